// Copyright (c) 2024, Jay Shah, Ganesh Bikshandi, Ying Zhang, Vijay Thakkar, Pradeep Ramani, Tri Dao.
// Splitting the different template instantiations to different files to speed up compilation.
// This file is auto-generated. See "generate_kernels.py"

#include "flash_fwd_hdim64_256_bf16_packgqa_sm90.cu"
#include "flash_fwd_hdim64_512_bf16_packgqa_sm90.cu"
#include "flash_fwd_hdim192_128_bf16_packgqa_sm90.cu"

// ===== COMPILED SASS (sm_90a) =====

	.target	sm_90a

	.elftype	@"ET_EXEC"


//--------------------- .note.nv.tkinfo           --------------------------
	.section	.note.nv.tkinfo,"",@"SHT_NOTE"
	.sectionflags	@"SHF_NOTE_NV_TKINFO"
	.tkinfo
        /*0018*/ 	.word	0x00000002
        /*0030*/ 	.string	""
        /*0030*/ 	.string	"ptxas"
        /*0030*/ 	.string	"Cuda compilation tools, release 13.0, V13.0.88"
        /*0030*/ 	.string	"Build cuda_13.0.r13.0/compiler.36424714_0"
        /*0030*/ 	.string	"-arch sm_90a -m 64 "



//--------------------- .note.nv.cuinfo           --------------------------
	.section	.note.nv.cuinfo,"",@"SHT_NOTE"
	.sectionflags	@"SHF_NOTE_NV_CUINFO"
        /*0018*/ 	.short	0x0002
        /*001a*/ 	.short	0x005a
        /*001c*/ 	.short	0x0082
	.zero		2


//--------------------- .nv.info                  --------------------------
	.section	.nv.info,"",@"SHT_CUDA_INFO"
	.align	4


	//----- nvinfo : EIATTR_REGCOUNT
	.align		4
        /*0000*/ 	.byte	0x04, 0x2f
        /*0002*/ 	.short	(.L_37 - .L_36)
	.align		4
.L_36:
        /*0004*/ 	.word	index@(_ZN7cutlass13device_kernelIN5flash11enable_sm90INS1_16FlashAttnFwdSm90INS1_25CollectiveMainloopFwdSm90ILi2EN4cute5tupleIJNS5_1CILi1EEES8_S8_EEENS6_IJNS7_ILi128EEENS7_ILi96EEENS7_ILi64EEEEEELi256ENS_10bfloat16_tEfNS_4arch4Sm90ELb1ELb0ELb0ELb1ELb0ELb1ELb1ELb1ELb0ELb1ELb0ELb0EEENS1_21CollectiveEpilogueFwdINS6_IJSA_NS7_ILi256EEESB_EEES9_SE_SG_Li256ELb1ELb1ELb0ELb0EEENS1_36VarlenDynamicPersistentTileSchedulerILi128ELi96ELi256ELi128ELb0ELb1ELb1ELb1ELb1ELb1EEEEEEEEEvNT_6ParamsE)
        /*0008*/ 	.word	0x000000a8


	//----- nvinfo : EIATTR_FRAME_SIZE
	.align		4
.L_37:
        /*000c*/ 	.byte	0x04, 0x11
        /*000e*/ 	.short	(.L_39 - .L_38)
	.align		4
.L_38:
        /*0010*/ 	.word	index@(_ZN7cutlass13device_kernelIN5flash11enable_sm90INS1_16FlashAttnFwdSm90INS1_25CollectiveMainloopFwdSm90ILi2EN4cute5tupleIJNS5_1CILi1EEES8_S8_EEENS6_IJNS7_ILi128EEENS7_ILi96EEENS7_ILi64EEEEEELi256ENS_10bfloat16_tEfNS_4arch4Sm90ELb1ELb0ELb0ELb1ELb0ELb1ELb1ELb1ELb0ELb1ELb0ELb0EEENS1_21CollectiveEpilogueFwdINS6_IJSA_NS7_ILi256EEESB_EEES9_SE_SG_Li256ELb1ELb1ELb0ELb0EEENS1_36VarlenDynamicPersistentTileSchedulerILi128ELi96ELi256ELi128ELb0ELb1ELb1ELb1ELb1ELb1EEEEEEEEEvNT_6ParamsE)
        /*0014*/ 	.word	0x000000b0


	//----- nvinfo : EIATTR_REGCOUNT
	.align		4
.L_39:
        /*0018*/ 	.byte	0x04, 0x2f
        /*001a*/ 	.short	(.L_41 - .L_40)
	.align		4
.L_40:
        /*001c*/ 	.word	index@(_ZN7cutlass13device_kernelIN5flash11enable_sm90INS1_16FlashAttnFwdSm90INS1_25CollectiveMainloopFwdSm90ILi2EN4cute5tupleIJNS5_1CILi1EEES8_S8_EEENS6_IJNS7_ILi128EEENS7_ILi96EEENS7_ILi64EEEEEELi256ENS_10bfloat16_tEfNS_4arch4Sm90ELb1ELb0ELb0ELb1ELb0ELb0ELb1ELb1ELb0ELb1ELb0ELb0EEENS1_21CollectiveEpilogueFwdINS6_IJSA_NS7_ILi256EEESB_EEES9_SE_SG_Li256ELb1ELb1ELb0ELb0EEENS1_36VarlenDynamicPersistentTileSchedulerILi128ELi96ELi256ELi128ELb0ELb1ELb1ELb1ELb1ELb1EEEEEEEEEvNT_6ParamsE)
        /*0020*/ 	.word	0x000000a8


	//----- nvinfo : EIATTR_FRAME_SIZE
	.align		4
.L_41:
        /*0024*/ 	.byte	0x04, 0x11
        /*0026*/ 	.short	(.L_43 - .L_42)
	.align		4
.L_42:
        /*0028*/ 	.word	index@(_ZN7cutlass13device_kernelIN5flash11enable_sm90INS1_16FlashAttnFwdSm90INS1_25CollectiveMainloopFwdSm90ILi2EN4cute5tupleIJNS5_1CILi1EEES8_S8_EEENS6_IJNS7_ILi128EEENS7_ILi96EEENS7_ILi64EEEEEELi256ENS_10bfloat16_tEfNS_4arch4Sm90ELb1ELb0ELb0ELb1ELb0ELb0ELb1ELb1ELb0ELb1ELb0ELb0EEENS1_21CollectiveEpilogueFwdINS6_IJSA_NS7_ILi256EEESB_EEES9_SE_SG_Li256ELb1ELb1ELb0ELb0EEENS1_36VarlenDynamicPersistentTileSchedulerILi128ELi96ELi256ELi128ELb0ELb1ELb1ELb1ELb1ELb1EEEEEEEEEvNT_6ParamsE)
        /*002c*/ 	.word	0x00000070


	//----- nvinfo : EIATTR_REGCOUNT
	.align		4
.L_43:
        /*0030*/ 	.byte	0x04, 0x2f
        /*0032*/ 	.short	(.L_45 - .L_44)
	.align		4
.L_44:
        /*0034*/ 	.word	index@(_ZN7cutlass13device_kernelIN5flash11enable_sm90INS1_16FlashAttnFwdSm90INS1_25CollectiveMainloopFwdSm90ILi2EN4cute5tupleIJNS5_1CILi1EEES8_S8_EEENS6_IJNS7_ILi128EEENS7_ILi96EEENS7_ILi64EEEEEELi256ENS_10bfloat16_tEfNS_4arch4Sm90ELb1ELb0ELb0ELb1ELb0ELb1ELb0ELb1ELb0ELb1ELb0ELb0EEENS1_21CollectiveEpilogueFwdINS6_IJSA_NS7_ILi256EEESB_EEES9_SE_SG_Li256ELb1ELb1ELb0ELb0EEENS1_36VarlenDynamicPersistentTileSchedulerILi128ELi96ELi256ELi128ELb0ELb1ELb1ELb1ELb1ELb1EEEEEEEEEvNT_6ParamsE)
        /*0038*/ 	.word	0x000000a8


	//----- nvinfo : EIATTR_FRAME_SIZE
	.align		4
.L_45:
        /*003c*/ 	.byte	0x04, 0x11
        /*003e*/ 	.short	(.L_47 - .L_46)
	.align		4
.L_46:
        /*0040*/ 	.word	index@(_ZN7cutlass13device_kernelIN5flash11enable_sm90INS1_16FlashAttnFwdSm90INS1_25CollectiveMainloopFwdSm90ILi2EN4cute5tupleIJNS5_1CILi1EEES8_S8_EEENS6_IJNS7_ILi128EEENS7_ILi96EEENS7_ILi64EEEEEELi256ENS_10bfloat16_tEfNS_4arch4Sm90ELb1ELb0ELb0ELb1ELb0ELb1ELb0ELb1ELb0ELb1ELb0ELb0EEENS1_21CollectiveEpilogueFwdINS6_IJSA_NS7_ILi256EEESB_EEES9_SE_SG_Li256ELb1ELb1ELb0ELb0EEENS1_36VarlenDynamicPersistentTileSchedulerILi128ELi96ELi256ELi128ELb0ELb1ELb1ELb1ELb1ELb1EEEEEEEEEvNT_6ParamsE)
        /*0044*/ 	.word	0x00000060


	//----- nvinfo : EIATTR_REGCOUNT
	.align		4
.L_47:
        /*0048*/ 	.byte	0x04, 0x2f
        /*004a*/ 	.short	(.L_49 - .L_48)
	.align		4
.L_48:
        /*004c*/ 	.word	index@(_ZN7cutlass13device_kernelIN5flash11enable_sm90INS1_16FlashAttnFwdSm90INS1_25CollectiveMainloopFwdSm90ILi2EN4cute5tupleIJNS5_1CILi1EEES8_S8_EEENS6_IJNS7_ILi128EEENS7_ILi96EEENS7_ILi64EEEEEELi256ENS_10bfloat16_tEfNS_4arch4Sm90ELb1ELb0ELb0ELb1ELb0ELb0ELb0ELb1ELb0ELb1ELb0ELb0EEENS1_21CollectiveEpilogueFwdINS6_IJSA_NS7_ILi256EEESB_EEES9_SE_SG_Li256ELb1ELb1ELb0ELb0EEENS1_36VarlenDynamicPersistentTileSchedulerILi128ELi96ELi256ELi128ELb0ELb1ELb1ELb1ELb1ELb1EEEEEEEEEvNT_6ParamsE)
        /*0050*/ 	.word	0x000000a8


	//----- nvinfo : EIATTR_FRAME_SIZE
	.align		4
.L_49:
        /*0054*/ 	.byte	0x04, 0x11
        /*0056*/ 	.short	(.L_51 - .L_50)
	.align		4
.L_50:
        /*0058*/ 	.word	index@(_ZN7cutlass13device_kernelIN5flash11enable_sm90INS1_16FlashAttnFwdSm90INS1_25CollectiveMainloopFwdSm90ILi2EN4cute5tupleIJNS5_1CILi1EEES8_S8_EEENS6_IJNS7_ILi128EEENS7_ILi96EEENS7_ILi64EEEEEELi256ENS_10bfloat16_tEfNS_4arch4Sm90ELb1ELb0ELb0ELb1ELb0ELb0ELb0ELb1ELb0ELb1ELb0ELb0EEENS1_21CollectiveEpilogueFwdINS6_IJSA_NS7_ILi256EEESB_EEES9_SE_SG_Li256ELb1ELb1ELb0ELb0EEENS1_36VarlenDynamicPersistentTileSchedulerILi128ELi96ELi256ELi128ELb0ELb1ELb1ELb1ELb1ELb1EEEEEEEEEvNT_6ParamsE)
        /*005c*/ 	.word	0x00000058


	//----- nvinfo : EIATTR_REGCOUNT
	.align		4
.L_51:
        /*0060*/ 	.byte	0x04, 0x2f
        /*0062*/ 	.short	(.L_53 - .L_52)
	.align		4
.L_52:
        /*0064*/ 	.word	index@(_ZN7cutlass13device_kernelIN5flash11enable_sm90INS1_16FlashAttnFwdSm90INS1_25CollectiveMainloopFwdSm90ILi2EN4cute5tupleIJNS5_1CILi1EEES8_S8_EEENS6_IJNS7_ILi128EEENS7_ILi96EEENS7_ILi64EEEEEELi256ENS_10bfloat16_tEfNS_4arch4Sm90ELb1ELb0ELb0ELb0ELb0ELb0ELb1ELb1ELb0ELb1ELb0ELb0EEENS1_21CollectiveEpilogueFwdINS6_IJSA_NS7_ILi256EEESB_EEES9_SE_SG_Li256ELb0ELb1ELb0ELb0EEENS1_30DynamicPersistentTileSchedulerILi256ELi128ELb0ELb1ELb1EEEEEEEEEvNT_6ParamsE)
        /*0068*/ 	.word	0x000000a8


	//----- nvinfo : EIATTR_FRAME_SIZE
	.align		4
.L_53:
        /*006c*/ 	.byte	0x04, 0x11
        /*006e*/ 	.short	(.L_55 - .L_54)
	.align		4
.L_54:
        /*0070*/ 	.word	index@(_ZN7cutlass13device_kernelIN5flash11enable_sm90INS1_16FlashAttnFwdSm90INS1_25CollectiveMainloopFwdSm90ILi2EN4cute5tupleIJNS5_1CILi1EEES8_S8_EEENS6_IJNS7_ILi128EEENS7_ILi96EEENS7_ILi64EEEEEELi256ENS_10bfloat16_tEfNS_4arch4Sm90ELb1ELb0ELb0ELb0ELb0ELb0ELb1ELb1ELb0ELb1ELb0ELb0EEENS1_21CollectiveEpilogueFwdINS6_IJSA_NS7_ILi256EEESB_EEES9_SE_SG_Li256ELb0ELb1ELb0ELb0EEENS1_30DynamicPersistentTileSchedulerILi256ELi128ELb0ELb1ELb1EEEEEEEEEvNT_6ParamsE)
        /*0074*/ 	.word	0x00000050


	//----- nvinfo : EIATTR_REGCOUNT
	.align		4
.L_55:
        /*0078*/ 	.byte	0x04, 0x2f
        /*007a*/ 	.short	(.L_57 - .L_56)
	.align		4
.L_56:
        /*007c*/ 	.word	index@(_ZN7cutlass13device_kernelIN5flash11enable_sm90INS1_16FlashAttnFwdSm90INS1_25CollectiveMainloopFwdSm90ILi2EN4cute5tupleIJNS5_1CILi1EEES8_S8_EEENS6_IJNS7_ILi128EEENS7_ILi96EEENS7_ILi64EEEEEELi256ENS_10bfloat16_tEfNS_4arch4Sm90ELb1ELb0ELb0ELb0ELb0ELb0ELb0ELb1ELb0ELb1ELb0ELb0EEENS1_21CollectiveEpilogueFwdINS6_IJSA_NS7_ILi256EEESB_EEES9_SE_SG_Li256ELb0ELb1ELb0ELb0EEENS1_30DynamicPersistentTileSchedulerILi256ELi128ELb0ELb1ELb1EEEEEEEEEvNT_6ParamsE)
        /*0080*/ 	.word	0x000000a8


	//----- nvinfo : EIATTR_FRAME_SIZE
	.align		4
.L_57:
        /*0084*/ 	.byte	0x04, 0x11
        /*0086*/ 	.short	(.L_59 - .L_58)
	.align		4
.L_58:
        /*0088*/ 	.word	index@(_ZN7cutlass13device_kernelIN5flash11enable_sm90INS1_16FlashAttnFwdSm90INS1_25CollectiveMainloopFwdSm90ILi2EN4cute5tupleIJNS5_1CILi1EEES8_S8_EEENS6_IJNS7_ILi128EEENS7_ILi96EEENS7_ILi64EEEEEELi256ENS_10bfloat16_tEfNS_4arch4Sm90ELb1ELb0ELb0ELb0ELb0ELb0ELb0ELb1ELb0ELb1ELb0ELb0EEENS1_21CollectiveEpilogueFwdINS6_IJSA_NS7_ILi256EEESB_EEES9_SE_SG_Li256ELb0ELb1ELb0ELb0EEENS1_30DynamicPersistentTileSchedulerILi256ELi128ELb0ELb1ELb1EEEEEEEEEvNT_6ParamsE)
        /*008c*/ 	.word	0x00000028


	//----- nvinfo : EIATTR_REGCOUNT
	.align		4
.L_59:
        /*0090*/ 	.byte	0x04, 0x2f
        /*0092*/ 	.short	(.L_61 - .L_60)
	.align		4
.L_60:
        /*0094*/ 	.word	index@(_ZN7cutlass13device_kernelIN5flash11enable_sm90INS1_16FlashAttnFwdSm90INS1_25CollectiveMainloopFwdSm90ILi2EN4cute5tupleIJNS5_1CILi1EEES8_S8_EEENS6_IJNS7_ILi128EEENS7_ILi96EEENS7_ILi64EEEEEELi256ENS_10bfloat16_tEfNS_4arch4Sm90ELb0ELb1ELb0ELb1ELb0ELb1ELb1ELb1ELb0ELb1ELb0ELb0EEENS1_21CollectiveEpilogueFwdINS6_IJSA_NS7_ILi256EEESB_EEES9_SE_SG_Li256ELb1ELb1ELb0ELb0EEENS1_36VarlenDynamicPersistentTileSchedulerILi128ELi96ELi256ELi128ELb0ELb1ELb1ELb1ELb0ELb1EEEEEEEEEvNT_6ParamsE)
        /*0098*/ 	.word	0x000000a8


	//----- nvinfo : EIATTR_FRAME_SIZE
	.align		4
.L_61:
        /*009c*/ 	.byte	0x04, 0x11
        /*009e*/ 	.short	(.L_63 - .L_62)
	.align		4
.L_62:
        /*00a0*/ 	.word	index@($_ZN7cutlass13device_kernelIN5flash11enable_sm90INS1_16FlashAttnFwdSm90INS1_25CollectiveMainloopFwdSm90ILi2EN4cute5tupleIJNS5_1CILi1EEES8_S8_EEENS6_IJNS7_ILi128EEENS7_ILi96EEENS7_ILi64EEEEEELi256ENS_10bfloat16_tEfNS_4arch4Sm90ELb0ELb1ELb0ELb1ELb0ELb1ELb1ELb1ELb0ELb1ELb0ELb0EEENS1_21CollectiveEpilogueFwdINS6_IJSA_NS7_ILi256EEESB_EEES9_SE_SG_Li256ELb1ELb1ELb0ELb0EEENS1_36VarlenDynamicPersistentTileSchedulerILi128ELi96ELi256ELi128ELb0ELb1ELb1ELb1ELb0ELb1EEEEEEEEEvNT_6ParamsE$_ZZN5flash25CollectiveMainloopFwdSm90ILi2EN4cute5tupleIJNS1_1CILi1EEES4_S4_EEENS2_IJNS3_ILi128EEENS3_ILi96EEENS3_ILi64EEEEEELi256EN7cutlass10bfloat16_tEfNSA_4arch4Sm90ELb0ELb1ELb0ELb1ELb0ELb1ELb1ELb1ELb0ELb1ELb0ELb0EE3mmaINS_16FlashAttnFwdSm90ISE_NS_21CollectiveEpilogueFwdINS2_IJS6_NS3_ILi256EEES7_EEES5_SB_SD_Li256ELb1ELb1ELb0ELb0EEENS_36VarlenDynamicPersistentTileSchedulerILi128ELi96ELi256ELi128ELb0ELb1ELb1ELb1ELb0ELb1EEEE13SharedStorageENS1_6TensorINS1_11ArrayEngineIfLm128EEENS1_6LayoutINS2_IJNS2_IJNS3_ILi2EEEST_NS3_ILi32EEEEEES4_S4_EEENS2_IJNS2_IJS4_ST_NS3_ILi4EEEEEENS3_ILi0EEESZ_EEEEEEENS_7SoftmaxILi2ELi0EEEEEbRKNSE_6ParamsENSA_25PipelineTmaAsyncNoClusterILi2ENSA_16PipelineTmaAsyncILi2EEEEES1B_RNSA_13PipelineStateILj2EEERT0_RT1_iRiRKNS_16SeqlenInfoQKNewKILb1ELb1EEENS2_IJiiiiEEERT_ENKUliT_T0_T1_E_clIZSF_ISO_S12_S14_EbS17_S1B_S1B_S1E_S1G_S1I_iS1J_S1N_S1O_S1Q_EUlRS1R_iE0_NS3_ILb1EEES1Y_EEDaiS1R_S1S_S1T_)
        /*00a4*/ 	.word	0x000004e0


	//----- nvinfo : EIATTR_FRAME_SIZE
	.align		4
.L_63:
        /*00a8*/ 	.byte	0x04, 0x11
        /*00aa*/ 	.short	(.L_65 - .L_64)
	.align		4
.L_64:
        /*00ac*/ 	.word	index@(_ZN7cutlass13device_kernelIN5flash11enable_sm90INS1_16FlashAttnFwdSm90INS1_25CollectiveMainloopFwdSm90ILi2EN4cute5tupleIJNS5_1CILi1EEES8_S8_EEENS6_IJNS7_ILi128EEENS7_ILi96EEENS7_ILi64EEEEEELi256ENS_10bfloat16_tEfNS_4arch4Sm90ELb0ELb1ELb0ELb1ELb0ELb1ELb1ELb1ELb0ELb1ELb0ELb0EEENS1_21CollectiveEpilogueFwdINS6_IJSA_NS7_ILi256EEESB_EEES9_SE_SG_Li256ELb1ELb1ELb0ELb0EEENS1_36VarlenDynamicPersistentTileSchedulerILi128ELi96ELi256ELi128ELb0ELb1ELb1ELb1ELb0ELb1EEEEEEEEEvNT_6ParamsE)
        /*00b0*/ 	.word	0x000004e0


	//----- nvinfo : EIATTR_REGCOUNT
	.align		4
.L_65:
        /*00b4*/ 	.byte	0x04, 0x2f
        /*00b6*/ 	.short	(.L_67 - .L_66)
	.align		4
.L_66:
        /*00b8*/ 	.word	index@(_ZN7cutlass13device_kernelIN5flash11enable_sm90INS1_16FlashAttnFwdSm90INS1_25CollectiveMainloopFwdSm90ILi2EN4cute5tupleIJNS5_1CILi1EEES8_S8_EEENS6_IJNS7_ILi128EEENS7_ILi96EEENS7_ILi64EEEEEELi256ENS_10bfloat16_tEfNS_4arch4Sm90ELb0ELb1ELb0ELb1ELb0ELb0ELb1ELb1ELb0ELb1ELb0ELb0EEENS1_21CollectiveEpilogueFwdINS6_IJSA_NS7_ILi256EEESB_EEES9_SE_SG_Li256ELb1ELb1ELb0ELb0EEENS1_36VarlenDynamicPersistentTileSchedulerILi128ELi96ELi256ELi128ELb0ELb1ELb1ELb1ELb0ELb1EEEEEEEEEvNT_6ParamsE)
        /*00bc*/ 	.word	0x000000a8


	//----- nvinfo : EIATTR_FRAME_SIZE
	.align		4
.L_67:
        /*00c0*/ 	.byte	0x04, 0x11
        /*00c2*/ 	.short	(.L_69 - .L_68)
	.align		4
.L_68:
        /*00c4*/ 	.word	index@($_ZN7cutlass13device_kernelIN5flash11enable_sm90INS1_16FlashAttnFwdSm90INS1_25CollectiveMainloopFwdSm90ILi2EN4cute5tupleIJNS5_1CILi1EEES8_S8_EEENS6_IJNS7_ILi128EEENS7_ILi96EEENS7_ILi64EEEEEELi256ENS_10bfloat16_tEfNS_4arch4Sm90ELb0ELb1ELb0ELb1ELb0ELb0ELb1ELb1ELb0ELb1ELb0ELb0EEENS1_21CollectiveEpilogueFwdINS6_IJSA_NS7_ILi256EEESB_EEES9_SE_SG_Li256ELb1ELb1ELb0ELb0EEENS1_36VarlenDynamicPersistentTileSchedulerILi128ELi96ELi256ELi128ELb0ELb1ELb1ELb1ELb0ELb1EEEEEEEEEvNT_6ParamsE$_ZZN5flash25CollectiveMainloopFwdSm90ILi2EN4cute5tupleIJNS1_1CILi1EEES4_S4_EEENS2_IJNS3_ILi128EEENS3_ILi96EEENS3_ILi64EEEEEELi256EN7cutlass10bfloat16_tEfNSA_4arch4Sm90ELb0ELb1ELb0ELb1ELb0ELb0ELb1ELb1ELb0ELb1ELb0ELb0EE3mmaINS_16FlashAttnFwdSm90ISE_NS_21CollectiveEpilogueFwdINS2_IJS6_NS3_ILi256EEES7_EEES5_SB_SD_Li256ELb1ELb1ELb0ELb0EEENS_36VarlenDynamicPersistentTileSchedulerILi128ELi96ELi256ELi128ELb0ELb1ELb1ELb1ELb0ELb1EEEE13SharedStorageENS1_6TensorINS1_11ArrayEngineIfLm128EEENS1_6LayoutINS2_IJNS2_IJNS3_ILi2EEEST_NS3_ILi32EEEEEES4_S4_EEENS2_IJNS2_IJS4_ST_NS3_ILi4EEEEEENS3_ILi0EEESZ_EEEEEEENS_7SoftmaxILi2ELi0EEEEEbRKNSE_6ParamsENSA_25PipelineTmaAsyncNoClusterILi2ENSA_16PipelineTmaAsyncILi2EEEEES1B_RNSA_13PipelineStateILj2EEERT0_RT1_iRiRKNS_16SeqlenInfoQKNewKILb1ELb0EEENS2_IJiiiiEEERT_ENKUliT_T0_T1_E_clIZSF_ISO_S12_S14_EbS17_S1B_S1B_S1E_S1G_S1I_iS1J_S1N_S1O_S1Q_EUlRS1R_iE1_NS3_ILb0EEENS3_ILb1EEEEEDaiS1R_S1S_S1T_)
        /*00c8*/ 	.word	0x000004d0


	//----- nvinfo : EIATTR_FRAME_SIZE
	.align		4
.L_69:
        /*00cc*/ 	.byte	0x04, 0x11
        /*00ce*/ 	.short	(.L_71 - .L_70)
	.align		4
.L_70:
        /*00d0*/ 	.word	index@(_ZN7cutlass13device_kernelIN5flash11enable_sm90INS1_16FlashAttnFwdSm90INS1_25CollectiveMainloopFwdSm90ILi2EN4cute5tupleIJNS5_1CILi1EEES8_S8_EEENS6_IJNS7_ILi128EEENS7_ILi96EEENS7_ILi64EEEEEELi256ENS_10bfloat16_tEfNS_4arch4Sm90ELb0ELb1ELb0ELb1ELb0ELb0ELb1ELb1ELb0ELb1ELb0ELb0EEENS1_21CollectiveEpilogueFwdINS6_IJSA_NS7_ILi256EEESB_EEES9_SE_SG_Li256ELb1ELb1ELb0ELb0EEENS1_36VarlenDynamicPersistentTileSchedulerILi128ELi96ELi256ELi128ELb0ELb1ELb1ELb1ELb0ELb1EEEEEEEEEvNT_6ParamsE)
        /*00d4*/ 	.word	0x000004d0


	//----- nvinfo : EIATTR_REGCOUNT
	.align		4
.L_71:
        /*00d8*/ 	.byte	0x04, 0x2f
        /*00da*/ 	.short	(.L_73 - .L_72)
	.align		4
.L_72:
        /*00dc*/ 	.word	index@(_ZN7cutlass13device_kernelIN5flash11enable_sm90INS1_16FlashAttnFwdSm90INS1_25CollectiveMainloopFwdSm90ILi2EN4cute5tupleIJNS5_1CILi1EEES8_S8_EEENS6_IJNS7_ILi128EEENS7_ILi96EEENS7_ILi64EEEEEELi256ENS_10bfloat16_tEfNS_4arch4Sm90ELb0ELb1ELb0ELb1ELb0ELb1ELb0ELb1ELb0ELb1ELb0ELb0EEENS1_21CollectiveEpilogueFwdINS6_IJSA_NS7_ILi256EEESB_EEES9_SE_SG_Li256ELb1ELb1ELb0ELb0EEENS1_36VarlenDynamicPersistentTileSchedulerILi128ELi96ELi256ELi128ELb0ELb1ELb1ELb1ELb0ELb1EEEEEEEEEvNT_6ParamsE)
        /*00e0*/ 	.word	0x000000a8


	//----- nvinfo : EIATTR_FRAME_SIZE
	.align		4
.L_73:
        /*00e4*/ 	.byte	0x04, 0x11
        /*00e6*/ 	.short	(.L_75 - .L_74)
	.align		4
.L_74:
        /*00e8*/ 	.word	index@(_ZN7cutlass13device_kernelIN5flash11enable_sm90INS1_16FlashAttnFwdSm90INS1_25CollectiveMainloopFwdSm90ILi2EN4cute5tupleIJNS5_1CILi1EEES8_S8_EEENS6_IJNS7_ILi128EEENS7_ILi96EEENS7_ILi64EEEEEELi256ENS_10bfloat16_tEfNS_4arch4Sm90ELb0ELb1ELb0ELb1ELb0ELb1ELb0ELb1ELb0ELb1ELb0ELb0EEENS1_21CollectiveEpilogueFwdINS6_IJSA_NS7_ILi256EEESB_EEES9_SE_SG_Li256ELb1ELb1ELb0ELb0EEENS1_36VarlenDynamicPersistentTileSchedulerILi128ELi96ELi256ELi128ELb0ELb1ELb1ELb1ELb0ELb1EEEEEEEEEvNT_6ParamsE)
        /*00ec*/ 	.word	0x00000058


	//----- nvinfo : EIATTR_REGCOUNT
	.align		4
.L_75:
        /*00f0*/ 	.byte	0x04, 0x2f
        /*00f2*/ 	.short	(.L_77 - .L_76)
	.align		4
.L_76:
        /*00f4*/ 	.word	index@(_ZN7cutlass13device_kernelIN5flash11enable_sm90INS1_16FlashAttnFwdSm90INS1_25CollectiveMainloopFwdSm90ILi2EN4cute5tupleIJNS5_1CILi1EEES8_S8_EEENS6_IJNS7_ILi128EEENS7_ILi96EEENS7_ILi64EEEEEELi256ENS_10bfloat16_tEfNS_4arch4Sm90ELb0ELb1ELb0ELb1ELb0ELb0ELb0ELb1ELb0ELb1ELb0ELb0EEENS1_21CollectiveEpilogueFwdINS6_IJSA_NS7_ILi256EEESB_EEES9_SE_SG_Li256ELb1ELb1ELb0ELb0EEENS1_36VarlenDynamicPersistentTileSchedulerILi128ELi96ELi256ELi128ELb0ELb1ELb1ELb1ELb0ELb1EEEEEEEEEvNT_6ParamsE)
        /*00f8*/ 	.word	0x000000a8


	//----- nvinfo : EIATTR_FRAME_SIZE
	.align		4
.L_77:
        /*00fc*/ 	.byte	0x04, 0x11
        /*00fe*/ 	.short	(.L_79 - .L_78)
	.align		4
.L_78:
        /*0100*/ 	.word	index@(_ZN7cutlass13device_kernelIN5flash11enable_sm90INS1_16FlashAttnFwdSm90INS1_25CollectiveMainloopFwdSm90ILi2EN4cute5tupleIJNS5_1CILi1EEES8_S8_EEENS6_IJNS7_ILi128EEENS7_ILi96EEENS7_ILi64EEEEEELi256ENS_10bfloat16_tEfNS_4arch4Sm90ELb0ELb1ELb0ELb1ELb0ELb0ELb0ELb1ELb0ELb1ELb0ELb0EEENS1_21CollectiveEpilogueFwdINS6_IJSA_NS7_ILi256EEESB_EEES9_SE_SG_Li256ELb1ELb1ELb0ELb0EEENS1_36VarlenDynamicPersistentTileSchedulerILi128ELi96ELi256ELi128ELb0ELb1ELb1ELb1ELb0ELb1EEEEEEEEEvNT_6ParamsE)
        /*0104*/ 	.word	0x00000048


	//----- nvinfo : EIATTR_REGCOUNT
	.align		4
.L_79:
        /*0108*/ 	.byte	0x04, 0x2f
        /*010a*/ 	.short	(.L_81 - .L_80)
	.align		4
.L_80:
        /*010c*/ 	.word	index@(_ZN7cutlass13device_kernelIN5flash11enable_sm90INS1_16FlashAttnFwdSm90INS1_25CollectiveMainloopFwdSm90ILi2EN4cute5tupleIJNS5_1CILi1EEES8_S8_EEENS6_IJNS7_ILi128EEENS7_ILi96EEENS7_ILi64EEEEEELi256ENS_10bfloat16_tEfNS_4arch4Sm90ELb0ELb1ELb0ELb0ELb0ELb0ELb1ELb1ELb0ELb1ELb0ELb0EEENS1_21CollectiveEpilogueFwdINS6_IJSA_NS7_ILi256EEESB_EEES9_SE_SG_Li256ELb0ELb1ELb0ELb0EEENS1_30DynamicPersistentTileSchedulerILi256ELi128ELb0ELb1ELb1EEEEEEEEEvNT_6ParamsE)
        /*0110*/ 	.word	0x000000a8


	//----- nvinfo : EIATTR_FRAME_SIZE
	.align		4
.L_81:
        /*0114*/ 	.byte	0x04, 0x11
        /*0116*/ 	.short	(.L_83 - .L_82)
	.align		4
.L_82:
        /*0118*/ 	.word	index@($_ZN7cutlass13device_kernelIN5flash11enable_sm90INS1_16FlashAttnFwdSm90INS1_25CollectiveMainloopFwdSm90ILi2EN4cute5tupleIJNS5_1CILi1EEES8_S8_EEENS6_IJNS7_ILi128EEENS7_ILi96EEENS7_ILi64EEEEEELi256ENS_10bfloat16_tEfNS_4arch4Sm90ELb0ELb1ELb0ELb0ELb0ELb0ELb1ELb1ELb0ELb1ELb0ELb0EEENS1_21CollectiveEpilogueFwdINS6_IJSA_NS7_ILi256EEESB_EEES9_SE_SG_Li256ELb0ELb1ELb0ELb0EEENS1_30DynamicPersistentTileSchedulerILi256ELi128ELb0ELb1ELb1EEEEEEEEEvNT_6ParamsE$_ZZN5flash25CollectiveMainloopFwdSm90ILi2EN4cute5tupleIJNS1_1CILi1EEES4_S4_EEENS2_IJNS3_ILi128EEENS3_ILi96EEENS3_ILi64EEEEEELi256EN7cutlass10bfloat16_tEfNSA_4arch4Sm90ELb0ELb1ELb0ELb0ELb0ELb0ELb1ELb1ELb0ELb1ELb0ELb0EE3mmaINS_16FlashAttnFwdSm90ISE_NS_21CollectiveEpilogueFwdINS2_IJS6_NS3_ILi256EEES7_EEES5_SB_SD_Li256ELb0ELb1ELb0ELb0EEENS_30DynamicPersistentTileSchedulerILi256ELi128ELb0ELb1ELb1EEEE13SharedStorageENS1_6TensorINS1_11ArrayEngineIfLm128EEENS1_6LayoutINS2_IJNS2_IJNS3_ILi2EEEST_NS3_ILi32EEEEEES4_S4_EEENS2_IJNS2_IJS4_ST_NS3_ILi4EEEEEENS3_ILi0EEESZ_EEEEEEENS_7SoftmaxILi2ELi0EEEEEbRKNSE_6ParamsENSA_25PipelineTmaAsyncNoClusterILi2ENSA_16PipelineTmaAsyncILi2EEEEES1B_RNSA_13PipelineStateILj2EEERT0_RT1_iRiRKNS_16SeqlenInfoQKNewKILb0ELb0EEENS2_IJiiiiEEERT_ENKUliT_T0_T1_E_clIZSF_ISO_S12_S14_EbS17_S1B_S1B_S1E_S1G_S1I_iS1J_S1N_S1O_S1Q_EUlRS1R_iE1_NS3_ILb0EEENS3_ILb1EEEEEDaiS1R_S1S_S1T_)
        /*011c*/ 	.word	0x000004b0


	//----- nvinfo : EIATTR_FRAME_SIZE
	.align		4
.L_83:
        /*0120*/ 	.byte	0x04, 0x11
        /*0122*/ 	.short	(.L_85 - .L_84)
	.align		4
.L_84:
        /*0124*/ 	.word	index@(_ZN7cutlass13device_kernelIN5flash11enable_sm90INS1_16FlashAttnFwdSm90INS1_25CollectiveMainloopFwdSm90ILi2EN4cute5tupleIJNS5_1CILi1EEES8_S8_EEENS6_IJNS7_ILi128EEENS7_ILi96EEENS7_ILi64EEEEEELi256ENS_10bfloat16_tEfNS_4arch4Sm90ELb0ELb1ELb0ELb0ELb0ELb0ELb1ELb1ELb0ELb1ELb0ELb0EEENS1_21CollectiveEpilogueFwdINS6_IJSA_NS7_ILi256EEESB_EEES9_SE_SG_Li256ELb0ELb1ELb0ELb0EEENS1_30DynamicPersistentTileSchedulerILi256ELi128ELb0ELb1ELb1EEEEEEEEEvNT_6ParamsE)
        /*0128*/ 	.word	0x000004b0


	//----- nvinfo : EIATTR_REGCOUNT
	.align		4
.L_85:
        /*012c*/ 	.byte	0x04, 0x2f
        /*012e*/ 	.short	(.L_87 - .L_86)
	.align		4
.L_86:
        /*0130*/ 	.word	index@(_ZN7cutlass13device_kernelIN5flash11enable_sm90INS1_16FlashAttnFwdSm90INS1_25CollectiveMainloopFwdSm90ILi2EN4cute5tupleIJNS5_1CILi1EEES8_S8_EEENS6_IJNS7_ILi128EEENS7_ILi96EEENS7_ILi64EEEEEELi256ENS_10bfloat16_tEfNS_4arch4Sm90ELb0ELb1ELb0ELb0ELb0ELb0ELb0ELb1ELb0ELb1ELb0ELb0EEENS1_21CollectiveEpilogueFwdINS6_IJSA_NS7_ILi256EEESB_EEES9_SE_SG_Li256ELb0ELb1ELb0ELb0EEENS1_30DynamicPersistentTileSchedulerILi256ELi128ELb0ELb1ELb1EEEEEEEEEvNT_6ParamsE)
        /*0134*/ 	.word	0x000000a8


	//----- nvinfo : EIATTR_FRAME_SIZE
	.align		4
.L_87:
        /*0138*/ 	.byte	0x04, 0x11
        /*013a*/ 	.short	(.L_89 - .L_88)
	.align		4
.L_88:
        /*013c*/ 	.word	index@(_ZN7cutlass13device_kernelIN5flash11enable_sm90INS1_16FlashAttnFwdSm90INS1_25CollectiveMainloopFwdSm90ILi2EN4cute5tupleIJNS5_1CILi1EEES8_S8_EEENS6_IJNS7_ILi128EEENS7_ILi96EEENS7_ILi64EEEEEELi256ENS_10bfloat16_tEfNS_4arch4Sm90ELb0ELb1ELb0ELb0ELb0ELb0ELb0ELb1ELb0ELb1ELb0ELb0EEENS1_21CollectiveEpilogueFwdINS6_IJSA_NS7_ILi256EEESB_EEES9_SE_SG_Li256ELb0ELb1ELb0ELb0EEENS1_30DynamicPersistentTileSchedulerILi256ELi128ELb0ELb1ELb1EEEEEEEEEvNT_6ParamsE)
        /*0140*/ 	.word	0x00000020


	//----- nvinfo : EIATTR_REGCOUNT
	.align		4
.L_89:
        /*0144*/ 	.byte	0x04, 0x2f
        /*0146*/ 	.short	(.L_91 - .L_90)
	.align		4
.L_90:
        /*0148*/ 	.word	index@(_ZN7cutlass13device_kernelIN5flash11enable_sm90INS1_16FlashAttnFwdSm90INS1_25CollectiveMainloopFwdSm90ILi2EN4cute5tupleIJNS5_1CILi1EEES8_S8_EEENS6_IJNS7_ILi128EEENS7_ILi96EEENS7_ILi64EEEEEELi256ENS_10bfloat16_tEfNS_4arch4Sm90ELb0ELb0ELb0ELb1ELb0ELb1ELb1ELb1ELb0ELb1ELb0ELb0EEENS1_21CollectiveEpilogueFwdINS6_IJSA_NS7_ILi256EEESB_EEES9_SE_SG_Li256ELb1ELb1ELb0ELb0EEENS1_36VarlenDynamicPersistentTileSchedulerILi128ELi96ELi256ELi128ELb0ELb1ELb1ELb0ELb1ELb1EEEEEEEEEvNT_6ParamsE)
        /*014c*/ 	.word	0x000000a8


	//----- nvinfo : EIATTR_FRAME_SIZE
	.align		4
.L_91:
        /*0150*/ 	.byte	0x04, 0x11
        /*0152*/ 	.short	(.L_93 - .L_92)
	.align		4
.L_92:
        /*0154*/ 	.word	index@(_ZN7cutlass13device_kernelIN5flash11enable_sm90INS1_16FlashAttnFwdSm90INS1_25CollectiveMainloopFwdSm90ILi2EN4cute5tupleIJNS5_1CILi1EEES8_S8_EEENS6_IJNS7_ILi128EEENS7_ILi96EEENS7_ILi64EEEEEELi256ENS_10bfloat16_tEfNS_4arch4Sm90ELb0ELb0ELb0ELb1ELb0ELb1ELb1ELb1ELb0ELb1ELb0ELb0EEENS1_21CollectiveEpilogueFwdINS6_IJSA_NS7_ILi256EEESB_EEES9_SE_SG_Li256ELb1ELb1ELb0ELb0EEENS1_36VarlenDynamicPersistentTileSchedulerILi128ELi96ELi256ELi128ELb0ELb1ELb1ELb0ELb1ELb1EEEEEEEEEvNT_6ParamsE)
        /*0158*/ 	.word	0x00000090


	//----- nvinfo : EIATTR_REGCOUNT
	.align		4
.L_93:
        /*015c*/ 	.byte	0x04, 0x2f
        /*015e*/ 	.short	(.L_95 - .L_94)
	.align		4
.L_94:
        /*0160*/ 	.word	index@(_ZN7cutlass13device_kernelIN5flash11enable_sm90INS1_16FlashAttnFwdSm90INS1_25CollectiveMainloopFwdSm90ILi2EN4cute5tupleIJNS5_1CILi1EEES8_S8_EEENS6_IJNS7_ILi128EEENS7_ILi96EEENS7_ILi64EEEEEELi256ENS_10bfloat16_tEfNS_4arch4Sm90ELb0ELb0ELb0ELb1ELb0ELb0ELb1ELb1ELb0ELb1ELb0ELb0EEENS1_21CollectiveEpilogueFwdINS6_IJSA_NS7_ILi256EEESB_EEES9_SE_SG_Li256ELb1ELb1ELb0ELb0EEENS1_36VarlenDynamicPersistentTileSchedulerILi128ELi96ELi256ELi128ELb0ELb1ELb1ELb0ELb1ELb1EEEEEEEEEvNT_6ParamsE)
        /*0164*/ 	.word	0x000000a8


	//----- nvinfo : EIATTR_FRAME_SIZE
	.align		4
.L_95:
        /*0168*/ 	.byte	0x04, 0x11
        /*016a*/ 	.short	(.L_97 - .L_96)
	.align		4
.L_96:
        /*016c*/ 	.word	index@(_ZN7cutlass13device_kernelIN5flash11enable_sm90INS1_16FlashAttnFwdSm90INS1_25CollectiveMainloopFwdSm90ILi2EN4cute5tupleIJNS5_1CILi1EEES8_S8_EEENS6_IJNS7_ILi128EEENS7_ILi96EEENS7_ILi64EEEEEELi256ENS_10bfloat16_tEfNS_4arch4Sm90ELb0ELb0ELb0ELb1ELb0ELb0ELb1ELb1ELb0ELb1ELb0ELb0EEENS1_21CollectiveEpilogueFwdINS6_IJSA_NS7_ILi256EEESB_EEES9_SE_SG_Li256ELb1ELb1ELb0ELb0EEENS1_36VarlenDynamicPersistentTileSchedulerILi128ELi96ELi256ELi128ELb0ELb1ELb1ELb0ELb1ELb1EEEEEEEEEvNT_6ParamsE)
        /*0170*/ 	.word	0x00000078


	//----- nvinfo : EIATTR_REGCOUNT
	.align		4
.L_97:
        /*0174*/ 	.byte	0x04, 0x2f
        /*0176*/ 	.short	(.L_99 - .L_98)
	.align		4
.L_98:
        /*0178*/ 	.word	index@(_ZN7cutlass13device_kernelIN5flash11enable_sm90INS1_16FlashAttnFwdSm90INS1_25CollectiveMainloopFwdSm90ILi2EN4cute5tupleIJNS5_1CILi1EEES8_S8_EEENS6_IJNS7_ILi128EEENS7_ILi96EEENS7_ILi64EEEEEELi256ENS_10bfloat16_tEfNS_4arch4Sm90ELb0ELb0ELb0ELb1ELb0ELb1ELb0ELb1ELb0ELb1ELb0ELb0EEENS1_21CollectiveEpilogueFwdINS6_IJSA_NS7_ILi256EEESB_EEES9_SE_SG_Li256ELb1ELb1ELb0ELb0EEENS1_36VarlenDynamicPersistentTileSchedulerILi128ELi96ELi256ELi128ELb0ELb1ELb1ELb0ELb1ELb1EEEEEEEEEvNT_6ParamsE)
        /*017c*/ 	.word	0x000000a8


	//----- nvinfo : EIATTR_FRAME_SIZE
	.align		4
.L_99:
        /*0180*/ 	.byte	0x04, 0x11
        /*0182*/ 	.short	(.L_101 - .L_100)
	.align		4
.L_100:
        /*0184*/ 	.word	index@(_ZN7cutlass13device_kernelIN5flash11enable_sm90INS1_16FlashAttnFwdSm90INS1_25CollectiveMainloopFwdSm90ILi2EN4cute5tupleIJNS5_1CILi1EEES8_S8_EEENS6_IJNS7_ILi128EEENS7_ILi96EEENS7_ILi64EEEEEELi256ENS_10bfloat16_tEfNS_4arch4Sm90ELb0ELb0ELb0ELb1ELb0ELb1ELb0ELb1ELb0ELb1ELb0ELb0EEENS1_21CollectiveEpilogueFwdINS6_IJSA_NS7_ILi256EEESB_EEES9_SE_SG_Li256ELb1ELb1ELb0ELb0EEENS1_36VarlenDynamicPersistentTileSchedulerILi128ELi96ELi256ELi128ELb0ELb1ELb1ELb0ELb1ELb1EEEEEEEEEvNT_6ParamsE)
        /*0188*/ 	.word	0x00000068


	//----- nvinfo : EIATTR_REGCOUNT
	.align		4
.L_101:
        /*018c*/ 	.byte	0x04, 0x2f
        /*018e*/ 	.short	(.L_103 - .L_102)
	.align		4
.L_102:
        /*0190*/ 	.word	index@(_ZN7cutlass13device_kernelIN5flash11enable_sm90INS1_16FlashAttnFwdSm90INS1_25CollectiveMainloopFwdSm90ILi2EN4cute5tupleIJNS5_1CILi1EEES8_S8_EEENS6_IJNS7_ILi128EEENS7_ILi96EEENS7_ILi64EEEEEELi256ENS_10bfloat16_tEfNS_4arch4Sm90ELb0ELb0ELb0ELb1ELb0ELb0ELb0ELb1ELb0ELb1ELb0ELb0EEENS1_21CollectiveEpilogueFwdINS6_IJSA_NS7_ILi256EEESB_EEES9_SE_SG_Li256ELb1ELb1ELb0ELb0EEENS1_36VarlenDynamicPersistentTileSchedulerILi128ELi96ELi256ELi128ELb0ELb1ELb1ELb0ELb1ELb1EEEEEEEEEvNT_6ParamsE)
        /*0194*/ 	.word	0x000000a8


	//----- nvinfo : EIATTR_FRAME_SIZE
	.align		4
.L_103:
        /*0198*/ 	.byte	0x04, 0x11
        /*019a*/ 	.short	(.L_105 - .L_104)
	.align		4
.L_104:
        /*019c*/ 	.word	index@(_ZN7cutlass13device_kernelIN5flash11enable_sm90INS1_16FlashAttnFwdSm90INS1_25CollectiveMainloopFwdSm90ILi2EN4cute5tupleIJNS5_1CILi1EEES8_S8_EEENS6_IJNS7_ILi128EEENS7_ILi96EEENS7_ILi64EEEEEELi256ENS_10bfloat16_tEfNS_4arch4Sm90ELb0ELb0ELb0ELb1ELb0ELb0ELb0ELb1ELb0ELb1ELb0ELb0EEENS1_21CollectiveEpilogueFwdINS6_IJSA_NS7_ILi256EEESB_EEES9_SE_SG_Li256ELb1ELb1ELb0ELb0EEENS1_36VarlenDynamicPersistentTileSchedulerILi128ELi96ELi256ELi128ELb0ELb1ELb1ELb0ELb1ELb1EEEEEEEEEvNT_6ParamsE)
        /*01a0*/ 	.word	0x00000060


	//----- nvinfo : EIATTR_REGCOUNT
	.align		4
.L_105:
        /*01a4*/ 	.byte	0x04, 0x2f
        /*01a6*/ 	.short	(.L_107 - .L_106)
	.align		4
.L_106:
        /*01a8*/ 	.word	index@(_ZN7cutlass13device_kernelIN5flash11enable_sm90INS1_16FlashAttnFwdSm90INS1_25CollectiveMainloopFwdSm90ILi2EN4cute5tupleIJNS5_1CILi1EEES8_S8_EEENS6_IJNS7_ILi128EEENS7_ILi96EEENS7_ILi64EEEEEELi256ENS_10bfloat16_tEfNS_4arch4Sm90ELb0ELb0ELb0ELb0ELb0ELb0ELb1ELb1ELb0ELb1ELb0ELb0EEENS1_21CollectiveEpilogueFwdINS6_IJSA_NS7_ILi256EEESB_EEES9_SE_SG_Li256ELb0ELb1ELb0ELb0EEENS1_29StaticPersistentTileSchedulerILb0EEEEEEEEEvNT_6ParamsE)
        /*01ac*/ 	.word	0x000000a8


	//----- nvinfo : EIATTR_FRAME_SIZE
	.align		4
.L_107:
        /*01b0*/ 	.byte	0x04, 0x11
        /*01b2*/ 	.short	(.L_109 - .L_108)
	.align		4
.L_108:
        /*01b4*/ 	.word	index@(_ZN7cutlass13device_kernelIN5flash11enable_sm90INS1_16FlashAttnFwdSm90INS1_25CollectiveMainloopFwdSm90ILi2EN4cute5tupleIJNS5_1CILi1EEES8_S8_EEENS6_IJNS7_ILi128EEENS7_ILi96EEENS7_ILi64EEEEEELi256ENS_10bfloat16_tEfNS_4arch4Sm90ELb0ELb0ELb0ELb0ELb0ELb0ELb1ELb1ELb0ELb1ELb0ELb0EEENS1_21CollectiveEpilogueFwdINS6_IJSA_NS7_ILi256EEESB_EEES9_SE_SG_Li256ELb0ELb1ELb0ELb0EEENS1_29StaticPersistentTileSchedulerILb0EEEEEEEEEvNT_6ParamsE)
        /*01b8*/ 	.word	0x00000068


	//----- nvinfo : EIATTR_REGCOUNT
	.align		4
.L_109:
        /*01bc*/ 	.byte	0x04, 0x2f
        /*01be*/ 	.short	(.L_111 - .L_110)
	.align		4
.L_110:
        /*01c0*/ 	.word	index@(_ZN7cutlass13device_kernelIN5flash11enable_sm90INS1_16FlashAttnFwdSm90INS1_25CollectiveMainloopFwdSm90ILi2EN4cute5tupleIJNS5_1CILi1EEES8_S8_EEENS6_IJNS7_ILi128EEENS7_ILi96EEENS7_ILi64EEEEEELi256ENS_10bfloat16_tEfNS_4arch4Sm90ELb0ELb0ELb0ELb0ELb0ELb0ELb0ELb1ELb0ELb1ELb0ELb0EEENS1_21CollectiveEpilogueFwdINS6_IJSA_NS7_ILi256EEESB_EEES9_SE_SG_Li256ELb0ELb1ELb0ELb0EEENS1_29StaticPersistentTileSchedulerILb0EEEEEEEEEvNT_6ParamsE)
        /*01c4*/ 	.word	0x000000a8


	//----- nvinfo : EIATTR_FRAME_SIZE
	.align		4
.L_111:
        /*01c8*/ 	.byte	0x04, 0x11
        /*01ca*/ 	.short	(.L_113 - .L_112)
	.align		4
.L_112:
        /*01cc*/ 	.word	index@(_ZN7cutlass13device_kernelIN5flash11enable_sm90INS1_16FlashAttnFwdSm90INS1_25CollectiveMainloopFwdSm90ILi2EN4cute5tupleIJNS5_1CILi1EEES8_S8_EEENS6_IJNS7_ILi128EEENS7_ILi96EEENS7_ILi64EEEEEELi256ENS_10bfloat16_tEfNS_4arch4Sm90ELb0ELb0ELb0ELb0ELb0ELb0ELb0ELb1ELb0ELb1ELb0ELb0EEENS1_21CollectiveEpilogueFwdINS6_IJSA_NS7_ILi256EEESB_EEES9_SE_SG_Li256ELb0ELb1ELb0ELb0EEENS1_29StaticPersistentTileSchedulerILb0EEEEEEEEEvNT_6ParamsE)
        /*01d0*/ 	.word	0x00000038


	//----- nvinfo : EIATTR_REGCOUNT
	.align		4
.L_113:
        /*01d4*/ 	.byte	0x04, 0x2f
        /*01d6*/ 	.short	(.L_115 - .L_114)
	.align		4
.L_114:
        /*01d8*/ 	.word	index@(_ZN7cutlass13device_kernelIN5flash11enable_sm90INS1_16FlashAttnFwdSm90INS1_25CollectiveMainloopFwdSm90ILi2EN4cute5tupleIJNS5_1CILi1EEES8_S8_EEENS6_IJNS7_ILi64EEESA_SA_EEELi512ENS_10bfloat16_tEfNS_4arch4Sm90ELb1ELb0ELb0ELb1ELb0ELb1ELb1ELb0ELb0ELb1ELb0ELb0EEENS1_21CollectiveEpilogueFwdINS6_IJSA_NS7_ILi512EEESA_EEES9_SC_SE_Li256ELb1ELb1ELb0ELb0EEENS1_36VarlenDynamicPersistentTileSchedulerILi64ELi64ELi256ELi128ELb0ELb1ELb1ELb1ELb1ELb1EEEEEEEEEvNT_6ParamsE)
        /*01dc*/ 	.word	0x000000a8


	//----- nvinfo : EIATTR_FRAME_SIZE
	.align		4
.L_115:
        /*01e0*/ 	.byte	0x04, 0x11
        /*01e2*/ 	.short	(.L_117 - .L_116)
	.align		4
.L_116:
        /*01e4*/ 	.word	index@(_ZN7cutlass13device_kernelIN5flash11enable_sm90INS1_16FlashAttnFwdSm90INS1_25CollectiveMainloopFwdSm90ILi2EN4cute5tupleIJNS5_1CILi1EEES8_S8_EEENS6_IJNS7_ILi64EEESA_SA_EEELi512ENS_10bfloat16_tEfNS_4arch4Sm90ELb1ELb0ELb0ELb1ELb0ELb1ELb1ELb0ELb0ELb1ELb0ELb0EEENS1_21CollectiveEpilogueFwdINS6_IJSA_NS7_ILi512EEESA_EEES9_SC_SE_Li256ELb1ELb1ELb0ELb0EEENS1_36VarlenDynamicPersistentTileSchedulerILi64ELi64ELi256ELi128ELb0ELb1ELb1ELb1ELb1ELb1EEEEEEEEEvNT_6ParamsE)
        /*01e8*/ 	.word	0x00000070


	//----- nvinfo : EIATTR_REGCOUNT
	.align		4
.L_117:
        /*01ec*/ 	.byte	0x04, 0x2f
        /*01ee*/ 	.short	(.L_119 - .L_118)
	.align		4
.L_118:
        /*01f0*/ 	.word	index@(_ZN7cutlass13device_kernelIN5flash11enable_sm90INS1_16FlashAttnFwdSm90INS1_25CollectiveMainloopFwdSm90ILi2EN4cute5tupleIJNS5_1CILi1EEES8_S8_EEENS6_IJNS7_ILi64EEESA_SA_EEELi512ENS_10bfloat16_tEfNS_4arch4Sm90ELb1ELb0ELb0ELb1ELb0ELb0ELb1ELb0ELb0ELb1ELb0ELb0EEENS1_21CollectiveEpilogueFwdINS6_IJSA_NS7_ILi512EEESA_EEES9_SC_SE_Li256ELb1ELb1ELb0ELb0EEENS1_36VarlenDynamicPersistentTileSchedulerILi64ELi64ELi256ELi128ELb0ELb1ELb1ELb1ELb1ELb1EEEEEEEEEvNT_6ParamsE)
        /*01f4*/ 	.word	0x000000a8


	//----- nvinfo : EIATTR_FRAME_SIZE
	.align		4
.L_119:
        /*01f8*/ 	.byte	0x04, 0x11
        /*01fa*/ 	.short	(.L_121 - .L_120)
	.align		4
.L_120:
        /*01fc*/ 	.word	index@(_ZN7cutlass13device_kernelIN5flash11enable_sm90INS1_16FlashAttnFwdSm90INS1_25CollectiveMainloopFwdSm90ILi2EN4cute5tupleIJNS5_1CILi1EEES8_S8_EEENS6_IJNS7_ILi64EEESA_SA_EEELi512ENS_10bfloat16_tEfNS_4arch4Sm90ELb1ELb0ELb0ELb1ELb0ELb0ELb1ELb0ELb0ELb1ELb0ELb0EEENS1_21CollectiveEpilogueFwdINS6_IJSA_NS7_ILi512EEESA_EEES9_SC_SE_Li256ELb1ELb1ELb0ELb0EEENS1_36VarlenDynamicPersistentTileSchedulerILi64ELi64ELi256ELi128ELb0ELb1ELb1ELb1ELb1ELb1EEEEEEEEEvNT_6ParamsE)
        /*0200*/ 	.word	0x00000068


	//----- nvinfo : EIATTR_REGCOUNT
	.align		4
.L_121:
        /*0204*/ 	.byte	0x04, 0x2f
        /*0206*/ 	.short	(.L_123 - .L_122)
	.align		4
.L_122:
        /*0208*/ 	.word	index@(_ZN7cutlass13device_kernelIN5flash11enable_sm90INS1_16FlashAttnFwdSm90INS1_25CollectiveMainloopFwdSm90ILi2EN4cute5tupleIJNS5_1CILi1EEES8_S8_EEENS6_IJNS7_ILi64EEESA_SA_EEELi512ENS_10bfloat16_tEfNS_4arch4Sm90ELb1ELb0ELb0ELb1ELb0ELb1ELb0ELb0ELb0ELb1ELb0ELb0EEENS1_21CollectiveEpilogueFwdINS6_IJSA_NS7_ILi512EEESA_EEES9_SC_SE_Li256ELb1ELb1ELb0ELb0EEENS1_36VarlenDynamicPersistentTileSchedulerILi64ELi64ELi256ELi128ELb0ELb1ELb1ELb1ELb1ELb1EEEEEEEEEvNT_6ParamsE)
        /*020c*/ 	.word	0x000000a8


	//----- nvinfo : EIATTR_FRAME_SIZE
	.align		4
.L_123:
        /*0210*/ 	.byte	0x04, 0x11
        /*0212*/ 	.short	(.L_125 - .L_124)
	.align		4
.L_124:
        /*0214*/ 	.word	index@(_ZN7cutlass13device_kernelIN5flash11enable_sm90INS1_16FlashAttnFwdSm90INS1_25CollectiveMainloopFwdSm90ILi2EN4cute5tupleIJNS5_1CILi1EEES8_S8_EEENS6_IJNS7_ILi64EEESA_SA_EEELi512ENS_10bfloat16_tEfNS_4arch4Sm90ELb1ELb0ELb0ELb1ELb0ELb1ELb0ELb0ELb0ELb1ELb0ELb0EEENS1_21CollectiveEpilogueFwdINS6_IJSA_NS7_ILi512EEESA_EEES9_SC_SE_Li256ELb1ELb1ELb0ELb0EEENS1_36VarlenDynamicPersistentTileSchedulerILi64ELi64ELi256ELi128ELb0ELb1ELb1ELb1ELb1ELb1EEEEEEEEEvNT_6ParamsE)
        /*0218*/ 	.word	0x00000060


	//----- nvinfo : EIATTR_REGCOUNT
	.align		4
.L_125:
        /*021c*/ 	.byte	0x04, 0x2f
        /*021e*/ 	.short	(.L_127 - .L_126)
	.align		4
.L_126:
        /*0220*/ 	.word	index@(_ZN7cutlass13device_kernelIN5flash11enable_sm90INS1_16FlashAttnFwdSm90INS1_25CollectiveMainloopFwdSm90ILi2EN4cute5tupleIJNS5_1CILi1EEES8_S8_EEENS6_IJNS7_ILi64EEESA_SA_EEELi512ENS_10bfloat16_tEfNS_4arch4Sm90ELb1ELb0ELb0ELb1ELb0ELb0ELb0ELb0ELb0ELb1ELb0ELb0EEENS1_21CollectiveEpilogueFwdINS6_IJSA_NS7_ILi512EEESA_EEES9_SC_SE_Li256ELb1ELb1ELb0ELb0EEENS1_36VarlenDynamicPersistentTileSchedulerILi64ELi64ELi256ELi128ELb0ELb1ELb1ELb1ELb1ELb1EEEEEEEEEvNT_6ParamsE)
        /*0224*/ 	.word	0x000000a8


	//----- nvinfo : EIATTR_FRAME_SIZE
	.align		4
.L_127:
        /*0228*/ 	.byte	0x04, 0x11
        /*022a*/ 	.short	(.L_129 - .L_128)
	.align		4
.L_128:
        /*022c*/ 	.word	index@(_ZN7cutlass13device_kernelIN5flash11enable_sm90INS1_16FlashAttnFwdSm90INS1_25CollectiveMainloopFwdSm90ILi2EN4cute5tupleIJNS5_1CILi1EEES8_S8_EEENS6_IJNS7_ILi64EEESA_SA_EEELi512ENS_10bfloat16_tEfNS_4arch4Sm90ELb1ELb0ELb0ELb1ELb0ELb0ELb0ELb0ELb0ELb1ELb0ELb0EEENS1_21CollectiveEpilogueFwdINS6_IJSA_NS7_ILi512EEESA_EEES9_SC_SE_Li256ELb1ELb1ELb0ELb0EEENS1_36VarlenDynamicPersistentTileSchedulerILi64ELi64ELi256ELi128ELb0ELb1ELb1ELb1ELb1ELb1EEEEEEEEEvNT_6ParamsE)
        /*0230*/ 	.word	0x00000058


	//----- nvinfo : EIATTR_REGCOUNT
	.align		4
.L_129:
        /*0234*/ 	.byte	0x04, 0x2f
        /*0236*/ 	.short	(.L_131 - .L_130)
	.align		4
.L_130:
        /*0238*/ 	.word	index@(_ZN7cutlass13device_kernelIN5flash11enable_sm90INS1_16FlashAttnFwdSm90INS1_25CollectiveMainloopFwdSm90ILi2EN4cute5tupleIJNS5_1CILi1EEES8_S8_EEENS6_IJNS7_ILi64EEESA_SA_EEELi512ENS_10bfloat16_tEfNS_4arch4Sm90ELb1ELb0ELb0ELb0ELb0ELb0ELb1ELb0ELb0ELb1ELb0ELb0EEENS1_21CollectiveEpilogueFwdINS6_IJSA_NS7_ILi512EEESA_EEES9_SC_SE_Li256ELb0ELb1ELb0ELb0EEENS1_30DynamicPersistentTileSchedulerILi256ELi128ELb0ELb1ELb1EEEEEEEEEvNT_6ParamsE)
        /*023c*/ 	.word	0x000000a8


	//----- nvinfo : EIATTR_FRAME_SIZE
	.align		4
.L_131:
        /*0240*/ 	.byte	0x04, 0x11
        /*0242*/ 	.short	(.L_133 - .L_132)
	.align		4
.L_132:
        /*0244*/ 	.word	index@(_ZN7cutlass13device_kernelIN5flash11enable_sm90INS1_16FlashAttnFwdSm90INS1_25CollectiveMainloopFwdSm90ILi2EN4cute5tupleIJNS5_1CILi1EEES8_S8_EEENS6_IJNS7_ILi64EEESA_SA_EEELi512ENS_10bfloat16_tEfNS_4arch4Sm90ELb1ELb0ELb0ELb0ELb0ELb0ELb1ELb0ELb0ELb1ELb0ELb0EEENS1_21CollectiveEpilogueFwdINS6_IJSA_NS7_ILi512EEESA_EEES9_SC_SE_Li256ELb0ELb1ELb0ELb0EEENS1_30DynamicPersistentTileSchedulerILi256ELi128ELb0ELb1ELb1EEEEEEEEEvNT_6ParamsE)
        /*0248*/ 	.word	0x00000048


	//----- nvinfo : EIATTR_REGCOUNT
	.align		4
.L_133:
        /*024c*/ 	.byte	0x04, 0x2f
        /*024e*/ 	.short	(.L_135 - .L_134)
	.align		4
.L_134:
        /*0250*/ 	.word	index@(_ZN7cutlass13device_kernelIN5flash11enable_sm90INS1_16FlashAttnFwdSm90INS1_25CollectiveMainloopFwdSm90ILi2EN4cute5tupleIJNS5_1CILi1EEES8_S8_EEENS6_IJNS7_ILi64EEESA_SA_EEELi512ENS_10bfloat16_tEfNS_4arch4Sm90ELb1ELb0ELb0ELb0ELb0ELb0ELb0ELb0ELb0ELb1ELb0ELb0EEENS1_21CollectiveEpilogueFwdINS6_IJSA_NS7_ILi512EEESA_EEES9_SC_SE_Li256ELb0ELb1ELb0ELb0EEENS1_30DynamicPersistentTileSchedulerILi256ELi128ELb0ELb1ELb1EEEEEEEEEvNT_6ParamsE)
        /*0254*/ 	.word	0x000000a8


	//----- nvinfo : EIATTR_FRAME_SIZE
	.align		4
.L_135:
        /*0258*/ 	.byte	0x04, 0x11
        /*025a*/ 	.short	(.L_137 - .L_136)
	.align		4
.L_136:
        /*025c*/ 	.word	index@(_ZN7cutlass13device_kernelIN5flash11enable_sm90INS1_16FlashAttnFwdSm90INS1_25CollectiveMainloopFwdSm90ILi2EN4cute5tupleIJNS5_1CILi1EEES8_S8_EEENS6_IJNS7_ILi64EEESA_SA_EEELi512ENS_10bfloat16_tEfNS_4arch4Sm90ELb1ELb0ELb0ELb0ELb0ELb0ELb0ELb0ELb0ELb1ELb0ELb0EEENS1_21CollectiveEpilogueFwdINS6_IJSA_NS7_ILi512EEESA_EEES9_SC_SE_Li256ELb0ELb1ELb0ELb0EEENS1_30DynamicPersistentTileSchedulerILi256ELi128ELb0ELb1ELb1EEEEEEEEEvNT_6ParamsE)
        /*0260*/ 	.word	0x00000028


	//----- nvinfo : EIATTR_REGCOUNT
	.align		4
.L_137:
        /*0264*/ 	.byte	0x04, 0x2f
        /*0266*/ 	.short	(.L_139 - .L_138)
	.align		4
.L_138:
        /*0268*/ 	.word	index@(_ZN7cutlass13device_kernelIN5flash11enable_sm90INS1_16FlashAttnFwdSm90INS1_25CollectiveMainloopFwdSm90ILi2EN4cute5tupleIJNS5_1CILi1EEES8_S8_EEENS6_IJNS7_ILi64EEESA_SA_EEELi512ENS_10bfloat16_tEfNS_4arch4Sm90ELb0ELb1ELb0ELb1ELb0ELb1ELb1ELb0ELb0ELb1ELb0ELb0EEENS1_21CollectiveEpilogueFwdINS6_IJSA_NS7_ILi512EEESA_EEES9_SC_SE_Li256ELb1ELb1ELb0ELb0EEENS1_36VarlenDynamicPersistentTileSchedulerILi64ELi64ELi256ELi128ELb0ELb1ELb1ELb1ELb0ELb1EEEEEEEEEvNT_6ParamsE)
        /*026c*/ 	.word	0x000000a8


	//----- nvinfo : EIATTR_FRAME_SIZE
	.align		4
.L_139:
        /*0270*/ 	.byte	0x04, 0x11
        /*0272*/ 	.short	(.L_141 - .L_140)
	.align		4
.L_140:
        /*0274*/ 	.word	index@(_ZN7cutlass13device_kernelIN5flash11enable_sm90INS1_16FlashAttnFwdSm90INS1_25CollectiveMainloopFwdSm90ILi2EN4cute5tupleIJNS5_1CILi1EEES8_S8_EEENS6_IJNS7_ILi64EEESA_SA_EEELi512ENS_10bfloat16_tEfNS_4arch4Sm90ELb0ELb1ELb0ELb1ELb0ELb1ELb1ELb0ELb0ELb1ELb0ELb0EEENS1_21CollectiveEpilogueFwdINS6_IJSA_NS7_ILi512EEESA_EEES9_SC_SE_Li256ELb1ELb1ELb0ELb0EEENS1_36VarlenDynamicPersistentTileSchedulerILi64ELi64ELi256ELi128ELb0ELb1ELb1ELb1ELb0ELb1EEEEEEEEEvNT_6ParamsE)
        /*0278*/ 	.word	0x00000078


	//----- nvinfo : EIATTR_REGCOUNT
	.align		4
.L_141:
        /*027c*/ 	.byte	0x04, 0x2f
        /*027e*/ 	.short	(.L_143 - .L_142)
	.align		4
.L_142:
        /*0280*/ 	.word	index@(_ZN7cutlass13device_kernelIN5flash11enable_sm90INS1_16FlashAttnFwdSm90INS1_25CollectiveMainloopFwdSm90ILi2EN4cute5tupleIJNS5_1CILi1EEES8_S8_EEENS6_IJNS7_ILi64EEESA_SA_EEELi512ENS_10bfloat16_tEfNS_4arch4Sm90ELb0ELb1ELb0ELb1ELb0ELb0ELb1ELb0ELb0ELb1ELb0ELb0EEENS1_21CollectiveEpilogueFwdINS6_IJSA_NS7_ILi512EEESA_EEES9_SC_SE_Li256ELb1ELb1ELb0ELb0EEENS1_36VarlenDynamicPersistentTileSchedulerILi64ELi64ELi256ELi128ELb0ELb1ELb1ELb1ELb0ELb1EEEEEEEEEvNT_6ParamsE)
        /*0284*/ 	.word	0x000000a8


	//----- nvinfo : EIATTR_FRAME_SIZE
	.align		4
.L_143:
        /*0288*/ 	.byte	0x04, 0x11
        /*028a*/ 	.short	(.L_145 - .L_144)
	.align		4
.L_144:
        /*028c*/ 	.word	index@(_ZN7cutlass13device_kernelIN5flash11enable_sm90INS1_16FlashAttnFwdSm90INS1_25CollectiveMainloopFwdSm90ILi2EN4cute5tupleIJNS5_1CILi1EEES8_S8_EEENS6_IJNS7_ILi64EEESA_SA_EEELi512ENS_10bfloat16_tEfNS_4arch4Sm90ELb0ELb1ELb0ELb1ELb0ELb0ELb1ELb0ELb0ELb1ELb0ELb0EEENS1_21CollectiveEpilogueFwdINS6_IJSA_NS7_ILi512EEESA_EEES9_SC_SE_Li256ELb1ELb1ELb0ELb0EEENS1_36VarlenDynamicPersistentTileSchedulerILi64ELi64ELi256ELi128ELb0ELb1ELb1ELb1ELb0ELb1EEEEEEEEEvNT_6ParamsE)
        /*0290*/ 	.word	0x00000070


	//----- nvinfo : EIATTR_REGCOUNT
	.align		4
.L_145:
        /*0294*/ 	.byte	0x04, 0x2f
        /*0296*/ 	.short	(.L_147 - .L_146)
	.align		4
.L_146:
        /*0298*/ 	.word	index@(_ZN7cutlass13device_kernelIN5flash11enable_sm90INS1_16FlashAttnFwdSm90INS1_25CollectiveMainloopFwdSm90ILi2EN4cute5tupleIJNS5_1CILi1EEES8_S8_EEENS6_IJNS7_ILi64EEESA_SA_EEELi512ENS_10bfloat16_tEfNS_4arch4Sm90ELb0ELb1ELb0ELb1ELb0ELb1ELb0ELb0ELb0ELb1ELb0ELb0EEENS1_21CollectiveEpilogueFwdINS6_IJSA_NS7_ILi512EEESA_EEES9_SC_SE_Li256ELb1ELb1ELb0ELb0EEENS1_36VarlenDynamicPersistentTileSchedulerILi64ELi64ELi256ELi128ELb0ELb1ELb1ELb1ELb0ELb1EEEEEEEEEvNT_6ParamsE)
        /*029c*/ 	.word	0x000000a8


	//----- nvinfo : EIATTR_FRAME_SIZE
	.align		4
.L_147:
        /*02a0*/ 	.byte	0x04, 0x11
        /*02a2*/ 	.short	(.L_149 - .L_148)
	.align		4
.L_148:
        /*02a4*/ 	.word	index@(_ZN7cutlass13device_kernelIN5flash11enable_sm90INS1_16FlashAttnFwdSm90INS1_25CollectiveMainloopFwdSm90ILi2EN4cute5tupleIJNS5_1CILi1EEES8_S8_EEENS6_IJNS7_ILi64EEESA_SA_EEELi512ENS_10bfloat16_tEfNS_4arch4Sm90ELb0ELb1ELb0ELb1ELb0ELb1ELb0ELb0ELb0ELb1ELb0ELb0EEENS1_21CollectiveEpilogueFwdINS6_IJSA_NS7_ILi512EEESA_EEES9_SC_SE_Li256ELb1ELb1ELb0ELb0EEENS1_36VarlenDynamicPersistentTileSchedulerILi64ELi64ELi256ELi128ELb0ELb1ELb1ELb1ELb0ELb1EEEEEEEEEvNT_6ParamsE)
        /*02a8*/ 	.word	0x00000050


	//----- nvinfo : EIATTR_REGCOUNT
	.align		4
.L_149:
        /*02ac*/ 	.byte	0x04, 0x2f
        /*02ae*/ 	.short	(.L_151 - .L_150)
	.align		4
.L_150:
        /*02b0*/ 	.word	index@(_ZN7cutlass13device_kernelIN5flash11enable_sm90INS1_16FlashAttnFwdSm90INS1_25CollectiveMainloopFwdSm90ILi2EN4cute5tupleIJNS5_1CILi1EEES8_S8_EEENS6_IJNS7_ILi64EEESA_SA_EEELi512ENS_10bfloat16_tEfNS_4arch4Sm90ELb0ELb1ELb0ELb1ELb0ELb0ELb0ELb0ELb0ELb1ELb0ELb0EEENS1_21CollectiveEpilogueFwdINS6_IJSA_NS7_ILi512EEESA_EEES9_SC_SE_Li256ELb1ELb1ELb0ELb0EEENS1_36VarlenDynamicPersistentTileSchedulerILi64ELi64ELi256ELi128ELb0ELb1ELb1ELb1ELb0ELb1EEEEEEEEEvNT_6ParamsE)
        /*02b4*/ 	.word	0x000000a8


	//----- nvinfo : EIATTR_FRAME_SIZE
	.align		4
.L_151:
        /*02b8*/ 	.byte	0x04, 0x11
        /*02ba*/ 	.short	(.L_153 - .L_152)
	.align		4
.L_152:
        /*02bc*/ 	.word	index@(_ZN7cutlass13device_kernelIN5flash11enable_sm90INS1_16FlashAttnFwdSm90INS1_25CollectiveMainloopFwdSm90ILi2EN4cute5tupleIJNS5_1CILi1EEES8_S8_EEENS6_IJNS7_ILi64EEESA_SA_EEELi512ENS_10bfloat16_tEfNS_4arch4Sm90ELb0ELb1ELb0ELb1ELb0ELb0ELb0ELb0ELb0ELb1ELb0ELb0EEENS1_21CollectiveEpilogueFwdINS6_IJSA_NS7_ILi512EEESA_EEES9_SC_SE_Li256ELb1ELb1ELb0ELb0EEENS1_36VarlenDynamicPersistentTileSchedulerILi64ELi64ELi256ELi128ELb0ELb1ELb1ELb1ELb0ELb1EEEEEEEEEvNT_6ParamsE)
        /*02c0*/ 	.word	0x00000048


	//----- nvinfo : EIATTR_REGCOUNT
	.align		4
.L_153:
        /*02c4*/ 	.byte	0x04, 0x2f
        /*02c6*/ 	.short	(.L_155 - .L_154)
	.align		4
.L_154:
        /*02c8*/ 	.word	index@(_ZN7cutlass13device_kernelIN5flash11enable_sm90INS1_16FlashAttnFwdSm90INS1_25CollectiveMainloopFwdSm90ILi2EN4cute5tupleIJNS5_1CILi1EEES8_S8_EEENS6_IJNS7_ILi64EEESA_SA_EEELi512ENS_10bfloat16_tEfNS_4arch4Sm90ELb0ELb1ELb0ELb0ELb0ELb0ELb1ELb0ELb0ELb1ELb0ELb0EEENS1_21CollectiveEpilogueFwdINS6_IJSA_NS7_ILi512EEESA_EEES9_SC_SE_Li256ELb0ELb1ELb0ELb0EEENS1_30DynamicPersistentTileSchedulerILi256ELi128ELb0ELb1ELb1EEEEEEEEEvNT_6ParamsE)
        /*02cc*/ 	.word	0x000000a8


	//----- nvinfo : EIATTR_FRAME_SIZE
	.align		4
.L_155:
        /*02d0*/ 	.byte	0x04, 0x11
        /*02d2*/ 	.short	(.L_157 - .L_156)
	.align		4
.L_156:
        /*02d4*/ 	.word	index@(_ZN7cutlass13device_kernelIN5flash11enable_sm90INS1_16FlashAttnFwdSm90INS1_25CollectiveMainloopFwdSm90ILi2EN4cute5tupleIJNS5_1CILi1EEES8_S8_EEENS6_IJNS7_ILi64EEESA_SA_EEELi512ENS_10bfloat16_tEfNS_4arch4Sm90ELb0ELb1ELb0ELb0ELb0ELb0ELb1ELb0ELb0ELb1ELb0ELb0EEENS1_21CollectiveEpilogueFwdINS6_IJSA_NS7_ILi512EEESA_EEES9_SC_SE_Li256ELb0ELb1ELb0ELb0EEENS1_30DynamicPersistentTileSchedulerILi256ELi128ELb0ELb1ELb1EEEEEEEEEvNT_6ParamsE)
        /*02d8*/ 	.word	0x00000048


	//----- nvinfo : EIATTR_REGCOUNT
	.align		4
.L_157:
        /*02dc*/ 	.byte	0x04, 0x2f
        /*02de*/ 	.short	(.L_159 - .L_158)
	.align		4
.L_158:
        /*02e0*/ 	.word	index@(_ZN7cutlass13device_kernelIN5flash11enable_sm90INS1_16FlashAttnFwdSm90INS1_25CollectiveMainloopFwdSm90ILi2EN4cute5tupleIJNS5_1CILi1EEES8_S8_EEENS6_IJNS7_ILi64EEESA_SA_EEELi512ENS_10bfloat16_tEfNS_4arch4Sm90ELb0ELb1ELb0ELb0ELb0ELb0ELb0ELb0ELb0ELb1ELb0ELb0EEENS1_21CollectiveEpilogueFwdINS6_IJSA_NS7_ILi512EEESA_EEES9_SC_SE_Li256ELb0ELb1ELb0ELb0EEENS1_30DynamicPersistentTileSchedulerILi256ELi128ELb0ELb1ELb1EEEEEEEEEvNT_6ParamsE)
        /*02e4*/ 	.word	0x000000a8


	//----- nvinfo : EIATTR_FRAME_SIZE
	.align		4
.L_159:
        /*02e8*/ 	.byte	0x04, 0x11
        /*02ea*/ 	.short	(.L_161 - .L_160)
	.align		4
.L_160:
        /*02ec*/ 	.word	index@(_ZN7cutlass13device_kernelIN5flash11enable_sm90INS1_16FlashAttnFwdSm90INS1_25CollectiveMainloopFwdSm90ILi2EN4cute5tupleIJNS5_1CILi1EEES8_S8_EEENS6_IJNS7_ILi64EEESA_SA_EEELi512ENS_10bfloat16_tEfNS_4arch4Sm90ELb0ELb1ELb0ELb0ELb0ELb0ELb0ELb0ELb0ELb1ELb0ELb0EEENS1_21CollectiveEpilogueFwdINS6_IJSA_NS7_ILi512EEESA_EEES9_SC_SE_Li256ELb0ELb1ELb0ELb0EEENS1_30DynamicPersistentTileSchedulerILi256ELi128ELb0ELb1ELb1EEEEEEEEEvNT_6ParamsE)
        /*02f0*/ 	.word	0x00000028


	//----- nvinfo : EIATTR_REGCOUNT
	.align		4
.L_161:
        /*02f4*/ 	.byte	0x04, 0x2f
        /*02f6*/ 	.short	(.L_163 - .L_162)
	.align		4
.L_162:
        /*02f8*/ 	.word	index@(_ZN7cutlass13device_kernelIN5flash11enable_sm90INS1_16FlashAttnFwdSm90INS1_25CollectiveMainloopFwdSm90ILi2EN4cute5tupleIJNS5_1CILi1EEES8_S8_EEENS6_IJNS7_ILi64EEESA_SA_EEELi512ENS_10bfloat16_tEfNS_4arch4Sm90ELb0ELb0ELb0ELb1ELb0ELb1ELb1ELb0ELb0ELb1ELb0ELb0EEENS1_21CollectiveEpilogueFwdINS6_IJSA_NS7_ILi512EEESA_EEES9_SC_SE_Li256ELb1ELb1ELb0ELb0EEENS1_36VarlenDynamicPersistentTileSchedulerILi64ELi64ELi256ELi128ELb0ELb1ELb1ELb0ELb1ELb1EEEEEEEEEvNT_6ParamsE)
        /*02fc*/ 	.word	0x000000a8


	//----- nvinfo : EIATTR_FRAME_SIZE
	.align		4
.L_163:
        /*0300*/ 	.byte	0x04, 0x11
        /*0302*/ 	.short	(.L_165 - .L_164)
	.align		4
.L_164:
        /*0304*/ 	.word	index@(_ZN7cutlass13device_kernelIN5flash11enable_sm90INS1_16FlashAttnFwdSm90INS1_25CollectiveMainloopFwdSm90ILi2EN4cute5tupleIJNS5_1CILi1EEES8_S8_EEENS6_IJNS7_ILi64EEESA_SA_EEELi512ENS_10bfloat16_tEfNS_4arch4Sm90ELb0ELb0ELb0ELb1ELb0ELb1ELb1ELb0ELb0ELb1ELb0ELb0EEENS1_21CollectiveEpilogueFwdINS6_IJSA_NS7_ILi512EEESA_EEES9_SC_SE_Li256ELb1ELb1ELb0ELb0EEENS1_36VarlenDynamicPersistentTileSchedulerILi64ELi64ELi256ELi128ELb0ELb1ELb1ELb0ELb1ELb1EEEEEEEEEvNT_6ParamsE)
        /*0308*/ 	.word	0x00000078


	//----- nvinfo : EIATTR_REGCOUNT
	.align		4
.L_165:
        /*030c*/ 	.byte	0x04, 0x2f
        /*030e*/ 	.short	(.L_167 - .L_166)
	.align		4
.L_166:
        /*0310*/ 	.word	index@(_ZN7cutlass13device_kernelIN5flash11enable_sm90INS1_16FlashAttnFwdSm90INS1_25CollectiveMainloopFwdSm90ILi2EN4cute5tupleIJNS5_1CILi1EEES8_S8_EEENS6_IJNS7_ILi64EEESA_SA_EEELi512ENS_10bfloat16_tEfNS_4arch4Sm90ELb0ELb0ELb0ELb1ELb0ELb0ELb1ELb0ELb0ELb1ELb0ELb0EEENS1_21CollectiveEpilogueFwdINS6_IJSA_NS7_ILi512EEESA_EEES9_SC_SE_Li256ELb1ELb1ELb0ELb0EEENS1_36VarlenDynamicPersistentTileSchedulerILi64ELi64ELi256ELi128ELb0ELb1ELb1ELb0ELb1ELb1EEEEEEEEEvNT_6ParamsE)
        /*0314*/ 	.word	0x000000a8


	//----- nvinfo : EIATTR_FRAME_SIZE
	.align		4
.L_167:
        /*0318*/ 	.byte	0x04, 0x11
        /*031a*/ 	.short	(.L_169 - .L_168)
	.align		4
.L_168:
        /*031c*/ 	.word	index@(_ZN7cutlass13device_kernelIN5flash11enable_sm90INS1_16FlashAttnFwdSm90INS1_25CollectiveMainloopFwdSm90ILi2EN4cute5tupleIJNS5_1CILi1EEES8_S8_EEENS6_IJNS7_ILi64EEESA_SA_EEELi512ENS_10bfloat16_tEfNS_4arch4Sm90ELb0ELb0ELb0ELb1ELb0ELb0ELb1ELb0ELb0ELb1ELb0ELb0EEENS1_21CollectiveEpilogueFwdINS6_IJSA_NS7_ILi512EEESA_EEES9_SC_SE_Li256ELb1ELb1ELb0ELb0EEENS1_36VarlenDynamicPersistentTileSchedulerILi64ELi64ELi256ELi128ELb0ELb1ELb1ELb0ELb1ELb1EEEEEEEEEvNT_6ParamsE)
        /*0320*/ 	.word	0x00000070


	//----- nvinfo : EIATTR_REGCOUNT
	.align		4
.L_169:
        /*0324*/ 	.byte	0x04, 0x2f
        /*0326*/ 	.short	(.L_171 - .L_170)
	.align		4
.L_170:
        /*0328*/ 	.word	index@(_ZN7cutlass13device_kernelIN5flash11enable_sm90INS1_16FlashAttnFwdSm90INS1_25CollectiveMainloopFwdSm90ILi2EN4cute5tupleIJNS5_1CILi1EEES8_S8_EEENS6_IJNS7_ILi64EEESA_SA_EEELi512ENS_10bfloat16_tEfNS_4arch4Sm90ELb0ELb0ELb0ELb1ELb0ELb1ELb0ELb0ELb0ELb1ELb0ELb0EEENS1_21CollectiveEpilogueFwdINS6_IJSA_NS7_ILi512EEESA_EEES9_SC_SE_Li256ELb1ELb1ELb0ELb0EEENS1_36VarlenDynamicPersistentTileSchedulerILi64ELi64ELi256ELi128ELb0ELb1ELb1ELb0ELb1ELb1EEEEEEEEEvNT_6ParamsE)
        /*032c*/ 	.word	0x000000a8


	//----- nvinfo : EIATTR_FRAME_SIZE
	.align		4
.L_171:
        /*0330*/ 	.byte	0x04, 0x11
        /*0332*/ 	.short	(.L_173 - .L_172)
	.align		4
.L_172:
        /*0334*/ 	.word	index@(_ZN7cutlass13device_kernelIN5flash11enable_sm90INS1_16FlashAttnFwdSm90INS1_25CollectiveMainloopFwdSm90ILi2EN4cute5tupleIJNS5_1CILi1EEES8_S8_EEENS6_IJNS7_ILi64EEESA_SA_EEELi512ENS_10bfloat16_tEfNS_4arch4Sm90ELb0ELb0ELb0ELb1ELb0ELb1ELb0ELb0ELb0ELb1ELb0ELb0EEENS1_21CollectiveEpilogueFwdINS6_IJSA_NS7_ILi512EEESA_EEES9_SC_SE_Li256ELb1ELb1ELb0ELb0EEENS1_36VarlenDynamicPersistentTileSchedulerILi64ELi64ELi256ELi128ELb0ELb1ELb1ELb0ELb1ELb1EEEEEEEEEvNT_6ParamsE)
        /*0338*/ 	.word	0x00000068


	//----- nvinfo : EIATTR_REGCOUNT
	.align		4
.L_173:
        /*033c*/ 	.byte	0x04, 0x2f
        /*033e*/ 	.short	(.L_175 - .L_174)
	.align		4
.L_174:
        /*0340*/ 	.word	index@(_ZN7cutlass13device_kernelIN5flash11enable_sm90INS1_16FlashAttnFwdSm90INS1_25CollectiveMainloopFwdSm90ILi2EN4cute5tupleIJNS5_1CILi1EEES8_S8_EEENS6_IJNS7_ILi64EEESA_SA_EEELi512ENS_10bfloat16_tEfNS_4arch4Sm90ELb0ELb0ELb0ELb1ELb0ELb0ELb0ELb0ELb0ELb1ELb0ELb0EEENS1_21CollectiveEpilogueFwdINS6_IJSA_NS7_ILi512EEESA_EEES9_SC_SE_Li256ELb1ELb1ELb0ELb0EEENS1_36VarlenDynamicPersistentTileSchedulerILi64ELi64ELi256ELi128ELb0ELb1ELb1ELb0ELb1ELb1EEEEEEEEEvNT_6ParamsE)
        /*0344*/ 	.word	0x000000a8


	//----- nvinfo : EIATTR_FRAME_SIZE
	.align		4
.L_175:
        /*0348*/ 	.byte	0x04, 0x11
        /*034a*/ 	.short	(.L_177 - .L_176)
	.align		4
.L_176:
        /*034c*/ 	.word	index@(_ZN7cutlass13device_kernelIN5flash11enable_sm90INS1_16FlashAttnFwdSm90INS1_25CollectiveMainloopFwdSm90ILi2EN4cute5tupleIJNS5_1CILi1EEES8_S8_EEENS6_IJNS7_ILi64EEESA_SA_EEELi512ENS_10bfloat16_tEfNS_4arch4Sm90ELb0ELb0ELb0ELb1ELb0ELb0ELb0ELb0ELb0ELb1ELb0ELb0EEENS1_21CollectiveEpilogueFwdINS6_IJSA_NS7_ILi512EEESA_EEES9_SC_SE_Li256ELb1ELb1ELb0ELb0EEENS1_36VarlenDynamicPersistentTileSchedulerILi64ELi64ELi256ELi128ELb0ELb1ELb1ELb0ELb1ELb1EEEEEEEEEvNT_6ParamsE)
        /*0350*/ 	.word	0x00000060


	//----- nvinfo : EIATTR_REGCOUNT
	.align		4
.L_177:
        /*0354*/ 	.byte	0x04, 0x2f
        /*0356*/ 	.short	(.L_179 - .L_178)
	.align		4
.L_178:
        /*0358*/ 	.word	index@(_ZN7cutlass13device_kernelIN5flash11enable_sm90INS1_16FlashAttnFwdSm90INS1_25CollectiveMainloopFwdSm90ILi2EN4cute5tupleIJNS5_1CILi1EEES8_S8_EEENS6_IJNS7_ILi64EEESA_SA_EEELi512ENS_10bfloat16_tEfNS_4arch4Sm90ELb0ELb0ELb0ELb0ELb0ELb0ELb1ELb0ELb0ELb1ELb0ELb0EEENS1_21CollectiveEpilogueFwdINS6_IJSA_NS7_ILi512EEESA_EEES9_SC_SE_Li256ELb0ELb1ELb0ELb0EEENS1_29StaticPersistentTileSchedulerILb0EEEEEEEEEvNT_6ParamsE)
        /*035c*/ 	.word	0x000000a8


	//----- nvinfo : EIATTR_FRAME_SIZE
	.align		4
.L_179:
        /*0360*/ 	.byte	0x04, 0x11
        /*0362*/ 	.short	(.L_181 - .L_180)
	.align		4
.L_180:
        /*0364*/ 	.word	index@(_ZN7cutlass13device_kernelIN5flash11enable_sm90INS1_16FlashAttnFwdSm90INS1_25CollectiveMainloopFwdSm90ILi2EN4cute5tupleIJNS5_1CILi1EEES8_S8_EEENS6_IJNS7_ILi64EEESA_SA_EEELi512ENS_10bfloat16_tEfNS_4arch4Sm90ELb0ELb0ELb0ELb0ELb0ELb0ELb1ELb0ELb0ELb1ELb0ELb0EEENS1_21CollectiveEpilogueFwdINS6_IJSA_NS7_ILi512EEESA_EEES9_SC_SE_Li256ELb0ELb1ELb0ELb0EEENS1_29StaticPersistentTileSchedulerILb0EEEEEEEEEvNT_6ParamsE)
        /*0368*/ 	.word	0x00000058


	//----- nvinfo : EIATTR_REGCOUNT
	.align		4
.L_181:
        /*036c*/ 	.byte	0x04, 0x2f
        /*036e*/ 	.short	(.L_183 - .L_182)
	.align		4
.L_182:
        /*0370*/ 	.word	index@(_ZN7cutlass13device_kernelIN5flash11enable_sm90INS1_16FlashAttnFwdSm90INS1_25CollectiveMainloopFwdSm90ILi2EN4cute5tupleIJNS5_1CILi1EEES8_S8_EEENS6_IJNS7_ILi64EEESA_SA_EEELi512ENS_10bfloat16_tEfNS_4arch4Sm90ELb0ELb0ELb0ELb0ELb0ELb0ELb0ELb0ELb0ELb1ELb0ELb0EEENS1_21CollectiveEpilogueFwdINS6_IJSA_NS7_ILi512EEESA_EEES9_SC_SE_Li256ELb0ELb1ELb0ELb0EEENS1_29StaticPersistentTileSchedulerILb0EEEEEEEEEvNT_6ParamsE)
        /*0374*/ 	.word	0x000000a8


	//----- nvinfo : EIATTR_FRAME_SIZE
	.align		4
.L_183:
        /*0378*/ 	.byte	0x04, 0x11
        /*037a*/ 	.short	(.L_185 - .L_184)
	.align		4
.L_184:
        /*037c*/ 	.word	index@(_ZN7cutlass13device_kernelIN5flash11enable_sm90INS1_16FlashAttnFwdSm90INS1_25CollectiveMainloopFwdSm90ILi2EN4cute5tupleIJNS5_1CILi1EEES8_S8_EEENS6_IJNS7_ILi64EEESA_SA_EEELi512ENS_10bfloat16_tEfNS_4arch4Sm90ELb0ELb0ELb0ELb0ELb0ELb0ELb0ELb0ELb0ELb1ELb0ELb0EEENS1_21CollectiveEpilogueFwdINS6_IJSA_NS7_ILi512EEESA_EEES9_SC_SE_Li256ELb0ELb1ELb0ELb0EEENS1_29StaticPersistentTileSchedulerILb0EEEEEEEEEvNT_6ParamsE)
        /*0380*/ 	.word	0x00000038


	//----- nvinfo : EIATTR_REGCOUNT
	.align		4
.L_185:
        /*0384*/ 	.byte	0x04, 0x2f
        /*0386*/ 	.short	(.L_187 - .L_186)
	.align		4
.L_186:
        /*0388*/ 	.word	index@(_ZN7cutlass13device_kernelIN5flash11enable_sm90INS1_16FlashAttnFwdSm90INS1_25CollectiveMainloopFwdSm90ILi2EN4cute5tupleIJNS5_1CILi1EEES8_S8_EEENS6_IJNS7_ILi128EEESA_NS7_ILi192EEEEEELi128ENS_10bfloat16_tEfNS_4arch4Sm90ELb1ELb0ELb0ELb1ELb0ELb1ELb0ELb1ELb1ELb1ELb0ELb0EEENS1_21CollectiveEpilogueFwdINS6_IJSA_SA_SA_EEES9_SD_SF_Li256ELb1ELb1ELb0ELb0EEENS1_36VarlenDynamicPersistentTileSchedulerILi128ELi128ELi256ELi128ELb0ELb1ELb1ELb1ELb1ELb1EEEEEEEEEvNT_6ParamsE)
        /*038c*/ 	.word	0x000000a8


	//----- nvinfo : EIATTR_FRAME_SIZE
	.align		4
.L_187:
        /*0390*/ 	.byte	0x04, 0x11
        /*0392*/ 	.short	(.L_189 - .L_188)
	.align		4
.L_188:
        /*0394*/ 	.word	index@(_ZN7cutlass13device_kernelIN5flash11enable_sm90INS1_16FlashAttnFwdSm90INS1_25CollectiveMainloopFwdSm90ILi2EN4cute5tupleIJNS5_1CILi1EEES8_S8_EEENS6_IJNS7_ILi128EEESA_NS7_ILi192EEEEEELi128ENS_10bfloat16_tEfNS_4arch4Sm90ELb1ELb0ELb0ELb1ELb0ELb1ELb0ELb1ELb1ELb1ELb0ELb0EEENS1_21CollectiveEpilogueFwdINS6_IJSA_SA_SA_EEES9_SD_SF_Li256ELb1ELb1ELb0ELb0EEENS1_36VarlenDynamicPersistentTileSchedulerILi128ELi128ELi256ELi128ELb0ELb1ELb1ELb1ELb1ELb1EEEEEEEEEvNT_6ParamsE)
        /*0398*/ 	.word	0x00000078


	//----- nvinfo : EIATTR_REGCOUNT
	.align		4
.L_189:
        /*039c*/ 	.byte	0x04, 0x2f
        /*039e*/ 	.short	(.L_191 - .L_190)
	.align		4
.L_190:
        /*03a0*/ 	.word	index@(_ZN7cutlass13device_kernelIN5flash11enable_sm90INS1_16FlashAttnFwdSm90INS1_25CollectiveMainloopFwdSm90ILi2EN4cute5tupleIJNS5_1CILi1EEES8_S8_EEENS6_IJNS7_ILi128EEESA_NS7_ILi192EEEEEELi128ENS_10bfloat16_tEfNS_4arch4Sm90ELb1ELb0ELb0ELb1ELb0ELb0ELb0ELb1ELb1ELb1ELb0ELb0EEENS1_21CollectiveEpilogueFwdINS6_IJSA_SA_SA_EEES9_SD_SF_Li256ELb1ELb1ELb0ELb0EEENS1_36VarlenDynamicPersistentTileSchedulerILi128ELi128ELi256ELi128ELb0ELb1ELb1ELb1ELb1ELb1EEEEEEEEEvNT_6ParamsE)
        /*03a4*/ 	.word	0x000000a8


	//----- nvinfo : EIATTR_FRAME_SIZE
	.align		4
.L_191:
        /*03a8*/ 	.byte	0x04, 0x11
        /*03aa*/ 	.short	(.L_193 - .L_192)
	.align		4
.L_192:
        /*03ac*/ 	.word	index@(_ZN7cutlass13device_kernelIN5flash11enable_sm90INS1_16FlashAttnFwdSm90INS1_25CollectiveMainloopFwdSm90ILi2EN4cute5tupleIJNS5_1CILi1EEES8_S8_EEENS6_IJNS7_ILi128EEESA_NS7_ILi192EEEEEELi128ENS_10bfloat16_tEfNS_4arch4Sm90ELb1ELb0ELb0ELb1ELb0ELb0ELb0ELb1ELb1ELb1ELb0ELb0EEENS1_21CollectiveEpilogueFwdINS6_IJSA_SA_SA_EEES9_SD_SF_Li256ELb1ELb1ELb0ELb0EEENS1_36VarlenDynamicPersistentTileSchedulerILi128ELi128ELi256ELi128ELb0ELb1ELb1ELb1ELb1ELb1EEEEEEEEEvNT_6ParamsE)
        /*03b0*/ 	.word	0x00000058


	//----- nvinfo : EIATTR_REGCOUNT
	.align		4
.L_193:
        /*03b4*/ 	.byte	0x04, 0x2f
        /*03b6*/ 	.short	(.L_195 - .L_194)
	.align		4
.L_194:
        /*03b8*/ 	.word	index@(_ZN7cutlass13device_kernelIN5flash11enable_sm90INS1_16FlashAttnFwdSm90INS1_25CollectiveMainloopFwdSm90ILi2EN4cute5tupleIJNS5_1CILi1EEES8_S8_EEENS6_IJNS7_ILi128EEESA_NS7_ILi192EEEEEELi128ENS_10bfloat16_tEfNS_4arch4Sm90ELb1ELb0ELb0ELb0ELb0ELb0ELb0ELb1ELb1ELb1ELb0ELb0EEENS1_21CollectiveEpilogueFwdINS6_IJSA_SA_SA_EEES9_SD_SF_Li256ELb0ELb1ELb0ELb0EEENS1_30DynamicPersistentTileSchedulerILi256ELi128ELb0ELb1ELb1EEEEEEEEEvNT_6ParamsE)
        /*03bc*/ 	.word	0x000000a8


	//----- nvinfo : EIATTR_FRAME_SIZE
	.align		4
.L_195:
        /*03c0*/ 	.byte	0x04, 0x11
        /*03c2*/ 	.short	(.L_197 - .L_196)
	.align		4
.L_196:
        /*03c4*/ 	.word	index@(_ZN7cutlass13device_kernelIN5flash11enable_sm90INS1_16FlashAttnFwdSm90INS1_25CollectiveMainloopFwdSm90ILi2EN4cute5tupleIJNS5_1CILi1EEES8_S8_EEENS6_IJNS7_ILi128EEESA_NS7_ILi192EEEEEELi128ENS_10bfloat16_tEfNS_4arch4Sm90ELb1ELb0ELb0ELb0ELb0ELb0ELb0ELb1ELb1ELb1ELb0ELb0EEENS1_21CollectiveEpilogueFwdINS6_IJSA_SA_SA_EEES9_SD_SF_Li256ELb0ELb1ELb0ELb0EEENS1_30DynamicPersistentTileSchedulerILi256ELi128ELb0ELb1ELb1EEEEEEEEEvNT_6ParamsE)
        /*03c8*/ 	.word	0x00000028


	//----- nvinfo : EIATTR_REGCOUNT
	.align		4
.L_197:
        /*03cc*/ 	.byte	0x04, 0x2f
        /*03ce*/ 	.short	(.L_199 - .L_198)
	.align		4
.L_198:
        /*03d0*/ 	.word	index@(_ZN7cutlass13device_kernelIN5flash11enable_sm90INS1_16FlashAttnFwdSm90INS1_25CollectiveMainloopFwdSm90ILi2EN4cute5tupleIJNS5_1CILi1EEES8_S8_EEENS6_IJNS7_ILi128EEENS7_ILi96EEENS7_ILi192EEEEEELi128ENS_10bfloat16_tEfNS_4arch4Sm90ELb0ELb1ELb0ELb1ELb0ELb1ELb0ELb1ELb1ELb1ELb0ELb0EEENS1_21CollectiveEpilogueFwdINS6_IJSA_SA_SB_EEES9_SE_SG_Li256ELb1ELb1ELb0ELb0EEENS1_36VarlenDynamicPersistentTileSchedulerILi128ELi96ELi256ELi128ELb0ELb1ELb1ELb1ELb0ELb1EEEEEEEEEvNT_6ParamsE)
        /*03d4*/ 	.word	0x000000a8


	//----- nvinfo : EIATTR_FRAME_SIZE
	.align		4
.L_199:
        /*03d8*/ 	.byte	0x04, 0x11
        /*03da*/ 	.short	(.L_201 - .L_200)
	.align		4
.L_200:
        /*03dc*/ 	.word	index@(_ZN7cutlass13device_kernelIN5flash11enable_sm90INS1_16FlashAttnFwdSm90INS1_25CollectiveMainloopFwdSm90ILi2EN4cute5tupleIJNS5_1CILi1EEES8_S8_EEENS6_IJNS7_ILi128EEENS7_ILi96EEENS7_ILi192EEEEEELi128ENS_10bfloat16_tEfNS_4arch4Sm90ELb0ELb1ELb0ELb1ELb0ELb1ELb0ELb1ELb1ELb1ELb0ELb0EEENS1_21CollectiveEpilogueFwdINS6_IJSA_SA_SB_EEES9_SE_SG_Li256ELb1ELb1ELb0ELb0EEENS1_36VarlenDynamicPersistentTileSchedulerILi128ELi96ELi256ELi128ELb0ELb1ELb1ELb1ELb0ELb1EEEEEEEEEvNT_6ParamsE)
        /*03e0*/ 	.word	0x00000050


	//----- nvinfo : EIATTR_REGCOUNT
	.align		4
.L_201:
        /*03e4*/ 	.byte	0x04, 0x2f
        /*03e6*/ 	.short	(.L_203 - .L_202)
	.align		4
.L_202:
        /*03e8*/ 	.word	index@(_ZN7cutlass13device_kernelIN5flash11enable_sm90INS1_16FlashAttnFwdSm90INS1_25CollectiveMainloopFwdSm90ILi2EN4cute5tupleIJNS5_1CILi1EEES8_S8_EEENS6_IJNS7_ILi128EEENS7_ILi96EEENS7_ILi192EEEEEELi128ENS_10bfloat16_tEfNS_4arch4Sm90ELb0ELb1ELb0ELb1ELb0ELb0ELb0ELb1ELb1ELb1ELb0ELb0EEENS1_21CollectiveEpilogueFwdINS6_IJSA_SA_SB_EEES9_SE_SG_Li256ELb1ELb1ELb0ELb0EEENS1_36VarlenDynamicPersistentTileSchedulerILi128ELi96ELi256ELi128ELb0ELb1ELb1ELb1ELb0ELb1EEEEEEEEEvNT_6ParamsE)
        /*03ec*/ 	.word	0x000000a8


	//----- nvinfo : EIATTR_FRAME_SIZE
	.align		4
.L_203:
        /*03f0*/ 	.byte	0x04, 0x11
        /*03f2*/ 	.short	(.L_205 - .L_204)
	.align		4
.L_204:
        /*03f4*/ 	.word	index@(_ZN7cutlass13device_kernelIN5flash11enable_sm90INS1_16FlashAttnFwdSm90INS1_25CollectiveMainloopFwdSm90ILi2EN4cute5tupleIJNS5_1CILi1EEES8_S8_EEENS6_IJNS7_ILi128EEENS7_ILi96EEENS7_ILi192EEEEEELi128ENS_10bfloat16_tEfNS_4arch4Sm90ELb0ELb1ELb0ELb1ELb0ELb0ELb0ELb1ELb1ELb1ELb0ELb0EEENS1_21CollectiveEpilogueFwdINS6_IJSA_SA_SB_EEES9_SE_SG_Li256ELb1ELb1ELb0ELb0EEENS1_36VarlenDynamicPersistentTileSchedulerILi128ELi96ELi256ELi128ELb0ELb1ELb1ELb1ELb0ELb1EEEEEEEEEvNT_6ParamsE)
        /*03f8*/ 	.word	0x00000050


	//----- nvinfo : EIATTR_REGCOUNT
	.align		4
.L_205:
        /*03fc*/ 	.byte	0x04, 0x2f
        /*03fe*/ 	.short	(.L_207 - .L_206)
	.align		4
.L_206:
        /*0400*/ 	.word	index@(_ZN7cutlass13device_kernelIN5flash11enable_sm90INS1_16FlashAttnFwdSm90INS1_25CollectiveMainloopFwdSm90ILi2EN4cute5tupleIJNS5_1CILi1EEES8_S8_EEENS6_IJNS7_ILi128EEENS7_ILi96EEENS7_ILi192EEEEEELi128ENS_10bfloat16_tEfNS_4arch4Sm90ELb0ELb1ELb0ELb0ELb0ELb0ELb0ELb1ELb1ELb1ELb0ELb0EEENS1_21CollectiveEpilogueFwdINS6_IJSA_SA_SB_EEES9_SE_SG_Li256ELb0ELb1ELb0ELb0EEENS1_30DynamicPersistentTileSchedulerILi256ELi128ELb0ELb1ELb1EEEEEEEEEvNT_6ParamsE)
        /*0404*/ 	.word	0x000000a8


	//----- nvinfo : EIATTR_FRAME_SIZE
	.align		4
.L_207:
        /*0408*/ 	.byte	0x04, 0x11
        /*040a*/ 	.short	(.L_209 - .L_208)
	.align		4
.L_208:
        /*040c*/ 	.word	index@(_ZN7cutlass13device_kernelIN5flash11enable_sm90INS1_16FlashAttnFwdSm90INS1_25CollectiveMainloopFwdSm90ILi2EN4cute5tupleIJNS5_1CILi1EEES8_S8_EEENS6_IJNS7_ILi128EEENS7_ILi96EEENS7_ILi192EEEEEELi128ENS_10bfloat16_tEfNS_4arch4Sm90ELb0ELb1ELb0ELb0ELb0ELb0ELb0ELb1ELb1ELb1ELb0ELb0EEENS1_21CollectiveEpilogueFwdINS6_IJSA_SA_SB_EEES9_SE_SG_Li256ELb0ELb1ELb0ELb0EEENS1_30DynamicPersistentTileSchedulerILi256ELi128ELb0ELb1ELb1EEEEEEEEEvNT_6ParamsE)
        /*0410*/ 	.word	0x00000020


	//----- nvinfo : EIATTR_REGCOUNT
	.align		4
.L_209:
        /*0414*/ 	.byte	0x04, 0x2f
        /*0416*/ 	.short	(.L_211 - .L_210)
	.align		4
.L_210:
        /*0418*/ 	.word	index@(_ZN7cutlass13device_kernelIN5flash11enable_sm90INS1_16FlashAttnFwdSm90INS1_25CollectiveMainloopFwdSm90ILi2EN4cute5tupleIJNS5_1CILi1EEES8_S8_EEENS6_IJNS7_ILi128EEESA_NS7_ILi192EEEEEELi128ENS_10bfloat16_tEfNS_4arch4Sm90ELb0ELb0ELb0ELb1ELb0ELb1ELb0ELb1ELb1ELb1ELb0ELb0EEENS1_21CollectiveEpilogueFwdINS6_IJSA_SA_SA_EEES9_SD_SF_Li256ELb1ELb1ELb0ELb0EEENS1_36VarlenDynamicPersistentTileSchedulerILi128ELi128ELi256ELi128ELb0ELb1ELb1ELb0ELb1ELb1EEEEEEEEEvNT_6ParamsE)
        /*041c*/ 	.word	0x000000a8


	//----- nvinfo : EIATTR_FRAME_SIZE
	.align		4
.L_211:
        /*0420*/ 	.byte	0x04, 0x11
        /*0422*/ 	.short	(.L_213 - .L_212)
	.align		4
.L_212:
        /*0424*/ 	.word	index@(_ZN7cutlass13device_kernelIN5flash11enable_sm90INS1_16FlashAttnFwdSm90INS1_25CollectiveMainloopFwdSm90ILi2EN4cute5tupleIJNS5_1CILi1EEES8_S8_EEENS6_IJNS7_ILi128EEESA_NS7_ILi192EEEEEELi128ENS_10bfloat16_tEfNS_4arch4Sm90ELb0ELb0ELb0ELb1ELb0ELb1ELb0ELb1ELb1ELb1ELb0ELb0EEENS1_21CollectiveEpilogueFwdINS6_IJSA_SA_SA_EEES9_SD_SF_Li256ELb1ELb1ELb0ELb0EEENS1_36VarlenDynamicPersistentTileSchedulerILi128ELi128ELi256ELi128ELb0ELb1ELb1ELb0ELb1ELb1EEEEEEEEEvNT_6ParamsE)
        /*0428*/ 	.word	0x00000090


	//----- nvinfo : EIATTR_REGCOUNT
	.align		4
.L_213:
        /*042c*/ 	.byte	0x04, 0x2f
        /*042e*/ 	.short	(.L_215 - .L_214)
	.align		4
.L_214:
        /*0430*/ 	.word	index@(_ZN7cutlass13device_kernelIN5flash11enable_sm90INS1_16FlashAttnFwdSm90INS1_25CollectiveMainloopFwdSm90ILi2EN4cute5tupleIJNS5_1CILi1EEES8_S8_EEENS6_IJNS7_ILi128EEESA_NS7_ILi192EEEEEELi128ENS_10bfloat16_tEfNS_4arch4Sm90ELb0ELb0ELb0ELb1ELb0ELb0ELb0ELb1ELb1ELb1ELb0ELb0EEENS1_21CollectiveEpilogueFwdINS6_IJSA_SA_SA_EEES9_SD_SF_Li256ELb1ELb1ELb0ELb0EEENS1_36VarlenDynamicPersistentTileSchedulerILi128ELi128ELi256ELi128ELb0ELb1ELb1ELb0ELb1ELb1EEEEEEEEEvNT_6ParamsE)
        /*0434*/ 	.word	0x000000a8


	//----- nvinfo : EIATTR_FRAME_SIZE
	.align		4
.L_215:
        /*0438*/ 	.byte	0x04, 0x11
        /*043a*/ 	.short	(.L_217 - .L_216)
	.align		4
.L_216:
        /*043c*/ 	.word	index@(_ZN7cutlass13device_kernelIN5flash11enable_sm90INS1_16FlashAttnFwdSm90INS1_25CollectiveMainloopFwdSm90ILi2EN4cute5tupleIJNS5_1CILi1EEES8_S8_EEENS6_IJNS7_ILi128EEESA_NS7_ILi192EEEEEELi128ENS_10bfloat16_tEfNS_4arch4Sm90ELb0ELb0ELb0ELb1ELb0ELb0ELb0ELb1ELb1ELb1ELb0ELb0EEENS1_21CollectiveEpilogueFwdINS6_IJSA_SA_SA_EEES9_SD_SF_Li256ELb1ELb1ELb0ELb0EEENS1_36VarlenDynamicPersistentTileSchedulerILi128ELi128ELi256ELi128ELb0ELb1ELb1ELb0ELb1ELb1EEEEEEEEEvNT_6ParamsE)
        /*0440*/ 	.word	0x00000060


	//----- nvinfo : EIATTR_REGCOUNT
	.align		4
.L_217:
        /*0444*/ 	.byte	0x04, 0x2f
        /*0446*/ 	.short	(.L_219 - .L_218)
	.align		4
.L_218:
        /*0448*/ 	.word	index@(_ZN7cutlass13device_kernelIN5flash11enable_sm90INS1_16FlashAttnFwdSm90INS1_25CollectiveMainloopFwdSm90ILi2EN4cute5tupleIJNS5_1CILi2EEENS7_ILi1EEES9_EEENS6_IJNS7_ILi128EEESB_NS7_ILi192EEEEEELi128ENS_10bfloat16_tEfNS_4arch4Sm90ELb0ELb0ELb0ELb0ELb0ELb0ELb0ELb1ELb1ELb1ELb0ELb0EEENS1_21CollectiveEpilogueFwdINS6_IJSB_SB_SB_EEESA_SE_SG_Li256ELb0ELb1ELb0ELb0EEENS1_29StaticPersistentTileSchedulerILb0EEEEEEEEEvNT_6ParamsE)
        /*044c*/ 	.word	0x000000a8


	//----- nvinfo : EIATTR_FRAME_SIZE
	.align		4
.L_219:
        /*0450*/ 	.byte	0x04, 0x11
        /*0452*/ 	.short	(.L_221 - .L_220)
	.align		4
.L_220:
        /*0454*/ 	.word	index@(_ZN7cutlass13device_kernelIN5flash11enable_sm90INS1_16FlashAttnFwdSm90INS1_25CollectiveMainloopFwdSm90ILi2EN4cute5tupleIJNS5_1CILi2EEENS7_ILi1EEES9_EEENS6_IJNS7_ILi128EEESB_NS7_ILi192EEEEEELi128ENS_10bfloat16_tEfNS_4arch4Sm90ELb0ELb0ELb0ELb0ELb0ELb0ELb0ELb1ELb1ELb1ELb0ELb0EEENS1_21CollectiveEpilogueFwdINS6_IJSB_SB_SB_EEESA_SE_SG_Li256ELb0ELb1ELb0ELb0EEENS1_29StaticPersistentTileSchedulerILb0EEEEEEEEEvNT_6ParamsE)
        /*0458*/ 	.word	0x00000038


	//----- nvinfo : EIATTR_REGCOUNT
	.align		4
.L_221:
        /*045c*/ 	.byte	0x04, 0x2f
        /*045e*/ 	.short	(.L_223 - .L_222)
	.align		4
.L_222:
        /*0460*/ 	.word	index@(_ZN7cutlass13device_kernelIN5flash11enable_sm90INS1_16FlashAttnFwdSm90INS1_25CollectiveMainloopFwdSm90ILi2EN4cute5tupleIJNS5_1CILi1EEES8_S8_EEENS6_IJNS7_ILi128EEESA_NS7_ILi192EEEEEELi128ENS_10bfloat16_tEfNS_4arch4Sm90ELb0ELb0ELb0ELb0ELb0ELb0ELb0ELb1ELb1ELb1ELb0ELb0EEENS1_21CollectiveEpilogueFwdINS6_IJSA_SA_SA_EEES9_SD_SF_Li256ELb0ELb1ELb0ELb0EEENS1_29StaticPersistentTileSchedulerILb0EEEEEEEEEvNT_6ParamsE)
        /*0464*/ 	.word	0x000000a8


	//----- nvinfo : EIATTR_FRAME_SIZE
	.align		4
.L_223:
        /*0468*/ 	.byte	0x04, 0x11
        /*046a*/ 	.short	(.L_225 - .L_224)
	.align		4
.L_224:
        /*046c*/ 	.word	index@(_ZN7cutlass13device_kernelIN5flash11enable_sm90INS1_16FlashAttnFwdSm90INS1_25CollectiveMainloopFwdSm90ILi2EN4cute5tupleIJNS5_1CILi1EEES8_S8_EEENS6_IJNS7_ILi128EEESA_NS7_ILi192EEEEEELi128ENS_10bfloat16_tEfNS_4arch4Sm90ELb0ELb0ELb0ELb0ELb0ELb0ELb0ELb1ELb1ELb1ELb0ELb0EEENS1_21CollectiveEpilogueFwdINS6_IJSA_SA_SA_EEES9_SD_SF_Li256ELb0ELb1ELb0ELb0EEENS1_29StaticPersistentTileSchedulerILb0EEEEEEEEEvNT_6ParamsE)
        /*0470*/ 	.word	0x00000038


	//----- nvinfo : EIATTR_MIN_STACK_SIZE
	.align		4
.L_225:
        /*0474*/ 	.byte	0x04, 0x12
        /*0476*/ 	.short	(.L_227 - .L_226)
	.align		4
.L_226:
        /*0478*/ 	.word	index@(_ZN7cutlass13device_kernelIN5flash11enable_sm90INS1_16FlashAttnFwdSm90INS1_25CollectiveMainloopFwdSm90ILi2EN4cute5tupleIJNS5_1CILi1EEES8_S8_EEENS6_IJNS7_ILi128EEESA_NS7_ILi192EEEEEELi128ENS_10bfloat16_tEfNS_4arch4Sm90ELb0ELb0ELb0ELb0ELb0ELb0ELb0ELb1ELb1ELb1ELb0ELb0EEENS1_21CollectiveEpilogueFwdINS6_IJSA_SA_SA_EEES9_SD_SF_Li256ELb0ELb1ELb0ELb0EEENS1_29StaticPersistentTileSchedulerILb0EEEEEEEEEvNT_6ParamsE)
        /*047c*/ 	.word	0x00000038


	//----- nvinfo : EIATTR_MIN_STACK_SIZE
	.align		4
.L_227:
        /*0480*/ 	.byte	0x04, 0x12
        /*0482*/ 	.short	(.L_229 - .L_228)
	.align		4
.L_228:
        /*0484*/ 	.word	index@(_ZN7cutlass13device_kernelIN5flash11enable_sm90INS1_16FlashAttnFwdSm90INS1_25CollectiveMainloopFwdSm90ILi2EN4cute5tupleIJNS5_1CILi2EEENS7_ILi1EEES9_EEENS6_IJNS7_ILi128EEESB_NS7_ILi192EEEEEELi128ENS_10bfloat16_tEfNS_4arch4Sm90ELb0ELb0ELb0ELb0ELb0ELb0ELb0ELb1ELb1ELb1ELb0ELb0EEENS1_21CollectiveEpilogueFwdINS6_IJSB_SB_SB_EEESA_SE_SG_Li256ELb0ELb1ELb0ELb0EEENS1_29StaticPersistentTileSchedulerILb0EEEEEEEEEvNT_6ParamsE)
        /*0488*/ 	.word	0x00000038


	//----- nvinfo : EIATTR_MIN_STACK_SIZE
	.align		4
.L_229:
        /*048c*/ 	.byte	0x04, 0x12
        /*048e*/ 	.short	(.L_231 - .L_230)
	.align		4
.L_230:
        /*0490*/ 	.word	index@(_ZN7cutlass13device_kernelIN5flash11enable_sm90INS1_16FlashAttnFwdSm90INS1_25CollectiveMainloopFwdSm90ILi2EN4cute5tupleIJNS5_1CILi1EEES8_S8_EEENS6_IJNS7_ILi128EEESA_NS7_ILi192EEEEEELi128ENS_10bfloat16_tEfNS_4arch4Sm90ELb0ELb0ELb0ELb1ELb0ELb0ELb0ELb1ELb1ELb1ELb0ELb0EEENS1_21CollectiveEpilogueFwdINS6_IJSA_SA_SA_EEES9_SD_SF_Li256ELb1ELb1ELb0ELb0EEENS1_36VarlenDynamicPersistentTileSchedulerILi128ELi128ELi256ELi128ELb0ELb1ELb1ELb0ELb1ELb1EEEEEEEEEvNT_6ParamsE)
        /*0494*/ 	.word	0x00000060


	//----- nvinfo : EIATTR_MIN_STACK_SIZE
	.align		4
.L_231:
        /*0498*/ 	.byte	0x04, 0x12
        /*049a*/ 	.short	(.L_233 - .L_232)
	.align		4
.L_232:
        /*049c*/ 	.word	index@(_ZN7cutlass13device_kernelIN5flash11enable_sm90INS1_16FlashAttnFwdSm90INS1_25CollectiveMainloopFwdSm90ILi2EN4cute5tupleIJNS5_1CILi1EEES8_S8_EEENS6_IJNS7_ILi128EEESA_NS7_ILi192EEEEEELi128ENS_10bfloat16_tEfNS_4arch4Sm90ELb0ELb0ELb0ELb1ELb0ELb1ELb0ELb1ELb1ELb1ELb0ELb0EEENS1_21CollectiveEpilogueFwdINS6_IJSA_SA_SA_EEES9_SD_SF_Li256ELb1ELb1ELb0ELb0EEENS1_36VarlenDynamicPersistentTileSchedulerILi128ELi128ELi256ELi128ELb0ELb1ELb1ELb0ELb1ELb1EEEEEEEEEvNT_6ParamsE)
        /*04a0*/ 	.word	0x00000090


	//----- nvinfo : EIATTR_MIN_STACK_SIZE
	.align		4
.L_233:
        /*04a4*/ 	.byte	0x04, 0x12
        /*04a6*/ 	.short	(.L_235 - .L_234)
	.align		4
.L_234:
        /*04a8*/ 	.word	index@(_ZN7cutlass13device_kernelIN5flash11enable_sm90INS1_16FlashAttnFwdSm90INS1_25CollectiveMainloopFwdSm90ILi2EN4cute5tupleIJNS5_1CILi1EEES8_S8_EEENS6_IJNS7_ILi128EEENS7_ILi96EEENS7_ILi192EEEEEELi128ENS_10bfloat16_tEfNS_4arch4Sm90ELb0ELb1ELb0ELb0ELb0ELb0ELb0ELb1ELb1ELb1ELb0ELb0EEENS1_21CollectiveEpilogueFwdINS6_IJSA_SA_SB_EEES9_SE_SG_Li256ELb0ELb1ELb0ELb0EEENS1_30DynamicPersistentTileSchedulerILi256ELi128ELb0ELb1ELb1EEEEEEEEEvNT_6ParamsE)
        /*04ac*/ 	.word	0x00000020


	//----- nvinfo : EIATTR_MIN_STACK_SIZE
	.align		4
.L_235:
        /*04b0*/ 	.byte	0x04, 0x12
        /*04b2*/ 	.short	(.L_237 - .L_236)
	.align		4
.L_236:
        /*04b4*/ 	.word	index@(_ZN7cutlass13device_kernelIN5flash11enable_sm90INS1_16FlashAttnFwdSm90INS1_25CollectiveMainloopFwdSm90ILi2EN4cute5tupleIJNS5_1CILi1EEES8_S8_EEENS6_IJNS7_ILi128EEENS7_ILi96EEENS7_ILi192EEEEEELi128ENS_10bfloat16_tEfNS_4arch4Sm90ELb0ELb1ELb0ELb1ELb0ELb0ELb0ELb1ELb1ELb1ELb0ELb0EEENS1_21CollectiveEpilogueFwdINS6_IJSA_SA_SB_EEES9_SE_SG_Li256ELb1ELb1ELb0ELb0EEENS1_36VarlenDynamicPersistentTileSchedulerILi128ELi96ELi256ELi128ELb0ELb1ELb1ELb1ELb0ELb1EEEEEEEEEvNT_6ParamsE)
        /*04b8*/ 	.word	0x00000050


	//----- nvinfo : EIATTR_MIN_STACK_SIZE
	.align		4
.L_237:
        /*04bc*/ 	.byte	0x04, 0x12
        /*04be*/ 	.short	(.L_239 - .L_238)
	.align		4
.L_238:
        /*04c0*/ 	.word	index@(_ZN7cutlass13device_kernelIN5flash11enable_sm90INS1_16FlashAttnFwdSm90INS1_25CollectiveMainloopFwdSm90ILi2EN4cute5tupleIJNS5_1CILi1EEES8_S8_EEENS6_IJNS7_ILi128EEENS7_ILi96EEENS7_ILi192EEEEEELi128ENS_10bfloat16_tEfNS_4arch4Sm90ELb0ELb1ELb0ELb1ELb0ELb1ELb0ELb1ELb1ELb1ELb0ELb0EEENS1_21CollectiveEpilogueFwdINS6_IJSA_SA_SB_EEES9_SE_SG_Li256ELb1ELb1ELb0ELb0EEENS1_36VarlenDynamicPersistentTileSchedulerILi128ELi96ELi256ELi128ELb0ELb1ELb1ELb1ELb0ELb1EEEEEEEEEvNT_6ParamsE)
        /*04c4*/ 	.word	0x00000050


	//----- nvinfo : EIATTR_MIN_STACK_SIZE
	.align		4
.L_239:
        /*04c8*/ 	.byte	0x04, 0x12
        /*04ca*/ 	.short	(.L_241 - .L_240)
	.align		4
.L_240:
        /*04cc*/ 	.word	index@(_ZN7cutlass13device_kernelIN5flash11enable_sm90INS1_16FlashAttnFwdSm90INS1_25CollectiveMainloopFwdSm90ILi2EN4cute5tupleIJNS5_1CILi1EEES8_S8_EEENS6_IJNS7_ILi128EEESA_NS7_ILi192EEEEEELi128ENS_10bfloat16_tEfNS_4arch4Sm90ELb1ELb0ELb0ELb0ELb0ELb0ELb0ELb1ELb1ELb1ELb0ELb0EEENS1_21CollectiveEpilogueFwdINS6_IJSA_SA_SA_EEES9_SD_SF_Li256ELb0ELb1ELb0ELb0EEENS1_30DynamicPersistentTileSchedulerILi256ELi128ELb0ELb1ELb1EEEEEEEEEvNT_6ParamsE)
        /*04d0*/ 	.word	0x00000028


	//----- nvinfo : EIATTR_MIN_STACK_SIZE
	.align		4
.L_241:
        /*04d4*/ 	.byte	0x04, 0x12
        /*04d6*/ 	.short	(.L_243 - .L_242)
	.align		4
.L_242:
        /*04d8*/ 	.word	index@(_ZN7cutlass13device_kernelIN5flash11enable_sm90INS1_16FlashAttnFwdSm90INS1_25CollectiveMainloopFwdSm90ILi2EN4cute5tupleIJNS5_1CILi1EEES8_S8_EEENS6_IJNS7_ILi128EEESA_NS7_ILi192EEEEEELi128ENS_10bfloat16_tEfNS_4arch4Sm90ELb1ELb0ELb0ELb1ELb0ELb0ELb0ELb1ELb1ELb1ELb0ELb0EEENS1_21CollectiveEpilogueFwdINS6_IJSA_SA_SA_EEES9_SD_SF_Li256ELb1ELb1ELb0ELb0EEENS1_36VarlenDynamicPersistentTileSchedulerILi128ELi128ELi256ELi128ELb0ELb1ELb1ELb1ELb1ELb1EEEEEEEEEvNT_6ParamsE)
        /*04dc*/ 	.word	0x00000058


	//----- nvinfo : EIATTR_MIN_STACK_SIZE
	.align		4
.L_243:
        /*04e0*/ 	.byte	0x04, 0x12
        /*04e2*/ 	.short	(.L_245 - .L_244)
	.align		4
.L_244:
        /*04e4*/ 	.word	index@(_ZN7cutlass13device_kernelIN5flash11enable_sm90INS1_16FlashAttnFwdSm90INS1_25CollectiveMainloopFwdSm90ILi2EN4cute5tupleIJNS5_1CILi1EEES8_S8_EEENS6_IJNS7_ILi128EEESA_NS7_ILi192EEEEEELi128ENS_10bfloat16_tEfNS_4arch4Sm90ELb1ELb0ELb0ELb1ELb0ELb1ELb0ELb1ELb1ELb1ELb0ELb0EEENS1_21CollectiveEpilogueFwdINS6_IJSA_SA_SA_EEES9_SD_SF_Li256ELb1ELb1ELb0ELb0EEENS1_36VarlenDynamicPersistentTileSchedulerILi128ELi128ELi256ELi128ELb0ELb1ELb1ELb1ELb1ELb1EEEEEEEEEvNT_6ParamsE)
        /*04e8*/ 	.word	0x00000078


	//----- nvinfo : EIATTR_MIN_STACK_SIZE
	.align		4
.L_245:
        /*04ec*/ 	.byte	0x04, 0x12
        /*04ee*/ 	.short	(.L_247 - .L_246)
	.align		4
.L_246:
        /*04f0*/ 	.word	index@(_ZN7cutlass13device_kernelIN5flash11enable_sm90INS1_16FlashAttnFwdSm90INS1_25CollectiveMainloopFwdSm90ILi2EN4cute5tupleIJNS5_1CILi1EEES8_S8_EEENS6_IJNS7_ILi64EEESA_SA_EEELi512ENS_10bfloat16_tEfNS_4arch4Sm90ELb0ELb0ELb0ELb0ELb0ELb0ELb0ELb0ELb0ELb1ELb0ELb0EEENS1_21CollectiveEpilogueFwdINS6_IJSA_NS7_ILi512EEESA_EEES9_SC_SE_Li256ELb0ELb1ELb0ELb0EEENS1_29StaticPersistentTileSchedulerILb0EEEEEEEEEvNT_6ParamsE)
        /*04f4*/ 	.word	0x00000038


	//----- nvinfo : EIATTR_MIN_STACK_SIZE
	.align		4
.L_247:
        /*04f8*/ 	.byte	0x04, 0x12
        /*04fa*/ 	.short	(.L_249 - .L_248)
	.align		4
.L_248:
        /*04fc*/ 	.word	index@(_ZN7cutlass13device_kernelIN5flash11enable_sm90INS1_16FlashAttnFwdSm90INS1_25CollectiveMainloopFwdSm90ILi2EN4cute5tupleIJNS5_1CILi1EEES8_S8_EEENS6_IJNS7_ILi64EEESA_SA_EEELi512ENS_10bfloat16_tEfNS_4arch4Sm90ELb0ELb0ELb0ELb0ELb0ELb0ELb1ELb0ELb0ELb1ELb0ELb0EEENS1_21CollectiveEpilogueFwdINS6_IJSA_NS7_ILi512EEESA_EEES9_SC_SE_Li256ELb0ELb1ELb0ELb0EEENS1_29StaticPersistentTileSchedulerILb0EEEEEEEEEvNT_6ParamsE)
        /*0500*/ 	.word	0x00000058


	//----- nvinfo : EIATTR_MIN_STACK_SIZE
	.align		4
.L_249:
        /*0504*/ 	.byte	0x04, 0x12
        /*0506*/ 	.short	(.L_251 - .L_250)
	.align		4
.L_250:
        /*0508*/ 	.word	index@(_ZN7cutlass13device_kernelIN5flash11enable_sm90INS1_16FlashAttnFwdSm90INS1_25CollectiveMainloopFwdSm90ILi2EN4cute5tupleIJNS5_1CILi1EEES8_S8_EEENS6_IJNS7_ILi64EEESA_SA_EEELi512ENS_10bfloat16_tEfNS_4arch4Sm90ELb0ELb0ELb0ELb1ELb0ELb0ELb0ELb0ELb0ELb1ELb0ELb0EEENS1_21CollectiveEpilogueFwdINS6_IJSA_NS7_ILi512EEESA_EEES9_SC_SE_Li256ELb1ELb1ELb0ELb0EEENS1_36VarlenDynamicPersistentTileSchedulerILi64ELi64ELi256ELi128ELb0ELb1ELb1ELb0ELb1ELb1EEEEEEEEEvNT_6ParamsE)
        /*050c*/ 	.word	0x00000060


	//----- nvinfo : EIATTR_MIN_STACK_SIZE
	.align		4
.L_251:
        /*0510*/ 	.byte	0x04, 0x12
        /*0512*/ 	.short	(.L_253 - .L_252)
	.align		4
.L_252:
        /*0514*/ 	.word	index@(_ZN7cutlass13device_kernelIN5flash11enable_sm90INS1_16FlashAttnFwdSm90INS1_25CollectiveMainloopFwdSm90ILi2EN4cute5tupleIJNS5_1CILi1EEES8_S8_EEENS6_IJNS7_ILi64EEESA_SA_EEELi512ENS_10bfloat16_tEfNS_4arch4Sm90ELb0ELb0ELb0ELb1ELb0ELb1ELb0ELb0ELb0ELb1ELb0ELb0EEENS1_21CollectiveEpilogueFwdINS6_IJSA_NS7_ILi512EEESA_EEES9_SC_SE_Li256ELb1ELb1ELb0ELb0EEENS1_36VarlenDynamicPersistentTileSchedulerILi64ELi64ELi256ELi128ELb0ELb1ELb1ELb0ELb1ELb1EEEEEEEEEvNT_6ParamsE)
        /*0518*/ 	.word	0x00000068


	//----- nvinfo : EIATTR_MIN_STACK_SIZE
	.align		4
.L_253:
        /*051c*/ 	.byte	0x04, 0x12
        /*051e*/ 	.short	(.L_255 - .L_254)
	.align		4
.L_254:
        /*0520*/ 	.word	index@(_ZN7cutlass13device_kernelIN5flash11enable_sm90INS1_16FlashAttnFwdSm90INS1_25CollectiveMainloopFwdSm90ILi2EN4cute5tupleIJNS5_1CILi1EEES8_S8_EEENS6_IJNS7_ILi64EEESA_SA_EEELi512ENS_10bfloat16_tEfNS_4arch4Sm90ELb0ELb0ELb0ELb1ELb0ELb0ELb1ELb0ELb0ELb1ELb0ELb0EEENS1_21CollectiveEpilogueFwdINS6_IJSA_NS7_ILi512EEESA_EEES9_SC_SE_Li256ELb1ELb1ELb0ELb0EEENS1_36VarlenDynamicPersistentTileSchedulerILi64ELi64ELi256ELi128ELb0ELb1ELb1ELb0ELb1ELb1EEEEEEEEEvNT_6ParamsE)
        /*0524*/ 	.word	0x00000070


	//----- nvinfo : EIATTR_MIN_STACK_SIZE
	.align		4
.L_255:
        /*0528*/ 	.byte	0x04, 0x12
        /*052a*/ 	.short	(.L_257 - .L_256)
	.align		4
.L_256:
        /*052c*/ 	.word	index@(_ZN7cutlass13device_kernelIN5flash11enable_sm90INS1_16FlashAttnFwdSm90INS1_25CollectiveMainloopFwdSm90ILi2EN4cute5tupleIJNS5_1CILi1EEES8_S8_EEENS6_IJNS7_ILi64EEESA_SA_EEELi512ENS_10bfloat16_tEfNS_4arch4Sm90ELb0ELb0ELb0ELb1ELb0ELb1ELb1ELb0ELb0ELb1ELb0ELb0EEENS1_21CollectiveEpilogueFwdINS6_IJSA_NS7_ILi512EEESA_EEES9_SC_SE_Li256ELb1ELb1ELb0ELb0EEENS1_36VarlenDynamicPersistentTileSchedulerILi64ELi64ELi256ELi128ELb0ELb1ELb1ELb0ELb1ELb1EEEEEEEEEvNT_6ParamsE)
        /*0530*/ 	.word	0x00000078


	//----- nvinfo : EIATTR_MIN_STACK_SIZE
	.align		4
.L_257:
        /*0534*/ 	.byte	0x04, 0x12
        /*0536*/ 	.short	(.L_259 - .L_258)
	.align		4
.L_258:
        /*0538*/ 	.word	index@(_ZN7cutlass13device_kernelIN5flash11enable_sm90INS1_16FlashAttnFwdSm90INS1_25CollectiveMainloopFwdSm90ILi2EN4cute5tupleIJNS5_1CILi1EEES8_S8_EEENS6_IJNS7_ILi64EEESA_SA_EEELi512ENS_10bfloat16_tEfNS_4arch4Sm90ELb0ELb1ELb0ELb0ELb0ELb0ELb0ELb0ELb0ELb1ELb0ELb0EEENS1_21CollectiveEpilogueFwdINS6_IJSA_NS7_ILi512EEESA_EEES9_SC_SE_Li256ELb0ELb1ELb0ELb0EEENS1_30DynamicPersistentTileSchedulerILi256ELi128ELb0ELb1ELb1EEEEEEEEEvNT_6ParamsE)
        /*053c*/ 	.word	0x00000028


	//----- nvinfo : EIATTR_MIN_STACK_SIZE
	.align		4
.L_259:
        /*0540*/ 	.byte	0x04, 0x12
        /*0542*/ 	.short	(.L_261 - .L_260)
	.align		4
.L_260:
        /*0544*/ 	.word	index@(_ZN7cutlass13device_kernelIN5flash11enable_sm90INS1_16FlashAttnFwdSm90INS1_25CollectiveMainloopFwdSm90ILi2EN4cute5tupleIJNS5_1CILi1EEES8_S8_EEENS6_IJNS7_ILi64EEESA_SA_EEELi512ENS_10bfloat16_tEfNS_4arch4Sm90ELb0ELb1ELb0ELb0ELb0ELb0ELb1ELb0ELb0ELb1ELb0ELb0EEENS1_21CollectiveEpilogueFwdINS6_IJSA_NS7_ILi512EEESA_EEES9_SC_SE_Li256ELb0ELb1ELb0ELb0EEENS1_30DynamicPersistentTileSchedulerILi256ELi128ELb0ELb1ELb1EEEEEEEEEvNT_6ParamsE)
        /*0548*/ 	.word	0x00000048


	//----- nvinfo : EIATTR_MIN_STACK_SIZE
	.align		4
.L_261:
        /*054c*/ 	.byte	0x04, 0x12
        /*054e*/ 	.short	(.L_263 - .L_262)
	.align		4
.L_262:
        /*0550*/ 	.word	index@(_ZN7cutlass13device_kernelIN5flash11enable_sm90INS1_16FlashAttnFwdSm90INS1_25CollectiveMainloopFwdSm90ILi2EN4cute5tupleIJNS5_1CILi1EEES8_S8_EEENS6_IJNS7_ILi64EEESA_SA_EEELi512ENS_10bfloat16_tEfNS_4arch4Sm90ELb0ELb1ELb0ELb1ELb0ELb0ELb0ELb0ELb0ELb1ELb0ELb0EEENS1_21CollectiveEpilogueFwdINS6_IJSA_NS7_ILi512EEESA_EEES9_SC_SE_Li256ELb1ELb1ELb0ELb0EEENS1_36VarlenDynamicPersistentTileSchedulerILi64ELi64ELi256ELi128ELb0ELb1ELb1ELb1ELb0ELb1EEEEEEEEEvNT_6ParamsE)
        /*0554*/ 	.word	0x00000048


	//----- nvinfo : EIATTR_MIN_STACK_SIZE
	.align		4
.L_263:
        /*0558*/ 	.byte	0x04, 0x12
        /*055a*/ 	.short	(.L_265 - .L_264)
	.align		4
.L_264:
        /*055c*/ 	.word	index@(_ZN7cutlass13device_kernelIN5flash11enable_sm90INS1_16FlashAttnFwdSm90INS1_25CollectiveMainloopFwdSm90ILi2EN4cute5tupleIJNS5_1CILi1EEES8_S8_EEENS6_IJNS7_ILi64EEESA_SA_EEELi512ENS_10bfloat16_tEfNS_4arch4Sm90ELb0ELb1ELb0ELb1ELb0ELb1ELb0ELb0ELb0ELb1ELb0ELb0EEENS1_21CollectiveEpilogueFwdINS6_IJSA_NS7_ILi512EEESA_EEES9_SC_SE_Li256ELb1ELb1ELb0ELb0EEENS1_36VarlenDynamicPersistentTileSchedulerILi64ELi64ELi256ELi128ELb0ELb1ELb1ELb1ELb0ELb1EEEEEEEEEvNT_6ParamsE)
        /*0560*/ 	.word	0x00000050


	//----- nvinfo : EIATTR_MIN_STACK_SIZE
	.align		4
.L_265:
        /*0564*/ 	.byte	0x04, 0x12
        /*0566*/ 	.short	(.L_267 - .L_266)
	.align		4
.L_266:
        /*0568*/ 	.word	index@(_ZN7cutlass13device_kernelIN5flash11enable_sm90INS1_16FlashAttnFwdSm90INS1_25CollectiveMainloopFwdSm90ILi2EN4cute5tupleIJNS5_1CILi1EEES8_S8_EEENS6_IJNS7_ILi64EEESA_SA_EEELi512ENS_10bfloat16_tEfNS_4arch4Sm90ELb0ELb1ELb0ELb1ELb0ELb0ELb1ELb0ELb0ELb1ELb0ELb0EEENS1_21CollectiveEpilogueFwdINS6_IJSA_NS7_ILi512EEESA_EEES9_SC_SE_Li256ELb1ELb1ELb0ELb0EEENS1_36VarlenDynamicPersistentTileSchedulerILi64ELi64ELi256ELi128ELb0ELb1ELb1ELb1ELb0ELb1EEEEEEEEEvNT_6ParamsE)
        /*056c*/ 	.word	0x00000070


	//----- nvinfo : EIATTR_MIN_STACK_SIZE
	.align		4
.L_267:
        /*0570*/ 	.byte	0x04, 0x12
        /*0572*/ 	.short	(.L_269 - .L_268)
	.align		4
.L_268:
        /*0574*/ 	.word	index@(_ZN7cutlass13device_kernelIN5flash11enable_sm90INS1_16FlashAttnFwdSm90INS1_25CollectiveMainloopFwdSm90ILi2EN4cute5tupleIJNS5_1CILi1EEES8_S8_EEENS6_IJNS7_ILi64EEESA_SA_EEELi512ENS_10bfloat16_tEfNS_4arch4Sm90ELb0ELb1ELb0ELb1ELb0ELb1ELb1ELb0ELb0ELb1ELb0ELb0EEENS1_21CollectiveEpilogueFwdINS6_IJSA_NS7_ILi512EEESA_EEES9_SC_SE_Li256ELb1ELb1ELb0ELb0EEENS1_36VarlenDynamicPersistentTileSchedulerILi64ELi64ELi256ELi128ELb0ELb1ELb1ELb1ELb0ELb1EEEEEEEEEvNT_6ParamsE)
        /*0578*/ 	.word	0x00000078


	//----- nvinfo : EIATTR_MIN_STACK_SIZE
	.align		4
.L_269:
        /*057c*/ 	.byte	0x04, 0x12
        /*057e*/ 	.short	(.L_271 - .L_270)
	.align		4
.L_270:
        /*0580*/ 	.word	index@(_ZN7cutlass13device_kernelIN5flash11enable_sm90INS1_16FlashAttnFwdSm90INS1_25CollectiveMainloopFwdSm90ILi2EN4cute5tupleIJNS5_1CILi1EEES8_S8_EEENS6_IJNS7_ILi64EEESA_SA_EEELi512ENS_10bfloat16_tEfNS_4arch4Sm90ELb1ELb0ELb0ELb0ELb0ELb0ELb0ELb0ELb0ELb1ELb0ELb0EEENS1_21CollectiveEpilogueFwdINS6_IJSA_NS7_ILi512EEESA_EEES9_SC_SE_Li256ELb0ELb1ELb0ELb0EEENS1_30DynamicPersistentTileSchedulerILi256ELi128ELb0ELb1ELb1EEEEEEEEEvNT_6ParamsE)
        /*0584*/ 	.word	0x00000028


	//----- nvinfo : EIATTR_MIN_STACK_SIZE
	.align		4
.L_271:
        /*0588*/ 	.byte	0x04, 0x12
        /*058a*/ 	.short	(.L_273 - .L_272)
	.align		4
.L_272:
        /*058c*/ 	.word	index@(_ZN7cutlass13device_kernelIN5flash11enable_sm90INS1_16FlashAttnFwdSm90INS1_25CollectiveMainloopFwdSm90ILi2EN4cute5tupleIJNS5_1CILi1EEES8_S8_EEENS6_IJNS7_ILi64EEESA_SA_EEELi512ENS_10bfloat16_tEfNS_4arch4Sm90ELb1ELb0ELb0ELb0ELb0ELb0ELb1ELb0ELb0ELb1ELb0ELb0EEENS1_21CollectiveEpilogueFwdINS6_IJSA_NS7_ILi512EEESA_EEES9_SC_SE_Li256ELb0ELb1ELb0ELb0EEENS1_30DynamicPersistentTileSchedulerILi256ELi128ELb0ELb1ELb1EEEEEEEEEvNT_6ParamsE)
        /*0590*/ 	.word	0x00000048


	//----- nvinfo : EIATTR_MIN_STACK_SIZE
	.align		4
.L_273:
        /*0594*/ 	.byte	0x04, 0x12
        /*0596*/ 	.short	(.L_275 - .L_274)
	.align		4
.L_274:
        /*0598*/ 	.word	index@(_ZN7cutlass13device_kernelIN5flash11enable_sm90INS1_16FlashAttnFwdSm90INS1_25CollectiveMainloopFwdSm90ILi2EN4cute5tupleIJNS5_1CILi1EEES8_S8_EEENS6_IJNS7_ILi64EEESA_SA_EEELi512ENS_10bfloat16_tEfNS_4arch4Sm90ELb1ELb0ELb0ELb1ELb0ELb0ELb0ELb0ELb0ELb1ELb0ELb0EEENS1_21CollectiveEpilogueFwdINS6_IJSA_NS7_ILi512EEESA_EEES9_SC_SE_Li256ELb1ELb1ELb0ELb0EEENS1_36VarlenDynamicPersistentTileSchedulerILi64ELi64ELi256ELi128ELb0ELb1ELb1ELb1ELb1ELb1EEEEEEEEEvNT_6ParamsE)
        /*059c*/ 	.word	0x00000058


	//----- nvinfo : EIATTR_MIN_STACK_SIZE
	.align		4
.L_275:
        /*05a0*/ 	.byte	0x04, 0x12
        /*05a2*/ 	.short	(.L_277 - .L_276)
	.align		4
.L_276:
        /*05a4*/ 	.word	index@(_ZN7cutlass13device_kernelIN5flash11enable_sm90INS1_16FlashAttnFwdSm90INS1_25CollectiveMainloopFwdSm90ILi2EN4cute5tupleIJNS5_1CILi1EEES8_S8_EEENS6_IJNS7_ILi64EEESA_SA_EEELi512ENS_10bfloat16_tEfNS_4arch4Sm90ELb1ELb0ELb0ELb1ELb0ELb1ELb0ELb0ELb0ELb1ELb0ELb0EEENS1_21CollectiveEpilogueFwdINS6_IJSA_NS7_ILi512EEESA_EEES9_SC_SE_Li256ELb1ELb1ELb0ELb0EEENS1_36VarlenDynamicPersistentTileSchedulerILi64ELi64ELi256ELi128ELb0ELb1ELb1ELb1ELb1ELb1EEEEEEEEEvNT_6ParamsE)
        /*05a8*/ 	.word	0x00000060


	//----- nvinfo : EIATTR_MIN_STACK_SIZE
	.align		4
.L_277:
        /*05ac*/ 	.byte	0x04, 0x12
        /*05ae*/ 	.short	(.L_279 - .L_278)
	.align		4
.L_278:
        /*05b0*/ 	.word	index@(_ZN7cutlass13device_kernelIN5flash11enable_sm90INS1_16FlashAttnFwdSm90INS1_25CollectiveMainloopFwdSm90ILi2EN4cute5tupleIJNS5_1CILi1EEES8_S8_EEENS6_IJNS7_ILi64EEESA_SA_EEELi512ENS_10bfloat16_tEfNS_4arch4Sm90ELb1ELb0ELb0ELb1ELb0ELb0ELb1ELb0ELb0ELb1ELb0ELb0EEENS1_21CollectiveEpilogueFwdINS6_IJSA_NS7_ILi512EEESA_EEES9_SC_SE_Li256ELb1ELb1ELb0ELb0EEENS1_36VarlenDynamicPersistentTileSchedulerILi64ELi64ELi256ELi128ELb0ELb1ELb1ELb1ELb1ELb1EEEEEEEEEvNT_6ParamsE)
        /*05b4*/ 	.word	0x00000068


	//----- nvinfo : EIATTR_MIN_STACK_SIZE
	.align		4
.L_279:
        /*05b8*/ 	.byte	0x04, 0x12
        /*05ba*/ 	.short	(.L_281 - .L_280)
	.align		4
.L_280:
        /*05bc*/ 	.word	index@(_ZN7cutlass13device_kernelIN5flash11enable_sm90INS1_16FlashAttnFwdSm90INS1_25CollectiveMainloopFwdSm90ILi2EN4cute5tupleIJNS5_1CILi1EEES8_S8_EEENS6_IJNS7_ILi64EEESA_SA_EEELi512ENS_10bfloat16_tEfNS_4arch4Sm90ELb1ELb0ELb0ELb1ELb0ELb1ELb1ELb0ELb0ELb1ELb0ELb0EEENS1_21CollectiveEpilogueFwdINS6_IJSA_NS7_ILi512EEESA_EEES9_SC_SE_Li256ELb1ELb1ELb0ELb0EEENS1_36VarlenDynamicPersistentTileSchedulerILi64ELi64ELi256ELi128ELb0ELb1ELb1ELb1ELb1ELb1EEEEEEEEEvNT_6ParamsE)
        /*05c0*/ 	.word	0x00000070


	//----- nvinfo : EIATTR_MIN_STACK_SIZE
	.align		4
.L_281:
        /*05c4*/ 	.byte	0x04, 0x12
        /*05c6*/ 	.short	(.L_283 - .L_282)
	.align		4
.L_282:
        /*05c8*/ 	.word	index@(_ZN7cutlass13device_kernelIN5flash11enable_sm90INS1_16FlashAttnFwdSm90INS1_25CollectiveMainloopFwdSm90ILi2EN4cute5tupleIJNS5_1CILi1EEES8_S8_EEENS6_IJNS7_ILi128EEENS7_ILi96EEENS7_ILi64EEEEEELi256ENS_10bfloat16_tEfNS_4arch4Sm90ELb0ELb0ELb0ELb0ELb0ELb0ELb0ELb1ELb0ELb1ELb0ELb0EEENS1_21CollectiveEpilogueFwdINS6_IJSA_NS7_ILi256EEESB_EEES9_SE_SG_Li256ELb0ELb1ELb0ELb0EEENS1_29StaticPersistentTileSchedulerILb0EEEEEEEEEvNT_6ParamsE)
        /*05cc*/ 	.word	0x00000038


	//----- nvinfo : EIATTR_MIN_STACK_SIZE
	.align		4
.L_283:
        /*05d0*/ 	.byte	0x04, 0x12
        /*05d2*/ 	.short	(.L_285 - .L_284)
	.align		4
.L_284:
        /*05d4*/ 	.word	index@(_ZN7cutlass13device_kernelIN5flash11enable_sm90INS1_16FlashAttnFwdSm90INS1_25CollectiveMainloopFwdSm90ILi2EN4cute5tupleIJNS5_1CILi1EEES8_S8_EEENS6_IJNS7_ILi128EEENS7_ILi96EEENS7_ILi64EEEEEELi256ENS_10bfloat16_tEfNS_4arch4Sm90ELb0ELb0ELb0ELb0ELb0ELb0ELb1ELb1ELb0ELb1ELb0ELb0EEENS1_21CollectiveEpilogueFwdINS6_IJSA_NS7_ILi256EEESB_EEES9_SE_SG_Li256ELb0ELb1ELb0ELb0EEENS1_29StaticPersistentTileSchedulerILb0EEEEEEEEEvNT_6ParamsE)
        /*05d8*/ 	.word	0x00000068


	//----- nvinfo : EIATTR_MIN_STACK_SIZE
	.align		4
.L_285:
        /*05dc*/ 	.byte	0x04, 0x12
        /*05de*/ 	.short	(.L_287 - .L_286)
	.align		4
.L_286:
        /*05e0*/ 	.word	index@(_ZN7cutlass13device_kernelIN5flash11enable_sm90INS1_16FlashAttnFwdSm90INS1_25CollectiveMainloopFwdSm90ILi2EN4cute5tupleIJNS5_1CILi1EEES8_S8_EEENS6_IJNS7_ILi128EEENS7_ILi96EEENS7_ILi64EEEEEELi256ENS_10bfloat16_tEfNS_4arch4Sm90ELb0ELb0ELb0ELb1ELb0ELb0ELb0ELb1ELb0ELb1ELb0ELb0EEENS1_21CollectiveEpilogueFwdINS6_IJSA_NS7_ILi256EEESB_EEES9_SE_SG_Li256ELb1ELb1ELb0ELb0EEENS1_36VarlenDynamicPersistentTileSchedulerILi128ELi96ELi256ELi128ELb0ELb1ELb1ELb0ELb1ELb1EEEEEEEEEvNT_6ParamsE)
        /*05e4*/ 	.word	0x00000060


	//----- nvinfo : EIATTR_MIN_STACK_SIZE
	.align		4
.L_287:
        /*05e8*/ 	.byte	0x04, 0x12
        /*05ea*/ 	.short	(.L_289 - .L_288)
	.align		4
.L_288:
        /*05ec*/ 	.word	index@(_ZN7cutlass13device_kernelIN5flash11enable_sm90INS1_16FlashAttnFwdSm90INS1_25CollectiveMainloopFwdSm90ILi2EN4cute5tupleIJNS5_1CILi1EEES8_S8_EEENS6_IJNS7_ILi128EEENS7_ILi96EEENS7_ILi64EEEEEELi256ENS_10bfloat16_tEfNS_4arch4Sm90ELb0ELb0ELb0ELb1ELb0ELb1ELb0ELb1ELb0ELb1ELb0ELb0EEENS1_21CollectiveEpilogueFwdINS6_IJSA_NS7_ILi256EEESB_EEES9_SE_SG_Li256ELb1ELb1ELb0ELb0EEENS1_36VarlenDynamicPersistentTileSchedulerILi128ELi96ELi256ELi128ELb0ELb1ELb1ELb0ELb1ELb1EEEEEEEEEvNT_6ParamsE)
        /*05f0*/ 	.word	0x00000068


	//----- nvinfo : EIATTR_MIN_STACK_SIZE
	.align		4
.L_289:
        /*05f4*/ 	.byte	0x04, 0x12
        /*05f6*/ 	.short	(.L_291 - .L_290)
	.align		4
.L_290:
        /*05f8*/ 	.word	index@(_ZN7cutlass13device_kernelIN5flash11enable_sm90INS1_16FlashAttnFwdSm90INS1_25CollectiveMainloopFwdSm90ILi2EN4cute5tupleIJNS5_1CILi1EEES8_S8_EEENS6_IJNS7_ILi128EEENS7_ILi96EEENS7_ILi64EEEEEELi256ENS_10bfloat16_tEfNS_4arch4Sm90ELb0ELb0ELb0ELb1ELb0ELb0ELb1ELb1ELb0ELb1ELb0ELb0EEENS1_21CollectiveEpilogueFwdINS6_IJSA_NS7_ILi256EEESB_EEES9_SE_SG_Li256ELb1ELb1ELb0ELb0EEENS1_36VarlenDynamicPersistentTileSchedulerILi128ELi96ELi256ELi128ELb0ELb1ELb1ELb0ELb1ELb1EEEEEEEEEvNT_6ParamsE)
        /*05fc*/ 	.word	0x00000078


	//----- nvinfo : EIATTR_MIN_STACK_SIZE
	.align		4
.L_291:
        /*0600*/ 	.byte	0x04, 0x12
        /*0602*/ 	.short	(.L_293 - .L_292)
	.align		4
.L_292:
        /*0604*/ 	.word	index@(_ZN7cutlass13device_kernelIN5flash11enable_sm90INS1_16FlashAttnFwdSm90INS1_25CollectiveMainloopFwdSm90ILi2EN4cute5tupleIJNS5_1CILi1EEES8_S8_EEENS6_IJNS7_ILi128EEENS7_ILi96EEENS7_ILi64EEEEEELi256ENS_10bfloat16_tEfNS_4arch4Sm90ELb0ELb0ELb0ELb1ELb0ELb1ELb1ELb1ELb0ELb1ELb0ELb0EEENS1_21CollectiveEpilogueFwdINS6_IJSA_NS7_ILi256EEESB_EEES9_SE_SG_Li256ELb1ELb1ELb0ELb0EEENS1_36VarlenDynamicPersistentTileSchedulerILi128ELi96ELi256ELi128ELb0ELb1ELb1ELb0ELb1ELb1EEEEEEEEEvNT_6ParamsE)
        /*0608*/ 	.word	0x00000090


	//----- nvinfo : EIATTR_MIN_STACK_SIZE
	.align		4
.L_293:
        /*060c*/ 	.byte	0x04, 0x12
        /*060e*/ 	.short	(.L_295 - .L_294)
	.align		4
.L_294:
        /*0610*/ 	.word	index@(_ZN7cutlass13device_kernelIN5flash11enable_sm90INS1_16FlashAttnFwdSm90INS1_25CollectiveMainloopFwdSm90ILi2EN4cute5tupleIJNS5_1CILi1EEES8_S8_EEENS6_IJNS7_ILi128EEENS7_ILi96EEENS7_ILi64EEEEEELi256ENS_10bfloat16_tEfNS_4arch4Sm90ELb0ELb1ELb0ELb0ELb0ELb0ELb0ELb1ELb0ELb1ELb0ELb0EEENS1_21CollectiveEpilogueFwdINS6_IJSA_NS7_ILi256EEESB_EEES9_SE_SG_Li256ELb0ELb1ELb0ELb0EEENS1_30DynamicPersistentTileSchedulerILi256ELi128ELb0ELb1ELb1EEEEEEEEEvNT_6ParamsE)
        /*0614*/ 	.word	0x00000020


	//----- nvinfo : EIATTR_MIN_STACK_SIZE
	.align		4
.L_295:
        /*0618*/ 	.byte	0x04, 0x12
        /*061a*/ 	.short	(.L_297 - .L_296)
	.align		4
.L_296:
        /*061c*/ 	.word	index@(_ZN7cutlass13device_kernelIN5flash11enable_sm90INS1_16FlashAttnFwdSm90INS1_25CollectiveMainloopFwdSm90ILi2EN4cute5tupleIJNS5_1CILi1EEES8_S8_EEENS6_IJNS7_ILi128EEENS7_ILi96EEENS7_ILi64EEEEEELi256ENS_10bfloat16_tEfNS_4arch4Sm90ELb0ELb1ELb0ELb0ELb0ELb0ELb1ELb1ELb0ELb1ELb0ELb0EEENS1_21CollectiveEpilogueFwdINS6_IJSA_NS7_ILi256EEESB_EEES9_SE_SG_Li256ELb0ELb1ELb0ELb0EEENS1_30DynamicPersistentTileSchedulerILi256ELi128ELb0ELb1ELb1EEEEEEEEEvNT_6ParamsE)
        /*0620*/ 	.word	0x000004b0


	//----- nvinfo : EIATTR_MIN_STACK_SIZE
	.align		4
.L_297:
        /*0624*/ 	.byte	0x04, 0x12
        /*0626*/ 	.short	(.L_299 - .L_298)
	.align		4
.L_298:
        /*0628*/ 	.word	index@(_ZN7cutlass13device_kernelIN5flash11enable_sm90INS1_16FlashAttnFwdSm90INS1_25CollectiveMainloopFwdSm90ILi2EN4cute5tupleIJNS5_1CILi1EEES8_S8_EEENS6_IJNS7_ILi128EEENS7_ILi96EEENS7_ILi64EEEEEELi256ENS_10bfloat16_tEfNS_4arch4Sm90ELb0ELb1ELb0ELb1ELb0ELb0ELb0ELb1ELb0ELb1ELb0ELb0EEENS1_21CollectiveEpilogueFwdINS6_IJSA_NS7_ILi256EEESB_EEES9_SE_SG_Li256ELb1ELb1ELb0ELb0EEENS1_36VarlenDynamicPersistentTileSchedulerILi128ELi96ELi256ELi128ELb0ELb1ELb1ELb1ELb0ELb1EEEEEEEEEvNT_6ParamsE)
        /*062c*/ 	.word	0x00000048


	//----- nvinfo : EIATTR_MIN_STACK_SIZE
	.align		4
.L_299:
        /*0630*/ 	.byte	0x04, 0x12
        /*0632*/ 	.short	(.L_301 - .L_300)
	.align		4
.L_300:
        /*0634*/ 	.word	index@(_ZN7cutlass13device_kernelIN5flash11enable_sm90INS1_16FlashAttnFwdSm90INS1_25CollectiveMainloopFwdSm90ILi2EN4cute5tupleIJNS5_1CILi1EEES8_S8_EEENS6_IJNS7_ILi128EEENS7_ILi96EEENS7_ILi64EEEEEELi256ENS_10bfloat16_tEfNS_4arch4Sm90ELb0ELb1ELb0ELb1ELb0ELb1ELb0ELb1ELb0ELb1ELb0ELb0EEENS1_21CollectiveEpilogueFwdINS6_IJSA_NS7_ILi256EEESB_EEES9_SE_SG_Li256ELb1ELb1ELb0ELb0EEENS1_36VarlenDynamicPersistentTileSchedulerILi128ELi96ELi256ELi128ELb0ELb1ELb1ELb1ELb0ELb1EEEEEEEEEvNT_6ParamsE)
        /*0638*/ 	.word	0x00000058


	//----- nvinfo : EIATTR_MIN_STACK_SIZE
	.align		4
.L_301:
        /*063c*/ 	.byte	0x04, 0x12
        /*063e*/ 	.short	(.L_303 - .L_302)
	.align		4
.L_302:
        /*0640*/ 	.word	index@(_ZN7cutlass13device_kernelIN5flash11enable_sm90INS1_16FlashAttnFwdSm90INS1_25CollectiveMainloopFwdSm90ILi2EN4cute5tupleIJNS5_1CILi1EEES8_S8_EEENS6_IJNS7_ILi128EEENS7_ILi96EEENS7_ILi64EEEEEELi256ENS_10bfloat16_tEfNS_4arch4Sm90ELb0ELb1ELb0ELb1ELb0ELb0ELb1ELb1ELb0ELb1ELb0ELb0EEENS1_21CollectiveEpilogueFwdINS6_IJSA_NS7_ILi256EEESB_EEES9_SE_SG_Li256ELb1ELb1ELb0ELb0EEENS1_36VarlenDynamicPersistentTileSchedulerILi128ELi96ELi256ELi128ELb0ELb1ELb1ELb1ELb0ELb1EEEEEEEEEvNT_6ParamsE)
        /*0644*/ 	.word	0x000004d0


	//----- nvinfo : EIATTR_MIN_STACK_SIZE
	.align		4
.L_303:
        /*0648*/ 	.byte	0x04, 0x12
        /*064a*/ 	.short	(.L_305 - .L_304)
	.align		4
.L_304:
        /*064c*/ 	.word	index@(_ZN7cutlass13device_kernelIN5flash11enable_sm90INS1_16FlashAttnFwdSm90INS1_25CollectiveMainloopFwdSm90ILi2EN4cute5tupleIJNS5_1CILi1EEES8_S8_EEENS6_IJNS7_ILi128EEENS7_ILi96EEENS7_ILi64EEEEEELi256ENS_10bfloat16_tEfNS_4arch4Sm90ELb0ELb1ELb0ELb1ELb0ELb1ELb1ELb1ELb0ELb1ELb0ELb0EEENS1_21CollectiveEpilogueFwdINS6_IJSA_NS7_ILi256EEESB_EEES9_SE_SG_Li256ELb1ELb1ELb0ELb0EEENS1_36VarlenDynamicPersistentTileSchedulerILi128ELi96ELi256ELi128ELb0ELb1ELb1ELb1ELb0ELb1EEEEEEEEEvNT_6ParamsE)
        /*0650*/ 	.word	0x000004e0


	//----- nvinfo : EIATTR_MIN_STACK_SIZE
	.align		4
.L_305:
        /*0654*/ 	.byte	0x04, 0x12
        /*0656*/ 	.short	(.L_307 - .L_306)
	.align		4
.L_306:
        /*0658*/ 	.word	index@(_ZN7cutlass13device_kernelIN5flash11enable_sm90INS1_16FlashAttnFwdSm90INS1_25CollectiveMainloopFwdSm90ILi2EN4cute5tupleIJNS5_1CILi1EEES8_S8_EEENS6_IJNS7_ILi128EEENS7_ILi96EEENS7_ILi64EEEEEELi256ENS_10bfloat16_tEfNS_4arch4Sm90ELb1ELb0ELb0ELb0ELb0ELb0ELb0ELb1ELb0ELb1ELb0ELb0EEENS1_21CollectiveEpilogueFwdINS6_IJSA_NS7_ILi256EEESB_EEES9_SE_SG_Li256ELb0ELb1ELb0ELb0EEENS1_30DynamicPersistentTileSchedulerILi256ELi128ELb0ELb1ELb1EEEEEEEEEvNT_6ParamsE)
        /*065c*/ 	.word	0x00000028


	//----- nvinfo : EIATTR_MIN_STACK_SIZE
	.align		4
.L_307:
        /*0660*/ 	.byte	0x04, 0x12
        /*0662*/ 	.short	(.L_309 - .L_308)
	.align		4
.L_308:
        /*0664*/ 	.word	index@(_ZN7cutlass13device_kernelIN5flash11enable_sm90INS1_16FlashAttnFwdSm90INS1_25CollectiveMainloopFwdSm90ILi2EN4cute5tupleIJNS5_1CILi1EEES8_S8_EEENS6_IJNS7_ILi128EEENS7_ILi96EEENS7_ILi64EEEEEELi256ENS_10bfloat16_tEfNS_4arch4Sm90ELb1ELb0ELb0ELb0ELb0ELb0ELb1ELb1ELb0ELb1ELb0ELb0EEENS1_21CollectiveEpilogueFwdINS6_IJSA_NS7_ILi256EEESB_EEES9_SE_SG_Li256ELb0ELb1ELb0ELb0EEENS1_30DynamicPersistentTileSchedulerILi256ELi128ELb0ELb1ELb1EEEEEEEEEvNT_6ParamsE)
        /*0668*/ 	.word	0x00000050


	//----- nvinfo : EIATTR_MIN_STACK_SIZE
	.align		4
.L_309:
        /*066c*/ 	.byte	0x04, 0x12
        /*066e*/ 	.short	(.L_311 - .L_310)
	.align		4
.L_310:
        /*0670*/ 	.word	index@(_ZN7cutlass13device_kernelIN5flash11enable_sm90INS1_16FlashAttnFwdSm90INS1_25CollectiveMainloopFwdSm90ILi2EN4cute5tupleIJNS5_1CILi1EEES8_S8_EEENS6_IJNS7_ILi128EEENS7_ILi96EEENS7_ILi64EEEEEELi256ENS_10bfloat16_tEfNS_4arch4Sm90ELb1ELb0ELb0ELb1ELb0ELb0ELb0ELb1ELb0ELb1ELb0ELb0EEENS1_21CollectiveEpilogueFwdINS6_IJSA_NS7_ILi256EEESB_EEES9_SE_SG_Li256ELb1ELb1ELb0ELb0EEENS1_36VarlenDynamicPersistentTileSchedulerILi128ELi96ELi256ELi128ELb0ELb1ELb1ELb1ELb1ELb1EEEEEEEEEvNT_6ParamsE)
        /*0674*/ 	.word	0x00000058


	//----- nvinfo : EIATTR_MIN_STACK_SIZE
	.align		4
.L_311:
        /*0678*/ 	.byte	0x04, 0x12
        /*067a*/ 	.short	(.L_313 - .L_312)
	.align		4
.L_312:
        /*067c*/ 	.word	index@(_ZN7cutlass13device_kernelIN5flash11enable_sm90INS1_16FlashAttnFwdSm90INS1_25CollectiveMainloopFwdSm90ILi2EN4cute5tupleIJNS5_1CILi1EEES8_S8_EEENS6_IJNS7_ILi128EEENS7_ILi96EEENS7_ILi64EEEEEELi256ENS_10bfloat16_tEfNS_4arch4Sm90ELb1ELb0ELb0ELb1ELb0ELb1ELb0ELb1ELb0ELb1ELb0ELb0EEENS1_21CollectiveEpilogueFwdINS6_IJSA_NS7_ILi256EEESB_EEES9_SE_SG_Li256ELb1ELb1ELb0ELb0EEENS1_36VarlenDynamicPersistentTileSchedulerILi128ELi96ELi256ELi128ELb0ELb1ELb1ELb1ELb1ELb1EEEEEEEEEvNT_6ParamsE)
        /*0680*/ 	.word	0x00000060


	//----- nvinfo : EIATTR_MIN_STACK_SIZE
	.align		4
.L_313:
        /*0684*/ 	.byte	0x04, 0x12
        /*0686*/ 	.short	(.L_315 - .L_314)
	.align		4
.L_314:
        /*0688*/ 	.word	index@(_ZN7cutlass13device_kernelIN5flash11enable_sm90INS1_16FlashAttnFwdSm90INS1_25CollectiveMainloopFwdSm90ILi2EN4cute5tupleIJNS5_1CILi1EEES8_S8_EEENS6_IJNS7_ILi128EEENS7_ILi96EEENS7_ILi64EEEEEELi256ENS_10bfloat16_tEfNS_4arch4Sm90ELb1ELb0ELb0ELb1ELb0ELb0ELb1ELb1ELb0ELb1ELb0ELb0EEENS1_21CollectiveEpilogueFwdINS6_IJSA_NS7_ILi256EEESB_EEES9_SE_SG_Li256ELb1ELb1ELb0ELb0EEENS1_36VarlenDynamicPersistentTileSchedulerILi128ELi96ELi256ELi128ELb0ELb1ELb1ELb1ELb1ELb1EEEEEEEEEvNT_6ParamsE)
        /*068c*/ 	.word	0x00000070


	//----- nvinfo : EIATTR_MIN_STACK_SIZE
	.align		4
.L_315:
        /*0690*/ 	.byte	0x04, 0x12
        /*0692*/ 	.short	(.L_317 - .L_316)
	.align		4
.L_316:
        /*0694*/ 	.word	index@(_ZN7cutlass13device_kernelIN5flash11enable_sm90INS1_16FlashAttnFwdSm90INS1_25CollectiveMainloopFwdSm90ILi2EN4cute5tupleIJNS5_1CILi1EEES8_S8_EEENS6_IJNS7_ILi128EEENS7_ILi96EEENS7_ILi64EEEEEELi256ENS_10bfloat16_tEfNS_4arch4Sm90ELb1ELb0ELb0ELb1ELb0ELb1ELb1ELb1ELb0ELb1ELb0ELb0EEENS1_21CollectiveEpilogueFwdINS6_IJSA_NS7_ILi256EEESB_EEES9_SE_SG_Li256ELb1ELb1ELb0ELb0EEENS1_36VarlenDynamicPersistentTileSchedulerILi128ELi96ELi256ELi128ELb0ELb1ELb1ELb1ELb1ELb1EEEEEEEEEvNT_6ParamsE)
        /*0698*/ 	.word	0x000000b0
.L_317:


//--------------------- .nv.compat                --------------------------
	.section	.nv.compat,"",@"SHT_CUDA_COMPAT_INFO"
	.align	4
        /*0000*/ 	.byte	0x02, 0x09, 0x01, 0x00, 0x02, 0x02, 0x04, 0x00, 0x02, 0x05, 0x05, 0x00, 0x03, 0x07, 0x01, 0x01
        /*0010*/ 	.byte	0x02, 0x03, 0x01, 0x00, 0x02, 0x06, 0x01, 0x00, 0x04, 0x0b, 0x08, 0x00, 0x00, 0x00, 0x00, 0x00
        /*0020*/ 	.byte	0x00, 0x00, 0x00, 0x00


//--------------------- .nv.info._ZN7cutlass13device_kernelIN5flash11enable_sm90INS1_16FlashAttnFwdSm90INS1_25CollectiveMainloopFwdSm90ILi2EN4cute5tupleIJNS5_1CILi1EEES8_S8_EEENS6_IJNS7_ILi128EEESA_NS7_ILi192EEEEEELi128ENS_10bfloat16_tEfNS_4arch4Sm90ELb0ELb0ELb0ELb0ELb0ELb0ELb0ELb1ELb1ELb1ELb0ELb0EEENS1_21CollectiveEpilogueFwdINS6_IJSA_SA_SA_EEES9_SD_SF_Li256ELb0ELb1ELb0ELb0EEENS1_29StaticPersistentTileSchedulerILb0EEEEEEEEEvNT_6ParamsE --------------------------
	.section	.nv.info._ZN7cutlass13device_kernelIN5flash11enable_sm90INS1_16FlashAttnFwdSm90INS1_25CollectiveMainloopFwdSm90ILi2EN4cute5tupleIJNS5_1CILi1EEES8_S8_EEENS6_IJNS7_ILi128EEESA_NS7_ILi192EEEEEELi128ENS_10bfloat16_tEfNS_4arch4Sm90ELb0ELb0ELb0ELb0ELb0ELb0ELb0ELb1ELb1ELb1ELb0ELb0EEENS1_21CollectiveEpilogueFwdINS6_IJSA_SA_SA_EEES9_SD_SF_Li256ELb0ELb1ELb0ELb0EEENS1_29StaticPersistentTileSchedulerILb0EEEEEEEEEvNT_6ParamsE,"",@"SHT_CUDA_INFO"
	.sectionflags	@""
	.align	4


	//----- nvinfo : EIATTR_CUDA_API_VERSION
	.align		4
        /*0000*/ 	.byte	0x04, 0x37
        /*0002*/ 	.short	(.L_319 - .L_318)
.L_318:
        /*0004*/ 	.word	0x00000082


	//----- nvinfo : EIATTR_KPARAM_INFO
	.align		4
.L_319:
        /*0008*/ 	.byte	0x04, 0x17
        /*000a*/ 	.short	(.L_321 - .L_320)
.L_320:
        /*000c*/ 	.word	0x00000000
        /*0010*/ 	.short	0x0000
        /*0012*/ 	.short	0x0070
        /*0014*/ 	.byte	0x00, 0xf0, 0x01, 0x28


	//----- nvinfo : EIATTR_SPARSE_MMA_MASK
	.align		4
.L_321:
        /*0018*/ 	.byte	0x03, 0x50
        /*001a*/ 	.short	0x0000


	//----- nvinfo : EIATTR_MAXREG_COUNT
	.align		4
        /*001c*/ 	.byte	0x03, 0x1b
        /*001e*/ 	.short	0x00a8


	//----- nvinfo : EIATTR_NUM_BARRIERS
	.align		4
        /*0020*/ 	.byte	0x02, 0x4c
        /*0022*/ 	.byte	0x09
	.zero		1


	//----- nvinfo : EIATTR_EXTERNS
	.align		4
        /*0024*/ 	.byte	0x04, 0x0f
        /*0026*/ 	.short	(.L_323 - .L_322)


	//   ....[0]....
	.align		4
.L_322:
        /*0028*/ 	.word	index@(__assertfail)


	//----- nvinfo : EIATTR_ANNOTATIONS
	.align		4
.L_323:
        /*002c*/ 	.byte	0x04, 0x55
        /*002e*/ 	.short	(.L_325 - .L_324)


	//   ....[0]....
.L_324:
        /*0030*/ 	.word	0x00000001
        /*0034*/ 	.byte	0x30, 0x09, 0x00, 0x00, 0x01, 0x00, 0x00, 0x00, 0xf0, 0x09, 0x00, 0x00, 0x01, 0x00, 0x00, 0x00
        /* <DEDUP_REMOVED lines=27> */
        /*01f4*/ 	.byte	0x60, 0xbc, 0x00, 0x00, 0x01, 0x00, 0x00, 0x00, 0xb0, 0xbc, 0x00, 0x00


	//----- nvinfo : EIATTR_MERCURY_ISA_VERSION
	.align		4
.L_325:
        /*0200*/ 	.byte	0x03, 0x5f
        /*0202*/ 	.short	0x0101


	//----- nvinfo : EIATTR_INT_WARP_WIDE_INSTR_OFFSETS
	.align		4
        /*0204*/ 	.byte	0x04, 0x31
        /*0206*/ 	.short	(.L_327 - .L_326)


	//   ....[0]....
.L_326:
        /*0208*/ 	.word	0x00000120


	//   ....[1]....
        /*020c*/ 	.word	0x00000160


	//   ....[2]....
        /*0210*/ 	.word	0x00000220


	//----- nvinfo : EIATTR_COOP_GROUP_MASK_REGIDS
	.align		4
.L_327:
        /*0214*/ 	.byte	0x04, 0x29
        /*0216*/ 	.short	(.L_329 - .L_328)


	//   ....[0]....
.L_328:
        /*0218*/ 	.word	0xffffffff


	//   ....[1]....
        /*021c*/ 	.word	0xffffffff


	//   ....[2]....
        /*0220*/ 	.word	0xffffffff


	//   ....[3]....
        /*0224*/ 	.word	0xffffffff


	//   ....[4]....
        /*0228*/ 	.word	0xffffffff


	//   ....[5]....
        /*022c*/ 	.word	0xffffffff


	//   ....[6]....
        /*0230*/ 	.word	0xffffffff


	//   ....[7]....
        /*0234*/ 	.word	0xffffffff


	//   ....[8]....
        /*0238*/ 	.word	0xffffffff


	//   ....[9]....
        /*023c*/ 	.word	0xffffffff


	//   ....[10]....
        /*0240*/ 	.word	0xffffffff


	//   ....[11]....
        /*0244*/ 	.word	0xffffffff


	//   ....[12]....
        /*0248*/ 	.word	0xffffffff


	//   ....[13]....
        /*024c*/ 	.word	0xffffffff


	//   ....[14]....
        /*0250*/ 	.word	0xffffffff


	//   ....[15]....
        /*0254*/ 	.word	0xffffffff


	//   ....[16]....
        /*0258*/ 	.word	0xffffffff


	//   ....[17]....
        /*025c*/ 	.word	0xffffffff


	//   ....[18]....
        /*0260*/ 	.word	0xffffffff


	//   ....[19]....
        /*0264*/ 	.word	0xffffffff


	//   ....[20]....
        /*0268*/ 	.word	0xffffffff


	//   ....[21]....
        /*026c*/ 	.word	0xffffffff


	//   ....[22]....
        /*0270*/ 	.word	0xffffffff


	//   ....[23]....
        /*0274*/ 	.word	0xffffffff


	//   ....[24]....
        /*0278*/ 	.word	0xffffffff


	//   ....[25]....
        /*027c*/ 	.word	0xffffffff


	//   ....[26]....
        /*0280*/ 	.word	0xffffffff


	//   ....[27]....
        /*0284*/ 	.word	0xffffffff


	//   ....[28]....
        /*0288*/ 	.word	0xffffffff


	//   ....[29]....
        /*028c*/ 	.word	0xffffffff


	//   ....[30]....
        /*0290*/ 	.word	0xffffffff


	//   ....[31]....
        /*0294*/ 	.word	0xffffffff


	//   ....[32]....
        /*0298*/ 	.word	0xffffffff


	//   ....[33]....
        /*029c*/ 	.word	0xffffffff


	//   ....[34]....
        /*02a0*/ 	.word	0xffffffff


	//   ....[35]....
        /*02a4*/ 	.word	0xffffffff


	//   ....[36]....
        /*02a8*/ 	.word	0xffffffff


	//   ....[37]....
        /*02ac*/ 	.word	0xffffffff


	//   ....[38]....
        /*02b0*/ 	.word	0xffffffff


	//   ....[39]....
        /*02b4*/ 	.word	0xffffffff


	//   ....[40]....
        /*02b8*/ 	.word	0xffffffff


	//   ....[41]....
        /*02bc*/ 	.word	0xffffffff


	//   ....[42]....
        /*02c0*/ 	.word	0xffffffff


	//   ....[43]....
        /*02c4*/ 	.word	0xffffffff


	//   ....[44]....
        /*02c8*/ 	.word	0xffffffff


	//   ....[45]....
        /*02cc*/ 	.word	0xffffffff


	//   ....[46]....
        /*02d0*/ 	.word	0xffffffff


	//   ....[47]....
        /*02d4*/ 	.word	0xffffffff


	//   ....[48]....
        /*02d8*/ 	.word	0xffffffff


	//   ....[49]....
        /*02dc*/ 	.word	0xffffffff


	//   ....[50]....
        /*02e0*/ 	.word	0x0500000f


	//   ....[51]....
        /*02e4*/ 	.word	0x0500000f


	//   ....[52]....
        /*02e8*/ 	.word	0x0500000f


	//   ....[53]....
        /*02ec*/ 	.word	0x0500000f


	//   ....[54]....
        /*02f0*/ 	.word	0x0500000f


	//   ....[55]....
        /*02f4*/ 	.word	0x0500000f


	//   ....[56]....
        /*02f8*/ 	.word	0x0500000f


	//   ....[57]....
        /*02fc*/ 	.word	0x0500000f


	//   ....[58]....
        /*0300*/ 	.word	0x0500000f


	//   ....[59]....
        /*0304*/ 	.word	0x0500000f


	//   ....[60]....
        /*0308*/ 	.word	0x0500000f


	//   ....[61]....
        /*030c*/ 	.word	0x0500000f


	//   ....[62]....
        /*0310*/ 	.word	0x0500000f


	//   ....[63]....
        /*0314*/ 	.word	0x0500000f


	//   ....[64]....
        /*0318*/ 	.word	0x0500000f


	//   ....[65]....
        /*031c*/ 	.word	0x0500000f


	//   ....[66]....
        /*0320*/ 	.word	0x0500000f


	//   ....[67]....
        /*0324*/ 	.word	0x0500000f


	//----- nvinfo : EIATTR_COOP_GROUP_INSTR_OFFSETS
	.align		4
.L_329:
        /*0328*/ 	.byte	0x04, 0x28
        /*032a*/ 	.short	(.L_331 - .L_330)


	//   ....[0]....
.L_330:
        /*032c*/ 	.word	0x00000060


	//   ....[1]....
        /*0330*/ 	.word	0x00000130


	//   ....[2]....
        /*0334*/ 	.word	0x00000230


	//   ....[3]....
        /*0338*/ 	.word	0x000003a0


	//   ....[4]....
        /*033c*/ 	.word	0x00000500


	//   ....[5]....
        /*0340*/ 	.word	0x00000620


	//   ....[6]....
        /*0344*/ 	.word	0x00000780


	//   ....[7]....
        /*0348*/ 	.word	0x00000d70


	//   ....[8]....
        /*034c*/ 	.word	0x00002280


	//   ....[9]....
        /*0350*/ 	.word	0x00002380


	//   ....[10]....
        /*0354*/ 	.word	0x000029e0


	//   ....[11]....
        /*0358*/ 	.word	0x00002a80


	//   ....[12]....
        /*035c*/ 	.word	0x000045f0


	//   ....[13]....
        /*0360*/ 	.word	0x00004630


	//   ....[14]....
        /*0364*/ 	.word	0x00004b10


	//   ....[15]....
        /*0368*/ 	.word	0x00004c00


	//   ....[16]....
        /*036c*/ 	.word	0x00005f50


	//   ....[17]....
        /*0370*/ 	.word	0x00005f90


	//   ....[18]....
        /*0374*/ 	.word	0x000060b0


	//   ....[19]....
        /*0378*/ 	.word	0x000060d0


	//   ....[20]....
        /*037c*/ 	.word	0x00007210


	//   ....[21]....
        /*0380*/ 	.word	0x00007280


	//   ....[22]....
        /*0384*/ 	.word	0x000072b0


	//   ....[23]....
        /*0388*/ 	.word	0x000072f0


	//   ....[24]....
        /*038c*/ 	.word	0x00007790


	//   ....[25]....
        /*0390*/ 	.word	0x000077d0


	//   ....[26]....
        /*0394*/ 	.word	0x000078a0


	//   ....[27]....
        /*0398*/ 	.word	0x000078c0


	//   ....[28]....
        /*039c*/ 	.word	0x00007970


	//   ....[29]....
        /*03a0*/ 	.word	0x00007990


	//   ....[30]....
        /*03a4*/ 	.word	0x00007a50


	//   ....[31]....
        /*03a8*/ 	.word	0x00007a90


	//   ....[32]....
        /*03ac*/ 	.word	0x000084d0


	//   ....[33]....
        /*03b0*/ 	.word	0x00008f70


	//   ....[34]....
        /*03b4*/ 	.word	0x00008f80


	//   ....[35]....
        /*03b8*/ 	.word	0x00008fe0


	//   ....[36]....
        /*03bc*/ 	.word	0x00009020


	//   ....[37]....
        /*03c0*/ 	.word	0x000090f0


	//   ....[38]....
        /*03c4*/ 	.word	0x00009150


	//   ....[39]....
        /*03c8*/ 	.word	0x000091f0


	//   ....[40]....
        /*03cc*/ 	.word	0x00009200


	//   ....[41]....
        /*03d0*/ 	.word	0x00009290


	//   ....[42]....
        /*03d4*/ 	.word	0x000092a0


	//   ....[43]....
        /*03d8*/ 	.word	0x00009330


	//   ....[44]....
        /*03dc*/ 	.word	0x00009340


	//   ....[45]....
        /*03e0*/ 	.word	0x000093d0


	//   ....[46]....
        /*03e4*/ 	.word	0x000093e0


	//   ....[47]....
        /*03e8*/ 	.word	0x000093f0


	//   ....[48]....
        /*03ec*/ 	.word	0x00009400


	//   ....[49]....
        /*03f0*/ 	.word	0x0000bbe0


	//   ....[50]....
        /*03f4*/ 	.word	0x0000c0d0


	//   ....[51]....
        /*03f8*/ 	.word	0x0000c240


	//   ....[52]....
        /*03fc*/ 	.word	0x0000c2a0


	//   ....[53]....
        /*0400*/ 	.word	0x0000c360


	//   ....[54]....
        /*0404*/ 	.word	0x0000c470


	//   ....[55]....
        /*0408*/ 	.word	0x0000c4d0


	//   ....[56]....
        /*040c*/ 	.word	0x0000c5e0


	//   ....[57]....
        /*0410*/ 	.word	0x0000c640


	//   ....[58]....
        /*0414*/ 	.word	0x0000c770


	//   ....[59]....
        /*0418*/ 	.word	0x0000c7f0


	//   ....[60]....
        /*041c*/ 	.word	0x0000c8f0


	//   ....[61]....
        /*0420*/ 	.word	0x0000c950


	//   ....[62]....
        /*0424*/ 	.word	0x0000ca50


	//   ....[63]....
        /*0428*/ 	.word	0x0000cab0


	//   ....[64]....
        /*042c*/ 	.word	0x0000cba0


	//   ....[65]....
        /*0430*/ 	.word	0x0000cc00


	//   ....[66]....
        /*0434*/ 	.word	0x0000cce0


	//   ....[67]....
        /*0438*/ 	.word	0x0000d080


	//----- nvinfo : EIATTR_REG_RECONFIG
	.align		4
.L_331:
        /*043c*/ 	.byte	0x01, 0x54
	.zero		2


	//----- nvinfo : EIATTR_SYSCALL_OFFSETS
	.align		4
        /*0440*/ 	.byte	0x04, 0x46
        /*0442*/ 	.short	(.L_333 - .L_332)


	//   ....[0]....
.L_332:
        /*0444*/ 	.word	0x00001110


	//   ....[1]....
        /*0448*/ 	.word	0x000080f0


	//   ....[2]....
        /*044c*/ 	.word	0x00008230


	//   ....[3]....
        /*0450*/ 	.word	0x00008320


	//   ....[4]....
        /*0454*/ 	.word	0x00008b10


	//----- nvinfo : EIATTR_MBARRIER_INSTR_OFFSETS
	.align		4
.L_333:
        /*0458*/ 	.byte	0x04, 0x39
        /*045a*/ 	.short	(.L_335 - .L_334)


	//   ....[0]....
.L_334:
        /*045c*/ 	.word	0x00000250
        /*0460*/ 	.word	0x000000ff
        /*0464*/ 	.word	0x00034800
        /*0468*/ 	.short	0x0100
        /*046a*/ 	.byte	0x08
	.zero		1


	//   ....[1]....
        /*046c*/ 	.word	0x00000260
        /*0470*/ 	.word	0x000000ff
        /*0474*/ 	.word	0x00034820
        /*0478*/ 	.short	0x0100
        /*047a*/ 	.byte	0x08
	.zero		1


	//   ....[2]....
        /*047c*/ 	.word	0x00000350
        /*0480*/ 	.word	0x000000ff
        /*0484*/ 	.word	0x00034830
        /*0488*/ 	.short	0x0100
        /*048a*/ 	.byte	0x08
	.zero		1


	//   ....[3]....
        /*048c*/ 	.word	0x00000360
        /*0490*/ 	.word	0x000000ff
        /*0494*/ 	.word	0x00034840
        /*0498*/ 	.short	0x0100
        /*049a*/ 	.byte	0x08
	.zero		1


	//   ....[4]....
        /*049c*/ 	.word	0x00000370
        /*04a0*/ 	.word	0x000000ff
        /*04a4*/ 	.word	0x00034838
        /*04a8*/ 	.short	0x0100
        /*04aa*/ 	.byte	0x08
	.zero		1


	//   ....[5]....
        /*04ac*/ 	.word	0x00000380
        /*04b0*/ 	.word	0x000000ff
        /*04b4*/ 	.word	0x00034848
        /*04b8*/ 	.short	0x0100
        /*04ba*/ 	.byte	0x08
	.zero		1


	//   ....[6]....
        /*04bc*/ 	.word	0x000004b0
        /*04c0*/ 	.word	0x000000ff
        /*04c4*/ 	.word	0x00034850
        /*04c8*/ 	.short	0x0100
        /*04ca*/ 	.byte	0x08
	.zero		1


	//   ....[7]....
        /*04cc*/ 	.word	0x000004c0
        /*04d0*/ 	.word	0x000000ff
        /*04d4*/ 	.word	0x00034860
        /*04d8*/ 	.short	0x0100
        /*04da*/ 	.byte	0x08
	.zero		1


	//   ....[8]....
        /*04dc*/ 	.word	0x000004d0
        /*04e0*/ 	.word	0x000000ff
        /*04e4*/ 	.word	0x00034858
        /*04e8*/ 	.short	0x0100
        /*04ea*/ 	.byte	0x08
	.zero		1


	//   ....[9]....
        /*04ec*/ 	.word	0x000004e0
        /*04f0*/ 	.word	0x000000ff
        /*04f4*/ 	.word	0x00034868
        /*04f8*/ 	.short	0x0100
        /*04fa*/ 	.byte	0x08
	.zero		1


	//   ....[10]....
        /*04fc*/ 	.word	0x000005d0
        /*0500*/ 	.word	0x000000ff
        /*0504*/ 	.word	0x00034870
        /*0508*/ 	.short	0x0100
        /*050a*/ 	.byte	0x06
	.zero		1


	//   ....[11]....
        /*050c*/ 	.word	0x000005e0
        /*0510*/ 	.word	0x000000ff
        /*0514*/ 	.word	0x00034880
        /*0518*/ 	.short	0x0100
        /*051a*/ 	.byte	0x06
	.zero		1


	//   ....[12]....
        /*051c*/ 	.word	0x000005f0
        /*0520*/ 	.word	0x000000ff
        /*0524*/ 	.word	0x00034878
        /*0528*/ 	.short	0x0100
        /*052a*/ 	.byte	0x06
	.zero		1


	//   ....[13]....
        /*052c*/ 	.word	0x00000600
        /*0530*/ 	.word	0x000000ff
        /*0534*/ 	.word	0x00034888
        /*0538*/ 	.short	0x0100
        /*053a*/ 	.byte	0x06
	.zero		1


	//   ....[14]....
        /*053c*/ 	.word	0x00000730
        /*0540*/ 	.word	0x000000ff
        /*0544*/ 	.word	0x00034890
        /*0548*/ 	.short	0x0100
        /*054a*/ 	.byte	0x08
	.zero		1


	//   ....[15]....
        /*054c*/ 	.word	0x00000740
        /*0550*/ 	.word	0x000000ff
        /*0554*/ 	.word	0x000348a0
        /*0558*/ 	.short	0x0100
        /*055a*/ 	.byte	0x08
	.zero		1


	//   ....[16]....
        /*055c*/ 	.word	0x00000750
        /*0560*/ 	.word	0x000000ff
        /*0564*/ 	.word	0x00034898
        /*0568*/ 	.short	0x0100
        /*056a*/ 	.byte	0x08
	.zero		1


	//   ....[17]....
        /*056c*/ 	.word	0x00000760
        /*0570*/ 	.word	0x000000ff
        /*0574*/ 	.word	0x000348a8
        /*0578*/ 	.short	0x0100
        /*057a*/ 	.byte	0x08
	.zero		1


	//   ....[18]....
        /*057c*/ 	.word	0x00000890
        /*0580*/ 	.word	0x000000ff
        /*0584*/ 	.word	0x000348b0
        /*0588*/ 	.short	0x0100
        /*058a*/ 	.byte	0x08
	.zero		1


	//   ....[19]....
        /*058c*/ 	.word	0x000008a0
        /*0590*/ 	.word	0x000000ff
        /*0594*/ 	.word	0x000348c0
        /*0598*/ 	.short	0x0100
        /*059a*/ 	.byte	0x08
	.zero		1


	//   ....[20]....
        /*059c*/ 	.word	0x000008b0
        /*05a0*/ 	.word	0x000000ff
        /*05a4*/ 	.word	0x000348b8
        /*05a8*/ 	.short	0x0100
        /*05aa*/ 	.byte	0x08
	.zero		1


	//   ....[21]....
        /*05ac*/ 	.word	0x000008c0
        /*05b0*/ 	.word	0x000000ff
        /*05b4*/ 	.word	0x000348c8
        /*05b8*/ 	.short	0x0100
        /*05ba*/ 	.byte	0x08
	.zero		1


	//   ....[22]....
        /*05bc*/ 	.word	0x00001150
        /*05c0*/ 	.word	0x000000ff
        /*05c4*/ 	.word	0x00034800
        /*05c8*/ 	.short	0x010a
        /*05ca*/ 	.byte	0x26
	.zero		1


	//   ....[23]....
        /*05cc*/ 	.word	0x000011d0
        /*05d0*/ 	.word	0x00000006
        /*05d4*/ 	.word	0x00034830
        /*05d8*/ 	.short	0x010a
        /*05da*/ 	.byte	0x3f
	.zero		1


	//   ....[24]....
        /*05dc*/ 	.word	0x00001250
        /*05e0*/ 	.word	0x00000006
        /*05e4*/ 	.word	0x00034830
        /*05e8*/ 	.short	0x010a
        /*05ea*/ 	.byte	0x3f
	.zero		1


	//   ....[25]....
        /*05ec*/ 	.word	0x000023b0
        /*05f0*/ 	.word	0x00000006
        /*05f4*/ 	.word	0x00000000
        /*05f8*/ 	.short	0x0101
        /*05fa*/ 	.byte	0x3f
	.zero		1


	//   ....[26]....
        /*05fc*/ 	.word	0x00003970
        /*0600*/ 	.word	0x000000ff
        /*0604*/ 	.word	0x00034830
        /*0608*/ 	.short	0x010a
        /*060a*/ 	.byte	0x07
	.zero		1


	//   ....[27]....
        /*060c*/ 	.word	0x000039b0
        /*0610*/ 	.word	0x000000ff
        /*0614*/ 	.word	0x00034830
        /*0618*/ 	.short	0x010a
        /*061a*/ 	.byte	0x07
	.zero		1


	//   ....[28]....
        /*061c*/ 	.word	0x00004290
        /*0620*/ 	.word	0x000000ff
        /*0624*/ 	.word	0x00034850
        /*0628*/ 	.short	0x010a
        /*062a*/ 	.byte	0x0a
	.zero		1


	//   ....[29]....
        /*062c*/ 	.word	0x000042d0
        /*0630*/ 	.word	0x000000ff
        /*0634*/ 	.word	0x00034850
        /*0638*/ 	.short	0x010a
        /*063a*/ 	.byte	0x0a
	.zero		1


	//   ....[30]....
        /*063c*/ 	.word	0x00005430
        /*0640*/ 	.word	0x0000001b
        /*0644*/ 	.word	0x00000000
        /*0648*/ 	.short	0x0101
        /*064a*/ 	.byte	0x3f
	.zero		1


	//   ....[31]....
        /*064c*/ 	.word	0x000054a0
        /*0650*/ 	.word	0x0000001f
        /*0654*/ 	.word	0x00000000
        /*0658*/ 	.short	0x0101
        /*065a*/ 	.byte	0x3f
	.zero		1


	//   ....[32]....
        /*065c*/ 	.word	0x00005ec0
        /*0660*/ 	.word	0x000000ff
        /*0664*/ 	.word	0x00034850
        /*0668*/ 	.short	0x010a
        /*066a*/ 	.byte	0x0c
	.zero		1


	//   ....[33]....
        /*066c*/ 	.word	0x00005f00
        /*0670*/ 	.word	0x000000ff
        /*0674*/ 	.word	0x00034850
        /*0678*/ 	.short	0x010a
        /*067a*/ 	.byte	0x0c
	.zero		1


	//   ....[34]....
        /*067c*/ 	.word	0x00006bb0
        /*0680*/ 	.word	0x00000013
        /*0684*/ 	.word	0x00000000
        /*0688*/ 	.short	0x0101
        /*068a*/ 	.byte	0x3f
	.zero		1


	//   ....[35]....
        /*068c*/ 	.word	0x000077c0
        /*0690*/ 	.word	0x000000ff
        /*0694*/ 	.word	0x00000000
        /*0698*/ 	.short	0x0101
        /*069a*/ 	.byte	0x04
	.zero		1


	//   ....[36]....
        /*069c*/ 	.word	0x00008700
        /*06a0*/ 	.word	0x00000000
        /*06a4*/ 	.word	0x00034840
        /*06a8*/ 	.short	0x010a
        /*06aa*/ 	.byte	0x3f
	.zero		1


	//   ....[37]....
        /*06ac*/ 	.word	0x00009580
        /*06b0*/ 	.word	0x000000ff
        /*06b4*/ 	.word	0x00034800
        /*06b8*/ 	.short	0x0107
        /*06ba*/ 	.byte	0x24
	.zero		1


	//   ....[38]....
        /*06bc*/ 	.word	0x000095f0
        /*06c0*/ 	.word	0x000000ff
        /*06c4*/ 	.word	0x00034800
        /*06c8*/ 	.short	0x0101
        /*06ca*/ 	.byte	0x24
	.zero		1


	//   ....[39]....
        /*06cc*/ 	.word	0x00009620
        /*06d0*/ 	.word	0x000000ff
        /*06d4*/ 	.word	0x00034820
        /*06d8*/ 	.short	0x010a
        /*06da*/ 	.byte	0x24
	.zero		1


	//   ....[40]....
        /*06dc*/ 	.word	0x00009940
        /*06e0*/ 	.word	0x00000003
        /*06e4*/ 	.word	0x00034840
        /*06e8*/ 	.short	0x010a
        /*06ea*/ 	.byte	0x3f
	.zero		1


	//   ....[41]....
        /*06ec*/ 	.word	0x00009dc0
        /*06f0*/ 	.word	0x00000003
        /*06f4*/ 	.word	0x00000060
        /*06f8*/ 	.short	0x010a
        /*06fa*/ 	.byte	0x3f
	.zero		1


	//   ....[42]....
        /*06fc*/ 	.word	0x0000a410
        /*0700*/ 	.word	0x00000003
        /*0704*/ 	.word	0x00034840
        /*0708*/ 	.short	0x010a
        /*070a*/ 	.byte	0x3f
	.zero		1


	//   ....[43]....
        /*070c*/ 	.word	0x0000a890
        /*0710*/ 	.word	0x00000002
        /*0714*/ 	.word	0x00000060
        /*0718*/ 	.short	0x010a
        /*071a*/ 	.byte	0x3f
	.zero		1


	//   ....[44]....
        /*071c*/ 	.word	0x0000ae20
        /*0720*/ 	.word	0x00000002
        /*0724*/ 	.word	0x00034840
        /*0728*/ 	.short	0x010a
        /*072a*/ 	.byte	0x3f
	.zero		1


	//   ....[45]....
        /*072c*/ 	.word	0x0000b2a0
        /*0730*/ 	.word	0x00000002
        /*0734*/ 	.word	0x00000060
        /*0738*/ 	.short	0x010a
        /*073a*/ 	.byte	0x3f
	.zero		1


	//   ....[46]....
        /*073c*/ 	.word	0x0000b6e0
        /*0740*/ 	.word	0x00000003
        /*0744*/ 	.word	0x00034860
        /*0748*/ 	.short	0x010a
        /*074a*/ 	.byte	0x3f
	.zero		1


	//   ....[47]....
        /*074c*/ 	.word	0x0000bb60
        /*0750*/ 	.word	0x00000000
        /*0754*/ 	.word	0x00034820
        /*0758*/ 	.short	0x010a
        /*075a*/ 	.byte	0x3f
	.zero		1


	//   ....[48]....
        /*075c*/ 	.word	0x0000bd30
        /*0760*/ 	.word	0x00000006
        /*0764*/ 	.word	0x00000000
        /*0768*/ 	.short	0x010a
        /*076a*/ 	.byte	0x3f
	.zero		1


	//   ....[49]....
        /*076c*/ 	.word	0x0000bd80
        /*0770*/ 	.word	0x00000003
        /*0774*/ 	.word	0x00000000
        /*0778*/ 	.short	0x010a
        /*077a*/ 	.byte	0x3f
	.zero		1


	//   ....[50]....
        /*077c*/ 	.word	0x0000bde0
        /*0780*/ 	.word	0x00000012
        /*0784*/ 	.word	0x00000000
        /*0788*/ 	.short	0x010a
        /*078a*/ 	.byte	0x3f
	.zero		1


	//   ....[51]....
        /*078c*/ 	.word	0x0000be10
        /*0790*/ 	.word	0x00000003
        /*0794*/ 	.word	0x00000000
        /*0798*/ 	.short	0x010a
        /*079a*/ 	.byte	0x3f
	.zero		1


	//   ....[52]....
        /*079c*/ 	.word	0x0000be80
        /*07a0*/ 	.word	0x00000003
        /*07a4*/ 	.word	0x00034800
        /*07a8*/ 	.short	0x010a
        /*07aa*/ 	.byte	0x3f
	.zero		1


	//   ....[53]....
        /*07ac*/ 	.word	0x0000bed0
        /*07b0*/ 	.word	0x00000006
        /*07b4*/ 	.word	0x00034830
        /*07b8*/ 	.short	0x010a
        /*07ba*/ 	.byte	0x3f
	.zero		1


	//   ....[54]....
        /*07bc*/ 	.word	0x0000bf30
        /*07c0*/ 	.word	0x00000003
        /*07c4*/ 	.word	0x00034830
        /*07c8*/ 	.short	0x010a
        /*07ca*/ 	.byte	0x3f
	.zero		1


	//   ....[55]....
        /*07cc*/ 	.word	0x0000bf90
        /*07d0*/ 	.word	0x00000003
        /*07d4*/ 	.word	0x00034850
        /*07d8*/ 	.short	0x010a
        /*07da*/ 	.byte	0x3f
	.zero		1


	//   ....[56]....
        /*07dc*/ 	.word	0x0000bff0
        /*07e0*/ 	.word	0x00000005
        /*07e4*/ 	.word	0x00034850
        /*07e8*/ 	.short	0x010a
        /*07ea*/ 	.byte	0x3f
	.zero		1


	//   ....[57]....
        /*07ec*/ 	.word	0x0000c190
        /*07f0*/ 	.word	0x00000000
        /*07f4*/ 	.word	0x00034840
        /*07f8*/ 	.short	0x010a
        /*07fa*/ 	.byte	0x3f
	.zero		1


	//   ....[58]....
        /*07fc*/ 	.word	0x0000cd20
        /*0800*/ 	.word	0x0000000e
        /*0804*/ 	.word	0x00034820
        /*0808*/ 	.short	0x010a
        /*080a*/ 	.byte	0x3f
	.zero		1


	//   ....[59]....
        /*080c*/ 	.word	0x0000cd70
        /*0810*/ 	.word	0x00000003
        /*0814*/ 	.word	0x00034840
        /*0818*/ 	.short	0x010a
        /*081a*/ 	.byte	0x3f
	.zero		1


	//   ....[60]....
        /*081c*/ 	.word	0x0000cdc0
        /*0820*/ 	.word	0x00000003
        /*0824*/ 	.word	0x00000060
        /*0828*/ 	.short	0x010a
        /*082a*/ 	.byte	0x3f
	.zero		1


	//   ....[61]....
        /*082c*/ 	.word	0x0000ce10
        /*0830*/ 	.word	0x00000003
        /*0834*/ 	.word	0x00034840
        /*0838*/ 	.short	0x010a
        /*083a*/ 	.byte	0x3f
	.zero		1


	//   ....[62]....
        /*083c*/ 	.word	0x0000ce60
        /*0840*/ 	.word	0x00000002
        /*0844*/ 	.word	0x00000060
        /*0848*/ 	.short	0x010a
        /*084a*/ 	.byte	0x3f
	.zero		1


	//   ....[63]....
        /*084c*/ 	.word	0x0000ceb0
        /*0850*/ 	.word	0x00000002
        /*0854*/ 	.word	0x00034840
        /*0858*/ 	.short	0x010a
        /*085a*/ 	.byte	0x3f
	.zero		1


	//   ....[64]....
        /*085c*/ 	.word	0x0000cf00
        /*0860*/ 	.word	0x00000002
        /*0864*/ 	.word	0x00000060
        /*0868*/ 	.short	0x010a
        /*086a*/ 	.byte	0x3f
	.zero		1


	//   ....[65]....
        /*086c*/ 	.word	0x0000cf50
        /*0870*/ 	.word	0x00000003
        /*0874*/ 	.word	0x00034860
        /*0878*/ 	.short	0x010a
        /*087a*/ 	.byte	0x3f
	.zero		1


	//   ....[66]....
        /*087c*/ 	.word	0x0000cfa0
        /*0880*/ 	.word	0x00000000
        /*0884*/ 	.word	0x00034820
        /*0888*/ 	.short	0x010a
        /*088a*/ 	.byte	0x3f
	.zero		1


	//   ....[67]....
        /*088c*/ 	.word	0x0000d140
        /*0890*/ 	.word	0x00000006
        /*0894*/ 	.word	0x00000000
        /*0898*/ 	.short	0x010a
        /*089a*/ 	.byte	0x3f
	.zero		1


	//   ....[68]....
        /*089c*/ 	.word	0x0000d190
        /*08a0*/ 	.word	0x00000003
        /*08a4*/ 	.word	0x00000000
        /*08a8*/ 	.short	0x010a
        /*08aa*/ 	.byte	0x3f
	.zero		1


	//   ....[69]....
        /*08ac*/ 	.word	0x0000d1e0
        /*08b0*/ 	.word	0x00000012
        /*08b4*/ 	.word	0x00000000
        /*08b8*/ 	.short	0x010a
        /*08ba*/ 	.byte	0x3f
	.zero		1


	//----- nvinfo : EIATTR_NUM_MBARRIERS
	.align		4
.L_335:
        /*08bc*/ 	.byte	0x03, 0x38
        /*08be*/ 	.short	0x0016


	//----- nvinfo : EIATTR_EXIT_INSTR_OFFSETS
	.align		4
        /*08c0*/ 	.byte	0x04, 0x1c
        /*08c2*/ 	.short	(.L_337 - .L_336)


	//   ....[0]....
.L_336:
        /*08c4*/ 	.word	0x000009e0


	//   ....[1]....
        /*08c8*/ 	.word	0x00007b80


	//   ....[2]....
        /*08cc*/ 	.word	0x0000be60


	//----- nvinfo : EIATTR_MAX_THREADS
	.align		4
.L_337:
        /*08d0*/ 	.byte	0x04, 0x05
        /*08d2*/ 	.short	(.L_339 - .L_338)
.L_338:
        /*08d4*/ 	.word	0x00000180
        /*08d8*/ 	.word	0x00000001
        /*08dc*/ 	.word	0x00000001


	//----- nvinfo : EIATTR_CRS_STACK_SIZE
	.align		4
.L_339:
        /*08e0*/ 	.byte	0x04, 0x1e
        /*08e2*/ 	.short	(.L_341 - .L_340)
.L_340:
        /*08e4*/ 	.word	0x00000000


	//----- nvinfo : EIATTR_CBANK_PARAM_SIZE
	.align		4
.L_341:
        /*08e8*/ 	.byte	0x03, 0x19
        /*08ea*/ 	.short	0x0a70


	//----- nvinfo : EIATTR_PARAM_CBANK
	.align		4
        /*08ec*/ 	.byte	0x04, 0x0a
        /*08ee*/ 	.short	(.L_343 - .L_342)
	.align		4
.L_342:
        /*08f0*/ 	.word	index@(.nv.constant0._ZN7cutlass13device_kernelIN5flash11enable_sm90INS1_16FlashAttnFwdSm90INS1_25CollectiveMainloopFwdSm90ILi2EN4cute5tupleIJNS5_1CILi1EEES8_S8_EEENS6_IJNS7_ILi128EEESA_NS7_ILi192EEEEEELi128ENS_10bfloat16_tEfNS_4arch4Sm90ELb0ELb0ELb0ELb0ELb0ELb0ELb0ELb1ELb1ELb1ELb0ELb0EEENS1_21CollectiveEpilogueFwdINS6_IJSA_SA_SA_EEES9_SD_SF_Li256ELb0ELb1ELb0ELb0EEENS1_29StaticPersistentTileSchedulerILb0EEEEEEEEEvNT_6ParamsE)
        /*08f4*/ 	.short	0x0210
        /*08f6*/ 	.short	0x0a70


	//----- nvinfo : EIATTR_SW_WAR
	.align		4
.L_343:
        /*08f8*/ 	.byte	0x04, 0x36
        /*08fa*/ 	.short	(.L_345 - .L_344)
.L_344:
        /*08fc*/ 	.word	0x00000008
.L_345:


//--------------------- .nv.info._ZN7cutlass13device_kernelIN5flash11enable_sm90INS1_16FlashAttnFwdSm90INS1_25CollectiveMainloopFwdSm90ILi2EN4cute5tupleIJNS5_1CILi2EEENS7_ILi1EEES9_EEENS6_IJNS7_ILi128EEESB_NS7_ILi192EEEEEELi128ENS_10bfloat16_tEfNS_4arch4Sm90ELb0ELb0ELb0ELb0ELb0ELb0ELb0ELb1ELb1ELb1ELb0ELb0EEENS1_21CollectiveEpilogueFwdINS6_IJSB_SB_SB_EEESA_SE_SG_Li256ELb0ELb1ELb0ELb0EEENS1_29StaticPersistentTileSchedulerILb0EEEEEEEEEvNT_6ParamsE --------------------------
	.section	.nv.info._ZN7cutlass13device_kernelIN5flash11enable_sm90INS1_16FlashAttnFwdSm90INS1_25CollectiveMainloopFwdSm90ILi2EN4cute5tupleIJNS5_1CILi2EEENS7_ILi1EEES9_EEENS6_IJNS7_ILi128EEESB_NS7_ILi192EEEEEELi128ENS_10bfloat16_tEfNS_4arch4Sm90ELb0ELb0ELb0ELb0ELb0ELb0ELb0ELb1ELb1ELb1ELb0ELb0EEENS1_21CollectiveEpilogueFwdINS6_IJSB_SB_SB_EEESA_SE_SG_Li256ELb0ELb1ELb0ELb0EEENS1_29StaticPersistentTileSchedulerILb0EEEEEEEEEvNT_6ParamsE,"",@"SHT_CUDA_INFO"
	.sectionflags	@""
	.align	4


	//----- nvinfo : EIATTR_CUDA_API_VERSION
	.align		4
        /*0000*/ 	.byte	0x04, 0x37
        /*0002*/ 	.short	(.L_347 - .L_346)
.L_346:
        /*0004*/ 	.word	0x00000082


	//----- nvinfo : EIATTR_KPARAM_INFO
	.align		4
.L_347:
        /*0008*/ 	.byte	0x04, 0x17
        /*000a*/ 	.short	(.L_349 - .L_348)
.L_348:
        /*000c*/ 	.word	0x00000000
        /*0010*/ 	.short	0x0000
        /*0012*/ 	.short	0x0070
        /*0014*/ 	.byte	0x00, 0xf0, 0x01, 0x28


	//----- nvinfo : EIATTR_SPARSE_MMA_MASK
	.align		4
.L_349:
        /*0018*/ 	.byte	0x03, 0x50
        /*001a*/ 	.short	0x0000


	//----- nvinfo : EIATTR_MAXREG_COUNT
	.align		4
        /*001c*/ 	.byte	0x03, 0x1b
        /*001e*/ 	.short	0x00a8


	//----- nvinfo : EIATTR_NUM_BARRIERS
	.align		4
        /*0020*/ 	.byte	0x02, 0x4c
        /*0022*/ 	.byte	0x09
	.zero		1


	//----- nvinfo : EIATTR_EXTERNS
	.align		4
        /*0024*/ 	.byte	0x04, 0x0f
        /*0026*/ 	.short	(.L_351 - .L_350)


	//   ....[0]....
	.align		4
.L_350:
        /*0028*/ 	.word	index@(__assertfail)


	//----- nvinfo : EIATTR_ANNOTATIONS
	.align		4
.L_351:
        /*002c*/ 	.byte	0x04, 0x55
        /*002e*/ 	.short	(.L_353 - .L_352)


	//   ....[0]....
.L_352:
        /* <DEDUP_REMOVED lines=30> */
        /*0204*/ 	.byte	0xe0, 0xc4, 0x00, 0x00


	//----- nvinfo : EIATTR_MERCURY_ISA_VERSION
	.align		4
.L_353:
        /*0208*/ 	.byte	0x03, 0x5f
        /*020a*/ 	.short	0x0101


	//----- nvinfo : EIATTR_INT_WARP_WIDE_INSTR_OFFSETS
	.align		4
        /*020c*/ 	.byte	0x04, 0x31
        /*020e*/ 	.short	(.L_355 - .L_354)


	//   ....[0]....
.L_354:
        /*0210*/ 	.word	0x00000130


	//   ....[1]....
        /*0214*/ 	.word	0x00000170


	//   ....[2]....
        /*0218*/ 	.word	0x000001e0


	//----- nvinfo : EIATTR_COOP_GROUP_MASK_REGIDS
	.align		4
.L_355:
        /*021c*/ 	.byte	0x04, 0x29
        /*021e*/ 	.short	(.L_357 - .L_356)


	//   ....[0]....
.L_356:
        /*0220*/ 	.word	0xffffffff


	//   ....[1]....
        /*0224*/ 	.word	0xffffffff


	//   ....[2]....
        /*0228*/ 	.word	0xffffffff


	//   ....[3]....
        /*022c*/ 	.word	0xffffffff


	//   ....[4]....
        /*0230*/ 	.word	0xffffffff


	//   ....[5]....
        /*0234*/ 	.word	0xffffffff


	//   ....[6]....
        /*0238*/ 	.word	0xffffffff


	//   ....[7]....
        /*023c*/ 	.word	0xffffffff


	//   ....[8]....
        /*0240*/ 	.word	0xffffffff


	//   ....[9]....
        /*0244*/ 	.word	0xffffffff


	//   ....[10]....
        /*0248*/ 	.word	0xffffffff


	//   ....[11]....
        /*024c*/ 	.word	0xffffffff


	//   ....[12]....
        /*0250*/ 	.word	0xffffffff


	//   ....[13]....
        /*0254*/ 	.word	0xffffffff


	//   ....[14]....
        /*0258*/ 	.word	0xffffffff


	//   ....[15]....
        /*025c*/ 	.word	0xffffffff


	//   ....[16]....
        /*0260*/ 	.word	0xffffffff


	//   ....[17]....
        /*0264*/ 	.word	0xffffffff


	//   ....[18]....
        /*0268*/ 	.word	0xffffffff


	//   ....[19]....
        /*026c*/ 	.word	0xffffffff


	//   ....[20]....
        /*0270*/ 	.word	0xffffffff


	//   ....[21]....
        /*0274*/ 	.word	0xffffffff


	//   ....[22]....
        /*0278*/ 	.word	0xffffffff


	//   ....[23]....
        /*027c*/ 	.word	0xffffffff


	//   ....[24]....
        /*0280*/ 	.word	0xffffffff


	//   ....[25]....
        /*0284*/ 	.word	0xffffffff


	//   ....[26]....
        /*0288*/ 	.word	0xffffffff


	//   ....[27]....
        /*028c*/ 	.word	0xffffffff


	//   ....[28]....
        /*0290*/ 	.word	0xffffffff


	//   ....[29]....
        /*0294*/ 	.word	0xffffffff


	//   ....[30]....
        /*0298*/ 	.word	0xffffffff


	//   ....[31]....
        /*029c*/ 	.word	0xffffffff


	//   ....[32]....
        /*02a0*/ 	.word	0xffffffff


	//   ....[33]....
        /*02a4*/ 	.word	0xffffffff


	//   ....[34]....
        /*02a8*/ 	.word	0xffffffff


	//   ....[35]....
        /*02ac*/ 	.word	0xffffffff


	//   ....[36]....
        /*02b0*/ 	.word	0xffffffff


	//   ....[37]....
        /*02b4*/ 	.word	0xffffffff


	//   ....[38]....
        /*02b8*/ 	.word	0xffffffff


	//   ....[39]....
        /*02bc*/ 	.word	0xffffffff


	//   ....[40]....
        /*02c0*/ 	.word	0xffffffff


	//   ....[41]....
        /*02c4*/ 	.word	0xffffffff


	//   ....[42]....
        /*02c8*/ 	.word	0xffffffff


	//   ....[43]....
        /*02cc*/ 	.word	0xffffffff


	//   ....[44]....
        /*02d0*/ 	.word	0xffffffff


	//   ....[45]....
        /*02d4*/ 	.word	0xffffffff


	//   ....[46]....
        /*02d8*/ 	.word	0xffffffff


	//   ....[47]....
        /*02dc*/ 	.word	0xffffffff


	//   ....[48]....
        /*02e0*/ 	.word	0xffffffff


	//   ....[49]....
        /*02e4*/ 	.word	0xffffffff


	//   ....[50]....
        /*02e8*/ 	.word	0xffffffff


	//   ....[51]....
        /*02ec*/ 	.word	0x0500000f


	//   ....[52]....
        /*02f0*/ 	.word	0x0500000f


	//   ....[53]....
        /*02f4*/ 	.word	0x0500000f


	//   ....[54]....
        /*02f8*/ 	.word	0x0500000f


	//   ....[55]....
        /*02fc*/ 	.word	0x0500000f


	//   ....[56]....
        /*0300*/ 	.word	0x0500000f


	//   ....[57]....
        /*0304*/ 	.word	0x0500000f


	//   ....[58]....
        /*0308*/ 	.word	0x0500000f


	//   ....[59]....
        /*030c*/ 	.word	0x0500000f


	//   ....[60]....
        /*0310*/ 	.word	0x0500000f


	//   ....[61]....
        /*0314*/ 	.word	0x0500000f


	//   ....[62]....
        /*0318*/ 	.word	0x0500000f


	//   ....[63]....
        /*031c*/ 	.word	0x0500000f


	//   ....[64]....
        /*0320*/ 	.word	0x0500000f


	//   ....[65]....
        /*0324*/ 	.word	0x0500000f


	//   ....[66]....
        /*0328*/ 	.word	0x0500000f


	//   ....[67]....
        /*032c*/ 	.word	0x0500000f


	//   ....[68]....
        /*0330*/ 	.word	0x0500000f


	//----- nvinfo : EIATTR_COOP_GROUP_INSTR_OFFSETS
	.align		4
.L_357:
        /*0334*/ 	.byte	0x04, 0x28
        /*0336*/ 	.short	(.L_359 - .L_358)


	//   ....[0]....
.L_358:
        /*0338*/ 	.word	0x00000060


	//   ....[1]....
        /*033c*/ 	.word	0x00000140


	//   ....[2]....
        /*0340*/ 	.word	0x00000190


	//   ....[3]....
        /*0344*/ 	.word	0x000003d0


	//   ....[4]....
        /*0348*/ 	.word	0x00000600


	//   ....[5]....
        /*034c*/ 	.word	0x00000830


	//   ....[6]....
        /*0350*/ 	.word	0x00000ac0


	//   ....[7]....
        /*0354*/ 	.word	0x00000dd0


	//   ....[8]....
        /*0358*/ 	.word	0x000012d0


	//   ....[9]....
        /*035c*/ 	.word	0x00002600


	//   ....[10]....
        /*0360*/ 	.word	0x00002700


	//   ....[11]....
        /*0364*/ 	.word	0x00002d30


	//   ....[12]....
        /*0368*/ 	.word	0x00002dd0


	//   ....[13]....
        /*036c*/ 	.word	0x00004ba0


	//   ....[14]....
        /*0370*/ 	.word	0x00004bb0


	//   ....[15]....
        /*0374*/ 	.word	0x00004be0


	//   ....[16]....
        /*0378*/ 	.word	0x00004c00


	//   ....[17]....
        /*037c*/ 	.word	0x00006110


	//   ....[18]....
        /*0380*/ 	.word	0x00006140


	//   ....[19]....
        /*0384*/ 	.word	0x000061f0


	//   ....[20]....
        /*0388*/ 	.word	0x00006200


	//   ....[21]....
        /*038c*/ 	.word	0x00007370


	//   ....[22]....
        /*0390*/ 	.word	0x000073c0


	//   ....[23]....
        /*0394*/ 	.word	0x00007430


	//   ....[24]....
        /*0398*/ 	.word	0x000074a0


	//   ....[25]....
        /*039c*/ 	.word	0x000079e0


	//   ....[26]....
        /*03a0*/ 	.word	0x00007a10


	//   ....[27]....
        /*03a4*/ 	.word	0x00007ae0


	//   ....[28]....
        /*03a8*/ 	.word	0x00007b00


	//   ....[29]....
        /*03ac*/ 	.word	0x00007bb0


	//   ....[30]....
        /*03b0*/ 	.word	0x00007bd0


	//   ....[31]....
        /*03b4*/ 	.word	0x00007c90


	//   ....[32]....
        /*03b8*/ 	.word	0x00007cd0


	//   ....[33]....
        /*03bc*/ 	.word	0x000087a0


	//   ....[34]....
        /*03c0*/ 	.word	0x000092d0


	//   ....[35]....
        /*03c4*/ 	.word	0x00009300


	//   ....[36]....
        /*03c8*/ 	.word	0x000093f0


	//   ....[37]....
        /*03cc*/ 	.word	0x00009400


	//   ....[38]....
        /*03d0*/ 	.word	0x000094b0


	//   ....[39]....
        /*03d4*/ 	.word	0x000094c0


	//   ....[40]....
        /*03d8*/ 	.word	0x00009570


	//   ....[41]....
        /*03dc*/ 	.word	0x00009580


	//   ....[42]....
        /*03e0*/ 	.word	0x00009630


	//   ....[43]....
        /*03e4*/ 	.word	0x00009640


	//   ....[44]....
        /*03e8*/ 	.word	0x000096f0


	//   ....[45]....
        /*03ec*/ 	.word	0x00009700


	//   ....[46]....
        /*03f0*/ 	.word	0x000097a0


	//   ....[47]....
        /*03f4*/ 	.word	0x000097b0


	//   ....[48]....
        /*03f8*/ 	.word	0x000097c0


	//   ....[49]....
        /*03fc*/ 	.word	0x000097d0


	//   ....[50]....
        /*0400*/ 	.word	0x0000c3f0


	//   ....[51]....
        /*0404*/ 	.word	0x0000c900


	//   ....[52]....
        /*0408*/ 	.word	0x0000ca70


	//   ....[53]....
        /*040c*/ 	.word	0x0000cad0


	//   ....[54]....
        /*0410*/ 	.word	0x0000cb90


	//   ....[55]....
        /*0414*/ 	.word	0x0000ccb0


	//   ....[56]....
        /*0418*/ 	.word	0x0000cd10


	//   ....[57]....
        /*041c*/ 	.word	0x0000ce30


	//   ....[58]....
        /*0420*/ 	.word	0x0000ce90


	//   ....[59]....
        /*0424*/ 	.word	0x0000cfb0


	//   ....[60]....
        /*0428*/ 	.word	0x0000d010


	//   ....[61]....
        /*042c*/ 	.word	0x0000d130


	//   ....[62]....
        /*0430*/ 	.word	0x0000d190


	//   ....[63]....
        /*0434*/ 	.word	0x0000d2b0


	//   ....[64]....
        /*0438*/ 	.word	0x0000d310


	//   ....[65]....
        /*043c*/ 	.word	0x0000d420


	//   ....[66]....
        /*0440*/ 	.word	0x0000d480


	//   ....[67]....
        /*0444*/ 	.word	0x0000d520


	//   ....[68]....
        /*0448*/ 	.word	0x0000d930


	//----- nvinfo : EIATTR_REG_RECONFIG
	.align		4
.L_359:
        /*044c*/ 	.byte	0x01, 0x54
	.zero		2


	//----- nvinfo : EIATTR_SYSCALL_OFFSETS
	.align		4
        /*0450*/ 	.byte	0x04, 0x46
        /*0452*/ 	.short	(.L_361 - .L_360)


	//   ....[0]....
.L_360:
        /*0454*/ 	.word	0x00001670


	//   ....[1]....
        /*0458*/ 	.word	0x000083d0


	//   ....[2]....
        /*045c*/ 	.word	0x00008510


	//   ....[3]....
        /*0460*/ 	.word	0x00008600


	//   ....[4]....
        /*0464*/ 	.word	0x00008e80


	//----- nvinfo : EIATTR_MBARRIER_INSTR_OFFSETS
	.align		4
.L_361:
        /*0468*/ 	.byte	0x04, 0x39
        /*046a*/ 	.short	(.L_363 - .L_362)


	//   ....[0]....
.L_362:
        /*046c*/ 	.word	0x00000270
        /*0470*/ 	.word	0x000000ff
        /*0474*/ 	.word	0x00034800
        /*0478*/ 	.short	0x0100
        /*047a*/ 	.byte	0x08
	.zero		1


	//   ....[1]....
        /*047c*/ 	.word	0x00000280
        /*0480*/ 	.word	0x000000ff
        /*0484*/ 	.word	0x00034820
        /*0488*/ 	.short	0x0100
        /*048a*/ 	.byte	0x08
	.zero		1


	//   ....[2]....
        /*048c*/ 	.word	0x00000370
        /*0490*/ 	.word	0x000000ff
        /*0494*/ 	.word	0x00034830
        /*0498*/ 	.short	0x0100
        /*049a*/ 	.byte	0x08
	.zero		1


	//   ....[3]....
        /*049c*/ 	.word	0x00000380
        /*04a0*/ 	.word	0x000000ff
        /*04a4*/ 	.word	0x00034840
        /*04a8*/ 	.short	0x0100
        /*04aa*/ 	.byte	0x08
	.zero		1


	//   ....[4]....
        /*04ac*/ 	.word	0x00000390
        /*04b0*/ 	.word	0x000000ff
        /*04b4*/ 	.word	0x00034838
        /*04b8*/ 	.short	0x0100
        /*04ba*/ 	.byte	0x08
	.zero		1


	//   ....[5]....
        /*04bc*/ 	.word	0x000003a0
        /*04c0*/ 	.word	0x000000ff
        /*04c4*/ 	.word	0x00034848
        /*04c8*/ 	.short	0x0100
        /*04ca*/ 	.byte	0x08
	.zero		1


	//   ....[6]....
        /*04cc*/ 	.word	0x000005b0
        /*04d0*/ 	.word	0x000000ff
        /*04d4*/ 	.word	0x00034850
        /*04d8*/ 	.short	0x0100
        /*04da*/ 	.byte	0x08
	.zero		1


	//   ....[7]....
        /*04dc*/ 	.word	0x000005c0
        /*04e0*/ 	.word	0x000000ff
        /*04e4*/ 	.word	0x00034860
        /*04e8*/ 	.short	0x0100
        /*04ea*/ 	.byte	0x08
	.zero		1


	//   ....[8]....
        /*04ec*/ 	.word	0x000005d0
        /*04f0*/ 	.word	0x000000ff
        /*04f4*/ 	.word	0x00034858
        /*04f8*/ 	.short	0x0100
        /*04fa*/ 	.byte	0x08
	.zero		1


	//   ....[9]....
        /*04fc*/ 	.word	0x000005e0
        /*0500*/ 	.word	0x000000ff
        /*0504*/ 	.word	0x00034868
        /*0508*/ 	.short	0x0100
        /*050a*/ 	.byte	0x08
	.zero		1


	//   ....[10]....
        /*050c*/ 	.word	0x000007e0
        /*0510*/ 	.word	0x000000ff
        /*0514*/ 	.word	0x00034870
        /*0518*/ 	.short	0x0100
        /*051a*/ 	.byte	0x08
	.zero		1


	//   ....[11]....
        /*051c*/ 	.word	0x000007f0
        /*0520*/ 	.word	0x000000ff
        /*0524*/ 	.word	0x00034880
        /*0528*/ 	.short	0x0100
        /*052a*/ 	.byte	0x08
	.zero		1


	//   ....[12]....
        /*052c*/ 	.word	0x00000800
        /*0530*/ 	.word	0x000000ff
        /*0534*/ 	.word	0x00034878
        /*0538*/ 	.short	0x0100
        /*053a*/ 	.byte	0x08
	.zero		1


	//   ....[13]....
        /*053c*/ 	.word	0x00000810
        /*0540*/ 	.word	0x000000ff
        /*0544*/ 	.word	0x00034888
        /*0548*/ 	.short	0x0100
        /*054a*/ 	.byte	0x08
	.zero		1


	//   ....[14]....
        /*054c*/ 	.word	0x00000a70
        /*0550*/ 	.word	0x000000ff
        /*0554*/ 	.word	0x00034890
        /*0558*/ 	.short	0x0100
        /*055a*/ 	.byte	0x08
	.zero		1


	//   ....[15]....
        /*055c*/ 	.word	0x00000a80
        /*0560*/ 	.word	0x000000ff
        /*0564*/ 	.word	0x000348a0
        /*0568*/ 	.short	0x0100
        /*056a*/ 	.byte	0x08
	.zero		1


	//   ....[16]....
        /*056c*/ 	.word	0x00000a90
        /*0570*/ 	.word	0x000000ff
        /*0574*/ 	.word	0x00034898
        /*0578*/ 	.short	0x0100
        /*057a*/ 	.byte	0x08
	.zero		1


	//   ....[17]....
        /*057c*/ 	.word	0x00000aa0
        /*0580*/ 	.word	0x000000ff
        /*0584*/ 	.word	0x000348a8
        /*0588*/ 	.short	0x0100
        /*058a*/ 	.byte	0x08
	.zero		1


	//   ....[18]....
        /*058c*/ 	.word	0x00000d30
        /*0590*/ 	.word	0x000000ff
        /*0594*/ 	.word	0x000348b0
        /*0598*/ 	.short	0x0100
        /*059a*/ 	.byte	0x08
	.zero		1


	//   ....[19]....
        /*059c*/ 	.word	0x00000d40
        /*05a0*/ 	.word	0x000000ff
        /*05a4*/ 	.word	0x000348c0
        /*05a8*/ 	.short	0x0100
        /*05aa*/ 	.byte	0x08
	.zero		1


	//   ....[20]....
        /*05ac*/ 	.word	0x00000d50
        /*05b0*/ 	.word	0x000000ff
        /*05b4*/ 	.word	0x000348b8
        /*05b8*/ 	.short	0x0100
        /*05ba*/ 	.byte	0x08
	.zero		1


	//   ....[21]....
        /*05bc*/ 	.word	0x00000d60
        /*05c0*/ 	.word	0x000000ff
        /*05c4*/ 	.word	0x000348c8
        /*05c8*/ 	.short	0x0100
        /*05ca*/ 	.byte	0x08
	.zero		1


	//   ....[22]....
        /*05cc*/ 	.word	0x000016b0
        /*05d0*/ 	.word	0x000000ff
        /*05d4*/ 	.word	0x00034800
        /*05d8*/ 	.short	0x010a
        /*05da*/ 	.byte	0x26
	.zero		1


	//   ....[23]....
        /*05dc*/ 	.word	0x00001750
        /*05e0*/ 	.word	0x00000006
        /*05e4*/ 	.word	0x00034830
        /*05e8*/ 	.short	0x010a
        /*05ea*/ 	.byte	0x3f
	.zero		1


	//   ....[24]....
        /*05ec*/ 	.word	0x00001790
        /*05f0*/ 	.word	0x00000006
        /*05f4*/ 	.word	0x00034830
        /*05f8*/ 	.short	0x010a
        /*05fa*/ 	.byte	0x3f
	.zero		1


	//   ....[25]....
        /*05fc*/ 	.word	0x00003380
        /*0600*/ 	.word	0x0000001b
        /*0604*/ 	.word	0x00000000
        /*0608*/ 	.short	0x0101
        /*060a*/ 	.byte	0x3f
	.zero		1


	//   ....[26]....
        /*060c*/ 	.word	0x00003b10
        /*0610*/ 	.word	0x000000ff
        /*0614*/ 	.word	0x00034830
        /*0618*/ 	.short	0x010a
        /*061a*/ 	.byte	0x07
	.zero		1


	//   ....[27]....
        /*061c*/ 	.word	0x00003b50
        /*0620*/ 	.word	0x000000ff
        /*0624*/ 	.word	0x00034830
        /*0628*/ 	.short	0x010a
        /*062a*/ 	.byte	0x07
	.zero		1


	//   ....[28]....
        /*062c*/ 	.word	0x00004430
        /*0630*/ 	.word	0x000000ff
        /*0634*/ 	.word	0x00034850
        /*0638*/ 	.short	0x010a
        /*063a*/ 	.byte	0x0e
	.zero		1


	//   ....[29]....
        /*063c*/ 	.word	0x00004470
        /*0640*/ 	.word	0x000000ff
        /*0644*/ 	.word	0x00034850
        /*0648*/ 	.short	0x010a
        /*064a*/ 	.byte	0x0e
	.zero		1


	//   ....[30]....
        /*064c*/ 	.word	0x00005720
        /*0650*/ 	.word	0x00000007
        /*0654*/ 	.word	0x00000000
        /*0658*/ 	.short	0x0101
        /*065a*/ 	.byte	0x3f
	.zero		1


	//   ....[31]....
        /*065c*/ 	.word	0x00005a10
        /*0660*/ 	.word	0x0000000c
        /*0664*/ 	.word	0x00000000
        /*0668*/ 	.short	0x0101
        /*066a*/ 	.byte	0x3f
	.zero		1


	//   ....[32]....
        /*066c*/ 	.word	0x00006060
        /*0670*/ 	.word	0x000000ff
        /*0674*/ 	.word	0x00034850
        /*0678*/ 	.short	0x010a
        /*067a*/ 	.byte	0x09
	.zero		1


	//   ....[33]....
        /*067c*/ 	.word	0x000060a0
        /*0680*/ 	.word	0x000000ff
        /*0684*/ 	.word	0x00034850
        /*0688*/ 	.short	0x010a
        /*068a*/ 	.byte	0x09
	.zero		1


	//   ....[34]....
        /*068c*/ 	.word	0x00006850
        /*0690*/ 	.word	0x00000000
        /*0694*/ 	.word	0x00000000
        /*0698*/ 	.short	0x0101
        /*069a*/ 	.byte	0x3f
	.zero		1


	//   ....[35]....
        /*069c*/ 	.word	0x000079b0
        /*06a0*/ 	.word	0x000000ff
        /*06a4*/ 	.word	0x00000000
        /*06a8*/ 	.short	0x0101
        /*06aa*/ 	.byte	0x05
	.zero		1


	//   ....[36]....
        /*06ac*/ 	.word	0x00007a20
        /*06b0*/ 	.word	0x000000ff
        /*06b4*/ 	.word	0x00000000
        /*06b8*/ 	.short	0x0101
        /*06ba*/ 	.byte	0x04
	.zero		1


	//   ....[37]....
        /*06bc*/ 	.word	0x000089b0
        /*06c0*/ 	.word	0x00000002
        /*06c4*/ 	.word	0x00034840
        /*06c8*/ 	.short	0x010a
        /*06ca*/ 	.byte	0x3f
	.zero		1


	//   ....[38]....
        /*06cc*/ 	.word	0x00009940
        /*06d0*/ 	.word	0x000000ff
        /*06d4*/ 	.word	0x00034800
        /*06d8*/ 	.short	0x0107
        /*06da*/ 	.byte	0x24
	.zero		1


	//   ....[39]....
        /*06dc*/ 	.word	0x000099b0
        /*06e0*/ 	.word	0x000000ff
        /*06e4*/ 	.word	0x00034800
        /*06e8*/ 	.short	0x0101
        /*06ea*/ 	.byte	0x24
	.zero		1


	//   ....[40]....
        /*06ec*/ 	.word	0x000099d0
        /*06f0*/ 	.word	0x000000ff
        /*06f4*/ 	.word	0x00034820
        /*06f8*/ 	.short	0x010a
        /*06fa*/ 	.byte	0x24
	.zero		1


	//   ....[41]....
        /*06fc*/ 	.word	0x00009ce0
        /*0700*/ 	.word	0x00000003
        /*0704*/ 	.word	0x00034840
        /*0708*/ 	.short	0x010a
        /*070a*/ 	.byte	0x3f
	.zero		1


	//   ....[42]....
        /*070c*/ 	.word	0x0000a220
        /*0710*/ 	.word	0x00000002
        /*0714*/ 	.word	0x00034860
        /*0718*/ 	.short	0x010a
        /*071a*/ 	.byte	0x3f
	.zero		1


	//   ....[43]....
        /*071c*/ 	.word	0x0000a8e0
        /*0720*/ 	.word	0x00000003
        /*0724*/ 	.word	0x00034840
        /*0728*/ 	.short	0x010a
        /*072a*/ 	.byte	0x3f
	.zero		1


	//   ....[44]....
        /*072c*/ 	.word	0x0000ae20
        /*0730*/ 	.word	0x00000002
        /*0734*/ 	.word	0x00034860
        /*0738*/ 	.short	0x010a
        /*073a*/ 	.byte	0x3f
	.zero		1


	//   ....[45]....
        /*073c*/ 	.word	0x0000b440
        /*0740*/ 	.word	0x00000003
        /*0744*/ 	.word	0x00034840
        /*0748*/ 	.short	0x010a
        /*074a*/ 	.byte	0x3f
	.zero		1


	//   ....[46]....
        /*074c*/ 	.word	0x0000b970
        /*0750*/ 	.word	0x00000002
        /*0754*/ 	.word	0x00034860
        /*0758*/ 	.short	0x010a
        /*075a*/ 	.byte	0x3f
	.zero		1


	//   ....[47]....
        /*075c*/ 	.word	0x0000be10
        /*0760*/ 	.word	0x00000000
        /*0764*/ 	.word	0x00034860
        /*0768*/ 	.short	0x010a
        /*076a*/ 	.byte	0x3f
	.zero		1


	//   ....[48]....
        /*076c*/ 	.word	0x0000c370
        /*0770*/ 	.word	0x00000000
        /*0774*/ 	.word	0x00034820
        /*0778*/ 	.short	0x010a
        /*077a*/ 	.byte	0x3f
	.zero		1


	//   ....[49]....
        /*077c*/ 	.word	0x0000c580
        /*0780*/ 	.word	0x00000006
        /*0784*/ 	.word	0x00000000
        /*0788*/ 	.short	0x010a
        /*078a*/ 	.byte	0x3f
	.zero		1


	//   ....[50]....
        /*078c*/ 	.word	0x0000c5b0
        /*0790*/ 	.word	0x00000007
        /*0794*/ 	.word	0x00000000
        /*0798*/ 	.short	0x010a
        /*079a*/ 	.byte	0x3f
	.zero		1


	//   ....[51]....
        /*079c*/ 	.word	0x0000c610
        /*07a0*/ 	.word	0x00000004
        /*07a4*/ 	.word	0x00000000
        /*07a8*/ 	.short	0x010a
        /*07aa*/ 	.byte	0x3f
	.zero		1


	//   ....[52]....
        /*07ac*/ 	.word	0x0000c640
        /*07b0*/ 	.word	0x00000003
        /*07b4*/ 	.word	0x00000000
        /*07b8*/ 	.short	0x010a
        /*07ba*/ 	.byte	0x3f
	.zero		1


	//   ....[53]....
        /*07bc*/ 	.word	0x0000c6b0
        /*07c0*/ 	.word	0x00000003
        /*07c4*/ 	.word	0x00034800
        /*07c8*/ 	.short	0x010a
        /*07ca*/ 	.byte	0x3f
	.zero		1


	//   ....[54]....
        /*07cc*/ 	.word	0x0000c700
        /*07d0*/ 	.word	0x00000006
        /*07d4*/ 	.word	0x00034830
        /*07d8*/ 	.short	0x010a
        /*07da*/ 	.byte	0x3f
	.zero		1


	//   ....[55]....
        /*07dc*/ 	.word	0x0000c760
        /*07e0*/ 	.word	0x00000003
        /*07e4*/ 	.word	0x00034830
        /*07e8*/ 	.short	0x010a
        /*07ea*/ 	.byte	0x3f
	.zero		1


	//   ....[56]....
        /*07ec*/ 	.word	0x0000c7c0
        /*07f0*/ 	.word	0x00000003
        /*07f4*/ 	.word	0x00034850
        /*07f8*/ 	.short	0x010a
        /*07fa*/ 	.byte	0x3f
	.zero		1


	//   ....[57]....
        /*07fc*/ 	.word	0x0000c820
        /*0800*/ 	.word	0x00000005
        /*0804*/ 	.word	0x00034850
        /*0808*/ 	.short	0x010a
        /*080a*/ 	.byte	0x3f
	.zero		1


	//   ....[58]....
        /*080c*/ 	.word	0x0000c9c0
        /*0810*/ 	.word	0x00000002
        /*0814*/ 	.word	0x00034840
        /*0818*/ 	.short	0x010a
        /*081a*/ 	.byte	0x3f
	.zero		1


	//   ....[59]....
        /*081c*/ 	.word	0x0000d5d0
        /*0820*/ 	.word	0x00000003
        /*0824*/ 	.word	0x00034820
        /*0828*/ 	.short	0x010a
        /*082a*/ 	.byte	0x3f
	.zero		1


	//   ....[60]....
        /*082c*/ 	.word	0x0000d620
        /*0830*/ 	.word	0x00000003
        /*0834*/ 	.word	0x00034840
        /*0838*/ 	.short	0x010a
        /*083a*/ 	.byte	0x3f
	.zero		1


	//   ....[61]....
        /*083c*/ 	.word	0x0000d670
        /*0840*/ 	.word	0x00000002
        /*0844*/ 	.word	0x00034860
        /*0848*/ 	.short	0x010a
        /*084a*/ 	.byte	0x3f
	.zero		1


	//   ....[62]....
        /*084c*/ 	.word	0x0000d6c0
        /*0850*/ 	.word	0x00000003
        /*0854*/ 	.word	0x00034840
        /*0858*/ 	.short	0x010a
        /*085a*/ 	.byte	0x3f
	.zero		1


	//   ....[63]....
        /*085c*/ 	.word	0x0000d710
        /*0860*/ 	.word	0x00000002
        /*0864*/ 	.word	0x00034860
        /*0868*/ 	.short	0x010a
        /*086a*/ 	.byte	0x3f
	.zero		1


	//   ....[64]....
        /*086c*/ 	.word	0x0000d760
        /*0870*/ 	.word	0x00000003
        /*0874*/ 	.word	0x00034840
        /*0878*/ 	.short	0x010a
        /*087a*/ 	.byte	0x3f
	.zero		1


	//   ....[65]....
        /*087c*/ 	.word	0x0000d7b0
        /*0880*/ 	.word	0x00000002
        /*0884*/ 	.word	0x00034860
        /*0888*/ 	.short	0x010a
        /*088a*/ 	.byte	0x3f
	.zero		1


	//   ....[66]....
        /*088c*/ 	.word	0x0000d800
        /*0890*/ 	.word	0x00000000
        /*0894*/ 	.word	0x00034860
        /*0898*/ 	.short	0x010a
        /*089a*/ 	.byte	0x3f
	.zero		1


	//   ....[67]....
        /*089c*/ 	.word	0x0000d850
        /*08a0*/ 	.word	0x00000000
        /*08a4*/ 	.word	0x00034820
        /*08a8*/ 	.short	0x010a
        /*08aa*/ 	.byte	0x3f
	.zero		1


	//   ....[68]....
        /*08ac*/ 	.word	0x0000d9f0
        /*08b0*/ 	.word	0x00000006
        /*08b4*/ 	.word	0x00000000
        /*08b8*/ 	.short	0x010a
        /*08ba*/ 	.byte	0x3f
	.zero		1


	//   ....[69]....
        /*08bc*/ 	.word	0x0000da40
        /*08c0*/ 	.word	0x00000007
        /*08c4*/ 	.word	0x00000000
        /*08c8*/ 	.short	0x010a
        /*08ca*/ 	.byte	0x3f
	.zero		1


	//   ....[70]....
        /*08cc*/ 	.word	0x0000da90
        /*08d0*/ 	.word	0x00000004
        /*08d4*/ 	.word	0x00000000
        /*08d8*/ 	.short	0x010a
        /*08da*/ 	.byte	0x3f
	.zero		1


	//----- nvinfo : EIATTR_NUM_MBARRIERS
	.align		4
.L_363:
        /*08dc*/ 	.byte	0x03, 0x38
        /*08de*/ 	.short	0x0016


	//----- nvinfo : EIATTR_EXIT_INSTR_OFFSETS
	.align		4
        /*08e0*/ 	.byte	0x04, 0x1c
        /*08e2*/ 	.short	(.L_365 - .L_364)


	//   ....[0]....
.L_364:
        /*08e4*/ 	.word	0x00000f20


	//   ....[1]....
        /*08e8*/ 	.word	0x00007dc0


	//   ....[2]....
        /*08ec*/ 	.word	0x0000c690


	//----- nvinfo : EIATTR_MAX_THREADS
	.align		4
.L_365:
        /*08f0*/ 	.byte	0x04, 0x05
        /*08f2*/ 	.short	(.L_367 - .L_366)
.L_366:
        /*08f4*/ 	.word	0x00000180
        /*08f8*/ 	.word	0x00000001
        /*08fc*/ 	.word	0x00000001


	//----- nvinfo : EIATTR_CRS_STACK_SIZE
	.align		4
.L_367:
        /*0900*/ 	.byte	0x04, 0x1e
        /*0902*/ 	.short	(.L_369 - .L_368)
.L_368:
        /*0904*/ 	.word	0x00000000


	//----- nvinfo : EIATTR_CBANK_PARAM_SIZE
	.align		4
.L_369:
        /*0908*/ 	.byte	0x03, 0x19
        /*090a*/ 	.short	0x0a70


	//----- nvinfo : EIATTR_PARAM_CBANK
	.align		4
        /*090c*/ 	.byte	0x04, 0x0a
        /*090e*/ 	.short	(.L_371 - .L_370)
	.align		4
.L_370:
        /*0910*/ 	.word	index@(.nv.constant0._ZN7cutlass13device_kernelIN5flash11enable_sm90INS1_16FlashAttnFwdSm90INS1_25CollectiveMainloopFwdSm90ILi2EN4cute5tupleIJNS5_1CILi2EEENS7_ILi1EEES9_EEENS6_IJNS7_ILi128EEESB_NS7_ILi192EEEEEELi128ENS_10bfloat16_tEfNS_4arch4Sm90ELb0ELb0ELb0ELb0ELb0ELb0ELb0ELb1ELb1ELb1ELb0ELb0EEENS1_21CollectiveEpilogueFwdINS6_IJSB_SB_SB_EEESA_SE_SG_Li256ELb0ELb1ELb0ELb0EEENS1_29StaticPersistentTileSchedulerILb0EEEEEEEEEvNT_6ParamsE)
        /*0914*/ 	.short	0x0210
        /*0916*/ 	.short	0x0a70


	//----- nvinfo : EIATTR_SW_WAR
	.align		4
.L_371:
        /*0918*/ 	.byte	0x04, 0x36
        /*091a*/ 	.short	(.L_373 - .L_372)
.L_372:
        /*091c*/ 	.word	0x00000008
.L_373:


//--------------------- .nv.info._ZN7cutlass13device_kernelIN5flash11enable_sm90INS1_16FlashAttnFwdSm90INS1_25CollectiveMainloopFwdSm90ILi2EN4cute5tupleIJNS5_1CILi1EEES8_S8_EEENS6_IJNS7_ILi128EEESA_NS7_ILi192EEEEEELi128ENS_10bfloat16_tEfNS_4arch4Sm90ELb0ELb0ELb0ELb1ELb0ELb0ELb0ELb1ELb1ELb1ELb0ELb0EEENS1_21CollectiveEpilogueFwdINS6_IJSA_SA_SA_EEES9_SD_SF_Li256ELb1ELb1ELb0ELb0EEENS1_36VarlenDynamicPersistentTileSchedulerILi128ELi128ELi256ELi128ELb0ELb1ELb1ELb0ELb1ELb1EEEEEEEEEvNT_6ParamsE --------------------------
	.section	.nv.info._ZN7cutlass13device_kernelIN5flash11enable_sm90INS1_16FlashAttnFwdSm90INS1_25CollectiveMainloopFwdSm90ILi2EN4cute5tupleIJNS5_1CILi1EEES8_S8_EEENS6_IJNS7_ILi128EEESA_NS7_ILi192EEEEEELi128ENS_10bfloat16_tEfNS_4arch4Sm90ELb0ELb0ELb0ELb1ELb0ELb0ELb0ELb1ELb1ELb1ELb0ELb0EEENS1_21CollectiveEpilogueFwdINS6_IJSA_SA_SA_EEES9_SD_SF_Li256ELb1ELb1ELb0ELb0EEENS1_36VarlenDynamicPersistentTileSchedulerILi128ELi128ELi256ELi128ELb0ELb1ELb1ELb0ELb1ELb1EEEEEEEEEvNT_6ParamsE,"",@"SHT_CUDA_INFO"
	.sectionflags	@""
	.align	4


	//----- nvinfo : EIATTR_CUDA_API_VERSION
	.align		4
        /*0000*/ 	.byte	0x04, 0x37
        /*0002*/ 	.short	(.L_375 - .L_374)
.L_374:
        /*0004*/ 	.word	0x00000082


	//----- nvinfo : EIATTR_KPARAM_INFO
	.align		4
.L_375:
        /*0008*/ 	.byte	0x04, 0x17
        /*000a*/ 	.short	(.L_377 - .L_376)
.L_376:
        /*000c*/ 	.word	0x00000000
        /*0010*/ 	.short	0x0000
        /*0012*/ 	.short	0x0070
        /*0014*/ 	.byte	0x00, 0xf0, 0x01, 0x2a


	//----- nvinfo : EIATTR_SPARSE_MMA_MASK
	.align		4
.L_377:
        /*0018*/ 	.byte	0x03, 0x50
        /*001a*/ 	.short	0x0000


	//----- nvinfo : EIATTR_MAXREG_COUNT
	.align		4
        /*001c*/ 	.byte	0x03, 0x1b
        /*001e*/ 	.short	0x00a8


	//----- nvinfo : EIATTR_NUM_BARRIERS
	.align		4
        /*0020*/ 	.byte	0x02, 0x4c
        /*0022*/ 	.byte	0x09
	.zero		1


	//----- nvinfo : EIATTR_EXTERNS
	.align		4
        /*0024*/ 	.byte	0x04, 0x0f
        /*0026*/ 	.short	(.L_379 - .L_378)


	//   ....[0]....
	.align		4
.L_378:
        /*0028*/ 	.word	index@(__assertfail)


	//----- nvinfo : EIATTR_ANNOTATIONS
	.align		4
.L_379:
        /*002c*/ 	.byte	0x04, 0x55
        /*002e*/ 	.short	(.L_381 - .L_380)


	//   ....[0]....
.L_380:
        /* <DEDUP_REMOVED lines=78> */


	//----- nvinfo : EIATTR_MERCURY_ISA_VERSION
	.align		4
.L_381:
        /*04f8*/ 	.byte	0x03, 0x5f
        /*04fa*/ 	.short	0x0101


	//----- nvinfo : EIATTR_UNUSED_LOAD_BYTE_OFFSET
	.align		4
        /*04fc*/ 	.byte	0x04, 0x44
        /*04fe*/ 	.short	(.L_383 - .L_382)


	//   ....[0]....
.L_382:
        /*0500*/ 	.word	0x00000a10
        /*0504*/ 	.word	0x0000fff0


	//   ....[1]....
        /*0508*/ 	.word	0x00006e10
        /*050c*/ 	.word	0x0000fff0


	//----- nvinfo : EIATTR_INT_WARP_WIDE_INSTR_OFFSETS
	.align		4
.L_383:
        /*0510*/ 	.byte	0x04, 0x31
        /*0512*/ 	.short	(.L_385 - .L_384)


	//   ....[0]....
.L_384:
        /*0514*/ 	.word	0x00000130


	//   ....[1]....
        /*0518*/ 	.word	0x00000170


	//   ....[2]....
        /*051c*/ 	.word	0x000001e0


	//   ....[3]....
        /*0520*/ 	.word	0x0000a230


	//   ....[4]....
        /*0524*/ 	.word	0x0000a2d0


	//   ....[5]....
        /*0528*/ 	.word	0x0000dfb0


	//   ....[6]....
        /*052c*/ 	.word	0x0000e020


	//----- nvinfo : EIATTR_COOP_GROUP_MASK_REGIDS
	.align		4
.L_385:
        /*0530*/ 	.byte	0x04, 0x29
        /*0532*/ 	.short	(.L_387 - .L_386)


	//   ....[0]....
.L_386:
        /*0534*/ 	.word	0xffffffff


	//   ....[1]....
        /*0538*/ 	.word	0xffffffff


	//   ....[2]....
        /*053c*/ 	.word	0xffffffff


	//   ....[3]....
        /*0540*/ 	.word	0xffffffff


	//   ....[4]....
        /*0544*/ 	.word	0xffffffff


	//   ....[5]....
        /*0548*/ 	.word	0xffffffff


	//   ....[6]....
        /*054c*/ 	.word	0xffffffff


	//   ....[7]....
        /*0550*/ 	.word	0xffffffff


	//   ....[8]....
        /*0554*/ 	.word	0xffffffff


	//   ....[9]....
        /*0558*/ 	.word	0xffffffff


	//   ....[10]....
        /*055c*/ 	.word	0xffffffff


	//   ....[11]....
        /*0560*/ 	.word	0xffffffff


	//   ....[12]....
        /*0564*/ 	.word	0xffffffff


	//   ....[13]....
        /*0568*/ 	.word	0xffffffff


	//   ....[14]....
        /*056c*/ 	.word	0xffffffff


	//   ....[15]....
        /*0570*/ 	.word	0xffffffff


	//   ....[16]....
        /*0574*/ 	.word	0xffffffff


	//   ....[17]....
        /*0578*/ 	.word	0xffffffff


	//   ....[18]....
        /*057c*/ 	.word	0xffffffff


	//   ....[19]....
        /*0580*/ 	.word	0xffffffff


	//   ....[20]....
        /*0584*/ 	.word	0xffffffff


	//   ....[21]....
        /*0588*/ 	.word	0xffffffff


	//   ....[22]....
        /*058c*/ 	.word	0xffffffff


	//   ....[23]....
        /*0590*/ 	.word	0xffffffff


	//   ....[24]....
        /*0594*/ 	.word	0xffffffff


	//   ....[25]....
        /*0598*/ 	.word	0xffffffff


	//   ....[26]....
        /*059c*/ 	.word	0xffffffff


	//   ....[27]....
        /*05a0*/ 	.word	0xffffffff


	//   ....[28]....
        /*05a4*/ 	.word	0xffffffff


	//   ....[29]....
        /*05a8*/ 	.word	0xffffffff


	//   ....[30]....
        /*05ac*/ 	.word	0xffffffff


	//   ....[31]....
        /*05b0*/ 	.word	0xffffffff


	//   ....[32]....
        /*05b4*/ 	.word	0xffffffff


	//   ....[33]....
        /*05b8*/ 	.word	0xffffffff


	//   ....[34]....
        /*05bc*/ 	.word	0xffffffff


	//   ....[35]....
        /*05c0*/ 	.word	0xffffffff


	//   ....[36]....
        /*05c4*/ 	.word	0xffffffff


	//   ....[37]....
        /*05c8*/ 	.word	0xffffffff


	//   ....[38]....
        /*05cc*/ 	.word	0xffffffff


	//   ....[39]....
        /*05d0*/ 	.word	0xffffffff


	//   ....[40]....
        /*05d4*/ 	.word	0xffffffff


	//   ....[41]....
        /*05d8*/ 	.word	0xffffffff


	//   ....[42]....
        /*05dc*/ 	.word	0xffffffff


	//   ....[43]....
        /*05e0*/ 	.word	0xffffffff


	//   ....[44]....
        /*05e4*/ 	.word	0xffffffff


	//   ....[45]....
        /*05e8*/ 	.word	0xffffffff


	//   ....[46]....
        /*05ec*/ 	.word	0xffffffff


	//   ....[47]....
        /*05f0*/ 	.word	0xffffffff


	//   ....[48]....
        /*05f4*/ 	.word	0xffffffff


	//   ....[49]....
        /*05f8*/ 	.word	0xffffffff


	//   ....[50]....
        /*05fc*/ 	.word	0xffffffff


	//   ....[51]....
        /*0600*/ 	.word	0xffffffff


	//   ....[52]....
        /*0604*/ 	.word	0xffffffff


	//   ....[53]....
        /*0608*/ 	.word	0xffffffff


	//   ....[54]....
        /*060c*/ 	.word	0xffffffff


	//   ....[55]....
        /*0610*/ 	.word	0xffffffff


	//   ....[56]....
        /*0614*/ 	.word	0xffffffff


	//   ....[57]....
        /*0618*/ 	.word	0xffffffff


	//   ....[58]....
        /*061c*/ 	.word	0xffffffff


	//   ....[59]....
        /*0620*/ 	.word	0xffffffff


	//   ....[60]....
        /*0624*/ 	.word	0xffffffff


	//   ....[61]....
        /*0628*/ 	.word	0xffffffff


	//   ....[62]....
        /*062c*/ 	.word	0xffffffff


	//   ....[63]....
        /*0630*/ 	.word	0xffffffff


	//   ....[64]....
        /*0634*/ 	.word	0xffffffff


	//   ....[65]....
        /*0638*/ 	.word	0xffffffff


	//   ....[66]....
        /*063c*/ 	.word	0xffffffff


	//   ....[67]....
        /*0640*/ 	.word	0xffffffff


	//   ....[68]....
        /*0644*/ 	.word	0xffffffff


	//   ....[69]....
        /*0648*/ 	.word	0xffffffff


	//   ....[70]....
        /*064c*/ 	.word	0xffffffff


	//   ....[71]....
        /*0650*/ 	.word	0xffffffff


	//   ....[72]....
        /*0654*/ 	.word	0xffffffff


	//   ....[73]....
        /*0658*/ 	.word	0xffffffff


	//   ....[74]....
        /*065c*/ 	.word	0xffffffff


	//   ....[75]....
        /*0660*/ 	.word	0xffffffff


	//   ....[76]....
        /*0664*/ 	.word	0xffffffff


	//   ....[77]....
        /*0668*/ 	.word	0xffffffff


	//   ....[78]....
        /*066c*/ 	.word	0xffffffff


	//   ....[79]....
        /*0670*/ 	.word	0xffffffff


	//   ....[80]....
        /*0674*/ 	.word	0xffffffff


	//   ....[81]....
        /*0678*/ 	.word	0xffffffff


	//   ....[82]....
        /*067c*/ 	.word	0xffffffff


	//   ....[83]....
        /*0680*/ 	.word	0xffffffff


	//   ....[84]....
        /*0684*/ 	.word	0xffffffff


	//   ....[85]....
        /*0688*/ 	.word	0xffffffff


	//   ....[86]....
        /*068c*/ 	.word	0xffffffff


	//   ....[87]....
        /*0690*/ 	.word	0xffffffff


	//   ....[88]....
        /*0694*/ 	.word	0xffffffff


	//   ....[89]....
        /*0698*/ 	.word	0xffffffff


	//   ....[90]....
        /*069c*/ 	.word	0xffffffff


	//   ....[91]....
        /*06a0*/ 	.word	0x0500000f


	//   ....[92]....
        /*06a4*/ 	.word	0x0500000f


	//   ....[93]....
        /*06a8*/ 	.word	0x0500000f


	//   ....[94]....
        /*06ac*/ 	.word	0x0500000f


	//   ....[95]....
        /*06b0*/ 	.word	0x0500000f


	//   ....[96]....
        /*06b4*/ 	.word	0x0500000f


	//   ....[97]....
        /*06b8*/ 	.word	0x0500000f


	//   ....[98]....
        /*06bc*/ 	.word	0x0500000f


	//   ....[99]....
        /*06c0*/ 	.word	0x0500000f


	//   ....[100]....
        /*06c4*/ 	.word	0x0500000f


	//   ....[101]....
        /*06c8*/ 	.word	0x0500000f


	//   ....[102]....
        /*06cc*/ 	.word	0x0500000f


	//   ....[103]....
        /*06d0*/ 	.word	0x0500000f


	//   ....[104]....
        /*06d4*/ 	.word	0x0500000f


	//   ....[105]....
        /*06d8*/ 	.word	0x0500000f


	//   ....[106]....
        /*06dc*/ 	.word	0x0500000f


	//   ....[107]....
        /*06e0*/ 	.word	0x0500000f


	//   ....[108]....
        /*06e4*/ 	.word	0x0500000f


	//   ....[109]....
        /*06e8*/ 	.word	0x0500000f


	//   ....[110]....
        /*06ec*/ 	.word	0x0500000f


	//   ....[111]....
        /*06f0*/ 	.word	0x0500000f


	//   ....[112]....
        /*06f4*/ 	.word	0x0500000f


	//   ....[113]....
        /*06f8*/ 	.word	0x0500000f


	//   ....[114]....
        /*06fc*/ 	.word	0x0500000f


	//   ....[115]....
        /*0700*/ 	.word	0x0500000f


	//   ....[116]....
        /*0704*/ 	.word	0x0500000f


	//   ....[117]....
        /*0708*/ 	.word	0x0500000f


	//   ....[118]....
        /*070c*/ 	.word	0x0500000f


	//   ....[119]....
        /*0710*/ 	.word	0x0500000f


	//   ....[120]....
        /*0714*/ 	.word	0x0500000f


	//   ....[121]....
        /*0718*/ 	.word	0x0500000f


	//   ....[122]....
        /*071c*/ 	.word	0x0500000f


	//   ....[123]....
        /*0720*/ 	.word	0x0500000f


	//   ....[124]....
        /*0724*/ 	.word	0x0500000f


	//   ....[125]....
        /*0728*/ 	.word	0x0500000f


	//----- nvinfo : EIATTR_COOP_GROUP_INSTR_OFFSETS
	.align		4
.L_387:
        /*072c*/ 	.byte	0x04, 0x28
        /*072e*/ 	.short	(.L_389 - .L_388)


	//   ....[0]....
.L_388:
        /*0730*/ 	.word	0x00000060


	//   ....[1]....
        /*0734*/ 	.word	0x00000140


	//   ....[2]....
        /*0738*/ 	.word	0x00000190


	//   ....[3]....
        /*073c*/ 	.word	0x000003c0


	//   ....[4]....
        /*0740*/ 	.word	0x00000520


	//   ....[5]....
        /*0744*/ 	.word	0x00000640


	//   ....[6]....
        /*0748*/ 	.word	0x000007a0


	//   ....[7]....
        /*074c*/ 	.word	0x00001430


	//   ....[8]....
        /*0750*/ 	.word	0x00002840


	//   ....[9]....
        /*0754*/ 	.word	0x00002940


	//   ....[10]....
        /*0758*/ 	.word	0x00002c60


	//   ....[11]....
        /*075c*/ 	.word	0x00002e10


	//   ....[12]....
        /*0760*/ 	.word	0x00004b30


	//   ....[13]....
        /*0764*/ 	.word	0x00004b60


	//   ....[14]....
        /*0768*/ 	.word	0x00005030


	//   ....[15]....
        /*076c*/ 	.word	0x00005100


	//   ....[16]....
        /*0770*/ 	.word	0x00006410


	//   ....[17]....
        /*0774*/ 	.word	0x00006470


	//   ....[18]....
        /*0778*/ 	.word	0x00006550


	//   ....[19]....
        /*077c*/ 	.word	0x000068a0


	//   ....[20]....
        /*0780*/ 	.word	0x00007a30


	//   ....[21]....
        /*0784*/ 	.word	0x00007a70


	//   ....[22]....
        /*0788*/ 	.word	0x00007aa0


	//   ....[23]....
        /*078c*/ 	.word	0x00007ad0


	//   ....[24]....
        /*0790*/ 	.word	0x00008020


	//   ....[25]....
        /*0794*/ 	.word	0x00008060


	//   ....[26]....
        /*0798*/ 	.word	0x00008130


	//   ....[27]....
        /*079c*/ 	.word	0x00008150


	//   ....[28]....
        /*07a0*/ 	.word	0x00008220


	//   ....[29]....
        /*07a4*/ 	.word	0x00008240


	//   ....[30]....
        /*07a8*/ 	.word	0x00008320


	//   ....[31]....
        /*07ac*/ 	.word	0x00008340


	//   ....[32]....
        /*07b0*/ 	.word	0x00008d10


	//   ....[33]....
        /*07b4*/ 	.word	0x00008d30


	//   ....[34]....
        /*07b8*/ 	.word	0x00008e00


	//   ....[35]....
        /*07bc*/ 	.word	0x00008e20


	//   ....[36]....
        /*07c0*/ 	.word	0x00008ef0


	//   ....[37]....
        /*07c4*/ 	.word	0x00008f10


	//   ....[38]....
        /*07c8*/ 	.word	0x00008ff0


	//   ....[39]....
        /*07cc*/ 	.word	0x00009010


	//   ....[40]....
        /*07d0*/ 	.word	0x00009160


	//   ....[41]....
        /*07d4*/ 	.word	0x00009360


	//   ....[42]....
        /*07d8*/ 	.word	0x00009390


	//   ....[43]....
        /*07dc*/ 	.word	0x000093c0


	//   ....[44]....
        /*07e0*/ 	.word	0x000093f0


	//   ....[45]....
        /*07e4*/ 	.word	0x00009420


	//   ....[46]....
        /*07e8*/ 	.word	0x00009450


	//   ....[47]....
        /*07ec*/ 	.word	0x000095d0


	//   ....[48]....
        /*07f0*/ 	.word	0x00009600


	//   ....[49]....
        /*07f4*/ 	.word	0x00009630


	//   ....[50]....
        /*07f8*/ 	.word	0x00009660


	//   ....[51]....
        /*07fc*/ 	.word	0x00009690


	//   ....[52]....
        /*0800*/ 	.word	0x000096c0


	//   ....[53]....
        /*0804*/ 	.word	0x00009760


	//   ....[54]....
        /*0808*/ 	.word	0x00009790


	//   ....[55]....
        /*080c*/ 	.word	0x00009820


	//   ....[56]....
        /*0810*/ 	.word	0x0000a860


	//   ....[57]....
        /*0814*/ 	.word	0x0000b510


	//   ....[58]....
        /*0818*/ 	.word	0x0000b540


	//   ....[59]....
        /*081c*/ 	.word	0x0000b570


	//   ....[60]....
        /*0820*/ 	.word	0x0000b5b0


	//   ....[61]....
        /*0824*/ 	.word	0x0000b680


	//   ....[62]....
        /*0828*/ 	.word	0x0000b6e0


	//   ....[63]....
        /*082c*/ 	.word	0x0000b780


	//   ....[64]....
        /*0830*/ 	.word	0x0000b790


	//   ....[65]....
        /*0834*/ 	.word	0x0000b830


	//   ....[66]....
        /*0838*/ 	.word	0x0000b840


	//   ....[67]....
        /*083c*/ 	.word	0x0000b8e0


	//   ....[68]....
        /*0840*/ 	.word	0x0000b8f0


	//   ....[69]....
        /*0844*/ 	.word	0x0000b970


	//   ....[70]....
        /*0848*/ 	.word	0x0000b9a0


	//   ....[71]....
        /*084c*/ 	.word	0x0000b9b0


	//   ....[72]....
        /*0850*/ 	.word	0x0000b9d0


	//   ....[73]....
        /*0854*/ 	.word	0x0000e6f0


	//   ....[74]....
        /*0858*/ 	.word	0x0000e750


	//   ....[75]....
        /*085c*/ 	.word	0x0000e780


	//   ....[76]....
        /*0860*/ 	.word	0x0000e7b0


	//   ....[77]....
        /*0864*/ 	.word	0x0000e7e0


	//   ....[78]....
        /*0868*/ 	.word	0x0000e810


	//   ....[79]....
        /*086c*/ 	.word	0x0000e840


	//   ....[80]....
        /*0870*/ 	.word	0x0000e850


	//   ....[81]....
        /*0874*/ 	.word	0x0000e9e0


	//   ....[82]....
        /*0878*/ 	.word	0x0000ea10


	//   ....[83]....
        /*087c*/ 	.word	0x0000ea40


	//   ....[84]....
        /*0880*/ 	.word	0x0000ea70


	//   ....[85]....
        /*0884*/ 	.word	0x0000eaa0


	//   ....[86]....
        /*0888*/ 	.word	0x0000ead0


	//   ....[87]....
        /*088c*/ 	.word	0x0000eb90


	//   ....[88]....
        /*0890*/ 	.word	0x0000ebb0


	//   ....[89]....
        /*0894*/ 	.word	0x0000ec20


	//   ....[90]....
        /*0898*/ 	.word	0x0000f0b0


	//   ....[91]....
        /*089c*/ 	.word	0x0000f5b0


	//   ....[92]....
        /*08a0*/ 	.word	0x0000f730


	//   ....[93]....
        /*08a4*/ 	.word	0x0000f780


	//   ....[94]....
        /*08a8*/ 	.word	0x0000f940


	//   ....[95]....
        /*08ac*/ 	.word	0x0000f990


	//   ....[96]....
        /*08b0*/ 	.word	0x0000fac0


	//   ....[97]....
        /*08b4*/ 	.word	0x0000fb10


	//   ....[98]....
        /*08b8*/ 	.word	0x0000fc50


	//   ....[99]....
        /*08bc*/ 	.word	0x0000fca0


	//   ....[100]....
        /*08c0*/ 	.word	0x0000fdd0


	//   ....[101]....
        /*08c4*/ 	.word	0x0000fe20


	//   ....[102]....
        /*08c8*/ 	.word	0x0000ff50


	//   ....[103]....
        /*08cc*/ 	.word	0x0000ffa0


	//   ....[104]....
        /*08d0*/ 	.word	0x000100c0


	//   ....[105]....
        /*08d4*/ 	.word	0x00010110


	//   ....[106]....
        /*08d8*/ 	.word	0x00010220


	//   ....[107]....
        /*08dc*/ 	.word	0x00010270


	//   ....[108]....
        /*08e0*/ 	.word	0x000105a0


	//   ....[109]....
        /*08e4*/ 	.word	0x00010640


	//   ....[110]....
        /*08e8*/ 	.word	0x00010770


	//   ....[111]....
        /*08ec*/ 	.word	0x000107f0


	//   ....[112]....
        /*08f0*/ 	.word	0x00010870


	//   ....[113]....
        /*08f4*/ 	.word	0x000108f0


	//   ....[114]....
        /*08f8*/ 	.word	0x00010970


	//   ....[115]....
        /*08fc*/ 	.word	0x00010a00


	//   ....[116]....
        /*0900*/ 	.word	0x00010aa0


	//   ....[117]....
        /*0904*/ 	.word	0x00010b40


	//   ....[118]....
        /*0908*/ 	.word	0x00010bc0


	//   ....[119]....
        /*090c*/ 	.word	0x00010c40


	//   ....[120]....
        /*0910*/ 	.word	0x00010cc0


	//   ....[121]....
        /*0914*/ 	.word	0x00010d50


	//   ....[122]....
        /*0918*/ 	.word	0x00010dd0


	//   ....[123]....
        /*091c*/ 	.word	0x00010e70


	//   ....[124]....
        /*0920*/ 	.word	0x00010f00


	//   ....[125]....
        /*0924*/ 	.word	0x00011030


	//----- nvinfo : EIATTR_REG_RECONFIG
	.align		4
.L_389:
        /*0928*/ 	.byte	0x01, 0x54
	.zero		2


	//----- nvinfo : EIATTR_SYSCALL_OFFSETS
	.align		4
        /*092c*/ 	.byte	0x04, 0x46
        /*092e*/ 	.short	(.L_391 - .L_390)


	//   ....[0]....
.L_390:
        /*0930*/ 	.word	0x00001620


	//   ....[1]....
        /*0934*/ 	.word	0x0000a440


	//   ....[2]....
        /*0938*/ 	.word	0x0000a5a0


	//   ....[3]....
        /*093c*/ 	.word	0x0000a6a0


	//   ....[4]....
        /*0940*/ 	.word	0x0000b0e0


	//----- nvinfo : EIATTR_MBARRIER_INSTR_OFFSETS
	.align		4
.L_391:
        /*0944*/ 	.byte	0x04, 0x39
        /*0946*/ 	.short	(.L_393 - .L_392)


	//   ....[0]....
.L_392:
        /*0948*/ 	.word	0x00000270
        /*094c*/ 	.word	0x000000ff
        /*0950*/ 	.word	0x00034800
        /*0954*/ 	.short	0x0100
        /*0956*/ 	.byte	0x08
	.zero		1


	//   ....[1]....
        /*0958*/ 	.word	0x00000280
        /*095c*/ 	.word	0x000000ff
        /*0960*/ 	.word	0x00034820
        /*0964*/ 	.short	0x0100
        /*0966*/ 	.byte	0x08
	.zero		1


	//   ....[2]....
        /*0968*/ 	.word	0x00000370
        /*096c*/ 	.word	0x000000ff
        /*0970*/ 	.word	0x00034830
        /*0974*/ 	.short	0x0100
        /*0976*/ 	.byte	0x08
	.zero		1


	//   ....[3]....
        /*0978*/ 	.word	0x00000380
        /*097c*/ 	.word	0x000000ff
        /*0980*/ 	.word	0x00034840
        /*0984*/ 	.short	0x0100
        /*0986*/ 	.byte	0x08
	.zero		1


	//   ....[4]....
        /*0988*/ 	.word	0x00000390
        /*098c*/ 	.word	0x000000ff
        /*0990*/ 	.word	0x00034838
        /*0994*/ 	.short	0x0100
        /*0996*/ 	.byte	0x08
	.zero		1


	//   ....[5]....
        /*0998*/ 	.word	0x000003a0
        /*099c*/ 	.word	0x000000ff
        /*09a0*/ 	.word	0x00034848
        /*09a4*/ 	.short	0x0100
        /*09a6*/ 	.byte	0x08
	.zero		1


	//   ....[6]....
        /*09a8*/ 	.word	0x000004d0
        /*09ac*/ 	.word	0x000000ff
        /*09b0*/ 	.word	0x00034850
        /*09b4*/ 	.short	0x0100
        /*09b6*/ 	.byte	0x08
	.zero		1


	//   ....[7]....
        /*09b8*/ 	.word	0x000004e0
        /*09bc*/ 	.word	0x000000ff
        /*09c0*/ 	.word	0x00034860
        /*09c4*/ 	.short	0x0100
        /*09c6*/ 	.byte	0x08
	.zero		1


	//   ....[8]....
        /*09c8*/ 	.word	0x000004f0
        /*09cc*/ 	.word	0x000000ff
        /*09d0*/ 	.word	0x00034858
        /*09d4*/ 	.short	0x0100
        /*09d6*/ 	.byte	0x08
	.zero		1


	//   ....[9]....
        /*09d8*/ 	.word	0x00000500
        /*09dc*/ 	.word	0x000000ff
        /*09e0*/ 	.word	0x00034868
        /*09e4*/ 	.short	0x0100
        /*09e6*/ 	.byte	0x08
	.zero		1


	//   ....[10]....
        /*09e8*/ 	.word	0x000005f0
        /*09ec*/ 	.word	0x000000ff
        /*09f0*/ 	.word	0x00034870
        /*09f4*/ 	.short	0x0100
        /*09f6*/ 	.byte	0x06
	.zero		1


	//   ....[11]....
        /*09f8*/ 	.word	0x00000600
        /*09fc*/ 	.word	0x000000ff
        /*0a00*/ 	.word	0x00034880
        /*0a04*/ 	.short	0x0100
        /*0a06*/ 	.byte	0x06
	.zero		1


	//   ....[12]....
        /*0a08*/ 	.word	0x00000610
        /*0a0c*/ 	.word	0x000000ff
        /*0a10*/ 	.word	0x00034878
        /*0a14*/ 	.short	0x0100
        /*0a16*/ 	.byte	0x06
	.zero		1


	//   ....[13]....
        /*0a18*/ 	.word	0x00000620
        /*0a1c*/ 	.word	0x000000ff
        /*0a20*/ 	.word	0x00034888
        /*0a24*/ 	.short	0x0100
        /*0a26*/ 	.byte	0x06
	.zero		1


	//   ....[14]....
        /*0a28*/ 	.word	0x00000750
        /*0a2c*/ 	.word	0x000000ff
        /*0a30*/ 	.word	0x00034890
        /*0a34*/ 	.short	0x0100
        /*0a36*/ 	.byte	0x08
	.zero		1


	//   ....[15]....
        /*0a38*/ 	.word	0x00000760
        /*0a3c*/ 	.word	0x000000ff
        /*0a40*/ 	.word	0x000348a0
        /*0a44*/ 	.short	0x0100
        /*0a46*/ 	.byte	0x08
	.zero		1


	//   ....[16]....
        /*0a48*/ 	.word	0x00000770
        /*0a4c*/ 	.word	0x000000ff
        /*0a50*/ 	.word	0x00034898
        /*0a54*/ 	.short	0x0100
        /*0a56*/ 	.byte	0x08
	.zero		1


	//   ....[17]....
        /*0a58*/ 	.word	0x00000780
        /*0a5c*/ 	.word	0x000000ff
        /*0a60*/ 	.word	0x000348a8
        /*0a64*/ 	.short	0x0100
        /*0a66*/ 	.byte	0x08
	.zero		1


	//   ....[18]....
        /*0a68*/ 	.word	0x000008b0
        /*0a6c*/ 	.word	0x000000ff
        /*0a70*/ 	.word	0x000348b0
        /*0a74*/ 	.short	0x0100
        /*0a76*/ 	.byte	0x08
	.zero		1


	//   ....[19]....
        /*0a78*/ 	.word	0x000008c0
        /*0a7c*/ 	.word	0x000000ff
        /*0a80*/ 	.word	0x000348c0
        /*0a84*/ 	.short	0x0100
        /*0a86*/ 	.byte	0x08
	.zero		1


	//   ....[20]....
        /*0a88*/ 	.word	0x000008d0
        /*0a8c*/ 	.word	0x000000ff
        /*0a90*/ 	.word	0x000348b8
        /*0a94*/ 	.short	0x0100
        /*0a96*/ 	.byte	0x08
	.zero		1


	//   ....[21]....
        /*0a98*/ 	.word	0x000008e0
        /*0a9c*/ 	.word	0x000000ff
        /*0aa0*/ 	.word	0x000348c8
        /*0aa4*/ 	.short	0x0100
        /*0aa6*/ 	.byte	0x08
	.zero		1


	//   ....[22]....
        /*0aa8*/ 	.word	0x000016f0
        /*0aac*/ 	.word	0x00000000
        /*0ab0*/ 	.word	0x00034800
        /*0ab4*/ 	.short	0x010a
        /*0ab6*/ 	.byte	0x3f
	.zero		1


	//   ....[23]....
        /*0ab8*/ 	.word	0x00001760
        /*0abc*/ 	.word	0x00000005
        /*0ac0*/ 	.word	0x00034830
        /*0ac4*/ 	.short	0x010a
        /*0ac6*/ 	.byte	0x3f
	.zero		1


	//   ....[24]....
        /*0ac8*/ 	.word	0x000017d0
        /*0acc*/ 	.word	0x00000005
        /*0ad0*/ 	.word	0x00034830
        /*0ad4*/ 	.short	0x010a
        /*0ad6*/ 	.byte	0x3f
	.zero		1


	//   ....[25]....
        /*0ad8*/ 	.word	0x00002a00
        /*0adc*/ 	.word	0x00000005
        /*0ae0*/ 	.word	0x00000000
        /*0ae4*/ 	.short	0x0101
        /*0ae6*/ 	.byte	0x3f
	.zero		1


	//   ....[26]....
        /*0ae8*/ 	.word	0x00003f10
        /*0aec*/ 	.word	0x000000ff
        /*0af0*/ 	.word	0x00034830
        /*0af4*/ 	.short	0x010a
        /*0af6*/ 	.byte	0x06
	.zero		1


	//   ....[27]....
        /*0af8*/ 	.word	0x00003f50
        /*0afc*/ 	.word	0x000000ff
        /*0b00*/ 	.word	0x00034830
        /*0b04*/ 	.short	0x010a
        /*0b06*/ 	.byte	0x06
	.zero		1


	//   ....[28]....
        /*0b08*/ 	.word	0x000047e0
        /*0b0c*/ 	.word	0x00000008
        /*0b10*/ 	.word	0x00034850
        /*0b14*/ 	.short	0x010a
        /*0b16*/ 	.byte	0x3f
	.zero		1


	//   ....[29]....
        /*0b18*/ 	.word	0x00004820
        /*0b1c*/ 	.word	0x00000008
        /*0b20*/ 	.word	0x00034850
        /*0b24*/ 	.short	0x010a
        /*0b26*/ 	.byte	0x3f
	.zero		1


	//   ....[30]....
        /*0b28*/ 	.word	0x000058e0
        /*0b2c*/ 	.word	0x0000001b
        /*0b30*/ 	.word	0x00000000
        /*0b34*/ 	.short	0x0101
        /*0b36*/ 	.byte	0x3f
	.zero		1


	//   ....[31]....
        /*0b38*/ 	.word	0x000059c0
        /*0b3c*/ 	.word	0x0000001b
        /*0b40*/ 	.word	0x00000000
        /*0b44*/ 	.short	0x0101
        /*0b46*/ 	.byte	0x3f
	.zero		1


	//   ....[32]....
        /*0b48*/ 	.word	0x00006370
        /*0b4c*/ 	.word	0x0000000e
        /*0b50*/ 	.word	0x00034850
        /*0b54*/ 	.short	0x010a
        /*0b56*/ 	.byte	0x3f
	.zero		1


	//   ....[33]....
        /*0b58*/ 	.word	0x000063b0
        /*0b5c*/ 	.word	0x0000000e
        /*0b60*/ 	.word	0x00034850
        /*0b64*/ 	.short	0x010a
        /*0b66*/ 	.byte	0x3f
	.zero		1


	//   ....[34]....
        /*0b68*/ 	.word	0x000069d0
        /*0b6c*/ 	.word	0x00000007
        /*0b70*/ 	.word	0x00000000
        /*0b74*/ 	.short	0x0101
        /*0b76*/ 	.byte	0x3f
	.zero		1


	//   ....[35]....
        /*0b78*/ 	.word	0x00008050
        /*0b7c*/ 	.word	0x00000003
        /*0b80*/ 	.word	0x00000000
        /*0b84*/ 	.short	0x0101
        /*0b86*/ 	.byte	0x3f
	.zero		1


	//   ....[36]....
        /*0b88*/ 	.word	0x0000ab10
        /*0b8c*/ 	.word	0x00000000
        /*0b90*/ 	.word	0x00034840
        /*0b94*/ 	.short	0x010a
        /*0b96*/ 	.byte	0x3f
	.zero		1


	//   ....[37]....
        /*0b98*/ 	.word	0x0000bb70
        /*0b9c*/ 	.word	0x0000000a
        /*0ba0*/ 	.word	0x00034800
        /*0ba4*/ 	.short	0x0107
        /*0ba6*/ 	.byte	0x3f
	.zero		1


	//   ....[38]....
        /*0ba8*/ 	.word	0x0000bc80
        /*0bac*/ 	.word	0x00000002
        /*0bb0*/ 	.word	0x00034800
        /*0bb4*/ 	.short	0x0101
        /*0bb6*/ 	.byte	0x3f
	.zero		1


	//   ....[39]....
        /*0bb8*/ 	.word	0x0000bca0
        /*0bbc*/ 	.word	0x00000002
        /*0bc0*/ 	.word	0x00034820
        /*0bc4*/ 	.short	0x010a
        /*0bc6*/ 	.byte	0x3f
	.zero		1


	//   ....[40]....
        /*0bc8*/ 	.word	0x0000c030
        /*0bcc*/ 	.word	0x00000003
        /*0bd0*/ 	.word	0x00034840
        /*0bd4*/ 	.short	0x010a
        /*0bd6*/ 	.byte	0x3f
	.zero		1


	//   ....[41]....
        /*0bd8*/ 	.word	0x0000c4e0
        /*0bdc*/ 	.word	0x00000003
        /*0be0*/ 	.word	0x00000060
        /*0be4*/ 	.short	0x010a
        /*0be6*/ 	.byte	0x3f
	.zero		1


	//   ....[42]....
        /*0be8*/ 	.word	0x0000cbe0
        /*0bec*/ 	.word	0x00000003
        /*0bf0*/ 	.word	0x00034840
        /*0bf4*/ 	.short	0x010a
        /*0bf6*/ 	.byte	0x3f
	.zero		1


	//   ....[43]....
        /*0bf8*/ 	.word	0x0000d090
        /*0bfc*/ 	.word	0x00000002
        /*0c00*/ 	.word	0x00000060
        /*0c04*/ 	.short	0x010a
        /*0c06*/ 	.byte	0x3f
	.zero		1


	//   ....[44]....
        /*0c08*/ 	.word	0x0000d6c0
        /*0c0c*/ 	.word	0x00000002
        /*0c10*/ 	.word	0x00034840
        /*0c14*/ 	.short	0x010a
        /*0c16*/ 	.byte	0x3f
	.zero		1


	//   ....[45]....
        /*0c18*/ 	.word	0x0000db70
        /*0c1c*/ 	.word	0x00000002
        /*0c20*/ 	.word	0x00000060
        /*0c24*/ 	.short	0x010a
        /*0c26*/ 	.byte	0x3f
	.zero		1


	//   ....[46]....
        /*0c28*/ 	.word	0x0000e130
        /*0c2c*/ 	.word	0x00000000
        /*0c30*/ 	.word	0x00034860
        /*0c34*/ 	.short	0x010a
        /*0c36*/ 	.byte	0x3f
	.zero		1


	//   ....[47]....
        /*0c38*/ 	.word	0x0000f030
        /*0c3c*/ 	.word	0x00000000
        /*0c40*/ 	.word	0x00034820
        /*0c44*/ 	.short	0x010a
        /*0c46*/ 	.byte	0x3f
	.zero		1


	//   ....[48]....
        /*0c48*/ 	.word	0x0000f210
        /*0c4c*/ 	.word	0x00000006
        /*0c50*/ 	.word	0x00000000
        /*0c54*/ 	.short	0x010a
        /*0c56*/ 	.byte	0x3f
	.zero		1


	//   ....[49]....
        /*0c58*/ 	.word	0x0000f280
        /*0c5c*/ 	.word	0x00000007
        /*0c60*/ 	.word	0x00000000
        /*0c64*/ 	.short	0x010a
        /*0c66*/ 	.byte	0x3f
	.zero		1


	//   ....[50]....
        /*0c68*/ 	.word	0x0000f2f0
        /*0c6c*/ 	.word	0x00000004
        /*0c70*/ 	.word	0x00000000
        /*0c74*/ 	.short	0x010a
        /*0c76*/ 	.byte	0x3f
	.zero		1


	//   ....[51]....
        /*0c78*/ 	.word	0x0000f320
        /*0c7c*/ 	.word	0x00000003
        /*0c80*/ 	.word	0x00000000
        /*0c84*/ 	.short	0x010a
        /*0c86*/ 	.byte	0x3f
	.zero		1


	//   ....[52]....
        /*0c88*/ 	.word	0x0000f380
        /*0c8c*/ 	.word	0x00000000
        /*0c90*/ 	.word	0x00034800
        /*0c94*/ 	.short	0x010a
        /*0c96*/ 	.byte	0x3f
	.zero		1


	//   ....[53]....
        /*0c98*/ 	.word	0x0000f3d0
        /*0c9c*/ 	.word	0x00000005
        /*0ca0*/ 	.word	0x00034830
        /*0ca4*/ 	.short	0x010a
        /*0ca6*/ 	.byte	0x3f
	.zero		1


	//   ....[54]....
        /*0ca8*/ 	.word	0x0000f430
        /*0cac*/ 	.word	0x00000004
        /*0cb0*/ 	.word	0x00034830
        /*0cb4*/ 	.short	0x010a
        /*0cb6*/ 	.byte	0x3f
	.zero		1


	//   ....[55]....
        /*0cb8*/ 	.word	0x0000f480
        /*0cbc*/ 	.word	0x00000008
        /*0cc0*/ 	.word	0x00034850
        /*0cc4*/ 	.short	0x010a
        /*0cc6*/ 	.byte	0x3f
	.zero		1


	//   ....[56]....
        /*0cc8*/ 	.word	0x0000f4d0
        /*0ccc*/ 	.word	0x0000000e
        /*0cd0*/ 	.word	0x00034850
        /*0cd4*/ 	.short	0x010a
        /*0cd6*/ 	.byte	0x3f
	.zero		1


	//   ....[57]....
        /*0cd8*/ 	.word	0x0000f670
        /*0cdc*/ 	.word	0x00000000
        /*0ce0*/ 	.word	0x00034840
        /*0ce4*/ 	.short	0x010a
        /*0ce6*/ 	.byte	0x3f
	.zero		1


	//   ....[58]....
        /*0ce8*/ 	.word	0x000102c0
        /*0cec*/ 	.word	0x00000002
        /*0cf0*/ 	.word	0x00034820
        /*0cf4*/ 	.short	0x010a
        /*0cf6*/ 	.byte	0x3f
	.zero		1


	//   ....[59]....
        /*0cf8*/ 	.word	0x00010310
        /*0cfc*/ 	.word	0x00000003
        /*0d00*/ 	.word	0x00034840
        /*0d04*/ 	.short	0x010a
        /*0d06*/ 	.byte	0x3f
	.zero		1


	//   ....[60]....
        /*0d08*/ 	.word	0x00010360
        /*0d0c*/ 	.word	0x00000003
        /*0d10*/ 	.word	0x00000060
        /*0d14*/ 	.short	0x010a
        /*0d16*/ 	.byte	0x3f
	.zero		1


	//   ....[61]....
        /*0d18*/ 	.word	0x000103b0
        /*0d1c*/ 	.word	0x00000003
        /*0d20*/ 	.word	0x00034840
        /*0d24*/ 	.short	0x010a
        /*0d26*/ 	.byte	0x3f
	.zero		1


	//   ....[62]....
        /*0d28*/ 	.word	0x00010400
        /*0d2c*/ 	.word	0x00000002
        /*0d30*/ 	.word	0x00000060
        /*0d34*/ 	.short	0x010a
        /*0d36*/ 	.byte	0x3f
	.zero		1


	//   ....[63]....
        /*0d38*/ 	.word	0x00010450
        /*0d3c*/ 	.word	0x00000002
        /*0d40*/ 	.word	0x00034840
        /*0d44*/ 	.short	0x010a
        /*0d46*/ 	.byte	0x3f
	.zero		1


	//   ....[64]....
        /*0d48*/ 	.word	0x000104a0
        /*0d4c*/ 	.word	0x00000002
        /*0d50*/ 	.word	0x00000060
        /*0d54*/ 	.short	0x010a
        /*0d56*/ 	.byte	0x3f
	.zero		1


	//   ....[65]....
        /*0d58*/ 	.word	0x000104f0
        /*0d5c*/ 	.word	0x00000000
        /*0d60*/ 	.word	0x00034860
        /*0d64*/ 	.short	0x010a
        /*0d66*/ 	.byte	0x3f
	.zero		1


	//   ....[66]....
        /*0d68*/ 	.word	0x00010f50
        /*0d6c*/ 	.word	0x00000000
        /*0d70*/ 	.word	0x00034820
        /*0d74*/ 	.short	0x010a
        /*0d76*/ 	.byte	0x3f
	.zero		1


	//   ....[67]....
        /*0d78*/ 	.word	0x000110f0
        /*0d7c*/ 	.word	0x00000006
        /*0d80*/ 	.word	0x00000000
        /*0d84*/ 	.short	0x010a
        /*0d86*/ 	.byte	0x3f
	.zero		1


	//   ....[68]....
        /*0d88*/ 	.word	0x00011140
        /*0d8c*/ 	.word	0x00000007
        /*0d90*/ 	.word	0x00000000
        /*0d94*/ 	.short	0x010a
        /*0d96*/ 	.byte	0x3f
	.zero		1


	//   ....[69]....
        /*0d98*/ 	.word	0x00011190
        /*0d9c*/ 	.word	0x00000004
        /*0da0*/ 	.word	0x00000000
        /*0da4*/ 	.short	0x010a
        /*0da6*/ 	.byte	0x3f
	.zero		1


	//----- nvinfo : EIATTR_NUM_MBARRIERS
	.align		4
.L_393:
        /*0da8*/ 	.byte	0x03, 0x38
        /*0daa*/ 	.short	0x0016


	//----- nvinfo : EIATTR_EXIT_INSTR_OFFSETS
	.align		4
        /*0dac*/ 	.byte	0x04, 0x1c
        /*0dae*/ 	.short	(.L_395 - .L_394)


	//   ....[0]....
.L_394:
        /*0db0*/ 	.word	0x00000a50


	//   ....[1]....
        /*0db4*/ 	.word	0x00009110


	//   ....[2]....
        /*0db8*/ 	.word	0x0000f370


	//----- nvinfo : EIATTR_MAX_THREADS
	.align		4
.L_395:
        /*0dbc*/ 	.byte	0x04, 0x05
        /*0dbe*/ 	.short	(.L_397 - .L_396)
.L_396:
        /*0dc0*/ 	.word	0x00000180
        /*0dc4*/ 	.word	0x00000001
        /*0dc8*/ 	.word	0x00000001


	//----- nvinfo : EIATTR_CRS_STACK_SIZE
	.align		4
.L_397:
        /*0dcc*/ 	.byte	0x04, 0x1e
        /*0dce*/ 	.short	(.L_399 - .L_398)
.L_398:
        /*0dd0*/ 	.word	0x00000000


	//----- nvinfo : EIATTR_CBANK_PARAM_SIZE
	.align		4
.L_399:
        /*0dd4*/ 	.byte	0x03, 0x19
        /*0dd6*/ 	.short	0x0af0


	//----- nvinfo : EIATTR_PARAM_CBANK
	.align		4
        /*0dd8*/ 	.byte	0x04, 0x0a
        /*0dda*/ 	.short	(.L_401 - .L_400)
	.align		4
.L_400:
        /*0ddc*/ 	.word	index@(.nv.constant0._ZN7cutlass13device_kernelIN5flash11enable_sm90INS1_16FlashAttnFwdSm90INS1_25CollectiveMainloopFwdSm90ILi2EN4cute5tupleIJNS5_1CILi1EEES8_S8_EEENS6_IJNS7_ILi128EEESA_NS7_ILi192EEEEEELi128ENS_10bfloat16_tEfNS_4arch4Sm90ELb0ELb0ELb0ELb1ELb0ELb0ELb0ELb1ELb1ELb1ELb0ELb0EEENS1_21CollectiveEpilogueFwdINS6_IJSA_SA_SA_EEES9_SD_SF_Li256ELb1ELb1ELb0ELb0EEENS1_36VarlenDynamicPersistentTileSchedulerILi128ELi128ELi256ELi128ELb0ELb1ELb1ELb0ELb1ELb1EEEEEEEEEvNT_6ParamsE)
        /*0de0*/ 	.short	0x0210
        /*0de2*/ 	.short	0x0af0


	//----- nvinfo : EIATTR_SW_WAR
	.align		4
.L_401:
        /*0de4*/ 	.byte	0x04, 0x36
        /*0de6*/ 	.short	(.L_403 - .L_402)
.L_402:
        /*0de8*/ 	.word	0x00000008
.L_403:


//--------------------- .nv.info._ZN7cutlass13device_kernelIN5flash11enable_sm90INS1_16FlashAttnFwdSm90INS1_25CollectiveMainloopFwdSm90ILi2EN4cute5tupleIJNS5_1CILi1EEES8_S8_EEENS6_IJNS7_ILi128EEESA_NS7_ILi192EEEEEELi128ENS_10bfloat16_tEfNS_4arch4Sm90ELb0ELb0ELb0ELb1ELb0ELb1ELb0ELb1ELb1ELb1ELb0ELb0EEENS1_21CollectiveEpilogueFwdINS6_IJSA_SA_SA_EEES9_SD_SF_Li256ELb1ELb1ELb0ELb0EEENS1_36VarlenDynamicPersistentTileSchedulerILi128ELi128ELi256ELi128ELb0ELb1ELb1ELb0ELb1ELb1EEEEEEEEEvNT_6ParamsE --------------------------
	.section	.nv.info._ZN7cutlass13device_kernelIN5flash11enable_sm90INS1_16FlashAttnFwdSm90INS1_25CollectiveMainloopFwdSm90ILi2EN4cute5tupleIJNS5_1CILi1EEES8_S8_EEENS6_IJNS7_ILi128EEESA_NS7_ILi192EEEEEELi128ENS_10bfloat16_tEfNS_4arch4Sm90ELb0ELb0ELb0ELb1ELb0ELb1ELb0ELb1ELb1ELb1ELb0ELb0EEENS1_21CollectiveEpilogueFwdINS6_IJSA_SA_SA_EEES9_SD_SF_Li256ELb1ELb1ELb0ELb0EEENS1_36VarlenDynamicPersistentTileSchedulerILi128ELi128ELi256ELi128ELb0ELb1ELb1ELb0ELb1ELb1EEEEEEEEEvNT_6ParamsE,"",@"SHT_CUDA_INFO"
	.sectionflags	@""
	.align	4


	//----- nvinfo : EIATTR_CUDA_API_VERSION
	.align		4
        /*0000*/ 	.byte	0x04, 0x37
        /*0002*/ 	.short	(.L_405 - .L_404)
.L_404:
        /*0004*/ 	.word	0x00000082


	//----- nvinfo : EIATTR_KPARAM_INFO
	.align		4
.L_405:
        /*0008*/ 	.byte	0x04, 0x17
        /*000a*/ 	.short	(.L_407 - .L_406)
.L_406:
        /*000c*/ 	.word	0x00000000
        /*0010*/ 	.short	0x0000
        /*0012*/ 	.short	0x0070
        /*0014*/ 	.byte	0x00, 0xf0, 0x01, 0x2a


	//----- nvinfo : EIATTR_SPARSE_MMA_MASK
	.align		4
.L_407:
        /*0018*/ 	.byte	0x03, 0x50
        /*001a*/ 	.short	0x0000


	//----- nvinfo : EIATTR_MAXREG_COUNT
	.align		4
        /*001c*/ 	.byte	0x03, 0x1b
        /*001e*/ 	.short	0x00a8


	//----- nvinfo : EIATTR_NUM_BARRIERS
	.align		4
        /*0020*/ 	.byte	0x02, 0x4c
        /*0022*/ 	.byte	0x10
	.zero		1


	//----- nvinfo : EIATTR_EXTERNS
	.align		4
        /*0024*/ 	.byte	0x04, 0x0f
        /*0026*/ 	.short	(.L_409 - .L_408)


	//   ....[0]....
	.align		4
.L_408:
        /*0028*/ 	.word	index@(__assertfail)


	//----- nvinfo : EIATTR_ANNOTATIONS
	.align		4
.L_409:
        /*002c*/ 	.byte	0x04, 0x55
        /*002e*/ 	.short	(.L_411 - .L_410)


	//   ....[0]....
.L_410:
        /* <DEDUP_REMOVED lines=120> */


	//----- nvinfo : EIATTR_MERCURY_ISA_VERSION
	.align		4
.L_411:
        /*07a0*/ 	.byte	0x03, 0x5f
        /*07a2*/ 	.short	0x0101


	//----- nvinfo : EIATTR_UNUSED_LOAD_BYTE_OFFSET
	.align		4
        /*07a4*/ 	.byte	0x04, 0x44
        /*07a6*/ 	.short	(.L_413 - .L_412)


	//   ....[0]....
.L_412:
        /*07a8*/ 	.word	0x00000a90
        /*07ac*/ 	.word	0x0000fff0


	//   ....[1]....
        /*07b0*/ 	.word	0x00016690
        /*07b4*/ 	.word	0x0000fff0


	//----- nvinfo : EIATTR_INT_WARP_WIDE_INSTR_OFFSETS
	.align		4
.L_413:
        /*07b8*/ 	.byte	0x04, 0x31
        /*07ba*/ 	.short	(.L_415 - .L_414)


	//   ....[0]....
.L_414:
        /*07bc*/ 	.word	0x00000190


	//   ....[1]....
        /*07c0*/ 	.word	0x000001d0


	//   ....[2]....
        /*07c4*/ 	.word	0x00000240


	//   ....[3]....
        /*07c8*/ 	.word	0x0001acc0


	//   ....[4]....
        /*07cc*/ 	.word	0x0001ad50


	//   ....[5]....
        /*07d0*/ 	.word	0x0001ea20


	//   ....[6]....
        /*07d4*/ 	.word	0x0001ea80


	//----- nvinfo : EIATTR_COOP_GROUP_MASK_REGIDS
	.align		4
.L_415:
        /*07d8*/ 	.byte	0x04, 0x29
        /*07da*/ 	.short	(.L_417 - .L_416)


	//   ....[0]....
.L_416:
        /*07dc*/ 	.word	0xffffffff


	//   ....[1]....
        /*07e0*/ 	.word	0xffffffff


	//   ....[2]....
        /*07e4*/ 	.word	0xffffffff


	//   ....[3]....
        /*07e8*/ 	.word	0xffffffff


	//   ....[4]....
        /*07ec*/ 	.word	0xffffffff


	//   ....[5]....
        /*07f0*/ 	.word	0xffffffff


	//   ....[6]....
        /*07f4*/ 	.word	0xffffffff


	//   ....[7]....
        /*07f8*/ 	.word	0xffffffff


	//   ....[8]....
        /*07fc*/ 	.word	0xffffffff


	//   ....[9]....
        /*0800*/ 	.word	0xffffffff


	//   ....[10]....
        /*0804*/ 	.word	0xffffffff


	//   ....[11]....
        /*0808*/ 	.word	0xffffffff


	//   ....[12]....
        /*080c*/ 	.word	0xffffffff


	//   ....[13]....
        /*0810*/ 	.word	0xffffffff


	//   ....[14]....
        /*0814*/ 	.word	0xffffffff


	//   ....[15]....
        /*0818*/ 	.word	0xffffffff


	//   ....[16]....
        /*081c*/ 	.word	0xffffffff


	//   ....[17]....
        /*0820*/ 	.word	0xffffffff


	//   ....[18]....
        /*0824*/ 	.word	0xffffffff


	//   ....[19]....
        /*0828*/ 	.word	0xffffffff


	//   ....[20]....
        /*082c*/ 	.word	0xffffffff


	//   ....[21]....
        /*0830*/ 	.word	0xffffffff


	//   ....[22]....
        /*0834*/ 	.word	0xffffffff


	//   ....[23]....
        /*0838*/ 	.word	0xffffffff


	//   ....[24]....
        /*083c*/ 	.word	0xffffffff


	//   ....[25]....
        /*0840*/ 	.word	0xffffffff


	//   ....[26]....
        /*0844*/ 	.word	0xffffffff


	//   ....[27]....
        /*0848*/ 	.word	0xffffffff


	//   ....[28]....
        /*084c*/ 	.word	0xffffffff


	//   ....[29]....
        /*0850*/ 	.word	0xffffffff


	//   ....[30]....
        /*0854*/ 	.word	0xffffffff


	//   ....[31]....
        /*0858*/ 	.word	0xffffffff


	//   ....[32]....
        /*085c*/ 	.word	0xffffffff


	//   ....[33]....
        /*0860*/ 	.word	0xffffffff


	//   ....[34]....
        /*0864*/ 	.word	0xffffffff


	//   ....[35]....
        /*0868*/ 	.word	0xffffffff


	//   ....[36]....
        /*086c*/ 	.word	0xffffffff


	//   ....[37]....
        /*0870*/ 	.word	0xffffffff


	//   ....[38]....
        /*0874*/ 	.word	0xffffffff


	//   ....[39]....
        /*0878*/ 	.word	0xffffffff


	//   ....[40]....
        /*087c*/ 	.word	0xffffffff


	//   ....[41]....
        /*0880*/ 	.word	0xffffffff


	//   ....[42]....
        /*0884*/ 	.word	0xffffffff


	//   ....[43]....
        /*0888*/ 	.word	0xffffffff


	//   ....[44]....
        /*088c*/ 	.word	0xffffffff


	//   ....[45]....
        /*0890*/ 	.word	0xffffffff


	//   ....[46]....
        /*0894*/ 	.word	0xffffffff


	//   ....[47]....
        /*0898*/ 	.word	0xffffffff


	//   ....[48]....
        /*089c*/ 	.word	0xffffffff


	//   ....[49]....
        /*08a0*/ 	.word	0xffffffff


	//   ....[50]....
        /*08a4*/ 	.word	0xffffffff


	//   ....[51]....
        /*08a8*/ 	.word	0xffffffff


	//   ....[52]....
        /*08ac*/ 	.word	0xffffffff


	//   ....[53]....
        /*08b0*/ 	.word	0xffffffff


	//   ....[54]....
        /*08b4*/ 	.word	0xffffffff


	//   ....[55]....
        /*08b8*/ 	.word	0xffffffff


	//   ....[56]....
        /*08bc*/ 	.word	0xffffffff


	//   ....[57]....
        /*08c0*/ 	.word	0xffffffff


	//   ....[58]....
        /*08c4*/ 	.word	0xffffffff


	//   ....[59]....
        /*08c8*/ 	.word	0xffffffff


	//   ....[60]....
        /*08cc*/ 	.word	0xffffffff


	//   ....[61]....
        /*08d0*/ 	.word	0xffffffff


	//   ....[62]....
        /*08d4*/ 	.word	0xffffffff


	//   ....[63]....
        /*08d8*/ 	.word	0xffffffff


	//   ....[64]....
        /*08dc*/ 	.word	0xffffffff


	//   ....[65]....
        /*08e0*/ 	.word	0xffffffff


	//   ....[66]....
        /*08e4*/ 	.word	0xffffffff


	//   ....[67]....
        /*08e8*/ 	.word	0xffffffff


	//   ....[68]....
        /*08ec*/ 	.word	0xffffffff


	//   ....[69]....
        /*08f0*/ 	.word	0xffffffff


	//   ....[70]....
        /*08f4*/ 	.word	0xffffffff


	//   ....[71]....
        /*08f8*/ 	.word	0xffffffff


	//   ....[72]....
        /*08fc*/ 	.word	0xffffffff


	//   ....[73]....
        /*0900*/ 	.word	0xffffffff


	//   ....[74]....
        /*0904*/ 	.word	0xffffffff


	//   ....[75]....
        /*0908*/ 	.word	0xffffffff


	//   ....[76]....
        /*090c*/ 	.word	0xffffffff


	//   ....[77]....
        /*0910*/ 	.word	0xffffffff


	//   ....[78]....
        /*0914*/ 	.word	0xffffffff


	//   ....[79]....
        /*0918*/ 	.word	0xffffffff


	//   ....[80]....
        /*091c*/ 	.word	0xffffffff


	//   ....[81]....
        /*0920*/ 	.word	0xffffffff


	//   ....[82]....
        /*0924*/ 	.word	0xffffffff


	//   ....[83]....
        /*0928*/ 	.word	0xffffffff


	//   ....[84]....
        /*092c*/ 	.word	0xffffffff


	//   ....[85]....
        /*0930*/ 	.word	0xffffffff


	//   ....[86]....
        /*0934*/ 	.word	0xffffffff


	//   ....[87]....
        /*0938*/ 	.word	0xffffffff


	//   ....[88]....
        /*093c*/ 	.word	0xffffffff


	//   ....[89]....
        /*0940*/ 	.word	0xffffffff


	//   ....[90]....
        /*0944*/ 	.word	0xffffffff


	//   ....[91]....
        /*0948*/ 	.word	0xffffffff


	//   ....[92]....
        /*094c*/ 	.word	0xffffffff


	//   ....[93]....
        /*0950*/ 	.word	0xffffffff


	//   ....[94]....
        /*0954*/ 	.word	0xffffffff


	//   ....[95]....
        /*0958*/ 	.word	0xffffffff


	//   ....[96]....
        /*095c*/ 	.word	0xffffffff


	//   ....[97]....
        /*0960*/ 	.word	0xffffffff


	//   ....[98]....
        /*0964*/ 	.word	0xffffffff


	//   ....[99]....
        /*0968*/ 	.word	0xffffffff


	//   ....[100]....
        /*096c*/ 	.word	0x0500000f


	//   ....[101]....
        /*0970*/ 	.word	0x0500000f


	//   ....[102]....
        /*0974*/ 	.word	0x0500000f


	//   ....[103]....
        /*0978*/ 	.word	0x0500000f


	//   ....[104]....
        /*097c*/ 	.word	0x0500000f


	//   ....[105]....
        /*0980*/ 	.word	0x0500000f


	//   ....[106]....
        /*0984*/ 	.word	0x0500000f


	//   ....[107]....
        /*0988*/ 	.word	0x0500000f


	//   ....[108]....
        /*098c*/ 	.word	0x0500000f


	//   ....[109]....
        /*0990*/ 	.word	0x0500000f


	//   ....[110]....
        /*0994*/ 	.word	0x0500000f


	//   ....[111]....
        /*0998*/ 	.word	0x0500000f


	//   ....[112]....
        /*099c*/ 	.word	0x0500000f


	//   ....[113]....
        /*09a0*/ 	.word	0x0500000f


	//   ....[114]....
        /*09a4*/ 	.word	0x0500000f


	//   ....[115]....
        /*09a8*/ 	.word	0x0500000f


	//   ....[116]....
        /*09ac*/ 	.word	0x0500000f


	//   ....[117]....
        /*09b0*/ 	.word	0x0500000f


	//   ....[118]....
        /*09b4*/ 	.word	0x0500000f


	//   ....[119]....
        /*09b8*/ 	.word	0x0500000f


	//   ....[120]....
        /*09bc*/ 	.word	0x0500000f


	//   ....[121]....
        /*09c0*/ 	.word	0x0500000f


	//   ....[122]....
        /*09c4*/ 	.word	0x0500000f


	//   ....[123]....
        /*09c8*/ 	.word	0x0500000f


	//   ....[124]....
        /*09cc*/ 	.word	0x0500000f


	//   ....[125]....
        /*09d0*/ 	.word	0x0500000f


	//   ....[126]....
        /*09d4*/ 	.word	0x0500000f


	//   ....[127]....
        /*09d8*/ 	.word	0x0500000f


	//   ....[128]....
        /*09dc*/ 	.word	0x0500000f


	//   ....[129]....
        /*09e0*/ 	.word	0x0500000f


	//   ....[130]....
        /*09e4*/ 	.word	0x0500000f


	//   ....[131]....
        /*09e8*/ 	.word	0x0500000f


	//   ....[132]....
        /*09ec*/ 	.word	0x0500000f


	//   ....[133]....
        /*09f0*/ 	.word	0x0500000f


	//   ....[134]....
        /*09f4*/ 	.word	0x0500000f


	//   ....[135]....
        /*09f8*/ 	.word	0x0500000f


	//   ....[136]....
        /*09fc*/ 	.word	0x0500000f


	//   ....[137]....
        /*0a00*/ 	.word	0x0500000f


	//   ....[138]....
        /*0a04*/ 	.word	0x0500000f


	//   ....[139]....
        /*0a08*/ 	.word	0x0500000f


	//   ....[140]....
        /*0a0c*/ 	.word	0x0500000f


	//   ....[141]....
        /*0a10*/ 	.word	0x0500000f


	//   ....[142]....
        /*0a14*/ 	.word	0x0500000f


	//   ....[143]....
        /*0a18*/ 	.word	0x0500000f


	//----- nvinfo : EIATTR_COOP_GROUP_INSTR_OFFSETS
	.align		4
.L_417:
        /*0a1c*/ 	.byte	0x04, 0x28
        /*0a1e*/ 	.short	(.L_419 - .L_418)


	//   ....[0]....
.L_418:
        /*0a20*/ 	.word	0x00000070


	//   ....[1]....
        /*0a24*/ 	.word	0x000001a0


	//   ....[2]....
        /*0a28*/ 	.word	0x000001f0


	//   ....[3]....
        /*0a2c*/ 	.word	0x00000420


	//   ....[4]....
        /*0a30*/ 	.word	0x00000580


	//   ....[5]....
        /*0a34*/ 	.word	0x000006a0


	//   ....[6]....
        /*0a38*/ 	.word	0x00000800


	//   ....[7]....
        /*0a3c*/ 	.word	0x0000ac30


	//   ....[8]....
        /*0a40*/ 	.word	0x0000b1a0


	//   ....[9]....
        /*0a44*/ 	.word	0x0000b1b0


	//   ....[10]....
        /*0a48*/ 	.word	0x0000b1c0


	//   ....[11]....
        /*0a4c*/ 	.word	0x0000b1d0


	//   ....[12]....
        /*0a50*/ 	.word	0x0000dc20


	//   ....[13]....
        /*0a54*/ 	.word	0x0000dc30


	//   ....[14]....
        /*0a58*/ 	.word	0x0000dc40


	//   ....[15]....
        /*0a5c*/ 	.word	0x0000dc50


	//   ....[16]....
        /*0a60*/ 	.word	0x00011c90


	//   ....[17]....
        /*0a64*/ 	.word	0x00011d70


	//   ....[18]....
        /*0a68*/ 	.word	0x00012310


	//   ....[19]....
        /*0a6c*/ 	.word	0x000123b0


	//   ....[20]....
        /*0a70*/ 	.word	0x00014320


	//   ....[21]....
        /*0a74*/ 	.word	0x00014410


	//   ....[22]....
        /*0a78*/ 	.word	0x00014ab0


	//   ....[23]....
        /*0a7c*/ 	.word	0x00014ad0


	//   ....[24]....
        /*0a80*/ 	.word	0x00015cc0


	//   ....[25]....
        /*0a84*/ 	.word	0x00016000


	//   ....[26]....
        /*0a88*/ 	.word	0x00016030


	//   ....[27]....
        /*0a8c*/ 	.word	0x00016050


	//   ....[28]....
        /*0a90*/ 	.word	0x000170c0


	//   ....[29]....
        /*0a94*/ 	.word	0x00017100


	//   ....[30]....
        /*0a98*/ 	.word	0x00017140


	//   ....[31]....
        /*0a9c*/ 	.word	0x00017170


	//   ....[32]....
        /*0aa0*/ 	.word	0x00017710


	//   ....[33]....
        /*0aa4*/ 	.word	0x00017730


	//   ....[34]....
        /*0aa8*/ 	.word	0x000177f0


	//   ....[35]....
        /*0aac*/ 	.word	0x00017810


	//   ....[36]....
        /*0ab0*/ 	.word	0x000178d0


	//   ....[37]....
        /*0ab4*/ 	.word	0x000178f0


	//   ....[38]....
        /*0ab8*/ 	.word	0x000179c0


	//   ....[39]....
        /*0abc*/ 	.word	0x000179e0


	//   ....[40]....
        /*0ac0*/ 	.word	0x00018210


	//   ....[41]....
        /*0ac4*/ 	.word	0x00018230


	//   ....[42]....
        /*0ac8*/ 	.word	0x000182f0


	//   ....[43]....
        /*0acc*/ 	.word	0x00018310


	//   ....[44]....
        /*0ad0*/ 	.word	0x000183d0


	//   ....[45]....
        /*0ad4*/ 	.word	0x000183f0


	//   ....[46]....
        /*0ad8*/ 	.word	0x000184c0


	//   ....[47]....
        /*0adc*/ 	.word	0x000184e0


	//   ....[48]....
        /*0ae0*/ 	.word	0x00018630


	//   ....[49]....
        /*0ae4*/ 	.word	0x00018800


	//   ....[50]....
        /*0ae8*/ 	.word	0x00018830


	//   ....[51]....
        /*0aec*/ 	.word	0x00018860


	//   ....[52]....
        /*0af0*/ 	.word	0x00018890


	//   ....[53]....
        /*0af4*/ 	.word	0x000188c0


	//   ....[54]....
        /*0af8*/ 	.word	0x000188f0


	//   ....[55]....
        /*0afc*/ 	.word	0x00018a60


	//   ....[56]....
        /*0b00*/ 	.word	0x00018a90


	//   ....[57]....
        /*0b04*/ 	.word	0x00018ac0


	//   ....[58]....
        /*0b08*/ 	.word	0x00018af0


	//   ....[59]....
        /*0b0c*/ 	.word	0x00018b20


	//   ....[60]....
        /*0b10*/ 	.word	0x00018b50


	//   ....[61]....
        /*0b14*/ 	.word	0x00018be0


	//   ....[62]....
        /*0b18*/ 	.word	0x00018c10


	//   ....[63]....
        /*0b1c*/ 	.word	0x00018ca0


	//   ....[64]....
        /*0b20*/ 	.word	0x000198d0


	//   ....[65]....
        /*0b24*/ 	.word	0x0001b2d0


	//   ....[66]....
        /*0b28*/ 	.word	0x0001bfa0


	//   ....[67]....
        /*0b2c*/ 	.word	0x0001bfc0


	//   ....[68]....
        /*0b30*/ 	.word	0x0001c070


	//   ....[69]....
        /*0b34*/ 	.word	0x0001c080


	//   ....[70]....
        /*0b38*/ 	.word	0x0001c120


	//   ....[71]....
        /*0b3c*/ 	.word	0x0001c130


	//   ....[72]....
        /*0b40*/ 	.word	0x0001c1d0


	//   ....[73]....
        /*0b44*/ 	.word	0x0001c1e0


	//   ....[74]....
        /*0b48*/ 	.word	0x0001c280


	//   ....[75]....
        /*0b4c*/ 	.word	0x0001c290


	//   ....[76]....
        /*0b50*/ 	.word	0x0001c330


	//   ....[77]....
        /*0b54*/ 	.word	0x0001c340


	//   ....[78]....
        /*0b58*/ 	.word	0x0001c3e0


	//   ....[79]....
        /*0b5c*/ 	.word	0x0001c3f0


	//   ....[80]....
        /*0b60*/ 	.word	0x0001c440


	//   ....[81]....
        /*0b64*/ 	.word	0x0001c480


	//   ....[82]....
        /*0b68*/ 	.word	0x0001f190


	//   ....[83]....
        /*0b6c*/ 	.word	0x0001f1b0


	//   ....[84]....
        /*0b70*/ 	.word	0x0001f1f0


	//   ....[85]....
        /*0b74*/ 	.word	0x0001f220


	//   ....[86]....
        /*0b78*/ 	.word	0x0001f250


	//   ....[87]....
        /*0b7c*/ 	.word	0x0001f280


	//   ....[88]....
        /*0b80*/ 	.word	0x0001f2b0


	//   ....[89]....
        /*0b84*/ 	.word	0x0001f2e0


	//   ....[90]....
        /*0b88*/ 	.word	0x0001f470


	//   ....[91]....
        /*0b8c*/ 	.word	0x0001f4a0


	//   ....[92]....
        /*0b90*/ 	.word	0x0001f4d0


	//   ....[93]....
        /*0b94*/ 	.word	0x0001f500


	//   ....[94]....
        /*0b98*/ 	.word	0x0001f530


	//   ....[95]....
        /*0b9c*/ 	.word	0x0001f560


	//   ....[96]....
        /*0ba0*/ 	.word	0x0001f620


	//   ....[97]....
        /*0ba4*/ 	.word	0x0001f640


	//   ....[98]....
        /*0ba8*/ 	.word	0x0001f6b0


	//   ....[99]....
        /*0bac*/ 	.word	0x0001fb30


	//   ....[100]....
        /*0bb0*/ 	.word	0x0001ff70


	//   ....[101]....
        /*0bb4*/ 	.word	0x00020000


	//   ....[102]....
        /*0bb8*/ 	.word	0x00020050


	//   ....[103]....
        /*0bbc*/ 	.word	0x000200a0


	//   ....[104]....
        /*0bc0*/ 	.word	0x00020190


	//   ....[105]....
        /*0bc4*/ 	.word	0x00020220


	//   ....[106]....
        /*0bc8*/ 	.word	0x00020280


	//   ....[107]....
        /*0bcc*/ 	.word	0x000202e0


	//   ....[108]....
        /*0bd0*/ 	.word	0x00020530


	//   ....[109]....
        /*0bd4*/ 	.word	0x00020830


	//   ....[110]....
        /*0bd8*/ 	.word	0x000209a0


	//   ....[111]....
        /*0bdc*/ 	.word	0x000209f0


	//   ....[112]....
        /*0be0*/ 	.word	0x00020aa0


	//   ....[113]....
        /*0be4*/ 	.word	0x00020bb0


	//   ....[114]....
        /*0be8*/ 	.word	0x00020c10


	//   ....[115]....
        /*0bec*/ 	.word	0x00020d20


	//   ....[116]....
        /*0bf0*/ 	.word	0x00020d80


	//   ....[117]....
        /*0bf4*/ 	.word	0x00020e90


	//   ....[118]....
        /*0bf8*/ 	.word	0x00020ef0


	//   ....[119]....
        /*0bfc*/ 	.word	0x00021000


	//   ....[120]....
        /*0c00*/ 	.word	0x00021060


	//   ....[121]....
        /*0c04*/ 	.word	0x00021170


	//   ....[122]....
        /*0c08*/ 	.word	0x000211d0


	//   ....[123]....
        /*0c0c*/ 	.word	0x000212e0


	//   ....[124]....
        /*0c10*/ 	.word	0x00021340


	//   ....[125]....
        /*0c14*/ 	.word	0x00021420


	//   ....[126]....
        /*0c18*/ 	.word	0x00021790


	//   ....[127]....
        /*0c1c*/ 	.word	0x00021840


	//   ....[128]....
        /*0c20*/ 	.word	0x00021940


	//   ....[129]....
        /*0c24*/ 	.word	0x000219d0


	//   ....[130]....
        /*0c28*/ 	.word	0x00021a50


	//   ....[131]....
        /*0c2c*/ 	.word	0x00021ad0


	//   ....[132]....
        /*0c30*/ 	.word	0x00021b50


	//   ....[133]....
        /*0c34*/ 	.word	0x00021be0


	//   ....[134]....
        /*0c38*/ 	.word	0x00021c80


	//   ....[135]....
        /*0c3c*/ 	.word	0x00021d50


	//   ....[136]....
        /*0c40*/ 	.word	0x00021dd0


	//   ....[137]....
        /*0c44*/ 	.word	0x00021e50


	//   ....[138]....
        /*0c48*/ 	.word	0x00021ed0


	//   ....[139]....
        /*0c4c*/ 	.word	0x00021f60


	//   ....[140]....
        /*0c50*/ 	.word	0x00021fe0


	//   ....[141]....
        /*0c54*/ 	.word	0x00022080


	//   ....[142]....
        /*0c58*/ 	.word	0x00022110


	//   ....[143]....
        /*0c5c*/ 	.word	0x00022240


	//----- nvinfo : EIATTR_REG_RECONFIG
	.align		4
.L_419:
        /*0c60*/ 	.byte	0x01, 0x54
	.zero		2


	//----- nvinfo : EIATTR_SYSCALL_OFFSETS
	.align		4
        /*0c64*/ 	.byte	0x04, 0x46
        /*0c66*/ 	.short	(.L_421 - .L_420)


	//   ....[0]....
.L_420:
        /*0c68*/ 	.word	0x00001a60


	//   ....[1]....
        /*0c6c*/ 	.word	0x00001bb0


	//   ....[2]....
        /*0c70*/ 	.word	0x0000add0


	//   ....[3]....
        /*0c74*/ 	.word	0x0000b120


	//   ....[4]....
        /*0c78*/ 	.word	0x0001aec0


	//   ....[5]....
        /*0c7c*/ 	.word	0x0001b020


	//   ....[6]....
        /*0c80*/ 	.word	0x0001b120


	//   ....[7]....
        /*0c84*/ 	.word	0x0001bb20


	//----- nvinfo : EIATTR_MBARRIER_INSTR_OFFSETS
	.align		4
.L_421:
        /*0c88*/ 	.byte	0x04, 0x39
        /*0c8a*/ 	.short	(.L_423 - .L_422)


	//   ....[0]....
.L_422:
        /*0c8c*/ 	.word	0x000002d0
        /*0c90*/ 	.word	0x000000ff
        /*0c94*/ 	.word	0x00034800
        /*0c98*/ 	.short	0x0100
        /*0c9a*/ 	.byte	0x08
	.zero		1


	//   ....[1]....
        /*0c9c*/ 	.word	0x000002e0
        /*0ca0*/ 	.word	0x000000ff
        /*0ca4*/ 	.word	0x00034820
        /*0ca8*/ 	.short	0x0100
        /*0caa*/ 	.byte	0x08
	.zero		1


	//   ....[2]....
        /*0cac*/ 	.word	0x000003d0
        /*0cb0*/ 	.word	0x000000ff
        /*0cb4*/ 	.word	0x00034830
        /*0cb8*/ 	.short	0x0100
        /*0cba*/ 	.byte	0x08
	.zero		1


	//   ....[3]....
        /*0cbc*/ 	.word	0x000003e0
        /*0cc0*/ 	.word	0x000000ff
        /*0cc4*/ 	.word	0x00034840
        /*0cc8*/ 	.short	0x0100
        /*0cca*/ 	.byte	0x08
	.zero		1


	//   ....[4]....
        /*0ccc*/ 	.word	0x000003f0
        /*0cd0*/ 	.word	0x000000ff
        /*0cd4*/ 	.word	0x00034838
        /*0cd8*/ 	.short	0x0100
        /*0cda*/ 	.byte	0x08
	.zero		1


	//   ....[5]....
        /*0cdc*/ 	.word	0x00000400
        /*0ce0*/ 	.word	0x000000ff
        /*0ce4*/ 	.word	0x00034848
        /*0ce8*/ 	.short	0x0100
        /*0cea*/ 	.byte	0x08
	.zero		1


	//   ....[6]....
        /*0cec*/ 	.word	0x00000530
        /*0cf0*/ 	.word	0x000000ff
        /*0cf4*/ 	.word	0x00034850
        /*0cf8*/ 	.short	0x0100
        /*0cfa*/ 	.byte	0x08
	.zero		1


	//   ....[7]....
        /*0cfc*/ 	.word	0x00000540
        /*0d00*/ 	.word	0x000000ff
        /*0d04*/ 	.word	0x00034860
        /*0d08*/ 	.short	0x0100
        /*0d0a*/ 	.byte	0x08
	.zero		1


	//   ....[8]....
        /*0d0c*/ 	.word	0x00000550
        /*0d10*/ 	.word	0x000000ff
        /*0d14*/ 	.word	0x00034858
        /*0d18*/ 	.short	0x0100
        /*0d1a*/ 	.byte	0x08
	.zero		1


	//   ....[9]....
        /*0d1c*/ 	.word	0x00000560
        /*0d20*/ 	.word	0x000000ff
        /*0d24*/ 	.word	0x00034868
        /*0d28*/ 	.short	0x0100
        /*0d2a*/ 	.byte	0x08
	.zero		1


	//   ....[10]....
        /*0d2c*/ 	.word	0x00000650
        /*0d30*/ 	.word	0x000000ff
        /*0d34*/ 	.word	0x00034870
        /*0d38*/ 	.short	0x0100
        /*0d3a*/ 	.byte	0x06
	.zero		1


	//   ....[11]....
        /*0d3c*/ 	.word	0x00000660
        /*0d40*/ 	.word	0x000000ff
        /*0d44*/ 	.word	0x00034880
        /*0d48*/ 	.short	0x0100
        /*0d4a*/ 	.byte	0x06
	.zero		1


	//   ....[12]....
        /*0d4c*/ 	.word	0x00000670
        /*0d50*/ 	.word	0x000000ff
        /*0d54*/ 	.word	0x00034878
        /*0d58*/ 	.short	0x0100
        /*0d5a*/ 	.byte	0x06
	.zero		1


	//   ....[13]....
        /*0d5c*/ 	.word	0x00000680
        /*0d60*/ 	.word	0x000000ff
        /*0d64*/ 	.word	0x00034888
        /*0d68*/ 	.short	0x0100
        /*0d6a*/ 	.byte	0x06
	.zero		1


	//   ....[14]....
        /*0d6c*/ 	.word	0x000007b0
        /*0d70*/ 	.word	0x000000ff
        /*0d74*/ 	.word	0x00034890
        /*0d78*/ 	.short	0x0100
        /*0d7a*/ 	.byte	0x08
	.zero		1


	//   ....[15]....
        /*0d7c*/ 	.word	0x000007c0
        /*0d80*/ 	.word	0x000000ff
        /*0d84*/ 	.word	0x000348a0
        /*0d88*/ 	.short	0x0100
        /*0d8a*/ 	.byte	0x08
	.zero		1


	//   ....[16]....
        /*0d8c*/ 	.word	0x000007d0
        /*0d90*/ 	.word	0x000000ff
        /*0d94*/ 	.word	0x00034898
        /*0d98*/ 	.short	0x0100
        /*0d9a*/ 	.byte	0x08
	.zero		1


	//   ....[17]....
        /*0d9c*/ 	.word	0x000007e0
        /*0da0*/ 	.word	0x000000ff
        /*0da4*/ 	.word	0x000348a8
        /*0da8*/ 	.short	0x0100
        /*0daa*/ 	.byte	0x08
	.zero		1


	//   ....[18]....
        /*0dac*/ 	.word	0x00000910
        /*0db0*/ 	.word	0x000000ff
        /*0db4*/ 	.word	0x000348b0
        /*0db8*/ 	.short	0x0100
        /*0dba*/ 	.byte	0x08
	.zero		1


	//   ....[19]....
        /*0dbc*/ 	.word	0x00000920
        /*0dc0*/ 	.word	0x000000ff
        /*0dc4*/ 	.word	0x000348c0
        /*0dc8*/ 	.short	0x0100
        /*0dca*/ 	.byte	0x08
	.zero		1


	//   ....[20]....
        /*0dcc*/ 	.word	0x00000930
        /*0dd0*/ 	.word	0x000000ff
        /*0dd4*/ 	.word	0x000348b8
        /*0dd8*/ 	.short	0x0100
        /*0dda*/ 	.byte	0x08
	.zero		1


	//   ....[21]....
        /*0ddc*/ 	.word	0x00000940
        /*0de0*/ 	.word	0x000000ff
        /*0de4*/ 	.word	0x000348c8
        /*0de8*/ 	.short	0x0100
        /*0dea*/ 	.byte	0x08
	.zero		1


	//   ....[22]....
        /*0dec*/ 	.word	0x000037c0
        /*0df0*/ 	.word	0x00000003
        /*0df4*/ 	.word	0x00034890
        /*0df8*/ 	.short	0x010a
        /*0dfa*/ 	.byte	0x3f
	.zero		1


	//   ....[23]....
        /*0dfc*/ 	.word	0x00006d70
        /*0e00*/ 	.word	0x00000003
        /*0e04*/ 	.word	0x00034890
        /*0e08*/ 	.short	0x010a
        /*0e0a*/ 	.byte	0x3f
	.zero		1


	//   ....[24]....
        /*0e0c*/ 	.word	0x0000a040
        /*0e10*/ 	.word	0x00000003
        /*0e14*/ 	.word	0x00034890
        /*0e18*/ 	.short	0x010a
        /*0e1a*/ 	.byte	0x3f
	.zero		1


	//   ....[25]....
        /*0e1c*/ 	.word	0x0000a410
        /*0e20*/ 	.word	0x00000028
        /*0e24*/ 	.word	0x00000000
        /*0e28*/ 	.short	0x0101
        /*0e2a*/ 	.byte	0x3f
	.zero		1


	//   ....[26]....
        /*0e2c*/ 	.word	0x0000a450
        /*0e30*/ 	.word	0x00000003
        /*0e34*/ 	.word	0x000348b0
        /*0e38*/ 	.short	0x010a
        /*0e3a*/ 	.byte	0x3f
	.zero		1


	//   ....[27]....
        /*0e3c*/ 	.word	0x0000a8e0
        /*0e40*/ 	.word	0x00000003
        /*0e44*/ 	.word	0x00000000
        /*0e48*/ 	.short	0x0101
        /*0e4a*/ 	.byte	0x3f
	.zero		1


	//   ....[28]....
        /*0e4c*/ 	.word	0x0000ae50
        /*0e50*/ 	.word	0x00000002
        /*0e54*/ 	.word	0x00034800
        /*0e58*/ 	.short	0x010a
        /*0e5a*/ 	.byte	0x3f
	.zero		1


	//   ....[29]....
        /*0e5c*/ 	.word	0x0000aea0
        /*0e60*/ 	.word	0x00000002
        /*0e64*/ 	.word	0x00034800
        /*0e68*/ 	.short	0x010a
        /*0e6a*/ 	.byte	0x3f
	.zero		1


	//   ....[30]....
        /*0e6c*/ 	.word	0x0000b830
        /*0e70*/ 	.word	0x00000002
        /*0e74*/ 	.word	0x00034800
        /*0e78*/ 	.short	0x010a
        /*0e7a*/ 	.byte	0x3f
	.zero		1


	//   ....[31]....
        /*0e7c*/ 	.word	0x0000e0f0
        /*0e80*/ 	.word	0x00000002
        /*0e84*/ 	.word	0x00034800
        /*0e88*/ 	.short	0x010a
        /*0e8a*/ 	.byte	0x3f
	.zero		1


	//   ....[32]....
        /*0e8c*/ 	.word	0x00010880
        /*0e90*/ 	.word	0x00000004
        /*0e94*/ 	.word	0x00034830
        /*0e98*/ 	.short	0x010a
        /*0e9a*/ 	.byte	0x3f
	.zero		1


	//   ....[33]....
        /*0e9c*/ 	.word	0x00010900
        /*0ea0*/ 	.word	0x00000004
        /*0ea4*/ 	.word	0x00034830
        /*0ea8*/ 	.short	0x010a
        /*0eaa*/ 	.byte	0x3f
	.zero		1


	//   ....[34]....
        /*0eac*/ 	.word	0x00012950
        /*0eb0*/ 	.word	0x00000005
        /*0eb4*/ 	.word	0x00000000
        /*0eb8*/ 	.short	0x0101
        /*0eba*/ 	.byte	0x3f
	.zero		1


	//   ....[35]....
        /*0ebc*/ 	.word	0x00013350
        /*0ec0*/ 	.word	0x0000000f
        /*0ec4*/ 	.word	0x00034830
        /*0ec8*/ 	.short	0x010a
        /*0eca*/ 	.byte	0x3f
	.zero		1


	//   ....[36]....
        /*0ecc*/ 	.word	0x000133d0
        /*0ed0*/ 	.word	0x0000000f
        /*0ed4*/ 	.word	0x00034830
        /*0ed8*/ 	.short	0x010a
        /*0eda*/ 	.byte	0x3f
	.zero		1


	//   ....[37]....
        /*0edc*/ 	.word	0x00013f40
        /*0ee0*/ 	.word	0x00000014
        /*0ee4*/ 	.word	0x00034850
        /*0ee8*/ 	.short	0x010a
        /*0eea*/ 	.byte	0x3f
	.zero		1


	//   ....[38]....
        /*0eec*/ 	.word	0x00013f90
        /*0ef0*/ 	.word	0x00000014
        /*0ef4*/ 	.word	0x00034850
        /*0ef8*/ 	.short	0x010a
        /*0efa*/ 	.byte	0x3f
	.zero		1


	//   ....[39]....
        /*0efc*/ 	.word	0x000154b0
        /*0f00*/ 	.word	0x0000000f
        /*0f04*/ 	.word	0x00000000
        /*0f08*/ 	.short	0x0101
        /*0f0a*/ 	.byte	0x3f
	.zero		1


	//   ....[40]....
        /*0f0c*/ 	.word	0x00015530
        /*0f10*/ 	.word	0x0000000f
        /*0f14*/ 	.word	0x00000000
        /*0f18*/ 	.short	0x0101
        /*0f1a*/ 	.byte	0x3f
	.zero		1


	//   ....[41]....
        /*0f1c*/ 	.word	0x00015bc0
        /*0f20*/ 	.word	0x0000000d
        /*0f24*/ 	.word	0x00034850
        /*0f28*/ 	.short	0x010a
        /*0f2a*/ 	.byte	0x3f
	.zero		1


	//   ....[42]....
        /*0f2c*/ 	.word	0x00015c60
        /*0f30*/ 	.word	0x0000000d
        /*0f34*/ 	.word	0x00034850
        /*0f38*/ 	.short	0x010a
        /*0f3a*/ 	.byte	0x3f
	.zero		1


	//   ....[43]....
        /*0f3c*/ 	.word	0x00016230
        /*0f40*/ 	.word	0x0000000a
        /*0f44*/ 	.word	0x00000000
        /*0f48*/ 	.short	0x0101
        /*0f4a*/ 	.byte	0x3f
	.zero		1


	//   ....[44]....
        /*0f4c*/ 	.word	0x00017700
        /*0f50*/ 	.word	0x00000000
        /*0f54*/ 	.word	0x00000000
        /*0f58*/ 	.short	0x0101
        /*0f5a*/ 	.byte	0x3f
	.zero		1


	//   ....[45]....
        /*0f5c*/ 	.word	0x000199c0
        /*0f60*/ 	.word	0x00000004
        /*0f64*/ 	.word	0x00034820
        /*0f68*/ 	.short	0x010a
        /*0f6a*/ 	.byte	0x3f
	.zero		1


	//   ....[46]....
        /*0f6c*/ 	.word	0x00019aa0
        /*0f70*/ 	.word	0x00000005
        /*0f74*/ 	.word	0x000348a0
        /*0f78*/ 	.short	0x010a
        /*0f7a*/ 	.byte	0x3f
	.zero		1


	//   ....[47]....
        /*0f7c*/ 	.word	0x00019ed0
        /*0f80*/ 	.word	0x00000005
        /*0f84*/ 	.word	0x000348c0
        /*0f88*/ 	.short	0x010a
        /*0f8a*/ 	.byte	0x3f
	.zero		1


	//   ....[48]....
        /*0f8c*/ 	.word	0x0001a3e0
        /*0f90*/ 	.word	0x00000006
        /*0f94*/ 	.word	0x000348a0
        /*0f98*/ 	.short	0x010a
        /*0f9a*/ 	.byte	0x3f
	.zero		1


	//   ....[49]....
        /*0f9c*/ 	.word	0x0001a800
        /*0fa0*/ 	.word	0x00000006
        /*0fa4*/ 	.word	0x000348c0
        /*0fa8*/ 	.short	0x010a
        /*0faa*/ 	.byte	0x3f
	.zero		1


	//   ....[50]....
        /*0fac*/ 	.word	0x0001b570
        /*0fb0*/ 	.word	0x00000000
        /*0fb4*/ 	.word	0x00034840
        /*0fb8*/ 	.short	0x010a
        /*0fba*/ 	.byte	0x3f
	.zero		1


	//   ....[51]....
        /*0fbc*/ 	.word	0x0001c590
        /*0fc0*/ 	.word	0x00000008
        /*0fc4*/ 	.word	0x00034800
        /*0fc8*/ 	.short	0x0107
        /*0fca*/ 	.byte	0x3f
	.zero		1


	//   ....[52]....
        /*0fcc*/ 	.word	0x0001c690
        /*0fd0*/ 	.word	0x00000002
        /*0fd4*/ 	.word	0x00034800
        /*0fd8*/ 	.short	0x0101
        /*0fda*/ 	.byte	0x3f
	.zero		1


	//   ....[53]....
        /*0fdc*/ 	.word	0x0001c6b0
        /*0fe0*/ 	.word	0x00000002
        /*0fe4*/ 	.word	0x00034820
        /*0fe8*/ 	.short	0x010a
        /*0fea*/ 	.byte	0x3f
	.zero		1


	//   ....[54]....
        /*0fec*/ 	.word	0x0001ca30
        /*0ff0*/ 	.word	0x00000003
        /*0ff4*/ 	.word	0x00034840
        /*0ff8*/ 	.short	0x010a
        /*0ffa*/ 	.byte	0x3f
	.zero		1


	//   ....[55]....
        /*0ffc*/ 	.word	0x0001cee0
        /*1000*/ 	.word	0x00000002
        /*1004*/ 	.word	0x00034860
        /*1008*/ 	.short	0x010a
        /*100a*/ 	.byte	0x3f
	.zero		1


	//   ....[56]....
        /*100c*/ 	.word	0x0001d5f0
        /*1010*/ 	.word	0x00000003
        /*1014*/ 	.word	0x00034840
        /*1018*/ 	.short	0x010a
        /*101a*/ 	.byte	0x3f
	.zero		1


	//   ....[57]....
        /*101c*/ 	.word	0x0001daa0
        /*1020*/ 	.word	0x00000002
        /*1024*/ 	.word	0x00034860
        /*1028*/ 	.short	0x010a
        /*102a*/ 	.byte	0x3f
	.zero		1


	//   ....[58]....
        /*102c*/ 	.word	0x0001e100
        /*1030*/ 	.word	0x00000003
        /*1034*/ 	.word	0x00034840
        /*1038*/ 	.short	0x010a
        /*103a*/ 	.byte	0x3f
	.zero		1


	//   ....[59]....
        /*103c*/ 	.word	0x0001e5a0
        /*1040*/ 	.word	0x00000002
        /*1044*/ 	.word	0x00034860
        /*1048*/ 	.short	0x010a
        /*104a*/ 	.byte	0x3f
	.zero		1


	//   ....[60]....
        /*104c*/ 	.word	0x0001eb80
        /*1050*/ 	.word	0x00000000
        /*1054*/ 	.word	0x00034860
        /*1058*/ 	.short	0x010a
        /*105a*/ 	.byte	0x3f
	.zero		1


	//   ....[61]....
        /*105c*/ 	.word	0x0001fab0
        /*1060*/ 	.word	0x00000000
        /*1064*/ 	.word	0x00034820
        /*1068*/ 	.short	0x010a
        /*106a*/ 	.byte	0x3f
	.zero		1


	//   ....[62]....
        /*106c*/ 	.word	0x0001fc60
        /*1070*/ 	.word	0x00000006
        /*1074*/ 	.word	0x00000000
        /*1078*/ 	.short	0x010a
        /*107a*/ 	.byte	0x3f
	.zero		1


	//   ....[63]....
        /*107c*/ 	.word	0x0001fcd0
        /*1080*/ 	.word	0x00000007
        /*1084*/ 	.word	0x00000000
        /*1088*/ 	.short	0x010a
        /*108a*/ 	.byte	0x3f
	.zero		1


	//   ....[64]....
        /*108c*/ 	.word	0x0001fd40
        /*1090*/ 	.word	0x00000004
        /*1094*/ 	.word	0x00000000
        /*1098*/ 	.short	0x010a
        /*109a*/ 	.byte	0x3f
	.zero		1


	//   ....[65]....
        /*109c*/ 	.word	0x0001fd70
        /*10a0*/ 	.word	0x00000003
        /*10a4*/ 	.word	0x00000000
        /*10a8*/ 	.short	0x010a
        /*10aa*/ 	.byte	0x3f
	.zero		1


	//   ....[66]....
        /*10ac*/ 	.word	0x0001fdd0
        /*10b0*/ 	.word	0x00000003
        /*10b4*/ 	.word	0x00034890
        /*10b8*/ 	.short	0x010a
        /*10ba*/ 	.byte	0x3f
	.zero		1


	//   ....[67]....
        /*10bc*/ 	.word	0x0001fe20
        /*10c0*/ 	.word	0x00000003
        /*10c4*/ 	.word	0x00034890
        /*10c8*/ 	.short	0x010a
        /*10ca*/ 	.byte	0x3f
	.zero		1


	//   ....[68]....
        /*10cc*/ 	.word	0x0001fe70
        /*10d0*/ 	.word	0x00000003
        /*10d4*/ 	.word	0x00034890
        /*10d8*/ 	.short	0x010a
        /*10da*/ 	.byte	0x3f
	.zero		1


	//   ....[69]....
        /*10dc*/ 	.word	0x0001fec0
        /*10e0*/ 	.word	0x00000003
        /*10e4*/ 	.word	0x000348b0
        /*10e8*/ 	.short	0x010a
        /*10ea*/ 	.byte	0x3f
	.zero		1


	//   ....[70]....
        /*10ec*/ 	.word	0x000200e0
        /*10f0*/ 	.word	0x00000002
        /*10f4*/ 	.word	0x00034800
        /*10f8*/ 	.short	0x010a
        /*10fa*/ 	.byte	0x3f
	.zero		1


	//   ....[71]....
        /*10fc*/ 	.word	0x00020310
        /*1100*/ 	.word	0x00000002
        /*1104*/ 	.word	0x00034800
        /*1108*/ 	.short	0x010a
        /*110a*/ 	.byte	0x3f
	.zero		1


	//   ....[72]....
        /*110c*/ 	.word	0x00020360
        /*1110*/ 	.word	0x00000004
        /*1114*/ 	.word	0x00034830
        /*1118*/ 	.short	0x010a
        /*111a*/ 	.byte	0x3f
	.zero		1


	//   ....[73]....
        /*111c*/ 	.word	0x000203b0
        /*1120*/ 	.word	0x0000000f
        /*1124*/ 	.word	0x00034830
        /*1128*/ 	.short	0x010a
        /*112a*/ 	.byte	0x3f
	.zero		1


	//   ....[74]....
        /*112c*/ 	.word	0x00020400
        /*1130*/ 	.word	0x00000014
        /*1134*/ 	.word	0x00034850
        /*1138*/ 	.short	0x010a
        /*113a*/ 	.byte	0x3f
	.zero		1


	//   ....[75]....
        /*113c*/ 	.word	0x00020450
        /*1140*/ 	.word	0x0000000d
        /*1144*/ 	.word	0x00034850
        /*1148*/ 	.short	0x010a
        /*114a*/ 	.byte	0x3f
	.zero		1


	//   ....[76]....
        /*114c*/ 	.word	0x00020610
        /*1150*/ 	.word	0x00000003
        /*1154*/ 	.word	0x00034820
        /*1158*/ 	.short	0x010a
        /*115a*/ 	.byte	0x3f
	.zero		1


	//   ....[77]....
        /*115c*/ 	.word	0x00020660
        /*1160*/ 	.word	0x00000005
        /*1164*/ 	.word	0x000348a0
        /*1168*/ 	.short	0x010a
        /*116a*/ 	.byte	0x3f
	.zero		1


	//   ....[78]....
        /*116c*/ 	.word	0x000206b0
        /*1170*/ 	.word	0x00000005
        /*1174*/ 	.word	0x000348c0
        /*1178*/ 	.short	0x010a
        /*117a*/ 	.byte	0x3f
	.zero		1


	//   ....[79]....
        /*117c*/ 	.word	0x00020700
        /*1180*/ 	.word	0x00000006
        /*1184*/ 	.word	0x000348a0
        /*1188*/ 	.short	0x010a
        /*118a*/ 	.byte	0x3f
	.zero		1


	//   ....[80]....
        /*118c*/ 	.word	0x00020750
        /*1190*/ 	.word	0x00000006
        /*1194*/ 	.word	0x000348c0
        /*1198*/ 	.short	0x010a
        /*119a*/ 	.byte	0x3f
	.zero		1


	//   ....[81]....
        /*119c*/ 	.word	0x000208f0
        /*11a0*/ 	.word	0x00000000
        /*11a4*/ 	.word	0x00034840
        /*11a8*/ 	.short	0x010a
        /*11aa*/ 	.byte	0x3f
	.zero		1


	//   ....[82]....
        /*11ac*/ 	.word	0x000214b0
        /*11b0*/ 	.word	0x00000002
        /*11b4*/ 	.word	0x00034820
        /*11b8*/ 	.short	0x010a
        /*11ba*/ 	.byte	0x3f
	.zero		1


	//   ....[83]....
        /*11bc*/ 	.word	0x00021500
        /*11c0*/ 	.word	0x00000003
        /*11c4*/ 	.word	0x00034840
        /*11c8*/ 	.short	0x010a
        /*11ca*/ 	.byte	0x3f
	.zero		1


	//   ....[84]....
        /*11cc*/ 	.word	0x00021550
        /*11d0*/ 	.word	0x00000002
        /*11d4*/ 	.word	0x00034860
        /*11d8*/ 	.short	0x010a
        /*11da*/ 	.byte	0x3f
	.zero		1


	//   ....[85]....
        /*11dc*/ 	.word	0x000215a0
        /*11e0*/ 	.word	0x00000003
        /*11e4*/ 	.word	0x00034840
        /*11e8*/ 	.short	0x010a
        /*11ea*/ 	.byte	0x3f
	.zero		1


	//   ....[86]....
        /*11ec*/ 	.word	0x000215f0
        /*11f0*/ 	.word	0x00000002
        /*11f4*/ 	.word	0x00034860
        /*11f8*/ 	.short	0x010a
        /*11fa*/ 	.byte	0x3f
	.zero		1


	//   ....[87]....
        /*11fc*/ 	.word	0x00021640
        /*1200*/ 	.word	0x00000003
        /*1204*/ 	.word	0x00034840
        /*1208*/ 	.short	0x010a
        /*120a*/ 	.byte	0x3f
	.zero		1


	//   ....[88]....
        /*120c*/ 	.word	0x00021690
        /*1210*/ 	.word	0x00000002
        /*1214*/ 	.word	0x00034860
        /*1218*/ 	.short	0x010a
        /*121a*/ 	.byte	0x3f
	.zero		1


	//   ....[89]....
        /*121c*/ 	.word	0x000216e0
        /*1220*/ 	.word	0x00000000
        /*1224*/ 	.word	0x00034860
        /*1228*/ 	.short	0x010a
        /*122a*/ 	.byte	0x3f
	.zero		1


	//   ....[90]....
        /*122c*/ 	.word	0x00022160
        /*1230*/ 	.word	0x00000000
        /*1234*/ 	.word	0x00034820
        /*1238*/ 	.short	0x010a
        /*123a*/ 	.byte	0x3f
	.zero		1


	//   ....[91]....
        /*123c*/ 	.word	0x00022300
        /*1240*/ 	.word	0x00000006
        /*1244*/ 	.word	0x00000000
        /*1248*/ 	.short	0x010a
        /*124a*/ 	.byte	0x3f
	.zero		1


	//   ....[92]....
        /*124c*/ 	.word	0x00022350
        /*1250*/ 	.word	0x00000007
        /*1254*/ 	.word	0x00000000
        /*1258*/ 	.short	0x010a
        /*125a*/ 	.byte	0x3f
	.zero		1


	//   ....[93]....
        /*125c*/ 	.word	0x000223a0
        /*1260*/ 	.word	0x00000004
        /*1264*/ 	.word	0x00000000
        /*1268*/ 	.short	0x010a
        /*126a*/ 	.byte	0x3f
	.zero		1


	//----- nvinfo : EIATTR_NUM_MBARRIERS
	.align		4
.L_423:
        /*126c*/ 	.byte	0x03, 0x38
        /*126e*/ 	.short	0x0016


	//----- nvinfo : EIATTR_EXIT_INSTR_OFFSETS
	.align		4
        /*1270*/ 	.byte	0x04, 0x1c
        /*1272*/ 	.short	(.L_425 - .L_424)


	//   ....[0]....
.L_424:
        /*1274*/ 	.word	0x0001fdc0


	//----- nvinfo : EIATTR_MAX_THREADS
	.align		4
.L_425:
        /*1278*/ 	.byte	0x04, 0x05
        /*127a*/ 	.short	(.L_427 - .L_426)
.L_426:
        /*127c*/ 	.word	0x00000180
        /*1280*/ 	.word	0x00000001
        /*1284*/ 	.word	0x00000001


	//----- nvinfo : EIATTR_CRS_STACK_SIZE
	.align		4
.L_427:
        /*1288*/ 	.byte	0x04, 0x1e
        /*128a*/ 	.short	(.L_429 - .L_428)
.L_428:
        /*128c*/ 	.word	0x00000000


	//----- nvinfo : EIATTR_CBANK_PARAM_SIZE
	.align		4
.L_429:
        /*1290*/ 	.byte	0x03, 0x19
        /*1292*/ 	.short	0x0af0


	//----- nvinfo : EIATTR_PARAM_CBANK
	.align		4
        /*1294*/ 	.byte	0x04, 0x0a
        /*1296*/ 	.short	(.L_431 - .L_430)
	.align		4
.L_430:
        /*1298*/ 	.word	index@(.nv.constant0._ZN7cutlass13device_kernelIN5flash11enable_sm90INS1_16FlashAttnFwdSm90INS1_25CollectiveMainloopFwdSm90ILi2EN4cute5tupleIJNS5_1CILi1EEES8_S8_EEENS6_IJNS7_ILi128EEESA_NS7_ILi192EEEEEELi128ENS_10bfloat16_tEfNS_4arch4Sm90ELb0ELb0ELb0ELb1ELb0ELb1ELb0ELb1ELb1ELb1ELb0ELb0EEENS1_21CollectiveEpilogueFwdINS6_IJSA_SA_SA_EEES9_SD_SF_Li256ELb1ELb1ELb0ELb0EEENS1_36VarlenDynamicPersistentTileSchedulerILi128ELi128ELi256ELi128ELb0ELb1ELb1ELb0ELb1ELb1EEEEEEEEEvNT_6ParamsE)
        /*129c*/ 	.short	0x0210
        /*129e*/ 	.short	0x0af0


	//----- nvinfo : EIATTR_SW_WAR
	.align		4
.L_431:
        /*12a0*/ 	.byte	0x04, 0x36
        /*12a2*/ 	.short	(.L_433 - .L_432)
.L_432:
        /*12a4*/ 	.word	0x00000008
.L_433:


//--------------------- .nv.info._ZN7cutlass13device_kernelIN5flash11enable_sm90INS1_16FlashAttnFwdSm90INS1_25CollectiveMainloopFwdSm90ILi2EN4cute5tupleIJNS5_1CILi1EEES8_S8_EEENS6_IJNS7_ILi128EEENS7_ILi96EEENS7_ILi192EEEEEELi128ENS_10bfloat16_tEfNS_4arch4Sm90ELb0ELb1ELb0ELb0ELb0ELb0ELb0ELb1ELb1ELb1ELb0ELb0EEENS1_21CollectiveEpilogueFwdINS6_IJSA_SA_SB_EEES9_SE_SG_Li256ELb0ELb1ELb0ELb0EEENS1_30DynamicPersistentTileSchedulerILi256ELi128ELb0ELb1ELb1EEEEEEEEEvNT_6ParamsE --------------------------
	.section	.nv.info._ZN7cutlass13device_kernelIN5flash11enable_sm90INS1_16FlashAttnFwdSm90INS1_25CollectiveMainloopFwdSm90ILi2EN4cute5tupleIJNS5_1CILi1EEES8_S8_EEENS6_IJNS7_ILi128EEENS7_ILi96EEENS7_ILi192EEEEEELi128ENS_10bfloat16_tEfNS_4arch4Sm90ELb0ELb1ELb0ELb0ELb0ELb0ELb0ELb1ELb1ELb1ELb0ELb0EEENS1_21CollectiveEpilogueFwdINS6_IJSA_SA_SB_EEES9_SE_SG_Li256ELb0ELb1ELb0ELb0EEENS1_30DynamicPersistentTileSchedulerILi256ELi128ELb0ELb1ELb1EEEEEEEEEvNT_6ParamsE,"",@"SHT_CUDA_INFO"
	.sectionflags	@""
	.align	4


	//----- nvinfo : EIATTR_CUDA_API_VERSION
	.align		4
        /*0000*/ 	.byte	0x04, 0x37
        /*0002*/ 	.short	(.L_435 - .L_434)
.L_434:
        /*0004*/ 	.word	0x00000082


	//----- nvinfo : EIATTR_KPARAM_INFO
	.align		4
.L_435:
        /*0008*/ 	.byte	0x04, 0x17
        /*000a*/ 	.short	(.L_437 - .L_436)
.L_436:
        /*000c*/ 	.word	0x00000000
        /*0010*/ 	.short	0x0000
        /*0012*/ 	.short	0x0070
        /*0014*/ 	.byte	0x00, 0xf0, 0x01, 0x2a


	//----- nvinfo : EIATTR_SPARSE_MMA_MASK
	.align		4
.L_437:
        /*0018*/ 	.byte	0x03, 0x50
        /*001a*/ 	.short	0x0000


	//----- nvinfo : EIATTR_MAXREG_COUNT
	.align		4
        /*001c*/ 	.byte	0x03, 0x1b
        /*001e*/ 	.short	0x00a8


	//----- nvinfo : EIATTR_NUM_BARRIERS
	.align		4
        /*0020*/ 	.byte	0x02, 0x4c
        /*0022*/ 	.byte	0x09
	.zero		1


	//----- nvinfo : EIATTR_EXTERNS
	.align		4
        /*0024*/ 	.byte	0x04, 0x0f
        /*0026*/ 	.short	(.L_439 - .L_438)


	//   ....[0]....
	.align		4
.L_438:
        /*0028*/ 	.word	index@(__assertfail)


	//----- nvinfo : EIATTR_ANNOTATIONS
	.align		4
.L_439:
        /*002c*/ 	.byte	0x04, 0x55
        /*002e*/ 	.short	(.L_441 - .L_440)


	//   ....[0]....
.L_440:
        /* <DEDUP_REMOVED lines=28> */


	//----- nvinfo : EIATTR_MERCURY_ISA_VERSION
	.align		4
.L_441:
        /*01d8*/ 	.byte	0x03, 0x5f
        /*01da*/ 	.short	0x0101


	//----- nvinfo : EIATTR_INT_WARP_WIDE_INSTR_OFFSETS
	.align		4
        /*01dc*/ 	.byte	0x04, 0x31
        /*01de*/ 	.short	(.L_443 - .L_442)


	//   ....[0]....
.L_442:
        /*01e0*/ 	.word	0x00000130


	//   ....[1]....
        /*01e4*/ 	.word	0x00000170


	//   ....[2]....
        /*01e8*/ 	.word	0x000001e0


	//   ....[3]....
        /*01ec*/ 	.word	0x0000f4f0


	//   ....[4]....
        /*01f0*/ 	.word	0x0000f590


	//   ....[5]....
        /*01f4*/ 	.word	0x00012e30


	//   ....[6]....
        /*01f8*/ 	.word	0x00012ed0


	//----- nvinfo : EIATTR_COOP_GROUP_MASK_REGIDS
	.align		4
.L_443:
        /*01fc*/ 	.byte	0x04, 0x29
        /*01fe*/ 	.short	(.L_445 - .L_444)


	//   ....[0]....
.L_444:
        /*0200*/ 	.word	0xffffffff


	//   ....[1]....
        /*0204*/ 	.word	0xffffffff


	//   ....[2]....
        /*0208*/ 	.word	0xffffffff


	//   ....[3]....
        /*020c*/ 	.word	0xffffffff


	//   ....[4]....
        /*0210*/ 	.word	0xffffffff


	//   ....[5]....
        /*0214*/ 	.word	0xffffffff


	//   ....[6]....
        /*0218*/ 	.word	0xffffffff


	//   ....[7]....
        /*021c*/ 	.word	0xffffffff


	//   ....[8]....
        /*0220*/ 	.word	0xffffffff


	//   ....[9]....
        /*0224*/ 	.word	0xffffffff


	//   ....[10]....
        /*0228*/ 	.word	0xffffffff


	//   ....[11]....
        /*022c*/ 	.word	0xffffffff


	//   ....[12]....
        /*0230*/ 	.word	0xffffffff


	//   ....[13]....
        /*0234*/ 	.word	0xffffffff


	//   ....[14]....
        /*0238*/ 	.word	0xffffffff


	//   ....[15]....
        /*023c*/ 	.word	0xffffffff


	//   ....[16]....
        /*0240*/ 	.word	0xffffffff


	//   ....[17]....
        /*0244*/ 	.word	0xffffffff


	//   ....[18]....
        /*0248*/ 	.word	0xffffffff


	//   ....[19]....
        /*024c*/ 	.word	0xffffffff


	//   ....[20]....
        /*0250*/ 	.word	0xffffffff


	//   ....[21]....
        /*0254*/ 	.word	0xffffffff


	//   ....[22]....
        /*0258*/ 	.word	0xffffffff


	//   ....[23]....
        /*025c*/ 	.word	0xffffffff


	//   ....[24]....
        /*0260*/ 	.word	0xffffffff


	//   ....[25]....
        /*0264*/ 	.word	0xffffffff


	//   ....[26]....
        /*0268*/ 	.word	0xffffffff


	//   ....[27]....
        /*026c*/ 	.word	0xffffffff


	//   ....[28]....
        /*0270*/ 	.word	0xffffffff


	//   ....[29]....
        /*0274*/ 	.word	0xffffffff


	//   ....[30]....
        /*0278*/ 	.word	0xffffffff


	//   ....[31]....
        /*027c*/ 	.word	0xffffffff


	//   ....[32]....
        /*0280*/ 	.word	0xffffffff


	//   ....[33]....
        /*0284*/ 	.word	0xffffffff


	//   ....[34]....
        /*0288*/ 	.word	0xffffffff


	//   ....[35]....
        /*028c*/ 	.word	0xffffffff


	//   ....[36]....
        /*0290*/ 	.word	0xffffffff


	//   ....[37]....
        /*0294*/ 	.word	0xffffffff


	//   ....[38]....
        /*0298*/ 	.word	0xffffffff


	//   ....[39]....
        /*029c*/ 	.word	0xffffffff


	//   ....[40]....
        /*02a0*/ 	.word	0xffffffff


	//   ....[41]....
        /*02a4*/ 	.word	0xffffffff


	//   ....[42]....
        /*02a8*/ 	.word	0xffffffff


	//   ....[43]....
        /*02ac*/ 	.word	0xffffffff


	//   ....[44]....
        /*02b0*/ 	.word	0xffffffff


	//   ....[45]....
        /*02b4*/ 	.word	0xffffffff


	//   ....[46]....
        /*02b8*/ 	.word	0xffffffff


	//   ....[47]....
        /*02bc*/ 	.word	0xffffffff


	//   ....[48]....
        /*02c0*/ 	.word	0xffffffff


	//   ....[49]....
        /*02c4*/ 	.word	0xffffffff


	//   ....[50]....
        /*02c8*/ 	.word	0xffffffff


	//   ....[51]....
        /*02cc*/ 	.word	0xffffffff


	//   ....[52]....
        /*02d0*/ 	.word	0xffffffff


	//   ....[53]....
        /*02d4*/ 	.word	0xffffffff


	//   ....[54]....
        /*02d8*/ 	.word	0xffffffff


	//   ....[55]....
        /*02dc*/ 	.word	0xffffffff


	//   ....[56]....
        /*02e0*/ 	.word	0xffffffff


	//   ....[57]....
        /*02e4*/ 	.word	0xffffffff


	//   ....[58]....
        /*02e8*/ 	.word	0xffffffff


	//   ....[59]....
        /*02ec*/ 	.word	0xffffffff


	//   ....[60]....
        /*02f0*/ 	.word	0xffffffff


	//   ....[61]....
        /*02f4*/ 	.word	0xffffffff


	//   ....[62]....
        /*02f8*/ 	.word	0xffffffff


	//   ....[63]....
        /*02fc*/ 	.word	0xffffffff


	//   ....[64]....
        /*0300*/ 	.word	0xffffffff


	//   ....[65]....
        /*0304*/ 	.word	0xffffffff


	//   ....[66]....
        /*0308*/ 	.word	0xffffffff


	//   ....[67]....
        /*030c*/ 	.word	0xffffffff


	//   ....[68]....
        /*0310*/ 	.word	0xffffffff


	//   ....[69]....
        /*0314*/ 	.word	0xffffffff


	//   ....[70]....
        /*0318*/ 	.word	0xffffffff


	//   ....[71]....
        /*031c*/ 	.word	0xffffffff


	//   ....[72]....
        /*0320*/ 	.word	0xffffffff


	//   ....[73]....
        /*0324*/ 	.word	0xffffffff


	//   ....[74]....
        /*0328*/ 	.word	0x0500000f


	//   ....[75]....
        /*032c*/ 	.word	0x0500000f


	//   ....[76]....
        /*0330*/ 	.word	0x0500000f


	//   ....[77]....
        /*0334*/ 	.word	0x0500000f


	//   ....[78]....
        /*0338*/ 	.word	0x0500000f


	//   ....[79]....
        /*033c*/ 	.word	0x0500000f


	//   ....[80]....
        /*0340*/ 	.word	0x0500000f


	//   ....[81]....
        /*0344*/ 	.word	0x0500000f


	//   ....[82]....
        /*0348*/ 	.word	0x0500000f


	//   ....[83]....
        /*034c*/ 	.word	0x0500000f


	//   ....[84]....
        /*0350*/ 	.word	0x0500000f


	//   ....[85]....
        /*0354*/ 	.word	0x0500000f


	//   ....[86]....
        /*0358*/ 	.word	0x0500000f


	//   ....[87]....
        /*035c*/ 	.word	0x0500000f


	//   ....[88]....
        /*0360*/ 	.word	0x0500000f


	//   ....[89]....
        /*0364*/ 	.word	0x0500000f


	//   ....[90]....
        /*0368*/ 	.word	0x0500000f


	//   ....[91]....
        /*036c*/ 	.word	0x0500000f


	//   ....[92]....
        /*0370*/ 	.word	0x0500000f


	//----- nvinfo : EIATTR_COOP_GROUP_INSTR_OFFSETS
	.align		4
.L_445:
        /*0374*/ 	.byte	0x04, 0x28
        /*0376*/ 	.short	(.L_447 - .L_446)


	//   ....[0]....
.L_446:
        /*0378*/ 	.word	0x00000060


	//   ....[1]....
        /*037c*/ 	.word	0x00000140


	//   ....[2]....
        /*0380*/ 	.word	0x00000190


	//   ....[3]....
        /*0384*/ 	.word	0x000003c0


	//   ....[4]....
        /*0388*/ 	.word	0x00000520


	//   ....[5]....
        /*038c*/ 	.word	0x00000640


	//   ....[6]....
        /*0390*/ 	.word	0x000007a0


	//   ....[7]....
        /*0394*/ 	.word	0x000017a0


	//   ....[8]....
        /*0398*/ 	.word	0x00001fe0


	//   ....[9]....
        /*039c*/ 	.word	0x00002b70


	//   ....[10]....
        /*03a0*/ 	.word	0x00003290


	//   ....[11]....
        /*03a4*/ 	.word	0x00003350


	//   ....[12]....
        /*03a8*/ 	.word	0x00003770


	//   ....[13]....
        /*03ac*/ 	.word	0x00003860


	//   ....[14]....
        /*03b0*/ 	.word	0x000052a0


	//   ....[15]....
        /*03b4*/ 	.word	0x00005480


	//   ....[16]....
        /*03b8*/ 	.word	0x00006230


	//   ....[17]....
        /*03bc*/ 	.word	0x00006330


	//   ....[18]....
        /*03c0*/ 	.word	0x000068c0


	//   ....[19]....
        /*03c4*/ 	.word	0x00006930


	//   ....[20]....
        /*03c8*/ 	.word	0x000081a0


	//   ....[21]....
        /*03cc*/ 	.word	0x000081c0


	//   ....[22]....
        /*03d0*/ 	.word	0x000087f0


	//   ....[23]....
        /*03d4*/ 	.word	0x00008860


	//   ....[24]....
        /*03d8*/ 	.word	0x00009d40


	//   ....[25]....
        /*03dc*/ 	.word	0x0000a140


	//   ....[26]....
        /*03e0*/ 	.word	0x0000aeb0


	//   ....[27]....
        /*03e4*/ 	.word	0x0000b100


	//   ....[28]....
        /*03e8*/ 	.word	0x0000b560


	//   ....[29]....
        /*03ec*/ 	.word	0x0000b5d0


	//   ....[30]....
        /*03f0*/ 	.word	0x0000c450


	//   ....[31]....
        /*03f4*/ 	.word	0x0000c480


	//   ....[32]....
        /*03f8*/ 	.word	0x0000c5a0


	//   ....[33]....
        /*03fc*/ 	.word	0x0000c5b0


	//   ....[34]....
        /*0400*/ 	.word	0x0000d650


	//   ....[35]....
        /*0404*/ 	.word	0x0000d6b0


	//   ....[36]....
        /*0408*/ 	.word	0x0000d710


	//   ....[37]....
        /*040c*/ 	.word	0x0000d840


	//   ....[38]....
        /*0410*/ 	.word	0x0000dc10


	//   ....[39]....
        /*0414*/ 	.word	0x0000dc20


	//   ....[40]....
        /*0418*/ 	.word	0x0000dcf0


	//   ....[41]....
        /*041c*/ 	.word	0x0000dd10


	//   ....[42]....
        /*0420*/ 	.word	0x0000dde0


	//   ....[43]....
        /*0424*/ 	.word	0x0000de00


	//   ....[44]....
        /*0428*/ 	.word	0x0000dee0


	//   ....[45]....
        /*042c*/ 	.word	0x0000df00


	//   ....[46]....
        /*0430*/ 	.word	0x0000e590


	//   ....[47]....
        /*0434*/ 	.word	0x0000e5a0


	//   ....[48]....
        /*0438*/ 	.word	0x0000e670


	//   ....[49]....
        /*043c*/ 	.word	0x0000e690


	//   ....[50]....
        /*0440*/ 	.word	0x0000e760


	//   ....[51]....
        /*0444*/ 	.word	0x0000e780


	//   ....[52]....
        /*0448*/ 	.word	0x0000e860


	//   ....[53]....
        /*044c*/ 	.word	0x0000e880


	//   ....[54]....
        /*0450*/ 	.word	0x0000e9f0


	//   ....[55]....
        /*0454*/ 	.word	0x0000fb30


	//   ....[56]....
        /*0458*/ 	.word	0x000105c0


	//   ....[57]....
        /*045c*/ 	.word	0x000105f0


	//   ....[58]....
        /*0460*/ 	.word	0x000106c0


	//   ....[59]....
        /*0464*/ 	.word	0x000106e0


	//   ....[60]....
        /*0468*/ 	.word	0x00010780


	//   ....[61]....
        /*046c*/ 	.word	0x000107a0


	//   ....[62]....
        /*0470*/ 	.word	0x00010840


	//   ....[63]....
        /*0474*/ 	.word	0x00010860


	//   ....[64]....
        /*0478*/ 	.word	0x00010900


	//   ....[65]....
        /*047c*/ 	.word	0x00010920


	//   ....[66]....
        /*0480*/ 	.word	0x000109c0


	//   ....[67]....
        /*0484*/ 	.word	0x000109e0


	//   ....[68]....
        /*0488*/ 	.word	0x00010a80


	//   ....[69]....
        /*048c*/ 	.word	0x00010aa0


	//   ....[70]....
        /*0490*/ 	.word	0x00010ab0


	//   ....[71]....
        /*0494*/ 	.word	0x00010ac0


	//   ....[72]....
        /*0498*/ 	.word	0x00013430


	//   ....[73]....
        /*049c*/ 	.word	0x00013620


	//   ....[74]....
        /*04a0*/ 	.word	0x00013c70


	//   ....[75]....
        /*04a4*/ 	.word	0x00013df0


	//   ....[76]....
        /*04a8*/ 	.word	0x00013e50


	//   ....[77]....
        /*04ac*/ 	.word	0x00013fb0


	//   ....[78]....
        /*04b0*/ 	.word	0x00014000


	//   ....[79]....
        /*04b4*/ 	.word	0x00014120


	//   ....[80]....
        /*04b8*/ 	.word	0x00014190


	//   ....[81]....
        /*04bc*/ 	.word	0x000142b0


	//   ....[82]....
        /*04c0*/ 	.word	0x00014320


	//   ....[83]....
        /*04c4*/ 	.word	0x00014440


	//   ....[84]....
        /*04c8*/ 	.word	0x000144b0


	//   ....[85]....
        /*04cc*/ 	.word	0x000145d0


	//   ....[86]....
        /*04d0*/ 	.word	0x00014640


	//   ....[87]....
        /*04d4*/ 	.word	0x00014760


	//   ....[88]....
        /*04d8*/ 	.word	0x000147d0


	//   ....[89]....
        /*04dc*/ 	.word	0x000148f0


	//   ....[90]....
        /*04e0*/ 	.word	0x00014940


	//   ....[91]....
        /*04e4*/ 	.word	0x00014c60


	//   ....[92]....
        /*04e8*/ 	.word	0x00014d80


	//----- nvinfo : EIATTR_REG_RECONFIG
	.align		4
.L_447:
        /*04ec*/ 	.byte	0x01, 0x54
	.zero		2


	//----- nvinfo : EIATTR_SYSCALL_OFFSETS
	.align		4
        /*04f0*/ 	.byte	0x04, 0x46
        /*04f2*/ 	.short	(.L_449 - .L_448)


	//   ....[0]....
.L_448:
        /*04f4*/ 	.word	0x00001980


	//   ....[1]....
        /*04f8*/ 	.word	0x0000f700


	//   ....[2]....
        /*04fc*/ 	.word	0x0000f850


	//   ....[3]....
        /*0500*/ 	.word	0x0000f940


	//   ....[4]....
        /*0504*/ 	.word	0x00010190


	//----- nvinfo : EIATTR_MBARRIER_INSTR_OFFSETS
	.align		4
.L_449:
        /*0508*/ 	.byte	0x04, 0x39
        /*050a*/ 	.short	(.L_451 - .L_450)


	//   ....[0]....
.L_450:
        /*050c*/ 	.word	0x00000270
        /*0510*/ 	.word	0x000000ff
        /*0514*/ 	.word	0x0002a800
        /*0518*/ 	.short	0x0100
        /*051a*/ 	.byte	0x08
	.zero		1


	//   ....[1]....
        /*051c*/ 	.word	0x00000280
        /*0520*/ 	.word	0x000000ff
        /*0524*/ 	.word	0x0002a820
        /*0528*/ 	.short	0x0100
        /*052a*/ 	.byte	0x08
	.zero		1


	//   ....[2]....
        /*052c*/ 	.word	0x00000370
        /*0530*/ 	.word	0x000000ff
        /*0534*/ 	.word	0x0002a830
        /*0538*/ 	.short	0x0100
        /*053a*/ 	.byte	0x08
	.zero		1


	//   ....[3]....
        /*053c*/ 	.word	0x00000380
        /*0540*/ 	.word	0x000000ff
        /*0544*/ 	.word	0x0002a840
        /*0548*/ 	.short	0x0100
        /*054a*/ 	.byte	0x08
	.zero		1


	//   ....[4]....
        /*054c*/ 	.word	0x00000390
        /*0550*/ 	.word	0x000000ff
        /*0554*/ 	.word	0x0002a838
        /*0558*/ 	.short	0x0100
        /*055a*/ 	.byte	0x08
	.zero		1


	//   ....[5]....
        /*055c*/ 	.word	0x000003a0
        /*0560*/ 	.word	0x000000ff
        /*0564*/ 	.word	0x0002a848
        /*0568*/ 	.short	0x0100
        /*056a*/ 	.byte	0x08
	.zero		1


	//   ....[6]....
        /*056c*/ 	.word	0x000004d0
        /*0570*/ 	.word	0x000000ff
        /*0574*/ 	.word	0x0002a850
        /*0578*/ 	.short	0x0100
        /*057a*/ 	.byte	0x08
	.zero		1


	//   ....[7]....
        /*057c*/ 	.word	0x000004e0
        /*0580*/ 	.word	0x000000ff
        /*0584*/ 	.word	0x0002a860
        /*0588*/ 	.short	0x0100
        /*058a*/ 	.byte	0x08
	.zero		1


	//   ....[8]....
        /*058c*/ 	.word	0x000004f0
        /*0590*/ 	.word	0x000000ff
        /*0594*/ 	.word	0x0002a858
        /*0598*/ 	.short	0x0100
        /*059a*/ 	.byte	0x08
	.zero		1


	//   ....[9]....
        /*059c*/ 	.word	0x00000500
        /*05a0*/ 	.word	0x000000ff
        /*05a4*/ 	.word	0x0002a868
        /*05a8*/ 	.short	0x0100
        /*05aa*/ 	.byte	0x08
	.zero		1


	//   ....[10]....
        /*05ac*/ 	.word	0x000005f0
        /*05b0*/ 	.word	0x000000ff
        /*05b4*/ 	.word	0x0002a870
        /*05b8*/ 	.short	0x0100
        /*05ba*/ 	.byte	0x06
	.zero		1


	//   ....[11]....
        /*05bc*/ 	.word	0x00000600
        /*05c0*/ 	.word	0x000000ff
        /*05c4*/ 	.word	0x0002a880
        /*05c8*/ 	.short	0x0100
        /*05ca*/ 	.byte	0x06
	.zero		1


	//   ....[12]....
        /*05cc*/ 	.word	0x00000610
        /*05d0*/ 	.word	0x000000ff
        /*05d4*/ 	.word	0x0002a878
        /*05d8*/ 	.short	0x0100
        /*05da*/ 	.byte	0x06
	.zero		1


	//   ....[13]....
        /*05dc*/ 	.word	0x00000620
        /*05e0*/ 	.word	0x000000ff
        /*05e4*/ 	.word	0x0002a888
        /*05e8*/ 	.short	0x0100
        /*05ea*/ 	.byte	0x06
	.zero		1


	//   ....[14]....
        /*05ec*/ 	.word	0x00000750
        /*05f0*/ 	.word	0x000000ff
        /*05f4*/ 	.word	0x0002a890
        /*05f8*/ 	.short	0x0100
        /*05fa*/ 	.byte	0x08
	.zero		1


	//   ....[15]....
        /*05fc*/ 	.word	0x00000760
        /*0600*/ 	.word	0x000000ff
        /*0604*/ 	.word	0x0002a8a0
        /*0608*/ 	.short	0x0100
        /*060a*/ 	.byte	0x08
	.zero		1


	//   ....[16]....
        /*060c*/ 	.word	0x00000770
        /*0610*/ 	.word	0x000000ff
        /*0614*/ 	.word	0x0002a898
        /*0618*/ 	.short	0x0100
        /*061a*/ 	.byte	0x08
	.zero		1


	//   ....[17]....
        /*061c*/ 	.word	0x00000780
        /*0620*/ 	.word	0x000000ff
        /*0624*/ 	.word	0x0002a8a8
        /*0628*/ 	.short	0x0100
        /*062a*/ 	.byte	0x08
	.zero		1


	//   ....[18]....
        /*062c*/ 	.word	0x000008b0
        /*0630*/ 	.word	0x000000ff
        /*0634*/ 	.word	0x0002a8b0
        /*0638*/ 	.short	0x0100
        /*063a*/ 	.byte	0x08
	.zero		1


	//   ....[19]....
        /*063c*/ 	.word	0x000008c0
        /*0640*/ 	.word	0x000000ff
        /*0644*/ 	.word	0x0002a8c0
        /*0648*/ 	.short	0x0100
        /*064a*/ 	.byte	0x08
	.zero		1


	//   ....[20]....
        /*064c*/ 	.word	0x000008d0
        /*0650*/ 	.word	0x000000ff
        /*0654*/ 	.word	0x0002a8b8
        /*0658*/ 	.short	0x0100
        /*065a*/ 	.byte	0x08
	.zero		1


	//   ....[21]....
        /*065c*/ 	.word	0x000008e0
        /*0660*/ 	.word	0x000000ff
        /*0664*/ 	.word	0x0002a8c8
        /*0668*/ 	.short	0x0100
        /*066a*/ 	.byte	0x08
	.zero		1


	//   ....[22]....
        /*066c*/ 	.word	0x000019f0
        /*0670*/ 	.word	0x000000ff
        /*0674*/ 	.word	0x0002a800
        /*0678*/ 	.short	0x010a
        /*067a*/ 	.byte	0x25
	.zero		1


	//   ....[23]....
        /*067c*/ 	.word	0x00001a80
        /*0680*/ 	.word	0x00000007
        /*0684*/ 	.word	0x0002a830
        /*0688*/ 	.short	0x010a
        /*068a*/ 	.byte	0x3f
	.zero		1


	//   ....[24]....
        /*068c*/ 	.word	0x00001b20
        /*0690*/ 	.word	0x00000007
        /*0694*/ 	.word	0x0002a830
        /*0698*/ 	.short	0x010a
        /*069a*/ 	.byte	0x3f
	.zero		1


	//   ....[25]....
        /*069c*/ 	.word	0x000022a0
        /*06a0*/ 	.word	0x00000000
        /*06a4*/ 	.word	0x00000000
        /*06a8*/ 	.short	0x0101
        /*06aa*/ 	.byte	0x3f
	.zero		1


	//   ....[26]....
        /*06ac*/ 	.word	0x00004620
        /*06b0*/ 	.word	0x000000ff
        /*06b4*/ 	.word	0x0002a830
        /*06b8*/ 	.short	0x010a
        /*06ba*/ 	.byte	0x06
	.zero		1


	//   ....[27]....
        /*06bc*/ 	.word	0x00004660
        /*06c0*/ 	.word	0x000000ff
        /*06c4*/ 	.word	0x0002a830
        /*06c8*/ 	.short	0x010a
        /*06ca*/ 	.byte	0x06
	.zero		1


	//   ....[28]....
        /*06cc*/ 	.word	0x00004ee0
        /*06d0*/ 	.word	0x000000ff
        /*06d4*/ 	.word	0x0002a850
        /*06d8*/ 	.short	0x010a
        /*06da*/ 	.byte	0x0b
	.zero		1


	//   ....[29]....
        /*06dc*/ 	.word	0x00004f20
        /*06e0*/ 	.word	0x000000ff
        /*06e4*/ 	.word	0x0002a850
        /*06e8*/ 	.short	0x010a
        /*06ea*/ 	.byte	0x0b
	.zero		1


	//   ....[30]....
        /*06ec*/ 	.word	0x000052b0
        /*06f0*/ 	.word	0x00000000
        /*06f4*/ 	.word	0x00000000
        /*06f8*/ 	.short	0x0101
        /*06fa*/ 	.byte	0x3f
	.zero		1


	//   ....[31]....
        /*06fc*/ 	.word	0x00006cf0
        /*0700*/ 	.word	0x0000006f
        /*0704*/ 	.word	0x00000000
        /*0708*/ 	.short	0x0101
        /*070a*/ 	.byte	0x3f
	.zero		1


	//   ....[32]....
        /*070c*/ 	.word	0x00007600
        /*0710*/ 	.word	0x000000ff
        /*0714*/ 	.word	0x0002a830
        /*0718*/ 	.short	0x010a
        /*071a*/ 	.byte	0x05
	.zero		1


	//   ....[33]....
        /*071c*/ 	.word	0x00007640
        /*0720*/ 	.word	0x000000ff
        /*0724*/ 	.word	0x0002a830
        /*0728*/ 	.short	0x010a
        /*072a*/ 	.byte	0x05
	.zero		1


	//   ....[34]....
        /*072c*/ 	.word	0x00007ec0
        /*0730*/ 	.word	0x000000ff
        /*0734*/ 	.word	0x0002a850
        /*0738*/ 	.short	0x010a
        /*073a*/ 	.byte	0x0a
	.zero		1


	//   ....[35]....
        /*073c*/ 	.word	0x00007f00
        /*0740*/ 	.word	0x000000ff
        /*0744*/ 	.word	0x0002a850
        /*0748*/ 	.short	0x010a
        /*074a*/ 	.byte	0x0a
	.zero		1


	//   ....[36]....
        /*074c*/ 	.word	0x00008e60
        /*0750*/ 	.word	0x0000005a
        /*0754*/ 	.word	0x00000000
        /*0758*/ 	.short	0x0101
        /*075a*/ 	.byte	0x3f
	.zero		1


	//   ....[37]....
        /*075c*/ 	.word	0x00008ed0
        /*0760*/ 	.word	0x0000005a
        /*0764*/ 	.word	0x00000000
        /*0768*/ 	.short	0x0101
        /*076a*/ 	.byte	0x3f
	.zero		1


	//   ....[38]....
        /*076c*/ 	.word	0x000092a0
        /*0770*/ 	.word	0x000000ff
        /*0774*/ 	.word	0x0002a830
        /*0778*/ 	.short	0x010a
        /*077a*/ 	.byte	0x05
	.zero		1


	//   ....[39]....
        /*077c*/ 	.word	0x000092e0
        /*0780*/ 	.word	0x000000ff
        /*0784*/ 	.word	0x0002a830
        /*0788*/ 	.short	0x010a
        /*078a*/ 	.byte	0x05
	.zero		1


	//   ....[40]....
        /*078c*/ 	.word	0x00009b60
        /*0790*/ 	.word	0x000000ff
        /*0794*/ 	.word	0x0002a850
        /*0798*/ 	.short	0x010a
        /*079a*/ 	.byte	0x0e
	.zero		1


	//   ....[41]....
        /*079c*/ 	.word	0x00009ba0
        /*07a0*/ 	.word	0x000000ff
        /*07a4*/ 	.word	0x0002a850
        /*07a8*/ 	.short	0x010a
        /*07aa*/ 	.byte	0x0e
	.zero		1


	//   ....[42]....
        /*07ac*/ 	.word	0x00009f30
        /*07b0*/ 	.word	0x00000000
        /*07b4*/ 	.word	0x00000000
        /*07b8*/ 	.short	0x0101
        /*07ba*/ 	.byte	0x3f
	.zero		1


	//   ....[43]....
        /*07bc*/ 	.word	0x0000b960
        /*07c0*/ 	.word	0x0000006f
        /*07c4*/ 	.word	0x00000000
        /*07c8*/ 	.short	0x0101
        /*07ca*/ 	.byte	0x3f
	.zero		1


	//   ....[44]....
        /*07cc*/ 	.word	0x0000c3c0
        /*07d0*/ 	.word	0x000000ff
        /*07d4*/ 	.word	0x0002a850
        /*07d8*/ 	.short	0x010a
        /*07da*/ 	.byte	0x05
	.zero		1


	//   ....[45]....
        /*07dc*/ 	.word	0x0000c400
        /*07e0*/ 	.word	0x000000ff
        /*07e4*/ 	.word	0x0002a850
        /*07e8*/ 	.short	0x010a
        /*07ea*/ 	.byte	0x05
	.zero		1


	//   ....[46]....
        /*07ec*/ 	.word	0x0000c8a0
        /*07f0*/ 	.word	0x00000002
        /*07f4*/ 	.word	0x00000000
        /*07f8*/ 	.short	0x0101
        /*07fa*/ 	.byte	0x3f
	.zero		1


	//   ....[47]....
        /*07fc*/ 	.word	0x0000dc00
        /*0800*/ 	.word	0x00000010
        /*0804*/ 	.word	0x00000000
        /*0808*/ 	.short	0x0101
        /*080a*/ 	.byte	0x3f
	.zero		1


	//   ....[48]....
        /*080c*/ 	.word	0x0000fd50
        /*0810*/ 	.word	0x00000000
        /*0814*/ 	.word	0x0002a840
        /*0818*/ 	.short	0x010a
        /*081a*/ 	.byte	0x3f
	.zero		1


	//   ....[49]....
        /*081c*/ 	.word	0x00010c30
        /*0820*/ 	.word	0x00000011
        /*0824*/ 	.word	0x0002a800
        /*0828*/ 	.short	0x0107
        /*082a*/ 	.byte	0x3f
	.zero		1


	//   ....[50]....
        /*082c*/ 	.word	0x00010d40
        /*0830*/ 	.word	0x00000011
        /*0834*/ 	.word	0x0002a800
        /*0838*/ 	.short	0x0101
        /*083a*/ 	.byte	0x3f
	.zero		1


	//   ....[51]....
        /*083c*/ 	.word	0x00010d60
        /*0840*/ 	.word	0x00000011
        /*0844*/ 	.word	0x0002a820
        /*0848*/ 	.short	0x010a
        /*084a*/ 	.byte	0x3f
	.zero		1


	//   ....[52]....
        /*084c*/ 	.word	0x000110a0
        /*0850*/ 	.word	0x00000003
        /*0854*/ 	.word	0x0002a840
        /*0858*/ 	.short	0x010a
        /*085a*/ 	.byte	0x3f
	.zero		1


	//   ....[53]....
        /*085c*/ 	.word	0x00011520
        /*0860*/ 	.word	0x00000003
        /*0864*/ 	.word	0x00000060
        /*0868*/ 	.short	0x010a
        /*086a*/ 	.byte	0x3f
	.zero		1


	//   ....[54]....
        /*086c*/ 	.word	0x00011b90
        /*0870*/ 	.word	0x00000003
        /*0874*/ 	.word	0x0002a840
        /*0878*/ 	.short	0x010a
        /*087a*/ 	.byte	0x3f
	.zero		1


	//   ....[55]....
        /*087c*/ 	.word	0x00012010
        /*0880*/ 	.word	0x00000002
        /*0884*/ 	.word	0x00000060
        /*0888*/ 	.short	0x010a
        /*088a*/ 	.byte	0x3f
	.zero		1


	//   ....[56]....
        /*088c*/ 	.word	0x000125c0
        /*0890*/ 	.word	0x00000002
        /*0894*/ 	.word	0x0002a840
        /*0898*/ 	.short	0x010a
        /*089a*/ 	.byte	0x3f
	.zero		1


	//   ....[57]....
        /*089c*/ 	.word	0x00012a40
        /*08a0*/ 	.word	0x00000002
        /*08a4*/ 	.word	0x00000060
        /*08a8*/ 	.short	0x010a
        /*08aa*/ 	.byte	0x3f
	.zero		1


	//   ....[58]....
        /*08ac*/ 	.word	0x00012fa0
        /*08b0*/ 	.word	0x00000002
        /*08b4*/ 	.word	0x0002a860
        /*08b8*/ 	.short	0x010a
        /*08ba*/ 	.byte	0x3f
	.zero		1


	//   ....[59]....
        /*08bc*/ 	.word	0x000135a0
        /*08c0*/ 	.word	0x00000000
        /*08c4*/ 	.word	0x0002a820
        /*08c8*/ 	.short	0x010a
        /*08ca*/ 	.byte	0x3f
	.zero		1


	//   ....[60]....
        /*08cc*/ 	.word	0x00013790
        /*08d0*/ 	.word	0x00000006
        /*08d4*/ 	.word	0x00000000
        /*08d8*/ 	.short	0x010a
        /*08da*/ 	.byte	0x3f
	.zero		1


	//   ....[61]....
        /*08dc*/ 	.word	0x000137e0
        /*08e0*/ 	.word	0x00000003
        /*08e4*/ 	.word	0x00000000
        /*08e8*/ 	.short	0x010a
        /*08ea*/ 	.byte	0x3f
	.zero		1


	//   ....[62]....
        /*08ec*/ 	.word	0x00013840
        /*08f0*/ 	.word	0x00000012
        /*08f4*/ 	.word	0x00000000
        /*08f8*/ 	.short	0x010a
        /*08fa*/ 	.byte	0x3f
	.zero		1


	//   ....[63]....
        /*08fc*/ 	.word	0x00013870
        /*0900*/ 	.word	0x00000003
        /*0904*/ 	.word	0x00000000
        /*0908*/ 	.short	0x010a
        /*090a*/ 	.byte	0x3f
	.zero		1


	//   ....[64]....
        /*090c*/ 	.word	0x000138e0
        /*0910*/ 	.word	0x00000003
        /*0914*/ 	.word	0x0002a800
        /*0918*/ 	.short	0x010a
        /*091a*/ 	.byte	0x3f
	.zero		1


	//   ....[65]....
        /*091c*/ 	.word	0x00013930
        /*0920*/ 	.word	0x00000007
        /*0924*/ 	.word	0x0002a830
        /*0928*/ 	.short	0x010a
        /*092a*/ 	.byte	0x3f
	.zero		1


	//   ....[66]....
        /*092c*/ 	.word	0x00013990
        /*0930*/ 	.word	0x0000000c
        /*0934*/ 	.word	0x0002a830
        /*0938*/ 	.short	0x010a
        /*093a*/ 	.byte	0x3f
	.zero		1


	//   ....[67]....
        /*093c*/ 	.word	0x000139f0
        /*0940*/ 	.word	0x00000009
        /*0944*/ 	.word	0x0002a850
        /*0948*/ 	.short	0x010a
        /*094a*/ 	.byte	0x3f
	.zero		1


	//   ....[68]....
        /*094c*/ 	.word	0x00013a50
        /*0950*/ 	.word	0x00000008
        /*0954*/ 	.word	0x0002a830
        /*0958*/ 	.short	0x010a
        /*095a*/ 	.byte	0x3f
	.zero		1


	//   ....[69]....
        /*095c*/ 	.word	0x00013ab0
        /*0960*/ 	.word	0x00000003
        /*0964*/ 	.word	0x0002a850
        /*0968*/ 	.short	0x010a
        /*096a*/ 	.byte	0x3f
	.zero		1


	//   ....[70]....
        /*096c*/ 	.word	0x00013b10
        /*0970*/ 	.word	0x00000008
        /*0974*/ 	.word	0x0002a830
        /*0978*/ 	.short	0x010a
        /*097a*/ 	.byte	0x3f
	.zero		1


	//   ....[71]....
        /*097c*/ 	.word	0x00013b70
        /*0980*/ 	.word	0x00000003
        /*0984*/ 	.word	0x0002a850
        /*0988*/ 	.short	0x010a
        /*098a*/ 	.byte	0x3f
	.zero		1


	//   ....[72]....
        /*098c*/ 	.word	0x00013bd0
        /*0990*/ 	.word	0x00000005
        /*0994*/ 	.word	0x0002a850
        /*0998*/ 	.short	0x010a
        /*099a*/ 	.byte	0x3f
	.zero		1


	//   ....[73]....
        /*099c*/ 	.word	0x00013d20
        /*09a0*/ 	.word	0x00000000
        /*09a4*/ 	.word	0x0002a840
        /*09a8*/ 	.short	0x010a
        /*09aa*/ 	.byte	0x3f
	.zero		1


	//   ....[74]....
        /*09ac*/ 	.word	0x00014980
        /*09b0*/ 	.word	0x00000011
        /*09b4*/ 	.word	0x0002a820
        /*09b8*/ 	.short	0x010a
        /*09ba*/ 	.byte	0x3f
	.zero		1


	//   ....[75]....
        /*09bc*/ 	.word	0x000149d0
        /*09c0*/ 	.word	0x00000003
        /*09c4*/ 	.word	0x0002a840
        /*09c8*/ 	.short	0x010a
        /*09ca*/ 	.byte	0x3f
	.zero		1


	//   ....[76]....
        /*09cc*/ 	.word	0x00014a20
        /*09d0*/ 	.word	0x00000003
        /*09d4*/ 	.word	0x00000060
        /*09d8*/ 	.short	0x010a
        /*09da*/ 	.byte	0x3f
	.zero		1


	//   ....[77]....
        /*09dc*/ 	.word	0x00014a70
        /*09e0*/ 	.word	0x00000003
        /*09e4*/ 	.word	0x0002a840
        /*09e8*/ 	.short	0x010a
        /*09ea*/ 	.byte	0x3f
	.zero		1


	//   ....[78]....
        /*09ec*/ 	.word	0x00014ac0
        /*09f0*/ 	.word	0x00000002
        /*09f4*/ 	.word	0x00000060
        /*09f8*/ 	.short	0x010a
        /*09fa*/ 	.byte	0x3f
	.zero		1


	//   ....[79]....
        /*09fc*/ 	.word	0x00014b10
        /*0a00*/ 	.word	0x00000002
        /*0a04*/ 	.word	0x0002a840
        /*0a08*/ 	.short	0x010a
        /*0a0a*/ 	.byte	0x3f
	.zero		1


	//   ....[80]....
        /*0a0c*/ 	.word	0x00014b60
        /*0a10*/ 	.word	0x00000002
        /*0a14*/ 	.word	0x00000060
        /*0a18*/ 	.short	0x010a
        /*0a1a*/ 	.byte	0x3f
	.zero		1


	//   ....[81]....
        /*0a1c*/ 	.word	0x00014bb0
        /*0a20*/ 	.word	0x00000002
        /*0a24*/ 	.word	0x0002a860
        /*0a28*/ 	.short	0x010a
        /*0a2a*/ 	.byte	0x3f
	.zero		1


	//   ....[82]....
        /*0a2c*/ 	.word	0x00014ca0
        /*0a30*/ 	.word	0x00000000
        /*0a34*/ 	.word	0x0002a820
        /*0a38*/ 	.short	0x010a
        /*0a3a*/ 	.byte	0x3f
	.zero		1


	//   ....[83]....
        /*0a3c*/ 	.word	0x00014e40
        /*0a40*/ 	.word	0x00000006
        /*0a44*/ 	.word	0x00000000
        /*0a48*/ 	.short	0x010a
        /*0a4a*/ 	.byte	0x3f
	.zero		1


	//   ....[84]....
        /*0a4c*/ 	.word	0x00014e90
        /*0a50*/ 	.word	0x00000003
        /*0a54*/ 	.word	0x00000000
        /*0a58*/ 	.short	0x010a
        /*0a5a*/ 	.byte	0x3f
	.zero		1


	//   ....[85]....
        /*0a5c*/ 	.word	0x00014ee0
        /*0a60*/ 	.word	0x00000012
        /*0a64*/ 	.word	0x00000000
        /*0a68*/ 	.short	0x010a
        /*0a6a*/ 	.byte	0x3f
	.zero		1


	//----- nvinfo : EIATTR_NUM_MBARRIERS
	.align		4
.L_451:
        /*0a6c*/ 	.byte	0x03, 0x38
        /*0a6e*/ 	.short	0x0016


	//----- nvinfo : EIATTR_EXIT_INSTR_OFFSETS
	.align		4
        /*0a70*/ 	.byte	0x04, 0x1c
        /*0a72*/ 	.short	(.L_453 - .L_452)


	//   ....[0]....
.L_452:
        /*0a74*/ 	.word	0x00000a10


	//   ....[1]....
        /*0a78*/ 	.word	0x0000e980


	//   ....[2]....
        /*0a7c*/ 	.word	0x000138c0


	//----- nvinfo : EIATTR_MAX_THREADS
	.align		4
.L_453:
        /*0a80*/ 	.byte	0x04, 0x05
        /*0a82*/ 	.short	(.L_455 - .L_454)
.L_454:
        /*0a84*/ 	.word	0x00000180
        /*0a88*/ 	.word	0x00000001
        /*0a8c*/ 	.word	0x00000001


	//----- nvinfo : EIATTR_CRS_STACK_SIZE
	.align		4
.L_455:
        /*0a90*/ 	.byte	0x04, 0x1e
        /*0a92*/ 	.short	(.L_457 - .L_456)
.L_456:
        /*0a94*/ 	.word	0x00000000


	//----- nvinfo : EIATTR_CBANK_PARAM_SIZE
	.align		4
.L_457:
        /*0a98*/ 	.byte	0x03, 0x19
        /*0a9a*/ 	.short	0x0af0


	//----- nvinfo : EIATTR_PARAM_CBANK
	.align		4
        /*0a9c*/ 	.byte	0x04, 0x0a
        /*0a9e*/ 	.short	(.L_459 - .L_458)
	.align		4
.L_458:
        /*0aa0*/ 	.word	index@(.nv.constant0._ZN7cutlass13device_kernelIN5flash11enable_sm90INS1_16FlashAttnFwdSm90INS1_25CollectiveMainloopFwdSm90ILi2EN4cute5tupleIJNS5_1CILi1EEES8_S8_EEENS6_IJNS7_ILi128EEENS7_ILi96EEENS7_ILi192EEEEEELi128ENS_10bfloat16_tEfNS_4arch4Sm90ELb0ELb1ELb0ELb0ELb0ELb0ELb0ELb1ELb1ELb1ELb0ELb0EEENS1_21CollectiveEpilogueFwdINS6_IJSA_SA_SB_EEES9_SE_SG_Li256ELb0ELb1ELb0ELb0EEENS1_30DynamicPersistentTileSchedulerILi256ELi128ELb0ELb1ELb1EEEEEEEEEvNT_6ParamsE)
        /*0aa4*/ 	.short	0x0210
        /*0aa6*/ 	.short	0x0af0


	//----- nvinfo : EIATTR_SW_WAR
	.align		4
.L_459:
        /*0aa8*/ 	.byte	0x04, 0x36
        /*0aaa*/ 	.short	(.L_461 - .L_460)
.L_460:
        /*0aac*/ 	.word	0x00000008
.L_461:


//--------------------- .nv.info._ZN7cutlass13device_kernelIN5flash11enable_sm90INS1_16FlashAttnFwdSm90INS1_25CollectiveMainloopFwdSm90ILi2EN4cute5tupleIJNS5_1CILi1EEES8_S8_EEENS6_IJNS7_ILi128EEENS7_ILi96EEENS7_ILi192EEEEEELi128ENS_10bfloat16_tEfNS_4arch4Sm90ELb0ELb1ELb0ELb1ELb0ELb0ELb0ELb1ELb1ELb1ELb0ELb0EEENS1_21CollectiveEpilogueFwdINS6_IJSA_SA_SB_EEES9_SE_SG_Li256ELb1ELb1ELb0ELb0EEENS1_36VarlenDynamicPersistentTileSchedulerILi128ELi96ELi256ELi128ELb0ELb1ELb1ELb1ELb0ELb1EEEEEEEEEvNT_6ParamsE --------------------------
	.section	.nv.info._ZN7cutlass13device_kernelIN5flash11enable_sm90INS1_16FlashAttnFwdSm90INS1_25CollectiveMainloopFwdSm90ILi2EN4cute5tupleIJNS5_1CILi1EEES8_S8_EEENS6_IJNS7_ILi128EEENS7_ILi96EEENS7_ILi192EEEEEELi128ENS_10bfloat16_tEfNS_4arch4Sm90ELb0ELb1ELb0ELb1ELb0ELb0ELb0ELb1ELb1ELb1ELb0ELb0EEENS1_21CollectiveEpilogueFwdINS6_IJSA_SA_SB_EEES9_SE_SG_Li256ELb1ELb1ELb0ELb0EEENS1_36VarlenDynamicPersistentTileSchedulerILi128ELi96ELi256ELi128ELb0ELb1ELb1ELb1ELb0ELb1EEEEEEEEEvNT_6ParamsE,"",@"SHT_CUDA_INFO"
	.sectionflags	@""
	.align	4


	//----- nvinfo : EIATTR_CUDA_API_VERSION
	.align		4
        /*0000*/ 	.byte	0x04, 0x37
        /*0002*/ 	.short	(.L_463 - .L_462)
.L_462:
        /*0004*/ 	.word	0x00000082


	//----- nvinfo : EIATTR_KPARAM_INFO
	.align		4
.L_463:
        /*0008*/ 	.byte	0x04, 0x17
        /*000a*/ 	.short	(.L_465 - .L_464)
.L_464:
        /*000c*/ 	.word	0x00000000
        /*0010*/ 	.short	0x0000
        /*0012*/ 	.short	0x0070
        /*0014*/ 	.byte	0x00, 0xf0, 0x01, 0x2a


	//----- nvinfo : EIATTR_SPARSE_MMA_MASK
	.align		4
.L_465:
        /*0018*/ 	.byte	0x03, 0x50
        /*001a*/ 	.short	0x0000


	//----- nvinfo : EIATTR_MAXREG_COUNT
	.align		4
        /*001c*/ 	.byte	0x03, 0x1b
        /*001e*/ 	.short	0x00a8


	//----- nvinfo : EIATTR_NUM_BARRIERS
	.align		4
        /*0020*/ 	.byte	0x02, 0x4c
        /*0022*/ 	.byte	0x09
	.zero		1


	//----- nvinfo : EIATTR_EXTERNS
	.align		4
        /*0024*/ 	.byte	0x04, 0x0f
        /*0026*/ 	.short	(.L_467 - .L_466)


	//   ....[0]....
	.align		4
.L_466:
        /*0028*/ 	.word	index@(__assertfail)


	//----- nvinfo : EIATTR_ANNOTATIONS
	.align		4
.L_467:
        /*002c*/ 	.byte	0x04, 0x55
        /*002e*/ 	.short	(.L_469 - .L_468)


	//   ....[0]....
.L_468:
        /* <DEDUP_REMOVED lines=63> */


	//----- nvinfo : EIATTR_MERCURY_ISA_VERSION
	.align		4
.L_469:
        /*0410*/ 	.byte	0x03, 0x5f
        /*0412*/ 	.short	0x0101


	//----- nvinfo : EIATTR_UNUSED_LOAD_BYTE_OFFSET
	.align		4
        /*0414*/ 	.byte	0x04, 0x44
        /*0416*/ 	.short	(.L_471 - .L_470)


	//   ....[0]....
.L_470:
        /*0418*/ 	.word	0x00000a20
        /*041c*/ 	.word	0x0000fff0


	//   ....[1]....
        /*0420*/ 	.word	0x0000cd00
        /*0424*/ 	.word	0x0000fff0


	//----- nvinfo : EIATTR_INT_WARP_WIDE_INSTR_OFFSETS
	.align		4
.L_471:
        /*0428*/ 	.byte	0x04, 0x31
        /*042a*/ 	.short	(.L_473 - .L_472)


	//   ....[0]....
.L_472:
        /*042c*/ 	.word	0x00000130


	//   ....[1]....
        /*0430*/ 	.word	0x00000170


	//   ....[2]....
        /*0434*/ 	.word	0x000001e0


	//   ....[3]....
        /*0438*/ 	.word	0x000102a0


	//   ....[4]....
        /*043c*/ 	.word	0x00010330


	//   ....[5]....
        /*0440*/ 	.word	0x00013ef0


	//   ....[6]....
        /*0444*/ 	.word	0x00013f50


	//----- nvinfo : EIATTR_COOP_GROUP_MASK_REGIDS
	.align		4
.L_473:
        /*0448*/ 	.byte	0x04, 0x29
        /*044a*/ 	.short	(.L_475 - .L_474)


	//   ....[0]....
.L_474:
        /*044c*/ 	.word	0xffffffff


	//   ....[1]....
        /*0450*/ 	.word	0xffffffff


	//   ....[2]....
        /*0454*/ 	.word	0xffffffff


	//   ....[3]....
        /*0458*/ 	.word	0xffffffff


	//   ....[4]....
        /*045c*/ 	.word	0xffffffff


	//   ....[5]....
        /*0460*/ 	.word	0xffffffff


	//   ....[6]....
        /*0464*/ 	.word	0xffffffff


	//   ....[7]....
        /*0468*/ 	.word	0xffffffff


	//   ....[8]....
        /*046c*/ 	.word	0xffffffff


	//   ....[9]....
        /*0470*/ 	.word	0xffffffff


	//   ....[10]....
        /*0474*/ 	.word	0xffffffff


	//   ....[11]....
        /*0478*/ 	.word	0xffffffff


	//   ....[12]....
        /*047c*/ 	.word	0xffffffff


	//   ....[13]....
        /*0480*/ 	.word	0xffffffff


	//   ....[14]....
        /*0484*/ 	.word	0xffffffff


	//   ....[15]....
        /*0488*/ 	.word	0xffffffff


	//   ....[16]....
        /*048c*/ 	.word	0xffffffff


	//   ....[17]....
        /*0490*/ 	.word	0xffffffff


	//   ....[18]....
        /*0494*/ 	.word	0xffffffff


	//   ....[19]....
        /*0498*/ 	.word	0xffffffff


	//   ....[20]....
        /*049c*/ 	.word	0xffffffff


	//   ....[21]....
        /*04a0*/ 	.word	0xffffffff


	//   ....[22]....
        /*04a4*/ 	.word	0xffffffff


	//   ....[23]....
        /*04a8*/ 	.word	0xffffffff


	//   ....[24]....
        /*04ac*/ 	.word	0xffffffff


	//   ....[25]....
        /*04b0*/ 	.word	0xffffffff


	//   ....[26]....
        /*04b4*/ 	.word	0xffffffff


	//   ....[27]....
        /*04b8*/ 	.word	0xffffffff


	//   ....[28]....
        /*04bc*/ 	.word	0xffffffff


	//   ....[29]....
        /*04c0*/ 	.word	0xffffffff


	//   ....[30]....
        /*04c4*/ 	.word	0xffffffff


	//   ....[31]....
        /*04c8*/ 	.word	0xffffffff


	//   ....[32]....
        /*04cc*/ 	.word	0xffffffff


	//   ....[33]....
        /*04d0*/ 	.word	0xffffffff


	//   ....[34]....
        /*04d4*/ 	.word	0xffffffff


	//   ....[35]....
        /*04d8*/ 	.word	0xffffffff


	//   ....[36]....
        /*04dc*/ 	.word	0xffffffff


	//   ....[37]....
        /*04e0*/ 	.word	0xffffffff


	//   ....[38]....
        /*04e4*/ 	.word	0xffffffff


	//   ....[39]....
        /*04e8*/ 	.word	0xffffffff


	//   ....[40]....
        /*04ec*/ 	.word	0xffffffff


	//   ....[41]....
        /*04f0*/ 	.word	0xffffffff


	//   ....[42]....
        /*04f4*/ 	.word	0xffffffff


	//   ....[43]....
        /*04f8*/ 	.word	0xffffffff


	//   ....[44]....
        /*04fc*/ 	.word	0xffffffff


	//   ....[45]....
        /*0500*/ 	.word	0xffffffff


	//   ....[46]....
        /*0504*/ 	.word	0xffffffff


	//   ....[47]....
        /*0508*/ 	.word	0xffffffff


	//   ....[48]....
        /*050c*/ 	.word	0xffffffff


	//   ....[49]....
        /*0510*/ 	.word	0xffffffff


	//   ....[50]....
        /*0514*/ 	.word	0xffffffff


	//   ....[51]....
        /*0518*/ 	.word	0xffffffff


	//   ....[52]....
        /*051c*/ 	.word	0xffffffff


	//   ....[53]....
        /*0520*/ 	.word	0xffffffff


	//   ....[54]....
        /*0524*/ 	.word	0xffffffff


	//   ....[55]....
        /*0528*/ 	.word	0xffffffff


	//   ....[56]....
        /*052c*/ 	.word	0xffffffff


	//   ....[57]....
        /*0530*/ 	.word	0xffffffff


	//   ....[58]....
        /*0534*/ 	.word	0xffffffff


	//   ....[59]....
        /*0538*/ 	.word	0xffffffff


	//   ....[60]....
        /*053c*/ 	.word	0xffffffff


	//   ....[61]....
        /*0540*/ 	.word	0xffffffff


	//   ....[62]....
        /*0544*/ 	.word	0xffffffff


	//   ....[63]....
        /*0548*/ 	.word	0xffffffff


	//   ....[64]....
        /*054c*/ 	.word	0xffffffff


	//   ....[65]....
        /*0550*/ 	.word	0xffffffff


	//   ....[66]....
        /*0554*/ 	.word	0xffffffff


	//   ....[67]....
        /*0558*/ 	.word	0xffffffff


	//   ....[68]....
        /*055c*/ 	.word	0xffffffff


	//   ....[69]....
        /*0560*/ 	.word	0xffffffff


	//   ....[70]....
        /*0564*/ 	.word	0xffffffff


	//   ....[71]....
        /*0568*/ 	.word	0xffffffff


	//   ....[72]....
        /*056c*/ 	.word	0xffffffff


	//   ....[73]....
        /*0570*/ 	.word	0xffffffff


	//   ....[74]....
        /*0574*/ 	.word	0xffffffff


	//   ....[75]....
        /*0578*/ 	.word	0xffffffff


	//   ....[76]....
        /*057c*/ 	.word	0xffffffff


	//   ....[77]....
        /*0580*/ 	.word	0xffffffff


	//   ....[78]....
        /*0584*/ 	.word	0xffffffff


	//   ....[79]....
        /*0588*/ 	.word	0xffffffff


	//   ....[80]....
        /*058c*/ 	.word	0xffffffff


	//   ....[81]....
        /*0590*/ 	.word	0xffffffff


	//   ....[82]....
        /*0594*/ 	.word	0xffffffff


	//   ....[83]....
        /*0598*/ 	.word	0xffffffff


	//   ....[84]....
        /*059c*/ 	.word	0xffffffff


	//   ....[85]....
        /*05a0*/ 	.word	0xffffffff


	//   ....[86]....
        /*05a4*/ 	.word	0xffffffff


	//   ....[87]....
        /*05a8*/ 	.word	0xffffffff


	//   ....[88]....
        /*05ac*/ 	.word	0xffffffff


	//   ....[89]....
        /*05b0*/ 	.word	0xffffffff


	//   ....[90]....
        /*05b4*/ 	.word	0xffffffff


	//   ....[91]....
        /*05b8*/ 	.word	0xffffffff


	//   ....[92]....
        /*05bc*/ 	.word	0xffffffff


	//   ....[93]....
        /*05c0*/ 	.word	0xffffffff


	//   ....[94]....
        /*05c4*/ 	.word	0xffffffff


	//   ....[95]....
        /*05c8*/ 	.word	0xffffffff


	//   ....[96]....
        /*05cc*/ 	.word	0xffffffff


	//   ....[97]....
        /*05d0*/ 	.word	0xffffffff


	//   ....[98]....
        /*05d4*/ 	.word	0xffffffff


	//   ....[99]....
        /*05d8*/ 	.word	0xffffffff


	//   ....[100]....
        /*05dc*/ 	.word	0xffffffff


	//   ....[101]....
        /*05e0*/ 	.word	0xffffffff


	//   ....[102]....
        /*05e4*/ 	.word	0xffffffff


	//   ....[103]....
        /*05e8*/ 	.word	0xffffffff


	//   ....[104]....
        /*05ec*/ 	.word	0xffffffff


	//   ....[105]....
        /*05f0*/ 	.word	0x0500000f


	//   ....[106]....
        /*05f4*/ 	.word	0x0500000f


	//   ....[107]....
        /*05f8*/ 	.word	0x0500000f


	//   ....[108]....
        /*05fc*/ 	.word	0x0500000f


	//   ....[109]....
        /*0600*/ 	.word	0x0500000f


	//   ....[110]....
        /*0604*/ 	.word	0x0500000f


	//   ....[111]....
        /*0608*/ 	.word	0x0500000f


	//   ....[112]....
        /*060c*/ 	.word	0x0500000f


	//   ....[113]....
        /*0610*/ 	.word	0x0500000f


	//   ....[114]....
        /*0614*/ 	.word	0x0500000f


	//   ....[115]....
        /*0618*/ 	.word	0x0500000f


	//   ....[116]....
        /*061c*/ 	.word	0x0500000f


	//   ....[117]....
        /*0620*/ 	.word	0x0500000f


	//   ....[118]....
        /*0624*/ 	.word	0x0500000f


	//   ....[119]....
        /*0628*/ 	.word	0x0500000f


	//   ....[120]....
        /*062c*/ 	.word	0x0500000f


	//   ....[121]....
        /*0630*/ 	.word	0x0500000f


	//   ....[122]....
        /*0634*/ 	.word	0x0500000f


	//   ....[123]....
        /*0638*/ 	.word	0x0500000f


	//   ....[124]....
        /*063c*/ 	.word	0x0500000f


	//   ....[125]....
        /*0640*/ 	.word	0x0500000f


	//   ....[126]....
        /*0644*/ 	.word	0x0500000f


	//   ....[127]....
        /*0648*/ 	.word	0x0500000f


	//   ....[128]....
        /*064c*/ 	.word	0x0500000f


	//   ....[129]....
        /*0650*/ 	.word	0x0500000f


	//   ....[130]....
        /*0654*/ 	.word	0x0500000f


	//   ....[131]....
        /*0658*/ 	.word	0x0500000f


	//   ....[132]....
        /*065c*/ 	.word	0x0500000f


	//   ....[133]....
        /*0660*/ 	.word	0x0500000f


	//   ....[134]....
        /*0664*/ 	.word	0x0500000f


	//   ....[135]....
        /*0668*/ 	.word	0x0500000f


	//   ....[136]....
        /*066c*/ 	.word	0x0500000f


	//   ....[137]....
        /*0670*/ 	.word	0x0500000f


	//   ....[138]....
        /*0674*/ 	.word	0x0500000f


	//   ....[139]....
        /*0678*/ 	.word	0x0500000f


	//----- nvinfo : EIATTR_COOP_GROUP_INSTR_OFFSETS
	.align		4
.L_475:
        /*067c*/ 	.byte	0x04, 0x28
        /*067e*/ 	.short	(.L_477 - .L_476)


	//   ....[0]....
.L_476:
        /*0680*/ 	.word	0x00000060


	//   ....[1]....
        /*0684*/ 	.word	0x00000140


	//   ....[2]....
        /*0688*/ 	.word	0x00000190


	//   ....[3]....
        /*068c*/ 	.word	0x000003c0


	//   ....[4]....
        /*0690*/ 	.word	0x00000520


	//   ....[5]....
        /*0694*/ 	.word	0x00000640


	//   ....[6]....
        /*0698*/ 	.word	0x000007a0


	//   ....[7]....
        /*069c*/ 	.word	0x00001810


	//   ....[8]....
        /*06a0*/ 	.word	0x00002000


	//   ....[9]....
        /*06a4*/ 	.word	0x00002ba0


	//   ....[10]....
        /*06a8*/ 	.word	0x000032b0


	//   ....[11]....
        /*06ac*/ 	.word	0x00003370


	//   ....[12]....
        /*06b0*/ 	.word	0x00003790


	//   ....[13]....
        /*06b4*/ 	.word	0x00003870


	//   ....[14]....
        /*06b8*/ 	.word	0x000052b0


	//   ....[15]....
        /*06bc*/ 	.word	0x00005490


	//   ....[16]....
        /*06c0*/ 	.word	0x000061e0


	//   ....[17]....
        /*06c4*/ 	.word	0x000062f0


	//   ....[18]....
        /*06c8*/ 	.word	0x000068d0


	//   ....[19]....
        /*06cc*/ 	.word	0x00006940


	//   ....[20]....
        /*06d0*/ 	.word	0x000081b0


	//   ....[21]....
        /*06d4*/ 	.word	0x000081d0


	//   ....[22]....
        /*06d8*/ 	.word	0x000087f0


	//   ....[23]....
        /*06dc*/ 	.word	0x00008860


	//   ....[24]....
        /*06e0*/ 	.word	0x00009d40


	//   ....[25]....
        /*06e4*/ 	.word	0x0000a140


	//   ....[26]....
        /*06e8*/ 	.word	0x0000b0e0


	//   ....[27]....
        /*06ec*/ 	.word	0x0000b190


	//   ....[28]....
        /*06f0*/ 	.word	0x0000b510


	//   ....[29]....
        /*06f4*/ 	.word	0x0000b5c0


	//   ....[30]....
        /*06f8*/ 	.word	0x0000c450


	//   ....[31]....
        /*06fc*/ 	.word	0x0000c480


	//   ....[32]....
        /*0700*/ 	.word	0x0000c580


	//   ....[33]....
        /*0704*/ 	.word	0x0000c590


	//   ....[34]....
        /*0708*/ 	.word	0x0000d770


	//   ....[35]....
        /*070c*/ 	.word	0x0000d7b0


	//   ....[36]....
        /*0710*/ 	.word	0x0000d7f0


	//   ....[37]....
        /*0714*/ 	.word	0x0000d820


	//   ....[38]....
        /*0718*/ 	.word	0x0000dd80


	//   ....[39]....
        /*071c*/ 	.word	0x0000ddc0


	//   ....[40]....
        /*0720*/ 	.word	0x0000de80


	//   ....[41]....
        /*0724*/ 	.word	0x0000dea0


	//   ....[42]....
        /*0728*/ 	.word	0x0000df60


	//   ....[43]....
        /*072c*/ 	.word	0x0000df80


	//   ....[44]....
        /*0730*/ 	.word	0x0000e050


	//   ....[45]....
        /*0734*/ 	.word	0x0000e070


	//   ....[46]....
        /*0738*/ 	.word	0x0000e880


	//   ....[47]....
        /*073c*/ 	.word	0x0000e8a0


	//   ....[48]....
        /*0740*/ 	.word	0x0000e960


	//   ....[49]....
        /*0744*/ 	.word	0x0000e980


	//   ....[50]....
        /*0748*/ 	.word	0x0000ea40


	//   ....[51]....
        /*074c*/ 	.word	0x0000ea60


	//   ....[52]....
        /*0750*/ 	.word	0x0000eb30


	//   ....[53]....
        /*0754*/ 	.word	0x0000eb50


	//   ....[54]....
        /*0758*/ 	.word	0x0000eca0


	//   ....[55]....
        /*075c*/ 	.word	0x0000ee80


	//   ....[56]....
        /*0760*/ 	.word	0x0000eeb0


	//   ....[57]....
        /*0764*/ 	.word	0x0000eee0


	//   ....[58]....
        /*0768*/ 	.word	0x0000ef10


	//   ....[59]....
        /*076c*/ 	.word	0x0000ef40


	//   ....[60]....
        /*0770*/ 	.word	0x0000ef70


	//   ....[61]....
        /*0774*/ 	.word	0x0000f0e0


	//   ....[62]....
        /*0778*/ 	.word	0x0000f110


	//   ....[63]....
        /*077c*/ 	.word	0x0000f140


	//   ....[64]....
        /*0780*/ 	.word	0x0000f170


	//   ....[65]....
        /*0784*/ 	.word	0x0000f1a0


	//   ....[66]....
        /*0788*/ 	.word	0x0000f1d0


	//   ....[67]....
        /*078c*/ 	.word	0x0000f270


	//   ....[68]....
        /*0790*/ 	.word	0x0000f2d0


	//   ....[69]....
        /*0794*/ 	.word	0x0000f360


	//   ....[70]....
        /*0798*/ 	.word	0x00010860


	//   ....[71]....
        /*079c*/ 	.word	0x000114a0


	//   ....[72]....
        /*07a0*/ 	.word	0x000114e0


	//   ....[73]....
        /*07a4*/ 	.word	0x00011500


	//   ....[74]....
        /*07a8*/ 	.word	0x00011540


	//   ....[75]....
        /*07ac*/ 	.word	0x00011670


	//   ....[76]....
        /*07b0*/ 	.word	0x00011680


	//   ....[77]....
        /*07b4*/ 	.word	0x00011720


	//   ....[78]....
        /*07b8*/ 	.word	0x00011730


	//   ....[79]....
        /*07bc*/ 	.word	0x000117d0


	//   ....[80]....
        /*07c0*/ 	.word	0x000117e0


	//   ....[81]....
        /*07c4*/ 	.word	0x00011880


	//   ....[82]....
        /*07c8*/ 	.word	0x00011890


	//   ....[83]....
        /*07cc*/ 	.word	0x00011910


	//   ....[84]....
        /*07d0*/ 	.word	0x00011940


	//   ....[85]....
        /*07d4*/ 	.word	0x00011960


	//   ....[86]....
        /*07d8*/ 	.word	0x00011970


	//   ....[87]....
        /*07dc*/ 	.word	0x000145f0


	//   ....[88]....
        /*07e0*/ 	.word	0x00014650


	//   ....[89]....
        /*07e4*/ 	.word	0x00014680


	//   ....[90]....
        /*07e8*/ 	.word	0x00014690


	//   ....[91]....
        /*07ec*/ 	.word	0x000146c0


	//   ....[92]....
        /*07f0*/ 	.word	0x000146f0


	//   ....[93]....
        /*07f4*/ 	.word	0x00014720


	//   ....[94]....
        /*07f8*/ 	.word	0x00014750


	//   ....[95]....
        /*07fc*/ 	.word	0x000148d0


	//   ....[96]....
        /*0800*/ 	.word	0x00014900


	//   ....[97]....
        /*0804*/ 	.word	0x00014930


	//   ....[98]....
        /*0808*/ 	.word	0x00014960


	//   ....[99]....
        /*080c*/ 	.word	0x00014990


	//   ....[100]....
        /*0810*/ 	.word	0x000149c0


	//   ....[101]....
        /*0814*/ 	.word	0x00014a80


	//   ....[102]....
        /*0818*/ 	.word	0x00014aa0


	//   ....[103]....
        /*081c*/ 	.word	0x00014b10


	//   ....[104]....
        /*0820*/ 	.word	0x000151e0


	//   ....[105]....
        /*0824*/ 	.word	0x00015890


	//   ....[106]....
        /*0828*/ 	.word	0x00015a60


	//   ....[107]....
        /*082c*/ 	.word	0x00015ab0


	//   ....[108]....
        /*0830*/ 	.word	0x00015b10


	//   ....[109]....
        /*0834*/ 	.word	0x00015bb0


	//   ....[110]....
        /*0838*/ 	.word	0x00015c80


	//   ....[111]....
        /*083c*/ 	.word	0x00015d80


	//   ....[112]....
        /*0840*/ 	.word	0x00015e50


	//   ....[113]....
        /*0844*/ 	.word	0x00015f60


	//   ....[114]....
        /*0848*/ 	.word	0x00015fc0


	//   ....[115]....
        /*084c*/ 	.word	0x000160d0


	//   ....[116]....
        /*0850*/ 	.word	0x00016130


	//   ....[117]....
        /*0854*/ 	.word	0x00016240


	//   ....[118]....
        /*0858*/ 	.word	0x000162a0


	//   ....[119]....
        /*085c*/ 	.word	0x00016390


	//   ....[120]....
        /*0860*/ 	.word	0x00016410


	//   ....[121]....
        /*0864*/ 	.word	0x000164f0


	//   ....[122]....
        /*0868*/ 	.word	0x00016860


	//   ....[123]....
        /*086c*/ 	.word	0x00016900


	//   ....[124]....
        /*0870*/ 	.word	0x00016a20


	//   ....[125]....
        /*0874*/ 	.word	0x00016a90


	//   ....[126]....
        /*0878*/ 	.word	0x00016b10


	//   ....[127]....
        /*087c*/ 	.word	0x00016b90


	//   ....[128]....
        /*0880*/ 	.word	0x00016c10


	//   ....[129]....
        /*0884*/ 	.word	0x00016ca0


	//   ....[130]....
        /*0888*/ 	.word	0x00016d40


	//   ....[131]....
        /*088c*/ 	.word	0x00016de0


	//   ....[132]....
        /*0890*/ 	.word	0x00016e50


	//   ....[133]....
        /*0894*/ 	.word	0x00016ec0


	//   ....[134]....
        /*0898*/ 	.word	0x00016f30


	//   ....[135]....
        /*089c*/ 	.word	0x00016fb0


	//   ....[136]....
        /*08a0*/ 	.word	0x00017030


	//   ....[137]....
        /*08a4*/ 	.word	0x000170d0


	//   ....[138]....
        /*08a8*/ 	.word	0x00017160


	//   ....[139]....
        /*08ac*/ 	.word	0x00017290


	//----- nvinfo : EIATTR_REG_RECONFIG
	.align		4
.L_477:
        /*08b0*/ 	.byte	0x01, 0x54
	.zero		2


	//----- nvinfo : EIATTR_SYSCALL_OFFSETS
	.align		4
        /*08b4*/ 	.byte	0x04, 0x46
        /*08b6*/ 	.short	(.L_479 - .L_478)


	//   ....[0]....
.L_478:
        /*08b8*/ 	.word	0x000019f0


	//   ....[1]....
        /*08bc*/ 	.word	0x000104a0


	//   ....[2]....
        /*08c0*/ 	.word	0x000105f0


	//   ....[3]....
        /*08c4*/ 	.word	0x000106e0


	//   ....[4]....
        /*08c8*/ 	.word	0x00011000


	//----- nvinfo : EIATTR_MBARRIER_INSTR_OFFSETS
	.align		4
.L_479:
        /*08cc*/ 	.byte	0x04, 0x39
        /*08ce*/ 	.short	(.L_481 - .L_480)


	//   ....[0]....
.L_480:
        /*08d0*/ 	.word	0x00000270
        /*08d4*/ 	.word	0x000000ff
        /*08d8*/ 	.word	0x0002a800
        /*08dc*/ 	.short	0x0100
        /*08de*/ 	.byte	0x08
	.zero		1


	//   ....[1]....
        /*08e0*/ 	.word	0x00000280
        /*08e4*/ 	.word	0x000000ff
        /*08e8*/ 	.word	0x0002a820
        /*08ec*/ 	.short	0x0100
        /*08ee*/ 	.byte	0x08
	.zero		1


	//   ....[2]....
        /*08f0*/ 	.word	0x00000370
        /*08f4*/ 	.word	0x000000ff
        /*08f8*/ 	.word	0x0002a830
        /*08fc*/ 	.short	0x0100
        /*08fe*/ 	.byte	0x08
	.zero		1


	//   ....[3]....
        /*0900*/ 	.word	0x00000380
        /*0904*/ 	.word	0x000000ff
        /*0908*/ 	.word	0x0002a840
        /*090c*/ 	.short	0x0100
        /*090e*/ 	.byte	0x08
	.zero		1


	//   ....[4]....
        /*0910*/ 	.word	0x00000390
        /*0914*/ 	.word	0x000000ff
        /*0918*/ 	.word	0x0002a838
        /*091c*/ 	.short	0x0100
        /*091e*/ 	.byte	0x08
	.zero		1


	//   ....[5]....
        /*0920*/ 	.word	0x000003a0
        /*0924*/ 	.word	0x000000ff
        /*0928*/ 	.word	0x0002a848
        /*092c*/ 	.short	0x0100
        /*092e*/ 	.byte	0x08
	.zero		1


	//   ....[6]....
        /*0930*/ 	.word	0x000004d0
        /*0934*/ 	.word	0x000000ff
        /*0938*/ 	.word	0x0002a850
        /*093c*/ 	.short	0x0100
        /*093e*/ 	.byte	0x08
	.zero		1


	//   ....[7]....
        /*0940*/ 	.word	0x000004e0
        /*0944*/ 	.word	0x000000ff
        /*0948*/ 	.word	0x0002a860
        /*094c*/ 	.short	0x0100
        /*094e*/ 	.byte	0x08
	.zero		1


	//   ....[8]....
        /*0950*/ 	.word	0x000004f0
        /*0954*/ 	.word	0x000000ff
        /*0958*/ 	.word	0x0002a858
        /*095c*/ 	.short	0x0100
        /*095e*/ 	.byte	0x08
	.zero		1


	//   ....[9]....
        /*0960*/ 	.word	0x00000500
        /*0964*/ 	.word	0x000000ff
        /*0968*/ 	.word	0x0002a868
        /*096c*/ 	.short	0x0100
        /*096e*/ 	.byte	0x08
	.zero		1


	//   ....[10]....
        /*0970*/ 	.word	0x000005f0
        /*0974*/ 	.word	0x000000ff
        /*0978*/ 	.word	0x0002a870
        /*097c*/ 	.short	0x0100
        /*097e*/ 	.byte	0x06
	.zero		1


	//   ....[11]....
        /*0980*/ 	.word	0x00000600
        /*0984*/ 	.word	0x000000ff
        /*0988*/ 	.word	0x0002a880
        /*098c*/ 	.short	0x0100
        /*098e*/ 	.byte	0x06
	.zero		1


	//   ....[12]....
        /*0990*/ 	.word	0x00000610
        /*0994*/ 	.word	0x000000ff
        /*0998*/ 	.word	0x0002a878
        /*099c*/ 	.short	0x0100
        /*099e*/ 	.byte	0x06
	.zero		1


	//   ....[13]....
        /*09a0*/ 	.word	0x00000620
        /*09a4*/ 	.word	0x000000ff
        /*09a8*/ 	.word	0x0002a888
        /*09ac*/ 	.short	0x0100
        /*09ae*/ 	.byte	0x06
	.zero		1


	//   ....[14]....
        /*09b0*/ 	.word	0x00000750
        /*09b4*/ 	.word	0x000000ff
        /*09b8*/ 	.word	0x0002a890
        /*09bc*/ 	.short	0x0100
        /*09be*/ 	.byte	0x08
	.zero		1


	//   ....[15]....
        /*09c0*/ 	.word	0x00000760
        /*09c4*/ 	.word	0x000000ff
        /*09c8*/ 	.word	0x0002a8a0
        /*09cc*/ 	.short	0x0100
        /*09ce*/ 	.byte	0x08
	.zero		1


	//   ....[16]....
        /*09d0*/ 	.word	0x00000770
        /*09d4*/ 	.word	0x000000ff
        /*09d8*/ 	.word	0x0002a898
        /*09dc*/ 	.short	0x0100
        /*09de*/ 	.byte	0x08
	.zero		1


	//   ....[17]....
        /*09e0*/ 	.word	0x00000780
        /*09e4*/ 	.word	0x000000ff
        /*09e8*/ 	.word	0x0002a8a8
        /*09ec*/ 	.short	0x0100
        /*09ee*/ 	.byte	0x08
	.zero		1


	//   ....[18]....
        /*09f0*/ 	.word	0x000008b0
        /*09f4*/ 	.word	0x000000ff
        /*09f8*/ 	.word	0x0002a8b0
        /*09fc*/ 	.short	0x0100
        /*09fe*/ 	.byte	0x08
	.zero		1


	//   ....[19]....
        /*0a00*/ 	.word	0x000008c0
        /*0a04*/ 	.word	0x000000ff
        /*0a08*/ 	.word	0x0002a8c0
        /*0a0c*/ 	.short	0x0100
        /*0a0e*/ 	.byte	0x08
	.zero		1


	//   ....[20]....
        /*0a10*/ 	.word	0x000008d0
        /*0a14*/ 	.word	0x000000ff
        /*0a18*/ 	.word	0x0002a8b8
        /*0a1c*/ 	.short	0x0100
        /*0a1e*/ 	.byte	0x08
	.zero		1


	//   ....[21]....
        /*0a20*/ 	.word	0x000008e0
        /*0a24*/ 	.word	0x000000ff
        /*0a28*/ 	.word	0x0002a8c8
        /*0a2c*/ 	.short	0x0100
        /*0a2e*/ 	.byte	0x08
	.zero		1


	//   ....[22]....
        /*0a30*/ 	.word	0x00001a60
        /*0a34*/ 	.word	0x000000ff
        /*0a38*/ 	.word	0x0002a800
        /*0a3c*/ 	.short	0x010a
        /*0a3e*/ 	.byte	0x25
	.zero		1


	//   ....[23]....
        /*0a40*/ 	.word	0x00001af0
        /*0a44*/ 	.word	0x00000007
        /*0a48*/ 	.word	0x0002a830
        /*0a4c*/ 	.short	0x010a
        /*0a4e*/ 	.byte	0x3f
	.zero		1


	//   ....[24]....
        /*0a50*/ 	.word	0x00001b50
        /*0a54*/ 	.word	0x00000007
        /*0a58*/ 	.word	0x0002a830
        /*0a5c*/ 	.short	0x010a
        /*0a5e*/ 	.byte	0x3f
	.zero		1


	//   ....[25]....
        /*0a60*/ 	.word	0x000022d0
        /*0a64*/ 	.word	0x00000000
        /*0a68*/ 	.word	0x00000000
        /*0a6c*/ 	.short	0x0101
        /*0a6e*/ 	.byte	0x3f
	.zero		1


	//   ....[26]....
        /*0a70*/ 	.word	0x00004630
        /*0a74*/ 	.word	0x000000ff
        /*0a78*/ 	.word	0x0002a830
        /*0a7c*/ 	.short	0x010a
        /*0a7e*/ 	.byte	0x06
	.zero		1


	//   ....[27]....
        /*0a80*/ 	.word	0x00004670
        /*0a84*/ 	.word	0x000000ff
        /*0a88*/ 	.word	0x0002a830
        /*0a8c*/ 	.short	0x010a
        /*0a8e*/ 	.byte	0x06
	.zero		1


	//   ....[28]....
        /*0a90*/ 	.word	0x00004ef0
        /*0a94*/ 	.word	0x000000ff
        /*0a98*/ 	.word	0x0002a850
        /*0a9c*/ 	.short	0x010a
        /*0a9e*/ 	.byte	0x0b
	.zero		1


	//   ....[29]....
        /*0aa0*/ 	.word	0x00004f30
        /*0aa4*/ 	.word	0x000000ff
        /*0aa8*/ 	.word	0x0002a850
        /*0aac*/ 	.short	0x010a
        /*0aae*/ 	.byte	0x0b
	.zero		1


	//   ....[30]....
        /*0ab0*/ 	.word	0x000052c0
        /*0ab4*/ 	.word	0x00000000
        /*0ab8*/ 	.word	0x00000000
        /*0abc*/ 	.short	0x0101
        /*0abe*/ 	.byte	0x3f
	.zero		1


	//   ....[31]....
        /*0ac0*/ 	.word	0x00006d00
        /*0ac4*/ 	.word	0x0000006f
        /*0ac8*/ 	.word	0x00000000
        /*0acc*/ 	.short	0x0101
        /*0ace*/ 	.byte	0x3f
	.zero		1


	//   ....[32]....
        /*0ad0*/ 	.word	0x00007610
        /*0ad4*/ 	.word	0x000000ff
        /*0ad8*/ 	.word	0x0002a830
        /*0adc*/ 	.short	0x010a
        /*0ade*/ 	.byte	0x05
	.zero		1


	//   ....[33]....
        /*0ae0*/ 	.word	0x00007650
        /*0ae4*/ 	.word	0x000000ff
        /*0ae8*/ 	.word	0x0002a830
        /*0aec*/ 	.short	0x010a
        /*0aee*/ 	.byte	0x05
	.zero		1


	//   ....[34]....
        /*0af0*/ 	.word	0x00007ed0
        /*0af4*/ 	.word	0x000000ff
        /*0af8*/ 	.word	0x0002a850
        /*0afc*/ 	.short	0x010a
        /*0afe*/ 	.byte	0x0a
	.zero		1


	//   ....[35]....
        /*0b00*/ 	.word	0x00007f10
        /*0b04*/ 	.word	0x000000ff
        /*0b08*/ 	.word	0x0002a850
        /*0b0c*/ 	.short	0x010a
        /*0b0e*/ 	.byte	0x0a
	.zero		1


	//   ....[36]....
        /*0b10*/ 	.word	0x00008e60
        /*0b14*/ 	.word	0x0000005a
        /*0b18*/ 	.word	0x00000000
        /*0b1c*/ 	.short	0x0101
        /*0b1e*/ 	.byte	0x3f
	.zero		1


	//   ....[37]....
        /*0b20*/ 	.word	0x00008ed0
        /*0b24*/ 	.word	0x0000005a
        /*0b28*/ 	.word	0x00000000
        /*0b2c*/ 	.short	0x0101
        /*0b2e*/ 	.byte	0x3f
	.zero		1


	//   ....[38]....
        /*0b30*/ 	.word	0x00009290
        /*0b34*/ 	.word	0x000000ff
        /*0b38*/ 	.word	0x0002a830
        /*0b3c*/ 	.short	0x010a
        /*0b3e*/ 	.byte	0x05
	.zero		1


	//   ....[39]....
        /*0b40*/ 	.word	0x000092d0
        /*0b44*/ 	.word	0x000000ff
        /*0b48*/ 	.word	0x0002a830
        /*0b4c*/ 	.short	0x010a
        /*0b4e*/ 	.byte	0x05
	.zero		1


	//   ....[40]....
        /*0b50*/ 	.word	0x00009b50
        /*0b54*/ 	.word	0x000000ff
        /*0b58*/ 	.word	0x0002a850
        /*0b5c*/ 	.short	0x010a
        /*0b5e*/ 	.byte	0x0a
	.zero		1


	//   ....[41]....
        /*0b60*/ 	.word	0x00009b90
        /*0b64*/ 	.word	0x000000ff
        /*0b68*/ 	.word	0x0002a850
        /*0b6c*/ 	.short	0x010a
        /*0b6e*/ 	.byte	0x0a
	.zero		1


	//   ....[42]....
        /*0b70*/ 	.word	0x00009f30
        /*0b74*/ 	.word	0x00000000
        /*0b78*/ 	.word	0x00000000
        /*0b7c*/ 	.short	0x0101
        /*0b7e*/ 	.byte	0x3f
	.zero		1


	//   ....[43]....
        /*0b80*/ 	.word	0x0000b620
        /*0b84*/ 	.word	0x0000006f
        /*0b88*/ 	.word	0x00000000
        /*0b8c*/ 	.short	0x0101
        /*0b8e*/ 	.byte	0x3f
	.zero		1


	//   ....[44]....
        /*0b90*/ 	.word	0x0000c3c0
        /*0b94*/ 	.word	0x000000ff
        /*0b98*/ 	.word	0x0002a850
        /*0b9c*/ 	.short	0x010a
        /*0b9e*/ 	.byte	0x05
	.zero		1


	//   ....[45]....
        /*0ba0*/ 	.word	0x0000c400
        /*0ba4*/ 	.word	0x000000ff
        /*0ba8*/ 	.word	0x0002a850
        /*0bac*/ 	.short	0x010a
        /*0bae*/ 	.byte	0x05
	.zero		1


	//   ....[46]....
        /*0bb0*/ 	.word	0x0000c8a0
        /*0bb4*/ 	.word	0x00000009
        /*0bb8*/ 	.word	0x00000000
        /*0bbc*/ 	.short	0x0101
        /*0bbe*/ 	.byte	0x3f
	.zero		1


	//   ....[47]....
        /*0bc0*/ 	.word	0x0000ddb0
        /*0bc4*/ 	.word	0x00000003
        /*0bc8*/ 	.word	0x00000000
        /*0bcc*/ 	.short	0x0101
        /*0bce*/ 	.byte	0x3f
	.zero		1


	//   ....[48]....
        /*0bd0*/ 	.word	0x00010af0
        /*0bd4*/ 	.word	0x00000000
        /*0bd8*/ 	.word	0x0002a840
        /*0bdc*/ 	.short	0x010a
        /*0bde*/ 	.byte	0x3f
	.zero		1


	//   ....[49]....
        /*0be0*/ 	.word	0x00011b00
        /*0be4*/ 	.word	0x0000000a
        /*0be8*/ 	.word	0x0002a800
        /*0bec*/ 	.short	0x0107
        /*0bee*/ 	.byte	0x3f
	.zero		1


	//   ....[50]....
        /*0bf0*/ 	.word	0x00011c10
        /*0bf4*/ 	.word	0x00000002
        /*0bf8*/ 	.word	0x0002a800
        /*0bfc*/ 	.short	0x0101
        /*0bfe*/ 	.byte	0x3f
	.zero		1


	//   ....[51]....
        /*0c00*/ 	.word	0x00011c30
        /*0c04*/ 	.word	0x00000002
        /*0c08*/ 	.word	0x0002a820
        /*0c0c*/ 	.short	0x010a
        /*0c0e*/ 	.byte	0x3f
	.zero		1


	//   ....[52]....
        /*0c10*/ 	.word	0x00011fb0
        /*0c14*/ 	.word	0x00000003
        /*0c18*/ 	.word	0x0002a840
        /*0c1c*/ 	.short	0x010a
        /*0c1e*/ 	.byte	0x3f
	.zero		1


	//   ....[53]....
        /*0c20*/ 	.word	0x00012460
        /*0c24*/ 	.word	0x00000003
        /*0c28*/ 	.word	0x00000060
        /*0c2c*/ 	.short	0x010a
        /*0c2e*/ 	.byte	0x3f
	.zero		1


	//   ....[54]....
        /*0c30*/ 	.word	0x00012b50
        /*0c34*/ 	.word	0x00000003
        /*0c38*/ 	.word	0x0002a840
        /*0c3c*/ 	.short	0x010a
        /*0c3e*/ 	.byte	0x3f
	.zero		1


	//   ....[55]....
        /*0c40*/ 	.word	0x00013000
        /*0c44*/ 	.word	0x00000002
        /*0c48*/ 	.word	0x00000060
        /*0c4c*/ 	.short	0x010a
        /*0c4e*/ 	.byte	0x3f
	.zero		1


	//   ....[56]....
        /*0c50*/ 	.word	0x00013610
        /*0c54*/ 	.word	0x00000002
        /*0c58*/ 	.word	0x0002a840
        /*0c5c*/ 	.short	0x010a
        /*0c5e*/ 	.byte	0x3f
	.zero		1


	//   ....[57]....
        /*0c60*/ 	.word	0x00013ac0
        /*0c64*/ 	.word	0x00000002
        /*0c68*/ 	.word	0x00000060
        /*0c6c*/ 	.short	0x010a
        /*0c6e*/ 	.byte	0x3f
	.zero		1


	//   ....[58]....
        /*0c70*/ 	.word	0x00014060
        /*0c74*/ 	.word	0x00000000
        /*0c78*/ 	.word	0x0002a860
        /*0c7c*/ 	.short	0x010a
        /*0c7e*/ 	.byte	0x3f
	.zero		1


	//   ....[59]....
        /*0c80*/ 	.word	0x00015160
        /*0c84*/ 	.word	0x00000000
        /*0c88*/ 	.word	0x0002a820
        /*0c8c*/ 	.short	0x010a
        /*0c8e*/ 	.byte	0x3f
	.zero		1


	//   ....[60]....
        /*0c90*/ 	.word	0x00015340
        /*0c94*/ 	.word	0x00000006
        /*0c98*/ 	.word	0x00000000
        /*0c9c*/ 	.short	0x010a
        /*0c9e*/ 	.byte	0x3f
	.zero		1


	//   ....[61]....
        /*0ca0*/ 	.word	0x000153b0
        /*0ca4*/ 	.word	0x00000007
        /*0ca8*/ 	.word	0x00000000
        /*0cac*/ 	.short	0x010a
        /*0cae*/ 	.byte	0x3f
	.zero		1


	//   ....[62]....
        /*0cb0*/ 	.word	0x00015420
        /*0cb4*/ 	.word	0x00000004
        /*0cb8*/ 	.word	0x00000000
        /*0cbc*/ 	.short	0x010a
        /*0cbe*/ 	.byte	0x3f
	.zero		1


	//   ....[63]....
        /*0cc0*/ 	.word	0x00015450
        /*0cc4*/ 	.word	0x00000003
        /*0cc8*/ 	.word	0x00000000
        /*0ccc*/ 	.short	0x010a
        /*0cce*/ 	.byte	0x3f
	.zero		1


	//   ....[64]....
        /*0cd0*/ 	.word	0x000154c0
        /*0cd4*/ 	.word	0x00000003
        /*0cd8*/ 	.word	0x0002a800
        /*0cdc*/ 	.short	0x010a
        /*0cde*/ 	.byte	0x3f
	.zero		1


	//   ....[65]....
        /*0ce0*/ 	.word	0x00015510
        /*0ce4*/ 	.word	0x00000007
        /*0ce8*/ 	.word	0x0002a830
        /*0cec*/ 	.short	0x010a
        /*0cee*/ 	.byte	0x3f
	.zero		1


	//   ....[66]....
        /*0cf0*/ 	.word	0x00015570
        /*0cf4*/ 	.word	0x0000000c
        /*0cf8*/ 	.word	0x0002a830
        /*0cfc*/ 	.short	0x010a
        /*0cfe*/ 	.byte	0x3f
	.zero		1


	//   ....[67]....
        /*0d00*/ 	.word	0x000155d0
        /*0d04*/ 	.word	0x00000009
        /*0d08*/ 	.word	0x0002a850
        /*0d0c*/ 	.short	0x010a
        /*0d0e*/ 	.byte	0x3f
	.zero		1


	//   ....[68]....
        /*0d10*/ 	.word	0x00015630
        /*0d14*/ 	.word	0x00000008
        /*0d18*/ 	.word	0x0002a830
        /*0d1c*/ 	.short	0x010a
        /*0d1e*/ 	.byte	0x3f
	.zero		1


	//   ....[69]....
        /*0d20*/ 	.word	0x00015690
        /*0d24*/ 	.word	0x00000003
        /*0d28*/ 	.word	0x0002a850
        /*0d2c*/ 	.short	0x010a
        /*0d2e*/ 	.byte	0x3f
	.zero		1


	//   ....[70]....
        /*0d30*/ 	.word	0x000156f0
        /*0d34*/ 	.word	0x00000008
        /*0d38*/ 	.word	0x0002a830
        /*0d3c*/ 	.short	0x010a
        /*0d3e*/ 	.byte	0x3f
	.zero		1


	//   ....[71]....
        /*0d40*/ 	.word	0x00015750
        /*0d44*/ 	.word	0x00000003
        /*0d48*/ 	.word	0x0002a850
        /*0d4c*/ 	.short	0x010a
        /*0d4e*/ 	.byte	0x3f
	.zero		1


	//   ....[72]....
        /*0d50*/ 	.word	0x000157b0
        /*0d54*/ 	.word	0x00000005
        /*0d58*/ 	.word	0x0002a850
        /*0d5c*/ 	.short	0x010a
        /*0d5e*/ 	.byte	0x3f
	.zero		1


	//   ....[73]....
        /*0d60*/ 	.word	0x00015950
        /*0d64*/ 	.word	0x00000000
        /*0d68*/ 	.word	0x0002a840
        /*0d6c*/ 	.short	0x010a
        /*0d6e*/ 	.byte	0x3f
	.zero		1


	//   ....[74]....
        /*0d70*/ 	.word	0x00016580
        /*0d74*/ 	.word	0x00000002
        /*0d78*/ 	.word	0x0002a820
        /*0d7c*/ 	.short	0x010a
        /*0d7e*/ 	.byte	0x3f
	.zero		1


	//   ....[75]....
        /*0d80*/ 	.word	0x000165d0
        /*0d84*/ 	.word	0x00000003
        /*0d88*/ 	.word	0x0002a840
        /*0d8c*/ 	.short	0x010a
        /*0d8e*/ 	.byte	0x3f
	.zero		1


	//   ....[76]....
        /*0d90*/ 	.word	0x00016620
        /*0d94*/ 	.word	0x00000003
        /*0d98*/ 	.word	0x00000060
        /*0d9c*/ 	.short	0x010a
        /*0d9e*/ 	.byte	0x3f
	.zero		1


	//   ....[77]....
        /*0da0*/ 	.word	0x00016670
        /*0da4*/ 	.word	0x00000003
        /*0da8*/ 	.word	0x0002a840
        /*0dac*/ 	.short	0x010a
        /*0dae*/ 	.byte	0x3f
	.zero		1


	//   ....[78]....
        /*0db0*/ 	.word	0x000166c0
        /*0db4*/ 	.word	0x00000002
        /*0db8*/ 	.word	0x00000060
        /*0dbc*/ 	.short	0x010a
        /*0dbe*/ 	.byte	0x3f
	.zero		1


	//   ....[79]....
        /*0dc0*/ 	.word	0x00016710
        /*0dc4*/ 	.word	0x00000002
        /*0dc8*/ 	.word	0x0002a840
        /*0dcc*/ 	.short	0x010a
        /*0dce*/ 	.byte	0x3f
	.zero		1


	//   ....[80]....
        /*0dd0*/ 	.word	0x00016760
        /*0dd4*/ 	.word	0x00000002
        /*0dd8*/ 	.word	0x00000060
        /*0ddc*/ 	.short	0x010a
        /*0dde*/ 	.byte	0x3f
	.zero		1


	//   ....[81]....
        /*0de0*/ 	.word	0x000167b0
        /*0de4*/ 	.word	0x00000000
        /*0de8*/ 	.word	0x0002a860
        /*0dec*/ 	.short	0x010a
        /*0dee*/ 	.byte	0x3f
	.zero		1


	//   ....[82]....
        /*0df0*/ 	.word	0x000171b0
        /*0df4*/ 	.word	0x00000000
        /*0df8*/ 	.word	0x0002a820
        /*0dfc*/ 	.short	0x010a
        /*0dfe*/ 	.byte	0x3f
	.zero		1


	//   ....[83]....
        /*0e00*/ 	.word	0x00017350
        /*0e04*/ 	.word	0x00000006
        /*0e08*/ 	.word	0x00000000
        /*0e0c*/ 	.short	0x010a
        /*0e0e*/ 	.byte	0x3f
	.zero		1


	//   ....[84]....
        /*0e10*/ 	.word	0x000173a0
        /*0e14*/ 	.word	0x00000007
        /*0e18*/ 	.word	0x00000000
        /*0e1c*/ 	.short	0x010a
        /*0e1e*/ 	.byte	0x3f
	.zero		1


	//   ....[85]....
        /*0e20*/ 	.word	0x000173f0
        /*0e24*/ 	.word	0x00000004
        /*0e28*/ 	.word	0x00000000
        /*0e2c*/ 	.short	0x010a
        /*0e2e*/ 	.byte	0x3f
	.zero		1


	//----- nvinfo : EIATTR_NUM_MBARRIERS
	.align		4
.L_481:
        /*0e30*/ 	.byte	0x03, 0x38
        /*0e32*/ 	.short	0x0016


	//----- nvinfo : EIATTR_EXIT_INSTR_OFFSETS
	.align		4
        /*0e34*/ 	.byte	0x04, 0x1c
        /*0e36*/ 	.short	(.L_483 - .L_482)


	//   ....[0]....
.L_482:
        /*0e38*/ 	.word	0x00000a60


	//   ....[1]....
        /*0e3c*/ 	.word	0x0000ec40


	//   ....[2]....
        /*0e40*/ 	.word	0x000154a0


	//----- nvinfo : EIATTR_MAX_THREADS
	.align		4
.L_483:
        /*0e44*/ 	.byte	0x04, 0x05
        /*0e46*/ 	.short	(.L_485 - .L_484)
.L_484:
        /*0e48*/ 	.word	0x00000180
        /*0e4c*/ 	.word	0x00000001
        /*0e50*/ 	.word	0x00000001


	//----- nvinfo : EIATTR_CRS_STACK_SIZE
	.align		4
.L_485:
        /*0e54*/ 	.byte	0x04, 0x1e
        /*0e56*/ 	.short	(.L_487 - .L_486)
.L_486:
        /*0e58*/ 	.word	0x00000000


	//----- nvinfo : EIATTR_CBANK_PARAM_SIZE
	.align		4
.L_487:
        /*0e5c*/ 	.byte	0x03, 0x19
        /*0e5e*/ 	.short	0x0af0


	//----- nvinfo : EIATTR_PARAM_CBANK
	.align		4
        /*0e60*/ 	.byte	0x04, 0x0a
        /*0e62*/ 	.short	(.L_489 - .L_488)
	.align		4
.L_488:
        /*0e64*/ 	.word	index@(.nv.constant0._ZN7cutlass13device_kernelIN5flash11enable_sm90INS1_16FlashAttnFwdSm90INS1_25CollectiveMainloopFwdSm90ILi2EN4cute5tupleIJNS5_1CILi1EEES8_S8_EEENS6_IJNS7_ILi128EEENS7_ILi96EEENS7_ILi192EEEEEELi128ENS_10bfloat16_tEfNS_4arch4Sm90ELb0ELb1ELb0ELb1ELb0ELb0ELb0ELb1ELb1ELb1ELb0ELb0EEENS1_21CollectiveEpilogueFwdINS6_IJSA_SA_SB_EEES9_SE_SG_Li256ELb1ELb1ELb0ELb0EEENS1_36VarlenDynamicPersistentTileSchedulerILi128ELi96ELi256ELi128ELb0ELb1ELb1ELb1ELb0ELb1EEEEEEEEEvNT_6ParamsE)
        /*0e68*/ 	.short	0x0210
        /*0e6a*/ 	.short	0x0af0


	//----- nvinfo : EIATTR_SW_WAR
	.align		4
.L_489:
        /*0e6c*/ 	.byte	0x04, 0x36
        /*0e6e*/ 	.short	(.L_491 - .L_490)
.L_490:
        /*0e70*/ 	.word	0x00000008
.L_491:


//--------------------- .nv.info._ZN7cutlass13device_kernelIN5flash11enable_sm90INS1_16FlashAttnFwdSm90INS1_25CollectiveMainloopFwdSm90ILi2EN4cute5tupleIJNS5_1CILi1EEES8_S8_EEENS6_IJNS7_ILi128EEENS7_ILi96EEENS7_ILi192EEEEEELi128ENS_10bfloat16_tEfNS_4arch4Sm90ELb0ELb1ELb0ELb1ELb0ELb1ELb0ELb1ELb1ELb1ELb0ELb0EEENS1_21CollectiveEpilogueFwdINS6_IJSA_SA_SB_EEES9_SE_SG_Li256ELb1ELb1ELb0ELb0EEENS1_36VarlenDynamicPersistentTileSchedulerILi128ELi96ELi256ELi128ELb0ELb1ELb1ELb1ELb0ELb1EEEEEEEEEvNT_6ParamsE --------------------------
	.section	.nv.info._ZN7cutlass13device_kernelIN5flash11enable_sm90INS1_16FlashAttnFwdSm90INS1_25CollectiveMainloopFwdSm90ILi2EN4cute5tupleIJNS5_1CILi1EEES8_S8_EEENS6_IJNS7_ILi128EEENS7_ILi96EEENS7_ILi192EEEEEELi128ENS_10bfloat16_tEfNS_4arch4Sm90ELb0ELb1ELb0ELb1ELb0ELb1ELb0ELb1ELb1ELb1ELb0ELb0EEENS1_21CollectiveEpilogueFwdINS6_IJSA_SA_SB_EEES9_SE_SG_Li256ELb1ELb1ELb0ELb0EEENS1_36VarlenDynamicPersistentTileSchedulerILi128ELi96ELi256ELi128ELb0ELb1ELb1ELb1ELb0ELb1EEEEEEEEEvNT_6ParamsE,"",@"SHT_CUDA_INFO"
	.sectionflags	@""
	.align	4


	//----- nvinfo : EIATTR_CUDA_API_VERSION
	.align		4
        /*0000*/ 	.byte	0x04, 0x37
        /*0002*/ 	.short	(.L_493 - .L_492)
.L_492:
        /*0004*/ 	.word	0x00000082


	//----- nvinfo : EIATTR_KPARAM_INFO
	.align		4
.L_493:
        /*0008*/ 	.byte	0x04, 0x17
        /*000a*/ 	.short	(.L_495 - .L_494)
.L_494:
        /*000c*/ 	.word	0x00000000
        /*0010*/ 	.short	0x0000
        /*0012*/ 	.short	0x0070
        /*0014*/ 	.byte	0x00, 0xf0, 0x01, 0x2a


	//----- nvinfo : EIATTR_SPARSE_MMA_MASK
	.align		4
.L_495:
        /*0018*/ 	.byte	0x03, 0x50
        /*001a*/ 	.short	0x0000


	//----- nvinfo : EIATTR_MAXREG_COUNT
	.align		4
        /*001c*/ 	.byte	0x03, 0x1b
        /*001e*/ 	.short	0x00a8


	//----- nvinfo : EIATTR_NUM_BARRIERS
	.align		4
        /*0020*/ 	.byte	0x02, 0x4c
        /*0022*/ 	.byte	0x10
	.zero		1


	//----- nvinfo : EIATTR_EXTERNS
	.align		4
        /*0024*/ 	.byte	0x04, 0x0f
        /*0026*/ 	.short	(.L_497 - .L_496)


	//   ....[0]....
	.align		4
.L_496:
        /*0028*/ 	.word	index@(__assertfail)


	//----- nvinfo : EIATTR_ANNOTATIONS
	.align		4
.L_497:
        /*002c*/ 	.byte	0x04, 0x55
        /*002e*/ 	.short	(.L_499 - .L_498)


	//   ....[0]....
.L_498:
        /* <DEDUP_REMOVED lines=108> */


	//----- nvinfo : EIATTR_MERCURY_ISA_VERSION
	.align		4
.L_499:
        /*06d8*/ 	.byte	0x03, 0x5f
        /*06da*/ 	.short	0x0101


	//----- nvinfo : EIATTR_UNUSED_LOAD_BYTE_OFFSET
	.align		4
        /*06dc*/ 	.byte	0x04, 0x44
        /*06de*/ 	.short	(.L_501 - .L_500)


	//   ....[0]....
.L_500:
        /*06e0*/ 	.word	0x00000a80
        /*06e4*/ 	.word	0x0000fff0


	//   ....[1]....
        /*06e8*/ 	.word	0x0001ef40
        /*06ec*/ 	.word	0x0000fff0


	//----- nvinfo : EIATTR_INT_WARP_WIDE_INSTR_OFFSETS
	.align		4
.L_501:
        /*06f0*/ 	.byte	0x04, 0x31
        /*06f2*/ 	.short	(.L_503 - .L_502)


	//   ....[0]....
.L_502:
        /*06f4*/ 	.word	0x00000190


	//   ....[1]....
        /*06f8*/ 	.word	0x000001d0


	//   ....[2]....
        /*06fc*/ 	.word	0x00000240


	//   ....[3]....
        /*0700*/ 	.word	0x000240a0


	//   ....[4]....
        /*0704*/ 	.word	0x00024140


	//   ....[5]....
        /*0708*/ 	.word	0x00027d80


	//   ....[6]....
        /*070c*/ 	.word	0x00027df0


	//----- nvinfo : EIATTR_COOP_GROUP_MASK_REGIDS
	.align		4
.L_503:
        /*0710*/ 	.byte	0x04, 0x29
        /*0712*/ 	.short	(.L_505 - .L_504)


	//   ....[0]....
.L_504:
        /*0714*/ 	.word	0xffffffff


	//   ....[1]....
        /*0718*/ 	.word	0xffffffff


	//   ....[2]....
        /*071c*/ 	.word	0xffffffff


	//   ....[3]....
        /*0720*/ 	.word	0xffffffff


	//   ....[4]....
        /*0724*/ 	.word	0xffffffff


	//   ....[5]....
        /*0728*/ 	.word	0xffffffff


	//   ....[6]....
        /*072c*/ 	.word	0xffffffff


	//   ....[7]....
        /*0730*/ 	.word	0xffffffff


	//   ....[8]....
        /*0734*/ 	.word	0xffffffff


	//   ....[9]....
        /*0738*/ 	.word	0xffffffff


	//   ....[10]....
        /*073c*/ 	.word	0xffffffff


	//   ....[11]....
        /*0740*/ 	.word	0xffffffff


	//   ....[12]....
        /*0744*/ 	.word	0xffffffff


	//   ....[13]....
        /*0748*/ 	.word	0xffffffff


	//   ....[14]....
        /*074c*/ 	.word	0xffffffff


	//   ....[15]....
        /*0750*/ 	.word	0xffffffff


	//   ....[16]....
        /*0754*/ 	.word	0xffffffff


	//   ....[17]....
        /*0758*/ 	.word	0xffffffff


	//   ....[18]....
        /*075c*/ 	.word	0xffffffff


	//   ....[19]....
        /*0760*/ 	.word	0xffffffff


	//   ....[20]....
        /*0764*/ 	.word	0xffffffff


	//   ....[21]....
        /*0768*/ 	.word	0xffffffff


	//   ....[22]....
        /*076c*/ 	.word	0xffffffff


	//   ....[23]....
        /*0770*/ 	.word	0xffffffff


	//   ....[24]....
        /*0774*/ 	.word	0xffffffff


	//   ....[25]....
        /*0778*/ 	.word	0xffffffff


	//   ....[26]....
        /*077c*/ 	.word	0xffffffff


	//   ....[27]....
        /*0780*/ 	.word	0xffffffff


	//   ....[28]....
        /*0784*/ 	.word	0xffffffff


	//   ....[29]....
        /*0788*/ 	.word	0xffffffff


	//   ....[30]....
        /*078c*/ 	.word	0xffffffff


	//   ....[31]....
        /*0790*/ 	.word	0xffffffff


	//   ....[32]....
        /*0794*/ 	.word	0xffffffff


	//   ....[33]....
        /*0798*/ 	.word	0xffffffff


	//   ....[34]....
        /*079c*/ 	.word	0xffffffff


	//   ....[35]....
        /*07a0*/ 	.word	0xffffffff


	//   ....[36]....
        /*07a4*/ 	.word	0xffffffff


	//   ....[37]....
        /*07a8*/ 	.word	0xffffffff


	//   ....[38]....
        /*07ac*/ 	.word	0xffffffff


	//   ....[39]....
        /*07b0*/ 	.word	0xffffffff


	//   ....[40]....
        /*07b4*/ 	.word	0xffffffff


	//   ....[41]....
        /*07b8*/ 	.word	0xffffffff


	//   ....[42]....
        /*07bc*/ 	.word	0xffffffff


	//   ....[43]....
        /*07c0*/ 	.word	0xffffffff


	//   ....[44]....
        /*07c4*/ 	.word	0xffffffff


	//   ....[45]....
        /*07c8*/ 	.word	0xffffffff


	//   ....[46]....
        /*07cc*/ 	.word	0xffffffff


	//   ....[47]....
        /*07d0*/ 	.word	0xffffffff


	//   ....[48]....
        /*07d4*/ 	.word	0xffffffff


	//   ....[49]....
        /*07d8*/ 	.word	0xffffffff


	//   ....[50]....
        /*07dc*/ 	.word	0xffffffff


	//   ....[51]....
        /*07e0*/ 	.word	0xffffffff


	//   ....[52]....
        /*07e4*/ 	.word	0xffffffff


	//   ....[53]....
        /*07e8*/ 	.word	0xffffffff


	//   ....[54]....
        /*07ec*/ 	.word	0xffffffff


	//   ....[55]....
        /*07f0*/ 	.word	0xffffffff


	//   ....[56]....
        /*07f4*/ 	.word	0xffffffff


	//   ....[57]....
        /*07f8*/ 	.word	0xffffffff


	//   ....[58]....
        /*07fc*/ 	.word	0xffffffff


	//   ....[59]....
        /*0800*/ 	.word	0xffffffff


	//   ....[60]....
        /*0804*/ 	.word	0xffffffff


	//   ....[61]....
        /*0808*/ 	.word	0xffffffff


	//   ....[62]....
        /*080c*/ 	.word	0xffffffff


	//   ....[63]....
        /*0810*/ 	.word	0xffffffff


	//   ....[64]....
        /*0814*/ 	.word	0xffffffff


	//   ....[65]....
        /*0818*/ 	.word	0xffffffff


	//   ....[66]....
        /*081c*/ 	.word	0xffffffff


	//   ....[67]....
        /*0820*/ 	.word	0xffffffff


	//   ....[68]....
        /*0824*/ 	.word	0xffffffff


	//   ....[69]....
        /*0828*/ 	.word	0xffffffff


	//   ....[70]....
        /*082c*/ 	.word	0xffffffff


	//   ....[71]....
        /*0830*/ 	.word	0xffffffff


	//   ....[72]....
        /*0834*/ 	.word	0xffffffff


	//   ....[73]....
        /*0838*/ 	.word	0xffffffff


	//   ....[74]....
        /*083c*/ 	.word	0xffffffff


	//   ....[75]....
        /*0840*/ 	.word	0xffffffff


	//   ....[76]....
        /*0844*/ 	.word	0xffffffff


	//   ....[77]....
        /*0848*/ 	.word	0xffffffff


	//   ....[78]....
        /*084c*/ 	.word	0xffffffff


	//   ....[79]....
        /*0850*/ 	.word	0xffffffff


	//   ....[80]....
        /*0854*/ 	.word	0xffffffff


	//   ....[81]....
        /*0858*/ 	.word	0xffffffff


	//   ....[82]....
        /*085c*/ 	.word	0xffffffff


	//   ....[83]....
        /*0860*/ 	.word	0xffffffff


	//   ....[84]....
        /*0864*/ 	.word	0xffffffff


	//   ....[85]....
        /*0868*/ 	.word	0xffffffff


	//   ....[86]....
        /*086c*/ 	.word	0xffffffff


	//   ....[87]....
        /*0870*/ 	.word	0xffffffff


	//   ....[88]....
        /*0874*/ 	.word	0xffffffff


	//   ....[89]....
        /*0878*/ 	.word	0xffffffff


	//   ....[90]....
        /*087c*/ 	.word	0xffffffff


	//   ....[91]....
        /*0880*/ 	.word	0xffffffff


	//   ....[92]....
        /*0884*/ 	.word	0xffffffff


	//   ....[93]....
        /*0888*/ 	.word	0xffffffff


	//   ....[94]....
        /*088c*/ 	.word	0xffffffff


	//   ....[95]....
        /*0890*/ 	.word	0xffffffff


	//   ....[96]....
        /*0894*/ 	.word	0xffffffff


	//   ....[97]....
        /*0898*/ 	.word	0xffffffff


	//   ....[98]....
        /*089c*/ 	.word	0xffffffff


	//   ....[99]....
        /*08a0*/ 	.word	0xffffffff


	//   ....[100]....
        /*08a4*/ 	.word	0xffffffff


	//   ....[101]....
        /*08a8*/ 	.word	0xffffffff


	//   ....[102]....
        /*08ac*/ 	.word	0xffffffff


	//   ....[103]....
        /*08b0*/ 	.word	0xffffffff


	//   ....[104]....
        /*08b4*/ 	.word	0xffffffff


	//   ....[105]....
        /*08b8*/ 	.word	0xffffffff


	//   ....[106]....
        /*08bc*/ 	.word	0xffffffff


	//   ....[107]....
        /*08c0*/ 	.word	0xffffffff


	//   ....[108]....
        /*08c4*/ 	.word	0xffffffff


	//   ....[109]....
        /*08c8*/ 	.word	0xffffffff


	//   ....[110]....
        /*08cc*/ 	.word	0xffffffff


	//   ....[111]....
        /*08d0*/ 	.word	0xffffffff


	//   ....[112]....
        /*08d4*/ 	.word	0xffffffff


	//   ....[113]....
        /*08d8*/ 	.word	0xffffffff


	//   ....[114]....
        /*08dc*/ 	.word	0xffffffff


	//   ....[115]....
        /*08e0*/ 	.word	0xffffffff


	//   ....[116]....
        /*08e4*/ 	.word	0xffffffff


	//   ....[117]....
        /*08e8*/ 	.word	0xffffffff


	//   ....[118]....
        /*08ec*/ 	.word	0xffffffff


	//   ....[119]....
        /*08f0*/ 	.word	0xffffffff


	//   ....[120]....
        /*08f4*/ 	.word	0xffffffff


	//   ....[121]....
        /*08f8*/ 	.word	0xffffffff


	//   ....[122]....
        /*08fc*/ 	.word	0x0500000f


	//   ....[123]....
        /*0900*/ 	.word	0x0500000f


	//   ....[124]....
        /*0904*/ 	.word	0x0500000f


	//   ....[125]....
        /*0908*/ 	.word	0x0500000f


	//   ....[126]....
        /*090c*/ 	.word	0x0500000f


	//   ....[127]....
        /*0910*/ 	.word	0x0500000f


	//   ....[128]....
        /*0914*/ 	.word	0x0500000f


	//   ....[129]....
        /*0918*/ 	.word	0x0500000f


	//   ....[130]....
        /*091c*/ 	.word	0x0500000f


	//   ....[131]....
        /*0920*/ 	.word	0x0500000f


	//   ....[132]....
        /*0924*/ 	.word	0x0500000f


	//   ....[133]....
        /*0928*/ 	.word	0x0500000f


	//   ....[134]....
        /*092c*/ 	.word	0x0500000f


	//   ....[135]....
        /*0930*/ 	.word	0x0500000f


	//   ....[136]....
        /*0934*/ 	.word	0x0500000f


	//   ....[137]....
        /*0938*/ 	.word	0x0500000f


	//   ....[138]....
        /*093c*/ 	.word	0x0500000f


	//   ....[139]....
        /*0940*/ 	.word	0x0500000f


	//   ....[140]....
        /*0944*/ 	.word	0x0500000f


	//   ....[141]....
        /*0948*/ 	.word	0x0500000f


	//   ....[142]....
        /*094c*/ 	.word	0x0500000f


	//   ....[143]....
        /*0950*/ 	.word	0x0500000f


	//   ....[144]....
        /*0954*/ 	.word	0x0500000f


	//   ....[145]....
        /*0958*/ 	.word	0x0500000f


	//   ....[146]....
        /*095c*/ 	.word	0x0500000f


	//   ....[147]....
        /*0960*/ 	.word	0x0500000f


	//   ....[148]....
        /*0964*/ 	.word	0x0500000f


	//   ....[149]....
        /*0968*/ 	.word	0x0500000f


	//   ....[150]....
        /*096c*/ 	.word	0x0500000f


	//   ....[151]....
        /*0970*/ 	.word	0x0500000f


	//   ....[152]....
        /*0974*/ 	.word	0x0500000f


	//   ....[153]....
        /*0978*/ 	.word	0x0500000f


	//   ....[154]....
        /*097c*/ 	.word	0x0500000f


	//   ....[155]....
        /*0980*/ 	.word	0x0500000f


	//   ....[156]....
        /*0984*/ 	.word	0x0500000f


	//   ....[157]....
        /*0988*/ 	.word	0x0500000f


	//   ....[158]....
        /*098c*/ 	.word	0x0500000f


	//   ....[159]....
        /*0990*/ 	.word	0x0500000f


	//   ....[160]....
        /*0994*/ 	.word	0x0500000f


	//   ....[161]....
        /*0998*/ 	.word	0x0500000f


	//   ....[162]....
        /*099c*/ 	.word	0x0500000f


	//   ....[163]....
        /*09a0*/ 	.word	0x0500000f


	//   ....[164]....
        /*09a4*/ 	.word	0x0500000f


	//   ....[165]....
        /*09a8*/ 	.word	0x0500000f


	//   ....[166]....
        /*09ac*/ 	.word	0x0500000f


	//   ....[167]....
        /*09b0*/ 	.word	0x0500000f


	//   ....[168]....
        /*09b4*/ 	.word	0x0500000f


	//   ....[169]....
        /*09b8*/ 	.word	0x0500000f


	//   ....[170]....
        /*09bc*/ 	.word	0x0500000f


	//   ....[171]....
        /*09c0*/ 	.word	0x0500000f


	//   ....[172]....
        /*09c4*/ 	.word	0x0500000f


	//   ....[173]....
        /*09c8*/ 	.word	0x0500000f


	//----- nvinfo : EIATTR_COOP_GROUP_INSTR_OFFSETS
	.align		4
.L_505:
        /*09cc*/ 	.byte	0x04, 0x28
        /*09ce*/ 	.short	(.L_507 - .L_506)


	//   ....[0]....
.L_506:
        /*09d0*/ 	.word	0x00000060


	//   ....[1]....
        /*09d4*/ 	.word	0x000001a0


	//   ....[2]....
        /*09d8*/ 	.word	0x000001f0


	//   ....[3]....
        /*09dc*/ 	.word	0x00000420


	//   ....[4]....
        /*09e0*/ 	.word	0x00000580


	//   ....[5]....
        /*09e4*/ 	.word	0x000006a0


	//   ....[6]....
        /*09e8*/ 	.word	0x00000800


	//   ....[7]....
        /*09ec*/ 	.word	0x0000b580


	//   ....[8]....
        /*09f0*/ 	.word	0x0000bc80


	//   ....[9]....
        /*09f4*/ 	.word	0x0000bc90


	//   ....[10]....
        /*09f8*/ 	.word	0x0000bca0


	//   ....[11]....
        /*09fc*/ 	.word	0x0000bcb0


	//   ....[12]....
        /*0a00*/ 	.word	0x0000c530


	//   ....[13]....
        /*0a04*/ 	.word	0x0000c540


	//   ....[14]....
        /*0a08*/ 	.word	0x0000c550


	//   ....[15]....
        /*0a0c*/ 	.word	0x0000c560


	//   ....[16]....
        /*0a10*/ 	.word	0x0000f650


	//   ....[17]....
        /*0a14*/ 	.word	0x0000f660


	//   ....[18]....
        /*0a18*/ 	.word	0x0000f670


	//   ....[19]....
        /*0a1c*/ 	.word	0x0000f680


	//   ....[20]....
        /*0a20*/ 	.word	0x0000fd00


	//   ....[21]....
        /*0a24*/ 	.word	0x0000fd10


	//   ....[22]....
        /*0a28*/ 	.word	0x0000fd20


	//   ....[23]....
        /*0a2c*/ 	.word	0x0000fd30


	//   ....[24]....
        /*0a30*/ 	.word	0x000137a0


	//   ....[25]....
        /*0a34*/ 	.word	0x00013b60


	//   ....[26]....
        /*0a38*/ 	.word	0x00014770


	//   ....[27]....
        /*0a3c*/ 	.word	0x00014880


	//   ....[28]....
        /*0a40*/ 	.word	0x00014e30


	//   ....[29]....
        /*0a44*/ 	.word	0x00014f20


	//   ....[30]....
        /*0a48*/ 	.word	0x00016c00


	//   ....[31]....
        /*0a4c*/ 	.word	0x00016ed0


	//   ....[32]....
        /*0a50*/ 	.word	0x00017c10


	//   ....[33]....
        /*0a54*/ 	.word	0x00017d30


	//   ....[34]....
        /*0a58*/ 	.word	0x000182f0


	//   ....[35]....
        /*0a5c*/ 	.word	0x000183b0


	//   ....[36]....
        /*0a60*/ 	.word	0x0001a000


	//   ....[37]....
        /*0a64*/ 	.word	0x0001a080


	//   ....[38]....
        /*0a68*/ 	.word	0x0001a3a0


	//   ....[39]....
        /*0a6c*/ 	.word	0x0001a490


	//   ....[40]....
        /*0a70*/ 	.word	0x0001c080


	//   ....[41]....
        /*0a74*/ 	.word	0x0001c2e0


	//   ....[42]....
        /*0a78*/ 	.word	0x0001d030


	//   ....[43]....
        /*0a7c*/ 	.word	0x0001d140


	//   ....[44]....
        /*0a80*/ 	.word	0x0001d700


	//   ....[45]....
        /*0a84*/ 	.word	0x0001d7a0


	//   ....[46]....
        /*0a88*/ 	.word	0x0001e670


	//   ....[47]....
        /*0a8c*/ 	.word	0x0001e8b0


	//   ....[48]....
        /*0a90*/ 	.word	0x0001e980


	//   ....[49]....
        /*0a94*/ 	.word	0x0001e9b0


	//   ....[50]....
        /*0a98*/ 	.word	0x0001f9b0


	//   ....[51]....
        /*0a9c*/ 	.word	0x0001f9f0


	//   ....[52]....
        /*0aa0*/ 	.word	0x0001fa30


	//   ....[53]....
        /*0aa4*/ 	.word	0x0001fa70


	//   ....[54]....
        /*0aa8*/ 	.word	0x00020010


	//   ....[55]....
        /*0aac*/ 	.word	0x00020020


	//   ....[56]....
        /*0ab0*/ 	.word	0x000200f0


	//   ....[57]....
        /*0ab4*/ 	.word	0x00020110


	//   ....[58]....
        /*0ab8*/ 	.word	0x000201e0


	//   ....[59]....
        /*0abc*/ 	.word	0x00020200


	//   ....[60]....
        /*0ac0*/ 	.word	0x000202e0


	//   ....[61]....
        /*0ac4*/ 	.word	0x00020300


	//   ....[62]....
        /*0ac8*/ 	.word	0x00020b60


	//   ....[63]....
        /*0acc*/ 	.word	0x00020b80


	//   ....[64]....
        /*0ad0*/ 	.word	0x00020c50


	//   ....[65]....
        /*0ad4*/ 	.word	0x00020c70


	//   ....[66]....
        /*0ad8*/ 	.word	0x00020d40


	//   ....[67]....
        /*0adc*/ 	.word	0x00020d60


	//   ....[68]....
        /*0ae0*/ 	.word	0x00020e40


	//   ....[69]....
        /*0ae4*/ 	.word	0x00020e60


	//   ....[70]....
        /*0ae8*/ 	.word	0x00020fc0


	//   ....[71]....
        /*0aec*/ 	.word	0x000211a0


	//   ....[72]....
        /*0af0*/ 	.word	0x000211d0


	//   ....[73]....
        /*0af4*/ 	.word	0x00021200


	//   ....[74]....
        /*0af8*/ 	.word	0x00021230


	//   ....[75]....
        /*0afc*/ 	.word	0x00021260


	//   ....[76]....
        /*0b00*/ 	.word	0x00021290


	//   ....[77]....
        /*0b04*/ 	.word	0x00021410


	//   ....[78]....
        /*0b08*/ 	.word	0x00021440


	//   ....[79]....
        /*0b0c*/ 	.word	0x00021470


	//   ....[80]....
        /*0b10*/ 	.word	0x000214a0


	//   ....[81]....
        /*0b14*/ 	.word	0x000214d0


	//   ....[82]....
        /*0b18*/ 	.word	0x00021500


	//   ....[83]....
        /*0b1c*/ 	.word	0x000215b0


	//   ....[84]....
        /*0b20*/ 	.word	0x00021610


	//   ....[85]....
        /*0b24*/ 	.word	0x000216a0


	//   ....[86]....
        /*0b28*/ 	.word	0x000228c0


	//   ....[87]....
        /*0b2c*/ 	.word	0x00024680


	//   ....[88]....
        /*0b30*/ 	.word	0x000252d0


	//   ....[89]....
        /*0b34*/ 	.word	0x000252f0


	//   ....[90]....
        /*0b38*/ 	.word	0x000253c0


	//   ....[91]....
        /*0b3c*/ 	.word	0x000253d0


	//   ....[92]....
        /*0b40*/ 	.word	0x00025470


	//   ....[93]....
        /*0b44*/ 	.word	0x00025480


	//   ....[94]....
        /*0b48*/ 	.word	0x00025520


	//   ....[95]....
        /*0b4c*/ 	.word	0x00025530


	//   ....[96]....
        /*0b50*/ 	.word	0x000255d0


	//   ....[97]....
        /*0b54*/ 	.word	0x000255e0


	//   ....[98]....
        /*0b58*/ 	.word	0x00025680


	//   ....[99]....
        /*0b5c*/ 	.word	0x00025690


	//   ....[100]....
        /*0b60*/ 	.word	0x00025730


	//   ....[101]....
        /*0b64*/ 	.word	0x00025740


	//   ....[102]....
        /*0b68*/ 	.word	0x00025790


	//   ....[103]....
        /*0b6c*/ 	.word	0x000257d0


	//   ....[104]....
        /*0b70*/ 	.word	0x00028530


	//   ....[105]....
        /*0b74*/ 	.word	0x00028560


	//   ....[106]....
        /*0b78*/ 	.word	0x00028570


	//   ....[107]....
        /*0b7c*/ 	.word	0x000285a0


	//   ....[108]....
        /*0b80*/ 	.word	0x000285d0


	//   ....[109]....
        /*0b84*/ 	.word	0x00028600


	//   ....[110]....
        /*0b88*/ 	.word	0x00028630


	//   ....[111]....
        /*0b8c*/ 	.word	0x00028640


	//   ....[112]....
        /*0b90*/ 	.word	0x000287d0


	//   ....[113]....
        /*0b94*/ 	.word	0x00028810


	//   ....[114]....
        /*0b98*/ 	.word	0x00028840


	//   ....[115]....
        /*0b9c*/ 	.word	0x00028870


	//   ....[116]....
        /*0ba0*/ 	.word	0x000288a0


	//   ....[117]....
        /*0ba4*/ 	.word	0x000288d0


	//   ....[118]....
        /*0ba8*/ 	.word	0x00028990


	//   ....[119]....
        /*0bac*/ 	.word	0x000289b0


	//   ....[120]....
        /*0bb0*/ 	.word	0x00028a20


	//   ....[121]....
        /*0bb4*/ 	.word	0x00029100


	//   ....[122]....
        /*0bb8*/ 	.word	0x00029540


	//   ....[123]....
        /*0bbc*/ 	.word	0x000295d0


	//   ....[124]....
        /*0bc0*/ 	.word	0x00029620


	//   ....[125]....
        /*0bc4*/ 	.word	0x00029670


	//   ....[126]....
        /*0bc8*/ 	.word	0x00029700


	//   ....[127]....
        /*0bcc*/ 	.word	0x00029790


	//   ....[128]....
        /*0bd0*/ 	.word	0x000297e0


	//   ....[129]....
        /*0bd4*/ 	.word	0x00029830


	//   ....[130]....
        /*0bd8*/ 	.word	0x00029920


	//   ....[131]....
        /*0bdc*/ 	.word	0x000299b0


	//   ....[132]....
        /*0be0*/ 	.word	0x00029a10


	//   ....[133]....
        /*0be4*/ 	.word	0x00029a70


	//   ....[134]....
        /*0be8*/ 	.word	0x00029b00


	//   ....[135]....
        /*0bec*/ 	.word	0x00029b90


	//   ....[136]....
        /*0bf0*/ 	.word	0x00029bf0


	//   ....[137]....
        /*0bf4*/ 	.word	0x00029c50


	//   ....[138]....
        /*0bf8*/ 	.word	0x00029fe0


	//   ....[139]....
        /*0bfc*/ 	.word	0x0002a2e0


	//   ....[140]....
        /*0c00*/ 	.word	0x0002a460


	//   ....[141]....
        /*0c04*/ 	.word	0x0002a4b0


	//   ....[142]....
        /*0c08*/ 	.word	0x0002a630


	//   ....[143]....
        /*0c0c*/ 	.word	0x0002a680


	//   ....[144]....
        /*0c10*/ 	.word	0x0002a7b0


	//   ....[145]....
        /*0c14*/ 	.word	0x0002a800


	//   ....[146]....
        /*0c18*/ 	.word	0x0002a930


	//   ....[147]....
        /*0c1c*/ 	.word	0x0002a980


	//   ....[148]....
        /*0c20*/ 	.word	0x0002aab0


	//   ....[149]....
        /*0c24*/ 	.word	0x0002ab00


	//   ....[150]....
        /*0c28*/ 	.word	0x0002ac30


	//   ....[151]....
        /*0c2c*/ 	.word	0x0002ac80


	//   ....[152]....
        /*0c30*/ 	.word	0x0002adb0


	//   ....[153]....
        /*0c34*/ 	.word	0x0002ae00


	//   ....[154]....
        /*0c38*/ 	.word	0x0002af10


	//   ....[155]....
        /*0c3c*/ 	.word	0x0002af60


	//   ....[156]....
        /*0c40*/ 	.word	0x0002b290


	//   ....[157]....
        /*0c44*/ 	.word	0x0002b340


	//   ....[158]....
        /*0c48*/ 	.word	0x0002b450


	//   ....[159]....
        /*0c4c*/ 	.word	0x0002b4e0


	//   ....[160]....
        /*0c50*/ 	.word	0x0002b560


	//   ....[161]....
        /*0c54*/ 	.word	0x0002b5e0


	//   ....[162]....
        /*0c58*/ 	.word	0x0002b660


	//   ....[163]....
        /*0c5c*/ 	.word	0x0002b6f0


	//   ....[164]....
        /*0c60*/ 	.word	0x0002b790


	//   ....[165]....
        /*0c64*/ 	.word	0x0002b850


	//   ....[166]....
        /*0c68*/ 	.word	0x0002b8d0


	//   ....[167]....
        /*0c6c*/ 	.word	0x0002b950


	//   ....[168]....
        /*0c70*/ 	.word	0x0002b9d0


	//   ....[169]....
        /*0c74*/ 	.word	0x0002ba60


	//   ....[170]....
        /*0c78*/ 	.word	0x0002bae0


	//   ....[171]....
        /*0c7c*/ 	.word	0x0002bb80


	//   ....[172]....
        /*0c80*/ 	.word	0x0002bc10


	//   ....[173]....
        /*0c84*/ 	.word	0x0002bd40


	//----- nvinfo : EIATTR_REG_RECONFIG
	.align		4
.L_507:
        /*0c88*/ 	.byte	0x01, 0x54
	.zero		2


	//----- nvinfo : EIATTR_SYSCALL_OFFSETS
	.align		4
        /*0c8c*/ 	.byte	0x04, 0x46
        /*0c8e*/ 	.short	(.L_509 - .L_508)


	//   ....[0]....
.L_508:
        /*0c90*/ 	.word	0x00001dd0


	//   ....[1]....
        /*0c94*/ 	.word	0x00001f20


	//   ....[2]....
        /*0c98*/ 	.word	0x0000b720


	//   ....[3]....
        /*0c9c*/ 	.word	0x0000ba40


	//   ....[4]....
        /*0ca0*/ 	.word	0x000242b0


	//   ....[5]....
        /*0ca4*/ 	.word	0x00024400


	//   ....[6]....
        /*0ca8*/ 	.word	0x000244f0


	//   ....[7]....
        /*0cac*/ 	.word	0x00024e10


	//----- nvinfo : EIATTR_MBARRIER_INSTR_OFFSETS
	.align		4
.L_509:
        /*0cb0*/ 	.byte	0x04, 0x39
        /*0cb2*/ 	.short	(.L_511 - .L_510)


	//   ....[0]....
.L_510:
        /*0cb4*/ 	.word	0x000002d0
        /*0cb8*/ 	.word	0x000000ff
        /*0cbc*/ 	.word	0x0002a800
        /*0cc0*/ 	.short	0x0100
        /*0cc2*/ 	.byte	0x08
	.zero		1


	//   ....[1]....
        /*0cc4*/ 	.word	0x000002e0
        /*0cc8*/ 	.word	0x000000ff
        /*0ccc*/ 	.word	0x0002a820
        /*0cd0*/ 	.short	0x0100
        /*0cd2*/ 	.byte	0x08
	.zero		1


	//   ....[2]....
        /*0cd4*/ 	.word	0x000003d0
        /*0cd8*/ 	.word	0x000000ff
        /*0cdc*/ 	.word	0x0002a830
        /*0ce0*/ 	.short	0x0100
        /*0ce2*/ 	.byte	0x08
	.zero		1


	//   ....[3]....
        /*0ce4*/ 	.word	0x000003e0
        /*0ce8*/ 	.word	0x000000ff
        /*0cec*/ 	.word	0x0002a840
        /*0cf0*/ 	.short	0x0100
        /*0cf2*/ 	.byte	0x08
	.zero		1


	//   ....[4]....
        /*0cf4*/ 	.word	0x000003f0
        /*0cf8*/ 	.word	0x000000ff
        /*0cfc*/ 	.word	0x0002a838
        /*0d00*/ 	.short	0x0100
        /*0d02*/ 	.byte	0x08
	.zero		1


	//   ....[5]....
        /*0d04*/ 	.word	0x00000400
        /*0d08*/ 	.word	0x000000ff
        /*0d0c*/ 	.word	0x0002a848
        /*0d10*/ 	.short	0x0100
        /*0d12*/ 	.byte	0x08
	.zero		1


	//   ....[6]....
        /*0d14*/ 	.word	0x00000530
        /*0d18*/ 	.word	0x000000ff
        /*0d1c*/ 	.word	0x0002a850
        /*0d20*/ 	.short	0x0100
        /*0d22*/ 	.byte	0x08
	.zero		1


	//   ....[7]....
        /*0d24*/ 	.word	0x00000540
        /*0d28*/ 	.word	0x000000ff
        /*0d2c*/ 	.word	0x0002a860
        /*0d30*/ 	.short	0x0100
        /*0d32*/ 	.byte	0x08
	.zero		1


	//   ....[8]....
        /*0d34*/ 	.word	0x00000550
        /*0d38*/ 	.word	0x000000ff
        /*0d3c*/ 	.word	0x0002a858
        /*0d40*/ 	.short	0x0100
        /*0d42*/ 	.byte	0x08
	.zero		1


	//   ....[9]....
        /*0d44*/ 	.word	0x00000560
        /*0d48*/ 	.word	0x000000ff
        /*0d4c*/ 	.word	0x0002a868
        /*0d50*/ 	.short	0x0100
        /*0d52*/ 	.byte	0x08
	.zero		1


	//   ....[10]....
        /*0d54*/ 	.word	0x00000650
        /*0d58*/ 	.word	0x000000ff
        /*0d5c*/ 	.word	0x0002a870
        /*0d60*/ 	.short	0x0100
        /*0d62*/ 	.byte	0x06
	.zero		1


	//   ....[11]....
        /*0d64*/ 	.word	0x00000660
        /*0d68*/ 	.word	0x000000ff
        /*0d6c*/ 	.word	0x0002a880
        /*0d70*/ 	.short	0x0100
        /*0d72*/ 	.byte	0x06
	.zero		1


	//   ....[12]....
        /*0d74*/ 	.word	0x00000670
        /*0d78*/ 	.word	0x000000ff
        /*0d7c*/ 	.word	0x0002a878
        /*0d80*/ 	.short	0x0100
        /*0d82*/ 	.byte	0x06
	.zero		1


	//   ....[13]....
        /*0d84*/ 	.word	0x00000680
        /*0d88*/ 	.word	0x000000ff
        /*0d8c*/ 	.word	0x0002a888
        /*0d90*/ 	.short	0x0100
        /*0d92*/ 	.byte	0x06
	.zero		1


	//   ....[14]....
        /*0d94*/ 	.word	0x000007b0
        /*0d98*/ 	.word	0x000000ff
        /*0d9c*/ 	.word	0x0002a890
        /*0da0*/ 	.short	0x0100
        /*0da2*/ 	.byte	0x08
	.zero		1


	//   ....[15]....
        /*0da4*/ 	.word	0x000007c0
        /*0da8*/ 	.word	0x000000ff
        /*0dac*/ 	.word	0x0002a8a0
        /*0db0*/ 	.short	0x0100
        /*0db2*/ 	.byte	0x08
	.zero		1


	//   ....[16]....
        /*0db4*/ 	.word	0x000007d0
        /*0db8*/ 	.word	0x000000ff
        /*0dbc*/ 	.word	0x0002a898
        /*0dc0*/ 	.short	0x0100
        /*0dc2*/ 	.byte	0x08
	.zero		1


	//   ....[17]....
        /*0dc4*/ 	.word	0x000007e0
        /*0dc8*/ 	.word	0x000000ff
        /*0dcc*/ 	.word	0x0002a8a8
        /*0dd0*/ 	.short	0x0100
        /*0dd2*/ 	.byte	0x08
	.zero		1


	//   ....[18]....
        /*0dd4*/ 	.word	0x00000910
        /*0dd8*/ 	.word	0x000000ff
        /*0ddc*/ 	.word	0x0002a8b0
        /*0de0*/ 	.short	0x0100
        /*0de2*/ 	.byte	0x08
	.zero		1


	//   ....[19]....
        /*0de4*/ 	.word	0x00000920
        /*0de8*/ 	.word	0x000000ff
        /*0dec*/ 	.word	0x0002a8c0
        /*0df0*/ 	.short	0x0100
        /*0df2*/ 	.byte	0x08
	.zero		1


	//   ....[20]....
        /*0df4*/ 	.word	0x00000930
        /*0df8*/ 	.word	0x000000ff
        /*0dfc*/ 	.word	0x0002a8b8
        /*0e00*/ 	.short	0x0100
        /*0e02*/ 	.byte	0x08
	.zero		1


	//   ....[21]....
        /*0e04*/ 	.word	0x00000940
        /*0e08*/ 	.word	0x000000ff
        /*0e0c*/ 	.word	0x0002a8c8
        /*0e10*/ 	.short	0x0100
        /*0e12*/ 	.byte	0x08
	.zero		1


	//   ....[22]....
        /*0e14*/ 	.word	0x00003b70
        /*0e18*/ 	.word	0x00000003
        /*0e1c*/ 	.word	0x0002a890
        /*0e20*/ 	.short	0x010a
        /*0e22*/ 	.byte	0x3f
	.zero		1


	//   ....[23]....
        /*0e24*/ 	.word	0x00007210
        /*0e28*/ 	.word	0x00000003
        /*0e2c*/ 	.word	0x0002a890
        /*0e30*/ 	.short	0x010a
        /*0e32*/ 	.byte	0x3f
	.zero		1


	//   ....[24]....
        /*0e34*/ 	.word	0x0000a540
        /*0e38*/ 	.word	0x00000003
        /*0e3c*/ 	.word	0x0002a890
        /*0e40*/ 	.short	0x010a
        /*0e42*/ 	.byte	0x3f
	.zero		1


	//   ....[25]....
        /*0e44*/ 	.word	0x0000a930
        /*0e48*/ 	.word	0x0000001c
        /*0e4c*/ 	.word	0x00000000
        /*0e50*/ 	.short	0x0101
        /*0e52*/ 	.byte	0x3f
	.zero		1


	//   ....[26]....
        /*0e54*/ 	.word	0x0000a970
        /*0e58*/ 	.word	0x00000003
        /*0e5c*/ 	.word	0x0002a8b0
        /*0e60*/ 	.short	0x010a
        /*0e62*/ 	.byte	0x3f
	.zero		1


	//   ....[27]....
        /*0e64*/ 	.word	0x0000ae20
        /*0e68*/ 	.word	0x00000003
        /*0e6c*/ 	.word	0x00000000
        /*0e70*/ 	.short	0x0101
        /*0e72*/ 	.byte	0x3f
	.zero		1


	//   ....[28]....
        /*0e74*/ 	.word	0x0000b7a0
        /*0e78*/ 	.word	0x00000010
        /*0e7c*/ 	.word	0x0002a800
        /*0e80*/ 	.short	0x010a
        /*0e82*/ 	.byte	0x3f
	.zero		1


	//   ....[29]....
        /*0e84*/ 	.word	0x0000b7f0
        /*0e88*/ 	.word	0x00000010
        /*0e8c*/ 	.word	0x0002a800
        /*0e90*/ 	.short	0x010a
        /*0e92*/ 	.byte	0x3f
	.zero		1


	//   ....[30]....
        /*0e94*/ 	.word	0x0000cc30
        /*0e98*/ 	.word	0x00000010
        /*0e9c*/ 	.word	0x0002a800
        /*0ea0*/ 	.short	0x010a
        /*0ea2*/ 	.byte	0x3f
	.zero		1


	//   ....[31]....
        /*0ea4*/ 	.word	0x00010190
        /*0ea8*/ 	.word	0x00000010
        /*0eac*/ 	.word	0x0002a800
        /*0eb0*/ 	.short	0x010a
        /*0eb2*/ 	.byte	0x3f
	.zero		1


	//   ....[32]....
        /*0eb4*/ 	.word	0x00012d30
        /*0eb8*/ 	.word	0x00000007
        /*0ebc*/ 	.word	0x0002a830
        /*0ec0*/ 	.short	0x010a
        /*0ec2*/ 	.byte	0x3f
	.zero		1


	//   ....[33]....
        /*0ec4*/ 	.word	0x00012da0
        /*0ec8*/ 	.word	0x00000007
        /*0ecc*/ 	.word	0x0002a830
        /*0ed0*/ 	.short	0x010a
        /*0ed2*/ 	.byte	0x3f
	.zero		1


	//   ....[34]....
        /*0ed4*/ 	.word	0x00013850
        /*0ed8*/ 	.word	0x00000000
        /*0edc*/ 	.word	0x00000000
        /*0ee0*/ 	.short	0x0101
        /*0ee2*/ 	.byte	0x3f
	.zero		1


	//   ....[35]....
        /*0ee4*/ 	.word	0x00015c90
        /*0ee8*/ 	.word	0x00000007
        /*0eec*/ 	.word	0x0002a830
        /*0ef0*/ 	.short	0x010a
        /*0ef2*/ 	.byte	0x3f
	.zero		1


	//   ....[36]....
        /*0ef4*/ 	.word	0x00015d00
        /*0ef8*/ 	.word	0x00000007
        /*0efc*/ 	.word	0x0002a830
        /*0f00*/ 	.short	0x010a
        /*0f02*/ 	.byte	0x3f
	.zero		1


	//   ....[37]....
        /*0f04*/ 	.word	0x00016880
        /*0f08*/ 	.word	0x0000000e
        /*0f0c*/ 	.word	0x0002a850
        /*0f10*/ 	.short	0x010a
        /*0f12*/ 	.byte	0x3f
	.zero		1


	//   ....[38]....
        /*0f14*/ 	.word	0x00016920
        /*0f18*/ 	.word	0x0000000e
        /*0f1c*/ 	.word	0x0002a850
        /*0f20*/ 	.short	0x010a
        /*0f22*/ 	.byte	0x3f
	.zero		1


	//   ....[39]....
        /*0f24*/ 	.word	0x00016cf0
        /*0f28*/ 	.word	0x00000007
        /*0f2c*/ 	.word	0x00000000
        /*0f30*/ 	.short	0x0101
        /*0f32*/ 	.byte	0x3f
	.zero		1


	//   ....[40]....
        /*0f34*/ 	.word	0x000183e0
        /*0f38*/ 	.word	0x00000069
        /*0f3c*/ 	.word	0x00000000
        /*0f40*/ 	.short	0x0101
        /*0f42*/ 	.byte	0x3f
	.zero		1


	//   ....[41]....
        /*0f44*/ 	.word	0x000190b0
        /*0f48*/ 	.word	0x00000003
        /*0f4c*/ 	.word	0x0002a830
        /*0f50*/ 	.short	0x010a
        /*0f52*/ 	.byte	0x3f
	.zero		1


	//   ....[42]....
        /*0f54*/ 	.word	0x00019120
        /*0f58*/ 	.word	0x00000003
        /*0f5c*/ 	.word	0x0002a830
        /*0f60*/ 	.short	0x010a
        /*0f62*/ 	.byte	0x3f
	.zero		1


	//   ....[43]....
        /*0f64*/ 	.word	0x00019ca0
        /*0f68*/ 	.word	0x000000c6
        /*0f6c*/ 	.word	0x0002a850
        /*0f70*/ 	.short	0x010a
        /*0f72*/ 	.byte	0x3f
	.zero		1


	//   ....[44]....
        /*0f74*/ 	.word	0x00019cf0
        /*0f78*/ 	.word	0x000000c6
        /*0f7c*/ 	.word	0x0002a850
        /*0f80*/ 	.short	0x010a
        /*0f82*/ 	.byte	0x3f
	.zero		1


	//   ....[45]....
        /*0f84*/ 	.word	0x0001ab20
        /*0f88*/ 	.word	0x0000005b
        /*0f8c*/ 	.word	0x00000000
        /*0f90*/ 	.short	0x0101
        /*0f92*/ 	.byte	0x3f
	.zero		1


	//   ....[46]....
        /*0f94*/ 	.word	0x0001ab90
        /*0f98*/ 	.word	0x000000c6
        /*0f9c*/ 	.word	0x00000000
        /*0fa0*/ 	.short	0x0101
        /*0fa2*/ 	.byte	0x3f
	.zero		1


	//   ....[47]....
        /*0fa4*/ 	.word	0x0001b0b0
        /*0fa8*/ 	.word	0x00000003
        /*0fac*/ 	.word	0x0002a830
        /*0fb0*/ 	.short	0x010a
        /*0fb2*/ 	.byte	0x3f
	.zero		1


	//   ....[48]....
        /*0fb4*/ 	.word	0x0001b120
        /*0fb8*/ 	.word	0x00000003
        /*0fbc*/ 	.word	0x0002a830
        /*0fc0*/ 	.short	0x010a
        /*0fc2*/ 	.byte	0x3f
	.zero		1


	//   ....[49]....
        /*0fc4*/ 	.word	0x0001bca0
        /*0fc8*/ 	.word	0x0000000c
        /*0fcc*/ 	.word	0x0002a850
        /*0fd0*/ 	.short	0x010a
        /*0fd2*/ 	.byte	0x3f
	.zero		1


	//   ....[50]....
        /*0fd4*/ 	.word	0x0001bd40
        /*0fd8*/ 	.word	0x0000000c
        /*0fdc*/ 	.word	0x0002a850
        /*0fe0*/ 	.short	0x010a
        /*0fe2*/ 	.byte	0x3f
	.zero		1


	//   ....[51]....
        /*0fe4*/ 	.word	0x0001c0e0
        /*0fe8*/ 	.word	0x00000000
        /*0fec*/ 	.word	0x00000000
        /*0ff0*/ 	.short	0x0101
        /*0ff2*/ 	.byte	0x3f
	.zero		1


	//   ....[52]....
        /*0ff4*/ 	.word	0x0001d850
        /*0ff8*/ 	.word	0x0000006b
        /*0ffc*/ 	.word	0x00000000
        /*1000*/ 	.short	0x0101
        /*1002*/ 	.byte	0x3f
	.zero		1


	//   ....[53]....
        /*1004*/ 	.word	0x0001e560
        /*1008*/ 	.word	0x0000000d
        /*100c*/ 	.word	0x0002a850
        /*1010*/ 	.short	0x010a
        /*1012*/ 	.byte	0x3f
	.zero		1


	//   ....[54]....
        /*1014*/ 	.word	0x0001e600
        /*1018*/ 	.word	0x0000000d
        /*101c*/ 	.word	0x0002a850
        /*1020*/ 	.short	0x010a
        /*1022*/ 	.byte	0x3f
	.zero		1


	//   ....[55]....
        /*1024*/ 	.word	0x0001ead0
        /*1028*/ 	.word	0x0000000b
        /*102c*/ 	.word	0x00000000
        /*1030*/ 	.short	0x0101
        /*1032*/ 	.byte	0x3f
	.zero		1


	//   ....[56]....
        /*1034*/ 	.word	0x00020000
        /*1038*/ 	.word	0x00000000
        /*103c*/ 	.word	0x00000000
        /*1040*/ 	.short	0x0101
        /*1042*/ 	.byte	0x3f
	.zero		1


	//   ....[57]....
        /*1044*/ 	.word	0x000229b0
        /*1048*/ 	.word	0x00000007
        /*104c*/ 	.word	0x0002a820
        /*1050*/ 	.short	0x010a
        /*1052*/ 	.byte	0x3f
	.zero		1


	//   ....[58]....
        /*1054*/ 	.word	0x00022a90
        /*1058*/ 	.word	0x00000007
        /*105c*/ 	.word	0x0002a8a0
        /*1060*/ 	.short	0x010a
        /*1062*/ 	.byte	0x3f
	.zero		1


	//   ....[59]....
        /*1064*/ 	.word	0x00022ec0
        /*1068*/ 	.word	0x00000007
        /*106c*/ 	.word	0x0002a8c0
        /*1070*/ 	.short	0x010a
        /*1072*/ 	.byte	0x3f
	.zero		1


	//   ....[60]....
        /*1074*/ 	.word	0x00023390
        /*1078*/ 	.word	0x00000008
        /*107c*/ 	.word	0x0002a8a0
        /*1080*/ 	.short	0x010a
        /*1082*/ 	.byte	0x3f
	.zero		1


	//   ....[61]....
        /*1084*/ 	.word	0x000237b0
        /*1088*/ 	.word	0x00000008
        /*108c*/ 	.word	0x0002a8c0
        /*1090*/ 	.short	0x010a
        /*1092*/ 	.byte	0x3f
	.zero		1


	//   ....[62]....
        /*1094*/ 	.word	0x00024920
        /*1098*/ 	.word	0x00000000
        /*109c*/ 	.word	0x0002a840
        /*10a0*/ 	.short	0x010a
        /*10a2*/ 	.byte	0x3f
	.zero		1


	//   ....[63]....
        /*10a4*/ 	.word	0x000258f0
        /*10a8*/ 	.word	0x00000008
        /*10ac*/ 	.word	0x0002a800
        /*10b0*/ 	.short	0x0107
        /*10b2*/ 	.byte	0x3f
	.zero		1


	//   ....[64]....
        /*10b4*/ 	.word	0x000259f0
        /*10b8*/ 	.word	0x00000002
        /*10bc*/ 	.word	0x0002a800
        /*10c0*/ 	.short	0x0101
        /*10c2*/ 	.byte	0x3f
	.zero		1


	//   ....[65]....
        /*10c4*/ 	.word	0x00025a10
        /*10c8*/ 	.word	0x00000002
        /*10cc*/ 	.word	0x0002a820
        /*10d0*/ 	.short	0x010a
        /*10d2*/ 	.byte	0x3f
	.zero		1


	//   ....[66]....
        /*10d4*/ 	.word	0x00025da0
        /*10d8*/ 	.word	0x00000003
        /*10dc*/ 	.word	0x0002a840
        /*10e0*/ 	.short	0x010a
        /*10e2*/ 	.byte	0x3f
	.zero		1


	//   ....[67]....
        /*10e4*/ 	.word	0x00026250
        /*10e8*/ 	.word	0x00000002
        /*10ec*/ 	.word	0x0002a860
        /*10f0*/ 	.short	0x010a
        /*10f2*/ 	.byte	0x3f
	.zero		1


	//   ....[68]....
        /*10f4*/ 	.word	0x00026960
        /*10f8*/ 	.word	0x00000003
        /*10fc*/ 	.word	0x0002a840
        /*1100*/ 	.short	0x010a
        /*1102*/ 	.byte	0x3f
	.zero		1


	//   ....[69]....
        /*1104*/ 	.word	0x00026e10
        /*1108*/ 	.word	0x00000002
        /*110c*/ 	.word	0x0002a860
        /*1110*/ 	.short	0x010a
        /*1112*/ 	.byte	0x3f
	.zero		1


	//   ....[70]....
        /*1114*/ 	.word	0x00027470
        /*1118*/ 	.word	0x00000003
        /*111c*/ 	.word	0x0002a840
        /*1120*/ 	.short	0x010a
        /*1122*/ 	.byte	0x3f
	.zero		1


	//   ....[71]....
        /*1124*/ 	.word	0x00027910
        /*1128*/ 	.word	0x00000002
        /*112c*/ 	.word	0x0002a860
        /*1130*/ 	.short	0x010a
        /*1132*/ 	.byte	0x3f
	.zero		1


	//   ....[72]....
        /*1134*/ 	.word	0x00027ef0
        /*1138*/ 	.word	0x00000000
        /*113c*/ 	.word	0x0002a860
        /*1140*/ 	.short	0x010a
        /*1142*/ 	.byte	0x3f
	.zero		1


	//   ....[73]....
        /*1144*/ 	.word	0x00029080
        /*1148*/ 	.word	0x00000000
        /*114c*/ 	.word	0x0002a820
        /*1150*/ 	.short	0x010a
        /*1152*/ 	.byte	0x3f
	.zero		1


	//   ....[74]....
        /*1154*/ 	.word	0x00029230
        /*1158*/ 	.word	0x00000006
        /*115c*/ 	.word	0x00000000
        /*1160*/ 	.short	0x010a
        /*1162*/ 	.byte	0x3f
	.zero		1


	//   ....[75]....
        /*1164*/ 	.word	0x000292a0
        /*1168*/ 	.word	0x00000007
        /*116c*/ 	.word	0x00000000
        /*1170*/ 	.short	0x010a
        /*1172*/ 	.byte	0x3f
	.zero		1


	//   ....[76]....
        /*1174*/ 	.word	0x00029310
        /*1178*/ 	.word	0x00000004
        /*117c*/ 	.word	0x00000000
        /*1180*/ 	.short	0x010a
        /*1182*/ 	.byte	0x3f
	.zero		1


	//   ....[77]....
        /*1184*/ 	.word	0x00029340
        /*1188*/ 	.word	0x00000003
        /*118c*/ 	.word	0x00000000
        /*1190*/ 	.short	0x010a
        /*1192*/ 	.byte	0x3f
	.zero		1


	//   ....[78]....
        /*1194*/ 	.word	0x000293a0
        /*1198*/ 	.word	0x00000003
        /*119c*/ 	.word	0x0002a890
        /*11a0*/ 	.short	0x010a
        /*11a2*/ 	.byte	0x3f
	.zero		1


	//   ....[79]....
        /*11a4*/ 	.word	0x000293f0
        /*11a8*/ 	.word	0x00000003
        /*11ac*/ 	.word	0x0002a890
        /*11b0*/ 	.short	0x010a
        /*11b2*/ 	.byte	0x3f
	.zero		1


	//   ....[80]....
        /*11b4*/ 	.word	0x00029440
        /*11b8*/ 	.word	0x00000003
        /*11bc*/ 	.word	0x0002a890
        /*11c0*/ 	.short	0x010a
        /*11c2*/ 	.byte	0x3f
	.zero		1


	//   ....[81]....
        /*11c4*/ 	.word	0x00029490
        /*11c8*/ 	.word	0x00000003
        /*11cc*/ 	.word	0x0002a8b0
        /*11d0*/ 	.short	0x010a
        /*11d2*/ 	.byte	0x3f
	.zero		1


	//   ....[82]....
        /*11d4*/ 	.word	0x00029870
        /*11d8*/ 	.word	0x00000010
        /*11dc*/ 	.word	0x0002a800
        /*11e0*/ 	.short	0x010a
        /*11e2*/ 	.byte	0x3f
	.zero		1


	//   ....[83]....
        /*11e4*/ 	.word	0x00029c80
        /*11e8*/ 	.word	0x00000010
        /*11ec*/ 	.word	0x0002a800
        /*11f0*/ 	.short	0x010a
        /*11f2*/ 	.byte	0x3f
	.zero		1


	//   ....[84]....
        /*11f4*/ 	.word	0x00029cd0
        /*11f8*/ 	.word	0x00000007
        /*11fc*/ 	.word	0x0002a830
        /*1200*/ 	.short	0x010a
        /*1202*/ 	.byte	0x3f
	.zero		1


	//   ....[85]....
        /*1204*/ 	.word	0x00029d20
        /*1208*/ 	.word	0x00000007
        /*120c*/ 	.word	0x0002a830
        /*1210*/ 	.short	0x010a
        /*1212*/ 	.byte	0x3f
	.zero		1


	//   ....[86]....
        /*1214*/ 	.word	0x00029d70
        /*1218*/ 	.word	0x0000000e
        /*121c*/ 	.word	0x0002a850
        /*1220*/ 	.short	0x010a
        /*1222*/ 	.byte	0x3f
	.zero		1


	//   ....[87]....
        /*1224*/ 	.word	0x00029dc0
        /*1228*/ 	.word	0x00000003
        /*122c*/ 	.word	0x0002a830
        /*1230*/ 	.short	0x010a
        /*1232*/ 	.byte	0x3f
	.zero		1


	//   ....[88]....
        /*1234*/ 	.word	0x00029e10
        /*1238*/ 	.word	0x000000c6
        /*123c*/ 	.word	0x0002a850
        /*1240*/ 	.short	0x010a
        /*1242*/ 	.byte	0x3f
	.zero		1


	//   ....[89]....
        /*1244*/ 	.word	0x00029e60
        /*1248*/ 	.word	0x00000003
        /*124c*/ 	.word	0x0002a830
        /*1250*/ 	.short	0x010a
        /*1252*/ 	.byte	0x3f
	.zero		1


	//   ....[90]....
        /*1254*/ 	.word	0x00029eb0
        /*1258*/ 	.word	0x0000000c
        /*125c*/ 	.word	0x0002a850
        /*1260*/ 	.short	0x010a
        /*1262*/ 	.byte	0x3f
	.zero		1


	//   ....[91]....
        /*1264*/ 	.word	0x00029f00
        /*1268*/ 	.word	0x0000000d
        /*126c*/ 	.word	0x0002a850
        /*1270*/ 	.short	0x010a
        /*1272*/ 	.byte	0x3f
	.zero		1


	//   ....[92]....
        /*1274*/ 	.word	0x0002a0c0
        /*1278*/ 	.word	0x00000006
        /*127c*/ 	.word	0x0002a820
        /*1280*/ 	.short	0x010a
        /*1282*/ 	.byte	0x3f
	.zero		1


	//   ....[93]....
        /*1284*/ 	.word	0x0002a110
        /*1288*/ 	.word	0x00000007
        /*128c*/ 	.word	0x0002a8a0
        /*1290*/ 	.short	0x010a
        /*1292*/ 	.byte	0x3f
	.zero		1


	//   ....[94]....
        /*1294*/ 	.word	0x0002a160
        /*1298*/ 	.word	0x00000007
        /*129c*/ 	.word	0x0002a8c0
        /*12a0*/ 	.short	0x010a
        /*12a2*/ 	.byte	0x3f
	.zero		1


	//   ....[95]....
        /*12a4*/ 	.word	0x0002a1b0
        /*12a8*/ 	.word	0x00000008
        /*12ac*/ 	.word	0x0002a8a0
        /*12b0*/ 	.short	0x010a
        /*12b2*/ 	.byte	0x3f
	.zero		1


	//   ....[96]....
        /*12b4*/ 	.word	0x0002a200
        /*12b8*/ 	.word	0x00000008
        /*12bc*/ 	.word	0x0002a8c0
        /*12c0*/ 	.short	0x010a
        /*12c2*/ 	.byte	0x3f
	.zero		1


	//   ....[97]....
        /*12c4*/ 	.word	0x0002a3a0
        /*12c8*/ 	.word	0x00000000
        /*12cc*/ 	.word	0x0002a840
        /*12d0*/ 	.short	0x010a
        /*12d2*/ 	.byte	0x3f
	.zero		1


	//   ....[98]....
        /*12d4*/ 	.word	0x0002afb0
        /*12d8*/ 	.word	0x00000002
        /*12dc*/ 	.word	0x0002a820
        /*12e0*/ 	.short	0x010a
        /*12e2*/ 	.byte	0x3f
	.zero		1


	//   ....[99]....
        /*12e4*/ 	.word	0x0002b000
        /*12e8*/ 	.word	0x00000003
        /*12ec*/ 	.word	0x0002a840
        /*12f0*/ 	.short	0x010a
        /*12f2*/ 	.byte	0x3f
	.zero		1


	//   ....[100]....
        /*12f4*/ 	.word	0x0002b050
        /*12f8*/ 	.word	0x00000002
        /*12fc*/ 	.word	0x0002a860
        /*1300*/ 	.short	0x010a
        /*1302*/ 	.byte	0x3f
	.zero		1


	//   ....[101]....
        /*1304*/ 	.word	0x0002b0a0
        /*1308*/ 	.word	0x00000003
        /*130c*/ 	.word	0x0002a840
        /*1310*/ 	.short	0x010a
        /*1312*/ 	.byte	0x3f
	.zero		1


	//   ....[102]....
        /*1314*/ 	.word	0x0002b0f0
        /*1318*/ 	.word	0x00000002
        /*131c*/ 	.word	0x0002a860
        /*1320*/ 	.short	0x010a
        /*1322*/ 	.byte	0x3f
	.zero		1


	//   ....[103]....
        /*1324*/ 	.word	0x0002b140
        /*1328*/ 	.word	0x00000003
        /*132c*/ 	.word	0x0002a840
        /*1330*/ 	.short	0x010a
        /*1332*/ 	.byte	0x3f
	.zero		1


	//   ....[104]....
        /*1334*/ 	.word	0x0002b190
        /*1338*/ 	.word	0x00000002
        /*133c*/ 	.word	0x0002a860
        /*1340*/ 	.short	0x010a
        /*1342*/ 	.byte	0x3f
	.zero		1


	//   ....[105]....
        /*1344*/ 	.word	0x0002b1e0
        /*1348*/ 	.word	0x00000000
        /*134c*/ 	.word	0x0002a860
        /*1350*/ 	.short	0x010a
        /*1352*/ 	.byte	0x3f
	.zero		1


	//   ....[106]....
        /*1354*/ 	.word	0x0002bc60
        /*1358*/ 	.word	0x00000000
        /*135c*/ 	.word	0x0002a820
        /*1360*/ 	.short	0x010a
        /*1362*/ 	.byte	0x3f
	.zero		1


	//   ....[107]....
        /*1364*/ 	.word	0x0002be00
        /*1368*/ 	.word	0x00000006
        /*136c*/ 	.word	0x00000000
        /*1370*/ 	.short	0x010a
        /*1372*/ 	.byte	0x3f
	.zero		1


	//   ....[108]....
        /*1374*/ 	.word	0x0002be50
        /*1378*/ 	.word	0x00000007
        /*137c*/ 	.word	0x00000000
        /*1380*/ 	.short	0x010a
        /*1382*/ 	.byte	0x3f
	.zero		1


	//   ....[109]....
        /*1384*/ 	.word	0x0002bea0
        /*1388*/ 	.word	0x00000004
        /*138c*/ 	.word	0x00000000
        /*1390*/ 	.short	0x010a
        /*1392*/ 	.byte	0x3f
	.zero		1


	//----- nvinfo : EIATTR_NUM_MBARRIERS
	.align		4
.L_511:
        /*1394*/ 	.byte	0x03, 0x38
        /*1396*/ 	.short	0x0016


	//----- nvinfo : EIATTR_EXIT_INSTR_OFFSETS
	.align		4
        /*1398*/ 	.byte	0x04, 0x1c
        /*139a*/ 	.short	(.L_513 - .L_512)


	//   ....[0]....
.L_512:
        /*139c*/ 	.word	0x00029390


	//----- nvinfo : EIATTR_MAX_THREADS
	.align		4
.L_513:
        /*13a0*/ 	.byte	0x04, 0x05
        /*13a2*/ 	.short	(.L_515 - .L_514)
.L_514:
        /*13a4*/ 	.word	0x00000180
        /*13a8*/ 	.word	0x00000001
        /*13ac*/ 	.word	0x00000001


	//----- nvinfo : EIATTR_CRS_STACK_SIZE
	.align		4
.L_515:
        /*13b0*/ 	.byte	0x04, 0x1e
        /*13b2*/ 	.short	(.L_517 - .L_516)
.L_516:
        /*13b4*/ 	.word	0x00000000


	//----- nvinfo : EIATTR_CBANK_PARAM_SIZE
	.align		4
.L_517:
        /*13b8*/ 	.byte	0x03, 0x19
        /*13ba*/ 	.short	0x0af0


	//----- nvinfo : EIATTR_PARAM_CBANK
	.align		4
        /*13bc*/ 	.byte	0x04, 0x0a
        /*13be*/ 	.short	(.L_519 - .L_518)
	.align		4
.L_518:
        /*13c0*/ 	.word	index@(.nv.constant0._ZN7cutlass13device_kernelIN5flash11enable_sm90INS1_16FlashAttnFwdSm90INS1_25CollectiveMainloopFwdSm90ILi2EN4cute5tupleIJNS5_1CILi1EEES8_S8_EEENS6_IJNS7_ILi128EEENS7_ILi96EEENS7_ILi192EEEEEELi128ENS_10bfloat16_tEfNS_4arch4Sm90ELb0ELb1ELb0ELb1ELb0ELb1ELb0ELb1ELb1ELb1ELb0ELb0EEENS1_21CollectiveEpilogueFwdINS6_IJSA_SA_SB_EEES9_SE_SG_Li256ELb1ELb1ELb0ELb0EEENS1_36VarlenDynamicPersistentTileSchedulerILi128ELi96ELi256ELi128ELb0ELb1ELb1ELb1ELb0ELb1EEEEEEEEEvNT_6ParamsE)
        /*13c4*/ 	.short	0x0210
        /*13c6*/ 	.short	0x0af0


	//----- nvinfo : EIATTR_SW_WAR
	.align		4
.L_519:
        /*13c8*/ 	.byte	0x04, 0x36
        /*13ca*/ 	.short	(.L_521 - .L_520)
.L_520:
        /*13cc*/ 	.word	0x00000008
.L_521:


//--------------------- .nv.info._ZN7cutlass13device_kernelIN5flash11enable_sm90INS1_16FlashAttnFwdSm90INS1_25CollectiveMainloopFwdSm90ILi2EN4cute5tupleIJNS5_1CILi1EEES8_S8_EEENS6_IJNS7_ILi128EEESA_NS7_ILi192EEEEEELi128ENS_10bfloat16_tEfNS_4arch4Sm90ELb1ELb0ELb0ELb0ELb0ELb0ELb0ELb1ELb1ELb1ELb0ELb0EEENS1_21CollectiveEpilogueFwdINS6_IJSA_SA_SA_EEES9_SD_SF_Li256ELb0ELb1ELb0ELb0EEENS1_30DynamicPersistentTileSchedulerILi256ELi128ELb0ELb1ELb1EEEEEEEEEvNT_6ParamsE --------------------------
	.section	.nv.info._ZN7cutlass13device_kernelIN5flash11enable_sm90INS1_16FlashAttnFwdSm90INS1_25CollectiveMainloopFwdSm90ILi2EN4cute5tupleIJNS5_1CILi1EEES8_S8_EEENS6_IJNS7_ILi128EEESA_NS7_ILi192EEEEEELi128ENS_10bfloat16_tEfNS_4arch4Sm90ELb1ELb0ELb0ELb0ELb0ELb0ELb0ELb1ELb1ELb1ELb0ELb0EEENS1_21CollectiveEpilogueFwdINS6_IJSA_SA_SA_EEES9_SD_SF_Li256ELb0ELb1ELb0ELb0EEENS1_30DynamicPersistentTileSchedulerILi256ELi128ELb0ELb1ELb1EEEEEEEEEvNT_6ParamsE,"",@"SHT_CUDA_INFO"
	.sectionflags	@""
	.align	4


	//----- nvinfo : EIATTR_CUDA_API_VERSION
	.align		4
        /*0000*/ 	.byte	0x04, 0x37
        /*0002*/ 	.short	(.L_523 - .L_522)
.L_522:
        /*0004*/ 	.word	0x00000082


	//----- nvinfo : EIATTR_KPARAM_INFO
	.align		4
.L_523:
        /*0008*/ 	.byte	0x04, 0x17
        /*000a*/ 	.short	(.L_525 - .L_524)
.L_524:
        /*000c*/ 	.word	0x00000000
        /*0010*/ 	.short	0x0000
        /*0012*/ 	.short	0x0070
        /*0014*/ 	.byte	0x00, 0xf0, 0x01, 0x2a


	//----- nvinfo : EIATTR_SPARSE_MMA_MASK
	.align		4
.L_525:
        /*0018*/ 	.byte	0x03, 0x50
        /*001a*/ 	.short	0x0000


	//----- nvinfo : EIATTR_MAXREG_COUNT
	.align		4
        /*001c*/ 	.byte	0x03, 0x1b
        /*001e*/ 	.short	0x00a8


	//----- nvinfo : EIATTR_NUM_BARRIERS
	.align		4
        /*0020*/ 	.byte	0x02, 0x4c
        /*0022*/ 	.byte	0x09
	.zero		1


	//----- nvinfo : EIATTR_EXTERNS
	.align		4
        /*0024*/ 	.byte	0x04, 0x0f
        /*0026*/ 	.short	(.L_527 - .L_526)


	//   ....[0]....
	.align		4
.L_526:
        /*0028*/ 	.word	index@(__assertfail)


	//----- nvinfo : EIATTR_ANNOTATIONS
	.align		4
.L_527:
        /*002c*/ 	.byte	0x04, 0x55
        /*002e*/ 	.short	(.L_529 - .L_528)


	//   ....[0]....
.L_528:
        /* <DEDUP_REMOVED lines=27> */


	//----- nvinfo : EIATTR_MERCURY_ISA_VERSION
	.align		4
.L_529:
        /*01c8*/ 	.byte	0x03, 0x5f
        /*01ca*/ 	.short	0x0101


	//----- nvinfo : EIATTR_INT_WARP_WIDE_INSTR_OFFSETS
	.align		4
        /*01cc*/ 	.byte	0x04, 0x31
        /*01ce*/ 	.short	(.L_531 - .L_530)


	//   ....[0]....
.L_530:
        /*01d0*/ 	.word	0x00000130


	//   ....[1]....
        /*01d4*/ 	.word	0x00000170


	//   ....[2]....
        /*01d8*/ 	.word	0x000001e0


	//   ....[3]....
        /*01dc*/ 	.word	0x0000be20


	//   ....[4]....
        /*01e0*/ 	.word	0x0000bec0


	//   ....[5]....
        /*01e4*/ 	.word	0x0000f620


	//   ....[6]....
        /*01e8*/ 	.word	0x0000f6c0


	//----- nvinfo : EIATTR_COOP_GROUP_MASK_REGIDS
	.align		4
.L_531:
        /*01ec*/ 	.byte	0x04, 0x29
        /*01ee*/ 	.short	(.L_533 - .L_532)


	//   ....[0]....
.L_532:
        /*01f0*/ 	.word	0xffffffff


	//   ....[1]....
        /*01f4*/ 	.word	0xffffffff


	//   ....[2]....
        /*01f8*/ 	.word	0xffffffff


	//   ....[3]....
        /*01fc*/ 	.word	0xffffffff


	//   ....[4]....
        /*0200*/ 	.word	0xffffffff


	//   ....[5]....
        /*0204*/ 	.word	0xffffffff


	//   ....[6]....
        /*0208*/ 	.word	0xffffffff


	//   ....[7]....
        /*020c*/ 	.word	0xffffffff


	//   ....[8]....
        /*0210*/ 	.word	0xffffffff


	//   ....[9]....
        /*0214*/ 	.word	0xffffffff


	//   ....[10]....
        /*0218*/ 	.word	0xffffffff


	//   ....[11]....
        /*021c*/ 	.word	0xffffffff


	//   ....[12]....
        /*0220*/ 	.word	0xffffffff


	//   ....[13]....
        /*0224*/ 	.word	0xffffffff


	//   ....[14]....
        /*0228*/ 	.word	0xffffffff


	//   ....[15]....
        /*022c*/ 	.word	0xffffffff


	//   ....[16]....
        /*0230*/ 	.word	0xffffffff


	//   ....[17]....
        /*0234*/ 	.word	0xffffffff


	//   ....[18]....
        /*0238*/ 	.word	0xffffffff


	//   ....[19]....
        /*023c*/ 	.word	0xffffffff


	//   ....[20]....
        /*0240*/ 	.word	0xffffffff


	//   ....[21]....
        /*0244*/ 	.word	0xffffffff


	//   ....[22]....
        /*0248*/ 	.word	0xffffffff


	//   ....[23]....
        /*024c*/ 	.word	0xffffffff


	//   ....[24]....
        /*0250*/ 	.word	0xffffffff


	//   ....[25]....
        /*0254*/ 	.word	0xffffffff


	//   ....[26]....
        /*0258*/ 	.word	0xffffffff


	//   ....[27]....
        /*025c*/ 	.word	0xffffffff


	//   ....[28]....
        /*0260*/ 	.word	0xffffffff


	//   ....[29]....
        /*0264*/ 	.word	0xffffffff


	//   ....[30]....
        /*0268*/ 	.word	0xffffffff


	//   ....[31]....
        /*026c*/ 	.word	0xffffffff


	//   ....[32]....
        /*0270*/ 	.word	0xffffffff


	//   ....[33]....
        /*0274*/ 	.word	0xffffffff


	//   ....[34]....
        /*0278*/ 	.word	0xffffffff


	//   ....[35]....
        /*027c*/ 	.word	0xffffffff


	//   ....[36]....
        /*0280*/ 	.word	0xffffffff


	//   ....[37]....
        /*0284*/ 	.word	0xffffffff


	//   ....[38]....
        /*0288*/ 	.word	0xffffffff


	//   ....[39]....
        /*028c*/ 	.word	0xffffffff


	//   ....[40]....
        /*0290*/ 	.word	0xffffffff


	//   ....[41]....
        /*0294*/ 	.word	0xffffffff


	//   ....[42]....
        /*0298*/ 	.word	0xffffffff


	//   ....[43]....
        /*029c*/ 	.word	0xffffffff


	//   ....[44]....
        /*02a0*/ 	.word	0xffffffff


	//   ....[45]....
        /*02a4*/ 	.word	0xffffffff


	//   ....[46]....
        /*02a8*/ 	.word	0xffffffff


	//   ....[47]....
        /*02ac*/ 	.word	0xffffffff


	//   ....[48]....
        /*02b0*/ 	.word	0xffffffff


	//   ....[49]....
        /*02b4*/ 	.word	0xffffffff


	//   ....[50]....
        /*02b8*/ 	.word	0xffffffff


	//   ....[51]....
        /*02bc*/ 	.word	0xffffffff


	//   ....[52]....
        /*02c0*/ 	.word	0xffffffff


	//   ....[53]....
        /*02c4*/ 	.word	0xffffffff


	//   ....[54]....
        /*02c8*/ 	.word	0xffffffff


	//   ....[55]....
        /*02cc*/ 	.word	0xffffffff


	//   ....[56]....
        /*02d0*/ 	.word	0xffffffff


	//   ....[57]....
        /*02d4*/ 	.word	0xffffffff


	//   ....[58]....
        /*02d8*/ 	.word	0xffffffff


	//   ....[59]....
        /*02dc*/ 	.word	0xffffffff


	//   ....[60]....
        /*02e0*/ 	.word	0xffffffff


	//   ....[61]....
        /*02e4*/ 	.word	0xffffffff


	//   ....[62]....
        /*02e8*/ 	.word	0xffffffff


	//   ....[63]....
        /*02ec*/ 	.word	0xffffffff


	//   ....[64]....
        /*02f0*/ 	.word	0xffffffff


	//   ....[65]....
        /*02f4*/ 	.word	0xffffffff


	//   ....[66]....
        /*02f8*/ 	.word	0xffffffff


	//   ....[67]....
        /*02fc*/ 	.word	0xffffffff


	//   ....[68]....
        /*0300*/ 	.word	0x0500000f


	//   ....[69]....
        /*0304*/ 	.word	0x0500000f


	//   ....[70]....
        /*0308*/ 	.word	0x0500000f


	//   ....[71]....
        /*030c*/ 	.word	0x0500000f


	//   ....[72]....
        /*0310*/ 	.word	0x0500000f


	//   ....[73]....
        /*0314*/ 	.word	0x0500000f


	//   ....[74]....
        /*0318*/ 	.word	0x0500000f


	//   ....[75]....
        /*031c*/ 	.word	0x0500000f


	//   ....[76]....
        /*0320*/ 	.word	0x0500000f


	//   ....[77]....
        /*0324*/ 	.word	0x0500000f


	//   ....[78]....
        /*0328*/ 	.word	0x0500000f


	//   ....[79]....
        /*032c*/ 	.word	0x0500000f


	//   ....[80]....
        /*0330*/ 	.word	0x0500000f


	//   ....[81]....
        /*0334*/ 	.word	0x0500000f


	//   ....[82]....
        /*0338*/ 	.word	0x0500000f


	//   ....[83]....
        /*033c*/ 	.word	0x0500000f


	//   ....[84]....
        /*0340*/ 	.word	0x0500000f


	//   ....[85]....
        /*0344*/ 	.word	0x0500000f


	//   ....[86]....
        /*0348*/ 	.word	0x0500000f


	//----- nvinfo : EIATTR_COOP_GROUP_INSTR_OFFSETS
	.align		4
.L_533:
        /*034c*/ 	.byte	0x04, 0x28
        /*034e*/ 	.short	(.L_535 - .L_534)


	//   ....[0]....
.L_534:
        /*0350*/ 	.word	0x00000060


	//   ....[1]....
        /*0354*/ 	.word	0x00000140


	//   ....[2]....
        /*0358*/ 	.word	0x00000190


	//   ....[3]....
        /*035c*/ 	.word	0x000003c0


	//   ....[4]....
        /*0360*/ 	.word	0x00000520


	//   ....[5]....
        /*0364*/ 	.word	0x00000640


	//   ....[6]....
        /*0368*/ 	.word	0x000007a0


	//   ....[7]....
        /*036c*/ 	.word	0x000014a0


	//   ....[8]....
        /*0370*/ 	.word	0x00001da0


	//   ....[9]....
        /*0374*/ 	.word	0x00001dc0


	//   ....[10]....
        /*0378*/ 	.word	0x00002780


	//   ....[11]....
        /*037c*/ 	.word	0x00002820


	//   ....[12]....
        /*0380*/ 	.word	0x00003260


	//   ....[13]....
        /*0384*/ 	.word	0x000032c0


	//   ....[14]....
        /*0388*/ 	.word	0x000049d0


	//   ....[15]....
        /*038c*/ 	.word	0x000051c0


	//   ....[16]....
        /*0390*/ 	.word	0x00005220


	//   ....[17]....
        /*0394*/ 	.word	0x00005230


	//   ....[18]....
        /*0398*/ 	.word	0x00005be0


	//   ....[19]....
        /*039c*/ 	.word	0x00005c80


	//   ....[20]....
        /*03a0*/ 	.word	0x00007660


	//   ....[21]....
        /*03a4*/ 	.word	0x00007690


	//   ....[22]....
        /*03a8*/ 	.word	0x00007c90


	//   ....[23]....
        /*03ac*/ 	.word	0x00007da0


	//   ....[24]....
        /*03b0*/ 	.word	0x00008f70


	//   ....[25]....
        /*03b4*/ 	.word	0x00008fb0


	//   ....[26]....
        /*03b8*/ 	.word	0x000090c0


	//   ....[27]....
        /*03bc*/ 	.word	0x000090e0


	//   ....[28]....
        /*03c0*/ 	.word	0x0000a270


	//   ....[29]....
        /*03c4*/ 	.word	0x0000a2d0


	//   ....[30]....
        /*03c8*/ 	.word	0x0000a340


	//   ....[31]....
        /*03cc*/ 	.word	0x0000a3b0


	//   ....[32]....
        /*03d0*/ 	.word	0x0000a810


	//   ....[33]....
        /*03d4*/ 	.word	0x0000a840


	//   ....[34]....
        /*03d8*/ 	.word	0x0000a910


	//   ....[35]....
        /*03dc*/ 	.word	0x0000a930


	//   ....[36]....
        /*03e0*/ 	.word	0x0000aa00


	//   ....[37]....
        /*03e4*/ 	.word	0x0000aa20


	//   ....[38]....
        /*03e8*/ 	.word	0x0000ab00


	//   ....[39]....
        /*03ec*/ 	.word	0x0000ab20


	//   ....[40]....
        /*03f0*/ 	.word	0x0000b250


	//   ....[41]....
        /*03f4*/ 	.word	0x0000b270


	//   ....[42]....
        /*03f8*/ 	.word	0x0000b340


	//   ....[43]....
        /*03fc*/ 	.word	0x0000b360


	//   ....[44]....
        /*0400*/ 	.word	0x0000b430


	//   ....[45]....
        /*0404*/ 	.word	0x0000b450


	//   ....[46]....
        /*0408*/ 	.word	0x0000b530


	//   ....[47]....
        /*040c*/ 	.word	0x0000b550


	//   ....[48]....
        /*0410*/ 	.word	0x0000b6c0


	//   ....[49]....
        /*0414*/ 	.word	0x0000c440


	//   ....[50]....
        /*0418*/ 	.word	0x0000cea0


	//   ....[51]....
        /*041c*/ 	.word	0x0000cee0


	//   ....[52]....
        /*0420*/ 	.word	0x0000cfb0


	//   ....[53]....
        /*0424*/ 	.word	0x0000cfc0


	//   ....[54]....
        /*0428*/ 	.word	0x0000d050


	//   ....[55]....
        /*042c*/ 	.word	0x0000d060


	//   ....[56]....
        /*0430*/ 	.word	0x0000d0f0


	//   ....[57]....
        /*0434*/ 	.word	0x0000d100


	//   ....[58]....
        /*0438*/ 	.word	0x0000d190


	//   ....[59]....
        /*043c*/ 	.word	0x0000d1a0


	//   ....[60]....
        /*0440*/ 	.word	0x0000d230


	//   ....[61]....
        /*0444*/ 	.word	0x0000d240


	//   ....[62]....
        /*0448*/ 	.word	0x0000d2d0


	//   ....[63]....
        /*044c*/ 	.word	0x0000d2e0


	//   ....[64]....
        /*0450*/ 	.word	0x0000d2f0


	//   ....[65]....
        /*0454*/ 	.word	0x0000d300


	//   ....[66]....
        /*0458*/ 	.word	0x0000fc20


	//   ....[67]....
        /*045c*/ 	.word	0x0000fe10


	//   ....[68]....
        /*0460*/ 	.word	0x000103a0


	//   ....[69]....
        /*0464*/ 	.word	0x00010500


	//   ....[70]....
        /*0468*/ 	.word	0x00010560


	//   ....[71]....
        /*046c*/ 	.word	0x000106b0


	//   ....[72]....
        /*0470*/ 	.word	0x00010700


	//   ....[73]....
        /*0474*/ 	.word	0x00010820


	//   ....[74]....
        /*0478*/ 	.word	0x00010870


	//   ....[75]....
        /*047c*/ 	.word	0x00010990


	//   ....[76]....
        /*0480*/ 	.word	0x000109e0


	//   ....[77]....
        /*0484*/ 	.word	0x00010b00


	//   ....[78]....
        /*0488*/ 	.word	0x00010b50


	//   ....[79]....
        /*048c*/ 	.word	0x00010c70


	//   ....[80]....
        /*0490*/ 	.word	0x00010cc0


	//   ....[81]....
        /*0494*/ 	.word	0x00010de0


	//   ....[82]....
        /*0498*/ 	.word	0x00010e30


	//   ....[83]....
        /*049c*/ 	.word	0x00010f30


	//   ....[84]....
        /*04a0*/ 	.word	0x00010f80


	//   ....[85]....
        /*04a4*/ 	.word	0x000112a0


	//   ....[86]....
        /*04a8*/ 	.word	0x000113c0


	//----- nvinfo : EIATTR_REG_RECONFIG
	.align		4
.L_535:
        /*04ac*/ 	.byte	0x01, 0x54
	.zero		2


	//----- nvinfo : EIATTR_SYSCALL_OFFSETS
	.align		4
        /*04b0*/ 	.byte	0x04, 0x46
        /*04b2*/ 	.short	(.L_537 - .L_536)


	//   ....[0]....
.L_536:
        /*04b4*/ 	.word	0x00001680


	//   ....[1]....
        /*04b8*/ 	.word	0x0000c030


	//   ....[2]....
        /*04bc*/ 	.word	0x0000c180


	//   ....[3]....
        /*04c0*/ 	.word	0x0000c270


	//   ....[4]....
        /*04c4*/ 	.word	0x0000ca70


	//----- nvinfo : EIATTR_MBARRIER_INSTR_OFFSETS
	.align		4
.L_537:
        /*04c8*/ 	.byte	0x04, 0x39
        /*04ca*/ 	.short	(.L_539 - .L_538)


	//   ....[0]....
.L_538:
        /*04cc*/ 	.word	0x00000270
        /*04d0*/ 	.word	0x000000ff
        /*04d4*/ 	.word	0x00034800
        /*04d8*/ 	.short	0x0100
        /*04da*/ 	.byte	0x08
	.zero		1


	//   ....[1]....
        /*04dc*/ 	.word	0x00000280
        /*04e0*/ 	.word	0x000000ff
        /*04e4*/ 	.word	0x00034820
        /*04e8*/ 	.short	0x0100
        /*04ea*/ 	.byte	0x08
	.zero		1


	//   ....[2]....
        /*04ec*/ 	.word	0x00000370
        /*04f0*/ 	.word	0x000000ff
        /*04f4*/ 	.word	0x00034830
        /*04f8*/ 	.short	0x0100
        /*04fa*/ 	.byte	0x08
	.zero		1


	//   ....[3]....
        /*04fc*/ 	.word	0x00000380
        /*0500*/ 	.word	0x000000ff
        /*0504*/ 	.word	0x00034840
        /*0508*/ 	.short	0x0100
        /*050a*/ 	.byte	0x08
	.zero		1


	//   ....[4]....
        /*050c*/ 	.word	0x00000390
        /*0510*/ 	.word	0x000000ff
        /*0514*/ 	.word	0x00034838
        /*0518*/ 	.short	0x0100
        /*051a*/ 	.byte	0x08
	.zero		1


	//   ....[5]....
        /*051c*/ 	.word	0x000003a0
        /*0520*/ 	.word	0x000000ff
        /*0524*/ 	.word	0x00034848
        /*0528*/ 	.short	0x0100
        /*052a*/ 	.byte	0x08
	.zero		1


	//   ....[6]....
        /*052c*/ 	.word	0x000004d0
        /*0530*/ 	.word	0x000000ff
        /*0534*/ 	.word	0x00034850
        /*0538*/ 	.short	0x0100
        /*053a*/ 	.byte	0x08
	.zero		1


	//   ....[7]....
        /*053c*/ 	.word	0x000004e0
        /*0540*/ 	.word	0x000000ff
        /*0544*/ 	.word	0x00034860
        /*0548*/ 	.short	0x0100
        /*054a*/ 	.byte	0x08
	.zero		1


	//   ....[8]....
        /*054c*/ 	.word	0x000004f0
        /*0550*/ 	.word	0x000000ff
        /*0554*/ 	.word	0x00034858
        /*0558*/ 	.short	0x0100
        /*055a*/ 	.byte	0x08
	.zero		1


	//   ....[9]....
        /*055c*/ 	.word	0x00000500
        /*0560*/ 	.word	0x000000ff
        /*0564*/ 	.word	0x00034868
        /*0568*/ 	.short	0x0100
        /*056a*/ 	.byte	0x08
	.zero		1


	//   ....[10]....
        /*056c*/ 	.word	0x000005f0
        /*0570*/ 	.word	0x000000ff
        /*0574*/ 	.word	0x00034870
        /*0578*/ 	.short	0x0100
        /*057a*/ 	.byte	0x06
	.zero		1


	//   ....[11]....
        /*057c*/ 	.word	0x00000600
        /*0580*/ 	.word	0x000000ff
        /*0584*/ 	.word	0x00034880
        /*0588*/ 	.short	0x0100
        /*058a*/ 	.byte	0x06
	.zero		1


	//   ....[12]....
        /*058c*/ 	.word	0x00000610
        /*0590*/ 	.word	0x000000ff
        /*0594*/ 	.word	0x00034878
        /*0598*/ 	.short	0x0100
        /*059a*/ 	.byte	0x06
	.zero		1


	//   ....[13]....
        /*059c*/ 	.word	0x00000620
        /*05a0*/ 	.word	0x000000ff
        /*05a4*/ 	.word	0x00034888
        /*05a8*/ 	.short	0x0100
        /*05aa*/ 	.byte	0x06
	.zero		1


	//   ....[14]....
        /*05ac*/ 	.word	0x00000750
        /*05b0*/ 	.word	0x000000ff
        /*05b4*/ 	.word	0x00034890
        /*05b8*/ 	.short	0x0100
        /*05ba*/ 	.byte	0x08
	.zero		1


	//   ....[15]....
        /*05bc*/ 	.word	0x00000760
        /*05c0*/ 	.word	0x000000ff
        /*05c4*/ 	.word	0x000348a0
        /*05c8*/ 	.short	0x0100
        /*05ca*/ 	.byte	0x08
	.zero		1


	//   ....[16]....
        /*05cc*/ 	.word	0x00000770
        /*05d0*/ 	.word	0x000000ff
        /*05d4*/ 	.word	0x00034898
        /*05d8*/ 	.short	0x0100
        /*05da*/ 	.byte	0x08
	.zero		1


	//   ....[17]....
        /*05dc*/ 	.word	0x00000780
        /*05e0*/ 	.word	0x000000ff
        /*05e4*/ 	.word	0x000348a8
        /*05e8*/ 	.short	0x0100
        /*05ea*/ 	.byte	0x08
	.zero		1


	//   ....[18]....
        /*05ec*/ 	.word	0x000008b0
        /*05f0*/ 	.word	0x000000ff
        /*05f4*/ 	.word	0x000348b0
        /*05f8*/ 	.short	0x0100
        /*05fa*/ 	.byte	0x08
	.zero		1


	//   ....[19]....
        /*05fc*/ 	.word	0x000008c0
        /*0600*/ 	.word	0x000000ff
        /*0604*/ 	.word	0x000348c0
        /*0608*/ 	.short	0x0100
        /*060a*/ 	.byte	0x08
	.zero		1


	//   ....[20]....
        /*060c*/ 	.word	0x000008d0
        /*0610*/ 	.word	0x000000ff
        /*0614*/ 	.word	0x000348b8
        /*0618*/ 	.short	0x0100
        /*061a*/ 	.byte	0x08
	.zero		1


	//   ....[21]....
        /*061c*/ 	.word	0x000008e0
        /*0620*/ 	.word	0x000000ff
        /*0624*/ 	.word	0x000348c8
        /*0628*/ 	.short	0x0100
        /*062a*/ 	.byte	0x08
	.zero		1


	//   ....[22]....
        /*062c*/ 	.word	0x00001720
        /*0630*/ 	.word	0x000000ff
        /*0634*/ 	.word	0x00034800
        /*0638*/ 	.short	0x010a
        /*063a*/ 	.byte	0x26
	.zero		1


	//   ....[23]....
        /*063c*/ 	.word	0x000017a0
        /*0640*/ 	.word	0x00000002
        /*0644*/ 	.word	0x00034830
        /*0648*/ 	.short	0x010a
        /*064a*/ 	.byte	0x3f
	.zero		1


	//   ....[24]....
        /*064c*/ 	.word	0x00001800
        /*0650*/ 	.word	0x00000002
        /*0654*/ 	.word	0x00034830
        /*0658*/ 	.short	0x010a
        /*065a*/ 	.byte	0x3f
	.zero		1


	//   ....[25]....
        /*065c*/ 	.word	0x00002140
        /*0660*/ 	.word	0x00000002
        /*0664*/ 	.word	0x00000000
        /*0668*/ 	.short	0x0101
        /*066a*/ 	.byte	0x3f
	.zero		1


	//   ....[26]....
        /*066c*/ 	.word	0x00003ed0
        /*0670*/ 	.word	0x000000ff
        /*0674*/ 	.word	0x00034830
        /*0678*/ 	.short	0x010a
        /*067a*/ 	.byte	0x07
	.zero		1


	//   ....[27]....
        /*067c*/ 	.word	0x00003f10
        /*0680*/ 	.word	0x000000ff
        /*0684*/ 	.word	0x00034830
        /*0688*/ 	.short	0x010a
        /*068a*/ 	.byte	0x07
	.zero		1


	//   ....[28]....
        /*068c*/ 	.word	0x00004830
        /*0690*/ 	.word	0x000000ff
        /*0694*/ 	.word	0x00034850
        /*0698*/ 	.short	0x010a
        /*069a*/ 	.byte	0x0a
	.zero		1


	//   ....[29]....
        /*069c*/ 	.word	0x00004870
        /*06a0*/ 	.word	0x000000ff
        /*06a4*/ 	.word	0x00034850
        /*06a8*/ 	.short	0x010a
        /*06aa*/ 	.byte	0x0a
	.zero		1


	//   ....[30]....
        /*06ac*/ 	.word	0x000062d0
        /*06b0*/ 	.word	0x0000000a
        /*06b4*/ 	.word	0x00000000
        /*06b8*/ 	.short	0x0101
        /*06ba*/ 	.byte	0x3f
	.zero		1


	//   ....[31]....
        /*06bc*/ 	.word	0x00006320
        /*06c0*/ 	.word	0x00000034
        /*06c4*/ 	.word	0x00000000
        /*06c8*/ 	.short	0x0101
        /*06ca*/ 	.byte	0x3f
	.zero		1


	//   ....[32]....
        /*06cc*/ 	.word	0x000069d0
        /*06d0*/ 	.word	0x000000ff
        /*06d4*/ 	.word	0x00034830
        /*06d8*/ 	.short	0x010a
        /*06da*/ 	.byte	0x07
	.zero		1


	//   ....[33]....
        /*06dc*/ 	.word	0x00006a10
        /*06e0*/ 	.word	0x000000ff
        /*06e4*/ 	.word	0x00034830
        /*06e8*/ 	.short	0x010a
        /*06ea*/ 	.byte	0x07
	.zero		1


	//   ....[34]....
        /*06ec*/ 	.word	0x00007330
        /*06f0*/ 	.word	0x000000ff
        /*06f4*/ 	.word	0x00034850
        /*06f8*/ 	.short	0x010a
        /*06fa*/ 	.byte	0x0b
	.zero		1


	//   ....[35]....
        /*06fc*/ 	.word	0x00007370
        /*0700*/ 	.word	0x000000ff
        /*0704*/ 	.word	0x00034850
        /*0708*/ 	.short	0x010a
        /*070a*/ 	.byte	0x0b
	.zero		1


	//   ....[36]....
        /*070c*/ 	.word	0x00008610
        /*0710*/ 	.word	0x0000001b
        /*0714*/ 	.word	0x00000000
        /*0718*/ 	.short	0x0101
        /*071a*/ 	.byte	0x3f
	.zero		1


	//   ....[37]....
        /*071c*/ 	.word	0x000086a0
        /*0720*/ 	.word	0x0000001f
        /*0724*/ 	.word	0x00000000
        /*0728*/ 	.short	0x0101
        /*072a*/ 	.byte	0x3f
	.zero		1


	//   ....[38]....
        /*072c*/ 	.word	0x00008ee0
        /*0730*/ 	.word	0x000000ff
        /*0734*/ 	.word	0x00034850
        /*0738*/ 	.short	0x010a
        /*073a*/ 	.byte	0x05
	.zero		1


	//   ....[39]....
        /*073c*/ 	.word	0x00008f20
        /*0740*/ 	.word	0x000000ff
        /*0744*/ 	.word	0x00034850
        /*0748*/ 	.short	0x010a
        /*074a*/ 	.byte	0x05
	.zero		1


	//   ....[40]....
        /*074c*/ 	.word	0x00009460
        /*0750*/ 	.word	0x00000000
        /*0754*/ 	.word	0x00000000
        /*0758*/ 	.short	0x0101
        /*075a*/ 	.byte	0x3f
	.zero		1


	//   ....[41]....
        /*075c*/ 	.word	0x0000a800
        /*0760*/ 	.word	0x00000000
        /*0764*/ 	.word	0x00000000
        /*0768*/ 	.short	0x0101
        /*076a*/ 	.byte	0x3f
	.zero		1


	//   ....[42]....
        /*076c*/ 	.word	0x0000c650
        /*0770*/ 	.word	0x00000000
        /*0774*/ 	.word	0x00034840
        /*0778*/ 	.short	0x010a
        /*077a*/ 	.byte	0x3f
	.zero		1


	//   ....[43]....
        /*077c*/ 	.word	0x0000d450
        /*0780*/ 	.word	0x00000011
        /*0784*/ 	.word	0x00034800
        /*0788*/ 	.short	0x0107
        /*078a*/ 	.byte	0x3f
	.zero		1


	//   ....[44]....
        /*078c*/ 	.word	0x0000d560
        /*0790*/ 	.word	0x00000011
        /*0794*/ 	.word	0x00034800
        /*0798*/ 	.short	0x0101
        /*079a*/ 	.byte	0x3f
	.zero		1


	//   ....[45]....
        /*079c*/ 	.word	0x0000d580
        /*07a0*/ 	.word	0x00000011
        /*07a4*/ 	.word	0x00034820
        /*07a8*/ 	.short	0x010a
        /*07aa*/ 	.byte	0x3f
	.zero		1


	//   ....[46]....
        /*07ac*/ 	.word	0x0000d8c0
        /*07b0*/ 	.word	0x00000002
        /*07b4*/ 	.word	0x00034840
        /*07b8*/ 	.short	0x010a
        /*07ba*/ 	.byte	0x3f
	.zero		1


	//   ....[47]....
        /*07bc*/ 	.word	0x0000dd20
        /*07c0*/ 	.word	0x00000003
        /*07c4*/ 	.word	0x00000060
        /*07c8*/ 	.short	0x010a
        /*07ca*/ 	.byte	0x3f
	.zero		1


	//   ....[48]....
        /*07cc*/ 	.word	0x0000e380
        /*07d0*/ 	.word	0x00000003
        /*07d4*/ 	.word	0x00034840
        /*07d8*/ 	.short	0x010a
        /*07da*/ 	.byte	0x3f
	.zero		1


	//   ....[49]....
        /*07dc*/ 	.word	0x0000e800
        /*07e0*/ 	.word	0x00000002
        /*07e4*/ 	.word	0x00000060
        /*07e8*/ 	.short	0x010a
        /*07ea*/ 	.byte	0x3f
	.zero		1


	//   ....[50]....
        /*07ec*/ 	.word	0x0000edb0
        /*07f0*/ 	.word	0x00000002
        /*07f4*/ 	.word	0x00034840
        /*07f8*/ 	.short	0x010a
        /*07fa*/ 	.byte	0x3f
	.zero		1


	//   ....[51]....
        /*07fc*/ 	.word	0x0000f230
        /*0800*/ 	.word	0x00000002
        /*0804*/ 	.word	0x00000060
        /*0808*/ 	.short	0x010a
        /*080a*/ 	.byte	0x3f
	.zero		1


	//   ....[52]....
        /*080c*/ 	.word	0x0000f790
        /*0810*/ 	.word	0x00000000
        /*0814*/ 	.word	0x00034860
        /*0818*/ 	.short	0x010a
        /*081a*/ 	.byte	0x3f
	.zero		1


	//   ....[53]....
        /*081c*/ 	.word	0x0000fd90
        /*0820*/ 	.word	0x00000000
        /*0824*/ 	.word	0x00034820
        /*0828*/ 	.short	0x010a
        /*082a*/ 	.byte	0x3f
	.zero		1


	//   ....[54]....
        /*082c*/ 	.word	0x0000ff80
        /*0830*/ 	.word	0x00000006
        /*0834*/ 	.word	0x00000000
        /*0838*/ 	.short	0x010a
        /*083a*/ 	.byte	0x3f
	.zero		1


	//   ....[55]....
        /*083c*/ 	.word	0x0000ffd0
        /*0840*/ 	.word	0x00000003
        /*0844*/ 	.word	0x00000000
        /*0848*/ 	.short	0x010a
        /*084a*/ 	.byte	0x3f
	.zero		1


	//   ....[56]....
        /*084c*/ 	.word	0x00010030
        /*0850*/ 	.word	0x00000012
        /*0854*/ 	.word	0x00000000
        /*0858*/ 	.short	0x010a
        /*085a*/ 	.byte	0x3f
	.zero		1


	//   ....[57]....
        /*085c*/ 	.word	0x00010060
        /*0860*/ 	.word	0x00000003
        /*0864*/ 	.word	0x00000000
        /*0868*/ 	.short	0x010a
        /*086a*/ 	.byte	0x3f
	.zero		1


	//   ....[58]....
        /*086c*/ 	.word	0x000100d0
        /*0870*/ 	.word	0x00000003
        /*0874*/ 	.word	0x00034800
        /*0878*/ 	.short	0x010a
        /*087a*/ 	.byte	0x3f
	.zero		1


	//   ....[59]....
        /*087c*/ 	.word	0x00010120
        /*0880*/ 	.word	0x00000002
        /*0884*/ 	.word	0x00034830
        /*0888*/ 	.short	0x010a
        /*088a*/ 	.byte	0x3f
	.zero		1


	//   ....[60]....
        /*088c*/ 	.word	0x00010180
        /*0890*/ 	.word	0x00000007
        /*0894*/ 	.word	0x00034830
        /*0898*/ 	.short	0x010a
        /*089a*/ 	.byte	0x3f
	.zero		1


	//   ....[61]....
        /*089c*/ 	.word	0x000101e0
        /*08a0*/ 	.word	0x00000003
        /*08a4*/ 	.word	0x00034850
        /*08a8*/ 	.short	0x010a
        /*08aa*/ 	.byte	0x3f
	.zero		1


	//   ....[62]....
        /*08ac*/ 	.word	0x00010240
        /*08b0*/ 	.word	0x00000007
        /*08b4*/ 	.word	0x00034830
        /*08b8*/ 	.short	0x010a
        /*08ba*/ 	.byte	0x3f
	.zero		1


	//   ....[63]....
        /*08bc*/ 	.word	0x000102a0
        /*08c0*/ 	.word	0x00000003
        /*08c4*/ 	.word	0x00034850
        /*08c8*/ 	.short	0x010a
        /*08ca*/ 	.byte	0x3f
	.zero		1


	//   ....[64]....
        /*08cc*/ 	.word	0x00010300
        /*08d0*/ 	.word	0x00000003
        /*08d4*/ 	.word	0x00034850
        /*08d8*/ 	.short	0x010a
        /*08da*/ 	.byte	0x3f
	.zero		1


	//   ....[65]....
        /*08dc*/ 	.word	0x00010450
        /*08e0*/ 	.word	0x00000000
        /*08e4*/ 	.word	0x00034840
        /*08e8*/ 	.short	0x010a
        /*08ea*/ 	.byte	0x3f
	.zero		1


	//   ....[66]....
        /*08ec*/ 	.word	0x00010fc0
        /*08f0*/ 	.word	0x00000011
        /*08f4*/ 	.word	0x00034820
        /*08f8*/ 	.short	0x010a
        /*08fa*/ 	.byte	0x3f
	.zero		1


	//   ....[67]....
        /*08fc*/ 	.word	0x00011010
        /*0900*/ 	.word	0x00000002
        /*0904*/ 	.word	0x00034840
        /*0908*/ 	.short	0x010a
        /*090a*/ 	.byte	0x3f
	.zero		1


	//   ....[68]....
        /*090c*/ 	.word	0x00011060
        /*0910*/ 	.word	0x00000003
        /*0914*/ 	.word	0x00000060
        /*0918*/ 	.short	0x010a
        /*091a*/ 	.byte	0x3f
	.zero		1


	//   ....[69]....
        /*091c*/ 	.word	0x000110b0
        /*0920*/ 	.word	0x00000003
        /*0924*/ 	.word	0x00034840
        /*0928*/ 	.short	0x010a
        /*092a*/ 	.byte	0x3f
	.zero		1


	//   ....[70]....
        /*092c*/ 	.word	0x00011100
        /*0930*/ 	.word	0x00000002
        /*0934*/ 	.word	0x00000060
        /*0938*/ 	.short	0x010a
        /*093a*/ 	.byte	0x3f
	.zero		1


	//   ....[71]....
        /*093c*/ 	.word	0x00011150
        /*0940*/ 	.word	0x00000002
        /*0944*/ 	.word	0x00034840
        /*0948*/ 	.short	0x010a
        /*094a*/ 	.byte	0x3f
	.zero		1


	//   ....[72]....
        /*094c*/ 	.word	0x000111a0
        /*0950*/ 	.word	0x00000002
        /*0954*/ 	.word	0x00000060
        /*0958*/ 	.short	0x010a
        /*095a*/ 	.byte	0x3f
	.zero		1


	//   ....[73]....
        /*095c*/ 	.word	0x000111f0
        /*0960*/ 	.word	0x00000000
        /*0964*/ 	.word	0x00034860
        /*0968*/ 	.short	0x010a
        /*096a*/ 	.byte	0x3f
	.zero		1


	//   ....[74]....
        /*096c*/ 	.word	0x000112e0
        /*0970*/ 	.word	0x00000000
        /*0974*/ 	.word	0x00034820
        /*0978*/ 	.short	0x010a
        /*097a*/ 	.byte	0x3f
	.zero		1


	//   ....[75]....
        /*097c*/ 	.word	0x00011480
        /*0980*/ 	.word	0x00000006
        /*0984*/ 	.word	0x00000000
        /*0988*/ 	.short	0x010a
        /*098a*/ 	.byte	0x3f
	.zero		1


	//   ....[76]....
        /*098c*/ 	.word	0x000114d0
        /*0990*/ 	.word	0x00000003
        /*0994*/ 	.word	0x00000000
        /*0998*/ 	.short	0x010a
        /*099a*/ 	.byte	0x3f
	.zero		1


	//   ....[77]....
        /*099c*/ 	.word	0x00011520
        /*09a0*/ 	.word	0x00000012
        /*09a4*/ 	.word	0x00000000
        /*09a8*/ 	.short	0x010a
        /*09aa*/ 	.byte	0x3f
	.zero		1


	//----- nvinfo : EIATTR_NUM_MBARRIERS
	.align		4
.L_539:
        /*09ac*/ 	.byte	0x03, 0x38
        /*09ae*/ 	.short	0x0016


	//----- nvinfo : EIATTR_EXIT_INSTR_OFFSETS
	.align		4
        /*09b0*/ 	.byte	0x04, 0x1c
        /*09b2*/ 	.short	(.L_541 - .L_540)


	//   ....[0]....
.L_540:
        /*09b4*/ 	.word	0x00000a10


	//   ....[1]....
        /*09b8*/ 	.word	0x0000b660


	//   ....[2]....
        /*09bc*/ 	.word	0x000100b0


	//----- nvinfo : EIATTR_MAX_THREADS
	.align		4
.L_541:
        /*09c0*/ 	.byte	0x04, 0x05
        /*09c2*/ 	.short	(.L_543 - .L_542)
.L_542:
        /*09c4*/ 	.word	0x00000180
        /*09c8*/ 	.word	0x00000001
        /*09cc*/ 	.word	0x00000001


	//----- nvinfo : EIATTR_CRS_STACK_SIZE
	.align		4
.L_543:
        /*09d0*/ 	.byte	0x04, 0x1e
        /*09d2*/ 	.short	(.L_545 - .L_544)
.L_544:
        /*09d4*/ 	.word	0x00000000


	//----- nvinfo : EIATTR_CBANK_PARAM_SIZE
	.align		4
.L_545:
        /*09d8*/ 	.byte	0x03, 0x19
        /*09da*/ 	.short	0x0af0


	//----- nvinfo : EIATTR_PARAM_CBANK
	.align		4
        /*09dc*/ 	.byte	0x04, 0x0a
        /*09de*/ 	.short	(.L_547 - .L_546)
	.align		4
.L_546:
        /*09e0*/ 	.word	index@(.nv.constant0._ZN7cutlass13device_kernelIN5flash11enable_sm90INS1_16FlashAttnFwdSm90INS1_25CollectiveMainloopFwdSm90ILi2EN4cute5tupleIJNS5_1CILi1EEES8_S8_EEENS6_IJNS7_ILi128EEESA_NS7_ILi192EEEEEELi128ENS_10bfloat16_tEfNS_4arch4Sm90ELb1ELb0ELb0ELb0ELb0ELb0ELb0ELb1ELb1ELb1ELb0ELb0EEENS1_21CollectiveEpilogueFwdINS6_IJSA_SA_SA_EEES9_SD_SF_Li256ELb0ELb1ELb0ELb0EEENS1_30DynamicPersistentTileSchedulerILi256ELi128ELb0ELb1ELb1EEEEEEEEEvNT_6ParamsE)
        /*09e4*/ 	.short	0x0210
        /*09e6*/ 	.short	0x0af0


	//----- nvinfo : EIATTR_SW_WAR
	.align		4
.L_547:
        /*09e8*/ 	.byte	0x04, 0x36
        /*09ea*/ 	.short	(.L_549 - .L_548)
.L_548:
        /*09ec*/ 	.word	0x00000008
.L_549:


//--------------------- .nv.info._ZN7cutlass13device_kernelIN5flash11enable_sm90INS1_16FlashAttnFwdSm90INS1_25CollectiveMainloopFwdSm90ILi2EN4cute5tupleIJNS5_1CILi1EEES8_S8_EEENS6_IJNS7_ILi128EEESA_NS7_ILi192EEEEEELi128ENS_10bfloat16_tEfNS_4arch4Sm90ELb1ELb0ELb0ELb1ELb0ELb0ELb0ELb1ELb1ELb1ELb0ELb0EEENS1_21CollectiveEpilogueFwdINS6_IJSA_SA_SA_EEES9_SD_SF_Li256ELb1ELb1ELb0ELb0EEENS1_36VarlenDynamicPersistentTileSchedulerILi128ELi128ELi256ELi128ELb0ELb1ELb1ELb1ELb1ELb1EEEEEEEEEvNT_6ParamsE --------------------------
	.section	.nv.info._ZN7cutlass13device_kernelIN5flash11enable_sm90INS1_16FlashAttnFwdSm90INS1_25CollectiveMainloopFwdSm90ILi2EN4cute5tupleIJNS5_1CILi1EEES8_S8_EEENS6_IJNS7_ILi128EEESA_NS7_ILi192EEEEEELi128ENS_10bfloat16_tEfNS_4arch4Sm90ELb1ELb0ELb0ELb1ELb0ELb0ELb0ELb1ELb1ELb1ELb0ELb0EEENS1_21CollectiveEpilogueFwdINS6_IJSA_SA_SA_EEES9_SD_SF_Li256ELb1ELb1ELb0ELb0EEENS1_36VarlenDynamicPersistentTileSchedulerILi128ELi128ELi256ELi128ELb0ELb1ELb1ELb1ELb1ELb1EEEEEEEEEvNT_6ParamsE,"",@"SHT_CUDA_INFO"
	.sectionflags	@""
	.align	4


	//----- nvinfo : EIATTR_CUDA_API_VERSION
	.align		4
        /*0000*/ 	.byte	0x04, 0x37
        /*0002*/ 	.short	(.L_551 - .L_550)
.L_550:
        /*0004*/ 	.word	0x00000082


	//----- nvinfo : EIATTR_KPARAM_INFO
	.align		4
.L_551:
        /*0008*/ 	.byte	0x04, 0x17
        /*000a*/ 	.short	(.L_553 - .L_552)
.L_552:
        /*000c*/ 	.word	0x00000000
        /*0010*/ 	.short	0x0000
        /*0012*/ 	.short	0x0070
        /*0014*/ 	.byte	0x00, 0xf0, 0x01, 0x2a


	//----- nvinfo : EIATTR_SPARSE_MMA_MASK
	.align		4
.L_553:
        /*0018*/ 	.byte	0x03, 0x50
        /*001a*/ 	.short	0x0000


	//----- nvinfo : EIATTR_MAXREG_COUNT
	.align		4
        /*001c*/ 	.byte	0x03, 0x1b
        /*001e*/ 	.short	0x00a8


	//----- nvinfo : EIATTR_NUM_BARRIERS
	.align		4
        /*0020*/ 	.byte	0x02, 0x4c
        /*0022*/ 	.byte	0x09
	.zero		1


	//----- nvinfo : EIATTR_EXTERNS
	.align		4
        /*0024*/ 	.byte	0x04, 0x0f
        /*0026*/ 	.short	(.L_555 - .L_554)


	//   ....[0]....
	.align		4
.L_554:
        /*0028*/ 	.word	index@(__assertfail)


	//----- nvinfo : EIATTR_ANNOTATIONS
	.align		4
.L_555:
        /*002c*/ 	.byte	0x04, 0x55
        /*002e*/ 	.short	(.L_557 - .L_556)


	//   ....[0]....
.L_556:
        /* <DEDUP_REMOVED lines=74> */


	//----- nvinfo : EIATTR_MERCURY_ISA_VERSION
	.align		4
.L_557:
        /*04c0*/ 	.byte	0x03, 0x5f
        /*04c2*/ 	.short	0x0101


	//----- nvinfo : EIATTR_UNUSED_LOAD_BYTE_OFFSET
	.align		4
        /*04c4*/ 	.byte	0x04, 0x44
        /*04c6*/ 	.short	(.L_559 - .L_558)


	//   ....[0]....
.L_558:
        /*04c8*/ 	.word	0x000009f0
        /*04cc*/ 	.word	0x0000fff0


	//   ....[1]....
        /*04d0*/ 	.word	0x00009530
        /*04d4*/ 	.word	0x0000fff0


	//----- nvinfo : EIATTR_INT_WARP_WIDE_INSTR_OFFSETS
	.align		4
.L_559:
        /*04d8*/ 	.byte	0x04, 0x31
        /*04da*/ 	.short	(.L_561 - .L_560)


	//   ....[0]....
.L_560:
        /*04dc*/ 	.word	0x00000120


	//   ....[1]....
        /*04e0*/ 	.word	0x00000160


	//   ....[2]....
        /*04e4*/ 	.word	0x00000220


	//   ....[3]....
        /*04e8*/ 	.word	0x0000c800


	//   ....[4]....
        /*04ec*/ 	.word	0x0000c890


	//   ....[5]....
        /*04f0*/ 	.word	0x00010490


	//   ....[6]....
        /*04f4*/ 	.word	0x000104f0


	//----- nvinfo : EIATTR_COOP_GROUP_MASK_REGIDS
	.align		4
.L_561:
        /*04f8*/ 	.byte	0x04, 0x29
        /*04fa*/ 	.short	(.L_563 - .L_562)


	//   ....[0]....
.L_562:
        /*04fc*/ 	.word	0xffffffff


	//   ....[1]....
        /*0500*/ 	.word	0xffffffff


	//   ....[2]....
        /*0504*/ 	.word	0xffffffff


	//   ....[3]....
        /*0508*/ 	.word	0xffffffff


	//   ....[4]....
        /*050c*/ 	.word	0xffffffff


	//   ....[5]....
        /*0510*/ 	.word	0xffffffff


	//   ....[6]....
        /*0514*/ 	.word	0xffffffff


	//   ....[7]....
        /*0518*/ 	.word	0xffffffff


	//   ....[8]....
        /*051c*/ 	.word	0xffffffff


	//   ....[9]....
        /*0520*/ 	.word	0xffffffff


	//   ....[10]....
        /*0524*/ 	.word	0xffffffff


	//   ....[11]....
        /*0528*/ 	.word	0xffffffff


	//   ....[12]....
        /*052c*/ 	.word	0xffffffff


	//   ....[13]....
        /*0530*/ 	.word	0xffffffff


	//   ....[14]....
        /*0534*/ 	.word	0xffffffff


	//   ....[15]....
        /*0538*/ 	.word	0xffffffff


	//   ....[16]....
        /*053c*/ 	.word	0xffffffff


	//   ....[17]....
        /*0540*/ 	.word	0xffffffff


	//   ....[18]....
        /*0544*/ 	.word	0xffffffff


	//   ....[19]....
        /*0548*/ 	.word	0xffffffff


	//   ....[20]....
        /*054c*/ 	.word	0xffffffff


	//   ....[21]....
        /*0550*/ 	.word	0xffffffff


	//   ....[22]....
        /*0554*/ 	.word	0xffffffff


	//   ....[23]....
        /*0558*/ 	.word	0xffffffff


	//   ....[24]....
        /*055c*/ 	.word	0xffffffff


	//   ....[25]....
        /*0560*/ 	.word	0xffffffff


	//   ....[26]....
        /*0564*/ 	.word	0xffffffff


	//   ....[27]....
        /*0568*/ 	.word	0xffffffff


	//   ....[28]....
        /*056c*/ 	.word	0xffffffff


	//   ....[29]....
        /*0570*/ 	.word	0xffffffff


	//   ....[30]....
        /*0574*/ 	.word	0xffffffff


	//   ....[31]....
        /*0578*/ 	.word	0xffffffff


	//   ....[32]....
        /*057c*/ 	.word	0xffffffff


	//   ....[33]....
        /*0580*/ 	.word	0xffffffff


	//   ....[34]....
        /*0584*/ 	.word	0xffffffff


	//   ....[35]....
        /*0588*/ 	.word	0xffffffff


	//   ....[36]....
        /*058c*/ 	.word	0xffffffff


	//   ....[37]....
        /*0590*/ 	.word	0xffffffff


	//   ....[38]....
        /*0594*/ 	.word	0xffffffff


	//   ....[39]....
        /*0598*/ 	.word	0xffffffff


	//   ....[40]....
        /*059c*/ 	.word	0xffffffff


	//   ....[41]....
        /*05a0*/ 	.word	0xffffffff


	//   ....[42]....
        /*05a4*/ 	.word	0xffffffff


	//   ....[43]....
        /*05a8*/ 	.word	0xffffffff


	//   ....[44]....
        /*05ac*/ 	.word	0xffffffff


	//   ....[45]....
        /*05b0*/ 	.word	0xffffffff


	//   ....[46]....
        /*05b4*/ 	.word	0xffffffff


	//   ....[47]....
        /*05b8*/ 	.word	0xffffffff


	//   ....[48]....
        /*05bc*/ 	.word	0xffffffff


	//   ....[49]....
        /*05c0*/ 	.word	0xffffffff


	//   ....[50]....
        /*05c4*/ 	.word	0xffffffff


	//   ....[51]....
        /*05c8*/ 	.word	0xffffffff


	//   ....[52]....
        /*05cc*/ 	.word	0xffffffff


	//   ....[53]....
        /*05d0*/ 	.word	0xffffffff


	//   ....[54]....
        /*05d4*/ 	.word	0xffffffff


	//   ....[55]....
        /*05d8*/ 	.word	0xffffffff


	//   ....[56]....
        /*05dc*/ 	.word	0xffffffff


	//   ....[57]....
        /*05e0*/ 	.word	0xffffffff


	//   ....[58]....
        /*05e4*/ 	.word	0xffffffff


	//   ....[59]....
        /*05e8*/ 	.word	0xffffffff


	//   ....[60]....
        /*05ec*/ 	.word	0xffffffff


	//   ....[61]....
        /*05f0*/ 	.word	0xffffffff


	//   ....[62]....
        /*05f4*/ 	.word	0xffffffff


	//   ....[63]....
        /*05f8*/ 	.word	0xffffffff


	//   ....[64]....
        /*05fc*/ 	.word	0xffffffff


	//   ....[65]....
        /*0600*/ 	.word	0xffffffff


	//   ....[66]....
        /*0604*/ 	.word	0xffffffff


	//   ....[67]....
        /*0608*/ 	.word	0xffffffff


	//   ....[68]....
        /*060c*/ 	.word	0xffffffff


	//   ....[69]....
        /*0610*/ 	.word	0xffffffff


	//   ....[70]....
        /*0614*/ 	.word	0xffffffff


	//   ....[71]....
        /*0618*/ 	.word	0xffffffff


	//   ....[72]....
        /*061c*/ 	.word	0xffffffff


	//   ....[73]....
        /*0620*/ 	.word	0xffffffff


	//   ....[74]....
        /*0624*/ 	.word	0xffffffff


	//   ....[75]....
        /*0628*/ 	.word	0xffffffff


	//   ....[76]....
        /*062c*/ 	.word	0xffffffff


	//   ....[77]....
        /*0630*/ 	.word	0xffffffff


	//   ....[78]....
        /*0634*/ 	.word	0xffffffff


	//   ....[79]....
        /*0638*/ 	.word	0xffffffff


	//   ....[80]....
        /*063c*/ 	.word	0xffffffff


	//   ....[81]....
        /*0640*/ 	.word	0xffffffff


	//   ....[82]....
        /*0644*/ 	.word	0xffffffff


	//   ....[83]....
        /*0648*/ 	.word	0xffffffff


	//   ....[84]....
        /*064c*/ 	.word	0xffffffff


	//   ....[85]....
        /*0650*/ 	.word	0xffffffff


	//   ....[86]....
        /*0654*/ 	.word	0xffffffff


	//   ....[87]....
        /*0658*/ 	.word	0xffffffff


	//   ....[88]....
        /*065c*/ 	.word	0xffffffff


	//   ....[89]....
        /*0660*/ 	.word	0xffffffff


	//   ....[90]....
        /*0664*/ 	.word	0xffffffff


	//   ....[91]....
        /*0668*/ 	.word	0xffffffff


	//   ....[92]....
        /*066c*/ 	.word	0xffffffff


	//   ....[93]....
        /*0670*/ 	.word	0xffffffff


	//   ....[94]....
        /*0674*/ 	.word	0xffffffff


	//   ....[95]....
        /*0678*/ 	.word	0xffffffff


	//   ....[96]....
        /*067c*/ 	.word	0xffffffff


	//   ....[97]....
        /*0680*/ 	.word	0xffffffff


	//   ....[98]....
        /*0684*/ 	.word	0xffffffff


	//   ....[99]....
        /*0688*/ 	.word	0x0500000f


	//   ....[100]....
        /*068c*/ 	.word	0x0500000f


	//   ....[101]....
        /*0690*/ 	.word	0x0500000f


	//   ....[102]....
        /*0694*/ 	.word	0x0500000f


	//   ....[103]....
        /*0698*/ 	.word	0x0500000f


	//   ....[104]....
        /*069c*/ 	.word	0x0500000f


	//   ....[105]....
        /*06a0*/ 	.word	0x0500000f


	//   ....[106]....
        /*06a4*/ 	.word	0x0500000f


	//   ....[107]....
        /*06a8*/ 	.word	0x0500000f


	//   ....[108]....
        /*06ac*/ 	.word	0x0500000f


	//   ....[109]....
        /*06b0*/ 	.word	0x0500000f


	//   ....[110]....
        /*06b4*/ 	.word	0x0500000f


	//   ....[111]....
        /*06b8*/ 	.word	0x0500000f


	//   ....[112]....
        /*06bc*/ 	.word	0x0500000f


	//   ....[113]....
        /*06c0*/ 	.word	0x0500000f


	//   ....[114]....
        /*06c4*/ 	.word	0x0500000f


	//   ....[115]....
        /*06c8*/ 	.word	0x0500000f


	//   ....[116]....
        /*06cc*/ 	.word	0x0500000f


	//   ....[117]....
        /*06d0*/ 	.word	0x0500000f


	//   ....[118]....
        /*06d4*/ 	.word	0x0500000f


	//   ....[119]....
        /*06d8*/ 	.word	0x0500000f


	//   ....[120]....
        /*06dc*/ 	.word	0x0500000f


	//   ....[121]....
        /*06e0*/ 	.word	0x0500000f


	//   ....[122]....
        /*06e4*/ 	.word	0x0500000f


	//   ....[123]....
        /*06e8*/ 	.word	0x0500000f


	//   ....[124]....
        /*06ec*/ 	.word	0x0500000f


	//   ....[125]....
        /*06f0*/ 	.word	0x0500000f


	//   ....[126]....
        /*06f4*/ 	.word	0x0500000f


	//   ....[127]....
        /*06f8*/ 	.word	0x0500000f


	//   ....[128]....
        /*06fc*/ 	.word	0x0500000f


	//   ....[129]....
        /*0700*/ 	.word	0x0500000f


	//   ....[130]....
        /*0704*/ 	.word	0x0500000f


	//   ....[131]....
        /*0708*/ 	.word	0x0500000f


	//   ....[132]....
        /*070c*/ 	.word	0x0500000f


	//   ....[133]....
        /*0710*/ 	.word	0x0500000f


	//----- nvinfo : EIATTR_COOP_GROUP_INSTR_OFFSETS
	.align		4
.L_563:
        /*0714*/ 	.byte	0x04, 0x28
        /*0716*/ 	.short	(.L_565 - .L_564)


	//   ....[0]....
.L_564:
        /*0718*/ 	.word	0x00000060


	//   ....[1]....
        /*071c*/ 	.word	0x00000130


	//   ....[2]....
        /*0720*/ 	.word	0x00000230


	//   ....[3]....
        /*0724*/ 	.word	0x000003a0


	//   ....[4]....
        /*0728*/ 	.word	0x00000500


	//   ....[5]....
        /*072c*/ 	.word	0x00000620


	//   ....[6]....
        /*0730*/ 	.word	0x00000780


	//   ....[7]....
        /*0734*/ 	.word	0x000014c0


	//   ....[8]....
        /*0738*/ 	.word	0x00001d20


	//   ....[9]....
        /*073c*/ 	.word	0x000025f0


	//   ....[10]....
        /*0740*/ 	.word	0x00002610


	//   ....[11]....
        /*0744*/ 	.word	0x00002620


	//   ....[12]....
        /*0748*/ 	.word	0x000030b0


	//   ....[13]....
        /*074c*/ 	.word	0x00003120


	//   ....[14]....
        /*0750*/ 	.word	0x00004790


	//   ....[15]....
        /*0754*/ 	.word	0x00004f70


	//   ....[16]....
        /*0758*/ 	.word	0x00004fd0


	//   ....[17]....
        /*075c*/ 	.word	0x00004fe0


	//   ....[18]....
        /*0760*/ 	.word	0x00005a20


	//   ....[19]....
        /*0764*/ 	.word	0x00005ab0


	//   ....[20]....
        /*0768*/ 	.word	0x00007330


	//   ....[21]....
        /*076c*/ 	.word	0x00007360


	//   ....[22]....
        /*0770*/ 	.word	0x00007960


	//   ....[23]....
        /*0774*/ 	.word	0x000079e0


	//   ....[24]....
        /*0778*/ 	.word	0x00008c00


	//   ....[25]....
        /*077c*/ 	.word	0x00008c30


	//   ....[26]....
        /*0780*/ 	.word	0x00008d30


	//   ....[27]....
        /*0784*/ 	.word	0x00008d40


	//   ....[28]....
        /*0788*/ 	.word	0x00009f70


	//   ....[29]....
        /*078c*/ 	.word	0x00009fb0


	//   ....[30]....
        /*0790*/ 	.word	0x00009ff0


	//   ....[31]....
        /*0794*/ 	.word	0x0000a030


	//   ....[32]....
        /*0798*/ 	.word	0x0000a5b0


	//   ....[33]....
        /*079c*/ 	.word	0x0000a5d0


	//   ....[34]....
        /*07a0*/ 	.word	0x0000a6a0


	//   ....[35]....
        /*07a4*/ 	.word	0x0000a6c0


	//   ....[36]....
        /*07a8*/ 	.word	0x0000a780


	//   ....[37]....
        /*07ac*/ 	.word	0x0000a7a0


	//   ....[38]....
        /*07b0*/ 	.word	0x0000a870


	//   ....[39]....
        /*07b4*/ 	.word	0x0000a890


	//   ....[40]....
        /*07b8*/ 	.word	0x0000b090


	//   ....[41]....
        /*07bc*/ 	.word	0x0000b0c0


	//   ....[42]....
        /*07c0*/ 	.word	0x0000b190


	//   ....[43]....
        /*07c4*/ 	.word	0x0000b1b0


	//   ....[44]....
        /*07c8*/ 	.word	0x0000b270


	//   ....[45]....
        /*07cc*/ 	.word	0x0000b290


	//   ....[46]....
        /*07d0*/ 	.word	0x0000b360


	//   ....[47]....
        /*07d4*/ 	.word	0x0000b380


	//   ....[48]....
        /*07d8*/ 	.word	0x0000b4c0


	//   ....[49]....
        /*07dc*/ 	.word	0x0000b690


	//   ....[50]....
        /*07e0*/ 	.word	0x0000b6c0


	//   ....[51]....
        /*07e4*/ 	.word	0x0000b6f0


	//   ....[52]....
        /*07e8*/ 	.word	0x0000b720


	//   ....[53]....
        /*07ec*/ 	.word	0x0000b750


	//   ....[54]....
        /*07f0*/ 	.word	0x0000b780


	//   ....[55]....
        /*07f4*/ 	.word	0x0000b8f0


	//   ....[56]....
        /*07f8*/ 	.word	0x0000b920


	//   ....[57]....
        /*07fc*/ 	.word	0x0000b950


	//   ....[58]....
        /*0800*/ 	.word	0x0000b980


	//   ....[59]....
        /*0804*/ 	.word	0x0000b9b0


	//   ....[60]....
        /*0808*/ 	.word	0x0000b9e0


	//   ....[61]....
        /*080c*/ 	.word	0x0000ba80


	//   ....[62]....
        /*0810*/ 	.word	0x0000bae0


	//   ....[63]....
        /*0814*/ 	.word	0x0000bb70


	//   ....[64]....
        /*0818*/ 	.word	0x0000ce00


	//   ....[65]....
        /*081c*/ 	.word	0x0000da90


	//   ....[66]....
        /*0820*/ 	.word	0x0000daa0


	//   ....[67]....
        /*0824*/ 	.word	0x0000dab0


	//   ....[68]....
        /*0828*/ 	.word	0x0000db00


	//   ....[69]....
        /*082c*/ 	.word	0x0000dbd0


	//   ....[70]....
        /*0830*/ 	.word	0x0000dc10


	//   ....[71]....
        /*0834*/ 	.word	0x0000dcc0


	//   ....[72]....
        /*0838*/ 	.word	0x0000dce0


	//   ....[73]....
        /*083c*/ 	.word	0x0000dd80


	//   ....[74]....
        /*0840*/ 	.word	0x0000dda0


	//   ....[75]....
        /*0844*/ 	.word	0x0000de40


	//   ....[76]....
        /*0848*/ 	.word	0x0000de60


	//   ....[77]....
        /*084c*/ 	.word	0x0000df00


	//   ....[78]....
        /*0850*/ 	.word	0x0000df20


	//   ....[79]....
        /*0854*/ 	.word	0x0000df30


	//   ....[80]....
        /*0858*/ 	.word	0x0000df40


	//   ....[81]....
        /*085c*/ 	.word	0x00010bb0


	//   ....[82]....
        /*0860*/ 	.word	0x00010c10


	//   ....[83]....
        /*0864*/ 	.word	0x00010c40


	//   ....[84]....
        /*0868*/ 	.word	0x00010c50


	//   ....[85]....
        /*086c*/ 	.word	0x00010c80


	//   ....[86]....
        /*0870*/ 	.word	0x00010cb0


	//   ....[87]....
        /*0874*/ 	.word	0x00010ce0


	//   ....[88]....
        /*0878*/ 	.word	0x00010d10


	//   ....[89]....
        /*087c*/ 	.word	0x00010e90


	//   ....[90]....
        /*0880*/ 	.word	0x00010ec0


	//   ....[91]....
        /*0884*/ 	.word	0x00010ef0


	//   ....[92]....
        /*0888*/ 	.word	0x00010f20


	//   ....[93]....
        /*088c*/ 	.word	0x00010f50


	//   ....[94]....
        /*0890*/ 	.word	0x00010f80


	//   ....[95]....
        /*0894*/ 	.word	0x00011040


	//   ....[96]....
        /*0898*/ 	.word	0x00011060


	//   ....[97]....
        /*089c*/ 	.word	0x000110d0


	//   ....[98]....
        /*08a0*/ 	.word	0x000117a0


	//   ....[99]....
        /*08a4*/ 	.word	0x00011d70


	//   ....[100]....
        /*08a8*/ 	.word	0x00011f30


	//   ....[101]....
        /*08ac*/ 	.word	0x00011f80


	//   ....[102]....
        /*08b0*/ 	.word	0x00011fe0


	//   ....[103]....
        /*08b4*/ 	.word	0x00012080


	//   ....[104]....
        /*08b8*/ 	.word	0x00012150


	//   ....[105]....
        /*08bc*/ 	.word	0x000121f0


	//   ....[106]....
        /*08c0*/ 	.word	0x000122c0


	//   ....[107]....
        /*08c4*/ 	.word	0x000123f0


	//   ....[108]....
        /*08c8*/ 	.word	0x00012450


	//   ....[109]....
        /*08cc*/ 	.word	0x00012570


	//   ....[110]....
        /*08d0*/ 	.word	0x000125d0


	//   ....[111]....
        /*08d4*/ 	.word	0x000126f0


	//   ....[112]....
        /*08d8*/ 	.word	0x00012750


	//   ....[113]....
        /*08dc*/ 	.word	0x00012860


	//   ....[114]....
        /*08e0*/ 	.word	0x000128c0


	//   ....[115]....
        /*08e4*/ 	.word	0x00012960


	//   ....[116]....
        /*08e8*/ 	.word	0x00012cf0


	//   ....[117]....
        /*08ec*/ 	.word	0x00012d90


	//   ....[118]....
        /*08f0*/ 	.word	0x00012eb0


	//   ....[119]....
        /*08f4*/ 	.word	0x00012f20


	//   ....[120]....
        /*08f8*/ 	.word	0x00012fa0


	//   ....[121]....
        /*08fc*/ 	.word	0x00013020


	//   ....[122]....
        /*0900*/ 	.word	0x000130a0


	//   ....[123]....
        /*0904*/ 	.word	0x00013130


	//   ....[124]....
        /*0908*/ 	.word	0x000131d0


	//   ....[125]....
        /*090c*/ 	.word	0x00013270


	//   ....[126]....
        /*0910*/ 	.word	0x000132e0


	//   ....[127]....
        /*0914*/ 	.word	0x00013350


	//   ....[128]....
        /*0918*/ 	.word	0x000133c0


	//   ....[129]....
        /*091c*/ 	.word	0x00013440


	//   ....[130]....
        /*0920*/ 	.word	0x000134c0


	//   ....[131]....
        /*0924*/ 	.word	0x00013560


	//   ....[132]....
        /*0928*/ 	.word	0x000135f0


	//   ....[133]....
        /*092c*/ 	.word	0x00013720


	//----- nvinfo : EIATTR_REG_RECONFIG
	.align		4
.L_565:
        /*0930*/ 	.byte	0x01, 0x54
	.zero		2


	//----- nvinfo : EIATTR_SYSCALL_OFFSETS
	.align		4
        /*0934*/ 	.byte	0x04, 0x46
        /*0936*/ 	.short	(.L_567 - .L_566)


	//   ....[0]....
.L_566:
        /*0938*/ 	.word	0x000016a0


	//   ....[1]....
        /*093c*/ 	.word	0x0000ca00


	//   ....[2]....
        /*0940*/ 	.word	0x0000cb60


	//   ....[3]....
        /*0944*/ 	.word	0x0000cc60


	//   ....[4]....
        /*0948*/ 	.word	0x0000d640


	//----- nvinfo : EIATTR_MBARRIER_INSTR_OFFSETS
	.align		4
.L_567:
        /*094c*/ 	.byte	0x04, 0x39
        /*094e*/ 	.short	(.L_569 - .L_568)


	//   ....[0]....
.L_568:
        /*0950*/ 	.word	0x00000250
        /*0954*/ 	.word	0x000000ff
        /*0958*/ 	.word	0x00034800
        /*095c*/ 	.short	0x0100
        /*095e*/ 	.byte	0x08
	.zero		1


	//   ....[1]....
        /*0960*/ 	.word	0x00000260
        /*0964*/ 	.word	0x000000ff
        /*0968*/ 	.word	0x00034820
        /*096c*/ 	.short	0x0100
        /*096e*/ 	.byte	0x08
	.zero		1


	//   ....[2]....
        /*0970*/ 	.word	0x00000350
        /*0974*/ 	.word	0x000000ff
        /*0978*/ 	.word	0x00034830
        /*097c*/ 	.short	0x0100
        /*097e*/ 	.byte	0x08
	.zero		1


	//   ....[3]....
        /*0980*/ 	.word	0x00000360
        /*0984*/ 	.word	0x000000ff
        /*0988*/ 	.word	0x00034840
        /*098c*/ 	.short	0x0100
        /*098e*/ 	.byte	0x08
	.zero		1


	//   ....[4]....
        /*0990*/ 	.word	0x00000370
        /*0994*/ 	.word	0x000000ff
        /*0998*/ 	.word	0x00034838
        /*099c*/ 	.short	0x0100
        /*099e*/ 	.byte	0x08
	.zero		1


	//   ....[5]....
        /*09a0*/ 	.word	0x00000380
        /*09a4*/ 	.word	0x000000ff
        /*09a8*/ 	.word	0x00034848
        /*09ac*/ 	.short	0x0100
        /*09ae*/ 	.byte	0x08
	.zero		1


	//   ....[6]....
        /*09b0*/ 	.word	0x000004b0
        /*09b4*/ 	.word	0x000000ff
        /*09b8*/ 	.word	0x00034850
        /*09bc*/ 	.short	0x0100
        /*09be*/ 	.byte	0x08
	.zero		1


	//   ....[7]....
        /*09c0*/ 	.word	0x000004c0
        /*09c4*/ 	.word	0x000000ff
        /*09c8*/ 	.word	0x00034860
        /*09cc*/ 	.short	0x0100
        /*09ce*/ 	.byte	0x08
	.zero		1


	//   ....[8]....
        /*09d0*/ 	.word	0x000004d0
        /*09d4*/ 	.word	0x000000ff
        /*09d8*/ 	.word	0x00034858
        /*09dc*/ 	.short	0x0100
        /*09de*/ 	.byte	0x08
	.zero		1


	//   ....[9]....
        /*09e0*/ 	.word	0x000004e0
        /*09e4*/ 	.word	0x000000ff
        /*09e8*/ 	.word	0x00034868
        /*09ec*/ 	.short	0x0100
        /*09ee*/ 	.byte	0x08
	.zero		1


	//   ....[10]....
        /*09f0*/ 	.word	0x000005d0
        /*09f4*/ 	.word	0x000000ff
        /*09f8*/ 	.word	0x00034870
        /*09fc*/ 	.short	0x0100
        /*09fe*/ 	.byte	0x06
	.zero		1


	//   ....[11]....
        /*0a00*/ 	.word	0x000005e0
        /*0a04*/ 	.word	0x000000ff
        /*0a08*/ 	.word	0x00034880
        /*0a0c*/ 	.short	0x0100
        /*0a0e*/ 	.byte	0x06
	.zero		1


	//   ....[12]....
        /*0a10*/ 	.word	0x000005f0
        /*0a14*/ 	.word	0x000000ff
        /*0a18*/ 	.word	0x00034878
        /*0a1c*/ 	.short	0x0100
        /*0a1e*/ 	.byte	0x06
	.zero		1


	//   ....[13]....
        /*0a20*/ 	.word	0x00000600
        /*0a24*/ 	.word	0x000000ff
        /*0a28*/ 	.word	0x00034888
        /*0a2c*/ 	.short	0x0100
        /*0a2e*/ 	.byte	0x06
	.zero		1


	//   ....[14]....
        /*0a30*/ 	.word	0x00000730
        /*0a34*/ 	.word	0x000000ff
        /*0a38*/ 	.word	0x00034890
        /*0a3c*/ 	.short	0x0100
        /*0a3e*/ 	.byte	0x08
	.zero		1


	//   ....[15]....
        /*0a40*/ 	.word	0x00000740
        /*0a44*/ 	.word	0x000000ff
        /*0a48*/ 	.word	0x000348a0
        /*0a4c*/ 	.short	0x0100
        /*0a4e*/ 	.byte	0x08
	.zero		1


	//   ....[16]....
        /*0a50*/ 	.word	0x00000750
        /*0a54*/ 	.word	0x000000ff
        /*0a58*/ 	.word	0x00034898
        /*0a5c*/ 	.short	0x0100
        /*0a5e*/ 	.byte	0x08
	.zero		1


	//   ....[17]....
        /*0a60*/ 	.word	0x00000760
        /*0a64*/ 	.word	0x000000ff
        /*0a68*/ 	.word	0x000348a8
        /*0a6c*/ 	.short	0x0100
        /*0a6e*/ 	.byte	0x08
	.zero		1


	//   ....[18]....
        /*0a70*/ 	.word	0x00000890
        /*0a74*/ 	.word	0x000000ff
        /*0a78*/ 	.word	0x000348b0
        /*0a7c*/ 	.short	0x0100
        /*0a7e*/ 	.byte	0x08
	.zero		1


	//   ....[19]....
        /*0a80*/ 	.word	0x000008a0
        /*0a84*/ 	.word	0x000000ff
        /*0a88*/ 	.word	0x000348c0
        /*0a8c*/ 	.short	0x0100
        /*0a8e*/ 	.byte	0x08
	.zero		1


	//   ....[20]....
        /*0a90*/ 	.word	0x000008b0
        /*0a94*/ 	.word	0x000000ff
        /*0a98*/ 	.word	0x000348b8
        /*0a9c*/ 	.short	0x0100
        /*0a9e*/ 	.byte	0x08
	.zero		1


	//   ....[21]....
        /*0aa0*/ 	.word	0x000008c0
        /*0aa4*/ 	.word	0x000000ff
        /*0aa8*/ 	.word	0x000348c8
        /*0aac*/ 	.short	0x0100
        /*0aae*/ 	.byte	0x08
	.zero		1


	//   ....[22]....
        /*0ab0*/ 	.word	0x00001700
        /*0ab4*/ 	.word	0x000000ff
        /*0ab8*/ 	.word	0x00034800
        /*0abc*/ 	.short	0x010a
        /*0abe*/ 	.byte	0x25
	.zero		1


	//   ....[23]....
        /*0ac0*/ 	.word	0x00001780
        /*0ac4*/ 	.word	0x00000002
        /*0ac8*/ 	.word	0x00034830
        /*0acc*/ 	.short	0x010a
        /*0ace*/ 	.byte	0x3f
	.zero		1


	//   ....[24]....
        /*0ad0*/ 	.word	0x000017e0
        /*0ad4*/ 	.word	0x00000002
        /*0ad8*/ 	.word	0x00034830
        /*0adc*/ 	.short	0x010a
        /*0ade*/ 	.byte	0x3f
	.zero		1


	//   ....[25]....
        /*0ae0*/ 	.word	0x00002020
        /*0ae4*/ 	.word	0x00000002
        /*0ae8*/ 	.word	0x00000000
        /*0aec*/ 	.short	0x0101
        /*0aee*/ 	.byte	0x3f
	.zero		1


	//   ....[26]....
        /*0af0*/ 	.word	0x00003d90
        /*0af4*/ 	.word	0x000000ff
        /*0af8*/ 	.word	0x00034830
        /*0afc*/ 	.short	0x010a
        /*0afe*/ 	.byte	0x3a
	.zero		1


	//   ....[27]....
        /*0b00*/ 	.word	0x00003dd0
        /*0b04*/ 	.word	0x000000ff
        /*0b08*/ 	.word	0x00034830
        /*0b0c*/ 	.short	0x010a
        /*0b0e*/ 	.byte	0x3a
	.zero		1


	//   ....[28]....
        /*0b10*/ 	.word	0x00004600
        /*0b14*/ 	.word	0x000000ff
        /*0b18*/ 	.word	0x00034850
        /*0b1c*/ 	.short	0x010a
        /*0b1e*/ 	.byte	0x07
	.zero		1


	//   ....[29]....
        /*0b20*/ 	.word	0x00004640
        /*0b24*/ 	.word	0x000000ff
        /*0b28*/ 	.word	0x00034850
        /*0b2c*/ 	.short	0x010a
        /*0b2e*/ 	.byte	0x07
	.zero		1


	//   ....[30]....
        /*0b30*/ 	.word	0x00006000
        /*0b34*/ 	.word	0x00000008
        /*0b38*/ 	.word	0x00000000
        /*0b3c*/ 	.short	0x0101
        /*0b3e*/ 	.byte	0x3f
	.zero		1


	//   ....[31]....
        /*0b40*/ 	.word	0x00006060
        /*0b44*/ 	.word	0x00000008
        /*0b48*/ 	.word	0x00000000
        /*0b4c*/ 	.short	0x0101
        /*0b4e*/ 	.byte	0x3f
	.zero		1


	//   ....[32]....
        /*0b50*/ 	.word	0x00006760
        /*0b54*/ 	.word	0x000000ff
        /*0b58*/ 	.word	0x00034830
        /*0b5c*/ 	.short	0x010a
        /*0b5e*/ 	.byte	0x06
	.zero		1


	//   ....[33]....
        /*0b60*/ 	.word	0x000067a0
        /*0b64*/ 	.word	0x000000ff
        /*0b68*/ 	.word	0x00034830
        /*0b6c*/ 	.short	0x010a
        /*0b6e*/ 	.byte	0x06
	.zero		1


	//   ....[34]....
        /*0b70*/ 	.word	0x00006fd0
        /*0b74*/ 	.word	0x000000ff
        /*0b78*/ 	.word	0x00034850
        /*0b7c*/ 	.short	0x010a
        /*0b7e*/ 	.byte	0x07
	.zero		1


	//   ....[35]....
        /*0b80*/ 	.word	0x00007010
        /*0b84*/ 	.word	0x000000ff
        /*0b88*/ 	.word	0x00034850
        /*0b8c*/ 	.short	0x010a
        /*0b8e*/ 	.byte	0x07
	.zero		1


	//   ....[36]....
        /*0b90*/ 	.word	0x000082a0
        /*0b94*/ 	.word	0x0000001b
        /*0b98*/ 	.word	0x00000000
        /*0b9c*/ 	.short	0x0101
        /*0b9e*/ 	.byte	0x3f
	.zero		1


	//   ....[37]....
        /*0ba0*/ 	.word	0x00008330
        /*0ba4*/ 	.word	0x0000001f
        /*0ba8*/ 	.word	0x00000000
        /*0bac*/ 	.short	0x0101
        /*0bae*/ 	.byte	0x3f
	.zero		1


	//   ....[38]....
        /*0bb0*/ 	.word	0x00008b70
        /*0bb4*/ 	.word	0x000000ff
        /*0bb8*/ 	.word	0x00034850
        /*0bbc*/ 	.short	0x010a
        /*0bbe*/ 	.byte	0x05
	.zero		1


	//   ....[39]....
        /*0bc0*/ 	.word	0x00008bb0
        /*0bc4*/ 	.word	0x000000ff
        /*0bc8*/ 	.word	0x00034850
        /*0bcc*/ 	.short	0x010a
        /*0bce*/ 	.byte	0x05
	.zero		1


	//   ....[40]....
        /*0bd0*/ 	.word	0x000090d0
        /*0bd4*/ 	.word	0x00000000
        /*0bd8*/ 	.word	0x00000000
        /*0bdc*/ 	.short	0x0101
        /*0bde*/ 	.byte	0x3f
	.zero		1


	//   ....[41]....
        /*0be0*/ 	.word	0x0000a5a0
        /*0be4*/ 	.word	0x00000000
        /*0be8*/ 	.word	0x00000000
        /*0bec*/ 	.short	0x0101
        /*0bee*/ 	.byte	0x3f
	.zero		1


	//   ....[42]....
        /*0bf0*/ 	.word	0x0000d090
        /*0bf4*/ 	.word	0x00000000
        /*0bf8*/ 	.word	0x00034840
        /*0bfc*/ 	.short	0x010a
        /*0bfe*/ 	.byte	0x3f
	.zero		1


	//   ....[43]....
        /*0c00*/ 	.word	0x0000e0c0
        /*0c04*/ 	.word	0x00000009
        /*0c08*/ 	.word	0x00034800
        /*0c0c*/ 	.short	0x0107
        /*0c0e*/ 	.byte	0x3f
	.zero		1


	//   ....[44]....
        /*0c10*/ 	.word	0x0000e1d0
        /*0c14*/ 	.word	0x00000002
        /*0c18*/ 	.word	0x00034800
        /*0c1c*/ 	.short	0x0101
        /*0c1e*/ 	.byte	0x3f
	.zero		1


	//   ....[45]....
        /*0c20*/ 	.word	0x0000e1f0
        /*0c24*/ 	.word	0x00000002
        /*0c28*/ 	.word	0x00034820
        /*0c2c*/ 	.short	0x010a
        /*0c2e*/ 	.byte	0x3f
	.zero		1


	//   ....[46]....
        /*0c30*/ 	.word	0x0000e550
        /*0c34*/ 	.word	0x00000002
        /*0c38*/ 	.word	0x00034840
        /*0c3c*/ 	.short	0x010a
        /*0c3e*/ 	.byte	0x3f
	.zero		1


	//   ....[47]....
        /*0c40*/ 	.word	0x0000ea00
        /*0c44*/ 	.word	0x00000002
        /*0c48*/ 	.word	0x00000060
        /*0c4c*/ 	.short	0x010a
        /*0c4e*/ 	.byte	0x3f
	.zero		1


	//   ....[48]....
        /*0c50*/ 	.word	0x0000f0d0
        /*0c54*/ 	.word	0x00000003
        /*0c58*/ 	.word	0x00034840
        /*0c5c*/ 	.short	0x010a
        /*0c5e*/ 	.byte	0x3f
	.zero		1


	//   ....[49]....
        /*0c60*/ 	.word	0x0000f580
        /*0c64*/ 	.word	0x00000002
        /*0c68*/ 	.word	0x00000060
        /*0c6c*/ 	.short	0x010a
        /*0c6e*/ 	.byte	0x3f
	.zero		1


	//   ....[50]....
        /*0c70*/ 	.word	0x0000fba0
        /*0c74*/ 	.word	0x00000002
        /*0c78*/ 	.word	0x00034840
        /*0c7c*/ 	.short	0x010a
        /*0c7e*/ 	.byte	0x3f
	.zero		1


	//   ....[51]....
        /*0c80*/ 	.word	0x00010050
        /*0c84*/ 	.word	0x00000002
        /*0c88*/ 	.word	0x00000060
        /*0c8c*/ 	.short	0x010a
        /*0c8e*/ 	.byte	0x3f
	.zero		1


	//   ....[52]....
        /*0c90*/ 	.word	0x00010600
        /*0c94*/ 	.word	0x00000000
        /*0c98*/ 	.word	0x00034860
        /*0c9c*/ 	.short	0x010a
        /*0c9e*/ 	.byte	0x3f
	.zero		1


	//   ....[53]....
        /*0ca0*/ 	.word	0x00011720
        /*0ca4*/ 	.word	0x00000000
        /*0ca8*/ 	.word	0x00034820
        /*0cac*/ 	.short	0x010a
        /*0cae*/ 	.byte	0x3f
	.zero		1


	//   ....[54]....
        /*0cb0*/ 	.word	0x000118e0
        /*0cb4*/ 	.word	0x00000006
        /*0cb8*/ 	.word	0x00000000
        /*0cbc*/ 	.short	0x010a
        /*0cbe*/ 	.byte	0x3f
	.zero		1


	//   ....[55]....
        /*0cc0*/ 	.word	0x00011950
        /*0cc4*/ 	.word	0x00000007
        /*0cc8*/ 	.word	0x00000000
        /*0ccc*/ 	.short	0x010a
        /*0cce*/ 	.byte	0x3f
	.zero		1


	//   ....[56]....
        /*0cd0*/ 	.word	0x000119c0
        /*0cd4*/ 	.word	0x00000004
        /*0cd8*/ 	.word	0x00000000
        /*0cdc*/ 	.short	0x010a
        /*0cde*/ 	.byte	0x3f
	.zero		1


	//   ....[57]....
        /*0ce0*/ 	.word	0x000119f0
        /*0ce4*/ 	.word	0x00000003
        /*0ce8*/ 	.word	0x00000000
        /*0cec*/ 	.short	0x010a
        /*0cee*/ 	.byte	0x3f
	.zero		1


	//   ....[58]....
        /*0cf0*/ 	.word	0x00011a60
        /*0cf4*/ 	.word	0x00000003
        /*0cf8*/ 	.word	0x00034800
        /*0cfc*/ 	.short	0x010a
        /*0cfe*/ 	.byte	0x3f
	.zero		1


	//   ....[59]....
        /*0d00*/ 	.word	0x00011ab0
        /*0d04*/ 	.word	0x00000002
        /*0d08*/ 	.word	0x00034830
        /*0d0c*/ 	.short	0x010a
        /*0d0e*/ 	.byte	0x3f
	.zero		1


	//   ....[60]....
        /*0d10*/ 	.word	0x00011b10
        /*0d14*/ 	.word	0x00000007
        /*0d18*/ 	.word	0x00034830
        /*0d1c*/ 	.short	0x010a
        /*0d1e*/ 	.byte	0x3f
	.zero		1


	//   ....[61]....
        /*0d20*/ 	.word	0x00011b70
        /*0d24*/ 	.word	0x00000003
        /*0d28*/ 	.word	0x00034850
        /*0d2c*/ 	.short	0x010a
        /*0d2e*/ 	.byte	0x3f
	.zero		1


	//   ....[62]....
        /*0d30*/ 	.word	0x00011bd0
        /*0d34*/ 	.word	0x00000007
        /*0d38*/ 	.word	0x00034830
        /*0d3c*/ 	.short	0x010a
        /*0d3e*/ 	.byte	0x3f
	.zero		1


	//   ....[63]....
        /*0d40*/ 	.word	0x00011c30
        /*0d44*/ 	.word	0x00000003
        /*0d48*/ 	.word	0x00034850
        /*0d4c*/ 	.short	0x010a
        /*0d4e*/ 	.byte	0x3f
	.zero		1


	//   ....[64]....
        /*0d50*/ 	.word	0x00011c90
        /*0d54*/ 	.word	0x00000003
        /*0d58*/ 	.word	0x00034850
        /*0d5c*/ 	.short	0x010a
        /*0d5e*/ 	.byte	0x3f
	.zero		1


	//   ....[65]....
        /*0d60*/ 	.word	0x00011e30
        /*0d64*/ 	.word	0x00000000
        /*0d68*/ 	.word	0x00034840
        /*0d6c*/ 	.short	0x010a
        /*0d6e*/ 	.byte	0x3f
	.zero		1


	//   ....[66]....
        /*0d70*/ 	.word	0x00012a10
        /*0d74*/ 	.word	0x00000002
        /*0d78*/ 	.word	0x00034820
        /*0d7c*/ 	.short	0x010a
        /*0d7e*/ 	.byte	0x3f
	.zero		1


	//   ....[67]....
        /*0d80*/ 	.word	0x00012a60
        /*0d84*/ 	.word	0x00000002
        /*0d88*/ 	.word	0x00034840
        /*0d8c*/ 	.short	0x010a
        /*0d8e*/ 	.byte	0x3f
	.zero		1


	//   ....[68]....
        /*0d90*/ 	.word	0x00012ab0
        /*0d94*/ 	.word	0x00000002
        /*0d98*/ 	.word	0x00000060
        /*0d9c*/ 	.short	0x010a
        /*0d9e*/ 	.byte	0x3f
	.zero		1


	//   ....[69]....
        /*0da0*/ 	.word	0x00012b00
        /*0da4*/ 	.word	0x00000003
        /*0da8*/ 	.word	0x00034840
        /*0dac*/ 	.short	0x010a
        /*0dae*/ 	.byte	0x3f
	.zero		1


	//   ....[70]....
        /*0db0*/ 	.word	0x00012b50
        /*0db4*/ 	.word	0x00000002
        /*0db8*/ 	.word	0x00000060
        /*0dbc*/ 	.short	0x010a
        /*0dbe*/ 	.byte	0x3f
	.zero		1


	//   ....[71]....
        /*0dc0*/ 	.word	0x00012ba0
        /*0dc4*/ 	.word	0x00000002
        /*0dc8*/ 	.word	0x00034840
        /*0dcc*/ 	.short	0x010a
        /*0dce*/ 	.byte	0x3f
	.zero		1


	//   ....[72]....
        /*0dd0*/ 	.word	0x00012bf0
        /*0dd4*/ 	.word	0x00000002
        /*0dd8*/ 	.word	0x00000060
        /*0ddc*/ 	.short	0x010a
        /*0dde*/ 	.byte	0x3f
	.zero		1


	//   ....[73]....
        /*0de0*/ 	.word	0x00012c40
        /*0de4*/ 	.word	0x00000000
        /*0de8*/ 	.word	0x00034860
        /*0dec*/ 	.short	0x010a
        /*0dee*/ 	.byte	0x3f
	.zero		1


	//   ....[74]....
        /*0df0*/ 	.word	0x00013640
        /*0df4*/ 	.word	0x00000000
        /*0df8*/ 	.word	0x00034820
        /*0dfc*/ 	.short	0x010a
        /*0dfe*/ 	.byte	0x3f
	.zero		1


	//   ....[75]....
        /*0e00*/ 	.word	0x000137e0
        /*0e04*/ 	.word	0x00000006
        /*0e08*/ 	.word	0x00000000
        /*0e0c*/ 	.short	0x010a
        /*0e0e*/ 	.byte	0x3f
	.zero		1


	//   ....[76]....
        /*0e10*/ 	.word	0x00013830
        /*0e14*/ 	.word	0x00000007
        /*0e18*/ 	.word	0x00000000
        /*0e1c*/ 	.short	0x010a
        /*0e1e*/ 	.byte	0x3f
	.zero		1


	//   ....[77]....
        /*0e20*/ 	.word	0x00013880
        /*0e24*/ 	.word	0x00000004
        /*0e28*/ 	.word	0x00000000
        /*0e2c*/ 	.short	0x010a
        /*0e2e*/ 	.byte	0x3f
	.zero		1


	//----- nvinfo : EIATTR_NUM_MBARRIERS
	.align		4
.L_569:
        /*0e30*/ 	.byte	0x03, 0x38
        /*0e32*/ 	.short	0x0016


	//----- nvinfo : EIATTR_EXIT_INSTR_OFFSETS
	.align		4
        /*0e34*/ 	.byte	0x04, 0x1c
        /*0e36*/ 	.short	(.L_571 - .L_570)


	//   ....[0]....
.L_570:
        /*0e38*/ 	.word	0x00000a30


	//   ....[1]....
        /*0e3c*/ 	.word	0x0000b470


	//   ....[2]....
        /*0e40*/ 	.word	0x00011a40


	//----- nvinfo : EIATTR_MAX_THREADS
	.align		4
.L_571:
        /*0e44*/ 	.byte	0x04, 0x05
        /*0e46*/ 	.short	(.L_573 - .L_572)
.L_572:
        /*0e48*/ 	.word	0x00000180
        /*0e4c*/ 	.word	0x00000001
        /*0e50*/ 	.word	0x00000001


	//----- nvinfo : EIATTR_CRS_STACK_SIZE
	.align		4
.L_573:
        /*0e54*/ 	.byte	0x04, 0x1e
        /*0e56*/ 	.short	(.L_575 - .L_574)
.L_574:
        /*0e58*/ 	.word	0x00000000


	//----- nvinfo : EIATTR_CBANK_PARAM_SIZE
	.align		4
.L_575:
        /*0e5c*/ 	.byte	0x03, 0x19
        /*0e5e*/ 	.short	0x0af0


	//----- nvinfo : EIATTR_PARAM_CBANK
	.align		4
        /*0e60*/ 	.byte	0x04, 0x0a
        /*0e62*/ 	.short	(.L_577 - .L_576)
	.align		4
.L_576:
        /*0e64*/ 	.word	index@(.nv.constant0._ZN7cutlass13device_kernelIN5flash11enable_sm90INS1_16FlashAttnFwdSm90INS1_25CollectiveMainloopFwdSm90ILi2EN4cute5tupleIJNS5_1CILi1EEES8_S8_EEENS6_IJNS7_ILi128EEESA_NS7_ILi192EEEEEELi128ENS_10bfloat16_tEfNS_4arch4Sm90ELb1ELb0ELb0ELb1ELb0ELb0ELb0ELb1ELb1ELb1ELb0ELb0EEENS1_21CollectiveEpilogueFwdINS6_IJSA_SA_SA_EEES9_SD_SF_Li256ELb1ELb1ELb0ELb0EEENS1_36VarlenDynamicPersistentTileSchedulerILi128ELi128ELi256ELi128ELb0ELb1ELb1ELb1ELb1ELb1EEEEEEEEEvNT_6ParamsE)
        /*0e68*/ 	.short	0x0210
        /*0e6a*/ 	.short	0x0af0


	//----- nvinfo : EIATTR_SW_WAR
	.align		4
.L_577:
        /*0e6c*/ 	.byte	0x04, 0x36
        /*0e6e*/ 	.short	(.L_579 - .L_578)
.L_578:
        /*0e70*/ 	.word	0x00000008
.L_579:


//--------------------- .nv.info._ZN7cutlass13device_kernelIN5flash11enable_sm90INS1_16FlashAttnFwdSm90INS1_25CollectiveMainloopFwdSm90ILi2EN4cute5tupleIJNS5_1CILi1EEES8_S8_EEENS6_IJNS7_ILi128EEESA_NS7_ILi192EEEEEELi128ENS_10bfloat16_tEfNS_4arch4Sm90ELb1ELb0ELb0ELb1ELb0ELb1ELb0ELb1ELb1ELb1ELb0ELb0EEENS1_21CollectiveEpilogueFwdINS6_IJSA_SA_SA_EEES9_SD_SF_Li256ELb1ELb1ELb0ELb0EEENS1_36VarlenDynamicPersistentTileSchedulerILi128ELi128ELi256ELi128ELb0ELb1ELb1ELb1ELb1ELb1EEEEEEEEEvNT_6ParamsE --------------------------
	.section	.nv.info._ZN7cutlass13device_kernelIN5flash11enable_sm90INS1_16FlashAttnFwdSm90INS1_25CollectiveMainloopFwdSm90ILi2EN4cute5tupleIJNS5_1CILi1EEES8_S8_EEENS6_IJNS7_ILi128EEESA_NS7_ILi192EEEEEELi128ENS_10bfloat16_tEfNS_4arch4Sm90ELb1ELb0ELb0ELb1ELb0ELb1ELb0ELb1ELb1ELb1ELb0ELb0EEENS1_21CollectiveEpilogueFwdINS6_IJSA_SA_SA_EEES9_SD_SF_Li256ELb1ELb1ELb0ELb0EEENS1_36VarlenDynamicPersistentTileSchedulerILi128ELi128ELi256ELi128ELb0ELb1ELb1ELb1ELb1ELb1EEEEEEEEEvNT_6ParamsE,"",@"SHT_CUDA_INFO"
	.sectionflags	@""
	.align	4


	//----- nvinfo : EIATTR_CUDA_API_VERSION
	.align		4
        /*0000*/ 	.byte	0x04, 0x37
        /*0002*/ 	.short	(.L_581 - .L_580)
.L_580:
        /*0004*/ 	.word	0x00000082


	//----- nvinfo : EIATTR_KPARAM_INFO
	.align		4
.L_581:
        /*0008*/ 	.byte	0x04, 0x17
        /*000a*/ 	.short	(.L_583 - .L_582)
.L_582:
        /*000c*/ 	.word	0x00000000
        /*0010*/ 	.short	0x0000
        /*0012*/ 	.short	0x0070
        /*0014*/ 	.byte	0x00, 0xf0, 0x01, 0x2a


	//----- nvinfo : EIATTR_SPARSE_MMA_MASK
	.align		4
.L_583:
        /*0018*/ 	.byte	0x03, 0x50
        /*001a*/ 	.short	0x0000


	//----- nvinfo : EIATTR_MAXREG_COUNT
	.align		4
        /*001c*/ 	.byte	0x03, 0x1b
        /*001e*/ 	.short	0x00a8


	//----- nvinfo : EIATTR_NUM_BARRIERS
	.align		4
        /*0020*/ 	.byte	0x02, 0x4c
        /*0022*/ 	.byte	0x10
	.zero		1


	//----- nvinfo : EIATTR_EXTERNS
	.align		4
        /*0024*/ 	.byte	0x04, 0x0f
        /*0026*/ 	.short	(.L_585 - .L_584)


	//   ....[0]....
	.align		4
.L_584:
        /*0028*/ 	.word	index@(__assertfail)


	//----- nvinfo : EIATTR_ANNOTATIONS
	.align		4
.L_585:
        /*002c*/ 	.byte	0x04, 0x55
        /*002e*/ 	.short	(.L_587 - .L_586)


	//   ....[0]....
.L_586:
        /* <DEDUP_REMOVED lines=127> */


	//----- nvinfo : EIATTR_MERCURY_ISA_VERSION
	.align		4
.L_587:
        /*0808*/ 	.byte	0x03, 0x5f
        /*080a*/ 	.short	0x0101


	//----- nvinfo : EIATTR_UNUSED_LOAD_BYTE_OFFSET
	.align		4
        /*080c*/ 	.byte	0x04, 0x44
        /*080e*/ 	.short	(.L_589 - .L_588)


	//   ....[0]....
.L_588:
        /*0810*/ 	.word	0x00000ab0
        /*0814*/ 	.word	0x0000fff0


	//   ....[1]....
        /*0818*/ 	.word	0x0001b190
        /*081c*/ 	.word	0x0000fff0


	//----- nvinfo : EIATTR_INT_WARP_WIDE_INSTR_OFFSETS
	.align		4
.L_589:
        /*0820*/ 	.byte	0x04, 0x31
        /*0822*/ 	.short	(.L_591 - .L_590)


	//   ....[0]....
.L_590:
        /*0824*/ 	.word	0x00000190


	//   ....[1]....
        /*0828*/ 	.word	0x000001d0


	//   ....[2]....
        /*082c*/ 	.word	0x00000240


	//   ....[3]....
        /*0830*/ 	.word	0x0001fb90


	//   ....[4]....
        /*0834*/ 	.word	0x0001fc20


	//   ....[5]....
        /*0838*/ 	.word	0x000238f0


	//   ....[6]....
        /*083c*/ 	.word	0x00023950


	//----- nvinfo : EIATTR_COOP_GROUP_MASK_REGIDS
	.align		4
.L_591:
        /*0840*/ 	.byte	0x04, 0x29
        /*0842*/ 	.short	(.L_593 - .L_592)


	//   ....[0]....
.L_592:
        /*0844*/ 	.word	0xffffffff


	//   ....[1]....
        /*0848*/ 	.word	0xffffffff


	//   ....[2]....
        /*084c*/ 	.word	0xffffffff


	//   ....[3]....
        /*0850*/ 	.word	0xffffffff


	//   ....[4]....
        /*0854*/ 	.word	0xffffffff


	//   ....[5]....
        /*0858*/ 	.word	0xffffffff


	//   ....[6]....
        /*085c*/ 	.word	0xffffffff


	//   ....[7]....
        /*0860*/ 	.word	0xffffffff


	//   ....[8]....
        /*0864*/ 	.word	0xffffffff


	//   ....[9]....
        /*0868*/ 	.word	0xffffffff


	//   ....[10]....
        /*086c*/ 	.word	0xffffffff


	//   ....[11]....
        /*0870*/ 	.word	0xffffffff


	//   ....[12]....
        /*0874*/ 	.word	0xffffffff


	//   ....[13]....
        /*0878*/ 	.word	0xffffffff


	//   ....[14]....
        /*087c*/ 	.word	0xffffffff


	//   ....[15]....
        /*0880*/ 	.word	0xffffffff


	//   ....[16]....
        /*0884*/ 	.word	0xffffffff


	//   ....[17]....
        /*0888*/ 	.word	0xffffffff


	//   ....[18]....
        /*088c*/ 	.word	0xffffffff


	//   ....[19]....
        /*0890*/ 	.word	0xffffffff


	//   ....[20]....
        /*0894*/ 	.word	0xffffffff


	//   ....[21]....
        /*0898*/ 	.word	0xffffffff


	//   ....[22]....
        /*089c*/ 	.word	0xffffffff


	//   ....[23]....
        /*08a0*/ 	.word	0xffffffff


	//   ....[24]....
        /*08a4*/ 	.word	0xffffffff


	//   ....[25]....
        /*08a8*/ 	.word	0xffffffff


	//   ....[26]....
        /*08ac*/ 	.word	0xffffffff


	//   ....[27]....
        /*08b0*/ 	.word	0xffffffff


	//   ....[28]....
        /*08b4*/ 	.word	0xffffffff


	//   ....[29]....
        /*08b8*/ 	.word	0xffffffff


	//   ....[30]....
        /*08bc*/ 	.word	0xffffffff


	//   ....[31]....
        /*08c0*/ 	.word	0xffffffff


	//   ....[32]....
        /*08c4*/ 	.word	0xffffffff


	//   ....[33]....
        /*08c8*/ 	.word	0xffffffff


	//   ....[34]....
        /*08cc*/ 	.word	0xffffffff


	//   ....[35]....
        /*08d0*/ 	.word	0xffffffff


	//   ....[36]....
        /*08d4*/ 	.word	0xffffffff


	//   ....[37]....
        /*08d8*/ 	.word	0xffffffff


	//   ....[38]....
        /*08dc*/ 	.word	0xffffffff


	//   ....[39]....
        /*08e0*/ 	.word	0xffffffff


	//   ....[40]....
        /*08e4*/ 	.word	0xffffffff


	//   ....[41]....
        /*08e8*/ 	.word	0xffffffff


	//   ....[42]....
        /*08ec*/ 	.word	0xffffffff


	//   ....[43]....
        /*08f0*/ 	.word	0xffffffff


	//   ....[44]....
        /*08f4*/ 	.word	0xffffffff


	//   ....[45]....
        /*08f8*/ 	.word	0xffffffff


	//   ....[46]....
        /*08fc*/ 	.word	0xffffffff


	//   ....[47]....
        /*0900*/ 	.word	0xffffffff


	//   ....[48]....
        /*0904*/ 	.word	0xffffffff


	//   ....[49]....
        /*0908*/ 	.word	0xffffffff


	//   ....[50]....
        /*090c*/ 	.word	0xffffffff


	//   ....[51]....
        /*0910*/ 	.word	0xffffffff


	//   ....[52]....
        /*0914*/ 	.word	0xffffffff


	//   ....[53]....
        /*0918*/ 	.word	0xffffffff


	//   ....[54]....
        /*091c*/ 	.word	0xffffffff


	//   ....[55]....
        /*0920*/ 	.word	0xffffffff


	//   ....[56]....
        /*0924*/ 	.word	0xffffffff


	//   ....[57]....
        /*0928*/ 	.word	0xffffffff


	//   ....[58]....
        /*092c*/ 	.word	0xffffffff


	//   ....[59]....
        /*0930*/ 	.word	0xffffffff


	//   ....[60]....
        /*0934*/ 	.word	0xffffffff


	//   ....[61]....
        /*0938*/ 	.word	0xffffffff


	//   ....[62]....
        /*093c*/ 	.word	0xffffffff


	//   ....[63]....
        /*0940*/ 	.word	0xffffffff


	//   ....[64]....
        /*0944*/ 	.word	0xffffffff


	//   ....[65]....
        /*0948*/ 	.word	0xffffffff


	//   ....[66]....
        /*094c*/ 	.word	0xffffffff


	//   ....[67]....
        /*0950*/ 	.word	0xffffffff


	//   ....[68]....
        /*0954*/ 	.word	0xffffffff


	//   ....[69]....
        /*0958*/ 	.word	0xffffffff


	//   ....[70]....
        /*095c*/ 	.word	0xffffffff


	//   ....[71]....
        /*0960*/ 	.word	0xffffffff


	//   ....[72]....
        /*0964*/ 	.word	0xffffffff


	//   ....[73]....
        /*0968*/ 	.word	0xffffffff


	//   ....[74]....
        /*096c*/ 	.word	0xffffffff


	//   ....[75]....
        /*0970*/ 	.word	0xffffffff


	//   ....[76]....
        /*0974*/ 	.word	0xffffffff


	//   ....[77]....
        /*0978*/ 	.word	0xffffffff


	//   ....[78]....
        /*097c*/ 	.word	0xffffffff


	//   ....[79]....
        /*0980*/ 	.word	0xffffffff


	//   ....[80]....
        /*0984*/ 	.word	0xffffffff


	//   ....[81]....
        /*0988*/ 	.word	0xffffffff


	//   ....[82]....
        /*098c*/ 	.word	0xffffffff


	//   ....[83]....
        /*0990*/ 	.word	0xffffffff


	//   ....[84]....
        /*0994*/ 	.word	0xffffffff


	//   ....[85]....
        /*0998*/ 	.word	0xffffffff


	//   ....[86]....
        /*099c*/ 	.word	0xffffffff


	//   ....[87]....
        /*09a0*/ 	.word	0xffffffff


	//   ....[88]....
        /*09a4*/ 	.word	0xffffffff


	//   ....[89]....
        /*09a8*/ 	.word	0xffffffff


	//   ....[90]....
        /*09ac*/ 	.word	0xffffffff


	//   ....[91]....
        /*09b0*/ 	.word	0xffffffff


	//   ....[92]....
        /*09b4*/ 	.word	0xffffffff


	//   ....[93]....
        /*09b8*/ 	.word	0xffffffff


	//   ....[94]....
        /*09bc*/ 	.word	0xffffffff


	//   ....[95]....
        /*09c0*/ 	.word	0xffffffff


	//   ....[96]....
        /*09c4*/ 	.word	0xffffffff


	//   ....[97]....
        /*09c8*/ 	.word	0xffffffff


	//   ....[98]....
        /*09cc*/ 	.word	0xffffffff


	//   ....[99]....
        /*09d0*/ 	.word	0xffffffff


	//   ....[100]....
        /*09d4*/ 	.word	0xffffffff


	//   ....[101]....
        /*09d8*/ 	.word	0xffffffff


	//   ....[102]....
        /*09dc*/ 	.word	0xffffffff


	//   ....[103]....
        /*09e0*/ 	.word	0xffffffff


	//   ....[104]....
        /*09e4*/ 	.word	0xffffffff


	//   ....[105]....
        /*09e8*/ 	.word	0xffffffff


	//   ....[106]....
        /*09ec*/ 	.word	0xffffffff


	//   ....[107]....
        /*09f0*/ 	.word	0xffffffff


	//   ....[108]....
        /*09f4*/ 	.word	0xffffffff


	//   ....[109]....
        /*09f8*/ 	.word	0xffffffff


	//   ....[110]....
        /*09fc*/ 	.word	0xffffffff


	//   ....[111]....
        /*0a00*/ 	.word	0xffffffff


	//   ....[112]....
        /*0a04*/ 	.word	0xffffffff


	//   ....[113]....
        /*0a08*/ 	.word	0xffffffff


	//   ....[114]....
        /*0a0c*/ 	.word	0xffffffff


	//   ....[115]....
        /*0a10*/ 	.word	0xffffffff


	//   ....[116]....
        /*0a14*/ 	.word	0x0500000f


	//   ....[117]....
        /*0a18*/ 	.word	0x0500000f


	//   ....[118]....
        /*0a1c*/ 	.word	0x0500000f


	//   ....[119]....
        /*0a20*/ 	.word	0x0500000f


	//   ....[120]....
        /*0a24*/ 	.word	0x0500000f


	//   ....[121]....
        /*0a28*/ 	.word	0x0500000f


	//   ....[122]....
        /*0a2c*/ 	.word	0x0500000f


	//   ....[123]....
        /*0a30*/ 	.word	0x0500000f


	//   ....[124]....
        /*0a34*/ 	.word	0x0500000f


	//   ....[125]....
        /*0a38*/ 	.word	0x0500000f


	//   ....[126]....
        /*0a3c*/ 	.word	0x0500000f


	//   ....[127]....
        /*0a40*/ 	.word	0x0500000f


	//   ....[128]....
        /*0a44*/ 	.word	0x0500000f


	//   ....[129]....
        /*0a48*/ 	.word	0x0500000f


	//   ....[130]....
        /*0a4c*/ 	.word	0x0500000f


	//   ....[131]....
        /*0a50*/ 	.word	0x0500000f


	//   ....[132]....
        /*0a54*/ 	.word	0x0500000f


	//   ....[133]....
        /*0a58*/ 	.word	0x0500000f


	//   ....[134]....
        /*0a5c*/ 	.word	0x0500000f


	//   ....[135]....
        /*0a60*/ 	.word	0x0500000f


	//   ....[136]....
        /*0a64*/ 	.word	0x0500000f


	//   ....[137]....
        /*0a68*/ 	.word	0x0500000f


	//   ....[138]....
        /*0a6c*/ 	.word	0x0500000f


	//   ....[139]....
        /*0a70*/ 	.word	0x0500000f


	//   ....[140]....
        /*0a74*/ 	.word	0x0500000f


	//   ....[141]....
        /*0a78*/ 	.word	0x0500000f


	//   ....[142]....
        /*0a7c*/ 	.word	0x0500000f


	//   ....[143]....
        /*0a80*/ 	.word	0x0500000f


	//   ....[144]....
        /*0a84*/ 	.word	0x0500000f


	//   ....[145]....
        /*0a88*/ 	.word	0x0500000f


	//   ....[146]....
        /*0a8c*/ 	.word	0x0500000f


	//   ....[147]....
        /*0a90*/ 	.word	0x0500000f


	//   ....[148]....
        /*0a94*/ 	.word	0x0500000f


	//   ....[149]....
        /*0a98*/ 	.word	0x0500000f


	//   ....[150]....
        /*0a9c*/ 	.word	0x0500000f


	//   ....[151]....
        /*0aa0*/ 	.word	0x0500000f


	//   ....[152]....
        /*0aa4*/ 	.word	0x0500000f


	//   ....[153]....
        /*0aa8*/ 	.word	0x0500000f


	//   ....[154]....
        /*0aac*/ 	.word	0x0500000f


	//   ....[155]....
        /*0ab0*/ 	.word	0x0500000f


	//   ....[156]....
        /*0ab4*/ 	.word	0x0500000f


	//   ....[157]....
        /*0ab8*/ 	.word	0x0500000f


	//   ....[158]....
        /*0abc*/ 	.word	0x0500000f


	//   ....[159]....
        /*0ac0*/ 	.word	0x0500000f


	//   ....[160]....
        /*0ac4*/ 	.word	0x0500000f


	//   ....[161]....
        /*0ac8*/ 	.word	0x0500000f


	//   ....[162]....
        /*0acc*/ 	.word	0x0500000f


	//   ....[163]....
        /*0ad0*/ 	.word	0x0500000f


	//   ....[164]....
        /*0ad4*/ 	.word	0x0500000f


	//   ....[165]....
        /*0ad8*/ 	.word	0x0500000f


	//   ....[166]....
        /*0adc*/ 	.word	0x0500000f


	//   ....[167]....
        /*0ae0*/ 	.word	0x0500000f


	//----- nvinfo : EIATTR_COOP_GROUP_INSTR_OFFSETS
	.align		4
.L_593:
        /*0ae4*/ 	.byte	0x04, 0x28
        /*0ae6*/ 	.short	(.L_595 - .L_594)


	//   ....[0]....
.L_594:
        /*0ae8*/ 	.word	0x00000060


	//   ....[1]....
        /*0aec*/ 	.word	0x000001a0


	//   ....[2]....
        /*0af0*/ 	.word	0x000001f0


	//   ....[3]....
        /*0af4*/ 	.word	0x00000420


	//   ....[4]....
        /*0af8*/ 	.word	0x00000580


	//   ....[5]....
        /*0afc*/ 	.word	0x000006a0


	//   ....[6]....
        /*0b00*/ 	.word	0x00000800


	//   ....[7]....
        /*0b04*/ 	.word	0x0000adf0


	//   ....[8]....
        /*0b08*/ 	.word	0x0000b4d0


	//   ....[9]....
        /*0b0c*/ 	.word	0x0000b4e0


	//   ....[10]....
        /*0b10*/ 	.word	0x0000b4f0


	//   ....[11]....
        /*0b14*/ 	.word	0x0000b500


	//   ....[12]....
        /*0b18*/ 	.word	0x0000bd70


	//   ....[13]....
        /*0b1c*/ 	.word	0x0000bd80


	//   ....[14]....
        /*0b20*/ 	.word	0x0000bd90


	//   ....[15]....
        /*0b24*/ 	.word	0x0000bda0


	//   ....[16]....
        /*0b28*/ 	.word	0x0000ee80


	//   ....[17]....
        /*0b2c*/ 	.word	0x0000ee90


	//   ....[18]....
        /*0b30*/ 	.word	0x0000eea0


	//   ....[19]....
        /*0b34*/ 	.word	0x0000eeb0


	//   ....[20]....
        /*0b38*/ 	.word	0x0000f520


	//   ....[21]....
        /*0b3c*/ 	.word	0x0000f530


	//   ....[22]....
        /*0b40*/ 	.word	0x0000f540


	//   ....[23]....
        /*0b44*/ 	.word	0x0000f550


	//   ....[24]....
        /*0b48*/ 	.word	0x00012fe0


	//   ....[25]....
        /*0b4c*/ 	.word	0x00013750


	//   ....[26]....
        /*0b50*/ 	.word	0x000137b0


	//   ....[27]....
        /*0b54*/ 	.word	0x00013850


	//   ....[28]....
        /*0b58*/ 	.word	0x000141a0


	//   ....[29]....
        /*0b5c*/ 	.word	0x00014200


	//   ....[30]....
        /*0b60*/ 	.word	0x00015d90


	//   ....[31]....
        /*0b64*/ 	.word	0x000164a0


	//   ....[32]....
        /*0b68*/ 	.word	0x00016560


	//   ....[33]....
        /*0b6c*/ 	.word	0x00016580


	//   ....[34]....
        /*0b70*/ 	.word	0x00016eb0


	//   ....[35]....
        /*0b74*/ 	.word	0x00016f90


	//   ....[36]....
        /*0b78*/ 	.word	0x00018ef0


	//   ....[37]....
        /*0b7c*/ 	.word	0x00018f20


	//   ....[38]....
        /*0b80*/ 	.word	0x00019450


	//   ....[39]....
        /*0b84*/ 	.word	0x000194b0


	//   ....[40]....
        /*0b88*/ 	.word	0x0001ab40


	//   ....[41]....
        /*0b8c*/ 	.word	0x0001ab50


	//   ....[42]....
        /*0b90*/ 	.word	0x0001aba0


	//   ....[43]....
        /*0b94*/ 	.word	0x0001abb0


	//   ....[44]....
        /*0b98*/ 	.word	0x0001bbf0


	//   ....[45]....
        /*0b9c*/ 	.word	0x0001bc30


	//   ....[46]....
        /*0ba0*/ 	.word	0x0001bc70


	//   ....[47]....
        /*0ba4*/ 	.word	0x0001bca0


	//   ....[48]....
        /*0ba8*/ 	.word	0x0001c220


	//   ....[49]....
        /*0bac*/ 	.word	0x0001c230


	//   ....[50]....
        /*0bb0*/ 	.word	0x0001c2f0


	//   ....[51]....
        /*0bb4*/ 	.word	0x0001c310


	//   ....[52]....
        /*0bb8*/ 	.word	0x0001c3d0


	//   ....[53]....
        /*0bbc*/ 	.word	0x0001c3f0


	//   ....[54]....
        /*0bc0*/ 	.word	0x0001c4c0


	//   ....[55]....
        /*0bc4*/ 	.word	0x0001c4e0


	//   ....[56]....
        /*0bc8*/ 	.word	0x0001cce0


	//   ....[57]....
        /*0bcc*/ 	.word	0x0001cd00


	//   ....[58]....
        /*0bd0*/ 	.word	0x0001cdc0


	//   ....[59]....
        /*0bd4*/ 	.word	0x0001cde0


	//   ....[60]....
        /*0bd8*/ 	.word	0x0001cea0


	//   ....[61]....
        /*0bdc*/ 	.word	0x0001cec0


	//   ....[62]....
        /*0be0*/ 	.word	0x0001cf90


	//   ....[63]....
        /*0be4*/ 	.word	0x0001cfb0


	//   ....[64]....
        /*0be8*/ 	.word	0x0001d100


	//   ....[65]....
        /*0bec*/ 	.word	0x0001d2d0


	//   ....[66]....
        /*0bf0*/ 	.word	0x0001d300


	//   ....[67]....
        /*0bf4*/ 	.word	0x0001d330


	//   ....[68]....
        /*0bf8*/ 	.word	0x0001d360


	//   ....[69]....
        /*0bfc*/ 	.word	0x0001d390


	//   ....[70]....
        /*0c00*/ 	.word	0x0001d3c0


	//   ....[71]....
        /*0c04*/ 	.word	0x0001d530


	//   ....[72]....
        /*0c08*/ 	.word	0x0001d560


	//   ....[73]....
        /*0c0c*/ 	.word	0x0001d590


	//   ....[74]....
        /*0c10*/ 	.word	0x0001d5c0


	//   ....[75]....
        /*0c14*/ 	.word	0x0001d5f0


	//   ....[76]....
        /*0c18*/ 	.word	0x0001d620


	//   ....[77]....
        /*0c1c*/ 	.word	0x0001d6c0


	//   ....[78]....
        /*0c20*/ 	.word	0x0001d720


	//   ....[79]....
        /*0c24*/ 	.word	0x0001d7b0


	//   ....[80]....
        /*0c28*/ 	.word	0x0001e6e0


	//   ....[81]....
        /*0c2c*/ 	.word	0x00020190


	//   ....[82]....
        /*0c30*/ 	.word	0x00020e40


	//   ....[83]....
        /*0c34*/ 	.word	0x00020e50


	//   ....[84]....
        /*0c38*/ 	.word	0x00020e70


	//   ....[85]....
        /*0c3c*/ 	.word	0x00020f30


	//   ....[86]....
        /*0c40*/ 	.word	0x00020f60


	//   ....[87]....
        /*0c44*/ 	.word	0x00020ff0


	//   ....[88]....
        /*0c48*/ 	.word	0x00021020


	//   ....[89]....
        /*0c4c*/ 	.word	0x000210b0


	//   ....[90]....
        /*0c50*/ 	.word	0x000210e0


	//   ....[91]....
        /*0c54*/ 	.word	0x00021170


	//   ....[92]....
        /*0c58*/ 	.word	0x000211a0


	//   ....[93]....
        /*0c5c*/ 	.word	0x00021230


	//   ....[94]....
        /*0c60*/ 	.word	0x00021260


	//   ....[95]....
        /*0c64*/ 	.word	0x000212f0


	//   ....[96]....
        /*0c68*/ 	.word	0x00021300


	//   ....[97]....
        /*0c6c*/ 	.word	0x00021390


	//   ....[98]....
        /*0c70*/ 	.word	0x00024060


	//   ....[99]....
        /*0c74*/ 	.word	0x000240b0


	//   ....[100]....
        /*0c78*/ 	.word	0x000240e0


	//   ....[101]....
        /*0c7c*/ 	.word	0x000240f0


	//   ....[102]....
        /*0c80*/ 	.word	0x00024120


	//   ....[103]....
        /*0c84*/ 	.word	0x00024150


	//   ....[104]....
        /*0c88*/ 	.word	0x00024180


	//   ....[105]....
        /*0c8c*/ 	.word	0x000241b0


	//   ....[106]....
        /*0c90*/ 	.word	0x00024330


	//   ....[107]....
        /*0c94*/ 	.word	0x00024370


	//   ....[108]....
        /*0c98*/ 	.word	0x000243a0


	//   ....[109]....
        /*0c9c*/ 	.word	0x000243d0


	//   ....[110]....
        /*0ca0*/ 	.word	0x00024400


	//   ....[111]....
        /*0ca4*/ 	.word	0x00024430


	//   ....[112]....
        /*0ca8*/ 	.word	0x000244f0


	//   ....[113]....
        /*0cac*/ 	.word	0x00024510


	//   ....[114]....
        /*0cb0*/ 	.word	0x00024580


	//   ....[115]....
        /*0cb4*/ 	.word	0x00024c50


	//   ....[116]....
        /*0cb8*/ 	.word	0x000250b0


	//   ....[117]....
        /*0cbc*/ 	.word	0x00025140


	//   ....[118]....
        /*0cc0*/ 	.word	0x00025190


	//   ....[119]....
        /*0cc4*/ 	.word	0x000251e0


	//   ....[120]....
        /*0cc8*/ 	.word	0x00025270


	//   ....[121]....
        /*0ccc*/ 	.word	0x00025300


	//   ....[122]....
        /*0cd0*/ 	.word	0x00025350


	//   ....[123]....
        /*0cd4*/ 	.word	0x000253a0


	//   ....[124]....
        /*0cd8*/ 	.word	0x00025490


	//   ....[125]....
        /*0cdc*/ 	.word	0x00025520


	//   ....[126]....
        /*0ce0*/ 	.word	0x00025570


	//   ....[127]....
        /*0ce4*/ 	.word	0x000255c0


	//   ....[128]....
        /*0ce8*/ 	.word	0x00025670


	//   ....[129]....
        /*0cec*/ 	.word	0x00025700


	//   ....[130]....
        /*0cf0*/ 	.word	0x00025760


	//   ....[131]....
        /*0cf4*/ 	.word	0x000257c0


	//   ....[132]....
        /*0cf8*/ 	.word	0x00025ab0


	//   ....[133]....
        /*0cfc*/ 	.word	0x00025db0


	//   ....[134]....
        /*0d00*/ 	.word	0x00025f20


	//   ....[135]....
        /*0d04*/ 	.word	0x00025f70


	//   ....[136]....
        /*0d08*/ 	.word	0x00026020


	//   ....[137]....
        /*0d0c*/ 	.word	0x000260b0


	//   ....[138]....
        /*0d10*/ 	.word	0x00026190


	//   ....[139]....
        /*0d14*/ 	.word	0x00026230


	//   ....[140]....
        /*0d18*/ 	.word	0x00026310


	//   ....[141]....
        /*0d1c*/ 	.word	0x000263a0


	//   ....[142]....
        /*0d20*/ 	.word	0x00026490


	//   ....[143]....
        /*0d24*/ 	.word	0x00026520


	//   ....[144]....
        /*0d28*/ 	.word	0x00026610


	//   ....[145]....
        /*0d2c*/ 	.word	0x000266a0


	//   ....[146]....
        /*0d30*/ 	.word	0x00026790


	//   ....[147]....
        /*0d34*/ 	.word	0x00026820


	//   ....[148]....
        /*0d38*/ 	.word	0x00026910


	//   ....[149]....
        /*0d3c*/ 	.word	0x00026a10


	//   ....[150]....
        /*0d40*/ 	.word	0x00026d40


	//   ....[151]....
        /*0d44*/ 	.word	0x00026df0


	//   ....[152]....
        /*0d48*/ 	.word	0x00026ef0


	//   ....[153]....
        /*0d4c*/ 	.word	0x00026f80


	//   ....[154]....
        /*0d50*/ 	.word	0x00027000


	//   ....[155]....
        /*0d54*/ 	.word	0x00027080


	//   ....[156]....
        /*0d58*/ 	.word	0x00027100


	//   ....[157]....
        /*0d5c*/ 	.word	0x00027190


	//   ....[158]....
        /*0d60*/ 	.word	0x00027230


	//   ....[159]....
        /*0d64*/ 	.word	0x00027300


	//   ....[160]....
        /*0d68*/ 	.word	0x00027380


	//   ....[161]....
        /*0d6c*/ 	.word	0x00027400


	//   ....[162]....
        /*0d70*/ 	.word	0x00027480


	//   ....[163]....
        /*0d74*/ 	.word	0x00027510


	//   ....[164]....
        /*0d78*/ 	.word	0x00027590


	//   ....[165]....
        /*0d7c*/ 	.word	0x00027630


	//   ....[166]....
        /*0d80*/ 	.word	0x000276c0


	//   ....[167]....
        /*0d84*/ 	.word	0x000277f0


	//----- nvinfo : EIATTR_REG_RECONFIG
	.align		4
.L_595:
        /*0d88*/ 	.byte	0x01, 0x54
	.zero		2


	//----- nvinfo : EIATTR_SYSCALL_OFFSETS
	.align		4
        /*0d8c*/ 	.byte	0x04, 0x46
        /*0d8e*/ 	.short	(.L_597 - .L_596)


	//   ....[0]....
.L_596:
        /*0d90*/ 	.word	0x00001ae0


	//   ....[1]....
        /*0d94*/ 	.word	0x00001c30


	//   ....[2]....
        /*0d98*/ 	.word	0x0000afa0


	//   ....[3]....
        /*0d9c*/ 	.word	0x0000b290


	//   ....[4]....
        /*0da0*/ 	.word	0x0001fd90


	//   ....[5]....
        /*0da4*/ 	.word	0x0001fef0


	//   ....[6]....
        /*0da8*/ 	.word	0x0001fff0


	//   ....[7]....
        /*0dac*/ 	.word	0x000209f0


	//----- nvinfo : EIATTR_MBARRIER_INSTR_OFFSETS
	.align		4
.L_597:
        /*0db0*/ 	.byte	0x04, 0x39
        /*0db2*/ 	.short	(.L_599 - .L_598)


	//   ....[0]....
.L_598:
        /*0db4*/ 	.word	0x000002d0
        /*0db8*/ 	.word	0x000000ff
        /*0dbc*/ 	.word	0x00034800
        /*0dc0*/ 	.short	0x0100
        /*0dc2*/ 	.byte	0x08
	.zero		1


	//   ....[1]....
        /*0dc4*/ 	.word	0x000002e0
        /*0dc8*/ 	.word	0x000000ff
        /*0dcc*/ 	.word	0x00034820
        /*0dd0*/ 	.short	0x0100
        /*0dd2*/ 	.byte	0x08
	.zero		1


	//   ....[2]....
        /*0dd4*/ 	.word	0x000003d0
        /*0dd8*/ 	.word	0x000000ff
        /*0ddc*/ 	.word	0x00034830
        /*0de0*/ 	.short	0x0100
        /*0de2*/ 	.byte	0x08
	.zero		1


	//   ....[3]....
        /*0de4*/ 	.word	0x000003e0
        /*0de8*/ 	.word	0x000000ff
        /*0dec*/ 	.word	0x00034840
        /*0df0*/ 	.short	0x0100
        /*0df2*/ 	.byte	0x08
	.zero		1


	//   ....[4]....
        /*0df4*/ 	.word	0x000003f0
        /*0df8*/ 	.word	0x000000ff
        /*0dfc*/ 	.word	0x00034838
        /*0e00*/ 	.short	0x0100
        /*0e02*/ 	.byte	0x08
	.zero		1


	//   ....[5]....
        /*0e04*/ 	.word	0x00000400
        /*0e08*/ 	.word	0x000000ff
        /*0e0c*/ 	.word	0x00034848
        /*0e10*/ 	.short	0x0100
        /*0e12*/ 	.byte	0x08
	.zero		1


	//   ....[6]....
        /*0e14*/ 	.word	0x00000530
        /*0e18*/ 	.word	0x000000ff
        /*0e1c*/ 	.word	0x00034850
        /*0e20*/ 	.short	0x0100
        /*0e22*/ 	.byte	0x08
	.zero		1


	//   ....[7]....
        /*0e24*/ 	.word	0x00000540
        /*0e28*/ 	.word	0x000000ff
        /*0e2c*/ 	.word	0x00034860
        /*0e30*/ 	.short	0x0100
        /*0e32*/ 	.byte	0x08
	.zero		1


	//   ....[8]....
        /*0e34*/ 	.word	0x00000550
        /*0e38*/ 	.word	0x000000ff
        /*0e3c*/ 	.word	0x00034858
        /*0e40*/ 	.short	0x0100
        /*0e42*/ 	.byte	0x08
	.zero		1


	//   ....[9]....
        /*0e44*/ 	.word	0x00000560
        /*0e48*/ 	.word	0x000000ff
        /*0e4c*/ 	.word	0x00034868
        /*0e50*/ 	.short	0x0100
        /*0e52*/ 	.byte	0x08
	.zero		1


	//   ....[10]....
        /*0e54*/ 	.word	0x00000650
        /*0e58*/ 	.word	0x000000ff
        /*0e5c*/ 	.word	0x00034870
        /*0e60*/ 	.short	0x0100
        /*0e62*/ 	.byte	0x06
	.zero		1


	//   ....[11]....
        /*0e64*/ 	.word	0x00000660
        /*0e68*/ 	.word	0x000000ff
        /*0e6c*/ 	.word	0x00034880
        /*0e70*/ 	.short	0x0100
        /*0e72*/ 	.byte	0x06
	.zero		1


	//   ....[12]....
        /*0e74*/ 	.word	0x00000670
        /*0e78*/ 	.word	0x000000ff
        /*0e7c*/ 	.word	0x00034878
        /*0e80*/ 	.short	0x0100
        /*0e82*/ 	.byte	0x06
	.zero		1


	//   ....[13]....
        /*0e84*/ 	.word	0x00000680
        /*0e88*/ 	.word	0x000000ff
        /*0e8c*/ 	.word	0x00034888
        /*0e90*/ 	.short	0x0100
        /*0e92*/ 	.byte	0x06
	.zero		1


	//   ....[14]....
        /*0e94*/ 	.word	0x000007b0
        /*0e98*/ 	.word	0x000000ff
        /*0e9c*/ 	.word	0x00034890
        /*0ea0*/ 	.short	0x0100
        /*0ea2*/ 	.byte	0x08
	.zero		1


	//   ....[15]....
        /*0ea4*/ 	.word	0x000007c0
        /*0ea8*/ 	.word	0x000000ff
        /*0eac*/ 	.word	0x000348a0
        /*0eb0*/ 	.short	0x0100
        /*0eb2*/ 	.byte	0x08
	.zero		1


	//   ....[16]....
        /*0eb4*/ 	.word	0x000007d0
        /*0eb8*/ 	.word	0x000000ff
        /*0ebc*/ 	.word	0x00034898
        /*0ec0*/ 	.short	0x0100
        /*0ec2*/ 	.byte	0x08
	.zero		1


	//   ....[17]....
        /*0ec4*/ 	.word	0x000007e0
        /*0ec8*/ 	.word	0x000000ff
        /*0ecc*/ 	.word	0x000348a8
        /*0ed0*/ 	.short	0x0100
        /*0ed2*/ 	.byte	0x08
	.zero		1


	//   ....[18]....
        /*0ed4*/ 	.word	0x00000910
        /*0ed8*/ 	.word	0x000000ff
        /*0edc*/ 	.word	0x000348b0
        /*0ee0*/ 	.short	0x0100
        /*0ee2*/ 	.byte	0x08
	.zero		1


	//   ....[19]....
        /*0ee4*/ 	.word	0x00000920
        /*0ee8*/ 	.word	0x000000ff
        /*0eec*/ 	.word	0x000348c0
        /*0ef0*/ 	.short	0x0100
        /*0ef2*/ 	.byte	0x08
	.zero		1


	//   ....[20]....
        /*0ef4*/ 	.word	0x00000930
        /*0ef8*/ 	.word	0x000000ff
        /*0efc*/ 	.word	0x000348b8
        /*0f00*/ 	.short	0x0100
        /*0f02*/ 	.byte	0x08
	.zero		1


	//   ....[21]....
        /*0f04*/ 	.word	0x00000940
        /*0f08*/ 	.word	0x000000ff
        /*0f0c*/ 	.word	0x000348c8
        /*0f10*/ 	.short	0x0100
        /*0f12*/ 	.byte	0x08
	.zero		1


	//   ....[22]....
        /*0f14*/ 	.word	0x00003830
        /*0f18*/ 	.word	0x00000003
        /*0f1c*/ 	.word	0x00034890
        /*0f20*/ 	.short	0x010a
        /*0f22*/ 	.byte	0x3f
	.zero		1


	//   ....[23]....
        /*0f24*/ 	.word	0x00006df0
        /*0f28*/ 	.word	0x00000003
        /*0f2c*/ 	.word	0x00034890
        /*0f30*/ 	.short	0x010a
        /*0f32*/ 	.byte	0x3f
	.zero		1


	//   ....[24]....
        /*0f34*/ 	.word	0x0000a110
        /*0f38*/ 	.word	0x00000003
        /*0f3c*/ 	.word	0x00034890
        /*0f40*/ 	.short	0x010a
        /*0f42*/ 	.byte	0x3f
	.zero		1


	//   ....[25]....
        /*0f44*/ 	.word	0x0000a4e0
        /*0f48*/ 	.word	0x00000020
        /*0f4c*/ 	.word	0x00000000
        /*0f50*/ 	.short	0x0101
        /*0f52*/ 	.byte	0x3f
	.zero		1


	//   ....[26]....
        /*0f54*/ 	.word	0x0000a520
        /*0f58*/ 	.word	0x00000003
        /*0f5c*/ 	.word	0x000348b0
        /*0f60*/ 	.short	0x010a
        /*0f62*/ 	.byte	0x3f
	.zero		1


	//   ....[27]....
        /*0f64*/ 	.word	0x0000a9c0
        /*0f68*/ 	.word	0x00000003
        /*0f6c*/ 	.word	0x00000000
        /*0f70*/ 	.short	0x0101
        /*0f72*/ 	.byte	0x3f
	.zero		1


	//   ....[28]....
        /*0f74*/ 	.word	0x0000b020
        /*0f78*/ 	.word	0x00000010
        /*0f7c*/ 	.word	0x00034800
        /*0f80*/ 	.short	0x010a
        /*0f82*/ 	.byte	0x3f
	.zero		1


	//   ....[29]....
        /*0f84*/ 	.word	0x0000b070
        /*0f88*/ 	.word	0x00000010
        /*0f8c*/ 	.word	0x00034800
        /*0f90*/ 	.short	0x010a
        /*0f92*/ 	.byte	0x3f
	.zero		1


	//   ....[30]....
        /*0f94*/ 	.word	0x0000c420
        /*0f98*/ 	.word	0x00000010
        /*0f9c*/ 	.word	0x00034800
        /*0fa0*/ 	.short	0x010a
        /*0fa2*/ 	.byte	0x3f
	.zero		1


	//   ....[31]....
        /*0fa4*/ 	.word	0x0000f9d0
        /*0fa8*/ 	.word	0x00000010
        /*0fac*/ 	.word	0x00034800
        /*0fb0*/ 	.short	0x010a
        /*0fb2*/ 	.byte	0x3f
	.zero		1


	//   ....[32]....
        /*0fb4*/ 	.word	0x00012580
        /*0fb8*/ 	.word	0x00000003
        /*0fbc*/ 	.word	0x00034830
        /*0fc0*/ 	.short	0x010a
        /*0fc2*/ 	.byte	0x3f
	.zero		1


	//   ....[33]....
        /*0fc4*/ 	.word	0x000125f0
        /*0fc8*/ 	.word	0x00000003
        /*0fcc*/ 	.word	0x00034830
        /*0fd0*/ 	.short	0x010a
        /*0fd2*/ 	.byte	0x3f
	.zero		1


	//   ....[34]....
        /*0fd4*/ 	.word	0x000131c0
        /*0fd8*/ 	.word	0x00000003
        /*0fdc*/ 	.word	0x00000000
        /*0fe0*/ 	.short	0x0101
        /*0fe2*/ 	.byte	0x3f
	.zero		1


	//   ....[35]....
        /*0fe4*/ 	.word	0x00014f20
        /*0fe8*/ 	.word	0x0000000f
        /*0fec*/ 	.word	0x00034830
        /*0ff0*/ 	.short	0x010a
        /*0ff2*/ 	.byte	0x3f
	.zero		1


	//   ....[36]....
        /*0ff4*/ 	.word	0x00014f90
        /*0ff8*/ 	.word	0x0000000f
        /*0ffc*/ 	.word	0x00034830
        /*1000*/ 	.short	0x010a
        /*1002*/ 	.byte	0x3f
	.zero		1


	//   ....[37]....
        /*1004*/ 	.word	0x00015b70
        /*1008*/ 	.word	0x0000000c
        /*100c*/ 	.word	0x00034850
        /*1010*/ 	.short	0x010a
        /*1012*/ 	.byte	0x3f
	.zero		1


	//   ....[38]....
        /*1014*/ 	.word	0x00015bc0
        /*1018*/ 	.word	0x0000000c
        /*101c*/ 	.word	0x00034850
        /*1020*/ 	.short	0x010a
        /*1022*/ 	.byte	0x3f
	.zero		1


	//   ....[39]....
        /*1024*/ 	.word	0x00017730
        /*1028*/ 	.word	0x0000000f
        /*102c*/ 	.word	0x00000000
        /*1030*/ 	.short	0x0101
        /*1032*/ 	.byte	0x3f
	.zero		1


	//   ....[40]....
        /*1034*/ 	.word	0x00017770
        /*1038*/ 	.word	0x00000007
        /*103c*/ 	.word	0x00000000
        /*1040*/ 	.short	0x0101
        /*1042*/ 	.byte	0x3f
	.zero		1


	//   ....[41]....
        /*1044*/ 	.word	0x00017df0
        /*1048*/ 	.word	0x00000000
        /*104c*/ 	.word	0x00034830
        /*1050*/ 	.short	0x010a
        /*1052*/ 	.byte	0x3f
	.zero		1


	//   ....[42]....
        /*1054*/ 	.word	0x00017e60
        /*1058*/ 	.word	0x00000000
        /*105c*/ 	.word	0x00034830
        /*1060*/ 	.short	0x010a
        /*1062*/ 	.byte	0x3f
	.zero		1


	//   ....[43]....
        /*1064*/ 	.word	0x00018a40
        /*1068*/ 	.word	0x0000000f
        /*106c*/ 	.word	0x00034850
        /*1070*/ 	.short	0x010a
        /*1072*/ 	.byte	0x3f
	.zero		1


	//   ....[44]....
        /*1074*/ 	.word	0x00018a90
        /*1078*/ 	.word	0x0000000f
        /*107c*/ 	.word	0x00034850
        /*1080*/ 	.short	0x010a
        /*1082*/ 	.byte	0x3f
	.zero		1


	//   ....[45]....
        /*1084*/ 	.word	0x00019c50
        /*1088*/ 	.word	0x0000000b
        /*108c*/ 	.word	0x00000000
        /*1090*/ 	.short	0x0101
        /*1092*/ 	.byte	0x3f
	.zero		1


	//   ....[46]....
        /*1094*/ 	.word	0x00019ce0
        /*1098*/ 	.word	0x0000000f
        /*109c*/ 	.word	0x00000000
        /*10a0*/ 	.short	0x0101
        /*10a2*/ 	.byte	0x3f
	.zero		1


	//   ....[47]....
        /*10a4*/ 	.word	0x0001a6d0
        /*10a8*/ 	.word	0x0000000b
        /*10ac*/ 	.word	0x00034850
        /*10b0*/ 	.short	0x010a
        /*10b2*/ 	.byte	0x3f
	.zero		1


	//   ....[48]....
        /*10b4*/ 	.word	0x0001a770
        /*10b8*/ 	.word	0x0000000b
        /*10bc*/ 	.word	0x00034850
        /*10c0*/ 	.short	0x010a
        /*10c2*/ 	.byte	0x3f
	.zero		1


	//   ....[49]....
        /*10c4*/ 	.word	0x0001ad20
        /*10c8*/ 	.word	0x00000008
        /*10cc*/ 	.word	0x00000000
        /*10d0*/ 	.short	0x0101
        /*10d2*/ 	.byte	0x3f
	.zero		1


	//   ....[50]....
        /*10d4*/ 	.word	0x0001c210
        /*10d8*/ 	.word	0x00000000
        /*10dc*/ 	.word	0x00000000
        /*10e0*/ 	.short	0x0101
        /*10e2*/ 	.byte	0x3f
	.zero		1


	//   ....[51]....
        /*10e4*/ 	.word	0x0001e7d0
        /*10e8*/ 	.word	0x00000004
        /*10ec*/ 	.word	0x00034820
        /*10f0*/ 	.short	0x010a
        /*10f2*/ 	.byte	0x3f
	.zero		1


	//   ....[52]....
        /*10f4*/ 	.word	0x0001e8b0
        /*10f8*/ 	.word	0x00000004
        /*10fc*/ 	.word	0x000348a0
        /*1100*/ 	.short	0x010a
        /*1102*/ 	.byte	0x3f
	.zero		1


	//   ....[53]....
        /*1104*/ 	.word	0x0001ece0
        /*1108*/ 	.word	0x00000004
        /*110c*/ 	.word	0x000348c0
        /*1110*/ 	.short	0x010a
        /*1112*/ 	.byte	0x3f
	.zero		1


	//   ....[54]....
        /*1114*/ 	.word	0x0001f1f0
        /*1118*/ 	.word	0x00000006
        /*111c*/ 	.word	0x000348a0
        /*1120*/ 	.short	0x010a
        /*1122*/ 	.byte	0x3f
	.zero		1


	//   ....[55]....
        /*1124*/ 	.word	0x0001f610
        /*1128*/ 	.word	0x00000006
        /*112c*/ 	.word	0x000348c0
        /*1130*/ 	.short	0x010a
        /*1132*/ 	.byte	0x3f
	.zero		1


	//   ....[56]....
        /*1134*/ 	.word	0x00020440
        /*1138*/ 	.word	0x00000000
        /*113c*/ 	.word	0x00034840
        /*1140*/ 	.short	0x010a
        /*1142*/ 	.byte	0x3f
	.zero		1


	//   ....[57]....
        /*1144*/ 	.word	0x000214a0
        /*1148*/ 	.word	0x00000008
        /*114c*/ 	.word	0x00034800
        /*1150*/ 	.short	0x0107
        /*1152*/ 	.byte	0x3f
	.zero		1


	//   ....[58]....
        /*1154*/ 	.word	0x000215a0
        /*1158*/ 	.word	0x00000002
        /*115c*/ 	.word	0x00034800
        /*1160*/ 	.short	0x0101
        /*1162*/ 	.byte	0x3f
	.zero		1


	//   ....[59]....
        /*1164*/ 	.word	0x000215c0
        /*1168*/ 	.word	0x00000002
        /*116c*/ 	.word	0x00034820
        /*1170*/ 	.short	0x010a
        /*1172*/ 	.byte	0x3f
	.zero		1


	//   ....[60]....
        /*1174*/ 	.word	0x00021920
        /*1178*/ 	.word	0x00000003
        /*117c*/ 	.word	0x00034840
        /*1180*/ 	.short	0x010a
        /*1182*/ 	.byte	0x3f
	.zero		1


	//   ....[61]....
        /*1184*/ 	.word	0x00021dd0
        /*1188*/ 	.word	0x00000000
        /*118c*/ 	.word	0x00034860
        /*1190*/ 	.short	0x010a
        /*1192*/ 	.byte	0x3f
	.zero		1


	//   ....[62]....
        /*1194*/ 	.word	0x000224c0
        /*1198*/ 	.word	0x00000003
        /*119c*/ 	.word	0x00034840
        /*11a0*/ 	.short	0x010a
        /*11a2*/ 	.byte	0x3f
	.zero		1


	//   ....[63]....
        /*11a4*/ 	.word	0x00022970
        /*11a8*/ 	.word	0x00000002
        /*11ac*/ 	.word	0x00034860
        /*11b0*/ 	.short	0x010a
        /*11b2*/ 	.byte	0x3f
	.zero		1


	//   ....[64]....
        /*11b4*/ 	.word	0x00022fd0
        /*11b8*/ 	.word	0x00000003
        /*11bc*/ 	.word	0x00034840
        /*11c0*/ 	.short	0x010a
        /*11c2*/ 	.byte	0x3f
	.zero		1


	//   ....[65]....
        /*11c4*/ 	.word	0x00023470
        /*11c8*/ 	.word	0x00000002
        /*11cc*/ 	.word	0x00034860
        /*11d0*/ 	.short	0x010a
        /*11d2*/ 	.byte	0x3f
	.zero		1


	//   ....[66]....
        /*11d4*/ 	.word	0x00023a50
        /*11d8*/ 	.word	0x00000000
        /*11dc*/ 	.word	0x00034860
        /*11e0*/ 	.short	0x010a
        /*11e2*/ 	.byte	0x3f
	.zero		1


	//   ....[67]....
        /*11e4*/ 	.word	0x00024bd0
        /*11e8*/ 	.word	0x00000000
        /*11ec*/ 	.word	0x00034820
        /*11f0*/ 	.short	0x010a
        /*11f2*/ 	.byte	0x3f
	.zero		1


	//   ....[68]....
        /*11f4*/ 	.word	0x00024da0
        /*11f8*/ 	.word	0x00000006
        /*11fc*/ 	.word	0x00000000
        /*1200*/ 	.short	0x010a
        /*1202*/ 	.byte	0x3f
	.zero		1


	//   ....[69]....
        /*1204*/ 	.word	0x00024e10
        /*1208*/ 	.word	0x00000007
        /*120c*/ 	.word	0x00000000
        /*1210*/ 	.short	0x010a
        /*1212*/ 	.byte	0x3f
	.zero		1


	//   ....[70]....
        /*1214*/ 	.word	0x00024e80
        /*1218*/ 	.word	0x00000004
        /*121c*/ 	.word	0x00000000
        /*1220*/ 	.short	0x010a
        /*1222*/ 	.byte	0x3f
	.zero		1


	//   ....[71]....
        /*1224*/ 	.word	0x00024eb0
        /*1228*/ 	.word	0x00000003
        /*122c*/ 	.word	0x00000000
        /*1230*/ 	.short	0x010a
        /*1232*/ 	.byte	0x3f
	.zero		1


	//   ....[72]....
        /*1234*/ 	.word	0x00024f10
        /*1238*/ 	.word	0x00000003
        /*123c*/ 	.word	0x00034890
        /*1240*/ 	.short	0x010a
        /*1242*/ 	.byte	0x3f
	.zero		1


	//   ....[73]....
        /*1244*/ 	.word	0x00024f60
        /*1248*/ 	.word	0x00000003
        /*124c*/ 	.word	0x00034890
        /*1250*/ 	.short	0x010a
        /*1252*/ 	.byte	0x3f
	.zero		1


	//   ....[74]....
        /*1254*/ 	.word	0x00024fb0
        /*1258*/ 	.word	0x00000003
        /*125c*/ 	.word	0x00034890
        /*1260*/ 	.short	0x010a
        /*1262*/ 	.byte	0x3f
	.zero		1


	//   ....[75]....
        /*1264*/ 	.word	0x00025000
        /*1268*/ 	.word	0x00000003
        /*126c*/ 	.word	0x000348b0
        /*1270*/ 	.short	0x010a
        /*1272*/ 	.byte	0x3f
	.zero		1


	//   ....[76]....
        /*1274*/ 	.word	0x000253e0
        /*1278*/ 	.word	0x00000010
        /*127c*/ 	.word	0x00034800
        /*1280*/ 	.short	0x010a
        /*1282*/ 	.byte	0x3f
	.zero		1


	//   ....[77]....
        /*1284*/ 	.word	0x000257f0
        /*1288*/ 	.word	0x00000010
        /*128c*/ 	.word	0x00034800
        /*1290*/ 	.short	0x010a
        /*1292*/ 	.byte	0x3f
	.zero		1


	//   ....[78]....
        /*1294*/ 	.word	0x00025840
        /*1298*/ 	.word	0x00000003
        /*129c*/ 	.word	0x00034830
        /*12a0*/ 	.short	0x010a
        /*12a2*/ 	.byte	0x3f
	.zero		1


	//   ....[79]....
        /*12a4*/ 	.word	0x00025890
        /*12a8*/ 	.word	0x0000000f
        /*12ac*/ 	.word	0x00034830
        /*12b0*/ 	.short	0x010a
        /*12b2*/ 	.byte	0x3f
	.zero		1


	//   ....[80]....
        /*12b4*/ 	.word	0x000258e0
        /*12b8*/ 	.word	0x0000000c
        /*12bc*/ 	.word	0x00034850
        /*12c0*/ 	.short	0x010a
        /*12c2*/ 	.byte	0x3f
	.zero		1


	//   ....[81]....
        /*12c4*/ 	.word	0x00025930
        /*12c8*/ 	.word	0x00000000
        /*12cc*/ 	.word	0x00034830
        /*12d0*/ 	.short	0x010a
        /*12d2*/ 	.byte	0x3f
	.zero		1


	//   ....[82]....
        /*12d4*/ 	.word	0x00025980
        /*12d8*/ 	.word	0x0000000f
        /*12dc*/ 	.word	0x00034850
        /*12e0*/ 	.short	0x010a
        /*12e2*/ 	.byte	0x3f
	.zero		1


	//   ....[83]....
        /*12e4*/ 	.word	0x000259d0
        /*12e8*/ 	.word	0x0000000b
        /*12ec*/ 	.word	0x00034850
        /*12f0*/ 	.short	0x010a
        /*12f2*/ 	.byte	0x3f
	.zero		1


	//   ....[84]....
        /*12f4*/ 	.word	0x00025b90
        /*12f8*/ 	.word	0x00000003
        /*12fc*/ 	.word	0x00034820
        /*1300*/ 	.short	0x010a
        /*1302*/ 	.byte	0x3f
	.zero		1


	//   ....[85]....
        /*1304*/ 	.word	0x00025be0
        /*1308*/ 	.word	0x00000004
        /*130c*/ 	.word	0x000348a0
        /*1310*/ 	.short	0x010a
        /*1312*/ 	.byte	0x3f
	.zero		1


	//   ....[86]....
        /*1314*/ 	.word	0x00025c30
        /*1318*/ 	.word	0x00000004
        /*131c*/ 	.word	0x000348c0
        /*1320*/ 	.short	0x010a
        /*1322*/ 	.byte	0x3f
	.zero		1


	//   ....[87]....
        /*1324*/ 	.word	0x00025c80
        /*1328*/ 	.word	0x00000006
        /*132c*/ 	.word	0x000348a0
        /*1330*/ 	.short	0x010a
        /*1332*/ 	.byte	0x3f
	.zero		1


	//   ....[88]....
        /*1334*/ 	.word	0x00025cd0
        /*1338*/ 	.word	0x00000006
        /*133c*/ 	.word	0x000348c0
        /*1340*/ 	.short	0x010a
        /*1342*/ 	.byte	0x3f
	.zero		1


	//   ....[89]....
        /*1344*/ 	.word	0x00025e70
        /*1348*/ 	.word	0x00000000
        /*134c*/ 	.word	0x00034840
        /*1350*/ 	.short	0x010a
        /*1352*/ 	.byte	0x3f
	.zero		1


	//   ....[90]....
        /*1354*/ 	.word	0x00026a60
        /*1358*/ 	.word	0x00000002
        /*135c*/ 	.word	0x00034820
        /*1360*/ 	.short	0x010a
        /*1362*/ 	.byte	0x3f
	.zero		1


	//   ....[91]....
        /*1364*/ 	.word	0x00026ab0
        /*1368*/ 	.word	0x00000003
        /*136c*/ 	.word	0x00034840
        /*1370*/ 	.short	0x010a
        /*1372*/ 	.byte	0x3f
	.zero		1


	//   ....[92]....
        /*1374*/ 	.word	0x00026b00
        /*1378*/ 	.word	0x00000000
        /*137c*/ 	.word	0x00034860
        /*1380*/ 	.short	0x010a
        /*1382*/ 	.byte	0x3f
	.zero		1


	//   ....[93]....
        /*1384*/ 	.word	0x00026b50
        /*1388*/ 	.word	0x00000003
        /*138c*/ 	.word	0x00034840
        /*1390*/ 	.short	0x010a
        /*1392*/ 	.byte	0x3f
	.zero		1


	//   ....[94]....
        /*1394*/ 	.word	0x00026ba0
        /*1398*/ 	.word	0x00000002
        /*139c*/ 	.word	0x00034860
        /*13a0*/ 	.short	0x010a
        /*13a2*/ 	.byte	0x3f
	.zero		1


	//   ....[95]....
        /*13a4*/ 	.word	0x00026bf0
        /*13a8*/ 	.word	0x00000003
        /*13ac*/ 	.word	0x00034840
        /*13b0*/ 	.short	0x010a
        /*13b2*/ 	.byte	0x3f
	.zero		1


	//   ....[96]....
        /*13b4*/ 	.word	0x00026c40
        /*13b8*/ 	.word	0x00000002
        /*13bc*/ 	.word	0x00034860
        /*13c0*/ 	.short	0x010a
        /*13c2*/ 	.byte	0x3f
	.zero		1


	//   ....[97]....
        /*13c4*/ 	.word	0x00026c90
        /*13c8*/ 	.word	0x00000000
        /*13cc*/ 	.word	0x00034860
        /*13d0*/ 	.short	0x010a
        /*13d2*/ 	.byte	0x3f
	.zero		1


	//   ....[98]....
        /*13d4*/ 	.word	0x00027710
        /*13d8*/ 	.word	0x00000000
        /*13dc*/ 	.word	0x00034820
        /*13e0*/ 	.short	0x010a
        /*13e2*/ 	.byte	0x3f
	.zero		1


	//   ....[99]....
        /*13e4*/ 	.word	0x000278b0
        /*13e8*/ 	.word	0x00000006
        /*13ec*/ 	.word	0x00000000
        /*13f0*/ 	.short	0x010a
        /*13f2*/ 	.byte	0x3f
	.zero		1


	//   ....[100]....
        /*13f4*/ 	.word	0x00027900
        /*13f8*/ 	.word	0x00000007
        /*13fc*/ 	.word	0x00000000
        /*1400*/ 	.short	0x010a
        /*1402*/ 	.byte	0x3f
	.zero		1


	//   ....[101]....
        /*1404*/ 	.word	0x00027950
        /*1408*/ 	.word	0x00000004
        /*140c*/ 	.word	0x00000000
        /*1410*/ 	.short	0x010a
        /*1412*/ 	.byte	0x3f
	.zero		1


	//----- nvinfo : EIATTR_NUM_MBARRIERS
	.align		4
.L_599:
        /*1414*/ 	.byte	0x03, 0x38
        /*1416*/ 	.short	0x0016


	//----- nvinfo : EIATTR_EXIT_INSTR_OFFSETS
	.align		4
        /*1418*/ 	.byte	0x04, 0x1c
        /*141a*/ 	.short	(.L_601 - .L_600)


	//   ....[0]....
.L_600:
        /*141c*/ 	.word	0x00024f00


	//----- nvinfo : EIATTR_MAX_THREADS
	.align		4
.L_601:
        /*1420*/ 	.byte	0x04, 0x05
        /*1422*/ 	.short	(.L_603 - .L_602)
.L_602:
        /*1424*/ 	.word	0x00000180
        /*1428*/ 	.word	0x00000001
        /*142c*/ 	.word	0x00000001


	//----- nvinfo : EIATTR_CRS_STACK_SIZE
	.align		4
.L_603:
        /*1430*/ 	.byte	0x04, 0x1e
        /*1432*/ 	.short	(.L_605 - .L_604)
.L_604:
        /*1434*/ 	.word	0x00000000


	//----- nvinfo : EIATTR_CBANK_PARAM_SIZE
	.align		4
.L_605:
        /*1438*/ 	.byte	0x03, 0x19
        /*143a*/ 	.short	0x0af0


	//----- nvinfo : EIATTR_PARAM_CBANK
	.align		4
        /*143c*/ 	.byte	0x04, 0x0a
        /*143e*/ 	.short	(.L_607 - .L_606)
	.align		4
.L_606:
        /*1440*/ 	.word	index@(.nv.constant0._ZN7cutlass13device_kernelIN5flash11enable_sm90INS1_16FlashAttnFwdSm90INS1_25CollectiveMainloopFwdSm90ILi2EN4cute5tupleIJNS5_1CILi1EEES8_S8_EEENS6_IJNS7_ILi128EEESA_NS7_ILi192EEEEEELi128ENS_10bfloat16_tEfNS_4arch4Sm90ELb1ELb0ELb0ELb1ELb0ELb1ELb0ELb1ELb1ELb1ELb0ELb0EEENS1_21CollectiveEpilogueFwdINS6_IJSA_SA_SA_EEES9_SD_SF_Li256ELb1ELb1ELb0ELb0EEENS1_36VarlenDynamicPersistentTileSchedulerILi128ELi128ELi256ELi128ELb0ELb1ELb1ELb1ELb1ELb1EEEEEEEEEvNT_6ParamsE)
        /*1444*/ 	.short	0x0210
        /*1446*/ 	.short	0x0af0


	//----- nvinfo : EIATTR_SW_WAR
	.align		4
.L_607:
        /*1448*/ 	.byte	0x04, 0x36
        /*144a*/ 	.short	(.L_609 - .L_608)
.L_608:
        /*144c*/ 	.word	0x00000008
.L_609:


//--------------------- .nv.info._ZN7cutlass13device_kernelIN5flash11enable_sm90INS1_16FlashAttnFwdSm90INS1_25CollectiveMainloopFwdSm90ILi2EN4cute5tupleIJNS5_1CILi1EEES8_S8_EEENS6_IJNS7_ILi64EEESA_SA_EEELi512ENS_10bfloat16_tEfNS_4arch4Sm90ELb0ELb0ELb0ELb0ELb0ELb0ELb0ELb0ELb0ELb1ELb0ELb0EEENS1_21CollectiveEpilogueFwdINS6_IJSA_NS7_ILi512EEESA_EEES9_SC_SE_Li256ELb0ELb1ELb0ELb0EEENS1_29StaticPersistentTileSchedulerILb0EEEEEEEEEvNT_6ParamsE --------------------------
	.section	.nv.info._ZN7cutlass13device_kernelIN5flash11enable_sm90INS1_16FlashAttnFwdSm90INS1_25CollectiveMainloopFwdSm90ILi2EN4cute5tupleIJNS5_1CILi1EEES8_S8_EEENS6_IJNS7_ILi64EEESA_SA_EEELi512ENS_10bfloat16_tEfNS_4arch4Sm90ELb0ELb0ELb0ELb0ELb0ELb0ELb0ELb0ELb0ELb1ELb0ELb0EEENS1_21CollectiveEpilogueFwdINS6_IJSA_NS7_ILi512EEESA_EEES9_SC_SE_Li256ELb0ELb1ELb0ELb0EEENS1_29StaticPersistentTileSchedulerILb0EEEEEEEEEvNT_6ParamsE,"",@"SHT_CUDA_INFO"
	.sectionflags	@""
	.align	4


	//----- nvinfo : EIATTR_CUDA_API_VERSION
	.align		4
        /*0000*/ 	.byte	0x04, 0x37
        /*0002*/ 	.short	(.L_611 - .L_610)
.L_610:
        /*0004*/ 	.word	0x00000082


	//----- nvinfo : EIATTR_KPARAM_INFO
	.align		4
.L_611:
        /*0008*/ 	.byte	0x04, 0x17
        /*000a*/ 	.short	(.L_613 - .L_612)
.L_612:
        /*000c*/ 	.word	0x00000000
        /*0010*/ 	.short	0x0000
        /*0012*/ 	.short	0x0070
        /*0014*/ 	.byte	0x00, 0xf0, 0x01, 0x28


	//----- nvinfo : EIATTR_SPARSE_MMA_MASK
	.align		4
.L_613:
        /*0018*/ 	.byte	0x03, 0x50
        /*001a*/ 	.short	0x0000


	//----- nvinfo : EIATTR_MAXREG_COUNT
	.align		4
        /*001c*/ 	.byte	0x03, 0x1b
        /*001e*/ 	.short	0x00a8


	//----- nvinfo : EIATTR_NUM_BARRIERS
	.align		4
        /*0020*/ 	.byte	0x02, 0x4c
        /*0022*/ 	.byte	0x10
	.zero		1


	//----- nvinfo : EIATTR_EXTERNS
	.align		4
        /*0024*/ 	.byte	0x04, 0x0f
        /*0026*/ 	.short	(.L_615 - .L_614)


	//   ....[0]....
	.align		4
.L_614:
        /*0028*/ 	.word	index@(__assertfail)


	//----- nvinfo : EIATTR_ANNOTATIONS
	.align		4
.L_615:
        /*002c*/ 	.byte	0x04, 0x55
        /*002e*/ 	.short	(.L_617 - .L_616)


	//   ....[0]....
.L_616:
        /* <DEDUP_REMOVED lines=28> */


	//----- nvinfo : EIATTR_MERCURY_ISA_VERSION
	.align		4
.L_617:
        /*01d8*/ 	.byte	0x03, 0x5f
        /*01da*/ 	.short	0x0101


	//----- nvinfo : EIATTR_INT_WARP_WIDE_INSTR_OFFSETS
	.align		4
        /*01dc*/ 	.byte	0x04, 0x31
        /*01de*/ 	.short	(.L_619 - .L_618)


	//   ....[0]....
.L_618:
        /*01e0*/ 	.word	0x00000130


	//   ....[1]....
        /*01e4*/ 	.word	0x00000170


	//   ....[2]....
        /*01e8*/ 	.word	0x000001e0


	//----- nvinfo : EIATTR_COOP_GROUP_MASK_REGIDS
	.align		4
.L_619:
        /*01ec*/ 	.byte	0x04, 0x29
        /*01ee*/ 	.short	(.L_621 - .L_620)


	//   ....[0]....
.L_620:
        /*01f0*/ 	.word	0xffffffff


	//   ....[1]....
        /*01f4*/ 	.word	0xffffffff


	//   ....[2]....
        /*01f8*/ 	.word	0xffffffff


	//   ....[3]....
        /*01fc*/ 	.word	0xffffffff


	//   ....[4]....
        /*0200*/ 	.word	0xffffffff


	//   ....[5]....
        /*0204*/ 	.word	0xffffffff


	//   ....[6]....
        /*0208*/ 	.word	0xffffffff


	//   ....[7]....
        /*020c*/ 	.word	0xffffffff


	//   ....[8]....
        /*0210*/ 	.word	0xffffffff


	//   ....[9]....
        /*0214*/ 	.word	0xffffffff


	//   ....[10]....
        /*0218*/ 	.word	0xffffffff


	//   ....[11]....
        /*021c*/ 	.word	0xffffffff


	//   ....[12]....
        /*0220*/ 	.word	0xffffffff


	//   ....[13]....
        /*0224*/ 	.word	0xffffffff


	//   ....[14]....
        /*0228*/ 	.word	0xffffffff


	//   ....[15]....
        /*022c*/ 	.word	0xffffffff


	//   ....[16]....
        /*0230*/ 	.word	0xffffffff


	//   ....[17]....
        /*0234*/ 	.word	0xffffffff


	//   ....[18]....
        /*0238*/ 	.word	0xffffffff


	//   ....[19]....
        /*023c*/ 	.word	0xffffffff


	//   ....[20]....
        /*0240*/ 	.word	0xffffffff


	//   ....[21]....
        /*0244*/ 	.word	0xffffffff


	//   ....[22]....
        /*0248*/ 	.word	0xffffffff


	//   ....[23]....
        /*024c*/ 	.word	0xffffffff


	//   ....[24]....
        /*0250*/ 	.word	0xffffffff


	//   ....[25]....
        /*0254*/ 	.word	0xffffffff


	//   ....[26]....
        /*0258*/ 	.word	0xffffffff


	//   ....[27]....
        /*025c*/ 	.word	0xffffffff


	//   ....[28]....
        /*0260*/ 	.word	0xffffffff


	//   ....[29]....
        /*0264*/ 	.word	0xffffffff


	//   ....[30]....
        /*0268*/ 	.word	0xffffffff


	//   ....[31]....
        /*026c*/ 	.word	0xffffffff


	//   ....[32]....
        /*0270*/ 	.word	0xffffffff


	//   ....[33]....
        /*0274*/ 	.word	0xffffffff


	//   ....[34]....
        /*0278*/ 	.word	0xffffffff


	//   ....[35]....
        /*027c*/ 	.word	0xffffffff


	//   ....[36]....
        /*0280*/ 	.word	0xffffffff


	//   ....[37]....
        /*0284*/ 	.word	0xffffffff


	//   ....[38]....
        /*0288*/ 	.word	0xffffffff


	//   ....[39]....
        /*028c*/ 	.word	0xffffffff


	//   ....[40]....
        /*0290*/ 	.word	0xffffffff


	//   ....[41]....
        /*0294*/ 	.word	0xffffffff


	//   ....[42]....
        /*0298*/ 	.word	0x0500000f


	//   ....[43]....
        /*029c*/ 	.word	0x0500000f


	//   ....[44]....
        /*02a0*/ 	.word	0x0500000f


	//   ....[45]....
        /*02a4*/ 	.word	0x0500000f


	//   ....[46]....
        /*02a8*/ 	.word	0x0500000f


	//   ....[47]....
        /*02ac*/ 	.word	0x0500000f


	//   ....[48]....
        /*02b0*/ 	.word	0x0500000f


	//   ....[49]....
        /*02b4*/ 	.word	0x0500000f


	//   ....[50]....
        /*02b8*/ 	.word	0x0500000f


	//   ....[51]....
        /*02bc*/ 	.word	0x0500000f


	//----- nvinfo : EIATTR_COOP_GROUP_INSTR_OFFSETS
	.align		4
.L_621:
        /*02c0*/ 	.byte	0x04, 0x28
        /*02c2*/ 	.short	(.L_623 - .L_622)


	//   ....[0]....
.L_622:
        /*02c4*/ 	.word	0x00000060


	//   ....[1]....
        /*02c8*/ 	.word	0x00000140


	//   ....[2]....
        /*02cc*/ 	.word	0x00000190


	//   ....[3]....
        /*02d0*/ 	.word	0x00000380


	//   ....[4]....
        /*02d4*/ 	.word	0x000004e0


	//   ....[5]....
        /*02d8*/ 	.word	0x00000600


	//   ....[6]....
        /*02dc*/ 	.word	0x00000760


	//   ....[7]....
        /*02e0*/ 	.word	0x000011b0


	//   ....[8]....
        /*02e4*/ 	.word	0x00002ad0


	//   ....[9]....
        /*02e8*/ 	.word	0x000034b0


	//   ....[10]....
        /*02ec*/ 	.word	0x00003500


	//   ....[11]....
        /*02f0*/ 	.word	0x00003710


	//   ....[12]....
        /*02f4*/ 	.word	0x000037c0


	//   ....[13]....
        /*02f8*/ 	.word	0x000040b0


	//   ....[14]....
        /*02fc*/ 	.word	0x00004520


	//   ....[15]....
        /*0300*/ 	.word	0x00004550


	//   ....[16]....
        /*0304*/ 	.word	0x00004780


	//   ....[17]....
        /*0308*/ 	.word	0x000048b0


	//   ....[18]....
        /*030c*/ 	.word	0x000059c0


	//   ....[19]....
        /*0310*/ 	.word	0x00005a00


	//   ....[20]....
        /*0314*/ 	.word	0x00005a40


	//   ....[21]....
        /*0318*/ 	.word	0x00005ac0


	//   ....[22]....
        /*031c*/ 	.word	0x00005ae0


	//   ....[23]....
        /*0320*/ 	.word	0x000064b0


	//   ....[24]....
        /*0324*/ 	.word	0x00007830


	//   ....[25]....
        /*0328*/ 	.word	0x00007860


	//   ....[26]....
        /*032c*/ 	.word	0x00007880


	//   ....[27]....
        /*0330*/ 	.word	0x000078a0


	//   ....[28]....
        /*0334*/ 	.word	0x00007ee0


	//   ....[29]....
        /*0338*/ 	.word	0x00007ef0


	//   ....[30]....
        /*033c*/ 	.word	0x00008130


	//   ....[31]....
        /*0340*/ 	.word	0x00008160


	//   ....[32]....
        /*0344*/ 	.word	0x00008c90


	//   ....[33]....
        /*0348*/ 	.word	0x000095f0


	//   ....[34]....
        /*034c*/ 	.word	0x00009620


	//   ....[35]....
        /*0350*/ 	.word	0x000096f0


	//   ....[36]....
        /*0354*/ 	.word	0x00009700


	//   ....[37]....
        /*0358*/ 	.word	0x00009780


	//   ....[38]....
        /*035c*/ 	.word	0x00009790


	//   ....[39]....
        /*0360*/ 	.word	0x000097a0


	//   ....[40]....
        /*0364*/ 	.word	0x000097b0


	//   ....[41]....
        /*0368*/ 	.word	0x0000ce50


	//   ....[42]....
        /*036c*/ 	.word	0x0000d3e0


	//   ....[43]....
        /*0370*/ 	.word	0x0000d550


	//   ....[44]....
        /*0374*/ 	.word	0x0000d5b0


	//   ....[45]....
        /*0378*/ 	.word	0x0000d670


	//   ....[46]....
        /*037c*/ 	.word	0x0000d770


	//   ....[47]....
        /*0380*/ 	.word	0x0000d7d0


	//   ....[48]....
        /*0384*/ 	.word	0x0000d8c0


	//   ....[49]....
        /*0388*/ 	.word	0x0000d920


	//   ....[50]....
        /*038c*/ 	.word	0x0000d9c0


	//   ....[51]....
        /*0390*/ 	.word	0x0000ddb0


	//----- nvinfo : EIATTR_REG_RECONFIG
	.align		4
.L_623:
        /*0394*/ 	.byte	0x01, 0x54
	.zero		2


	//----- nvinfo : EIATTR_SYSCALL_OFFSETS
	.align		4
        /*0398*/ 	.byte	0x04, 0x46
        /*039a*/ 	.short	(.L_625 - .L_624)


	//   ....[0]....
.L_624:
        /*039c*/ 	.word	0x00002c90


	//   ....[1]....
        /*03a0*/ 	.word	0x000088f0


	//   ....[2]....
        /*03a4*/ 	.word	0x00008a30


	//   ....[3]....
        /*03a8*/ 	.word	0x00008b20


	//   ....[4]....
        /*03ac*/ 	.word	0x00009220


	//----- nvinfo : EIATTR_MBARRIER_INSTR_OFFSETS
	.align		4
.L_625:
        /*03b0*/ 	.byte	0x04, 0x39
        /*03b2*/ 	.short	(.L_627 - .L_626)


	//   ....[0]....
.L_626:
        /*03b4*/ 	.word	0x00000270
        /*03b8*/ 	.word	0x000000ff
        /*03bc*/ 	.word	0x00028c00
        /*03c0*/ 	.short	0x0100
        /*03c2*/ 	.byte	0x08
	.zero		1


	//   ....[1]....
        /*03c4*/ 	.word	0x00000280
        /*03c8*/ 	.word	0x000000ff
        /*03cc*/ 	.word	0x00028c20
        /*03d0*/ 	.short	0x0100
        /*03d2*/ 	.byte	0x08
	.zero		1


	//   ....[2]....
        /*03d4*/ 	.word	0x00000330
        /*03d8*/ 	.word	0x000000ff
        /*03dc*/ 	.word	0x00028c30
        /*03e0*/ 	.short	0x0100
        /*03e2*/ 	.byte	0x06
	.zero		1


	//   ....[3]....
        /*03e4*/ 	.word	0x00000340
        /*03e8*/ 	.word	0x000000ff
        /*03ec*/ 	.word	0x00028c40
        /*03f0*/ 	.short	0x0100
        /*03f2*/ 	.byte	0x06
	.zero		1


	//   ....[4]....
        /*03f4*/ 	.word	0x00000350
        /*03f8*/ 	.word	0x000000ff
        /*03fc*/ 	.word	0x00028c38
        /*0400*/ 	.short	0x0100
        /*0402*/ 	.byte	0x06
	.zero		1


	//   ....[5]....
        /*0404*/ 	.word	0x00000360
        /*0408*/ 	.word	0x000000ff
        /*040c*/ 	.word	0x00028c48
        /*0410*/ 	.short	0x0100
        /*0412*/ 	.byte	0x06
	.zero		1


	//   ....[6]....
        /*0414*/ 	.word	0x00000490
        /*0418*/ 	.word	0x000000ff
        /*041c*/ 	.word	0x00028c50
        /*0420*/ 	.short	0x0100
        /*0422*/ 	.byte	0x08
	.zero		1


	//   ....[7]....
        /*0424*/ 	.word	0x000004a0
        /*0428*/ 	.word	0x000000ff
        /*042c*/ 	.word	0x00028c60
        /*0430*/ 	.short	0x0100
        /*0432*/ 	.byte	0x08
	.zero		1


	//   ....[8]....
        /*0434*/ 	.word	0x000004b0
        /*0438*/ 	.word	0x000000ff
        /*043c*/ 	.word	0x00028c58
        /*0440*/ 	.short	0x0100
        /*0442*/ 	.byte	0x08
	.zero		1


	//   ....[9]....
        /*0444*/ 	.word	0x000004c0
        /*0448*/ 	.word	0x000000ff
        /*044c*/ 	.word	0x00028c68
        /*0450*/ 	.short	0x0100
        /*0452*/ 	.byte	0x08
	.zero		1


	//   ....[10]....
        /*0454*/ 	.word	0x000005b0
        /*0458*/ 	.word	0x000000ff
        /*045c*/ 	.word	0x00028c70
        /*0460*/ 	.short	0x0100
        /*0462*/ 	.byte	0x06
	.zero		1


	//   ....[11]....
        /*0464*/ 	.word	0x000005c0
        /*0468*/ 	.word	0x000000ff
        /*046c*/ 	.word	0x00028c80
        /*0470*/ 	.short	0x0100
        /*0472*/ 	.byte	0x06
	.zero		1


	//   ....[12]....
        /*0474*/ 	.word	0x000005d0
        /*0478*/ 	.word	0x000000ff
        /*047c*/ 	.word	0x00028c78
        /*0480*/ 	.short	0x0100
        /*0482*/ 	.byte	0x06
	.zero		1


	//   ....[13]....
        /*0484*/ 	.word	0x000005e0
        /*0488*/ 	.word	0x000000ff
        /*048c*/ 	.word	0x00028c88
        /*0490*/ 	.short	0x0100
        /*0492*/ 	.byte	0x06
	.zero		1


	//   ....[14]....
        /*0494*/ 	.word	0x00000710
        /*0498*/ 	.word	0x000000ff
        /*049c*/ 	.word	0x00028c90
        /*04a0*/ 	.short	0x0100
        /*04a2*/ 	.byte	0x08
	.zero		1


	//   ....[15]....
        /*04a4*/ 	.word	0x00000720
        /*04a8*/ 	.word	0x000000ff
        /*04ac*/ 	.word	0x00028ca0
        /*04b0*/ 	.short	0x0100
        /*04b2*/ 	.byte	0x08
	.zero		1


	//   ....[16]....
        /*04b4*/ 	.word	0x00000730
        /*04b8*/ 	.word	0x000000ff
        /*04bc*/ 	.word	0x00028c98
        /*04c0*/ 	.short	0x0100
        /*04c2*/ 	.byte	0x08
	.zero		1


	//   ....[17]....
        /*04c4*/ 	.word	0x00000740
        /*04c8*/ 	.word	0x000000ff
        /*04cc*/ 	.word	0x00028ca8
        /*04d0*/ 	.short	0x0100
        /*04d2*/ 	.byte	0x08
	.zero		1


	//   ....[18]....
        /*04d4*/ 	.word	0x00000870
        /*04d8*/ 	.word	0x000000ff
        /*04dc*/ 	.word	0x00028cb0
        /*04e0*/ 	.short	0x0100
        /*04e2*/ 	.byte	0x08
	.zero		1


	//   ....[19]....
        /*04e4*/ 	.word	0x00000880
        /*04e8*/ 	.word	0x000000ff
        /*04ec*/ 	.word	0x00028cc0
        /*04f0*/ 	.short	0x0100
        /*04f2*/ 	.byte	0x08
	.zero		1


	//   ....[20]....
        /*04f4*/ 	.word	0x00000890
        /*04f8*/ 	.word	0x000000ff
        /*04fc*/ 	.word	0x00028cb8
        /*0500*/ 	.short	0x0100
        /*0502*/ 	.byte	0x08
	.zero		1


	//   ....[21]....
        /*0504*/ 	.word	0x000008a0
        /*0508*/ 	.word	0x000000ff
        /*050c*/ 	.word	0x00028cc8
        /*0510*/ 	.short	0x0100
        /*0512*/ 	.byte	0x08
	.zero		1


	//   ....[22]....
        /*0514*/ 	.word	0x000012c0
        /*0518*/ 	.word	0x000000ff
        /*051c*/ 	.word	0x00028c50
        /*0520*/ 	.short	0x010a
        /*0522*/ 	.byte	0x10
	.zero		1


	//   ....[23]....
        /*0524*/ 	.word	0x000015a0
        /*0528*/ 	.word	0x00000000
        /*052c*/ 	.word	0x00000000
        /*0530*/ 	.short	0x0101
        /*0532*/ 	.byte	0x3f
	.zero		1


	//   ....[24]....
        /*0534*/ 	.word	0x00001f30
        /*0538*/ 	.word	0x000000ff
        /*053c*/ 	.word	0x00028c50
        /*0540*/ 	.short	0x010a
        /*0542*/ 	.byte	0x06
	.zero		1


	//   ....[25]....
        /*0544*/ 	.word	0x00001f70
        /*0548*/ 	.word	0x000000ff
        /*054c*/ 	.word	0x00028c50
        /*0550*/ 	.short	0x010a
        /*0552*/ 	.byte	0x06
	.zero		1


	//   ....[26]....
        /*0554*/ 	.word	0x000021c0
        /*0558*/ 	.word	0x00000003
        /*055c*/ 	.word	0x00000000
        /*0560*/ 	.short	0x0101
        /*0562*/ 	.byte	0x3f
	.zero		1


	//   ....[27]....
        /*0564*/ 	.word	0x00002d10
        /*0568*/ 	.word	0x000000ff
        /*056c*/ 	.word	0x00028c00
        /*0570*/ 	.short	0x010a
        /*0572*/ 	.byte	0x29
	.zero		1


	//   ....[28]....
        /*0574*/ 	.word	0x00002d90
        /*0578*/ 	.word	0x00000007
        /*057c*/ 	.word	0x00028c30
        /*0580*/ 	.short	0x010a
        /*0582*/ 	.byte	0x3f
	.zero		1


	//   ....[29]....
        /*0584*/ 	.word	0x00002dd0
        /*0588*/ 	.word	0x00000007
        /*058c*/ 	.word	0x00028c30
        /*0590*/ 	.short	0x010a
        /*0592*/ 	.byte	0x3f
	.zero		1


	//   ....[30]....
        /*0594*/ 	.word	0x000039b0
        /*0598*/ 	.word	0x00000005
        /*059c*/ 	.word	0x00000000
        /*05a0*/ 	.short	0x0101
        /*05a2*/ 	.byte	0x3f
	.zero		1


	//   ....[31]....
        /*05a4*/ 	.word	0x00003e20
        /*05a8*/ 	.word	0x00000007
        /*05ac*/ 	.word	0x00028c50
        /*05b0*/ 	.short	0x010a
        /*05b2*/ 	.byte	0x3f
	.zero		1


	//   ....[32]....
        /*05b4*/ 	.word	0x00003e70
        /*05b8*/ 	.word	0x00000007
        /*05bc*/ 	.word	0x00028c50
        /*05c0*/ 	.short	0x010a
        /*05c2*/ 	.byte	0x3f
	.zero		1


	//   ....[33]....
        /*05c4*/ 	.word	0x000040d0
        /*05c8*/ 	.word	0x00000007
        /*05cc*/ 	.word	0x00000000
        /*05d0*/ 	.short	0x0101
        /*05d2*/ 	.byte	0x3f
	.zero		1


	//   ....[34]....
        /*05d4*/ 	.word	0x00004210
        /*05d8*/ 	.word	0x000000ff
        /*05dc*/ 	.word	0x00028c30
        /*05e0*/ 	.short	0x010a
        /*05e2*/ 	.byte	0x16
	.zero		1


	//   ....[35]....
        /*05e4*/ 	.word	0x00004250
        /*05e8*/ 	.word	0x000000ff
        /*05ec*/ 	.word	0x00028c30
        /*05f0*/ 	.short	0x010a
        /*05f2*/ 	.byte	0x16
	.zero		1


	//   ....[36]....
        /*05f4*/ 	.word	0x00004cd0
        /*05f8*/ 	.word	0x0000009a
        /*05fc*/ 	.word	0x00000000
        /*0600*/ 	.short	0x0101
        /*0602*/ 	.byte	0x3f
	.zero		1


	//   ....[37]....
        /*0604*/ 	.word	0x00005730
        /*0608*/ 	.word	0x000000ff
        /*060c*/ 	.word	0x00028c50
        /*0610*/ 	.short	0x010a
        /*0612*/ 	.byte	0x16
	.zero		1


	//   ....[38]....
        /*0614*/ 	.word	0x00005770
        /*0618*/ 	.word	0x000000ff
        /*061c*/ 	.word	0x00028c50
        /*0620*/ 	.short	0x010a
        /*0622*/ 	.byte	0x16
	.zero		1


	//   ....[39]....
        /*0624*/ 	.word	0x000059e0
        /*0628*/ 	.word	0x000000aa
        /*062c*/ 	.word	0x00000000
        /*0630*/ 	.short	0x0101
        /*0632*/ 	.byte	0x3f
	.zero		1


	//   ....[40]....
        /*0634*/ 	.word	0x00007f00
        /*0638*/ 	.word	0x000000ff
        /*063c*/ 	.word	0x00000000
        /*0640*/ 	.short	0x0101
        /*0642*/ 	.byte	0x04
	.zero		1


	//   ....[41]....
        /*0644*/ 	.word	0x00008ec0
        /*0648*/ 	.word	0x00000000
        /*064c*/ 	.word	0x00028c40
        /*0650*/ 	.short	0x010a
        /*0652*/ 	.byte	0x3f
	.zero		1


	//   ....[42]....
        /*0654*/ 	.word	0x000098b0
        /*0658*/ 	.word	0x000000ff
        /*065c*/ 	.word	0x00028c00
        /*0660*/ 	.short	0x0107
        /*0662*/ 	.byte	0x24
	.zero		1


	//   ....[43]....
        /*0664*/ 	.word	0x00009910
        /*0668*/ 	.word	0x000000ff
        /*066c*/ 	.word	0x00028c00
        /*0670*/ 	.short	0x0101
        /*0672*/ 	.byte	0x24
	.zero		1


	//   ....[44]....
        /*0674*/ 	.word	0x00009930
        /*0678*/ 	.word	0x000000ff
        /*067c*/ 	.word	0x00028c20
        /*0680*/ 	.short	0x010a
        /*0682*/ 	.byte	0x24
	.zero		1


	//   ....[45]....
        /*0684*/ 	.word	0x00009a10
        /*0688*/ 	.word	0x00000003
        /*068c*/ 	.word	0x00028c60
        /*0690*/ 	.short	0x010a
        /*0692*/ 	.byte	0x3f
	.zero		1


	//   ....[46]....
        /*0694*/ 	.word	0x0000a5e0
        /*0698*/ 	.word	0x00000003
        /*069c*/ 	.word	0x00028c40
        /*06a0*/ 	.short	0x010a
        /*06a2*/ 	.byte	0x3f
	.zero		1


	//   ....[47]....
        /*06a4*/ 	.word	0x0000a820
        /*06a8*/ 	.word	0x00000003
        /*06ac*/ 	.word	0x00028c60
        /*06b0*/ 	.short	0x010a
        /*06b2*/ 	.byte	0x3f
	.zero		1


	//   ....[48]....
        /*06b4*/ 	.word	0x0000b3f0
        /*06b8*/ 	.word	0x00000004
        /*06bc*/ 	.word	0x00028c40
        /*06c0*/ 	.short	0x010a
        /*06c2*/ 	.byte	0x3f
	.zero		1


	//   ....[49]....
        /*06c4*/ 	.word	0x0000b610
        /*06c8*/ 	.word	0x00000004
        /*06cc*/ 	.word	0x00028c60
        /*06d0*/ 	.short	0x010a
        /*06d2*/ 	.byte	0x3f
	.zero		1


	//   ....[50]....
        /*06d4*/ 	.word	0x0000c130
        /*06d8*/ 	.word	0x00000004
        /*06dc*/ 	.word	0x00028c40
        /*06e0*/ 	.short	0x010a
        /*06e2*/ 	.byte	0x3f
	.zero		1


	//   ....[51]....
        /*06e4*/ 	.word	0x0000c370
        /*06e8*/ 	.word	0x00000004
        /*06ec*/ 	.word	0x00028c60
        /*06f0*/ 	.short	0x010a
        /*06f2*/ 	.byte	0x3f
	.zero		1


	//   ....[52]....
        /*06f4*/ 	.word	0x0000cdd0
        /*06f8*/ 	.word	0x00000000
        /*06fc*/ 	.word	0x00028c20
        /*0700*/ 	.short	0x010a
        /*0702*/ 	.byte	0x3f
	.zero		1


	//   ....[53]....
        /*0704*/ 	.word	0x0000cfa0
        /*0708*/ 	.word	0x00000006
        /*070c*/ 	.word	0x00000000
        /*0710*/ 	.short	0x010a
        /*0712*/ 	.byte	0x3f
	.zero		1


	//   ....[54]....
        /*0714*/ 	.word	0x0000cff0
        /*0718*/ 	.word	0x00000003
        /*071c*/ 	.word	0x00000000
        /*0720*/ 	.short	0x010a
        /*0722*/ 	.byte	0x3f
	.zero		1


	//   ....[55]....
        /*0724*/ 	.word	0x0000d050
        /*0728*/ 	.word	0x00000012
        /*072c*/ 	.word	0x00000000
        /*0730*/ 	.short	0x010a
        /*0732*/ 	.byte	0x3f
	.zero		1


	//   ....[56]....
        /*0734*/ 	.word	0x0000d080
        /*0738*/ 	.word	0x00000003
        /*073c*/ 	.word	0x00000000
        /*0740*/ 	.short	0x010a
        /*0742*/ 	.byte	0x3f
	.zero		1


	//   ....[57]....
        /*0744*/ 	.word	0x0000d0f0
        /*0748*/ 	.word	0x00000003
        /*074c*/ 	.word	0x00028c50
        /*0750*/ 	.short	0x010a
        /*0752*/ 	.byte	0x3f
	.zero		1


	//   ....[58]....
        /*0754*/ 	.word	0x0000d150
        /*0758*/ 	.word	0x00000004
        /*075c*/ 	.word	0x00028c50
        /*0760*/ 	.short	0x010a
        /*0762*/ 	.byte	0x3f
	.zero		1


	//   ....[59]....
        /*0764*/ 	.word	0x0000d1b0
        /*0768*/ 	.word	0x00000003
        /*076c*/ 	.word	0x00028c00
        /*0770*/ 	.short	0x010a
        /*0772*/ 	.byte	0x3f
	.zero		1


	//   ....[60]....
        /*0774*/ 	.word	0x0000d200
        /*0778*/ 	.word	0x00000007
        /*077c*/ 	.word	0x00028c30
        /*0780*/ 	.short	0x010a
        /*0782*/ 	.byte	0x3f
	.zero		1


	//   ....[61]....
        /*0784*/ 	.word	0x0000d250
        /*0788*/ 	.word	0x00000007
        /*078c*/ 	.word	0x00028c50
        /*0790*/ 	.short	0x010a
        /*0792*/ 	.byte	0x3f
	.zero		1


	//   ....[62]....
        /*0794*/ 	.word	0x0000d2b0
        /*0798*/ 	.word	0x00000000
        /*079c*/ 	.word	0x00028c30
        /*07a0*/ 	.short	0x010a
        /*07a2*/ 	.byte	0x3f
	.zero		1


	//   ....[63]....
        /*07a4*/ 	.word	0x0000d300
        /*07a8*/ 	.word	0x000000aa
        /*07ac*/ 	.word	0x00028c50
        /*07b0*/ 	.short	0x010a
        /*07b2*/ 	.byte	0x3f
	.zero		1


	//   ....[64]....
        /*07b4*/ 	.word	0x0000d4a0
        /*07b8*/ 	.word	0x00000000
        /*07bc*/ 	.word	0x00028c40
        /*07c0*/ 	.short	0x010a
        /*07c2*/ 	.byte	0x3f
	.zero		1


	//   ....[65]....
        /*07c4*/ 	.word	0x0000da50
        /*07c8*/ 	.word	0x00000003
        /*07cc*/ 	.word	0x00028c20
        /*07d0*/ 	.short	0x010a
        /*07d2*/ 	.byte	0x3f
	.zero		1


	//   ....[66]....
        /*07d4*/ 	.word	0x0000daa0
        /*07d8*/ 	.word	0x00000003
        /*07dc*/ 	.word	0x00028c60
        /*07e0*/ 	.short	0x010a
        /*07e2*/ 	.byte	0x3f
	.zero		1


	//   ....[67]....
        /*07e4*/ 	.word	0x0000daf0
        /*07e8*/ 	.word	0x00000003
        /*07ec*/ 	.word	0x00028c40
        /*07f0*/ 	.short	0x010a
        /*07f2*/ 	.byte	0x3f
	.zero		1


	//   ....[68]....
        /*07f4*/ 	.word	0x0000db40
        /*07f8*/ 	.word	0x00000003
        /*07fc*/ 	.word	0x00028c60
        /*0800*/ 	.short	0x010a
        /*0802*/ 	.byte	0x3f
	.zero		1


	//   ....[69]....
        /*0804*/ 	.word	0x0000db90
        /*0808*/ 	.word	0x00000004
        /*080c*/ 	.word	0x00028c40
        /*0810*/ 	.short	0x010a
        /*0812*/ 	.byte	0x3f
	.zero		1


	//   ....[70]....
        /*0814*/ 	.word	0x0000dbe0
        /*0818*/ 	.word	0x00000004
        /*081c*/ 	.word	0x00028c60
        /*0820*/ 	.short	0x010a
        /*0822*/ 	.byte	0x3f
	.zero		1


	//   ....[71]....
        /*0824*/ 	.word	0x0000dc30
        /*0828*/ 	.word	0x00000004
        /*082c*/ 	.word	0x00028c40
        /*0830*/ 	.short	0x010a
        /*0832*/ 	.byte	0x3f
	.zero		1


	//   ....[72]....
        /*0834*/ 	.word	0x0000dc80
        /*0838*/ 	.word	0x00000004
        /*083c*/ 	.word	0x00028c60
        /*0840*/ 	.short	0x010a
        /*0842*/ 	.byte	0x3f
	.zero		1


	//   ....[73]....
        /*0844*/ 	.word	0x0000dcd0
        /*0848*/ 	.word	0x00000000
        /*084c*/ 	.word	0x00028c20
        /*0850*/ 	.short	0x010a
        /*0852*/ 	.byte	0x3f
	.zero		1


	//   ....[74]....
        /*0854*/ 	.word	0x0000de70
        /*0858*/ 	.word	0x00000006
        /*085c*/ 	.word	0x00000000
        /*0860*/ 	.short	0x010a
        /*0862*/ 	.byte	0x3f
	.zero		1


	//   ....[75]....
        /*0864*/ 	.word	0x0000dec0
        /*0868*/ 	.word	0x00000003
        /*086c*/ 	.word	0x00000000
        /*0870*/ 	.short	0x010a
        /*0872*/ 	.byte	0x3f
	.zero		1


	//   ....[76]....
        /*0874*/ 	.word	0x0000df10
        /*0878*/ 	.word	0x00000012
        /*087c*/ 	.word	0x00000000
        /*0880*/ 	.short	0x010a
        /*0882*/ 	.byte	0x3f
	.zero		1


	//----- nvinfo : EIATTR_NUM_MBARRIERS
	.align		4
.L_627:
        /*0884*/ 	.byte	0x03, 0x38
        /*0886*/ 	.short	0x0016


	//----- nvinfo : EIATTR_EXIT_INSTR_OFFSETS
	.align		4
        /*0888*/ 	.byte	0x04, 0x1c
        /*088a*/ 	.short	(.L_629 - .L_628)


	//   ....[0]....
.L_628:
        /*088c*/ 	.word	0x000009f0


	//   ....[1]....
        /*0890*/ 	.word	0x000083b0


	//   ....[2]....
        /*0894*/ 	.word	0x0000d0d0


	//----- nvinfo : EIATTR_MAX_THREADS
	.align		4
.L_629:
        /*0898*/ 	.byte	0x04, 0x05
        /*089a*/ 	.short	(.L_631 - .L_630)
.L_630:
        /*089c*/ 	.word	0x00000180
        /*08a0*/ 	.word	0x00000001
        /*08a4*/ 	.word	0x00000001


	//----- nvinfo : EIATTR_CRS_STACK_SIZE
	.align		4
.L_631:
        /*08a8*/ 	.byte	0x04, 0x1e
        /*08aa*/ 	.short	(.L_633 - .L_632)
.L_632:
        /*08ac*/ 	.word	0x00000000


	//----- nvinfo : EIATTR_CBANK_PARAM_SIZE
	.align		4
.L_633:
        /*08b0*/ 	.byte	0x03, 0x19
        /*08b2*/ 	.short	0x0a70


	//----- nvinfo : EIATTR_PARAM_CBANK
	.align		4
        /*08b4*/ 	.byte	0x04, 0x0a
        /*08b6*/ 	.short	(.L_635 - .L_634)
	.align		4
.L_634:
        /*08b8*/ 	.word	index@(.nv.constant0._ZN7cutlass13device_kernelIN5flash11enable_sm90INS1_16FlashAttnFwdSm90INS1_25CollectiveMainloopFwdSm90ILi2EN4cute5tupleIJNS5_1CILi1EEES8_S8_EEENS6_IJNS7_ILi64EEESA_SA_EEELi512ENS_10bfloat16_tEfNS_4arch4Sm90ELb0ELb0ELb0ELb0ELb0ELb0ELb0ELb0ELb0ELb1ELb0ELb0EEENS1_21CollectiveEpilogueFwdINS6_IJSA_NS7_ILi512EEESA_EEES9_SC_SE_Li256ELb0ELb1ELb0ELb0EEENS1_29StaticPersistentTileSchedulerILb0EEEEEEEEEvNT_6ParamsE)
        /*08bc*/ 	.short	0x0210
        /*08be*/ 	.short	0x0a70


	//----- nvinfo : EIATTR_SW_WAR
	.align		4
.L_635:
        /*08c0*/ 	.byte	0x04, 0x36
        /*08c2*/ 	.short	(.L_637 - .L_636)
.L_636:
        /*08c4*/ 	.word	0x00000008
.L_637:


//--------------------- .nv.info._ZN7cutlass13device_kernelIN5flash11enable_sm90INS1_16FlashAttnFwdSm90INS1_25CollectiveMainloopFwdSm90ILi2EN4cute5tupleIJNS5_1CILi1EEES8_S8_EEENS6_IJNS7_ILi64EEESA_SA_EEELi512ENS_10bfloat16_tEfNS_4arch4Sm90ELb0ELb0ELb0ELb0ELb0ELb0ELb1ELb0ELb0ELb1ELb0ELb0EEENS1_21CollectiveEpilogueFwdINS6_IJSA_NS7_ILi512EEESA_EEES9_SC_SE_Li256ELb0ELb1ELb0ELb0EEENS1_29StaticPersistentTileSchedulerILb0EEEEEEEEEvNT_6ParamsE --------------------------
	.section	.nv.info._ZN7cutlass13device_kernelIN5flash11enable_sm90INS1_16FlashAttnFwdSm90INS1_25CollectiveMainloopFwdSm90ILi2EN4cute5tupleIJNS5_1CILi1EEES8_S8_EEENS6_IJNS7_ILi64EEESA_SA_EEELi512ENS_10bfloat16_tEfNS_4arch4Sm90ELb0ELb0ELb0ELb0ELb0ELb0ELb1ELb0ELb0ELb1ELb0ELb0EEENS1_21CollectiveEpilogueFwdINS6_IJSA_NS7_ILi512EEESA_EEES9_SC_SE_Li256ELb0ELb1ELb0ELb0EEENS1_29StaticPersistentTileSchedulerILb0EEEEEEEEEvNT_6ParamsE,"",@"SHT_CUDA_INFO"
	.sectionflags	@""
	.align	4


	//----- nvinfo : EIATTR_CUDA_API_VERSION
	.align		4
        /*0000*/ 	.byte	0x04, 0x37
        /*0002*/ 	.short	(.L_639 - .L_638)
.L_638:
        /*0004*/ 	.word	0x00000082


	//----- nvinfo : EIATTR_KPARAM_INFO
	.align		4
.L_639:
        /*0008*/ 	.byte	0x04, 0x17
        /*000a*/ 	.short	(.L_641 - .L_640)
.L_640:
        /*000c*/ 	.word	0x00000000
        /*0010*/ 	.short	0x0000
        /*0012*/ 	.short	0x0070
        /*0014*/ 	.byte	0x00, 0xf0, 0x01, 0x2c


	//----- nvinfo : EIATTR_SPARSE_MMA_MASK
	.align		4
.L_641:
        /*0018*/ 	.byte	0x03, 0x50
        /*001a*/ 	.short	0x0000


	//----- nvinfo : EIATTR_MAXREG_COUNT
	.align		4
        /*001c*/ 	.byte	0x03, 0x1b
        /*001e*/ 	.short	0x00a8


	//----- nvinfo : EIATTR_NUM_BARRIERS
	.align		4
        /*0020*/ 	.byte	0x02, 0x4c
        /*0022*/ 	.byte	0x10
	.zero		1


	//----- nvinfo : EIATTR_EXTERNS
	.align		4
        /*0024*/ 	.byte	0x04, 0x0f
        /*0026*/ 	.short	(.L_643 - .L_642)


	//   ....[0]....
	.align		4
.L_642:
        /*0028*/ 	.word	index@(__assertfail)


	//----- nvinfo : EIATTR_ANNOTATIONS
	.align		4
.L_643:
        /*002c*/ 	.byte	0x04, 0x55
        /*002e*/ 	.short	(.L_645 - .L_644)


	//   ....[0]....
.L_644:
        /* <DEDUP_REMOVED lines=43> */


	//----- nvinfo : EIATTR_MERCURY_ISA_VERSION
	.align		4
.L_645:
        /*02d0*/ 	.byte	0x03, 0x5f
        /*02d2*/ 	.short	0x0101


	//----- nvinfo : EIATTR_INT_WARP_WIDE_INSTR_OFFSETS
	.align		4
        /*02d4*/ 	.byte	0x04, 0x31
        /*02d6*/ 	.short	(.L_647 - .L_646)


	//   ....[0]....
.L_646:
        /*02d8*/ 	.word	0x00000130


	//   ....[1]....
        /*02dc*/ 	.word	0x00000170


	//   ....[2]....
        /*02e0*/ 	.word	0x000001e0


	//   ....[3]....
        /*02e4*/ 	.word	0x00000250


	//----- nvinfo : EIATTR_COOP_GROUP_MASK_REGIDS
	.align		4
.L_647:
        /*02e8*/ 	.byte	0x04, 0x29
        /*02ea*/ 	.short	(.L_649 - .L_648)


	//   ....[0]....
.L_648:
        /*02ec*/ 	.word	0xffffffff


	//   ....[1]....
        /*02f0*/ 	.word	0xffffffff


	//   ....[2]....
        /*02f4*/ 	.word	0xffffffff


	//   ....[3]....
        /*02f8*/ 	.word	0xffffffff


	//   ....[4]....
        /*02fc*/ 	.word	0xffffffff


	//   ....[5]....
        /*0300*/ 	.word	0xffffffff


	//   ....[6]....
        /*0304*/ 	.word	0xffffffff


	//   ....[7]....
        /*0308*/ 	.word	0xffffffff


	//   ....[8]....
        /*030c*/ 	.word	0xffffffff


	//   ....[9]....
        /*0310*/ 	.word	0xffffffff


	//   ....[10]....
        /*0314*/ 	.word	0xffffffff


	//   ....[11]....
        /*0318*/ 	.word	0xffffffff


	//   ....[12]....
        /*031c*/ 	.word	0xffffffff


	//   ....[13]....
        /*0320*/ 	.word	0xffffffff


	//   ....[14]....
        /*0324*/ 	.word	0xffffffff


	//   ....[15]....
        /*0328*/ 	.word	0xffffffff


	//   ....[16]....
        /*032c*/ 	.word	0xffffffff


	//   ....[17]....
        /*0330*/ 	.word	0xffffffff


	//   ....[18]....
        /*0334*/ 	.word	0xffffffff


	//   ....[19]....
        /*0338*/ 	.word	0xffffffff


	//   ....[20]....
        /*033c*/ 	.word	0xffffffff


	//   ....[21]....
        /*0340*/ 	.word	0xffffffff


	//   ....[22]....
        /*0344*/ 	.word	0xffffffff


	//   ....[23]....
        /*0348*/ 	.word	0xffffffff


	//   ....[24]....
        /*034c*/ 	.word	0xffffffff


	//   ....[25]....
        /*0350*/ 	.word	0xffffffff


	//   ....[26]....
        /*0354*/ 	.word	0xffffffff


	//   ....[27]....
        /*0358*/ 	.word	0xffffffff


	//   ....[28]....
        /*035c*/ 	.word	0xffffffff


	//   ....[29]....
        /*0360*/ 	.word	0xffffffff


	//   ....[30]....
        /*0364*/ 	.word	0xffffffff


	//   ....[31]....
        /*0368*/ 	.word	0xffffffff


	//   ....[32]....
        /*036c*/ 	.word	0xffffffff


	//   ....[33]....
        /*0370*/ 	.word	0xffffffff


	//   ....[34]....
        /*0374*/ 	.word	0xffffffff


	//   ....[35]....
        /*0378*/ 	.word	0xffffffff


	//   ....[36]....
        /*037c*/ 	.word	0xffffffff


	//   ....[37]....
        /*0380*/ 	.word	0xffffffff


	//   ....[38]....
        /*0384*/ 	.word	0xffffffff


	//   ....[39]....
        /*0388*/ 	.word	0xffffffff


	//   ....[40]....
        /*038c*/ 	.word	0xffffffff


	//   ....[41]....
        /*0390*/ 	.word	0xffffffff


	//   ....[42]....
        /*0394*/ 	.word	0xffffffff


	//   ....[43]....
        /*0398*/ 	.word	0xffffffff


	//   ....[44]....
        /*039c*/ 	.word	0xffffffff


	//   ....[45]....
        /*03a0*/ 	.word	0xffffffff


	//   ....[46]....
        /*03a4*/ 	.word	0xffffffff


	//   ....[47]....
        /*03a8*/ 	.word	0xffffffff


	//   ....[48]....
        /*03ac*/ 	.word	0xffffffff


	//   ....[49]....
        /*03b0*/ 	.word	0xffffffff


	//   ....[50]....
        /*03b4*/ 	.word	0xffffffff


	//   ....[51]....
        /*03b8*/ 	.word	0xffffffff


	//   ....[52]....
        /*03bc*/ 	.word	0x0500000f


	//   ....[53]....
        /*03c0*/ 	.word	0x0500000f


	//   ....[54]....
        /*03c4*/ 	.word	0x0500000f


	//   ....[55]....
        /*03c8*/ 	.word	0x0500000f


	//   ....[56]....
        /*03cc*/ 	.word	0x0500000f


	//   ....[57]....
        /*03d0*/ 	.word	0x0500000f


	//   ....[58]....
        /*03d4*/ 	.word	0x0500000f


	//   ....[59]....
        /*03d8*/ 	.word	0x0500000f


	//   ....[60]....
        /*03dc*/ 	.word	0x0500000f


	//   ....[61]....
        /*03e0*/ 	.word	0x0500000f


	//   ....[62]....
        /*03e4*/ 	.word	0x0500000f


	//   ....[63]....
        /*03e8*/ 	.word	0x0500000f


	//   ....[64]....
        /*03ec*/ 	.word	0x0500000f


	//   ....[65]....
        /*03f0*/ 	.word	0x0500000f


	//   ....[66]....
        /*03f4*/ 	.word	0x0500000f


	//   ....[67]....
        /*03f8*/ 	.word	0x0500000f


	//   ....[68]....
        /*03fc*/ 	.word	0x0500000f


	//   ....[69]....
        /*0400*/ 	.word	0x0500000f


	//----- nvinfo : EIATTR_COOP_GROUP_INSTR_OFFSETS
	.align		4
.L_649:
        /*0404*/ 	.byte	0x04, 0x28
        /*0406*/ 	.short	(.L_651 - .L_650)


	//   ....[0]....
.L_650:
        /*0408*/ 	.word	0x00000060


	//   ....[1]....
        /*040c*/ 	.word	0x00000140


	//   ....[2]....
        /*0410*/ 	.word	0x00000180


	//   ....[3]....
        /*0414*/ 	.word	0x00000390


	//   ....[4]....
        /*0418*/ 	.word	0x000004f0


	//   ....[5]....
        /*041c*/ 	.word	0x00000610


	//   ....[6]....
        /*0420*/ 	.word	0x00000770


	//   ....[7]....
        /*0424*/ 	.word	0x00001150


	//   ....[8]....
        /*0428*/ 	.word	0x000028b0


	//   ....[9]....
        /*042c*/ 	.word	0x00003100


	//   ....[10]....
        /*0430*/ 	.word	0x00004470


	//   ....[11]....
        /*0434*/ 	.word	0x000044d0


	//   ....[12]....
        /*0438*/ 	.word	0x00004710


	//   ....[13]....
        /*043c*/ 	.word	0x000047b0


	//   ....[14]....
        /*0440*/ 	.word	0x00004fa0


	//   ....[15]....
        /*0444*/ 	.word	0x000054b0


	//   ....[16]....
        /*0448*/ 	.word	0x000065b0


	//   ....[17]....
        /*044c*/ 	.word	0x00006650


	//   ....[18]....
        /*0450*/ 	.word	0x000067c0


	//   ....[19]....
        /*0454*/ 	.word	0x000068b0


	//   ....[20]....
        /*0458*/ 	.word	0x00007990


	//   ....[21]....
        /*045c*/ 	.word	0x000079d0


	//   ....[22]....
        /*0460*/ 	.word	0x00007a00


	//   ....[23]....
        /*0464*/ 	.word	0x00007a90


	//   ....[24]....
        /*0468*/ 	.word	0x00007aa0


	//   ....[25]....
        /*046c*/ 	.word	0x00008470


	//   ....[26]....
        /*0470*/ 	.word	0x000097d0


	//   ....[27]....
        /*0474*/ 	.word	0x00009810


	//   ....[28]....
        /*0478*/ 	.word	0x00009830


	//   ....[29]....
        /*047c*/ 	.word	0x00009850


	//   ....[30]....
        /*0480*/ 	.word	0x00009e90


	//   ....[31]....
        /*0484*/ 	.word	0x00009ea0


	//   ....[32]....
        /*0488*/ 	.word	0x0000a0e0


	//   ....[33]....
        /*048c*/ 	.word	0x0000a110


	//   ....[34]....
        /*0490*/ 	.word	0x0000ad00


	//   ....[35]....
        /*0494*/ 	.word	0x0000b6b0


	//   ....[36]....
        /*0498*/ 	.word	0x0000b6e0


	//   ....[37]....
        /*049c*/ 	.word	0x0000b760


	//   ....[38]....
        /*04a0*/ 	.word	0x0000b7e0


	//   ....[39]....
        /*04a4*/ 	.word	0x0000b810


	//   ....[40]....
        /*04a8*/ 	.word	0x0000b870


	//   ....[41]....
        /*04ac*/ 	.word	0x0000b880


	//   ....[42]....
        /*04b0*/ 	.word	0x0000b8f0


	//   ....[43]....
        /*04b4*/ 	.word	0x0000c200


	//   ....[44]....
        /*04b8*/ 	.word	0x0000c220


	//   ....[45]....
        /*04bc*/ 	.word	0x0000c240


	//   ....[46]....
        /*04c0*/ 	.word	0x0000c370


	//   ....[47]....
        /*04c4*/ 	.word	0x0000c530


	//   ....[48]....
        /*04c8*/ 	.word	0x0000c540


	//   ....[49]....
        /*04cc*/ 	.word	0x0000c690


	//   ....[50]....
        /*04d0*/ 	.word	0x0000c6a0


	//   ....[51]....
        /*04d4*/ 	.word	0x0000fe20


	//   ....[52]....
        /*04d8*/ 	.word	0x000102f0


	//   ....[53]....
        /*04dc*/ 	.word	0x00010460


	//   ....[54]....
        /*04e0*/ 	.word	0x000104c0


	//   ....[55]....
        /*04e4*/ 	.word	0x00010580


	//   ....[56]....
        /*04e8*/ 	.word	0x00010610


	//   ....[57]....
        /*04ec*/ 	.word	0x000106e0


	//   ....[58]....
        /*04f0*/ 	.word	0x000107a0


	//   ....[59]....
        /*04f4*/ 	.word	0x00010870


	//   ....[60]....
        /*04f8*/ 	.word	0x00010950


	//   ....[61]....
        /*04fc*/ 	.word	0x000109f0


	//   ....[62]....
        /*0500*/ 	.word	0x00010aa0


	//   ....[63]....
        /*0504*/ 	.word	0x00010d80


	//   ....[64]....
        /*0508*/ 	.word	0x00010dd0


	//   ....[65]....
        /*050c*/ 	.word	0x00010f30


	//   ....[66]....
        /*0510*/ 	.word	0x00011080


	//   ....[67]....
        /*0514*/ 	.word	0x00011250


	//   ....[68]....
        /*0518*/ 	.word	0x000112a0


	//   ....[69]....
        /*051c*/ 	.word	0x00011650


	//----- nvinfo : EIATTR_REG_RECONFIG
	.align		4
.L_651:
        /*0520*/ 	.byte	0x01, 0x54
	.zero		2


	//----- nvinfo : EIATTR_SYSCALL_OFFSETS
	.align		4
        /*0524*/ 	.byte	0x04, 0x46
        /*0526*/ 	.short	(.L_653 - .L_652)


	//   ....[0]....
.L_652:
        /*0528*/ 	.word	0x00002ab0


	//   ....[1]....
        /*052c*/ 	.word	0x0000a920


	//   ....[2]....
        /*0530*/ 	.word	0x0000aa60


	//   ....[3]....
        /*0534*/ 	.word	0x0000ab50


	//   ....[4]....
        /*0538*/ 	.word	0x0000b2d0


	//   ....[5]....
        /*053c*/ 	.word	0x0000bb90


	//----- nvinfo : EIATTR_MBARRIER_INSTR_OFFSETS
	.align		4
.L_653:
        /*0540*/ 	.byte	0x04, 0x39
        /*0542*/ 	.short	(.L_655 - .L_654)


	//   ....[0]....
.L_654:
        /*0544*/ 	.word	0x00000270
        /*0548*/ 	.word	0x000000ff
        /*054c*/ 	.word	0x00038800
        /*0550*/ 	.short	0x0100
        /*0552*/ 	.byte	0x08
	.zero		1


	//   ....[1]....
        /*0554*/ 	.word	0x00000280
        /*0558*/ 	.word	0x000000ff
        /*055c*/ 	.word	0x00038810
        /*0560*/ 	.short	0x0100
        /*0562*/ 	.byte	0x08
	.zero		1


	//   ....[2]....
        /*0564*/ 	.word	0x00000290
        /*0568*/ 	.word	0x000000ff
        /*056c*/ 	.word	0x00038820
        /*0570*/ 	.short	0x0100
        /*0572*/ 	.byte	0x08
	.zero		1


	//   ....[3]....
        /*0574*/ 	.word	0x00000340
        /*0578*/ 	.word	0x000000ff
        /*057c*/ 	.word	0x00038830
        /*0580*/ 	.short	0x0100
        /*0582*/ 	.byte	0x06
	.zero		1


	//   ....[4]....
        /*0584*/ 	.word	0x00000350
        /*0588*/ 	.word	0x000000ff
        /*058c*/ 	.word	0x00038840
        /*0590*/ 	.short	0x0100
        /*0592*/ 	.byte	0x06
	.zero		1


	//   ....[5]....
        /*0594*/ 	.word	0x00000360
        /*0598*/ 	.word	0x000000ff
        /*059c*/ 	.word	0x00038838
        /*05a0*/ 	.short	0x0100
        /*05a2*/ 	.byte	0x06
	.zero		1


	//   ....[6]....
        /*05a4*/ 	.word	0x00000370
        /*05a8*/ 	.word	0x000000ff
        /*05ac*/ 	.word	0x00038848
        /*05b0*/ 	.short	0x0100
        /*05b2*/ 	.byte	0x06
	.zero		1


	//   ....[7]....
        /*05b4*/ 	.word	0x000004a0
        /*05b8*/ 	.word	0x000000ff
        /*05bc*/ 	.word	0x00038850
        /*05c0*/ 	.short	0x0100
        /*05c2*/ 	.byte	0x08
	.zero		1


	//   ....[8]....
        /*05c4*/ 	.word	0x000004b0
        /*05c8*/ 	.word	0x000000ff
        /*05cc*/ 	.word	0x00038860
        /*05d0*/ 	.short	0x0100
        /*05d2*/ 	.byte	0x08
	.zero		1


	//   ....[9]....
        /*05d4*/ 	.word	0x000004c0
        /*05d8*/ 	.word	0x000000ff
        /*05dc*/ 	.word	0x00038858
        /*05e0*/ 	.short	0x0100
        /*05e2*/ 	.byte	0x08
	.zero		1


	//   ....[10]....
        /*05e4*/ 	.word	0x000004d0
        /*05e8*/ 	.word	0x000000ff
        /*05ec*/ 	.word	0x00038868
        /*05f0*/ 	.short	0x0100
        /*05f2*/ 	.byte	0x08
	.zero		1


	//   ....[11]....
        /*05f4*/ 	.word	0x000005c0
        /*05f8*/ 	.word	0x000000ff
        /*05fc*/ 	.word	0x00038870
        /*0600*/ 	.short	0x0100
        /*0602*/ 	.byte	0x06
	.zero		1


	//   ....[12]....
        /*0604*/ 	.word	0x000005d0
        /*0608*/ 	.word	0x000000ff
        /*060c*/ 	.word	0x00038880
        /*0610*/ 	.short	0x0100
        /*0612*/ 	.byte	0x06
	.zero		1


	//   ....[13]....
        /*0614*/ 	.word	0x000005e0
        /*0618*/ 	.word	0x000000ff
        /*061c*/ 	.word	0x00038878
        /*0620*/ 	.short	0x0100
        /*0622*/ 	.byte	0x06
	.zero		1


	//   ....[14]....
        /*0624*/ 	.word	0x000005f0
        /*0628*/ 	.word	0x000000ff
        /*062c*/ 	.word	0x00038888
        /*0630*/ 	.short	0x0100
        /*0632*/ 	.byte	0x06
	.zero		1


	//   ....[15]....
        /*0634*/ 	.word	0x00000720
        /*0638*/ 	.word	0x000000ff
        /*063c*/ 	.word	0x00038890
        /*0640*/ 	.short	0x0100
        /*0642*/ 	.byte	0x08
	.zero		1


	//   ....[16]....
        /*0644*/ 	.word	0x00000730
        /*0648*/ 	.word	0x000000ff
        /*064c*/ 	.word	0x000388a0
        /*0650*/ 	.short	0x0100
        /*0652*/ 	.byte	0x08
	.zero		1


	//   ....[17]....
        /*0654*/ 	.word	0x00000740
        /*0658*/ 	.word	0x000000ff
        /*065c*/ 	.word	0x00038898
        /*0660*/ 	.short	0x0100
        /*0662*/ 	.byte	0x08
	.zero		1


	//   ....[18]....
        /*0664*/ 	.word	0x00000750
        /*0668*/ 	.word	0x000000ff
        /*066c*/ 	.word	0x000388a8
        /*0670*/ 	.short	0x0100
        /*0672*/ 	.byte	0x08
	.zero		1


	//   ....[19]....
        /*0674*/ 	.word	0x00000880
        /*0678*/ 	.word	0x000000ff
        /*067c*/ 	.word	0x000388b0
        /*0680*/ 	.short	0x0100
        /*0682*/ 	.byte	0x08
	.zero		1


	//   ....[20]....
        /*0684*/ 	.word	0x00000890
        /*0688*/ 	.word	0x000000ff
        /*068c*/ 	.word	0x000388c0
        /*0690*/ 	.short	0x0100
        /*0692*/ 	.byte	0x08
	.zero		1


	//   ....[21]....
        /*0694*/ 	.word	0x000008a0
        /*0698*/ 	.word	0x000000ff
        /*069c*/ 	.word	0x000388b8
        /*06a0*/ 	.short	0x0100
        /*06a2*/ 	.byte	0x08
	.zero		1


	//   ....[22]....
        /*06a4*/ 	.word	0x000008b0
        /*06a8*/ 	.word	0x000000ff
        /*06ac*/ 	.word	0x000388c8
        /*06b0*/ 	.short	0x0100
        /*06b2*/ 	.byte	0x08
	.zero		1


	//   ....[23]....
        /*06b4*/ 	.word	0x000014b0
        /*06b8*/ 	.word	0x00000000
        /*06bc*/ 	.word	0x00000000
        /*06c0*/ 	.short	0x0101
        /*06c2*/ 	.byte	0x3f
	.zero		1


	//   ....[24]....
        /*06c4*/ 	.word	0x00001fa0
        /*06c8*/ 	.word	0x00000000
        /*06cc*/ 	.word	0x00000000
        /*06d0*/ 	.short	0x0101
        /*06d2*/ 	.byte	0x3f
	.zero		1


	//   ....[25]....
        /*06d4*/ 	.word	0x00002b10
        /*06d8*/ 	.word	0x000000ff
        /*06dc*/ 	.word	0x00038800
        /*06e0*/ 	.short	0x010a
        /*06e2*/ 	.byte	0x25
	.zero		1


	//   ....[26]....
        /*06e4*/ 	.word	0x00002b90
        /*06e8*/ 	.word	0x00000006
        /*06ec*/ 	.word	0x00038830
        /*06f0*/ 	.short	0x010a
        /*06f2*/ 	.byte	0x3f
	.zero		1


	//   ....[27]....
        /*06f4*/ 	.word	0x00002bd0
        /*06f8*/ 	.word	0x00000006
        /*06fc*/ 	.word	0x00038830
        /*0700*/ 	.short	0x010a
        /*0702*/ 	.byte	0x3f
	.zero		1


	//   ....[28]....
        /*0704*/ 	.word	0x00002e50
        /*0708*/ 	.word	0x000000ff
        /*070c*/ 	.word	0x00038810
        /*0710*/ 	.short	0x010a
        /*0712*/ 	.byte	0x25
	.zero		1


	//   ....[29]....
        /*0714*/ 	.word	0x00002e90
        /*0718*/ 	.word	0x00000006
        /*071c*/ 	.word	0x00038850
        /*0720*/ 	.short	0x010a
        /*0722*/ 	.byte	0x3f
	.zero		1


	//   ....[30]....
        /*0724*/ 	.word	0x00002ed0
        /*0728*/ 	.word	0x00000006
        /*072c*/ 	.word	0x00038850
        /*0730*/ 	.short	0x010a
        /*0732*/ 	.byte	0x3f
	.zero		1


	//   ....[31]....
        /*0734*/ 	.word	0x000049f0
        /*0738*/ 	.word	0x00000018
        /*073c*/ 	.word	0x00000000
        /*0740*/ 	.short	0x0101
        /*0742*/ 	.byte	0x3f
	.zero		1


	//   ....[32]....
        /*0744*/ 	.word	0x00004fc0
        /*0748*/ 	.word	0x00000006
        /*074c*/ 	.word	0x00000000
        /*0750*/ 	.short	0x0101
        /*0752*/ 	.byte	0x3f
	.zero		1


	//   ....[33]....
        /*0754*/ 	.word	0x000050e0
        /*0758*/ 	.word	0x000000ff
        /*075c*/ 	.word	0x00038830
        /*0760*/ 	.short	0x010a
        /*0762*/ 	.byte	0x05
	.zero		1


	//   ....[34]....
        /*0764*/ 	.word	0x00005120
        /*0768*/ 	.word	0x000000ff
        /*076c*/ 	.word	0x00038830
        /*0770*/ 	.short	0x010a
        /*0772*/ 	.byte	0x05
	.zero		1


	//   ....[35]....
        /*0774*/ 	.word	0x00005300
        /*0778*/ 	.word	0x000000ff
        /*077c*/ 	.word	0x00038850
        /*0780*/ 	.short	0x010a
        /*0782*/ 	.byte	0x05
	.zero		1


	//   ....[36]....
        /*0784*/ 	.word	0x00005340
        /*0788*/ 	.word	0x000000ff
        /*078c*/ 	.word	0x00038850
        /*0790*/ 	.short	0x010a
        /*0792*/ 	.byte	0x05
	.zero		1


	//   ....[37]....
        /*0794*/ 	.word	0x00006c50
        /*0798*/ 	.word	0x00000099
        /*079c*/ 	.word	0x00000000
        /*07a0*/ 	.short	0x0101
        /*07a2*/ 	.byte	0x3f
	.zero		1


	//   ....[38]....
        /*07a4*/ 	.word	0x000079b0
        /*07a8*/ 	.word	0x000000b3
        /*07ac*/ 	.word	0x00000000
        /*07b0*/ 	.short	0x0101
        /*07b2*/ 	.byte	0x3f
	.zero		1


	//   ....[39]....
        /*07b4*/ 	.word	0x00009eb0
        /*07b8*/ 	.word	0x000000ff
        /*07bc*/ 	.word	0x00000000
        /*07c0*/ 	.short	0x0101
        /*07c2*/ 	.byte	0x04
	.zero		1


	//   ....[40]....
        /*07c4*/ 	.word	0x0000af20
        /*07c8*/ 	.word	0x00000000
        /*07cc*/ 	.word	0x00038840
        /*07d0*/ 	.short	0x010a
        /*07d2*/ 	.byte	0x3f
	.zero		1


	//   ....[41]....
        /*07d4*/ 	.word	0x0000b9a0
        /*07d8*/ 	.word	0x000000ff
        /*07dc*/ 	.word	0x00038800
        /*07e0*/ 	.short	0x0107
        /*07e2*/ 	.byte	0x24
	.zero		1


	//   ....[42]....
        /*07e4*/ 	.word	0x0000ba10
        /*07e8*/ 	.word	0x000000ff
        /*07ec*/ 	.word	0x00038800
        /*07f0*/ 	.short	0x0101
        /*07f2*/ 	.byte	0x24
	.zero		1


	//   ....[43]....
        /*07f4*/ 	.word	0x0000c8c0
        /*07f8*/ 	.word	0x000000ff
        /*07fc*/ 	.word	0x00038810
        /*0800*/ 	.short	0x0107
        /*0802*/ 	.byte	0x24
	.zero		1


	//   ....[44]....
        /*0804*/ 	.word	0x0000c920
        /*0808*/ 	.word	0x000000ff
        /*080c*/ 	.word	0x00038810
        /*0810*/ 	.short	0x0101
        /*0812*/ 	.byte	0x24
	.zero		1


	//   ....[45]....
        /*0814*/ 	.word	0x0000c940
        /*0818*/ 	.word	0x000000ff
        /*081c*/ 	.word	0x00038820
        /*0820*/ 	.short	0x010a
        /*0822*/ 	.byte	0x24
	.zero		1


	//   ....[46]....
        /*0824*/ 	.word	0x0000ca10
        /*0828*/ 	.word	0x00000003
        /*082c*/ 	.word	0x00038860
        /*0830*/ 	.short	0x010a
        /*0832*/ 	.byte	0x3f
	.zero		1


	//   ....[47]....
        /*0834*/ 	.word	0x0000d5d0
        /*0838*/ 	.word	0x00000003
        /*083c*/ 	.word	0x00038840
        /*0840*/ 	.short	0x010a
        /*0842*/ 	.byte	0x3f
	.zero		1


	//   ....[48]....
        /*0844*/ 	.word	0x0000d810
        /*0848*/ 	.word	0x00000003
        /*084c*/ 	.word	0x00038860
        /*0850*/ 	.short	0x010a
        /*0852*/ 	.byte	0x3f
	.zero		1


	//   ....[49]....
        /*0854*/ 	.word	0x0000e3d0
        /*0858*/ 	.word	0x00000004
        /*085c*/ 	.word	0x00038840
        /*0860*/ 	.short	0x010a
        /*0862*/ 	.byte	0x3f
	.zero		1


	//   ....[50]....
        /*0864*/ 	.word	0x0000e5f0
        /*0868*/ 	.word	0x00000004
        /*086c*/ 	.word	0x00038860
        /*0870*/ 	.short	0x010a
        /*0872*/ 	.byte	0x3f
	.zero		1


	//   ....[51]....
        /*0874*/ 	.word	0x0000f100
        /*0878*/ 	.word	0x00000004
        /*087c*/ 	.word	0x00038840
        /*0880*/ 	.short	0x010a
        /*0882*/ 	.byte	0x3f
	.zero		1


	//   ....[52]....
        /*0884*/ 	.word	0x0000f340
        /*0888*/ 	.word	0x00000004
        /*088c*/ 	.word	0x00038860
        /*0890*/ 	.short	0x010a
        /*0892*/ 	.byte	0x3f
	.zero		1


	//   ....[53]....
        /*0894*/ 	.word	0x0000fda0
        /*0898*/ 	.word	0x00000009
        /*089c*/ 	.word	0x00038820
        /*08a0*/ 	.short	0x010a
        /*08a2*/ 	.byte	0x3f
	.zero		1


	//   ....[54]....
        /*08a4*/ 	.word	0x0000ff20
        /*08a8*/ 	.word	0x00000005
        /*08ac*/ 	.word	0x00000000
        /*08b0*/ 	.short	0x010a
        /*08b2*/ 	.byte	0x3f
	.zero		1


	//   ....[55]....
        /*08b4*/ 	.word	0x0000ff70
        /*08b8*/ 	.word	0x00000007
        /*08bc*/ 	.word	0x00000000
        /*08c0*/ 	.short	0x010a
        /*08c2*/ 	.byte	0x3f
	.zero		1


	//   ....[56]....
        /*08c4*/ 	.word	0x0000ffb0
        /*08c8*/ 	.word	0x00000013
        /*08cc*/ 	.word	0x00000000
        /*08d0*/ 	.short	0x010a
        /*08d2*/ 	.byte	0x3f
	.zero		1


	//   ....[57]....
        /*08d4*/ 	.word	0x0000ffe0
        /*08d8*/ 	.word	0x00000003
        /*08dc*/ 	.word	0x00000000
        /*08e0*/ 	.short	0x010a
        /*08e2*/ 	.byte	0x3f
	.zero		1


	//   ....[58]....
        /*08e4*/ 	.word	0x00010050
        /*08e8*/ 	.word	0x00000003
        /*08ec*/ 	.word	0x00038800
        /*08f0*/ 	.short	0x010a
        /*08f2*/ 	.byte	0x3f
	.zero		1


	//   ....[59]....
        /*08f4*/ 	.word	0x000100a0
        /*08f8*/ 	.word	0x00000006
        /*08fc*/ 	.word	0x00038830
        /*0900*/ 	.short	0x010a
        /*0902*/ 	.byte	0x3f
	.zero		1


	//   ....[60]....
        /*0904*/ 	.word	0x00010100
        /*0908*/ 	.word	0x00000007
        /*090c*/ 	.word	0x00038810
        /*0910*/ 	.short	0x010a
        /*0912*/ 	.byte	0x3f
	.zero		1


	//   ....[61]....
        /*0914*/ 	.word	0x00010150
        /*0918*/ 	.word	0x00000006
        /*091c*/ 	.word	0x00038850
        /*0920*/ 	.short	0x010a
        /*0922*/ 	.byte	0x3f
	.zero		1


	//   ....[62]....
        /*0924*/ 	.word	0x000101b0
        /*0928*/ 	.word	0x00000005
        /*092c*/ 	.word	0x00038830
        /*0930*/ 	.short	0x010a
        /*0932*/ 	.byte	0x3f
	.zero		1


	//   ....[63]....
        /*0934*/ 	.word	0x00010210
        /*0938*/ 	.word	0x00000005
        /*093c*/ 	.word	0x00038850
        /*0940*/ 	.short	0x010a
        /*0942*/ 	.byte	0x3f
	.zero		1


	//   ....[64]....
        /*0944*/ 	.word	0x000103b0
        /*0948*/ 	.word	0x00000000
        /*094c*/ 	.word	0x00038840
        /*0950*/ 	.short	0x010a
        /*0952*/ 	.byte	0x3f
	.zero		1


	//   ....[65]....
        /*0954*/ 	.word	0x000112f0
        /*0958*/ 	.word	0x00000003
        /*095c*/ 	.word	0x00038820
        /*0960*/ 	.short	0x010a
        /*0962*/ 	.byte	0x3f
	.zero		1


	//   ....[66]....
        /*0964*/ 	.word	0x00011340
        /*0968*/ 	.word	0x00000003
        /*096c*/ 	.word	0x00038860
        /*0970*/ 	.short	0x010a
        /*0972*/ 	.byte	0x3f
	.zero		1


	//   ....[67]....
        /*0974*/ 	.word	0x00011390
        /*0978*/ 	.word	0x00000003
        /*097c*/ 	.word	0x00038840
        /*0980*/ 	.short	0x010a
        /*0982*/ 	.byte	0x3f
	.zero		1


	//   ....[68]....
        /*0984*/ 	.word	0x000113e0
        /*0988*/ 	.word	0x00000003
        /*098c*/ 	.word	0x00038860
        /*0990*/ 	.short	0x010a
        /*0992*/ 	.byte	0x3f
	.zero		1


	//   ....[69]....
        /*0994*/ 	.word	0x00011430
        /*0998*/ 	.word	0x00000004
        /*099c*/ 	.word	0x00038840
        /*09a0*/ 	.short	0x010a
        /*09a2*/ 	.byte	0x3f
	.zero		1


	//   ....[70]....
        /*09a4*/ 	.word	0x00011480
        /*09a8*/ 	.word	0x00000004
        /*09ac*/ 	.word	0x00038860
        /*09b0*/ 	.short	0x010a
        /*09b2*/ 	.byte	0x3f
	.zero		1


	//   ....[71]....
        /*09b4*/ 	.word	0x000114d0
        /*09b8*/ 	.word	0x00000004
        /*09bc*/ 	.word	0x00038840
        /*09c0*/ 	.short	0x010a
        /*09c2*/ 	.byte	0x3f
	.zero		1


	//   ....[72]....
        /*09c4*/ 	.word	0x00011520
        /*09c8*/ 	.word	0x00000004
        /*09cc*/ 	.word	0x00038860
        /*09d0*/ 	.short	0x010a
        /*09d2*/ 	.byte	0x3f
	.zero		1


	//   ....[73]....
        /*09d4*/ 	.word	0x00011570
        /*09d8*/ 	.word	0x00000009
        /*09dc*/ 	.word	0x00038820
        /*09e0*/ 	.short	0x010a
        /*09e2*/ 	.byte	0x3f
	.zero		1


	//   ....[74]....
        /*09e4*/ 	.word	0x00011710
        /*09e8*/ 	.word	0x00000005
        /*09ec*/ 	.word	0x00000000
        /*09f0*/ 	.short	0x010a
        /*09f2*/ 	.byte	0x3f
	.zero		1


	//   ....[75]....
        /*09f4*/ 	.word	0x00011760
        /*09f8*/ 	.word	0x00000007
        /*09fc*/ 	.word	0x00000000
        /*0a00*/ 	.short	0x010a
        /*0a02*/ 	.byte	0x3f
	.zero		1


	//   ....[76]....
        /*0a04*/ 	.word	0x000117b0
        /*0a08*/ 	.word	0x00000013
        /*0a0c*/ 	.word	0x00000000
        /*0a10*/ 	.short	0x010a
        /*0a12*/ 	.byte	0x3f
	.zero		1


	//----- nvinfo : EIATTR_NUM_MBARRIERS
	.align		4
.L_655:
        /*0a14*/ 	.byte	0x03, 0x38
        /*0a16*/ 	.short	0x0017


	//----- nvinfo : EIATTR_EXIT_INSTR_OFFSETS
	.align		4
        /*0a18*/ 	.byte	0x04, 0x1c
        /*0a1a*/ 	.short	(.L_657 - .L_656)


	//   ....[0]....
.L_656:
        /*0a1c*/ 	.word	0x000009e0


	//   ....[1]....
        /*0a20*/ 	.word	0x0000a360


	//   ....[2]....
        /*0a24*/ 	.word	0x00010030


	//----- nvinfo : EIATTR_MAX_THREADS
	.align		4
.L_657:
        /*0a28*/ 	.byte	0x04, 0x05
        /*0a2a*/ 	.short	(.L_659 - .L_658)
.L_658:
        /*0a2c*/ 	.word	0x00000180
        /*0a30*/ 	.word	0x00000001
        /*0a34*/ 	.word	0x00000001


	//----- nvinfo : EIATTR_CRS_STACK_SIZE
	.align		4
.L_659:
        /*0a38*/ 	.byte	0x04, 0x1e
        /*0a3a*/ 	.short	(.L_661 - .L_660)
.L_660:
        /*0a3c*/ 	.word	0x00000000


	//----- nvinfo : EIATTR_CBANK_PARAM_SIZE
	.align		4
.L_661:
        /*0a40*/ 	.byte	0x03, 0x19
        /*0a42*/ 	.short	0x0b70


	//----- nvinfo : EIATTR_PARAM_CBANK
	.align		4
        /*0a44*/ 	.byte	0x04, 0x0a
        /*0a46*/ 	.short	(.L_663 - .L_662)
	.align		4
.L_662:
        /*0a48*/ 	.word	index@(.nv.constant0._ZN7cutlass13device_kernelIN5flash11enable_sm90INS1_16FlashAttnFwdSm90INS1_25CollectiveMainloopFwdSm90ILi2EN4cute5tupleIJNS5_1CILi1EEES8_S8_EEENS6_IJNS7_ILi64EEESA_SA_EEELi512ENS_10bfloat16_tEfNS_4arch4Sm90ELb0ELb0ELb0ELb0ELb0ELb0ELb1ELb0ELb0ELb1ELb0ELb0EEENS1_21CollectiveEpilogueFwdINS6_IJSA_NS7_ILi512EEESA_EEES9_SC_SE_Li256ELb0ELb1ELb0ELb0EEENS1_29StaticPersistentTileSchedulerILb0EEEEEEEEEvNT_6ParamsE)
        /*0a4c*/ 	.short	0x0210
        /*0a4e*/ 	.short	0x0b70


	//----- nvinfo : EIATTR_SW_WAR
	.align		4
.L_663:
        /*0a50*/ 	.byte	0x04, 0x36
        /*0a52*/ 	.short	(.L_665 - .L_664)
.L_664:
        /*0a54*/ 	.word	0x00000008
.L_665:


//--------------------- .nv.info._ZN7cutlass13device_kernelIN5flash11enable_sm90INS1_16FlashAttnFwdSm90INS1_25CollectiveMainloopFwdSm90ILi2EN4cute5tupleIJNS5_1CILi1EEES8_S8_EEENS6_IJNS7_ILi64EEESA_SA_EEELi512ENS_10bfloat16_tEfNS_4arch4Sm90ELb0ELb0ELb0ELb1ELb0ELb0ELb0ELb0ELb0ELb1ELb0ELb0EEENS1_21CollectiveEpilogueFwdINS6_IJSA_NS7_ILi512EEESA_EEES9_SC_SE_Li256ELb1ELb1ELb0ELb0EEENS1_36VarlenDynamicPersistentTileSchedulerILi64ELi64ELi256ELi128ELb0ELb1ELb1ELb0ELb1ELb1EEEEEEEEEvNT_6ParamsE --------------------------
	.section	.nv.info._ZN7cutlass13device_kernelIN5flash11enable_sm90INS1_16FlashAttnFwdSm90INS1_25CollectiveMainloopFwdSm90ILi2EN4cute5tupleIJNS5_1CILi1EEES8_S8_EEENS6_IJNS7_ILi64EEESA_SA_EEELi512ENS_10bfloat16_tEfNS_4arch4Sm90ELb0ELb0ELb0ELb1ELb0ELb0ELb0ELb0ELb0ELb1ELb0ELb0EEENS1_21CollectiveEpilogueFwdINS6_IJSA_NS7_ILi512EEESA_EEES9_SC_SE_Li256ELb1ELb1ELb0ELb0EEENS1_36VarlenDynamicPersistentTileSchedulerILi64ELi64ELi256ELi128ELb0ELb1ELb1ELb0ELb1ELb1EEEEEEEEEvNT_6ParamsE,"",@"SHT_CUDA_INFO"
	.sectionflags	@""
	.align	4


	//----- nvinfo : EIATTR_CUDA_API_VERSION
	.align		4
        /*0000*/ 	.byte	0x04, 0x37
        /*0002*/ 	.short	(.L_667 - .L_666)
.L_666:
        /*0004*/ 	.word	0x00000082


	//----- nvinfo : EIATTR_KPARAM_INFO
	.align		4
.L_667:
        /*0008*/ 	.byte	0x04, 0x17
        /*000a*/ 	.short	(.L_669 - .L_668)
.L_668:
        /*000c*/ 	.word	0x00000000
        /*0010*/ 	.short	0x0000
        /*0012*/ 	.short	0x0070
        /*0014*/ 	.byte	0x00, 0xf0, 0x01, 0x2a


	//----- nvinfo : EIATTR_SPARSE_MMA_MASK
	.align		4
.L_669:
        /*0018*/ 	.byte	0x03, 0x50
        /*001a*/ 	.short	0x0000


	//----- nvinfo : EIATTR_MAXREG_COUNT
	.align		4
        /*001c*/ 	.byte	0x03, 0x1b
        /*001e*/ 	.short	0x00a8


	//----- nvinfo : EIATTR_NUM_BARRIERS
	.align		4
        /*0020*/ 	.byte	0x02, 0x4c
        /*0022*/ 	.byte	0x10
	.zero		1


	//----- nvinfo : EIATTR_EXTERNS
	.align		4
        /*0024*/ 	.byte	0x04, 0x0f
        /*0026*/ 	.short	(.L_671 - .L_670)


	//   ....[0]....
	.align		4
.L_670:
        /*0028*/ 	.word	index@(__assertfail)


	//----- nvinfo : EIATTR_ANNOTATIONS
	.align		4
.L_671:
        /*002c*/ 	.byte	0x04, 0x55
        /*002e*/ 	.short	(.L_673 - .L_672)


	//   ....[0]....
.L_672:
        /* <DEDUP_REMOVED lines=81> */


	//----- nvinfo : EIATTR_MERCURY_ISA_VERSION
	.align		4
.L_673:
        /*0530*/ 	.byte	0x03, 0x5f
        /*0532*/ 	.short	0x0101


	//----- nvinfo : EIATTR_UNUSED_LOAD_BYTE_OFFSET
	.align		4
        /*0534*/ 	.byte	0x04, 0x44
        /*0536*/ 	.short	(.L_675 - .L_674)


	//   ....[0]....
.L_674:
        /*0538*/ 	.word	0x00000a20
        /*053c*/ 	.word	0x0000fff0


	//   ....[1]....
        /*0540*/ 	.word	0x00006b50
        /*0544*/ 	.word	0x0000fff0


	//----- nvinfo : EIATTR_INT_WARP_WIDE_INSTR_OFFSETS
	.align		4
.L_675:
        /*0548*/ 	.byte	0x04, 0x31
        /*054a*/ 	.short	(.L_677 - .L_676)


	//   ....[0]....
.L_676:
        /*054c*/ 	.word	0x00000130


	//   ....[1]....
        /*0550*/ 	.word	0x00000170


	//   ....[2]....
        /*0554*/ 	.word	0x000001e0


	//   ....[3]....
        /*0558*/ 	.word	0x0000ab50


	//   ....[4]....
        /*055c*/ 	.word	0x0000abe0


	//   ....[5]....
        /*0560*/ 	.word	0x0000f8d0


	//   ....[6]....
        /*0564*/ 	.word	0x0000f960


	//----- nvinfo : EIATTR_COOP_GROUP_MASK_REGIDS
	.align		4
.L_677:
        /*0568*/ 	.byte	0x04, 0x29
        /*056a*/ 	.short	(.L_679 - .L_678)


	//   ....[0]....
.L_678:
        /*056c*/ 	.word	0xffffffff


	//   ....[1]....
        /*0570*/ 	.word	0xffffffff


	//   ....[2]....
        /*0574*/ 	.word	0xffffffff


	//   ....[3]....
        /*0578*/ 	.word	0xffffffff


	//   ....[4]....
        /*057c*/ 	.word	0xffffffff


	//   ....[5]....
        /*0580*/ 	.word	0xffffffff


	//   ....[6]....
        /*0584*/ 	.word	0xffffffff


	//   ....[7]....
        /*0588*/ 	.word	0xffffffff


	//   ....[8]....
        /*058c*/ 	.word	0xffffffff


	//   ....[9]....
        /*0590*/ 	.word	0xffffffff


	//   ....[10]....
        /*0594*/ 	.word	0xffffffff


	//   ....[11]....
        /*0598*/ 	.word	0xffffffff


	//   ....[12]....
        /*059c*/ 	.word	0xffffffff


	//   ....[13]....
        /*05a0*/ 	.word	0xffffffff


	//   ....[14]....
        /*05a4*/ 	.word	0xffffffff


	//   ....[15]....
        /*05a8*/ 	.word	0xffffffff


	//   ....[16]....
        /*05ac*/ 	.word	0xffffffff


	//   ....[17]....
        /*05b0*/ 	.word	0xffffffff


	//   ....[18]....
        /*05b4*/ 	.word	0xffffffff


	//   ....[19]....
        /*05b8*/ 	.word	0xffffffff


	//   ....[20]....
        /*05bc*/ 	.word	0xffffffff


	//   ....[21]....
        /*05c0*/ 	.word	0xffffffff


	//   ....[22]....
        /*05c4*/ 	.word	0xffffffff


	//   ....[23]....
        /*05c8*/ 	.word	0xffffffff


	//   ....[24]....
        /*05cc*/ 	.word	0xffffffff


	//   ....[25]....
        /*05d0*/ 	.word	0xffffffff


	//   ....[26]....
        /*05d4*/ 	.word	0xffffffff


	//   ....[27]....
        /*05d8*/ 	.word	0xffffffff


	//   ....[28]....
        /*05dc*/ 	.word	0xffffffff


	//   ....[29]....
        /*05e0*/ 	.word	0xffffffff


	//   ....[30]....
        /*05e4*/ 	.word	0xffffffff


	//   ....[31]....
        /*05e8*/ 	.word	0xffffffff


	//   ....[32]....
        /*05ec*/ 	.word	0xffffffff


	//   ....[33]....
        /*05f0*/ 	.word	0xffffffff


	//   ....[34]....
        /*05f4*/ 	.word	0xffffffff


	//   ....[35]....
        /*05f8*/ 	.word	0xffffffff


	//   ....[36]....
        /*05fc*/ 	.word	0xffffffff


	//   ....[37]....
        /*0600*/ 	.word	0xffffffff


	//   ....[38]....
        /*0604*/ 	.word	0xffffffff


	//   ....[39]....
        /*0608*/ 	.word	0xffffffff


	//   ....[40]....
        /*060c*/ 	.word	0xffffffff


	//   ....[41]....
        /*0610*/ 	.word	0xffffffff


	//   ....[42]....
        /*0614*/ 	.word	0xffffffff


	//   ....[43]....
        /*0618*/ 	.word	0xffffffff


	//   ....[44]....
        /*061c*/ 	.word	0xffffffff


	//   ....[45]....
        /*0620*/ 	.word	0xffffffff


	//   ....[46]....
        /*0624*/ 	.word	0xffffffff


	//   ....[47]....
        /*0628*/ 	.word	0xffffffff


	//   ....[48]....
        /*062c*/ 	.word	0xffffffff


	//   ....[49]....
        /*0630*/ 	.word	0xffffffff


	//   ....[50]....
        /*0634*/ 	.word	0xffffffff


	//   ....[51]....
        /*0638*/ 	.word	0xffffffff


	//   ....[52]....
        /*063c*/ 	.word	0xffffffff


	//   ....[53]....
        /*0640*/ 	.word	0xffffffff


	//   ....[54]....
        /*0644*/ 	.word	0xffffffff


	//   ....[55]....
        /*0648*/ 	.word	0xffffffff


	//   ....[56]....
        /*064c*/ 	.word	0xffffffff


	//   ....[57]....
        /*0650*/ 	.word	0xffffffff


	//   ....[58]....
        /*0654*/ 	.word	0xffffffff


	//   ....[59]....
        /*0658*/ 	.word	0xffffffff


	//   ....[60]....
        /*065c*/ 	.word	0xffffffff


	//   ....[61]....
        /*0660*/ 	.word	0xffffffff


	//   ....[62]....
        /*0664*/ 	.word	0xffffffff


	//   ....[63]....
        /*0668*/ 	.word	0xffffffff


	//   ....[64]....
        /*066c*/ 	.word	0xffffffff


	//   ....[65]....
        /*0670*/ 	.word	0xffffffff


	//   ....[66]....
        /*0674*/ 	.word	0xffffffff


	//   ....[67]....
        /*0678*/ 	.word	0xffffffff


	//   ....[68]....
        /*067c*/ 	.word	0xffffffff


	//   ....[69]....
        /*0680*/ 	.word	0xffffffff


	//   ....[70]....
        /*0684*/ 	.word	0xffffffff


	//   ....[71]....
        /*0688*/ 	.word	0xffffffff


	//   ....[72]....
        /*068c*/ 	.word	0xffffffff


	//   ....[73]....
        /*0690*/ 	.word	0xffffffff


	//   ....[74]....
        /*0694*/ 	.word	0xffffffff


	//   ....[75]....
        /*0698*/ 	.word	0xffffffff


	//   ....[76]....
        /*069c*/ 	.word	0xffffffff


	//   ....[77]....
        /*06a0*/ 	.word	0xffffffff


	//   ....[78]....
        /*06a4*/ 	.word	0xffffffff


	//   ....[79]....
        /*06a8*/ 	.word	0x0500000f


	//   ....[80]....
        /*06ac*/ 	.word	0x0500000f


	//   ....[81]....
        /*06b0*/ 	.word	0x0500000f


	//   ....[82]....
        /*06b4*/ 	.word	0x0500000f


	//   ....[83]....
        /*06b8*/ 	.word	0x0500000f


	//   ....[84]....
        /*06bc*/ 	.word	0x0500000f


	//   ....[85]....
        /*06c0*/ 	.word	0x0500000f


	//   ....[86]....
        /*06c4*/ 	.word	0x0500000f


	//   ....[87]....
        /*06c8*/ 	.word	0x0500000f


	//   ....[88]....
        /*06cc*/ 	.word	0x0500000f


	//   ....[89]....
        /*06d0*/ 	.word	0x0500000f


	//   ....[90]....
        /*06d4*/ 	.word	0x0500000f


	//   ....[91]....
        /*06d8*/ 	.word	0x0500000f


	//   ....[92]....
        /*06dc*/ 	.word	0x0500000f


	//   ....[93]....
        /*06e0*/ 	.word	0x0500000f


	//   ....[94]....
        /*06e4*/ 	.word	0x0500000f


	//   ....[95]....
        /*06e8*/ 	.word	0x0500000f


	//   ....[96]....
        /*06ec*/ 	.word	0x0500000f


	//   ....[97]....
        /*06f0*/ 	.word	0x0500000f


	//   ....[98]....
        /*06f4*/ 	.word	0x0500000f


	//   ....[99]....
        /*06f8*/ 	.word	0x0500000f


	//   ....[100]....
        /*06fc*/ 	.word	0x0500000f


	//   ....[101]....
        /*0700*/ 	.word	0x0500000f


	//   ....[102]....
        /*0704*/ 	.word	0x0500000f


	//   ....[103]....
        /*0708*/ 	.word	0x0500000f


	//   ....[104]....
        /*070c*/ 	.word	0x0500000f


	//   ....[105]....
        /*0710*/ 	.word	0x0500000f


	//----- nvinfo : EIATTR_COOP_GROUP_INSTR_OFFSETS
	.align		4
.L_679:
        /*0714*/ 	.byte	0x04, 0x28
        /*0716*/ 	.short	(.L_681 - .L_680)


	//   ....[0]....
.L_680:
        /*0718*/ 	.word	0x00000060


	//   ....[1]....
        /*071c*/ 	.word	0x00000140


	//   ....[2]....
        /*0720*/ 	.word	0x00000190


	//   ....[3]....
        /*0724*/ 	.word	0x00000380


	//   ....[4]....
        /*0728*/ 	.word	0x000004e0


	//   ....[5]....
        /*072c*/ 	.word	0x00000600


	//   ....[6]....
        /*0730*/ 	.word	0x00000760


	//   ....[7]....
        /*0734*/ 	.word	0x00001810


	//   ....[8]....
        /*0738*/ 	.word	0x00003150


	//   ....[9]....
        /*073c*/ 	.word	0x00003b20


	//   ....[10]....
        /*0740*/ 	.word	0x00003b70


	//   ....[11]....
        /*0744*/ 	.word	0x00003d80


	//   ....[12]....
        /*0748*/ 	.word	0x00003e30


	//   ....[13]....
        /*074c*/ 	.word	0x00004710


	//   ....[14]....
        /*0750*/ 	.word	0x00004b70


	//   ....[15]....
        /*0754*/ 	.word	0x00004ba0


	//   ....[16]....
        /*0758*/ 	.word	0x00004e20


	//   ....[17]....
        /*075c*/ 	.word	0x00004ff0


	//   ....[18]....
        /*0760*/ 	.word	0x00006010


	//   ....[19]....
        /*0764*/ 	.word	0x00006050


	//   ....[20]....
        /*0768*/ 	.word	0x00006080


	//   ....[21]....
        /*076c*/ 	.word	0x000060d0


	//   ....[22]....
        /*0770*/ 	.word	0x000060f0


	//   ....[23]....
        /*0774*/ 	.word	0x00007a60


	//   ....[24]....
        /*0778*/ 	.word	0x000080a0


	//   ....[25]....
        /*077c*/ 	.word	0x000080d0


	//   ....[26]....
        /*0780*/ 	.word	0x00008100


	//   ....[27]....
        /*0784*/ 	.word	0x00008120


	//   ....[28]....
        /*0788*/ 	.word	0x000087c0


	//   ....[29]....
        /*078c*/ 	.word	0x000087e0


	//   ....[30]....
        /*0790*/ 	.word	0x00008a10


	//   ....[31]....
        /*0794*/ 	.word	0x00008a30


	//   ....[32]....
        /*0798*/ 	.word	0x00009600


	//   ....[33]....
        /*079c*/ 	.word	0x00009640


	//   ....[34]....
        /*07a0*/ 	.word	0x00009880


	//   ....[35]....
        /*07a4*/ 	.word	0x000098a0


	//   ....[36]....
        /*07a8*/ 	.word	0x00009b30


	//   ....[37]....
        /*07ac*/ 	.word	0x00009d10


	//   ....[38]....
        /*07b0*/ 	.word	0x00009d40


	//   ....[39]....
        /*07b4*/ 	.word	0x00009d70


	//   ....[40]....
        /*07b8*/ 	.word	0x00009da0


	//   ....[41]....
        /*07bc*/ 	.word	0x00009dd0


	//   ....[42]....
        /*07c0*/ 	.word	0x00009e00


	//   ....[43]....
        /*07c4*/ 	.word	0x00009f70


	//   ....[44]....
        /*07c8*/ 	.word	0x00009fa0


	//   ....[45]....
        /*07cc*/ 	.word	0x00009fd0


	//   ....[46]....
        /*07d0*/ 	.word	0x0000a000


	//   ....[47]....
        /*07d4*/ 	.word	0x0000a030


	//   ....[48]....
        /*07d8*/ 	.word	0x0000a060


	//   ....[49]....
        /*07dc*/ 	.word	0x0000a100


	//   ....[50]....
        /*07e0*/ 	.word	0x0000a130


	//   ....[51]....
        /*07e4*/ 	.word	0x0000a1c0


	//   ....[52]....
        /*07e8*/ 	.word	0x0000b160


	//   ....[53]....
        /*07ec*/ 	.word	0x0000bcb0


	//   ....[54]....
        /*07f0*/ 	.word	0x0000bcc0


	//   ....[55]....
        /*07f4*/ 	.word	0x0000bce0


	//   ....[56]....
        /*07f8*/ 	.word	0x0000bd80


	//   ....[57]....
        /*07fc*/ 	.word	0x0000bdb0


	//   ....[58]....
        /*0800*/ 	.word	0x0000be20


	//   ....[59]....
        /*0804*/ 	.word	0x0000be30


	//   ....[60]....
        /*0808*/ 	.word	0x0000bea0


	//   ....[61]....
        /*080c*/ 	.word	0x0000fb60


	//   ....[62]....
        /*0810*/ 	.word	0x0000fb90


	//   ....[63]....
        /*0814*/ 	.word	0x0000fbd0


	//   ....[64]....
        /*0818*/ 	.word	0x0000fc00


	//   ....[65]....
        /*081c*/ 	.word	0x0000fc30


	//   ....[66]....
        /*0820*/ 	.word	0x0000fc60


	//   ....[67]....
        /*0824*/ 	.word	0x0000fc90


	//   ....[68]....
        /*0828*/ 	.word	0x0000fcc0


	//   ....[69]....
        /*082c*/ 	.word	0x0000fe40


	//   ....[70]....
        /*0830*/ 	.word	0x0000fe70


	//   ....[71]....
        /*0834*/ 	.word	0x0000fea0


	//   ....[72]....
        /*0838*/ 	.word	0x0000fed0


	//   ....[73]....
        /*083c*/ 	.word	0x0000ff00


	//   ....[74]....
        /*0840*/ 	.word	0x0000ff30


	//   ....[75]....
        /*0844*/ 	.word	0x0000fff0


	//   ....[76]....
        /*0848*/ 	.word	0x00010010


	//   ....[77]....
        /*084c*/ 	.word	0x00010080


	//   ....[78]....
        /*0850*/ 	.word	0x00010510


	//   ....[79]....
        /*0854*/ 	.word	0x00010ac0


	//   ....[80]....
        /*0858*/ 	.word	0x00010c70


	//   ....[81]....
        /*085c*/ 	.word	0x00010cc0


	//   ....[82]....
        /*0860*/ 	.word	0x00010d20


	//   ....[83]....
        /*0864*/ 	.word	0x00010dc0


	//   ....[84]....
        /*0868*/ 	.word	0x00010e70


	//   ....[85]....
        /*086c*/ 	.word	0x00010f10


	//   ....[86]....
        /*0870*/ 	.word	0x00010fd0


	//   ....[87]....
        /*0874*/ 	.word	0x000110b0


	//   ....[88]....
        /*0878*/ 	.word	0x000113e0


	//   ....[89]....
        /*087c*/ 	.word	0x00011480


	//   ....[90]....
        /*0880*/ 	.word	0x000115a0


	//   ....[91]....
        /*0884*/ 	.word	0x00011610


	//   ....[92]....
        /*0888*/ 	.word	0x00011680


	//   ....[93]....
        /*088c*/ 	.word	0x000116f0


	//   ....[94]....
        /*0890*/ 	.word	0x00011760


	//   ....[95]....
        /*0894*/ 	.word	0x000117e0


	//   ....[96]....
        /*0898*/ 	.word	0x00011870


	//   ....[97]....
        /*089c*/ 	.word	0x00011910


	//   ....[98]....
        /*08a0*/ 	.word	0x00011980


	//   ....[99]....
        /*08a4*/ 	.word	0x000119f0


	//   ....[100]....
        /*08a8*/ 	.word	0x00011a60


	//   ....[101]....
        /*08ac*/ 	.word	0x00011ae0


	//   ....[102]....
        /*08b0*/ 	.word	0x00011b50


	//   ....[103]....
        /*08b4*/ 	.word	0x00011bf0


	//   ....[104]....
        /*08b8*/ 	.word	0x00011c80


	//   ....[105]....
        /*08bc*/ 	.word	0x00011da0


	//----- nvinfo : EIATTR_REG_RECONFIG
	.align		4
.L_681:
        /*08c0*/ 	.byte	0x01, 0x54
	.zero		2


	//----- nvinfo : EIATTR_SYSCALL_OFFSETS
	.align		4
        /*08c4*/ 	.byte	0x04, 0x46
        /*08c6*/ 	.short	(.L_683 - .L_682)


	//   ....[0]....
.L_682:
        /*08c8*/ 	.word	0x00003310


	//   ....[1]....
        /*08cc*/ 	.word	0x0000ad50


	//   ....[2]....
        /*08d0*/ 	.word	0x0000aeb0


	//   ....[3]....
        /*08d4*/ 	.word	0x0000afb0


	//   ....[4]....
        /*08d8*/ 	.word	0x0000b8e0


	//----- nvinfo : EIATTR_MBARRIER_INSTR_OFFSETS
	.align		4
.L_683:
        /*08dc*/ 	.byte	0x04, 0x39
        /*08de*/ 	.short	(.L_685 - .L_684)


	//   ....[0]....
.L_684:
        /*08e0*/ 	.word	0x00000270
        /*08e4*/ 	.word	0x000000ff
        /*08e8*/ 	.word	0x00028c00
        /*08ec*/ 	.short	0x0100
        /*08ee*/ 	.byte	0x08
	.zero		1


	//   ....[1]....
        /*08f0*/ 	.word	0x00000280
        /*08f4*/ 	.word	0x000000ff
        /*08f8*/ 	.word	0x00028c20
        /*08fc*/ 	.short	0x0100
        /*08fe*/ 	.byte	0x08
	.zero		1


	//   ....[2]....
        /*0900*/ 	.word	0x00000330
        /*0904*/ 	.word	0x000000ff
        /*0908*/ 	.word	0x00028c30
        /*090c*/ 	.short	0x0100
        /*090e*/ 	.byte	0x06
	.zero		1


	//   ....[3]....
        /*0910*/ 	.word	0x00000340
        /*0914*/ 	.word	0x000000ff
        /*0918*/ 	.word	0x00028c40
        /*091c*/ 	.short	0x0100
        /*091e*/ 	.byte	0x06
	.zero		1


	//   ....[4]....
        /*0920*/ 	.word	0x00000350
        /*0924*/ 	.word	0x000000ff
        /*0928*/ 	.word	0x00028c38
        /*092c*/ 	.short	0x0100
        /*092e*/ 	.byte	0x06
	.zero		1


	//   ....[5]....
        /*0930*/ 	.word	0x00000360
        /*0934*/ 	.word	0x000000ff
        /*0938*/ 	.word	0x00028c48
        /*093c*/ 	.short	0x0100
        /*093e*/ 	.byte	0x06
	.zero		1


	//   ....[6]....
        /*0940*/ 	.word	0x00000490
        /*0944*/ 	.word	0x000000ff
        /*0948*/ 	.word	0x00028c50
        /*094c*/ 	.short	0x0100
        /*094e*/ 	.byte	0x08
	.zero		1


	//   ....[7]....
        /*0950*/ 	.word	0x000004a0
        /*0954*/ 	.word	0x000000ff
        /*0958*/ 	.word	0x00028c60
        /*095c*/ 	.short	0x0100
        /*095e*/ 	.byte	0x08
	.zero		1


	//   ....[8]....
        /*0960*/ 	.word	0x000004b0
        /*0964*/ 	.word	0x000000ff
        /*0968*/ 	.word	0x00028c58
        /*096c*/ 	.short	0x0100
        /*096e*/ 	.byte	0x08
	.zero		1


	//   ....[9]....
        /*0970*/ 	.word	0x000004c0
        /*0974*/ 	.word	0x000000ff
        /*0978*/ 	.word	0x00028c68
        /*097c*/ 	.short	0x0100
        /*097e*/ 	.byte	0x08
	.zero		1


	//   ....[10]....
        /*0980*/ 	.word	0x000005b0
        /*0984*/ 	.word	0x000000ff
        /*0988*/ 	.word	0x00028c70
        /*098c*/ 	.short	0x0100
        /*098e*/ 	.byte	0x06
	.zero		1


	//   ....[11]....
        /*0990*/ 	.word	0x000005c0
        /*0994*/ 	.word	0x000000ff
        /*0998*/ 	.word	0x00028c80
        /*099c*/ 	.short	0x0100
        /*099e*/ 	.byte	0x06
	.zero		1


	//   ....[12]....
        /*09a0*/ 	.word	0x000005d0
        /*09a4*/ 	.word	0x000000ff
        /*09a8*/ 	.word	0x00028c78
        /*09ac*/ 	.short	0x0100
        /*09ae*/ 	.byte	0x06
	.zero		1


	//   ....[13]....
        /*09b0*/ 	.word	0x000005e0
        /*09b4*/ 	.word	0x000000ff
        /*09b8*/ 	.word	0x00028c88
        /*09bc*/ 	.short	0x0100
        /*09be*/ 	.byte	0x06
	.zero		1


	//   ....[14]....
        /*09c0*/ 	.word	0x00000710
        /*09c4*/ 	.word	0x000000ff
        /*09c8*/ 	.word	0x00028c90
        /*09cc*/ 	.short	0x0100
        /*09ce*/ 	.byte	0x08
	.zero		1


	//   ....[15]....
        /*09d0*/ 	.word	0x00000720
        /*09d4*/ 	.word	0x000000ff
        /*09d8*/ 	.word	0x00028ca0
        /*09dc*/ 	.short	0x0100
        /*09de*/ 	.byte	0x08
	.zero		1


	//   ....[16]....
        /*09e0*/ 	.word	0x00000730
        /*09e4*/ 	.word	0x000000ff
        /*09e8*/ 	.word	0x00028c98
        /*09ec*/ 	.short	0x0100
        /*09ee*/ 	.byte	0x08
	.zero		1


	//   ....[17]....
        /*09f0*/ 	.word	0x00000740
        /*09f4*/ 	.word	0x000000ff
        /*09f8*/ 	.word	0x00028ca8
        /*09fc*/ 	.short	0x0100
        /*09fe*/ 	.byte	0x08
	.zero		1


	//   ....[18]....
        /*0a00*/ 	.word	0x00000870
        /*0a04*/ 	.word	0x000000ff
        /*0a08*/ 	.word	0x00028cb0
        /*0a0c*/ 	.short	0x0100
        /*0a0e*/ 	.byte	0x08
	.zero		1


	//   ....[19]....
        /*0a10*/ 	.word	0x00000880
        /*0a14*/ 	.word	0x000000ff
        /*0a18*/ 	.word	0x00028cc0
        /*0a1c*/ 	.short	0x0100
        /*0a1e*/ 	.byte	0x08
	.zero		1


	//   ....[20]....
        /*0a20*/ 	.word	0x00000890
        /*0a24*/ 	.word	0x000000ff
        /*0a28*/ 	.word	0x00028cb8
        /*0a2c*/ 	.short	0x0100
        /*0a2e*/ 	.byte	0x08
	.zero		1


	//   ....[21]....
        /*0a30*/ 	.word	0x000008a0
        /*0a34*/ 	.word	0x000000ff
        /*0a38*/ 	.word	0x00028cc8
        /*0a3c*/ 	.short	0x0100
        /*0a3e*/ 	.byte	0x08
	.zero		1


	//   ....[22]....
        /*0a40*/ 	.word	0x00001920
        /*0a44*/ 	.word	0x000000ff
        /*0a48*/ 	.word	0x00028c50
        /*0a4c*/ 	.short	0x010a
        /*0a4e*/ 	.byte	0x10
	.zero		1


	//   ....[23]....
        /*0a50*/ 	.word	0x00001bf0
        /*0a54*/ 	.word	0x00000000
        /*0a58*/ 	.word	0x00000000
        /*0a5c*/ 	.short	0x0101
        /*0a5e*/ 	.byte	0x3f
	.zero		1


	//   ....[24]....
        /*0a60*/ 	.word	0x00002570
        /*0a64*/ 	.word	0x000000ff
        /*0a68*/ 	.word	0x00028c50
        /*0a6c*/ 	.short	0x010a
        /*0a6e*/ 	.byte	0x06
	.zero		1


	//   ....[25]....
        /*0a70*/ 	.word	0x000025b0
        /*0a74*/ 	.word	0x000000ff
        /*0a78*/ 	.word	0x00028c50
        /*0a7c*/ 	.short	0x010a
        /*0a7e*/ 	.byte	0x06
	.zero		1


	//   ....[26]....
        /*0a80*/ 	.word	0x00002800
        /*0a84*/ 	.word	0x00000000
        /*0a88*/ 	.word	0x00000000
        /*0a8c*/ 	.short	0x0101
        /*0a8e*/ 	.byte	0x3f
	.zero		1


	//   ....[27]....
        /*0a90*/ 	.word	0x00003390
        /*0a94*/ 	.word	0x000000ff
        /*0a98*/ 	.word	0x00028c00
        /*0a9c*/ 	.short	0x010a
        /*0a9e*/ 	.byte	0x2a
	.zero		1


	//   ....[28]....
        /*0aa0*/ 	.word	0x00003410
        /*0aa4*/ 	.word	0x00000007
        /*0aa8*/ 	.word	0x00028c30
        /*0aac*/ 	.short	0x010a
        /*0aae*/ 	.byte	0x3f
	.zero		1


	//   ....[29]....
        /*0ab0*/ 	.word	0x00003450
        /*0ab4*/ 	.word	0x00000007
        /*0ab8*/ 	.word	0x00028c30
        /*0abc*/ 	.short	0x010a
        /*0abe*/ 	.byte	0x3f
	.zero		1


	//   ....[30]....
        /*0ac0*/ 	.word	0x00004020
        /*0ac4*/ 	.word	0x00000005
        /*0ac8*/ 	.word	0x00000000
        /*0acc*/ 	.short	0x0101
        /*0ace*/ 	.byte	0x3f
	.zero		1


	//   ....[31]....
        /*0ad0*/ 	.word	0x00004490
        /*0ad4*/ 	.word	0x00000007
        /*0ad8*/ 	.word	0x00028c50
        /*0adc*/ 	.short	0x010a
        /*0ade*/ 	.byte	0x3f
	.zero		1


	//   ....[32]....
        /*0ae0*/ 	.word	0x000044e0
        /*0ae4*/ 	.word	0x00000007
        /*0ae8*/ 	.word	0x00028c50
        /*0aec*/ 	.short	0x010a
        /*0aee*/ 	.byte	0x3f
	.zero		1


	//   ....[33]....
        /*0af0*/ 	.word	0x00004730
        /*0af4*/ 	.word	0x00000007
        /*0af8*/ 	.word	0x00000000
        /*0afc*/ 	.short	0x0101
        /*0afe*/ 	.byte	0x3f
	.zero		1


	//   ....[34]....
        /*0b00*/ 	.word	0x00004860
        /*0b04*/ 	.word	0x000000ff
        /*0b08*/ 	.word	0x00028c30
        /*0b0c*/ 	.short	0x010a
        /*0b0e*/ 	.byte	0x16
	.zero		1


	//   ....[35]....
        /*0b10*/ 	.word	0x000048a0
        /*0b14*/ 	.word	0x000000ff
        /*0b18*/ 	.word	0x00028c30
        /*0b1c*/ 	.short	0x010a
        /*0b1e*/ 	.byte	0x16
	.zero		1


	//   ....[36]....
        /*0b20*/ 	.word	0x00005400
        /*0b24*/ 	.word	0x0000009a
        /*0b28*/ 	.word	0x00000000
        /*0b2c*/ 	.short	0x0101
        /*0b2e*/ 	.byte	0x3f
	.zero		1


	//   ....[37]....
        /*0b30*/ 	.word	0x00005d80
        /*0b34*/ 	.word	0x000000ff
        /*0b38*/ 	.word	0x00028c50
        /*0b3c*/ 	.short	0x010a
        /*0b3e*/ 	.byte	0x16
	.zero		1


	//   ....[38]....
        /*0b40*/ 	.word	0x00005dc0
        /*0b44*/ 	.word	0x000000ff
        /*0b48*/ 	.word	0x00028c50
        /*0b4c*/ 	.short	0x010a
        /*0b4e*/ 	.byte	0x16
	.zero		1


	//   ....[39]....
        /*0b50*/ 	.word	0x00006030
        /*0b54*/ 	.word	0x000000ab
        /*0b58*/ 	.word	0x00000000
        /*0b5c*/ 	.short	0x0101
        /*0b5e*/ 	.byte	0x3f
	.zero		1


	//   ....[40]....
        /*0b60*/ 	.word	0x000087d0
        /*0b64*/ 	.word	0x000000ff
        /*0b68*/ 	.word	0x00000000
        /*0b6c*/ 	.short	0x0101
        /*0b6e*/ 	.byte	0x04
	.zero		1


	//   ....[41]....
        /*0b70*/ 	.word	0x0000b3e0
        /*0b74*/ 	.word	0x00000000
        /*0b78*/ 	.word	0x00028c40
        /*0b7c*/ 	.short	0x010a
        /*0b7e*/ 	.byte	0x3f
	.zero		1


	//   ....[42]....
        /*0b80*/ 	.word	0x0000bf50
        /*0b84*/ 	.word	0x00000008
        /*0b88*/ 	.word	0x00028c00
        /*0b8c*/ 	.short	0x0107
        /*0b8e*/ 	.byte	0x3f
	.zero		1


	//   ....[43]....
        /*0b90*/ 	.word	0x0000c050
        /*0b94*/ 	.word	0x00000002
        /*0b98*/ 	.word	0x00028c00
        /*0b9c*/ 	.short	0x0101
        /*0b9e*/ 	.byte	0x3f
	.zero		1


	//   ....[44]....
        /*0ba0*/ 	.word	0x0000c070
        /*0ba4*/ 	.word	0x00000002
        /*0ba8*/ 	.word	0x00028c20
        /*0bac*/ 	.short	0x010a
        /*0bae*/ 	.byte	0x3f
	.zero		1


	//   ....[45]....
        /*0bb0*/ 	.word	0x0000c180
        /*0bb4*/ 	.word	0x00000003
        /*0bb8*/ 	.word	0x00028c60
        /*0bbc*/ 	.short	0x010a
        /*0bbe*/ 	.byte	0x3f
	.zero		1


	//   ....[46]....
        /*0bc0*/ 	.word	0x0000ce90
        /*0bc4*/ 	.word	0x00000003
        /*0bc8*/ 	.word	0x00028c40
        /*0bcc*/ 	.short	0x010a
        /*0bce*/ 	.byte	0x3f
	.zero		1


	//   ....[47]....
        /*0bd0*/ 	.word	0x0000d0f0
        /*0bd4*/ 	.word	0x00000003
        /*0bd8*/ 	.word	0x00028c60
        /*0bdc*/ 	.short	0x010a
        /*0bde*/ 	.byte	0x3f
	.zero		1


	//   ....[48]....
        /*0be0*/ 	.word	0x0000dd90
        /*0be4*/ 	.word	0x00000004
        /*0be8*/ 	.word	0x00028c40
        /*0bec*/ 	.short	0x010a
        /*0bee*/ 	.byte	0x3f
	.zero		1


	//   ....[49]....
        /*0bf0*/ 	.word	0x0000dfe0
        /*0bf4*/ 	.word	0x00000004
        /*0bf8*/ 	.word	0x00028c60
        /*0bfc*/ 	.short	0x010a
        /*0bfe*/ 	.byte	0x3f
	.zero		1


	//   ....[50]....
        /*0c00*/ 	.word	0x0000ebf0
        /*0c04*/ 	.word	0x00000004
        /*0c08*/ 	.word	0x00028c40
        /*0c0c*/ 	.short	0x010a
        /*0c0e*/ 	.byte	0x3f
	.zero		1


	//   ....[51]....
        /*0c10*/ 	.word	0x0000ee50
        /*0c14*/ 	.word	0x00000004
        /*0c18*/ 	.word	0x00028c60
        /*0c1c*/ 	.short	0x010a
        /*0c1e*/ 	.byte	0x3f
	.zero		1


	//   ....[52]....
        /*0c20*/ 	.word	0x00010490
        /*0c24*/ 	.word	0x00000000
        /*0c28*/ 	.word	0x00028c20
        /*0c2c*/ 	.short	0x010a
        /*0c2e*/ 	.byte	0x3f
	.zero		1


	//   ....[53]....
        /*0c30*/ 	.word	0x00010650
        /*0c34*/ 	.word	0x00000006
        /*0c38*/ 	.word	0x00000000
        /*0c3c*/ 	.short	0x010a
        /*0c3e*/ 	.byte	0x3f
	.zero		1


	//   ....[54]....
        /*0c40*/ 	.word	0x000106c0
        /*0c44*/ 	.word	0x00000007
        /*0c48*/ 	.word	0x00000000
        /*0c4c*/ 	.short	0x010a
        /*0c4e*/ 	.byte	0x3f
	.zero		1


	//   ....[55]....
        /*0c50*/ 	.word	0x00010730
        /*0c54*/ 	.word	0x00000004
        /*0c58*/ 	.word	0x00000000
        /*0c5c*/ 	.short	0x010a
        /*0c5e*/ 	.byte	0x3f
	.zero		1


	//   ....[56]....
        /*0c60*/ 	.word	0x00010760
        /*0c64*/ 	.word	0x00000003
        /*0c68*/ 	.word	0x00000000
        /*0c6c*/ 	.short	0x010a
        /*0c6e*/ 	.byte	0x3f
	.zero		1


	//   ....[57]....
        /*0c70*/ 	.word	0x000107d0
        /*0c74*/ 	.word	0x00000003
        /*0c78*/ 	.word	0x00028c50
        /*0c7c*/ 	.short	0x010a
        /*0c7e*/ 	.byte	0x3f
	.zero		1


	//   ....[58]....
        /*0c80*/ 	.word	0x00010830
        /*0c84*/ 	.word	0x00000003
        /*0c88*/ 	.word	0x00028c50
        /*0c8c*/ 	.short	0x010a
        /*0c8e*/ 	.byte	0x3f
	.zero		1


	//   ....[59]....
        /*0c90*/ 	.word	0x00010890
        /*0c94*/ 	.word	0x00000003
        /*0c98*/ 	.word	0x00028c00
        /*0c9c*/ 	.short	0x010a
        /*0c9e*/ 	.byte	0x3f
	.zero		1


	//   ....[60]....
        /*0ca0*/ 	.word	0x000108e0
        /*0ca4*/ 	.word	0x00000007
        /*0ca8*/ 	.word	0x00028c30
        /*0cac*/ 	.short	0x010a
        /*0cae*/ 	.byte	0x3f
	.zero		1


	//   ....[61]....
        /*0cb0*/ 	.word	0x00010930
        /*0cb4*/ 	.word	0x00000007
        /*0cb8*/ 	.word	0x00028c50
        /*0cbc*/ 	.short	0x010a
        /*0cbe*/ 	.byte	0x3f
	.zero		1


	//   ....[62]....
        /*0cc0*/ 	.word	0x00010990
        /*0cc4*/ 	.word	0x00000003
        /*0cc8*/ 	.word	0x00028c30
        /*0ccc*/ 	.short	0x010a
        /*0cce*/ 	.byte	0x3f
	.zero		1


	//   ....[63]....
        /*0cd0*/ 	.word	0x000109e0
        /*0cd4*/ 	.word	0x000000ab
        /*0cd8*/ 	.word	0x00028c50
        /*0cdc*/ 	.short	0x010a
        /*0cde*/ 	.byte	0x3f
	.zero		1


	//   ....[64]....
        /*0ce0*/ 	.word	0x00010b80
        /*0ce4*/ 	.word	0x00000000
        /*0ce8*/ 	.word	0x00028c40
        /*0cec*/ 	.short	0x010a
        /*0cee*/ 	.byte	0x3f
	.zero		1


	//   ....[65]....
        /*0cf0*/ 	.word	0x00011100
        /*0cf4*/ 	.word	0x00000002
        /*0cf8*/ 	.word	0x00028c20
        /*0cfc*/ 	.short	0x010a
        /*0cfe*/ 	.byte	0x3f
	.zero		1


	//   ....[66]....
        /*0d00*/ 	.word	0x00011150
        /*0d04*/ 	.word	0x00000003
        /*0d08*/ 	.word	0x00028c60
        /*0d0c*/ 	.short	0x010a
        /*0d0e*/ 	.byte	0x3f
	.zero		1


	//   ....[67]....
        /*0d10*/ 	.word	0x000111a0
        /*0d14*/ 	.word	0x00000003
        /*0d18*/ 	.word	0x00028c40
        /*0d1c*/ 	.short	0x010a
        /*0d1e*/ 	.byte	0x3f
	.zero		1


	//   ....[68]....
        /*0d20*/ 	.word	0x000111f0
        /*0d24*/ 	.word	0x00000003
        /*0d28*/ 	.word	0x00028c60
        /*0d2c*/ 	.short	0x010a
        /*0d2e*/ 	.byte	0x3f
	.zero		1


	//   ....[69]....
        /*0d30*/ 	.word	0x00011240
        /*0d34*/ 	.word	0x00000004
        /*0d38*/ 	.word	0x00028c40
        /*0d3c*/ 	.short	0x010a
        /*0d3e*/ 	.byte	0x3f
	.zero		1


	//   ....[70]....
        /*0d40*/ 	.word	0x00011290
        /*0d44*/ 	.word	0x00000004
        /*0d48*/ 	.word	0x00028c60
        /*0d4c*/ 	.short	0x010a
        /*0d4e*/ 	.byte	0x3f
	.zero		1


	//   ....[71]....
        /*0d50*/ 	.word	0x000112e0
        /*0d54*/ 	.word	0x00000004
        /*0d58*/ 	.word	0x00028c40
        /*0d5c*/ 	.short	0x010a
        /*0d5e*/ 	.byte	0x3f
	.zero		1


	//   ....[72]....
        /*0d60*/ 	.word	0x00011330
        /*0d64*/ 	.word	0x00000004
        /*0d68*/ 	.word	0x00028c60
        /*0d6c*/ 	.short	0x010a
        /*0d6e*/ 	.byte	0x3f
	.zero		1


	//   ....[73]....
        /*0d70*/ 	.word	0x00011cc0
        /*0d74*/ 	.word	0x00000000
        /*0d78*/ 	.word	0x00028c20
        /*0d7c*/ 	.short	0x010a
        /*0d7e*/ 	.byte	0x3f
	.zero		1


	//   ....[74]....
        /*0d80*/ 	.word	0x00011e60
        /*0d84*/ 	.word	0x00000006
        /*0d88*/ 	.word	0x00000000
        /*0d8c*/ 	.short	0x010a
        /*0d8e*/ 	.byte	0x3f
	.zero		1


	//   ....[75]....
        /*0d90*/ 	.word	0x00011eb0
        /*0d94*/ 	.word	0x00000007
        /*0d98*/ 	.word	0x00000000
        /*0d9c*/ 	.short	0x010a
        /*0d9e*/ 	.byte	0x3f
	.zero		1


	//   ....[76]....
        /*0da0*/ 	.word	0x00011f00
        /*0da4*/ 	.word	0x00000004
        /*0da8*/ 	.word	0x00000000
        /*0dac*/ 	.short	0x010a
        /*0dae*/ 	.byte	0x3f
	.zero		1


	//----- nvinfo : EIATTR_NUM_MBARRIERS
	.align		4
.L_685:
        /*0db0*/ 	.byte	0x03, 0x38
        /*0db2*/ 	.short	0x0016


	//----- nvinfo : EIATTR_EXIT_INSTR_OFFSETS
	.align		4
        /*0db4*/ 	.byte	0x04, 0x1c
        /*0db6*/ 	.short	(.L_687 - .L_686)


	//   ....[0]....
.L_686:
        /*0db8*/ 	.word	0x00000a50


	//   ....[1]....
        /*0dbc*/ 	.word	0x00009af0


	//   ....[2]....
        /*0dc0*/ 	.word	0x000107b0


	//----- nvinfo : EIATTR_MAX_THREADS
	.align		4
.L_687:
        /*0dc4*/ 	.byte	0x04, 0x05
        /*0dc6*/ 	.short	(.L_689 - .L_688)
.L_688:
        /*0dc8*/ 	.word	0x00000180
        /*0dcc*/ 	.word	0x00000001
        /*0dd0*/ 	.word	0x00000001


	//----- nvinfo : EIATTR_CRS_STACK_SIZE
	.align		4
.L_689:
        /*0dd4*/ 	.byte	0x04, 0x1e
        /*0dd6*/ 	.short	(.L_691 - .L_690)
.L_690:
        /*0dd8*/ 	.word	0x00000000


	//----- nvinfo : EIATTR_CBANK_PARAM_SIZE
	.align		4
.L_691:
        /*0ddc*/ 	.byte	0x03, 0x19
        /*0dde*/ 	.short	0x0af0


	//----- nvinfo : EIATTR_PARAM_CBANK
	.align		4
        /*0de0*/ 	.byte	0x04, 0x0a
        /*0de2*/ 	.short	(.L_693 - .L_692)
	.align		4
.L_692:
        /*0de4*/ 	.word	index@(.nv.constant0._ZN7cutlass13device_kernelIN5flash11enable_sm90INS1_16FlashAttnFwdSm90INS1_25CollectiveMainloopFwdSm90ILi2EN4cute5tupleIJNS5_1CILi1EEES8_S8_EEENS6_IJNS7_ILi64EEESA_SA_EEELi512ENS_10bfloat16_tEfNS_4arch4Sm90ELb0ELb0ELb0ELb1ELb0ELb0ELb0ELb0ELb0ELb1ELb0ELb0EEENS1_21CollectiveEpilogueFwdINS6_IJSA_NS7_ILi512EEESA_EEES9_SC_SE_Li256ELb1ELb1ELb0ELb0EEENS1_36VarlenDynamicPersistentTileSchedulerILi64ELi64ELi256ELi128ELb0ELb1ELb1ELb0ELb1ELb1EEEEEEEEEvNT_6ParamsE)
        /*0de8*/ 	.short	0x0210
        /*0dea*/ 	.short	0x0af0


	//----- nvinfo : EIATTR_SW_WAR
	.align		4
.L_693:
        /*0dec*/ 	.byte	0x04, 0x36
        /*0dee*/ 	.short	(.L_695 - .L_694)
.L_694:
        /*0df0*/ 	.word	0x00000008
.L_695:


//--------------------- .nv.info._ZN7cutlass13device_kernelIN5flash11enable_sm90INS1_16FlashAttnFwdSm90INS1_25CollectiveMainloopFwdSm90ILi2EN4cute5tupleIJNS5_1CILi1EEES8_S8_EEENS6_IJNS7_ILi64EEESA_SA_EEELi512ENS_10bfloat16_tEfNS_4arch4Sm90ELb0ELb0ELb0ELb1ELb0ELb1ELb0ELb0ELb0ELb1ELb0ELb0EEENS1_21CollectiveEpilogueFwdINS6_IJSA_NS7_ILi512EEESA_EEES9_SC_SE_Li256ELb1ELb1ELb0ELb0EEENS1_36VarlenDynamicPersistentTileSchedulerILi64ELi64ELi256ELi128ELb0ELb1ELb1ELb0ELb1ELb1EEEEEEEEEvNT_6ParamsE --------------------------
	.section	.nv.info._ZN7cutlass13device_kernelIN5flash11enable_sm90INS1_16FlashAttnFwdSm90INS1_25CollectiveMainloopFwdSm90ILi2EN4cute5tupleIJNS5_1CILi1EEES8_S8_EEENS6_IJNS7_ILi64EEESA_SA_EEELi512ENS_10bfloat16_tEfNS_4arch4Sm90ELb0ELb0ELb0ELb1ELb0ELb1ELb0ELb0ELb0ELb1ELb0ELb0EEENS1_21CollectiveEpilogueFwdINS6_IJSA_NS7_ILi512EEESA_EEES9_SC_SE_Li256ELb1ELb1ELb0ELb0EEENS1_36VarlenDynamicPersistentTileSchedulerILi64ELi64ELi256ELi128ELb0ELb1ELb1ELb0ELb1ELb1EEEEEEEEEvNT_6ParamsE,"",@"SHT_CUDA_INFO"
	.sectionflags	@""
	.align	4


	//----- nvinfo : EIATTR_CUDA_API_VERSION
	.align		4
        /*0000*/ 	.byte	0x04, 0x37
        /*0002*/ 	.short	(.L_697 - .L_696)
.L_696:
        /*0004*/ 	.word	0x00000082


	//----- nvinfo : EIATTR_KPARAM_INFO
	.align		4
.L_697:
        /*0008*/ 	.byte	0x04, 0x17
        /*000a*/ 	.short	(.L_699 - .L_698)
.L_698:
        /*000c*/ 	.word	0x00000000
        /*0010*/ 	.short	0x0000
        /*0012*/ 	.short	0x0070
        /*0014*/ 	.byte	0x00, 0xf0, 0x01, 0x2a


	//----- nvinfo : EIATTR_SPARSE_MMA_MASK
	.align		4
.L_699:
        /*0018*/ 	.byte	0x03, 0x50
        /*001a*/ 	.short	0x0000


	//----- nvinfo : EIATTR_MAXREG_COUNT
	.align		4
        /*001c*/ 	.byte	0x03, 0x1b
        /*001e*/ 	.short	0x00a8


	//----- nvinfo : EIATTR_NUM_BARRIERS
	.align		4
        /*0020*/ 	.byte	0x02, 0x4c
        /*0022*/ 	.byte	0x10
	.zero		1


	//----- nvinfo : EIATTR_EXTERNS
	.align		4
        /*0024*/ 	.byte	0x04, 0x0f
        /*0026*/ 	.short	(.L_701 - .L_700)


	//   ....[0]....
	.align		4
.L_700:
        /*0028*/ 	.word	index@(__assertfail)


	//----- nvinfo : EIATTR_ANNOTATIONS
	.align		4
.L_701:
        /*002c*/ 	.byte	0x04, 0x55
        /*002e*/ 	.short	(.L_703 - .L_702)


	//   ....[0]....
.L_702:
        /* <DEDUP_REMOVED lines=99> */


	//----- nvinfo : EIATTR_MERCURY_ISA_VERSION
	.align		4
.L_703:
        /*0650*/ 	.byte	0x03, 0x5f
        /*0652*/ 	.short	0x0101


	//----- nvinfo : EIATTR_UNUSED_LOAD_BYTE_OFFSET
	.align		4
        /*0654*/ 	.byte	0x04, 0x44
        /*0656*/ 	.short	(.L_705 - .L_704)


	//   ....[0]....
.L_704:
        /*0658*/ 	.word	0x00000ab0
        /*065c*/ 	.word	0x0000fff0


	//   ....[1]....
        /*0660*/ 	.word	0x0000c240
        /*0664*/ 	.word	0x0000fff0


	//----- nvinfo : EIATTR_INT_WARP_WIDE_INSTR_OFFSETS
	.align		4
.L_705:
        /*0668*/ 	.byte	0x04, 0x31
        /*066a*/ 	.short	(.L_707 - .L_706)


	//   ....[0]....
.L_706:
        /*066c*/ 	.word	0x00000190


	//   ....[1]....
        /*0670*/ 	.word	0x000001d0


	//   ....[2]....
        /*0674*/ 	.word	0x000002a0


	//   ....[3]....
        /*0678*/ 	.word	0x00011d50


	//   ....[4]....
        /*067c*/ 	.word	0x00011de0


	//   ....[5]....
        /*0680*/ 	.word	0x00016b10


	//   ....[6]....
        /*0684*/ 	.word	0x00016ba0


	//----- nvinfo : EIATTR_COOP_GROUP_MASK_REGIDS
	.align		4
.L_707:
        /*0688*/ 	.byte	0x04, 0x29
        /*068a*/ 	.short	(.L_709 - .L_708)


	//   ....[0]....
.L_708:
        /*068c*/ 	.word	0xffffffff


	//   ....[1]....
        /*0690*/ 	.word	0xffffffff


	//   ....[2]....
        /*0694*/ 	.word	0xffffffff


	//   ....[3]....
        /*0698*/ 	.word	0xffffffff


	//   ....[4]....
        /*069c*/ 	.word	0xffffffff


	//   ....[5]....
        /*06a0*/ 	.word	0xffffffff


	//   ....[6]....
        /*06a4*/ 	.word	0xffffffff


	//   ....[7]....
        /*06a8*/ 	.word	0xffffffff


	//   ....[8]....
        /*06ac*/ 	.word	0xffffffff


	//   ....[9]....
        /*06b0*/ 	.word	0xffffffff


	//   ....[10]....
        /*06b4*/ 	.word	0xffffffff


	//   ....[11]....
        /*06b8*/ 	.word	0xffffffff


	//   ....[12]....
        /*06bc*/ 	.word	0xffffffff


	//   ....[13]....
        /*06c0*/ 	.word	0xffffffff


	//   ....[14]....
        /*06c4*/ 	.word	0xffffffff


	//   ....[15]....
        /*06c8*/ 	.word	0xffffffff


	//   ....[16]....
        /*06cc*/ 	.word	0xffffffff


	//   ....[17]....
        /*06d0*/ 	.word	0xffffffff


	//   ....[18]....
        /*06d4*/ 	.word	0xffffffff


	//   ....[19]....
        /*06d8*/ 	.word	0xffffffff


	//   ....[20]....
        /*06dc*/ 	.word	0xffffffff


	//   ....[21]....
        /*06e0*/ 	.word	0xffffffff


	//   ....[22]....
        /*06e4*/ 	.word	0xffffffff


	//   ....[23]....
        /*06e8*/ 	.word	0xffffffff


	//   ....[24]....
        /*06ec*/ 	.word	0xffffffff


	//   ....[25]....
        /*06f0*/ 	.word	0xffffffff


	//   ....[26]....
        /*06f4*/ 	.word	0xffffffff


	//   ....[27]....
        /*06f8*/ 	.word	0xffffffff


	//   ....[28]....
        /*06fc*/ 	.word	0xffffffff


	//   ....[29]....
        /*0700*/ 	.word	0xffffffff


	//   ....[30]....
        /*0704*/ 	.word	0xffffffff


	//   ....[31]....
        /*0708*/ 	.word	0xffffffff


	//   ....[32]....
        /*070c*/ 	.word	0xffffffff


	//   ....[33]....
        /*0710*/ 	.word	0xffffffff


	//   ....[34]....
        /*0714*/ 	.word	0xffffffff


	//   ....[35]....
        /*0718*/ 	.word	0xffffffff


	//   ....[36]....
        /*071c*/ 	.word	0xffffffff


	//   ....[37]....
        /*0720*/ 	.word	0xffffffff


	//   ....[38]....
        /*0724*/ 	.word	0xffffffff


	//   ....[39]....
        /*0728*/ 	.word	0xffffffff


	//   ....[40]....
        /*072c*/ 	.word	0xffffffff


	//   ....[41]....
        /*0730*/ 	.word	0xffffffff


	//   ....[42]....
        /*0734*/ 	.word	0xffffffff


	//   ....[43]....
        /*0738*/ 	.word	0xffffffff


	//   ....[44]....
        /*073c*/ 	.word	0xffffffff


	//   ....[45]....
        /*0740*/ 	.word	0xffffffff


	//   ....[46]....
        /*0744*/ 	.word	0xffffffff


	//   ....[47]....
        /*0748*/ 	.word	0xffffffff


	//   ....[48]....
        /*074c*/ 	.word	0xffffffff


	//   ....[49]....
        /*0750*/ 	.word	0xffffffff


	//   ....[50]....
        /*0754*/ 	.word	0xffffffff


	//   ....[51]....
        /*0758*/ 	.word	0xffffffff


	//   ....[52]....
        /*075c*/ 	.word	0xffffffff


	//   ....[53]....
        /*0760*/ 	.word	0xffffffff


	//   ....[54]....
        /*0764*/ 	.word	0xffffffff


	//   ....[55]....
        /*0768*/ 	.word	0xffffffff


	//   ....[56]....
        /*076c*/ 	.word	0xffffffff


	//   ....[57]....
        /*0770*/ 	.word	0xffffffff


	//   ....[58]....
        /*0774*/ 	.word	0xffffffff


	//   ....[59]....
        /*0778*/ 	.word	0xffffffff


	//   ....[60]....
        /*077c*/ 	.word	0xffffffff


	//   ....[61]....
        /*0780*/ 	.word	0xffffffff


	//   ....[62]....
        /*0784*/ 	.word	0xffffffff


	//   ....[63]....
        /*0788*/ 	.word	0xffffffff


	//   ....[64]....
        /*078c*/ 	.word	0xffffffff


	//   ....[65]....
        /*0790*/ 	.word	0xffffffff


	//   ....[66]....
        /*0794*/ 	.word	0xffffffff


	//   ....[67]....
        /*0798*/ 	.word	0xffffffff


	//   ....[68]....
        /*079c*/ 	.word	0xffffffff


	//   ....[69]....
        /*07a0*/ 	.word	0xffffffff


	//   ....[70]....
        /*07a4*/ 	.word	0xffffffff


	//   ....[71]....
        /*07a8*/ 	.word	0xffffffff


	//   ....[72]....
        /*07ac*/ 	.word	0xffffffff


	//   ....[73]....
        /*07b0*/ 	.word	0xffffffff


	//   ....[74]....
        /*07b4*/ 	.word	0xffffffff


	//   ....[75]....
        /*07b8*/ 	.word	0xffffffff


	//   ....[76]....
        /*07bc*/ 	.word	0xffffffff


	//   ....[77]....
        /*07c0*/ 	.word	0xffffffff


	//   ....[78]....
        /*07c4*/ 	.word	0xffffffff


	//   ....[79]....
        /*07c8*/ 	.word	0xffffffff


	//   ....[80]....
        /*07cc*/ 	.word	0xffffffff


	//   ....[81]....
        /*07d0*/ 	.word	0xffffffff


	//   ....[82]....
        /*07d4*/ 	.word	0xffffffff


	//   ....[83]....
        /*07d8*/ 	.word	0xffffffff


	//   ....[84]....
        /*07dc*/ 	.word	0xffffffff


	//   ....[85]....
        /*07e0*/ 	.word	0xffffffff


	//   ....[86]....
        /*07e4*/ 	.word	0xffffffff


	//   ....[87]....
        /*07e8*/ 	.word	0xffffffff


	//   ....[88]....
        /*07ec*/ 	.word	0x0500000f


	//   ....[89]....
        /*07f0*/ 	.word	0x0500000f


	//   ....[90]....
        /*07f4*/ 	.word	0x0500000f


	//   ....[91]....
        /*07f8*/ 	.word	0x0500000f


	//   ....[92]....
        /*07fc*/ 	.word	0x0500000f


	//   ....[93]....
        /*0800*/ 	.word	0x0500000f


	//   ....[94]....
        /*0804*/ 	.word	0x0500000f


	//   ....[95]....
        /*0808*/ 	.word	0x0500000f


	//   ....[96]....
        /*080c*/ 	.word	0x0500000f


	//   ....[97]....
        /*0810*/ 	.word	0x0500000f


	//   ....[98]....
        /*0814*/ 	.word	0x0500000f


	//   ....[99]....
        /*0818*/ 	.word	0x0500000f


	//   ....[100]....
        /*081c*/ 	.word	0x0500000f


	//   ....[101]....
        /*0820*/ 	.word	0x0500000f


	//   ....[102]....
        /*0824*/ 	.word	0x0500000f


	//   ....[103]....
        /*0828*/ 	.word	0x0500000f


	//   ....[104]....
        /*082c*/ 	.word	0x0500000f


	//   ....[105]....
        /*0830*/ 	.word	0x0500000f


	//   ....[106]....
        /*0834*/ 	.word	0x0500000f


	//   ....[107]....
        /*0838*/ 	.word	0x0500000f


	//   ....[108]....
        /*083c*/ 	.word	0x0500000f


	//   ....[109]....
        /*0840*/ 	.word	0x0500000f


	//   ....[110]....
        /*0844*/ 	.word	0x0500000f


	//   ....[111]....
        /*0848*/ 	.word	0x0500000f


	//   ....[112]....
        /*084c*/ 	.word	0x0500000f


	//   ....[113]....
        /*0850*/ 	.word	0x0500000f


	//   ....[114]....
        /*0854*/ 	.word	0x0500000f


	//   ....[115]....
        /*0858*/ 	.word	0x0500000f


	//   ....[116]....
        /*085c*/ 	.word	0x0500000f


	//   ....[117]....
        /*0860*/ 	.word	0x0500000f


	//   ....[118]....
        /*0864*/ 	.word	0x0500000f


	//   ....[119]....
        /*0868*/ 	.word	0x0500000f


	//   ....[120]....
        /*086c*/ 	.word	0x0500000f


	//   ....[121]....
        /*0870*/ 	.word	0x0500000f


	//   ....[122]....
        /*0874*/ 	.word	0x0500000f


	//   ....[123]....
        /*0878*/ 	.word	0x0500000f


	//----- nvinfo : EIATTR_COOP_GROUP_INSTR_OFFSETS
	.align		4
.L_709:
        /*087c*/ 	.byte	0x04, 0x28
        /*087e*/ 	.short	(.L_711 - .L_710)


	//   ....[0]....
.L_710:
        /*0880*/ 	.word	0x00000060


	//   ....[1]....
        /*0884*/ 	.word	0x000001a0


	//   ....[2]....
        /*0888*/ 	.word	0x000001e0


	//   ....[3]....
        /*088c*/ 	.word	0x000003d0


	//   ....[4]....
        /*0890*/ 	.word	0x00000530


	//   ....[5]....
        /*0894*/ 	.word	0x00000650


	//   ....[6]....
        /*0898*/ 	.word	0x000007b0


	//   ....[7]....
        /*089c*/ 	.word	0x00004840


	//   ....[8]....
        /*08a0*/ 	.word	0x00006320


	//   ....[9]....
        /*08a4*/ 	.word	0x000068e0


	//   ....[10]....
        /*08a8*/ 	.word	0x000068f0


	//   ....[11]....
        /*08ac*/ 	.word	0x00006900


	//   ....[12]....
        /*08b0*/ 	.word	0x00006910


	//   ....[13]....
        /*08b4*/ 	.word	0x000078a0


	//   ....[14]....
        /*08b8*/ 	.word	0x000078b0


	//   ....[15]....
        /*08bc*/ 	.word	0x000078c0


	//   ....[16]....
        /*08c0*/ 	.word	0x000078d0


	//   ....[17]....
        /*08c4*/ 	.word	0x00008ff0


	//   ....[18]....
        /*08c8*/ 	.word	0x000090d0


	//   ....[19]....
        /*08cc*/ 	.word	0x00009240


	//   ....[20]....
        /*08d0*/ 	.word	0x00009320


	//   ....[21]....
        /*08d4*/ 	.word	0x00009cb0


	//   ....[22]....
        /*08d8*/ 	.word	0x0000a1e0


	//   ....[23]....
        /*08dc*/ 	.word	0x0000a200


	//   ....[24]....
        /*08e0*/ 	.word	0x0000a9b0


	//   ....[25]....
        /*08e4*/ 	.word	0x0000aa10


	//   ....[26]....
        /*08e8*/ 	.word	0x0000b700


	//   ....[27]....
        /*08ec*/ 	.word	0x0000b750


	//   ....[28]....
        /*08f0*/ 	.word	0x0000b780


	//   ....[29]....
        /*08f4*/ 	.word	0x0000b810


	//   ....[30]....
        /*08f8*/ 	.word	0x0000b820


	//   ....[31]....
        /*08fc*/ 	.word	0x0000d1f0


	//   ....[32]....
        /*0900*/ 	.word	0x0000d6d0


	//   ....[33]....
        /*0904*/ 	.word	0x0000d710


	//   ....[34]....
        /*0908*/ 	.word	0x0000d730


	//   ....[35]....
        /*090c*/ 	.word	0x0000d750


	//   ....[36]....
        /*0910*/ 	.word	0x0000dd50


	//   ....[37]....
        /*0914*/ 	.word	0x0000ddb0


	//   ....[38]....
        /*0918*/ 	.word	0x0000dff0


	//   ....[39]....
        /*091c*/ 	.word	0x0000e010


	//   ....[40]....
        /*0920*/ 	.word	0x0000eb10


	//   ....[41]....
        /*0924*/ 	.word	0x0000eb30


	//   ....[42]....
        /*0928*/ 	.word	0x0000ed60


	//   ....[43]....
        /*092c*/ 	.word	0x0000ed80


	//   ....[44]....
        /*0930*/ 	.word	0x0000f020


	//   ....[45]....
        /*0934*/ 	.word	0x0000f210


	//   ....[46]....
        /*0938*/ 	.word	0x0000f240


	//   ....[47]....
        /*093c*/ 	.word	0x0000f270


	//   ....[48]....
        /*0940*/ 	.word	0x0000f2a0


	//   ....[49]....
        /*0944*/ 	.word	0x0000f2d0


	//   ....[50]....
        /*0948*/ 	.word	0x0000f300


	//   ....[51]....
        /*094c*/ 	.word	0x0000f470


	//   ....[52]....
        /*0950*/ 	.word	0x0000f4a0


	//   ....[53]....
        /*0954*/ 	.word	0x0000f4d0


	//   ....[54]....
        /*0958*/ 	.word	0x0000f500


	//   ....[55]....
        /*095c*/ 	.word	0x0000f530


	//   ....[56]....
        /*0960*/ 	.word	0x0000f560


	//   ....[57]....
        /*0964*/ 	.word	0x0000f600


	//   ....[58]....
        /*0968*/ 	.word	0x0000f630


	//   ....[59]....
        /*096c*/ 	.word	0x0000f6c0


	//   ....[60]....
        /*0970*/ 	.word	0x000101f0


	//   ....[61]....
        /*0974*/ 	.word	0x00012360


	//   ....[62]....
        /*0978*/ 	.word	0x00012ef0


	//   ....[63]....
        /*097c*/ 	.word	0x00012f00


	//   ....[64]....
        /*0980*/ 	.word	0x00012f20


	//   ....[65]....
        /*0984*/ 	.word	0x00012fc0


	//   ....[66]....
        /*0988*/ 	.word	0x00012ff0


	//   ....[67]....
        /*098c*/ 	.word	0x00013060


	//   ....[68]....
        /*0990*/ 	.word	0x00013070


	//   ....[69]....
        /*0994*/ 	.word	0x000130e0


	//   ....[70]....
        /*0998*/ 	.word	0x00016da0


	//   ....[71]....
        /*099c*/ 	.word	0x00016e00


	//   ....[72]....
        /*09a0*/ 	.word	0x00016e30


	//   ....[73]....
        /*09a4*/ 	.word	0x00016e60


	//   ....[74]....
        /*09a8*/ 	.word	0x00016e90


	//   ....[75]....
        /*09ac*/ 	.word	0x00016ec0


	//   ....[76]....
        /*09b0*/ 	.word	0x00016ef0


	//   ....[77]....
        /*09b4*/ 	.word	0x00016f00


	//   ....[78]....
        /*09b8*/ 	.word	0x00017080


	//   ....[79]....
        /*09bc*/ 	.word	0x000170b0


	//   ....[80]....
        /*09c0*/ 	.word	0x000170e0


	//   ....[81]....
        /*09c4*/ 	.word	0x00017110


	//   ....[82]....
        /*09c8*/ 	.word	0x00017140


	//   ....[83]....
        /*09cc*/ 	.word	0x00017170


	//   ....[84]....
        /*09d0*/ 	.word	0x00017230


	//   ....[85]....
        /*09d4*/ 	.word	0x00017250


	//   ....[86]....
        /*09d8*/ 	.word	0x000172c0


	//   ....[87]....
        /*09dc*/ 	.word	0x00017750


	//   ....[88]....
        /*09e0*/ 	.word	0x00017c30


	//   ....[89]....
        /*09e4*/ 	.word	0x00017cc0


	//   ....[90]....
        /*09e8*/ 	.word	0x00017d10


	//   ....[91]....
        /*09ec*/ 	.word	0x00017d60


	//   ....[92]....
        /*09f0*/ 	.word	0x00017e40


	//   ....[93]....
        /*09f4*/ 	.word	0x00017ed0


	//   ....[94]....
        /*09f8*/ 	.word	0x00017f20


	//   ....[95]....
        /*09fc*/ 	.word	0x00017f70


	//   ....[96]....
        /*0a00*/ 	.word	0x000181e0


	//   ....[97]....
        /*0a04*/ 	.word	0x000184d0


	//   ....[98]....
        /*0a08*/ 	.word	0x00018680


	//   ....[99]....
        /*0a0c*/ 	.word	0x000186d0


	//   ....[100]....
        /*0a10*/ 	.word	0x00018730


	//   ....[101]....
        /*0a14*/ 	.word	0x000187d0


	//   ....[102]....
        /*0a18*/ 	.word	0x00018880


	//   ....[103]....
        /*0a1c*/ 	.word	0x00018920


	//   ....[104]....
        /*0a20*/ 	.word	0x000189e0


	//   ....[105]....
        /*0a24*/ 	.word	0x00018ac0


	//   ....[106]....
        /*0a28*/ 	.word	0x00018df0


	//   ....[107]....
        /*0a2c*/ 	.word	0x00018e90


	//   ....[108]....
        /*0a30*/ 	.word	0x00018fb0


	//   ....[109]....
        /*0a34*/ 	.word	0x00019030


	//   ....[110]....
        /*0a38*/ 	.word	0x000190b0


	//   ....[111]....
        /*0a3c*/ 	.word	0x00019130


	//   ....[112]....
        /*0a40*/ 	.word	0x000191b0


	//   ....[113]....
        /*0a44*/ 	.word	0x00019240


	//   ....[114]....
        /*0a48*/ 	.word	0x000192e0


	//   ....[115]....
        /*0a4c*/ 	.word	0x00019380


	//   ....[116]....
        /*0a50*/ 	.word	0x00019400


	//   ....[117]....
        /*0a54*/ 	.word	0x00019480


	//   ....[118]....
        /*0a58*/ 	.word	0x00019500


	//   ....[119]....
        /*0a5c*/ 	.word	0x00019590


	//   ....[120]....
        /*0a60*/ 	.word	0x00019610


	//   ....[121]....
        /*0a64*/ 	.word	0x000196b0


	//   ....[122]....
        /*0a68*/ 	.word	0x00019740


	//   ....[123]....
        /*0a6c*/ 	.word	0x00019870


	//----- nvinfo : EIATTR_REG_RECONFIG
	.align		4
.L_711:
        /*0a70*/ 	.byte	0x01, 0x54
	.zero		2


	//----- nvinfo : EIATTR_SYSCALL_OFFSETS
	.align		4
        /*0a74*/ 	.byte	0x04, 0x46
        /*0a76*/ 	.short	(.L_713 - .L_712)


	//   ....[0]....
.L_712:
        /*0a78*/ 	.word	0x00001980


	//   ....[1]....
        /*0a7c*/ 	.word	0x00001ad0


	//   ....[2]....
        /*0a80*/ 	.word	0x000064d0


	//   ....[3]....
        /*0a84*/ 	.word	0x00006850


	//   ....[4]....
        /*0a88*/ 	.word	0x00011f50


	//   ....[5]....
        /*0a8c*/ 	.word	0x000120b0


	//   ....[6]....
        /*0a90*/ 	.word	0x000121b0


	//   ....[7]....
        /*0a94*/ 	.word	0x00012b20


	//----- nvinfo : EIATTR_MBARRIER_INSTR_OFFSETS
	.align		4
.L_713:
        /*0a98*/ 	.byte	0x04, 0x39
        /*0a9a*/ 	.short	(.L_715 - .L_714)


	//   ....[0]....
.L_714:
        /*0a9c*/ 	.word	0x000002c0
        /*0aa0*/ 	.word	0x000000ff
        /*0aa4*/ 	.word	0x00028c00
        /*0aa8*/ 	.short	0x0100
        /*0aaa*/ 	.byte	0x08
	.zero		1


	//   ....[1]....
        /*0aac*/ 	.word	0x000002d0
        /*0ab0*/ 	.word	0x000000ff
        /*0ab4*/ 	.word	0x00028c20
        /*0ab8*/ 	.short	0x0100
        /*0aba*/ 	.byte	0x08
	.zero		1


	//   ....[2]....
        /*0abc*/ 	.word	0x00000380
        /*0ac0*/ 	.word	0x000000ff
        /*0ac4*/ 	.word	0x00028c30
        /*0ac8*/ 	.short	0x0100
        /*0aca*/ 	.byte	0x06
	.zero		1


	//   ....[3]....
        /*0acc*/ 	.word	0x00000390
        /*0ad0*/ 	.word	0x000000ff
        /*0ad4*/ 	.word	0x00028c40
        /*0ad8*/ 	.short	0x0100
        /*0ada*/ 	.byte	0x06
	.zero		1


	//   ....[4]....
        /*0adc*/ 	.word	0x000003a0
        /*0ae0*/ 	.word	0x000000ff
        /*0ae4*/ 	.word	0x00028c38
        /*0ae8*/ 	.short	0x0100
        /*0aea*/ 	.byte	0x06
	.zero		1


	//   ....[5]....
        /*0aec*/ 	.word	0x000003b0
        /*0af0*/ 	.word	0x000000ff
        /*0af4*/ 	.word	0x00028c48
        /*0af8*/ 	.short	0x0100
        /*0afa*/ 	.byte	0x06
	.zero		1


	//   ....[6]....
        /*0afc*/ 	.word	0x000004e0
        /*0b00*/ 	.word	0x000000ff
        /*0b04*/ 	.word	0x00028c50
        /*0b08*/ 	.short	0x0100
        /*0b0a*/ 	.byte	0x08
	.zero		1


	//   ....[7]....
        /*0b0c*/ 	.word	0x000004f0
        /*0b10*/ 	.word	0x000000ff
        /*0b14*/ 	.word	0x00028c60
        /*0b18*/ 	.short	0x0100
        /*0b1a*/ 	.byte	0x08
	.zero		1


	//   ....[8]....
        /*0b1c*/ 	.word	0x00000500
        /*0b20*/ 	.word	0x000000ff
        /*0b24*/ 	.word	0x00028c58
        /*0b28*/ 	.short	0x0100
        /*0b2a*/ 	.byte	0x08
	.zero		1


	//   ....[9]....
        /*0b2c*/ 	.word	0x00000510
        /*0b30*/ 	.word	0x000000ff
        /*0b34*/ 	.word	0x00028c68
        /*0b38*/ 	.short	0x0100
        /*0b3a*/ 	.byte	0x08
	.zero		1


	//   ....[10]....
        /*0b3c*/ 	.word	0x00000600
        /*0b40*/ 	.word	0x000000ff
        /*0b44*/ 	.word	0x00028c70
        /*0b48*/ 	.short	0x0100
        /*0b4a*/ 	.byte	0x06
	.zero		1


	//   ....[11]....
        /*0b4c*/ 	.word	0x00000610
        /*0b50*/ 	.word	0x000000ff
        /*0b54*/ 	.word	0x00028c80
        /*0b58*/ 	.short	0x0100
        /*0b5a*/ 	.byte	0x06
	.zero		1


	//   ....[12]....
        /*0b5c*/ 	.word	0x00000620
        /*0b60*/ 	.word	0x000000ff
        /*0b64*/ 	.word	0x00028c78
        /*0b68*/ 	.short	0x0100
        /*0b6a*/ 	.byte	0x06
	.zero		1


	//   ....[13]....
        /*0b6c*/ 	.word	0x00000630
        /*0b70*/ 	.word	0x000000ff
        /*0b74*/ 	.word	0x00028c88
        /*0b78*/ 	.short	0x0100
        /*0b7a*/ 	.byte	0x06
	.zero		1


	//   ....[14]....
        /*0b7c*/ 	.word	0x00000760
        /*0b80*/ 	.word	0x000000ff
        /*0b84*/ 	.word	0x00028c90
        /*0b88*/ 	.short	0x0100
        /*0b8a*/ 	.byte	0x08
	.zero		1


	//   ....[15]....
        /*0b8c*/ 	.word	0x00000770
        /*0b90*/ 	.word	0x000000ff
        /*0b94*/ 	.word	0x00028ca0
        /*0b98*/ 	.short	0x0100
        /*0b9a*/ 	.byte	0x08
	.zero		1


	//   ....[16]....
        /*0b9c*/ 	.word	0x00000780
        /*0ba0*/ 	.word	0x000000ff
        /*0ba4*/ 	.word	0x00028c98
        /*0ba8*/ 	.short	0x0100
        /*0baa*/ 	.byte	0x08
	.zero		1


	//   ....[17]....
        /*0bac*/ 	.word	0x00000790
        /*0bb0*/ 	.word	0x000000ff
        /*0bb4*/ 	.word	0x00028ca8
        /*0bb8*/ 	.short	0x0100
        /*0bba*/ 	.byte	0x08
	.zero		1


	//   ....[18]....
        /*0bbc*/ 	.word	0x000008c0
        /*0bc0*/ 	.word	0x000000ff
        /*0bc4*/ 	.word	0x00028cb0
        /*0bc8*/ 	.short	0x0100
        /*0bca*/ 	.byte	0x08
	.zero		1


	//   ....[19]....
        /*0bcc*/ 	.word	0x000008d0
        /*0bd0*/ 	.word	0x000000ff
        /*0bd4*/ 	.word	0x00028cc0
        /*0bd8*/ 	.short	0x0100
        /*0bda*/ 	.byte	0x08
	.zero		1


	//   ....[20]....
        /*0bdc*/ 	.word	0x000008e0
        /*0be0*/ 	.word	0x000000ff
        /*0be4*/ 	.word	0x00028cb8
        /*0be8*/ 	.short	0x0100
        /*0bea*/ 	.byte	0x08
	.zero		1


	//   ....[21]....
        /*0bec*/ 	.word	0x000008f0
        /*0bf0*/ 	.word	0x000000ff
        /*0bf4*/ 	.word	0x00028cc8
        /*0bf8*/ 	.short	0x0100
        /*0bfa*/ 	.byte	0x08
	.zero		1


	//   ....[22]....
        /*0bfc*/ 	.word	0x000026c0
        /*0c00*/ 	.word	0x00000042
        /*0c04*/ 	.word	0x00028c90
        /*0c08*/ 	.short	0x010a
        /*0c0a*/ 	.byte	0x3f
	.zero		1


	//   ....[23]....
        /*0c0c*/ 	.word	0x00003100
        /*0c10*/ 	.word	0x00000042
        /*0c14*/ 	.word	0x00028c90
        /*0c18*/ 	.short	0x010a
        /*0c1a*/ 	.byte	0x3f
	.zero		1


	//   ....[24]....
        /*0c1c*/ 	.word	0x00003a20
        /*0c20*/ 	.word	0x00000042
        /*0c24*/ 	.word	0x00028c90
        /*0c28*/ 	.short	0x010a
        /*0c2a*/ 	.byte	0x3f
	.zero		1


	//   ....[25]....
        /*0c2c*/ 	.word	0x00003c20
        /*0c30*/ 	.word	0x00000004
        /*0c34*/ 	.word	0x00000000
        /*0c38*/ 	.short	0x0101
        /*0c3a*/ 	.byte	0x3f
	.zero		1


	//   ....[26]....
        /*0c3c*/ 	.word	0x00003c60
        /*0c40*/ 	.word	0x00000042
        /*0c44*/ 	.word	0x00028cb0
        /*0c48*/ 	.short	0x010a
        /*0c4a*/ 	.byte	0x3f
	.zero		1


	//   ....[27]....
        /*0c4c*/ 	.word	0x000042c0
        /*0c50*/ 	.word	0x00000042
        /*0c54*/ 	.word	0x00000000
        /*0c58*/ 	.short	0x0101
        /*0c5a*/ 	.byte	0x3f
	.zero		1


	//   ....[28]....
        /*0c5c*/ 	.word	0x00004950
        /*0c60*/ 	.word	0x0000000d
        /*0c64*/ 	.word	0x00028c50
        /*0c68*/ 	.short	0x010a
        /*0c6a*/ 	.byte	0x3f
	.zero		1


	//   ....[29]....
        /*0c6c*/ 	.word	0x00004cf0
        /*0c70*/ 	.word	0x00000000
        /*0c74*/ 	.word	0x00000000
        /*0c78*/ 	.short	0x0101
        /*0c7a*/ 	.byte	0x3f
	.zero		1


	//   ....[30]....
        /*0c7c*/ 	.word	0x00005640
        /*0c80*/ 	.word	0x00000000
        /*0c84*/ 	.word	0x00028c50
        /*0c88*/ 	.short	0x010a
        /*0c8a*/ 	.byte	0x3f
	.zero		1


	//   ....[31]....
        /*0c8c*/ 	.word	0x00005690
        /*0c90*/ 	.word	0x00000000
        /*0c94*/ 	.word	0x00028c50
        /*0c98*/ 	.short	0x010a
        /*0c9a*/ 	.byte	0x3f
	.zero		1


	//   ....[32]....
        /*0c9c*/ 	.word	0x000059e0
        /*0ca0*/ 	.word	0x00000000
        /*0ca4*/ 	.word	0x00000000
        /*0ca8*/ 	.short	0x0101
        /*0caa*/ 	.byte	0x3f
	.zero		1


	//   ....[33]....
        /*0cac*/ 	.word	0x00006560
        /*0cb0*/ 	.word	0x00000002
        /*0cb4*/ 	.word	0x00028c00
        /*0cb8*/ 	.short	0x010a
        /*0cba*/ 	.byte	0x3f
	.zero		1


	//   ....[34]....
        /*0cbc*/ 	.word	0x000065b0
        /*0cc0*/ 	.word	0x00000002
        /*0cc4*/ 	.word	0x00028c00
        /*0cc8*/ 	.short	0x010a
        /*0cca*/ 	.byte	0x3f
	.zero		1


	//   ....[35]....
        /*0ccc*/ 	.word	0x00006b40
        /*0cd0*/ 	.word	0x00000002
        /*0cd4*/ 	.word	0x00028c00
        /*0cd8*/ 	.short	0x010a
        /*0cda*/ 	.byte	0x3f
	.zero		1


	//   ....[36]....
        /*0cdc*/ 	.word	0x00007a80
        /*0ce0*/ 	.word	0x00000002
        /*0ce4*/ 	.word	0x00028c00
        /*0ce8*/ 	.short	0x010a
        /*0cea*/ 	.byte	0x3f
	.zero		1


	//   ....[37]....
        /*0cec*/ 	.word	0x00008840
        /*0cf0*/ 	.word	0x0000000f
        /*0cf4*/ 	.word	0x00028c30
        /*0cf8*/ 	.short	0x010a
        /*0cfa*/ 	.byte	0x3f
	.zero		1


	//   ....[38]....
        /*0cfc*/ 	.word	0x000088f0
        /*0d00*/ 	.word	0x0000000f
        /*0d04*/ 	.word	0x00028c30
        /*0d08*/ 	.short	0x010a
        /*0d0a*/ 	.byte	0x3f
	.zero		1


	//   ....[39]....
        /*0d0c*/ 	.word	0x00009540
        /*0d10*/ 	.word	0x0000000b
        /*0d14*/ 	.word	0x00000000
        /*0d18*/ 	.short	0x0101
        /*0d1a*/ 	.byte	0x3f
	.zero		1


	//   ....[40]....
        /*0d1c*/ 	.word	0x00009990
        /*0d20*/ 	.word	0x0000000f
        /*0d24*/ 	.word	0x00028c50
        /*0d28*/ 	.short	0x010a
        /*0d2a*/ 	.byte	0x3f
	.zero		1


	//   ....[41]....
        /*0d2c*/ 	.word	0x00009a20
        /*0d30*/ 	.word	0x0000000f
        /*0d34*/ 	.word	0x00028c50
        /*0d38*/ 	.short	0x010a
        /*0d3a*/ 	.byte	0x3f
	.zero		1


	//   ....[42]....
        /*0d3c*/ 	.word	0x00009cd0
        /*0d40*/ 	.word	0x0000000f
        /*0d44*/ 	.word	0x00000000
        /*0d48*/ 	.short	0x0101
        /*0d4a*/ 	.byte	0x3f
	.zero		1


	//   ....[43]....
        /*0d4c*/ 	.word	0x00009de0
        /*0d50*/ 	.word	0x000000d8
        /*0d54*/ 	.word	0x00028c30
        /*0d58*/ 	.short	0x010a
        /*0d5a*/ 	.byte	0x3f
	.zero		1


	//   ....[44]....
        /*0d5c*/ 	.word	0x00009e90
        /*0d60*/ 	.word	0x000000d8
        /*0d64*/ 	.word	0x00028c30
        /*0d68*/ 	.short	0x010a
        /*0d6a*/ 	.byte	0x3f
	.zero		1


	//   ....[45]....
        /*0d6c*/ 	.word	0x0000a390
        /*0d70*/ 	.word	0x0000000e
        /*0d74*/ 	.word	0x00000000
        /*0d78*/ 	.short	0x0101
        /*0d7a*/ 	.byte	0x3f
	.zero		1


	//   ....[46]....
        /*0d7c*/ 	.word	0x0000b3f0
        /*0d80*/ 	.word	0x000000d8
        /*0d84*/ 	.word	0x00028c50
        /*0d88*/ 	.short	0x010a
        /*0d8a*/ 	.byte	0x3f
	.zero		1


	//   ....[47]....
        /*0d8c*/ 	.word	0x0000b440
        /*0d90*/ 	.word	0x000000d8
        /*0d94*/ 	.word	0x00028c50
        /*0d98*/ 	.short	0x010a
        /*0d9a*/ 	.byte	0x3f
	.zero		1


	//   ....[48]....
        /*0d9c*/ 	.word	0x0000b720
        /*0da0*/ 	.word	0x000000d8
        /*0da4*/ 	.word	0x00000000
        /*0da8*/ 	.short	0x0101
        /*0daa*/ 	.byte	0x3f
	.zero		1


	//   ....[49]....
        /*0dac*/ 	.word	0x0000dd30
        /*0db0*/ 	.word	0x00000000
        /*0db4*/ 	.word	0x00000000
        /*0db8*/ 	.short	0x0101
        /*0dba*/ 	.byte	0x3f
	.zero		1


	//   ....[50]....
        /*0dbc*/ 	.word	0x000102e0
        /*0dc0*/ 	.word	0x00000006
        /*0dc4*/ 	.word	0x00028c20
        /*0dc8*/ 	.short	0x010a
        /*0dca*/ 	.byte	0x3f
	.zero		1


	//   ....[51]....
        /*0dcc*/ 	.word	0x000103d0
        /*0dd0*/ 	.word	0x00000005
        /*0dd4*/ 	.word	0x00028ca0
        /*0dd8*/ 	.short	0x010a
        /*0dda*/ 	.byte	0x3f
	.zero		1


	//   ....[52]....
        /*0ddc*/ 	.word	0x00010620
        /*0de0*/ 	.word	0x00000005
        /*0de4*/ 	.word	0x00028cc0
        /*0de8*/ 	.short	0x010a
        /*0dea*/ 	.byte	0x3f
	.zero		1


	//   ....[53]....
        /*0dec*/ 	.word	0x000110a0
        /*0df0*/ 	.word	0x00000005
        /*0df4*/ 	.word	0x00028ca0
        /*0df8*/ 	.short	0x010a
        /*0dfa*/ 	.byte	0x3f
	.zero		1


	//   ....[54]....
        /*0dfc*/ 	.word	0x000112e0
        /*0e00*/ 	.word	0x00000005
        /*0e04*/ 	.word	0x00028cc0
        /*0e08*/ 	.short	0x010a
        /*0e0a*/ 	.byte	0x3f
	.zero		1


	//   ....[55]....
        /*0e0c*/ 	.word	0x00012600
        /*0e10*/ 	.word	0x00000000
        /*0e14*/ 	.word	0x00028c40
        /*0e18*/ 	.short	0x010a
        /*0e1a*/ 	.byte	0x3f
	.zero		1


	//   ....[56]....
        /*0e1c*/ 	.word	0x00013190
        /*0e20*/ 	.word	0x00000008
        /*0e24*/ 	.word	0x00028c00
        /*0e28*/ 	.short	0x0107
        /*0e2a*/ 	.byte	0x3f
	.zero		1


	//   ....[57]....
        /*0e2c*/ 	.word	0x00013290
        /*0e30*/ 	.word	0x00000002
        /*0e34*/ 	.word	0x00028c00
        /*0e38*/ 	.short	0x0101
        /*0e3a*/ 	.byte	0x3f
	.zero		1


	//   ....[58]....
        /*0e3c*/ 	.word	0x000132b0
        /*0e40*/ 	.word	0x00000002
        /*0e44*/ 	.word	0x00028c20
        /*0e48*/ 	.short	0x010a
        /*0e4a*/ 	.byte	0x3f
	.zero		1


	//   ....[59]....
        /*0e4c*/ 	.word	0x000133c0
        /*0e50*/ 	.word	0x00000003
        /*0e54*/ 	.word	0x00028c60
        /*0e58*/ 	.short	0x010a
        /*0e5a*/ 	.byte	0x3f
	.zero		1


	//   ....[60]....
        /*0e5c*/ 	.word	0x000140d0
        /*0e60*/ 	.word	0x00000003
        /*0e64*/ 	.word	0x00028c40
        /*0e68*/ 	.short	0x010a
        /*0e6a*/ 	.byte	0x3f
	.zero		1


	//   ....[61]....
        /*0e6c*/ 	.word	0x00014330
        /*0e70*/ 	.word	0x00000003
        /*0e74*/ 	.word	0x00028c60
        /*0e78*/ 	.short	0x010a
        /*0e7a*/ 	.byte	0x3f
	.zero		1


	//   ....[62]....
        /*0e7c*/ 	.word	0x00014fd0
        /*0e80*/ 	.word	0x00000004
        /*0e84*/ 	.word	0x00028c40
        /*0e88*/ 	.short	0x010a
        /*0e8a*/ 	.byte	0x3f
	.zero		1


	//   ....[63]....
        /*0e8c*/ 	.word	0x00015220
        /*0e90*/ 	.word	0x00000004
        /*0e94*/ 	.word	0x00028c60
        /*0e98*/ 	.short	0x010a
        /*0e9a*/ 	.byte	0x3f
	.zero		1


	//   ....[64]....
        /*0e9c*/ 	.word	0x00015e30
        /*0ea0*/ 	.word	0x00000004
        /*0ea4*/ 	.word	0x00028c40
        /*0ea8*/ 	.short	0x010a
        /*0eaa*/ 	.byte	0x3f
	.zero		1


	//   ....[65]....
        /*0eac*/ 	.word	0x00016090
        /*0eb0*/ 	.word	0x00000004
        /*0eb4*/ 	.word	0x00028c60
        /*0eb8*/ 	.short	0x010a
        /*0eba*/ 	.byte	0x3f
	.zero		1


	//   ....[66]....
        /*0ebc*/ 	.word	0x000176d0
        /*0ec0*/ 	.word	0x00000000
        /*0ec4*/ 	.word	0x00028c20
        /*0ec8*/ 	.short	0x010a
        /*0eca*/ 	.byte	0x3f
	.zero		1


	//   ....[67]....
        /*0ecc*/ 	.word	0x00017880
        /*0ed0*/ 	.word	0x00000006
        /*0ed4*/ 	.word	0x00000000
        /*0ed8*/ 	.short	0x010a
        /*0eda*/ 	.byte	0x3f
	.zero		1


	//   ....[68]....
        /*0edc*/ 	.word	0x000178f0
        /*0ee0*/ 	.word	0x00000007
        /*0ee4*/ 	.word	0x00000000
        /*0ee8*/ 	.short	0x010a
        /*0eea*/ 	.byte	0x3f
	.zero		1


	//   ....[69]....
        /*0eec*/ 	.word	0x00017960
        /*0ef0*/ 	.word	0x00000004
        /*0ef4*/ 	.word	0x00000000
        /*0ef8*/ 	.short	0x010a
        /*0efa*/ 	.byte	0x3f
	.zero		1


	//   ....[70]....
        /*0efc*/ 	.word	0x00017990
        /*0f00*/ 	.word	0x00000003
        /*0f04*/ 	.word	0x00000000
        /*0f08*/ 	.short	0x010a
        /*0f0a*/ 	.byte	0x3f
	.zero		1


	//   ....[71]....
        /*0f0c*/ 	.word	0x000179f0
        /*0f10*/ 	.word	0x00000042
        /*0f14*/ 	.word	0x00028c90
        /*0f18*/ 	.short	0x010a
        /*0f1a*/ 	.byte	0x3f
	.zero		1


	//   ....[72]....
        /*0f1c*/ 	.word	0x00017a40
        /*0f20*/ 	.word	0x00000042
        /*0f24*/ 	.word	0x00028c90
        /*0f28*/ 	.short	0x010a
        /*0f2a*/ 	.byte	0x3f
	.zero		1


	//   ....[73]....
        /*0f2c*/ 	.word	0x00017a90
        /*0f30*/ 	.word	0x00000042
        /*0f34*/ 	.word	0x00028c90
        /*0f38*/ 	.short	0x010a
        /*0f3a*/ 	.byte	0x3f
	.zero		1


	//   ....[74]....
        /*0f3c*/ 	.word	0x00017ae0
        /*0f40*/ 	.word	0x00000042
        /*0f44*/ 	.word	0x00028cb0
        /*0f48*/ 	.short	0x010a
        /*0f4a*/ 	.byte	0x3f
	.zero		1


	//   ....[75]....
        /*0f4c*/ 	.word	0x00017b30
        /*0f50*/ 	.word	0x0000000d
        /*0f54*/ 	.word	0x00028c50
        /*0f58*/ 	.short	0x010a
        /*0f5a*/ 	.byte	0x3f
	.zero		1


	//   ....[76]....
        /*0f5c*/ 	.word	0x00017b80
        /*0f60*/ 	.word	0x00000000
        /*0f64*/ 	.word	0x00028c50
        /*0f68*/ 	.short	0x010a
        /*0f6a*/ 	.byte	0x3f
	.zero		1


	//   ....[77]....
        /*0f6c*/ 	.word	0x00017d90
        /*0f70*/ 	.word	0x00000002
        /*0f74*/ 	.word	0x00028c00
        /*0f78*/ 	.short	0x010a
        /*0f7a*/ 	.byte	0x3f
	.zero		1


	//   ....[78]....
        /*0f7c*/ 	.word	0x00017fc0
        /*0f80*/ 	.word	0x00000002
        /*0f84*/ 	.word	0x00028c00
        /*0f88*/ 	.short	0x010a
        /*0f8a*/ 	.byte	0x3f
	.zero		1


	//   ....[79]....
        /*0f8c*/ 	.word	0x00018010
        /*0f90*/ 	.word	0x0000000f
        /*0f94*/ 	.word	0x00028c30
        /*0f98*/ 	.short	0x010a
        /*0f9a*/ 	.byte	0x3f
	.zero		1


	//   ....[80]....
        /*0f9c*/ 	.word	0x00018060
        /*0fa0*/ 	.word	0x0000000f
        /*0fa4*/ 	.word	0x00028c50
        /*0fa8*/ 	.short	0x010a
        /*0faa*/ 	.byte	0x3f
	.zero		1


	//   ....[81]....
        /*0fac*/ 	.word	0x000180b0
        /*0fb0*/ 	.word	0x000000d8
        /*0fb4*/ 	.word	0x00028c30
        /*0fb8*/ 	.short	0x010a
        /*0fba*/ 	.byte	0x3f
	.zero		1


	//   ....[82]....
        /*0fbc*/ 	.word	0x00018100
        /*0fc0*/ 	.word	0x000000d8
        /*0fc4*/ 	.word	0x00028c50
        /*0fc8*/ 	.short	0x010a
        /*0fca*/ 	.byte	0x3f
	.zero		1


	//   ....[83]....
        /*0fcc*/ 	.word	0x000182b0
        /*0fd0*/ 	.word	0x00000005
        /*0fd4*/ 	.word	0x00028c20
        /*0fd8*/ 	.short	0x010a
        /*0fda*/ 	.byte	0x3f
	.zero		1


	//   ....[84]....
        /*0fdc*/ 	.word	0x00018300
        /*0fe0*/ 	.word	0x00000005
        /*0fe4*/ 	.word	0x00028ca0
        /*0fe8*/ 	.short	0x010a
        /*0fea*/ 	.byte	0x3f
	.zero		1


	//   ....[85]....
        /*0fec*/ 	.word	0x00018350
        /*0ff0*/ 	.word	0x00000005
        /*0ff4*/ 	.word	0x00028cc0
        /*0ff8*/ 	.short	0x010a
        /*0ffa*/ 	.byte	0x3f
	.zero		1


	//   ....[86]....
        /*0ffc*/ 	.word	0x000183a0
        /*1000*/ 	.word	0x00000005
        /*1004*/ 	.word	0x00028ca0
        /*1008*/ 	.short	0x010a
        /*100a*/ 	.byte	0x3f
	.zero		1


	//   ....[87]....
        /*100c*/ 	.word	0x000183f0
        /*1010*/ 	.word	0x00000005
        /*1014*/ 	.word	0x00028cc0
        /*1018*/ 	.short	0x010a
        /*101a*/ 	.byte	0x3f
	.zero		1


	//   ....[88]....
        /*101c*/ 	.word	0x00018590
        /*1020*/ 	.word	0x00000000
        /*1024*/ 	.word	0x00028c40
        /*1028*/ 	.short	0x010a
        /*102a*/ 	.byte	0x3f
	.zero		1


	//   ....[89]....
        /*102c*/ 	.word	0x00018b10
        /*1030*/ 	.word	0x00000002
        /*1034*/ 	.word	0x00028c20
        /*1038*/ 	.short	0x010a
        /*103a*/ 	.byte	0x3f
	.zero		1


	//   ....[90]....
        /*103c*/ 	.word	0x00018b60
        /*1040*/ 	.word	0x00000003
        /*1044*/ 	.word	0x00028c60
        /*1048*/ 	.short	0x010a
        /*104a*/ 	.byte	0x3f
	.zero		1


	//   ....[91]....
        /*104c*/ 	.word	0x00018bb0
        /*1050*/ 	.word	0x00000003
        /*1054*/ 	.word	0x00028c40
        /*1058*/ 	.short	0x010a
        /*105a*/ 	.byte	0x3f
	.zero		1


	//   ....[92]....
        /*105c*/ 	.word	0x00018c00
        /*1060*/ 	.word	0x00000003
        /*1064*/ 	.word	0x00028c60
        /*1068*/ 	.short	0x010a
        /*106a*/ 	.byte	0x3f
	.zero		1


	//   ....[93]....
        /*106c*/ 	.word	0x00018c50
        /*1070*/ 	.word	0x00000004
        /*1074*/ 	.word	0x00028c40
        /*1078*/ 	.short	0x010a
        /*107a*/ 	.byte	0x3f
	.zero		1


	//   ....[94]....
        /*107c*/ 	.word	0x00018ca0
        /*1080*/ 	.word	0x00000004
        /*1084*/ 	.word	0x00028c60
        /*1088*/ 	.short	0x010a
        /*108a*/ 	.byte	0x3f
	.zero		1


	//   ....[95]....
        /*108c*/ 	.word	0x00018cf0
        /*1090*/ 	.word	0x00000004
        /*1094*/ 	.word	0x00028c40
        /*1098*/ 	.short	0x010a
        /*109a*/ 	.byte	0x3f
	.zero		1


	//   ....[96]....
        /*109c*/ 	.word	0x00018d40
        /*10a0*/ 	.word	0x00000004
        /*10a4*/ 	.word	0x00028c60
        /*10a8*/ 	.short	0x010a
        /*10aa*/ 	.byte	0x3f
	.zero		1


	//   ....[97]....
        /*10ac*/ 	.word	0x00019790
        /*10b0*/ 	.word	0x00000000
        /*10b4*/ 	.word	0x00028c20
        /*10b8*/ 	.short	0x010a
        /*10ba*/ 	.byte	0x3f
	.zero		1


	//   ....[98]....
        /*10bc*/ 	.word	0x00019930
        /*10c0*/ 	.word	0x00000006
        /*10c4*/ 	.word	0x00000000
        /*10c8*/ 	.short	0x010a
        /*10ca*/ 	.byte	0x3f
	.zero		1


	//   ....[99]....
        /*10cc*/ 	.word	0x00019980
        /*10d0*/ 	.word	0x00000007
        /*10d4*/ 	.word	0x00000000
        /*10d8*/ 	.short	0x010a
        /*10da*/ 	.byte	0x3f
	.zero		1


	//   ....[100]....
        /*10dc*/ 	.word	0x000199d0
        /*10e0*/ 	.word	0x00000004
        /*10e4*/ 	.word	0x00000000
        /*10e8*/ 	.short	0x010a
        /*10ea*/ 	.byte	0x3f
	.zero		1


	//----- nvinfo : EIATTR_NUM_MBARRIERS
	.align		4
.L_715:
        /*10ec*/ 	.byte	0x03, 0x38
        /*10ee*/ 	.short	0x0016


	//----- nvinfo : EIATTR_EXIT_INSTR_OFFSETS
	.align		4
        /*10f0*/ 	.byte	0x04, 0x1c
        /*10f2*/ 	.short	(.L_717 - .L_716)


	//   ....[0]....
.L_716:
        /*10f4*/ 	.word	0x000179e0


	//----- nvinfo : EIATTR_MAX_THREADS
	.align		4
.L_717:
        /*10f8*/ 	.byte	0x04, 0x05
        /*10fa*/ 	.short	(.L_719 - .L_718)
.L_718:
        /*10fc*/ 	.word	0x00000180
        /*1100*/ 	.word	0x00000001
        /*1104*/ 	.word	0x00000001


	//----- nvinfo : EIATTR_CRS_STACK_SIZE
	.align		4
.L_719:
        /*1108*/ 	.byte	0x04, 0x1e
        /*110a*/ 	.short	(.L_721 - .L_720)
.L_720:
        /*110c*/ 	.word	0x00000000


	//----- nvinfo : EIATTR_CBANK_PARAM_SIZE
	.align		4
.L_721:
        /*1110*/ 	.byte	0x03, 0x19
        /*1112*/ 	.short	0x0af0


	//----- nvinfo : EIATTR_PARAM_CBANK
	.align		4
        /*1114*/ 	.byte	0x04, 0x0a
        /*1116*/ 	.short	(.L_723 - .L_722)
	.align		4
.L_722:
        /*1118*/ 	.word	index@(.nv.constant0._ZN7cutlass13device_kernelIN5flash11enable_sm90INS1_16FlashAttnFwdSm90INS1_25CollectiveMainloopFwdSm90ILi2EN4cute5tupleIJNS5_1CILi1EEES8_S8_EEENS6_IJNS7_ILi64EEESA_SA_EEELi512ENS_10bfloat16_tEfNS_4arch4Sm90ELb0ELb0ELb0ELb1ELb0ELb1ELb0ELb0ELb0ELb1ELb0ELb0EEENS1_21CollectiveEpilogueFwdINS6_IJSA_NS7_ILi512EEESA_EEES9_SC_SE_Li256ELb1ELb1ELb0ELb0EEENS1_36VarlenDynamicPersistentTileSchedulerILi64ELi64ELi256ELi128ELb0ELb1ELb1ELb0ELb1ELb1EEEEEEEEEvNT_6ParamsE)
        /*111c*/ 	.short	0x0210
        /*111e*/ 	.short	0x0af0


	//----- nvinfo : EIATTR_SW_WAR
	.align		4
.L_723:
        /*1120*/ 	.byte	0x04, 0x36
        /*1122*/ 	.short	(.L_725 - .L_724)
.L_724:
        /*1124*/ 	.word	0x00000008
.L_725:


//--------------------- .nv.info._ZN7cutlass13device_kernelIN5flash11enable_sm90INS1_16FlashAttnFwdSm90INS1_25CollectiveMainloopFwdSm90ILi2EN4cute5tupleIJNS5_1CILi1EEES8_S8_EEENS6_IJNS7_ILi64EEESA_SA_EEELi512ENS_10bfloat16_tEfNS_4arch4Sm90ELb0ELb0ELb0ELb1ELb0ELb0ELb1ELb0ELb0ELb1ELb0ELb0EEENS1_21CollectiveEpilogueFwdINS6_IJSA_NS7_ILi512EEESA_EEES9_SC_SE_Li256ELb1ELb1ELb0ELb0EEENS1_36VarlenDynamicPersistentTileSchedulerILi64ELi64ELi256ELi128ELb0ELb1ELb1ELb0ELb1ELb1EEEEEEEEEvNT_6ParamsE --------------------------
	.section	.nv.info._ZN7cutlass13device_kernelIN5flash11enable_sm90INS1_16FlashAttnFwdSm90INS1_25CollectiveMainloopFwdSm90ILi2EN4cute5tupleIJNS5_1CILi1EEES8_S8_EEENS6_IJNS7_ILi64EEESA_SA_EEELi512ENS_10bfloat16_tEfNS_4arch4Sm90ELb0ELb0ELb0ELb1ELb0ELb0ELb1ELb0ELb0ELb1ELb0ELb0EEENS1_21CollectiveEpilogueFwdINS6_IJSA_NS7_ILi512EEESA_EEES9_SC_SE_Li256ELb1ELb1ELb0ELb0EEENS1_36VarlenDynamicPersistentTileSchedulerILi64ELi64ELi256ELi128ELb0ELb1ELb1ELb0ELb1ELb1EEEEEEEEEvNT_6ParamsE,"",@"SHT_CUDA_INFO"
	.sectionflags	@""
	.align	4


	//----- nvinfo : EIATTR_CUDA_API_VERSION
	.align		4
        /*0000*/ 	.byte	0x04, 0x37
        /*0002*/ 	.short	(.L_727 - .L_726)
.L_726:
        /*0004*/ 	.word	0x00000082


	//----- nvinfo : EIATTR_KPARAM_INFO
	.align		4
.L_727:
        /*0008*/ 	.byte	0x04, 0x17
        /*000a*/ 	.short	(.L_729 - .L_728)
.L_728:
        /*000c*/ 	.word	0x00000000
        /*0010*/ 	.short	0x0000
        /*0012*/ 	.short	0x0070
        /*0014*/ 	.byte	0x00, 0xf0, 0x01, 0x2e


	//----- nvinfo : EIATTR_SPARSE_MMA_MASK
	.align		4
.L_729:
        /*0018*/ 	.byte	0x03, 0x50
        /*001a*/ 	.short	0x0000


	//----- nvinfo : EIATTR_MAXREG_COUNT
	.align		4
        /*001c*/ 	.byte	0x03, 0x1b
        /*001e*/ 	.short	0x00a8


	//----- nvinfo : EIATTR_NUM_BARRIERS
	.align		4
        /*0020*/ 	.byte	0x02, 0x4c
        /*0022*/ 	.byte	0x10
	.zero		1


	//----- nvinfo : EIATTR_EXTERNS
	.align		4
        /*0024*/ 	.byte	0x04, 0x0f
        /*0026*/ 	.short	(.L_731 - .L_730)


	//   ....[0]....
	.align		4
.L_730:
        /*0028*/ 	.word	index@(__assertfail)


	//----- nvinfo : EIATTR_ANNOTATIONS
	.align		4
.L_731:
        /*002c*/ 	.byte	0x04, 0x55
        /*002e*/ 	.short	(.L_733 - .L_732)


	//   ....[0]....
.L_732:
        /* <DEDUP_REMOVED lines=103> */


	//----- nvinfo : EIATTR_MERCURY_ISA_VERSION
	.align		4
.L_733:
        /*0690*/ 	.byte	0x03, 0x5f
        /*0692*/ 	.short	0x0101


	//----- nvinfo : EIATTR_UNUSED_LOAD_BYTE_OFFSET
	.align		4
        /*0694*/ 	.byte	0x04, 0x44
        /*0696*/ 	.short	(.L_735 - .L_734)


	//   ....[0]....
.L_734:
        /*0698*/ 	.word	0x00000a10
        /*069c*/ 	.word	0x0000fff0


	//   ....[1]....
        /*06a0*/ 	.word	0x00008b70
        /*06a4*/ 	.word	0x0000fff0


	//----- nvinfo : EIATTR_INT_WARP_WIDE_INSTR_OFFSETS
	.align		4
.L_735:
        /*06a8*/ 	.byte	0x04, 0x31
        /*06aa*/ 	.short	(.L_737 - .L_736)


	//   ....[0]....
.L_736:
        /*06ac*/ 	.word	0x00000130


	//   ....[1]....
        /*06b0*/ 	.word	0x00000170


	//   ....[2]....
        /*06b4*/ 	.word	0x000001e0


	//   ....[3]....
        /*06b8*/ 	.word	0x00000250


	//   ....[4]....
        /*06bc*/ 	.word	0x0000cc10


	//   ....[5]....
        /*06c0*/ 	.word	0x0000cc70


	//   ....[6]....
        /*06c4*/ 	.word	0x00012a50


	//   ....[7]....
        /*06c8*/ 	.word	0x00012ab0


	//----- nvinfo : EIATTR_COOP_GROUP_MASK_REGIDS
	.align		4
.L_737:
        /*06cc*/ 	.byte	0x04, 0x29
        /*06ce*/ 	.short	(.L_739 - .L_738)


	//   ....[0]....
.L_738:
        /*06d0*/ 	.word	0xffffffff


	//   ....[1]....
        /*06d4*/ 	.word	0xffffffff


	//   ....[2]....
        /*06d8*/ 	.word	0xffffffff


	//   ....[3]....
        /*06dc*/ 	.word	0xffffffff


	//   ....[4]....
        /*06e0*/ 	.word	0xffffffff


	//   ....[5]....
        /*06e4*/ 	.word	0xffffffff


	//   ....[6]....
        /*06e8*/ 	.word	0xffffffff


	//   ....[7]....
        /*06ec*/ 	.word	0xffffffff


	//   ....[8]....
        /*06f0*/ 	.word	0xffffffff


	//   ....[9]....
        /*06f4*/ 	.word	0xffffffff


	//   ....[10]....
        /*06f8*/ 	.word	0xffffffff


	//   ....[11]....
        /*06fc*/ 	.word	0xffffffff


	//   ....[12]....
        /*0700*/ 	.word	0xffffffff


	//   ....[13]....
        /*0704*/ 	.word	0xffffffff


	//   ....[14]....
        /*0708*/ 	.word	0xffffffff


	//   ....[15]....
        /*070c*/ 	.word	0xffffffff


	//   ....[16]....
        /*0710*/ 	.word	0xffffffff


	//   ....[17]....
        /*0714*/ 	.word	0xffffffff


	//   ....[18]....
        /*0718*/ 	.word	0xffffffff


	//   ....[19]....
        /*071c*/ 	.word	0xffffffff


	//   ....[20]....
        /*0720*/ 	.word	0xffffffff


	//   ....[21]....
        /*0724*/ 	.word	0xffffffff


	//   ....[22]....
        /*0728*/ 	.word	0xffffffff


	//   ....[23]....
        /*072c*/ 	.word	0xffffffff


	//   ....[24]....
        /*0730*/ 	.word	0xffffffff


	//   ....[25]....
        /*0734*/ 	.word	0xffffffff


	//   ....[26]....
        /*0738*/ 	.word	0xffffffff


	//   ....[27]....
        /*073c*/ 	.word	0xffffffff


	//   ....[28]....
        /*0740*/ 	.word	0xffffffff


	//   ....[29]....
        /*0744*/ 	.word	0xffffffff


	//   ....[30]....
        /*0748*/ 	.word	0xffffffff


	//   ....[31]....
        /*074c*/ 	.word	0xffffffff


	//   ....[32]....
        /*0750*/ 	.word	0xffffffff


	//   ....[33]....
        /*0754*/ 	.word	0xffffffff


	//   ....[34]....
        /*0758*/ 	.word	0xffffffff


	//   ....[35]....
        /*075c*/ 	.word	0xffffffff


	//   ....[36]....
        /*0760*/ 	.word	0xffffffff


	//   ....[37]....
        /*0764*/ 	.word	0xffffffff


	//   ....[38]....
        /*0768*/ 	.word	0xffffffff


	//   ....[39]....
        /*076c*/ 	.word	0xffffffff


	//   ....[40]....
        /*0770*/ 	.word	0xffffffff


	//   ....[41]....
        /*0774*/ 	.word	0xffffffff


	//   ....[42]....
        /*0778*/ 	.word	0xffffffff


	//   ....[43]....
        /*077c*/ 	.word	0xffffffff


	//   ....[44]....
        /*0780*/ 	.word	0xffffffff


	//   ....[45]....
        /*0784*/ 	.word	0xffffffff


	//   ....[46]....
        /*0788*/ 	.word	0xffffffff


	//   ....[47]....
        /*078c*/ 	.word	0xffffffff


	//   ....[48]....
        /*0790*/ 	.word	0xffffffff


	//   ....[49]....
        /*0794*/ 	.word	0xffffffff


	//   ....[50]....
        /*0798*/ 	.word	0xffffffff


	//   ....[51]....
        /*079c*/ 	.word	0xffffffff


	//   ....[52]....
        /*07a0*/ 	.word	0xffffffff


	//   ....[53]....
        /*07a4*/ 	.word	0xffffffff


	//   ....[54]....
        /*07a8*/ 	.word	0xffffffff


	//   ....[55]....
        /*07ac*/ 	.word	0xffffffff


	//   ....[56]....
        /*07b0*/ 	.word	0xffffffff


	//   ....[57]....
        /*07b4*/ 	.word	0xffffffff


	//   ....[58]....
        /*07b8*/ 	.word	0xffffffff


	//   ....[59]....
        /*07bc*/ 	.word	0xffffffff


	//   ....[60]....
        /*07c0*/ 	.word	0xffffffff


	//   ....[61]....
        /*07c4*/ 	.word	0xffffffff


	//   ....[62]....
        /*07c8*/ 	.word	0xffffffff


	//   ....[63]....
        /*07cc*/ 	.word	0xffffffff


	//   ....[64]....
        /*07d0*/ 	.word	0xffffffff


	//   ....[65]....
        /*07d4*/ 	.word	0xffffffff


	//   ....[66]....
        /*07d8*/ 	.word	0xffffffff


	//   ....[67]....
        /*07dc*/ 	.word	0xffffffff


	//   ....[68]....
        /*07e0*/ 	.word	0xffffffff


	//   ....[69]....
        /*07e4*/ 	.word	0xffffffff


	//   ....[70]....
        /*07e8*/ 	.word	0xffffffff


	//   ....[71]....
        /*07ec*/ 	.word	0xffffffff


	//   ....[72]....
        /*07f0*/ 	.word	0xffffffff


	//   ....[73]....
        /*07f4*/ 	.word	0xffffffff


	//   ....[74]....
        /*07f8*/ 	.word	0xffffffff


	//   ....[75]....
        /*07fc*/ 	.word	0xffffffff


	//   ....[76]....
        /*0800*/ 	.word	0xffffffff


	//   ....[77]....
        /*0804*/ 	.word	0xffffffff


	//   ....[78]....
        /*0808*/ 	.word	0xffffffff


	//   ....[79]....
        /*080c*/ 	.word	0xffffffff


	//   ....[80]....
        /*0810*/ 	.word	0xffffffff


	//   ....[81]....
        /*0814*/ 	.word	0xffffffff


	//   ....[82]....
        /*0818*/ 	.word	0xffffffff


	//   ....[83]....
        /*081c*/ 	.word	0xffffffff


	//   ....[84]....
        /*0820*/ 	.word	0xffffffff


	//   ....[85]....
        /*0824*/ 	.word	0xffffffff


	//   ....[86]....
        /*0828*/ 	.word	0xffffffff


	//   ....[87]....
        /*082c*/ 	.word	0xffffffff


	//   ....[88]....
        /*0830*/ 	.word	0xffffffff


	//   ....[89]....
        /*0834*/ 	.word	0x0500000f


	//   ....[90]....
        /*0838*/ 	.word	0x0500000f


	//   ....[91]....
        /*083c*/ 	.word	0x0500000f


	//   ....[92]....
        /*0840*/ 	.word	0x0500000f


	//   ....[93]....
        /*0844*/ 	.word	0x0500000f


	//   ....[94]....
        /*0848*/ 	.word	0x0500000f


	//   ....[95]....
        /*084c*/ 	.word	0x0500000f


	//   ....[96]....
        /*0850*/ 	.word	0x0500000f


	//   ....[97]....
        /*0854*/ 	.word	0x0500000f


	//   ....[98]....
        /*0858*/ 	.word	0x0500000f


	//   ....[99]....
        /*085c*/ 	.word	0x0500000f


	//   ....[100]....
        /*0860*/ 	.word	0x0500000f


	//   ....[101]....
        /*0864*/ 	.word	0x0500000f


	//   ....[102]....
        /*0868*/ 	.word	0x0500000f


	//   ....[103]....
        /*086c*/ 	.word	0x0500000f


	//   ....[104]....
        /*0870*/ 	.word	0x0500000f


	//   ....[105]....
        /*0874*/ 	.word	0x0500000f


	//   ....[106]....
        /*0878*/ 	.word	0x0500000f


	//   ....[107]....
        /*087c*/ 	.word	0x0500000f


	//   ....[108]....
        /*0880*/ 	.word	0x0500000f


	//   ....[109]....
        /*0884*/ 	.word	0x0500000f


	//   ....[110]....
        /*0888*/ 	.word	0x0500000f


	//   ....[111]....
        /*088c*/ 	.word	0x0500000f


	//   ....[112]....
        /*0890*/ 	.word	0x0500000f


	//   ....[113]....
        /*0894*/ 	.word	0x0500000f


	//   ....[114]....
        /*0898*/ 	.word	0x0500000f


	//   ....[115]....
        /*089c*/ 	.word	0x0500000f


	//   ....[116]....
        /*08a0*/ 	.word	0x0500000f


	//   ....[117]....
        /*08a4*/ 	.word	0x0500000f


	//   ....[118]....
        /*08a8*/ 	.word	0x0500000f


	//   ....[119]....
        /*08ac*/ 	.word	0x0500000f


	//   ....[120]....
        /*08b0*/ 	.word	0x0500000f


	//   ....[121]....
        /*08b4*/ 	.word	0x0500000f


	//   ....[122]....
        /*08b8*/ 	.word	0x0500000f


	//   ....[123]....
        /*08bc*/ 	.word	0x0500000f


	//----- nvinfo : EIATTR_COOP_GROUP_INSTR_OFFSETS
	.align		4
.L_739:
        /*08c0*/ 	.byte	0x04, 0x28
        /*08c2*/ 	.short	(.L_741 - .L_740)


	//   ....[0]....
.L_740:
        /*08c4*/ 	.word	0x00000060


	//   ....[1]....
        /*08c8*/ 	.word	0x00000140


	//   ....[2]....
        /*08cc*/ 	.word	0x00000180


	//   ....[3]....
        /*08d0*/ 	.word	0x00000390


	//   ....[4]....
        /*08d4*/ 	.word	0x000004f0


	//   ....[5]....
        /*08d8*/ 	.word	0x00000610


	//   ....[6]....
        /*08dc*/ 	.word	0x00000770


	//   ....[7]....
        /*08e0*/ 	.word	0x00001800


	//   ....[8]....
        /*08e4*/ 	.word	0x00002f50


	//   ....[9]....
        /*08e8*/ 	.word	0x000036e0


	//   ....[10]....
        /*08ec*/ 	.word	0x00004ac0


	//   ....[11]....
        /*08f0*/ 	.word	0x00004b40


	//   ....[12]....
        /*08f4*/ 	.word	0x00004d70


	//   ....[13]....
        /*08f8*/ 	.word	0x00004df0


	//   ....[14]....
        /*08fc*/ 	.word	0x00005610


	//   ....[15]....
        /*0900*/ 	.word	0x00005b30


	//   ....[16]....
        /*0904*/ 	.word	0x00006c20


	//   ....[17]....
        /*0908*/ 	.word	0x00006c50


	//   ....[18]....
        /*090c*/ 	.word	0x00006f50


	//   ....[19]....
        /*0910*/ 	.word	0x00007120


	//   ....[20]....
        /*0914*/ 	.word	0x00008030


	//   ....[21]....
        /*0918*/ 	.word	0x00008070


	//   ....[22]....
        /*091c*/ 	.word	0x000080a0


	//   ....[23]....
        /*0920*/ 	.word	0x00008120


	//   ....[24]....
        /*0924*/ 	.word	0x00008150


	//   ....[25]....
        /*0928*/ 	.word	0x00009a80


	//   ....[26]....
        /*092c*/ 	.word	0x0000a0b0


	//   ....[27]....
        /*0930*/ 	.word	0x0000a0e0


	//   ....[28]....
        /*0934*/ 	.word	0x0000a100


	//   ....[29]....
        /*0938*/ 	.word	0x0000a130


	//   ....[30]....
        /*093c*/ 	.word	0x0000a7e0


	//   ....[31]....
        /*0940*/ 	.word	0x0000a800


	//   ....[32]....
        /*0944*/ 	.word	0x0000aa30


	//   ....[33]....
        /*0948*/ 	.word	0x0000aa50


	//   ....[34]....
        /*094c*/ 	.word	0x0000b640


	//   ....[35]....
        /*0950*/ 	.word	0x0000b660


	//   ....[36]....
        /*0954*/ 	.word	0x0000b8a0


	//   ....[37]....
        /*0958*/ 	.word	0x0000b8c0


	//   ....[38]....
        /*095c*/ 	.word	0x0000bb60


	//   ....[39]....
        /*0960*/ 	.word	0x0000bd50


	//   ....[40]....
        /*0964*/ 	.word	0x0000bd80


	//   ....[41]....
        /*0968*/ 	.word	0x0000bdb0


	//   ....[42]....
        /*096c*/ 	.word	0x0000bde0


	//   ....[43]....
        /*0970*/ 	.word	0x0000be10


	//   ....[44]....
        /*0974*/ 	.word	0x0000be40


	//   ....[45]....
        /*0978*/ 	.word	0x0000bfb0


	//   ....[46]....
        /*097c*/ 	.word	0x0000bfe0


	//   ....[47]....
        /*0980*/ 	.word	0x0000c010


	//   ....[48]....
        /*0984*/ 	.word	0x0000c040


	//   ....[49]....
        /*0988*/ 	.word	0x0000c070


	//   ....[50]....
        /*098c*/ 	.word	0x0000c0a0


	//   ....[51]....
        /*0990*/ 	.word	0x0000c140


	//   ....[52]....
        /*0994*/ 	.word	0x0000c170


	//   ....[53]....
        /*0998*/ 	.word	0x0000c200


	//   ....[54]....
        /*099c*/ 	.word	0x0000d220


	//   ....[55]....
        /*09a0*/ 	.word	0x0000dda0


	//   ....[56]....
        /*09a4*/ 	.word	0x0000ddb0


	//   ....[57]....
        /*09a8*/ 	.word	0x0000ddd0


	//   ....[58]....
        /*09ac*/ 	.word	0x0000dea0


	//   ....[59]....
        /*09b0*/ 	.word	0x0000ded0


	//   ....[60]....
        /*09b4*/ 	.word	0x0000df30


	//   ....[61]....
        /*09b8*/ 	.word	0x0000df40


	//   ....[62]....
        /*09bc*/ 	.word	0x0000dfb0


	//   ....[63]....
        /*09c0*/ 	.word	0x0000e900


	//   ....[64]....
        /*09c4*/ 	.word	0x0000e910


	//   ....[65]....
        /*09c8*/ 	.word	0x0000ea40


	//   ....[66]....
        /*09cc*/ 	.word	0x0000ea70


	//   ....[67]....
        /*09d0*/ 	.word	0x0000ecf0


	//   ....[68]....
        /*09d4*/ 	.word	0x0000ed20


	//   ....[69]....
        /*09d8*/ 	.word	0x0000ee90


	//   ....[70]....
        /*09dc*/ 	.word	0x0000eea0


	//   ....[71]....
        /*09e0*/ 	.word	0x00012ce0


	//   ....[72]....
        /*09e4*/ 	.word	0x00012d10


	//   ....[73]....
        /*09e8*/ 	.word	0x00012d50


	//   ....[74]....
        /*09ec*/ 	.word	0x00012d80


	//   ....[75]....
        /*09f0*/ 	.word	0x00012db0


	//   ....[76]....
        /*09f4*/ 	.word	0x00012de0


	//   ....[77]....
        /*09f8*/ 	.word	0x00012e10


	//   ....[78]....
        /*09fc*/ 	.word	0x00012e40


	//   ....[79]....
        /*0a00*/ 	.word	0x00012fc0


	//   ....[80]....
        /*0a04*/ 	.word	0x00012ff0


	//   ....[81]....
        /*0a08*/ 	.word	0x00013020


	//   ....[82]....
        /*0a0c*/ 	.word	0x00013050


	//   ....[83]....
        /*0a10*/ 	.word	0x00013080


	//   ....[84]....
        /*0a14*/ 	.word	0x000130b0


	//   ....[85]....
        /*0a18*/ 	.word	0x00013170


	//   ....[86]....
        /*0a1c*/ 	.word	0x00013190


	//   ....[87]....
        /*0a20*/ 	.word	0x00013200


	//   ....[88]....
        /*0a24*/ 	.word	0x00013690


	//   ....[89]....
        /*0a28*/ 	.word	0x00013b80


	//   ....[90]....
        /*0a2c*/ 	.word	0x00013d00


	//   ....[91]....
        /*0a30*/ 	.word	0x00013d50


	//   ....[92]....
        /*0a34*/ 	.word	0x00013db0


	//   ....[93]....
        /*0a38*/ 	.word	0x00013e10


	//   ....[94]....
        /*0a3c*/ 	.word	0x00013f60


	//   ....[95]....
        /*0a40*/ 	.word	0x00014000


	//   ....[96]....
        /*0a44*/ 	.word	0x000140b0


	//   ....[97]....
        /*0a48*/ 	.word	0x00014190


	//   ....[98]....
        /*0a4c*/ 	.word	0x00014360


	//   ....[99]....
        /*0a50*/ 	.word	0x00014420


	//   ....[100]....
        /*0a54*/ 	.word	0x000146d0


	//   ....[101]....
        /*0a58*/ 	.word	0x000147f0


	//   ....[102]....
        /*0a5c*/ 	.word	0x000149c0


	//   ....[103]....
        /*0a60*/ 	.word	0x00014a90


	//   ....[104]....
        /*0a64*/ 	.word	0x00014c90


	//   ....[105]....
        /*0a68*/ 	.word	0x00014d20


	//   ....[106]....
        /*0a6c*/ 	.word	0x00015050


	//   ....[107]....
        /*0a70*/ 	.word	0x000150f0


	//   ....[108]....
        /*0a74*/ 	.word	0x00015210


	//   ....[109]....
        /*0a78*/ 	.word	0x00015290


	//   ....[110]....
        /*0a7c*/ 	.word	0x00015310


	//   ....[111]....
        /*0a80*/ 	.word	0x00015390


	//   ....[112]....
        /*0a84*/ 	.word	0x00015410


	//   ....[113]....
        /*0a88*/ 	.word	0x000154a0


	//   ....[114]....
        /*0a8c*/ 	.word	0x00015540


	//   ....[115]....
        /*0a90*/ 	.word	0x000155f0


	//   ....[116]....
        /*0a94*/ 	.word	0x00015670


	//   ....[117]....
        /*0a98*/ 	.word	0x000156f0


	//   ....[118]....
        /*0a9c*/ 	.word	0x00015770


	//   ....[119]....
        /*0aa0*/ 	.word	0x00015800


	//   ....[120]....
        /*0aa4*/ 	.word	0x00015880


	//   ....[121]....
        /*0aa8*/ 	.word	0x00015920


	//   ....[122]....
        /*0aac*/ 	.word	0x000159b0


	//   ....[123]....
        /*0ab0*/ 	.word	0x00015ae0


	//----- nvinfo : EIATTR_REG_RECONFIG
	.align		4
.L_741:
        /*0ab4*/ 	.byte	0x01, 0x54
	.zero		2


	//----- nvinfo : EIATTR_SYSCALL_OFFSETS
	.align		4
        /*0ab8*/ 	.byte	0x04, 0x46
        /*0aba*/ 	.short	(.L_743 - .L_742)


	//   ....[0]....
.L_742:
        /*0abc*/ 	.word	0x00003110


	//   ....[1]....
        /*0ac0*/ 	.word	0x0000ce10


	//   ....[2]....
        /*0ac4*/ 	.word	0x0000cf70


	//   ....[3]....
        /*0ac8*/ 	.word	0x0000d070


	//   ....[4]....
        /*0acc*/ 	.word	0x0000d980


	//   ....[5]....
        /*0ad0*/ 	.word	0x0000e2d0


	//----- nvinfo : EIATTR_MBARRIER_INSTR_OFFSETS
	.align		4
.L_743:
        /*0ad4*/ 	.byte	0x04, 0x39
        /*0ad6*/ 	.short	(.L_745 - .L_744)


	//   ....[0]....
.L_744:
        /*0ad8*/ 	.word	0x00000270
        /*0adc*/ 	.word	0x000000ff
        /*0ae0*/ 	.word	0x00038800
        /*0ae4*/ 	.short	0x0100
        /*0ae6*/ 	.byte	0x08
	.zero		1


	//   ....[1]....
        /*0ae8*/ 	.word	0x00000280
        /*0aec*/ 	.word	0x000000ff
        /*0af0*/ 	.word	0x00038810
        /*0af4*/ 	.short	0x0100
        /*0af6*/ 	.byte	0x08
	.zero		1


	//   ....[2]....
        /*0af8*/ 	.word	0x00000290
        /*0afc*/ 	.word	0x000000ff
        /*0b00*/ 	.word	0x00038820
        /*0b04*/ 	.short	0x0100
        /*0b06*/ 	.byte	0x08
	.zero		1


	//   ....[3]....
        /*0b08*/ 	.word	0x00000340
        /*0b0c*/ 	.word	0x000000ff
        /*0b10*/ 	.word	0x00038830
        /*0b14*/ 	.short	0x0100
        /*0b16*/ 	.byte	0x06
	.zero		1


	//   ....[4]....
        /*0b18*/ 	.word	0x00000350
        /*0b1c*/ 	.word	0x000000ff
        /*0b20*/ 	.word	0x00038840
        /*0b24*/ 	.short	0x0100
        /*0b26*/ 	.byte	0x06
	.zero		1


	//   ....[5]....
        /*0b28*/ 	.word	0x00000360
        /*0b2c*/ 	.word	0x000000ff
        /*0b30*/ 	.word	0x00038838
        /*0b34*/ 	.short	0x0100
        /*0b36*/ 	.byte	0x06
	.zero		1


	//   ....[6]....
        /*0b38*/ 	.word	0x00000370
        /*0b3c*/ 	.word	0x000000ff
        /*0b40*/ 	.word	0x00038848
        /*0b44*/ 	.short	0x0100
        /*0b46*/ 	.byte	0x06
	.zero		1


	//   ....[7]....
        /*0b48*/ 	.word	0x000004a0
        /*0b4c*/ 	.word	0x000000ff
        /*0b50*/ 	.word	0x00038850
        /*0b54*/ 	.short	0x0100
        /*0b56*/ 	.byte	0x08
	.zero		1


	//   ....[8]....
        /*0b58*/ 	.word	0x000004b0
        /*0b5c*/ 	.word	0x000000ff
        /*0b60*/ 	.word	0x00038860
        /*0b64*/ 	.short	0x0100
        /*0b66*/ 	.byte	0x08
	.zero		1


	//   ....[9]....
        /*0b68*/ 	.word	0x000004c0
        /*0b6c*/ 	.word	0x000000ff
        /*0b70*/ 	.word	0x00038858
        /*0b74*/ 	.short	0x0100
        /*0b76*/ 	.byte	0x08
	.zero		1


	//   ....[10]....
        /*0b78*/ 	.word	0x000004d0
        /*0b7c*/ 	.word	0x000000ff
        /*0b80*/ 	.word	0x00038868
        /*0b84*/ 	.short	0x0100
        /*0b86*/ 	.byte	0x08
	.zero		1


	//   ....[11]....
        /*0b88*/ 	.word	0x000005c0
        /*0b8c*/ 	.word	0x000000ff
        /*0b90*/ 	.word	0x00038870
        /*0b94*/ 	.short	0x0100
        /*0b96*/ 	.byte	0x06
	.zero		1


	//   ....[12]....
        /*0b98*/ 	.word	0x000005d0
        /*0b9c*/ 	.word	0x000000ff
        /*0ba0*/ 	.word	0x00038880
        /*0ba4*/ 	.short	0x0100
        /*0ba6*/ 	.byte	0x06
	.zero		1


	//   ....[13]....
        /*0ba8*/ 	.word	0x000005e0
        /*0bac*/ 	.word	0x000000ff
        /*0bb0*/ 	.word	0x00038878
        /*0bb4*/ 	.short	0x0100
        /*0bb6*/ 	.byte	0x06
	.zero		1


	//   ....[14]....
        /*0bb8*/ 	.word	0x000005f0
        /*0bbc*/ 	.word	0x000000ff
        /*0bc0*/ 	.word	0x00038888
        /*0bc4*/ 	.short	0x0100
        /*0bc6*/ 	.byte	0x06
	.zero		1


	//   ....[15]....
        /*0bc8*/ 	.word	0x00000720
        /*0bcc*/ 	.word	0x000000ff
        /*0bd0*/ 	.word	0x00038890
        /*0bd4*/ 	.short	0x0100
        /*0bd6*/ 	.byte	0x08
	.zero		1


	//   ....[16]....
        /*0bd8*/ 	.word	0x00000730
        /*0bdc*/ 	.word	0x000000ff
        /*0be0*/ 	.word	0x000388a0
        /*0be4*/ 	.short	0x0100
        /*0be6*/ 	.byte	0x08
	.zero		1


	//   ....[17]....
        /*0be8*/ 	.word	0x00000740
        /*0bec*/ 	.word	0x000000ff
        /*0bf0*/ 	.word	0x00038898
        /*0bf4*/ 	.short	0x0100
        /*0bf6*/ 	.byte	0x08
	.zero		1


	//   ....[18]....
        /*0bf8*/ 	.word	0x00000750
        /*0bfc*/ 	.word	0x000000ff
        /*0c00*/ 	.word	0x000388a8
        /*0c04*/ 	.short	0x0100
        /*0c06*/ 	.byte	0x08
	.zero		1


	//   ....[19]....
        /*0c08*/ 	.word	0x00000880
        /*0c0c*/ 	.word	0x000000ff
        /*0c10*/ 	.word	0x000388b0
        /*0c14*/ 	.short	0x0100
        /*0c16*/ 	.byte	0x08
	.zero		1


	//   ....[20]....
        /*0c18*/ 	.word	0x00000890
        /*0c1c*/ 	.word	0x000000ff
        /*0c20*/ 	.word	0x000388c0
        /*0c24*/ 	.short	0x0100
        /*0c26*/ 	.byte	0x08
	.zero		1


	//   ....[21]....
        /*0c28*/ 	.word	0x000008a0
        /*0c2c*/ 	.word	0x000000ff
        /*0c30*/ 	.word	0x000388b8
        /*0c34*/ 	.short	0x0100
        /*0c36*/ 	.byte	0x08
	.zero		1


	//   ....[22]....
        /*0c38*/ 	.word	0x000008b0
        /*0c3c*/ 	.word	0x000000ff
        /*0c40*/ 	.word	0x000388c8
        /*0c44*/ 	.short	0x0100
        /*0c46*/ 	.byte	0x08
	.zero		1


	//   ....[23]....
        /*0c48*/ 	.word	0x00001b60
        /*0c4c*/ 	.word	0x00000003
        /*0c50*/ 	.word	0x00000000
        /*0c54*/ 	.short	0x0101
        /*0c56*/ 	.byte	0x3f
	.zero		1


	//   ....[24]....
        /*0c58*/ 	.word	0x00002620
        /*0c5c*/ 	.word	0x00000003
        /*0c60*/ 	.word	0x00000000
        /*0c64*/ 	.short	0x0101
        /*0c66*/ 	.byte	0x3f
	.zero		1


	//   ....[25]....
        /*0c68*/ 	.word	0x00003170
        /*0c6c*/ 	.word	0x000000ff
        /*0c70*/ 	.word	0x00038800
        /*0c74*/ 	.short	0x010a
        /*0c76*/ 	.byte	0x25
	.zero		1


	//   ....[26]....
        /*0c78*/ 	.word	0x000031f0
        /*0c7c*/ 	.word	0x00000004
        /*0c80*/ 	.word	0x00038830
        /*0c84*/ 	.short	0x010a
        /*0c86*/ 	.byte	0x3f
	.zero		1


	//   ....[27]....
        /*0c88*/ 	.word	0x00003230
        /*0c8c*/ 	.word	0x00000004
        /*0c90*/ 	.word	0x00038830
        /*0c94*/ 	.short	0x010a
        /*0c96*/ 	.byte	0x3f
	.zero		1


	//   ....[28]....
        /*0c98*/ 	.word	0x000034b0
        /*0c9c*/ 	.word	0x000000ff
        /*0ca0*/ 	.word	0x00038810
        /*0ca4*/ 	.short	0x010a
        /*0ca6*/ 	.byte	0x25
	.zero		1


	//   ....[29]....
        /*0ca8*/ 	.word	0x000034f0
        /*0cac*/ 	.word	0x00000004
        /*0cb0*/ 	.word	0x00038850
        /*0cb4*/ 	.short	0x010a
        /*0cb6*/ 	.byte	0x3f
	.zero		1


	//   ....[30]....
        /*0cb8*/ 	.word	0x00003530
        /*0cbc*/ 	.word	0x00000004
        /*0cc0*/ 	.word	0x00038850
        /*0cc4*/ 	.short	0x010a
        /*0cc6*/ 	.byte	0x3f
	.zero		1


	//   ....[31]....
        /*0cc8*/ 	.word	0x00005040
        /*0ccc*/ 	.word	0x00000018
        /*0cd0*/ 	.word	0x00000000
        /*0cd4*/ 	.short	0x0101
        /*0cd6*/ 	.byte	0x3f
	.zero		1


	//   ....[32]....
        /*0cd8*/ 	.word	0x00005630
        /*0cdc*/ 	.word	0x00000004
        /*0ce0*/ 	.word	0x00000000
        /*0ce4*/ 	.short	0x0101
        /*0ce6*/ 	.byte	0x3f
	.zero		1


	//   ....[33]....
        /*0ce8*/ 	.word	0x00005750
        /*0cec*/ 	.word	0x000000ff
        /*0cf0*/ 	.word	0x00038830
        /*0cf4*/ 	.short	0x010a
        /*0cf6*/ 	.byte	0x05
	.zero		1


	//   ....[34]....
        /*0cf8*/ 	.word	0x00005790
        /*0cfc*/ 	.word	0x000000ff
        /*0d00*/ 	.word	0x00038830
        /*0d04*/ 	.short	0x010a
        /*0d06*/ 	.byte	0x05
	.zero		1


	//   ....[35]....
        /*0d08*/ 	.word	0x00005970
        /*0d0c*/ 	.word	0x000000ff
        /*0d10*/ 	.word	0x00038850
        /*0d14*/ 	.short	0x010a
        /*0d16*/ 	.byte	0x05
	.zero		1


	//   ....[36]....
        /*0d18*/ 	.word	0x000059b0
        /*0d1c*/ 	.word	0x000000ff
        /*0d20*/ 	.word	0x00038850
        /*0d24*/ 	.short	0x010a
        /*0d26*/ 	.byte	0x05
	.zero		1


	//   ....[37]....
        /*0d28*/ 	.word	0x00007500
        /*0d2c*/ 	.word	0x00000099
        /*0d30*/ 	.word	0x00000000
        /*0d34*/ 	.short	0x0101
        /*0d36*/ 	.byte	0x3f
	.zero		1


	//   ....[38]....
        /*0d38*/ 	.word	0x00008050
        /*0d3c*/ 	.word	0x000000b3
        /*0d40*/ 	.word	0x00000000
        /*0d44*/ 	.short	0x0101
        /*0d46*/ 	.byte	0x3f
	.zero		1


	//   ....[39]....
        /*0d48*/ 	.word	0x0000a7f0
        /*0d4c*/ 	.word	0x000000ff
        /*0d50*/ 	.word	0x00000000
        /*0d54*/ 	.short	0x0101
        /*0d56*/ 	.byte	0x04
	.zero		1


	//   ....[40]....
        /*0d58*/ 	.word	0x0000d4c0
        /*0d5c*/ 	.word	0x00000000
        /*0d60*/ 	.word	0x00038840
        /*0d64*/ 	.short	0x010a
        /*0d66*/ 	.byte	0x3f
	.zero		1


	//   ....[41]....
        /*0d68*/ 	.word	0x0000e070
        /*0d6c*/ 	.word	0x00000008
        /*0d70*/ 	.word	0x00038800
        /*0d74*/ 	.short	0x0107
        /*0d76*/ 	.byte	0x3f
	.zero		1


	//   ....[42]....
        /*0d78*/ 	.word	0x0000e120
        /*0d7c*/ 	.word	0x00000000
        /*0d80*/ 	.word	0x00038800
        /*0d84*/ 	.short	0x0101
        /*0d86*/ 	.byte	0x3f
	.zero		1


	//   ....[43]....
        /*0d88*/ 	.word	0x0000f0d0
        /*0d8c*/ 	.word	0x00000000
        /*0d90*/ 	.word	0x00038810
        /*0d94*/ 	.short	0x0107
        /*0d96*/ 	.byte	0x3f
	.zero		1


	//   ....[44]....
        /*0d98*/ 	.word	0x0000f1d0
        /*0d9c*/ 	.word	0x00000002
        /*0da0*/ 	.word	0x00038810
        /*0da4*/ 	.short	0x0101
        /*0da6*/ 	.byte	0x3f
	.zero		1


	//   ....[45]....
        /*0da8*/ 	.word	0x0000f1f0
        /*0dac*/ 	.word	0x00000002
        /*0db0*/ 	.word	0x00038820
        /*0db4*/ 	.short	0x010a
        /*0db6*/ 	.byte	0x3f
	.zero		1


	//   ....[46]....
        /*0db8*/ 	.word	0x0000f300
        /*0dbc*/ 	.word	0x00000003
        /*0dc0*/ 	.word	0x00038860
        /*0dc4*/ 	.short	0x010a
        /*0dc6*/ 	.byte	0x3f
	.zero		1


	//   ....[47]....
        /*0dc8*/ 	.word	0x00010010
        /*0dcc*/ 	.word	0x00000003
        /*0dd0*/ 	.word	0x00038840
        /*0dd4*/ 	.short	0x010a
        /*0dd6*/ 	.byte	0x3f
	.zero		1


	//   ....[48]....
        /*0dd8*/ 	.word	0x00010270
        /*0ddc*/ 	.word	0x00000003
        /*0de0*/ 	.word	0x00038860
        /*0de4*/ 	.short	0x010a
        /*0de6*/ 	.byte	0x3f
	.zero		1


	//   ....[49]....
        /*0de8*/ 	.word	0x00010f10
        /*0dec*/ 	.word	0x00000004
        /*0df0*/ 	.word	0x00038840
        /*0df4*/ 	.short	0x010a
        /*0df6*/ 	.byte	0x3f
	.zero		1


	//   ....[50]....
        /*0df8*/ 	.word	0x00011160
        /*0dfc*/ 	.word	0x00000004
        /*0e00*/ 	.word	0x00038860
        /*0e04*/ 	.short	0x010a
        /*0e06*/ 	.byte	0x3f
	.zero		1


	//   ....[51]....
        /*0e08*/ 	.word	0x00011d70
        /*0e0c*/ 	.word	0x00000004
        /*0e10*/ 	.word	0x00038840
        /*0e14*/ 	.short	0x010a
        /*0e16*/ 	.byte	0x3f
	.zero		1


	//   ....[52]....
        /*0e18*/ 	.word	0x00011fd0
        /*0e1c*/ 	.word	0x00000004
        /*0e20*/ 	.word	0x00038860
        /*0e24*/ 	.short	0x010a
        /*0e26*/ 	.byte	0x3f
	.zero		1


	//   ....[53]....
        /*0e28*/ 	.word	0x00013610
        /*0e2c*/ 	.word	0x00000009
        /*0e30*/ 	.word	0x00038820
        /*0e34*/ 	.short	0x010a
        /*0e36*/ 	.byte	0x3f
	.zero		1


	//   ....[54]....
        /*0e38*/ 	.word	0x00013780
        /*0e3c*/ 	.word	0x00000005
        /*0e40*/ 	.word	0x00000000
        /*0e44*/ 	.short	0x010a
        /*0e46*/ 	.byte	0x3f
	.zero		1


	//   ....[55]....
        /*0e48*/ 	.word	0x00013800
        /*0e4c*/ 	.word	0x00000007
        /*0e50*/ 	.word	0x00000000
        /*0e54*/ 	.short	0x010a
        /*0e56*/ 	.byte	0x3f
	.zero		1


	//   ....[56]....
        /*0e58*/ 	.word	0x00013840
        /*0e5c*/ 	.word	0x00000005
        /*0e60*/ 	.word	0x00000000
        /*0e64*/ 	.short	0x010a
        /*0e66*/ 	.byte	0x3f
	.zero		1


	//   ....[57]....
        /*0e68*/ 	.word	0x00013870
        /*0e6c*/ 	.word	0x00000003
        /*0e70*/ 	.word	0x00000000
        /*0e74*/ 	.short	0x010a
        /*0e76*/ 	.byte	0x3f
	.zero		1


	//   ....[58]....
        /*0e78*/ 	.word	0x000138e0
        /*0e7c*/ 	.word	0x00000000
        /*0e80*/ 	.word	0x00038800
        /*0e84*/ 	.short	0x010a
        /*0e86*/ 	.byte	0x3f
	.zero		1


	//   ....[59]....
        /*0e88*/ 	.word	0x00013930
        /*0e8c*/ 	.word	0x00000004
        /*0e90*/ 	.word	0x00038830
        /*0e94*/ 	.short	0x010a
        /*0e96*/ 	.byte	0x3f
	.zero		1


	//   ....[60]....
        /*0e98*/ 	.word	0x00013990
        /*0e9c*/ 	.word	0x00000006
        /*0ea0*/ 	.word	0x00038810
        /*0ea4*/ 	.short	0x010a
        /*0ea6*/ 	.byte	0x3f
	.zero		1


	//   ....[61]....
        /*0ea8*/ 	.word	0x000139e0
        /*0eac*/ 	.word	0x00000004
        /*0eb0*/ 	.word	0x00038850
        /*0eb4*/ 	.short	0x010a
        /*0eb6*/ 	.byte	0x3f
	.zero		1


	//   ....[62]....
        /*0eb8*/ 	.word	0x00013a40
        /*0ebc*/ 	.word	0x0000000a
        /*0ec0*/ 	.word	0x00038830
        /*0ec4*/ 	.short	0x010a
        /*0ec6*/ 	.byte	0x3f
	.zero		1


	//   ....[63]....
        /*0ec8*/ 	.word	0x00013aa0
        /*0ecc*/ 	.word	0x0000000a
        /*0ed0*/ 	.word	0x00038850
        /*0ed4*/ 	.short	0x010a
        /*0ed6*/ 	.byte	0x3f
	.zero		1


	//   ....[64]....
        /*0ed8*/ 	.word	0x00013c40
        /*0edc*/ 	.word	0x00000000
        /*0ee0*/ 	.word	0x00038840
        /*0ee4*/ 	.short	0x010a
        /*0ee6*/ 	.byte	0x3f
	.zero		1


	//   ....[65]....
        /*0ee8*/ 	.word	0x00014d70
        /*0eec*/ 	.word	0x00000002
        /*0ef0*/ 	.word	0x00038820
        /*0ef4*/ 	.short	0x010a
        /*0ef6*/ 	.byte	0x3f
	.zero		1


	//   ....[66]....
        /*0ef8*/ 	.word	0x00014dc0
        /*0efc*/ 	.word	0x00000003
        /*0f00*/ 	.word	0x00038860
        /*0f04*/ 	.short	0x010a
        /*0f06*/ 	.byte	0x3f
	.zero		1


	//   ....[67]....
        /*0f08*/ 	.word	0x00014e10
        /*0f0c*/ 	.word	0x00000003
        /*0f10*/ 	.word	0x00038840
        /*0f14*/ 	.short	0x010a
        /*0f16*/ 	.byte	0x3f
	.zero		1


	//   ....[68]....
        /*0f18*/ 	.word	0x00014e60
        /*0f1c*/ 	.word	0x00000003
        /*0f20*/ 	.word	0x00038860
        /*0f24*/ 	.short	0x010a
        /*0f26*/ 	.byte	0x3f
	.zero		1


	//   ....[69]....
        /*0f28*/ 	.word	0x00014eb0
        /*0f2c*/ 	.word	0x00000004
        /*0f30*/ 	.word	0x00038840
        /*0f34*/ 	.short	0x010a
        /*0f36*/ 	.byte	0x3f
	.zero		1


	//   ....[70]....
        /*0f38*/ 	.word	0x00014f00
        /*0f3c*/ 	.word	0x00000004
        /*0f40*/ 	.word	0x00038860
        /*0f44*/ 	.short	0x010a
        /*0f46*/ 	.byte	0x3f
	.zero		1


	//   ....[71]....
        /*0f48*/ 	.word	0x00014f50
        /*0f4c*/ 	.word	0x00000004
        /*0f50*/ 	.word	0x00038840
        /*0f54*/ 	.short	0x010a
        /*0f56*/ 	.byte	0x3f
	.zero		1


	//   ....[72]....
        /*0f58*/ 	.word	0x00014fa0
        /*0f5c*/ 	.word	0x00000004
        /*0f60*/ 	.word	0x00038860
        /*0f64*/ 	.short	0x010a
        /*0f66*/ 	.byte	0x3f
	.zero		1


	//   ....[73]....
        /*0f68*/ 	.word	0x00015a00
        /*0f6c*/ 	.word	0x00000009
        /*0f70*/ 	.word	0x00038820
        /*0f74*/ 	.short	0x010a
        /*0f76*/ 	.byte	0x3f
	.zero		1


	//   ....[74]....
        /*0f78*/ 	.word	0x00015ba0
        /*0f7c*/ 	.word	0x00000005
        /*0f80*/ 	.word	0x00000000
        /*0f84*/ 	.short	0x010a
        /*0f86*/ 	.byte	0x3f
	.zero		1


	//   ....[75]....
        /*0f88*/ 	.word	0x00015bf0
        /*0f8c*/ 	.word	0x00000007
        /*0f90*/ 	.word	0x00000000
        /*0f94*/ 	.short	0x010a
        /*0f96*/ 	.byte	0x3f
	.zero		1


	//   ....[76]....
        /*0f98*/ 	.word	0x00015c40
        /*0f9c*/ 	.word	0x00000005
        /*0fa0*/ 	.word	0x00000000
        /*0fa4*/ 	.short	0x010a
        /*0fa6*/ 	.byte	0x3f
	.zero		1


	//----- nvinfo : EIATTR_NUM_MBARRIERS
	.align		4
.L_745:
        /*0fa8*/ 	.byte	0x03, 0x38
        /*0faa*/ 	.short	0x0017


	//----- nvinfo : EIATTR_EXIT_INSTR_OFFSETS
	.align		4
        /*0fac*/ 	.byte	0x04, 0x1c
        /*0fae*/ 	.short	(.L_747 - .L_746)


	//   ....[0]....
.L_746:
        /*0fb0*/ 	.word	0x00000a40


	//   ....[1]....
        /*0fb4*/ 	.word	0x0000bb10


	//   ....[2]....
        /*0fb8*/ 	.word	0x000138c0


	//----- nvinfo : EIATTR_MAX_THREADS
	.align		4
.L_747:
        /*0fbc*/ 	.byte	0x04, 0x05
        /*0fbe*/ 	.short	(.L_749 - .L_748)
.L_748:
        /*0fc0*/ 	.word	0x00000180
        /*0fc4*/ 	.word	0x00000001
        /*0fc8*/ 	.word	0x00000001


	//----- nvinfo : EIATTR_CRS_STACK_SIZE
	.align		4
.L_749:
        /*0fcc*/ 	.byte	0x04, 0x1e
        /*0fce*/ 	.short	(.L_751 - .L_750)
.L_750:
        /*0fd0*/ 	.word	0x00000000


	//----- nvinfo : EIATTR_CBANK_PARAM_SIZE
	.align		4
.L_751:
        /*0fd4*/ 	.byte	0x03, 0x19
        /*0fd6*/ 	.short	0x0bf0


	//----- nvinfo : EIATTR_PARAM_CBANK
	.align		4
        /*0fd8*/ 	.byte	0x04, 0x0a
        /*0fda*/ 	.short	(.L_753 - .L_752)
	.align		4
.L_752:
        /*0fdc*/ 	.word	index@(.nv.constant0._ZN7cutlass13device_kernelIN5flash11enable_sm90INS1_16FlashAttnFwdSm90INS1_25CollectiveMainloopFwdSm90ILi2EN4cute5tupleIJNS5_1CILi1EEES8_S8_EEENS6_IJNS7_ILi64EEESA_SA_EEELi512ENS_10bfloat16_tEfNS_4arch4Sm90ELb0ELb0ELb0ELb1ELb0ELb0ELb1ELb0ELb0ELb1ELb0ELb0EEENS1_21CollectiveEpilogueFwdINS6_IJSA_NS7_ILi512EEESA_EEES9_SC_SE_Li256ELb1ELb1ELb0ELb0EEENS1_36VarlenDynamicPersistentTileSchedulerILi64ELi64ELi256ELi128ELb0ELb1ELb1ELb0ELb1ELb1EEEEEEEEEvNT_6ParamsE)
        /*0fe0*/ 	.short	0x0210
        /*0fe2*/ 	.short	0x0bf0


	//----- nvinfo : EIATTR_SW_WAR
	.align		4
.L_753:
        /*0fe4*/ 	.byte	0x04, 0x36
        /*0fe6*/ 	.short	(.L_755 - .L_754)
.L_754:
        /*0fe8*/ 	.word	0x00000008
.L_755:


//--------------------- .nv.info._ZN7cutlass13device_kernelIN5flash11enable_sm90INS1_16FlashAttnFwdSm90INS1_25CollectiveMainloopFwdSm90ILi2EN4cute5tupleIJNS5_1CILi1EEES8_S8_EEENS6_IJNS7_ILi64EEESA_SA_EEELi512ENS_10bfloat16_tEfNS_4arch4Sm90ELb0ELb0ELb0ELb1ELb0ELb1ELb1ELb0ELb0ELb1ELb0ELb0EEENS1_21CollectiveEpilogueFwdINS6_IJSA_NS7_ILi512EEESA_EEES9_SC_SE_Li256ELb1ELb1ELb0ELb0EEENS1_36VarlenDynamicPersistentTileSchedulerILi64ELi64ELi256ELi128ELb0ELb1ELb1ELb0ELb1ELb1EEEEEEEEEvNT_6ParamsE --------------------------
	.section	.nv.info._ZN7cutlass13device_kernelIN5flash11enable_sm90INS1_16FlashAttnFwdSm90INS1_25CollectiveMainloopFwdSm90ILi2EN4cute5tupleIJNS5_1CILi1EEES8_S8_EEENS6_IJNS7_ILi64EEESA_SA_EEELi512ENS_10bfloat16_tEfNS_4arch4Sm90ELb0ELb0ELb0ELb1ELb0ELb1ELb1ELb0ELb0ELb1ELb0ELb0EEENS1_21CollectiveEpilogueFwdINS6_IJSA_NS7_ILi512EEESA_EEES9_SC_SE_Li256ELb1ELb1ELb0ELb0EEENS1_36VarlenDynamicPersistentTileSchedulerILi64ELi64ELi256ELi128ELb0ELb1ELb1ELb0ELb1ELb1EEEEEEEEEvNT_6ParamsE,"",@"SHT_CUDA_INFO"
	.sectionflags	@""
	.align	4


	//----- nvinfo : EIATTR_CUDA_API_VERSION
	.align		4
        /*0000*/ 	.byte	0x04, 0x37
        /*0002*/ 	.short	(.L_757 - .L_756)
.L_756:
        /*0004*/ 	.word	0x00000082


	//----- nvinfo : EIATTR_KPARAM_INFO
	.align		4
.L_757:
        /*0008*/ 	.byte	0x04, 0x17
        /*000a*/ 	.short	(.L_759 - .L_758)
.L_758:
        /*000c*/ 	.word	0x00000000
        /*0010*/ 	.short	0x0000
        /*0012*/ 	.short	0x0070
        /*0014*/ 	.byte	0x00, 0xf0, 0x01, 0x2e


	//----- nvinfo : EIATTR_SPARSE_MMA_MASK
	.align		4
.L_759:
        /*0018*/ 	.byte	0x03, 0x50
        /*001a*/ 	.short	0x0000


	//----- nvinfo : EIATTR_MAXREG_COUNT
	.align		4
        /*001c*/ 	.byte	0x03, 0x1b
        /*001e*/ 	.short	0x00a8


	//----- nvinfo : EIATTR_NUM_BARRIERS
	.align		4
        /*0020*/ 	.byte	0x02, 0x4c
        /*0022*/ 	.byte	0x10
	.zero		1


	//----- nvinfo : EIATTR_EXTERNS
	.align		4
        /*0024*/ 	.byte	0x04, 0x0f
        /*0026*/ 	.short	(.L_761 - .L_760)


	//   ....[0]....
	.align		4
.L_760:
        /*0028*/ 	.word	index@(__assertfail)


	//----- nvinfo : EIATTR_ANNOTATIONS
	.align		4
.L_761:
        /*002c*/ 	.byte	0x04, 0x55
        /*002e*/ 	.short	(.L_763 - .L_762)


	//   ....[0]....
.L_762:
        /* <DEDUP_REMOVED lines=118> */


	//----- nvinfo : EIATTR_MERCURY_ISA_VERSION
	.align		4
.L_763:
        /*0780*/ 	.byte	0x03, 0x5f
        /*0782*/ 	.short	0x0101


	//----- nvinfo : EIATTR_UNUSED_LOAD_BYTE_OFFSET
	.align		4
        /*0784*/ 	.byte	0x04, 0x44
        /*0786*/ 	.short	(.L_765 - .L_764)


	//   ....[0]....
.L_764:
        /*0788*/ 	.word	0x00000ad0
        /*078c*/ 	.word	0x0000fff0


	//   ....[1]....
        /*0790*/ 	.word	0x0000f2a0
        /*0794*/ 	.word	0x0000fff0


	//----- nvinfo : EIATTR_INT_WARP_WIDE_INSTR_OFFSETS
	.align		4
.L_765:
        /*0798*/ 	.byte	0x04, 0x31
        /*079a*/ 	.short	(.L_767 - .L_766)


	//   ....[0]....
.L_766:
        /*079c*/ 	.word	0x00000190


	//   ....[1]....
        /*07a0*/ 	.word	0x000001d0


	//   ....[2]....
        /*07a4*/ 	.word	0x00000240


	//   ....[3]....
        /*07a8*/ 	.word	0x000002b0


	//   ....[4]....
        /*07ac*/ 	.word	0x00014ed0


	//   ....[5]....
        /*07b0*/ 	.word	0x00014f30


	//   ....[6]....
        /*07b4*/ 	.word	0x0001ad10


	//   ....[7]....
        /*07b8*/ 	.word	0x0001ad70


	//----- nvinfo : EIATTR_COOP_GROUP_MASK_REGIDS
	.align		4
.L_767:
        /*07bc*/ 	.byte	0x04, 0x29
        /*07be*/ 	.short	(.L_769 - .L_768)


	//   ....[0]....
.L_768:
        /*07c0*/ 	.word	0xffffffff


	//   ....[1]....
        /*07c4*/ 	.word	0xffffffff


	//   ....[2]....
        /*07c8*/ 	.word	0xffffffff


	//   ....[3]....
        /*07cc*/ 	.word	0xffffffff


	//   ....[4]....
        /*07d0*/ 	.word	0xffffffff


	//   ....[5]....
        /*07d4*/ 	.word	0xffffffff


	//   ....[6]....
        /*07d8*/ 	.word	0xffffffff


	//   ....[7]....
        /*07dc*/ 	.word	0xffffffff


	//   ....[8]....
        /*07e0*/ 	.word	0xffffffff


	//   ....[9]....
        /*07e4*/ 	.word	0xffffffff


	//   ....[10]....
        /*07e8*/ 	.word	0xffffffff


	//   ....[11]....
        /*07ec*/ 	.word	0xffffffff


	//   ....[12]....
        /*07f0*/ 	.word	0xffffffff


	//   ....[13]....
        /*07f4*/ 	.word	0xffffffff


	//   ....[14]....
        /*07f8*/ 	.word	0xffffffff


	//   ....[15]....
        /*07fc*/ 	.word	0xffffffff


	//   ....[16]....
        /*0800*/ 	.word	0xffffffff


	//   ....[17]....
        /*0804*/ 	.word	0xffffffff


	//   ....[18]....
        /*0808*/ 	.word	0xffffffff


	//   ....[19]....
        /*080c*/ 	.word	0xffffffff


	//   ....[20]....
        /*0810*/ 	.word	0xffffffff


	//   ....[21]....
        /*0814*/ 	.word	0xffffffff


	//   ....[22]....
        /*0818*/ 	.word	0xffffffff


	//   ....[23]....
        /*081c*/ 	.word	0xffffffff


	//   ....[24]....
        /*0820*/ 	.word	0xffffffff


	//   ....[25]....
        /*0824*/ 	.word	0xffffffff


	//   ....[26]....
        /*0828*/ 	.word	0xffffffff


	//   ....[27]....
        /*082c*/ 	.word	0xffffffff


	//   ....[28]....
        /*0830*/ 	.word	0xffffffff


	//   ....[29]....
        /*0834*/ 	.word	0xffffffff


	//   ....[30]....
        /*0838*/ 	.word	0xffffffff


	//   ....[31]....
        /*083c*/ 	.word	0xffffffff


	//   ....[32]....
        /*0840*/ 	.word	0xffffffff


	//   ....[33]....
        /*0844*/ 	.word	0xffffffff


	//   ....[34]....
        /*0848*/ 	.word	0xffffffff


	//   ....[35]....
        /*084c*/ 	.word	0xffffffff


	//   ....[36]....
        /*0850*/ 	.word	0xffffffff


	//   ....[37]....
        /*0854*/ 	.word	0xffffffff


	//   ....[38]....
        /*0858*/ 	.word	0xffffffff


	//   ....[39]....
        /*085c*/ 	.word	0xffffffff


	//   ....[40]....
        /*0860*/ 	.word	0xffffffff


	//   ....[41]....
        /*0864*/ 	.word	0xffffffff


	//   ....[42]....
        /*0868*/ 	.word	0xffffffff


	//   ....[43]....
        /*086c*/ 	.word	0xffffffff


	//   ....[44]....
        /*0870*/ 	.word	0xffffffff


	//   ....[45]....
        /*0874*/ 	.word	0xffffffff


	//   ....[46]....
        /*0878*/ 	.word	0xffffffff


	//   ....[47]....
        /*087c*/ 	.word	0xffffffff


	//   ....[48]....
        /*0880*/ 	.word	0xffffffff


	//   ....[49]....
        /*0884*/ 	.word	0xffffffff


	//   ....[50]....
        /*0888*/ 	.word	0xffffffff


	//   ....[51]....
        /*088c*/ 	.word	0xffffffff


	//   ....[52]....
        /*0890*/ 	.word	0xffffffff


	//   ....[53]....
        /*0894*/ 	.word	0xffffffff


	//   ....[54]....
        /*0898*/ 	.word	0xffffffff


	//   ....[55]....
        /*089c*/ 	.word	0xffffffff


	//   ....[56]....
        /*08a0*/ 	.word	0xffffffff


	//   ....[57]....
        /*08a4*/ 	.word	0xffffffff


	//   ....[58]....
        /*08a8*/ 	.word	0xffffffff


	//   ....[59]....
        /*08ac*/ 	.word	0xffffffff


	//   ....[60]....
        /*08b0*/ 	.word	0xffffffff


	//   ....[61]....
        /*08b4*/ 	.word	0xffffffff


	//   ....[62]....
        /*08b8*/ 	.word	0xffffffff


	//   ....[63]....
        /*08bc*/ 	.word	0xffffffff


	//   ....[64]....
        /*08c0*/ 	.word	0xffffffff


	//   ....[65]....
        /*08c4*/ 	.word	0xffffffff


	//   ....[66]....
        /*08c8*/ 	.word	0xffffffff


	//   ....[67]....
        /*08cc*/ 	.word	0xffffffff


	//   ....[68]....
        /*08d0*/ 	.word	0xffffffff


	//   ....[69]....
        /*08d4*/ 	.word	0xffffffff


	//   ....[70]....
        /*08d8*/ 	.word	0xffffffff


	//   ....[71]....
        /*08dc*/ 	.word	0xffffffff


	//   ....[72]....
        /*08e0*/ 	.word	0xffffffff


	//   ....[73]....
        /*08e4*/ 	.word	0xffffffff


	//   ....[74]....
        /*08e8*/ 	.word	0xffffffff


	//   ....[75]....
        /*08ec*/ 	.word	0xffffffff


	//   ....[76]....
        /*08f0*/ 	.word	0xffffffff


	//   ....[77]....
        /*08f4*/ 	.word	0xffffffff


	//   ....[78]....
        /*08f8*/ 	.word	0xffffffff


	//   ....[79]....
        /*08fc*/ 	.word	0xffffffff


	//   ....[80]....
        /*0900*/ 	.word	0xffffffff


	//   ....[81]....
        /*0904*/ 	.word	0xffffffff


	//   ....[82]....
        /*0908*/ 	.word	0xffffffff


	//   ....[83]....
        /*090c*/ 	.word	0xffffffff


	//   ....[84]....
        /*0910*/ 	.word	0xffffffff


	//   ....[85]....
        /*0914*/ 	.word	0xffffffff


	//   ....[86]....
        /*0918*/ 	.word	0xffffffff


	//   ....[87]....
        /*091c*/ 	.word	0xffffffff


	//   ....[88]....
        /*0920*/ 	.word	0xffffffff


	//   ....[89]....
        /*0924*/ 	.word	0xffffffff


	//   ....[90]....
        /*0928*/ 	.word	0xffffffff


	//   ....[91]....
        /*092c*/ 	.word	0xffffffff


	//   ....[92]....
        /*0930*/ 	.word	0xffffffff


	//   ....[93]....
        /*0934*/ 	.word	0xffffffff


	//   ....[94]....
        /*0938*/ 	.word	0xffffffff


	//   ....[95]....
        /*093c*/ 	.word	0xffffffff


	//   ....[96]....
        /*0940*/ 	.word	0xffffffff


	//   ....[97]....
        /*0944*/ 	.word	0xffffffff


	//   ....[98]....
        /*0948*/ 	.word	0x0500000f


	//   ....[99]....
        /*094c*/ 	.word	0x0500000f


	//   ....[100]....
        /*0950*/ 	.word	0x0500000f


	//   ....[101]....
        /*0954*/ 	.word	0x0500000f


	//   ....[102]....
        /*0958*/ 	.word	0x0500000f


	//   ....[103]....
        /*095c*/ 	.word	0x0500000f


	//   ....[104]....
        /*0960*/ 	.word	0x0500000f


	//   ....[105]....
        /*0964*/ 	.word	0x0500000f


	//   ....[106]....
        /*0968*/ 	.word	0x0500000f


	//   ....[107]....
        /*096c*/ 	.word	0x0500000f


	//   ....[108]....
        /*0970*/ 	.word	0x0500000f


	//   ....[109]....
        /*0974*/ 	.word	0x0500000f


	//   ....[110]....
        /*0978*/ 	.word	0x0500000f


	//   ....[111]....
        /*097c*/ 	.word	0x0500000f


	//   ....[112]....
        /*0980*/ 	.word	0x0500000f


	//   ....[113]....
        /*0984*/ 	.word	0x0500000f


	//   ....[114]....
        /*0988*/ 	.word	0x0500000f


	//   ....[115]....
        /*098c*/ 	.word	0x0500000f


	//   ....[116]....
        /*0990*/ 	.word	0x0500000f


	//   ....[117]....
        /*0994*/ 	.word	0x0500000f


	//   ....[118]....
        /*0998*/ 	.word	0x0500000f


	//   ....[119]....
        /*099c*/ 	.word	0x0500000f


	//   ....[120]....
        /*09a0*/ 	.word	0x0500000f


	//   ....[121]....
        /*09a4*/ 	.word	0x0500000f


	//   ....[122]....
        /*09a8*/ 	.word	0x0500000f


	//   ....[123]....
        /*09ac*/ 	.word	0x0500000f


	//   ....[124]....
        /*09b0*/ 	.word	0x0500000f


	//   ....[125]....
        /*09b4*/ 	.word	0x0500000f


	//   ....[126]....
        /*09b8*/ 	.word	0x0500000f


	//   ....[127]....
        /*09bc*/ 	.word	0x0500000f


	//   ....[128]....
        /*09c0*/ 	.word	0x0500000f


	//   ....[129]....
        /*09c4*/ 	.word	0x0500000f


	//   ....[130]....
        /*09c8*/ 	.word	0x0500000f


	//   ....[131]....
        /*09cc*/ 	.word	0x0500000f


	//   ....[132]....
        /*09d0*/ 	.word	0x0500000f


	//   ....[133]....
        /*09d4*/ 	.word	0x0500000f


	//   ....[134]....
        /*09d8*/ 	.word	0x0500000f


	//   ....[135]....
        /*09dc*/ 	.word	0x0500000f


	//   ....[136]....
        /*09e0*/ 	.word	0x0500000f


	//   ....[137]....
        /*09e4*/ 	.word	0x0500000f


	//   ....[138]....
        /*09e8*/ 	.word	0x0500000f


	//   ....[139]....
        /*09ec*/ 	.word	0x0500000f


	//   ....[140]....
        /*09f0*/ 	.word	0x0500000f


	//   ....[141]....
        /*09f4*/ 	.word	0x0500000f


	//----- nvinfo : EIATTR_COOP_GROUP_INSTR_OFFSETS
	.align		4
.L_769:
        /*09f8*/ 	.byte	0x04, 0x28
        /*09fa*/ 	.short	(.L_771 - .L_770)


	//   ....[0]....
.L_770:
        /*09fc*/ 	.word	0x00000060


	//   ....[1]....
        /*0a00*/ 	.word	0x000001a0


	//   ....[2]....
        /*0a04*/ 	.word	0x000001e0


	//   ....[3]....
        /*0a08*/ 	.word	0x000003f0


	//   ....[4]....
        /*0a0c*/ 	.word	0x00000550


	//   ....[5]....
        /*0a10*/ 	.word	0x00000670


	//   ....[6]....
        /*0a14*/ 	.word	0x000007d0


	//   ....[7]....
        /*0a18*/ 	.word	0x00004850


	//   ....[8]....
        /*0a1c*/ 	.word	0x00006150


	//   ....[9]....
        /*0a20*/ 	.word	0x00006710


	//   ....[10]....
        /*0a24*/ 	.word	0x00006720


	//   ....[11]....
        /*0a28*/ 	.word	0x00006730


	//   ....[12]....
        /*0a2c*/ 	.word	0x00006740


	//   ....[13]....
        /*0a30*/ 	.word	0x000076d0


	//   ....[14]....
        /*0a34*/ 	.word	0x000076e0


	//   ....[15]....
        /*0a38*/ 	.word	0x000076f0


	//   ....[16]....
        /*0a3c*/ 	.word	0x00007700


	//   ....[17]....
        /*0a40*/ 	.word	0x00008da0


	//   ....[18]....
        /*0a44*/ 	.word	0x0000a840


	//   ....[19]....
        /*0a48*/ 	.word	0x0000a920


	//   ....[20]....
        /*0a4c*/ 	.word	0x0000aad0


	//   ....[21]....
        /*0a50*/ 	.word	0x0000ab80


	//   ....[22]....
        /*0a54*/ 	.word	0x0000b450


	//   ....[23]....
        /*0a58*/ 	.word	0x0000bad0


	//   ....[24]....
        /*0a5c*/ 	.word	0x0000d430


	//   ....[25]....
        /*0a60*/ 	.word	0x0000d440


	//   ....[26]....
        /*0a64*/ 	.word	0x0000d470


	//   ....[27]....
        /*0a68*/ 	.word	0x0000d500


	//   ....[28]....
        /*0a6c*/ 	.word	0x0000e770


	//   ....[29]....
        /*0a70*/ 	.word	0x0000e7c0


	//   ....[30]....
        /*0a74*/ 	.word	0x0000e7f0


	//   ....[31]....
        /*0a78*/ 	.word	0x0000e850


	//   ....[32]....
        /*0a7c*/ 	.word	0x0000e870


	//   ....[33]....
        /*0a80*/ 	.word	0x00010250


	//   ....[34]....
        /*0a84*/ 	.word	0x00010720


	//   ....[35]....
        /*0a88*/ 	.word	0x00010760


	//   ....[36]....
        /*0a8c*/ 	.word	0x00010780


	//   ....[37]....
        /*0a90*/ 	.word	0x000107a0


	//   ....[38]....
        /*0a94*/ 	.word	0x00010db0


	//   ....[39]....
        /*0a98*/ 	.word	0x00010e10


	//   ....[40]....
        /*0a9c*/ 	.word	0x00011080


	//   ....[41]....
        /*0aa0*/ 	.word	0x000110a0


	//   ....[42]....
        /*0aa4*/ 	.word	0x00011c00


	//   ....[43]....
        /*0aa8*/ 	.word	0x00011c20


	//   ....[44]....
        /*0aac*/ 	.word	0x00011e50


	//   ....[45]....
        /*0ab0*/ 	.word	0x00011e70


	//   ....[46]....
        /*0ab4*/ 	.word	0x00012110


	//   ....[47]....
        /*0ab8*/ 	.word	0x00012300


	//   ....[48]....
        /*0abc*/ 	.word	0x00012330


	//   ....[49]....
        /*0ac0*/ 	.word	0x00012360


	//   ....[50]....
        /*0ac4*/ 	.word	0x00012390


	//   ....[51]....
        /*0ac8*/ 	.word	0x000123c0


	//   ....[52]....
        /*0acc*/ 	.word	0x000123f0


	//   ....[53]....
        /*0ad0*/ 	.word	0x00012560


	//   ....[54]....
        /*0ad4*/ 	.word	0x00012590


	//   ....[55]....
        /*0ad8*/ 	.word	0x000125c0


	//   ....[56]....
        /*0adc*/ 	.word	0x000125f0


	//   ....[57]....
        /*0ae0*/ 	.word	0x00012620


	//   ....[58]....
        /*0ae4*/ 	.word	0x00012650


	//   ....[59]....
        /*0ae8*/ 	.word	0x000126f0


	//   ....[60]....
        /*0aec*/ 	.word	0x00012720


	//   ....[61]....
        /*0af0*/ 	.word	0x000127b0


	//   ....[62]....
        /*0af4*/ 	.word	0x00013370


	//   ....[63]....
        /*0af8*/ 	.word	0x000154e0


	//   ....[64]....
        /*0afc*/ 	.word	0x00016060


	//   ....[65]....
        /*0b00*/ 	.word	0x00016070


	//   ....[66]....
        /*0b04*/ 	.word	0x00016090


	//   ....[67]....
        /*0b08*/ 	.word	0x00016160


	//   ....[68]....
        /*0b0c*/ 	.word	0x00016190


	//   ....[69]....
        /*0b10*/ 	.word	0x000161f0


	//   ....[70]....
        /*0b14*/ 	.word	0x00016200


	//   ....[71]....
        /*0b18*/ 	.word	0x00016270


	//   ....[72]....
        /*0b1c*/ 	.word	0x00016bc0


	//   ....[73]....
        /*0b20*/ 	.word	0x00016bd0


	//   ....[74]....
        /*0b24*/ 	.word	0x00016d10


	//   ....[75]....
        /*0b28*/ 	.word	0x00016d20


	//   ....[76]....
        /*0b2c*/ 	.word	0x00016fd0


	//   ....[77]....
        /*0b30*/ 	.word	0x00016fe0


	//   ....[78]....
        /*0b34*/ 	.word	0x00017150


	//   ....[79]....
        /*0b38*/ 	.word	0x00017160


	//   ....[80]....
        /*0b3c*/ 	.word	0x0001afa0


	//   ....[81]....
        /*0b40*/ 	.word	0x0001afd0


	//   ....[82]....
        /*0b44*/ 	.word	0x0001b010


	//   ....[83]....
        /*0b48*/ 	.word	0x0001b040


	//   ....[84]....
        /*0b4c*/ 	.word	0x0001b070


	//   ....[85]....
        /*0b50*/ 	.word	0x0001b0a0


	//   ....[86]....
        /*0b54*/ 	.word	0x0001b0d0


	//   ....[87]....
        /*0b58*/ 	.word	0x0001b100


	//   ....[88]....
        /*0b5c*/ 	.word	0x0001b280


	//   ....[89]....
        /*0b60*/ 	.word	0x0001b2b0


	//   ....[90]....
        /*0b64*/ 	.word	0x0001b2e0


	//   ....[91]....
        /*0b68*/ 	.word	0x0001b310


	//   ....[92]....
        /*0b6c*/ 	.word	0x0001b340


	//   ....[93]....
        /*0b70*/ 	.word	0x0001b370


	//   ....[94]....
        /*0b74*/ 	.word	0x0001b430


	//   ....[95]....
        /*0b78*/ 	.word	0x0001b450


	//   ....[96]....
        /*0b7c*/ 	.word	0x0001b4c0


	//   ....[97]....
        /*0b80*/ 	.word	0x0001b960


	//   ....[98]....
        /*0b84*/ 	.word	0x0001bda0


	//   ....[99]....
        /*0b88*/ 	.word	0x0001be30


	//   ....[100]....
        /*0b8c*/ 	.word	0x0001be80


	//   ....[101]....
        /*0b90*/ 	.word	0x0001bed0


	//   ....[102]....
        /*0b94*/ 	.word	0x0001bfb0


	//   ....[103]....
        /*0b98*/ 	.word	0x0001c040


	//   ....[104]....
        /*0b9c*/ 	.word	0x0001c0a0


	//   ....[105]....
        /*0ba0*/ 	.word	0x0001c100


	//   ....[106]....
        /*0ba4*/ 	.word	0x0001c3a0


	//   ....[107]....
        /*0ba8*/ 	.word	0x0001c690


	//   ....[108]....
        /*0bac*/ 	.word	0x0001c810


	//   ....[109]....
        /*0bb0*/ 	.word	0x0001c860


	//   ....[110]....
        /*0bb4*/ 	.word	0x0001c8c0


	//   ....[111]....
        /*0bb8*/ 	.word	0x0001c920


	//   ....[112]....
        /*0bbc*/ 	.word	0x0001ca70


	//   ....[113]....
        /*0bc0*/ 	.word	0x0001cb10


	//   ....[114]....
        /*0bc4*/ 	.word	0x0001cbc0


	//   ....[115]....
        /*0bc8*/ 	.word	0x0001cca0


	//   ....[116]....
        /*0bcc*/ 	.word	0x0001ce70


	//   ....[117]....
        /*0bd0*/ 	.word	0x0001cf30


	//   ....[118]....
        /*0bd4*/ 	.word	0x0001d1e0


	//   ....[119]....
        /*0bd8*/ 	.word	0x0001d300


	//   ....[120]....
        /*0bdc*/ 	.word	0x0001d4d0


	//   ....[121]....
        /*0be0*/ 	.word	0x0001d5a0


	//   ....[122]....
        /*0be4*/ 	.word	0x0001d7a0


	//   ....[123]....
        /*0be8*/ 	.word	0x0001d830


	//   ....[124]....
        /*0bec*/ 	.word	0x0001db60


	//   ....[125]....
        /*0bf0*/ 	.word	0x0001dc00


	//   ....[126]....
        /*0bf4*/ 	.word	0x0001dd20


	//   ....[127]....
        /*0bf8*/ 	.word	0x0001dda0


	//   ....[128]....
        /*0bfc*/ 	.word	0x0001de20


	//   ....[129]....
        /*0c00*/ 	.word	0x0001dea0


	//   ....[130]....
        /*0c04*/ 	.word	0x0001df20


	//   ....[131]....
        /*0c08*/ 	.word	0x0001dfb0


	//   ....[132]....
        /*0c0c*/ 	.word	0x0001e050


	//   ....[133]....
        /*0c10*/ 	.word	0x0001e100


	//   ....[134]....
        /*0c14*/ 	.word	0x0001e180


	//   ....[135]....
        /*0c18*/ 	.word	0x0001e200


	//   ....[136]....
        /*0c1c*/ 	.word	0x0001e280


	//   ....[137]....
        /*0c20*/ 	.word	0x0001e310


	//   ....[138]....
        /*0c24*/ 	.word	0x0001e390


	//   ....[139]....
        /*0c28*/ 	.word	0x0001e430


	//   ....[140]....
        /*0c2c*/ 	.word	0x0001e4c0


	//   ....[141]....
        /*0c30*/ 	.word	0x0001e5f0


	//----- nvinfo : EIATTR_REG_RECONFIG
	.align		4
.L_771:
        /*0c34*/ 	.byte	0x01, 0x54
	.zero		2


	//----- nvinfo : EIATTR_SYSCALL_OFFSETS
	.align		4
        /*0c38*/ 	.byte	0x04, 0x46
        /*0c3a*/ 	.short	(.L_773 - .L_772)


	//   ....[0]....
.L_772:
        /*0c3c*/ 	.word	0x000019a0


	//   ....[1]....
        /*0c40*/ 	.word	0x00001af0


	//   ....[2]....
        /*0c44*/ 	.word	0x00006300


	//   ....[3]....
        /*0c48*/ 	.word	0x00006680


	//   ....[4]....
        /*0c4c*/ 	.word	0x000150d0


	//   ....[5]....
        /*0c50*/ 	.word	0x00015230


	//   ....[6]....
        /*0c54*/ 	.word	0x00015330


	//   ....[7]....
        /*0c58*/ 	.word	0x00015c40


	//   ....[8]....
        /*0c5c*/ 	.word	0x00016590


	//----- nvinfo : EIATTR_MBARRIER_INSTR_OFFSETS
	.align		4
.L_773:
        /*0c60*/ 	.byte	0x04, 0x39
        /*0c62*/ 	.short	(.L_775 - .L_774)


	//   ....[0]....
.L_774:
        /*0c64*/ 	.word	0x000002d0
        /*0c68*/ 	.word	0x000000ff
        /*0c6c*/ 	.word	0x00038800
        /*0c70*/ 	.short	0x0100
        /*0c72*/ 	.byte	0x08
	.zero		1


	//   ....[1]....
        /*0c74*/ 	.word	0x000002e0
        /*0c78*/ 	.word	0x000000ff
        /*0c7c*/ 	.word	0x00038810
        /*0c80*/ 	.short	0x0100
        /*0c82*/ 	.byte	0x08
	.zero		1


	//   ....[2]....
        /*0c84*/ 	.word	0x000002f0
        /*0c88*/ 	.word	0x000000ff
        /*0c8c*/ 	.word	0x00038820
        /*0c90*/ 	.short	0x0100
        /*0c92*/ 	.byte	0x08
	.zero		1


	//   ....[3]....
        /*0c94*/ 	.word	0x000003a0
        /*0c98*/ 	.word	0x000000ff
        /*0c9c*/ 	.word	0x00038830
        /*0ca0*/ 	.short	0x0100
        /*0ca2*/ 	.byte	0x06
	.zero		1


	//   ....[4]....
        /*0ca4*/ 	.word	0x000003b0
        /*0ca8*/ 	.word	0x000000ff
        /*0cac*/ 	.word	0x00038840
        /*0cb0*/ 	.short	0x0100
        /*0cb2*/ 	.byte	0x06
	.zero		1


	//   ....[5]....
        /*0cb4*/ 	.word	0x000003c0
        /*0cb8*/ 	.word	0x000000ff
        /*0cbc*/ 	.word	0x00038838
        /*0cc0*/ 	.short	0x0100
        /*0cc2*/ 	.byte	0x06
	.zero		1


	//   ....[6]....
        /*0cc4*/ 	.word	0x000003d0
        /*0cc8*/ 	.word	0x000000ff
        /*0ccc*/ 	.word	0x00038848
        /*0cd0*/ 	.short	0x0100
        /*0cd2*/ 	.byte	0x06
	.zero		1


	//   ....[7]....
        /*0cd4*/ 	.word	0x00000500
        /*0cd8*/ 	.word	0x000000ff
        /*0cdc*/ 	.word	0x00038850
        /*0ce0*/ 	.short	0x0100
        /*0ce2*/ 	.byte	0x08
	.zero		1


	//   ....[8]....
        /*0ce4*/ 	.word	0x00000510
        /*0ce8*/ 	.word	0x000000ff
        /*0cec*/ 	.word	0x00038860
        /*0cf0*/ 	.short	0x0100
        /*0cf2*/ 	.byte	0x08
	.zero		1


	//   ....[9]....
        /*0cf4*/ 	.word	0x00000520
        /*0cf8*/ 	.word	0x000000ff
        /*0cfc*/ 	.word	0x00038858
        /*0d00*/ 	.short	0x0100
        /*0d02*/ 	.byte	0x08
	.zero		1


	//   ....[10]....
        /*0d04*/ 	.word	0x00000530
        /*0d08*/ 	.word	0x000000ff
        /*0d0c*/ 	.word	0x00038868
        /*0d10*/ 	.short	0x0100
        /*0d12*/ 	.byte	0x08
	.zero		1


	//   ....[11]....
        /*0d14*/ 	.word	0x00000620
        /*0d18*/ 	.word	0x000000ff
        /*0d1c*/ 	.word	0x00038870
        /*0d20*/ 	.short	0x0100
        /*0d22*/ 	.byte	0x06
	.zero		1


	//   ....[12]....
        /*0d24*/ 	.word	0x00000630
        /*0d28*/ 	.word	0x000000ff
        /*0d2c*/ 	.word	0x00038880
        /*0d30*/ 	.short	0x0100
        /*0d32*/ 	.byte	0x06
	.zero		1


	//   ....[13]....
        /*0d34*/ 	.word	0x00000640
        /*0d38*/ 	.word	0x000000ff
        /*0d3c*/ 	.word	0x00038878
        /*0d40*/ 	.short	0x0100
        /*0d42*/ 	.byte	0x06
	.zero		1


	//   ....[14]....
        /*0d44*/ 	.word	0x00000650
        /*0d48*/ 	.word	0x000000ff
        /*0d4c*/ 	.word	0x00038888
        /*0d50*/ 	.short	0x0100
        /*0d52*/ 	.byte	0x06
	.zero		1


	//   ....[15]....
        /*0d54*/ 	.word	0x00000780
        /*0d58*/ 	.word	0x000000ff
        /*0d5c*/ 	.word	0x00038890
        /*0d60*/ 	.short	0x0100
        /*0d62*/ 	.byte	0x08
	.zero		1


	//   ....[16]....
        /*0d64*/ 	.word	0x00000790
        /*0d68*/ 	.word	0x000000ff
        /*0d6c*/ 	.word	0x000388a0
        /*0d70*/ 	.short	0x0100
        /*0d72*/ 	.byte	0x08
	.zero		1


	//   ....[17]....
        /*0d74*/ 	.word	0x000007a0
        /*0d78*/ 	.word	0x000000ff
        /*0d7c*/ 	.word	0x00038898
        /*0d80*/ 	.short	0x0100
        /*0d82*/ 	.byte	0x08
	.zero		1


	//   ....[18]....
        /*0d84*/ 	.word	0x000007b0
        /*0d88*/ 	.word	0x000000ff
        /*0d8c*/ 	.word	0x000388a8
        /*0d90*/ 	.short	0x0100
        /*0d92*/ 	.byte	0x08
	.zero		1


	//   ....[19]....
        /*0d94*/ 	.word	0x000008e0
        /*0d98*/ 	.word	0x000000ff
        /*0d9c*/ 	.word	0x000388b0
        /*0da0*/ 	.short	0x0100
        /*0da2*/ 	.byte	0x08
	.zero		1


	//   ....[20]....
        /*0da4*/ 	.word	0x000008f0
        /*0da8*/ 	.word	0x000000ff
        /*0dac*/ 	.word	0x000388c0
        /*0db0*/ 	.short	0x0100
        /*0db2*/ 	.byte	0x08
	.zero		1


	//   ....[21]....
        /*0db4*/ 	.word	0x00000900
        /*0db8*/ 	.word	0x000000ff
        /*0dbc*/ 	.word	0x000388b8
        /*0dc0*/ 	.short	0x0100
        /*0dc2*/ 	.byte	0x08
	.zero		1


	//   ....[22]....
        /*0dc4*/ 	.word	0x00000910
        /*0dc8*/ 	.word	0x000000ff
        /*0dcc*/ 	.word	0x000388c8
        /*0dd0*/ 	.short	0x0100
        /*0dd2*/ 	.byte	0x08
	.zero		1


	//   ....[23]....
        /*0dd4*/ 	.word	0x000026e0
        /*0dd8*/ 	.word	0x00000042
        /*0ddc*/ 	.word	0x00038890
        /*0de0*/ 	.short	0x010a
        /*0de2*/ 	.byte	0x3f
	.zero		1


	//   ....[24]....
        /*0de4*/ 	.word	0x00003120
        /*0de8*/ 	.word	0x00000042
        /*0dec*/ 	.word	0x00038890
        /*0df0*/ 	.short	0x010a
        /*0df2*/ 	.byte	0x3f
	.zero		1


	//   ....[25]....
        /*0df4*/ 	.word	0x00003a40
        /*0df8*/ 	.word	0x00000042
        /*0dfc*/ 	.word	0x00038890
        /*0e00*/ 	.short	0x010a
        /*0e02*/ 	.byte	0x3f
	.zero		1


	//   ....[26]....
        /*0e04*/ 	.word	0x00003c40
        /*0e08*/ 	.word	0x00000004
        /*0e0c*/ 	.word	0x00000000
        /*0e10*/ 	.short	0x0101
        /*0e12*/ 	.byte	0x3f
	.zero		1


	//   ....[27]....
        /*0e14*/ 	.word	0x00003c80
        /*0e18*/ 	.word	0x00000042
        /*0e1c*/ 	.word	0x000388b0
        /*0e20*/ 	.short	0x010a
        /*0e22*/ 	.byte	0x3f
	.zero		1


	//   ....[28]....
        /*0e24*/ 	.word	0x000042e0
        /*0e28*/ 	.word	0x00000042
        /*0e2c*/ 	.word	0x00000000
        /*0e30*/ 	.short	0x0101
        /*0e32*/ 	.byte	0x3f
	.zero		1


	//   ....[29]....
        /*0e34*/ 	.word	0x00004c90
        /*0e38*/ 	.word	0x00000000
        /*0e3c*/ 	.word	0x00000000
        /*0e40*/ 	.short	0x0101
        /*0e42*/ 	.byte	0x3f
	.zero		1


	//   ....[30]....
        /*0e44*/ 	.word	0x00005800
        /*0e48*/ 	.word	0x00000000
        /*0e4c*/ 	.word	0x00000000
        /*0e50*/ 	.short	0x0101
        /*0e52*/ 	.byte	0x3f
	.zero		1


	//   ....[31]....
        /*0e54*/ 	.word	0x00006390
        /*0e58*/ 	.word	0x00000002
        /*0e5c*/ 	.word	0x00038800
        /*0e60*/ 	.short	0x010a
        /*0e62*/ 	.byte	0x3f
	.zero		1


	//   ....[32]....
        /*0e64*/ 	.word	0x000063e0
        /*0e68*/ 	.word	0x00000002
        /*0e6c*/ 	.word	0x00038800
        /*0e70*/ 	.short	0x010a
        /*0e72*/ 	.byte	0x3f
	.zero		1


	//   ....[33]....
        /*0e74*/ 	.word	0x00006970
        /*0e78*/ 	.word	0x00000002
        /*0e7c*/ 	.word	0x00038800
        /*0e80*/ 	.short	0x010a
        /*0e82*/ 	.byte	0x3f
	.zero		1


	//   ....[34]....
        /*0e84*/ 	.word	0x000078b0
        /*0e88*/ 	.word	0x00000002
        /*0e8c*/ 	.word	0x00038800
        /*0e90*/ 	.short	0x010a
        /*0e92*/ 	.byte	0x3f
	.zero		1


	//   ....[35]....
        /*0e94*/ 	.word	0x00008680
        /*0e98*/ 	.word	0x00000014
        /*0e9c*/ 	.word	0x00038830
        /*0ea0*/ 	.short	0x010a
        /*0ea2*/ 	.byte	0x3f
	.zero		1


	//   ....[36]....
        /*0ea4*/ 	.word	0x00008730
        /*0ea8*/ 	.word	0x00000014
        /*0eac*/ 	.word	0x00038830
        /*0eb0*/ 	.short	0x010a
        /*0eb2*/ 	.byte	0x3f
	.zero		1


	//   ....[37]....
        /*0eb4*/ 	.word	0x00008a40
        /*0eb8*/ 	.word	0x00000002
        /*0ebc*/ 	.word	0x00038810
        /*0ec0*/ 	.short	0x010a
        /*0ec2*/ 	.byte	0x3f
	.zero		1


	//   ....[38]....
        /*0ec4*/ 	.word	0x00008a90
        /*0ec8*/ 	.word	0x00000014
        /*0ecc*/ 	.word	0x00038850
        /*0ed0*/ 	.short	0x010a
        /*0ed2*/ 	.byte	0x3f
	.zero		1


	//   ....[39]....
        /*0ed4*/ 	.word	0x00008b50
        /*0ed8*/ 	.word	0x00000014
        /*0edc*/ 	.word	0x00038850
        /*0ee0*/ 	.short	0x010a
        /*0ee2*/ 	.byte	0x3f
	.zero		1


	//   ....[40]....
        /*0ee4*/ 	.word	0x0000aeb0
        /*0ee8*/ 	.word	0x0000000e
        /*0eec*/ 	.word	0x00000000
        /*0ef0*/ 	.short	0x0101
        /*0ef2*/ 	.byte	0x3f
	.zero		1


	//   ....[41]....
        /*0ef4*/ 	.word	0x0000b470
        /*0ef8*/ 	.word	0x00000014
        /*0efc*/ 	.word	0x00000000
        /*0f00*/ 	.short	0x0101
        /*0f02*/ 	.byte	0x3f
	.zero		1


	//   ....[42]....
        /*0f04*/ 	.word	0x0000b580
        /*0f08*/ 	.word	0x0000000e
        /*0f0c*/ 	.word	0x00038830
        /*0f10*/ 	.short	0x010a
        /*0f12*/ 	.byte	0x3f
	.zero		1


	//   ....[43]....
        /*0f14*/ 	.word	0x0000b630
        /*0f18*/ 	.word	0x0000000e
        /*0f1c*/ 	.word	0x00038830
        /*0f20*/ 	.short	0x010a
        /*0f22*/ 	.byte	0x3f
	.zero		1


	//   ....[44]....
        /*0f24*/ 	.word	0x0000b8a0
        /*0f28*/ 	.word	0x0000000e
        /*0f2c*/ 	.word	0x00038850
        /*0f30*/ 	.short	0x010a
        /*0f32*/ 	.byte	0x3f
	.zero		1


	//   ....[45]....
        /*0f34*/ 	.word	0x0000b8f0
        /*0f38*/ 	.word	0x0000000e
        /*0f3c*/ 	.word	0x00038850
        /*0f40*/ 	.short	0x010a
        /*0f42*/ 	.byte	0x3f
	.zero		1


	//   ....[46]....
        /*0f44*/ 	.word	0x0000d820
        /*0f48*/ 	.word	0x000000a2
        /*0f4c*/ 	.word	0x00000000
        /*0f50*/ 	.short	0x0101
        /*0f52*/ 	.byte	0x3f
	.zero		1


	//   ....[47]....
        /*0f54*/ 	.word	0x0000e790
        /*0f58*/ 	.word	0x0000000e
        /*0f5c*/ 	.word	0x00000000
        /*0f60*/ 	.short	0x0101
        /*0f62*/ 	.byte	0x3f
	.zero		1


	//   ....[48]....
        /*0f64*/ 	.word	0x00010e30
        /*0f68*/ 	.word	0x00000000
        /*0f6c*/ 	.word	0x00000000
        /*0f70*/ 	.short	0x0101
        /*0f72*/ 	.byte	0x3f
	.zero		1


	//   ....[49]....
        /*0f74*/ 	.word	0x00013460
        /*0f78*/ 	.word	0x00000005
        /*0f7c*/ 	.word	0x00038820
        /*0f80*/ 	.short	0x010a
        /*0f82*/ 	.byte	0x3f
	.zero		1


	//   ....[50]....
        /*0f84*/ 	.word	0x00013550
        /*0f88*/ 	.word	0x00000004
        /*0f8c*/ 	.word	0x000388a0
        /*0f90*/ 	.short	0x010a
        /*0f92*/ 	.byte	0x3f
	.zero		1


	//   ....[51]....
        /*0f94*/ 	.word	0x000137a0
        /*0f98*/ 	.word	0x00000004
        /*0f9c*/ 	.word	0x000388c0
        /*0fa0*/ 	.short	0x010a
        /*0fa2*/ 	.byte	0x3f
	.zero		1


	//   ....[52]....
        /*0fa4*/ 	.word	0x00014220
        /*0fa8*/ 	.word	0x00000004
        /*0fac*/ 	.word	0x000388a0
        /*0fb0*/ 	.short	0x010a
        /*0fb2*/ 	.byte	0x3f
	.zero		1


	//   ....[53]....
        /*0fb4*/ 	.word	0x00014460
        /*0fb8*/ 	.word	0x00000004
        /*0fbc*/ 	.word	0x000388c0
        /*0fc0*/ 	.short	0x010a
        /*0fc2*/ 	.byte	0x3f
	.zero		1


	//   ....[54]....
        /*0fc4*/ 	.word	0x00015780
        /*0fc8*/ 	.word	0x00000000
        /*0fcc*/ 	.word	0x00038840
        /*0fd0*/ 	.short	0x010a
        /*0fd2*/ 	.byte	0x3f
	.zero		1


	//   ....[55]....
        /*0fd4*/ 	.word	0x00016330
        /*0fd8*/ 	.word	0x00000008
        /*0fdc*/ 	.word	0x00038800
        /*0fe0*/ 	.short	0x0107
        /*0fe2*/ 	.byte	0x3f
	.zero		1


	//   ....[56]....
        /*0fe4*/ 	.word	0x000163e0
        /*0fe8*/ 	.word	0x00000000
        /*0fec*/ 	.word	0x00038800
        /*0ff0*/ 	.short	0x0101
        /*0ff2*/ 	.byte	0x3f
	.zero		1


	//   ....[57]....
        /*0ff4*/ 	.word	0x00017390
        /*0ff8*/ 	.word	0x00000000
        /*0ffc*/ 	.word	0x00038810
        /*1000*/ 	.short	0x0107
        /*1002*/ 	.byte	0x3f
	.zero		1


	//   ....[58]....
        /*1004*/ 	.word	0x00017490
        /*1008*/ 	.word	0x00000002
        /*100c*/ 	.word	0x00038810
        /*1010*/ 	.short	0x0101
        /*1012*/ 	.byte	0x3f
	.zero		1


	//   ....[59]....
        /*1014*/ 	.word	0x000174b0
        /*1018*/ 	.word	0x00000002
        /*101c*/ 	.word	0x00038820
        /*1020*/ 	.short	0x010a
        /*1022*/ 	.byte	0x3f
	.zero		1


	//   ....[60]....
        /*1024*/ 	.word	0x000175c0
        /*1028*/ 	.word	0x00000003
        /*102c*/ 	.word	0x00038860
        /*1030*/ 	.short	0x010a
        /*1032*/ 	.byte	0x3f
	.zero		1


	//   ....[61]....
        /*1034*/ 	.word	0x000182d0
        /*1038*/ 	.word	0x00000002
        /*103c*/ 	.word	0x00038840
        /*1040*/ 	.short	0x010a
        /*1042*/ 	.byte	0x3f
	.zero		1


	//   ....[62]....
        /*1044*/ 	.word	0x00018530
        /*1048*/ 	.word	0x00000002
        /*104c*/ 	.word	0x00038860
        /*1050*/ 	.short	0x010a
        /*1052*/ 	.byte	0x3f
	.zero		1


	//   ....[63]....
        /*1054*/ 	.word	0x000191d0
        /*1058*/ 	.word	0x00000002
        /*105c*/ 	.word	0x00038840
        /*1060*/ 	.short	0x010a
        /*1062*/ 	.byte	0x3f
	.zero		1


	//   ....[64]....
        /*1064*/ 	.word	0x00019420
        /*1068*/ 	.word	0x00000002
        /*106c*/ 	.word	0x00038860
        /*1070*/ 	.short	0x010a
        /*1072*/ 	.byte	0x3f
	.zero		1


	//   ....[65]....
        /*1074*/ 	.word	0x0001a030
        /*1078*/ 	.word	0x00000002
        /*107c*/ 	.word	0x00038840
        /*1080*/ 	.short	0x010a
        /*1082*/ 	.byte	0x3f
	.zero		1


	//   ....[66]....
        /*1084*/ 	.word	0x0001a290
        /*1088*/ 	.word	0x00000002
        /*108c*/ 	.word	0x00038860
        /*1090*/ 	.short	0x010a
        /*1092*/ 	.byte	0x3f
	.zero		1


	//   ....[67]....
        /*1094*/ 	.word	0x0001b8e0
        /*1098*/ 	.word	0x00000000
        /*109c*/ 	.word	0x00038820
        /*10a0*/ 	.short	0x010a
        /*10a2*/ 	.byte	0x3f
	.zero		1


	//   ....[68]....
        /*10a4*/ 	.word	0x0001ba90
        /*10a8*/ 	.word	0x00000006
        /*10ac*/ 	.word	0x00000000
        /*10b0*/ 	.short	0x010a
        /*10b2*/ 	.byte	0x3f
	.zero		1


	//   ....[69]....
        /*10b4*/ 	.word	0x0001bb00
        /*10b8*/ 	.word	0x00000007
        /*10bc*/ 	.word	0x00000000
        /*10c0*/ 	.short	0x010a
        /*10c2*/ 	.byte	0x3f
	.zero		1


	//   ....[70]....
        /*10c4*/ 	.word	0x0001bb70
        /*10c8*/ 	.word	0x00000004
        /*10cc*/ 	.word	0x00000000
        /*10d0*/ 	.short	0x010a
        /*10d2*/ 	.byte	0x3f
	.zero		1


	//   ....[71]....
        /*10d4*/ 	.word	0x0001bba0
        /*10d8*/ 	.word	0x00000003
        /*10dc*/ 	.word	0x00000000
        /*10e0*/ 	.short	0x010a
        /*10e2*/ 	.byte	0x3f
	.zero		1


	//   ....[72]....
        /*10e4*/ 	.word	0x0001bc00
        /*10e8*/ 	.word	0x00000042
        /*10ec*/ 	.word	0x00038890
        /*10f0*/ 	.short	0x010a
        /*10f2*/ 	.byte	0x3f
	.zero		1


	//   ....[73]....
        /*10f4*/ 	.word	0x0001bc50
        /*10f8*/ 	.word	0x00000042
        /*10fc*/ 	.word	0x00038890
        /*1100*/ 	.short	0x010a
        /*1102*/ 	.byte	0x3f
	.zero		1


	//   ....[74]....
        /*1104*/ 	.word	0x0001bca0
        /*1108*/ 	.word	0x00000042
        /*110c*/ 	.word	0x00038890
        /*1110*/ 	.short	0x010a
        /*1112*/ 	.byte	0x3f
	.zero		1


	//   ....[75]....
        /*1114*/ 	.word	0x0001bcf0
        /*1118*/ 	.word	0x00000042
        /*111c*/ 	.word	0x000388b0
        /*1120*/ 	.short	0x010a
        /*1122*/ 	.byte	0x3f
	.zero		1


	//   ....[76]....
        /*1124*/ 	.word	0x0001bf00
        /*1128*/ 	.word	0x00000002
        /*112c*/ 	.word	0x00038800
        /*1130*/ 	.short	0x010a
        /*1132*/ 	.byte	0x3f
	.zero		1


	//   ....[77]....
        /*1134*/ 	.word	0x0001c130
        /*1138*/ 	.word	0x00000002
        /*113c*/ 	.word	0x00038800
        /*1140*/ 	.short	0x010a
        /*1142*/ 	.byte	0x3f
	.zero		1


	//   ....[78]....
        /*1144*/ 	.word	0x0001c180
        /*1148*/ 	.word	0x00000014
        /*114c*/ 	.word	0x00038830
        /*1150*/ 	.short	0x010a
        /*1152*/ 	.byte	0x3f
	.zero		1


	//   ....[79]....
        /*1154*/ 	.word	0x0001c1d0
        /*1158*/ 	.word	0x00000002
        /*115c*/ 	.word	0x00038810
        /*1160*/ 	.short	0x010a
        /*1162*/ 	.byte	0x3f
	.zero		1


	//   ....[80]....
        /*1164*/ 	.word	0x0001c220
        /*1168*/ 	.word	0x00000014
        /*116c*/ 	.word	0x00038850
        /*1170*/ 	.short	0x010a
        /*1172*/ 	.byte	0x3f
	.zero		1


	//   ....[81]....
        /*1174*/ 	.word	0x0001c270
        /*1178*/ 	.word	0x0000000e
        /*117c*/ 	.word	0x00038830
        /*1180*/ 	.short	0x010a
        /*1182*/ 	.byte	0x3f
	.zero		1


	//   ....[82]....
        /*1184*/ 	.word	0x0001c2c0
        /*1188*/ 	.word	0x0000000e
        /*118c*/ 	.word	0x00038850
        /*1190*/ 	.short	0x010a
        /*1192*/ 	.byte	0x3f
	.zero		1


	//   ....[83]....
        /*1194*/ 	.word	0x0001c470
        /*1198*/ 	.word	0x00000004
        /*119c*/ 	.word	0x00038820
        /*11a0*/ 	.short	0x010a
        /*11a2*/ 	.byte	0x3f
	.zero		1


	//   ....[84]....
        /*11a4*/ 	.word	0x0001c4c0
        /*11a8*/ 	.word	0x00000004
        /*11ac*/ 	.word	0x000388a0
        /*11b0*/ 	.short	0x010a
        /*11b2*/ 	.byte	0x3f
	.zero		1


	//   ....[85]....
        /*11b4*/ 	.word	0x0001c510
        /*11b8*/ 	.word	0x00000004
        /*11bc*/ 	.word	0x000388c0
        /*11c0*/ 	.short	0x010a
        /*11c2*/ 	.byte	0x3f
	.zero		1


	//   ....[86]....
        /*11c4*/ 	.word	0x0001c560
        /*11c8*/ 	.word	0x00000004
        /*11cc*/ 	.word	0x000388a0
        /*11d0*/ 	.short	0x010a
        /*11d2*/ 	.byte	0x3f
	.zero		1


	//   ....[87]....
        /*11d4*/ 	.word	0x0001c5b0
        /*11d8*/ 	.word	0x00000004
        /*11dc*/ 	.word	0x000388c0
        /*11e0*/ 	.short	0x010a
        /*11e2*/ 	.byte	0x3f
	.zero		1


	//   ....[88]....
        /*11e4*/ 	.word	0x0001c750
        /*11e8*/ 	.word	0x00000000
        /*11ec*/ 	.word	0x00038840
        /*11f0*/ 	.short	0x010a
        /*11f2*/ 	.byte	0x3f
	.zero		1


	//   ....[89]....
        /*11f4*/ 	.word	0x0001d880
        /*11f8*/ 	.word	0x00000002
        /*11fc*/ 	.word	0x00038820
        /*1200*/ 	.short	0x010a
        /*1202*/ 	.byte	0x3f
	.zero		1


	//   ....[90]....
        /*1204*/ 	.word	0x0001d8d0
        /*1208*/ 	.word	0x00000003
        /*120c*/ 	.word	0x00038860
        /*1210*/ 	.short	0x010a
        /*1212*/ 	.byte	0x3f
	.zero		1


	//   ....[91]....
        /*1214*/ 	.word	0x0001d920
        /*1218*/ 	.word	0x00000002
        /*121c*/ 	.word	0x00038840
        /*1220*/ 	.short	0x010a
        /*1222*/ 	.byte	0x3f
	.zero		1


	//   ....[92]....
        /*1224*/ 	.word	0x0001d970
        /*1228*/ 	.word	0x00000002
        /*122c*/ 	.word	0x00038860
        /*1230*/ 	.short	0x010a
        /*1232*/ 	.byte	0x3f
	.zero		1


	//   ....[93]....
        /*1234*/ 	.word	0x0001d9c0
        /*1238*/ 	.word	0x00000002
        /*123c*/ 	.word	0x00038840
        /*1240*/ 	.short	0x010a
        /*1242*/ 	.byte	0x3f
	.zero		1


	//   ....[94]....
        /*1244*/ 	.word	0x0001da10
        /*1248*/ 	.word	0x00000002
        /*124c*/ 	.word	0x00038860
        /*1250*/ 	.short	0x010a
        /*1252*/ 	.byte	0x3f
	.zero		1


	//   ....[95]....
        /*1254*/ 	.word	0x0001da60
        /*1258*/ 	.word	0x00000002
        /*125c*/ 	.word	0x00038840
        /*1260*/ 	.short	0x010a
        /*1262*/ 	.byte	0x3f
	.zero		1


	//   ....[96]....
        /*1264*/ 	.word	0x0001dab0
        /*1268*/ 	.word	0x00000002
        /*126c*/ 	.word	0x00038860
        /*1270*/ 	.short	0x010a
        /*1272*/ 	.byte	0x3f
	.zero		1


	//   ....[97]....
        /*1274*/ 	.word	0x0001e510
        /*1278*/ 	.word	0x00000000
        /*127c*/ 	.word	0x00038820
        /*1280*/ 	.short	0x010a
        /*1282*/ 	.byte	0x3f
	.zero		1


	//   ....[98]....
        /*1284*/ 	.word	0x0001e6b0
        /*1288*/ 	.word	0x00000006
        /*128c*/ 	.word	0x00000000
        /*1290*/ 	.short	0x010a
        /*1292*/ 	.byte	0x3f
	.zero		1


	//   ....[99]....
        /*1294*/ 	.word	0x0001e700
        /*1298*/ 	.word	0x00000007
        /*129c*/ 	.word	0x00000000
        /*12a0*/ 	.short	0x010a
        /*12a2*/ 	.byte	0x3f
	.zero		1


	//   ....[100]....
        /*12a4*/ 	.word	0x0001e750
        /*12a8*/ 	.word	0x00000004
        /*12ac*/ 	.word	0x00000000
        /*12b0*/ 	.short	0x010a
        /*12b2*/ 	.byte	0x3f
	.zero		1


	//----- nvinfo : EIATTR_NUM_MBARRIERS
	.align		4
.L_775:
        /*12b4*/ 	.byte	0x03, 0x38
        /*12b6*/ 	.short	0x0017


	//----- nvinfo : EIATTR_EXIT_INSTR_OFFSETS
	.align		4
        /*12b8*/ 	.byte	0x04, 0x1c
        /*12ba*/ 	.short	(.L_777 - .L_776)


	//   ....[0]....
.L_776:
        /*12bc*/ 	.word	0x0001bbf0


	//----- nvinfo : EIATTR_MAX_THREADS
	.align		4
.L_777:
        /*12c0*/ 	.byte	0x04, 0x05
        /*12c2*/ 	.short	(.L_779 - .L_778)
.L_778:
        /*12c4*/ 	.word	0x00000180
        /*12c8*/ 	.word	0x00000001
        /*12cc*/ 	.word	0x00000001


	//----- nvinfo : EIATTR_CRS_STACK_SIZE
	.align		4
.L_779:
        /*12d0*/ 	.byte	0x04, 0x1e
        /*12d2*/ 	.short	(.L_781 - .L_780)
.L_780:
        /*12d4*/ 	.word	0x00000000


	//----- nvinfo : EIATTR_CBANK_PARAM_SIZE
	.align		4
.L_781:
        /*12d8*/ 	.byte	0x03, 0x19
        /*12da*/ 	.short	0x0bf0


	//----- nvinfo : EIATTR_PARAM_CBANK
	.align		4
        /*12dc*/ 	.byte	0x04, 0x0a
        /*12de*/ 	.short	(.L_783 - .L_782)
	.align		4
.L_782:
        /*12e0*/ 	.word	index@(.nv.constant0._ZN7cutlass13device_kernelIN5flash11enable_sm90INS1_16FlashAttnFwdSm90INS1_25CollectiveMainloopFwdSm90ILi2EN4cute5tupleIJNS5_1CILi1EEES8_S8_EEENS6_IJNS7_ILi64EEESA_SA_EEELi512ENS_10bfloat16_tEfNS_4arch4Sm90ELb0ELb0ELb0ELb1ELb0ELb1ELb1ELb0ELb0ELb1ELb0ELb0EEENS1_21CollectiveEpilogueFwdINS6_IJSA_NS7_ILi512EEESA_EEES9_SC_SE_Li256ELb1ELb1ELb0ELb0EEENS1_36VarlenDynamicPersistentTileSchedulerILi64ELi64ELi256ELi128ELb0ELb1ELb1ELb0ELb1ELb1EEEEEEEEEvNT_6ParamsE)
        /*12e4*/ 	.short	0x0210
        /*12e6*/ 	.short	0x0bf0


	//----- nvinfo : EIATTR_SW_WAR
	.align		4
.L_783:
        /*12e8*/ 	.byte	0x04, 0x36
        /*12ea*/ 	.short	(.L_785 - .L_784)
.L_784:
        /*12ec*/ 	.word	0x00000008
.L_785:


//--------------------- .nv.info._ZN7cutlass13device_kernelIN5flash11enable_sm90INS1_16FlashAttnFwdSm90INS1_25CollectiveMainloopFwdSm90ILi2EN4cute5tupleIJNS5_1CILi1EEES8_S8_EEENS6_IJNS7_ILi64EEESA_SA_EEELi512ENS_10bfloat16_tEfNS_4arch4Sm90ELb0ELb1ELb0ELb0ELb0ELb0ELb0ELb0ELb0ELb1ELb0ELb0EEENS1_21CollectiveEpilogueFwdINS6_IJSA_NS7_ILi512EEESA_EEES9_SC_SE_Li256ELb0ELb1ELb0ELb0EEENS1_30DynamicPersistentTileSchedulerILi256ELi128ELb0ELb1ELb1EEEEEEEEEvNT_6ParamsE --------------------------
	.section	.nv.info._ZN7cutlass13device_kernelIN5flash11enable_sm90INS1_16FlashAttnFwdSm90INS1_25CollectiveMainloopFwdSm90ILi2EN4cute5tupleIJNS5_1CILi1EEES8_S8_EEENS6_IJNS7_ILi64EEESA_SA_EEELi512ENS_10bfloat16_tEfNS_4arch4Sm90ELb0ELb1ELb0ELb0ELb0ELb0ELb0ELb0ELb0ELb1ELb0ELb0EEENS1_21CollectiveEpilogueFwdINS6_IJSA_NS7_ILi512EEESA_EEES9_SC_SE_Li256ELb0ELb1ELb0ELb0EEENS1_30DynamicPersistentTileSchedulerILi256ELi128ELb0ELb1ELb1EEEEEEEEEvNT_6ParamsE,"",@"SHT_CUDA_INFO"
	.sectionflags	@""
	.align	4


	//----- nvinfo : EIATTR_CUDA_API_VERSION
	.align		4
        /*0000*/ 	.byte	0x04, 0x37
        /*0002*/ 	.short	(.L_787 - .L_786)
.L_786:
        /*0004*/ 	.word	0x00000082


	//----- nvinfo : EIATTR_KPARAM_INFO
	.align		4
.L_787:
        /*0008*/ 	.byte	0x04, 0x17
        /*000a*/ 	.short	(.L_789 - .L_788)
.L_788:
        /*000c*/ 	.word	0x00000000
        /*0010*/ 	.short	0x0000
        /*0012*/ 	.short	0x0070
        /*0014*/ 	.byte	0x00, 0xf0, 0x01, 0x2a


	//----- nvinfo : EIATTR_SPARSE_MMA_MASK
	.align		4
.L_789:
        /*0018*/ 	.byte	0x03, 0x50
        /*001a*/ 	.short	0x0000


	//----- nvinfo : EIATTR_MAXREG_COUNT
	.align		4
        /*001c*/ 	.byte	0x03, 0x1b
        /*001e*/ 	.short	0x00a8


	//----- nvinfo : EIATTR_NUM_BARRIERS
	.align		4
        /*0020*/ 	.byte	0x02, 0x4c
        /*0022*/ 	.byte	0x10
	.zero		1


	//----- nvinfo : EIATTR_EXTERNS
	.align		4
        /*0024*/ 	.byte	0x04, 0x0f
        /*0026*/ 	.short	(.L_791 - .L_790)


	//   ....[0]....
	.align		4
.L_790:
        /*0028*/ 	.word	index@(__assertfail)


	//----- nvinfo : EIATTR_ANNOTATIONS
	.align		4
.L_791:
        /*002c*/ 	.byte	0x04, 0x55
        /*002e*/ 	.short	(.L_793 - .L_792)


	//   ....[0]....
.L_792:
        /* <DEDUP_REMOVED lines=24> */


	//----- nvinfo : EIATTR_MERCURY_ISA_VERSION
	.align		4
.L_793:
        /*01a0*/ 	.byte	0x03, 0x5f
        /*01a2*/ 	.short	0x0101


	//----- nvinfo : EIATTR_INT_WARP_WIDE_INSTR_OFFSETS
	.align		4
        /*01a4*/ 	.byte	0x04, 0x31
        /*01a6*/ 	.short	(.L_795 - .L_794)


	//   ....[0]....
.L_794:
        /*01a8*/ 	.word	0x00000130


	//   ....[1]....
        /*01ac*/ 	.word	0x00000170


	//   ....[2]....
        /*01b0*/ 	.word	0x000001e0


	//   ....[3]....
        /*01b4*/ 	.word	0x000104f0


	//   ....[4]....
        /*01b8*/ 	.word	0x00010580


	//   ....[5]....
        /*01bc*/ 	.word	0x00014ba0


	//   ....[6]....
        /*01c0*/ 	.word	0x00014c30


	//----- nvinfo : EIATTR_COOP_GROUP_MASK_REGIDS
	.align		4
.L_795:
        /*01c4*/ 	.byte	0x04, 0x29
        /*01c6*/ 	.short	(.L_797 - .L_796)


	//   ....[0]....
.L_796:
        /*01c8*/ 	.word	0xffffffff


	//   ....[1]....
        /*01cc*/ 	.word	0xffffffff


	//   ....[2]....
        /*01d0*/ 	.word	0xffffffff


	//   ....[3]....
        /*01d4*/ 	.word	0xffffffff


	//   ....[4]....
        /*01d8*/ 	.word	0xffffffff


	//   ....[5]....
        /*01dc*/ 	.word	0xffffffff


	//   ....[6]....
        /*01e0*/ 	.word	0xffffffff


	//   ....[7]....
        /*01e4*/ 	.word	0xffffffff


	//   ....[8]....
        /*01e8*/ 	.word	0xffffffff


	//   ....[9]....
        /*01ec*/ 	.word	0xffffffff


	//   ....[10]....
        /*01f0*/ 	.word	0xffffffff


	//   ....[11]....
        /*01f4*/ 	.word	0xffffffff


	//   ....[12]....
        /*01f8*/ 	.word	0xffffffff


	//   ....[13]....
        /*01fc*/ 	.word	0xffffffff


	//   ....[14]....
        /*0200*/ 	.word	0xffffffff


	//   ....[15]....
        /*0204*/ 	.word	0xffffffff


	//   ....[16]....
        /*0208*/ 	.word	0xffffffff


	//   ....[17]....
        /*020c*/ 	.word	0xffffffff


	//   ....[18]....
        /*0210*/ 	.word	0xffffffff


	//   ....[19]....
        /*0214*/ 	.word	0xffffffff


	//   ....[20]....
        /*0218*/ 	.word	0xffffffff


	//   ....[21]....
        /*021c*/ 	.word	0xffffffff


	//   ....[22]....
        /*0220*/ 	.word	0xffffffff


	//   ....[23]....
        /*0224*/ 	.word	0xffffffff


	//   ....[24]....
        /*0228*/ 	.word	0xffffffff


	//   ....[25]....
        /*022c*/ 	.word	0xffffffff


	//   ....[26]....
        /*0230*/ 	.word	0xffffffff


	//   ....[27]....
        /*0234*/ 	.word	0xffffffff


	//   ....[28]....
        /*0238*/ 	.word	0xffffffff


	//   ....[29]....
        /*023c*/ 	.word	0xffffffff


	//   ....[30]....
        /*0240*/ 	.word	0xffffffff


	//   ....[31]....
        /*0244*/ 	.word	0xffffffff


	//   ....[32]....
        /*0248*/ 	.word	0xffffffff


	//   ....[33]....
        /*024c*/ 	.word	0xffffffff


	//   ....[34]....
        /*0250*/ 	.word	0xffffffff


	//   ....[35]....
        /*0254*/ 	.word	0xffffffff


	//   ....[36]....
        /*0258*/ 	.word	0xffffffff


	//   ....[37]....
        /*025c*/ 	.word	0xffffffff


	//   ....[38]....
        /*0260*/ 	.word	0xffffffff


	//   ....[39]....
        /*0264*/ 	.word	0xffffffff


	//   ....[40]....
        /*0268*/ 	.word	0xffffffff


	//   ....[41]....
        /*026c*/ 	.word	0xffffffff


	//   ....[42]....
        /*0270*/ 	.word	0xffffffff


	//   ....[43]....
        /*0274*/ 	.word	0xffffffff


	//   ....[44]....
        /*0278*/ 	.word	0xffffffff


	//   ....[45]....
        /*027c*/ 	.word	0xffffffff


	//   ....[46]....
        /*0280*/ 	.word	0xffffffff


	//   ....[47]....
        /*0284*/ 	.word	0xffffffff


	//   ....[48]....
        /*0288*/ 	.word	0xffffffff


	//   ....[49]....
        /*028c*/ 	.word	0xffffffff


	//   ....[50]....
        /*0290*/ 	.word	0xffffffff


	//   ....[51]....
        /*0294*/ 	.word	0xffffffff


	//   ....[52]....
        /*0298*/ 	.word	0xffffffff


	//   ....[53]....
        /*029c*/ 	.word	0xffffffff


	//   ....[54]....
        /*02a0*/ 	.word	0xffffffff


	//   ....[55]....
        /*02a4*/ 	.word	0xffffffff


	//   ....[56]....
        /*02a8*/ 	.word	0xffffffff


	//   ....[57]....
        /*02ac*/ 	.word	0xffffffff


	//   ....[58]....
        /*02b0*/ 	.word	0xffffffff


	//   ....[59]....
        /*02b4*/ 	.word	0xffffffff


	//   ....[60]....
        /*02b8*/ 	.word	0xffffffff


	//   ....[61]....
        /*02bc*/ 	.word	0xffffffff


	//   ....[62]....
        /*02c0*/ 	.word	0xffffffff


	//   ....[63]....
        /*02c4*/ 	.word	0xffffffff


	//   ....[64]....
        /*02c8*/ 	.word	0x0500000f


	//   ....[65]....
        /*02cc*/ 	.word	0x0500000f


	//   ....[66]....
        /*02d0*/ 	.word	0x0500000f


	//   ....[67]....
        /*02d4*/ 	.word	0x0500000f


	//   ....[68]....
        /*02d8*/ 	.word	0x0500000f


	//   ....[69]....
        /*02dc*/ 	.word	0x0500000f


	//   ....[70]....
        /*02e0*/ 	.word	0x0500000f


	//   ....[71]....
        /*02e4*/ 	.word	0x0500000f


	//   ....[72]....
        /*02e8*/ 	.word	0x0500000f


	//   ....[73]....
        /*02ec*/ 	.word	0x0500000f


	//   ....[74]....
        /*02f0*/ 	.word	0x0500000f


	//----- nvinfo : EIATTR_COOP_GROUP_INSTR_OFFSETS
	.align		4
.L_797:
        /*02f4*/ 	.byte	0x04, 0x28
        /*02f6*/ 	.short	(.L_799 - .L_798)


	//   ....[0]....
.L_798:
        /*02f8*/ 	.word	0x00000060


	//   ....[1]....
        /*02fc*/ 	.word	0x00000140


	//   ....[2]....
        /*0300*/ 	.word	0x00000190


	//   ....[3]....
        /*0304*/ 	.word	0x00000380


	//   ....[4]....
        /*0308*/ 	.word	0x000004e0


	//   ....[5]....
        /*030c*/ 	.word	0x00000600


	//   ....[6]....
        /*0310*/ 	.word	0x00000760


	//   ....[7]....
        /*0314*/ 	.word	0x00001c10


	//   ....[8]....
        /*0318*/ 	.word	0x00003d20


	//   ....[9]....
        /*031c*/ 	.word	0x00004310


	//   ....[10]....
        /*0320*/ 	.word	0x00004650


	//   ....[11]....
        /*0324*/ 	.word	0x00005040


	//   ....[12]....
        /*0328*/ 	.word	0x000050f0


	//   ....[13]....
        /*032c*/ 	.word	0x000056c0


	//   ....[14]....
        /*0330*/ 	.word	0x00005760


	//   ....[15]....
        /*0334*/ 	.word	0x00005f70


	//   ....[16]....
        /*0338*/ 	.word	0x000063e0


	//   ....[17]....
        /*033c*/ 	.word	0x00006710


	//   ....[18]....
        /*0340*/ 	.word	0x00006df0


	//   ....[19]....
        /*0344*/ 	.word	0x00006eb0


	//   ....[20]....
        /*0348*/ 	.word	0x00007270


	//   ....[21]....
        /*034c*/ 	.word	0x00007330


	//   ....[22]....
        /*0350*/ 	.word	0x000084d0


	//   ....[23]....
        /*0354*/ 	.word	0x00008b80


	//   ....[24]....
        /*0358*/ 	.word	0x00008bb0


	//   ....[25]....
        /*035c*/ 	.word	0x00008de0


	//   ....[26]....
        /*0360*/ 	.word	0x00008fb0


	//   ....[27]....
        /*0364*/ 	.word	0x0000a020


	//   ....[28]....
        /*0368*/ 	.word	0x0000a340


	//   ....[29]....
        /*036c*/ 	.word	0x0000a640


	//   ....[30]....
        /*0370*/ 	.word	0x0000ad20


	//   ....[31]....
        /*0374*/ 	.word	0x0000ae20


	//   ....[32]....
        /*0378*/ 	.word	0x0000b0a0


	//   ....[33]....
        /*037c*/ 	.word	0x0000b1f0


	//   ....[34]....
        /*0380*/ 	.word	0x0000c400


	//   ....[35]....
        /*0384*/ 	.word	0x0000c440


	//   ....[36]....
        /*0388*/ 	.word	0x0000c480


	//   ....[37]....
        /*038c*/ 	.word	0x0000c4f0


	//   ....[38]....
        /*0390*/ 	.word	0x0000c520


	//   ....[39]....
        /*0394*/ 	.word	0x0000cfa0


	//   ....[40]....
        /*0398*/ 	.word	0x0000e260


	//   ....[41]....
        /*039c*/ 	.word	0x0000e290


	//   ....[42]....
        /*03a0*/ 	.word	0x0000e2c0


	//   ....[43]....
        /*03a4*/ 	.word	0x0000e2e0


	//   ....[44]....
        /*03a8*/ 	.word	0x0000e930


	//   ....[45]....
        /*03ac*/ 	.word	0x0000e940


	//   ....[46]....
        /*03b0*/ 	.word	0x0000eb70


	//   ....[47]....
        /*03b4*/ 	.word	0x0000eb90


	//   ....[48]....
        /*03b8*/ 	.word	0x0000f520


	//   ....[49]....
        /*03bc*/ 	.word	0x0000f540


	//   ....[50]....
        /*03c0*/ 	.word	0x0000f770


	//   ....[51]....
        /*03c4*/ 	.word	0x0000f790


	//   ....[52]....
        /*03c8*/ 	.word	0x0000fa50


	//   ....[53]....
        /*03cc*/ 	.word	0x00010ae0


	//   ....[54]....
        /*03d0*/ 	.word	0x00011420


	//   ....[55]....
        /*03d4*/ 	.word	0x00011430


	//   ....[56]....
        /*03d8*/ 	.word	0x000114f0


	//   ....[57]....
        /*03dc*/ 	.word	0x00011500


	//   ....[58]....
        /*03e0*/ 	.word	0x00011570


	//   ....[59]....
        /*03e4*/ 	.word	0x00011580


	//   ....[60]....
        /*03e8*/ 	.word	0x00011590


	//   ....[61]....
        /*03ec*/ 	.word	0x000115d0


	//   ....[62]....
        /*03f0*/ 	.word	0x00014d90


	//   ....[63]....
        /*03f4*/ 	.word	0x00014f80


	//   ....[64]....
        /*03f8*/ 	.word	0x00015630


	//   ....[65]....
        /*03fc*/ 	.word	0x00015790


	//   ....[66]....
        /*0400*/ 	.word	0x000157f0


	//   ....[67]....
        /*0404*/ 	.word	0x000158b0


	//   ....[68]....
        /*0408*/ 	.word	0x00015980


	//   ....[69]....
        /*040c*/ 	.word	0x000159e0


	//   ....[70]....
        /*0410*/ 	.word	0x00015ac0


	//   ....[71]....
        /*0414*/ 	.word	0x00015b20


	//   ....[72]....
        /*0418*/ 	.word	0x00015be0


	//   ....[73]....
        /*041c*/ 	.word	0x00015f00


	//   ....[74]....
        /*0420*/ 	.word	0x00016020


	//----- nvinfo : EIATTR_REG_RECONFIG
	.align		4
.L_799:
        /*0424*/ 	.byte	0x01, 0x54
	.zero		2


	//----- nvinfo : EIATTR_SYSCALL_OFFSETS
	.align		4
        /*0428*/ 	.byte	0x04, 0x46
        /*042a*/ 	.short	(.L_801 - .L_800)


	//   ....[0]....
.L_800:
        /*042c*/ 	.word	0x00003ef0


	//   ....[1]....
        /*0430*/ 	.word	0x000106f0


	//   ....[2]....
        /*0434*/ 	.word	0x00010840


	//   ....[3]....
        /*0438*/ 	.word	0x00010930


	//   ....[4]....
        /*043c*/ 	.word	0x00011060


	//----- nvinfo : EIATTR_MBARRIER_INSTR_OFFSETS
	.align		4
.L_801:
        /*0440*/ 	.byte	0x04, 0x39
        /*0442*/ 	.short	(.L_803 - .L_802)


	//   ....[0]....
.L_802:
        /*0444*/ 	.word	0x00000270
        /*0448*/ 	.word	0x000000ff
        /*044c*/ 	.word	0x00028c00
        /*0450*/ 	.short	0x0100
        /*0452*/ 	.byte	0x08
	.zero		1


	//   ....[1]....
        /*0454*/ 	.word	0x00000280
        /*0458*/ 	.word	0x000000ff
        /*045c*/ 	.word	0x00028c20
        /*0460*/ 	.short	0x0100
        /*0462*/ 	.byte	0x08
	.zero		1


	//   ....[2]....
        /*0464*/ 	.word	0x00000330
        /*0468*/ 	.word	0x000000ff
        /*046c*/ 	.word	0x00028c30
        /*0470*/ 	.short	0x0100
        /*0472*/ 	.byte	0x06
	.zero		1


	//   ....[3]....
        /*0474*/ 	.word	0x00000340
        /*0478*/ 	.word	0x000000ff
        /*047c*/ 	.word	0x00028c40
        /*0480*/ 	.short	0x0100
        /*0482*/ 	.byte	0x06
	.zero		1


	//   ....[4]....
        /*0484*/ 	.word	0x00000350
        /*0488*/ 	.word	0x000000ff
        /*048c*/ 	.word	0x00028c38
        /*0490*/ 	.short	0x0100
        /*0492*/ 	.byte	0x06
	.zero		1


	//   ....[5]....
        /*0494*/ 	.word	0x00000360
        /*0498*/ 	.word	0x000000ff
        /*049c*/ 	.word	0x00028c48
        /*04a0*/ 	.short	0x0100
        /*04a2*/ 	.byte	0x06
	.zero		1


	//   ....[6]....
        /*04a4*/ 	.word	0x00000490
        /*04a8*/ 	.word	0x000000ff
        /*04ac*/ 	.word	0x00028c50
        /*04b0*/ 	.short	0x0100
        /*04b2*/ 	.byte	0x08
	.zero		1


	//   ....[7]....
        /*04b4*/ 	.word	0x000004a0
        /*04b8*/ 	.word	0x000000ff
        /*04bc*/ 	.word	0x00028c60
        /*04c0*/ 	.short	0x0100
        /*04c2*/ 	.byte	0x08
	.zero		1


	//   ....[8]....
        /*04c4*/ 	.word	0x000004b0
        /*04c8*/ 	.word	0x000000ff
        /*04cc*/ 	.word	0x00028c58
        /*04d0*/ 	.short	0x0100
        /*04d2*/ 	.byte	0x08
	.zero		1


	//   ....[9]....
        /*04d4*/ 	.word	0x000004c0
        /*04d8*/ 	.word	0x000000ff
        /*04dc*/ 	.word	0x00028c68
        /*04e0*/ 	.short	0x0100
        /*04e2*/ 	.byte	0x08
	.zero		1


	//   ....[10]....
        /*04e4*/ 	.word	0x000005b0
        /*04e8*/ 	.word	0x000000ff
        /*04ec*/ 	.word	0x00028c70
        /*04f0*/ 	.short	0x0100
        /*04f2*/ 	.byte	0x06
	.zero		1


	//   ....[11]....
        /*04f4*/ 	.word	0x000005c0
        /*04f8*/ 	.word	0x000000ff
        /*04fc*/ 	.word	0x00028c80
        /*0500*/ 	.short	0x0100
        /*0502*/ 	.byte	0x06
	.zero		1


	//   ....[12]....
        /*0504*/ 	.word	0x000005d0
        /*0508*/ 	.word	0x000000ff
        /*050c*/ 	.word	0x00028c78
        /*0510*/ 	.short	0x0100
        /*0512*/ 	.byte	0x06
	.zero		1


	//   ....[13]....
        /*0514*/ 	.word	0x000005e0
        /*0518*/ 	.word	0x000000ff
        /*051c*/ 	.word	0x00028c88
        /*0520*/ 	.short	0x0100
        /*0522*/ 	.byte	0x06
	.zero		1


	//   ....[14]....
        /*0524*/ 	.word	0x00000710
        /*0528*/ 	.word	0x000000ff
        /*052c*/ 	.word	0x00028c90
        /*0530*/ 	.short	0x0100
        /*0532*/ 	.byte	0x08
	.zero		1


	//   ....[15]....
        /*0534*/ 	.word	0x00000720
        /*0538*/ 	.word	0x000000ff
        /*053c*/ 	.word	0x00028ca0
        /*0540*/ 	.short	0x0100
        /*0542*/ 	.byte	0x08
	.zero		1


	//   ....[16]....
        /*0544*/ 	.word	0x00000730
        /*0548*/ 	.word	0x000000ff
        /*054c*/ 	.word	0x00028c98
        /*0550*/ 	.short	0x0100
        /*0552*/ 	.byte	0x08
	.zero		1


	//   ....[17]....
        /*0554*/ 	.word	0x00000740
        /*0558*/ 	.word	0x000000ff
        /*055c*/ 	.word	0x00028ca8
        /*0560*/ 	.short	0x0100
        /*0562*/ 	.byte	0x08
	.zero		1


	//   ....[18]....
        /*0564*/ 	.word	0x00000870
        /*0568*/ 	.word	0x000000ff
        /*056c*/ 	.word	0x00028cb0
        /*0570*/ 	.short	0x0100
        /*0572*/ 	.byte	0x08
	.zero		1


	//   ....[19]....
        /*0574*/ 	.word	0x00000880
        /*0578*/ 	.word	0x000000ff
        /*057c*/ 	.word	0x00028cc0
        /*0580*/ 	.short	0x0100
        /*0582*/ 	.byte	0x08
	.zero		1


	//   ....[20]....
        /*0584*/ 	.word	0x00000890
        /*0588*/ 	.word	0x000000ff
        /*058c*/ 	.word	0x00028cb8
        /*0590*/ 	.short	0x0100
        /*0592*/ 	.byte	0x08
	.zero		1


	//   ....[21]....
        /*0594*/ 	.word	0x000008a0
        /*0598*/ 	.word	0x000000ff
        /*059c*/ 	.word	0x00028cc8
        /*05a0*/ 	.short	0x0100
        /*05a2*/ 	.byte	0x08
	.zero		1


	//   ....[22]....
        /*05a4*/ 	.word	0x00001d20
        /*05a8*/ 	.word	0x000000ff
        /*05ac*/ 	.word	0x00028c50
        /*05b0*/ 	.short	0x010a
        /*05b2*/ 	.byte	0x15
	.zero		1


	//   ....[23]....
        /*05b4*/ 	.word	0x00001ff0
        /*05b8*/ 	.word	0x00000000
        /*05bc*/ 	.word	0x00000000
        /*05c0*/ 	.short	0x0101
        /*05c2*/ 	.byte	0x3f
	.zero		1


	//   ....[24]....
        /*05c4*/ 	.word	0x00002930
        /*05c8*/ 	.word	0x000000ff
        /*05cc*/ 	.word	0x00028c50
        /*05d0*/ 	.short	0x010a
        /*05d2*/ 	.byte	0x15
	.zero		1


	//   ....[25]....
        /*05d4*/ 	.word	0x00002970
        /*05d8*/ 	.word	0x000000ff
        /*05dc*/ 	.word	0x00028c50
        /*05e0*/ 	.short	0x010a
        /*05e2*/ 	.byte	0x15
	.zero		1


	//   ....[26]....
        /*05e4*/ 	.word	0x00002b40
        /*05e8*/ 	.word	0x00000000
        /*05ec*/ 	.word	0x00000000
        /*05f0*/ 	.short	0x0101
        /*05f2*/ 	.byte	0x3f
	.zero		1


	//   ....[27]....
        /*05f4*/ 	.word	0x00003f70
        /*05f8*/ 	.word	0x000000ff
        /*05fc*/ 	.word	0x00028c00
        /*0600*/ 	.short	0x010a
        /*0602*/ 	.byte	0x2b
	.zero		1


	//   ....[28]....
        /*0604*/ 	.word	0x00003ff0
        /*0608*/ 	.word	0x00000007
        /*060c*/ 	.word	0x00028c30
        /*0610*/ 	.short	0x010a
        /*0612*/ 	.byte	0x3f
	.zero		1


	//   ....[29]....
        /*0614*/ 	.word	0x00004030
        /*0618*/ 	.word	0x00000007
        /*061c*/ 	.word	0x00028c30
        /*0620*/ 	.short	0x010a
        /*0622*/ 	.byte	0x3f
	.zero		1


	//   ....[30]....
        /*0624*/ 	.word	0x00004450
        /*0628*/ 	.word	0x00000003
        /*062c*/ 	.word	0x00000000
        /*0630*/ 	.short	0x0101
        /*0632*/ 	.byte	0x3f
	.zero		1


	//   ....[31]....
        /*0634*/ 	.word	0x00005cc0
        /*0638*/ 	.word	0x00000007
        /*063c*/ 	.word	0x00028c50
        /*0640*/ 	.short	0x010a
        /*0642*/ 	.byte	0x3f
	.zero		1


	//   ....[32]....
        /*0644*/ 	.word	0x00005d00
        /*0648*/ 	.word	0x00000007
        /*064c*/ 	.word	0x00028c50
        /*0650*/ 	.short	0x010a
        /*0652*/ 	.byte	0x3f
	.zero		1


	//   ....[33]....
        /*0654*/ 	.word	0x00005f90
        /*0658*/ 	.word	0x00000007
        /*065c*/ 	.word	0x00000000
        /*0660*/ 	.short	0x0101
        /*0662*/ 	.byte	0x3f
	.zero		1


	//   ....[34]....
        /*0664*/ 	.word	0x00006250
        /*0668*/ 	.word	0x000000ff
        /*066c*/ 	.word	0x00028c30
        /*0670*/ 	.short	0x010a
        /*0672*/ 	.byte	0x1b
	.zero		1


	//   ....[35]....
        /*0674*/ 	.word	0x00006290
        /*0678*/ 	.word	0x000000ff
        /*067c*/ 	.word	0x00028c30
        /*0680*/ 	.short	0x010a
        /*0682*/ 	.byte	0x1b
	.zero		1


	//   ....[36]....
        /*0684*/ 	.word	0x00006570
        /*0688*/ 	.word	0x00000008
        /*068c*/ 	.word	0x00000000
        /*0690*/ 	.short	0x0101
        /*0692*/ 	.byte	0x3f
	.zero		1


	//   ....[37]....
        /*0694*/ 	.word	0x00008220
        /*0698*/ 	.word	0x000000ff
        /*069c*/ 	.word	0x00028c50
        /*06a0*/ 	.short	0x010a
        /*06a2*/ 	.byte	0x1b
	.zero		1


	//   ....[38]....
        /*06a4*/ 	.word	0x00008260
        /*06a8*/ 	.word	0x000000ff
        /*06ac*/ 	.word	0x00028c50
        /*06b0*/ 	.short	0x010a
        /*06b2*/ 	.byte	0x1b
	.zero		1


	//   ....[39]....
        /*06b4*/ 	.word	0x000084f0
        /*06b8*/ 	.word	0x00000007
        /*06bc*/ 	.word	0x00000000
        /*06c0*/ 	.short	0x0101
        /*06c2*/ 	.byte	0x3f
	.zero		1


	//   ....[40]....
        /*06c4*/ 	.word	0x000088b0
        /*06c8*/ 	.word	0x000000ff
        /*06cc*/ 	.word	0x00028c30
        /*06d0*/ 	.short	0x010a
        /*06d2*/ 	.byte	0x17
	.zero		1


	//   ....[41]....
        /*06d4*/ 	.word	0x000088f0
        /*06d8*/ 	.word	0x000000ff
        /*06dc*/ 	.word	0x00028c30
        /*06e0*/ 	.short	0x010a
        /*06e2*/ 	.byte	0x17
	.zero		1


	//   ....[42]....
        /*06e4*/ 	.word	0x00009350
        /*06e8*/ 	.word	0x0000009a
        /*06ec*/ 	.word	0x00000000
        /*06f0*/ 	.short	0x0101
        /*06f2*/ 	.byte	0x3f
	.zero		1


	//   ....[43]....
        /*06f4*/ 	.word	0x00009d90
        /*06f8*/ 	.word	0x000000ff
        /*06fc*/ 	.word	0x00028c50
        /*0700*/ 	.short	0x010a
        /*0702*/ 	.byte	0x17
	.zero		1


	//   ....[44]....
        /*0704*/ 	.word	0x00009dd0
        /*0708*/ 	.word	0x000000ff
        /*070c*/ 	.word	0x00028c50
        /*0710*/ 	.short	0x010a
        /*0712*/ 	.byte	0x17
	.zero		1


	//   ....[45]....
        /*0714*/ 	.word	0x0000a040
        /*0718*/ 	.word	0x000000ab
        /*071c*/ 	.word	0x00000000
        /*0720*/ 	.short	0x0101
        /*0722*/ 	.byte	0x3f
	.zero		1


	//   ....[46]....
        /*0724*/ 	.word	0x0000a1b0
        /*0728*/ 	.word	0x000000ff
        /*072c*/ 	.word	0x00028c30
        /*0730*/ 	.short	0x010a
        /*0732*/ 	.byte	0x1a
	.zero		1


	//   ....[47]....
        /*0734*/ 	.word	0x0000a1f0
        /*0738*/ 	.word	0x000000ff
        /*073c*/ 	.word	0x00028c30
        /*0740*/ 	.short	0x010a
        /*0742*/ 	.byte	0x1a
	.zero		1


	//   ....[48]....
        /*0744*/ 	.word	0x0000a4a0
        /*0748*/ 	.word	0x00000006
        /*074c*/ 	.word	0x00000000
        /*0750*/ 	.short	0x0101
        /*0752*/ 	.byte	0x3f
	.zero		1


	//   ....[49]....
        /*0754*/ 	.word	0x0000c150
        /*0758*/ 	.word	0x000000ff
        /*075c*/ 	.word	0x00028c50
        /*0760*/ 	.short	0x010a
        /*0762*/ 	.byte	0x1a
	.zero		1


	//   ....[50]....
        /*0764*/ 	.word	0x0000c190
        /*0768*/ 	.word	0x000000ff
        /*076c*/ 	.word	0x00028c50
        /*0770*/ 	.short	0x010a
        /*0772*/ 	.byte	0x1a
	.zero		1


	//   ....[51]....
        /*0774*/ 	.word	0x0000c420
        /*0778*/ 	.word	0x00000008
        /*077c*/ 	.word	0x00000000
        /*0780*/ 	.short	0x0101
        /*0782*/ 	.byte	0x3f
	.zero		1


	//   ....[52]....
        /*0784*/ 	.word	0x0000e8e0
        /*0788*/ 	.word	0x000000ff
        /*078c*/ 	.word	0x00000000
        /*0790*/ 	.short	0x0101
        /*0792*/ 	.byte	0x05
	.zero		1


	//   ....[53]....
        /*0794*/ 	.word	0x00010d40
        /*0798*/ 	.word	0x00000003
        /*079c*/ 	.word	0x00028c40
        /*07a0*/ 	.short	0x010a
        /*07a2*/ 	.byte	0x3f
	.zero		1


	//   ....[54]....
        /*07a4*/ 	.word	0x00011680
        /*07a8*/ 	.word	0x00000011
        /*07ac*/ 	.word	0x00028c00
        /*07b0*/ 	.short	0x0107
        /*07b2*/ 	.byte	0x3f
	.zero		1


	//   ....[55]....
        /*07b4*/ 	.word	0x00011770
        /*07b8*/ 	.word	0x00000011
        /*07bc*/ 	.word	0x00028c00
        /*07c0*/ 	.short	0x0101
        /*07c2*/ 	.byte	0x3f
	.zero		1


	//   ....[56]....
        /*07c4*/ 	.word	0x00011790
        /*07c8*/ 	.word	0x00000011
        /*07cc*/ 	.word	0x00028c20
        /*07d0*/ 	.short	0x010a
        /*07d2*/ 	.byte	0x3f
	.zero		1


	//   ....[57]....
        /*07d4*/ 	.word	0x00011870
        /*07d8*/ 	.word	0x00000000
        /*07dc*/ 	.word	0x00028c60
        /*07e0*/ 	.short	0x010a
        /*07e2*/ 	.byte	0x3f
	.zero		1


	//   ....[58]....
        /*07e4*/ 	.word	0x00012440
        /*07e8*/ 	.word	0x00000002
        /*07ec*/ 	.word	0x00028c40
        /*07f0*/ 	.short	0x010a
        /*07f2*/ 	.byte	0x3f
	.zero		1


	//   ....[59]....
        /*07f4*/ 	.word	0x00012680
        /*07f8*/ 	.word	0x00000002
        /*07fc*/ 	.word	0x00028c60
        /*0800*/ 	.short	0x010a
        /*0802*/ 	.byte	0x3f
	.zero		1


	//   ....[60]....
        /*0804*/ 	.word	0x00013220
        /*0808*/ 	.word	0x00000004
        /*080c*/ 	.word	0x00028c40
        /*0810*/ 	.short	0x010a
        /*0812*/ 	.byte	0x3f
	.zero		1


	//   ....[61]....
        /*0814*/ 	.word	0x00013460
        /*0818*/ 	.word	0x00000004
        /*081c*/ 	.word	0x00028c60
        /*0820*/ 	.short	0x010a
        /*0822*/ 	.byte	0x3f
	.zero		1


	//   ....[62]....
        /*0824*/ 	.word	0x00013f90
        /*0828*/ 	.word	0x00000004
        /*082c*/ 	.word	0x00028c40
        /*0830*/ 	.short	0x010a
        /*0832*/ 	.byte	0x3f
	.zero		1


	//   ....[63]....
        /*0834*/ 	.word	0x000141d0
        /*0838*/ 	.word	0x00000004
        /*083c*/ 	.word	0x00028c60
        /*0840*/ 	.short	0x010a
        /*0842*/ 	.byte	0x3f
	.zero		1


	//   ....[64]....
        /*0844*/ 	.word	0x00014f00
        /*0848*/ 	.word	0x00000000
        /*084c*/ 	.word	0x00028c20
        /*0850*/ 	.short	0x010a
        /*0852*/ 	.byte	0x3f
	.zero		1


	//   ....[65]....
        /*0854*/ 	.word	0x000150d0
        /*0858*/ 	.word	0x00000006
        /*085c*/ 	.word	0x00000000
        /*0860*/ 	.short	0x010a
        /*0862*/ 	.byte	0x3f
	.zero		1


	//   ....[66]....
        /*0864*/ 	.word	0x00015120
        /*0868*/ 	.word	0x00000003
        /*086c*/ 	.word	0x00000000
        /*0870*/ 	.short	0x010a
        /*0872*/ 	.byte	0x3f
	.zero		1


	//   ....[67]....
        /*0874*/ 	.word	0x00015180
        /*0878*/ 	.word	0x00000012
        /*087c*/ 	.word	0x00000000
        /*0880*/ 	.short	0x010a
        /*0882*/ 	.byte	0x3f
	.zero		1


	//   ....[68]....
        /*0884*/ 	.word	0x000151b0
        /*0888*/ 	.word	0x00000003
        /*088c*/ 	.word	0x00000000
        /*0890*/ 	.short	0x010a
        /*0892*/ 	.byte	0x3f
	.zero		1


	//   ....[69]....
        /*0894*/ 	.word	0x00015220
        /*0898*/ 	.word	0x00000003
        /*089c*/ 	.word	0x00028c50
        /*08a0*/ 	.short	0x010a
        /*08a2*/ 	.byte	0x3f
	.zero		1


	//   ....[70]....
        /*08a4*/ 	.word	0x00015280
        /*08a8*/ 	.word	0x00000003
        /*08ac*/ 	.word	0x00028c50
        /*08b0*/ 	.short	0x010a
        /*08b2*/ 	.byte	0x3f
	.zero		1


	//   ....[71]....
        /*08b4*/ 	.word	0x000152e0
        /*08b8*/ 	.word	0x00000003
        /*08bc*/ 	.word	0x00028c00
        /*08c0*/ 	.short	0x010a
        /*08c2*/ 	.byte	0x3f
	.zero		1


	//   ....[72]....
        /*08c4*/ 	.word	0x00015330
        /*08c8*/ 	.word	0x00000007
        /*08cc*/ 	.word	0x00028c30
        /*08d0*/ 	.short	0x010a
        /*08d2*/ 	.byte	0x3f
	.zero		1


	//   ....[73]....
        /*08d4*/ 	.word	0x00015380
        /*08d8*/ 	.word	0x00000007
        /*08dc*/ 	.word	0x00028c50
        /*08e0*/ 	.short	0x010a
        /*08e2*/ 	.byte	0x3f
	.zero		1


	//   ....[74]....
        /*08e4*/ 	.word	0x000153e0
        /*08e8*/ 	.word	0x00000007
        /*08ec*/ 	.word	0x00028c30
        /*08f0*/ 	.short	0x010a
        /*08f2*/ 	.byte	0x3f
	.zero		1


	//   ....[75]....
        /*08f4*/ 	.word	0x00015430
        /*08f8*/ 	.word	0x00000007
        /*08fc*/ 	.word	0x00028c50
        /*0900*/ 	.short	0x010a
        /*0902*/ 	.byte	0x3f
	.zero		1


	//   ....[76]....
        /*0904*/ 	.word	0x00015490
        /*0908*/ 	.word	0x00000005
        /*090c*/ 	.word	0x00028c30
        /*0910*/ 	.short	0x010a
        /*0912*/ 	.byte	0x3f
	.zero		1


	//   ....[77]....
        /*0914*/ 	.word	0x000154e0
        /*0918*/ 	.word	0x000000ab
        /*091c*/ 	.word	0x00028c50
        /*0920*/ 	.short	0x010a
        /*0922*/ 	.byte	0x3f
	.zero		1


	//   ....[78]....
        /*0924*/ 	.word	0x00015540
        /*0928*/ 	.word	0x00000006
        /*092c*/ 	.word	0x00028c30
        /*0930*/ 	.short	0x010a
        /*0932*/ 	.byte	0x3f
	.zero		1


	//   ....[79]....
        /*0934*/ 	.word	0x00015590
        /*0938*/ 	.word	0x00000008
        /*093c*/ 	.word	0x00028c50
        /*0940*/ 	.short	0x010a
        /*0942*/ 	.byte	0x3f
	.zero		1


	//   ....[80]....
        /*0944*/ 	.word	0x000156e0
        /*0948*/ 	.word	0x00000003
        /*094c*/ 	.word	0x00028c40
        /*0950*/ 	.short	0x010a
        /*0952*/ 	.byte	0x3f
	.zero		1


	//   ....[81]....
        /*0954*/ 	.word	0x00015c20
        /*0958*/ 	.word	0x00000011
        /*095c*/ 	.word	0x00028c20
        /*0960*/ 	.short	0x010a
        /*0962*/ 	.byte	0x3f
	.zero		1


	//   ....[82]....
        /*0964*/ 	.word	0x00015c70
        /*0968*/ 	.word	0x00000000
        /*096c*/ 	.word	0x00028c60
        /*0970*/ 	.short	0x010a
        /*0972*/ 	.byte	0x3f
	.zero		1


	//   ....[83]....
        /*0974*/ 	.word	0x00015cc0
        /*0978*/ 	.word	0x00000002
        /*097c*/ 	.word	0x00028c40
        /*0980*/ 	.short	0x010a
        /*0982*/ 	.byte	0x3f
	.zero		1


	//   ....[84]....
        /*0984*/ 	.word	0x00015d10
        /*0988*/ 	.word	0x00000002
        /*098c*/ 	.word	0x00028c60
        /*0990*/ 	.short	0x010a
        /*0992*/ 	.byte	0x3f
	.zero		1


	//   ....[85]....
        /*0994*/ 	.word	0x00015d60
        /*0998*/ 	.word	0x00000004
        /*099c*/ 	.word	0x00028c40
        /*09a0*/ 	.short	0x010a
        /*09a2*/ 	.byte	0x3f
	.zero		1


	//   ....[86]....
        /*09a4*/ 	.word	0x00015db0
        /*09a8*/ 	.word	0x00000004
        /*09ac*/ 	.word	0x00028c60
        /*09b0*/ 	.short	0x010a
        /*09b2*/ 	.byte	0x3f
	.zero		1


	//   ....[87]....
        /*09b4*/ 	.word	0x00015e00
        /*09b8*/ 	.word	0x00000004
        /*09bc*/ 	.word	0x00028c40
        /*09c0*/ 	.short	0x010a
        /*09c2*/ 	.byte	0x3f
	.zero		1


	//   ....[88]....
        /*09c4*/ 	.word	0x00015e50
        /*09c8*/ 	.word	0x00000004
        /*09cc*/ 	.word	0x00028c60
        /*09d0*/ 	.short	0x010a
        /*09d2*/ 	.byte	0x3f
	.zero		1


	//   ....[89]....
        /*09d4*/ 	.word	0x00015f40
        /*09d8*/ 	.word	0x00000000
        /*09dc*/ 	.word	0x00028c20
        /*09e0*/ 	.short	0x010a
        /*09e2*/ 	.byte	0x3f
	.zero		1


	//   ....[90]....
        /*09e4*/ 	.word	0x000160e0
        /*09e8*/ 	.word	0x00000006
        /*09ec*/ 	.word	0x00000000
        /*09f0*/ 	.short	0x010a
        /*09f2*/ 	.byte	0x3f
	.zero		1


	//   ....[91]....
        /*09f4*/ 	.word	0x00016130
        /*09f8*/ 	.word	0x00000003
        /*09fc*/ 	.word	0x00000000
        /*0a00*/ 	.short	0x010a
        /*0a02*/ 	.byte	0x3f
	.zero		1


	//   ....[92]....
        /*0a04*/ 	.word	0x00016180
        /*0a08*/ 	.word	0x00000012
        /*0a0c*/ 	.word	0x00000000
        /*0a10*/ 	.short	0x010a
        /*0a12*/ 	.byte	0x3f
	.zero		1


	//----- nvinfo : EIATTR_NUM_MBARRIERS
	.align		4
.L_803:
        /*0a14*/ 	.byte	0x03, 0x38
        /*0a16*/ 	.short	0x0016


	//----- nvinfo : EIATTR_EXIT_INSTR_OFFSETS
	.align		4
        /*0a18*/ 	.byte	0x04, 0x1c
        /*0a1a*/ 	.short	(.L_805 - .L_804)


	//   ....[0]....
.L_804:
        /*0a1c*/ 	.word	0x00000a00


	//   ....[1]....
        /*0a20*/ 	.word	0x0000f9f0


	//   ....[2]....
        /*0a24*/ 	.word	0x00015200


	//----- nvinfo : EIATTR_MAX_THREADS
	.align		4
.L_805:
        /*0a28*/ 	.byte	0x04, 0x05
        /*0a2a*/ 	.short	(.L_807 - .L_806)
.L_806:
        /*0a2c*/ 	.word	0x00000180
        /*0a30*/ 	.word	0x00000001
        /*0a34*/ 	.word	0x00000001


	//----- nvinfo : EIATTR_CRS_STACK_SIZE
	.align		4
.L_807:
        /*0a38*/ 	.byte	0x04, 0x1e
        /*0a3a*/ 	.short	(.L_809 - .L_808)
.L_808:
        /*0a3c*/ 	.word	0x00000000


	//----- nvinfo : EIATTR_CBANK_PARAM_SIZE
	.align		4
.L_809:
        /*0a40*/ 	.byte	0x03, 0x19
        /*0a42*/ 	.short	0x0af0


	//----- nvinfo : EIATTR_PARAM_CBANK
	.align		4
        /*0a44*/ 	.byte	0x04, 0x0a
        /*0a46*/ 	.short	(.L_811 - .L_810)
	.align		4
.L_810:
        /*0a48*/ 	.word	index@(.nv.constant0._ZN7cutlass13device_kernelIN5flash11enable_sm90INS1_16FlashAttnFwdSm90INS1_25CollectiveMainloopFwdSm90ILi2EN4cute5tupleIJNS5_1CILi1EEES8_S8_EEENS6_IJNS7_ILi64EEESA_SA_EEELi512ENS_10bfloat16_tEfNS_4arch4Sm90ELb0ELb1ELb0ELb0ELb0ELb0ELb0ELb0ELb0ELb1ELb0ELb0EEENS1_21CollectiveEpilogueFwdINS6_IJSA_NS7_ILi512EEESA_EEES9_SC_SE_Li256ELb0ELb1ELb0ELb0EEENS1_30DynamicPersistentTileSchedulerILi256ELi128ELb0ELb1ELb1EEEEEEEEEvNT_6ParamsE)
        /*0a4c*/ 	.short	0x0210
        /*0a4e*/ 	.short	0x0af0


	//----- nvinfo : EIATTR_SW_WAR
	.align		4
.L_811:
        /*0a50*/ 	.byte	0x04, 0x36
        /*0a52*/ 	.short	(.L_813 - .L_812)
.L_812:
        /*0a54*/ 	.word	0x00000008
.L_813:


//--------------------- .nv.info._ZN7cutlass13device_kernelIN5flash11enable_sm90INS1_16FlashAttnFwdSm90INS1_25CollectiveMainloopFwdSm90ILi2EN4cute5tupleIJNS5_1CILi1EEES8_S8_EEENS6_IJNS7_ILi64EEESA_SA_EEELi512ENS_10bfloat16_tEfNS_4arch4Sm90ELb0ELb1ELb0ELb0ELb0ELb0ELb1ELb0ELb0ELb1ELb0ELb0EEENS1_21CollectiveEpilogueFwdINS6_IJSA_NS7_ILi512EEESA_EEES9_SC_SE_Li256ELb0ELb1ELb0ELb0EEENS1_30DynamicPersistentTileSchedulerILi256ELi128ELb0ELb1ELb1EEEEEEEEEvNT_6ParamsE --------------------------
	.section	.nv.info._ZN7cutlass13device_kernelIN5flash11enable_sm90INS1_16FlashAttnFwdSm90INS1_25CollectiveMainloopFwdSm90ILi2EN4cute5tupleIJNS5_1CILi1EEES8_S8_EEENS6_IJNS7_ILi64EEESA_SA_EEELi512ENS_10bfloat16_tEfNS_4arch4Sm90ELb0ELb1ELb0ELb0ELb0ELb0ELb1ELb0ELb0ELb1ELb0ELb0EEENS1_21CollectiveEpilogueFwdINS6_IJSA_NS7_ILi512EEESA_EEES9_SC_SE_Li256ELb0ELb1ELb0ELb0EEENS1_30DynamicPersistentTileSchedulerILi256ELi128ELb0ELb1ELb1EEEEEEEEEvNT_6ParamsE,"",@"SHT_CUDA_INFO"
	.sectionflags	@""
	.align	4


	//----- nvinfo : EIATTR_CUDA_API_VERSION
	.align		4
        /*0000*/ 	.byte	0x04, 0x37
        /*0002*/ 	.short	(.L_815 - .L_814)
.L_814:
        /*0004*/ 	.word	0x00000082


	//----- nvinfo : EIATTR_KPARAM_INFO
	.align		4
.L_815:
        /*0008*/ 	.byte	0x04, 0x17
        /*000a*/ 	.short	(.L_817 - .L_816)
.L_816:
        /*000c*/ 	.word	0x00000000
        /*0010*/ 	.short	0x0000
        /*0012*/ 	.short	0x0070
        /*0014*/ 	.byte	0x00, 0xf0, 0x01, 0x2e


	//----- nvinfo : EIATTR_SPARSE_MMA_MASK
	.align		4
.L_817:
        /*0018*/ 	.byte	0x03, 0x50
        /*001a*/ 	.short	0x0000


	//----- nvinfo : EIATTR_MAXREG_COUNT
	.align		4
        /*001c*/ 	.byte	0x03, 0x1b
        /*001e*/ 	.short	0x00a8


	//----- nvinfo : EIATTR_NUM_BARRIERS
	.align		4
        /*0020*/ 	.byte	0x02, 0x4c
        /*0022*/ 	.byte	0x10
	.zero		1


	//----- nvinfo : EIATTR_EXTERNS
	.align		4
        /*0024*/ 	.byte	0x04, 0x0f
        /*0026*/ 	.short	(.L_819 - .L_818)


	//   ....[0]....
	.align		4
.L_818:
        /*0028*/ 	.word	index@(__assertfail)


	//----- nvinfo : EIATTR_ANNOTATIONS
	.align		4
.L_819:
        /*002c*/ 	.byte	0x04, 0x55
        /*002e*/ 	.short	(.L_821 - .L_820)


	//   ....[0]....
.L_820:
        /* <DEDUP_REMOVED lines=36> */


	//----- nvinfo : EIATTR_MERCURY_ISA_VERSION
	.align		4
.L_821:
        /*0258*/ 	.byte	0x03, 0x5f
        /*025a*/ 	.short	0x0101


	//----- nvinfo : EIATTR_INT_WARP_WIDE_INSTR_OFFSETS
	.align		4
        /*025c*/ 	.byte	0x04, 0x31
        /*025e*/ 	.short	(.L_823 - .L_822)


	//   ....[0]....
.L_822:
        /*0260*/ 	.word	0x00000130


	//   ....[1]....
        /*0264*/ 	.word	0x00000170


	//   ....[2]....
        /*0268*/ 	.word	0x000001e0


	//   ....[3]....
        /*026c*/ 	.word	0x00000250


	//   ....[4]....
        /*0270*/ 	.word	0x00014370


	//   ....[5]....
        /*0274*/ 	.word	0x000143d0


	//   ....[6]....
        /*0278*/ 	.word	0x00019a90


	//   ....[7]....
        /*027c*/ 	.word	0x00019af0


	//----- nvinfo : EIATTR_COOP_GROUP_MASK_REGIDS
	.align		4
.L_823:
        /*0280*/ 	.byte	0x04, 0x29
        /*0282*/ 	.short	(.L_825 - .L_824)


	//   ....[0]....
.L_824:
        /*0284*/ 	.word	0xffffffff


	//   ....[1]....
        /*0288*/ 	.word	0xffffffff


	//   ....[2]....
        /*028c*/ 	.word	0xffffffff


	//   ....[3]....
        /*0290*/ 	.word	0xffffffff


	//   ....[4]....
        /*0294*/ 	.word	0xffffffff


	//   ....[5]....
        /*0298*/ 	.word	0xffffffff


	//   ....[6]....
        /*029c*/ 	.word	0xffffffff


	//   ....[7]....
        /*02a0*/ 	.word	0xffffffff


	//   ....[8]....
        /*02a4*/ 	.word	0xffffffff


	//   ....[9]....
        /*02a8*/ 	.word	0xffffffff


	//   ....[10]....
        /*02ac*/ 	.word	0xffffffff


	//   ....[11]....
        /*02b0*/ 	.word	0xffffffff


	//   ....[12]....
        /*02b4*/ 	.word	0xffffffff


	//   ....[13]....
        /*02b8*/ 	.word	0xffffffff


	//   ....[14]....
        /*02bc*/ 	.word	0xffffffff


	//   ....[15]....
        /*02c0*/ 	.word	0xffffffff


	//   ....[16]....
        /*02c4*/ 	.word	0xffffffff


	//   ....[17]....
        /*02c8*/ 	.word	0xffffffff


	//   ....[18]....
        /*02cc*/ 	.word	0xffffffff


	//   ....[19]....
        /*02d0*/ 	.word	0xffffffff


	//   ....[20]....
        /*02d4*/ 	.word	0xffffffff


	//   ....[21]....
        /*02d8*/ 	.word	0xffffffff


	//   ....[22]....
        /*02dc*/ 	.word	0xffffffff


	//   ....[23]....
        /*02e0*/ 	.word	0xffffffff


	//   ....[24]....
        /*02e4*/ 	.word	0xffffffff


	//   ....[25]....
        /*02e8*/ 	.word	0xffffffff


	//   ....[26]....
        /*02ec*/ 	.word	0xffffffff


	//   ....[27]....
        /*02f0*/ 	.word	0xffffffff


	//   ....[28]....
        /*02f4*/ 	.word	0xffffffff


	//   ....[29]....
        /*02f8*/ 	.word	0xffffffff


	//   ....[30]....
        /*02fc*/ 	.word	0xffffffff


	//   ....[31]....
        /*0300*/ 	.word	0xffffffff


	//   ....[32]....
        /*0304*/ 	.word	0xffffffff


	//   ....[33]....
        /*0308*/ 	.word	0xffffffff


	//   ....[34]....
        /*030c*/ 	.word	0xffffffff


	//   ....[35]....
        /*0310*/ 	.word	0xffffffff


	//   ....[36]....
        /*0314*/ 	.word	0xffffffff


	//   ....[37]....
        /*0318*/ 	.word	0xffffffff


	//   ....[38]....
        /*031c*/ 	.word	0xffffffff


	//   ....[39]....
        /*0320*/ 	.word	0xffffffff


	//   ....[40]....
        /*0324*/ 	.word	0xffffffff


	//   ....[41]....
        /*0328*/ 	.word	0xffffffff


	//   ....[42]....
        /*032c*/ 	.word	0xffffffff


	//   ....[43]....
        /*0330*/ 	.word	0xffffffff


	//   ....[44]....
        /*0334*/ 	.word	0xffffffff


	//   ....[45]....
        /*0338*/ 	.word	0xffffffff


	//   ....[46]....
        /*033c*/ 	.word	0xffffffff


	//   ....[47]....
        /*0340*/ 	.word	0xffffffff


	//   ....[48]....
        /*0344*/ 	.word	0xffffffff


	//   ....[49]....
        /*0348*/ 	.word	0xffffffff


	//   ....[50]....
        /*034c*/ 	.word	0xffffffff


	//   ....[51]....
        /*0350*/ 	.word	0xffffffff


	//   ....[52]....
        /*0354*/ 	.word	0xffffffff


	//   ....[53]....
        /*0358*/ 	.word	0xffffffff


	//   ....[54]....
        /*035c*/ 	.word	0xffffffff


	//   ....[55]....
        /*0360*/ 	.word	0xffffffff


	//   ....[56]....
        /*0364*/ 	.word	0xffffffff


	//   ....[57]....
        /*0368*/ 	.word	0xffffffff


	//   ....[58]....
        /*036c*/ 	.word	0xffffffff


	//   ....[59]....
        /*0370*/ 	.word	0xffffffff


	//   ....[60]....
        /*0374*/ 	.word	0xffffffff


	//   ....[61]....
        /*0378*/ 	.word	0xffffffff


	//   ....[62]....
        /*037c*/ 	.word	0xffffffff


	//   ....[63]....
        /*0380*/ 	.word	0xffffffff


	//   ....[64]....
        /*0384*/ 	.word	0xffffffff


	//   ....[65]....
        /*0388*/ 	.word	0xffffffff


	//   ....[66]....
        /*038c*/ 	.word	0xffffffff


	//   ....[67]....
        /*0390*/ 	.word	0xffffffff


	//   ....[68]....
        /*0394*/ 	.word	0xffffffff


	//   ....[69]....
        /*0398*/ 	.word	0xffffffff


	//   ....[70]....
        /*039c*/ 	.word	0xffffffff


	//   ....[71]....
        /*03a0*/ 	.word	0xffffffff


	//   ....[72]....
        /*03a4*/ 	.word	0xffffffff


	//   ....[73]....
        /*03a8*/ 	.word	0xffffffff


	//   ....[74]....
        /*03ac*/ 	.word	0xffffffff


	//   ....[75]....
        /*03b0*/ 	.word	0xffffffff


	//   ....[76]....
        /*03b4*/ 	.word	0x0500000f


	//   ....[77]....
        /*03b8*/ 	.word	0x0500000f


	//   ....[78]....
        /*03bc*/ 	.word	0x0500000f


	//   ....[79]....
        /*03c0*/ 	.word	0x0500000f


	//   ....[80]....
        /*03c4*/ 	.word	0x0500000f


	//   ....[81]....
        /*03c8*/ 	.word	0x0500000f


	//   ....[82]....
        /*03cc*/ 	.word	0x0500000f


	//   ....[83]....
        /*03d0*/ 	.word	0x0500000f


	//   ....[84]....
        /*03d4*/ 	.word	0x0500000f


	//   ....[85]....
        /*03d8*/ 	.word	0x0500000f


	//   ....[86]....
        /*03dc*/ 	.word	0x0500000f


	//   ....[87]....
        /*03e0*/ 	.word	0x0500000f


	//   ....[88]....
        /*03e4*/ 	.word	0x0500000f


	//   ....[89]....
        /*03e8*/ 	.word	0x0500000f


	//   ....[90]....
        /*03ec*/ 	.word	0x0500000f


	//   ....[91]....
        /*03f0*/ 	.word	0x0500000f


	//   ....[92]....
        /*03f4*/ 	.word	0x0500000f


	//   ....[93]....
        /*03f8*/ 	.word	0x0500000f


	//   ....[94]....
        /*03fc*/ 	.word	0x0500000f


	//----- nvinfo : EIATTR_COOP_GROUP_INSTR_OFFSETS
	.align		4
.L_825:
        /*0400*/ 	.byte	0x04, 0x28
        /*0402*/ 	.short	(.L_827 - .L_826)


	//   ....[0]....
.L_826:
        /*0404*/ 	.word	0x00000060


	//   ....[1]....
        /*0408*/ 	.word	0x00000140


	//   ....[2]....
        /*040c*/ 	.word	0x00000180


	//   ....[3]....
        /*0410*/ 	.word	0x00000390


	//   ....[4]....
        /*0414*/ 	.word	0x000004f0


	//   ....[5]....
        /*0418*/ 	.word	0x00000610


	//   ....[6]....
        /*041c*/ 	.word	0x00000770


	//   ....[7]....
        /*0420*/ 	.word	0x00001c50


	//   ....[8]....
        /*0424*/ 	.word	0x00003c20


	//   ....[9]....
        /*0428*/ 	.word	0x00004400


	//   ....[10]....
        /*042c*/ 	.word	0x000054a0


	//   ....[11]....
        /*0430*/ 	.word	0x00005b90


	//   ....[12]....
        /*0434*/ 	.word	0x000060f0


	//   ....[13]....
        /*0438*/ 	.word	0x00006200


	//   ....[14]....
        /*043c*/ 	.word	0x00006550


	//   ....[15]....
        /*0440*/ 	.word	0x000065f0


	//   ....[16]....
        /*0444*/ 	.word	0x00006da0


	//   ....[17]....
        /*0448*/ 	.word	0x00007360


	//   ....[18]....
        /*044c*/ 	.word	0x00008380


	//   ....[19]....
        /*0450*/ 	.word	0x000085f0


	//   ....[20]....
        /*0454*/ 	.word	0x00008d20


	//   ....[21]....
        /*0458*/ 	.word	0x00008e20


	//   ....[22]....
        /*045c*/ 	.word	0x000091d0


	//   ....[23]....
        /*0460*/ 	.word	0x00009260


	//   ....[24]....
        /*0464*/ 	.word	0x0000a320


	//   ....[25]....
        /*0468*/ 	.word	0x0000a9e0


	//   ....[26]....
        /*046c*/ 	.word	0x0000bad0


	//   ....[27]....
        /*0470*/ 	.word	0x0000bb00


	//   ....[28]....
        /*0474*/ 	.word	0x0000be00


	//   ....[29]....
        /*0478*/ 	.word	0x0000bfd0


	//   ....[30]....
        /*047c*/ 	.word	0x0000ceb0


	//   ....[31]....
        /*0480*/ 	.word	0x0000d330


	//   ....[32]....
        /*0484*/ 	.word	0x0000d440


	//   ....[33]....
        /*0488*/ 	.word	0x0000e590


	//   ....[34]....
        /*048c*/ 	.word	0x0000ecb0


	//   ....[35]....
        /*0490*/ 	.word	0x0000edb0


	//   ....[36]....
        /*0494*/ 	.word	0x0000f170


	//   ....[37]....
        /*0498*/ 	.word	0x0000f1f0


	//   ....[38]....
        /*049c*/ 	.word	0x000102b0


	//   ....[39]....
        /*04a0*/ 	.word	0x000102f0


	//   ....[40]....
        /*04a4*/ 	.word	0x00010320


	//   ....[41]....
        /*04a8*/ 	.word	0x000103a0


	//   ....[42]....
        /*04ac*/ 	.word	0x000103d0


	//   ....[43]....
        /*04b0*/ 	.word	0x00011690


	//   ....[44]....
        /*04b4*/ 	.word	0x000120e0


	//   ....[45]....
        /*04b8*/ 	.word	0x00012120


	//   ....[46]....
        /*04bc*/ 	.word	0x00012150


	//   ....[47]....
        /*04c0*/ 	.word	0x00012170


	//   ....[48]....
        /*04c4*/ 	.word	0x00012780


	//   ....[49]....
        /*04c8*/ 	.word	0x000127a0


	//   ....[50]....
        /*04cc*/ 	.word	0x000129d0


	//   ....[51]....
        /*04d0*/ 	.word	0x000129f0


	//   ....[52]....
        /*04d4*/ 	.word	0x00013310


	//   ....[53]....
        /*04d8*/ 	.word	0x00013340


	//   ....[54]....
        /*04dc*/ 	.word	0x00013580


	//   ....[55]....
        /*04e0*/ 	.word	0x000135a0


	//   ....[56]....
        /*04e4*/ 	.word	0x00013870


	//   ....[57]....
        /*04e8*/ 	.word	0x00014970


	//   ....[58]....
        /*04ec*/ 	.word	0x000152c0


	//   ....[59]....
        /*04f0*/ 	.word	0x000152f0


	//   ....[60]....
        /*04f4*/ 	.word	0x000153f0


	//   ....[61]....
        /*04f8*/ 	.word	0x00015400


	//   ....[62]....
        /*04fc*/ 	.word	0x00015480


	//   ....[63]....
        /*0500*/ 	.word	0x00015490


	//   ....[64]....
        /*0504*/ 	.word	0x000154a0


	//   ....[65]....
        /*0508*/ 	.word	0x000154b0


	//   ....[66]....
        /*050c*/ 	.word	0x00015ef0


	//   ....[67]....
        /*0510*/ 	.word	0x00015f10


	//   ....[68]....
        /*0514*/ 	.word	0x00015f30


	//   ....[69]....
        /*0518*/ 	.word	0x00016060


	//   ....[70]....
        /*051c*/ 	.word	0x00016220


	//   ....[71]....
        /*0520*/ 	.word	0x00016230


	//   ....[72]....
        /*0524*/ 	.word	0x00016380


	//   ....[73]....
        /*0528*/ 	.word	0x00016390


	//   ....[74]....
        /*052c*/ 	.word	0x00019c70


	//   ....[75]....
        /*0530*/ 	.word	0x00019e60


	//   ....[76]....
        /*0534*/ 	.word	0x0001a4e0


	//   ....[77]....
        /*0538*/ 	.word	0x0001a640


	//   ....[78]....
        /*053c*/ 	.word	0x0001a6c0


	//   ....[79]....
        /*0540*/ 	.word	0x0001a770


	//   ....[80]....
        /*0544*/ 	.word	0x0001a860


	//   ....[81]....
        /*0548*/ 	.word	0x0001a8c0


	//   ....[82]....
        /*054c*/ 	.word	0x0001a9b0


	//   ....[83]....
        /*0550*/ 	.word	0x0001aa10


	//   ....[84]....
        /*0554*/ 	.word	0x0001aab0


	//   ....[85]....
        /*0558*/ 	.word	0x0001ab90


	//   ....[86]....
        /*055c*/ 	.word	0x0001ac40


	//   ....[87]....
        /*0560*/ 	.word	0x0001af20


	//   ....[88]....
        /*0564*/ 	.word	0x0001af70


	//   ....[89]....
        /*0568*/ 	.word	0x0001b0d0


	//   ....[90]....
        /*056c*/ 	.word	0x0001b220


	//   ....[91]....
        /*0570*/ 	.word	0x0001b3f0


	//   ....[92]....
        /*0574*/ 	.word	0x0001b440


	//   ....[93]....
        /*0578*/ 	.word	0x0001b760


	//   ....[94]....
        /*057c*/ 	.word	0x0001b880


	//----- nvinfo : EIATTR_REG_RECONFIG
	.align		4
.L_827:
        /*0580*/ 	.byte	0x01, 0x54
	.zero		2


	//----- nvinfo : EIATTR_SYSCALL_OFFSETS
	.align		4
        /*0584*/ 	.byte	0x04, 0x46
        /*0586*/ 	.short	(.L_829 - .L_828)


	//   ....[0]....
.L_828:
        /*0588*/ 	.word	0x00003df0


	//   ....[1]....
        /*058c*/ 	.word	0x00014570


	//   ....[2]....
        /*0590*/ 	.word	0x000146c0


	//   ....[3]....
        /*0594*/ 	.word	0x000147b0


	//   ....[4]....
        /*0598*/ 	.word	0x00014f10


	//   ....[5]....
        /*059c*/ 	.word	0x00015800


	//----- nvinfo : EIATTR_MBARRIER_INSTR_OFFSETS
	.align		4
.L_829:
        /*05a0*/ 	.byte	0x04, 0x39
        /*05a2*/ 	.short	(.L_831 - .L_830)


	//   ....[0]....
.L_830:
        /*05a4*/ 	.word	0x00000270
        /*05a8*/ 	.word	0x000000ff
        /*05ac*/ 	.word	0x00038800
        /*05b0*/ 	.short	0x0100
        /*05b2*/ 	.byte	0x08
	.zero		1


	//   ....[1]....
        /*05b4*/ 	.word	0x00000280
        /*05b8*/ 	.word	0x000000ff
        /*05bc*/ 	.word	0x00038810
        /*05c0*/ 	.short	0x0100
        /*05c2*/ 	.byte	0x08
	.zero		1


	//   ....[2]....
        /*05c4*/ 	.word	0x00000290
        /*05c8*/ 	.word	0x000000ff
        /*05cc*/ 	.word	0x00038820
        /*05d0*/ 	.short	0x0100
        /*05d2*/ 	.byte	0x08
	.zero		1


	//   ....[3]....
        /*05d4*/ 	.word	0x00000340
        /*05d8*/ 	.word	0x000000ff
        /*05dc*/ 	.word	0x00038830
        /*05e0*/ 	.short	0x0100
        /*05e2*/ 	.byte	0x06
	.zero		1


	//   ....[4]....
        /*05e4*/ 	.word	0x00000350
        /*05e8*/ 	.word	0x000000ff
        /*05ec*/ 	.word	0x00038840
        /*05f0*/ 	.short	0x0100
        /*05f2*/ 	.byte	0x06
	.zero		1


	//   ....[5]....
        /*05f4*/ 	.word	0x00000360
        /*05f8*/ 	.word	0x000000ff
        /*05fc*/ 	.word	0x00038838
        /*0600*/ 	.short	0x0100
        /*0602*/ 	.byte	0x06
	.zero		1


	//   ....[6]....
        /*0604*/ 	.word	0x00000370
        /*0608*/ 	.word	0x000000ff
        /*060c*/ 	.word	0x00038848
        /*0610*/ 	.short	0x0100
        /*0612*/ 	.byte	0x06
	.zero		1


	//   ....[7]....
        /*0614*/ 	.word	0x000004a0
        /*0618*/ 	.word	0x000000ff
        /*061c*/ 	.word	0x00038850
        /*0620*/ 	.short	0x0100
        /*0622*/ 	.byte	0x08
	.zero		1


	//   ....[8]....
        /*0624*/ 	.word	0x000004b0
        /*0628*/ 	.word	0x000000ff
        /*062c*/ 	.word	0x00038860
        /*0630*/ 	.short	0x0100
        /*0632*/ 	.byte	0x08
	.zero		1


	//   ....[9]....
        /*0634*/ 	.word	0x000004c0
        /*0638*/ 	.word	0x000000ff
        /*063c*/ 	.word	0x00038858
        /*0640*/ 	.short	0x0100
        /*0642*/ 	.byte	0x08
	.zero		1


	//   ....[10]....
        /*0644*/ 	.word	0x000004d0
        /*0648*/ 	.word	0x000000ff
        /*064c*/ 	.word	0x00038868
        /*0650*/ 	.short	0x0100
        /*0652*/ 	.byte	0x08
	.zero		1


	//   ....[11]....
        /*0654*/ 	.word	0x000005c0
        /*0658*/ 	.word	0x000000ff
        /*065c*/ 	.word	0x00038870
        /*0660*/ 	.short	0x0100
        /*0662*/ 	.byte	0x06
	.zero		1


	//   ....[12]....
        /*0664*/ 	.word	0x000005d0
        /*0668*/ 	.word	0x000000ff
        /*066c*/ 	.word	0x00038880
        /*0670*/ 	.short	0x0100
        /*0672*/ 	.byte	0x06
	.zero		1


	//   ....[13]....
        /*0674*/ 	.word	0x000005e0
        /*0678*/ 	.word	0x000000ff
        /*067c*/ 	.word	0x00038878
        /*0680*/ 	.short	0x0100
        /*0682*/ 	.byte	0x06
	.zero		1


	//   ....[14]....
        /*0684*/ 	.word	0x000005f0
        /*0688*/ 	.word	0x000000ff
        /*068c*/ 	.word	0x00038888
        /*0690*/ 	.short	0x0100
        /*0692*/ 	.byte	0x06
	.zero		1


	//   ....[15]....
        /*0694*/ 	.word	0x00000720
        /*0698*/ 	.word	0x000000ff
        /*069c*/ 	.word	0x00038890
        /*06a0*/ 	.short	0x0100
        /*06a2*/ 	.byte	0x08
	.zero		1


	//   ....[16]....
        /*06a4*/ 	.word	0x00000730
        /*06a8*/ 	.word	0x000000ff
        /*06ac*/ 	.word	0x000388a0
        /*06b0*/ 	.short	0x0100
        /*06b2*/ 	.byte	0x08
	.zero		1


	//   ....[17]....
        /*06b4*/ 	.word	0x00000740
        /*06b8*/ 	.word	0x000000ff
        /*06bc*/ 	.word	0x00038898
        /*06c0*/ 	.short	0x0100
        /*06c2*/ 	.byte	0x08
	.zero		1


	//   ....[18]....
        /*06c4*/ 	.word	0x00000750
        /*06c8*/ 	.word	0x000000ff
        /*06cc*/ 	.word	0x000388a8
        /*06d0*/ 	.short	0x0100
        /*06d2*/ 	.byte	0x08
	.zero		1


	//   ....[19]....
        /*06d4*/ 	.word	0x00000880
        /*06d8*/ 	.word	0x000000ff
        /*06dc*/ 	.word	0x000388b0
        /*06e0*/ 	.short	0x0100
        /*06e2*/ 	.byte	0x08
	.zero		1


	//   ....[20]....
        /*06e4*/ 	.word	0x00000890
        /*06e8*/ 	.word	0x000000ff
        /*06ec*/ 	.word	0x000388c0
        /*06f0*/ 	.short	0x0100
        /*06f2*/ 	.byte	0x08
	.zero		1


	//   ....[21]....
        /*06f4*/ 	.word	0x000008a0
        /*06f8*/ 	.word	0x000000ff
        /*06fc*/ 	.word	0x000388b8
        /*0700*/ 	.short	0x0100
        /*0702*/ 	.byte	0x08
	.zero		1


	//   ....[22]....
        /*0704*/ 	.word	0x000008b0
        /*0708*/ 	.word	0x000000ff
        /*070c*/ 	.word	0x000388c8
        /*0710*/ 	.short	0x0100
        /*0712*/ 	.byte	0x08
	.zero		1


	//   ....[23]....
        /*0714*/ 	.word	0x00001fc0
        /*0718*/ 	.word	0x00000000
        /*071c*/ 	.word	0x00000000
        /*0720*/ 	.short	0x0101
        /*0722*/ 	.byte	0x3f
	.zero		1


	//   ....[24]....
        /*0724*/ 	.word	0x00002a70
        /*0728*/ 	.word	0x00000000
        /*072c*/ 	.word	0x00000000
        /*0730*/ 	.short	0x0101
        /*0732*/ 	.byte	0x3f
	.zero		1


	//   ....[25]....
        /*0734*/ 	.word	0x00003e50
        /*0738*/ 	.word	0x000000ff
        /*073c*/ 	.word	0x00038800
        /*0740*/ 	.short	0x010a
        /*0742*/ 	.byte	0x25
	.zero		1


	//   ....[26]....
        /*0744*/ 	.word	0x00003ec0
        /*0748*/ 	.word	0x00000003
        /*074c*/ 	.word	0x00038830
        /*0750*/ 	.short	0x010a
        /*0752*/ 	.byte	0x3f
	.zero		1


	//   ....[27]....
        /*0754*/ 	.word	0x00003f00
        /*0758*/ 	.word	0x00000003
        /*075c*/ 	.word	0x00038830
        /*0760*/ 	.short	0x010a
        /*0762*/ 	.byte	0x3f
	.zero		1


	//   ....[28]....
        /*0764*/ 	.word	0x00004180
        /*0768*/ 	.word	0x000000ff
        /*076c*/ 	.word	0x00038810
        /*0770*/ 	.short	0x010a
        /*0772*/ 	.byte	0x25
	.zero		1


	//   ....[29]....
        /*0774*/ 	.word	0x000041c0
        /*0778*/ 	.word	0x00000003
        /*077c*/ 	.word	0x00038850
        /*0780*/ 	.short	0x010a
        /*0782*/ 	.byte	0x3f
	.zero		1


	//   ....[30]....
        /*0784*/ 	.word	0x00004200
        /*0788*/ 	.word	0x00000003
        /*078c*/ 	.word	0x00038850
        /*0790*/ 	.short	0x010a
        /*0792*/ 	.byte	0x3f
	.zero		1


	//   ....[31]....
        /*0794*/ 	.word	0x00005500
        /*0798*/ 	.word	0x00000004
        /*079c*/ 	.word	0x00000000
        /*07a0*/ 	.short	0x0101
        /*07a2*/ 	.byte	0x3f
	.zero		1


	//   ....[32]....
        /*07a4*/ 	.word	0x00006dc0
        /*07a8*/ 	.word	0x00000003
        /*07ac*/ 	.word	0x00000000
        /*07b0*/ 	.short	0x0101
        /*07b2*/ 	.byte	0x3f
	.zero		1


	//   ....[33]....
        /*07b4*/ 	.word	0x00007010
        /*07b8*/ 	.word	0x000000ff
        /*07bc*/ 	.word	0x00038830
        /*07c0*/ 	.short	0x010a
        /*07c2*/ 	.byte	0x05
	.zero		1


	//   ....[34]....
        /*07c4*/ 	.word	0x00007050
        /*07c8*/ 	.word	0x000000ff
        /*07cc*/ 	.word	0x00038830
        /*07d0*/ 	.short	0x010a
        /*07d2*/ 	.byte	0x05
	.zero		1


	//   ....[35]....
        /*07d4*/ 	.word	0x000071e0
        /*07d8*/ 	.word	0x000000ff
        /*07dc*/ 	.word	0x00038850
        /*07e0*/ 	.short	0x010a
        /*07e2*/ 	.byte	0x05
	.zero		1


	//   ....[36]....
        /*07e4*/ 	.word	0x00007220
        /*07e8*/ 	.word	0x000000ff
        /*07ec*/ 	.word	0x00038850
        /*07f0*/ 	.short	0x010a
        /*07f2*/ 	.byte	0x05
	.zero		1


	//   ....[37]....
        /*07f4*/ 	.word	0x000083e0
        /*07f8*/ 	.word	0x0000000a
        /*07fc*/ 	.word	0x00000000
        /*0800*/ 	.short	0x0101
        /*0802*/ 	.byte	0x3f
	.zero		1


	//   ....[38]....
        /*0804*/ 	.word	0x0000a340
        /*0808*/ 	.word	0x0000000c
        /*080c*/ 	.word	0x00000000
        /*0810*/ 	.short	0x0101
        /*0812*/ 	.byte	0x3f
	.zero		1


	//   ....[39]....
        /*0814*/ 	.word	0x0000a6e0
        /*0818*/ 	.word	0x000000ff
        /*081c*/ 	.word	0x00038830
        /*0820*/ 	.short	0x010a
        /*0822*/ 	.byte	0x05
	.zero		1


	//   ....[40]....
        /*0824*/ 	.word	0x0000a720
        /*0828*/ 	.word	0x000000ff
        /*082c*/ 	.word	0x00038830
        /*0830*/ 	.short	0x010a
        /*0832*/ 	.byte	0x05
	.zero		1


	//   ....[41]....
        /*0834*/ 	.word	0x0000a8b0
        /*0838*/ 	.word	0x000000ff
        /*083c*/ 	.word	0x00038850
        /*0840*/ 	.short	0x010a
        /*0842*/ 	.byte	0x05
	.zero		1


	//   ....[42]....
        /*0844*/ 	.word	0x0000a8f0
        /*0848*/ 	.word	0x000000ff
        /*084c*/ 	.word	0x00038850
        /*0850*/ 	.short	0x010a
        /*0852*/ 	.byte	0x05
	.zero		1


	//   ....[43]....
        /*0854*/ 	.word	0x0000c380
        /*0858*/ 	.word	0x00000099
        /*085c*/ 	.word	0x00000000
        /*0860*/ 	.short	0x0101
        /*0862*/ 	.byte	0x3f
	.zero		1


	//   ....[44]....
        /*0864*/ 	.word	0x0000ced0
        /*0868*/ 	.word	0x000000b3
        /*086c*/ 	.word	0x00000000
        /*0870*/ 	.short	0x0101
        /*0872*/ 	.byte	0x3f
	.zero		1


	//   ....[45]....
        /*0874*/ 	.word	0x0000cfe0
        /*0878*/ 	.word	0x000000ff
        /*087c*/ 	.word	0x00038830
        /*0880*/ 	.short	0x010a
        /*0882*/ 	.byte	0x05
	.zero		1


	//   ....[46]....
        /*0884*/ 	.word	0x0000d020
        /*0888*/ 	.word	0x000000ff
        /*088c*/ 	.word	0x00038830
        /*0890*/ 	.short	0x010a
        /*0892*/ 	.byte	0x05
	.zero		1


	//   ....[47]....
        /*0894*/ 	.word	0x0000d1b0
        /*0898*/ 	.word	0x000000ff
        /*089c*/ 	.word	0x00038850
        /*08a0*/ 	.short	0x010a
        /*08a2*/ 	.byte	0x05
	.zero		1


	//   ....[48]....
        /*08a4*/ 	.word	0x0000d1f0
        /*08a8*/ 	.word	0x000000ff
        /*08ac*/ 	.word	0x00038850
        /*08b0*/ 	.short	0x010a
        /*08b2*/ 	.byte	0x05
	.zero		1


	//   ....[49]....
        /*08b4*/ 	.word	0x0000e3f0
        /*08b8*/ 	.word	0x00000008
        /*08bc*/ 	.word	0x00000000
        /*08c0*/ 	.short	0x0101
        /*08c2*/ 	.byte	0x3f
	.zero		1


	//   ....[50]....
        /*08c4*/ 	.word	0x000102d0
        /*08c8*/ 	.word	0x0000000a
        /*08cc*/ 	.word	0x00000000
        /*08d0*/ 	.short	0x0101
        /*08d2*/ 	.byte	0x3f
	.zero		1


	//   ....[51]....
        /*08d4*/ 	.word	0x00012770
        /*08d8*/ 	.word	0x000000ff
        /*08dc*/ 	.word	0x00000000
        /*08e0*/ 	.short	0x0101
        /*08e2*/ 	.byte	0x04
	.zero		1


	//   ....[52]....
        /*08e4*/ 	.word	0x00014ba0
        /*08e8*/ 	.word	0x00000000
        /*08ec*/ 	.word	0x00038840
        /*08f0*/ 	.short	0x010a
        /*08f2*/ 	.byte	0x3f
	.zero		1


	//   ....[53]....
        /*08f4*/ 	.word	0x000155d0
        /*08f8*/ 	.word	0x00000011
        /*08fc*/ 	.word	0x00038800
        /*0900*/ 	.short	0x0107
        /*0902*/ 	.byte	0x3f
	.zero		1


	//   ....[54]....
        /*0904*/ 	.word	0x00015670
        /*0908*/ 	.word	0x00000011
        /*090c*/ 	.word	0x00038800
        /*0910*/ 	.short	0x0101
        /*0912*/ 	.byte	0x3f
	.zero		1


	//   ....[55]....
        /*0914*/ 	.word	0x000165a0
        /*0918*/ 	.word	0x00000011
        /*091c*/ 	.word	0x00038810
        /*0920*/ 	.short	0x0107
        /*0922*/ 	.byte	0x3f
	.zero		1


	//   ....[56]....
        /*0924*/ 	.word	0x000166a0
        /*0928*/ 	.word	0x00000011
        /*092c*/ 	.word	0x00038810
        /*0930*/ 	.short	0x0101
        /*0932*/ 	.byte	0x3f
	.zero		1


	//   ....[57]....
        /*0934*/ 	.word	0x000166c0
        /*0938*/ 	.word	0x00000011
        /*093c*/ 	.word	0x00038820
        /*0940*/ 	.short	0x010a
        /*0942*/ 	.byte	0x3f
	.zero		1


	//   ....[58]....
        /*0944*/ 	.word	0x00016790
        /*0948*/ 	.word	0x00000000
        /*094c*/ 	.word	0x00038860
        /*0950*/ 	.short	0x010a
        /*0952*/ 	.byte	0x3f
	.zero		1


	//   ....[59]....
        /*0954*/ 	.word	0x00017350
        /*0958*/ 	.word	0x00000003
        /*095c*/ 	.word	0x00038840
        /*0960*/ 	.short	0x010a
        /*0962*/ 	.byte	0x3f
	.zero		1


	//   ....[60]....
        /*0964*/ 	.word	0x00017590
        /*0968*/ 	.word	0x00000003
        /*096c*/ 	.word	0x00038860
        /*0970*/ 	.short	0x010a
        /*0972*/ 	.byte	0x3f
	.zero		1


	//   ....[61]....
        /*0974*/ 	.word	0x00018120
        /*0978*/ 	.word	0x00000004
        /*097c*/ 	.word	0x00038840
        /*0980*/ 	.short	0x010a
        /*0982*/ 	.byte	0x3f
	.zero		1


	//   ....[62]....
        /*0984*/ 	.word	0x00018360
        /*0988*/ 	.word	0x00000004
        /*098c*/ 	.word	0x00038860
        /*0990*/ 	.short	0x010a
        /*0992*/ 	.byte	0x3f
	.zero		1


	//   ....[63]....
        /*0994*/ 	.word	0x00018e80
        /*0998*/ 	.word	0x00000004
        /*099c*/ 	.word	0x00038840
        /*09a0*/ 	.short	0x010a
        /*09a2*/ 	.byte	0x3f
	.zero		1


	//   ....[64]....
        /*09a4*/ 	.word	0x000190c0
        /*09a8*/ 	.word	0x00000004
        /*09ac*/ 	.word	0x00038860
        /*09b0*/ 	.short	0x010a
        /*09b2*/ 	.byte	0x3f
	.zero		1


	//   ....[65]....
        /*09b4*/ 	.word	0x00019de0
        /*09b8*/ 	.word	0x00000000
        /*09bc*/ 	.word	0x00038820
        /*09c0*/ 	.short	0x010a
        /*09c2*/ 	.byte	0x3f
	.zero		1


	//   ....[66]....
        /*09c4*/ 	.word	0x00019fd0
        /*09c8*/ 	.word	0x00000006
        /*09cc*/ 	.word	0x00000000
        /*09d0*/ 	.short	0x010a
        /*09d2*/ 	.byte	0x3f
	.zero		1


	//   ....[67]....
        /*09d4*/ 	.word	0x0001a000
        /*09d8*/ 	.word	0x00000007
        /*09dc*/ 	.word	0x00000000
        /*09e0*/ 	.short	0x010a
        /*09e2*/ 	.byte	0x3f
	.zero		1


	//   ....[68]....
        /*09e4*/ 	.word	0x0001a060
        /*09e8*/ 	.word	0x00000004
        /*09ec*/ 	.word	0x00000000
        /*09f0*/ 	.short	0x010a
        /*09f2*/ 	.byte	0x3f
	.zero		1


	//   ....[69]....
        /*09f4*/ 	.word	0x0001a090
        /*09f8*/ 	.word	0x00000003
        /*09fc*/ 	.word	0x00000000
        /*0a00*/ 	.short	0x010a
        /*0a02*/ 	.byte	0x3f
	.zero		1


	//   ....[70]....
        /*0a04*/ 	.word	0x0001a100
        /*0a08*/ 	.word	0x00000003
        /*0a0c*/ 	.word	0x00038800
        /*0a10*/ 	.short	0x010a
        /*0a12*/ 	.byte	0x3f
	.zero		1


	//   ....[71]....
        /*0a14*/ 	.word	0x0001a150
        /*0a18*/ 	.word	0x00000003
        /*0a1c*/ 	.word	0x00038830
        /*0a20*/ 	.short	0x010a
        /*0a22*/ 	.byte	0x3f
	.zero		1


	//   ....[72]....
        /*0a24*/ 	.word	0x0001a1b0
        /*0a28*/ 	.word	0x00000005
        /*0a2c*/ 	.word	0x00038810
        /*0a30*/ 	.short	0x010a
        /*0a32*/ 	.byte	0x3f
	.zero		1


	//   ....[73]....
        /*0a34*/ 	.word	0x0001a200
        /*0a38*/ 	.word	0x00000003
        /*0a3c*/ 	.word	0x00038850
        /*0a40*/ 	.short	0x010a
        /*0a42*/ 	.byte	0x3f
	.zero		1


	//   ....[74]....
        /*0a44*/ 	.word	0x0001a260
        /*0a48*/ 	.word	0x00000009
        /*0a4c*/ 	.word	0x00038830
        /*0a50*/ 	.short	0x010a
        /*0a52*/ 	.byte	0x3f
	.zero		1


	//   ....[75]....
        /*0a54*/ 	.word	0x0001a2c0
        /*0a58*/ 	.word	0x00000009
        /*0a5c*/ 	.word	0x00038850
        /*0a60*/ 	.short	0x010a
        /*0a62*/ 	.byte	0x3f
	.zero		1


	//   ....[76]....
        /*0a64*/ 	.word	0x0001a320
        /*0a68*/ 	.word	0x00000006
        /*0a6c*/ 	.word	0x00038830
        /*0a70*/ 	.short	0x010a
        /*0a72*/ 	.byte	0x3f
	.zero		1


	//   ....[77]....
        /*0a74*/ 	.word	0x0001a380
        /*0a78*/ 	.word	0x00000006
        /*0a7c*/ 	.word	0x00038850
        /*0a80*/ 	.short	0x010a
        /*0a82*/ 	.byte	0x3f
	.zero		1


	//   ....[78]....
        /*0a84*/ 	.word	0x0001a3e0
        /*0a88*/ 	.word	0x00000008
        /*0a8c*/ 	.word	0x00038830
        /*0a90*/ 	.short	0x010a
        /*0a92*/ 	.byte	0x3f
	.zero		1


	//   ....[79]....
        /*0a94*/ 	.word	0x0001a440
        /*0a98*/ 	.word	0x00000008
        /*0a9c*/ 	.word	0x00038850
        /*0aa0*/ 	.short	0x010a
        /*0aa2*/ 	.byte	0x3f
	.zero		1


	//   ....[80]....
        /*0aa4*/ 	.word	0x0001a590
        /*0aa8*/ 	.word	0x00000000
        /*0aac*/ 	.word	0x00038840
        /*0ab0*/ 	.short	0x010a
        /*0ab2*/ 	.byte	0x3f
	.zero		1


	//   ....[81]....
        /*0ab4*/ 	.word	0x0001b480
        /*0ab8*/ 	.word	0x00000011
        /*0abc*/ 	.word	0x00038820
        /*0ac0*/ 	.short	0x010a
        /*0ac2*/ 	.byte	0x3f
	.zero		1


	//   ....[82]....
        /*0ac4*/ 	.word	0x0001b4d0
        /*0ac8*/ 	.word	0x00000000
        /*0acc*/ 	.word	0x00038860
        /*0ad0*/ 	.short	0x010a
        /*0ad2*/ 	.byte	0x3f
	.zero		1


	//   ....[83]....
        /*0ad4*/ 	.word	0x0001b520
        /*0ad8*/ 	.word	0x00000003
        /*0adc*/ 	.word	0x00038840
        /*0ae0*/ 	.short	0x010a
        /*0ae2*/ 	.byte	0x3f
	.zero		1


	//   ....[84]....
        /*0ae4*/ 	.word	0x0001b570
        /*0ae8*/ 	.word	0x00000003
        /*0aec*/ 	.word	0x00038860
        /*0af0*/ 	.short	0x010a
        /*0af2*/ 	.byte	0x3f
	.zero		1


	//   ....[85]....
        /*0af4*/ 	.word	0x0001b5c0
        /*0af8*/ 	.word	0x00000004
        /*0afc*/ 	.word	0x00038840
        /*0b00*/ 	.short	0x010a
        /*0b02*/ 	.byte	0x3f
	.zero		1


	//   ....[86]....
        /*0b04*/ 	.word	0x0001b610
        /*0b08*/ 	.word	0x00000004
        /*0b0c*/ 	.word	0x00038860
        /*0b10*/ 	.short	0x010a
        /*0b12*/ 	.byte	0x3f
	.zero		1


	//   ....[87]....
        /*0b14*/ 	.word	0x0001b660
        /*0b18*/ 	.word	0x00000004
        /*0b1c*/ 	.word	0x00038840
        /*0b20*/ 	.short	0x010a
        /*0b22*/ 	.byte	0x3f
	.zero		1


	//   ....[88]....
        /*0b24*/ 	.word	0x0001b6b0
        /*0b28*/ 	.word	0x00000004
        /*0b2c*/ 	.word	0x00038860
        /*0b30*/ 	.short	0x010a
        /*0b32*/ 	.byte	0x3f
	.zero		1


	//   ....[89]....
        /*0b34*/ 	.word	0x0001b7a0
        /*0b38*/ 	.word	0x00000000
        /*0b3c*/ 	.word	0x00038820
        /*0b40*/ 	.short	0x010a
        /*0b42*/ 	.byte	0x3f
	.zero		1


	//   ....[90]....
        /*0b44*/ 	.word	0x0001b940
        /*0b48*/ 	.word	0x00000006
        /*0b4c*/ 	.word	0x00000000
        /*0b50*/ 	.short	0x010a
        /*0b52*/ 	.byte	0x3f
	.zero		1


	//   ....[91]....
        /*0b54*/ 	.word	0x0001b990
        /*0b58*/ 	.word	0x00000007
        /*0b5c*/ 	.word	0x00000000
        /*0b60*/ 	.short	0x010a
        /*0b62*/ 	.byte	0x3f
	.zero		1


	//   ....[92]....
        /*0b64*/ 	.word	0x0001b9e0
        /*0b68*/ 	.word	0x00000004
        /*0b6c*/ 	.word	0x00000000
        /*0b70*/ 	.short	0x010a
        /*0b72*/ 	.byte	0x3f
	.zero		1


	//----- nvinfo : EIATTR_NUM_MBARRIERS
	.align		4
.L_831:
        /*0b74*/ 	.byte	0x03, 0x38
        /*0b76*/ 	.short	0x0017


	//----- nvinfo : EIATTR_EXIT_INSTR_OFFSETS
	.align		4
        /*0b78*/ 	.byte	0x04, 0x1c
        /*0b7a*/ 	.short	(.L_833 - .L_832)


	//   ....[0]....
.L_832:
        /*0b7c*/ 	.word	0x00000a20


	//   ....[1]....
        /*0b80*/ 	.word	0x000137f0


	//   ....[2]....
        /*0b84*/ 	.word	0x0001a0e0


	//----- nvinfo : EIATTR_MAX_THREADS
	.align		4
.L_833:
        /*0b88*/ 	.byte	0x04, 0x05
        /*0b8a*/ 	.short	(.L_835 - .L_834)
.L_834:
        /*0b8c*/ 	.word	0x00000180
        /*0b90*/ 	.word	0x00000001
        /*0b94*/ 	.word	0x00000001


	//----- nvinfo : EIATTR_CRS_STACK_SIZE
	.align		4
.L_835:
        /*0b98*/ 	.byte	0x04, 0x1e
        /*0b9a*/ 	.short	(.L_837 - .L_836)
.L_836:
        /*0b9c*/ 	.word	0x00000000


	//----- nvinfo : EIATTR_CBANK_PARAM_SIZE
	.align		4
.L_837:
        /*0ba0*/ 	.byte	0x03, 0x19
        /*0ba2*/ 	.short	0x0bf0


	//----- nvinfo : EIATTR_PARAM_CBANK
	.align		4
        /*0ba4*/ 	.byte	0x04, 0x0a
        /*0ba6*/ 	.short	(.L_839 - .L_838)
	.align		4
.L_838:
        /*0ba8*/ 	.word	index@(.nv.constant0._ZN7cutlass13device_kernelIN5flash11enable_sm90INS1_16FlashAttnFwdSm90INS1_25CollectiveMainloopFwdSm90ILi2EN4cute5tupleIJNS5_1CILi1EEES8_S8_EEENS6_IJNS7_ILi64EEESA_SA_EEELi512ENS_10bfloat16_tEfNS_4arch4Sm90ELb0ELb1ELb0ELb0ELb0ELb0ELb1ELb0ELb0ELb1ELb0ELb0EEENS1_21CollectiveEpilogueFwdINS6_IJSA_NS7_ILi512EEESA_EEES9_SC_SE_Li256ELb0ELb1ELb0ELb0EEENS1_30DynamicPersistentTileSchedulerILi256ELi128ELb0ELb1ELb1EEEEEEEEEvNT_6ParamsE)
        /*0bac*/ 	.short	0x0210
        /*0bae*/ 	.short	0x0bf0


	//----- nvinfo : EIATTR_SW_WAR
	.align		4
.L_839:
        /*0bb0*/ 	.byte	0x04, 0x36
        /*0bb2*/ 	.short	(.L_841 - .L_840)
.L_840:
        /*0bb4*/ 	.word	0x00000008
.L_841:


//--------------------- .nv.info._ZN7cutlass13device_kernelIN5flash11enable_sm90INS1_16FlashAttnFwdSm90INS1_25CollectiveMainloopFwdSm90ILi2EN4cute5tupleIJNS5_1CILi1EEES8_S8_EEENS6_IJNS7_ILi64EEESA_SA_EEELi512ENS_10bfloat16_tEfNS_4arch4Sm90ELb0ELb1ELb0ELb1ELb0ELb0ELb0ELb0ELb0ELb1ELb0ELb0EEENS1_21CollectiveEpilogueFwdINS6_IJSA_NS7_ILi512EEESA_EEES9_SC_SE_Li256ELb1ELb1ELb0ELb0EEENS1_36VarlenDynamicPersistentTileSchedulerILi64ELi64ELi256ELi128ELb0ELb1ELb1ELb1ELb0ELb1EEEEEEEEEvNT_6ParamsE --------------------------
	.section	.nv.info._ZN7cutlass13device_kernelIN5flash11enable_sm90INS1_16FlashAttnFwdSm90INS1_25CollectiveMainloopFwdSm90ILi2EN4cute5tupleIJNS5_1CILi1EEES8_S8_EEENS6_IJNS7_ILi64EEESA_SA_EEELi512ENS_10bfloat16_tEfNS_4arch4Sm90ELb0ELb1ELb0ELb1ELb0ELb0ELb0ELb0ELb0ELb1ELb0ELb0EEENS1_21CollectiveEpilogueFwdINS6_IJSA_NS7_ILi512EEESA_EEES9_SC_SE_Li256ELb1ELb1ELb0ELb0EEENS1_36VarlenDynamicPersistentTileSchedulerILi64ELi64ELi256ELi128ELb0ELb1ELb1ELb1ELb0ELb1EEEEEEEEEvNT_6ParamsE,"",@"SHT_CUDA_INFO"
	.sectionflags	@""
	.align	4


	//----- nvinfo : EIATTR_CUDA_API_VERSION
	.align		4
        /*0000*/ 	.byte	0x04, 0x37
        /*0002*/ 	.short	(.L_843 - .L_842)
.L_842:
        /*0004*/ 	.word	0x00000082


	//----- nvinfo : EIATTR_KPARAM_INFO
	.align		4
.L_843:
        /*0008*/ 	.byte	0x04, 0x17
        /*000a*/ 	.short	(.L_845 - .L_844)
.L_844:
        /*000c*/ 	.word	0x00000000
        /*0010*/ 	.short	0x0000
        /*0012*/ 	.short	0x0070
        /*0014*/ 	.byte	0x00, 0xf0, 0x01, 0x2a


	//----- nvinfo : EIATTR_SPARSE_MMA_MASK
	.align		4
.L_845:
        /*0018*/ 	.byte	0x03, 0x50
        /*001a*/ 	.short	0x0000


	//----- nvinfo : EIATTR_MAXREG_COUNT
	.align		4
        /*001c*/ 	.byte	0x03, 0x1b
        /*001e*/ 	.short	0x00a8


	//----- nvinfo : EIATTR_NUM_BARRIERS
	.align		4
        /*0020*/ 	.byte	0x02, 0x4c
        /*0022*/ 	.byte	0x10
	.zero		1


	//----- nvinfo : EIATTR_EXTERNS
	.align		4
        /*0024*/ 	.byte	0x04, 0x0f
        /*0026*/ 	.short	(.L_847 - .L_846)


	//   ....[0]....
	.align		4
.L_846:
        /*0028*/ 	.word	index@(__assertfail)


	//----- nvinfo : EIATTR_ANNOTATIONS
	.align		4
.L_847:
        /*002c*/ 	.byte	0x04, 0x55
        /*002e*/ 	.short	(.L_849 - .L_848)


	//   ....[0]....
.L_848:
        /* <DEDUP_REMOVED lines=55> */


	//----- nvinfo : EIATTR_MERCURY_ISA_VERSION
	.align		4
.L_849:
        /*0390*/ 	.byte	0x03, 0x5f
        /*0392*/ 	.short	0x0101


	//----- nvinfo : EIATTR_UNUSED_LOAD_BYTE_OFFSET
	.align		4
        /*0394*/ 	.byte	0x04, 0x44
        /*0396*/ 	.short	(.L_851 - .L_850)


	//   ....[0]....
.L_850:
        /*0398*/ 	.word	0x00000a10
        /*039c*/ 	.word	0x0000fff0


	//   ....[1]....
        /*03a0*/ 	.word	0x0000ce80
        /*03a4*/ 	.word	0x0000fff0


	//----- nvinfo : EIATTR_INT_WARP_WIDE_INSTR_OFFSETS
	.align		4
.L_851:
        /*03a8*/ 	.byte	0x04, 0x31
        /*03aa*/ 	.short	(.L_853 - .L_852)


	//   ....[0]....
.L_852:
        /*03ac*/ 	.word	0x00000130


	//   ....[1]....
        /*03b0*/ 	.word	0x00000170


	//   ....[2]....
        /*03b4*/ 	.word	0x000001e0


	//   ....[3]....
        /*03b8*/ 	.word	0x000113e0


	//   ....[4]....
        /*03bc*/ 	.word	0x00011470


	//   ....[5]....
        /*03c0*/ 	.word	0x00015ea0


	//   ....[6]....
        /*03c4*/ 	.word	0x00015f30


	//----- nvinfo : EIATTR_COOP_GROUP_MASK_REGIDS
	.align		4
.L_853:
        /*03c8*/ 	.byte	0x04, 0x29
        /*03ca*/ 	.short	(.L_855 - .L_854)


	//   ....[0]....
.L_854:
        /*03cc*/ 	.word	0xffffffff


	//   ....[1]....
        /*03d0*/ 	.word	0xffffffff


	//   ....[2]....
        /*03d4*/ 	.word	0xffffffff


	//   ....[3]....
        /*03d8*/ 	.word	0xffffffff


	//   ....[4]....
        /*03dc*/ 	.word	0xffffffff


	//   ....[5]....
        /*03e0*/ 	.word	0xffffffff


	//   ....[6]....
        /*03e4*/ 	.word	0xffffffff


	//   ....[7]....
        /*03e8*/ 	.word	0xffffffff


	//   ....[8]....
        /*03ec*/ 	.word	0xffffffff


	//   ....[9]....
        /*03f0*/ 	.word	0xffffffff


	//   ....[10]....
        /*03f4*/ 	.word	0xffffffff


	//   ....[11]....
        /*03f8*/ 	.word	0xffffffff


	//   ....[12]....
        /*03fc*/ 	.word	0xffffffff


	//   ....[13]....
        /*0400*/ 	.word	0xffffffff


	//   ....[14]....
        /*0404*/ 	.word	0xffffffff


	//   ....[15]....
        /*0408*/ 	.word	0xffffffff


	//   ....[16]....
        /*040c*/ 	.word	0xffffffff


	//   ....[17]....
        /*0410*/ 	.word	0xffffffff


	//   ....[18]....
        /*0414*/ 	.word	0xffffffff


	//   ....[19]....
        /*0418*/ 	.word	0xffffffff


	//   ....[20]....
        /*041c*/ 	.word	0xffffffff


	//   ....[21]....
        /*0420*/ 	.word	0xffffffff


	//   ....[22]....
        /*0424*/ 	.word	0xffffffff


	//   ....[23]....
        /*0428*/ 	.word	0xffffffff


	//   ....[24]....
        /*042c*/ 	.word	0xffffffff


	//   ....[25]....
        /*0430*/ 	.word	0xffffffff


	//   ....[26]....
        /*0434*/ 	.word	0xffffffff


	//   ....[27]....
        /*0438*/ 	.word	0xffffffff


	//   ....[28]....
        /*043c*/ 	.word	0xffffffff


	//   ....[29]....
        /*0440*/ 	.word	0xffffffff


	//   ....[30]....
        /*0444*/ 	.word	0xffffffff


	//   ....[31]....
        /*0448*/ 	.word	0xffffffff


	//   ....[32]....
        /*044c*/ 	.word	0xffffffff


	//   ....[33]....
        /*0450*/ 	.word	0xffffffff


	//   ....[34]....
        /*0454*/ 	.word	0xffffffff


	//   ....[35]....
        /*0458*/ 	.word	0xffffffff


	//   ....[36]....
        /*045c*/ 	.word	0xffffffff


	//   ....[37]....
        /*0460*/ 	.word	0xffffffff


	//   ....[38]....
        /*0464*/ 	.word	0xffffffff


	//   ....[39]....
        /*0468*/ 	.word	0xffffffff


	//   ....[40]....
        /*046c*/ 	.word	0xffffffff


	//   ....[41]....
        /*0470*/ 	.word	0xffffffff


	//   ....[42]....
        /*0474*/ 	.word	0xffffffff


	//   ....[43]....
        /*0478*/ 	.word	0xffffffff


	//   ....[44]....
        /*047c*/ 	.word	0xffffffff


	//   ....[45]....
        /*0480*/ 	.word	0xffffffff


	//   ....[46]....
        /*0484*/ 	.word	0xffffffff


	//   ....[47]....
        /*0488*/ 	.word	0xffffffff


	//   ....[48]....
        /*048c*/ 	.word	0xffffffff


	//   ....[49]....
        /*0490*/ 	.word	0xffffffff


	//   ....[50]....
        /*0494*/ 	.word	0xffffffff


	//   ....[51]....
        /*0498*/ 	.word	0xffffffff


	//   ....[52]....
        /*049c*/ 	.word	0xffffffff


	//   ....[53]....
        /*04a0*/ 	.word	0xffffffff


	//   ....[54]....
        /*04a4*/ 	.word	0xffffffff


	//   ....[55]....
        /*04a8*/ 	.word	0xffffffff


	//   ....[56]....
        /*04ac*/ 	.word	0xffffffff


	//   ....[57]....
        /*04b0*/ 	.word	0xffffffff


	//   ....[58]....
        /*04b4*/ 	.word	0xffffffff


	//   ....[59]....
        /*04b8*/ 	.word	0xffffffff


	//   ....[60]....
        /*04bc*/ 	.word	0xffffffff


	//   ....[61]....
        /*04c0*/ 	.word	0xffffffff


	//   ....[62]....
        /*04c4*/ 	.word	0xffffffff


	//   ....[63]....
        /*04c8*/ 	.word	0xffffffff


	//   ....[64]....
        /*04cc*/ 	.word	0xffffffff


	//   ....[65]....
        /*04d0*/ 	.word	0xffffffff


	//   ....[66]....
        /*04d4*/ 	.word	0xffffffff


	//   ....[67]....
        /*04d8*/ 	.word	0xffffffff


	//   ....[68]....
        /*04dc*/ 	.word	0xffffffff


	//   ....[69]....
        /*04e0*/ 	.word	0xffffffff


	//   ....[70]....
        /*04e4*/ 	.word	0xffffffff


	//   ....[71]....
        /*04e8*/ 	.word	0xffffffff


	//   ....[72]....
        /*04ec*/ 	.word	0xffffffff


	//   ....[73]....
        /*04f0*/ 	.word	0xffffffff


	//   ....[74]....
        /*04f4*/ 	.word	0xffffffff


	//   ....[75]....
        /*04f8*/ 	.word	0xffffffff


	//   ....[76]....
        /*04fc*/ 	.word	0xffffffff


	//   ....[77]....
        /*0500*/ 	.word	0xffffffff


	//   ....[78]....
        /*0504*/ 	.word	0xffffffff


	//   ....[79]....
        /*0508*/ 	.word	0xffffffff


	//   ....[80]....
        /*050c*/ 	.word	0xffffffff


	//   ....[81]....
        /*0510*/ 	.word	0xffffffff


	//   ....[82]....
        /*0514*/ 	.word	0xffffffff


	//   ....[83]....
        /*0518*/ 	.word	0xffffffff


	//   ....[84]....
        /*051c*/ 	.word	0xffffffff


	//   ....[85]....
        /*0520*/ 	.word	0xffffffff


	//   ....[86]....
        /*0524*/ 	.word	0xffffffff


	//   ....[87]....
        /*0528*/ 	.word	0xffffffff


	//   ....[88]....
        /*052c*/ 	.word	0xffffffff


	//   ....[89]....
        /*0530*/ 	.word	0xffffffff


	//   ....[90]....
        /*0534*/ 	.word	0xffffffff


	//   ....[91]....
        /*0538*/ 	.word	0xffffffff


	//   ....[92]....
        /*053c*/ 	.word	0xffffffff


	//   ....[93]....
        /*0540*/ 	.word	0xffffffff


	//   ....[94]....
        /*0544*/ 	.word	0xffffffff


	//   ....[95]....
        /*0548*/ 	.word	0x0500000f


	//   ....[96]....
        /*054c*/ 	.word	0x0500000f


	//   ....[97]....
        /*0550*/ 	.word	0x0500000f


	//   ....[98]....
        /*0554*/ 	.word	0x0500000f


	//   ....[99]....
        /*0558*/ 	.word	0x0500000f


	//   ....[100]....
        /*055c*/ 	.word	0x0500000f


	//   ....[101]....
        /*0560*/ 	.word	0x0500000f


	//   ....[102]....
        /*0564*/ 	.word	0x0500000f


	//   ....[103]....
        /*0568*/ 	.word	0x0500000f


	//   ....[104]....
        /*056c*/ 	.word	0x0500000f


	//   ....[105]....
        /*0570*/ 	.word	0x0500000f


	//   ....[106]....
        /*0574*/ 	.word	0x0500000f


	//   ....[107]....
        /*0578*/ 	.word	0x0500000f


	//   ....[108]....
        /*057c*/ 	.word	0x0500000f


	//   ....[109]....
        /*0580*/ 	.word	0x0500000f


	//   ....[110]....
        /*0584*/ 	.word	0x0500000f


	//   ....[111]....
        /*0588*/ 	.word	0x0500000f


	//   ....[112]....
        /*058c*/ 	.word	0x0500000f


	//   ....[113]....
        /*0590*/ 	.word	0x0500000f


	//   ....[114]....
        /*0594*/ 	.word	0x0500000f


	//   ....[115]....
        /*0598*/ 	.word	0x0500000f


	//   ....[116]....
        /*059c*/ 	.word	0x0500000f


	//   ....[117]....
        /*05a0*/ 	.word	0x0500000f


	//   ....[118]....
        /*05a4*/ 	.word	0x0500000f


	//   ....[119]....
        /*05a8*/ 	.word	0x0500000f


	//   ....[120]....
        /*05ac*/ 	.word	0x0500000f


	//   ....[121]....
        /*05b0*/ 	.word	0x0500000f


	//----- nvinfo : EIATTR_COOP_GROUP_INSTR_OFFSETS
	.align		4
.L_855:
        /*05b4*/ 	.byte	0x04, 0x28
        /*05b6*/ 	.short	(.L_857 - .L_856)


	//   ....[0]....
.L_856:
        /*05b8*/ 	.word	0x00000060


	//   ....[1]....
        /*05bc*/ 	.word	0x00000140


	//   ....[2]....
        /*05c0*/ 	.word	0x00000190


	//   ....[3]....
        /*05c4*/ 	.word	0x00000380


	//   ....[4]....
        /*05c8*/ 	.word	0x000004e0


	//   ....[5]....
        /*05cc*/ 	.word	0x00000600


	//   ....[6]....
        /*05d0*/ 	.word	0x00000760


	//   ....[7]....
        /*05d4*/ 	.word	0x00001da0


	//   ....[8]....
        /*05d8*/ 	.word	0x00003e90


	//   ....[9]....
        /*05dc*/ 	.word	0x000044d0


	//   ....[10]....
        /*05e0*/ 	.word	0x00004c50


	//   ....[11]....
        /*05e4*/ 	.word	0x00005100


	//   ....[12]....
        /*05e8*/ 	.word	0x00005220


	//   ....[13]....
        /*05ec*/ 	.word	0x00005580


	//   ....[14]....
        /*05f0*/ 	.word	0x00005650


	//   ....[15]....
        /*05f4*/ 	.word	0x00005f10


	//   ....[16]....
        /*05f8*/ 	.word	0x000063c0


	//   ....[17]....
        /*05fc*/ 	.word	0x00006670


	//   ....[18]....
        /*0600*/ 	.word	0x00006d50


	//   ....[19]....
        /*0604*/ 	.word	0x00006e50


	//   ....[20]....
        /*0608*/ 	.word	0x000071e0


	//   ....[21]....
        /*060c*/ 	.word	0x000072b0


	//   ....[22]....
        /*0610*/ 	.word	0x00008430


	//   ....[23]....
        /*0614*/ 	.word	0x00008af0


	//   ....[24]....
        /*0618*/ 	.word	0x00008b20


	//   ....[25]....
        /*061c*/ 	.word	0x00008d60


	//   ....[26]....
        /*0620*/ 	.word	0x00008f30


	//   ....[27]....
        /*0624*/ 	.word	0x00009f90


	//   ....[28]....
        /*0628*/ 	.word	0x0000a2f0


	//   ....[29]....
        /*062c*/ 	.word	0x0000a590


	//   ....[30]....
        /*0630*/ 	.word	0x0000ac60


	//   ....[31]....
        /*0634*/ 	.word	0x0000ad20


	//   ....[32]....
        /*0638*/ 	.word	0x0000b110


	//   ....[33]....
        /*063c*/ 	.word	0x0000b1c0


	//   ....[34]....
        /*0640*/ 	.word	0x0000c340


	//   ....[35]....
        /*0644*/ 	.word	0x0000c380


	//   ....[36]....
        /*0648*/ 	.word	0x0000c3b0


	//   ....[37]....
        /*064c*/ 	.word	0x0000c420


	//   ....[38]....
        /*0650*/ 	.word	0x0000c450


	//   ....[39]....
        /*0654*/ 	.word	0x0000dda0


	//   ....[40]....
        /*0658*/ 	.word	0x0000e3e0


	//   ....[41]....
        /*065c*/ 	.word	0x0000e410


	//   ....[42]....
        /*0660*/ 	.word	0x0000e430


	//   ....[43]....
        /*0664*/ 	.word	0x0000e450


	//   ....[44]....
        /*0668*/ 	.word	0x0000eae0


	//   ....[45]....
        /*066c*/ 	.word	0x0000eaf0


	//   ....[46]....
        /*0670*/ 	.word	0x0000ed20


	//   ....[47]....
        /*0674*/ 	.word	0x0000ed40


	//   ....[48]....
        /*0678*/ 	.word	0x0000f8e0


	//   ....[49]....
        /*067c*/ 	.word	0x0000f910


	//   ....[50]....
        /*0680*/ 	.word	0x0000fb50


	//   ....[51]....
        /*0684*/ 	.word	0x0000fb70


	//   ....[52]....
        /*0688*/ 	.word	0x0000fe30


	//   ....[53]....
        /*068c*/ 	.word	0x00010000


	//   ....[54]....
        /*0690*/ 	.word	0x00010030


	//   ....[55]....
        /*0694*/ 	.word	0x00010060


	//   ....[56]....
        /*0698*/ 	.word	0x00010090


	//   ....[57]....
        /*069c*/ 	.word	0x000100c0


	//   ....[58]....
        /*06a0*/ 	.word	0x000100f0


	//   ....[59]....
        /*06a4*/ 	.word	0x00010260


	//   ....[60]....
        /*06a8*/ 	.word	0x00010290


	//   ....[61]....
        /*06ac*/ 	.word	0x000102c0


	//   ....[62]....
        /*06b0*/ 	.word	0x000102f0


	//   ....[63]....
        /*06b4*/ 	.word	0x00010320


	//   ....[64]....
        /*06b8*/ 	.word	0x00010350


	//   ....[65]....
        /*06bc*/ 	.word	0x000103f0


	//   ....[66]....
        /*06c0*/ 	.word	0x00010450


	//   ....[67]....
        /*06c4*/ 	.word	0x000104e0


	//   ....[68]....
        /*06c8*/ 	.word	0x000119a0


	//   ....[69]....
        /*06cc*/ 	.word	0x000124d0


	//   ....[70]....
        /*06d0*/ 	.word	0x000124f0


	//   ....[71]....
        /*06d4*/ 	.word	0x000125a0


	//   ....[72]....
        /*06d8*/ 	.word	0x000125b0


	//   ....[73]....
        /*06dc*/ 	.word	0x00012630


	//   ....[74]....
        /*06e0*/ 	.word	0x00012640


	//   ....[75]....
        /*06e4*/ 	.word	0x00012650


	//   ....[76]....
        /*06e8*/ 	.word	0x00012660


	//   ....[77]....
        /*06ec*/ 	.word	0x00016130


	//   ....[78]....
        /*06f0*/ 	.word	0x00016160


	//   ....[79]....
        /*06f4*/ 	.word	0x000161a0


	//   ....[80]....
        /*06f8*/ 	.word	0x000161d0


	//   ....[81]....
        /*06fc*/ 	.word	0x00016200


	//   ....[82]....
        /*0700*/ 	.word	0x00016230


	//   ....[83]....
        /*0704*/ 	.word	0x00016260


	//   ....[84]....
        /*0708*/ 	.word	0x00016290


	//   ....[85]....
        /*070c*/ 	.word	0x00016410


	//   ....[86]....
        /*0710*/ 	.word	0x00016440


	//   ....[87]....
        /*0714*/ 	.word	0x00016470


	//   ....[88]....
        /*0718*/ 	.word	0x000164a0


	//   ....[89]....
        /*071c*/ 	.word	0x000164d0


	//   ....[90]....
        /*0720*/ 	.word	0x00016500


	//   ....[91]....
        /*0724*/ 	.word	0x000165c0


	//   ....[92]....
        /*0728*/ 	.word	0x000165e0


	//   ....[93]....
        /*072c*/ 	.word	0x00016650


	//   ....[94]....
        /*0730*/ 	.word	0x00016d10


	//   ....[95]....
        /*0734*/ 	.word	0x00017420


	//   ....[96]....
        /*0738*/ 	.word	0x000175e0


	//   ....[97]....
        /*073c*/ 	.word	0x00017630


	//   ....[98]....
        /*0740*/ 	.word	0x00017690


	//   ....[99]....
        /*0744*/ 	.word	0x00017780


	//   ....[100]....
        /*0748*/ 	.word	0x000177e0


	//   ....[101]....
        /*074c*/ 	.word	0x000178d0


	//   ....[102]....
        /*0750*/ 	.word	0x00017930


	//   ....[103]....
        /*0754*/ 	.word	0x00017a00


	//   ....[104]....
        /*0758*/ 	.word	0x00017d30


	//   ....[105]....
        /*075c*/ 	.word	0x00017dd0


	//   ....[106]....
        /*0760*/ 	.word	0x00017ef0


	//   ....[107]....
        /*0764*/ 	.word	0x00017f60


	//   ....[108]....
        /*0768*/ 	.word	0x00017fd0


	//   ....[109]....
        /*076c*/ 	.word	0x00018040


	//   ....[110]....
        /*0770*/ 	.word	0x000180b0


	//   ....[111]....
        /*0774*/ 	.word	0x00018130


	//   ....[112]....
        /*0778*/ 	.word	0x000181c0


	//   ....[113]....
        /*077c*/ 	.word	0x00018250


	//   ....[114]....
        /*0780*/ 	.word	0x000182c0


	//   ....[115]....
        /*0784*/ 	.word	0x00018330


	//   ....[116]....
        /*0788*/ 	.word	0x000183a0


	//   ....[117]....
        /*078c*/ 	.word	0x00018420


	//   ....[118]....
        /*0790*/ 	.word	0x00018490


	//   ....[119]....
        /*0794*/ 	.word	0x00018530


	//   ....[120]....
        /*0798*/ 	.word	0x000185c0


	//   ....[121]....
        /*079c*/ 	.word	0x000186f0


	//----- nvinfo : EIATTR_REG_RECONFIG
	.align		4
.L_857:
        /*07a0*/ 	.byte	0x01, 0x54
	.zero		2


	//----- nvinfo : EIATTR_SYSCALL_OFFSETS
	.align		4
        /*07a4*/ 	.byte	0x04, 0x46
        /*07a6*/ 	.short	(.L_859 - .L_858)


	//   ....[0]....
.L_858:
        /*07a8*/ 	.word	0x00004060


	//   ....[1]....
        /*07ac*/ 	.word	0x000115e0


	//   ....[2]....
        /*07b0*/ 	.word	0x00011730


	//   ....[3]....
        /*07b4*/ 	.word	0x00011820


	//   ....[4]....
        /*07b8*/ 	.word	0x00012090


	//----- nvinfo : EIATTR_MBARRIER_INSTR_OFFSETS
	.align		4
.L_859:
        /*07bc*/ 	.byte	0x04, 0x39
        /*07be*/ 	.short	(.L_861 - .L_860)


	//   ....[0]....
.L_860:
        /*07c0*/ 	.word	0x00000270
        /*07c4*/ 	.word	0x000000ff
        /*07c8*/ 	.word	0x00028c00
        /*07cc*/ 	.short	0x0100
        /*07ce*/ 	.byte	0x08
	.zero		1


	//   ....[1]....
        /*07d0*/ 	.word	0x00000280
        /*07d4*/ 	.word	0x000000ff
        /*07d8*/ 	.word	0x00028c20
        /*07dc*/ 	.short	0x0100
        /*07de*/ 	.byte	0x08
	.zero		1


	//   ....[2]....
        /*07e0*/ 	.word	0x00000330
        /*07e4*/ 	.word	0x000000ff
        /*07e8*/ 	.word	0x00028c30
        /*07ec*/ 	.short	0x0100
        /*07ee*/ 	.byte	0x06
	.zero		1


	//   ....[3]....
        /*07f0*/ 	.word	0x00000340
        /*07f4*/ 	.word	0x000000ff
        /*07f8*/ 	.word	0x00028c40
        /*07fc*/ 	.short	0x0100
        /*07fe*/ 	.byte	0x06
	.zero		1


	//   ....[4]....
        /*0800*/ 	.word	0x00000350
        /*0804*/ 	.word	0x000000ff
        /*0808*/ 	.word	0x00028c38
        /*080c*/ 	.short	0x0100
        /*080e*/ 	.byte	0x06
	.zero		1


	//   ....[5]....
        /*0810*/ 	.word	0x00000360
        /*0814*/ 	.word	0x000000ff
        /*0818*/ 	.word	0x00028c48
        /*081c*/ 	.short	0x0100
        /*081e*/ 	.byte	0x06
	.zero		1


	//   ....[6]....
        /*0820*/ 	.word	0x00000490
        /*0824*/ 	.word	0x000000ff
        /*0828*/ 	.word	0x00028c50
        /*082c*/ 	.short	0x0100
        /*082e*/ 	.byte	0x08
	.zero		1


	//   ....[7]....
        /*0830*/ 	.word	0x000004a0
        /*0834*/ 	.word	0x000000ff
        /*0838*/ 	.word	0x00028c60
        /*083c*/ 	.short	0x0100
        /*083e*/ 	.byte	0x08
	.zero		1


	//   ....[8]....
        /*0840*/ 	.word	0x000004b0
        /*0844*/ 	.word	0x000000ff
        /*0848*/ 	.word	0x00028c58
        /*084c*/ 	.short	0x0100
        /*084e*/ 	.byte	0x08
	.zero		1


	//   ....[9]....
        /*0850*/ 	.word	0x000004c0
        /*0854*/ 	.word	0x000000ff
        /*0858*/ 	.word	0x00028c68
        /*085c*/ 	.short	0x0100
        /*085e*/ 	.byte	0x08
	.zero		1


	//   ....[10]....
        /*0860*/ 	.word	0x000005b0
        /*0864*/ 	.word	0x000000ff
        /*0868*/ 	.word	0x00028c70
        /*086c*/ 	.short	0x0100
        /*086e*/ 	.byte	0x06
	.zero		1


	//   ....[11]....
        /*0870*/ 	.word	0x000005c0
        /*0874*/ 	.word	0x000000ff
        /*0878*/ 	.word	0x00028c80
        /*087c*/ 	.short	0x0100
        /*087e*/ 	.byte	0x06
	.zero		1


	//   ....[12]....
        /*0880*/ 	.word	0x000005d0
        /*0884*/ 	.word	0x000000ff
        /*0888*/ 	.word	0x00028c78
        /*088c*/ 	.short	0x0100
        /*088e*/ 	.byte	0x06
	.zero		1


	//   ....[13]....
        /*0890*/ 	.word	0x000005e0
        /*0894*/ 	.word	0x000000ff
        /*0898*/ 	.word	0x00028c88
        /*089c*/ 	.short	0x0100
        /*089e*/ 	.byte	0x06
	.zero		1


	//   ....[14]....
        /*08a0*/ 	.word	0x00000710
        /*08a4*/ 	.word	0x000000ff
        /*08a8*/ 	.word	0x00028c90
        /*08ac*/ 	.short	0x0100
        /*08ae*/ 	.byte	0x08
	.zero		1


	//   ....[15]....
        /*08b0*/ 	.word	0x00000720
        /*08b4*/ 	.word	0x000000ff
        /*08b8*/ 	.word	0x00028ca0
        /*08bc*/ 	.short	0x0100
        /*08be*/ 	.byte	0x08
	.zero		1


	//   ....[16]....
        /*08c0*/ 	.word	0x00000730
        /*08c4*/ 	.word	0x000000ff
        /*08c8*/ 	.word	0x00028c98
        /*08cc*/ 	.short	0x0100
        /*08ce*/ 	.byte	0x08
	.zero		1


	//   ....[17]....
        /*08d0*/ 	.word	0x00000740
        /*08d4*/ 	.word	0x000000ff
        /*08d8*/ 	.word	0x00028ca8
        /*08dc*/ 	.short	0x0100
        /*08de*/ 	.byte	0x08
	.zero		1


	//   ....[18]....
        /*08e0*/ 	.word	0x00000870
        /*08e4*/ 	.word	0x000000ff
        /*08e8*/ 	.word	0x00028cb0
        /*08ec*/ 	.short	0x0100
        /*08ee*/ 	.byte	0x08
	.zero		1


	//   ....[19]....
        /*08f0*/ 	.word	0x00000880
        /*08f4*/ 	.word	0x000000ff
        /*08f8*/ 	.word	0x00028cc0
        /*08fc*/ 	.short	0x0100
        /*08fe*/ 	.byte	0x08
	.zero		1


	//   ....[20]....
        /*0900*/ 	.word	0x00000890
        /*0904*/ 	.word	0x000000ff
        /*0908*/ 	.word	0x00028cb8
        /*090c*/ 	.short	0x0100
        /*090e*/ 	.byte	0x08
	.zero		1


	//   ....[21]....
        /*0910*/ 	.word	0x000008a0
        /*0914*/ 	.word	0x000000ff
        /*0918*/ 	.word	0x00028cc8
        /*091c*/ 	.short	0x0100
        /*091e*/ 	.byte	0x08
	.zero		1


	//   ....[22]....
        /*0920*/ 	.word	0x00001eb0
        /*0924*/ 	.word	0x000000ff
        /*0928*/ 	.word	0x00028c50
        /*092c*/ 	.short	0x010a
        /*092e*/ 	.byte	0x15
	.zero		1


	//   ....[23]....
        /*0930*/ 	.word	0x00002180
        /*0934*/ 	.word	0x00000000
        /*0938*/ 	.word	0x00000000
        /*093c*/ 	.short	0x0101
        /*093e*/ 	.byte	0x3f
	.zero		1


	//   ....[24]....
        /*0940*/ 	.word	0x00002ac0
        /*0944*/ 	.word	0x000000ff
        /*0948*/ 	.word	0x00028c50
        /*094c*/ 	.short	0x010a
        /*094e*/ 	.byte	0x15
	.zero		1


	//   ....[25]....
        /*0950*/ 	.word	0x00002b00
        /*0954*/ 	.word	0x000000ff
        /*0958*/ 	.word	0x00028c50
        /*095c*/ 	.short	0x010a
        /*095e*/ 	.byte	0x15
	.zero		1


	//   ....[26]....
        /*0960*/ 	.word	0x00002cd0
        /*0964*/ 	.word	0x00000000
        /*0968*/ 	.word	0x00000000
        /*096c*/ 	.short	0x0101
        /*096e*/ 	.byte	0x3f
	.zero		1


	//   ....[27]....
        /*0970*/ 	.word	0x000040e0
        /*0974*/ 	.word	0x000000ff
        /*0978*/ 	.word	0x00028c00
        /*097c*/ 	.short	0x010a
        /*097e*/ 	.byte	0x2e
	.zero		1


	//   ....[28]....
        /*0980*/ 	.word	0x00004160
        /*0984*/ 	.word	0x00000007
        /*0988*/ 	.word	0x00028c30
        /*098c*/ 	.short	0x010a
        /*098e*/ 	.byte	0x3f
	.zero		1


	//   ....[29]....
        /*0990*/ 	.word	0x000041a0
        /*0994*/ 	.word	0x00000007
        /*0998*/ 	.word	0x00028c30
        /*099c*/ 	.short	0x010a
        /*099e*/ 	.byte	0x3f
	.zero		1


	//   ....[30]....
        /*09a0*/ 	.word	0x000045c0
        /*09a4*/ 	.word	0x00000003
        /*09a8*/ 	.word	0x00000000
        /*09ac*/ 	.short	0x0101
        /*09ae*/ 	.byte	0x3f
	.zero		1


	//   ....[31]....
        /*09b0*/ 	.word	0x00005c30
        /*09b4*/ 	.word	0x00000007
        /*09b8*/ 	.word	0x00028c50
        /*09bc*/ 	.short	0x010a
        /*09be*/ 	.byte	0x3f
	.zero		1


	//   ....[32]....
        /*09c0*/ 	.word	0x00005c70
        /*09c4*/ 	.word	0x00000007
        /*09c8*/ 	.word	0x00028c50
        /*09cc*/ 	.short	0x010a
        /*09ce*/ 	.byte	0x3f
	.zero		1


	//   ....[33]....
        /*09d0*/ 	.word	0x00005f30
        /*09d4*/ 	.word	0x00000007
        /*09d8*/ 	.word	0x00000000
        /*09dc*/ 	.short	0x0101
        /*09de*/ 	.byte	0x3f
	.zero		1


	//   ....[34]....
        /*09e0*/ 	.word	0x000061c0
        /*09e4*/ 	.word	0x000000ff
        /*09e8*/ 	.word	0x00028c30
        /*09ec*/ 	.short	0x010a
        /*09ee*/ 	.byte	0x1a
	.zero		1


	//   ....[35]....
        /*09f0*/ 	.word	0x00006200
        /*09f4*/ 	.word	0x000000ff
        /*09f8*/ 	.word	0x00028c30
        /*09fc*/ 	.short	0x010a
        /*09fe*/ 	.byte	0x1a
	.zero		1


	//   ....[36]....
        /*0a00*/ 	.word	0x00006470
        /*0a04*/ 	.word	0x00000008
        /*0a08*/ 	.word	0x00000000
        /*0a0c*/ 	.short	0x0101
        /*0a0e*/ 	.byte	0x3f
	.zero		1


	//   ....[37]....
        /*0a10*/ 	.word	0x00008180
        /*0a14*/ 	.word	0x000000ff
        /*0a18*/ 	.word	0x00028c50
        /*0a1c*/ 	.short	0x010a
        /*0a1e*/ 	.byte	0x1a
	.zero		1


	//   ....[38]....
        /*0a20*/ 	.word	0x000081c0
        /*0a24*/ 	.word	0x000000ff
        /*0a28*/ 	.word	0x00028c50
        /*0a2c*/ 	.short	0x010a
        /*0a2e*/ 	.byte	0x1a
	.zero		1


	//   ....[39]....
        /*0a30*/ 	.word	0x00008450
        /*0a34*/ 	.word	0x0000000a
        /*0a38*/ 	.word	0x00000000
        /*0a3c*/ 	.short	0x0101
        /*0a3e*/ 	.byte	0x3f
	.zero		1


	//   ....[40]....
        /*0a40*/ 	.word	0x00008820
        /*0a44*/ 	.word	0x000000ff
        /*0a48*/ 	.word	0x00028c30
        /*0a4c*/ 	.short	0x010a
        /*0a4e*/ 	.byte	0x17
	.zero		1


	//   ....[41]....
        /*0a50*/ 	.word	0x00008860
        /*0a54*/ 	.word	0x000000ff
        /*0a58*/ 	.word	0x00028c30
        /*0a5c*/ 	.short	0x010a
        /*0a5e*/ 	.byte	0x17
	.zero		1


	//   ....[42]....
        /*0a60*/ 	.word	0x00009280
        /*0a64*/ 	.word	0x0000009a
        /*0a68*/ 	.word	0x00000000
        /*0a6c*/ 	.short	0x0101
        /*0a6e*/ 	.byte	0x3f
	.zero		1


	//   ....[43]....
        /*0a70*/ 	.word	0x00009d00
        /*0a74*/ 	.word	0x000000ff
        /*0a78*/ 	.word	0x00028c50
        /*0a7c*/ 	.short	0x010a
        /*0a7e*/ 	.byte	0x17
	.zero		1


	//   ....[44]....
        /*0a80*/ 	.word	0x00009d40
        /*0a84*/ 	.word	0x000000ff
        /*0a88*/ 	.word	0x00028c50
        /*0a8c*/ 	.short	0x010a
        /*0a8e*/ 	.byte	0x17
	.zero		1


	//   ....[45]....
        /*0a90*/ 	.word	0x00009fb0
        /*0a94*/ 	.word	0x000000aa
        /*0a98*/ 	.word	0x00000000
        /*0a9c*/ 	.short	0x0101
        /*0a9e*/ 	.byte	0x3f
	.zero		1


	//   ....[46]....
        /*0aa0*/ 	.word	0x0000a110
        /*0aa4*/ 	.word	0x000000ff
        /*0aa8*/ 	.word	0x00028c30
        /*0aac*/ 	.short	0x010a
        /*0aae*/ 	.byte	0x19
	.zero		1


	//   ....[47]....
        /*0ab0*/ 	.word	0x0000a150
        /*0ab4*/ 	.word	0x000000ff
        /*0ab8*/ 	.word	0x00028c30
        /*0abc*/ 	.short	0x010a
        /*0abe*/ 	.byte	0x19
	.zero		1


	//   ....[48]....
        /*0ac0*/ 	.word	0x0000a390
        /*0ac4*/ 	.word	0x00000006
        /*0ac8*/ 	.word	0x00000000
        /*0acc*/ 	.short	0x0101
        /*0ace*/ 	.byte	0x3f
	.zero		1


	//   ....[49]....
        /*0ad0*/ 	.word	0x0000c090
        /*0ad4*/ 	.word	0x000000ff
        /*0ad8*/ 	.word	0x00028c50
        /*0adc*/ 	.short	0x010a
        /*0ade*/ 	.byte	0x19
	.zero		1


	//   ....[50]....
        /*0ae0*/ 	.word	0x0000c0d0
        /*0ae4*/ 	.word	0x000000ff
        /*0ae8*/ 	.word	0x00028c50
        /*0aec*/ 	.short	0x010a
        /*0aee*/ 	.byte	0x19
	.zero		1


	//   ....[51]....
        /*0af0*/ 	.word	0x0000c360
        /*0af4*/ 	.word	0x0000000a
        /*0af8*/ 	.word	0x00000000
        /*0afc*/ 	.short	0x0101
        /*0afe*/ 	.byte	0x3f
	.zero		1


	//   ....[52]....
        /*0b00*/ 	.word	0x0000eac0
        /*0b04*/ 	.word	0x000000ff
        /*0b08*/ 	.word	0x00000000
        /*0b0c*/ 	.short	0x0101
        /*0b0e*/ 	.byte	0x04
	.zero		1


	//   ....[53]....
        /*0b10*/ 	.word	0x00011c30
        /*0b14*/ 	.word	0x00000000
        /*0b18*/ 	.word	0x00028c40
        /*0b1c*/ 	.short	0x010a
        /*0b1e*/ 	.byte	0x3f
	.zero		1


	//   ....[54]....
        /*0b20*/ 	.word	0x00012760
        /*0b24*/ 	.word	0x00000008
        /*0b28*/ 	.word	0x00028c00
        /*0b2c*/ 	.short	0x0107
        /*0b2e*/ 	.byte	0x3f
	.zero		1


	//   ....[55]....
        /*0b30*/ 	.word	0x00012860
        /*0b34*/ 	.word	0x00000002
        /*0b38*/ 	.word	0x00028c00
        /*0b3c*/ 	.short	0x0101
        /*0b3e*/ 	.byte	0x3f
	.zero		1


	//   ....[56]....
        /*0b40*/ 	.word	0x00012880
        /*0b44*/ 	.word	0x00000002
        /*0b48*/ 	.word	0x00028c20
        /*0b4c*/ 	.short	0x010a
        /*0b4e*/ 	.byte	0x3f
	.zero		1


	//   ....[57]....
        /*0b50*/ 	.word	0x00012980
        /*0b54*/ 	.word	0x00000000
        /*0b58*/ 	.word	0x00028c60
        /*0b5c*/ 	.short	0x010a
        /*0b5e*/ 	.byte	0x3f
	.zero		1


	//   ....[58]....
        /*0b60*/ 	.word	0x00013600
        /*0b64*/ 	.word	0x00000003
        /*0b68*/ 	.word	0x00028c40
        /*0b6c*/ 	.short	0x010a
        /*0b6e*/ 	.byte	0x3f
	.zero		1


	//   ....[59]....
        /*0b70*/ 	.word	0x00013850
        /*0b74*/ 	.word	0x00000003
        /*0b78*/ 	.word	0x00028c60
        /*0b7c*/ 	.short	0x010a
        /*0b7e*/ 	.byte	0x3f
	.zero		1


	//   ....[60]....
        /*0b80*/ 	.word	0x00014470
        /*0b84*/ 	.word	0x00000004
        /*0b88*/ 	.word	0x00028c40
        /*0b8c*/ 	.short	0x010a
        /*0b8e*/ 	.byte	0x3f
	.zero		1


	//   ....[61]....
        /*0b90*/ 	.word	0x000146b0
        /*0b94*/ 	.word	0x00000004
        /*0b98*/ 	.word	0x00028c60
        /*0b9c*/ 	.short	0x010a
        /*0b9e*/ 	.byte	0x3f
	.zero		1


	//   ....[62]....
        /*0ba0*/ 	.word	0x00015240
        /*0ba4*/ 	.word	0x00000004
        /*0ba8*/ 	.word	0x00028c40
        /*0bac*/ 	.short	0x010a
        /*0bae*/ 	.byte	0x3f
	.zero		1


	//   ....[63]....
        /*0bb0*/ 	.word	0x00015490
        /*0bb4*/ 	.word	0x00000004
        /*0bb8*/ 	.word	0x00028c60
        /*0bbc*/ 	.short	0x010a
        /*0bbe*/ 	.byte	0x3f
	.zero		1


	//   ....[64]....
        /*0bc0*/ 	.word	0x00016c90
        /*0bc4*/ 	.word	0x00000000
        /*0bc8*/ 	.word	0x00028c20
        /*0bcc*/ 	.short	0x010a
        /*0bce*/ 	.byte	0x3f
	.zero		1


	//   ....[65]....
        /*0bd0*/ 	.word	0x00016e50
        /*0bd4*/ 	.word	0x00000006
        /*0bd8*/ 	.word	0x00000000
        /*0bdc*/ 	.short	0x010a
        /*0bde*/ 	.byte	0x3f
	.zero		1


	//   ....[66]....
        /*0be0*/ 	.word	0x00016ec0
        /*0be4*/ 	.word	0x00000007
        /*0be8*/ 	.word	0x00000000
        /*0bec*/ 	.short	0x010a
        /*0bee*/ 	.byte	0x3f
	.zero		1


	//   ....[67]....
        /*0bf0*/ 	.word	0x00016f30
        /*0bf4*/ 	.word	0x00000004
        /*0bf8*/ 	.word	0x00000000
        /*0bfc*/ 	.short	0x010a
        /*0bfe*/ 	.byte	0x3f
	.zero		1


	//   ....[68]....
        /*0c00*/ 	.word	0x00016f60
        /*0c04*/ 	.word	0x00000003
        /*0c08*/ 	.word	0x00000000
        /*0c0c*/ 	.short	0x010a
        /*0c0e*/ 	.byte	0x3f
	.zero		1


	//   ....[69]....
        /*0c10*/ 	.word	0x00016fd0
        /*0c14*/ 	.word	0x00000003
        /*0c18*/ 	.word	0x00028c50
        /*0c1c*/ 	.short	0x010a
        /*0c1e*/ 	.byte	0x3f
	.zero		1


	//   ....[70]....
        /*0c20*/ 	.word	0x00017030
        /*0c24*/ 	.word	0x00000003
        /*0c28*/ 	.word	0x00028c50
        /*0c2c*/ 	.short	0x010a
        /*0c2e*/ 	.byte	0x3f
	.zero		1


	//   ....[71]....
        /*0c30*/ 	.word	0x00017090
        /*0c34*/ 	.word	0x00000003
        /*0c38*/ 	.word	0x00028c00
        /*0c3c*/ 	.short	0x010a
        /*0c3e*/ 	.byte	0x3f
	.zero		1


	//   ....[72]....
        /*0c40*/ 	.word	0x000170e0
        /*0c44*/ 	.word	0x00000007
        /*0c48*/ 	.word	0x00028c30
        /*0c4c*/ 	.short	0x010a
        /*0c4e*/ 	.byte	0x3f
	.zero		1


	//   ....[73]....
        /*0c50*/ 	.word	0x00017130
        /*0c54*/ 	.word	0x00000007
        /*0c58*/ 	.word	0x00028c50
        /*0c5c*/ 	.short	0x010a
        /*0c5e*/ 	.byte	0x3f
	.zero		1


	//   ....[74]....
        /*0c60*/ 	.word	0x00017190
        /*0c64*/ 	.word	0x00000008
        /*0c68*/ 	.word	0x00028c30
        /*0c6c*/ 	.short	0x010a
        /*0c6e*/ 	.byte	0x3f
	.zero		1


	//   ....[75]....
        /*0c70*/ 	.word	0x000171e0
        /*0c74*/ 	.word	0x0000000a
        /*0c78*/ 	.word	0x00028c50
        /*0c7c*/ 	.short	0x010a
        /*0c7e*/ 	.byte	0x3f
	.zero		1


	//   ....[76]....
        /*0c80*/ 	.word	0x00017240
        /*0c84*/ 	.word	0x00000006
        /*0c88*/ 	.word	0x00028c30
        /*0c8c*/ 	.short	0x010a
        /*0c8e*/ 	.byte	0x3f
	.zero		1


	//   ....[77]....
        /*0c90*/ 	.word	0x00017290
        /*0c94*/ 	.word	0x000000aa
        /*0c98*/ 	.word	0x00028c50
        /*0c9c*/ 	.short	0x010a
        /*0c9e*/ 	.byte	0x3f
	.zero		1


	//   ....[78]....
        /*0ca0*/ 	.word	0x000172f0
        /*0ca4*/ 	.word	0x00000006
        /*0ca8*/ 	.word	0x00028c30
        /*0cac*/ 	.short	0x010a
        /*0cae*/ 	.byte	0x3f
	.zero		1


	//   ....[79]....
        /*0cb0*/ 	.word	0x00017340
        /*0cb4*/ 	.word	0x0000000a
        /*0cb8*/ 	.word	0x00028c50
        /*0cbc*/ 	.short	0x010a
        /*0cbe*/ 	.byte	0x3f
	.zero		1


	//   ....[80]....
        /*0cc0*/ 	.word	0x000174e0
        /*0cc4*/ 	.word	0x00000000
        /*0cc8*/ 	.word	0x00028c40
        /*0ccc*/ 	.short	0x010a
        /*0cce*/ 	.byte	0x3f
	.zero		1


	//   ....[81]....
        /*0cd0*/ 	.word	0x00017a50
        /*0cd4*/ 	.word	0x00000002
        /*0cd8*/ 	.word	0x00028c20
        /*0cdc*/ 	.short	0x010a
        /*0cde*/ 	.byte	0x3f
	.zero		1


	//   ....[82]....
        /*0ce0*/ 	.word	0x00017aa0
        /*0ce4*/ 	.word	0x00000000
        /*0ce8*/ 	.word	0x00028c60
        /*0cec*/ 	.short	0x010a
        /*0cee*/ 	.byte	0x3f
	.zero		1


	//   ....[83]....
        /*0cf0*/ 	.word	0x00017af0
        /*0cf4*/ 	.word	0x00000003
        /*0cf8*/ 	.word	0x00028c40
        /*0cfc*/ 	.short	0x010a
        /*0cfe*/ 	.byte	0x3f
	.zero		1


	//   ....[84]....
        /*0d00*/ 	.word	0x00017b40
        /*0d04*/ 	.word	0x00000003
        /*0d08*/ 	.word	0x00028c60
        /*0d0c*/ 	.short	0x010a
        /*0d0e*/ 	.byte	0x3f
	.zero		1


	//   ....[85]....
        /*0d10*/ 	.word	0x00017b90
        /*0d14*/ 	.word	0x00000004
        /*0d18*/ 	.word	0x00028c40
        /*0d1c*/ 	.short	0x010a
        /*0d1e*/ 	.byte	0x3f
	.zero		1


	//   ....[86]....
        /*0d20*/ 	.word	0x00017be0
        /*0d24*/ 	.word	0x00000004
        /*0d28*/ 	.word	0x00028c60
        /*0d2c*/ 	.short	0x010a
        /*0d2e*/ 	.byte	0x3f
	.zero		1


	//   ....[87]....
        /*0d30*/ 	.word	0x00017c30
        /*0d34*/ 	.word	0x00000004
        /*0d38*/ 	.word	0x00028c40
        /*0d3c*/ 	.short	0x010a
        /*0d3e*/ 	.byte	0x3f
	.zero		1


	//   ....[88]....
        /*0d40*/ 	.word	0x00017c80
        /*0d44*/ 	.word	0x00000004
        /*0d48*/ 	.word	0x00028c60
        /*0d4c*/ 	.short	0x010a
        /*0d4e*/ 	.byte	0x3f
	.zero		1


	//   ....[89]....
        /*0d50*/ 	.word	0x00018610
        /*0d54*/ 	.word	0x00000000
        /*0d58*/ 	.word	0x00028c20
        /*0d5c*/ 	.short	0x010a
        /*0d5e*/ 	.byte	0x3f
	.zero		1


	//   ....[90]....
        /*0d60*/ 	.word	0x000187b0
        /*0d64*/ 	.word	0x00000006
        /*0d68*/ 	.word	0x00000000
        /*0d6c*/ 	.short	0x010a
        /*0d6e*/ 	.byte	0x3f
	.zero		1


	//   ....[91]....
        /*0d70*/ 	.word	0x00018800
        /*0d74*/ 	.word	0x00000007
        /*0d78*/ 	.word	0x00000000
        /*0d7c*/ 	.short	0x010a
        /*0d7e*/ 	.byte	0x3f
	.zero		1


	//   ....[92]....
        /*0d80*/ 	.word	0x00018850
        /*0d84*/ 	.word	0x00000004
        /*0d88*/ 	.word	0x00000000
        /*0d8c*/ 	.short	0x010a
        /*0d8e*/ 	.byte	0x3f
	.zero		1


	//----- nvinfo : EIATTR_NUM_MBARRIERS
	.align		4
.L_861:
        /*0d90*/ 	.byte	0x03, 0x38
        /*0d92*/ 	.short	0x0016


	//----- nvinfo : EIATTR_EXIT_INSTR_OFFSETS
	.align		4
        /*0d94*/ 	.byte	0x04, 0x1c
        /*0d96*/ 	.short	(.L_863 - .L_862)


	//   ....[0]....
.L_862:
        /*0d98*/ 	.word	0x00000a40


	//   ....[1]....
        /*0d9c*/ 	.word	0x0000fdd0


	//   ....[2]....
        /*0da0*/ 	.word	0x00016fb0


	//----- nvinfo : EIATTR_MAX_THREADS
	.align		4
.L_863:
        /*0da4*/ 	.byte	0x04, 0x05
        /*0da6*/ 	.short	(.L_865 - .L_864)
.L_864:
        /*0da8*/ 	.word	0x00000180
        /*0dac*/ 	.word	0x00000001
        /*0db0*/ 	.word	0x00000001


	//----- nvinfo : EIATTR_CRS_STACK_SIZE
	.align		4
.L_865:
        /*0db4*/ 	.byte	0x04, 0x1e
        /*0db6*/ 	.short	(.L_867 - .L_866)
.L_866:
        /*0db8*/ 	.word	0x00000000


	//----- nvinfo : EIATTR_CBANK_PARAM_SIZE
	.align		4
.L_867:
        /*0dbc*/ 	.byte	0x03, 0x19
        /*0dbe*/ 	.short	0x0af0


	//----- nvinfo : EIATTR_PARAM_CBANK
	.align		4
        /*0dc0*/ 	.byte	0x04, 0x0a
        /*0dc2*/ 	.short	(.L_869 - .L_868)
	.align		4
.L_868:
        /*0dc4*/ 	.word	index@(.nv.constant0._ZN7cutlass13device_kernelIN5flash11enable_sm90INS1_16FlashAttnFwdSm90INS1_25CollectiveMainloopFwdSm90ILi2EN4cute5tupleIJNS5_1CILi1EEES8_S8_EEENS6_IJNS7_ILi64EEESA_SA_EEELi512ENS_10bfloat16_tEfNS_4arch4Sm90ELb0ELb1ELb0ELb1ELb0ELb0ELb0ELb0ELb0ELb1ELb0ELb0EEENS1_21CollectiveEpilogueFwdINS6_IJSA_NS7_ILi512EEESA_EEES9_SC_SE_Li256ELb1ELb1ELb0ELb0EEENS1_36VarlenDynamicPersistentTileSchedulerILi64ELi64ELi256ELi128ELb0ELb1ELb1ELb1ELb0ELb1EEEEEEEEEvNT_6ParamsE)
        /*0dc8*/ 	.short	0x0210
        /*0dca*/ 	.short	0x0af0


	//----- nvinfo : EIATTR_SW_WAR
	.align		4
.L_869:
        /*0dcc*/ 	.byte	0x04, 0x36
        /*0dce*/ 	.short	(.L_871 - .L_870)
.L_870:
        /*0dd0*/ 	.word	0x00000008
.L_871:


//--------------------- .nv.info._ZN7cutlass13device_kernelIN5flash11enable_sm90INS1_16FlashAttnFwdSm90INS1_25CollectiveMainloopFwdSm90ILi2EN4cute5tupleIJNS5_1CILi1EEES8_S8_EEENS6_IJNS7_ILi64EEESA_SA_EEELi512ENS_10bfloat16_tEfNS_4arch4Sm90ELb0ELb1ELb0ELb1ELb0ELb1ELb0ELb0ELb0ELb1ELb0ELb0EEENS1_21CollectiveEpilogueFwdINS6_IJSA_NS7_ILi512EEESA_EEES9_SC_SE_Li256ELb1ELb1ELb0ELb0EEENS1_36VarlenDynamicPersistentTileSchedulerILi64ELi64ELi256ELi128ELb0ELb1ELb1ELb1ELb0ELb1EEEEEEEEEvNT_6ParamsE --------------------------
	.section	.nv.info._ZN7cutlass13device_kernelIN5flash11enable_sm90INS1_16FlashAttnFwdSm90INS1_25CollectiveMainloopFwdSm90ILi2EN4cute5tupleIJNS5_1CILi1EEES8_S8_EEENS6_IJNS7_ILi64EEESA_SA_EEELi512ENS_10bfloat16_tEfNS_4arch4Sm90ELb0ELb1ELb0ELb1ELb0ELb1ELb0ELb0ELb0ELb1ELb0ELb0EEENS1_21CollectiveEpilogueFwdINS6_IJSA_NS7_ILi512EEESA_EEES9_SC_SE_Li256ELb1ELb1ELb0ELb0EEENS1_36VarlenDynamicPersistentTileSchedulerILi64ELi64ELi256ELi128ELb0ELb1ELb1ELb1ELb0ELb1EEEEEEEEEvNT_6ParamsE,"",@"SHT_CUDA_INFO"
	.sectionflags	@""
	.align	4


	//----- nvinfo : EIATTR_CUDA_API_VERSION
	.align		4
        /*0000*/ 	.byte	0x04, 0x37
        /*0002*/ 	.short	(.L_873 - .L_872)
.L_872:
        /*0004*/ 	.word	0x00000082


	//----- nvinfo : EIATTR_KPARAM_INFO
	.align		4
.L_873:
        /*0008*/ 	.byte	0x04, 0x17
        /*000a*/ 	.short	(.L_875 - .L_874)
.L_874:
        /*000c*/ 	.word	0x00000000
        /*0010*/ 	.short	0x0000
        /*0012*/ 	.short	0x0070
        /*0014*/ 	.byte	0x00, 0xf0, 0x01, 0x2a


	//----- nvinfo : EIATTR_SPARSE_MMA_MASK
	.align		4
.L_875:
        /*0018*/ 	.byte	0x03, 0x50
        /*001a*/ 	.short	0x0000


	//----- nvinfo : EIATTR_MAXREG_COUNT
	.align		4
        /*001c*/ 	.byte	0x03, 0x1b
        /*001e*/ 	.short	0x00a8


	//----- nvinfo : EIATTR_NUM_BARRIERS
	.align		4
        /*0020*/ 	.byte	0x02, 0x4c
        /*0022*/ 	.byte	0x10
	.zero		1


	//----- nvinfo : EIATTR_EXTERNS
	.align		4
        /*0024*/ 	.byte	0x04, 0x0f
        /*0026*/ 	.short	(.L_877 - .L_876)


	//   ....[0]....
	.align		4
.L_876:
        /*0028*/ 	.word	index@(__assertfail)


	//----- nvinfo : EIATTR_ANNOTATIONS
	.align		4
.L_877:
        /*002c*/ 	.byte	0x04, 0x55
        /*002e*/ 	.short	(.L_879 - .L_878)


	//   ....[0]....
.L_878:
        /* <DEDUP_REMOVED lines=69> */


	//----- nvinfo : EIATTR_MERCURY_ISA_VERSION
	.align		4
.L_879:
        /*0470*/ 	.byte	0x03, 0x5f
        /*0472*/ 	.short	0x0101


	//----- nvinfo : EIATTR_UNUSED_LOAD_BYTE_OFFSET
	.align		4
        /*0474*/ 	.byte	0x04, 0x44
        /*0476*/ 	.short	(.L_881 - .L_880)


	//   ....[0]....
.L_880:
        /*0478*/ 	.word	0x00000a80
        /*047c*/ 	.word	0x0000fff0


	//   ....[1]....
        /*0480*/ 	.word	0x00013700
        /*0484*/ 	.word	0x0000fff0


	//----- nvinfo : EIATTR_INT_WARP_WIDE_INSTR_OFFSETS
	.align		4
.L_881:
        /*0488*/ 	.byte	0x04, 0x31
        /*048a*/ 	.short	(.L_883 - .L_882)


	//   ....[0]....
.L_882:
        /*048c*/ 	.word	0x00000190


	//   ....[1]....
        /*0490*/ 	.word	0x000001d0


	//   ....[2]....
        /*0494*/ 	.word	0x00000240


	//   ....[3]....
        /*0498*/ 	.word	0x00019cb0


	//   ....[4]....
        /*049c*/ 	.word	0x00019d40


	//   ....[5]....
        /*04a0*/ 	.word	0x0001e770


	//   ....[6]....
        /*04a4*/ 	.word	0x0001e800


	//----- nvinfo : EIATTR_COOP_GROUP_MASK_REGIDS
	.align		4
.L_883:
        /*04a8*/ 	.byte	0x04, 0x29
        /*04aa*/ 	.short	(.L_885 - .L_884)


	//   ....[0]....
.L_884:
        /*04ac*/ 	.word	0xffffffff


	//   ....[1]....
        /*04b0*/ 	.word	0xffffffff


	//   ....[2]....
        /*04b4*/ 	.word	0xffffffff


	//   ....[3]....
        /*04b8*/ 	.word	0xffffffff


	//   ....[4]....
        /*04bc*/ 	.word	0xffffffff


	//   ....[5]....
        /*04c0*/ 	.word	0xffffffff


	//   ....[6]....
        /*04c4*/ 	.word	0xffffffff


	//   ....[7]....
        /*04c8*/ 	.word	0xffffffff


	//   ....[8]....
        /*04cc*/ 	.word	0xffffffff


	//   ....[9]....
        /*04d0*/ 	.word	0xffffffff


	//   ....[10]....
        /*04d4*/ 	.word	0xffffffff


	//   ....[11]....
        /*04d8*/ 	.word	0xffffffff


	//   ....[12]....
        /*04dc*/ 	.word	0xffffffff


	//   ....[13]....
        /*04e0*/ 	.word	0xffffffff


	//   ....[14]....
        /*04e4*/ 	.word	0xffffffff


	//   ....[15]....
        /*04e8*/ 	.word	0xffffffff


	//   ....[16]....
        /*04ec*/ 	.word	0xffffffff


	//   ....[17]....
        /*04f0*/ 	.word	0xffffffff


	//   ....[18]....
        /*04f4*/ 	.word	0xffffffff


	//   ....[19]....
        /*04f8*/ 	.word	0xffffffff


	//   ....[20]....
        /*04fc*/ 	.word	0xffffffff


	//   ....[21]....
        /*0500*/ 	.word	0xffffffff


	//   ....[22]....
        /*0504*/ 	.word	0xffffffff


	//   ....[23]....
        /*0508*/ 	.word	0xffffffff


	//   ....[24]....
        /*050c*/ 	.word	0xffffffff


	//   ....[25]....
        /*0510*/ 	.word	0xffffffff


	//   ....[26]....
        /*0514*/ 	.word	0xffffffff


	//   ....[27]....
        /*0518*/ 	.word	0xffffffff


	//   ....[28]....
        /*051c*/ 	.word	0xffffffff


	//   ....[29]....
        /*0520*/ 	.word	0xffffffff


	//   ....[30]....
        /*0524*/ 	.word	0xffffffff


	//   ....[31]....
        /*0528*/ 	.word	0xffffffff


	//   ....[32]....
        /*052c*/ 	.word	0xffffffff


	//   ....[33]....
        /*0530*/ 	.word	0xffffffff


	//   ....[34]....
        /*0534*/ 	.word	0xffffffff


	//   ....[35]....
        /*0538*/ 	.word	0xffffffff


	//   ....[36]....
        /*053c*/ 	.word	0xffffffff


	//   ....[37]....
        /*0540*/ 	.word	0xffffffff


	//   ....[38]....
        /*0544*/ 	.word	0xffffffff


	//   ....[39]....
        /*0548*/ 	.word	0xffffffff


	//   ....[40]....
        /*054c*/ 	.word	0xffffffff


	//   ....[41]....
        /*0550*/ 	.word	0xffffffff


	//   ....[42]....
        /*0554*/ 	.word	0xffffffff


	//   ....[43]....
        /*0558*/ 	.word	0xffffffff


	//   ....[44]....
        /*055c*/ 	.word	0xffffffff


	//   ....[45]....
        /*0560*/ 	.word	0xffffffff


	//   ....[46]....
        /*0564*/ 	.word	0xffffffff


	//   ....[47]....
        /*0568*/ 	.word	0xffffffff


	//   ....[48]....
        /*056c*/ 	.word	0xffffffff


	//   ....[49]....
        /*0570*/ 	.word	0xffffffff


	//   ....[50]....
        /*0574*/ 	.word	0xffffffff


	//   ....[51]....
        /*0578*/ 	.word	0xffffffff


	//   ....[52]....
        /*057c*/ 	.word	0xffffffff


	//   ....[53]....
        /*0580*/ 	.word	0xffffffff


	//   ....[54]....
        /*0584*/ 	.word	0xffffffff


	//   ....[55]....
        /*0588*/ 	.word	0xffffffff


	//   ....[56]....
        /*058c*/ 	.word	0xffffffff


	//   ....[57]....
        /*0590*/ 	.word	0xffffffff


	//   ....[58]....
        /*0594*/ 	.word	0xffffffff


	//   ....[59]....
        /*0598*/ 	.word	0xffffffff


	//   ....[60]....
        /*059c*/ 	.word	0xffffffff


	//   ....[61]....
        /*05a0*/ 	.word	0xffffffff


	//   ....[62]....
        /*05a4*/ 	.word	0xffffffff


	//   ....[63]....
        /*05a8*/ 	.word	0xffffffff


	//   ....[64]....
        /*05ac*/ 	.word	0xffffffff


	//   ....[65]....
        /*05b0*/ 	.word	0xffffffff


	//   ....[66]....
        /*05b4*/ 	.word	0xffffffff


	//   ....[67]....
        /*05b8*/ 	.word	0xffffffff


	//   ....[68]....
        /*05bc*/ 	.word	0xffffffff


	//   ....[69]....
        /*05c0*/ 	.word	0xffffffff


	//   ....[70]....
        /*05c4*/ 	.word	0xffffffff


	//   ....[71]....
        /*05c8*/ 	.word	0xffffffff


	//   ....[72]....
        /*05cc*/ 	.word	0xffffffff


	//   ....[73]....
        /*05d0*/ 	.word	0xffffffff


	//   ....[74]....
        /*05d4*/ 	.word	0xffffffff


	//   ....[75]....
        /*05d8*/ 	.word	0xffffffff


	//   ....[76]....
        /*05dc*/ 	.word	0xffffffff


	//   ....[77]....
        /*05e0*/ 	.word	0xffffffff


	//   ....[78]....
        /*05e4*/ 	.word	0xffffffff


	//   ....[79]....
        /*05e8*/ 	.word	0xffffffff


	//   ....[80]....
        /*05ec*/ 	.word	0xffffffff


	//   ....[81]....
        /*05f0*/ 	.word	0xffffffff


	//   ....[82]....
        /*05f4*/ 	.word	0xffffffff


	//   ....[83]....
        /*05f8*/ 	.word	0xffffffff


	//   ....[84]....
        /*05fc*/ 	.word	0xffffffff


	//   ....[85]....
        /*0600*/ 	.word	0xffffffff


	//   ....[86]....
        /*0604*/ 	.word	0xffffffff


	//   ....[87]....
        /*0608*/ 	.word	0xffffffff


	//   ....[88]....
        /*060c*/ 	.word	0xffffffff


	//   ....[89]....
        /*0610*/ 	.word	0xffffffff


	//   ....[90]....
        /*0614*/ 	.word	0xffffffff


	//   ....[91]....
        /*0618*/ 	.word	0xffffffff


	//   ....[92]....
        /*061c*/ 	.word	0xffffffff


	//   ....[93]....
        /*0620*/ 	.word	0xffffffff


	//   ....[94]....
        /*0624*/ 	.word	0xffffffff


	//   ....[95]....
        /*0628*/ 	.word	0xffffffff


	//   ....[96]....
        /*062c*/ 	.word	0xffffffff


	//   ....[97]....
        /*0630*/ 	.word	0xffffffff


	//   ....[98]....
        /*0634*/ 	.word	0xffffffff


	//   ....[99]....
        /*0638*/ 	.word	0xffffffff


	//   ....[100]....
        /*063c*/ 	.word	0xffffffff


	//   ....[101]....
        /*0640*/ 	.word	0xffffffff


	//   ....[102]....
        /*0644*/ 	.word	0xffffffff


	//   ....[103]....
        /*0648*/ 	.word	0xffffffff


	//   ....[104]....
        /*064c*/ 	.word	0xffffffff


	//   ....[105]....
        /*0650*/ 	.word	0xffffffff


	//   ....[106]....
        /*0654*/ 	.word	0xffffffff


	//   ....[107]....
        /*0658*/ 	.word	0xffffffff


	//   ....[108]....
        /*065c*/ 	.word	0xffffffff


	//   ....[109]....
        /*0660*/ 	.word	0xffffffff


	//   ....[110]....
        /*0664*/ 	.word	0xffffffff


	//   ....[111]....
        /*0668*/ 	.word	0xffffffff


	//   ....[112]....
        /*066c*/ 	.word	0x0500000f


	//   ....[113]....
        /*0670*/ 	.word	0x0500000f


	//   ....[114]....
        /*0674*/ 	.word	0x0500000f


	//   ....[115]....
        /*0678*/ 	.word	0x0500000f


	//   ....[116]....
        /*067c*/ 	.word	0x0500000f


	//   ....[117]....
        /*0680*/ 	.word	0x0500000f


	//   ....[118]....
        /*0684*/ 	.word	0x0500000f


	//   ....[119]....
        /*0688*/ 	.word	0x0500000f


	//   ....[120]....
        /*068c*/ 	.word	0x0500000f


	//   ....[121]....
        /*0690*/ 	.word	0x0500000f


	//   ....[122]....
        /*0694*/ 	.word	0x0500000f


	//   ....[123]....
        /*0698*/ 	.word	0x0500000f


	//   ....[124]....
        /*069c*/ 	.word	0x0500000f


	//   ....[125]....
        /*06a0*/ 	.word	0x0500000f


	//   ....[126]....
        /*06a4*/ 	.word	0x0500000f


	//   ....[127]....
        /*06a8*/ 	.word	0x0500000f


	//   ....[128]....
        /*06ac*/ 	.word	0x0500000f


	//   ....[129]....
        /*06b0*/ 	.word	0x0500000f


	//   ....[130]....
        /*06b4*/ 	.word	0x0500000f


	//   ....[131]....
        /*06b8*/ 	.word	0x0500000f


	//   ....[132]....
        /*06bc*/ 	.word	0x0500000f


	//   ....[133]....
        /*06c0*/ 	.word	0x0500000f


	//   ....[134]....
        /*06c4*/ 	.word	0x0500000f


	//   ....[135]....
        /*06c8*/ 	.word	0x0500000f


	//   ....[136]....
        /*06cc*/ 	.word	0x0500000f


	//   ....[137]....
        /*06d0*/ 	.word	0x0500000f


	//   ....[138]....
        /*06d4*/ 	.word	0x0500000f


	//   ....[139]....
        /*06d8*/ 	.word	0x0500000f


	//   ....[140]....
        /*06dc*/ 	.word	0x0500000f


	//   ....[141]....
        /*06e0*/ 	.word	0x0500000f


	//   ....[142]....
        /*06e4*/ 	.word	0x0500000f


	//   ....[143]....
        /*06e8*/ 	.word	0x0500000f


	//   ....[144]....
        /*06ec*/ 	.word	0x0500000f


	//   ....[145]....
        /*06f0*/ 	.word	0x0500000f


	//   ....[146]....
        /*06f4*/ 	.word	0x0500000f


	//   ....[147]....
        /*06f8*/ 	.word	0x0500000f


	//   ....[148]....
        /*06fc*/ 	.word	0x0500000f


	//   ....[149]....
        /*0700*/ 	.word	0x0500000f


	//   ....[150]....
        /*0704*/ 	.word	0x0500000f


	//   ....[151]....
        /*0708*/ 	.word	0x0500000f


	//   ....[152]....
        /*070c*/ 	.word	0x0500000f


	//   ....[153]....
        /*0710*/ 	.word	0x0500000f


	//   ....[154]....
        /*0714*/ 	.word	0x0500000f


	//   ....[155]....
        /*0718*/ 	.word	0x0500000f


	//----- nvinfo : EIATTR_COOP_GROUP_INSTR_OFFSETS
	.align		4
.L_885:
        /*071c*/ 	.byte	0x04, 0x28
        /*071e*/ 	.short	(.L_887 - .L_886)


	//   ....[0]....
.L_886:
        /*0720*/ 	.word	0x00000060


	//   ....[1]....
        /*0724*/ 	.word	0x000001a0


	//   ....[2]....
        /*0728*/ 	.word	0x000001f0


	//   ....[3]....
        /*072c*/ 	.word	0x000003e0


	//   ....[4]....
        /*0730*/ 	.word	0x00000540


	//   ....[5]....
        /*0734*/ 	.word	0x00000660


	//   ....[6]....
        /*0738*/ 	.word	0x000007c0


	//   ....[7]....
        /*073c*/ 	.word	0x00004f90


	//   ....[8]....
        /*0740*/ 	.word	0x00007260


	//   ....[9]....
        /*0744*/ 	.word	0x00007990


	//   ....[10]....
        /*0748*/ 	.word	0x000079a0


	//   ....[11]....
        /*074c*/ 	.word	0x000079b0


	//   ....[12]....
        /*0750*/ 	.word	0x000079c0


	//   ....[13]....
        /*0754*/ 	.word	0x00007cf0


	//   ....[14]....
        /*0758*/ 	.word	0x00007d00


	//   ....[15]....
        /*075c*/ 	.word	0x00007d10


	//   ....[16]....
        /*0760*/ 	.word	0x00007d20


	//   ....[17]....
        /*0764*/ 	.word	0x00009000


	//   ....[18]....
        /*0768*/ 	.word	0x00009010


	//   ....[19]....
        /*076c*/ 	.word	0x00009020


	//   ....[20]....
        /*0770*/ 	.word	0x00009030


	//   ....[21]....
        /*0774*/ 	.word	0x00009270


	//   ....[22]....
        /*0778*/ 	.word	0x00009280


	//   ....[23]....
        /*077c*/ 	.word	0x00009290


	//   ....[24]....
        /*0780*/ 	.word	0x000092a0


	//   ....[25]....
        /*0784*/ 	.word	0x0000a840


	//   ....[26]....
        /*0788*/ 	.word	0x0000aad0


	//   ....[27]....
        /*078c*/ 	.word	0x0000b3e0


	//   ....[28]....
        /*0790*/ 	.word	0x0000b500


	//   ....[29]....
        /*0794*/ 	.word	0x0000b8f0


	//   ....[30]....
        /*0798*/ 	.word	0x0000b970


	//   ....[31]....
        /*079c*/ 	.word	0x0000c2f0


	//   ....[32]....
        /*07a0*/ 	.word	0x0000c810


	//   ....[33]....
        /*07a4*/ 	.word	0x0000cbd0


	//   ....[34]....
        /*07a8*/ 	.word	0x0000d230


	//   ....[35]....
        /*07ac*/ 	.word	0x0000d310


	//   ....[36]....
        /*07b0*/ 	.word	0x0000d8e0


	//   ....[37]....
        /*07b4*/ 	.word	0x0000dab0


	//   ....[38]....
        /*07b8*/ 	.word	0x0000e990


	//   ....[39]....
        /*07bc*/ 	.word	0x0000f170


	//   ....[40]....
        /*07c0*/ 	.word	0x0000f190


	//   ....[41]....
        /*07c4*/ 	.word	0x0000f8e0


	//   ....[42]....
        /*07c8*/ 	.word	0x0000f950


	//   ....[43]....
        /*07cc*/ 	.word	0x00010690


	//   ....[44]....
        /*07d0*/ 	.word	0x00010b00


	//   ....[45]....
        /*07d4*/ 	.word	0x00010d80


	//   ....[46]....
        /*07d8*/ 	.word	0x00011350


	//   ....[47]....
        /*07dc*/ 	.word	0x00011370


	//   ....[48]....
        /*07e0*/ 	.word	0x00011cb0


	//   ....[49]....
        /*07e4*/ 	.word	0x00011e40


	//   ....[50]....
        /*07e8*/ 	.word	0x00012bc0


	//   ....[51]....
        /*07ec*/ 	.word	0x00012c10


	//   ....[52]....
        /*07f0*/ 	.word	0x00012c40


	//   ....[53]....
        /*07f4*/ 	.word	0x00012ca0


	//   ....[54]....
        /*07f8*/ 	.word	0x00012cc0


	//   ....[55]....
        /*07fc*/ 	.word	0x00014690


	//   ....[56]....
        /*0800*/ 	.word	0x00014bb0


	//   ....[57]....
        /*0804*/ 	.word	0x00014bd0


	//   ....[58]....
        /*0808*/ 	.word	0x00014c00


	//   ....[59]....
        /*080c*/ 	.word	0x00014c10


	//   ....[60]....
        /*0810*/ 	.word	0x00015220


	//   ....[61]....
        /*0814*/ 	.word	0x00015280


	//   ....[62]....
        /*0818*/ 	.word	0x00015510


	//   ....[63]....
        /*081c*/ 	.word	0x00015530


	//   ....[64]....
        /*0820*/ 	.word	0x000160b0


	//   ....[65]....
        /*0824*/ 	.word	0x000160d0


	//   ....[66]....
        /*0828*/ 	.word	0x00016300


	//   ....[67]....
        /*082c*/ 	.word	0x00016320


	//   ....[68]....
        /*0830*/ 	.word	0x000165d0


	//   ....[69]....
        /*0834*/ 	.word	0x000167a0


	//   ....[70]....
        /*0838*/ 	.word	0x000167d0


	//   ....[71]....
        /*083c*/ 	.word	0x00016800


	//   ....[72]....
        /*0840*/ 	.word	0x00016830


	//   ....[73]....
        /*0844*/ 	.word	0x00016860


	//   ....[74]....
        /*0848*/ 	.word	0x00016890


	//   ....[75]....
        /*084c*/ 	.word	0x00016a00


	//   ....[76]....
        /*0850*/ 	.word	0x00016a30


	//   ....[77]....
        /*0854*/ 	.word	0x00016a60


	//   ....[78]....
        /*0858*/ 	.word	0x00016a90


	//   ....[79]....
        /*085c*/ 	.word	0x00016ac0


	//   ....[80]....
        /*0860*/ 	.word	0x00016af0


	//   ....[81]....
        /*0864*/ 	.word	0x00016b90


	//   ....[82]....
        /*0868*/ 	.word	0x00016bf0


	//   ....[83]....
        /*086c*/ 	.word	0x00016c80


	//   ....[84]....
        /*0870*/ 	.word	0x00017d30


	//   ....[85]....
        /*0874*/ 	.word	0x0001a270


	//   ....[86]....
        /*0878*/ 	.word	0x0001ada0


	//   ....[87]....
        /*087c*/ 	.word	0x0001adc0


	//   ....[88]....
        /*0880*/ 	.word	0x0001ae70


	//   ....[89]....
        /*0884*/ 	.word	0x0001ae80


	//   ....[90]....
        /*0888*/ 	.word	0x0001af00


	//   ....[91]....
        /*088c*/ 	.word	0x0001af10


	//   ....[92]....
        /*0890*/ 	.word	0x0001af60


	//   ....[93]....
        /*0894*/ 	.word	0x0001af80


	//   ....[94]....
        /*0898*/ 	.word	0x0001ea00


	//   ....[95]....
        /*089c*/ 	.word	0x0001ea30


	//   ....[96]....
        /*08a0*/ 	.word	0x0001ea70


	//   ....[97]....
        /*08a4*/ 	.word	0x0001eaa0


	//   ....[98]....
        /*08a8*/ 	.word	0x0001ead0


	//   ....[99]....
        /*08ac*/ 	.word	0x0001eb00


	//   ....[100]....
        /*08b0*/ 	.word	0x0001eb30


	//   ....[101]....
        /*08b4*/ 	.word	0x0001eb60


	//   ....[102]....
        /*08b8*/ 	.word	0x0001ece0


	//   ....[103]....
        /*08bc*/ 	.word	0x0001ed10


	//   ....[104]....
        /*08c0*/ 	.word	0x0001ed40


	//   ....[105]....
        /*08c4*/ 	.word	0x0001ed70


	//   ....[106]....
        /*08c8*/ 	.word	0x0001eda0


	//   ....[107]....
        /*08cc*/ 	.word	0x0001edd0


	//   ....[108]....
        /*08d0*/ 	.word	0x0001ee90


	//   ....[109]....
        /*08d4*/ 	.word	0x0001eeb0


	//   ....[110]....
        /*08d8*/ 	.word	0x0001ef20


	//   ....[111]....
        /*08dc*/ 	.word	0x0001f5e0


	//   ....[112]....
        /*08e0*/ 	.word	0x0001fac0


	//   ....[113]....
        /*08e4*/ 	.word	0x0001fb50


	//   ....[114]....
        /*08e8*/ 	.word	0x0001fba0


	//   ....[115]....
        /*08ec*/ 	.word	0x0001fbf0


	//   ....[116]....
        /*08f0*/ 	.word	0x0001fc80


	//   ....[117]....
        /*08f4*/ 	.word	0x0001fd10


	//   ....[118]....
        /*08f8*/ 	.word	0x0001fd60


	//   ....[119]....
        /*08fc*/ 	.word	0x0001fdb0


	//   ....[120]....
        /*0900*/ 	.word	0x0001fe90


	//   ....[121]....
        /*0904*/ 	.word	0x0001ff20


	//   ....[122]....
        /*0908*/ 	.word	0x0001ff70


	//   ....[123]....
        /*090c*/ 	.word	0x0001ffd0


	//   ....[124]....
        /*0910*/ 	.word	0x00020070


	//   ....[125]....
        /*0914*/ 	.word	0x00020100


	//   ....[126]....
        /*0918*/ 	.word	0x00020150


	//   ....[127]....
        /*091c*/ 	.word	0x000201a0


	//   ....[128]....
        /*0920*/ 	.word	0x00020550


	//   ....[129]....
        /*0924*/ 	.word	0x00020840


	//   ....[130]....
        /*0928*/ 	.word	0x00020a00


	//   ....[131]....
        /*092c*/ 	.word	0x00020a50


	//   ....[132]....
        /*0930*/ 	.word	0x00020ab0


	//   ....[133]....
        /*0934*/ 	.word	0x00020ba0


	//   ....[134]....
        /*0938*/ 	.word	0x00020c00


	//   ....[135]....
        /*093c*/ 	.word	0x00020cf0


	//   ....[136]....
        /*0940*/ 	.word	0x00020d50


	//   ....[137]....
        /*0944*/ 	.word	0x00020e20


	//   ....[138]....
        /*0948*/ 	.word	0x00021150


	//   ....[139]....
        /*094c*/ 	.word	0x000211f0


	//   ....[140]....
        /*0950*/ 	.word	0x00021310


	//   ....[141]....
        /*0954*/ 	.word	0x00021380


	//   ....[142]....
        /*0958*/ 	.word	0x000213f0


	//   ....[143]....
        /*095c*/ 	.word	0x00021460


	//   ....[144]....
        /*0960*/ 	.word	0x000214d0


	//   ....[145]....
        /*0964*/ 	.word	0x00021550


	//   ....[146]....
        /*0968*/ 	.word	0x000215e0


	//   ....[147]....
        /*096c*/ 	.word	0x00021680


	//   ....[148]....
        /*0970*/ 	.word	0x000216f0


	//   ....[149]....
        /*0974*/ 	.word	0x00021760


	//   ....[150]....
        /*0978*/ 	.word	0x000217d0


	//   ....[151]....
        /*097c*/ 	.word	0x00021850


	//   ....[152]....
        /*0980*/ 	.word	0x000218c0


	//   ....[153]....
        /*0984*/ 	.word	0x00021960


	//   ....[154]....
        /*0988*/ 	.word	0x000219f0


	//   ....[155]....
        /*098c*/ 	.word	0x00021b20


	//----- nvinfo : EIATTR_REG_RECONFIG
	.align		4
.L_887:
        /*0990*/ 	.byte	0x01, 0x54
	.zero		2


	//----- nvinfo : EIATTR_SYSCALL_OFFSETS
	.align		4
        /*0994*/ 	.byte	0x04, 0x46
        /*0996*/ 	.short	(.L_889 - .L_888)


	//   ....[0]....
.L_888:
        /*0998*/ 	.word	0x00001cf0


	//   ....[1]....
        /*099c*/ 	.word	0x00001e40


	//   ....[2]....
        /*09a0*/ 	.word	0x00007420


	//   ....[3]....
        /*09a4*/ 	.word	0x00007740


	//   ....[4]....
        /*09a8*/ 	.word	0x00019eb0


	//   ....[5]....
        /*09ac*/ 	.word	0x0001a000


	//   ....[6]....
        /*09b0*/ 	.word	0x0001a0f0


	//   ....[7]....
        /*09b4*/ 	.word	0x0001a960


	//----- nvinfo : EIATTR_MBARRIER_INSTR_OFFSETS
	.align		4
.L_889:
        /*09b8*/ 	.byte	0x04, 0x39
        /*09ba*/ 	.short	(.L_891 - .L_890)


	//   ....[0]....
.L_890:
        /*09bc*/ 	.word	0x000002d0
        /*09c0*/ 	.word	0x000000ff
        /*09c4*/ 	.word	0x00028c00
        /*09c8*/ 	.short	0x0100
        /*09ca*/ 	.byte	0x08
	.zero		1


	//   ....[1]....
        /*09cc*/ 	.word	0x000002e0
        /*09d0*/ 	.word	0x000000ff
        /*09d4*/ 	.word	0x00028c20
        /*09d8*/ 	.short	0x0100
        /*09da*/ 	.byte	0x08
	.zero		1


	//   ....[2]....
        /*09dc*/ 	.word	0x00000390
        /*09e0*/ 	.word	0x000000ff
        /*09e4*/ 	.word	0x00028c30
        /*09e8*/ 	.short	0x0100
        /*09ea*/ 	.byte	0x06
	.zero		1


	//   ....[3]....
        /*09ec*/ 	.word	0x000003a0
        /*09f0*/ 	.word	0x000000ff
        /*09f4*/ 	.word	0x00028c40
        /*09f8*/ 	.short	0x0100
        /*09fa*/ 	.byte	0x06
	.zero		1


	//   ....[4]....
        /*09fc*/ 	.word	0x000003b0
        /*0a00*/ 	.word	0x000000ff
        /*0a04*/ 	.word	0x00028c38
        /*0a08*/ 	.short	0x0100
        /*0a0a*/ 	.byte	0x06
	.zero		1


	//   ....[5]....
        /*0a0c*/ 	.word	0x000003c0
        /*0a10*/ 	.word	0x000000ff
        /*0a14*/ 	.word	0x00028c48
        /*0a18*/ 	.short	0x0100
        /*0a1a*/ 	.byte	0x06
	.zero		1


	//   ....[6]....
        /*0a1c*/ 	.word	0x000004f0
        /*0a20*/ 	.word	0x000000ff
        /*0a24*/ 	.word	0x00028c50
        /*0a28*/ 	.short	0x0100
        /*0a2a*/ 	.byte	0x08
	.zero		1


	//   ....[7]....
        /*0a2c*/ 	.word	0x00000500
        /*0a30*/ 	.word	0x000000ff
        /*0a34*/ 	.word	0x00028c60
        /*0a38*/ 	.short	0x0100
        /*0a3a*/ 	.byte	0x08
	.zero		1


	//   ....[8]....
        /*0a3c*/ 	.word	0x00000510
        /*0a40*/ 	.word	0x000000ff
        /*0a44*/ 	.word	0x00028c58
        /*0a48*/ 	.short	0x0100
        /*0a4a*/ 	.byte	0x08
	.zero		1


	//   ....[9]....
        /*0a4c*/ 	.word	0x00000520
        /*0a50*/ 	.word	0x000000ff
        /*0a54*/ 	.word	0x00028c68
        /*0a58*/ 	.short	0x0100
        /*0a5a*/ 	.byte	0x08
	.zero		1


	//   ....[10]....
        /*0a5c*/ 	.word	0x00000610
        /*0a60*/ 	.word	0x000000ff
        /*0a64*/ 	.word	0x00028c70
        /*0a68*/ 	.short	0x0100
        /*0a6a*/ 	.byte	0x06
	.zero		1


	//   ....[11]....
        /*0a6c*/ 	.word	0x00000620
        /*0a70*/ 	.word	0x000000ff
        /*0a74*/ 	.word	0x00028c80
        /*0a78*/ 	.short	0x0100
        /*0a7a*/ 	.byte	0x06
	.zero		1


	//   ....[12]....
        /*0a7c*/ 	.word	0x00000630
        /*0a80*/ 	.word	0x000000ff
        /*0a84*/ 	.word	0x00028c78
        /*0a88*/ 	.short	0x0100
        /*0a8a*/ 	.byte	0x06
	.zero		1


	//   ....[13]....
        /*0a8c*/ 	.word	0x00000640
        /*0a90*/ 	.word	0x000000ff
        /*0a94*/ 	.word	0x00028c88
        /*0a98*/ 	.short	0x0100
        /*0a9a*/ 	.byte	0x06
	.zero		1


	//   ....[14]....
        /*0a9c*/ 	.word	0x00000770
        /*0aa0*/ 	.word	0x000000ff
        /*0aa4*/ 	.word	0x00028c90
        /*0aa8*/ 	.short	0x0100
        /*0aaa*/ 	.byte	0x08
	.zero		1


	//   ....[15]....
        /*0aac*/ 	.word	0x00000780
        /*0ab0*/ 	.word	0x000000ff
        /*0ab4*/ 	.word	0x00028ca0
        /*0ab8*/ 	.short	0x0100
        /*0aba*/ 	.byte	0x08
	.zero		1


	//   ....[16]....
        /*0abc*/ 	.word	0x00000790
        /*0ac0*/ 	.word	0x000000ff
        /*0ac4*/ 	.word	0x00028c98
        /*0ac8*/ 	.short	0x0100
        /*0aca*/ 	.byte	0x08
	.zero		1


	//   ....[17]....
        /*0acc*/ 	.word	0x000007a0
        /*0ad0*/ 	.word	0x000000ff
        /*0ad4*/ 	.word	0x00028ca8
        /*0ad8*/ 	.short	0x0100
        /*0ada*/ 	.byte	0x08
	.zero		1


	//   ....[18]....
        /*0adc*/ 	.word	0x000008d0
        /*0ae0*/ 	.word	0x000000ff
        /*0ae4*/ 	.word	0x00028cb0
        /*0ae8*/ 	.short	0x0100
        /*0aea*/ 	.byte	0x08
	.zero		1


	//   ....[19]....
        /*0aec*/ 	.word	0x000008e0
        /*0af0*/ 	.word	0x000000ff
        /*0af4*/ 	.word	0x00028cc0
        /*0af8*/ 	.short	0x0100
        /*0afa*/ 	.byte	0x08
	.zero		1


	//   ....[20]....
        /*0afc*/ 	.word	0x000008f0
        /*0b00*/ 	.word	0x000000ff
        /*0b04*/ 	.word	0x00028cb8
        /*0b08*/ 	.short	0x0100
        /*0b0a*/ 	.byte	0x08
	.zero		1


	//   ....[21]....
        /*0b0c*/ 	.word	0x00000900
        /*0b10*/ 	.word	0x000000ff
        /*0b14*/ 	.word	0x00028cc8
        /*0b18*/ 	.short	0x0100
        /*0b1a*/ 	.byte	0x08
	.zero		1


	//   ....[22]....
        /*0b1c*/ 	.word	0x00002a30
        /*0b20*/ 	.word	0x00000040
        /*0b24*/ 	.word	0x00028c90
        /*0b28*/ 	.short	0x010a
        /*0b2a*/ 	.byte	0x3f
	.zero		1


	//   ....[23]....
        /*0b2c*/ 	.word	0x00003480
        /*0b30*/ 	.word	0x00000040
        /*0b34*/ 	.word	0x00028c90
        /*0b38*/ 	.short	0x010a
        /*0b3a*/ 	.byte	0x3f
	.zero		1


	//   ....[24]....
        /*0b3c*/ 	.word	0x00003db0
        /*0b40*/ 	.word	0x00000040
        /*0b44*/ 	.word	0x00028c90
        /*0b48*/ 	.short	0x010a
        /*0b4a*/ 	.byte	0x3f
	.zero		1


	//   ....[25]....
        /*0b4c*/ 	.word	0x00003fb0
        /*0b50*/ 	.word	0x00000004
        /*0b54*/ 	.word	0x00000000
        /*0b58*/ 	.short	0x0101
        /*0b5a*/ 	.byte	0x3f
	.zero		1


	//   ....[26]....
        /*0b5c*/ 	.word	0x00003ff0
        /*0b60*/ 	.word	0x00000040
        /*0b64*/ 	.word	0x00028cb0
        /*0b68*/ 	.short	0x010a
        /*0b6a*/ 	.byte	0x3f
	.zero		1


	//   ....[27]....
        /*0b6c*/ 	.word	0x00004640
        /*0b70*/ 	.word	0x00000040
        /*0b74*/ 	.word	0x00000000
        /*0b78*/ 	.short	0x0101
        /*0b7a*/ 	.byte	0x3f
	.zero		1


	//   ....[28]....
        /*0b7c*/ 	.word	0x000050b0
        /*0b80*/ 	.word	0x00000016
        /*0b84*/ 	.word	0x00028c50
        /*0b88*/ 	.short	0x010a
        /*0b8a*/ 	.byte	0x3f
	.zero		1


	//   ....[29]....
        /*0b8c*/ 	.word	0x00005470
        /*0b90*/ 	.word	0x00000000
        /*0b94*/ 	.word	0x00000000
        /*0b98*/ 	.short	0x0101
        /*0b9a*/ 	.byte	0x3f
	.zero		1


	//   ....[30]....
        /*0b9c*/ 	.word	0x00005d90
        /*0ba0*/ 	.word	0x00000000
        /*0ba4*/ 	.word	0x00028c50
        /*0ba8*/ 	.short	0x010a
        /*0baa*/ 	.byte	0x3f
	.zero		1


	//   ....[31]....
        /*0bac*/ 	.word	0x00005de0
        /*0bb0*/ 	.word	0x00000000
        /*0bb4*/ 	.word	0x00028c50
        /*0bb8*/ 	.short	0x010a
        /*0bba*/ 	.byte	0x3f
	.zero		1


	//   ....[32]....
        /*0bbc*/ 	.word	0x000060a0
        /*0bc0*/ 	.word	0x00000000
        /*0bc4*/ 	.word	0x00000000
        /*0bc8*/ 	.short	0x0101
        /*0bca*/ 	.byte	0x3f
	.zero		1


	//   ....[33]....
        /*0bcc*/ 	.word	0x000074b0
        /*0bd0*/ 	.word	0x00000002
        /*0bd4*/ 	.word	0x00028c00
        /*0bd8*/ 	.short	0x010a
        /*0bda*/ 	.byte	0x3f
	.zero		1


	//   ....[34]....
        /*0bdc*/ 	.word	0x00007500
        /*0be0*/ 	.word	0x00000002
        /*0be4*/ 	.word	0x00028c00
        /*0be8*/ 	.short	0x010a
        /*0bea*/ 	.byte	0x3f
	.zero		1


	//   ....[35]....
        /*0bec*/ 	.word	0x00007f60
        /*0bf0*/ 	.word	0x00000002
        /*0bf4*/ 	.word	0x00028c00
        /*0bf8*/ 	.short	0x010a
        /*0bfa*/ 	.byte	0x3f
	.zero		1


	//   ....[36]....
        /*0bfc*/ 	.word	0x00009450
        /*0c00*/ 	.word	0x00000002
        /*0c04*/ 	.word	0x00028c00
        /*0c08*/ 	.short	0x010a
        /*0c0a*/ 	.byte	0x3f
	.zero		1


	//   ....[37]....
        /*0c0c*/ 	.word	0x0000a3a0
        /*0c10*/ 	.word	0x0000000e
        /*0c14*/ 	.word	0x00028c30
        /*0c18*/ 	.short	0x010a
        /*0c1a*/ 	.byte	0x3f
	.zero		1


	//   ....[38]....
        /*0c1c*/ 	.word	0x0000a430
        /*0c20*/ 	.word	0x0000000e
        /*0c24*/ 	.word	0x00028c30
        /*0c28*/ 	.short	0x010a
        /*0c2a*/ 	.byte	0x3f
	.zero		1


	//   ....[39]....
        /*0c2c*/ 	.word	0x0000a900
        /*0c30*/ 	.word	0x00000000
        /*0c34*/ 	.word	0x00000000
        /*0c38*/ 	.short	0x0101
        /*0c3a*/ 	.byte	0x3f
	.zero		1


	//   ....[40]....
        /*0c3c*/ 	.word	0x0000bf70
        /*0c40*/ 	.word	0x0000000e
        /*0c44*/ 	.word	0x00028c50
        /*0c48*/ 	.short	0x010a
        /*0c4a*/ 	.byte	0x3f
	.zero		1


	//   ....[41]....
        /*0c4c*/ 	.word	0x0000c020
        /*0c50*/ 	.word	0x0000000e
        /*0c54*/ 	.word	0x00028c50
        /*0c58*/ 	.short	0x010a
        /*0c5a*/ 	.byte	0x3f
	.zero		1


	//   ....[42]....
        /*0c5c*/ 	.word	0x0000c310
        /*0c60*/ 	.word	0x0000000e
        /*0c64*/ 	.word	0x00000000
        /*0c68*/ 	.short	0x0101
        /*0c6a*/ 	.byte	0x3f
	.zero		1


	//   ....[43]....
        /*0c6c*/ 	.word	0x0000c5e0
        /*0c70*/ 	.word	0x000000d4
        /*0c74*/ 	.word	0x00028c30
        /*0c78*/ 	.short	0x010a
        /*0c7a*/ 	.byte	0x3f
	.zero		1


	//   ....[44]....
        /*0c7c*/ 	.word	0x0000c650
        /*0c80*/ 	.word	0x000000d4
        /*0c84*/ 	.word	0x00028c30
        /*0c88*/ 	.short	0x010a
        /*0c8a*/ 	.byte	0x3f
	.zero		1


	//   ....[45]....
        /*0c8c*/ 	.word	0x0000c960
        /*0c90*/ 	.word	0x0000000d
        /*0c94*/ 	.word	0x00000000
        /*0c98*/ 	.short	0x0101
        /*0c9a*/ 	.byte	0x3f
	.zero		1


	//   ....[46]....
        /*0c9c*/ 	.word	0x0000e660
        /*0ca0*/ 	.word	0x000000d4
        /*0ca4*/ 	.word	0x00028c50
        /*0ca8*/ 	.short	0x010a
        /*0caa*/ 	.byte	0x3f
	.zero		1


	//   ....[47]....
        /*0cac*/ 	.word	0x0000e6b0
        /*0cb0*/ 	.word	0x000000d4
        /*0cb4*/ 	.word	0x00028c50
        /*0cb8*/ 	.short	0x010a
        /*0cba*/ 	.byte	0x3f
	.zero		1


	//   ....[48]....
        /*0cbc*/ 	.word	0x0000e9b0
        /*0cc0*/ 	.word	0x000000d4
        /*0cc4*/ 	.word	0x00000000
        /*0cc8*/ 	.short	0x0101
        /*0cca*/ 	.byte	0x3f
	.zero		1


	//   ....[49]....
        /*0ccc*/ 	.word	0x0000eda0
        /*0cd0*/ 	.word	0x0000000e
        /*0cd4*/ 	.word	0x00028c30
        /*0cd8*/ 	.short	0x010a
        /*0cda*/ 	.byte	0x3f
	.zero		1


	//   ....[50]....
        /*0cdc*/ 	.word	0x0000ee10
        /*0ce0*/ 	.word	0x0000000e
        /*0ce4*/ 	.word	0x00028c30
        /*0ce8*/ 	.short	0x010a
        /*0cea*/ 	.byte	0x3f
	.zero		1


	//   ....[51]....
        /*0cec*/ 	.word	0x0000f320
        /*0cf0*/ 	.word	0x00000014
        /*0cf4*/ 	.word	0x00000000
        /*0cf8*/ 	.short	0x0101
        /*0cfa*/ 	.byte	0x3f
	.zero		1


	//   ....[52]....
        /*0cfc*/ 	.word	0x00010380
        /*0d00*/ 	.word	0x0000000e
        /*0d04*/ 	.word	0x00028c50
        /*0d08*/ 	.short	0x010a
        /*0d0a*/ 	.byte	0x3f
	.zero		1


	//   ....[53]....
        /*0d0c*/ 	.word	0x000103d0
        /*0d10*/ 	.word	0x0000000e
        /*0d14*/ 	.word	0x00028c50
        /*0d18*/ 	.short	0x010a
        /*0d1a*/ 	.byte	0x3f
	.zero		1


	//   ....[54]....
        /*0d1c*/ 	.word	0x000106b0
        /*0d20*/ 	.word	0x0000000e
        /*0d24*/ 	.word	0x00000000
        /*0d28*/ 	.short	0x0101
        /*0d2a*/ 	.byte	0x3f
	.zero		1


	//   ....[55]....
        /*0d2c*/ 	.word	0x000107f0
        /*0d30*/ 	.word	0x000000ce
        /*0d34*/ 	.word	0x00028c30
        /*0d38*/ 	.short	0x010a
        /*0d3a*/ 	.byte	0x3f
	.zero		1


	//   ....[56]....
        /*0d3c*/ 	.word	0x00010860
        /*0d40*/ 	.word	0x000000ce
        /*0d44*/ 	.word	0x00028c30
        /*0d48*/ 	.short	0x010a
        /*0d4a*/ 	.byte	0x3f
	.zero		1


	//   ....[57]....
        /*0d4c*/ 	.word	0x00010bd0
        /*0d50*/ 	.word	0x0000000c
        /*0d54*/ 	.word	0x00000000
        /*0d58*/ 	.short	0x0101
        /*0d5a*/ 	.byte	0x3f
	.zero		1


	//   ....[58]....
        /*0d5c*/ 	.word	0x00012890
        /*0d60*/ 	.word	0x000000ce
        /*0d64*/ 	.word	0x00028c50
        /*0d68*/ 	.short	0x010a
        /*0d6a*/ 	.byte	0x3f
	.zero		1


	//   ....[59]....
        /*0d6c*/ 	.word	0x000128e0
        /*0d70*/ 	.word	0x000000ce
        /*0d74*/ 	.word	0x00028c50
        /*0d78*/ 	.short	0x010a
        /*0d7a*/ 	.byte	0x3f
	.zero		1


	//   ....[60]....
        /*0d7c*/ 	.word	0x00012be0
        /*0d80*/ 	.word	0x000000ce
        /*0d84*/ 	.word	0x00000000
        /*0d88*/ 	.short	0x0101
        /*0d8a*/ 	.byte	0x3f
	.zero		1


	//   ....[61]....
        /*0d8c*/ 	.word	0x000152a0
        /*0d90*/ 	.word	0x00000000
        /*0d94*/ 	.word	0x00000000
        /*0d98*/ 	.short	0x0101
        /*0d9a*/ 	.byte	0x3f
	.zero		1


	//   ....[62]....
        /*0d9c*/ 	.word	0x00017e20
        /*0da0*/ 	.word	0x00000007
        /*0da4*/ 	.word	0x00028c20
        /*0da8*/ 	.short	0x010a
        /*0daa*/ 	.byte	0x3f
	.zero		1


	//   ....[63]....
        /*0dac*/ 	.word	0x00017f00
        /*0db0*/ 	.word	0x00000006
        /*0db4*/ 	.word	0x00028ca0
        /*0db8*/ 	.short	0x010a
        /*0dba*/ 	.byte	0x3f
	.zero		1


	//   ....[64]....
        /*0dbc*/ 	.word	0x00018150
        /*0dc0*/ 	.word	0x00000006
        /*0dc4*/ 	.word	0x00028cc0
        /*0dc8*/ 	.short	0x010a
        /*0dca*/ 	.byte	0x3f
	.zero		1


	//   ....[65]....
        /*0dcc*/ 	.word	0x00018bd0
        /*0dd0*/ 	.word	0x00000005
        /*0dd4*/ 	.word	0x00028ca0
        /*0dd8*/ 	.short	0x010a
        /*0dda*/ 	.byte	0x3f
	.zero		1


	//   ....[66]....
        /*0ddc*/ 	.word	0x00018e10
        /*0de0*/ 	.word	0x00000005
        /*0de4*/ 	.word	0x00028cc0
        /*0de8*/ 	.short	0x010a
        /*0dea*/ 	.byte	0x3f
	.zero		1


	//   ....[67]....
        /*0dec*/ 	.word	0x0001a500
        /*0df0*/ 	.word	0x00000000
        /*0df4*/ 	.word	0x00028c40
        /*0df8*/ 	.short	0x010a
        /*0dfa*/ 	.byte	0x3f
	.zero		1


	//   ....[68]....
        /*0dfc*/ 	.word	0x0001b030
        /*0e00*/ 	.word	0x00000008
        /*0e04*/ 	.word	0x00028c00
        /*0e08*/ 	.short	0x0107
        /*0e0a*/ 	.byte	0x3f
	.zero		1


	//   ....[69]....
        /*0e0c*/ 	.word	0x0001b130
        /*0e10*/ 	.word	0x00000002
        /*0e14*/ 	.word	0x00028c00
        /*0e18*/ 	.short	0x0101
        /*0e1a*/ 	.byte	0x3f
	.zero		1


	//   ....[70]....
        /*0e1c*/ 	.word	0x0001b150
        /*0e20*/ 	.word	0x00000002
        /*0e24*/ 	.word	0x00028c20
        /*0e28*/ 	.short	0x010a
        /*0e2a*/ 	.byte	0x3f
	.zero		1


	//   ....[71]....
        /*0e2c*/ 	.word	0x0001b250
        /*0e30*/ 	.word	0x00000000
        /*0e34*/ 	.word	0x00028c60
        /*0e38*/ 	.short	0x010a
        /*0e3a*/ 	.byte	0x3f
	.zero		1


	//   ....[72]....
        /*0e3c*/ 	.word	0x0001bed0
        /*0e40*/ 	.word	0x00000003
        /*0e44*/ 	.word	0x00028c40
        /*0e48*/ 	.short	0x010a
        /*0e4a*/ 	.byte	0x3f
	.zero		1


	//   ....[73]....
        /*0e4c*/ 	.word	0x0001c120
        /*0e50*/ 	.word	0x00000003
        /*0e54*/ 	.word	0x00028c60
        /*0e58*/ 	.short	0x010a
        /*0e5a*/ 	.byte	0x3f
	.zero		1


	//   ....[74]....
        /*0e5c*/ 	.word	0x0001cd40
        /*0e60*/ 	.word	0x00000002
        /*0e64*/ 	.word	0x00028c40
        /*0e68*/ 	.short	0x010a
        /*0e6a*/ 	.byte	0x3f
	.zero		1


	//   ....[75]....
        /*0e6c*/ 	.word	0x0001cf80
        /*0e70*/ 	.word	0x00000002
        /*0e74*/ 	.word	0x00028c60
        /*0e78*/ 	.short	0x010a
        /*0e7a*/ 	.byte	0x3f
	.zero		1


	//   ....[76]....
        /*0e7c*/ 	.word	0x0001db10
        /*0e80*/ 	.word	0x00000003
        /*0e84*/ 	.word	0x00028c40
        /*0e88*/ 	.short	0x010a
        /*0e8a*/ 	.byte	0x3f
	.zero		1


	//   ....[77]....
        /*0e8c*/ 	.word	0x0001dd60
        /*0e90*/ 	.word	0x00000003
        /*0e94*/ 	.word	0x00028c60
        /*0e98*/ 	.short	0x010a
        /*0e9a*/ 	.byte	0x3f
	.zero		1


	//   ....[78]....
        /*0e9c*/ 	.word	0x0001f560
        /*0ea0*/ 	.word	0x00000000
        /*0ea4*/ 	.word	0x00028c20
        /*0ea8*/ 	.short	0x010a
        /*0eaa*/ 	.byte	0x3f
	.zero		1


	//   ....[79]....
        /*0eac*/ 	.word	0x0001f710
        /*0eb0*/ 	.word	0x00000006
        /*0eb4*/ 	.word	0x00000000
        /*0eb8*/ 	.short	0x010a
        /*0eba*/ 	.byte	0x3f
	.zero		1


	//   ....[80]....
        /*0ebc*/ 	.word	0x0001f780
        /*0ec0*/ 	.word	0x00000007
        /*0ec4*/ 	.word	0x00000000
        /*0ec8*/ 	.short	0x010a
        /*0eca*/ 	.byte	0x3f
	.zero		1


	//   ....[81]....
        /*0ecc*/ 	.word	0x0001f7f0
        /*0ed0*/ 	.word	0x00000004
        /*0ed4*/ 	.word	0x00000000
        /*0ed8*/ 	.short	0x010a
        /*0eda*/ 	.byte	0x3f
	.zero		1


	//   ....[82]....
        /*0edc*/ 	.word	0x0001f820
        /*0ee0*/ 	.word	0x00000003
        /*0ee4*/ 	.word	0x00000000
        /*0ee8*/ 	.short	0x010a
        /*0eea*/ 	.byte	0x3f
	.zero		1


	//   ....[83]....
        /*0eec*/ 	.word	0x0001f880
        /*0ef0*/ 	.word	0x00000040
        /*0ef4*/ 	.word	0x00028c90
        /*0ef8*/ 	.short	0x010a
        /*0efa*/ 	.byte	0x3f
	.zero		1


	//   ....[84]....
        /*0efc*/ 	.word	0x0001f8d0
        /*0f00*/ 	.word	0x00000040
        /*0f04*/ 	.word	0x00028c90
        /*0f08*/ 	.short	0x010a
        /*0f0a*/ 	.byte	0x3f
	.zero		1


	//   ....[85]....
        /*0f0c*/ 	.word	0x0001f920
        /*0f10*/ 	.word	0x00000040
        /*0f14*/ 	.word	0x00028c90
        /*0f18*/ 	.short	0x010a
        /*0f1a*/ 	.byte	0x3f
	.zero		1


	//   ....[86]....
        /*0f1c*/ 	.word	0x0001f970
        /*0f20*/ 	.word	0x00000040
        /*0f24*/ 	.word	0x00028cb0
        /*0f28*/ 	.short	0x010a
        /*0f2a*/ 	.byte	0x3f
	.zero		1


	//   ....[87]....
        /*0f2c*/ 	.word	0x0001f9c0
        /*0f30*/ 	.word	0x00000016
        /*0f34*/ 	.word	0x00028c50
        /*0f38*/ 	.short	0x010a
        /*0f3a*/ 	.byte	0x3f
	.zero		1


	//   ....[88]....
        /*0f3c*/ 	.word	0x0001fa10
        /*0f40*/ 	.word	0x00000000
        /*0f44*/ 	.word	0x00028c50
        /*0f48*/ 	.short	0x010a
        /*0f4a*/ 	.byte	0x3f
	.zero		1


	//   ....[89]....
        /*0f4c*/ 	.word	0x0001fde0
        /*0f50*/ 	.word	0x00000002
        /*0f54*/ 	.word	0x00028c00
        /*0f58*/ 	.short	0x010a
        /*0f5a*/ 	.byte	0x3f
	.zero		1


	//   ....[90]....
        /*0f5c*/ 	.word	0x000201f0
        /*0f60*/ 	.word	0x00000002
        /*0f64*/ 	.word	0x00028c00
        /*0f68*/ 	.short	0x010a
        /*0f6a*/ 	.byte	0x3f
	.zero		1


	//   ....[91]....
        /*0f6c*/ 	.word	0x00020240
        /*0f70*/ 	.word	0x0000000e
        /*0f74*/ 	.word	0x00028c30
        /*0f78*/ 	.short	0x010a
        /*0f7a*/ 	.byte	0x3f
	.zero		1


	//   ....[92]....
        /*0f7c*/ 	.word	0x00020290
        /*0f80*/ 	.word	0x0000000e
        /*0f84*/ 	.word	0x00028c50
        /*0f88*/ 	.short	0x010a
        /*0f8a*/ 	.byte	0x3f
	.zero		1


	//   ....[93]....
        /*0f8c*/ 	.word	0x000202e0
        /*0f90*/ 	.word	0x000000d4
        /*0f94*/ 	.word	0x00028c30
        /*0f98*/ 	.short	0x010a
        /*0f9a*/ 	.byte	0x3f
	.zero		1


	//   ....[94]....
        /*0f9c*/ 	.word	0x00020330
        /*0fa0*/ 	.word	0x000000d4
        /*0fa4*/ 	.word	0x00028c50
        /*0fa8*/ 	.short	0x010a
        /*0faa*/ 	.byte	0x3f
	.zero		1


	//   ....[95]....
        /*0fac*/ 	.word	0x00020380
        /*0fb0*/ 	.word	0x0000000e
        /*0fb4*/ 	.word	0x00028c30
        /*0fb8*/ 	.short	0x010a
        /*0fba*/ 	.byte	0x3f
	.zero		1


	//   ....[96]....
        /*0fbc*/ 	.word	0x000203d0
        /*0fc0*/ 	.word	0x0000000e
        /*0fc4*/ 	.word	0x00028c50
        /*0fc8*/ 	.short	0x010a
        /*0fca*/ 	.byte	0x3f
	.zero		1


	//   ....[97]....
        /*0fcc*/ 	.word	0x00020420
        /*0fd0*/ 	.word	0x000000ce
        /*0fd4*/ 	.word	0x00028c30
        /*0fd8*/ 	.short	0x010a
        /*0fda*/ 	.byte	0x3f
	.zero		1


	//   ....[98]....
        /*0fdc*/ 	.word	0x00020470
        /*0fe0*/ 	.word	0x000000ce
        /*0fe4*/ 	.word	0x00028c50
        /*0fe8*/ 	.short	0x010a
        /*0fea*/ 	.byte	0x3f
	.zero		1


	//   ....[99]....
        /*0fec*/ 	.word	0x00020620
        /*0ff0*/ 	.word	0x00000006
        /*0ff4*/ 	.word	0x00028c20
        /*0ff8*/ 	.short	0x010a
        /*0ffa*/ 	.byte	0x3f
	.zero		1


	//   ....[100]....
        /*0ffc*/ 	.word	0x00020670
        /*1000*/ 	.word	0x00000006
        /*1004*/ 	.word	0x00028ca0
        /*1008*/ 	.short	0x010a
        /*100a*/ 	.byte	0x3f
	.zero		1


	//   ....[101]....
        /*100c*/ 	.word	0x000206c0
        /*1010*/ 	.word	0x00000006
        /*1014*/ 	.word	0x00028cc0
        /*1018*/ 	.short	0x010a
        /*101a*/ 	.byte	0x3f
	.zero		1


	//   ....[102]....
        /*101c*/ 	.word	0x00020710
        /*1020*/ 	.word	0x00000005
        /*1024*/ 	.word	0x00028ca0
        /*1028*/ 	.short	0x010a
        /*102a*/ 	.byte	0x3f
	.zero		1


	//   ....[103]....
        /*102c*/ 	.word	0x00020760
        /*1030*/ 	.word	0x00000005
        /*1034*/ 	.word	0x00028cc0
        /*1038*/ 	.short	0x010a
        /*103a*/ 	.byte	0x3f
	.zero		1


	//   ....[104]....
        /*103c*/ 	.word	0x00020900
        /*1040*/ 	.word	0x00000000
        /*1044*/ 	.word	0x00028c40
        /*1048*/ 	.short	0x010a
        /*104a*/ 	.byte	0x3f
	.zero		1


	//   ....[105]....
        /*104c*/ 	.word	0x00020e70
        /*1050*/ 	.word	0x00000002
        /*1054*/ 	.word	0x00028c20
        /*1058*/ 	.short	0x010a
        /*105a*/ 	.byte	0x3f
	.zero		1


	//   ....[106]....
        /*105c*/ 	.word	0x00020ec0
        /*1060*/ 	.word	0x00000000
        /*1064*/ 	.word	0x00028c60
        /*1068*/ 	.short	0x010a
        /*106a*/ 	.byte	0x3f
	.zero		1


	//   ....[107]....
        /*106c*/ 	.word	0x00020f10
        /*1070*/ 	.word	0x00000003
        /*1074*/ 	.word	0x00028c40
        /*1078*/ 	.short	0x010a
        /*107a*/ 	.byte	0x3f
	.zero		1


	//   ....[108]....
        /*107c*/ 	.word	0x00020f60
        /*1080*/ 	.word	0x00000003
        /*1084*/ 	.word	0x00028c60
        /*1088*/ 	.short	0x010a
        /*108a*/ 	.byte	0x3f
	.zero		1


	//   ....[109]....
        /*108c*/ 	.word	0x00020fb0
        /*1090*/ 	.word	0x00000002
        /*1094*/ 	.word	0x00028c40
        /*1098*/ 	.short	0x010a
        /*109a*/ 	.byte	0x3f
	.zero		1


	//   ....[110]....
        /*109c*/ 	.word	0x00021000
        /*10a0*/ 	.word	0x00000002
        /*10a4*/ 	.word	0x00028c60
        /*10a8*/ 	.short	0x010a
        /*10aa*/ 	.byte	0x3f
	.zero		1


	//   ....[111]....
        /*10ac*/ 	.word	0x00021050
        /*10b0*/ 	.word	0x00000003
        /*10b4*/ 	.word	0x00028c40
        /*10b8*/ 	.short	0x010a
        /*10ba*/ 	.byte	0x3f
	.zero		1


	//   ....[112]....
        /*10bc*/ 	.word	0x000210a0
        /*10c0*/ 	.word	0x00000003
        /*10c4*/ 	.word	0x00028c60
        /*10c8*/ 	.short	0x010a
        /*10ca*/ 	.byte	0x3f
	.zero		1


	//   ....[113]....
        /*10cc*/ 	.word	0x00021a40
        /*10d0*/ 	.word	0x00000000
        /*10d4*/ 	.word	0x00028c20
        /*10d8*/ 	.short	0x010a
        /*10da*/ 	.byte	0x3f
	.zero		1


	//   ....[114]....
        /*10dc*/ 	.word	0x00021be0
        /*10e0*/ 	.word	0x00000006
        /*10e4*/ 	.word	0x00000000
        /*10e8*/ 	.short	0x010a
        /*10ea*/ 	.byte	0x3f
	.zero		1


	//   ....[115]....
        /*10ec*/ 	.word	0x00021c30
        /*10f0*/ 	.word	0x00000007
        /*10f4*/ 	.word	0x00000000
        /*10f8*/ 	.short	0x010a
        /*10fa*/ 	.byte	0x3f
	.zero		1


	//   ....[116]....
        /*10fc*/ 	.word	0x00021c80
        /*1100*/ 	.word	0x00000004
        /*1104*/ 	.word	0x00000000
        /*1108*/ 	.short	0x010a
        /*110a*/ 	.byte	0x3f
	.zero		1


	//----- nvinfo : EIATTR_NUM_MBARRIERS
	.align		4
.L_891:
        /*110c*/ 	.byte	0x03, 0x38
        /*110e*/ 	.short	0x0016


	//----- nvinfo : EIATTR_EXIT_INSTR_OFFSETS
	.align		4
        /*1110*/ 	.byte	0x04, 0x1c
        /*1112*/ 	.short	(.L_893 - .L_892)


	//   ....[0]....
.L_892:
        /*1114*/ 	.word	0x0001f870


	//----- nvinfo : EIATTR_MAX_THREADS
	.align		4
.L_893:
        /*1118*/ 	.byte	0x04, 0x05
        /*111a*/ 	.short	(.L_895 - .L_894)
.L_894:
        /*111c*/ 	.word	0x00000180
        /*1120*/ 	.word	0x00000001
        /*1124*/ 	.word	0x00000001


	//----- nvinfo : EIATTR_CRS_STACK_SIZE
	.align		4
.L_895:
        /*1128*/ 	.byte	0x04, 0x1e
        /*112a*/ 	.short	(.L_897 - .L_896)
.L_896:
        /*112c*/ 	.word	0x00000000


	//----- nvinfo : EIATTR_CBANK_PARAM_SIZE
	.align		4
.L_897:
        /*1130*/ 	.byte	0x03, 0x19
        /*1132*/ 	.short	0x0af0


	//----- nvinfo : EIATTR_PARAM_CBANK
	.align		4
        /*1134*/ 	.byte	0x04, 0x0a
        /*1136*/ 	.short	(.L_899 - .L_898)
	.align		4
.L_898:
        /*1138*/ 	.word	index@(.nv.constant0._ZN7cutlass13device_kernelIN5flash11enable_sm90INS1_16FlashAttnFwdSm90INS1_25CollectiveMainloopFwdSm90ILi2EN4cute5tupleIJNS5_1CILi1EEES8_S8_EEENS6_IJNS7_ILi64EEESA_SA_EEELi512ENS_10bfloat16_tEfNS_4arch4Sm90ELb0ELb1ELb0ELb1ELb0ELb1ELb0ELb0ELb0ELb1ELb0ELb0EEENS1_21CollectiveEpilogueFwdINS6_IJSA_NS7_ILi512EEESA_EEES9_SC_SE_Li256ELb1ELb1ELb0ELb0EEENS1_36VarlenDynamicPersistentTileSchedulerILi64ELi64ELi256ELi128ELb0ELb1ELb1ELb1ELb0ELb1EEEEEEEEEvNT_6ParamsE)
        /*113c*/ 	.short	0x0210
        /*113e*/ 	.short	0x0af0


	//----- nvinfo : EIATTR_SW_WAR
	.align		4
.L_899:
        /*1140*/ 	.byte	0x04, 0x36
        /*1142*/ 	.short	(.L_901 - .L_900)
.L_900:
        /*1144*/ 	.word	0x00000008
.L_901:


//--------------------- .nv.info._ZN7cutlass13device_kernelIN5flash11enable_sm90INS1_16FlashAttnFwdSm90INS1_25CollectiveMainloopFwdSm90ILi2EN4cute5tupleIJNS5_1CILi1EEES8_S8_EEENS6_IJNS7_ILi64EEESA_SA_EEELi512ENS_10bfloat16_tEfNS_4arch4Sm90ELb0ELb1ELb0ELb1ELb0ELb0ELb1ELb0ELb0ELb1ELb0ELb0EEENS1_21CollectiveEpilogueFwdINS6_IJSA_NS7_ILi512EEESA_EEES9_SC_SE_Li256ELb1ELb1ELb0ELb0EEENS1_36VarlenDynamicPersistentTileSchedulerILi64ELi64ELi256ELi128ELb0ELb1ELb1ELb1ELb0ELb1EEEEEEEEEvNT_6ParamsE --------------------------
	.section	.nv.info._ZN7cutlass13device_kernelIN5flash11enable_sm90INS1_16FlashAttnFwdSm90INS1_25CollectiveMainloopFwdSm90ILi2EN4cute5tupleIJNS5_1CILi1EEES8_S8_EEENS6_IJNS7_ILi64EEESA_SA_EEELi512ENS_10bfloat16_tEfNS_4arch4Sm90ELb0ELb1ELb0ELb1ELb0ELb0ELb1ELb0ELb0ELb1ELb0ELb0EEENS1_21CollectiveEpilogueFwdINS6_IJSA_NS7_ILi512EEESA_EEES9_SC_SE_Li256ELb1ELb1ELb0ELb0EEENS1_36VarlenDynamicPersistentTileSchedulerILi64ELi64ELi256ELi128ELb0ELb1ELb1ELb1ELb0ELb1EEEEEEEEEvNT_6ParamsE,"",@"SHT_CUDA_INFO"
	.sectionflags	@""
	.align	4


	//----- nvinfo : EIATTR_CUDA_API_VERSION
	.align		4
        /*0000*/ 	.byte	0x04, 0x37
        /*0002*/ 	.short	(.L_903 - .L_902)
.L_902:
        /*0004*/ 	.word	0x00000082


	//----- nvinfo : EIATTR_KPARAM_INFO
	.align		4
.L_903:
        /*0008*/ 	.byte	0x04, 0x17
        /*000a*/ 	.short	(.L_905 - .L_904)
.L_904:
        /*000c*/ 	.word	0x00000000
        /*0010*/ 	.short	0x0000
        /*0012*/ 	.short	0x0070
        /*0014*/ 	.byte	0x00, 0xf0, 0x01, 0x2e


	//----- nvinfo : EIATTR_SPARSE_MMA_MASK
	.align		4
.L_905:
        /*0018*/ 	.byte	0x03, 0x50
        /*001a*/ 	.short	0x0000


	//----- nvinfo : EIATTR_MAXREG_COUNT
	.align		4
        /*001c*/ 	.byte	0x03, 0x1b
        /*001e*/ 	.short	0x00a8


	//----- nvinfo : EIATTR_NUM_BARRIERS
	.align		4
        /*0020*/ 	.byte	0x02, 0x4c
        /*0022*/ 	.byte	0x10
	.zero		1


	//----- nvinfo : EIATTR_EXTERNS
	.align		4
        /*0024*/ 	.byte	0x04, 0x0f
        /*0026*/ 	.short	(.L_907 - .L_906)


	//   ....[0]....
	.align		4
.L_906:
        /*0028*/ 	.word	index@(__assertfail)


	//----- nvinfo : EIATTR_ANNOTATIONS
	.align		4
.L_907:
        /*002c*/ 	.byte	0x04, 0x55
        /*002e*/ 	.short	(.L_909 - .L_908)


	//   ....[0]....
.L_908:
        /* <DEDUP_REMOVED lines=83> */


	//----- nvinfo : EIATTR_MERCURY_ISA_VERSION
	.align		4
.L_909:
        /*0550*/ 	.byte	0x03, 0x5f
        /*0552*/ 	.short	0x0101


	//----- nvinfo : EIATTR_UNUSED_LOAD_BYTE_OFFSET
	.align		4
        /*0554*/ 	.byte	0x04, 0x44
        /*0556*/ 	.short	(.L_911 - .L_910)


	//   ....[0]....
.L_910:
        /*0558*/ 	.word	0x00000a30
        /*055c*/ 	.word	0x0000fff0


	//   ....[1]....
        /*0560*/ 	.word	0x00010d20
        /*0564*/ 	.word	0x0000fff0


	//----- nvinfo : EIATTR_INT_WARP_WIDE_INSTR_OFFSETS
	.align		4
.L_911:
        /*0568*/ 	.byte	0x04, 0x31
        /*056a*/ 	.short	(.L_913 - .L_912)


	//   ....[0]....
.L_912:
        /*056c*/ 	.word	0x00000130


	//   ....[1]....
        /*0570*/ 	.word	0x00000170


	//   ....[2]....
        /*0574*/ 	.word	0x000001e0


	//   ....[3]....
        /*0578*/ 	.word	0x00000250


	//   ....[4]....
        /*057c*/ 	.word	0x00015160


	//   ....[5]....
        /*0580*/ 	.word	0x000151c0


	//   ....[6]....
        /*0584*/ 	.word	0x0001ad50


	//   ....[7]....
        /*0588*/ 	.word	0x0001adb0


	//----- nvinfo : EIATTR_COOP_GROUP_MASK_REGIDS
	.align		4
.L_913:
        /*058c*/ 	.byte	0x04, 0x29
        /*058e*/ 	.short	(.L_915 - .L_914)


	//   ....[0]....
.L_914:
        /*0590*/ 	.word	0xffffffff


	//   ....[1]....
        /*0594*/ 	.word	0xffffffff


	//   ....[2]....
        /*0598*/ 	.word	0xffffffff


	//   ....[3]....
        /*059c*/ 	.word	0xffffffff


	//   ....[4]....
        /*05a0*/ 	.word	0xffffffff


	//   ....[5]....
        /*05a4*/ 	.word	0xffffffff


	//   ....[6]....
        /*05a8*/ 	.word	0xffffffff


	//   ....[7]....
        /*05ac*/ 	.word	0xffffffff


	//   ....[8]....
        /*05b0*/ 	.word	0xffffffff


	//   ....[9]....
        /*05b4*/ 	.word	0xffffffff


	//   ....[10]....
        /*05b8*/ 	.word	0xffffffff


	//   ....[11]....
        /*05bc*/ 	.word	0xffffffff


	//   ....[12]....
        /*05c0*/ 	.word	0xffffffff


	//   ....[13]....
        /*05c4*/ 	.word	0xffffffff


	//   ....[14]....
        /*05c8*/ 	.word	0xffffffff


	//   ....[15]....
        /*05cc*/ 	.word	0xffffffff


	//   ....[16]....
        /*05d0*/ 	.word	0xffffffff


	//   ....[17]....
        /*05d4*/ 	.word	0xffffffff


	//   ....[18]....
        /*05d8*/ 	.word	0xffffffff


	//   ....[19]....
        /*05dc*/ 	.word	0xffffffff


	//   ....[20]....
        /*05e0*/ 	.word	0xffffffff


	//   ....[21]....
        /*05e4*/ 	.word	0xffffffff


	//   ....[22]....
        /*05e8*/ 	.word	0xffffffff


	//   ....[23]....
        /*05ec*/ 	.word	0xffffffff


	//   ....[24]....
        /*05f0*/ 	.word	0xffffffff


	//   ....[25]....
        /*05f4*/ 	.word	0xffffffff


	//   ....[26]....
        /*05f8*/ 	.word	0xffffffff


	//   ....[27]....
        /*05fc*/ 	.word	0xffffffff


	//   ....[28]....
        /*0600*/ 	.word	0xffffffff


	//   ....[29]....
        /*0604*/ 	.word	0xffffffff


	//   ....[30]....
        /*0608*/ 	.word	0xffffffff


	//   ....[31]....
        /*060c*/ 	.word	0xffffffff


	//   ....[32]....
        /*0610*/ 	.word	0xffffffff


	//   ....[33]....
        /*0614*/ 	.word	0xffffffff


	//   ....[34]....
        /*0618*/ 	.word	0xffffffff


	//   ....[35]....
        /*061c*/ 	.word	0xffffffff


	//   ....[36]....
        /*0620*/ 	.word	0xffffffff


	//   ....[37]....
        /*0624*/ 	.word	0xffffffff


	//   ....[38]....
        /*0628*/ 	.word	0xffffffff


	//   ....[39]....
        /*062c*/ 	.word	0xffffffff


	//   ....[40]....
        /*0630*/ 	.word	0xffffffff


	//   ....[41]....
        /*0634*/ 	.word	0xffffffff


	//   ....[42]....
        /*0638*/ 	.word	0xffffffff


	//   ....[43]....
        /*063c*/ 	.word	0xffffffff


	//   ....[44]....
        /*0640*/ 	.word	0xffffffff


	//   ....[45]....
        /*0644*/ 	.word	0xffffffff


	//   ....[46]....
        /*0648*/ 	.word	0xffffffff


	//   ....[47]....
        /*064c*/ 	.word	0xffffffff


	//   ....[48]....
        /*0650*/ 	.word	0xffffffff


	//   ....[49]....
        /*0654*/ 	.word	0xffffffff


	//   ....[50]....
        /*0658*/ 	.word	0xffffffff


	//   ....[51]....
        /*065c*/ 	.word	0xffffffff


	//   ....[52]....
        /*0660*/ 	.word	0xffffffff


	//   ....[53]....
        /*0664*/ 	.word	0xffffffff


	//   ....[54]....
        /*0668*/ 	.word	0xffffffff


	//   ....[55]....
        /*066c*/ 	.word	0xffffffff


	//   ....[56]....
        /*0670*/ 	.word	0xffffffff


	//   ....[57]....
        /*0674*/ 	.word	0xffffffff


	//   ....[58]....
        /*0678*/ 	.word	0xffffffff


	//   ....[59]....
        /*067c*/ 	.word	0xffffffff


	//   ....[60]....
        /*0680*/ 	.word	0xffffffff


	//   ....[61]....
        /*0684*/ 	.word	0xffffffff


	//   ....[62]....
        /*0688*/ 	.word	0xffffffff


	//   ....[63]....
        /*068c*/ 	.word	0xffffffff


	//   ....[64]....
        /*0690*/ 	.word	0xffffffff


	//   ....[65]....
        /*0694*/ 	.word	0xffffffff


	//   ....[66]....
        /*0698*/ 	.word	0xffffffff


	//   ....[67]....
        /*069c*/ 	.word	0xffffffff


	//   ....[68]....
        /*06a0*/ 	.word	0xffffffff


	//   ....[69]....
        /*06a4*/ 	.word	0xffffffff


	//   ....[70]....
        /*06a8*/ 	.word	0xffffffff


	//   ....[71]....
        /*06ac*/ 	.word	0xffffffff


	//   ....[72]....
        /*06b0*/ 	.word	0xffffffff


	//   ....[73]....
        /*06b4*/ 	.word	0xffffffff


	//   ....[74]....
        /*06b8*/ 	.word	0xffffffff


	//   ....[75]....
        /*06bc*/ 	.word	0xffffffff


	//   ....[76]....
        /*06c0*/ 	.word	0xffffffff


	//   ....[77]....
        /*06c4*/ 	.word	0xffffffff


	//   ....[78]....
        /*06c8*/ 	.word	0xffffffff


	//   ....[79]....
        /*06cc*/ 	.word	0xffffffff


	//   ....[80]....
        /*06d0*/ 	.word	0xffffffff


	//   ....[81]....
        /*06d4*/ 	.word	0xffffffff


	//   ....[82]....
        /*06d8*/ 	.word	0xffffffff


	//   ....[83]....
        /*06dc*/ 	.word	0xffffffff


	//   ....[84]....
        /*06e0*/ 	.word	0xffffffff


	//   ....[85]....
        /*06e4*/ 	.word	0xffffffff


	//   ....[86]....
        /*06e8*/ 	.word	0xffffffff


	//   ....[87]....
        /*06ec*/ 	.word	0xffffffff


	//   ....[88]....
        /*06f0*/ 	.word	0xffffffff


	//   ....[89]....
        /*06f4*/ 	.word	0xffffffff


	//   ....[90]....
        /*06f8*/ 	.word	0xffffffff


	//   ....[91]....
        /*06fc*/ 	.word	0xffffffff


	//   ....[92]....
        /*0700*/ 	.word	0xffffffff


	//   ....[93]....
        /*0704*/ 	.word	0xffffffff


	//   ....[94]....
        /*0708*/ 	.word	0xffffffff


	//   ....[95]....
        /*070c*/ 	.word	0xffffffff


	//   ....[96]....
        /*0710*/ 	.word	0xffffffff


	//   ....[97]....
        /*0714*/ 	.word	0xffffffff


	//   ....[98]....
        /*0718*/ 	.word	0xffffffff


	//   ....[99]....
        /*071c*/ 	.word	0xffffffff


	//   ....[100]....
        /*0720*/ 	.word	0xffffffff


	//   ....[101]....
        /*0724*/ 	.word	0xffffffff


	//   ....[102]....
        /*0728*/ 	.word	0xffffffff


	//   ....[103]....
        /*072c*/ 	.word	0xffffffff


	//   ....[104]....
        /*0730*/ 	.word	0xffffffff


	//   ....[105]....
        /*0734*/ 	.word	0xffffffff


	//   ....[106]....
        /*0738*/ 	.word	0xffffffff


	//   ....[107]....
        /*073c*/ 	.word	0x0500000f


	//   ....[108]....
        /*0740*/ 	.word	0x0500000f


	//   ....[109]....
        /*0744*/ 	.word	0x0500000f


	//   ....[110]....
        /*0748*/ 	.word	0x0500000f


	//   ....[111]....
        /*074c*/ 	.word	0x0500000f


	//   ....[112]....
        /*0750*/ 	.word	0x0500000f


	//   ....[113]....
        /*0754*/ 	.word	0x0500000f


	//   ....[114]....
        /*0758*/ 	.word	0x0500000f


	//   ....[115]....
        /*075c*/ 	.word	0x0500000f


	//   ....[116]....
        /*0760*/ 	.word	0x0500000f


	//   ....[117]....
        /*0764*/ 	.word	0x0500000f


	//   ....[118]....
        /*0768*/ 	.word	0x0500000f


	//   ....[119]....
        /*076c*/ 	.word	0x0500000f


	//   ....[120]....
        /*0770*/ 	.word	0x0500000f


	//   ....[121]....
        /*0774*/ 	.word	0x0500000f


	//   ....[122]....
        /*0778*/ 	.word	0x0500000f


	//   ....[123]....
        /*077c*/ 	.word	0x0500000f


	//   ....[124]....
        /*0780*/ 	.word	0x0500000f


	//   ....[125]....
        /*0784*/ 	.word	0x0500000f


	//   ....[126]....
        /*0788*/ 	.word	0x0500000f


	//   ....[127]....
        /*078c*/ 	.word	0x0500000f


	//   ....[128]....
        /*0790*/ 	.word	0x0500000f


	//   ....[129]....
        /*0794*/ 	.word	0x0500000f


	//   ....[130]....
        /*0798*/ 	.word	0x0500000f


	//   ....[131]....
        /*079c*/ 	.word	0x0500000f


	//   ....[132]....
        /*07a0*/ 	.word	0x0500000f


	//   ....[133]....
        /*07a4*/ 	.word	0x0500000f


	//   ....[134]....
        /*07a8*/ 	.word	0x0500000f


	//   ....[135]....
        /*07ac*/ 	.word	0x0500000f


	//   ....[136]....
        /*07b0*/ 	.word	0x0500000f


	//   ....[137]....
        /*07b4*/ 	.word	0x0500000f


	//   ....[138]....
        /*07b8*/ 	.word	0x0500000f


	//   ....[139]....
        /*07bc*/ 	.word	0x0500000f


	//   ....[140]....
        /*07c0*/ 	.word	0x0500000f


	//   ....[141]....
        /*07c4*/ 	.word	0x0500000f


	//----- nvinfo : EIATTR_COOP_GROUP_INSTR_OFFSETS
	.align		4
.L_915:
        /*07c8*/ 	.byte	0x04, 0x28
        /*07ca*/ 	.short	(.L_917 - .L_916)


	//   ....[0]....
.L_916:
        /*07cc*/ 	.word	0x00000060


	//   ....[1]....
        /*07d0*/ 	.word	0x00000140


	//   ....[2]....
        /*07d4*/ 	.word	0x00000180


	//   ....[3]....
        /*07d8*/ 	.word	0x00000390


	//   ....[4]....
        /*07dc*/ 	.word	0x000004f0


	//   ....[5]....
        /*07e0*/ 	.word	0x00000610


	//   ....[6]....
        /*07e4*/ 	.word	0x00000770


	//   ....[7]....
        /*07e8*/ 	.word	0x00001ca0


	//   ....[8]....
        /*07ec*/ 	.word	0x00003c50


	//   ....[9]....
        /*07f0*/ 	.word	0x00004420


	//   ....[10]....
        /*07f4*/ 	.word	0x000054b0


	//   ....[11]....
        /*07f8*/ 	.word	0x00005b60


	//   ....[12]....
        /*07fc*/ 	.word	0x000060c0


	//   ....[13]....
        /*0800*/ 	.word	0x000061c0


	//   ....[14]....
        /*0804*/ 	.word	0x00006530


	//   ....[15]....
        /*0808*/ 	.word	0x000065c0


	//   ....[16]....
        /*080c*/ 	.word	0x00006da0


	//   ....[17]....
        /*0810*/ 	.word	0x00007350


	//   ....[18]....
        /*0814*/ 	.word	0x00008350


	//   ....[19]....
        /*0818*/ 	.word	0x000085b0


	//   ....[20]....
        /*081c*/ 	.word	0x00008cd0


	//   ....[21]....
        /*0820*/ 	.word	0x00008dd0


	//   ....[22]....
        /*0824*/ 	.word	0x00009180


	//   ....[23]....
        /*0828*/ 	.word	0x00009210


	//   ....[24]....
        /*082c*/ 	.word	0x0000a2c0


	//   ....[25]....
        /*0830*/ 	.word	0x0000a970


	//   ....[26]....
        /*0834*/ 	.word	0x0000ba60


	//   ....[27]....
        /*0838*/ 	.word	0x0000ba90


	//   ....[28]....
        /*083c*/ 	.word	0x0000bd90


	//   ....[29]....
        /*0840*/ 	.word	0x0000bf60


	//   ....[30]....
        /*0844*/ 	.word	0x0000ce40


	//   ....[31]....
        /*0848*/ 	.word	0x0000d2b0


	//   ....[32]....
        /*084c*/ 	.word	0x0000d3d0


	//   ....[33]....
        /*0850*/ 	.word	0x0000e4e0


	//   ....[34]....
        /*0854*/ 	.word	0x0000ebf0


	//   ....[35]....
        /*0858*/ 	.word	0x0000ecf0


	//   ....[36]....
        /*085c*/ 	.word	0x0000f0d0


	//   ....[37]....
        /*0860*/ 	.word	0x0000f140


	//   ....[38]....
        /*0864*/ 	.word	0x000101e0


	//   ....[39]....
        /*0868*/ 	.word	0x00010220


	//   ....[40]....
        /*086c*/ 	.word	0x00010250


	//   ....[41]....
        /*0870*/ 	.word	0x000102f0


	//   ....[42]....
        /*0874*/ 	.word	0x00010320


	//   ....[43]....
        /*0878*/ 	.word	0x00011ce0


	//   ....[44]....
        /*087c*/ 	.word	0x000121c0


	//   ....[45]....
        /*0880*/ 	.word	0x000121f0


	//   ....[46]....
        /*0884*/ 	.word	0x00012210


	//   ....[47]....
        /*0888*/ 	.word	0x00012240


	//   ....[48]....
        /*088c*/ 	.word	0x000128b0


	//   ....[49]....
        /*0890*/ 	.word	0x000128c0


	//   ....[50]....
        /*0894*/ 	.word	0x00012af0


	//   ....[51]....
        /*0898*/ 	.word	0x00012b10


	//   ....[52]....
        /*089c*/ 	.word	0x00013600


	//   ....[53]....
        /*08a0*/ 	.word	0x00013630


	//   ....[54]....
        /*08a4*/ 	.word	0x00013870


	//   ....[55]....
        /*08a8*/ 	.word	0x00013890


	//   ....[56]....
        /*08ac*/ 	.word	0x00013b40


	//   ....[57]....
        /*08b0*/ 	.word	0x00013d10


	//   ....[58]....
        /*08b4*/ 	.word	0x00013d40


	//   ....[59]....
        /*08b8*/ 	.word	0x00013d70


	//   ....[60]....
        /*08bc*/ 	.word	0x00013da0


	//   ....[61]....
        /*08c0*/ 	.word	0x00013dd0


	//   ....[62]....
        /*08c4*/ 	.word	0x00013e00


	//   ....[63]....
        /*08c8*/ 	.word	0x00013f70


	//   ....[64]....
        /*08cc*/ 	.word	0x00013fa0


	//   ....[65]....
        /*08d0*/ 	.word	0x00013fd0


	//   ....[66]....
        /*08d4*/ 	.word	0x00014000


	//   ....[67]....
        /*08d8*/ 	.word	0x00014030


	//   ....[68]....
        /*08dc*/ 	.word	0x00014060


	//   ....[69]....
        /*08e0*/ 	.word	0x00014100


	//   ....[70]....
        /*08e4*/ 	.word	0x00014160


	//   ....[71]....
        /*08e8*/ 	.word	0x000141f0


	//   ....[72]....
        /*08ec*/ 	.word	0x00015720


	//   ....[73]....
        /*08f0*/ 	.word	0x00016290


	//   ....[74]....
        /*08f4*/ 	.word	0x000162a0


	//   ....[75]....
        /*08f8*/ 	.word	0x000162d0


	//   ....[76]....
        /*08fc*/ 	.word	0x000163b0


	//   ....[77]....
        /*0900*/ 	.word	0x000163e0


	//   ....[78]....
        /*0904*/ 	.word	0x00016440


	//   ....[79]....
        /*0908*/ 	.word	0x00016450


	//   ....[80]....
        /*090c*/ 	.word	0x000164c0


	//   ....[81]....
        /*0910*/ 	.word	0x00016e80


	//   ....[82]....
        /*0914*/ 	.word	0x00016e90


	//   ....[83]....
        /*0918*/ 	.word	0x00016fb0


	//   ....[84]....
        /*091c*/ 	.word	0x00016fc0


	//   ....[85]....
        /*0920*/ 	.word	0x00017250


	//   ....[86]....
        /*0924*/ 	.word	0x00017260


	//   ....[87]....
        /*0928*/ 	.word	0x000173d0


	//   ....[88]....
        /*092c*/ 	.word	0x000173e0


	//   ....[89]....
        /*0930*/ 	.word	0x0001afe0


	//   ....[90]....
        /*0934*/ 	.word	0x0001b010


	//   ....[91]....
        /*0938*/ 	.word	0x0001b050


	//   ....[92]....
        /*093c*/ 	.word	0x0001b080


	//   ....[93]....
        /*0940*/ 	.word	0x0001b0b0


	//   ....[94]....
        /*0944*/ 	.word	0x0001b0e0


	//   ....[95]....
        /*0948*/ 	.word	0x0001b110


	//   ....[96]....
        /*094c*/ 	.word	0x0001b140


	//   ....[97]....
        /*0950*/ 	.word	0x0001b2c0


	//   ....[98]....
        /*0954*/ 	.word	0x0001b2f0


	//   ....[99]....
        /*0958*/ 	.word	0x0001b320


	//   ....[100]....
        /*095c*/ 	.word	0x0001b350


	//   ....[101]....
        /*0960*/ 	.word	0x0001b380


	//   ....[102]....
        /*0964*/ 	.word	0x0001b3b0


	//   ....[103]....
        /*0968*/ 	.word	0x0001b470


	//   ....[104]....
        /*096c*/ 	.word	0x0001b490


	//   ....[105]....
        /*0970*/ 	.word	0x0001b500


	//   ....[106]....
        /*0974*/ 	.word	0x0001bbd0


	//   ....[107]....
        /*0978*/ 	.word	0x0001c2b0


	//   ....[108]....
        /*097c*/ 	.word	0x0001c440


	//   ....[109]....
        /*0980*/ 	.word	0x0001c4a0


	//   ....[110]....
        /*0984*/ 	.word	0x0001c500


	//   ....[111]....
        /*0988*/ 	.word	0x0001c550


	//   ....[112]....
        /*098c*/ 	.word	0x0001c6b0


	//   ....[113]....
        /*0990*/ 	.word	0x0001c750


	//   ....[114]....
        /*0994*/ 	.word	0x0001c800


	//   ....[115]....
        /*0998*/ 	.word	0x0001c8e0


	//   ....[116]....
        /*099c*/ 	.word	0x0001cac0


	//   ....[117]....
        /*09a0*/ 	.word	0x0001cb90


	//   ....[118]....
        /*09a4*/ 	.word	0x0001ce40


	//   ....[119]....
        /*09a8*/ 	.word	0x0001cf50


	//   ....[120]....
        /*09ac*/ 	.word	0x0001d120


	//   ....[121]....
        /*09b0*/ 	.word	0x0001d1f0


	//   ....[122]....
        /*09b4*/ 	.word	0x0001d420


	//   ....[123]....
        /*09b8*/ 	.word	0x0001d470


	//   ....[124]....
        /*09bc*/ 	.word	0x0001d7a0


	//   ....[125]....
        /*09c0*/ 	.word	0x0001d840


	//   ....[126]....
        /*09c4*/ 	.word	0x0001d960


	//   ....[127]....
        /*09c8*/ 	.word	0x0001d9e0


	//   ....[128]....
        /*09cc*/ 	.word	0x0001da60


	//   ....[129]....
        /*09d0*/ 	.word	0x0001dae0


	//   ....[130]....
        /*09d4*/ 	.word	0x0001db60


	//   ....[131]....
        /*09d8*/ 	.word	0x0001dbf0


	//   ....[132]....
        /*09dc*/ 	.word	0x0001dc90


	//   ....[133]....
        /*09e0*/ 	.word	0x0001dd40


	//   ....[134]....
        /*09e4*/ 	.word	0x0001ddc0


	//   ....[135]....
        /*09e8*/ 	.word	0x0001de40


	//   ....[136]....
        /*09ec*/ 	.word	0x0001dec0


	//   ....[137]....
        /*09f0*/ 	.word	0x0001df50


	//   ....[138]....
        /*09f4*/ 	.word	0x0001dfd0


	//   ....[139]....
        /*09f8*/ 	.word	0x0001e070


	//   ....[140]....
        /*09fc*/ 	.word	0x0001e100


	//   ....[141]....
        /*0a00*/ 	.word	0x0001e230


	//----- nvinfo : EIATTR_REG_RECONFIG
	.align		4
.L_917:
        /*0a04*/ 	.byte	0x01, 0x54
	.zero		2


	//----- nvinfo : EIATTR_SYSCALL_OFFSETS
	.align		4
        /*0a08*/ 	.byte	0x04, 0x46
        /*0a0a*/ 	.short	(.L_919 - .L_918)


	//   ....[0]....
.L_918:
        /*0a0c*/ 	.word	0x00003e20


	//   ....[1]....
        /*0a10*/ 	.word	0x00015360


	//   ....[2]....
        /*0a14*/ 	.word	0x000154b0


	//   ....[3]....
        /*0a18*/ 	.word	0x000155a0


	//   ....[4]....
        /*0a1c*/ 	.word	0x00015e50


	//   ....[5]....
        /*0a20*/ 	.word	0x000167f0


	//----- nvinfo : EIATTR_MBARRIER_INSTR_OFFSETS
	.align		4
.L_919:
        /*0a24*/ 	.byte	0x04, 0x39
        /*0a26*/ 	.short	(.L_921 - .L_920)


	//   ....[0]....
.L_920:
        /*0a28*/ 	.word	0x00000270
        /*0a2c*/ 	.word	0x000000ff
        /*0a30*/ 	.word	0x00038800
        /*0a34*/ 	.short	0x0100
        /*0a36*/ 	.byte	0x08
	.zero		1


	//   ....[1]....
        /*0a38*/ 	.word	0x00000280
        /*0a3c*/ 	.word	0x000000ff
        /*0a40*/ 	.word	0x00038810
        /*0a44*/ 	.short	0x0100
        /*0a46*/ 	.byte	0x08
	.zero		1


	//   ....[2]....
        /*0a48*/ 	.word	0x00000290
        /*0a4c*/ 	.word	0x000000ff
        /*0a50*/ 	.word	0x00038820
        /*0a54*/ 	.short	0x0100
        /*0a56*/ 	.byte	0x08
	.zero		1


	//   ....[3]....
        /*0a58*/ 	.word	0x00000340
        /*0a5c*/ 	.word	0x000000ff
        /*0a60*/ 	.word	0x00038830
        /*0a64*/ 	.short	0x0100
        /*0a66*/ 	.byte	0x06
	.zero		1


	//   ....[4]....
        /*0a68*/ 	.word	0x00000350
        /*0a6c*/ 	.word	0x000000ff
        /*0a70*/ 	.word	0x00038840
        /*0a74*/ 	.short	0x0100
        /*0a76*/ 	.byte	0x06
	.zero		1


	//   ....[5]....
        /*0a78*/ 	.word	0x00000360
        /*0a7c*/ 	.word	0x000000ff
        /*0a80*/ 	.word	0x00038838
        /*0a84*/ 	.short	0x0100
        /*0a86*/ 	.byte	0x06
	.zero		1


	//   ....[6]....
        /*0a88*/ 	.word	0x00000370
        /*0a8c*/ 	.word	0x000000ff
        /*0a90*/ 	.word	0x00038848
        /*0a94*/ 	.short	0x0100
        /*0a96*/ 	.byte	0x06
	.zero		1


	//   ....[7]....
        /*0a98*/ 	.word	0x000004a0
        /*0a9c*/ 	.word	0x000000ff
        /*0aa0*/ 	.word	0x00038850
        /*0aa4*/ 	.short	0x0100
        /*0aa6*/ 	.byte	0x08
	.zero		1


	//   ....[8]....
        /*0aa8*/ 	.word	0x000004b0
        /*0aac*/ 	.word	0x000000ff
        /*0ab0*/ 	.word	0x00038860
        /*0ab4*/ 	.short	0x0100
        /*0ab6*/ 	.byte	0x08
	.zero		1


	//   ....[9]....
        /*0ab8*/ 	.word	0x000004c0
        /*0abc*/ 	.word	0x000000ff
        /*0ac0*/ 	.word	0x00038858
        /*0ac4*/ 	.short	0x0100
        /*0ac6*/ 	.byte	0x08
	.zero		1


	//   ....[10]....
        /*0ac8*/ 	.word	0x000004d0
        /*0acc*/ 	.word	0x000000ff
        /*0ad0*/ 	.word	0x00038868
        /*0ad4*/ 	.short	0x0100
        /*0ad6*/ 	.byte	0x08
	.zero		1


	//   ....[11]....
        /*0ad8*/ 	.word	0x000005c0
        /*0adc*/ 	.word	0x000000ff
        /*0ae0*/ 	.word	0x00038870
        /*0ae4*/ 	.short	0x0100
        /*0ae6*/ 	.byte	0x06
	.zero		1


	//   ....[12]....
        /*0ae8*/ 	.word	0x000005d0
        /*0aec*/ 	.word	0x000000ff
        /*0af0*/ 	.word	0x00038880
        /*0af4*/ 	.short	0x0100
        /*0af6*/ 	.byte	0x06
	.zero		1


	//   ....[13]....
        /*0af8*/ 	.word	0x000005e0
        /*0afc*/ 	.word	0x000000ff
        /*0b00*/ 	.word	0x00038878
        /*0b04*/ 	.short	0x0100
        /*0b06*/ 	.byte	0x06
	.zero		1


	//   ....[14]....
        /*0b08*/ 	.word	0x000005f0
        /*0b0c*/ 	.word	0x000000ff
        /*0b10*/ 	.word	0x00038888
        /*0b14*/ 	.short	0x0100
        /*0b16*/ 	.byte	0x06
	.zero		1


	//   ....[15]....
        /*0b18*/ 	.word	0x00000720
        /*0b1c*/ 	.word	0x000000ff
        /*0b20*/ 	.word	0x00038890
        /*0b24*/ 	.short	0x0100
        /*0b26*/ 	.byte	0x08
	.zero		1


	//   ....[16]....
        /*0b28*/ 	.word	0x00000730
        /*0b2c*/ 	.word	0x000000ff
        /*0b30*/ 	.word	0x000388a0
        /*0b34*/ 	.short	0x0100
        /*0b36*/ 	.byte	0x08
	.zero		1


	//   ....[17]....
        /*0b38*/ 	.word	0x00000740
        /*0b3c*/ 	.word	0x000000ff
        /*0b40*/ 	.word	0x00038898
        /*0b44*/ 	.short	0x0100
        /*0b46*/ 	.byte	0x08
	.zero		1


	//   ....[18]....
        /*0b48*/ 	.word	0x00000750
        /*0b4c*/ 	.word	0x000000ff
        /*0b50*/ 	.word	0x000388a8
        /*0b54*/ 	.short	0x0100
        /*0b56*/ 	.byte	0x08
	.zero		1


	//   ....[19]....
        /*0b58*/ 	.word	0x00000880
        /*0b5c*/ 	.word	0x000000ff
        /*0b60*/ 	.word	0x000388b0
        /*0b64*/ 	.short	0x0100
        /*0b66*/ 	.byte	0x08
	.zero		1


	//   ....[20]....
        /*0b68*/ 	.word	0x00000890
        /*0b6c*/ 	.word	0x000000ff
        /*0b70*/ 	.word	0x000388c0
        /*0b74*/ 	.short	0x0100
        /*0b76*/ 	.byte	0x08
	.zero		1


	//   ....[21]....
        /*0b78*/ 	.word	0x000008a0
        /*0b7c*/ 	.word	0x000000ff
        /*0b80*/ 	.word	0x000388b8
        /*0b84*/ 	.short	0x0100
        /*0b86*/ 	.byte	0x08
	.zero		1


	//   ....[22]....
        /*0b88*/ 	.word	0x000008b0
        /*0b8c*/ 	.word	0x000000ff
        /*0b90*/ 	.word	0x000388c8
        /*0b94*/ 	.short	0x0100
        /*0b96*/ 	.byte	0x08
	.zero		1


	//   ....[23]....
        /*0b98*/ 	.word	0x00002010
        /*0b9c*/ 	.word	0x00000000
        /*0ba0*/ 	.word	0x00000000
        /*0ba4*/ 	.short	0x0101
        /*0ba6*/ 	.byte	0x3f
	.zero		1


	//   ....[24]....
        /*0ba8*/ 	.word	0x00002ac0
        /*0bac*/ 	.word	0x00000000
        /*0bb0*/ 	.word	0x00000000
        /*0bb4*/ 	.short	0x0101
        /*0bb6*/ 	.byte	0x3f
	.zero		1


	//   ....[25]....
        /*0bb8*/ 	.word	0x00003e80
        /*0bbc*/ 	.word	0x000000ff
        /*0bc0*/ 	.word	0x00038800
        /*0bc4*/ 	.short	0x010a
        /*0bc6*/ 	.byte	0x25
	.zero		1


	//   ....[26]....
        /*0bc8*/ 	.word	0x00003ef0
        /*0bcc*/ 	.word	0x00000003
        /*0bd0*/ 	.word	0x00038830
        /*0bd4*/ 	.short	0x010a
        /*0bd6*/ 	.byte	0x3f
	.zero		1


	//   ....[27]....
        /*0bd8*/ 	.word	0x00003f30
        /*0bdc*/ 	.word	0x00000003
        /*0be0*/ 	.word	0x00038830
        /*0be4*/ 	.short	0x010a
        /*0be6*/ 	.byte	0x3f
	.zero		1


	//   ....[28]....
        /*0be8*/ 	.word	0x000041b0
        /*0bec*/ 	.word	0x000000ff
        /*0bf0*/ 	.word	0x00038810
        /*0bf4*/ 	.short	0x010a
        /*0bf6*/ 	.byte	0x25
	.zero		1


	//   ....[29]....
        /*0bf8*/ 	.word	0x000041f0
        /*0bfc*/ 	.word	0x00000003
        /*0c00*/ 	.word	0x00038850
        /*0c04*/ 	.short	0x010a
        /*0c06*/ 	.byte	0x3f
	.zero		1


	//   ....[30]....
        /*0c08*/ 	.word	0x00004230
        /*0c0c*/ 	.word	0x00000003
        /*0c10*/ 	.word	0x00038850
        /*0c14*/ 	.short	0x010a
        /*0c16*/ 	.byte	0x3f
	.zero		1


	//   ....[31]....
        /*0c18*/ 	.word	0x00005500
        /*0c1c*/ 	.word	0x00000004
        /*0c20*/ 	.word	0x00000000
        /*0c24*/ 	.short	0x0101
        /*0c26*/ 	.byte	0x3f
	.zero		1


	//   ....[32]....
        /*0c28*/ 	.word	0x00006dc0
        /*0c2c*/ 	.word	0x00000003
        /*0c30*/ 	.word	0x00000000
        /*0c34*/ 	.short	0x0101
        /*0c36*/ 	.byte	0x3f
	.zero		1


	//   ....[33]....
        /*0c38*/ 	.word	0x00007010
        /*0c3c*/ 	.word	0x000000ff
        /*0c40*/ 	.word	0x00038830
        /*0c44*/ 	.short	0x010a
        /*0c46*/ 	.byte	0x05
	.zero		1


	//   ....[34]....
        /*0c48*/ 	.word	0x00007050
        /*0c4c*/ 	.word	0x000000ff
        /*0c50*/ 	.word	0x00038830
        /*0c54*/ 	.short	0x010a
        /*0c56*/ 	.byte	0x05
	.zero		1


	//   ....[35]....
        /*0c58*/ 	.word	0x000071e0
        /*0c5c*/ 	.word	0x000000ff
        /*0c60*/ 	.word	0x00038850
        /*0c64*/ 	.short	0x010a
        /*0c66*/ 	.byte	0x05
	.zero		1


	//   ....[36]....
        /*0c68*/ 	.word	0x00007220
        /*0c6c*/ 	.word	0x000000ff
        /*0c70*/ 	.word	0x00038850
        /*0c74*/ 	.short	0x010a
        /*0c76*/ 	.byte	0x05
	.zero		1


	//   ....[37]....
        /*0c78*/ 	.word	0x000083b0
        /*0c7c*/ 	.word	0x00000008
        /*0c80*/ 	.word	0x00000000
        /*0c84*/ 	.short	0x0101
        /*0c86*/ 	.byte	0x3f
	.zero		1


	//   ....[38]....
        /*0c88*/ 	.word	0x0000a2e0
        /*0c8c*/ 	.word	0x0000000a
        /*0c90*/ 	.word	0x00000000
        /*0c94*/ 	.short	0x0101
        /*0c96*/ 	.byte	0x3f
	.zero		1


	//   ....[39]....
        /*0c98*/ 	.word	0x0000a670
        /*0c9c*/ 	.word	0x000000ff
        /*0ca0*/ 	.word	0x00038830
        /*0ca4*/ 	.short	0x010a
        /*0ca6*/ 	.byte	0x05
	.zero		1


	//   ....[40]....
        /*0ca8*/ 	.word	0x0000a6b0
        /*0cac*/ 	.word	0x000000ff
        /*0cb0*/ 	.word	0x00038830
        /*0cb4*/ 	.short	0x010a
        /*0cb6*/ 	.byte	0x05
	.zero		1


	//   ....[41]....
        /*0cb8*/ 	.word	0x0000a840
        /*0cbc*/ 	.word	0x000000ff
        /*0cc0*/ 	.word	0x00038850
        /*0cc4*/ 	.short	0x010a
        /*0cc6*/ 	.byte	0x05
	.zero		1


	//   ....[42]....
        /*0cc8*/ 	.word	0x0000a880
        /*0ccc*/ 	.word	0x000000ff
        /*0cd0*/ 	.word	0x00038850
        /*0cd4*/ 	.short	0x010a
        /*0cd6*/ 	.byte	0x05
	.zero		1


	//   ....[43]....
        /*0cd8*/ 	.word	0x0000c310
        /*0cdc*/ 	.word	0x00000099
        /*0ce0*/ 	.word	0x00000000
        /*0ce4*/ 	.short	0x0101
        /*0ce6*/ 	.byte	0x3f
	.zero		1


	//   ....[44]....
        /*0ce8*/ 	.word	0x0000ce60
        /*0cec*/ 	.word	0x000000b3
        /*0cf0*/ 	.word	0x00000000
        /*0cf4*/ 	.short	0x0101
        /*0cf6*/ 	.byte	0x3f
	.zero		1


	//   ....[45]....
        /*0cf8*/ 	.word	0x0000cf70
        /*0cfc*/ 	.word	0x000000ff
        /*0d00*/ 	.word	0x00038830
        /*0d04*/ 	.short	0x010a
        /*0d06*/ 	.byte	0x05
	.zero		1


	//   ....[46]....
        /*0d08*/ 	.word	0x0000cfb0
        /*0d0c*/ 	.word	0x000000ff
        /*0d10*/ 	.word	0x00038830
        /*0d14*/ 	.short	0x010a
        /*0d16*/ 	.byte	0x05
	.zero		1


	//   ....[47]....
        /*0d18*/ 	.word	0x0000d140
        /*0d1c*/ 	.word	0x000000ff
        /*0d20*/ 	.word	0x00038850
        /*0d24*/ 	.short	0x010a
        /*0d26*/ 	.byte	0x05
	.zero		1


	//   ....[48]....
        /*0d28*/ 	.word	0x0000d180
        /*0d2c*/ 	.word	0x000000ff
        /*0d30*/ 	.word	0x00038850
        /*0d34*/ 	.short	0x010a
        /*0d36*/ 	.byte	0x05
	.zero		1


	//   ....[49]....
        /*0d38*/ 	.word	0x0000e2e0
        /*0d3c*/ 	.word	0x00000007
        /*0d40*/ 	.word	0x00000000
        /*0d44*/ 	.short	0x0101
        /*0d46*/ 	.byte	0x3f
	.zero		1


	//   ....[50]....
        /*0d48*/ 	.word	0x00010200
        /*0d4c*/ 	.word	0x0000000a
        /*0d50*/ 	.word	0x00000000
        /*0d54*/ 	.short	0x0101
        /*0d56*/ 	.byte	0x3f
	.zero		1


	//   ....[51]....
        /*0d58*/ 	.word	0x00012860
        /*0d5c*/ 	.word	0x000000ff
        /*0d60*/ 	.word	0x00000000
        /*0d64*/ 	.short	0x0101
        /*0d66*/ 	.byte	0x05
	.zero		1


	//   ....[52]....
        /*0d68*/ 	.word	0x000159b0
        /*0d6c*/ 	.word	0x00000000
        /*0d70*/ 	.word	0x00038840
        /*0d74*/ 	.short	0x010a
        /*0d76*/ 	.byte	0x3f
	.zero		1


	//   ....[53]....
        /*0d78*/ 	.word	0x00016590
        /*0d7c*/ 	.word	0x00000008
        /*0d80*/ 	.word	0x00038800
        /*0d84*/ 	.short	0x0107
        /*0d86*/ 	.byte	0x3f
	.zero		1


	//   ....[54]....
        /*0d88*/ 	.word	0x00016640
        /*0d8c*/ 	.word	0x00000000
        /*0d90*/ 	.word	0x00038800
        /*0d94*/ 	.short	0x0101
        /*0d96*/ 	.byte	0x3f
	.zero		1


	//   ....[55]....
        /*0d98*/ 	.word	0x00017610
        /*0d9c*/ 	.word	0x00000000
        /*0da0*/ 	.word	0x00038810
        /*0da4*/ 	.short	0x0107
        /*0da6*/ 	.byte	0x3f
	.zero		1


	//   ....[56]....
        /*0da8*/ 	.word	0x00017710
        /*0dac*/ 	.word	0x00000002
        /*0db0*/ 	.word	0x00038810
        /*0db4*/ 	.short	0x0101
        /*0db6*/ 	.byte	0x3f
	.zero		1


	//   ....[57]....
        /*0db8*/ 	.word	0x00017730
        /*0dbc*/ 	.word	0x00000002
        /*0dc0*/ 	.word	0x00038820
        /*0dc4*/ 	.short	0x010a
        /*0dc6*/ 	.byte	0x3f
	.zero		1


	//   ....[58]....
        /*0dc8*/ 	.word	0x00017830
        /*0dcc*/ 	.word	0x00000000
        /*0dd0*/ 	.word	0x00038860
        /*0dd4*/ 	.short	0x010a
        /*0dd6*/ 	.byte	0x3f
	.zero		1


	//   ....[59]....
        /*0dd8*/ 	.word	0x000184b0
        /*0ddc*/ 	.word	0x00000003
        /*0de0*/ 	.word	0x00038840
        /*0de4*/ 	.short	0x010a
        /*0de6*/ 	.byte	0x3f
	.zero		1


	//   ....[60]....
        /*0de8*/ 	.word	0x00018700
        /*0dec*/ 	.word	0x00000003
        /*0df0*/ 	.word	0x00038860
        /*0df4*/ 	.short	0x010a
        /*0df6*/ 	.byte	0x3f
	.zero		1


	//   ....[61]....
        /*0df8*/ 	.word	0x00019320
        /*0dfc*/ 	.word	0x00000004
        /*0e00*/ 	.word	0x00038840
        /*0e04*/ 	.short	0x010a
        /*0e06*/ 	.byte	0x3f
	.zero		1


	//   ....[62]....
        /*0e08*/ 	.word	0x00019560
        /*0e0c*/ 	.word	0x00000004
        /*0e10*/ 	.word	0x00038860
        /*0e14*/ 	.short	0x010a
        /*0e16*/ 	.byte	0x3f
	.zero		1


	//   ....[63]....
        /*0e18*/ 	.word	0x0001a0f0
        /*0e1c*/ 	.word	0x00000002
        /*0e20*/ 	.word	0x00038840
        /*0e24*/ 	.short	0x010a
        /*0e26*/ 	.byte	0x3f
	.zero		1


	//   ....[64]....
        /*0e28*/ 	.word	0x0001a340
        /*0e2c*/ 	.word	0x00000002
        /*0e30*/ 	.word	0x00038860
        /*0e34*/ 	.short	0x010a
        /*0e36*/ 	.byte	0x3f
	.zero		1


	//   ....[65]....
        /*0e38*/ 	.word	0x0001bb50
        /*0e3c*/ 	.word	0x00000000
        /*0e40*/ 	.word	0x00038820
        /*0e44*/ 	.short	0x010a
        /*0e46*/ 	.byte	0x3f
	.zero		1


	//   ....[66]....
        /*0e48*/ 	.word	0x0001bd10
        /*0e4c*/ 	.word	0x00000006
        /*0e50*/ 	.word	0x00000000
        /*0e54*/ 	.short	0x010a
        /*0e56*/ 	.byte	0x3f
	.zero		1


	//   ....[67]....
        /*0e58*/ 	.word	0x0001bd80
        /*0e5c*/ 	.word	0x00000007
        /*0e60*/ 	.word	0x00000000
        /*0e64*/ 	.short	0x010a
        /*0e66*/ 	.byte	0x3f
	.zero		1


	//   ....[68]....
        /*0e68*/ 	.word	0x0001bdf0
        /*0e6c*/ 	.word	0x00000004
        /*0e70*/ 	.word	0x00000000
        /*0e74*/ 	.short	0x010a
        /*0e76*/ 	.byte	0x3f
	.zero		1


	//   ....[69]....
        /*0e78*/ 	.word	0x0001be20
        /*0e7c*/ 	.word	0x00000003
        /*0e80*/ 	.word	0x00000000
        /*0e84*/ 	.short	0x010a
        /*0e86*/ 	.byte	0x3f
	.zero		1


	//   ....[70]....
        /*0e88*/ 	.word	0x0001be90
        /*0e8c*/ 	.word	0x00000003
        /*0e90*/ 	.word	0x00038800
        /*0e94*/ 	.short	0x010a
        /*0e96*/ 	.byte	0x3f
	.zero		1


	//   ....[71]....
        /*0e98*/ 	.word	0x0001bee0
        /*0e9c*/ 	.word	0x00000003
        /*0ea0*/ 	.word	0x00038830
        /*0ea4*/ 	.short	0x010a
        /*0ea6*/ 	.byte	0x3f
	.zero		1


	//   ....[72]....
        /*0ea8*/ 	.word	0x0001bf40
        /*0eac*/ 	.word	0x00000005
        /*0eb0*/ 	.word	0x00038810
        /*0eb4*/ 	.short	0x010a
        /*0eb6*/ 	.byte	0x3f
	.zero		1


	//   ....[73]....
        /*0eb8*/ 	.word	0x0001bf90
        /*0ebc*/ 	.word	0x00000003
        /*0ec0*/ 	.word	0x00038850
        /*0ec4*/ 	.short	0x010a
        /*0ec6*/ 	.byte	0x3f
	.zero		1


	//   ....[74]....
        /*0ec8*/ 	.word	0x0001bff0
        /*0ecc*/ 	.word	0x00000009
        /*0ed0*/ 	.word	0x00038830
        /*0ed4*/ 	.short	0x010a
        /*0ed6*/ 	.byte	0x3f
	.zero		1


	//   ....[75]....
        /*0ed8*/ 	.word	0x0001c050
        /*0edc*/ 	.word	0x00000009
        /*0ee0*/ 	.word	0x00038850
        /*0ee4*/ 	.short	0x010a
        /*0ee6*/ 	.byte	0x3f
	.zero		1


	//   ....[76]....
        /*0ee8*/ 	.word	0x0001c0b0
        /*0eec*/ 	.word	0x00000006
        /*0ef0*/ 	.word	0x00038830
        /*0ef4*/ 	.short	0x010a
        /*0ef6*/ 	.byte	0x3f
	.zero		1


	//   ....[77]....
        /*0ef8*/ 	.word	0x0001c110
        /*0efc*/ 	.word	0x00000006
        /*0f00*/ 	.word	0x00038850
        /*0f04*/ 	.short	0x010a
        /*0f06*/ 	.byte	0x3f
	.zero		1


	//   ....[78]....
        /*0f08*/ 	.word	0x0001c170
        /*0f0c*/ 	.word	0x00000008
        /*0f10*/ 	.word	0x00038830
        /*0f14*/ 	.short	0x010a
        /*0f16*/ 	.byte	0x3f
	.zero		1


	//   ....[79]....
        /*0f18*/ 	.word	0x0001c1d0
        /*0f1c*/ 	.word	0x00000008
        /*0f20*/ 	.word	0x00038850
        /*0f24*/ 	.short	0x010a
        /*0f26*/ 	.byte	0x3f
	.zero		1


	//   ....[80]....
        /*0f28*/ 	.word	0x0001c370
        /*0f2c*/ 	.word	0x00000000
        /*0f30*/ 	.word	0x00038840
        /*0f34*/ 	.short	0x010a
        /*0f36*/ 	.byte	0x3f
	.zero		1


	//   ....[81]....
        /*0f38*/ 	.word	0x0001d4c0
        /*0f3c*/ 	.word	0x00000002
        /*0f40*/ 	.word	0x00038820
        /*0f44*/ 	.short	0x010a
        /*0f46*/ 	.byte	0x3f
	.zero		1


	//   ....[82]....
        /*0f48*/ 	.word	0x0001d510
        /*0f4c*/ 	.word	0x00000000
        /*0f50*/ 	.word	0x00038860
        /*0f54*/ 	.short	0x010a
        /*0f56*/ 	.byte	0x3f
	.zero		1


	//   ....[83]....
        /*0f58*/ 	.word	0x0001d560
        /*0f5c*/ 	.word	0x00000003
        /*0f60*/ 	.word	0x00038840
        /*0f64*/ 	.short	0x010a
        /*0f66*/ 	.byte	0x3f
	.zero		1


	//   ....[84]....
        /*0f68*/ 	.word	0x0001d5b0
        /*0f6c*/ 	.word	0x00000003
        /*0f70*/ 	.word	0x00038860
        /*0f74*/ 	.short	0x010a
        /*0f76*/ 	.byte	0x3f
	.zero		1


	//   ....[85]....
        /*0f78*/ 	.word	0x0001d600
        /*0f7c*/ 	.word	0x00000004
        /*0f80*/ 	.word	0x00038840
        /*0f84*/ 	.short	0x010a
        /*0f86*/ 	.byte	0x3f
	.zero		1


	//   ....[86]....
        /*0f88*/ 	.word	0x0001d650
        /*0f8c*/ 	.word	0x00000004
        /*0f90*/ 	.word	0x00038860
        /*0f94*/ 	.short	0x010a
        /*0f96*/ 	.byte	0x3f
	.zero		1


	//   ....[87]....
        /*0f98*/ 	.word	0x0001d6a0
        /*0f9c*/ 	.word	0x00000002
        /*0fa0*/ 	.word	0x00038840
        /*0fa4*/ 	.short	0x010a
        /*0fa6*/ 	.byte	0x3f
	.zero		1


	//   ....[88]....
        /*0fa8*/ 	.word	0x0001d6f0
        /*0fac*/ 	.word	0x00000002
        /*0fb0*/ 	.word	0x00038860
        /*0fb4*/ 	.short	0x010a
        /*0fb6*/ 	.byte	0x3f
	.zero		1


	//   ....[89]....
        /*0fb8*/ 	.word	0x0001e150
        /*0fbc*/ 	.word	0x00000000
        /*0fc0*/ 	.word	0x00038820
        /*0fc4*/ 	.short	0x010a
        /*0fc6*/ 	.byte	0x3f
	.zero		1


	//   ....[90]....
        /*0fc8*/ 	.word	0x0001e2f0
        /*0fcc*/ 	.word	0x00000006
        /*0fd0*/ 	.word	0x00000000
        /*0fd4*/ 	.short	0x010a
        /*0fd6*/ 	.byte	0x3f
	.zero		1


	//   ....[91]....
        /*0fd8*/ 	.word	0x0001e340
        /*0fdc*/ 	.word	0x00000007
        /*0fe0*/ 	.word	0x00000000
        /*0fe4*/ 	.short	0x010a
        /*0fe6*/ 	.byte	0x3f
	.zero		1


	//   ....[92]....
        /*0fe8*/ 	.word	0x0001e390
        /*0fec*/ 	.word	0x00000004
        /*0ff0*/ 	.word	0x00000000
        /*0ff4*/ 	.short	0x010a
        /*0ff6*/ 	.byte	0x3f
	.zero		1


	//----- nvinfo : EIATTR_NUM_MBARRIERS
	.align		4
.L_921:
        /*0ff8*/ 	.byte	0x03, 0x38
        /*0ffa*/ 	.short	0x0017


	//----- nvinfo : EIATTR_EXIT_INSTR_OFFSETS
	.align		4
        /*0ffc*/ 	.byte	0x04, 0x1c
        /*0ffe*/ 	.short	(.L_923 - .L_922)


	//   ....[0]....
.L_922:
        /*1000*/ 	.word	0x00000a60


	//   ....[1]....
        /*1004*/ 	.word	0x00013ae0


	//   ....[2]....
        /*1008*/ 	.word	0x0001be70


	//----- nvinfo : EIATTR_MAX_THREADS
	.align		4
.L_923:
        /*100c*/ 	.byte	0x04, 0x05
        /*100e*/ 	.short	(.L_925 - .L_924)
.L_924:
        /*1010*/ 	.word	0x00000180
        /*1014*/ 	.word	0x00000001
        /*1018*/ 	.word	0x00000001


	//----- nvinfo : EIATTR_CRS_STACK_SIZE
	.align		4
.L_925:
        /*101c*/ 	.byte	0x04, 0x1e
        /*101e*/ 	.short	(.L_927 - .L_926)
.L_926:
        /*1020*/ 	.word	0x00000000


	//----- nvinfo : EIATTR_CBANK_PARAM_SIZE
	.align		4
.L_927:
        /*1024*/ 	.byte	0x03, 0x19
        /*1026*/ 	.short	0x0bf0


	//----- nvinfo : EIATTR_PARAM_CBANK
	.align		4
        /*1028*/ 	.byte	0x04, 0x0a
        /*102a*/ 	.short	(.L_929 - .L_928)
	.align		4
.L_928:
        /*102c*/ 	.word	index@(.nv.constant0._ZN7cutlass13device_kernelIN5flash11enable_sm90INS1_16FlashAttnFwdSm90INS1_25CollectiveMainloopFwdSm90ILi2EN4cute5tupleIJNS5_1CILi1EEES8_S8_EEENS6_IJNS7_ILi64EEESA_SA_EEELi512ENS_10bfloat16_tEfNS_4arch4Sm90ELb0ELb1ELb0ELb1ELb0ELb0ELb1ELb0ELb0ELb1ELb0ELb0EEENS1_21CollectiveEpilogueFwdINS6_IJSA_NS7_ILi512EEESA_EEES9_SC_SE_Li256ELb1ELb1ELb0ELb0EEENS1_36VarlenDynamicPersistentTileSchedulerILi64ELi64ELi256ELi128ELb0ELb1ELb1ELb1ELb0ELb1EEEEEEEEEvNT_6ParamsE)
        /*1030*/ 	.short	0x0210
        /*1032*/ 	.short	0x0bf0


	//----- nvinfo : EIATTR_SW_WAR
	.align		4
.L_929:
        /*1034*/ 	.byte	0x04, 0x36
        /*1036*/ 	.short	(.L_931 - .L_930)
.L_930:
        /*1038*/ 	.word	0x00000008
.L_931:


//--------------------- .nv.info._ZN7cutlass13device_kernelIN5flash11enable_sm90INS1_16FlashAttnFwdSm90INS1_25CollectiveMainloopFwdSm90ILi2EN4cute5tupleIJNS5_1CILi1EEES8_S8_EEENS6_IJNS7_ILi64EEESA_SA_EEELi512ENS_10bfloat16_tEfNS_4arch4Sm90ELb0ELb1ELb0ELb1ELb0ELb1ELb1ELb0ELb0ELb1ELb0ELb0EEENS1_21CollectiveEpilogueFwdINS6_IJSA_NS7_ILi512EEESA_EEES9_SC_SE_Li256ELb1ELb1ELb0ELb0EEENS1_36VarlenDynamicPersistentTileSchedulerILi64ELi64ELi256ELi128ELb0ELb1ELb1ELb1ELb0ELb1EEEEEEEEEvNT_6ParamsE --------------------------
	.section	.nv.info._ZN7cutlass13device_kernelIN5flash11enable_sm90INS1_16FlashAttnFwdSm90INS1_25CollectiveMainloopFwdSm90ILi2EN4cute5tupleIJNS5_1CILi1EEES8_S8_EEENS6_IJNS7_ILi64EEESA_SA_EEELi512ENS_10bfloat16_tEfNS_4arch4Sm90ELb0ELb1ELb0ELb1ELb0ELb1ELb1ELb0ELb0ELb1ELb0ELb0EEENS1_21CollectiveEpilogueFwdINS6_IJSA_NS7_ILi512EEESA_EEES9_SC_SE_Li256ELb1ELb1ELb0ELb0EEENS1_36VarlenDynamicPersistentTileSchedulerILi64ELi64ELi256ELi128ELb0ELb1ELb1ELb1ELb0ELb1EEEEEEEEEvNT_6ParamsE,"",@"SHT_CUDA_INFO"
	.sectionflags	@""
	.align	4


	//----- nvinfo : EIATTR_CUDA_API_VERSION
	.align		4
        /*0000*/ 	.byte	0x04, 0x37
        /*0002*/ 	.short	(.L_933 - .L_932)
.L_932:
        /*0004*/ 	.word	0x00000082


	//----- nvinfo : EIATTR_KPARAM_INFO
	.align		4
.L_933:
        /*0008*/ 	.byte	0x04, 0x17
        /*000a*/ 	.short	(.L_935 - .L_934)
.L_934:
        /*000c*/ 	.word	0x00000000
        /*0010*/ 	.short	0x0000
        /*0012*/ 	.short	0x0070
        /*0014*/ 	.byte	0x00, 0xf0, 0x01, 0x2e


	//----- nvinfo : EIATTR_SPARSE_MMA_MASK
	.align		4
.L_935:
        /*0018*/ 	.byte	0x03, 0x50
        /*001a*/ 	.short	0x0000


	//----- nvinfo : EIATTR_MAXREG_COUNT
	.align		4
        /*001c*/ 	.byte	0x03, 0x1b
        /*001e*/ 	.short	0x00a8


	//----- nvinfo : EIATTR_NUM_BARRIERS
	.align		4
        /*0020*/ 	.byte	0x02, 0x4c
        /*0022*/ 	.byte	0x10
	.zero		1


	//----- nvinfo : EIATTR_EXTERNS
	.align		4
        /*0024*/ 	.byte	0x04, 0x0f
        /*0026*/ 	.short	(.L_937 - .L_936)


	//   ....[0]....
	.align		4
.L_936:
        /*0028*/ 	.word	index@(__assertfail)


	//----- nvinfo : EIATTR_ANNOTATIONS
	.align		4
.L_937:
        /*002c*/ 	.byte	0x04, 0x55
        /*002e*/ 	.short	(.L_939 - .L_938)


	//   ....[0]....
.L_938:
        /* <DEDUP_REMOVED lines=95> */


	//----- nvinfo : EIATTR_MERCURY_ISA_VERSION
	.align		4
.L_939:
        /*0608*/ 	.byte	0x03, 0x5f
        /*060a*/ 	.short	0x0101


	//----- nvinfo : EIATTR_UNUSED_LOAD_BYTE_OFFSET
	.align		4
        /*060c*/ 	.byte	0x04, 0x44
        /*060e*/ 	.short	(.L_941 - .L_940)


	//   ....[0]....
.L_940:
        /*0610*/ 	.word	0x00000ab0
        /*0614*/ 	.word	0x0000fff0


	//   ....[1]....
        /*0618*/ 	.word	0x000196d0
        /*061c*/ 	.word	0x0000fff0


	//----- nvinfo : EIATTR_INT_WARP_WIDE_INSTR_OFFSETS
	.align		4
.L_941:
        /*0620*/ 	.byte	0x04, 0x31
        /*0622*/ 	.short	(.L_943 - .L_942)


	//   ....[0]....
.L_942:
        /*0624*/ 	.word	0x00000190


	//   ....[1]....
        /*0628*/ 	.word	0x000001d0


	//   ....[2]....
        /*062c*/ 	.word	0x00000240


	//   ....[3]....
        /*0630*/ 	.word	0x00000250


	//   ....[4]....
        /*0634*/ 	.word	0x0001fd10


	//   ....[5]....
        /*0638*/ 	.word	0x0001fd70


	//   ....[6]....
        /*063c*/ 	.word	0x00025900


	//   ....[7]....
        /*0640*/ 	.word	0x00025960


	//----- nvinfo : EIATTR_COOP_GROUP_MASK_REGIDS
	.align		4
.L_943:
        /*0644*/ 	.byte	0x04, 0x29
        /*0646*/ 	.short	(.L_945 - .L_944)


	//   ....[0]....
.L_944:
        /*0648*/ 	.word	0xffffffff


	//   ....[1]....
        /*064c*/ 	.word	0xffffffff


	//   ....[2]....
        /*0650*/ 	.word	0xffffffff


	//   ....[3]....
        /*0654*/ 	.word	0xffffffff


	//   ....[4]....
        /*0658*/ 	.word	0xffffffff


	//   ....[5]....
        /*065c*/ 	.word	0xffffffff


	//   ....[6]....
        /*0660*/ 	.word	0xffffffff


	//   ....[7]....
        /*0664*/ 	.word	0xffffffff


	//   ....[8]....
        /*0668*/ 	.word	0xffffffff


	//   ....[9]....
        /*066c*/ 	.word	0xffffffff


	//   ....[10]....
        /*0670*/ 	.word	0xffffffff


	//   ....[11]....
        /*0674*/ 	.word	0xffffffff


	//   ....[12]....
        /*0678*/ 	.word	0xffffffff


	//   ....[13]....
        /*067c*/ 	.word	0xffffffff


	//   ....[14]....
        /*0680*/ 	.word	0xffffffff


	//   ....[15]....
        /*0684*/ 	.word	0xffffffff


	//   ....[16]....
        /*0688*/ 	.word	0xffffffff


	//   ....[17]....
        /*068c*/ 	.word	0xffffffff


	//   ....[18]....
        /*0690*/ 	.word	0xffffffff


	//   ....[19]....
        /*0694*/ 	.word	0xffffffff


	//   ....[20]....
        /*0698*/ 	.word	0xffffffff


	//   ....[21]....
        /*069c*/ 	.word	0xffffffff


	//   ....[22]....
        /*06a0*/ 	.word	0xffffffff


	//   ....[23]....
        /*06a4*/ 	.word	0xffffffff


	//   ....[24]....
        /*06a8*/ 	.word	0xffffffff


	//   ....[25]....
        /*06ac*/ 	.word	0xffffffff


	//   ....[26]....
        /*06b0*/ 	.word	0xffffffff


	//   ....[27]....
        /*06b4*/ 	.word	0xffffffff


	//   ....[28]....
        /*06b8*/ 	.word	0xffffffff


	//   ....[29]....
        /*06bc*/ 	.word	0xffffffff


	//   ....[30]....
        /*06c0*/ 	.word	0xffffffff


	//   ....[31]....
        /*06c4*/ 	.word	0xffffffff


	//   ....[32]....
        /*06c8*/ 	.word	0xffffffff


	//   ....[33]....
        /*06cc*/ 	.word	0xffffffff


	//   ....[34]....
        /*06d0*/ 	.word	0xffffffff


	//   ....[35]....
        /*06d4*/ 	.word	0xffffffff


	//   ....[36]....
        /*06d8*/ 	.word	0xffffffff


	//   ....[37]....
        /*06dc*/ 	.word	0xffffffff


	//   ....[38]....
        /*06e0*/ 	.word	0xffffffff


	//   ....[39]....
        /*06e4*/ 	.word	0xffffffff


	//   ....[40]....
        /*06e8*/ 	.word	0xffffffff


	//   ....[41]....
        /*06ec*/ 	.word	0xffffffff


	//   ....[42]....
        /*06f0*/ 	.word	0xffffffff


	//   ....[43]....
        /*06f4*/ 	.word	0xffffffff


	//   ....[44]....
        /*06f8*/ 	.word	0xffffffff


	//   ....[45]....
        /*06fc*/ 	.word	0xffffffff


	//   ....[46]....
        /*0700*/ 	.word	0xffffffff


	//   ....[47]....
        /*0704*/ 	.word	0xffffffff


	//   ....[48]....
        /*0708*/ 	.word	0xffffffff


	//   ....[49]....
        /*070c*/ 	.word	0xffffffff


	//   ....[50]....
        /*0710*/ 	.word	0xffffffff


	//   ....[51]....
        /*0714*/ 	.word	0xffffffff


	//   ....[52]....
        /*0718*/ 	.word	0xffffffff


	//   ....[53]....
        /*071c*/ 	.word	0xffffffff


	//   ....[54]....
        /*0720*/ 	.word	0xffffffff


	//   ....[55]....
        /*0724*/ 	.word	0xffffffff


	//   ....[56]....
        /*0728*/ 	.word	0xffffffff


	//   ....[57]....
        /*072c*/ 	.word	0xffffffff


	//   ....[58]....
        /*0730*/ 	.word	0xffffffff


	//   ....[59]....
        /*0734*/ 	.word	0xffffffff


	//   ....[60]....
        /*0738*/ 	.word	0xffffffff


	//   ....[61]....
        /*073c*/ 	.word	0xffffffff


	//   ....[62]....
        /*0740*/ 	.word	0xffffffff


	//   ....[63]....
        /*0744*/ 	.word	0xffffffff


	//   ....[64]....
        /*0748*/ 	.word	0xffffffff


	//   ....[65]....
        /*074c*/ 	.word	0xffffffff


	//   ....[66]....
        /*0750*/ 	.word	0xffffffff


	//   ....[67]....
        /*0754*/ 	.word	0xffffffff


	//   ....[68]....
        /*0758*/ 	.word	0xffffffff


	//   ....[69]....
        /*075c*/ 	.word	0xffffffff


	//   ....[70]....
        /*0760*/ 	.word	0xffffffff


	//   ....[71]....
        /*0764*/ 	.word	0xffffffff


	//   ....[72]....
        /*0768*/ 	.word	0xffffffff


	//   ....[73]....
        /*076c*/ 	.word	0xffffffff


	//   ....[74]....
        /*0770*/ 	.word	0xffffffff


	//   ....[75]....
        /*0774*/ 	.word	0xffffffff


	//   ....[76]....
        /*0778*/ 	.word	0xffffffff


	//   ....[77]....
        /*077c*/ 	.word	0xffffffff


	//   ....[78]....
        /*0780*/ 	.word	0xffffffff


	//   ....[79]....
        /*0784*/ 	.word	0xffffffff


	//   ....[80]....
        /*0788*/ 	.word	0xffffffff


	//   ....[81]....
        /*078c*/ 	.word	0xffffffff


	//   ....[82]....
        /*0790*/ 	.word	0xffffffff


	//   ....[83]....
        /*0794*/ 	.word	0xffffffff


	//   ....[84]....
        /*0798*/ 	.word	0xffffffff


	//   ....[85]....
        /*079c*/ 	.word	0xffffffff


	//   ....[86]....
        /*07a0*/ 	.word	0xffffffff


	//   ....[87]....
        /*07a4*/ 	.word	0xffffffff


	//   ....[88]....
        /*07a8*/ 	.word	0xffffffff


	//   ....[89]....
        /*07ac*/ 	.word	0xffffffff


	//   ....[90]....
        /*07b0*/ 	.word	0xffffffff


	//   ....[91]....
        /*07b4*/ 	.word	0xffffffff


	//   ....[92]....
        /*07b8*/ 	.word	0xffffffff


	//   ....[93]....
        /*07bc*/ 	.word	0xffffffff


	//   ....[94]....
        /*07c0*/ 	.word	0xffffffff


	//   ....[95]....
        /*07c4*/ 	.word	0xffffffff


	//   ....[96]....
        /*07c8*/ 	.word	0xffffffff


	//   ....[97]....
        /*07cc*/ 	.word	0xffffffff


	//   ....[98]....
        /*07d0*/ 	.word	0xffffffff


	//   ....[99]....
        /*07d4*/ 	.word	0xffffffff


	//   ....[100]....
        /*07d8*/ 	.word	0xffffffff


	//   ....[101]....
        /*07dc*/ 	.word	0xffffffff


	//   ....[102]....
        /*07e0*/ 	.word	0xffffffff


	//   ....[103]....
        /*07e4*/ 	.word	0xffffffff


	//   ....[104]....
        /*07e8*/ 	.word	0xffffffff


	//   ....[105]....
        /*07ec*/ 	.word	0xffffffff


	//   ....[106]....
        /*07f0*/ 	.word	0xffffffff


	//   ....[107]....
        /*07f4*/ 	.word	0xffffffff


	//   ....[108]....
        /*07f8*/ 	.word	0xffffffff


	//   ....[109]....
        /*07fc*/ 	.word	0xffffffff


	//   ....[110]....
        /*0800*/ 	.word	0xffffffff


	//   ....[111]....
        /*0804*/ 	.word	0xffffffff


	//   ....[112]....
        /*0808*/ 	.word	0xffffffff


	//   ....[113]....
        /*080c*/ 	.word	0xffffffff


	//   ....[114]....
        /*0810*/ 	.word	0xffffffff


	//   ....[115]....
        /*0814*/ 	.word	0xffffffff


	//   ....[116]....
        /*0818*/ 	.word	0xffffffff


	//   ....[117]....
        /*081c*/ 	.word	0xffffffff


	//   ....[118]....
        /*0820*/ 	.word	0xffffffff


	//   ....[119]....
        /*0824*/ 	.word	0xffffffff


	//   ....[120]....
        /*0828*/ 	.word	0xffffffff


	//   ....[121]....
        /*082c*/ 	.word	0xffffffff


	//   ....[122]....
        /*0830*/ 	.word	0xffffffff


	//   ....[123]....
        /*0834*/ 	.word	0xffffffff


	//   ....[124]....
        /*0838*/ 	.word	0x0500000f


	//   ....[125]....
        /*083c*/ 	.word	0x0500000f


	//   ....[126]....
        /*0840*/ 	.word	0x0500000f


	//   ....[127]....
        /*0844*/ 	.word	0x0500000f


	//   ....[128]....
        /*0848*/ 	.word	0x0500000f


	//   ....[129]....
        /*084c*/ 	.word	0x0500000f


	//   ....[130]....
        /*0850*/ 	.word	0x0500000f


	//   ....[131]....
        /*0854*/ 	.word	0x0500000f


	//   ....[132]....
        /*0858*/ 	.word	0x0500000f


	//   ....[133]....
        /*085c*/ 	.word	0x0500000f


	//   ....[134]....
        /*0860*/ 	.word	0x0500000f


	//   ....[135]....
        /*0864*/ 	.word	0x0500000f


	//   ....[136]....
        /*0868*/ 	.word	0x0500000f


	//   ....[137]....
        /*086c*/ 	.word	0x0500000f


	//   ....[138]....
        /*0870*/ 	.word	0x0500000f


	//   ....[139]....
        /*0874*/ 	.word	0x0500000f


	//   ....[140]....
        /*0878*/ 	.word	0x0500000f


	//   ....[141]....
        /*087c*/ 	.word	0x0500000f


	//   ....[142]....
        /*0880*/ 	.word	0x0500000f


	//   ....[143]....
        /*0884*/ 	.word	0x0500000f


	//   ....[144]....
        /*0888*/ 	.word	0x0500000f


	//   ....[145]....
        /*088c*/ 	.word	0x0500000f


	//   ....[146]....
        /*0890*/ 	.word	0x0500000f


	//   ....[147]....
        /*0894*/ 	.word	0x0500000f


	//   ....[148]....
        /*0898*/ 	.word	0x0500000f


	//   ....[149]....
        /*089c*/ 	.word	0x0500000f


	//   ....[150]....
        /*08a0*/ 	.word	0x0500000f


	//   ....[151]....
        /*08a4*/ 	.word	0x0500000f


	//   ....[152]....
        /*08a8*/ 	.word	0x0500000f


	//   ....[153]....
        /*08ac*/ 	.word	0x0500000f


	//   ....[154]....
        /*08b0*/ 	.word	0x0500000f


	//   ....[155]....
        /*08b4*/ 	.word	0x0500000f


	//   ....[156]....
        /*08b8*/ 	.word	0x0500000f


	//   ....[157]....
        /*08bc*/ 	.word	0x0500000f


	//   ....[158]....
        /*08c0*/ 	.word	0x0500000f


	//   ....[159]....
        /*08c4*/ 	.word	0x0500000f


	//   ....[160]....
        /*08c8*/ 	.word	0x0500000f


	//   ....[161]....
        /*08cc*/ 	.word	0x0500000f


	//   ....[162]....
        /*08d0*/ 	.word	0x0500000f


	//   ....[163]....
        /*08d4*/ 	.word	0x0500000f


	//   ....[164]....
        /*08d8*/ 	.word	0x0500000f


	//   ....[165]....
        /*08dc*/ 	.word	0x0500000f


	//   ....[166]....
        /*08e0*/ 	.word	0x0500000f


	//   ....[167]....
        /*08e4*/ 	.word	0x0500000f


	//   ....[168]....
        /*08e8*/ 	.word	0x0500000f


	//   ....[169]....
        /*08ec*/ 	.word	0x0500000f


	//   ....[170]....
        /*08f0*/ 	.word	0x0500000f


	//   ....[171]....
        /*08f4*/ 	.word	0x0500000f


	//   ....[172]....
        /*08f8*/ 	.word	0x0500000f


	//   ....[173]....
        /*08fc*/ 	.word	0x0500000f


	//   ....[174]....
        /*0900*/ 	.word	0x0500000f


	//   ....[175]....
        /*0904*/ 	.word	0x0500000f


	//----- nvinfo : EIATTR_COOP_GROUP_INSTR_OFFSETS
	.align		4
.L_945:
        /*0908*/ 	.byte	0x04, 0x28
        /*090a*/ 	.short	(.L_947 - .L_946)


	//   ....[0]....
.L_946:
        /*090c*/ 	.word	0x00000070


	//   ....[1]....
        /*0910*/ 	.word	0x000001a0


	//   ....[2]....
        /*0914*/ 	.word	0x000001f0


	//   ....[3]....
        /*0918*/ 	.word	0x00000400


	//   ....[4]....
        /*091c*/ 	.word	0x00000560


	//   ....[5]....
        /*0920*/ 	.word	0x00000680


	//   ....[6]....
        /*0924*/ 	.word	0x000007e0


	//   ....[7]....
        /*0928*/ 	.word	0x00004fb0


	//   ....[8]....
        /*092c*/ 	.word	0x000070f0


	//   ....[9]....
        /*0930*/ 	.word	0x00007820


	//   ....[10]....
        /*0934*/ 	.word	0x00007830


	//   ....[11]....
        /*0938*/ 	.word	0x00007840


	//   ....[12]....
        /*093c*/ 	.word	0x00007850


	//   ....[13]....
        /*0940*/ 	.word	0x00007b40


	//   ....[14]....
        /*0944*/ 	.word	0x00007b50


	//   ....[15]....
        /*0948*/ 	.word	0x00007b60


	//   ....[16]....
        /*094c*/ 	.word	0x00007b70


	//   ....[17]....
        /*0950*/ 	.word	0x00008e30


	//   ....[18]....
        /*0954*/ 	.word	0x00008e40


	//   ....[19]....
        /*0958*/ 	.word	0x00008e50


	//   ....[20]....
        /*095c*/ 	.word	0x00008e60


	//   ....[21]....
        /*0960*/ 	.word	0x00009080


	//   ....[22]....
        /*0964*/ 	.word	0x00009090


	//   ....[23]....
        /*0968*/ 	.word	0x000090a0


	//   ....[24]....
        /*096c*/ 	.word	0x000090b0


	//   ....[25]....
        /*0970*/ 	.word	0x0000a870


	//   ....[26]....
        /*0974*/ 	.word	0x0000bfb0


	//   ....[27]....
        /*0978*/ 	.word	0x0000c740


	//   ....[28]....
        /*097c*/ 	.word	0x0000cdc0


	//   ....[29]....
        /*0980*/ 	.word	0x0000ce30


	//   ....[30]....
        /*0984*/ 	.word	0x0000d110


	//   ....[31]....
        /*0988*/ 	.word	0x0000d210


	//   ....[32]....
        /*098c*/ 	.word	0x0000d9b0


	//   ....[33]....
        /*0990*/ 	.word	0x0000e1d0


	//   ....[34]....
        /*0994*/ 	.word	0x0000f780


	//   ....[35]....
        /*0998*/ 	.word	0x0000fb80


	//   ....[36]....
        /*099c*/ 	.word	0x00010260


	//   ....[37]....
        /*09a0*/ 	.word	0x00010350


	//   ....[38]....
        /*09a4*/ 	.word	0x00010920


	//   ....[39]....
        /*09a8*/ 	.word	0x00010af0


	//   ....[40]....
        /*09ac*/ 	.word	0x00011920


	//   ....[41]....
        /*09b0*/ 	.word	0x00012200


	//   ....[42]....
        /*09b4*/ 	.word	0x00013b30


	//   ....[43]....
        /*09b8*/ 	.word	0x00013b40


	//   ....[44]....
        /*09bc*/ 	.word	0x00013b70


	//   ....[45]....
        /*09c0*/ 	.word	0x00013c00


	//   ....[46]....
        /*09c4*/ 	.word	0x00014e70


	//   ....[47]....
        /*09c8*/ 	.word	0x000154c0


	//   ....[48]....
        /*09cc*/ 	.word	0x00016a60


	//   ....[49]....
        /*09d0*/ 	.word	0x00016e20


	//   ....[50]....
        /*09d4*/ 	.word	0x000173e0


	//   ....[51]....
        /*09d8*/ 	.word	0x00017400


	//   ....[52]....
        /*09dc*/ 	.word	0x00017d10


	//   ....[53]....
        /*09e0*/ 	.word	0x00017ee0


	//   ....[54]....
        /*09e4*/ 	.word	0x00018b70


	//   ....[55]....
        /*09e8*/ 	.word	0x00018be0


	//   ....[56]....
        /*09ec*/ 	.word	0x00018c00


	//   ....[57]....
        /*09f0*/ 	.word	0x00018c50


	//   ....[58]....
        /*09f4*/ 	.word	0x00018c70


	//   ....[59]....
        /*09f8*/ 	.word	0x0001a660


	//   ....[60]....
        /*09fc*/ 	.word	0x0001ab60


	//   ....[61]....
        /*0a00*/ 	.word	0x0001ab90


	//   ....[62]....
        /*0a04*/ 	.word	0x0001abc0


	//   ....[63]....
        /*0a08*/ 	.word	0x0001abd0


	//   ....[64]....
        /*0a0c*/ 	.word	0x0001b260


	//   ....[65]....
        /*0a10*/ 	.word	0x0001b290


	//   ....[66]....
        /*0a14*/ 	.word	0x0001b4e0


	//   ....[67]....
        /*0a18*/ 	.word	0x0001b500


	//   ....[68]....
        /*0a1c*/ 	.word	0x0001c070


	//   ....[69]....
        /*0a20*/ 	.word	0x0001c0a0


	//   ....[70]....
        /*0a24*/ 	.word	0x0001c2e0


	//   ....[71]....
        /*0a28*/ 	.word	0x0001c300


	//   ....[72]....
        /*0a2c*/ 	.word	0x0001c5b0


	//   ....[73]....
        /*0a30*/ 	.word	0x0001c780


	//   ....[74]....
        /*0a34*/ 	.word	0x0001c7b0


	//   ....[75]....
        /*0a38*/ 	.word	0x0001c7e0


	//   ....[76]....
        /*0a3c*/ 	.word	0x0001c810


	//   ....[77]....
        /*0a40*/ 	.word	0x0001c840


	//   ....[78]....
        /*0a44*/ 	.word	0x0001c870


	//   ....[79]....
        /*0a48*/ 	.word	0x0001c9e0


	//   ....[80]....
        /*0a4c*/ 	.word	0x0001ca10


	//   ....[81]....
        /*0a50*/ 	.word	0x0001ca40


	//   ....[82]....
        /*0a54*/ 	.word	0x0001ca70


	//   ....[83]....
        /*0a58*/ 	.word	0x0001caa0


	//   ....[84]....
        /*0a5c*/ 	.word	0x0001cad0


	//   ....[85]....
        /*0a60*/ 	.word	0x0001cb70


	//   ....[86]....
        /*0a64*/ 	.word	0x0001cbd0


	//   ....[87]....
        /*0a68*/ 	.word	0x0001cc60


	//   ....[88]....
        /*0a6c*/ 	.word	0x0001dd90


	//   ....[89]....
        /*0a70*/ 	.word	0x000202d0


	//   ....[90]....
        /*0a74*/ 	.word	0x00020e40


	//   ....[91]....
        /*0a78*/ 	.word	0x00020e50


	//   ....[92]....
        /*0a7c*/ 	.word	0x00020e80


	//   ....[93]....
        /*0a80*/ 	.word	0x00020f60


	//   ....[94]....
        /*0a84*/ 	.word	0x00020f90


	//   ....[95]....
        /*0a88*/ 	.word	0x00020ff0


	//   ....[96]....
        /*0a8c*/ 	.word	0x00021000


	//   ....[97]....
        /*0a90*/ 	.word	0x00021070


	//   ....[98]....
        /*0a94*/ 	.word	0x00021a30


	//   ....[99]....
        /*0a98*/ 	.word	0x00021a40


	//   ....[100]....
        /*0a9c*/ 	.word	0x00021b60


	//   ....[101]....
        /*0aa0*/ 	.word	0x00021b70


	//   ....[102]....
        /*0aa4*/ 	.word	0x00021e00


	//   ....[103]....
        /*0aa8*/ 	.word	0x00021e10


	//   ....[104]....
        /*0aac*/ 	.word	0x00021f80


	//   ....[105]....
        /*0ab0*/ 	.word	0x00021f90


	//   ....[106]....
        /*0ab4*/ 	.word	0x00025b90


	//   ....[107]....
        /*0ab8*/ 	.word	0x00025bc0


	//   ....[108]....
        /*0abc*/ 	.word	0x00025c00


	//   ....[109]....
        /*0ac0*/ 	.word	0x00025c30


	//   ....[110]....
        /*0ac4*/ 	.word	0x00025c60


	//   ....[111]....
        /*0ac8*/ 	.word	0x00025c90


	//   ....[112]....
        /*0acc*/ 	.word	0x00025cc0


	//   ....[113]....
        /*0ad0*/ 	.word	0x00025cf0


	//   ....[114]....
        /*0ad4*/ 	.word	0x00025e70


	//   ....[115]....
        /*0ad8*/ 	.word	0x00025ea0


	//   ....[116]....
        /*0adc*/ 	.word	0x00025ed0


	//   ....[117]....
        /*0ae0*/ 	.word	0x00025f00


	//   ....[118]....
        /*0ae4*/ 	.word	0x00025f30


	//   ....[119]....
        /*0ae8*/ 	.word	0x00025f60


	//   ....[120]....
        /*0aec*/ 	.word	0x00026020


	//   ....[121]....
        /*0af0*/ 	.word	0x00026040


	//   ....[122]....
        /*0af4*/ 	.word	0x000260b0


	//   ....[123]....
        /*0af8*/ 	.word	0x00026780


	//   ....[124]....
        /*0afc*/ 	.word	0x00026bc0


	//   ....[125]....
        /*0b00*/ 	.word	0x00026c50


	//   ....[126]....
        /*0b04*/ 	.word	0x00026ca0


	//   ....[127]....
        /*0b08*/ 	.word	0x00026cf0


	//   ....[128]....
        /*0b0c*/ 	.word	0x00026d80


	//   ....[129]....
        /*0b10*/ 	.word	0x00026e10


	//   ....[130]....
        /*0b14*/ 	.word	0x00026e60


	//   ....[131]....
        /*0b18*/ 	.word	0x00026eb0


	//   ....[132]....
        /*0b1c*/ 	.word	0x00026f90


	//   ....[133]....
        /*0b20*/ 	.word	0x00027020


	//   ....[134]....
        /*0b24*/ 	.word	0x00027070


	//   ....[135]....
        /*0b28*/ 	.word	0x000270c0


	//   ....[136]....
        /*0b2c*/ 	.word	0x00027150


	//   ....[137]....
        /*0b30*/ 	.word	0x000271e0


	//   ....[138]....
        /*0b34*/ 	.word	0x00027230


	//   ....[139]....
        /*0b38*/ 	.word	0x00027280


	//   ....[140]....
        /*0b3c*/ 	.word	0x00027660


	//   ....[141]....
        /*0b40*/ 	.word	0x00027950


	//   ....[142]....
        /*0b44*/ 	.word	0x00027ae0


	//   ....[143]....
        /*0b48*/ 	.word	0x00027b40


	//   ....[144]....
        /*0b4c*/ 	.word	0x00027ba0


	//   ....[145]....
        /*0b50*/ 	.word	0x00027bf0


	//   ....[146]....
        /*0b54*/ 	.word	0x00027d50


	//   ....[147]....
        /*0b58*/ 	.word	0x00027df0


	//   ....[148]....
        /*0b5c*/ 	.word	0x00027ea0


	//   ....[149]....
        /*0b60*/ 	.word	0x00027f80


	//   ....[150]....
        /*0b64*/ 	.word	0x00028160


	//   ....[151]....
        /*0b68*/ 	.word	0x00028230


	//   ....[152]....
        /*0b6c*/ 	.word	0x000284e0


	//   ....[153]....
        /*0b70*/ 	.word	0x000285f0


	//   ....[154]....
        /*0b74*/ 	.word	0x000287c0


	//   ....[155]....
        /*0b78*/ 	.word	0x00028890


	//   ....[156]....
        /*0b7c*/ 	.word	0x00028ac0


	//   ....[157]....
        /*0b80*/ 	.word	0x00028b10


	//   ....[158]....
        /*0b84*/ 	.word	0x00028e40


	//   ....[159]....
        /*0b88*/ 	.word	0x00028ee0


	//   ....[160]....
        /*0b8c*/ 	.word	0x00029000


	//   ....[161]....
        /*0b90*/ 	.word	0x00029080


	//   ....[162]....
        /*0b94*/ 	.word	0x00029100


	//   ....[163]....
        /*0b98*/ 	.word	0x00029180


	//   ....[164]....
        /*0b9c*/ 	.word	0x00029200


	//   ....[165]....
        /*0ba0*/ 	.word	0x00029290


	//   ....[166]....
        /*0ba4*/ 	.word	0x00029330


	//   ....[167]....
        /*0ba8*/ 	.word	0x000293e0


	//   ....[168]....
        /*0bac*/ 	.word	0x00029460


	//   ....[169]....
        /*0bb0*/ 	.word	0x000294e0


	//   ....[170]....
        /*0bb4*/ 	.word	0x00029560


	//   ....[171]....
        /*0bb8*/ 	.word	0x000295f0


	//   ....[172]....
        /*0bbc*/ 	.word	0x00029670


	//   ....[173]....
        /*0bc0*/ 	.word	0x00029710


	//   ....[174]....
        /*0bc4*/ 	.word	0x000297a0


	//   ....[175]....
        /*0bc8*/ 	.word	0x000298d0


	//----- nvinfo : EIATTR_REG_RECONFIG
	.align		4
.L_947:
        /*0bcc*/ 	.byte	0x01, 0x54
	.zero		2


	//----- nvinfo : EIATTR_SYSCALL_OFFSETS
	.align		4
        /*0bd0*/ 	.byte	0x04, 0x46
        /*0bd2*/ 	.short	(.L_949 - .L_948)


	//   ....[0]....
.L_948:
        /*0bd4*/ 	.word	0x00001d40


	//   ....[1]....
        /*0bd8*/ 	.word	0x00001e90


	//   ....[2]....
        /*0bdc*/ 	.word	0x000072b0


	//   ....[3]....
        /*0be0*/ 	.word	0x000075d0


	//   ....[4]....
        /*0be4*/ 	.word	0x0001ff10


	//   ....[5]....
        /*0be8*/ 	.word	0x00020060


	//   ....[6]....
        /*0bec*/ 	.word	0x00020150


	//   ....[7]....
        /*0bf0*/ 	.word	0x00020a00


	//   ....[8]....
        /*0bf4*/ 	.word	0x000213a0


	//----- nvinfo : EIATTR_MBARRIER_INSTR_OFFSETS
	.align		4
.L_949:
        /*0bf8*/ 	.byte	0x04, 0x39
        /*0bfa*/ 	.short	(.L_951 - .L_950)


	//   ....[0]....
.L_950:
        /*0bfc*/ 	.word	0x000002e0
        /*0c00*/ 	.word	0x000000ff
        /*0c04*/ 	.word	0x00038800
        /*0c08*/ 	.short	0x0100
        /*0c0a*/ 	.byte	0x08
	.zero		1


	//   ....[1]....
        /*0c0c*/ 	.word	0x000002f0
        /*0c10*/ 	.word	0x000000ff
        /*0c14*/ 	.word	0x00038810
        /*0c18*/ 	.short	0x0100
        /*0c1a*/ 	.byte	0x08
	.zero		1


	//   ....[2]....
        /*0c1c*/ 	.word	0x00000300
        /*0c20*/ 	.word	0x000000ff
        /*0c24*/ 	.word	0x00038820
        /*0c28*/ 	.short	0x0100
        /*0c2a*/ 	.byte	0x08
	.zero		1


	//   ....[3]....
        /*0c2c*/ 	.word	0x000003b0
        /*0c30*/ 	.word	0x000000ff
        /*0c34*/ 	.word	0x00038830
        /*0c38*/ 	.short	0x0100
        /*0c3a*/ 	.byte	0x06
	.zero		1


	//   ....[4]....
        /*0c3c*/ 	.word	0x000003c0
        /*0c40*/ 	.word	0x000000ff
        /*0c44*/ 	.word	0x00038840
        /*0c48*/ 	.short	0x0100
        /*0c4a*/ 	.byte	0x06
	.zero		1


	//   ....[5]....
        /*0c4c*/ 	.word	0x000003d0
        /*0c50*/ 	.word	0x000000ff
        /*0c54*/ 	.word	0x00038838
        /*0c58*/ 	.short	0x0100
        /*0c5a*/ 	.byte	0x06
	.zero		1


	//   ....[6]....
        /*0c5c*/ 	.word	0x000003e0
        /*0c60*/ 	.word	0x000000ff
        /*0c64*/ 	.word	0x00038848
        /*0c68*/ 	.short	0x0100
        /*0c6a*/ 	.byte	0x06
	.zero		1


	//   ....[7]....
        /*0c6c*/ 	.word	0x00000510
        /*0c70*/ 	.word	0x000000ff
        /*0c74*/ 	.word	0x00038850
        /*0c78*/ 	.short	0x0100
        /*0c7a*/ 	.byte	0x08
	.zero		1


	//   ....[8]....
        /*0c7c*/ 	.word	0x00000520
        /*0c80*/ 	.word	0x000000ff
        /*0c84*/ 	.word	0x00038860
        /*0c88*/ 	.short	0x0100
        /*0c8a*/ 	.byte	0x08
	.zero		1


	//   ....[9]....
        /*0c8c*/ 	.word	0x00000530
        /*0c90*/ 	.word	0x000000ff
        /*0c94*/ 	.word	0x00038858
        /*0c98*/ 	.short	0x0100
        /*0c9a*/ 	.byte	0x08
	.zero		1


	//   ....[10]....
        /*0c9c*/ 	.word	0x00000540
        /*0ca0*/ 	.word	0x000000ff
        /*0ca4*/ 	.word	0x00038868
        /*0ca8*/ 	.short	0x0100
        /*0caa*/ 	.byte	0x08
	.zero		1


	//   ....[11]....
        /*0cac*/ 	.word	0x00000630
        /*0cb0*/ 	.word	0x000000ff
        /*0cb4*/ 	.word	0x00038870
        /*0cb8*/ 	.short	0x0100
        /*0cba*/ 	.byte	0x06
	.zero		1


	//   ....[12]....
        /*0cbc*/ 	.word	0x00000640
        /*0cc0*/ 	.word	0x000000ff
        /*0cc4*/ 	.word	0x00038880
        /*0cc8*/ 	.short	0x0100
        /*0cca*/ 	.byte	0x06
	.zero		1


	//   ....[13]....
        /*0ccc*/ 	.word	0x00000650
        /*0cd0*/ 	.word	0x000000ff
        /*0cd4*/ 	.word	0x00038878
        /*0cd8*/ 	.short	0x0100
        /*0cda*/ 	.byte	0x06
	.zero		1


	//   ....[14]....
        /*0cdc*/ 	.word	0x00000660
        /*0ce0*/ 	.word	0x000000ff
        /*0ce4*/ 	.word	0x00038888
        /*0ce8*/ 	.short	0x0100
        /*0cea*/ 	.byte	0x06
	.zero		1


	//   ....[15]....
        /*0cec*/ 	.word	0x00000790
        /*0cf0*/ 	.word	0x000000ff
        /*0cf4*/ 	.word	0x00038890
        /*0cf8*/ 	.short	0x0100
        /*0cfa*/ 	.byte	0x08
	.zero		1


	//   ....[16]....
        /*0cfc*/ 	.word	0x000007a0
        /*0d00*/ 	.word	0x000000ff
        /*0d04*/ 	.word	0x000388a0
        /*0d08*/ 	.short	0x0100
        /*0d0a*/ 	.byte	0x08
	.zero		1


	//   ....[17]....
        /*0d0c*/ 	.word	0x000007b0
        /*0d10*/ 	.word	0x000000ff
        /*0d14*/ 	.word	0x00038898
        /*0d18*/ 	.short	0x0100
        /*0d1a*/ 	.byte	0x08
	.zero		1


	//   ....[18]....
        /*0d1c*/ 	.word	0x000007c0
        /*0d20*/ 	.word	0x000000ff
        /*0d24*/ 	.word	0x000388a8
        /*0d28*/ 	.short	0x0100
        /*0d2a*/ 	.byte	0x08
	.zero		1


	//   ....[19]....
        /*0d2c*/ 	.word	0x000008f0
        /*0d30*/ 	.word	0x000000ff
        /*0d34*/ 	.word	0x000388b0
        /*0d38*/ 	.short	0x0100
        /*0d3a*/ 	.byte	0x08
	.zero		1


	//   ....[20]....
        /*0d3c*/ 	.word	0x00000900
        /*0d40*/ 	.word	0x000000ff
        /*0d44*/ 	.word	0x000388c0
        /*0d48*/ 	.short	0x0100
        /*0d4a*/ 	.byte	0x08
	.zero		1


	//   ....[21]....
        /*0d4c*/ 	.word	0x00000910
        /*0d50*/ 	.word	0x000000ff
        /*0d54*/ 	.word	0x000388b8
        /*0d58*/ 	.short	0x0100
        /*0d5a*/ 	.byte	0x08
	.zero		1


	//   ....[22]....
        /*0d5c*/ 	.word	0x00000920
        /*0d60*/ 	.word	0x000000ff
        /*0d64*/ 	.word	0x000388c8
        /*0d68*/ 	.short	0x0100
        /*0d6a*/ 	.byte	0x08
	.zero		1


	//   ....[23]....
        /*0d6c*/ 	.word	0x00002a90
        /*0d70*/ 	.word	0x00000040
        /*0d74*/ 	.word	0x00038890
        /*0d78*/ 	.short	0x010a
        /*0d7a*/ 	.byte	0x3f
	.zero		1


	//   ....[24]....
        /*0d7c*/ 	.word	0x000034e0
        /*0d80*/ 	.word	0x00000040
        /*0d84*/ 	.word	0x00038890
        /*0d88*/ 	.short	0x010a
        /*0d8a*/ 	.byte	0x3f
	.zero		1


	//   ....[25]....
        /*0d8c*/ 	.word	0x00003e00
        /*0d90*/ 	.word	0x00000040
        /*0d94*/ 	.word	0x00038890
        /*0d98*/ 	.short	0x010a
        /*0d9a*/ 	.byte	0x3f
	.zero		1


	//   ....[26]....
        /*0d9c*/ 	.word	0x00004000
        /*0da0*/ 	.word	0x00000004
        /*0da4*/ 	.word	0x00000000
        /*0da8*/ 	.short	0x0101
        /*0daa*/ 	.byte	0x3f
	.zero		1


	//   ....[27]....
        /*0dac*/ 	.word	0x00004040
        /*0db0*/ 	.word	0x00000040
        /*0db4*/ 	.word	0x000388b0
        /*0db8*/ 	.short	0x010a
        /*0dba*/ 	.byte	0x3f
	.zero		1


	//   ....[28]....
        /*0dbc*/ 	.word	0x00004690
        /*0dc0*/ 	.word	0x00000040
        /*0dc4*/ 	.word	0x00000000
        /*0dc8*/ 	.short	0x0101
        /*0dca*/ 	.byte	0x3f
	.zero		1


	//   ....[29]....
        /*0dcc*/ 	.word	0x00005400
        /*0dd0*/ 	.word	0x00000000
        /*0dd4*/ 	.word	0x00000000
        /*0dd8*/ 	.short	0x0101
        /*0dda*/ 	.byte	0x3f
	.zero		1


	//   ....[30]....
        /*0ddc*/ 	.word	0x00005f70
        /*0de0*/ 	.word	0x00000000
        /*0de4*/ 	.word	0x00000000
        /*0de8*/ 	.short	0x0101
        /*0dea*/ 	.byte	0x3f
	.zero		1


	//   ....[31]....
        /*0dec*/ 	.word	0x00007340
        /*0df0*/ 	.word	0x00000012
        /*0df4*/ 	.word	0x00038800
        /*0df8*/ 	.short	0x010a
        /*0dfa*/ 	.byte	0x3f
	.zero		1


	//   ....[32]....
        /*0dfc*/ 	.word	0x00007390
        /*0e00*/ 	.word	0x00000012
        /*0e04*/ 	.word	0x00038800
        /*0e08*/ 	.short	0x010a
        /*0e0a*/ 	.byte	0x3f
	.zero		1


	//   ....[33]....
        /*0e0c*/ 	.word	0x00007d90
        /*0e10*/ 	.word	0x00000012
        /*0e14*/ 	.word	0x00038800
        /*0e18*/ 	.short	0x010a
        /*0e1a*/ 	.byte	0x3f
	.zero		1


	//   ....[34]....
        /*0e1c*/ 	.word	0x00009240
        /*0e20*/ 	.word	0x00000012
        /*0e24*/ 	.word	0x00038800
        /*0e28*/ 	.short	0x010a
        /*0e2a*/ 	.byte	0x3f
	.zero		1


	//   ....[35]....
        /*0e2c*/ 	.word	0x0000a190
        /*0e30*/ 	.word	0x00000000
        /*0e34*/ 	.word	0x00038830
        /*0e38*/ 	.short	0x010a
        /*0e3a*/ 	.byte	0x3f
	.zero		1


	//   ....[36]....
        /*0e3c*/ 	.word	0x0000a240
        /*0e40*/ 	.word	0x00000000
        /*0e44*/ 	.word	0x00038830
        /*0e48*/ 	.short	0x010a
        /*0e4a*/ 	.byte	0x3f
	.zero		1


	//   ....[37]....
        /*0e4c*/ 	.word	0x0000a550
        /*0e50*/ 	.word	0x00000012
        /*0e54*/ 	.word	0x00038810
        /*0e58*/ 	.short	0x010a
        /*0e5a*/ 	.byte	0x3f
	.zero		1


	//   ....[38]....
        /*0e5c*/ 	.word	0x0000a5a0
        /*0e60*/ 	.word	0x00000000
        /*0e64*/ 	.word	0x00038850
        /*0e68*/ 	.short	0x010a
        /*0e6a*/ 	.byte	0x3f
	.zero		1


	//   ....[39]....
        /*0e6c*/ 	.word	0x0000a630
        /*0e70*/ 	.word	0x00000000
        /*0e74*/ 	.word	0x00038850
        /*0e78*/ 	.short	0x010a
        /*0e7a*/ 	.byte	0x3f
	.zero		1


	//   ....[40]....
        /*0e7c*/ 	.word	0x0000c0a0
        /*0e80*/ 	.word	0x00000008
        /*0e84*/ 	.word	0x00000000
        /*0e88*/ 	.short	0x0101
        /*0e8a*/ 	.byte	0x3f
	.zero		1


	//   ....[41]....
        /*0e8c*/ 	.word	0x0000d9d0
        /*0e90*/ 	.word	0x00000000
        /*0e94*/ 	.word	0x00000000
        /*0e98*/ 	.short	0x0101
        /*0e9a*/ 	.byte	0x3f
	.zero		1


	//   ....[42]....
        /*0e9c*/ 	.word	0x0000dd00
        /*0ea0*/ 	.word	0x000000c9
        /*0ea4*/ 	.word	0x00038830
        /*0ea8*/ 	.short	0x010a
        /*0eaa*/ 	.byte	0x3f
	.zero		1


	//   ....[43]....
        /*0eac*/ 	.word	0x0000dd70
        /*0eb0*/ 	.word	0x000000c9
        /*0eb4*/ 	.word	0x00038830
        /*0eb8*/ 	.short	0x010a
        /*0eba*/ 	.byte	0x3f
	.zero		1


	//   ....[44]....
        /*0ebc*/ 	.word	0x0000dfe0
        /*0ec0*/ 	.word	0x000000c9
        /*0ec4*/ 	.word	0x00038850
        /*0ec8*/ 	.short	0x010a
        /*0eca*/ 	.byte	0x3f
	.zero		1


	//   ....[45]....
        /*0ecc*/ 	.word	0x0000e030
        /*0ed0*/ 	.word	0x000000c9
        /*0ed4*/ 	.word	0x00038850
        /*0ed8*/ 	.short	0x010a
        /*0eda*/ 	.byte	0x3f
	.zero		1


	//   ....[46]....
        /*0edc*/ 	.word	0x0000f990
        /*0ee0*/ 	.word	0x00000015
        /*0ee4*/ 	.word	0x00000000
        /*0ee8*/ 	.short	0x0101
        /*0eea*/ 	.byte	0x3f
	.zero		1


	//   ....[47]....
        /*0eec*/ 	.word	0x00011940
        /*0ef0*/ 	.word	0x000000c9
        /*0ef4*/ 	.word	0x00000000
        /*0ef8*/ 	.short	0x0101
        /*0efa*/ 	.byte	0x3f
	.zero		1


	//   ....[48]....
        /*0efc*/ 	.word	0x00011d30
        /*0f00*/ 	.word	0x0000000f
        /*0f04*/ 	.word	0x00038830
        /*0f08*/ 	.short	0x010a
        /*0f0a*/ 	.byte	0x3f
	.zero		1


	//   ....[49]....
        /*0f0c*/ 	.word	0x00011da0
        /*0f10*/ 	.word	0x0000000f
        /*0f14*/ 	.word	0x00038830
        /*0f18*/ 	.short	0x010a
        /*0f1a*/ 	.byte	0x3f
	.zero		1


	//   ....[50]....
        /*0f1c*/ 	.word	0x00012010
        /*0f20*/ 	.word	0x0000000f
        /*0f24*/ 	.word	0x00038850
        /*0f28*/ 	.short	0x010a
        /*0f2a*/ 	.byte	0x3f
	.zero		1


	//   ....[51]....
        /*0f2c*/ 	.word	0x00012060
        /*0f30*/ 	.word	0x0000000f
        /*0f34*/ 	.word	0x00038850
        /*0f38*/ 	.short	0x010a
        /*0f3a*/ 	.byte	0x3f
	.zero		1


	//   ....[52]....
        /*0f3c*/ 	.word	0x00013ea0
        /*0f40*/ 	.word	0x000000a2
        /*0f44*/ 	.word	0x00000000
        /*0f48*/ 	.short	0x0101
        /*0f4a*/ 	.byte	0x3f
	.zero		1


	//   ....[53]....
        /*0f4c*/ 	.word	0x00014e90
        /*0f50*/ 	.word	0x0000000f
        /*0f54*/ 	.word	0x00000000
        /*0f58*/ 	.short	0x0101
        /*0f5a*/ 	.byte	0x3f
	.zero		1


	//   ....[54]....
        /*0f5c*/ 	.word	0x00014fd0
        /*0f60*/ 	.word	0x00000015
        /*0f64*/ 	.word	0x00038830
        /*0f68*/ 	.short	0x010a
        /*0f6a*/ 	.byte	0x3f
	.zero		1


	//   ....[55]....
        /*0f6c*/ 	.word	0x00015040
        /*0f70*/ 	.word	0x00000015
        /*0f74*/ 	.word	0x00038830
        /*0f78*/ 	.short	0x010a
        /*0f7a*/ 	.byte	0x3f
	.zero		1


	//   ....[56]....
        /*0f7c*/ 	.word	0x000152b0
        /*0f80*/ 	.word	0x00000015
        /*0f84*/ 	.word	0x00038850
        /*0f88*/ 	.short	0x010a
        /*0f8a*/ 	.byte	0x3f
	.zero		1


	//   ....[57]....
        /*0f8c*/ 	.word	0x00015300
        /*0f90*/ 	.word	0x00000015
        /*0f94*/ 	.word	0x00038850
        /*0f98*/ 	.short	0x010a
        /*0f9a*/ 	.byte	0x3f
	.zero		1


	//   ....[58]....
        /*0f9c*/ 	.word	0x00016c20
        /*0fa0*/ 	.word	0x0000000e
        /*0fa4*/ 	.word	0x00000000
        /*0fa8*/ 	.short	0x0101
        /*0faa*/ 	.byte	0x3f
	.zero		1


	//   ....[59]....
        /*0fac*/ 	.word	0x00018b90
        /*0fb0*/ 	.word	0x00000015
        /*0fb4*/ 	.word	0x00000000
        /*0fb8*/ 	.short	0x0101
        /*0fba*/ 	.byte	0x3f
	.zero		1


	//   ....[60]....
        /*0fbc*/ 	.word	0x0001b200
        /*0fc0*/ 	.word	0x00000000
        /*0fc4*/ 	.word	0x00000000
        /*0fc8*/ 	.short	0x0101
        /*0fca*/ 	.byte	0x3f
	.zero		1


	//   ....[61]....
        /*0fcc*/ 	.word	0x0001de80
        /*0fd0*/ 	.word	0x00000006
        /*0fd4*/ 	.word	0x00038820
        /*0fd8*/ 	.short	0x010a
        /*0fda*/ 	.byte	0x3f
	.zero		1


	//   ....[62]....
        /*0fdc*/ 	.word	0x0001df60
        /*0fe0*/ 	.word	0x00000005
        /*0fe4*/ 	.word	0x000388a0
        /*0fe8*/ 	.short	0x010a
        /*0fea*/ 	.byte	0x3f
	.zero		1


	//   ....[63]....
        /*0fec*/ 	.word	0x0001e1b0
        /*0ff0*/ 	.word	0x00000005
        /*0ff4*/ 	.word	0x000388c0
        /*0ff8*/ 	.short	0x010a
        /*0ffa*/ 	.byte	0x3f
	.zero		1


	//   ....[64]....
        /*0ffc*/ 	.word	0x0001ec30
        /*1000*/ 	.word	0x00000005
        /*1004*/ 	.word	0x000388a0
        /*1008*/ 	.short	0x010a
        /*100a*/ 	.byte	0x3f
	.zero		1


	//   ....[65]....
        /*100c*/ 	.word	0x0001ee70
        /*1010*/ 	.word	0x00000005
        /*1014*/ 	.word	0x000388c0
        /*1018*/ 	.short	0x010a
        /*101a*/ 	.byte	0x3f
	.zero		1


	//   ....[66]....
        /*101c*/ 	.word	0x00020560
        /*1020*/ 	.word	0x00000000
        /*1024*/ 	.word	0x00038840
        /*1028*/ 	.short	0x010a
        /*102a*/ 	.byte	0x3f
	.zero		1


	//   ....[67]....
        /*102c*/ 	.word	0x00021140
        /*1030*/ 	.word	0x00000008
        /*1034*/ 	.word	0x00038800
        /*1038*/ 	.short	0x0107
        /*103a*/ 	.byte	0x3f
	.zero		1


	//   ....[68]....
        /*103c*/ 	.word	0x000211f0
        /*1040*/ 	.word	0x00000000
        /*1044*/ 	.word	0x00038800
        /*1048*/ 	.short	0x0101
        /*104a*/ 	.byte	0x3f
	.zero		1


	//   ....[69]....
        /*104c*/ 	.word	0x000221c0
        /*1050*/ 	.word	0x00000000
        /*1054*/ 	.word	0x00038810
        /*1058*/ 	.short	0x0107
        /*105a*/ 	.byte	0x3f
	.zero		1


	//   ....[70]....
        /*105c*/ 	.word	0x000222c0
        /*1060*/ 	.word	0x00000002
        /*1064*/ 	.word	0x00038810
        /*1068*/ 	.short	0x0101
        /*106a*/ 	.byte	0x3f
	.zero		1


	//   ....[71]....
        /*106c*/ 	.word	0x000222e0
        /*1070*/ 	.word	0x00000002
        /*1074*/ 	.word	0x00038820
        /*1078*/ 	.short	0x010a
        /*107a*/ 	.byte	0x3f
	.zero		1


	//   ....[72]....
        /*107c*/ 	.word	0x000223e0
        /*1080*/ 	.word	0x00000000
        /*1084*/ 	.word	0x00038860
        /*1088*/ 	.short	0x010a
        /*108a*/ 	.byte	0x3f
	.zero		1


	//   ....[73]....
        /*108c*/ 	.word	0x00023060
        /*1090*/ 	.word	0x00000002
        /*1094*/ 	.word	0x00038840
        /*1098*/ 	.short	0x010a
        /*109a*/ 	.byte	0x3f
	.zero		1


	//   ....[74]....
        /*109c*/ 	.word	0x000232b0
        /*10a0*/ 	.word	0x00000002
        /*10a4*/ 	.word	0x00038860
        /*10a8*/ 	.short	0x010a
        /*10aa*/ 	.byte	0x3f
	.zero		1


	//   ....[75]....
        /*10ac*/ 	.word	0x00023ed0
        /*10b0*/ 	.word	0x00000003
        /*10b4*/ 	.word	0x00038840
        /*10b8*/ 	.short	0x010a
        /*10ba*/ 	.byte	0x3f
	.zero		1


	//   ....[76]....
        /*10bc*/ 	.word	0x00024110
        /*10c0*/ 	.word	0x00000003
        /*10c4*/ 	.word	0x00038860
        /*10c8*/ 	.short	0x010a
        /*10ca*/ 	.byte	0x3f
	.zero		1


	//   ....[77]....
        /*10cc*/ 	.word	0x00024ca0
        /*10d0*/ 	.word	0x00000003
        /*10d4*/ 	.word	0x00038840
        /*10d8*/ 	.short	0x010a
        /*10da*/ 	.byte	0x3f
	.zero		1


	//   ....[78]....
        /*10dc*/ 	.word	0x00024ef0
        /*10e0*/ 	.word	0x00000003
        /*10e4*/ 	.word	0x00038860
        /*10e8*/ 	.short	0x010a
        /*10ea*/ 	.byte	0x3f
	.zero		1


	//   ....[79]....
        /*10ec*/ 	.word	0x00026700
        /*10f0*/ 	.word	0x00000000
        /*10f4*/ 	.word	0x00038820
        /*10f8*/ 	.short	0x010a
        /*10fa*/ 	.byte	0x3f
	.zero		1


	//   ....[80]....
        /*10fc*/ 	.word	0x000268b0
        /*1100*/ 	.word	0x00000006
        /*1104*/ 	.word	0x00000000
        /*1108*/ 	.short	0x010a
        /*110a*/ 	.byte	0x3f
	.zero		1


	//   ....[81]....
        /*110c*/ 	.word	0x00026920
        /*1110*/ 	.word	0x00000007
        /*1114*/ 	.word	0x00000000
        /*1118*/ 	.short	0x010a
        /*111a*/ 	.byte	0x3f
	.zero		1


	//   ....[82]....
        /*111c*/ 	.word	0x00026990
        /*1120*/ 	.word	0x00000004
        /*1124*/ 	.word	0x00000000
        /*1128*/ 	.short	0x010a
        /*112a*/ 	.byte	0x3f
	.zero		1


	//   ....[83]....
        /*112c*/ 	.word	0x000269c0
        /*1130*/ 	.word	0x00000003
        /*1134*/ 	.word	0x00000000
        /*1138*/ 	.short	0x010a
        /*113a*/ 	.byte	0x3f
	.zero		1


	//   ....[84]....
        /*113c*/ 	.word	0x00026a20
        /*1140*/ 	.word	0x00000040
        /*1144*/ 	.word	0x00038890
        /*1148*/ 	.short	0x010a
        /*114a*/ 	.byte	0x3f
	.zero		1


	//   ....[85]....
        /*114c*/ 	.word	0x00026a70
        /*1150*/ 	.word	0x00000040
        /*1154*/ 	.word	0x00038890
        /*1158*/ 	.short	0x010a
        /*115a*/ 	.byte	0x3f
	.zero		1


	//   ....[86]....
        /*115c*/ 	.word	0x00026ac0
        /*1160*/ 	.word	0x00000040
        /*1164*/ 	.word	0x00038890
        /*1168*/ 	.short	0x010a
        /*116a*/ 	.byte	0x3f
	.zero		1


	//   ....[87]....
        /*116c*/ 	.word	0x00026b10
        /*1170*/ 	.word	0x00000040
        /*1174*/ 	.word	0x000388b0
        /*1178*/ 	.short	0x010a
        /*117a*/ 	.byte	0x3f
	.zero		1


	//   ....[88]....
        /*117c*/ 	.word	0x00026ee0
        /*1180*/ 	.word	0x00000012
        /*1184*/ 	.word	0x00038800
        /*1188*/ 	.short	0x010a
        /*118a*/ 	.byte	0x3f
	.zero		1


	//   ....[89]....
        /*118c*/ 	.word	0x000272b0
        /*1190*/ 	.word	0x00000012
        /*1194*/ 	.word	0x00038800
        /*1198*/ 	.short	0x010a
        /*119a*/ 	.byte	0x3f
	.zero		1


	//   ....[90]....
        /*119c*/ 	.word	0x00027300
        /*11a0*/ 	.word	0x00000000
        /*11a4*/ 	.word	0x00038830
        /*11a8*/ 	.short	0x010a
        /*11aa*/ 	.byte	0x3f
	.zero		1


	//   ....[91]....
        /*11ac*/ 	.word	0x00027350
        /*11b0*/ 	.word	0x00000012
        /*11b4*/ 	.word	0x00038810
        /*11b8*/ 	.short	0x010a
        /*11ba*/ 	.byte	0x3f
	.zero		1


	//   ....[92]....
        /*11bc*/ 	.word	0x000273a0
        /*11c0*/ 	.word	0x00000000
        /*11c4*/ 	.word	0x00038850
        /*11c8*/ 	.short	0x010a
        /*11ca*/ 	.byte	0x3f
	.zero		1


	//   ....[93]....
        /*11cc*/ 	.word	0x000273f0
        /*11d0*/ 	.word	0x000000c9
        /*11d4*/ 	.word	0x00038830
        /*11d8*/ 	.short	0x010a
        /*11da*/ 	.byte	0x3f
	.zero		1


	//   ....[94]....
        /*11dc*/ 	.word	0x00027440
        /*11e0*/ 	.word	0x000000c9
        /*11e4*/ 	.word	0x00038850
        /*11e8*/ 	.short	0x010a
        /*11ea*/ 	.byte	0x3f
	.zero		1


	//   ....[95]....
        /*11ec*/ 	.word	0x00027490
        /*11f0*/ 	.word	0x0000000f
        /*11f4*/ 	.word	0x00038830
        /*11f8*/ 	.short	0x010a
        /*11fa*/ 	.byte	0x3f
	.zero		1


	//   ....[96]....
        /*11fc*/ 	.word	0x000274e0
        /*1200*/ 	.word	0x0000000f
        /*1204*/ 	.word	0x00038850
        /*1208*/ 	.short	0x010a
        /*120a*/ 	.byte	0x3f
	.zero		1


	//   ....[97]....
        /*120c*/ 	.word	0x00027530
        /*1210*/ 	.word	0x00000015
        /*1214*/ 	.word	0x00038830
        /*1218*/ 	.short	0x010a
        /*121a*/ 	.byte	0x3f
	.zero		1


	//   ....[98]....
        /*121c*/ 	.word	0x00027580
        /*1220*/ 	.word	0x00000015
        /*1224*/ 	.word	0x00038850
        /*1228*/ 	.short	0x010a
        /*122a*/ 	.byte	0x3f
	.zero		1


	//   ....[99]....
        /*122c*/ 	.word	0x00027730
        /*1230*/ 	.word	0x00000005
        /*1234*/ 	.word	0x00038820
        /*1238*/ 	.short	0x010a
        /*123a*/ 	.byte	0x3f
	.zero		1


	//   ....[100]....
        /*123c*/ 	.word	0x00027780
        /*1240*/ 	.word	0x00000005
        /*1244*/ 	.word	0x000388a0
        /*1248*/ 	.short	0x010a
        /*124a*/ 	.byte	0x3f
	.zero		1


	//   ....[101]....
        /*124c*/ 	.word	0x000277d0
        /*1250*/ 	.word	0x00000005
        /*1254*/ 	.word	0x000388c0
        /*1258*/ 	.short	0x010a
        /*125a*/ 	.byte	0x3f
	.zero		1


	//   ....[102]....
        /*125c*/ 	.word	0x00027820
        /*1260*/ 	.word	0x00000005
        /*1264*/ 	.word	0x000388a0
        /*1268*/ 	.short	0x010a
        /*126a*/ 	.byte	0x3f
	.zero		1


	//   ....[103]....
        /*126c*/ 	.word	0x00027870
        /*1270*/ 	.word	0x00000005
        /*1274*/ 	.word	0x000388c0
        /*1278*/ 	.short	0x010a
        /*127a*/ 	.byte	0x3f
	.zero		1


	//   ....[104]....
        /*127c*/ 	.word	0x00027a10
        /*1280*/ 	.word	0x00000000
        /*1284*/ 	.word	0x00038840
        /*1288*/ 	.short	0x010a
        /*128a*/ 	.byte	0x3f
	.zero		1


	//   ....[105]....
        /*128c*/ 	.word	0x00028b60
        /*1290*/ 	.word	0x00000002
        /*1294*/ 	.word	0x00038820
        /*1298*/ 	.short	0x010a
        /*129a*/ 	.byte	0x3f
	.zero		1


	//   ....[106]....
        /*129c*/ 	.word	0x00028bb0
        /*12a0*/ 	.word	0x00000000
        /*12a4*/ 	.word	0x00038860
        /*12a8*/ 	.short	0x010a
        /*12aa*/ 	.byte	0x3f
	.zero		1


	//   ....[107]....
        /*12ac*/ 	.word	0x00028c00
        /*12b0*/ 	.word	0x00000002
        /*12b4*/ 	.word	0x00038840
        /*12b8*/ 	.short	0x010a
        /*12ba*/ 	.byte	0x3f
	.zero		1


	//   ....[108]....
        /*12bc*/ 	.word	0x00028c50
        /*12c0*/ 	.word	0x00000002
        /*12c4*/ 	.word	0x00038860
        /*12c8*/ 	.short	0x010a
        /*12ca*/ 	.byte	0x3f
	.zero		1


	//   ....[109]....
        /*12cc*/ 	.word	0x00028ca0
        /*12d0*/ 	.word	0x00000003
        /*12d4*/ 	.word	0x00038840
        /*12d8*/ 	.short	0x010a
        /*12da*/ 	.byte	0x3f
	.zero		1


	//   ....[110]....
        /*12dc*/ 	.word	0x00028cf0
        /*12e0*/ 	.word	0x00000003
        /*12e4*/ 	.word	0x00038860
        /*12e8*/ 	.short	0x010a
        /*12ea*/ 	.byte	0x3f
	.zero		1


	//   ....[111]....
        /*12ec*/ 	.word	0x00028d40
        /*12f0*/ 	.word	0x00000003
        /*12f4*/ 	.word	0x00038840
        /*12f8*/ 	.short	0x010a
        /*12fa*/ 	.byte	0x3f
	.zero		1


	//   ....[112]....
        /*12fc*/ 	.word	0x00028d90
        /*1300*/ 	.word	0x00000003
        /*1304*/ 	.word	0x00038860
        /*1308*/ 	.short	0x010a
        /*130a*/ 	.byte	0x3f
	.zero		1


	//   ....[113]....
        /*130c*/ 	.word	0x000297f0
        /*1310*/ 	.word	0x00000000
        /*1314*/ 	.word	0x00038820
        /*1318*/ 	.short	0x010a
        /*131a*/ 	.byte	0x3f
	.zero		1


	//   ....[114]....
        /*131c*/ 	.word	0x00029990
        /*1320*/ 	.word	0x00000006
        /*1324*/ 	.word	0x00000000
        /*1328*/ 	.short	0x010a
        /*132a*/ 	.byte	0x3f
	.zero		1


	//   ....[115]....
        /*132c*/ 	.word	0x000299e0
        /*1330*/ 	.word	0x00000007
        /*1334*/ 	.word	0x00000000
        /*1338*/ 	.short	0x010a
        /*133a*/ 	.byte	0x3f
	.zero		1


	//   ....[116]....
        /*133c*/ 	.word	0x00029a30
        /*1340*/ 	.word	0x00000004
        /*1344*/ 	.word	0x00000000
        /*1348*/ 	.short	0x010a
        /*134a*/ 	.byte	0x3f
	.zero		1


	//----- nvinfo : EIATTR_NUM_MBARRIERS
	.align		4
.L_951:
        /*134c*/ 	.byte	0x03, 0x38
        /*134e*/ 	.short	0x0017


	//----- nvinfo : EIATTR_EXIT_INSTR_OFFSETS
	.align		4
        /*1350*/ 	.byte	0x04, 0x1c
        /*1352*/ 	.short	(.L_953 - .L_952)


	//   ....[0]....
.L_952:
        /*1354*/ 	.word	0x00026a10


	//----- nvinfo : EIATTR_MAX_THREADS
	.align		4
.L_953:
        /*1358*/ 	.byte	0x04, 0x05
        /*135a*/ 	.short	(.L_955 - .L_954)
.L_954:
        /*135c*/ 	.word	0x00000180
        /*1360*/ 	.word	0x00000001
        /*1364*/ 	.word	0x00000001


	//----- nvinfo : EIATTR_CRS_STACK_SIZE
	.align		4
.L_955:
        /*1368*/ 	.byte	0x04, 0x1e
        /*136a*/ 	.short	(.L_957 - .L_956)
.L_956:
        /*136c*/ 	.word	0x00000000


	//----- nvinfo : EIATTR_CBANK_PARAM_SIZE
	.align		4
.L_957:
        /*1370*/ 	.byte	0x03, 0x19
        /*1372*/ 	.short	0x0bf0


	//----- nvinfo : EIATTR_PARAM_CBANK
	.align		4
        /*1374*/ 	.byte	0x04, 0x0a
        /*1376*/ 	.short	(.L_959 - .L_958)
	.align		4
.L_958:
        /*1378*/ 	.word	index@(.nv.constant0._ZN7cutlass13device_kernelIN5flash11enable_sm90INS1_16FlashAttnFwdSm90INS1_25CollectiveMainloopFwdSm90ILi2EN4cute5tupleIJNS5_1CILi1EEES8_S8_EEENS6_IJNS7_ILi64EEESA_SA_EEELi512ENS_10bfloat16_tEfNS_4arch4Sm90ELb0ELb1ELb0ELb1ELb0ELb1ELb1ELb0ELb0ELb1ELb0ELb0EEENS1_21CollectiveEpilogueFwdINS6_IJSA_NS7_ILi512EEESA_EEES9_SC_SE_Li256ELb1ELb1ELb0ELb0EEENS1_36VarlenDynamicPersistentTileSchedulerILi64ELi64ELi256ELi128ELb0ELb1ELb1ELb1ELb0ELb1EEEEEEEEEvNT_6ParamsE)
        /*137c*/ 	.short	0x0210
        /*137e*/ 	.short	0x0bf0


	//----- nvinfo : EIATTR_SW_WAR
	.align		4
.L_959:
        /*1380*/ 	.byte	0x04, 0x36
        /*1382*/ 	.short	(.L_961 - .L_960)
.L_960:
        /*1384*/ 	.word	0x00000008
.L_961:


//--------------------- .nv.info._ZN7cutlass13device_kernelIN5flash11enable_sm90INS1_16FlashAttnFwdSm90INS1_25CollectiveMainloopFwdSm90ILi2EN4cute5tupleIJNS5_1CILi1EEES8_S8_EEENS6_IJNS7_ILi64EEESA_SA_EEELi512ENS_10bfloat16_tEfNS_4arch4Sm90ELb1ELb0ELb0ELb0ELb0ELb0ELb0ELb0ELb0ELb1ELb0ELb0EEENS1_21CollectiveEpilogueFwdINS6_IJSA_NS7_ILi512EEESA_EEES9_SC_SE_Li256ELb0ELb1ELb0ELb0EEENS1_30DynamicPersistentTileSchedulerILi256ELi128ELb0ELb1ELb1EEEEEEEEEvNT_6ParamsE --------------------------
	.section	.nv.info._ZN7cutlass13device_kernelIN5flash11enable_sm90INS1_16FlashAttnFwdSm90INS1_25CollectiveMainloopFwdSm90ILi2EN4cute5tupleIJNS5_1CILi1EEES8_S8_EEENS6_IJNS7_ILi64EEESA_SA_EEELi512ENS_10bfloat16_tEfNS_4arch4Sm90ELb1ELb0ELb0ELb0ELb0ELb0ELb0ELb0ELb0ELb1ELb0ELb0EEENS1_21CollectiveEpilogueFwdINS6_IJSA_NS7_ILi512EEESA_EEES9_SC_SE_Li256ELb0ELb1ELb0ELb0EEENS1_30DynamicPersistentTileSchedulerILi256ELi128ELb0ELb1ELb1EEEEEEEEEvNT_6ParamsE,"",@"SHT_CUDA_INFO"
	.sectionflags	@""
	.align	4


	//----- nvinfo : EIATTR_CUDA_API_VERSION
	.align		4
        /*0000*/ 	.byte	0x04, 0x37
        /*0002*/ 	.short	(.L_963 - .L_962)
.L_962:
        /*0004*/ 	.word	0x00000082


	//----- nvinfo : EIATTR_KPARAM_INFO
	.align		4
.L_963:
        /*0008*/ 	.byte	0x04, 0x17
        /*000a*/ 	.short	(.L_965 - .L_964)
.L_964:
        /*000c*/ 	.word	0x00000000
        /*0010*/ 	.short	0x0000
        /*0012*/ 	.short	0x0070
        /*0014*/ 	.byte	0x00, 0xf0, 0x01, 0x2a


	//----- nvinfo : EIATTR_SPARSE_MMA_MASK
	.align		4
.L_965:
        /*0018*/ 	.byte	0x03, 0x50
        /*001a*/ 	.short	0x0000


	//----- nvinfo : EIATTR_MAXREG_COUNT
	.align		4
        /*001c*/ 	.byte	0x03, 0x1b
        /*001e*/ 	.short	0x00a8


	//----- nvinfo : EIATTR_NUM_BARRIERS
	.align		4
        /*0020*/ 	.byte	0x02, 0x4c
        /*0022*/ 	.byte	0x10
	.zero		1


	//----- nvinfo : EIATTR_EXTERNS
	.align		4
        /*0024*/ 	.byte	0x04, 0x0f
        /*0026*/ 	.short	(.L_967 - .L_966)


	//   ....[0]....
	.align		4
.L_966:
        /*0028*/ 	.word	index@(__assertfail)


	//----- nvinfo : EIATTR_ANNOTATIONS
	.align		4
.L_967:
        /*002c*/ 	.byte	0x04, 0x55
        /*002e*/ 	.short	(.L_969 - .L_968)


	//   ....[0]....
.L_968:
        /* <DEDUP_REMOVED lines=24> */


	//----- nvinfo : EIATTR_MERCURY_ISA_VERSION
	.align		4
.L_969:
        /*01a0*/ 	.byte	0x03, 0x5f
        /*01a2*/ 	.short	0x0101


	//----- nvinfo : EIATTR_INT_WARP_WIDE_INSTR_OFFSETS
	.align		4
        /*01a4*/ 	.byte	0x04, 0x31
        /*01a6*/ 	.short	(.L_971 - .L_970)


	//   ....[0]....
.L_970:
        /*01a8*/ 	.word	0x00000130


	//   ....[1]....
        /*01ac*/ 	.word	0x00000170


	//   ....[2]....
        /*01b0*/ 	.word	0x000001e0


	//   ....[3]....
        /*01b4*/ 	.word	0x0000c3e0


	//   ....[4]....
        /*01b8*/ 	.word	0x0000c470


	//   ....[5]....
        /*01bc*/ 	.word	0x00010a60


	//   ....[6]....
        /*01c0*/ 	.word	0x00010af0


	//----- nvinfo : EIATTR_COOP_GROUP_MASK_REGIDS
	.align		4
.L_971:
        /*01c4*/ 	.byte	0x04, 0x29
        /*01c6*/ 	.short	(.L_973 - .L_972)


	//   ....[0]....
.L_972:
        /*01c8*/ 	.word	0xffffffff


	//   ....[1]....
        /*01cc*/ 	.word	0xffffffff


	//   ....[2]....
        /*01d0*/ 	.word	0xffffffff


	//   ....[3]....
        /*01d4*/ 	.word	0xffffffff


	//   ....[4]....
        /*01d8*/ 	.word	0xffffffff


	//   ....[5]....
        /*01dc*/ 	.word	0xffffffff


	//   ....[6]....
        /*01e0*/ 	.word	0xffffffff


	//   ....[7]....
        /*01e4*/ 	.word	0xffffffff


	//   ....[8]....
        /*01e8*/ 	.word	0xffffffff


	//   ....[9]....
        /*01ec*/ 	.word	0xffffffff


	//   ....[10]....
        /*01f0*/ 	.word	0xffffffff


	//   ....[11]....
        /*01f4*/ 	.word	0xffffffff


	//   ....[12]....
        /*01f8*/ 	.word	0xffffffff


	//   ....[13]....
        /*01fc*/ 	.word	0xffffffff


	//   ....[14]....
        /*0200*/ 	.word	0xffffffff


	//   ....[15]....
        /*0204*/ 	.word	0xffffffff


	//   ....[16]....
        /*0208*/ 	.word	0xffffffff


	//   ....[17]....
        /*020c*/ 	.word	0xffffffff


	//   ....[18]....
        /*0210*/ 	.word	0xffffffff


	//   ....[19]....
        /*0214*/ 	.word	0xffffffff


	//   ....[20]....
        /*0218*/ 	.word	0xffffffff


	//   ....[21]....
        /*021c*/ 	.word	0xffffffff


	//   ....[22]....
        /*0220*/ 	.word	0xffffffff


	//   ....[23]....
        /*0224*/ 	.word	0xffffffff


	//   ....[24]....
        /*0228*/ 	.word	0xffffffff


	//   ....[25]....
        /*022c*/ 	.word	0xffffffff


	//   ....[26]....
        /*0230*/ 	.word	0xffffffff


	//   ....[27]....
        /*0234*/ 	.word	0xffffffff


	//   ....[28]....
        /*0238*/ 	.word	0xffffffff


	//   ....[29]....
        /*023c*/ 	.word	0xffffffff


	//   ....[30]....
        /*0240*/ 	.word	0xffffffff


	//   ....[31]....
        /*0244*/ 	.word	0xffffffff


	//   ....[32]....
        /*0248*/ 	.word	0xffffffff


	//   ....[33]....
        /*024c*/ 	.word	0xffffffff


	//   ....[34]....
        /*0250*/ 	.word	0xffffffff


	//   ....[35]....
        /*0254*/ 	.word	0xffffffff


	//   ....[36]....
        /*0258*/ 	.word	0xffffffff


	//   ....[37]....
        /*025c*/ 	.word	0xffffffff


	//   ....[38]....
        /*0260*/ 	.word	0xffffffff


	//   ....[39]....
        /*0264*/ 	.word	0xffffffff


	//   ....[40]....
        /*0268*/ 	.word	0xffffffff


	//   ....[41]....
        /*026c*/ 	.word	0xffffffff


	//   ....[42]....
        /*0270*/ 	.word	0xffffffff


	//   ....[43]....
        /*0274*/ 	.word	0xffffffff


	//   ....[44]....
        /*0278*/ 	.word	0xffffffff


	//   ....[45]....
        /*027c*/ 	.word	0xffffffff


	//   ....[46]....
        /*0280*/ 	.word	0xffffffff


	//   ....[47]....
        /*0284*/ 	.word	0xffffffff


	//   ....[48]....
        /*0288*/ 	.word	0xffffffff


	//   ....[49]....
        /*028c*/ 	.word	0xffffffff


	//   ....[50]....
        /*0290*/ 	.word	0xffffffff


	//   ....[51]....
        /*0294*/ 	.word	0xffffffff


	//   ....[52]....
        /*0298*/ 	.word	0xffffffff


	//   ....[53]....
        /*029c*/ 	.word	0xffffffff


	//   ....[54]....
        /*02a0*/ 	.word	0xffffffff


	//   ....[55]....
        /*02a4*/ 	.word	0xffffffff


	//   ....[56]....
        /*02a8*/ 	.word	0xffffffff


	//   ....[57]....
        /*02ac*/ 	.word	0x0500000f


	//   ....[58]....
        /*02b0*/ 	.word	0x0500000f


	//   ....[59]....
        /*02b4*/ 	.word	0x0500000f


	//   ....[60]....
        /*02b8*/ 	.word	0x0500000f


	//   ....[61]....
        /*02bc*/ 	.word	0x0500000f


	//   ....[62]....
        /*02c0*/ 	.word	0x0500000f


	//   ....[63]....
        /*02c4*/ 	.word	0x0500000f


	//   ....[64]....
        /*02c8*/ 	.word	0x0500000f


	//   ....[65]....
        /*02cc*/ 	.word	0x0500000f


	//   ....[66]....
        /*02d0*/ 	.word	0x0500000f


	//   ....[67]....
        /*02d4*/ 	.word	0x0500000f


	//----- nvinfo : EIATTR_COOP_GROUP_INSTR_OFFSETS
	.align		4
.L_973:
        /*02d8*/ 	.byte	0x04, 0x28
        /*02da*/ 	.short	(.L_975 - .L_974)


	//   ....[0]....
.L_974:
        /*02dc*/ 	.word	0x00000060


	//   ....[1]....
        /*02e0*/ 	.word	0x00000140


	//   ....[2]....
        /*02e4*/ 	.word	0x00000190


	//   ....[3]....
        /*02e8*/ 	.word	0x00000380


	//   ....[4]....
        /*02ec*/ 	.word	0x000004e0


	//   ....[5]....
        /*02f0*/ 	.word	0x00000600


	//   ....[6]....
        /*02f4*/ 	.word	0x00000760


	//   ....[7]....
        /*02f8*/ 	.word	0x00001900


	//   ....[8]....
        /*02fc*/ 	.word	0x000036c0


	//   ....[9]....
        /*0300*/ 	.word	0x00003cb0


	//   ....[10]....
        /*0304*/ 	.word	0x00003cd0


	//   ....[11]....
        /*0308*/ 	.word	0x00004110


	//   ....[12]....
        /*030c*/ 	.word	0x00004210


	//   ....[13]....
        /*0310*/ 	.word	0x00004440


	//   ....[14]....
        /*0314*/ 	.word	0x00004590


	//   ....[15]....
        /*0318*/ 	.word	0x00004f80


	//   ....[16]....
        /*031c*/ 	.word	0x00005270


	//   ....[17]....
        /*0320*/ 	.word	0x00005290


	//   ....[18]....
        /*0324*/ 	.word	0x00005690


	//   ....[19]....
        /*0328*/ 	.word	0x00005790


	//   ....[20]....
        /*032c*/ 	.word	0x000059e0


	//   ....[21]....
        /*0330*/ 	.word	0x00005b30


	//   ....[22]....
        /*0334*/ 	.word	0x00006d90


	//   ....[23]....
        /*0338*/ 	.word	0x000071a0


	//   ....[24]....
        /*033c*/ 	.word	0x000071d0


	//   ....[25]....
        /*0340*/ 	.word	0x00007490


	//   ....[26]....
        /*0344*/ 	.word	0x00007660


	//   ....[27]....
        /*0348*/ 	.word	0x00008660


	//   ....[28]....
        /*034c*/ 	.word	0x000086a0


	//   ....[29]....
        /*0350*/ 	.word	0x000086e0


	//   ....[30]....
        /*0354*/ 	.word	0x00008750


	//   ....[31]....
        /*0358*/ 	.word	0x00008780


	//   ....[32]....
        /*035c*/ 	.word	0x00009200


	//   ....[33]....
        /*0360*/ 	.word	0x0000a4c0


	//   ....[34]....
        /*0364*/ 	.word	0x0000a4f0


	//   ....[35]....
        /*0368*/ 	.word	0x0000a520


	//   ....[36]....
        /*036c*/ 	.word	0x0000a540


	//   ....[37]....
        /*0370*/ 	.word	0x0000ab90


	//   ....[38]....
        /*0374*/ 	.word	0x0000aba0


	//   ....[39]....
        /*0378*/ 	.word	0x0000add0


	//   ....[40]....
        /*037c*/ 	.word	0x0000adf0


	//   ....[41]....
        /*0380*/ 	.word	0x0000b780


	//   ....[42]....
        /*0384*/ 	.word	0x0000b7a0


	//   ....[43]....
        /*0388*/ 	.word	0x0000b9d0


	//   ....[44]....
        /*038c*/ 	.word	0x0000b9f0


	//   ....[45]....
        /*0390*/ 	.word	0x0000bcb0


	//   ....[46]....
        /*0394*/ 	.word	0x0000c9d0


	//   ....[47]....
        /*0398*/ 	.word	0x0000d310


	//   ....[48]....
        /*039c*/ 	.word	0x0000d340


	//   ....[49]....
        /*03a0*/ 	.word	0x0000d3f0


	//   ....[50]....
        /*03a4*/ 	.word	0x0000d400


	//   ....[51]....
        /*03a8*/ 	.word	0x0000d470


	//   ....[52]....
        /*03ac*/ 	.word	0x0000d480


	//   ....[53]....
        /*03b0*/ 	.word	0x0000d490


	//   ....[54]....
        /*03b4*/ 	.word	0x0000d4d0


	//   ....[55]....
        /*03b8*/ 	.word	0x00010c50


	//   ....[56]....
        /*03bc*/ 	.word	0x00010e40


	//   ....[57]....
        /*03c0*/ 	.word	0x00011440


	//   ....[58]....
        /*03c4*/ 	.word	0x000115a0


	//   ....[59]....
        /*03c8*/ 	.word	0x00011600


	//   ....[60]....
        /*03cc*/ 	.word	0x00011690


	//   ....[61]....
        /*03d0*/ 	.word	0x00011770


	//   ....[62]....
        /*03d4*/ 	.word	0x000117d0


	//   ....[63]....
        /*03d8*/ 	.word	0x000118b0


	//   ....[64]....
        /*03dc*/ 	.word	0x00011910


	//   ....[65]....
        /*03e0*/ 	.word	0x000119d0


	//   ....[66]....
        /*03e4*/ 	.word	0x00011cf0


	//   ....[67]....
        /*03e8*/ 	.word	0x00011e10


	//----- nvinfo : EIATTR_REG_RECONFIG
	.align		4
.L_975:
        /*03ec*/ 	.byte	0x01, 0x54
	.zero		2


	//----- nvinfo : EIATTR_SYSCALL_OFFSETS
	.align		4
        /*03f0*/ 	.byte	0x04, 0x46
        /*03f2*/ 	.short	(.L_977 - .L_976)


	//   ....[0]....
.L_976:
        /*03f4*/ 	.word	0x00003890


	//   ....[1]....
        /*03f8*/ 	.word	0x0000c5e0


	//   ....[2]....
        /*03fc*/ 	.word	0x0000c730


	//   ....[3]....
        /*0400*/ 	.word	0x0000c820


	//   ....[4]....
        /*0404*/ 	.word	0x0000cf50


	//----- nvinfo : EIATTR_MBARRIER_INSTR_OFFSETS
	.align		4
.L_977:
        /*0408*/ 	.byte	0x04, 0x39
        /*040a*/ 	.short	(.L_979 - .L_978)


	//   ....[0]....
.L_978:
        /*040c*/ 	.word	0x00000270
        /*0410*/ 	.word	0x000000ff
        /*0414*/ 	.word	0x00028c00
        /*0418*/ 	.short	0x0100
        /*041a*/ 	.byte	0x08
	.zero		1


	//   ....[1]....
        /*041c*/ 	.word	0x00000280
        /*0420*/ 	.word	0x000000ff
        /*0424*/ 	.word	0x00028c20
        /*0428*/ 	.short	0x0100
        /*042a*/ 	.byte	0x08
	.zero		1


	//   ....[2]....
        /*042c*/ 	.word	0x00000330
        /*0430*/ 	.word	0x000000ff
        /*0434*/ 	.word	0x00028c30
        /*0438*/ 	.short	0x0100
        /*043a*/ 	.byte	0x06
	.zero		1


	//   ....[3]....
        /*043c*/ 	.word	0x00000340
        /*0440*/ 	.word	0x000000ff
        /*0444*/ 	.word	0x00028c40
        /*0448*/ 	.short	0x0100
        /*044a*/ 	.byte	0x06
	.zero		1


	//   ....[4]....
        /*044c*/ 	.word	0x00000350
        /*0450*/ 	.word	0x000000ff
        /*0454*/ 	.word	0x00028c38
        /*0458*/ 	.short	0x0100
        /*045a*/ 	.byte	0x06
	.zero		1


	//   ....[5]....
        /*045c*/ 	.word	0x00000360
        /*0460*/ 	.word	0x000000ff
        /*0464*/ 	.word	0x00028c48
        /*0468*/ 	.short	0x0100
        /*046a*/ 	.byte	0x06
	.zero		1


	//   ....[6]....
        /*046c*/ 	.word	0x00000490
        /*0470*/ 	.word	0x000000ff
        /*0474*/ 	.word	0x00028c50
        /*0478*/ 	.short	0x0100
        /*047a*/ 	.byte	0x08
	.zero		1


	//   ....[7]....
        /*047c*/ 	.word	0x000004a0
        /*0480*/ 	.word	0x000000ff
        /*0484*/ 	.word	0x00028c60
        /*0488*/ 	.short	0x0100
        /*048a*/ 	.byte	0x08
	.zero		1


	//   ....[8]....
        /*048c*/ 	.word	0x000004b0
        /*0490*/ 	.word	0x000000ff
        /*0494*/ 	.word	0x00028c58
        /*0498*/ 	.short	0x0100
        /*049a*/ 	.byte	0x08
	.zero		1


	//   ....[9]....
        /*049c*/ 	.word	0x000004c0
        /*04a0*/ 	.word	0x000000ff
        /*04a4*/ 	.word	0x00028c68
        /*04a8*/ 	.short	0x0100
        /*04aa*/ 	.byte	0x08
	.zero		1


	//   ....[10]....
        /*04ac*/ 	.word	0x000005b0
        /*04b0*/ 	.word	0x000000ff
        /*04b4*/ 	.word	0x00028c70
        /*04b8*/ 	.short	0x0100
        /*04ba*/ 	.byte	0x06
	.zero		1


	//   ....[11]....
        /*04bc*/ 	.word	0x000005c0
        /*04c0*/ 	.word	0x000000ff
        /*04c4*/ 	.word	0x00028c80
        /*04c8*/ 	.short	0x0100
        /*04ca*/ 	.byte	0x06
	.zero		1


	//   ....[12]....
        /*04cc*/ 	.word	0x000005d0
        /*04d0*/ 	.word	0x000000ff
        /*04d4*/ 	.word	0x00028c78
        /*04d8*/ 	.short	0x0100
        /*04da*/ 	.byte	0x06
	.zero		1


	//   ....[13]....
        /*04dc*/ 	.word	0x000005e0
        /*04e0*/ 	.word	0x000000ff
        /*04e4*/ 	.word	0x00028c88
        /*04e8*/ 	.short	0x0100
        /*04ea*/ 	.byte	0x06
	.zero		1


	//   ....[14]....
        /*04ec*/ 	.word	0x00000710
        /*04f0*/ 	.word	0x000000ff
        /*04f4*/ 	.word	0x00028c90
        /*04f8*/ 	.short	0x0100
        /*04fa*/ 	.byte	0x08
	.zero		1


	//   ....[15]....
        /*04fc*/ 	.word	0x00000720
        /*0500*/ 	.word	0x000000ff
        /*0504*/ 	.word	0x00028ca0
        /*0508*/ 	.short	0x0100
        /*050a*/ 	.byte	0x08
	.zero		1


	//   ....[16]....
        /*050c*/ 	.word	0x00000730
        /*0510*/ 	.word	0x000000ff
        /*0514*/ 	.word	0x00028c98
        /*0518*/ 	.short	0x0100
        /*051a*/ 	.byte	0x08
	.zero		1


	//   ....[17]....
        /*051c*/ 	.word	0x00000740
        /*0520*/ 	.word	0x000000ff
        /*0524*/ 	.word	0x00028ca8
        /*0528*/ 	.short	0x0100
        /*052a*/ 	.byte	0x08
	.zero		1


	//   ....[18]....
        /*052c*/ 	.word	0x00000870
        /*0530*/ 	.word	0x000000ff
        /*0534*/ 	.word	0x00028cb0
        /*0538*/ 	.short	0x0100
        /*053a*/ 	.byte	0x08
	.zero		1


	//   ....[19]....
        /*053c*/ 	.word	0x00000880
        /*0540*/ 	.word	0x000000ff
        /*0544*/ 	.word	0x00028cc0
        /*0548*/ 	.short	0x0100
        /*054a*/ 	.byte	0x08
	.zero		1


	//   ....[20]....
        /*054c*/ 	.word	0x00000890
        /*0550*/ 	.word	0x000000ff
        /*0554*/ 	.word	0x00028cb8
        /*0558*/ 	.short	0x0100
        /*055a*/ 	.byte	0x08
	.zero		1


	//   ....[21]....
        /*055c*/ 	.word	0x000008a0
        /*0560*/ 	.word	0x000000ff
        /*0564*/ 	.word	0x00028cc8
        /*0568*/ 	.short	0x0100
        /*056a*/ 	.byte	0x08
	.zero		1


	//   ....[22]....
        /*056c*/ 	.word	0x00001a10
        /*0570*/ 	.word	0x000000ff
        /*0574*/ 	.word	0x00028c50
        /*0578*/ 	.short	0x010a
        /*057a*/ 	.byte	0x15
	.zero		1


	//   ....[23]....
        /*057c*/ 	.word	0x00001cd0
        /*0580*/ 	.word	0x00000000
        /*0584*/ 	.word	0x00000000
        /*0588*/ 	.short	0x0101
        /*058a*/ 	.byte	0x3f
	.zero		1


	//   ....[24]....
        /*058c*/ 	.word	0x00002620
        /*0590*/ 	.word	0x000000ff
        /*0594*/ 	.word	0x00028c50
        /*0598*/ 	.short	0x010a
        /*059a*/ 	.byte	0x15
	.zero		1


	//   ....[25]....
        /*059c*/ 	.word	0x00002660
        /*05a0*/ 	.word	0x000000ff
        /*05a4*/ 	.word	0x00028c50
        /*05a8*/ 	.short	0x010a
        /*05aa*/ 	.byte	0x15
	.zero		1


	//   ....[26]....
        /*05ac*/ 	.word	0x00002830
        /*05b0*/ 	.word	0x00000000
        /*05b4*/ 	.word	0x00000000
        /*05b8*/ 	.short	0x0101
        /*05ba*/ 	.byte	0x3f
	.zero		1


	//   ....[27]....
        /*05bc*/ 	.word	0x00003910
        /*05c0*/ 	.word	0x000000ff
        /*05c4*/ 	.word	0x00028c00
        /*05c8*/ 	.short	0x010a
        /*05ca*/ 	.byte	0x2b
	.zero		1


	//   ....[28]....
        /*05cc*/ 	.word	0x00003990
        /*05d0*/ 	.word	0x00000007
        /*05d4*/ 	.word	0x00028c30
        /*05d8*/ 	.short	0x010a
        /*05da*/ 	.byte	0x3f
	.zero		1


	//   ....[29]....
        /*05dc*/ 	.word	0x000039d0
        /*05e0*/ 	.word	0x00000007
        /*05e4*/ 	.word	0x00028c30
        /*05e8*/ 	.short	0x010a
        /*05ea*/ 	.byte	0x3f
	.zero		1


	//   ....[30]....
        /*05ec*/ 	.word	0x00004790
        /*05f0*/ 	.word	0x00000003
        /*05f4*/ 	.word	0x00000000
        /*05f8*/ 	.short	0x0101
        /*05fa*/ 	.byte	0x3f
	.zero		1


	//   ....[31]....
        /*05fc*/ 	.word	0x00004c30
        /*0600*/ 	.word	0x00000007
        /*0604*/ 	.word	0x00028c50
        /*0608*/ 	.short	0x010a
        /*060a*/ 	.byte	0x3f
	.zero		1


	//   ....[32]....
        /*060c*/ 	.word	0x00004c70
        /*0610*/ 	.word	0x00000007
        /*0614*/ 	.word	0x00028c50
        /*0618*/ 	.short	0x010a
        /*061a*/ 	.byte	0x3f
	.zero		1


	//   ....[33]....
        /*061c*/ 	.word	0x00004fa0
        /*0620*/ 	.word	0x00000007
        /*0624*/ 	.word	0x00000000
        /*0628*/ 	.short	0x0101
        /*062a*/ 	.byte	0x3f
	.zero		1


	//   ....[34]....
        /*062c*/ 	.word	0x000050b0
        /*0630*/ 	.word	0x000000ff
        /*0634*/ 	.word	0x00028c30
        /*0638*/ 	.short	0x010a
        /*063a*/ 	.byte	0x19
	.zero		1


	//   ....[35]....
        /*063c*/ 	.word	0x000050f0
        /*0640*/ 	.word	0x000000ff
        /*0644*/ 	.word	0x00028c30
        /*0648*/ 	.short	0x010a
        /*064a*/ 	.byte	0x19
	.zero		1


	//   ....[36]....
        /*064c*/ 	.word	0x00005e40
        /*0650*/ 	.word	0x000000a7
        /*0654*/ 	.word	0x00000000
        /*0658*/ 	.short	0x0101
        /*065a*/ 	.byte	0x3f
	.zero		1


	//   ....[37]....
        /*065c*/ 	.word	0x00006ad0
        /*0660*/ 	.word	0x000000ff
        /*0664*/ 	.word	0x00028c50
        /*0668*/ 	.short	0x010a
        /*066a*/ 	.byte	0x19
	.zero		1


	//   ....[38]....
        /*066c*/ 	.word	0x00006b10
        /*0670*/ 	.word	0x000000ff
        /*0674*/ 	.word	0x00028c50
        /*0678*/ 	.short	0x010a
        /*067a*/ 	.byte	0x19
	.zero		1


	//   ....[39]....
        /*067c*/ 	.word	0x00006db0
        /*0680*/ 	.word	0x000000aa
        /*0684*/ 	.word	0x00000000
        /*0688*/ 	.short	0x0101
        /*068a*/ 	.byte	0x3f
	.zero		1


	//   ....[40]....
        /*068c*/ 	.word	0x00006ed0
        /*0690*/ 	.word	0x000000ff
        /*0694*/ 	.word	0x00028c30
        /*0698*/ 	.short	0x010a
        /*069a*/ 	.byte	0x17
	.zero		1


	//   ....[41]....
        /*069c*/ 	.word	0x00006f10
        /*06a0*/ 	.word	0x000000ff
        /*06a4*/ 	.word	0x00028c30
        /*06a8*/ 	.short	0x010a
        /*06aa*/ 	.byte	0x17
	.zero		1


	//   ....[42]....
        /*06ac*/ 	.word	0x000079e0
        /*06b0*/ 	.word	0x0000009a
        /*06b4*/ 	.word	0x00000000
        /*06b8*/ 	.short	0x0101
        /*06ba*/ 	.byte	0x3f
	.zero		1


	//   ....[43]....
        /*06bc*/ 	.word	0x000083b0
        /*06c0*/ 	.word	0x000000ff
        /*06c4*/ 	.word	0x00028c50
        /*06c8*/ 	.short	0x010a
        /*06ca*/ 	.byte	0x17
	.zero		1


	//   ....[44]....
        /*06cc*/ 	.word	0x000083f0
        /*06d0*/ 	.word	0x000000ff
        /*06d4*/ 	.word	0x00028c50
        /*06d8*/ 	.short	0x010a
        /*06da*/ 	.byte	0x17
	.zero		1


	//   ....[45]....
        /*06dc*/ 	.word	0x00008680
        /*06e0*/ 	.word	0x000000aa
        /*06e4*/ 	.word	0x00000000
        /*06e8*/ 	.short	0x0101
        /*06ea*/ 	.byte	0x3f
	.zero		1


	//   ....[46]....
        /*06ec*/ 	.word	0x0000ab40
        /*06f0*/ 	.word	0x000000ff
        /*06f4*/ 	.word	0x00000000
        /*06f8*/ 	.short	0x0101
        /*06fa*/ 	.byte	0x05
	.zero		1


	//   ....[47]....
        /*06fc*/ 	.word	0x0000cc30
        /*0700*/ 	.word	0x00000003
        /*0704*/ 	.word	0x00028c40
        /*0708*/ 	.short	0x010a
        /*070a*/ 	.byte	0x3f
	.zero		1


	//   ....[48]....
        /*070c*/ 	.word	0x0000d580
        /*0710*/ 	.word	0x00000011
        /*0714*/ 	.word	0x00028c00
        /*0718*/ 	.short	0x0107
        /*071a*/ 	.byte	0x3f
	.zero		1


	//   ....[49]....
        /*071c*/ 	.word	0x0000d670
        /*0720*/ 	.word	0x00000011
        /*0724*/ 	.word	0x00028c00
        /*0728*/ 	.short	0x0101
        /*072a*/ 	.byte	0x3f
	.zero		1


	//   ....[50]....
        /*072c*/ 	.word	0x0000d690
        /*0730*/ 	.word	0x00000011
        /*0734*/ 	.word	0x00028c20
        /*0738*/ 	.short	0x010a
        /*073a*/ 	.byte	0x3f
	.zero		1


	//   ....[51]....
        /*073c*/ 	.word	0x0000d770
        /*0740*/ 	.word	0x00000000
        /*0744*/ 	.word	0x00028c60
        /*0748*/ 	.short	0x010a
        /*074a*/ 	.byte	0x3f
	.zero		1


	//   ....[52]....
        /*074c*/ 	.word	0x0000e350
        /*0750*/ 	.word	0x00000002
        /*0754*/ 	.word	0x00028c40
        /*0758*/ 	.short	0x010a
        /*075a*/ 	.byte	0x3f
	.zero		1


	//   ....[53]....
        /*075c*/ 	.word	0x0000e570
        /*0760*/ 	.word	0x00000002
        /*0764*/ 	.word	0x00028c60
        /*0768*/ 	.short	0x010a
        /*076a*/ 	.byte	0x3f
	.zero		1


	//   ....[54]....
        /*076c*/ 	.word	0x0000f110
        /*0770*/ 	.word	0x00000004
        /*0774*/ 	.word	0x00028c40
        /*0778*/ 	.short	0x010a
        /*077a*/ 	.byte	0x3f
	.zero		1


	//   ....[55]....
        /*077c*/ 	.word	0x0000f330
        /*0780*/ 	.word	0x00000004
        /*0784*/ 	.word	0x00028c60
        /*0788*/ 	.short	0x010a
        /*078a*/ 	.byte	0x3f
	.zero		1


	//   ....[56]....
        /*078c*/ 	.word	0x0000fe70
        /*0790*/ 	.word	0x00000004
        /*0794*/ 	.word	0x00028c40
        /*0798*/ 	.short	0x010a
        /*079a*/ 	.byte	0x3f
	.zero		1


	//   ....[57]....
        /*079c*/ 	.word	0x00010090
        /*07a0*/ 	.word	0x00000004
        /*07a4*/ 	.word	0x00028c60
        /*07a8*/ 	.short	0x010a
        /*07aa*/ 	.byte	0x3f
	.zero		1


	//   ....[58]....
        /*07ac*/ 	.word	0x00010dc0
        /*07b0*/ 	.word	0x00000000
        /*07b4*/ 	.word	0x00028c20
        /*07b8*/ 	.short	0x010a
        /*07ba*/ 	.byte	0x3f
	.zero		1


	//   ....[59]....
        /*07bc*/ 	.word	0x00010f90
        /*07c0*/ 	.word	0x00000006
        /*07c4*/ 	.word	0x00000000
        /*07c8*/ 	.short	0x010a
        /*07ca*/ 	.byte	0x3f
	.zero		1


	//   ....[60]....
        /*07cc*/ 	.word	0x00010fe0
        /*07d0*/ 	.word	0x00000003
        /*07d4*/ 	.word	0x00000000
        /*07d8*/ 	.short	0x010a
        /*07da*/ 	.byte	0x3f
	.zero		1


	//   ....[61]....
        /*07dc*/ 	.word	0x00011040
        /*07e0*/ 	.word	0x00000012
        /*07e4*/ 	.word	0x00000000
        /*07e8*/ 	.short	0x010a
        /*07ea*/ 	.byte	0x3f
	.zero		1


	//   ....[62]....
        /*07ec*/ 	.word	0x00011070
        /*07f0*/ 	.word	0x00000003
        /*07f4*/ 	.word	0x00000000
        /*07f8*/ 	.short	0x010a
        /*07fa*/ 	.byte	0x3f
	.zero		1


	//   ....[63]....
        /*07fc*/ 	.word	0x000110e0
        /*0800*/ 	.word	0x00000003
        /*0804*/ 	.word	0x00028c50
        /*0808*/ 	.short	0x010a
        /*080a*/ 	.byte	0x3f
	.zero		1


	//   ....[64]....
        /*080c*/ 	.word	0x00011140
        /*0810*/ 	.word	0x00000003
        /*0814*/ 	.word	0x00028c50
        /*0818*/ 	.short	0x010a
        /*081a*/ 	.byte	0x3f
	.zero		1


	//   ....[65]....
        /*081c*/ 	.word	0x000111a0
        /*0820*/ 	.word	0x00000003
        /*0824*/ 	.word	0x00028c00
        /*0828*/ 	.short	0x010a
        /*082a*/ 	.byte	0x3f
	.zero		1


	//   ....[66]....
        /*082c*/ 	.word	0x000111f0
        /*0830*/ 	.word	0x00000007
        /*0834*/ 	.word	0x00028c30
        /*0838*/ 	.short	0x010a
        /*083a*/ 	.byte	0x3f
	.zero		1


	//   ....[67]....
        /*083c*/ 	.word	0x00011240
        /*0840*/ 	.word	0x00000007
        /*0844*/ 	.word	0x00028c50
        /*0848*/ 	.short	0x010a
        /*084a*/ 	.byte	0x3f
	.zero		1


	//   ....[68]....
        /*084c*/ 	.word	0x000112a0
        /*0850*/ 	.word	0x00000006
        /*0854*/ 	.word	0x00028c30
        /*0858*/ 	.short	0x010a
        /*085a*/ 	.byte	0x3f
	.zero		1


	//   ....[69]....
        /*085c*/ 	.word	0x000112f0
        /*0860*/ 	.word	0x000000aa
        /*0864*/ 	.word	0x00028c50
        /*0868*/ 	.short	0x010a
        /*086a*/ 	.byte	0x3f
	.zero		1


	//   ....[70]....
        /*086c*/ 	.word	0x00011350
        /*0870*/ 	.word	0x00000006
        /*0874*/ 	.word	0x00028c30
        /*0878*/ 	.short	0x010a
        /*087a*/ 	.byte	0x3f
	.zero		1


	//   ....[71]....
        /*087c*/ 	.word	0x000113a0
        /*0880*/ 	.word	0x000000aa
        /*0884*/ 	.word	0x00028c50
        /*0888*/ 	.short	0x010a
        /*088a*/ 	.byte	0x3f
	.zero		1


	//   ....[72]....
        /*088c*/ 	.word	0x000114f0
        /*0890*/ 	.word	0x00000003
        /*0894*/ 	.word	0x00028c40
        /*0898*/ 	.short	0x010a
        /*089a*/ 	.byte	0x3f
	.zero		1


	//   ....[73]....
        /*089c*/ 	.word	0x00011a10
        /*08a0*/ 	.word	0x00000011
        /*08a4*/ 	.word	0x00028c20
        /*08a8*/ 	.short	0x010a
        /*08aa*/ 	.byte	0x3f
	.zero		1


	//   ....[74]....
        /*08ac*/ 	.word	0x00011a60
        /*08b0*/ 	.word	0x00000000
        /*08b4*/ 	.word	0x00028c60
        /*08b8*/ 	.short	0x010a
        /*08ba*/ 	.byte	0x3f
	.zero		1


	//   ....[75]....
        /*08bc*/ 	.word	0x00011ab0
        /*08c0*/ 	.word	0x00000002
        /*08c4*/ 	.word	0x00028c40
        /*08c8*/ 	.short	0x010a
        /*08ca*/ 	.byte	0x3f
	.zero		1


	//   ....[76]....
        /*08cc*/ 	.word	0x00011b00
        /*08d0*/ 	.word	0x00000002
        /*08d4*/ 	.word	0x00028c60
        /*08d8*/ 	.short	0x010a
        /*08da*/ 	.byte	0x3f
	.zero		1


	//   ....[77]....
        /*08dc*/ 	.word	0x00011b50
        /*08e0*/ 	.word	0x00000004
        /*08e4*/ 	.word	0x00028c40
        /*08e8*/ 	.short	0x010a
        /*08ea*/ 	.byte	0x3f
	.zero		1


	//   ....[78]....
        /*08ec*/ 	.word	0x00011ba0
        /*08f0*/ 	.word	0x00000004
        /*08f4*/ 	.word	0x00028c60
        /*08f8*/ 	.short	0x010a
        /*08fa*/ 	.byte	0x3f
	.zero		1


	//   ....[79]....
        /*08fc*/ 	.word	0x00011bf0
        /*0900*/ 	.word	0x00000004
        /*0904*/ 	.word	0x00028c40
        /*0908*/ 	.short	0x010a
        /*090a*/ 	.byte	0x3f
	.zero		1


	//   ....[80]....
        /*090c*/ 	.word	0x00011c40
        /*0910*/ 	.word	0x00000004
        /*0914*/ 	.word	0x00028c60
        /*0918*/ 	.short	0x010a
        /*091a*/ 	.byte	0x3f
	.zero		1


	//   ....[81]....
        /*091c*/ 	.word	0x00011d30
        /*0920*/ 	.word	0x00000000
        /*0924*/ 	.word	0x00028c20
        /*0928*/ 	.short	0x010a
        /*092a*/ 	.byte	0x3f
	.zero		1


	//   ....[82]....
        /*092c*/ 	.word	0x00011ed0
        /*0930*/ 	.word	0x00000006
        /*0934*/ 	.word	0x00000000
        /*0938*/ 	.short	0x010a
        /*093a*/ 	.byte	0x3f
	.zero		1


	//   ....[83]....
        /*093c*/ 	.word	0x00011f20
        /*0940*/ 	.word	0x00000003
        /*0944*/ 	.word	0x00000000
        /*0948*/ 	.short	0x010a
        /*094a*/ 	.byte	0x3f
	.zero		1


	//   ....[84]....
        /*094c*/ 	.word	0x00011f70
        /*0950*/ 	.word	0x00000012
        /*0954*/ 	.word	0x00000000
        /*0958*/ 	.short	0x010a
        /*095a*/ 	.byte	0x3f
	.zero		1


	//----- nvinfo : EIATTR_NUM_MBARRIERS
	.align		4
.L_979:
        /*095c*/ 	.byte	0x03, 0x38
        /*095e*/ 	.short	0x0016


	//----- nvinfo : EIATTR_EXIT_INSTR_OFFSETS
	.align		4
        /*0960*/ 	.byte	0x04, 0x1c
        /*0962*/ 	.short	(.L_981 - .L_980)


	//   ....[0]....
.L_980:
        /*0964*/ 	.word	0x00000a10


	//   ....[1]....
        /*0968*/ 	.word	0x0000bc50


	//   ....[2]....
        /*096c*/ 	.word	0x000110c0


	//----- nvinfo : EIATTR_MAX_THREADS
	.align		4
.L_981:
        /*0970*/ 	.byte	0x04, 0x05
        /*0972*/ 	.short	(.L_983 - .L_982)
.L_982:
        /*0974*/ 	.word	0x00000180
        /*0978*/ 	.word	0x00000001
        /*097c*/ 	.word	0x00000001


	//----- nvinfo : EIATTR_CRS_STACK_SIZE
	.align		4
.L_983:
        /*0980*/ 	.byte	0x04, 0x1e
        /*0982*/ 	.short	(.L_985 - .L_984)
.L_984:
        /*0984*/ 	.word	0x00000000


	//----- nvinfo : EIATTR_CBANK_PARAM_SIZE
	.align		4
.L_985:
        /*0988*/ 	.byte	0x03, 0x19
        /*098a*/ 	.short	0x0af0


	//----- nvinfo : EIATTR_PARAM_CBANK
	.align		4
        /*098c*/ 	.byte	0x04, 0x0a
        /*098e*/ 	.short	(.L_987 - .L_986)
	.align		4
.L_986:
        /*0990*/ 	.word	index@(.nv.constant0._ZN7cutlass13device_kernelIN5flash11enable_sm90INS1_16FlashAttnFwdSm90INS1_25CollectiveMainloopFwdSm90ILi2EN4cute5tupleIJNS5_1CILi1EEES8_S8_EEENS6_IJNS7_ILi64EEESA_SA_EEELi512ENS_10bfloat16_tEfNS_4arch4Sm90ELb1ELb0ELb0ELb0ELb0ELb0ELb0ELb0ELb0ELb1ELb0ELb0EEENS1_21CollectiveEpilogueFwdINS6_IJSA_NS7_ILi512EEESA_EEES9_SC_SE_Li256ELb0ELb1ELb0ELb0EEENS1_30DynamicPersistentTileSchedulerILi256ELi128ELb0ELb1ELb1EEEEEEEEEvNT_6ParamsE)
        /*0994*/ 	.short	0x0210
        /*0996*/ 	.short	0x0af0


	//----- nvinfo : EIATTR_SW_WAR
	.align		4
.L_987:
        /*0998*/ 	.byte	0x04, 0x36
        /*099a*/ 	.short	(.L_989 - .L_988)
.L_988:
        /*099c*/ 	.word	0x00000008
.L_989:


//--------------------- .nv.info._ZN7cutlass13device_kernelIN5flash11enable_sm90INS1_16FlashAttnFwdSm90INS1_25CollectiveMainloopFwdSm90ILi2EN4cute5tupleIJNS5_1CILi1EEES8_S8_EEENS6_IJNS7_ILi64EEESA_SA_EEELi512ENS_10bfloat16_tEfNS_4arch4Sm90ELb1ELb0ELb0ELb0ELb0ELb0ELb1ELb0ELb0ELb1ELb0ELb0EEENS1_21CollectiveEpilogueFwdINS6_IJSA_NS7_ILi512EEESA_EEES9_SC_SE_Li256ELb0ELb1ELb0ELb0EEENS1_30DynamicPersistentTileSchedulerILi256ELi128ELb0ELb1ELb1EEEEEEEEEvNT_6ParamsE --------------------------
	.section	.nv.info._ZN7cutlass13device_kernelIN5flash11enable_sm90INS1_16FlashAttnFwdSm90INS1_25CollectiveMainloopFwdSm90ILi2EN4cute5tupleIJNS5_1CILi1EEES8_S8_EEENS6_IJNS7_ILi64EEESA_SA_EEELi512ENS_10bfloat16_tEfNS_4arch4Sm90ELb1ELb0ELb0ELb0ELb0ELb0ELb1ELb0ELb0ELb1ELb0ELb0EEENS1_21CollectiveEpilogueFwdINS6_IJSA_NS7_ILi512EEESA_EEES9_SC_SE_Li256ELb0ELb1ELb0ELb0EEENS1_30DynamicPersistentTileSchedulerILi256ELi128ELb0ELb1ELb1EEEEEEEEEvNT_6ParamsE,"",@"SHT_CUDA_INFO"
	.sectionflags	@""
	.align	4


	//----- nvinfo : EIATTR_CUDA_API_VERSION
	.align		4
        /*0000*/ 	.byte	0x04, 0x37
        /*0002*/ 	.short	(.L_991 - .L_990)
.L_990:
        /*0004*/ 	.word	0x00000082


	//----- nvinfo : EIATTR_KPARAM_INFO
	.align		4
.L_991:
        /*0008*/ 	.byte	0x04, 0x17
        /*000a*/ 	.short	(.L_993 - .L_992)
.L_992:
        /*000c*/ 	.word	0x00000000
        /*0010*/ 	.short	0x0000
        /*0012*/ 	.short	0x0070
        /*0014*/ 	.byte	0x00, 0xf0, 0x01, 0x2e


	//----- nvinfo : EIATTR_SPARSE_MMA_MASK
	.align		4
.L_993:
        /*0018*/ 	.byte	0x03, 0x50
        /*001a*/ 	.short	0x0000


	//----- nvinfo : EIATTR_MAXREG_COUNT
	.align		4
        /*001c*/ 	.byte	0x03, 0x1b
        /*001e*/ 	.short	0x00a8


	//----- nvinfo : EIATTR_NUM_BARRIERS
	.align		4
        /*0020*/ 	.byte	0x02, 0x4c
        /*0022*/ 	.byte	0x10
	.zero		1


	//----- nvinfo : EIATTR_EXTERNS
	.align		4
        /*0024*/ 	.byte	0x04, 0x0f
        /*0026*/ 	.short	(.L_995 - .L_994)


	//   ....[0]....
	.align		4
.L_994:
        /*0028*/ 	.word	index@(__assertfail)


	//----- nvinfo : EIATTR_ANNOTATIONS
	.align		4
.L_995:
        /*002c*/ 	.byte	0x04, 0x55
        /*002e*/ 	.short	(.L_997 - .L_996)


	//   ....[0]....
.L_996:
        /* <DEDUP_REMOVED lines=33> */


	//----- nvinfo : EIATTR_MERCURY_ISA_VERSION
	.align		4
.L_997:
        /*0230*/ 	.byte	0x03, 0x5f
        /*0232*/ 	.short	0x0101


	//----- nvinfo : EIATTR_INT_WARP_WIDE_INSTR_OFFSETS
	.align		4
        /*0234*/ 	.byte	0x04, 0x31
        /*0236*/ 	.short	(.L_999 - .L_998)


	//   ....[0]....
.L_998:
        /*0238*/ 	.word	0x00000130


	//   ....[1]....
        /*023c*/ 	.word	0x00000170


	//   ....[2]....
        /*0240*/ 	.word	0x000001e0


	//   ....[3]....
        /*0244*/ 	.word	0x000001f0


	//   ....[4]....
        /*0248*/ 	.word	0x00010190


	//   ....[5]....
        /*024c*/ 	.word	0x00010220


	//   ....[6]....
        /*0250*/ 	.word	0x00015870


	//   ....[7]....
        /*0254*/ 	.word	0x00015900


	//----- nvinfo : EIATTR_COOP_GROUP_MASK_REGIDS
	.align		4
.L_999:
        /*0258*/ 	.byte	0x04, 0x29
        /*025a*/ 	.short	(.L_1001 - .L_1000)


	//   ....[0]....
.L_1000:
        /*025c*/ 	.word	0xffffffff


	//   ....[1]....
        /*0260*/ 	.word	0xffffffff


	//   ....[2]....
        /*0264*/ 	.word	0xffffffff


	//   ....[3]....
        /*0268*/ 	.word	0xffffffff


	//   ....[4]....
        /*026c*/ 	.word	0xffffffff


	//   ....[5]....
        /*0270*/ 	.word	0xffffffff


	//   ....[6]....
        /*0274*/ 	.word	0xffffffff


	//   ....[7]....
        /*0278*/ 	.word	0xffffffff


	//   ....[8]....
        /*027c*/ 	.word	0xffffffff


	//   ....[9]....
        /*0280*/ 	.word	0xffffffff


	//   ....[10]....
        /*0284*/ 	.word	0xffffffff


	//   ....[11]....
        /*0288*/ 	.word	0xffffffff


	//   ....[12]....
        /*028c*/ 	.word	0xffffffff


	//   ....[13]....
        /*0290*/ 	.word	0xffffffff


	//   ....[14]....
        /*0294*/ 	.word	0xffffffff


	//   ....[15]....
        /*0298*/ 	.word	0xffffffff


	//   ....[16]....
        /*029c*/ 	.word	0xffffffff


	//   ....[17]....
        /*02a0*/ 	.word	0xffffffff


	//   ....[18]....
        /*02a4*/ 	.word	0xffffffff


	//   ....[19]....
        /*02a8*/ 	.word	0xffffffff


	//   ....[20]....
        /*02ac*/ 	.word	0xffffffff


	//   ....[21]....
        /*02b0*/ 	.word	0xffffffff


	//   ....[22]....
        /*02b4*/ 	.word	0xffffffff


	//   ....[23]....
        /*02b8*/ 	.word	0xffffffff


	//   ....[24]....
        /*02bc*/ 	.word	0xffffffff


	//   ....[25]....
        /*02c0*/ 	.word	0xffffffff


	//   ....[26]....
        /*02c4*/ 	.word	0xffffffff


	//   ....[27]....
        /*02c8*/ 	.word	0xffffffff


	//   ....[28]....
        /*02cc*/ 	.word	0xffffffff


	//   ....[29]....
        /*02d0*/ 	.word	0xffffffff


	//   ....[30]....
        /*02d4*/ 	.word	0xffffffff


	//   ....[31]....
        /*02d8*/ 	.word	0xffffffff


	//   ....[32]....
        /*02dc*/ 	.word	0xffffffff


	//   ....[33]....
        /*02e0*/ 	.word	0xffffffff


	//   ....[34]....
        /*02e4*/ 	.word	0xffffffff


	//   ....[35]....
        /*02e8*/ 	.word	0xffffffff


	//   ....[36]....
        /*02ec*/ 	.word	0xffffffff


	//   ....[37]....
        /*02f0*/ 	.word	0xffffffff


	//   ....[38]....
        /*02f4*/ 	.word	0xffffffff


	//   ....[39]....
        /*02f8*/ 	.word	0xffffffff


	//   ....[40]....
        /*02fc*/ 	.word	0xffffffff


	//   ....[41]....
        /*0300*/ 	.word	0xffffffff


	//   ....[42]....
        /*0304*/ 	.word	0xffffffff


	//   ....[43]....
        /*0308*/ 	.word	0xffffffff


	//   ....[44]....
        /*030c*/ 	.word	0xffffffff


	//   ....[45]....
        /*0310*/ 	.word	0xffffffff


	//   ....[46]....
        /*0314*/ 	.word	0xffffffff


	//   ....[47]....
        /*0318*/ 	.word	0xffffffff


	//   ....[48]....
        /*031c*/ 	.word	0xffffffff


	//   ....[49]....
        /*0320*/ 	.word	0xffffffff


	//   ....[50]....
        /*0324*/ 	.word	0xffffffff


	//   ....[51]....
        /*0328*/ 	.word	0xffffffff


	//   ....[52]....
        /*032c*/ 	.word	0xffffffff


	//   ....[53]....
        /*0330*/ 	.word	0xffffffff


	//   ....[54]....
        /*0334*/ 	.word	0xffffffff


	//   ....[55]....
        /*0338*/ 	.word	0xffffffff


	//   ....[56]....
        /*033c*/ 	.word	0xffffffff


	//   ....[57]....
        /*0340*/ 	.word	0xffffffff


	//   ....[58]....
        /*0344*/ 	.word	0xffffffff


	//   ....[59]....
        /*0348*/ 	.word	0xffffffff


	//   ....[60]....
        /*034c*/ 	.word	0xffffffff


	//   ....[61]....
        /*0350*/ 	.word	0xffffffff


	//   ....[62]....
        /*0354*/ 	.word	0xffffffff


	//   ....[63]....
        /*0358*/ 	.word	0xffffffff


	//   ....[64]....
        /*035c*/ 	.word	0xffffffff


	//   ....[65]....
        /*0360*/ 	.word	0xffffffff


	//   ....[66]....
        /*0364*/ 	.word	0xffffffff


	//   ....[67]....
        /*0368*/ 	.word	0xffffffff


	//   ....[68]....
        /*036c*/ 	.word	0x0500000f


	//   ....[69]....
        /*0370*/ 	.word	0x0500000f


	//   ....[70]....
        /*0374*/ 	.word	0x0500000f


	//   ....[71]....
        /*0378*/ 	.word	0x0500000f


	//   ....[72]....
        /*037c*/ 	.word	0x0500000f


	//   ....[73]....
        /*0380*/ 	.word	0x0500000f


	//   ....[74]....
        /*0384*/ 	.word	0x0500000f


	//   ....[75]....
        /*0388*/ 	.word	0x0500000f


	//   ....[76]....
        /*038c*/ 	.word	0x0500000f


	//   ....[77]....
        /*0390*/ 	.word	0x0500000f


	//   ....[78]....
        /*0394*/ 	.word	0x0500000f


	//   ....[79]....
        /*0398*/ 	.word	0x0500000f


	//   ....[80]....
        /*039c*/ 	.word	0x0500000f


	//   ....[81]....
        /*03a0*/ 	.word	0x0500000f


	//   ....[82]....
        /*03a4*/ 	.word	0x0500000f


	//   ....[83]....
        /*03a8*/ 	.word	0x0500000f


	//   ....[84]....
        /*03ac*/ 	.word	0x0500000f


	//   ....[85]....
        /*03b0*/ 	.word	0x0500000f


	//   ....[86]....
        /*03b4*/ 	.word	0x0500000f


	//----- nvinfo : EIATTR_COOP_GROUP_INSTR_OFFSETS
	.align		4
.L_1001:
        /*03b8*/ 	.byte	0x04, 0x28
        /*03ba*/ 	.short	(.L_1003 - .L_1002)


	//   ....[0]....
.L_1002:
        /*03bc*/ 	.word	0x00000070


	//   ....[1]....
        /*03c0*/ 	.word	0x00000140


	//   ....[2]....
        /*03c4*/ 	.word	0x00000190


	//   ....[3]....
        /*03c8*/ 	.word	0x000003a0


	//   ....[4]....
        /*03cc*/ 	.word	0x00000500


	//   ....[5]....
        /*03d0*/ 	.word	0x00000620


	//   ....[6]....
        /*03d4*/ 	.word	0x00000780


	//   ....[7]....
        /*03d8*/ 	.word	0x00001940


	//   ....[8]....
        /*03dc*/ 	.word	0x00003640


	//   ....[9]....
        /*03e0*/ 	.word	0x00004680


	//   ....[10]....
        /*03e4*/ 	.word	0x000051f0


	//   ....[11]....
        /*03e8*/ 	.word	0x00005210


	//   ....[12]....
        /*03ec*/ 	.word	0x00005680


	//   ....[13]....
        /*03f0*/ 	.word	0x000057b0


	//   ....[14]....
        /*03f4*/ 	.word	0x000059e0


	//   ....[15]....
        /*03f8*/ 	.word	0x00005b00


	//   ....[16]....
        /*03fc*/ 	.word	0x00006430


	//   ....[17]....
        /*0400*/ 	.word	0x000070d0


	//   ....[18]....
        /*0404*/ 	.word	0x00007c70


	//   ....[19]....
        /*0408*/ 	.word	0x00007fd0


	//   ....[20]....
        /*040c*/ 	.word	0x00008020


	//   ....[21]....
        /*0410*/ 	.word	0x000080c0


	//   ....[22]....
        /*0414*/ 	.word	0x000084a0


	//   ....[23]....
        /*0418*/ 	.word	0x00008510


	//   ....[24]....
        /*041c*/ 	.word	0x000096a0


	//   ....[25]....
        /*0420*/ 	.word	0x0000a310


	//   ....[26]....
        /*0424*/ 	.word	0x0000afa0


	//   ....[27]....
        /*0428*/ 	.word	0x0000afd0


	//   ....[28]....
        /*042c*/ 	.word	0x0000b210


	//   ....[29]....
        /*0430*/ 	.word	0x0000b3e0


	//   ....[30]....
        /*0434*/ 	.word	0x0000c3c0


	//   ....[31]....
        /*0438*/ 	.word	0x0000c400


	//   ....[32]....
        /*043c*/ 	.word	0x0000c430


	//   ....[33]....
        /*0440*/ 	.word	0x0000c490


	//   ....[34]....
        /*0444*/ 	.word	0x0000c4b0


	//   ....[35]....
        /*0448*/ 	.word	0x0000cfd0


	//   ....[36]....
        /*044c*/ 	.word	0x0000e1f0


	//   ....[37]....
        /*0450*/ 	.word	0x0000e220


	//   ....[38]....
        /*0454*/ 	.word	0x0000e250


	//   ....[39]....
        /*0458*/ 	.word	0x0000e270


	//   ....[40]....
        /*045c*/ 	.word	0x0000e8b0


	//   ....[41]....
        /*0460*/ 	.word	0x0000e8d0


	//   ....[42]....
        /*0464*/ 	.word	0x0000eb00


	//   ....[43]....
        /*0468*/ 	.word	0x0000eb20


	//   ....[44]....
        /*046c*/ 	.word	0x0000f4a0


	//   ....[45]....
        /*0470*/ 	.word	0x0000f4c0


	//   ....[46]....
        /*0474*/ 	.word	0x0000f700


	//   ....[47]....
        /*0478*/ 	.word	0x0000f720


	//   ....[48]....
        /*047c*/ 	.word	0x0000fa00


	//   ....[49]....
        /*0480*/ 	.word	0x00010790


	//   ....[50]....
        /*0484*/ 	.word	0x000110e0


	//   ....[51]....
        /*0488*/ 	.word	0x00011110


	//   ....[52]....
        /*048c*/ 	.word	0x00011220


	//   ....[53]....
        /*0490*/ 	.word	0x00011230


	//   ....[54]....
        /*0494*/ 	.word	0x000112b0


	//   ....[55]....
        /*0498*/ 	.word	0x000112c0


	//   ....[56]....
        /*049c*/ 	.word	0x000112d0


	//   ....[57]....
        /*04a0*/ 	.word	0x000112e0


	//   ....[58]....
        /*04a4*/ 	.word	0x00011cd0


	//   ....[59]....
        /*04a8*/ 	.word	0x00011d10


	//   ....[60]....
        /*04ac*/ 	.word	0x00011d90


	//   ....[61]....
        /*04b0*/ 	.word	0x00011e60


	//   ....[62]....
        /*04b4*/ 	.word	0x00012030


	//   ....[63]....
        /*04b8*/ 	.word	0x00012040


	//   ....[64]....
        /*04bc*/ 	.word	0x00012190


	//   ....[65]....
        /*04c0*/ 	.word	0x000121a0


	//   ....[66]....
        /*04c4*/ 	.word	0x00015a50


	//   ....[67]....
        /*04c8*/ 	.word	0x00015c40


	//   ....[68]....
        /*04cc*/ 	.word	0x000161a0


	//   ....[69]....
        /*04d0*/ 	.word	0x00016300


	//   ....[70]....
        /*04d4*/ 	.word	0x00016380


	//   ....[71]....
        /*04d8*/ 	.word	0x00016440


	//   ....[72]....
        /*04dc*/ 	.word	0x00016530


	//   ....[73]....
        /*04e0*/ 	.word	0x00016590


	//   ....[74]....
        /*04e4*/ 	.word	0x00016680


	//   ....[75]....
        /*04e8*/ 	.word	0x000166e0


	//   ....[76]....
        /*04ec*/ 	.word	0x00016780


	//   ....[77]....
        /*04f0*/ 	.word	0x00016860


	//   ....[78]....
        /*04f4*/ 	.word	0x00016910


	//   ....[79]....
        /*04f8*/ 	.word	0x00016bf0


	//   ....[80]....
        /*04fc*/ 	.word	0x00016c40


	//   ....[81]....
        /*0500*/ 	.word	0x00016da0


	//   ....[82]....
        /*0504*/ 	.word	0x00016ef0


	//   ....[83]....
        /*0508*/ 	.word	0x000170c0


	//   ....[84]....
        /*050c*/ 	.word	0x00017110


	//   ....[85]....
        /*0510*/ 	.word	0x00017430


	//   ....[86]....
        /*0514*/ 	.word	0x00017550


	//----- nvinfo : EIATTR_REG_RECONFIG
	.align		4
.L_1003:
        /*0518*/ 	.byte	0x01, 0x54
	.zero		2


	//----- nvinfo : EIATTR_SYSCALL_OFFSETS
	.align		4
        /*051c*/ 	.byte	0x04, 0x46
        /*051e*/ 	.short	(.L_1005 - .L_1004)


	//   ....[0]....
.L_1004:
        /*0520*/ 	.word	0x000037f0


	//   ....[1]....
        /*0524*/ 	.word	0x00010390


	//   ....[2]....
        /*0528*/ 	.word	0x000104e0


	//   ....[3]....
        /*052c*/ 	.word	0x000105d0


	//   ....[4]....
        /*0530*/ 	.word	0x00010d30


	//   ....[5]....
        /*0534*/ 	.word	0x00011630


	//----- nvinfo : EIATTR_MBARRIER_INSTR_OFFSETS
	.align		4
.L_1005:
        /*0538*/ 	.byte	0x04, 0x39
        /*053a*/ 	.short	(.L_1007 - .L_1006)


	//   ....[0]....
.L_1006:
        /*053c*/ 	.word	0x00000280
        /*0540*/ 	.word	0x000000ff
        /*0544*/ 	.word	0x00038800
        /*0548*/ 	.short	0x0100
        /*054a*/ 	.byte	0x08
	.zero		1


	//   ....[1]....
        /*054c*/ 	.word	0x00000290
        /*0550*/ 	.word	0x000000ff
        /*0554*/ 	.word	0x00038810
        /*0558*/ 	.short	0x0100
        /*055a*/ 	.byte	0x08
	.zero		1


	//   ....[2]....
        /*055c*/ 	.word	0x000002a0
        /*0560*/ 	.word	0x000000ff
        /*0564*/ 	.word	0x00038820
        /*0568*/ 	.short	0x0100
        /*056a*/ 	.byte	0x08
	.zero		1


	//   ....[3]....
        /*056c*/ 	.word	0x00000350
        /*0570*/ 	.word	0x000000ff
        /*0574*/ 	.word	0x00038830
        /*0578*/ 	.short	0x0100
        /*057a*/ 	.byte	0x06
	.zero		1


	//   ....[4]....
        /*057c*/ 	.word	0x00000360
        /*0580*/ 	.word	0x000000ff
        /*0584*/ 	.word	0x00038840
        /*0588*/ 	.short	0x0100
        /*058a*/ 	.byte	0x06
	.zero		1


	//   ....[5]....
        /*058c*/ 	.word	0x00000370
        /*0590*/ 	.word	0x000000ff
        /*0594*/ 	.word	0x00038838
        /*0598*/ 	.short	0x0100
        /*059a*/ 	.byte	0x06
	.zero		1


	//   ....[6]....
        /*059c*/ 	.word	0x00000380
        /*05a0*/ 	.word	0x000000ff
        /*05a4*/ 	.word	0x00038848
        /*05a8*/ 	.short	0x0100
        /*05aa*/ 	.byte	0x06
	.zero		1


	//   ....[7]....
        /*05ac*/ 	.word	0x000004b0
        /*05b0*/ 	.word	0x000000ff
        /*05b4*/ 	.word	0x00038850
        /*05b8*/ 	.short	0x0100
        /*05ba*/ 	.byte	0x08
	.zero		1


	//   ....[8]....
        /*05bc*/ 	.word	0x000004c0
        /*05c0*/ 	.word	0x000000ff
        /*05c4*/ 	.word	0x00038860
        /*05c8*/ 	.short	0x0100
        /*05ca*/ 	.byte	0x08
	.zero		1


	//   ....[9]....
        /*05cc*/ 	.word	0x000004d0
        /*05d0*/ 	.word	0x000000ff
        /*05d4*/ 	.word	0x00038858
        /*05d8*/ 	.short	0x0100
        /*05da*/ 	.byte	0x08
	.zero		1


	//   ....[10]....
        /*05dc*/ 	.word	0x000004e0
        /*05e0*/ 	.word	0x000000ff
        /*05e4*/ 	.word	0x00038868
        /*05e8*/ 	.short	0x0100
        /*05ea*/ 	.byte	0x08
	.zero		1


	//   ....[11]....
        /*05ec*/ 	.word	0x000005d0
        /*05f0*/ 	.word	0x000000ff
        /*05f4*/ 	.word	0x00038870
        /*05f8*/ 	.short	0x0100
        /*05fa*/ 	.byte	0x06
	.zero		1


	//   ....[12]....
        /*05fc*/ 	.word	0x000005e0
        /*0600*/ 	.word	0x000000ff
        /*0604*/ 	.word	0x00038880
        /*0608*/ 	.short	0x0100
        /*060a*/ 	.byte	0x06
	.zero		1


	//   ....[13]....
        /*060c*/ 	.word	0x000005f0
        /*0610*/ 	.word	0x000000ff
        /*0614*/ 	.word	0x00038878
        /*0618*/ 	.short	0x0100
        /*061a*/ 	.byte	0x06
	.zero		1


	//   ....[14]....
        /*061c*/ 	.word	0x00000600
        /*0620*/ 	.word	0x000000ff
        /*0624*/ 	.word	0x00038888
        /*0628*/ 	.short	0x0100
        /*062a*/ 	.byte	0x06
	.zero		1


	//   ....[15]....
        /*062c*/ 	.word	0x00000730
        /*0630*/ 	.word	0x000000ff
        /*0634*/ 	.word	0x00038890
        /*0638*/ 	.short	0x0100
        /*063a*/ 	.byte	0x08
	.zero		1


	//   ....[16]....
        /*063c*/ 	.word	0x00000740
        /*0640*/ 	.word	0x000000ff
        /*0644*/ 	.word	0x000388a0
        /*0648*/ 	.short	0x0100
        /*064a*/ 	.byte	0x08
	.zero		1


	//   ....[17]....
        /*064c*/ 	.word	0x00000750
        /*0650*/ 	.word	0x000000ff
        /*0654*/ 	.word	0x00038898
        /*0658*/ 	.short	0x0100
        /*065a*/ 	.byte	0x08
	.zero		1


	//   ....[18]....
        /*065c*/ 	.word	0x00000760
        /*0660*/ 	.word	0x000000ff
        /*0664*/ 	.word	0x000388a8
        /*0668*/ 	.short	0x0100
        /*066a*/ 	.byte	0x08
	.zero		1


	//   ....[19]....
        /*066c*/ 	.word	0x00000890
        /*0670*/ 	.word	0x000000ff
        /*0674*/ 	.word	0x000388b0
        /*0678*/ 	.short	0x0100
        /*067a*/ 	.byte	0x08
	.zero		1


	//   ....[20]....
        /*067c*/ 	.word	0x000008a0
        /*0680*/ 	.word	0x000000ff
        /*0684*/ 	.word	0x000388c0
        /*0688*/ 	.short	0x0100
        /*068a*/ 	.byte	0x08
	.zero		1


	//   ....[21]....
        /*068c*/ 	.word	0x000008b0
        /*0690*/ 	.word	0x000000ff
        /*0694*/ 	.word	0x000388b8
        /*0698*/ 	.short	0x0100
        /*069a*/ 	.byte	0x08
	.zero		1


	//   ....[22]....
        /*069c*/ 	.word	0x000008c0
        /*06a0*/ 	.word	0x000000ff
        /*06a4*/ 	.word	0x000388c8
        /*06a8*/ 	.short	0x0100
        /*06aa*/ 	.byte	0x08
	.zero		1


	//   ....[23]....
        /*06ac*/ 	.word	0x00001cf0
        /*06b0*/ 	.word	0x00000000
        /*06b4*/ 	.word	0x00000000
        /*06b8*/ 	.short	0x0101
        /*06ba*/ 	.byte	0x3f
	.zero		1


	//   ....[24]....
        /*06bc*/ 	.word	0x000027c0
        /*06c0*/ 	.word	0x00000000
        /*06c4*/ 	.word	0x00000000
        /*06c8*/ 	.short	0x0101
        /*06ca*/ 	.byte	0x3f
	.zero		1


	//   ....[25]....
        /*06cc*/ 	.word	0x00003870
        /*06d0*/ 	.word	0x00000011
        /*06d4*/ 	.word	0x00038800
        /*06d8*/ 	.short	0x010a
        /*06da*/ 	.byte	0x3f
	.zero		1


	//   ....[26]....
        /*06dc*/ 	.word	0x000038d0
        /*06e0*/ 	.word	0x00000006
        /*06e4*/ 	.word	0x00038830
        /*06e8*/ 	.short	0x010a
        /*06ea*/ 	.byte	0x3f
	.zero		1


	//   ....[27]....
        /*06ec*/ 	.word	0x00003940
        /*06f0*/ 	.word	0x00000006
        /*06f4*/ 	.word	0x00038830
        /*06f8*/ 	.short	0x010a
        /*06fa*/ 	.byte	0x3f
	.zero		1


	//   ....[28]....
        /*06fc*/ 	.word	0x00003bc0
        /*0700*/ 	.word	0x00000011
        /*0704*/ 	.word	0x00038810
        /*0708*/ 	.short	0x010a
        /*070a*/ 	.byte	0x3f
	.zero		1


	//   ....[29]....
        /*070c*/ 	.word	0x00003c00
        /*0710*/ 	.word	0x00000006
        /*0714*/ 	.word	0x00038850
        /*0718*/ 	.short	0x010a
        /*071a*/ 	.byte	0x3f
	.zero		1


	//   ....[30]....
        /*071c*/ 	.word	0x00003cd0
        /*0720*/ 	.word	0x00000006
        /*0724*/ 	.word	0x00038850
        /*0728*/ 	.short	0x010a
        /*072a*/ 	.byte	0x3f
	.zero		1


	//   ....[31]....
        /*072c*/ 	.word	0x00005d30
        /*0730*/ 	.word	0x00000018
        /*0734*/ 	.word	0x00000000
        /*0738*/ 	.short	0x0101
        /*073a*/ 	.byte	0x3f
	.zero		1


	//   ....[32]....
        /*073c*/ 	.word	0x00006450
        /*0740*/ 	.word	0x00000006
        /*0744*/ 	.word	0x00000000
        /*0748*/ 	.short	0x0101
        /*074a*/ 	.byte	0x3f
	.zero		1


	//   ....[33]....
        /*074c*/ 	.word	0x00006570
        /*0750*/ 	.word	0x00000009
        /*0754*/ 	.word	0x00038830
        /*0758*/ 	.short	0x010a
        /*075a*/ 	.byte	0x3f
	.zero		1


	//   ....[34]....
        /*075c*/ 	.word	0x000065c0
        /*0760*/ 	.word	0x00000009
        /*0764*/ 	.word	0x00038830
        /*0768*/ 	.short	0x010a
        /*076a*/ 	.byte	0x3f
	.zero		1


	//   ....[35]....
        /*076c*/ 	.word	0x00006760
        /*0770*/ 	.word	0x00000009
        /*0774*/ 	.word	0x00038850
        /*0778*/ 	.short	0x010a
        /*077a*/ 	.byte	0x3f
	.zero		1


	//   ....[36]....
        /*077c*/ 	.word	0x000067a0
        /*0780*/ 	.word	0x00000009
        /*0784*/ 	.word	0x00038850
        /*0788*/ 	.short	0x010a
        /*078a*/ 	.byte	0x3f
	.zero		1


	//   ....[37]....
        /*078c*/ 	.word	0x00008760
        /*0790*/ 	.word	0x00000098
        /*0794*/ 	.word	0x00000000
        /*0798*/ 	.short	0x0101
        /*079a*/ 	.byte	0x3f
	.zero		1


	//   ....[38]....
        /*079c*/ 	.word	0x000096c0
        /*07a0*/ 	.word	0x00000009
        /*07a4*/ 	.word	0x00000000
        /*07a8*/ 	.short	0x0101
        /*07aa*/ 	.byte	0x3f
	.zero		1


	//   ....[39]....
        /*07ac*/ 	.word	0x000097d0
        /*07b0*/ 	.word	0x00000009
        /*07b4*/ 	.word	0x00038830
        /*07b8*/ 	.short	0x010a
        /*07ba*/ 	.byte	0x3f
	.zero		1


	//   ....[40]....
        /*07bc*/ 	.word	0x00009820
        /*07c0*/ 	.word	0x00000009
        /*07c4*/ 	.word	0x00038830
        /*07c8*/ 	.short	0x010a
        /*07ca*/ 	.byte	0x3f
	.zero		1


	//   ....[41]....
        /*07cc*/ 	.word	0x000099a0
        /*07d0*/ 	.word	0x00000009
        /*07d4*/ 	.word	0x00038850
        /*07d8*/ 	.short	0x010a
        /*07da*/ 	.byte	0x3f
	.zero		1


	//   ....[42]....
        /*07dc*/ 	.word	0x000099e0
        /*07e0*/ 	.word	0x00000009
        /*07e4*/ 	.word	0x00038850
        /*07e8*/ 	.short	0x010a
        /*07ea*/ 	.byte	0x3f
	.zero		1


	//   ....[43]....
        /*07ec*/ 	.word	0x0000b780
        /*07f0*/ 	.word	0x00000099
        /*07f4*/ 	.word	0x00000000
        /*07f8*/ 	.short	0x0101
        /*07fa*/ 	.byte	0x3f
	.zero		1


	//   ....[44]....
        /*07fc*/ 	.word	0x0000c3e0
        /*0800*/ 	.word	0x00000009
        /*0804*/ 	.word	0x00000000
        /*0808*/ 	.short	0x0101
        /*080a*/ 	.byte	0x3f
	.zero		1


	//   ....[45]....
        /*080c*/ 	.word	0x0000e8a0
        /*0810*/ 	.word	0x00000000
        /*0814*/ 	.word	0x00000000
        /*0818*/ 	.short	0x0101
        /*081a*/ 	.byte	0x3f
	.zero		1


	//   ....[46]....
        /*081c*/ 	.word	0x000109c0
        /*0820*/ 	.word	0x00000000
        /*0824*/ 	.word	0x00038840
        /*0828*/ 	.short	0x010a
        /*082a*/ 	.byte	0x3f
	.zero		1


	//   ....[47]....
        /*082c*/ 	.word	0x00011400
        /*0830*/ 	.word	0x00000011
        /*0834*/ 	.word	0x00038800
        /*0838*/ 	.short	0x0107
        /*083a*/ 	.byte	0x3f
	.zero		1


	//   ....[48]....
        /*083c*/ 	.word	0x000114a0
        /*0840*/ 	.word	0x00000011
        /*0844*/ 	.word	0x00038800
        /*0848*/ 	.short	0x0101
        /*084a*/ 	.byte	0x3f
	.zero		1


	//   ....[49]....
        /*084c*/ 	.word	0x000123c0
        /*0850*/ 	.word	0x00000011
        /*0854*/ 	.word	0x00038810
        /*0858*/ 	.short	0x0107
        /*085a*/ 	.byte	0x3f
	.zero		1


	//   ....[50]....
        /*085c*/ 	.word	0x000124c0
        /*0860*/ 	.word	0x00000011
        /*0864*/ 	.word	0x00038810
        /*0868*/ 	.short	0x0101
        /*086a*/ 	.byte	0x3f
	.zero		1


	//   ....[51]....
        /*086c*/ 	.word	0x000124e0
        /*0870*/ 	.word	0x00000011
        /*0874*/ 	.word	0x00038820
        /*0878*/ 	.short	0x010a
        /*087a*/ 	.byte	0x3f
	.zero		1


	//   ....[52]....
        /*087c*/ 	.word	0x000125b0
        /*0880*/ 	.word	0x00000000
        /*0884*/ 	.word	0x00038860
        /*0888*/ 	.short	0x010a
        /*088a*/ 	.byte	0x3f
	.zero		1


	//   ....[53]....
        /*088c*/ 	.word	0x00013180
        /*0890*/ 	.word	0x00000003
        /*0894*/ 	.word	0x00038840
        /*0898*/ 	.short	0x010a
        /*089a*/ 	.byte	0x3f
	.zero		1


	//   ....[54]....
        /*089c*/ 	.word	0x000133a0
        /*08a0*/ 	.word	0x00000003
        /*08a4*/ 	.word	0x00038860
        /*08a8*/ 	.short	0x010a
        /*08aa*/ 	.byte	0x3f
	.zero		1


	//   ....[55]....
        /*08ac*/ 	.word	0x00013f30
        /*08b0*/ 	.word	0x00000004
        /*08b4*/ 	.word	0x00038840
        /*08b8*/ 	.short	0x010a
        /*08ba*/ 	.byte	0x3f
	.zero		1


	//   ....[56]....
        /*08bc*/ 	.word	0x00014150
        /*08c0*/ 	.word	0x00000004
        /*08c4*/ 	.word	0x00038860
        /*08c8*/ 	.short	0x010a
        /*08ca*/ 	.byte	0x3f
	.zero		1


	//   ....[57]....
        /*08cc*/ 	.word	0x00014c80
        /*08d0*/ 	.word	0x00000004
        /*08d4*/ 	.word	0x00038840
        /*08d8*/ 	.short	0x010a
        /*08da*/ 	.byte	0x3f
	.zero		1


	//   ....[58]....
        /*08dc*/ 	.word	0x00014ea0
        /*08e0*/ 	.word	0x00000004
        /*08e4*/ 	.word	0x00038860
        /*08e8*/ 	.short	0x010a
        /*08ea*/ 	.byte	0x3f
	.zero		1


	//   ....[59]....
        /*08ec*/ 	.word	0x00015bc0
        /*08f0*/ 	.word	0x00000000
        /*08f4*/ 	.word	0x00038820
        /*08f8*/ 	.short	0x010a
        /*08fa*/ 	.byte	0x3f
	.zero		1


	//   ....[60]....
        /*08fc*/ 	.word	0x00015db0
        /*0900*/ 	.word	0x00000006
        /*0904*/ 	.word	0x00000000
        /*0908*/ 	.short	0x010a
        /*090a*/ 	.byte	0x3f
	.zero		1


	//   ....[61]....
        /*090c*/ 	.word	0x00015de0
        /*0910*/ 	.word	0x00000007
        /*0914*/ 	.word	0x00000000
        /*0918*/ 	.short	0x010a
        /*091a*/ 	.byte	0x3f
	.zero		1


	//   ....[62]....
        /*091c*/ 	.word	0x00015e40
        /*0920*/ 	.word	0x00000004
        /*0924*/ 	.word	0x00000000
        /*0928*/ 	.short	0x010a
        /*092a*/ 	.byte	0x3f
	.zero		1


	//   ....[63]....
        /*092c*/ 	.word	0x00015e70
        /*0930*/ 	.word	0x00000003
        /*0934*/ 	.word	0x00000000
        /*0938*/ 	.short	0x010a
        /*093a*/ 	.byte	0x3f
	.zero		1


	//   ....[64]....
        /*093c*/ 	.word	0x00015ed0
        /*0940*/ 	.word	0x00000011
        /*0944*/ 	.word	0x00038800
        /*0948*/ 	.short	0x010a
        /*094a*/ 	.byte	0x3f
	.zero		1


	//   ....[65]....
        /*094c*/ 	.word	0x00015f20
        /*0950*/ 	.word	0x00000006
        /*0954*/ 	.word	0x00038830
        /*0958*/ 	.short	0x010a
        /*095a*/ 	.byte	0x3f
	.zero		1


	//   ....[66]....
        /*095c*/ 	.word	0x00015f70
        /*0960*/ 	.word	0x00000011
        /*0964*/ 	.word	0x00038810
        /*0968*/ 	.short	0x010a
        /*096a*/ 	.byte	0x3f
	.zero		1


	//   ....[67]....
        /*096c*/ 	.word	0x00015fc0
        /*0970*/ 	.word	0x00000006
        /*0974*/ 	.word	0x00038850
        /*0978*/ 	.short	0x010a
        /*097a*/ 	.byte	0x3f
	.zero		1


	//   ....[68]....
        /*097c*/ 	.word	0x00016010
        /*0980*/ 	.word	0x00000009
        /*0984*/ 	.word	0x00038830
        /*0988*/ 	.short	0x010a
        /*098a*/ 	.byte	0x3f
	.zero		1


	//   ....[69]....
        /*098c*/ 	.word	0x00016060
        /*0990*/ 	.word	0x00000009
        /*0994*/ 	.word	0x00038850
        /*0998*/ 	.short	0x010a
        /*099a*/ 	.byte	0x3f
	.zero		1


	//   ....[70]....
        /*099c*/ 	.word	0x000160b0
        /*09a0*/ 	.word	0x00000009
        /*09a4*/ 	.word	0x00038830
        /*09a8*/ 	.short	0x010a
        /*09aa*/ 	.byte	0x3f
	.zero		1


	//   ....[71]....
        /*09ac*/ 	.word	0x00016100
        /*09b0*/ 	.word	0x00000009
        /*09b4*/ 	.word	0x00038850
        /*09b8*/ 	.short	0x010a
        /*09ba*/ 	.byte	0x3f
	.zero		1


	//   ....[72]....
        /*09bc*/ 	.word	0x00016250
        /*09c0*/ 	.word	0x00000000
        /*09c4*/ 	.word	0x00038840
        /*09c8*/ 	.short	0x010a
        /*09ca*/ 	.byte	0x3f
	.zero		1


	//   ....[73]....
        /*09cc*/ 	.word	0x00017150
        /*09d0*/ 	.word	0x00000011
        /*09d4*/ 	.word	0x00038820
        /*09d8*/ 	.short	0x010a
        /*09da*/ 	.byte	0x3f
	.zero		1


	//   ....[74]....
        /*09dc*/ 	.word	0x000171a0
        /*09e0*/ 	.word	0x00000000
        /*09e4*/ 	.word	0x00038860
        /*09e8*/ 	.short	0x010a
        /*09ea*/ 	.byte	0x3f
	.zero		1


	//   ....[75]....
        /*09ec*/ 	.word	0x000171f0
        /*09f0*/ 	.word	0x00000003
        /*09f4*/ 	.word	0x00038840
        /*09f8*/ 	.short	0x010a
        /*09fa*/ 	.byte	0x3f
	.zero		1


	//   ....[76]....
        /*09fc*/ 	.word	0x00017240
        /*0a00*/ 	.word	0x00000003
        /*0a04*/ 	.word	0x00038860
        /*0a08*/ 	.short	0x010a
        /*0a0a*/ 	.byte	0x3f
	.zero		1


	//   ....[77]....
        /*0a0c*/ 	.word	0x00017290
        /*0a10*/ 	.word	0x00000004
        /*0a14*/ 	.word	0x00038840
        /*0a18*/ 	.short	0x010a
        /*0a1a*/ 	.byte	0x3f
	.zero		1


	//   ....[78]....
        /*0a1c*/ 	.word	0x000172e0
        /*0a20*/ 	.word	0x00000004
        /*0a24*/ 	.word	0x00038860
        /*0a28*/ 	.short	0x010a
        /*0a2a*/ 	.byte	0x3f
	.zero		1


	//   ....[79]....
        /*0a2c*/ 	.word	0x00017330
        /*0a30*/ 	.word	0x00000004
        /*0a34*/ 	.word	0x00038840
        /*0a38*/ 	.short	0x010a
        /*0a3a*/ 	.byte	0x3f
	.zero		1


	//   ....[80]....
        /*0a3c*/ 	.word	0x00017380
        /*0a40*/ 	.word	0x00000004
        /*0a44*/ 	.word	0x00038860
        /*0a48*/ 	.short	0x010a
        /*0a4a*/ 	.byte	0x3f
	.zero		1


	//   ....[81]....
        /*0a4c*/ 	.word	0x00017470
        /*0a50*/ 	.word	0x00000000
        /*0a54*/ 	.word	0x00038820
        /*0a58*/ 	.short	0x010a
        /*0a5a*/ 	.byte	0x3f
	.zero		1


	//   ....[82]....
        /*0a5c*/ 	.word	0x00017610
        /*0a60*/ 	.word	0x00000006
        /*0a64*/ 	.word	0x00000000
        /*0a68*/ 	.short	0x010a
        /*0a6a*/ 	.byte	0x3f
	.zero		1


	//   ....[83]....
        /*0a6c*/ 	.word	0x00017660
        /*0a70*/ 	.word	0x00000007
        /*0a74*/ 	.word	0x00000000
        /*0a78*/ 	.short	0x010a
        /*0a7a*/ 	.byte	0x3f
	.zero		1


	//   ....[84]....
        /*0a7c*/ 	.word	0x000176b0
        /*0a80*/ 	.word	0x00000004
        /*0a84*/ 	.word	0x00000000
        /*0a88*/ 	.short	0x010a
        /*0a8a*/ 	.byte	0x3f
	.zero		1


	//----- nvinfo : EIATTR_NUM_MBARRIERS
	.align		4
.L_1007:
        /*0a8c*/ 	.byte	0x03, 0x38
        /*0a8e*/ 	.short	0x0017


	//----- nvinfo : EIATTR_EXIT_INSTR_OFFSETS
	.align		4
        /*0a90*/ 	.byte	0x04, 0x1c
        /*0a92*/ 	.short	(.L_1009 - .L_1008)


	//   ....[0]....
.L_1008:
        /*0a94*/ 	.word	0x00000a30


	//   ....[1]....
        /*0a98*/ 	.word	0x0000f980


	//   ....[2]....
        /*0a9c*/ 	.word	0x00015ec0


	//----- nvinfo : EIATTR_MAX_THREADS
	.align		4
.L_1009:
        /*0aa0*/ 	.byte	0x04, 0x05
        /*0aa2*/ 	.short	(.L_1011 - .L_1010)
.L_1010:
        /*0aa4*/ 	.word	0x00000180
        /*0aa8*/ 	.word	0x00000001
        /*0aac*/ 	.word	0x00000001


	//----- nvinfo : EIATTR_CRS_STACK_SIZE
	.align		4
.L_1011:
        /*0ab0*/ 	.byte	0x04, 0x1e
        /*0ab2*/ 	.short	(.L_1013 - .L_1012)
.L_1012:
        /*0ab4*/ 	.word	0x00000000


	//----- nvinfo : EIATTR_CBANK_PARAM_SIZE
	.align		4
.L_1013:
        /*0ab8*/ 	.byte	0x03, 0x19
        /*0aba*/ 	.short	0x0bf0


	//----- nvinfo : EIATTR_PARAM_CBANK
	.align		4
        /*0abc*/ 	.byte	0x04, 0x0a
        /*0abe*/ 	.short	(.L_1015 - .L_1014)
	.align		4
.L_1014:
        /*0ac0*/ 	.word	index@(.nv.constant0._ZN7cutlass13device_kernelIN5flash11enable_sm90INS1_16FlashAttnFwdSm90INS1_25CollectiveMainloopFwdSm90ILi2EN4cute5tupleIJNS5_1CILi1EEES8_S8_EEENS6_IJNS7_ILi64EEESA_SA_EEELi512ENS_10bfloat16_tEfNS_4arch4Sm90ELb1ELb0ELb0ELb0ELb0ELb0ELb1ELb0ELb0ELb1ELb0ELb0EEENS1_21CollectiveEpilogueFwdINS6_IJSA_NS7_ILi512EEESA_EEES9_SC_SE_Li256ELb0ELb1ELb0ELb0EEENS1_30DynamicPersistentTileSchedulerILi256ELi128ELb0ELb1ELb1EEEEEEEEEvNT_6ParamsE)
        /*0ac4*/ 	.short	0x0210
        /*0ac6*/ 	.short	0x0bf0


	//----- nvinfo : EIATTR_SW_WAR
	.align		4
.L_1015:
        /*0ac8*/ 	.byte	0x04, 0x36
        /*0aca*/ 	.short	(.L_1017 - .L_1016)
.L_1016:
        /*0acc*/ 	.word	0x00000008
.L_1017:


//--------------------- .nv.info._ZN7cutlass13device_kernelIN5flash11enable_sm90INS1_16FlashAttnFwdSm90INS1_25CollectiveMainloopFwdSm90ILi2EN4cute5tupleIJNS5_1CILi1EEES8_S8_EEENS6_IJNS7_ILi64EEESA_SA_EEELi512ENS_10bfloat16_tEfNS_4arch4Sm90ELb1ELb0ELb0ELb1ELb0ELb0ELb0ELb0ELb0ELb1ELb0ELb0EEENS1_21CollectiveEpilogueFwdINS6_IJSA_NS7_ILi512EEESA_EEES9_SC_SE_Li256ELb1ELb1ELb0ELb0EEENS1_36VarlenDynamicPersistentTileSchedulerILi64ELi64ELi256ELi128ELb0ELb1ELb1ELb1ELb1ELb1EEEEEEEEEvNT_6ParamsE --------------------------
	.section	.nv.info._ZN7cutlass13device_kernelIN5flash11enable_sm90INS1_16FlashAttnFwdSm90INS1_25CollectiveMainloopFwdSm90ILi2EN4cute5tupleIJNS5_1CILi1EEES8_S8_EEENS6_IJNS7_ILi64EEESA_SA_EEELi512ENS_10bfloat16_tEfNS_4arch4Sm90ELb1ELb0ELb0ELb1ELb0ELb0ELb0ELb0ELb0ELb1ELb0ELb0EEENS1_21CollectiveEpilogueFwdINS6_IJSA_NS7_ILi512EEESA_EEES9_SC_SE_Li256ELb1ELb1ELb0ELb0EEENS1_36VarlenDynamicPersistentTileSchedulerILi64ELi64ELi256ELi128ELb0ELb1ELb1ELb1ELb1ELb1EEEEEEEEEvNT_6ParamsE,"",@"SHT_CUDA_INFO"
	.sectionflags	@""
	.align	4


	//----- nvinfo : EIATTR_CUDA_API_VERSION
	.align		4
        /*0000*/ 	.byte	0x04, 0x37
        /*0002*/ 	.short	(.L_1019 - .L_1018)
.L_1018:
        /*0004*/ 	.word	0x00000082


	//----- nvinfo : EIATTR_KPARAM_INFO
	.align		4
.L_1019:
        /*0008*/ 	.byte	0x04, 0x17
        /*000a*/ 	.short	(.L_1021 - .L_1020)
.L_1020:
        /*000c*/ 	.word	0x00000000
        /*0010*/ 	.short	0x0000
        /*0012*/ 	.short	0x0070
        /*0014*/ 	.byte	0x00, 0xf0, 0x01, 0x2a


	//----- nvinfo : EIATTR_SPARSE_MMA_MASK
	.align		4
.L_1021:
        /*0018*/ 	.byte	0x03, 0x50
        /*001a*/ 	.short	0x0000


	//----- nvinfo : EIATTR_MAXREG_COUNT
	.align		4
        /*001c*/ 	.byte	0x03, 0x1b
        /*001e*/ 	.short	0x00a8


	//----- nvinfo : EIATTR_NUM_BARRIERS
	.align		4
        /*0020*/ 	.byte	0x02, 0x4c
        /*0022*/ 	.byte	0x10
	.zero		1


	//----- nvinfo : EIATTR_EXTERNS
	.align		4
        /*0024*/ 	.byte	0x04, 0x0f
        /*0026*/ 	.short	(.L_1023 - .L_1022)


	//   ....[0]....
	.align		4
.L_1022:
        /*0028*/ 	.word	index@(__assertfail)


	//----- nvinfo : EIATTR_ANNOTATIONS
	.align		4
.L_1023:
        /*002c*/ 	.byte	0x04, 0x55
        /*002e*/ 	.short	(.L_1025 - .L_1024)


	//   ....[0]....
.L_1024:
        /* <DEDUP_REMOVED lines=79> */


	//----- nvinfo : EIATTR_MERCURY_ISA_VERSION
	.align		4
.L_1025:
        /*0508*/ 	.byte	0x03, 0x5f
        /*050a*/ 	.short	0x0101


	//----- nvinfo : EIATTR_UNUSED_LOAD_BYTE_OFFSET
	.align		4
        /*050c*/ 	.byte	0x04, 0x44
        /*050e*/ 	.short	(.L_1027 - .L_1026)


	//   ....[0]....
.L_1026:
        /*0510*/ 	.word	0x00000a20
        /*0514*/ 	.word	0x0000fff0


	//   ....[1]....
        /*0518*/ 	.word	0x00009300
        /*051c*/ 	.word	0x0000fff0


	//----- nvinfo : EIATTR_INT_WARP_WIDE_INSTR_OFFSETS
	.align		4
.L_1027:
        /*0520*/ 	.byte	0x04, 0x31
        /*0522*/ 	.short	(.L_1029 - .L_1028)


	//   ....[0]....
.L_1028:
        /*0524*/ 	.word	0x00000130


	//   ....[1]....
        /*0528*/ 	.word	0x00000170


	//   ....[2]....
        /*052c*/ 	.word	0x000001e0


	//   ....[3]....
        /*0530*/ 	.word	0x0000d5a0


	//   ....[4]....
        /*0534*/ 	.word	0x0000d630


	//   ....[5]....
        /*0538*/ 	.word	0x000122e0


	//   ....[6]....
        /*053c*/ 	.word	0x00012370


	//----- nvinfo : EIATTR_COOP_GROUP_MASK_REGIDS
	.align		4
.L_1029:
        /*0540*/ 	.byte	0x04, 0x29
        /*0542*/ 	.short	(.L_1031 - .L_1030)


	//   ....[0]....
.L_1030:
        /*0544*/ 	.word	0xffffffff


	//   ....[1]....
        /*0548*/ 	.word	0xffffffff


	//   ....[2]....
        /*054c*/ 	.word	0xffffffff


	//   ....[3]....
        /*0550*/ 	.word	0xffffffff


	//   ....[4]....
        /*0554*/ 	.word	0xffffffff


	//   ....[5]....
        /*0558*/ 	.word	0xffffffff


	//   ....[6]....
        /*055c*/ 	.word	0xffffffff


	//   ....[7]....
        /*0560*/ 	.word	0xffffffff


	//   ....[8]....
        /*0564*/ 	.word	0xffffffff


	//   ....[9]....
        /*0568*/ 	.word	0xffffffff


	//   ....[10]....
        /*056c*/ 	.word	0xffffffff


	//   ....[11]....
        /*0570*/ 	.word	0xffffffff


	//   ....[12]....
        /*0574*/ 	.word	0xffffffff


	//   ....[13]....
        /*0578*/ 	.word	0xffffffff


	//   ....[14]....
        /*057c*/ 	.word	0xffffffff


	//   ....[15]....
        /*0580*/ 	.word	0xffffffff


	//   ....[16]....
        /*0584*/ 	.word	0xffffffff


	//   ....[17]....
        /*0588*/ 	.word	0xffffffff


	//   ....[18]....
        /*058c*/ 	.word	0xffffffff


	//   ....[19]....
        /*0590*/ 	.word	0xffffffff


	//   ....[20]....
        /*0594*/ 	.word	0xffffffff


	//   ....[21]....
        /*0598*/ 	.word	0xffffffff


	//   ....[22]....
        /*059c*/ 	.word	0xffffffff


	//   ....[23]....
        /*05a0*/ 	.word	0xffffffff


	//   ....[24]....
        /*05a4*/ 	.word	0xffffffff


	//   ....[25]....
        /*05a8*/ 	.word	0xffffffff


	//   ....[26]....
        /*05ac*/ 	.word	0xffffffff


	//   ....[27]....
        /*05b0*/ 	.word	0xffffffff


	//   ....[28]....
        /*05b4*/ 	.word	0xffffffff


	//   ....[29]....
        /*05b8*/ 	.word	0xffffffff


	//   ....[30]....
        /*05bc*/ 	.word	0xffffffff


	//   ....[31]....
        /*05c0*/ 	.word	0xffffffff


	//   ....[32]....
        /*05c4*/ 	.word	0xffffffff


	//   ....[33]....
        /*05c8*/ 	.word	0xffffffff


	//   ....[34]....
        /*05cc*/ 	.word	0xffffffff


	//   ....[35]....
        /*05d0*/ 	.word	0xffffffff


	//   ....[36]....
        /*05d4*/ 	.word	0xffffffff


	//   ....[37]....
        /*05d8*/ 	.word	0xffffffff


	//   ....[38]....
        /*05dc*/ 	.word	0xffffffff


	//   ....[39]....
        /*05e0*/ 	.word	0xffffffff


	//   ....[40]....
        /*05e4*/ 	.word	0xffffffff


	//   ....[41]....
        /*05e8*/ 	.word	0xffffffff


	//   ....[42]....
        /*05ec*/ 	.word	0xffffffff


	//   ....[43]....
        /*05f0*/ 	.word	0xffffffff


	//   ....[44]....
        /*05f4*/ 	.word	0xffffffff


	//   ....[45]....
        /*05f8*/ 	.word	0xffffffff


	//   ....[46]....
        /*05fc*/ 	.word	0xffffffff


	//   ....[47]....
        /*0600*/ 	.word	0xffffffff


	//   ....[48]....
        /*0604*/ 	.word	0xffffffff


	//   ....[49]....
        /*0608*/ 	.word	0xffffffff


	//   ....[50]....
        /*060c*/ 	.word	0xffffffff


	//   ....[51]....
        /*0610*/ 	.word	0xffffffff


	//   ....[52]....
        /*0614*/ 	.word	0xffffffff


	//   ....[53]....
        /*0618*/ 	.word	0xffffffff


	//   ....[54]....
        /*061c*/ 	.word	0xffffffff


	//   ....[55]....
        /*0620*/ 	.word	0xffffffff


	//   ....[56]....
        /*0624*/ 	.word	0xffffffff


	//   ....[57]....
        /*0628*/ 	.word	0xffffffff


	//   ....[58]....
        /*062c*/ 	.word	0xffffffff


	//   ....[59]....
        /*0630*/ 	.word	0xffffffff


	//   ....[60]....
        /*0634*/ 	.word	0xffffffff


	//   ....[61]....
        /*0638*/ 	.word	0xffffffff


	//   ....[62]....
        /*063c*/ 	.word	0xffffffff


	//   ....[63]....
        /*0640*/ 	.word	0xffffffff


	//   ....[64]....
        /*0644*/ 	.word	0xffffffff


	//   ....[65]....
        /*0648*/ 	.word	0xffffffff


	//   ....[66]....
        /*064c*/ 	.word	0xffffffff


	//   ....[67]....
        /*0650*/ 	.word	0xffffffff


	//   ....[68]....
        /*0654*/ 	.word	0xffffffff


	//   ....[69]....
        /*0658*/ 	.word	0xffffffff


	//   ....[70]....
        /*065c*/ 	.word	0xffffffff


	//   ....[71]....
        /*0660*/ 	.word	0xffffffff


	//   ....[72]....
        /*0664*/ 	.word	0xffffffff


	//   ....[73]....
        /*0668*/ 	.word	0xffffffff


	//   ....[74]....
        /*066c*/ 	.word	0xffffffff


	//   ....[75]....
        /*0670*/ 	.word	0xffffffff


	//   ....[76]....
        /*0674*/ 	.word	0xffffffff


	//   ....[77]....
        /*0678*/ 	.word	0xffffffff


	//   ....[78]....
        /*067c*/ 	.word	0xffffffff


	//   ....[79]....
        /*0680*/ 	.word	0xffffffff


	//   ....[80]....
        /*0684*/ 	.word	0xffffffff


	//   ....[81]....
        /*0688*/ 	.word	0xffffffff


	//   ....[82]....
        /*068c*/ 	.word	0xffffffff


	//   ....[83]....
        /*0690*/ 	.word	0xffffffff


	//   ....[84]....
        /*0694*/ 	.word	0xffffffff


	//   ....[85]....
        /*0698*/ 	.word	0xffffffff


	//   ....[86]....
        /*069c*/ 	.word	0xffffffff


	//   ....[87]....
        /*06a0*/ 	.word	0xffffffff


	//   ....[88]....
        /*06a4*/ 	.word	0x0500000f


	//   ....[89]....
        /*06a8*/ 	.word	0x0500000f


	//   ....[90]....
        /*06ac*/ 	.word	0x0500000f


	//   ....[91]....
        /*06b0*/ 	.word	0x0500000f


	//   ....[92]....
        /*06b4*/ 	.word	0x0500000f


	//   ....[93]....
        /*06b8*/ 	.word	0x0500000f


	//   ....[94]....
        /*06bc*/ 	.word	0x0500000f


	//   ....[95]....
        /*06c0*/ 	.word	0x0500000f


	//   ....[96]....
        /*06c4*/ 	.word	0x0500000f


	//   ....[97]....
        /*06c8*/ 	.word	0x0500000f


	//   ....[98]....
        /*06cc*/ 	.word	0x0500000f


	//   ....[99]....
        /*06d0*/ 	.word	0x0500000f


	//   ....[100]....
        /*06d4*/ 	.word	0x0500000f


	//   ....[101]....
        /*06d8*/ 	.word	0x0500000f


	//   ....[102]....
        /*06dc*/ 	.word	0x0500000f


	//   ....[103]....
        /*06e0*/ 	.word	0x0500000f


	//   ....[104]....
        /*06e4*/ 	.word	0x0500000f


	//   ....[105]....
        /*06e8*/ 	.word	0x0500000f


	//   ....[106]....
        /*06ec*/ 	.word	0x0500000f


	//   ....[107]....
        /*06f0*/ 	.word	0x0500000f


	//   ....[108]....
        /*06f4*/ 	.word	0x0500000f


	//   ....[109]....
        /*06f8*/ 	.word	0x0500000f


	//   ....[110]....
        /*06fc*/ 	.word	0x0500000f


	//   ....[111]....
        /*0700*/ 	.word	0x0500000f


	//   ....[112]....
        /*0704*/ 	.word	0x0500000f


	//   ....[113]....
        /*0708*/ 	.word	0x0500000f


	//   ....[114]....
        /*070c*/ 	.word	0x0500000f


	//----- nvinfo : EIATTR_COOP_GROUP_INSTR_OFFSETS
	.align		4
.L_1031:
        /*0710*/ 	.byte	0x04, 0x28
        /*0712*/ 	.short	(.L_1033 - .L_1032)


	//   ....[0]....
.L_1032:
        /*0714*/ 	.word	0x00000060


	//   ....[1]....
        /*0718*/ 	.word	0x00000140


	//   ....[2]....
        /*071c*/ 	.word	0x00000190


	//   ....[3]....
        /*0720*/ 	.word	0x00000380


	//   ....[4]....
        /*0724*/ 	.word	0x000004e0


	//   ....[5]....
        /*0728*/ 	.word	0x00000600


	//   ....[6]....
        /*072c*/ 	.word	0x00000760


	//   ....[7]....
        /*0730*/ 	.word	0x00001ad0


	//   ....[8]....
        /*0734*/ 	.word	0x00003870


	//   ....[9]....
        /*0738*/ 	.word	0x00003e60


	//   ....[10]....
        /*073c*/ 	.word	0x00003e90


	//   ....[11]....
        /*0740*/ 	.word	0x00004290


	//   ....[12]....
        /*0744*/ 	.word	0x00004390


	//   ....[13]....
        /*0748*/ 	.word	0x000045c0


	//   ....[14]....
        /*074c*/ 	.word	0x00004710


	//   ....[15]....
        /*0750*/ 	.word	0x000050f0


	//   ....[16]....
        /*0754*/ 	.word	0x000053d0


	//   ....[17]....
        /*0758*/ 	.word	0x000053f0


	//   ....[18]....
        /*075c*/ 	.word	0x000057f0


	//   ....[19]....
        /*0760*/ 	.word	0x000058f0


	//   ....[20]....
        /*0764*/ 	.word	0x00005b40


	//   ....[21]....
        /*0768*/ 	.word	0x00005c90


	//   ....[22]....
        /*076c*/ 	.word	0x00006ef0


	//   ....[23]....
        /*0770*/ 	.word	0x00007300


	//   ....[24]....
        /*0774*/ 	.word	0x00007330


	//   ....[25]....
        /*0778*/ 	.word	0x000075f0


	//   ....[26]....
        /*077c*/ 	.word	0x000077c0


	//   ....[27]....
        /*0780*/ 	.word	0x000087c0


	//   ....[28]....
        /*0784*/ 	.word	0x00008800


	//   ....[29]....
        /*0788*/ 	.word	0x00008830


	//   ....[30]....
        /*078c*/ 	.word	0x000088a0


	//   ....[31]....
        /*0790*/ 	.word	0x000088d0


	//   ....[32]....
        /*0794*/ 	.word	0x0000a220


	//   ....[33]....
        /*0798*/ 	.word	0x0000a850


	//   ....[34]....
        /*079c*/ 	.word	0x0000a880


	//   ....[35]....
        /*07a0*/ 	.word	0x0000a8a0


	//   ....[36]....
        /*07a4*/ 	.word	0x0000a8c0


	//   ....[37]....
        /*07a8*/ 	.word	0x0000af40


	//   ....[38]....
        /*07ac*/ 	.word	0x0000af60


	//   ....[39]....
        /*07b0*/ 	.word	0x0000b190


	//   ....[40]....
        /*07b4*/ 	.word	0x0000b1b0


	//   ....[41]....
        /*07b8*/ 	.word	0x0000bd60


	//   ....[42]....
        /*07bc*/ 	.word	0x0000bd90


	//   ....[43]....
        /*07c0*/ 	.word	0x0000bfd0


	//   ....[44]....
        /*07c4*/ 	.word	0x0000bff0


	//   ....[45]....
        /*07c8*/ 	.word	0x0000c2a0


	//   ....[46]....
        /*07cc*/ 	.word	0x0000c470


	//   ....[47]....
        /*07d0*/ 	.word	0x0000c4a0


	//   ....[48]....
        /*07d4*/ 	.word	0x0000c4d0


	//   ....[49]....
        /*07d8*/ 	.word	0x0000c500


	//   ....[50]....
        /*07dc*/ 	.word	0x0000c530


	//   ....[51]....
        /*07e0*/ 	.word	0x0000c560


	//   ....[52]....
        /*07e4*/ 	.word	0x0000c6d0


	//   ....[53]....
        /*07e8*/ 	.word	0x0000c700


	//   ....[54]....
        /*07ec*/ 	.word	0x0000c730


	//   ....[55]....
        /*07f0*/ 	.word	0x0000c760


	//   ....[56]....
        /*07f4*/ 	.word	0x0000c790


	//   ....[57]....
        /*07f8*/ 	.word	0x0000c7c0


	//   ....[58]....
        /*07fc*/ 	.word	0x0000c860


	//   ....[59]....
        /*0800*/ 	.word	0x0000c8c0


	//   ....[60]....
        /*0804*/ 	.word	0x0000c950


	//   ....[61]....
        /*0808*/ 	.word	0x0000dba0


	//   ....[62]....
        /*080c*/ 	.word	0x0000e6f0


	//   ....[63]....
        /*0810*/ 	.word	0x0000e720


	//   ....[64]....
        /*0814*/ 	.word	0x0000e7c0


	//   ....[65]....
        /*0818*/ 	.word	0x0000e7e0


	//   ....[66]....
        /*081c*/ 	.word	0x0000e860


	//   ....[67]....
        /*0820*/ 	.word	0x0000e880


	//   ....[68]....
        /*0824*/ 	.word	0x0000e890


	//   ....[69]....
        /*0828*/ 	.word	0x0000e900


	//   ....[70]....
        /*082c*/ 	.word	0x00012570


	//   ....[71]....
        /*0830*/ 	.word	0x000125a0


	//   ....[72]....
        /*0834*/ 	.word	0x000125e0


	//   ....[73]....
        /*0838*/ 	.word	0x00012610


	//   ....[74]....
        /*083c*/ 	.word	0x00012640


	//   ....[75]....
        /*0840*/ 	.word	0x00012670


	//   ....[76]....
        /*0844*/ 	.word	0x000126a0


	//   ....[77]....
        /*0848*/ 	.word	0x000126d0


	//   ....[78]....
        /*084c*/ 	.word	0x00012850


	//   ....[79]....
        /*0850*/ 	.word	0x00012880


	//   ....[80]....
        /*0854*/ 	.word	0x000128b0


	//   ....[81]....
        /*0858*/ 	.word	0x000128e0


	//   ....[82]....
        /*085c*/ 	.word	0x00012910


	//   ....[83]....
        /*0860*/ 	.word	0x00012940


	//   ....[84]....
        /*0864*/ 	.word	0x00012a00


	//   ....[85]....
        /*0868*/ 	.word	0x00012a20


	//   ....[86]....
        /*086c*/ 	.word	0x00012a90


	//   ....[87]....
        /*0870*/ 	.word	0x00013150


	//   ....[88]....
        /*0874*/ 	.word	0x000137b0


	//   ....[89]....
        /*0878*/ 	.word	0x00013930


	//   ....[90]....
        /*087c*/ 	.word	0x000139a0


	//   ....[91]....
        /*0880*/ 	.word	0x00013a00


	//   ....[92]....
        /*0884*/ 	.word	0x00013af0


	//   ....[93]....
        /*0888*/ 	.word	0x00013b50


	//   ....[94]....
        /*088c*/ 	.word	0x00013c50


	//   ....[95]....
        /*0890*/ 	.word	0x00013cb0


	//   ....[96]....
        /*0894*/ 	.word	0x00013d90


	//   ....[97]....
        /*0898*/ 	.word	0x000140c0


	//   ....[98]....
        /*089c*/ 	.word	0x00014160


	//   ....[99]....
        /*08a0*/ 	.word	0x00014280


	//   ....[100]....
        /*08a4*/ 	.word	0x000142f0


	//   ....[101]....
        /*08a8*/ 	.word	0x00014360


	//   ....[102]....
        /*08ac*/ 	.word	0x000143d0


	//   ....[103]....
        /*08b0*/ 	.word	0x00014440


	//   ....[104]....
        /*08b4*/ 	.word	0x000144c0


	//   ....[105]....
        /*08b8*/ 	.word	0x00014550


	//   ....[106]....
        /*08bc*/ 	.word	0x000145e0


	//   ....[107]....
        /*08c0*/ 	.word	0x00014650


	//   ....[108]....
        /*08c4*/ 	.word	0x000146c0


	//   ....[109]....
        /*08c8*/ 	.word	0x00014730


	//   ....[110]....
        /*08cc*/ 	.word	0x000147b0


	//   ....[111]....
        /*08d0*/ 	.word	0x00014820


	//   ....[112]....
        /*08d4*/ 	.word	0x000148c0


	//   ....[113]....
        /*08d8*/ 	.word	0x00014950


	//   ....[114]....
        /*08dc*/ 	.word	0x00014a80


	//----- nvinfo : EIATTR_REG_RECONFIG
	.align		4
.L_1033:
        /*08e0*/ 	.byte	0x01, 0x54
	.zero		2


	//----- nvinfo : EIATTR_SYSCALL_OFFSETS
	.align		4
        /*08e4*/ 	.byte	0x04, 0x46
        /*08e6*/ 	.short	(.L_1035 - .L_1034)


	//   ....[0]....
.L_1034:
        /*08e8*/ 	.word	0x00003a40


	//   ....[1]....
        /*08ec*/ 	.word	0x0000d7a0


	//   ....[2]....
        /*08f0*/ 	.word	0x0000d900


	//   ....[3]....
        /*08f4*/ 	.word	0x0000da00


	//   ....[4]....
        /*08f8*/ 	.word	0x0000e330


	//----- nvinfo : EIATTR_MBARRIER_INSTR_OFFSETS
	.align		4
.L_1035:
        /*08fc*/ 	.byte	0x04, 0x39
        /*08fe*/ 	.short	(.L_1037 - .L_1036)


	//   ....[0]....
.L_1036:
        /*0900*/ 	.word	0x00000270
        /*0904*/ 	.word	0x000000ff
        /*0908*/ 	.word	0x00028c00
        /*090c*/ 	.short	0x0100
        /*090e*/ 	.byte	0x08
	.zero		1


	//   ....[1]....
        /*0910*/ 	.word	0x00000280
        /*0914*/ 	.word	0x000000ff
        /*0918*/ 	.word	0x00028c20
        /*091c*/ 	.short	0x0100
        /*091e*/ 	.byte	0x08
	.zero		1


	//   ....[2]....
        /*0920*/ 	.word	0x00000330
        /*0924*/ 	.word	0x000000ff
        /*0928*/ 	.word	0x00028c30
        /*092c*/ 	.short	0x0100
        /*092e*/ 	.byte	0x06
	.zero		1


	//   ....[3]....
        /*0930*/ 	.word	0x00000340
        /*0934*/ 	.word	0x000000ff
        /*0938*/ 	.word	0x00028c40
        /*093c*/ 	.short	0x0100
        /*093e*/ 	.byte	0x06
	.zero		1


	//   ....[4]....
        /*0940*/ 	.word	0x00000350
        /*0944*/ 	.word	0x000000ff
        /*0948*/ 	.word	0x00028c38
        /*094c*/ 	.short	0x0100
        /*094e*/ 	.byte	0x06
	.zero		1


	//   ....[5]....
        /*0950*/ 	.word	0x00000360
        /*0954*/ 	.word	0x000000ff
        /*0958*/ 	.word	0x00028c48
        /*095c*/ 	.short	0x0100
        /*095e*/ 	.byte	0x06
	.zero		1


	//   ....[6]....
        /*0960*/ 	.word	0x00000490
        /*0964*/ 	.word	0x000000ff
        /*0968*/ 	.word	0x00028c50
        /*096c*/ 	.short	0x0100
        /*096e*/ 	.byte	0x08
	.zero		1


	//   ....[7]....
        /*0970*/ 	.word	0x000004a0
        /*0974*/ 	.word	0x000000ff
        /*0978*/ 	.word	0x00028c60
        /*097c*/ 	.short	0x0100
        /*097e*/ 	.byte	0x08
	.zero		1


	//   ....[8]....
        /*0980*/ 	.word	0x000004b0
        /*0984*/ 	.word	0x000000ff
        /*0988*/ 	.word	0x00028c58
        /*098c*/ 	.short	0x0100
        /*098e*/ 	.byte	0x08
	.zero		1


	//   ....[9]....
        /*0990*/ 	.word	0x000004c0
        /*0994*/ 	.word	0x000000ff
        /*0998*/ 	.word	0x00028c68
        /*099c*/ 	.short	0x0100
        /*099e*/ 	.byte	0x08
	.zero		1


	//   ....[10]....
        /*09a0*/ 	.word	0x000005b0
        /*09a4*/ 	.word	0x000000ff
        /*09a8*/ 	.word	0x00028c70
        /*09ac*/ 	.short	0x0100
        /*09ae*/ 	.byte	0x06
	.zero		1


	//   ....[11]....
        /*09b0*/ 	.word	0x000005c0
        /*09b4*/ 	.word	0x000000ff
        /*09b8*/ 	.word	0x00028c80
        /*09bc*/ 	.short	0x0100
        /*09be*/ 	.byte	0x06
	.zero		1


	//   ....[12]....
        /*09c0*/ 	.word	0x000005d0
        /*09c4*/ 	.word	0x000000ff
        /*09c8*/ 	.word	0x00028c78
        /*09cc*/ 	.short	0x0100
        /*09ce*/ 	.byte	0x06
	.zero		1


	//   ....[13]....
        /*09d0*/ 	.word	0x000005e0
        /*09d4*/ 	.word	0x000000ff
        /*09d8*/ 	.word	0x00028c88
        /*09dc*/ 	.short	0x0100
        /*09de*/ 	.byte	0x06
	.zero		1


	//   ....[14]....
        /*09e0*/ 	.word	0x00000710
        /*09e4*/ 	.word	0x000000ff
        /*09e8*/ 	.word	0x00028c90
        /*09ec*/ 	.short	0x0100
        /*09ee*/ 	.byte	0x08
	.zero		1


	//   ....[15]....
        /*09f0*/ 	.word	0x00000720
        /*09f4*/ 	.word	0x000000ff
        /*09f8*/ 	.word	0x00028ca0
        /*09fc*/ 	.short	0x0100
        /*09fe*/ 	.byte	0x08
	.zero		1


	//   ....[16]....
        /*0a00*/ 	.word	0x00000730
        /*0a04*/ 	.word	0x000000ff
        /*0a08*/ 	.word	0x00028c98
        /*0a0c*/ 	.short	0x0100
        /*0a0e*/ 	.byte	0x08
	.zero		1


	//   ....[17]....
        /*0a10*/ 	.word	0x00000740
        /*0a14*/ 	.word	0x000000ff
        /*0a18*/ 	.word	0x00028ca8
        /*0a1c*/ 	.short	0x0100
        /*0a1e*/ 	.byte	0x08
	.zero		1


	//   ....[18]....
        /*0a20*/ 	.word	0x00000870
        /*0a24*/ 	.word	0x000000ff
        /*0a28*/ 	.word	0x00028cb0
        /*0a2c*/ 	.short	0x0100
        /*0a2e*/ 	.byte	0x08
	.zero		1


	//   ....[19]....
        /*0a30*/ 	.word	0x00000880
        /*0a34*/ 	.word	0x000000ff
        /*0a38*/ 	.word	0x00028cc0
        /*0a3c*/ 	.short	0x0100
        /*0a3e*/ 	.byte	0x08
	.zero		1


	//   ....[20]....
        /*0a40*/ 	.word	0x00000890
        /*0a44*/ 	.word	0x000000ff
        /*0a48*/ 	.word	0x00028cb8
        /*0a4c*/ 	.short	0x0100
        /*0a4e*/ 	.byte	0x08
	.zero		1


	//   ....[21]....
        /*0a50*/ 	.word	0x000008a0
        /*0a54*/ 	.word	0x000000ff
        /*0a58*/ 	.word	0x00028cc8
        /*0a5c*/ 	.short	0x0100
        /*0a5e*/ 	.byte	0x08
	.zero		1


	//   ....[22]....
        /*0a60*/ 	.word	0x00001be0
        /*0a64*/ 	.word	0x000000ff
        /*0a68*/ 	.word	0x00028c50
        /*0a6c*/ 	.short	0x010a
        /*0a6e*/ 	.byte	0x15
	.zero		1


	//   ....[23]....
        /*0a70*/ 	.word	0x00001ea0
        /*0a74*/ 	.word	0x00000000
        /*0a78*/ 	.word	0x00000000
        /*0a7c*/ 	.short	0x0101
        /*0a7e*/ 	.byte	0x3f
	.zero		1


	//   ....[24]....
        /*0a80*/ 	.word	0x000027f0
        /*0a84*/ 	.word	0x000000ff
        /*0a88*/ 	.word	0x00028c50
        /*0a8c*/ 	.short	0x010a
        /*0a8e*/ 	.byte	0x15
	.zero		1


	//   ....[25]....
        /*0a90*/ 	.word	0x00002830
        /*0a94*/ 	.word	0x000000ff
        /*0a98*/ 	.word	0x00028c50
        /*0a9c*/ 	.short	0x010a
        /*0a9e*/ 	.byte	0x15
	.zero		1


	//   ....[26]....
        /*0aa0*/ 	.word	0x00002a00
        /*0aa4*/ 	.word	0x00000000
        /*0aa8*/ 	.word	0x00000000
        /*0aac*/ 	.short	0x0101
        /*0aae*/ 	.byte	0x3f
	.zero		1


	//   ....[27]....
        /*0ab0*/ 	.word	0x00003ac0
        /*0ab4*/ 	.word	0x000000ff
        /*0ab8*/ 	.word	0x00028c00
        /*0abc*/ 	.short	0x010a
        /*0abe*/ 	.byte	0x2e
	.zero		1


	//   ....[28]....
        /*0ac0*/ 	.word	0x00003b40
        /*0ac4*/ 	.word	0x00000007
        /*0ac8*/ 	.word	0x00028c30
        /*0acc*/ 	.short	0x010a
        /*0ace*/ 	.byte	0x3f
	.zero		1


	//   ....[29]....
        /*0ad0*/ 	.word	0x00003b80
        /*0ad4*/ 	.word	0x00000007
        /*0ad8*/ 	.word	0x00028c30
        /*0adc*/ 	.short	0x010a
        /*0ade*/ 	.byte	0x3f
	.zero		1


	//   ....[30]....
        /*0ae0*/ 	.word	0x00004910
        /*0ae4*/ 	.word	0x00000003
        /*0ae8*/ 	.word	0x00000000
        /*0aec*/ 	.short	0x0101
        /*0aee*/ 	.byte	0x3f
	.zero		1


	//   ....[31]....
        /*0af0*/ 	.word	0x00004db0
        /*0af4*/ 	.word	0x00000007
        /*0af8*/ 	.word	0x00028c50
        /*0afc*/ 	.short	0x010a
        /*0afe*/ 	.byte	0x3f
	.zero		1


	//   ....[32]....
        /*0b00*/ 	.word	0x00004df0
        /*0b04*/ 	.word	0x00000007
        /*0b08*/ 	.word	0x00028c50
        /*0b0c*/ 	.short	0x010a
        /*0b0e*/ 	.byte	0x3f
	.zero		1


	//   ....[33]....
        /*0b10*/ 	.word	0x00005110
        /*0b14*/ 	.word	0x00000007
        /*0b18*/ 	.word	0x00000000
        /*0b1c*/ 	.short	0x0101
        /*0b1e*/ 	.byte	0x3f
	.zero		1


	//   ....[34]....
        /*0b20*/ 	.word	0x00005210
        /*0b24*/ 	.word	0x000000ff
        /*0b28*/ 	.word	0x00028c30
        /*0b2c*/ 	.short	0x010a
        /*0b2e*/ 	.byte	0x18
	.zero		1


	//   ....[35]....
        /*0b30*/ 	.word	0x00005250
        /*0b34*/ 	.word	0x000000ff
        /*0b38*/ 	.word	0x00028c30
        /*0b3c*/ 	.short	0x010a
        /*0b3e*/ 	.byte	0x18
	.zero		1


	//   ....[36]....
        /*0b40*/ 	.word	0x00005fa0
        /*0b44*/ 	.word	0x000000a7
        /*0b48*/ 	.word	0x00000000
        /*0b4c*/ 	.short	0x0101
        /*0b4e*/ 	.byte	0x3f
	.zero		1


	//   ....[37]....
        /*0b50*/ 	.word	0x00006c30
        /*0b54*/ 	.word	0x000000ff
        /*0b58*/ 	.word	0x00028c50
        /*0b5c*/ 	.short	0x010a
        /*0b5e*/ 	.byte	0x18
	.zero		1


	//   ....[38]....
        /*0b60*/ 	.word	0x00006c70
        /*0b64*/ 	.word	0x000000ff
        /*0b68*/ 	.word	0x00028c50
        /*0b6c*/ 	.short	0x010a
        /*0b6e*/ 	.byte	0x18
	.zero		1


	//   ....[39]....
        /*0b70*/ 	.word	0x00006f10
        /*0b74*/ 	.word	0x000000aa
        /*0b78*/ 	.word	0x00000000
        /*0b7c*/ 	.short	0x0101
        /*0b7e*/ 	.byte	0x3f
	.zero		1


	//   ....[40]....
        /*0b80*/ 	.word	0x00007030
        /*0b84*/ 	.word	0x000000ff
        /*0b88*/ 	.word	0x00028c30
        /*0b8c*/ 	.short	0x010a
        /*0b8e*/ 	.byte	0x17
	.zero		1


	//   ....[41]....
        /*0b90*/ 	.word	0x00007070
        /*0b94*/ 	.word	0x000000ff
        /*0b98*/ 	.word	0x00028c30
        /*0b9c*/ 	.short	0x010a
        /*0b9e*/ 	.byte	0x17
	.zero		1


	//   ....[42]....
        /*0ba0*/ 	.word	0x00007b40
        /*0ba4*/ 	.word	0x0000009a
        /*0ba8*/ 	.word	0x00000000
        /*0bac*/ 	.short	0x0101
        /*0bae*/ 	.byte	0x3f
	.zero		1


	//   ....[43]....
        /*0bb0*/ 	.word	0x00008510
        /*0bb4*/ 	.word	0x000000ff
        /*0bb8*/ 	.word	0x00028c50
        /*0bbc*/ 	.short	0x010a
        /*0bbe*/ 	.byte	0x17
	.zero		1


	//   ....[44]....
        /*0bc0*/ 	.word	0x00008550
        /*0bc4*/ 	.word	0x000000ff
        /*0bc8*/ 	.word	0x00028c50
        /*0bcc*/ 	.short	0x010a
        /*0bce*/ 	.byte	0x17
	.zero		1


	//   ....[45]....
        /*0bd0*/ 	.word	0x000087e0
        /*0bd4*/ 	.word	0x000000aa
        /*0bd8*/ 	.word	0x00000000
        /*0bdc*/ 	.short	0x0101
        /*0bde*/ 	.byte	0x3f
	.zero		1


	//   ....[46]....
        /*0be0*/ 	.word	0x0000af50
        /*0be4*/ 	.word	0x000000ff
        /*0be8*/ 	.word	0x00000000
        /*0bec*/ 	.short	0x0101
        /*0bee*/ 	.byte	0x04
	.zero		1


	//   ....[47]....
        /*0bf0*/ 	.word	0x0000de30
        /*0bf4*/ 	.word	0x00000000
        /*0bf8*/ 	.word	0x00028c40
        /*0bfc*/ 	.short	0x010a
        /*0bfe*/ 	.byte	0x3f
	.zero		1


	//   ....[48]....
        /*0c00*/ 	.word	0x0000e9b0
        /*0c04*/ 	.word	0x00000008
        /*0c08*/ 	.word	0x00028c00
        /*0c0c*/ 	.short	0x0107
        /*0c0e*/ 	.byte	0x3f
	.zero		1


	//   ....[49]....
        /*0c10*/ 	.word	0x0000eab0
        /*0c14*/ 	.word	0x00000002
        /*0c18*/ 	.word	0x00028c00
        /*0c1c*/ 	.short	0x0101
        /*0c1e*/ 	.byte	0x3f
	.zero		1


	//   ....[50]....
        /*0c20*/ 	.word	0x0000ead0
        /*0c24*/ 	.word	0x00000002
        /*0c28*/ 	.word	0x00028c20
        /*0c2c*/ 	.short	0x010a
        /*0c2e*/ 	.byte	0x3f
	.zero		1


	//   ....[51]....
        /*0c30*/ 	.word	0x0000ebe0
        /*0c34*/ 	.word	0x00000000
        /*0c38*/ 	.word	0x00028c60
        /*0c3c*/ 	.short	0x010a
        /*0c3e*/ 	.byte	0x3f
	.zero		1


	//   ....[52]....
        /*0c40*/ 	.word	0x0000f8c0
        /*0c44*/ 	.word	0x00000003
        /*0c48*/ 	.word	0x00028c40
        /*0c4c*/ 	.short	0x010a
        /*0c4e*/ 	.byte	0x3f
	.zero		1


	//   ....[53]....
        /*0c50*/ 	.word	0x0000fb20
        /*0c54*/ 	.word	0x00000003
        /*0c58*/ 	.word	0x00028c60
        /*0c5c*/ 	.short	0x010a
        /*0c5e*/ 	.byte	0x3f
	.zero		1


	//   ....[54]....
        /*0c60*/ 	.word	0x000107a0
        /*0c64*/ 	.word	0x00000004
        /*0c68*/ 	.word	0x00028c40
        /*0c6c*/ 	.short	0x010a
        /*0c6e*/ 	.byte	0x3f
	.zero		1


	//   ....[55]....
        /*0c70*/ 	.word	0x000109f0
        /*0c74*/ 	.word	0x00000004
        /*0c78*/ 	.word	0x00028c60
        /*0c7c*/ 	.short	0x010a
        /*0c7e*/ 	.byte	0x3f
	.zero		1


	//   ....[56]....
        /*0c80*/ 	.word	0x00011600
        /*0c84*/ 	.word	0x00000004
        /*0c88*/ 	.word	0x00028c40
        /*0c8c*/ 	.short	0x010a
        /*0c8e*/ 	.byte	0x3f
	.zero		1


	//   ....[57]....
        /*0c90*/ 	.word	0x00011860
        /*0c94*/ 	.word	0x00000004
        /*0c98*/ 	.word	0x00028c60
        /*0c9c*/ 	.short	0x010a
        /*0c9e*/ 	.byte	0x3f
	.zero		1


	//   ....[58]....
        /*0ca0*/ 	.word	0x000130d0
        /*0ca4*/ 	.word	0x00000000
        /*0ca8*/ 	.word	0x00028c20
        /*0cac*/ 	.short	0x010a
        /*0cae*/ 	.byte	0x3f
	.zero		1


	//   ....[59]....
        /*0cb0*/ 	.word	0x00013290
        /*0cb4*/ 	.word	0x00000006
        /*0cb8*/ 	.word	0x00000000
        /*0cbc*/ 	.short	0x010a
        /*0cbe*/ 	.byte	0x3f
	.zero		1


	//   ....[60]....
        /*0cc0*/ 	.word	0x00013300
        /*0cc4*/ 	.word	0x00000007
        /*0cc8*/ 	.word	0x00000000
        /*0ccc*/ 	.short	0x010a
        /*0cce*/ 	.byte	0x3f
	.zero		1


	//   ....[61]....
        /*0cd0*/ 	.word	0x00013370
        /*0cd4*/ 	.word	0x00000004
        /*0cd8*/ 	.word	0x00000000
        /*0cdc*/ 	.short	0x010a
        /*0cde*/ 	.byte	0x3f
	.zero		1


	//   ....[62]....
        /*0ce0*/ 	.word	0x000133a0
        /*0ce4*/ 	.word	0x00000003
        /*0ce8*/ 	.word	0x00000000
        /*0cec*/ 	.short	0x010a
        /*0cee*/ 	.byte	0x3f
	.zero		1


	//   ....[63]....
        /*0cf0*/ 	.word	0x00013410
        /*0cf4*/ 	.word	0x00000003
        /*0cf8*/ 	.word	0x00028c50
        /*0cfc*/ 	.short	0x010a
        /*0cfe*/ 	.byte	0x3f
	.zero		1


	//   ....[64]....
        /*0d00*/ 	.word	0x00013470
        /*0d04*/ 	.word	0x00000003
        /*0d08*/ 	.word	0x00028c50
        /*0d0c*/ 	.short	0x010a
        /*0d0e*/ 	.byte	0x3f
	.zero		1


	//   ....[65]....
        /*0d10*/ 	.word	0x000134d0
        /*0d14*/ 	.word	0x00000003
        /*0d18*/ 	.word	0x00028c00
        /*0d1c*/ 	.short	0x010a
        /*0d1e*/ 	.byte	0x3f
	.zero		1


	//   ....[66]....
        /*0d20*/ 	.word	0x00013520
        /*0d24*/ 	.word	0x00000007
        /*0d28*/ 	.word	0x00028c30
        /*0d2c*/ 	.short	0x010a
        /*0d2e*/ 	.byte	0x3f
	.zero		1


	//   ....[67]....
        /*0d30*/ 	.word	0x00013570
        /*0d34*/ 	.word	0x00000007
        /*0d38*/ 	.word	0x00028c50
        /*0d3c*/ 	.short	0x010a
        /*0d3e*/ 	.byte	0x3f
	.zero		1


	//   ....[68]....
        /*0d40*/ 	.word	0x000135d0
        /*0d44*/ 	.word	0x00000006
        /*0d48*/ 	.word	0x00028c30
        /*0d4c*/ 	.short	0x010a
        /*0d4e*/ 	.byte	0x3f
	.zero		1


	//   ....[69]....
        /*0d50*/ 	.word	0x00013620
        /*0d54*/ 	.word	0x000000aa
        /*0d58*/ 	.word	0x00028c50
        /*0d5c*/ 	.short	0x010a
        /*0d5e*/ 	.byte	0x3f
	.zero		1


	//   ....[70]....
        /*0d60*/ 	.word	0x00013680
        /*0d64*/ 	.word	0x00000006
        /*0d68*/ 	.word	0x00028c30
        /*0d6c*/ 	.short	0x010a
        /*0d6e*/ 	.byte	0x3f
	.zero		1


	//   ....[71]....
        /*0d70*/ 	.word	0x000136d0
        /*0d74*/ 	.word	0x000000aa
        /*0d78*/ 	.word	0x00028c50
        /*0d7c*/ 	.short	0x010a
        /*0d7e*/ 	.byte	0x3f
	.zero		1


	//   ....[72]....
        /*0d80*/ 	.word	0x00013870
        /*0d84*/ 	.word	0x00000000
        /*0d88*/ 	.word	0x00028c40
        /*0d8c*/ 	.short	0x010a
        /*0d8e*/ 	.byte	0x3f
	.zero		1


	//   ....[73]....
        /*0d90*/ 	.word	0x00013de0
        /*0d94*/ 	.word	0x00000002
        /*0d98*/ 	.word	0x00028c20
        /*0d9c*/ 	.short	0x010a
        /*0d9e*/ 	.byte	0x3f
	.zero		1


	//   ....[74]....
        /*0da0*/ 	.word	0x00013e30
        /*0da4*/ 	.word	0x00000000
        /*0da8*/ 	.word	0x00028c60
        /*0dac*/ 	.short	0x010a
        /*0dae*/ 	.byte	0x3f
	.zero		1


	//   ....[75]....
        /*0db0*/ 	.word	0x00013e80
        /*0db4*/ 	.word	0x00000003
        /*0db8*/ 	.word	0x00028c40
        /*0dbc*/ 	.short	0x010a
        /*0dbe*/ 	.byte	0x3f
	.zero		1


	//   ....[76]....
        /*0dc0*/ 	.word	0x00013ed0
        /*0dc4*/ 	.word	0x00000003
        /*0dc8*/ 	.word	0x00028c60
        /*0dcc*/ 	.short	0x010a
        /*0dce*/ 	.byte	0x3f
	.zero		1


	//   ....[77]....
        /*0dd0*/ 	.word	0x00013f20
        /*0dd4*/ 	.word	0x00000004
        /*0dd8*/ 	.word	0x00028c40
        /*0ddc*/ 	.short	0x010a
        /*0dde*/ 	.byte	0x3f
	.zero		1


	//   ....[78]....
        /*0de0*/ 	.word	0x00013f70
        /*0de4*/ 	.word	0x00000004
        /*0de8*/ 	.word	0x00028c60
        /*0dec*/ 	.short	0x010a
        /*0dee*/ 	.byte	0x3f
	.zero		1


	//   ....[79]....
        /*0df0*/ 	.word	0x00013fc0
        /*0df4*/ 	.word	0x00000004
        /*0df8*/ 	.word	0x00028c40
        /*0dfc*/ 	.short	0x010a
        /*0dfe*/ 	.byte	0x3f
	.zero		1


	//   ....[80]....
        /*0e00*/ 	.word	0x00014010
        /*0e04*/ 	.word	0x00000004
        /*0e08*/ 	.word	0x00028c60
        /*0e0c*/ 	.short	0x010a
        /*0e0e*/ 	.byte	0x3f
	.zero		1


	//   ....[81]....
        /*0e10*/ 	.word	0x000149a0
        /*0e14*/ 	.word	0x00000000
        /*0e18*/ 	.word	0x00028c20
        /*0e1c*/ 	.short	0x010a
        /*0e1e*/ 	.byte	0x3f
	.zero		1


	//   ....[82]....
        /*0e20*/ 	.word	0x00014b40
        /*0e24*/ 	.word	0x00000006
        /*0e28*/ 	.word	0x00000000
        /*0e2c*/ 	.short	0x010a
        /*0e2e*/ 	.byte	0x3f
	.zero		1


	//   ....[83]....
        /*0e30*/ 	.word	0x00014b90
        /*0e34*/ 	.word	0x00000007
        /*0e38*/ 	.word	0x00000000
        /*0e3c*/ 	.short	0x010a
        /*0e3e*/ 	.byte	0x3f
	.zero		1


	//   ....[84]....
        /*0e40*/ 	.word	0x00014be0
        /*0e44*/ 	.word	0x00000004
        /*0e48*/ 	.word	0x00000000
        /*0e4c*/ 	.short	0x010a
        /*0e4e*/ 	.byte	0x3f
	.zero		1


	//----- nvinfo : EIATTR_NUM_MBARRIERS
	.align		4
.L_1037:
        /*0e50*/ 	.byte	0x03, 0x38
        /*0e52*/ 	.short	0x0016


	//----- nvinfo : EIATTR_EXIT_INSTR_OFFSETS
	.align		4
        /*0e54*/ 	.byte	0x04, 0x1c
        /*0e56*/ 	.short	(.L_1039 - .L_1038)


	//   ....[0]....
.L_1038:
        /*0e58*/ 	.word	0x00000a50


	//   ....[1]....
        /*0e5c*/ 	.word	0x0000c250


	//   ....[2]....
        /*0e60*/ 	.word	0x000133f0


	//----- nvinfo : EIATTR_MAX_THREADS
	.align		4
.L_1039:
        /*0e64*/ 	.byte	0x04, 0x05
        /*0e66*/ 	.short	(.L_1041 - .L_1040)
.L_1040:
        /*0e68*/ 	.word	0x00000180
        /*0e6c*/ 	.word	0x00000001
        /*0e70*/ 	.word	0x00000001


	//----- nvinfo : EIATTR_CRS_STACK_SIZE
	.align		4
.L_1041:
        /*0e74*/ 	.byte	0x04, 0x1e
        /*0e76*/ 	.short	(.L_1043 - .L_1042)
.L_1042:
        /*0e78*/ 	.word	0x00000000


	//----- nvinfo : EIATTR_CBANK_PARAM_SIZE
	.align		4
.L_1043:
        /*0e7c*/ 	.byte	0x03, 0x19
        /*0e7e*/ 	.short	0x0af0


	//----- nvinfo : EIATTR_PARAM_CBANK
	.align		4
        /*0e80*/ 	.byte	0x04, 0x0a
        /*0e82*/ 	.short	(.L_1045 - .L_1044)
	.align		4
.L_1044:
        /*0e84*/ 	.word	index@(.nv.constant0._ZN7cutlass13device_kernelIN5flash11enable_sm90INS1_16FlashAttnFwdSm90INS1_25CollectiveMainloopFwdSm90ILi2EN4cute5tupleIJNS5_1CILi1EEES8_S8_EEENS6_IJNS7_ILi64EEESA_SA_EEELi512ENS_10bfloat16_tEfNS_4arch4Sm90ELb1ELb0ELb0ELb1ELb0ELb0ELb0ELb0ELb0ELb1ELb0ELb0EEENS1_21CollectiveEpilogueFwdINS6_IJSA_NS7_ILi512EEESA_EEES9_SC_SE_Li256ELb1ELb1ELb0ELb0EEENS1_36VarlenDynamicPersistentTileSchedulerILi64ELi64ELi256ELi128ELb0ELb1ELb1ELb1ELb1ELb1EEEEEEEEEvNT_6ParamsE)
        /*0e88*/ 	.short	0x0210
        /*0e8a*/ 	.short	0x0af0


	//----- nvinfo : EIATTR_SW_WAR
	.align		4
.L_1045:
        /*0e8c*/ 	.byte	0x04, 0x36
        /*0e8e*/ 	.short	(.L_1047 - .L_1046)
.L_1046:
        /*0e90*/ 	.word	0x00000008
.L_1047:


//--------------------- .nv.info._ZN7cutlass13device_kernelIN5flash11enable_sm90INS1_16FlashAttnFwdSm90INS1_25CollectiveMainloopFwdSm90ILi2EN4cute5tupleIJNS5_1CILi1EEES8_S8_EEENS6_IJNS7_ILi64EEESA_SA_EEELi512ENS_10bfloat16_tEfNS_4arch4Sm90ELb1ELb0ELb0ELb1ELb0ELb1ELb0ELb0ELb0ELb1ELb0ELb0EEENS1_21CollectiveEpilogueFwdINS6_IJSA_NS7_ILi512EEESA_EEES9_SC_SE_Li256ELb1ELb1ELb0ELb0EEENS1_36VarlenDynamicPersistentTileSchedulerILi64ELi64ELi256ELi128ELb0ELb1ELb1ELb1ELb1ELb1EEEEEEEEEvNT_6ParamsE --------------------------
	.section	.nv.info._ZN7cutlass13device_kernelIN5flash11enable_sm90INS1_16FlashAttnFwdSm90INS1_25CollectiveMainloopFwdSm90ILi2EN4cute5tupleIJNS5_1CILi1EEES8_S8_EEENS6_IJNS7_ILi64EEESA_SA_EEELi512ENS_10bfloat16_tEfNS_4arch4Sm90ELb1ELb0ELb0ELb1ELb0ELb1ELb0ELb0ELb0ELb1ELb0ELb0EEENS1_21CollectiveEpilogueFwdINS6_IJSA_NS7_ILi512EEESA_EEES9_SC_SE_Li256ELb1ELb1ELb0ELb0EEENS1_36VarlenDynamicPersistentTileSchedulerILi64ELi64ELi256ELi128ELb0ELb1ELb1ELb1ELb1ELb1EEEEEEEEEvNT_6ParamsE,"",@"SHT_CUDA_INFO"
	.sectionflags	@""
	.align	4


	//----- nvinfo : EIATTR_CUDA_API_VERSION
	.align		4
        /*0000*/ 	.byte	0x04, 0x37
        /*0002*/ 	.short	(.L_1049 - .L_1048)
.L_1048:
        /*0004*/ 	.word	0x00000082


	//----- nvinfo : EIATTR_KPARAM_INFO
	.align		4
.L_1049:
        /*0008*/ 	.byte	0x04, 0x17
        /*000a*/ 	.short	(.L_1051 - .L_1050)
.L_1050:
        /*000c*/ 	.word	0x00000000
        /*0010*/ 	.short	0x0000
        /*0012*/ 	.short	0x0070
        /*0014*/ 	.byte	0x00, 0xf0, 0x01, 0x2a


	//----- nvinfo : EIATTR_SPARSE_MMA_MASK
	.align		4
.L_1051:
        /*0018*/ 	.byte	0x03, 0x50
        /*001a*/ 	.short	0x0000


	//----- nvinfo : EIATTR_MAXREG_COUNT
	.align		4
        /*001c*/ 	.byte	0x03, 0x1b
        /*001e*/ 	.short	0x00a8


	//----- nvinfo : EIATTR_NUM_BARRIERS
	.align		4
        /*0020*/ 	.byte	0x02, 0x4c
        /*0022*/ 	.byte	0x10
	.zero		1


	//----- nvinfo : EIATTR_EXTERNS
	.align		4
        /*0024*/ 	.byte	0x04, 0x0f
        /*0026*/ 	.short	(.L_1053 - .L_1052)


	//   ....[0]....
	.align		4
.L_1052:
        /*0028*/ 	.word	index@(__assertfail)


	//----- nvinfo : EIATTR_ANNOTATIONS
	.align		4
.L_1053:
        /*002c*/ 	.byte	0x04, 0x55
        /*002e*/ 	.short	(.L_1055 - .L_1054)


	//   ....[0]....
.L_1054:
        /* <DEDUP_REMOVED lines=100> */


	//----- nvinfo : EIATTR_MERCURY_ISA_VERSION
	.align		4
.L_1055:
        /*0658*/ 	.byte	0x03, 0x5f
        /*065a*/ 	.short	0x0101


	//----- nvinfo : EIATTR_UNUSED_LOAD_BYTE_OFFSET
	.align		4
        /*065c*/ 	.byte	0x04, 0x44
        /*065e*/ 	.short	(.L_1057 - .L_1056)


	//   ....[0]....
.L_1056:
        /*0660*/ 	.word	0x00000a90
        /*0664*/ 	.word	0x0000fff0


	//   ....[1]....
        /*0668*/ 	.word	0x0000f720
        /*066c*/ 	.word	0x0000fff0


	//----- nvinfo : EIATTR_INT_WARP_WIDE_INSTR_OFFSETS
	.align		4
.L_1057:
        /*0670*/ 	.byte	0x04, 0x31
        /*0672*/ 	.short	(.L_1059 - .L_1058)


	//   ....[0]....
.L_1058:
        /*0674*/ 	.word	0x00000190


	//   ....[1]....
        /*0678*/ 	.word	0x000001d0


	//   ....[2]....
        /*067c*/ 	.word	0x000002a0


	//   ....[3]....
        /*0680*/ 	.word	0x00015660


	//   ....[4]....
        /*0684*/ 	.word	0x000156f0


	//   ....[5]....
        /*0688*/ 	.word	0x0001a3d0


	//   ....[6]....
        /*068c*/ 	.word	0x0001a460


	//----- nvinfo : EIATTR_COOP_GROUP_MASK_REGIDS
	.align		4
.L_1059:
        /*0690*/ 	.byte	0x04, 0x29
        /*0692*/ 	.short	(.L_1061 - .L_1060)


	//   ....[0]....
.L_1060:
        /*0694*/ 	.word	0xffffffff


	//   ....[1]....
        /*0698*/ 	.word	0xffffffff


	//   ....[2]....
        /*069c*/ 	.word	0xffffffff


	//   ....[3]....
        /*06a0*/ 	.word	0xffffffff


	//   ....[4]....
        /*06a4*/ 	.word	0xffffffff


	//   ....[5]....
        /*06a8*/ 	.word	0xffffffff


	//   ....[6]....
        /*06ac*/ 	.word	0xffffffff


	//   ....[7]....
        /*06b0*/ 	.word	0xffffffff


	//   ....[8]....
        /*06b4*/ 	.word	0xffffffff


	//   ....[9]....
        /*06b8*/ 	.word	0xffffffff


	//   ....[10]....
        /*06bc*/ 	.word	0xffffffff


	//   ....[11]....
        /*06c0*/ 	.word	0xffffffff


	//   ....[12]....
        /*06c4*/ 	.word	0xffffffff


	//   ....[13]....
        /*06c8*/ 	.word	0xffffffff


	//   ....[14]....
        /*06cc*/ 	.word	0xffffffff


	//   ....[15]....
        /*06d0*/ 	.word	0xffffffff


	//   ....[16]....
        /*06d4*/ 	.word	0xffffffff


	//   ....[17]....
        /*06d8*/ 	.word	0xffffffff


	//   ....[18]....
        /*06dc*/ 	.word	0xffffffff


	//   ....[19]....
        /*06e0*/ 	.word	0xffffffff


	//   ....[20]....
        /*06e4*/ 	.word	0xffffffff


	//   ....[21]....
        /*06e8*/ 	.word	0xffffffff


	//   ....[22]....
        /*06ec*/ 	.word	0xffffffff


	//   ....[23]....
        /*06f0*/ 	.word	0xffffffff


	//   ....[24]....
        /*06f4*/ 	.word	0xffffffff


	//   ....[25]....
        /*06f8*/ 	.word	0xffffffff


	//   ....[26]....
        /*06fc*/ 	.word	0xffffffff


	//   ....[27]....
        /*0700*/ 	.word	0xffffffff


	//   ....[28]....
        /*0704*/ 	.word	0xffffffff


	//   ....[29]....
        /*0708*/ 	.word	0xffffffff


	//   ....[30]....
        /*070c*/ 	.word	0xffffffff


	//   ....[31]....
        /*0710*/ 	.word	0xffffffff


	//   ....[32]....
        /*0714*/ 	.word	0xffffffff


	//   ....[33]....
        /*0718*/ 	.word	0xffffffff


	//   ....[34]....
        /*071c*/ 	.word	0xffffffff


	//   ....[35]....
        /*0720*/ 	.word	0xffffffff


	//   ....[36]....
        /*0724*/ 	.word	0xffffffff


	//   ....[37]....
        /*0728*/ 	.word	0xffffffff


	//   ....[38]....
        /*072c*/ 	.word	0xffffffff


	//   ....[39]....
        /*0730*/ 	.word	0xffffffff


	//   ....[40]....
        /*0734*/ 	.word	0xffffffff


	//   ....[41]....
        /*0738*/ 	.word	0xffffffff


	//   ....[42]....
        /*073c*/ 	.word	0xffffffff


	//   ....[43]....
        /*0740*/ 	.word	0xffffffff


	//   ....[44]....
        /*0744*/ 	.word	0xffffffff


	//   ....[45]....
        /*0748*/ 	.word	0xffffffff


	//   ....[46]....
        /*074c*/ 	.word	0xffffffff


	//   ....[47]....
        /*0750*/ 	.word	0xffffffff


	//   ....[48]....
        /*0754*/ 	.word	0xffffffff


	//   ....[49]....
        /*0758*/ 	.word	0xffffffff


	//   ....[50]....
        /*075c*/ 	.word	0xffffffff


	//   ....[51]....
        /*0760*/ 	.word	0xffffffff


	//   ....[52]....
        /*0764*/ 	.word	0xffffffff


	//   ....[53]....
        /*0768*/ 	.word	0xffffffff


	//   ....[54]....
        /*076c*/ 	.word	0xffffffff


	//   ....[55]....
        /*0770*/ 	.word	0xffffffff


	//   ....[56]....
        /*0774*/ 	.word	0xffffffff


	//   ....[57]....
        /*0778*/ 	.word	0xffffffff


	//   ....[58]....
        /*077c*/ 	.word	0xffffffff


	//   ....[59]....
        /*0780*/ 	.word	0xffffffff


	//   ....[60]....
        /*0784*/ 	.word	0xffffffff


	//   ....[61]....
        /*0788*/ 	.word	0xffffffff


	//   ....[62]....
        /*078c*/ 	.word	0xffffffff


	//   ....[63]....
        /*0790*/ 	.word	0xffffffff


	//   ....[64]....
        /*0794*/ 	.word	0xffffffff


	//   ....[65]....
        /*0798*/ 	.word	0xffffffff


	//   ....[66]....
        /*079c*/ 	.word	0xffffffff


	//   ....[67]....
        /*07a0*/ 	.word	0xffffffff


	//   ....[68]....
        /*07a4*/ 	.word	0xffffffff


	//   ....[69]....
        /*07a8*/ 	.word	0xffffffff


	//   ....[70]....
        /*07ac*/ 	.word	0xffffffff


	//   ....[71]....
        /*07b0*/ 	.word	0xffffffff


	//   ....[72]....
        /*07b4*/ 	.word	0xffffffff


	//   ....[73]....
        /*07b8*/ 	.word	0xffffffff


	//   ....[74]....
        /*07bc*/ 	.word	0xffffffff


	//   ....[75]....
        /*07c0*/ 	.word	0xffffffff


	//   ....[76]....
        /*07c4*/ 	.word	0xffffffff


	//   ....[77]....
        /*07c8*/ 	.word	0xffffffff


	//   ....[78]....
        /*07cc*/ 	.word	0xffffffff


	//   ....[79]....
        /*07d0*/ 	.word	0xffffffff


	//   ....[80]....
        /*07d4*/ 	.word	0xffffffff


	//   ....[81]....
        /*07d8*/ 	.word	0xffffffff


	//   ....[82]....
        /*07dc*/ 	.word	0xffffffff


	//   ....[83]....
        /*07e0*/ 	.word	0xffffffff


	//   ....[84]....
        /*07e4*/ 	.word	0xffffffff


	//   ....[85]....
        /*07e8*/ 	.word	0xffffffff


	//   ....[86]....
        /*07ec*/ 	.word	0xffffffff


	//   ....[87]....
        /*07f0*/ 	.word	0xffffffff


	//   ....[88]....
        /*07f4*/ 	.word	0xffffffff


	//   ....[89]....
        /*07f8*/ 	.word	0xffffffff


	//   ....[90]....
        /*07fc*/ 	.word	0xffffffff


	//   ....[91]....
        /*0800*/ 	.word	0xffffffff


	//   ....[92]....
        /*0804*/ 	.word	0xffffffff


	//   ....[93]....
        /*0808*/ 	.word	0xffffffff


	//   ....[94]....
        /*080c*/ 	.word	0xffffffff


	//   ....[95]....
        /*0810*/ 	.word	0xffffffff


	//   ....[96]....
        /*0814*/ 	.word	0xffffffff


	//   ....[97]....
        /*0818*/ 	.word	0xffffffff


	//   ....[98]....
        /*081c*/ 	.word	0xffffffff


	//   ....[99]....
        /*0820*/ 	.word	0xffffffff


	//   ....[100]....
        /*0824*/ 	.word	0xffffffff


	//   ....[101]....
        /*0828*/ 	.word	0xffffffff


	//   ....[102]....
        /*082c*/ 	.word	0xffffffff


	//   ....[103]....
        /*0830*/ 	.word	0xffffffff


	//   ....[104]....
        /*0834*/ 	.word	0xffffffff


	//   ....[105]....
        /*0838*/ 	.word	0x0500000f


	//   ....[106]....
        /*083c*/ 	.word	0x0500000f


	//   ....[107]....
        /*0840*/ 	.word	0x0500000f


	//   ....[108]....
        /*0844*/ 	.word	0x0500000f


	//   ....[109]....
        /*0848*/ 	.word	0x0500000f


	//   ....[110]....
        /*084c*/ 	.word	0x0500000f


	//   ....[111]....
        /*0850*/ 	.word	0x0500000f


	//   ....[112]....
        /*0854*/ 	.word	0x0500000f


	//   ....[113]....
        /*0858*/ 	.word	0x0500000f


	//   ....[114]....
        /*085c*/ 	.word	0x0500000f


	//   ....[115]....
        /*0860*/ 	.word	0x0500000f


	//   ....[116]....
        /*0864*/ 	.word	0x0500000f


	//   ....[117]....
        /*0868*/ 	.word	0x0500000f


	//   ....[118]....
        /*086c*/ 	.word	0x0500000f


	//   ....[119]....
        /*0870*/ 	.word	0x0500000f


	//   ....[120]....
        /*0874*/ 	.word	0x0500000f


	//   ....[121]....
        /*0878*/ 	.word	0x0500000f


	//   ....[122]....
        /*087c*/ 	.word	0x0500000f


	//   ....[123]....
        /*0880*/ 	.word	0x0500000f


	//   ....[124]....
        /*0884*/ 	.word	0x0500000f


	//   ....[125]....
        /*0888*/ 	.word	0x0500000f


	//   ....[126]....
        /*088c*/ 	.word	0x0500000f


	//   ....[127]....
        /*0890*/ 	.word	0x0500000f


	//   ....[128]....
        /*0894*/ 	.word	0x0500000f


	//   ....[129]....
        /*0898*/ 	.word	0x0500000f


	//   ....[130]....
        /*089c*/ 	.word	0x0500000f


	//   ....[131]....
        /*08a0*/ 	.word	0x0500000f


	//   ....[132]....
        /*08a4*/ 	.word	0x0500000f


	//   ....[133]....
        /*08a8*/ 	.word	0x0500000f


	//   ....[134]....
        /*08ac*/ 	.word	0x0500000f


	//   ....[135]....
        /*08b0*/ 	.word	0x0500000f


	//   ....[136]....
        /*08b4*/ 	.word	0x0500000f


	//   ....[137]....
        /*08b8*/ 	.word	0x0500000f


	//   ....[138]....
        /*08bc*/ 	.word	0x0500000f


	//   ....[139]....
        /*08c0*/ 	.word	0x0500000f


	//   ....[140]....
        /*08c4*/ 	.word	0x0500000f


	//   ....[141]....
        /*08c8*/ 	.word	0x0500000f


	//   ....[142]....
        /*08cc*/ 	.word	0x0500000f


	//   ....[143]....
        /*08d0*/ 	.word	0x0500000f


	//   ....[144]....
        /*08d4*/ 	.word	0x0500000f


	//   ....[145]....
        /*08d8*/ 	.word	0x0500000f


	//   ....[146]....
        /*08dc*/ 	.word	0x0500000f


	//   ....[147]....
        /*08e0*/ 	.word	0x0500000f


	//   ....[148]....
        /*08e4*/ 	.word	0x0500000f


	//----- nvinfo : EIATTR_COOP_GROUP_INSTR_OFFSETS
	.align		4
.L_1061:
        /*08e8*/ 	.byte	0x04, 0x28
        /*08ea*/ 	.short	(.L_1063 - .L_1062)


	//   ....[0]....
.L_1062:
        /*08ec*/ 	.word	0x00000060


	//   ....[1]....
        /*08f0*/ 	.word	0x000001a0


	//   ....[2]....
        /*08f4*/ 	.word	0x000001e0


	//   ....[3]....
        /*08f8*/ 	.word	0x000003d0


	//   ....[4]....
        /*08fc*/ 	.word	0x00000530


	//   ....[5]....
        /*0900*/ 	.word	0x00000650


	//   ....[6]....
        /*0904*/ 	.word	0x000007b0


	//   ....[7]....
        /*0908*/ 	.word	0x00004950


	//   ....[8]....
        /*090c*/ 	.word	0x000068c0


	//   ....[9]....
        /*0910*/ 	.word	0x00006ff0


	//   ....[10]....
        /*0914*/ 	.word	0x00007000


	//   ....[11]....
        /*0918*/ 	.word	0x00007010


	//   ....[12]....
        /*091c*/ 	.word	0x00007020


	//   ....[13]....
        /*0920*/ 	.word	0x00007320


	//   ....[14]....
        /*0924*/ 	.word	0x00007330


	//   ....[15]....
        /*0928*/ 	.word	0x00007340


	//   ....[16]....
        /*092c*/ 	.word	0x00007350


	//   ....[17]....
        /*0930*/ 	.word	0x00008630


	//   ....[18]....
        /*0934*/ 	.word	0x00008640


	//   ....[19]....
        /*0938*/ 	.word	0x00008650


	//   ....[20]....
        /*093c*/ 	.word	0x00008660


	//   ....[21]....
        /*0940*/ 	.word	0x000088a0


	//   ....[22]....
        /*0944*/ 	.word	0x000088b0


	//   ....[23]....
        /*0948*/ 	.word	0x000088c0


	//   ....[24]....
        /*094c*/ 	.word	0x000088d0


	//   ....[25]....
        /*0950*/ 	.word	0x00009e50


	//   ....[26]....
        /*0954*/ 	.word	0x00009e70


	//   ....[27]....
        /*0958*/ 	.word	0x0000a1f0


	//   ....[28]....
        /*095c*/ 	.word	0x0000a2f0


	//   ....[29]....
        /*0960*/ 	.word	0x0000a600


	//   ....[30]....
        /*0964*/ 	.word	0x0000a6b0


	//   ....[31]....
        /*0968*/ 	.word	0x0000b100


	//   ....[32]....
        /*096c*/ 	.word	0x0000b2f0


	//   ....[33]....
        /*0970*/ 	.word	0x0000b3d0


	//   ....[34]....
        /*0974*/ 	.word	0x0000baf0


	//   ....[35]....
        /*0978*/ 	.word	0x0000bbf0


	//   ....[36]....
        /*097c*/ 	.word	0x0000c230


	//   ....[37]....
        /*0980*/ 	.word	0x0000c400


	//   ....[38]....
        /*0984*/ 	.word	0x0000d190


	//   ....[39]....
        /*0988*/ 	.word	0x0000d6a0


	//   ....[40]....
        /*098c*/ 	.word	0x0000d6d0


	//   ....[41]....
        /*0990*/ 	.word	0x0000dca0


	//   ....[42]....
        /*0994*/ 	.word	0x0000de70


	//   ....[43]....
        /*0998*/ 	.word	0x0000ebe0


	//   ....[44]....
        /*099c*/ 	.word	0x0000ec30


	//   ....[45]....
        /*09a0*/ 	.word	0x0000ec60


	//   ....[46]....
        /*09a4*/ 	.word	0x0000ecd0


	//   ....[47]....
        /*09a8*/ 	.word	0x0000ecf0


	//   ....[48]....
        /*09ac*/ 	.word	0x000106d0


	//   ....[49]....
        /*09b0*/ 	.word	0x00010ba0


	//   ....[50]....
        /*09b4*/ 	.word	0x00010bd0


	//   ....[51]....
        /*09b8*/ 	.word	0x00010c00


	//   ....[52]....
        /*09bc*/ 	.word	0x00010c10


	//   ....[53]....
        /*09c0*/ 	.word	0x00011220


	//   ....[54]....
        /*09c4*/ 	.word	0x00011280


	//   ....[55]....
        /*09c8*/ 	.word	0x00011500


	//   ....[56]....
        /*09cc*/ 	.word	0x00011520


	//   ....[57]....
        /*09d0*/ 	.word	0x00012080


	//   ....[58]....
        /*09d4*/ 	.word	0x000120a0


	//   ....[59]....
        /*09d8*/ 	.word	0x000122d0


	//   ....[60]....
        /*09dc*/ 	.word	0x000122f0


	//   ....[61]....
        /*09e0*/ 	.word	0x000125a0


	//   ....[62]....
        /*09e4*/ 	.word	0x00012770


	//   ....[63]....
        /*09e8*/ 	.word	0x000127a0


	//   ....[64]....
        /*09ec*/ 	.word	0x000127d0


	//   ....[65]....
        /*09f0*/ 	.word	0x00012800


	//   ....[66]....
        /*09f4*/ 	.word	0x00012830


	//   ....[67]....
        /*09f8*/ 	.word	0x00012860


	//   ....[68]....
        /*09fc*/ 	.word	0x000129d0


	//   ....[69]....
        /*0a00*/ 	.word	0x00012a00


	//   ....[70]....
        /*0a04*/ 	.word	0x00012a30


	//   ....[71]....
        /*0a08*/ 	.word	0x00012a60


	//   ....[72]....
        /*0a0c*/ 	.word	0x00012a90


	//   ....[73]....
        /*0a10*/ 	.word	0x00012ac0


	//   ....[74]....
        /*0a14*/ 	.word	0x00012b60


	//   ....[75]....
        /*0a18*/ 	.word	0x00012bc0


	//   ....[76]....
        /*0a1c*/ 	.word	0x00012c50


	//   ....[77]....
        /*0a20*/ 	.word	0x00013a50


	//   ....[78]....
        /*0a24*/ 	.word	0x00015c60


	//   ....[79]....
        /*0a28*/ 	.word	0x00016810


	//   ....[80]....
        /*0a2c*/ 	.word	0x00016820


	//   ....[81]....
        /*0a30*/ 	.word	0x00016840


	//   ....[82]....
        /*0a34*/ 	.word	0x000168e0


	//   ....[83]....
        /*0a38*/ 	.word	0x00016910


	//   ....[84]....
        /*0a3c*/ 	.word	0x00016980


	//   ....[85]....
        /*0a40*/ 	.word	0x00016990


	//   ....[86]....
        /*0a44*/ 	.word	0x00016a00


	//   ....[87]....
        /*0a48*/ 	.word	0x0001a660


	//   ....[88]....
        /*0a4c*/ 	.word	0x0001a6c0


	//   ....[89]....
        /*0a50*/ 	.word	0x0001a6f0


	//   ....[90]....
        /*0a54*/ 	.word	0x0001a720


	//   ....[91]....
        /*0a58*/ 	.word	0x0001a750


	//   ....[92]....
        /*0a5c*/ 	.word	0x0001a780


	//   ....[93]....
        /*0a60*/ 	.word	0x0001a7b0


	//   ....[94]....
        /*0a64*/ 	.word	0x0001a7c0


	//   ....[95]....
        /*0a68*/ 	.word	0x0001a940


	//   ....[96]....
        /*0a6c*/ 	.word	0x0001a970


	//   ....[97]....
        /*0a70*/ 	.word	0x0001a9a0


	//   ....[98]....
        /*0a74*/ 	.word	0x0001a9d0


	//   ....[99]....
        /*0a78*/ 	.word	0x0001aa00


	//   ....[100]....
        /*0a7c*/ 	.word	0x0001aa30


	//   ....[101]....
        /*0a80*/ 	.word	0x0001aaf0


	//   ....[102]....
        /*0a84*/ 	.word	0x0001ab10


	//   ....[103]....
        /*0a88*/ 	.word	0x0001ab80


	//   ....[104]....
        /*0a8c*/ 	.word	0x0001b250


	//   ....[105]....
        /*0a90*/ 	.word	0x0001b730


	//   ....[106]....
        /*0a94*/ 	.word	0x0001b7c0


	//   ....[107]....
        /*0a98*/ 	.word	0x0001b810


	//   ....[108]....
        /*0a9c*/ 	.word	0x0001b860


	//   ....[109]....
        /*0aa0*/ 	.word	0x0001b8f0


	//   ....[110]....
        /*0aa4*/ 	.word	0x0001b980


	//   ....[111]....
        /*0aa8*/ 	.word	0x0001b9d0


	//   ....[112]....
        /*0aac*/ 	.word	0x0001ba20


	//   ....[113]....
        /*0ab0*/ 	.word	0x0001bb00


	//   ....[114]....
        /*0ab4*/ 	.word	0x0001bb90


	//   ....[115]....
        /*0ab8*/ 	.word	0x0001bbe0


	//   ....[116]....
        /*0abc*/ 	.word	0x0001bc40


	//   ....[117]....
        /*0ac0*/ 	.word	0x0001bce0


	//   ....[118]....
        /*0ac4*/ 	.word	0x0001bd70


	//   ....[119]....
        /*0ac8*/ 	.word	0x0001bdc0


	//   ....[120]....
        /*0acc*/ 	.word	0x0001be10


	//   ....[121]....
        /*0ad0*/ 	.word	0x0001c120


	//   ....[122]....
        /*0ad4*/ 	.word	0x0001c410


	//   ....[123]....
        /*0ad8*/ 	.word	0x0001c5c0


	//   ....[124]....
        /*0adc*/ 	.word	0x0001c610


	//   ....[125]....
        /*0ae0*/ 	.word	0x0001c670


	//   ....[126]....
        /*0ae4*/ 	.word	0x0001c710


	//   ....[127]....
        /*0ae8*/ 	.word	0x0001c7c0


	//   ....[128]....
        /*0aec*/ 	.word	0x0001c860


	//   ....[129]....
        /*0af0*/ 	.word	0x0001c920


	//   ....[130]....
        /*0af4*/ 	.word	0x0001ca00


	//   ....[131]....
        /*0af8*/ 	.word	0x0001cd30


	//   ....[132]....
        /*0afc*/ 	.word	0x0001cdd0


	//   ....[133]....
        /*0b00*/ 	.word	0x0001cef0


	//   ....[134]....
        /*0b04*/ 	.word	0x0001cf60


	//   ....[135]....
        /*0b08*/ 	.word	0x0001cfe0


	//   ....[136]....
        /*0b0c*/ 	.word	0x0001d060


	//   ....[137]....
        /*0b10*/ 	.word	0x0001d0e0


	//   ....[138]....
        /*0b14*/ 	.word	0x0001d170


	//   ....[139]....
        /*0b18*/ 	.word	0x0001d210


	//   ....[140]....
        /*0b1c*/ 	.word	0x0001d2b0


	//   ....[141]....
        /*0b20*/ 	.word	0x0001d320


	//   ....[142]....
        /*0b24*/ 	.word	0x0001d390


	//   ....[143]....
        /*0b28*/ 	.word	0x0001d400


	//   ....[144]....
        /*0b2c*/ 	.word	0x0001d480


	//   ....[145]....
        /*0b30*/ 	.word	0x0001d500


	//   ....[146]....
        /*0b34*/ 	.word	0x0001d5a0


	//   ....[147]....
        /*0b38*/ 	.word	0x0001d630


	//   ....[148]....
        /*0b3c*/ 	.word	0x0001d760


	//----- nvinfo : EIATTR_REG_RECONFIG
	.align		4
.L_1063:
        /*0b40*/ 	.byte	0x01, 0x54
	.zero		2


	//----- nvinfo : EIATTR_SYSCALL_OFFSETS
	.align		4
        /*0b44*/ 	.byte	0x04, 0x46
        /*0b46*/ 	.short	(.L_1065 - .L_1064)


	//   ....[0]....
.L_1064:
        /*0b48*/ 	.word	0x00001a10


	//   ....[1]....
        /*0b4c*/ 	.word	0x00001b60


	//   ....[2]....
        /*0b50*/ 	.word	0x00006a80


	//   ....[3]....
        /*0b54*/ 	.word	0x00006da0


	//   ....[4]....
        /*0b58*/ 	.word	0x00015860


	//   ....[5]....
        /*0b5c*/ 	.word	0x000159c0


	//   ....[6]....
        /*0b60*/ 	.word	0x00015ac0


	//   ....[7]....
        /*0b64*/ 	.word	0x00016430


	//----- nvinfo : EIATTR_MBARRIER_INSTR_OFFSETS
	.align		4
.L_1065:
        /*0b68*/ 	.byte	0x04, 0x39
        /*0b6a*/ 	.short	(.L_1067 - .L_1066)


	//   ....[0]....
.L_1066:
        /*0b6c*/ 	.word	0x000002c0
        /*0b70*/ 	.word	0x000000ff
        /*0b74*/ 	.word	0x00028c00
        /*0b78*/ 	.short	0x0100
        /*0b7a*/ 	.byte	0x08
	.zero		1


	//   ....[1]....
        /*0b7c*/ 	.word	0x000002d0
        /*0b80*/ 	.word	0x000000ff
        /*0b84*/ 	.word	0x00028c20
        /*0b88*/ 	.short	0x0100
        /*0b8a*/ 	.byte	0x08
	.zero		1


	//   ....[2]....
        /*0b8c*/ 	.word	0x00000380
        /*0b90*/ 	.word	0x000000ff
        /*0b94*/ 	.word	0x00028c30
        /*0b98*/ 	.short	0x0100
        /*0b9a*/ 	.byte	0x06
	.zero		1


	//   ....[3]....
        /*0b9c*/ 	.word	0x00000390
        /*0ba0*/ 	.word	0x000000ff
        /*0ba4*/ 	.word	0x00028c40
        /*0ba8*/ 	.short	0x0100
        /*0baa*/ 	.byte	0x06
	.zero		1


	//   ....[4]....
        /*0bac*/ 	.word	0x000003a0
        /*0bb0*/ 	.word	0x000000ff
        /*0bb4*/ 	.word	0x00028c38
        /*0bb8*/ 	.short	0x0100
        /*0bba*/ 	.byte	0x06
	.zero		1


	//   ....[5]....
        /*0bbc*/ 	.word	0x000003b0
        /*0bc0*/ 	.word	0x000000ff
        /*0bc4*/ 	.word	0x00028c48
        /*0bc8*/ 	.short	0x0100
        /*0bca*/ 	.byte	0x06
	.zero		1


	//   ....[6]....
        /*0bcc*/ 	.word	0x000004e0
        /*0bd0*/ 	.word	0x000000ff
        /*0bd4*/ 	.word	0x00028c50
        /*0bd8*/ 	.short	0x0100
        /*0bda*/ 	.byte	0x08
	.zero		1


	//   ....[7]....
        /*0bdc*/ 	.word	0x000004f0
        /*0be0*/ 	.word	0x000000ff
        /*0be4*/ 	.word	0x00028c60
        /*0be8*/ 	.short	0x0100
        /*0bea*/ 	.byte	0x08
	.zero		1


	//   ....[8]....
        /*0bec*/ 	.word	0x00000500
        /*0bf0*/ 	.word	0x000000ff
        /*0bf4*/ 	.word	0x00028c58
        /*0bf8*/ 	.short	0x0100
        /*0bfa*/ 	.byte	0x08
	.zero		1


	//   ....[9]....
        /*0bfc*/ 	.word	0x00000510
        /*0c00*/ 	.word	0x000000ff
        /*0c04*/ 	.word	0x00028c68
        /*0c08*/ 	.short	0x0100
        /*0c0a*/ 	.byte	0x08
	.zero		1


	//   ....[10]....
        /*0c0c*/ 	.word	0x00000600
        /*0c10*/ 	.word	0x000000ff
        /*0c14*/ 	.word	0x00028c70
        /*0c18*/ 	.short	0x0100
        /*0c1a*/ 	.byte	0x06
	.zero		1


	//   ....[11]....
        /*0c1c*/ 	.word	0x00000610
        /*0c20*/ 	.word	0x000000ff
        /*0c24*/ 	.word	0x00028c80
        /*0c28*/ 	.short	0x0100
        /*0c2a*/ 	.byte	0x06
	.zero		1


	//   ....[12]....
        /*0c2c*/ 	.word	0x00000620
        /*0c30*/ 	.word	0x000000ff
        /*0c34*/ 	.word	0x00028c78
        /*0c38*/ 	.short	0x0100
        /*0c3a*/ 	.byte	0x06
	.zero		1


	//   ....[13]....
        /*0c3c*/ 	.word	0x00000630
        /*0c40*/ 	.word	0x000000ff
        /*0c44*/ 	.word	0x00028c88
        /*0c48*/ 	.short	0x0100
        /*0c4a*/ 	.byte	0x06
	.zero		1


	//   ....[14]....
        /*0c4c*/ 	.word	0x00000760
        /*0c50*/ 	.word	0x000000ff
        /*0c54*/ 	.word	0x00028c90
        /*0c58*/ 	.short	0x0100
        /*0c5a*/ 	.byte	0x08
	.zero		1


	//   ....[15]....
        /*0c5c*/ 	.word	0x00000770
        /*0c60*/ 	.word	0x000000ff
        /*0c64*/ 	.word	0x00028ca0
        /*0c68*/ 	.short	0x0100
        /*0c6a*/ 	.byte	0x08
	.zero		1


	//   ....[16]....
        /*0c6c*/ 	.word	0x00000780
        /*0c70*/ 	.word	0x000000ff
        /*0c74*/ 	.word	0x00028c98
        /*0c78*/ 	.short	0x0100
        /*0c7a*/ 	.byte	0x08
	.zero		1


	//   ....[17]....
        /*0c7c*/ 	.word	0x00000790
        /*0c80*/ 	.word	0x000000ff
        /*0c84*/ 	.word	0x00028ca8
        /*0c88*/ 	.short	0x0100
        /*0c8a*/ 	.byte	0x08
	.zero		1


	//   ....[18]....
        /*0c8c*/ 	.word	0x000008c0
        /*0c90*/ 	.word	0x000000ff
        /*0c94*/ 	.word	0x00028cb0
        /*0c98*/ 	.short	0x0100
        /*0c9a*/ 	.byte	0x08
	.zero		1


	//   ....[19]....
        /*0c9c*/ 	.word	0x000008d0
        /*0ca0*/ 	.word	0x000000ff
        /*0ca4*/ 	.word	0x00028cc0
        /*0ca8*/ 	.short	0x0100
        /*0caa*/ 	.byte	0x08
	.zero		1


	//   ....[20]....
        /*0cac*/ 	.word	0x000008e0
        /*0cb0*/ 	.word	0x000000ff
        /*0cb4*/ 	.word	0x00028cb8
        /*0cb8*/ 	.short	0x0100
        /*0cba*/ 	.byte	0x08
	.zero		1


	//   ....[21]....
        /*0cbc*/ 	.word	0x000008f0
        /*0cc0*/ 	.word	0x000000ff
        /*0cc4*/ 	.word	0x00028cc8
        /*0cc8*/ 	.short	0x0100
        /*0cca*/ 	.byte	0x08
	.zero		1


	//   ....[22]....
        /*0ccc*/ 	.word	0x00002760
        /*0cd0*/ 	.word	0x00000044
        /*0cd4*/ 	.word	0x00028c90
        /*0cd8*/ 	.short	0x010a
        /*0cda*/ 	.byte	0x3f
	.zero		1


	//   ....[23]....
        /*0cdc*/ 	.word	0x000031b0
        /*0ce0*/ 	.word	0x00000044
        /*0ce4*/ 	.word	0x00028c90
        /*0ce8*/ 	.short	0x010a
        /*0cea*/ 	.byte	0x3f
	.zero		1


	//   ....[24]....
        /*0cec*/ 	.word	0x00003ab0
        /*0cf0*/ 	.word	0x00000044
        /*0cf4*/ 	.word	0x00028c90
        /*0cf8*/ 	.short	0x010a
        /*0cfa*/ 	.byte	0x3f
	.zero		1


	//   ....[25]....
        /*0cfc*/ 	.word	0x00003cb0
        /*0d00*/ 	.word	0x00000004
        /*0d04*/ 	.word	0x00000000
        /*0d08*/ 	.short	0x0101
        /*0d0a*/ 	.byte	0x3f
	.zero		1


	//   ....[26]....
        /*0d0c*/ 	.word	0x00003cf0
        /*0d10*/ 	.word	0x00000044
        /*0d14*/ 	.word	0x00028cb0
        /*0d18*/ 	.short	0x010a
        /*0d1a*/ 	.byte	0x3f
	.zero		1


	//   ....[27]....
        /*0d1c*/ 	.word	0x00004350
        /*0d20*/ 	.word	0x00000044
        /*0d24*/ 	.word	0x00000000
        /*0d28*/ 	.short	0x0101
        /*0d2a*/ 	.byte	0x3f
	.zero		1


	//   ....[28]....
        /*0d2c*/ 	.word	0x00004a60
        /*0d30*/ 	.word	0x00000014
        /*0d34*/ 	.word	0x00028c50
        /*0d38*/ 	.short	0x010a
        /*0d3a*/ 	.byte	0x3f
	.zero		1


	//   ....[29]....
        /*0d3c*/ 	.word	0x00004e10
        /*0d40*/ 	.word	0x00000000
        /*0d44*/ 	.word	0x00000000
        /*0d48*/ 	.short	0x0101
        /*0d4a*/ 	.byte	0x3f
	.zero		1


	//   ....[30]....
        /*0d4c*/ 	.word	0x00005740
        /*0d50*/ 	.word	0x00000003
        /*0d54*/ 	.word	0x00028c50
        /*0d58*/ 	.short	0x010a
        /*0d5a*/ 	.byte	0x3f
	.zero		1


	//   ....[31]....
        /*0d5c*/ 	.word	0x00005790
        /*0d60*/ 	.word	0x00000003
        /*0d64*/ 	.word	0x00028c50
        /*0d68*/ 	.short	0x010a
        /*0d6a*/ 	.byte	0x3f
	.zero		1


	//   ....[32]....
        /*0d6c*/ 	.word	0x00005a50
        /*0d70*/ 	.word	0x00000003
        /*0d74*/ 	.word	0x00000000
        /*0d78*/ 	.short	0x0101
        /*0d7a*/ 	.byte	0x3f
	.zero		1


	//   ....[33]....
        /*0d7c*/ 	.word	0x00006b10
        /*0d80*/ 	.word	0x00000002
        /*0d84*/ 	.word	0x00028c00
        /*0d88*/ 	.short	0x010a
        /*0d8a*/ 	.byte	0x3f
	.zero		1


	//   ....[34]....
        /*0d8c*/ 	.word	0x00006b60
        /*0d90*/ 	.word	0x00000002
        /*0d94*/ 	.word	0x00028c00
        /*0d98*/ 	.short	0x010a
        /*0d9a*/ 	.byte	0x3f
	.zero		1


	//   ....[35]....
        /*0d9c*/ 	.word	0x00007590
        /*0da0*/ 	.word	0x00000002
        /*0da4*/ 	.word	0x00028c00
        /*0da8*/ 	.short	0x010a
        /*0daa*/ 	.byte	0x3f
	.zero		1


	//   ....[36]....
        /*0dac*/ 	.word	0x00008a80
        /*0db0*/ 	.word	0x00000002
        /*0db4*/ 	.word	0x00028c00
        /*0db8*/ 	.short	0x010a
        /*0dba*/ 	.byte	0x3f
	.zero		1


	//   ....[37]....
        /*0dbc*/ 	.word	0x000099c0
        /*0dc0*/ 	.word	0x000000a8
        /*0dc4*/ 	.word	0x00028c30
        /*0dc8*/ 	.short	0x010a
        /*0dca*/ 	.byte	0x3f
	.zero		1


	//   ....[38]....
        /*0dcc*/ 	.word	0x00009a60
        /*0dd0*/ 	.word	0x000000a8
        /*0dd4*/ 	.word	0x00028c30
        /*0dd8*/ 	.short	0x010a
        /*0dda*/ 	.byte	0x3f
	.zero		1


	//   ....[39]....
        /*0ddc*/ 	.word	0x0000a910
        /*0de0*/ 	.word	0x00000000
        /*0de4*/ 	.word	0x00000000
        /*0de8*/ 	.short	0x0101
        /*0dea*/ 	.byte	0x3f
	.zero		1


	//   ....[40]....
        /*0dec*/ 	.word	0x0000ad30
        /*0df0*/ 	.word	0x000000a8
        /*0df4*/ 	.word	0x00028c50
        /*0df8*/ 	.short	0x010a
        /*0dfa*/ 	.byte	0x3f
	.zero		1


	//   ....[41]....
        /*0dfc*/ 	.word	0x0000adc0
        /*0e00*/ 	.word	0x000000a8
        /*0e04*/ 	.word	0x00028c50
        /*0e08*/ 	.short	0x010a
        /*0e0a*/ 	.byte	0x3f
	.zero		1


	//   ....[42]....
        /*0e0c*/ 	.word	0x0000b120
        /*0e10*/ 	.word	0x000000a8
        /*0e14*/ 	.word	0x00000000
        /*0e18*/ 	.short	0x0101
        /*0e1a*/ 	.byte	0x3f
	.zero		1


	//   ....[43]....
        /*0e1c*/ 	.word	0x0000b210
        /*0e20*/ 	.word	0x000000d8
        /*0e24*/ 	.word	0x00028c30
        /*0e28*/ 	.short	0x010a
        /*0e2a*/ 	.byte	0x3f
	.zero		1


	//   ....[44]....
        /*0e2c*/ 	.word	0x0000b2c0
        /*0e30*/ 	.word	0x000000d8
        /*0e34*/ 	.word	0x00028c30
        /*0e38*/ 	.short	0x010a
        /*0e3a*/ 	.byte	0x3f
	.zero		1


	//   ....[45]....
        /*0e3c*/ 	.word	0x0000bdf0
        /*0e40*/ 	.word	0x0000009a
        /*0e44*/ 	.word	0x00000000
        /*0e48*/ 	.short	0x0101
        /*0e4a*/ 	.byte	0x3f
	.zero		1


	//   ....[46]....
        /*0e4c*/ 	.word	0x0000ce60
        /*0e50*/ 	.word	0x000000d8
        /*0e54*/ 	.word	0x00028c50
        /*0e58*/ 	.short	0x010a
        /*0e5a*/ 	.byte	0x3f
	.zero		1


	//   ....[47]....
        /*0e5c*/ 	.word	0x0000ceb0
        /*0e60*/ 	.word	0x000000d8
        /*0e64*/ 	.word	0x00028c50
        /*0e68*/ 	.short	0x010a
        /*0e6a*/ 	.byte	0x3f
	.zero		1


	//   ....[48]....
        /*0e6c*/ 	.word	0x0000d1b0
        /*0e70*/ 	.word	0x000000d8
        /*0e74*/ 	.word	0x00000000
        /*0e78*/ 	.short	0x0101
        /*0e7a*/ 	.byte	0x3f
	.zero		1


	//   ....[49]....
        /*0e7c*/ 	.word	0x0000d2e0
        /*0e80*/ 	.word	0x000000c2
        /*0e84*/ 	.word	0x00028c30
        /*0e88*/ 	.short	0x010a
        /*0e8a*/ 	.byte	0x3f
	.zero		1


	//   ....[50]....
        /*0e8c*/ 	.word	0x0000d350
        /*0e90*/ 	.word	0x000000c2
        /*0e94*/ 	.word	0x00028c30
        /*0e98*/ 	.short	0x010a
        /*0e9a*/ 	.byte	0x3f
	.zero		1


	//   ....[51]....
        /*0e9c*/ 	.word	0x0000d850
        /*0ea0*/ 	.word	0x0000000d
        /*0ea4*/ 	.word	0x00000000
        /*0ea8*/ 	.short	0x0101
        /*0eaa*/ 	.byte	0x3f
	.zero		1


	//   ....[52]....
        /*0eac*/ 	.word	0x0000e8b0
        /*0eb0*/ 	.word	0x000000c2
        /*0eb4*/ 	.word	0x00028c50
        /*0eb8*/ 	.short	0x010a
        /*0eba*/ 	.byte	0x3f
	.zero		1


	//   ....[53]....
        /*0ebc*/ 	.word	0x0000e900
        /*0ec0*/ 	.word	0x000000c2
        /*0ec4*/ 	.word	0x00028c50
        /*0ec8*/ 	.short	0x010a
        /*0eca*/ 	.byte	0x3f
	.zero		1


	//   ....[54]....
        /*0ecc*/ 	.word	0x0000ec00
        /*0ed0*/ 	.word	0x000000c2
        /*0ed4*/ 	.word	0x00000000
        /*0ed8*/ 	.short	0x0101
        /*0eda*/ 	.byte	0x3f
	.zero		1


	//   ....[55]....
        /*0edc*/ 	.word	0x000112a0
        /*0ee0*/ 	.word	0x00000000
        /*0ee4*/ 	.word	0x00000000
        /*0ee8*/ 	.short	0x0101
        /*0eea*/ 	.byte	0x3f
	.zero		1


	//   ....[56]....
        /*0eec*/ 	.word	0x00013b40
        /*0ef0*/ 	.word	0x00000006
        /*0ef4*/ 	.word	0x00028c20
        /*0ef8*/ 	.short	0x010a
        /*0efa*/ 	.byte	0x3f
	.zero		1


	//   ....[57]....
        /*0efc*/ 	.word	0x00013c20
        /*0f00*/ 	.word	0x00000005
        /*0f04*/ 	.word	0x00028ca0
        /*0f08*/ 	.short	0x010a
        /*0f0a*/ 	.byte	0x3f
	.zero		1


	//   ....[58]....
        /*0f0c*/ 	.word	0x00013e70
        /*0f10*/ 	.word	0x00000005
        /*0f14*/ 	.word	0x00028cc0
        /*0f18*/ 	.short	0x010a
        /*0f1a*/ 	.byte	0x3f
	.zero		1


	//   ....[59]....
        /*0f1c*/ 	.word	0x000148f0
        /*0f20*/ 	.word	0x00000005
        /*0f24*/ 	.word	0x00028ca0
        /*0f28*/ 	.short	0x010a
        /*0f2a*/ 	.byte	0x3f
	.zero		1


	//   ....[60]....
        /*0f2c*/ 	.word	0x00014b30
        /*0f30*/ 	.word	0x00000005
        /*0f34*/ 	.word	0x00028cc0
        /*0f38*/ 	.short	0x010a
        /*0f3a*/ 	.byte	0x3f
	.zero		1


	//   ....[61]....
        /*0f3c*/ 	.word	0x00015f10
        /*0f40*/ 	.word	0x00000000
        /*0f44*/ 	.word	0x00028c40
        /*0f48*/ 	.short	0x010a
        /*0f4a*/ 	.byte	0x3f
	.zero		1


	//   ....[62]....
        /*0f4c*/ 	.word	0x00016ab0
        /*0f50*/ 	.word	0x00000008
        /*0f54*/ 	.word	0x00028c00
        /*0f58*/ 	.short	0x0107
        /*0f5a*/ 	.byte	0x3f
	.zero		1


	//   ....[63]....
        /*0f5c*/ 	.word	0x00016bb0
        /*0f60*/ 	.word	0x00000002
        /*0f64*/ 	.word	0x00028c00
        /*0f68*/ 	.short	0x0101
        /*0f6a*/ 	.byte	0x3f
	.zero		1


	//   ....[64]....
        /*0f6c*/ 	.word	0x00016bd0
        /*0f70*/ 	.word	0x00000002
        /*0f74*/ 	.word	0x00028c20
        /*0f78*/ 	.short	0x010a
        /*0f7a*/ 	.byte	0x3f
	.zero		1


	//   ....[65]....
        /*0f7c*/ 	.word	0x00016cd0
        /*0f80*/ 	.word	0x00000000
        /*0f84*/ 	.word	0x00028c60
        /*0f88*/ 	.short	0x010a
        /*0f8a*/ 	.byte	0x3f
	.zero		1


	//   ....[66]....
        /*0f8c*/ 	.word	0x000179b0
        /*0f90*/ 	.word	0x00000003
        /*0f94*/ 	.word	0x00028c40
        /*0f98*/ 	.short	0x010a
        /*0f9a*/ 	.byte	0x3f
	.zero		1


	//   ....[67]....
        /*0f9c*/ 	.word	0x00017c10
        /*0fa0*/ 	.word	0x00000003
        /*0fa4*/ 	.word	0x00028c60
        /*0fa8*/ 	.short	0x010a
        /*0faa*/ 	.byte	0x3f
	.zero		1


	//   ....[68]....
        /*0fac*/ 	.word	0x00018890
        /*0fb0*/ 	.word	0x00000004
        /*0fb4*/ 	.word	0x00028c40
        /*0fb8*/ 	.short	0x010a
        /*0fba*/ 	.byte	0x3f
	.zero		1


	//   ....[69]....
        /*0fbc*/ 	.word	0x00018ae0
        /*0fc0*/ 	.word	0x00000004
        /*0fc4*/ 	.word	0x00028c60
        /*0fc8*/ 	.short	0x010a
        /*0fca*/ 	.byte	0x3f
	.zero		1


	//   ....[70]....
        /*0fcc*/ 	.word	0x000196f0
        /*0fd0*/ 	.word	0x00000004
        /*0fd4*/ 	.word	0x00028c40
        /*0fd8*/ 	.short	0x010a
        /*0fda*/ 	.byte	0x3f
	.zero		1


	//   ....[71]....
        /*0fdc*/ 	.word	0x00019950
        /*0fe0*/ 	.word	0x00000004
        /*0fe4*/ 	.word	0x00028c60
        /*0fe8*/ 	.short	0x010a
        /*0fea*/ 	.byte	0x3f
	.zero		1


	//   ....[72]....
        /*0fec*/ 	.word	0x0001b1d0
        /*0ff0*/ 	.word	0x00000000
        /*0ff4*/ 	.word	0x00028c20
        /*0ff8*/ 	.short	0x010a
        /*0ffa*/ 	.byte	0x3f
	.zero		1


	//   ....[73]....
        /*0ffc*/ 	.word	0x0001b380
        /*1000*/ 	.word	0x00000006
        /*1004*/ 	.word	0x00000000
        /*1008*/ 	.short	0x010a
        /*100a*/ 	.byte	0x3f
	.zero		1


	//   ....[74]....
        /*100c*/ 	.word	0x0001b3f0
        /*1010*/ 	.word	0x00000007
        /*1014*/ 	.word	0x00000000
        /*1018*/ 	.short	0x010a
        /*101a*/ 	.byte	0x3f
	.zero		1


	//   ....[75]....
        /*101c*/ 	.word	0x0001b460
        /*1020*/ 	.word	0x00000004
        /*1024*/ 	.word	0x00000000
        /*1028*/ 	.short	0x010a
        /*102a*/ 	.byte	0x3f
	.zero		1


	//   ....[76]....
        /*102c*/ 	.word	0x0001b490
        /*1030*/ 	.word	0x00000003
        /*1034*/ 	.word	0x00000000
        /*1038*/ 	.short	0x010a
        /*103a*/ 	.byte	0x3f
	.zero		1


	//   ....[77]....
        /*103c*/ 	.word	0x0001b4f0
        /*1040*/ 	.word	0x00000044
        /*1044*/ 	.word	0x00028c90
        /*1048*/ 	.short	0x010a
        /*104a*/ 	.byte	0x3f
	.zero		1


	//   ....[78]....
        /*104c*/ 	.word	0x0001b540
        /*1050*/ 	.word	0x00000044
        /*1054*/ 	.word	0x00028c90
        /*1058*/ 	.short	0x010a
        /*105a*/ 	.byte	0x3f
	.zero		1


	//   ....[79]....
        /*105c*/ 	.word	0x0001b590
        /*1060*/ 	.word	0x00000044
        /*1064*/ 	.word	0x00028c90
        /*1068*/ 	.short	0x010a
        /*106a*/ 	.byte	0x3f
	.zero		1


	//   ....[80]....
        /*106c*/ 	.word	0x0001b5e0
        /*1070*/ 	.word	0x00000044
        /*1074*/ 	.word	0x00028cb0
        /*1078*/ 	.short	0x010a
        /*107a*/ 	.byte	0x3f
	.zero		1


	//   ....[81]....
        /*107c*/ 	.word	0x0001b630
        /*1080*/ 	.word	0x00000014
        /*1084*/ 	.word	0x00028c50
        /*1088*/ 	.short	0x010a
        /*108a*/ 	.byte	0x3f
	.zero		1


	//   ....[82]....
        /*108c*/ 	.word	0x0001b680
        /*1090*/ 	.word	0x00000003
        /*1094*/ 	.word	0x00028c50
        /*1098*/ 	.short	0x010a
        /*109a*/ 	.byte	0x3f
	.zero		1


	//   ....[83]....
        /*109c*/ 	.word	0x0001ba50
        /*10a0*/ 	.word	0x00000002
        /*10a4*/ 	.word	0x00028c00
        /*10a8*/ 	.short	0x010a
        /*10aa*/ 	.byte	0x3f
	.zero		1


	//   ....[84]....
        /*10ac*/ 	.word	0x0001be60
        /*10b0*/ 	.word	0x00000002
        /*10b4*/ 	.word	0x00028c00
        /*10b8*/ 	.short	0x010a
        /*10ba*/ 	.byte	0x3f
	.zero		1


	//   ....[85]....
        /*10bc*/ 	.word	0x0001beb0
        /*10c0*/ 	.word	0x000000a8
        /*10c4*/ 	.word	0x00028c30
        /*10c8*/ 	.short	0x010a
        /*10ca*/ 	.byte	0x3f
	.zero		1


	//   ....[86]....
        /*10cc*/ 	.word	0x0001bf00
        /*10d0*/ 	.word	0x000000a8
        /*10d4*/ 	.word	0x00028c50
        /*10d8*/ 	.short	0x010a
        /*10da*/ 	.byte	0x3f
	.zero		1


	//   ....[87]....
        /*10dc*/ 	.word	0x0001bf50
        /*10e0*/ 	.word	0x000000d8
        /*10e4*/ 	.word	0x00028c30
        /*10e8*/ 	.short	0x010a
        /*10ea*/ 	.byte	0x3f
	.zero		1


	//   ....[88]....
        /*10ec*/ 	.word	0x0001bfa0
        /*10f0*/ 	.word	0x000000d8
        /*10f4*/ 	.word	0x00028c50
        /*10f8*/ 	.short	0x010a
        /*10fa*/ 	.byte	0x3f
	.zero		1


	//   ....[89]....
        /*10fc*/ 	.word	0x0001bff0
        /*1100*/ 	.word	0x000000c2
        /*1104*/ 	.word	0x00028c30
        /*1108*/ 	.short	0x010a
        /*110a*/ 	.byte	0x3f
	.zero		1


	//   ....[90]....
        /*110c*/ 	.word	0x0001c040
        /*1110*/ 	.word	0x000000c2
        /*1114*/ 	.word	0x00028c50
        /*1118*/ 	.short	0x010a
        /*111a*/ 	.byte	0x3f
	.zero		1


	//   ....[91]....
        /*111c*/ 	.word	0x0001c1f0
        /*1120*/ 	.word	0x00000005
        /*1124*/ 	.word	0x00028c20
        /*1128*/ 	.short	0x010a
        /*112a*/ 	.byte	0x3f
	.zero		1


	//   ....[92]....
        /*112c*/ 	.word	0x0001c240
        /*1130*/ 	.word	0x00000005
        /*1134*/ 	.word	0x00028ca0
        /*1138*/ 	.short	0x010a
        /*113a*/ 	.byte	0x3f
	.zero		1


	//   ....[93]....
        /*113c*/ 	.word	0x0001c290
        /*1140*/ 	.word	0x00000005
        /*1144*/ 	.word	0x00028cc0
        /*1148*/ 	.short	0x010a
        /*114a*/ 	.byte	0x3f
	.zero		1


	//   ....[94]....
        /*114c*/ 	.word	0x0001c2e0
        /*1150*/ 	.word	0x00000005
        /*1154*/ 	.word	0x00028ca0
        /*1158*/ 	.short	0x010a
        /*115a*/ 	.byte	0x3f
	.zero		1


	//   ....[95]....
        /*115c*/ 	.word	0x0001c330
        /*1160*/ 	.word	0x00000005
        /*1164*/ 	.word	0x00028cc0
        /*1168*/ 	.short	0x010a
        /*116a*/ 	.byte	0x3f
	.zero		1


	//   ....[96]....
        /*116c*/ 	.word	0x0001c4d0
        /*1170*/ 	.word	0x00000000
        /*1174*/ 	.word	0x00028c40
        /*1178*/ 	.short	0x010a
        /*117a*/ 	.byte	0x3f
	.zero		1


	//   ....[97]....
        /*117c*/ 	.word	0x0001ca50
        /*1180*/ 	.word	0x00000002
        /*1184*/ 	.word	0x00028c20
        /*1188*/ 	.short	0x010a
        /*118a*/ 	.byte	0x3f
	.zero		1


	//   ....[98]....
        /*118c*/ 	.word	0x0001caa0
        /*1190*/ 	.word	0x00000000
        /*1194*/ 	.word	0x00028c60
        /*1198*/ 	.short	0x010a
        /*119a*/ 	.byte	0x3f
	.zero		1


	//   ....[99]....
        /*119c*/ 	.word	0x0001caf0
        /*11a0*/ 	.word	0x00000003
        /*11a4*/ 	.word	0x00028c40
        /*11a8*/ 	.short	0x010a
        /*11aa*/ 	.byte	0x3f
	.zero		1


	//   ....[100]....
        /*11ac*/ 	.word	0x0001cb40
        /*11b0*/ 	.word	0x00000003
        /*11b4*/ 	.word	0x00028c60
        /*11b8*/ 	.short	0x010a
        /*11ba*/ 	.byte	0x3f
	.zero		1


	//   ....[101]....
        /*11bc*/ 	.word	0x0001cb90
        /*11c0*/ 	.word	0x00000004
        /*11c4*/ 	.word	0x00028c40
        /*11c8*/ 	.short	0x010a
        /*11ca*/ 	.byte	0x3f
	.zero		1


	//   ....[102]....
        /*11cc*/ 	.word	0x0001cbe0
        /*11d0*/ 	.word	0x00000004
        /*11d4*/ 	.word	0x00028c60
        /*11d8*/ 	.short	0x010a
        /*11da*/ 	.byte	0x3f
	.zero		1


	//   ....[103]....
        /*11dc*/ 	.word	0x0001cc30
        /*11e0*/ 	.word	0x00000004
        /*11e4*/ 	.word	0x00028c40
        /*11e8*/ 	.short	0x010a
        /*11ea*/ 	.byte	0x3f
	.zero		1


	//   ....[104]....
        /*11ec*/ 	.word	0x0001cc80
        /*11f0*/ 	.word	0x00000004
        /*11f4*/ 	.word	0x00028c60
        /*11f8*/ 	.short	0x010a
        /*11fa*/ 	.byte	0x3f
	.zero		1


	//   ....[105]....
        /*11fc*/ 	.word	0x0001d680
        /*1200*/ 	.word	0x00000000
        /*1204*/ 	.word	0x00028c20
        /*1208*/ 	.short	0x010a
        /*120a*/ 	.byte	0x3f
	.zero		1


	//   ....[106]....
        /*120c*/ 	.word	0x0001d820
        /*1210*/ 	.word	0x00000006
        /*1214*/ 	.word	0x00000000
        /*1218*/ 	.short	0x010a
        /*121a*/ 	.byte	0x3f
	.zero		1


	//   ....[107]....
        /*121c*/ 	.word	0x0001d870
        /*1220*/ 	.word	0x00000007
        /*1224*/ 	.word	0x00000000
        /*1228*/ 	.short	0x010a
        /*122a*/ 	.byte	0x3f
	.zero		1


	//   ....[108]....
        /*122c*/ 	.word	0x0001d8c0
        /*1230*/ 	.word	0x00000004
        /*1234*/ 	.word	0x00000000
        /*1238*/ 	.short	0x010a
        /*123a*/ 	.byte	0x3f
	.zero		1


	//----- nvinfo : EIATTR_NUM_MBARRIERS
	.align		4
.L_1067:
        /*123c*/ 	.byte	0x03, 0x38
        /*123e*/ 	.short	0x0016


	//----- nvinfo : EIATTR_EXIT_INSTR_OFFSETS
	.align		4
        /*1240*/ 	.byte	0x04, 0x1c
        /*1242*/ 	.short	(.L_1069 - .L_1068)


	//   ....[0]....
.L_1068:
        /*1244*/ 	.word	0x0001b4e0


	//----- nvinfo : EIATTR_MAX_THREADS
	.align		4
.L_1069:
        /*1248*/ 	.byte	0x04, 0x05
        /*124a*/ 	.short	(.L_1071 - .L_1070)
.L_1070:
        /*124c*/ 	.word	0x00000180
        /*1250*/ 	.word	0x00000001
        /*1254*/ 	.word	0x00000001


	//----- nvinfo : EIATTR_CRS_STACK_SIZE
	.align		4
.L_1071:
        /*1258*/ 	.byte	0x04, 0x1e
        /*125a*/ 	.short	(.L_1073 - .L_1072)
.L_1072:
        /*125c*/ 	.word	0x00000000


	//----- nvinfo : EIATTR_CBANK_PARAM_SIZE
	.align		4
.L_1073:
        /*1260*/ 	.byte	0x03, 0x19
        /*1262*/ 	.short	0x0af0


	//----- nvinfo : EIATTR_PARAM_CBANK
	.align		4
        /*1264*/ 	.byte	0x04, 0x0a
        /*1266*/ 	.short	(.L_1075 - .L_1074)
	.align		4
.L_1074:
        /*1268*/ 	.word	index@(.nv.constant0._ZN7cutlass13device_kernelIN5flash11enable_sm90INS1_16FlashAttnFwdSm90INS1_25CollectiveMainloopFwdSm90ILi2EN4cute5tupleIJNS5_1CILi1EEES8_S8_EEENS6_IJNS7_ILi64EEESA_SA_EEELi512ENS_10bfloat16_tEfNS_4arch4Sm90ELb1ELb0ELb0ELb1ELb0ELb1ELb0ELb0ELb0ELb1ELb0ELb0EEENS1_21CollectiveEpilogueFwdINS6_IJSA_NS7_ILi512EEESA_EEES9_SC_SE_Li256ELb1ELb1ELb0ELb0EEENS1_36VarlenDynamicPersistentTileSchedulerILi64ELi64ELi256ELi128ELb0ELb1ELb1ELb1ELb1ELb1EEEEEEEEEvNT_6ParamsE)
        /*126c*/ 	.short	0x0210
        /*126e*/ 	.short	0x0af0


	//----- nvinfo : EIATTR_SW_WAR
	.align		4
.L_1075:
        /*1270*/ 	.byte	0x04, 0x36
        /*1272*/ 	.short	(.L_1077 - .L_1076)
.L_1076:
        /*1274*/ 	.word	0x00000008
.L_1077:


//--------------------- .nv.info._ZN7cutlass13device_kernelIN5flash11enable_sm90INS1_16FlashAttnFwdSm90INS1_25CollectiveMainloopFwdSm90ILi2EN4cute5tupleIJNS5_1CILi1EEES8_S8_EEENS6_IJNS7_ILi64EEESA_SA_EEELi512ENS_10bfloat16_tEfNS_4arch4Sm90ELb1ELb0ELb0ELb1ELb0ELb0ELb1ELb0ELb0ELb1ELb0ELb0EEENS1_21CollectiveEpilogueFwdINS6_IJSA_NS7_ILi512EEESA_EEES9_SC_SE_Li256ELb1ELb1ELb0ELb0EEENS1_36VarlenDynamicPersistentTileSchedulerILi64ELi64ELi256ELi128ELb0ELb1ELb1ELb1ELb1ELb1EEEEEEEEEvNT_6ParamsE --------------------------
	.section	.nv.info._ZN7cutlass13device_kernelIN5flash11enable_sm90INS1_16FlashAttnFwdSm90INS1_25CollectiveMainloopFwdSm90ILi2EN4cute5tupleIJNS5_1CILi1EEES8_S8_EEENS6_IJNS7_ILi64EEESA_SA_EEELi512ENS_10bfloat16_tEfNS_4arch4Sm90ELb1ELb0ELb0ELb1ELb0ELb0ELb1ELb0ELb0ELb1ELb0ELb0EEENS1_21CollectiveEpilogueFwdINS6_IJSA_NS7_ILi512EEESA_EEES9_SC_SE_Li256ELb1ELb1ELb0ELb0EEENS1_36VarlenDynamicPersistentTileSchedulerILi64ELi64ELi256ELi128ELb0ELb1ELb1ELb1ELb1ELb1EEEEEEEEEvNT_6ParamsE,"",@"SHT_CUDA_INFO"
	.sectionflags	@""
	.align	4


	//----- nvinfo : EIATTR_CUDA_API_VERSION
	.align		4
        /*0000*/ 	.byte	0x04, 0x37
        /*0002*/ 	.short	(.L_1079 - .L_1078)
.L_1078:
        /*0004*/ 	.word	0x00000082


	//----- nvinfo : EIATTR_KPARAM_INFO
	.align		4
.L_1079:
        /*0008*/ 	.byte	0x04, 0x17
        /*000a*/ 	.short	(.L_1081 - .L_1080)
.L_1080:
        /*000c*/ 	.word	0x00000000
        /*0010*/ 	.short	0x0000
        /*0012*/ 	.short	0x0070
        /*0014*/ 	.byte	0x00, 0xf0, 0x01, 0x2e


	//----- nvinfo : EIATTR_SPARSE_MMA_MASK
	.align		4
.L_1081:
        /*0018*/ 	.byte	0x03, 0x50
        /*001a*/ 	.short	0x0000


	//----- nvinfo : EIATTR_MAXREG_COUNT
	.align		4
        /*001c*/ 	.byte	0x03, 0x1b
        /*001e*/ 	.short	0x00a8


	//----- nvinfo : EIATTR_NUM_BARRIERS
	.align		4
        /*0020*/ 	.byte	0x02, 0x4c
        /*0022*/ 	.byte	0x10
	.zero		1


	//----- nvinfo : EIATTR_EXTERNS
	.align		4
        /*0024*/ 	.byte	0x04, 0x0f
        /*0026*/ 	.short	(.L_1083 - .L_1082)


	//   ....[0]....
	.align		4
.L_1082:
        /*0028*/ 	.word	index@(__assertfail)


	//----- nvinfo : EIATTR_ANNOTATIONS
	.align		4
.L_1083:
        /*002c*/ 	.byte	0x04, 0x55
        /*002e*/ 	.short	(.L_1085 - .L_1084)


	//   ....[0]....
.L_1084:
        /* <DEDUP_REMOVED lines=100> */


	//----- nvinfo : EIATTR_MERCURY_ISA_VERSION
	.align		4
.L_1085:
        /*0658*/ 	.byte	0x03, 0x5f
        /*065a*/ 	.short	0x0101


	//----- nvinfo : EIATTR_UNUSED_LOAD_BYTE_OFFSET
	.align		4
        /*065c*/ 	.byte	0x04, 0x44
        /*065e*/ 	.short	(.L_1087 - .L_1086)


	//   ....[0]....
.L_1086:
        /*0660*/ 	.word	0x00000a50
        /*0664*/ 	.word	0x0000fff0


	//   ....[1]....
        /*0668*/ 	.word	0x0000cf60
        /*066c*/ 	.word	0x0000fff0


	//----- nvinfo : EIATTR_INT_WARP_WIDE_INSTR_OFFSETS
	.align		4
.L_1087:
        /*0670*/ 	.byte	0x04, 0x31
        /*0672*/ 	.short	(.L_1089 - .L_1088)


	//   ....[0]....
.L_1088:
        /*0674*/ 	.word	0x00000130


	//   ....[1]....
        /*0678*/ 	.word	0x00000170


	//   ....[2]....
        /*067c*/ 	.word	0x000001e0


	//   ....[3]....
        /*0680*/ 	.word	0x000001f0


	//   ....[4]....
        /*0684*/ 	.word	0x00011270


	//   ....[5]....
        /*0688*/ 	.word	0x000112d0


	//   ....[6]....
        /*068c*/ 	.word	0x00017060


	//   ....[7]....
        /*0690*/ 	.word	0x000170f0


	//----- nvinfo : EIATTR_COOP_GROUP_MASK_REGIDS
	.align		4
.L_1089:
        /*0694*/ 	.byte	0x04, 0x29
        /*0696*/ 	.short	(.L_1091 - .L_1090)


	//   ....[0]....
.L_1090:
        /*0698*/ 	.word	0xffffffff


	//   ....[1]....
        /*069c*/ 	.word	0xffffffff


	//   ....[2]....
        /*06a0*/ 	.word	0xffffffff


	//   ....[3]....
        /*06a4*/ 	.word	0xffffffff


	//   ....[4]....
        /*06a8*/ 	.word	0xffffffff


	//   ....[5]....
        /*06ac*/ 	.word	0xffffffff


	//   ....[6]....
        /*06b0*/ 	.word	0xffffffff


	//   ....[7]....
        /*06b4*/ 	.word	0xffffffff


	//   ....[8]....
        /*06b8*/ 	.word	0xffffffff


	//   ....[9]....
        /*06bc*/ 	.word	0xffffffff


	//   ....[10]....
        /*06c0*/ 	.word	0xffffffff


	//   ....[11]....
        /*06c4*/ 	.word	0xffffffff


	//   ....[12]....
        /*06c8*/ 	.word	0xffffffff


	//   ....[13]....
        /*06cc*/ 	.word	0xffffffff


	//   ....[14]....
        /*06d0*/ 	.word	0xffffffff


	//   ....[15]....
        /*06d4*/ 	.word	0xffffffff


	//   ....[16]....
        /*06d8*/ 	.word	0xffffffff


	//   ....[17]....
        /*06dc*/ 	.word	0xffffffff


	//   ....[18]....
        /*06e0*/ 	.word	0xffffffff


	//   ....[19]....
        /*06e4*/ 	.word	0xffffffff


	//   ....[20]....
        /*06e8*/ 	.word	0xffffffff


	//   ....[21]....
        /*06ec*/ 	.word	0xffffffff


	//   ....[22]....
        /*06f0*/ 	.word	0xffffffff


	//   ....[23]....
        /*06f4*/ 	.word	0xffffffff


	//   ....[24]....
        /*06f8*/ 	.word	0xffffffff


	//   ....[25]....
        /*06fc*/ 	.word	0xffffffff


	//   ....[26]....
        /*0700*/ 	.word	0xffffffff


	//   ....[27]....
        /*0704*/ 	.word	0xffffffff


	//   ....[28]....
        /*0708*/ 	.word	0xffffffff


	//   ....[29]....
        /*070c*/ 	.word	0xffffffff


	//   ....[30]....
        /*0710*/ 	.word	0xffffffff


	//   ....[31]....
        /*0714*/ 	.word	0xffffffff


	//   ....[32]....
        /*0718*/ 	.word	0xffffffff


	//   ....[33]....
        /*071c*/ 	.word	0xffffffff


	//   ....[34]....
        /*0720*/ 	.word	0xffffffff


	//   ....[35]....
        /*0724*/ 	.word	0xffffffff


	//   ....[36]....
        /*0728*/ 	.word	0xffffffff


	//   ....[37]....
        /*072c*/ 	.word	0xffffffff


	//   ....[38]....
        /*0730*/ 	.word	0xffffffff


	//   ....[39]....
        /*0734*/ 	.word	0xffffffff


	//   ....[40]....
        /*0738*/ 	.word	0xffffffff


	//   ....[41]....
        /*073c*/ 	.word	0xffffffff


	//   ....[42]....
        /*0740*/ 	.word	0xffffffff


	//   ....[43]....
        /*0744*/ 	.word	0xffffffff


	//   ....[44]....
        /*0748*/ 	.word	0xffffffff


	//   ....[45]....
        /*074c*/ 	.word	0xffffffff


	//   ....[46]....
        /*0750*/ 	.word	0xffffffff


	//   ....[47]....
        /*0754*/ 	.word	0xffffffff


	//   ....[48]....
        /*0758*/ 	.word	0xffffffff


	//   ....[49]....
        /*075c*/ 	.word	0xffffffff


	//   ....[50]....
        /*0760*/ 	.word	0xffffffff


	//   ....[51]....
        /*0764*/ 	.word	0xffffffff


	//   ....[52]....
        /*0768*/ 	.word	0xffffffff


	//   ....[53]....
        /*076c*/ 	.word	0xffffffff


	//   ....[54]....
        /*0770*/ 	.word	0xffffffff


	//   ....[55]....
        /*0774*/ 	.word	0xffffffff


	//   ....[56]....
        /*0778*/ 	.word	0xffffffff


	//   ....[57]....
        /*077c*/ 	.word	0xffffffff


	//   ....[58]....
        /*0780*/ 	.word	0xffffffff


	//   ....[59]....
        /*0784*/ 	.word	0xffffffff


	//   ....[60]....
        /*0788*/ 	.word	0xffffffff


	//   ....[61]....
        /*078c*/ 	.word	0xffffffff


	//   ....[62]....
        /*0790*/ 	.word	0xffffffff


	//   ....[63]....
        /*0794*/ 	.word	0xffffffff


	//   ....[64]....
        /*0798*/ 	.word	0xffffffff


	//   ....[65]....
        /*079c*/ 	.word	0xffffffff


	//   ....[66]....
        /*07a0*/ 	.word	0xffffffff


	//   ....[67]....
        /*07a4*/ 	.word	0xffffffff


	//   ....[68]....
        /*07a8*/ 	.word	0xffffffff


	//   ....[69]....
        /*07ac*/ 	.word	0xffffffff


	//   ....[70]....
        /*07b0*/ 	.word	0xffffffff


	//   ....[71]....
        /*07b4*/ 	.word	0xffffffff


	//   ....[72]....
        /*07b8*/ 	.word	0xffffffff


	//   ....[73]....
        /*07bc*/ 	.word	0xffffffff


	//   ....[74]....
        /*07c0*/ 	.word	0xffffffff


	//   ....[75]....
        /*07c4*/ 	.word	0xffffffff


	//   ....[76]....
        /*07c8*/ 	.word	0xffffffff


	//   ....[77]....
        /*07cc*/ 	.word	0xffffffff


	//   ....[78]....
        /*07d0*/ 	.word	0xffffffff


	//   ....[79]....
        /*07d4*/ 	.word	0xffffffff


	//   ....[80]....
        /*07d8*/ 	.word	0xffffffff


	//   ....[81]....
        /*07dc*/ 	.word	0xffffffff


	//   ....[82]....
        /*07e0*/ 	.word	0xffffffff


	//   ....[83]....
        /*07e4*/ 	.word	0xffffffff


	//   ....[84]....
        /*07e8*/ 	.word	0xffffffff


	//   ....[85]....
        /*07ec*/ 	.word	0xffffffff


	//   ....[86]....
        /*07f0*/ 	.word	0xffffffff


	//   ....[87]....
        /*07f4*/ 	.word	0xffffffff


	//   ....[88]....
        /*07f8*/ 	.word	0xffffffff


	//   ....[89]....
        /*07fc*/ 	.word	0xffffffff


	//   ....[90]....
        /*0800*/ 	.word	0xffffffff


	//   ....[91]....
        /*0804*/ 	.word	0xffffffff


	//   ....[92]....
        /*0808*/ 	.word	0xffffffff


	//   ....[93]....
        /*080c*/ 	.word	0xffffffff


	//   ....[94]....
        /*0810*/ 	.word	0xffffffff


	//   ....[95]....
        /*0814*/ 	.word	0xffffffff


	//   ....[96]....
        /*0818*/ 	.word	0xffffffff


	//   ....[97]....
        /*081c*/ 	.word	0xffffffff


	//   ....[98]....
        /*0820*/ 	.word	0xffffffff


	//   ....[99]....
        /*0824*/ 	.word	0x0500000f


	//   ....[100]....
        /*0828*/ 	.word	0x0500000f


	//   ....[101]....
        /*082c*/ 	.word	0x0500000f


	//   ....[102]....
        /*0830*/ 	.word	0x0500000f


	//   ....[103]....
        /*0834*/ 	.word	0x0500000f


	//   ....[104]....
        /*0838*/ 	.word	0x0500000f


	//   ....[105]....
        /*083c*/ 	.word	0x0500000f


	//   ....[106]....
        /*0840*/ 	.word	0x0500000f


	//   ....[107]....
        /*0844*/ 	.word	0x0500000f


	//   ....[108]....
        /*0848*/ 	.word	0x0500000f


	//   ....[109]....
        /*084c*/ 	.word	0x0500000f


	//   ....[110]....
        /*0850*/ 	.word	0x0500000f


	//   ....[111]....
        /*0854*/ 	.word	0x0500000f


	//   ....[112]....
        /*0858*/ 	.word	0x0500000f


	//   ....[113]....
        /*085c*/ 	.word	0x0500000f


	//   ....[114]....
        /*0860*/ 	.word	0x0500000f


	//   ....[115]....
        /*0864*/ 	.word	0x0500000f


	//   ....[116]....
        /*0868*/ 	.word	0x0500000f


	//   ....[117]....
        /*086c*/ 	.word	0x0500000f


	//   ....[118]....
        /*0870*/ 	.word	0x0500000f


	//   ....[119]....
        /*0874*/ 	.word	0x0500000f


	//   ....[120]....
        /*0878*/ 	.word	0x0500000f


	//   ....[121]....
        /*087c*/ 	.word	0x0500000f


	//   ....[122]....
        /*0880*/ 	.word	0x0500000f


	//   ....[123]....
        /*0884*/ 	.word	0x0500000f


	//   ....[124]....
        /*0888*/ 	.word	0x0500000f


	//   ....[125]....
        /*088c*/ 	.word	0x0500000f


	//   ....[126]....
        /*0890*/ 	.word	0x0500000f


	//   ....[127]....
        /*0894*/ 	.word	0x0500000f


	//   ....[128]....
        /*0898*/ 	.word	0x0500000f


	//   ....[129]....
        /*089c*/ 	.word	0x0500000f


	//   ....[130]....
        /*08a0*/ 	.word	0x0500000f


	//   ....[131]....
        /*08a4*/ 	.word	0x0500000f


	//   ....[132]....
        /*08a8*/ 	.word	0x0500000f


	//   ....[133]....
        /*08ac*/ 	.word	0x0500000f


	//----- nvinfo : EIATTR_COOP_GROUP_INSTR_OFFSETS
	.align		4
.L_1091:
        /*08b0*/ 	.byte	0x04, 0x28
        /*08b2*/ 	.short	(.L_1093 - .L_1092)


	//   ....[0]....
.L_1092:
        /*08b4*/ 	.word	0x00000070


	//   ....[1]....
        /*08b8*/ 	.word	0x00000140


	//   ....[2]....
        /*08bc*/ 	.word	0x00000190


	//   ....[3]....
        /*08c0*/ 	.word	0x000003a0


	//   ....[4]....
        /*08c4*/ 	.word	0x00000500


	//   ....[5]....
        /*08c8*/ 	.word	0x00000620


	//   ....[6]....
        /*08cc*/ 	.word	0x00000780


	//   ....[7]....
        /*08d0*/ 	.word	0x00001a90


	//   ....[8]....
        /*08d4*/ 	.word	0x00003780


	//   ....[9]....
        /*08d8*/ 	.word	0x00004770


	//   ....[10]....
        /*08dc*/ 	.word	0x00005350


	//   ....[11]....
        /*08e0*/ 	.word	0x00005380


	//   ....[12]....
        /*08e4*/ 	.word	0x00005730


	//   ....[13]....
        /*08e8*/ 	.word	0x00005830


	//   ....[14]....
        /*08ec*/ 	.word	0x00005b30


	//   ....[15]....
        /*08f0*/ 	.word	0x00005c00


	//   ....[16]....
        /*08f4*/ 	.word	0x000064e0


	//   ....[17]....
        /*08f8*/ 	.word	0x00007170


	//   ....[18]....
        /*08fc*/ 	.word	0x00007d30


	//   ....[19]....
        /*0900*/ 	.word	0x00007d40


	//   ....[20]....
        /*0904*/ 	.word	0x000080b0


	//   ....[21]....
        /*0908*/ 	.word	0x000081b0


	//   ....[22]....
        /*090c*/ 	.word	0x000084f0


	//   ....[23]....
        /*0910*/ 	.word	0x000085a0


	//   ....[24]....
        /*0914*/ 	.word	0x00009720


	//   ....[25]....
        /*0918*/ 	.word	0x0000a380


	//   ....[26]....
        /*091c*/ 	.word	0x0000b010


	//   ....[27]....
        /*0920*/ 	.word	0x0000b040


	//   ....[28]....
        /*0924*/ 	.word	0x0000b280


	//   ....[29]....
        /*0928*/ 	.word	0x0000b450


	//   ....[30]....
        /*092c*/ 	.word	0x0000c430


	//   ....[31]....
        /*0930*/ 	.word	0x0000c470


	//   ....[32]....
        /*0934*/ 	.word	0x0000c4b0


	//   ....[33]....
        /*0938*/ 	.word	0x0000c520


	//   ....[34]....
        /*093c*/ 	.word	0x0000c560


	//   ....[35]....
        /*0940*/ 	.word	0x0000de70


	//   ....[36]....
        /*0944*/ 	.word	0x0000e490


	//   ....[37]....
        /*0948*/ 	.word	0x0000e4c0


	//   ....[38]....
        /*094c*/ 	.word	0x0000e4e0


	//   ....[39]....
        /*0950*/ 	.word	0x0000e500


	//   ....[40]....
        /*0954*/ 	.word	0x0000eb70


	//   ....[41]....
        /*0958*/ 	.word	0x0000eb90


	//   ....[42]....
        /*095c*/ 	.word	0x0000edd0


	//   ....[43]....
        /*0960*/ 	.word	0x0000edf0


	//   ....[44]....
        /*0964*/ 	.word	0x0000f9a0


	//   ....[45]....
        /*0968*/ 	.word	0x0000f9d0


	//   ....[46]....
        /*096c*/ 	.word	0x0000fc10


	//   ....[47]....
        /*0970*/ 	.word	0x0000fc30


	//   ....[48]....
        /*0974*/ 	.word	0x0000fee0


	//   ....[49]....
        /*0978*/ 	.word	0x000100c0


	//   ....[50]....
        /*097c*/ 	.word	0x000100f0


	//   ....[51]....
        /*0980*/ 	.word	0x00010120


	//   ....[52]....
        /*0984*/ 	.word	0x00010150


	//   ....[53]....
        /*0988*/ 	.word	0x00010180


	//   ....[54]....
        /*098c*/ 	.word	0x000101b0


	//   ....[55]....
        /*0990*/ 	.word	0x00010320


	//   ....[56]....
        /*0994*/ 	.word	0x00010350


	//   ....[57]....
        /*0998*/ 	.word	0x00010380


	//   ....[58]....
        /*099c*/ 	.word	0x000103b0


	//   ....[59]....
        /*09a0*/ 	.word	0x000103e0


	//   ....[60]....
        /*09a4*/ 	.word	0x00010410


	//   ....[61]....
        /*09a8*/ 	.word	0x000104b0


	//   ....[62]....
        /*09ac*/ 	.word	0x00010510


	//   ....[63]....
        /*09b0*/ 	.word	0x000105a0


	//   ....[64]....
        /*09b4*/ 	.word	0x00011870


	//   ....[65]....
        /*09b8*/ 	.word	0x00012400


	//   ....[66]....
        /*09bc*/ 	.word	0x00012410


	//   ....[67]....
        /*09c0*/ 	.word	0x00012430


	//   ....[68]....
        /*09c4*/ 	.word	0x00012500


	//   ....[69]....
        /*09c8*/ 	.word	0x00012530


	//   ....[70]....
        /*09cc*/ 	.word	0x00012590


	//   ....[71]....
        /*09d0*/ 	.word	0x000125a0


	//   ....[72]....
        /*09d4*/ 	.word	0x00012610


	//   ....[73]....
        /*09d8*/ 	.word	0x00012f60


	//   ....[74]....
        /*09dc*/ 	.word	0x00012f70


	//   ....[75]....
        /*09e0*/ 	.word	0x000130a0


	//   ....[76]....
        /*09e4*/ 	.word	0x000130d0


	//   ....[77]....
        /*09e8*/ 	.word	0x00013350


	//   ....[78]....
        /*09ec*/ 	.word	0x00013380


	//   ....[79]....
        /*09f0*/ 	.word	0x000134f0


	//   ....[80]....
        /*09f4*/ 	.word	0x00013500


	//   ....[81]....
        /*09f8*/ 	.word	0x000172f0


	//   ....[82]....
        /*09fc*/ 	.word	0x00017320


	//   ....[83]....
        /*0a00*/ 	.word	0x00017360


	//   ....[84]....
        /*0a04*/ 	.word	0x00017390


	//   ....[85]....
        /*0a08*/ 	.word	0x000173c0


	//   ....[86]....
        /*0a0c*/ 	.word	0x000173f0


	//   ....[87]....
        /*0a10*/ 	.word	0x00017420


	//   ....[88]....
        /*0a14*/ 	.word	0x00017450


	//   ....[89]....
        /*0a18*/ 	.word	0x000175d0


	//   ....[90]....
        /*0a1c*/ 	.word	0x00017600


	//   ....[91]....
        /*0a20*/ 	.word	0x00017630


	//   ....[92]....
        /*0a24*/ 	.word	0x00017660


	//   ....[93]....
        /*0a28*/ 	.word	0x00017690


	//   ....[94]....
        /*0a2c*/ 	.word	0x000176c0


	//   ....[95]....
        /*0a30*/ 	.word	0x00017780


	//   ....[96]....
        /*0a34*/ 	.word	0x000177a0


	//   ....[97]....
        /*0a38*/ 	.word	0x00017810


	//   ....[98]....
        /*0a3c*/ 	.word	0x00017ee0


	//   ....[99]....
        /*0a40*/ 	.word	0x000184a0


	//   ....[100]....
        /*0a44*/ 	.word	0x00018620


	//   ....[101]....
        /*0a48*/ 	.word	0x00018670


	//   ....[102]....
        /*0a4c*/ 	.word	0x000186d0


	//   ....[103]....
        /*0a50*/ 	.word	0x00018730


	//   ....[104]....
        /*0a54*/ 	.word	0x00018880


	//   ....[105]....
        /*0a58*/ 	.word	0x00018920


	//   ....[106]....
        /*0a5c*/ 	.word	0x000189d0


	//   ....[107]....
        /*0a60*/ 	.word	0x00018ab0


	//   ....[108]....
        /*0a64*/ 	.word	0x00018c80


	//   ....[109]....
        /*0a68*/ 	.word	0x00018d40


	//   ....[110]....
        /*0a6c*/ 	.word	0x00018ff0


	//   ....[111]....
        /*0a70*/ 	.word	0x00019110


	//   ....[112]....
        /*0a74*/ 	.word	0x000192e0


	//   ....[113]....
        /*0a78*/ 	.word	0x000193b0


	//   ....[114]....
        /*0a7c*/ 	.word	0x000195b0


	//   ....[115]....
        /*0a80*/ 	.word	0x00019640


	//   ....[116]....
        /*0a84*/ 	.word	0x00019970


	//   ....[117]....
        /*0a88*/ 	.word	0x00019a10


	//   ....[118]....
        /*0a8c*/ 	.word	0x00019b30


	//   ....[119]....
        /*0a90*/ 	.word	0x00019bb0


	//   ....[120]....
        /*0a94*/ 	.word	0x00019c30


	//   ....[121]....
        /*0a98*/ 	.word	0x00019cb0


	//   ....[122]....
        /*0a9c*/ 	.word	0x00019d30


	//   ....[123]....
        /*0aa0*/ 	.word	0x00019dc0


	//   ....[124]....
        /*0aa4*/ 	.word	0x00019e60


	//   ....[125]....
        /*0aa8*/ 	.word	0x00019f10


	//   ....[126]....
        /*0aac*/ 	.word	0x00019f90


	//   ....[127]....
        /*0ab0*/ 	.word	0x0001a010


	//   ....[128]....
        /*0ab4*/ 	.word	0x0001a090


	//   ....[129]....
        /*0ab8*/ 	.word	0x0001a120


	//   ....[130]....
        /*0abc*/ 	.word	0x0001a1a0


	//   ....[131]....
        /*0ac0*/ 	.word	0x0001a240


	//   ....[132]....
        /*0ac4*/ 	.word	0x0001a2d0


	//   ....[133]....
        /*0ac8*/ 	.word	0x0001a400


	//----- nvinfo : EIATTR_REG_RECONFIG
	.align		4
.L_1093:
        /*0acc*/ 	.byte	0x01, 0x54
	.zero		2


	//----- nvinfo : EIATTR_SYSCALL_OFFSETS
	.align		4
        /*0ad0*/ 	.byte	0x04, 0x46
        /*0ad2*/ 	.short	(.L_1095 - .L_1094)


	//   ....[0]....
.L_1094:
        /*0ad4*/ 	.word	0x00003930


	//   ....[1]....
        /*0ad8*/ 	.word	0x00011470


	//   ....[2]....
        /*0adc*/ 	.word	0x000115d0


	//   ....[3]....
        /*0ae0*/ 	.word	0x000116d0


	//   ....[4]....
        /*0ae4*/ 	.word	0x00011fe0


	//   ....[5]....
        /*0ae8*/ 	.word	0x00012930


	//----- nvinfo : EIATTR_MBARRIER_INSTR_OFFSETS
	.align		4
.L_1095:
        /*0aec*/ 	.byte	0x04, 0x39
        /*0aee*/ 	.short	(.L_1097 - .L_1096)


	//   ....[0]....
.L_1096:
        /*0af0*/ 	.word	0x00000280
        /*0af4*/ 	.word	0x000000ff
        /*0af8*/ 	.word	0x00038800
        /*0afc*/ 	.short	0x0100
        /*0afe*/ 	.byte	0x08
	.zero		1


	//   ....[1]....
        /*0b00*/ 	.word	0x00000290
        /*0b04*/ 	.word	0x000000ff
        /*0b08*/ 	.word	0x00038810
        /*0b0c*/ 	.short	0x0100
        /*0b0e*/ 	.byte	0x08
	.zero		1


	//   ....[2]....
        /*0b10*/ 	.word	0x000002a0
        /*0b14*/ 	.word	0x000000ff
        /*0b18*/ 	.word	0x00038820
        /*0b1c*/ 	.short	0x0100
        /*0b1e*/ 	.byte	0x08
	.zero		1


	//   ....[3]....
        /*0b20*/ 	.word	0x00000350
        /*0b24*/ 	.word	0x000000ff
        /*0b28*/ 	.word	0x00038830
        /*0b2c*/ 	.short	0x0100
        /*0b2e*/ 	.byte	0x06
	.zero		1


	//   ....[4]....
        /*0b30*/ 	.word	0x00000360
        /*0b34*/ 	.word	0x000000ff
        /*0b38*/ 	.word	0x00038840
        /*0b3c*/ 	.short	0x0100
        /*0b3e*/ 	.byte	0x06
	.zero		1


	//   ....[5]....
        /*0b40*/ 	.word	0x00000370
        /*0b44*/ 	.word	0x000000ff
        /*0b48*/ 	.word	0x00038838
        /*0b4c*/ 	.short	0x0100
        /*0b4e*/ 	.byte	0x06
	.zero		1


	//   ....[6]....
        /*0b50*/ 	.word	0x00000380
        /*0b54*/ 	.word	0x000000ff
        /*0b58*/ 	.word	0x00038848
        /*0b5c*/ 	.short	0x0100
        /*0b5e*/ 	.byte	0x06
	.zero		1


	//   ....[7]....
        /*0b60*/ 	.word	0x000004b0
        /*0b64*/ 	.word	0x000000ff
        /*0b68*/ 	.word	0x00038850
        /*0b6c*/ 	.short	0x0100
        /*0b6e*/ 	.byte	0x08
	.zero		1


	//   ....[8]....
        /*0b70*/ 	.word	0x000004c0
        /*0b74*/ 	.word	0x000000ff
        /*0b78*/ 	.word	0x00038860
        /*0b7c*/ 	.short	0x0100
        /*0b7e*/ 	.byte	0x08
	.zero		1


	//   ....[9]....
        /*0b80*/ 	.word	0x000004d0
        /*0b84*/ 	.word	0x000000ff
        /*0b88*/ 	.word	0x00038858
        /*0b8c*/ 	.short	0x0100
        /*0b8e*/ 	.byte	0x08
	.zero		1


	//   ....[10]....
        /*0b90*/ 	.word	0x000004e0
        /*0b94*/ 	.word	0x000000ff
        /*0b98*/ 	.word	0x00038868
        /*0b9c*/ 	.short	0x0100
        /*0b9e*/ 	.byte	0x08
	.zero		1


	//   ....[11]....
        /*0ba0*/ 	.word	0x000005d0
        /*0ba4*/ 	.word	0x000000ff
        /*0ba8*/ 	.word	0x00038870
        /*0bac*/ 	.short	0x0100
        /*0bae*/ 	.byte	0x06
	.zero		1


	//   ....[12]....
        /*0bb0*/ 	.word	0x000005e0
        /*0bb4*/ 	.word	0x000000ff
        /*0bb8*/ 	.word	0x00038880
        /*0bbc*/ 	.short	0x0100
        /*0bbe*/ 	.byte	0x06
	.zero		1


	//   ....[13]....
        /*0bc0*/ 	.word	0x000005f0
        /*0bc4*/ 	.word	0x000000ff
        /*0bc8*/ 	.word	0x00038878
        /*0bcc*/ 	.short	0x0100
        /*0bce*/ 	.byte	0x06
	.zero		1


	//   ....[14]....
        /*0bd0*/ 	.word	0x00000600
        /*0bd4*/ 	.word	0x000000ff
        /*0bd8*/ 	.word	0x00038888
        /*0bdc*/ 	.short	0x0100
        /*0bde*/ 	.byte	0x06
	.zero		1


	//   ....[15]....
        /*0be0*/ 	.word	0x00000730
        /*0be4*/ 	.word	0x000000ff
        /*0be8*/ 	.word	0x00038890
        /*0bec*/ 	.short	0x0100
        /*0bee*/ 	.byte	0x08
	.zero		1


	//   ....[16]....
        /*0bf0*/ 	.word	0x00000740
        /*0bf4*/ 	.word	0x000000ff
        /*0bf8*/ 	.word	0x000388a0
        /*0bfc*/ 	.short	0x0100
        /*0bfe*/ 	.byte	0x08
	.zero		1


	//   ....[17]....
        /*0c00*/ 	.word	0x00000750
        /*0c04*/ 	.word	0x000000ff
        /*0c08*/ 	.word	0x00038898
        /*0c0c*/ 	.short	0x0100
        /*0c0e*/ 	.byte	0x08
	.zero		1


	//   ....[18]....
        /*0c10*/ 	.word	0x00000760
        /*0c14*/ 	.word	0x000000ff
        /*0c18*/ 	.word	0x000388a8
        /*0c1c*/ 	.short	0x0100
        /*0c1e*/ 	.byte	0x08
	.zero		1


	//   ....[19]....
        /*0c20*/ 	.word	0x00000890
        /*0c24*/ 	.word	0x000000ff
        /*0c28*/ 	.word	0x000388b0
        /*0c2c*/ 	.short	0x0100
        /*0c2e*/ 	.byte	0x08
	.zero		1


	//   ....[20]....
        /*0c30*/ 	.word	0x000008a0
        /*0c34*/ 	.word	0x000000ff
        /*0c38*/ 	.word	0x000388c0
        /*0c3c*/ 	.short	0x0100
        /*0c3e*/ 	.byte	0x08
	.zero		1


	//   ....[21]....
        /*0c40*/ 	.word	0x000008b0
        /*0c44*/ 	.word	0x000000ff
        /*0c48*/ 	.word	0x000388b8
        /*0c4c*/ 	.short	0x0100
        /*0c4e*/ 	.byte	0x08
	.zero		1


	//   ....[22]....
        /*0c50*/ 	.word	0x000008c0
        /*0c54*/ 	.word	0x000000ff
        /*0c58*/ 	.word	0x000388c8
        /*0c5c*/ 	.short	0x0100
        /*0c5e*/ 	.byte	0x08
	.zero		1


	//   ....[23]....
        /*0c60*/ 	.word	0x00001e40
        /*0c64*/ 	.word	0x00000000
        /*0c68*/ 	.word	0x00000000
        /*0c6c*/ 	.short	0x0101
        /*0c6e*/ 	.byte	0x3f
	.zero		1


	//   ....[24]....
        /*0c70*/ 	.word	0x00002910
        /*0c74*/ 	.word	0x00000000
        /*0c78*/ 	.word	0x00000000
        /*0c7c*/ 	.short	0x0101
        /*0c7e*/ 	.byte	0x3f
	.zero		1


	//   ....[25]....
        /*0c80*/ 	.word	0x000039b0
        /*0c84*/ 	.word	0x00000011
        /*0c88*/ 	.word	0x00038800
        /*0c8c*/ 	.short	0x010a
        /*0c8e*/ 	.byte	0x3f
	.zero		1


	//   ....[26]....
        /*0c90*/ 	.word	0x00003a10
        /*0c94*/ 	.word	0x00000005
        /*0c98*/ 	.word	0x00038830
        /*0c9c*/ 	.short	0x010a
        /*0c9e*/ 	.byte	0x3f
	.zero		1


	//   ....[27]....
        /*0ca0*/ 	.word	0x00003a80
        /*0ca4*/ 	.word	0x00000005
        /*0ca8*/ 	.word	0x00038830
        /*0cac*/ 	.short	0x010a
        /*0cae*/ 	.byte	0x3f
	.zero		1


	//   ....[28]....
        /*0cb0*/ 	.word	0x00003d00
        /*0cb4*/ 	.word	0x00000011
        /*0cb8*/ 	.word	0x00038810
        /*0cbc*/ 	.short	0x010a
        /*0cbe*/ 	.byte	0x3f
	.zero		1


	//   ....[29]....
        /*0cc0*/ 	.word	0x00003d40
        /*0cc4*/ 	.word	0x00000005
        /*0cc8*/ 	.word	0x00038850
        /*0ccc*/ 	.short	0x010a
        /*0cce*/ 	.byte	0x3f
	.zero		1


	//   ....[30]....
        /*0cd0*/ 	.word	0x00003e10
        /*0cd4*/ 	.word	0x00000005
        /*0cd8*/ 	.word	0x00038850
        /*0cdc*/ 	.short	0x010a
        /*0cde*/ 	.byte	0x3f
	.zero		1


	//   ....[31]....
        /*0ce0*/ 	.word	0x00005e30
        /*0ce4*/ 	.word	0x00000018
        /*0ce8*/ 	.word	0x00000000
        /*0cec*/ 	.short	0x0101
        /*0cee*/ 	.byte	0x3f
	.zero		1


	//   ....[32]....
        /*0cf0*/ 	.word	0x00006500
        /*0cf4*/ 	.word	0x00000005
        /*0cf8*/ 	.word	0x00000000
        /*0cfc*/ 	.short	0x0101
        /*0cfe*/ 	.byte	0x3f
	.zero		1


	//   ....[33]....
        /*0d00*/ 	.word	0x00006610
        /*0d04*/ 	.word	0x00000009
        /*0d08*/ 	.word	0x00038830
        /*0d0c*/ 	.short	0x010a
        /*0d0e*/ 	.byte	0x3f
	.zero		1


	//   ....[34]....
        /*0d10*/ 	.word	0x00006660
        /*0d14*/ 	.word	0x00000009
        /*0d18*/ 	.word	0x00038830
        /*0d1c*/ 	.short	0x010a
        /*0d1e*/ 	.byte	0x3f
	.zero		1


	//   ....[35]....
        /*0d20*/ 	.word	0x000067e0
        /*0d24*/ 	.word	0x00000009
        /*0d28*/ 	.word	0x00038850
        /*0d2c*/ 	.short	0x010a
        /*0d2e*/ 	.byte	0x3f
	.zero		1


	//   ....[36]....
        /*0d30*/ 	.word	0x00006820
        /*0d34*/ 	.word	0x00000009
        /*0d38*/ 	.word	0x00038850
        /*0d3c*/ 	.short	0x010a
        /*0d3e*/ 	.byte	0x3f
	.zero		1


	//   ....[37]....
        /*0d40*/ 	.word	0x000087f0
        /*0d44*/ 	.word	0x00000098
        /*0d48*/ 	.word	0x00000000
        /*0d4c*/ 	.short	0x0101
        /*0d4e*/ 	.byte	0x3f
	.zero		1


	//   ....[38]....
        /*0d50*/ 	.word	0x00009740
        /*0d54*/ 	.word	0x00000009
        /*0d58*/ 	.word	0x00000000
        /*0d5c*/ 	.short	0x0101
        /*0d5e*/ 	.byte	0x3f
	.zero		1


	//   ....[39]....
        /*0d60*/ 	.word	0x00009850
        /*0d64*/ 	.word	0x00000009
        /*0d68*/ 	.word	0x00038830
        /*0d6c*/ 	.short	0x010a
        /*0d6e*/ 	.byte	0x3f
	.zero		1


	//   ....[40]....
        /*0d70*/ 	.word	0x000098a0
        /*0d74*/ 	.word	0x00000009
        /*0d78*/ 	.word	0x00038830
        /*0d7c*/ 	.short	0x010a
        /*0d7e*/ 	.byte	0x3f
	.zero		1


	//   ....[41]....
        /*0d80*/ 	.word	0x00009a20
        /*0d84*/ 	.word	0x00000009
        /*0d88*/ 	.word	0x00038850
        /*0d8c*/ 	.short	0x010a
        /*0d8e*/ 	.byte	0x3f
	.zero		1


	//   ....[42]....
        /*0d90*/ 	.word	0x00009a60
        /*0d94*/ 	.word	0x00000009
        /*0d98*/ 	.word	0x00038850
        /*0d9c*/ 	.short	0x010a
        /*0d9e*/ 	.byte	0x3f
	.zero		1


	//   ....[43]....
        /*0da0*/ 	.word	0x0000b7f0
        /*0da4*/ 	.word	0x00000099
        /*0da8*/ 	.word	0x00000000
        /*0dac*/ 	.short	0x0101
        /*0dae*/ 	.byte	0x3f
	.zero		1


	//   ....[44]....
        /*0db0*/ 	.word	0x0000c450
        /*0db4*/ 	.word	0x00000009
        /*0db8*/ 	.word	0x00000000
        /*0dbc*/ 	.short	0x0101
        /*0dbe*/ 	.byte	0x3f
	.zero		1


	//   ....[45]....
        /*0dc0*/ 	.word	0x0000eba0
        /*0dc4*/ 	.word	0x00000000
        /*0dc8*/ 	.word	0x00000000
        /*0dcc*/ 	.short	0x0101
        /*0dce*/ 	.byte	0x3f
	.zero		1


	//   ....[46]....
        /*0dd0*/ 	.word	0x00011b20
        /*0dd4*/ 	.word	0x00000000
        /*0dd8*/ 	.word	0x00038840
        /*0ddc*/ 	.short	0x010a
        /*0dde*/ 	.byte	0x3f
	.zero		1


	//   ....[47]....
        /*0de0*/ 	.word	0x000126d0
        /*0de4*/ 	.word	0x00000008
        /*0de8*/ 	.word	0x00038800
        /*0dec*/ 	.short	0x0107
        /*0dee*/ 	.byte	0x3f
	.zero		1


	//   ....[48]....
        /*0df0*/ 	.word	0x00012780
        /*0df4*/ 	.word	0x00000000
        /*0df8*/ 	.word	0x00038800
        /*0dfc*/ 	.short	0x0101
        /*0dfe*/ 	.byte	0x3f
	.zero		1


	//   ....[49]....
        /*0e00*/ 	.word	0x00013730
        /*0e04*/ 	.word	0x00000000
        /*0e08*/ 	.word	0x00038810
        /*0e0c*/ 	.short	0x0107
        /*0e0e*/ 	.byte	0x3f
	.zero		1


	//   ....[50]....
        /*0e10*/ 	.word	0x00013830
        /*0e14*/ 	.word	0x00000002
        /*0e18*/ 	.word	0x00038810
        /*0e1c*/ 	.short	0x0101
        /*0e1e*/ 	.byte	0x3f
	.zero		1


	//   ....[51]....
        /*0e20*/ 	.word	0x00013850
        /*0e24*/ 	.word	0x00000002
        /*0e28*/ 	.word	0x00038820
        /*0e2c*/ 	.short	0x010a
        /*0e2e*/ 	.byte	0x3f
	.zero		1


	//   ....[52]....
        /*0e30*/ 	.word	0x00013960
        /*0e34*/ 	.word	0x00000000
        /*0e38*/ 	.word	0x00038860
        /*0e3c*/ 	.short	0x010a
        /*0e3e*/ 	.byte	0x3f
	.zero		1


	//   ....[53]....
        /*0e40*/ 	.word	0x00014640
        /*0e44*/ 	.word	0x00000003
        /*0e48*/ 	.word	0x00038840
        /*0e4c*/ 	.short	0x010a
        /*0e4e*/ 	.byte	0x3f
	.zero		1


	//   ....[54]....
        /*0e50*/ 	.word	0x000148a0
        /*0e54*/ 	.word	0x00000003
        /*0e58*/ 	.word	0x00038860
        /*0e5c*/ 	.short	0x010a
        /*0e5e*/ 	.byte	0x3f
	.zero		1


	//   ....[55]....
        /*0e60*/ 	.word	0x00015520
        /*0e64*/ 	.word	0x00000004
        /*0e68*/ 	.word	0x00038840
        /*0e6c*/ 	.short	0x010a
        /*0e6e*/ 	.byte	0x3f
	.zero		1


	//   ....[56]....
        /*0e70*/ 	.word	0x00015770
        /*0e74*/ 	.word	0x00000004
        /*0e78*/ 	.word	0x00038860
        /*0e7c*/ 	.short	0x010a
        /*0e7e*/ 	.byte	0x3f
	.zero		1


	//   ....[57]....
        /*0e80*/ 	.word	0x00016380
        /*0e84*/ 	.word	0x00000004
        /*0e88*/ 	.word	0x00038840
        /*0e8c*/ 	.short	0x010a
        /*0e8e*/ 	.byte	0x3f
	.zero		1


	//   ....[58]....
        /*0e90*/ 	.word	0x000165e0
        /*0e94*/ 	.word	0x00000004
        /*0e98*/ 	.word	0x00038860
        /*0e9c*/ 	.short	0x010a
        /*0e9e*/ 	.byte	0x3f
	.zero		1


	//   ....[59]....
        /*0ea0*/ 	.word	0x00017e60
        /*0ea4*/ 	.word	0x00000000
        /*0ea8*/ 	.word	0x00038820
        /*0eac*/ 	.short	0x010a
        /*0eae*/ 	.byte	0x3f
	.zero		1


	//   ....[60]....
        /*0eb0*/ 	.word	0x00018020
        /*0eb4*/ 	.word	0x00000006
        /*0eb8*/ 	.word	0x00000000
        /*0ebc*/ 	.short	0x010a
        /*0ebe*/ 	.byte	0x3f
	.zero		1


	//   ....[61]....
        /*0ec0*/ 	.word	0x00018090
        /*0ec4*/ 	.word	0x00000007
        /*0ec8*/ 	.word	0x00000000
        /*0ecc*/ 	.short	0x010a
        /*0ece*/ 	.byte	0x3f
	.zero		1


	//   ....[62]....
        /*0ed0*/ 	.word	0x00018100
        /*0ed4*/ 	.word	0x00000004
        /*0ed8*/ 	.word	0x00000000
        /*0edc*/ 	.short	0x010a
        /*0ede*/ 	.byte	0x3f
	.zero		1


	//   ....[63]....
        /*0ee0*/ 	.word	0x00018130
        /*0ee4*/ 	.word	0x00000003
        /*0ee8*/ 	.word	0x00000000
        /*0eec*/ 	.short	0x010a
        /*0eee*/ 	.byte	0x3f
	.zero		1


	//   ....[64]....
        /*0ef0*/ 	.word	0x00018190
        /*0ef4*/ 	.word	0x00000011
        /*0ef8*/ 	.word	0x00038800
        /*0efc*/ 	.short	0x010a
        /*0efe*/ 	.byte	0x3f
	.zero		1


	//   ....[65]....
        /*0f00*/ 	.word	0x000181e0
        /*0f04*/ 	.word	0x00000005
        /*0f08*/ 	.word	0x00038830
        /*0f0c*/ 	.short	0x010a
        /*0f0e*/ 	.byte	0x3f
	.zero		1


	//   ....[66]....
        /*0f10*/ 	.word	0x00018230
        /*0f14*/ 	.word	0x00000011
        /*0f18*/ 	.word	0x00038810
        /*0f1c*/ 	.short	0x010a
        /*0f1e*/ 	.byte	0x3f
	.zero		1


	//   ....[67]....
        /*0f20*/ 	.word	0x00018280
        /*0f24*/ 	.word	0x00000005
        /*0f28*/ 	.word	0x00038850
        /*0f2c*/ 	.short	0x010a
        /*0f2e*/ 	.byte	0x3f
	.zero		1


	//   ....[68]....
        /*0f30*/ 	.word	0x000182d0
        /*0f34*/ 	.word	0x00000009
        /*0f38*/ 	.word	0x00038830
        /*0f3c*/ 	.short	0x010a
        /*0f3e*/ 	.byte	0x3f
	.zero		1


	//   ....[69]....
        /*0f40*/ 	.word	0x00018320
        /*0f44*/ 	.word	0x00000009
        /*0f48*/ 	.word	0x00038850
        /*0f4c*/ 	.short	0x010a
        /*0f4e*/ 	.byte	0x3f
	.zero		1


	//   ....[70]....
        /*0f50*/ 	.word	0x00018370
        /*0f54*/ 	.word	0x00000009
        /*0f58*/ 	.word	0x00038830
        /*0f5c*/ 	.short	0x010a
        /*0f5e*/ 	.byte	0x3f
	.zero		1


	//   ....[71]....
        /*0f60*/ 	.word	0x000183c0
        /*0f64*/ 	.word	0x00000009
        /*0f68*/ 	.word	0x00038850
        /*0f6c*/ 	.short	0x010a
        /*0f6e*/ 	.byte	0x3f
	.zero		1


	//   ....[72]....
        /*0f70*/ 	.word	0x00018560
        /*0f74*/ 	.word	0x00000000
        /*0f78*/ 	.word	0x00038840
        /*0f7c*/ 	.short	0x010a
        /*0f7e*/ 	.byte	0x3f
	.zero		1


	//   ....[73]....
        /*0f80*/ 	.word	0x00019690
        /*0f84*/ 	.word	0x00000002
        /*0f88*/ 	.word	0x00038820
        /*0f8c*/ 	.short	0x010a
        /*0f8e*/ 	.byte	0x3f
	.zero		1


	//   ....[74]....
        /*0f90*/ 	.word	0x000196e0
        /*0f94*/ 	.word	0x00000000
        /*0f98*/ 	.word	0x00038860
        /*0f9c*/ 	.short	0x010a
        /*0f9e*/ 	.byte	0x3f
	.zero		1


	//   ....[75]....
        /*0fa0*/ 	.word	0x00019730
        /*0fa4*/ 	.word	0x00000003
        /*0fa8*/ 	.word	0x00038840
        /*0fac*/ 	.short	0x010a
        /*0fae*/ 	.byte	0x3f
	.zero		1


	//   ....[76]....
        /*0fb0*/ 	.word	0x00019780
        /*0fb4*/ 	.word	0x00000003
        /*0fb8*/ 	.word	0x00038860
        /*0fbc*/ 	.short	0x010a
        /*0fbe*/ 	.byte	0x3f
	.zero		1


	//   ....[77]....
        /*0fc0*/ 	.word	0x000197d0
        /*0fc4*/ 	.word	0x00000004
        /*0fc8*/ 	.word	0x00038840
        /*0fcc*/ 	.short	0x010a
        /*0fce*/ 	.byte	0x3f
	.zero		1


	//   ....[78]....
        /*0fd0*/ 	.word	0x00019820
        /*0fd4*/ 	.word	0x00000004
        /*0fd8*/ 	.word	0x00038860
        /*0fdc*/ 	.short	0x010a
        /*0fde*/ 	.byte	0x3f
	.zero		1


	//   ....[79]....
        /*0fe0*/ 	.word	0x00019870
        /*0fe4*/ 	.word	0x00000004
        /*0fe8*/ 	.word	0x00038840
        /*0fec*/ 	.short	0x010a
        /*0fee*/ 	.byte	0x3f
	.zero		1


	//   ....[80]....
        /*0ff0*/ 	.word	0x000198c0
        /*0ff4*/ 	.word	0x00000004
        /*0ff8*/ 	.word	0x00038860
        /*0ffc*/ 	.short	0x010a
        /*0ffe*/ 	.byte	0x3f
	.zero		1


	//   ....[81]....
        /*1000*/ 	.word	0x0001a320
        /*1004*/ 	.word	0x00000000
        /*1008*/ 	.word	0x00038820
        /*100c*/ 	.short	0x010a
        /*100e*/ 	.byte	0x3f
	.zero		1


	//   ....[82]....
        /*1010*/ 	.word	0x0001a4c0
        /*1014*/ 	.word	0x00000006
        /*1018*/ 	.word	0x00000000
        /*101c*/ 	.short	0x010a
        /*101e*/ 	.byte	0x3f
	.zero		1


	//   ....[83]....
        /*1020*/ 	.word	0x0001a510
        /*1024*/ 	.word	0x00000007
        /*1028*/ 	.word	0x00000000
        /*102c*/ 	.short	0x010a
        /*102e*/ 	.byte	0x3f
	.zero		1


	//   ....[84]....
        /*1030*/ 	.word	0x0001a560
        /*1034*/ 	.word	0x00000004
        /*1038*/ 	.word	0x00000000
        /*103c*/ 	.short	0x010a
        /*103e*/ 	.byte	0x3f
	.zero		1


	//----- nvinfo : EIATTR_NUM_MBARRIERS
	.align		4
.L_1097:
        /*1040*/ 	.byte	0x03, 0x38
        /*1042*/ 	.short	0x0017


	//----- nvinfo : EIATTR_EXIT_INSTR_OFFSETS
	.align		4
        /*1044*/ 	.byte	0x04, 0x1c
        /*1046*/ 	.short	(.L_1099 - .L_1098)


	//   ....[0]....
.L_1098:
        /*1048*/ 	.word	0x00000a80


	//   ....[1]....
        /*104c*/ 	.word	0x0000fe80


	//   ....[2]....
        /*1050*/ 	.word	0x00018180


	//----- nvinfo : EIATTR_MAX_THREADS
	.align		4
.L_1099:
        /*1054*/ 	.byte	0x04, 0x05
        /*1056*/ 	.short	(.L_1101 - .L_1100)
.L_1100:
        /*1058*/ 	.word	0x00000180
        /*105c*/ 	.word	0x00000001
        /*1060*/ 	.word	0x00000001


	//----- nvinfo : EIATTR_CRS_STACK_SIZE
	.align		4
.L_1101:
        /*1064*/ 	.byte	0x04, 0x1e
        /*1066*/ 	.short	(.L_1103 - .L_1102)
.L_1102:
        /*1068*/ 	.word	0x00000000


	//----- nvinfo : EIATTR_CBANK_PARAM_SIZE
	.align		4
.L_1103:
        /*106c*/ 	.byte	0x03, 0x19
        /*106e*/ 	.short	0x0bf0


	//----- nvinfo : EIATTR_PARAM_CBANK
	.align		4
        /*1070*/ 	.byte	0x04, 0x0a
        /*1072*/ 	.short	(.L_1105 - .L_1104)
	.align		4
.L_1104:
        /*1074*/ 	.word	index@(.nv.constant0._ZN7cutlass13device_kernelIN5flash11enable_sm90INS1_16FlashAttnFwdSm90INS1_25CollectiveMainloopFwdSm90ILi2EN4cute5tupleIJNS5_1CILi1EEES8_S8_EEENS6_IJNS7_ILi64EEESA_SA_EEELi512ENS_10bfloat16_tEfNS_4arch4Sm90ELb1ELb0ELb0ELb1ELb0ELb0ELb1ELb0ELb0ELb1ELb0ELb0EEENS1_21CollectiveEpilogueFwdINS6_IJSA_NS7_ILi512EEESA_EEES9_SC_SE_Li256ELb1ELb1ELb0ELb0EEENS1_36VarlenDynamicPersistentTileSchedulerILi64ELi64ELi256ELi128ELb0ELb1ELb1ELb1ELb1ELb1EEEEEEEEEvNT_6ParamsE)
        /*1078*/ 	.short	0x0210
        /*107a*/ 	.short	0x0bf0


	//----- nvinfo : EIATTR_SW_WAR
	.align		4
.L_1105:
        /*107c*/ 	.byte	0x04, 0x36
        /*107e*/ 	.short	(.L_1107 - .L_1106)
.L_1106:
        /*1080*/ 	.word	0x00000008
.L_1107:


//--------------------- .nv.info._ZN7cutlass13device_kernelIN5flash11enable_sm90INS1_16FlashAttnFwdSm90INS1_25CollectiveMainloopFwdSm90ILi2EN4cute5tupleIJNS5_1CILi1EEES8_S8_EEENS6_IJNS7_ILi64EEESA_SA_EEELi512ENS_10bfloat16_tEfNS_4arch4Sm90ELb1ELb0ELb0ELb1ELb0ELb1ELb1ELb0ELb0ELb1ELb0ELb0EEENS1_21CollectiveEpilogueFwdINS6_IJSA_NS7_ILi512EEESA_EEES9_SC_SE_Li256ELb1ELb1ELb0ELb0EEENS1_36VarlenDynamicPersistentTileSchedulerILi64ELi64ELi256ELi128ELb0ELb1ELb1ELb1ELb1ELb1EEEEEEEEEvNT_6ParamsE --------------------------
	.section	.nv.info._ZN7cutlass13device_kernelIN5flash11enable_sm90INS1_16FlashAttnFwdSm90INS1_25CollectiveMainloopFwdSm90ILi2EN4cute5tupleIJNS5_1CILi1EEES8_S8_EEENS6_IJNS7_ILi64EEESA_SA_EEELi512ENS_10bfloat16_tEfNS_4arch4Sm90ELb1ELb0ELb0ELb1ELb0ELb1ELb1ELb0ELb0ELb1ELb0ELb0EEENS1_21CollectiveEpilogueFwdINS6_IJSA_NS7_ILi512EEESA_EEES9_SC_SE_Li256ELb1ELb1ELb0ELb0EEENS1_36VarlenDynamicPersistentTileSchedulerILi64ELi64ELi256ELi128ELb0ELb1ELb1ELb1ELb1ELb1EEEEEEEEEvNT_6ParamsE,"",@"SHT_CUDA_INFO"
	.sectionflags	@""
	.align	4


	//----- nvinfo : EIATTR_CUDA_API_VERSION
	.align		4
        /*0000*/ 	.byte	0x04, 0x37
        /*0002*/ 	.short	(.L_1109 - .L_1108)
.L_1108:
        /*0004*/ 	.word	0x00000082


	//----- nvinfo : EIATTR_KPARAM_INFO
	.align		4
.L_1109:
        /*0008*/ 	.byte	0x04, 0x17
        /*000a*/ 	.short	(.L_1111 - .L_1110)
.L_1110:
        /*000c*/ 	.word	0x00000000
        /*0010*/ 	.short	0x0000
        /*0012*/ 	.short	0x0070
        /*0014*/ 	.byte	0x00, 0xf0, 0x01, 0x2e


	//----- nvinfo : EIATTR_SPARSE_MMA_MASK
	.align		4
.L_1111:
        /*0018*/ 	.byte	0x03, 0x50
        /*001a*/ 	.short	0x0000


	//----- nvinfo : EIATTR_MAXREG_COUNT
	.align		4
        /*001c*/ 	.byte	0x03, 0x1b
        /*001e*/ 	.short	0x00a8


	//----- nvinfo : EIATTR_NUM_BARRIERS
	.align		4
        /*0020*/ 	.byte	0x02, 0x4c
        /*0022*/ 	.byte	0x10
	.zero		1


	//----- nvinfo : EIATTR_EXTERNS
	.align		4
        /*0024*/ 	.byte	0x04, 0x0f
        /*0026*/ 	.short	(.L_1113 - .L_1112)


	//   ....[0]....
	.align		4
.L_1112:
        /*0028*/ 	.word	index@(__assertfail)


	//----- nvinfo : EIATTR_ANNOTATIONS
	.align		4
.L_1113:
        /*002c*/ 	.byte	0x04, 0x55
        /*002e*/ 	.short	(.L_1115 - .L_1114)


	//   ....[0]....
.L_1114:
        /* <DEDUP_REMOVED lines=119> */


	//----- nvinfo : EIATTR_MERCURY_ISA_VERSION
	.align		4
.L_1115:
        /*0788*/ 	.byte	0x03, 0x5f
        /*078a*/ 	.short	0x0101


	//----- nvinfo : EIATTR_UNUSED_LOAD_BYTE_OFFSET
	.align		4
        /*078c*/ 	.byte	0x04, 0x44
        /*078e*/ 	.short	(.L_1117 - .L_1116)


	//   ....[0]....
.L_1116:
        /*0790*/ 	.word	0x00000ad0
        /*0794*/ 	.word	0x0000fff0


	//   ....[1]....
        /*0798*/ 	.word	0x00013f10
        /*079c*/ 	.word	0x0000fff0


	//----- nvinfo : EIATTR_INT_WARP_WIDE_INSTR_OFFSETS
	.align		4
.L_1117:
        /*07a0*/ 	.byte	0x04, 0x31
        /*07a2*/ 	.short	(.L_1119 - .L_1118)


	//   ....[0]....
.L_1118:
        /*07a4*/ 	.word	0x00000190


	//   ....[1]....
        /*07a8*/ 	.word	0x000001d0


	//   ....[2]....
        /*07ac*/ 	.word	0x00000240


	//   ....[3]....
        /*07b0*/ 	.word	0x000002b0


	//   ....[4]....
        /*07b4*/ 	.word	0x00019f90


	//   ....[5]....
        /*07b8*/ 	.word	0x00019ff0


	//   ....[6]....
        /*07bc*/ 	.word	0x0001fd90


	//   ....[7]....
        /*07c0*/ 	.word	0x0001fdf0


	//----- nvinfo : EIATTR_COOP_GROUP_MASK_REGIDS
	.align		4
.L_1119:
        /*07c4*/ 	.byte	0x04, 0x29
        /*07c6*/ 	.short	(.L_1121 - .L_1120)


	//   ....[0]....
.L_1120:
        /*07c8*/ 	.word	0xffffffff


	//   ....[1]....
        /*07cc*/ 	.word	0xffffffff


	//   ....[2]....
        /*07d0*/ 	.word	0xffffffff


	//   ....[3]....
        /*07d4*/ 	.word	0xffffffff


	//   ....[4]....
        /*07d8*/ 	.word	0xffffffff


	//   ....[5]....
        /*07dc*/ 	.word	0xffffffff


	//   ....[6]....
        /*07e0*/ 	.word	0xffffffff


	//   ....[7]....
        /*07e4*/ 	.word	0xffffffff


	//   ....[8]....
        /*07e8*/ 	.word	0xffffffff


	//   ....[9]....
        /*07ec*/ 	.word	0xffffffff


	//   ....[10]....
        /*07f0*/ 	.word	0xffffffff


	//   ....[11]....
        /*07f4*/ 	.word	0xffffffff


	//   ....[12]....
        /*07f8*/ 	.word	0xffffffff


	//   ....[13]....
        /*07fc*/ 	.word	0xffffffff


	//   ....[14]....
        /*0800*/ 	.word	0xffffffff


	//   ....[15]....
        /*0804*/ 	.word	0xffffffff


	//   ....[16]....
        /*0808*/ 	.word	0xffffffff


	//   ....[17]....
        /*080c*/ 	.word	0xffffffff


	//   ....[18]....
        /*0810*/ 	.word	0xffffffff


	//   ....[19]....
        /*0814*/ 	.word	0xffffffff


	//   ....[20]....
        /*0818*/ 	.word	0xffffffff


	//   ....[21]....
        /*081c*/ 	.word	0xffffffff


	//   ....[22]....
        /*0820*/ 	.word	0xffffffff


	//   ....[23]....
        /*0824*/ 	.word	0xffffffff


	//   ....[24]....
        /*0828*/ 	.word	0xffffffff


	//   ....[25]....
        /*082c*/ 	.word	0xffffffff


	//   ....[26]....
        /*0830*/ 	.word	0xffffffff


	//   ....[27]....
        /*0834*/ 	.word	0xffffffff


	//   ....[28]....
        /*0838*/ 	.word	0xffffffff


	//   ....[29]....
        /*083c*/ 	.word	0xffffffff


	//   ....[30]....
        /*0840*/ 	.word	0xffffffff


	//   ....[31]....
        /*0844*/ 	.word	0xffffffff


	//   ....[32]....
        /*0848*/ 	.word	0xffffffff


	//   ....[33]....
        /*084c*/ 	.word	0xffffffff


	//   ....[34]....
        /*0850*/ 	.word	0xffffffff


	//   ....[35]....
        /*0854*/ 	.word	0xffffffff


	//   ....[36]....
        /*0858*/ 	.word	0xffffffff


	//   ....[37]....
        /*085c*/ 	.word	0xffffffff


	//   ....[38]....
        /*0860*/ 	.word	0xffffffff


	//   ....[39]....
        /*0864*/ 	.word	0xffffffff


	//   ....[40]....
        /*0868*/ 	.word	0xffffffff


	//   ....[41]....
        /*086c*/ 	.word	0xffffffff


	//   ....[42]....
        /*0870*/ 	.word	0xffffffff


	//   ....[43]....
        /*0874*/ 	.word	0xffffffff


	//   ....[44]....
        /*0878*/ 	.word	0xffffffff


	//   ....[45]....
        /*087c*/ 	.word	0xffffffff


	//   ....[46]....
        /*0880*/ 	.word	0xffffffff


	//   ....[47]....
        /*0884*/ 	.word	0xffffffff


	//   ....[48]....
        /*0888*/ 	.word	0xffffffff


	//   ....[49]....
        /*088c*/ 	.word	0xffffffff


	//   ....[50]....
        /*0890*/ 	.word	0xffffffff


	//   ....[51]....
        /*0894*/ 	.word	0xffffffff


	//   ....[52]....
        /*0898*/ 	.word	0xffffffff


	//   ....[53]....
        /*089c*/ 	.word	0xffffffff


	//   ....[54]....
        /*08a0*/ 	.word	0xffffffff


	//   ....[55]....
        /*08a4*/ 	.word	0xffffffff


	//   ....[56]....
        /*08a8*/ 	.word	0xffffffff


	//   ....[57]....
        /*08ac*/ 	.word	0xffffffff


	//   ....[58]....
        /*08b0*/ 	.word	0xffffffff


	//   ....[59]....
        /*08b4*/ 	.word	0xffffffff


	//   ....[60]....
        /*08b8*/ 	.word	0xffffffff


	//   ....[61]....
        /*08bc*/ 	.word	0xffffffff


	//   ....[62]....
        /*08c0*/ 	.word	0xffffffff


	//   ....[63]....
        /*08c4*/ 	.word	0xffffffff


	//   ....[64]....
        /*08c8*/ 	.word	0xffffffff


	//   ....[65]....
        /*08cc*/ 	.word	0xffffffff


	//   ....[66]....
        /*08d0*/ 	.word	0xffffffff


	//   ....[67]....
        /*08d4*/ 	.word	0xffffffff


	//   ....[68]....
        /*08d8*/ 	.word	0xffffffff


	//   ....[69]....
        /*08dc*/ 	.word	0xffffffff


	//   ....[70]....
        /*08e0*/ 	.word	0xffffffff


	//   ....[71]....
        /*08e4*/ 	.word	0xffffffff


	//   ....[72]....
        /*08e8*/ 	.word	0xffffffff


	//   ....[73]....
        /*08ec*/ 	.word	0xffffffff


	//   ....[74]....
        /*08f0*/ 	.word	0xffffffff


	//   ....[75]....
        /*08f4*/ 	.word	0xffffffff


	//   ....[76]....
        /*08f8*/ 	.word	0xffffffff


	//   ....[77]....
        /*08fc*/ 	.word	0xffffffff


	//   ....[78]....
        /*0900*/ 	.word	0xffffffff


	//   ....[79]....
        /*0904*/ 	.word	0xffffffff


	//   ....[80]....
        /*0908*/ 	.word	0xffffffff


	//   ....[81]....
        /*090c*/ 	.word	0xffffffff


	//   ....[82]....
        /*0910*/ 	.word	0xffffffff


	//   ....[83]....
        /*0914*/ 	.word	0xffffffff


	//   ....[84]....
        /*0918*/ 	.word	0xffffffff


	//   ....[85]....
        /*091c*/ 	.word	0xffffffff


	//   ....[86]....
        /*0920*/ 	.word	0xffffffff


	//   ....[87]....
        /*0924*/ 	.word	0xffffffff


	//   ....[88]....
        /*0928*/ 	.word	0xffffffff


	//   ....[89]....
        /*092c*/ 	.word	0xffffffff


	//   ....[90]....
        /*0930*/ 	.word	0xffffffff


	//   ....[91]....
        /*0934*/ 	.word	0xffffffff


	//   ....[92]....
        /*0938*/ 	.word	0xffffffff


	//   ....[93]....
        /*093c*/ 	.word	0xffffffff


	//   ....[94]....
        /*0940*/ 	.word	0xffffffff


	//   ....[95]....
        /*0944*/ 	.word	0xffffffff


	//   ....[96]....
        /*0948*/ 	.word	0xffffffff


	//   ....[97]....
        /*094c*/ 	.word	0xffffffff


	//   ....[98]....
        /*0950*/ 	.word	0xffffffff


	//   ....[99]....
        /*0954*/ 	.word	0xffffffff


	//   ....[100]....
        /*0958*/ 	.word	0xffffffff


	//   ....[101]....
        /*095c*/ 	.word	0xffffffff


	//   ....[102]....
        /*0960*/ 	.word	0xffffffff


	//   ....[103]....
        /*0964*/ 	.word	0xffffffff


	//   ....[104]....
        /*0968*/ 	.word	0xffffffff


	//   ....[105]....
        /*096c*/ 	.word	0xffffffff


	//   ....[106]....
        /*0970*/ 	.word	0xffffffff


	//   ....[107]....
        /*0974*/ 	.word	0xffffffff


	//   ....[108]....
        /*0978*/ 	.word	0xffffffff


	//   ....[109]....
        /*097c*/ 	.word	0xffffffff


	//   ....[110]....
        /*0980*/ 	.word	0xffffffff


	//   ....[111]....
        /*0984*/ 	.word	0xffffffff


	//   ....[112]....
        /*0988*/ 	.word	0xffffffff


	//   ....[113]....
        /*098c*/ 	.word	0xffffffff


	//   ....[114]....
        /*0990*/ 	.word	0xffffffff


	//   ....[115]....
        /*0994*/ 	.word	0xffffffff


	//   ....[116]....
        /*0998*/ 	.word	0x0500000f


	//   ....[117]....
        /*099c*/ 	.word	0x0500000f


	//   ....[118]....
        /*09a0*/ 	.word	0x0500000f


	//   ....[119]....
        /*09a4*/ 	.word	0x0500000f


	//   ....[120]....
        /*09a8*/ 	.word	0x0500000f


	//   ....[121]....
        /*09ac*/ 	.word	0x0500000f


	//   ....[122]....
        /*09b0*/ 	.word	0x0500000f


	//   ....[123]....
        /*09b4*/ 	.word	0x0500000f


	//   ....[124]....
        /*09b8*/ 	.word	0x0500000f


	//   ....[125]....
        /*09bc*/ 	.word	0x0500000f


	//   ....[126]....
        /*09c0*/ 	.word	0x0500000f


	//   ....[127]....
        /*09c4*/ 	.word	0x0500000f


	//   ....[128]....
        /*09c8*/ 	.word	0x0500000f


	//   ....[129]....
        /*09cc*/ 	.word	0x0500000f


	//   ....[130]....
        /*09d0*/ 	.word	0x0500000f


	//   ....[131]....
        /*09d4*/ 	.word	0x0500000f


	//   ....[132]....
        /*09d8*/ 	.word	0x0500000f


	//   ....[133]....
        /*09dc*/ 	.word	0x0500000f


	//   ....[134]....
        /*09e0*/ 	.word	0x0500000f


	//   ....[135]....
        /*09e4*/ 	.word	0x0500000f


	//   ....[136]....
        /*09e8*/ 	.word	0x0500000f


	//   ....[137]....
        /*09ec*/ 	.word	0x0500000f


	//   ....[138]....
        /*09f0*/ 	.word	0x0500000f


	//   ....[139]....
        /*09f4*/ 	.word	0x0500000f


	//   ....[140]....
        /*09f8*/ 	.word	0x0500000f


	//   ....[141]....
        /*09fc*/ 	.word	0x0500000f


	//   ....[142]....
        /*0a00*/ 	.word	0x0500000f


	//   ....[143]....
        /*0a04*/ 	.word	0x0500000f


	//   ....[144]....
        /*0a08*/ 	.word	0x0500000f


	//   ....[145]....
        /*0a0c*/ 	.word	0x0500000f


	//   ....[146]....
        /*0a10*/ 	.word	0x0500000f


	//   ....[147]....
        /*0a14*/ 	.word	0x0500000f


	//   ....[148]....
        /*0a18*/ 	.word	0x0500000f


	//   ....[149]....
        /*0a1c*/ 	.word	0x0500000f


	//   ....[150]....
        /*0a20*/ 	.word	0x0500000f


	//   ....[151]....
        /*0a24*/ 	.word	0x0500000f


	//   ....[152]....
        /*0a28*/ 	.word	0x0500000f


	//   ....[153]....
        /*0a2c*/ 	.word	0x0500000f


	//   ....[154]....
        /*0a30*/ 	.word	0x0500000f


	//   ....[155]....
        /*0a34*/ 	.word	0x0500000f


	//   ....[156]....
        /*0a38*/ 	.word	0x0500000f


	//   ....[157]....
        /*0a3c*/ 	.word	0x0500000f


	//   ....[158]....
        /*0a40*/ 	.word	0x0500000f


	//   ....[159]....
        /*0a44*/ 	.word	0x0500000f


	//   ....[160]....
        /*0a48*/ 	.word	0x0500000f


	//   ....[161]....
        /*0a4c*/ 	.word	0x0500000f


	//   ....[162]....
        /*0a50*/ 	.word	0x0500000f


	//   ....[163]....
        /*0a54*/ 	.word	0x0500000f


	//   ....[164]....
        /*0a58*/ 	.word	0x0500000f


	//   ....[165]....
        /*0a5c*/ 	.word	0x0500000f


	//   ....[166]....
        /*0a60*/ 	.word	0x0500000f


	//   ....[167]....
        /*0a64*/ 	.word	0x0500000f


	//----- nvinfo : EIATTR_COOP_GROUP_INSTR_OFFSETS
	.align		4
.L_1121:
        /*0a68*/ 	.byte	0x04, 0x28
        /*0a6a*/ 	.short	(.L_1123 - .L_1122)


	//   ....[0]....
.L_1122:
        /*0a6c*/ 	.word	0x00000060


	//   ....[1]....
        /*0a70*/ 	.word	0x000001a0


	//   ....[2]....
        /*0a74*/ 	.word	0x000001e0


	//   ....[3]....
        /*0a78*/ 	.word	0x000003f0


	//   ....[4]....
        /*0a7c*/ 	.word	0x00000550


	//   ....[5]....
        /*0a80*/ 	.word	0x00000670


	//   ....[6]....
        /*0a84*/ 	.word	0x000007d0


	//   ....[7]....
        /*0a88*/ 	.word	0x00004990


	//   ....[8]....
        /*0a8c*/ 	.word	0x00006790


	//   ....[9]....
        /*0a90*/ 	.word	0x00006ec0


	//   ....[10]....
        /*0a94*/ 	.word	0x00006ed0


	//   ....[11]....
        /*0a98*/ 	.word	0x00006ee0


	//   ....[12]....
        /*0a9c*/ 	.word	0x00006ef0


	//   ....[13]....
        /*0aa0*/ 	.word	0x00007220


	//   ....[14]....
        /*0aa4*/ 	.word	0x00007230


	//   ....[15]....
        /*0aa8*/ 	.word	0x00007240


	//   ....[16]....
        /*0aac*/ 	.word	0x00007250


	//   ....[17]....
        /*0ab0*/ 	.word	0x00008540


	//   ....[18]....
        /*0ab4*/ 	.word	0x00008550


	//   ....[19]....
        /*0ab8*/ 	.word	0x00008560


	//   ....[20]....
        /*0abc*/ 	.word	0x00008570


	//   ....[21]....
        /*0ac0*/ 	.word	0x000087c0


	//   ....[22]....
        /*0ac4*/ 	.word	0x000087d0


	//   ....[23]....
        /*0ac8*/ 	.word	0x000087e0


	//   ....[24]....
        /*0acc*/ 	.word	0x000087f0


	//   ....[25]....
        /*0ad0*/ 	.word	0x0000a020


	//   ....[26]....
        /*0ad4*/ 	.word	0x0000b740


	//   ....[27]....
        /*0ad8*/ 	.word	0x0000b770


	//   ....[28]....
        /*0adc*/ 	.word	0x0000bb20


	//   ....[29]....
        /*0ae0*/ 	.word	0x0000bc20


	//   ....[30]....
        /*0ae4*/ 	.word	0x0000bf60


	//   ....[31]....
        /*0ae8*/ 	.word	0x0000c020


	//   ....[32]....
        /*0aec*/ 	.word	0x0000c930


	//   ....[33]....
        /*0af0*/ 	.word	0x0000cf20


	//   ....[34]....
        /*0af4*/ 	.word	0x0000e670


	//   ....[35]....
        /*0af8*/ 	.word	0x0000e910


	//   ....[36]....
        /*0afc*/ 	.word	0x0000ea20


	//   ....[37]....
        /*0b00*/ 	.word	0x0000ec20


	//   ....[38]....
        /*0b04*/ 	.word	0x0000eda0


	//   ....[39]....
        /*0b08*/ 	.word	0x0000eee0


	//   ....[40]....
        /*0b0c*/ 	.word	0x000100f0


	//   ....[41]....
        /*0b10*/ 	.word	0x00010750


	//   ....[42]....
        /*0b14*/ 	.word	0x00012060


	//   ....[43]....
        /*0b18*/ 	.word	0x00012070


	//   ....[44]....
        /*0b1c*/ 	.word	0x00012090


	//   ....[45]....
        /*0b20*/ 	.word	0x00012210


	//   ....[46]....
        /*0b24*/ 	.word	0x000133d0


	//   ....[47]....
        /*0b28*/ 	.word	0x00013420


	//   ....[48]....
        /*0b2c*/ 	.word	0x00013450


	//   ....[49]....
        /*0b30*/ 	.word	0x000134e0


	//   ....[50]....
        /*0b34*/ 	.word	0x00013500


	//   ....[51]....
        /*0b38*/ 	.word	0x00014ed0


	//   ....[52]....
        /*0b3c*/ 	.word	0x000153b0


	//   ....[53]....
        /*0b40*/ 	.word	0x000153f0


	//   ....[54]....
        /*0b44*/ 	.word	0x00015410


	//   ....[55]....
        /*0b48*/ 	.word	0x00015430


	//   ....[56]....
        /*0b4c*/ 	.word	0x00015a40


	//   ....[57]....
        /*0b50*/ 	.word	0x00015aa0


	//   ....[58]....
        /*0b54*/ 	.word	0x00015d40


	//   ....[59]....
        /*0b58*/ 	.word	0x00015d60


	//   ....[60]....
        /*0b5c*/ 	.word	0x000168e0


	//   ....[61]....
        /*0b60*/ 	.word	0x00016900


	//   ....[62]....
        /*0b64*/ 	.word	0x00016b30


	//   ....[63]....
        /*0b68*/ 	.word	0x00016b50


	//   ....[64]....
        /*0b6c*/ 	.word	0x00016e00


	//   ....[65]....
        /*0b70*/ 	.word	0x00016fe0


	//   ....[66]....
        /*0b74*/ 	.word	0x00017010


	//   ....[67]....
        /*0b78*/ 	.word	0x00017040


	//   ....[68]....
        /*0b7c*/ 	.word	0x00017070


	//   ....[69]....
        /*0b80*/ 	.word	0x000170a0


	//   ....[70]....
        /*0b84*/ 	.word	0x000170d0


	//   ....[71]....
        /*0b88*/ 	.word	0x00017240


	//   ....[72]....
        /*0b8c*/ 	.word	0x00017270


	//   ....[73]....
        /*0b90*/ 	.word	0x000172a0


	//   ....[74]....
        /*0b94*/ 	.word	0x000172d0


	//   ....[75]....
        /*0b98*/ 	.word	0x00017300


	//   ....[76]....
        /*0b9c*/ 	.word	0x00017330


	//   ....[77]....
        /*0ba0*/ 	.word	0x000173d0


	//   ....[78]....
        /*0ba4*/ 	.word	0x00017430


	//   ....[79]....
        /*0ba8*/ 	.word	0x000174c0


	//   ....[80]....
        /*0bac*/ 	.word	0x00018370


	//   ....[81]....
        /*0bb0*/ 	.word	0x0001a590


	//   ....[82]....
        /*0bb4*/ 	.word	0x0001b120


	//   ....[83]....
        /*0bb8*/ 	.word	0x0001b130


	//   ....[84]....
        /*0bbc*/ 	.word	0x0001b150


	//   ....[85]....
        /*0bc0*/ 	.word	0x0001b220


	//   ....[86]....
        /*0bc4*/ 	.word	0x0001b250


	//   ....[87]....
        /*0bc8*/ 	.word	0x0001b2b0


	//   ....[88]....
        /*0bcc*/ 	.word	0x0001b2c0


	//   ....[89]....
        /*0bd0*/ 	.word	0x0001b330


	//   ....[90]....
        /*0bd4*/ 	.word	0x0001bc80


	//   ....[91]....
        /*0bd8*/ 	.word	0x0001bc90


	//   ....[92]....
        /*0bdc*/ 	.word	0x0001bdd0


	//   ....[93]....
        /*0be0*/ 	.word	0x0001bde0


	//   ....[94]....
        /*0be4*/ 	.word	0x0001c090


	//   ....[95]....
        /*0be8*/ 	.word	0x0001c0a0


	//   ....[96]....
        /*0bec*/ 	.word	0x0001c210


	//   ....[97]....
        /*0bf0*/ 	.word	0x0001c220


	//   ....[98]....
        /*0bf4*/ 	.word	0x00020020


	//   ....[99]....
        /*0bf8*/ 	.word	0x00020050


	//   ....[100]....
        /*0bfc*/ 	.word	0x00020090


	//   ....[101]....
        /*0c00*/ 	.word	0x000200c0


	//   ....[102]....
        /*0c04*/ 	.word	0x000200f0


	//   ....[103]....
        /*0c08*/ 	.word	0x00020120


	//   ....[104]....
        /*0c0c*/ 	.word	0x00020150


	//   ....[105]....
        /*0c10*/ 	.word	0x00020180


	//   ....[106]....
        /*0c14*/ 	.word	0x00020300


	//   ....[107]....
        /*0c18*/ 	.word	0x00020330


	//   ....[108]....
        /*0c1c*/ 	.word	0x00020360


	//   ....[109]....
        /*0c20*/ 	.word	0x00020390


	//   ....[110]....
        /*0c24*/ 	.word	0x000203c0


	//   ....[111]....
        /*0c28*/ 	.word	0x000203f0


	//   ....[112]....
        /*0c2c*/ 	.word	0x000204b0


	//   ....[113]....
        /*0c30*/ 	.word	0x000204d0


	//   ....[114]....
        /*0c34*/ 	.word	0x00020540


	//   ....[115]....
        /*0c38*/ 	.word	0x00020c10


	//   ....[116]....
        /*0c3c*/ 	.word	0x00021050


	//   ....[117]....
        /*0c40*/ 	.word	0x000210e0


	//   ....[118]....
        /*0c44*/ 	.word	0x00021130


	//   ....[119]....
        /*0c48*/ 	.word	0x00021180


	//   ....[120]....
        /*0c4c*/ 	.word	0x00021210


	//   ....[121]....
        /*0c50*/ 	.word	0x000212a0


	//   ....[122]....
        /*0c54*/ 	.word	0x000212f0


	//   ....[123]....
        /*0c58*/ 	.word	0x00021340


	//   ....[124]....
        /*0c5c*/ 	.word	0x00021420


	//   ....[125]....
        /*0c60*/ 	.word	0x000214b0


	//   ....[126]....
        /*0c64*/ 	.word	0x00021500


	//   ....[127]....
        /*0c68*/ 	.word	0x00021560


	//   ....[128]....
        /*0c6c*/ 	.word	0x00021600


	//   ....[129]....
        /*0c70*/ 	.word	0x00021690


	//   ....[130]....
        /*0c74*/ 	.word	0x000216e0


	//   ....[131]....
        /*0c78*/ 	.word	0x00021730


	//   ....[132]....
        /*0c7c*/ 	.word	0x00021a90


	//   ....[133]....
        /*0c80*/ 	.word	0x00021d80


	//   ....[134]....
        /*0c84*/ 	.word	0x00021f00


	//   ....[135]....
        /*0c88*/ 	.word	0x00021f50


	//   ....[136]....
        /*0c8c*/ 	.word	0x00021fb0


	//   ....[137]....
        /*0c90*/ 	.word	0x00022010


	//   ....[138]....
        /*0c94*/ 	.word	0x00022160


	//   ....[139]....
        /*0c98*/ 	.word	0x00022200


	//   ....[140]....
        /*0c9c*/ 	.word	0x000222b0


	//   ....[141]....
        /*0ca0*/ 	.word	0x00022390


	//   ....[142]....
        /*0ca4*/ 	.word	0x00022560


	//   ....[143]....
        /*0ca8*/ 	.word	0x00022620


	//   ....[144]....
        /*0cac*/ 	.word	0x000228d0


	//   ....[145]....
        /*0cb0*/ 	.word	0x000229f0


	//   ....[146]....
        /*0cb4*/ 	.word	0x00022bc0


	//   ....[147]....
        /*0cb8*/ 	.word	0x00022c90


	//   ....[148]....
        /*0cbc*/ 	.word	0x00022e90


	//   ....[149]....
        /*0cc0*/ 	.word	0x00022f20


	//   ....[150]....
        /*0cc4*/ 	.word	0x00023250


	//   ....[151]....
        /*0cc8*/ 	.word	0x000232f0


	//   ....[152]....
        /*0ccc*/ 	.word	0x00023410


	//   ....[153]....
        /*0cd0*/ 	.word	0x00023490


	//   ....[154]....
        /*0cd4*/ 	.word	0x00023510


	//   ....[155]....
        /*0cd8*/ 	.word	0x00023590


	//   ....[156]....
        /*0cdc*/ 	.word	0x00023610


	//   ....[157]....
        /*0ce0*/ 	.word	0x000236a0


	//   ....[158]....
        /*0ce4*/ 	.word	0x00023740


	//   ....[159]....
        /*0ce8*/ 	.word	0x000237f0


	//   ....[160]....
        /*0cec*/ 	.word	0x00023870


	//   ....[161]....
        /*0cf0*/ 	.word	0x000238f0


	//   ....[162]....
        /*0cf4*/ 	.word	0x00023970


	//   ....[163]....
        /*0cf8*/ 	.word	0x00023a00


	//   ....[164]....
        /*0cfc*/ 	.word	0x00023a80


	//   ....[165]....
        /*0d00*/ 	.word	0x00023b20


	//   ....[166]....
        /*0d04*/ 	.word	0x00023bb0


	//   ....[167]....
        /*0d08*/ 	.word	0x00023ce0


	//----- nvinfo : EIATTR_REG_RECONFIG
	.align		4
.L_1123:
        /*0d0c*/ 	.byte	0x01, 0x54
	.zero		2


	//----- nvinfo : EIATTR_SYSCALL_OFFSETS
	.align		4
        /*0d10*/ 	.byte	0x04, 0x46
        /*0d12*/ 	.short	(.L_1125 - .L_1124)


	//   ....[0]....
.L_1124:
        /*0d14*/ 	.word	0x00001a70


	//   ....[1]....
        /*0d18*/ 	.word	0x00001bc0


	//   ....[2]....
        /*0d1c*/ 	.word	0x00006950


	//   ....[3]....
        /*0d20*/ 	.word	0x00006c70


	//   ....[4]....
        /*0d24*/ 	.word	0x0001a190


	//   ....[5]....
        /*0d28*/ 	.word	0x0001a2f0


	//   ....[6]....
        /*0d2c*/ 	.word	0x0001a3f0


	//   ....[7]....
        /*0d30*/ 	.word	0x0001ad00


	//   ....[8]....
        /*0d34*/ 	.word	0x0001b650


	//----- nvinfo : EIATTR_MBARRIER_INSTR_OFFSETS
	.align		4
.L_1125:
        /*0d38*/ 	.byte	0x04, 0x39
        /*0d3a*/ 	.short	(.L_1127 - .L_1126)


	//   ....[0]....
.L_1126:
        /*0d3c*/ 	.word	0x000002d0
        /*0d40*/ 	.word	0x000000ff
        /*0d44*/ 	.word	0x00038800
        /*0d48*/ 	.short	0x0100
        /*0d4a*/ 	.byte	0x08
	.zero		1


	//   ....[1]....
        /*0d4c*/ 	.word	0x000002e0
        /*0d50*/ 	.word	0x000000ff
        /*0d54*/ 	.word	0x00038810
        /*0d58*/ 	.short	0x0100
        /*0d5a*/ 	.byte	0x08
	.zero		1


	//   ....[2]....
        /*0d5c*/ 	.word	0x000002f0
        /*0d60*/ 	.word	0x000000ff
        /*0d64*/ 	.word	0x00038820
        /*0d68*/ 	.short	0x0100
        /*0d6a*/ 	.byte	0x08
	.zero		1


	//   ....[3]....
        /*0d6c*/ 	.word	0x000003a0
        /*0d70*/ 	.word	0x000000ff
        /*0d74*/ 	.word	0x00038830
        /*0d78*/ 	.short	0x0100
        /*0d7a*/ 	.byte	0x06
	.zero		1


	//   ....[4]....
        /*0d7c*/ 	.word	0x000003b0
        /*0d80*/ 	.word	0x000000ff
        /*0d84*/ 	.word	0x00038840
        /*0d88*/ 	.short	0x0100
        /*0d8a*/ 	.byte	0x06
	.zero		1


	//   ....[5]....
        /*0d8c*/ 	.word	0x000003c0
        /*0d90*/ 	.word	0x000000ff
        /*0d94*/ 	.word	0x00038838
        /*0d98*/ 	.short	0x0100
        /*0d9a*/ 	.byte	0x06
	.zero		1


	//   ....[6]....
        /*0d9c*/ 	.word	0x000003d0
        /*0da0*/ 	.word	0x000000ff
        /*0da4*/ 	.word	0x00038848
        /*0da8*/ 	.short	0x0100
        /*0daa*/ 	.byte	0x06
	.zero		1


	//   ....[7]....
        /*0dac*/ 	.word	0x00000500
        /*0db0*/ 	.word	0x000000ff
        /*0db4*/ 	.word	0x00038850
        /*0db8*/ 	.short	0x0100
        /*0dba*/ 	.byte	0x08
	.zero		1


	//   ....[8]....
        /*0dbc*/ 	.word	0x00000510
        /*0dc0*/ 	.word	0x000000ff
        /*0dc4*/ 	.word	0x00038860
        /*0dc8*/ 	.short	0x0100
        /*0dca*/ 	.byte	0x08
	.zero		1


	//   ....[9]....
        /*0dcc*/ 	.word	0x00000520
        /*0dd0*/ 	.word	0x000000ff
        /*0dd4*/ 	.word	0x00038858
        /*0dd8*/ 	.short	0x0100
        /*0dda*/ 	.byte	0x08
	.zero		1


	//   ....[10]....
        /*0ddc*/ 	.word	0x00000530
        /*0de0*/ 	.word	0x000000ff
        /*0de4*/ 	.word	0x00038868
        /*0de8*/ 	.short	0x0100
        /*0dea*/ 	.byte	0x08
	.zero		1


	//   ....[11]....
        /*0dec*/ 	.word	0x00000620
        /*0df0*/ 	.word	0x000000ff
        /*0df4*/ 	.word	0x00038870
        /*0df8*/ 	.short	0x0100
        /*0dfa*/ 	.byte	0x06
	.zero		1


	//   ....[12]....
        /*0dfc*/ 	.word	0x00000630
        /*0e00*/ 	.word	0x000000ff
        /*0e04*/ 	.word	0x00038880
        /*0e08*/ 	.short	0x0100
        /*0e0a*/ 	.byte	0x06
	.zero		1


	//   ....[13]....
        /*0e0c*/ 	.word	0x00000640
        /*0e10*/ 	.word	0x000000ff
        /*0e14*/ 	.word	0x00038878
        /*0e18*/ 	.short	0x0100
        /*0e1a*/ 	.byte	0x06
	.zero		1


	//   ....[14]....
        /*0e1c*/ 	.word	0x00000650
        /*0e20*/ 	.word	0x000000ff
        /*0e24*/ 	.word	0x00038888
        /*0e28*/ 	.short	0x0100
        /*0e2a*/ 	.byte	0x06
	.zero		1


	//   ....[15]....
        /*0e2c*/ 	.word	0x00000780
        /*0e30*/ 	.word	0x000000ff
        /*0e34*/ 	.word	0x00038890
        /*0e38*/ 	.short	0x0100
        /*0e3a*/ 	.byte	0x08
	.zero		1


	//   ....[16]....
        /*0e3c*/ 	.word	0x00000790
        /*0e40*/ 	.word	0x000000ff
        /*0e44*/ 	.word	0x000388a0
        /*0e48*/ 	.short	0x0100
        /*0e4a*/ 	.byte	0x08
	.zero		1


	//   ....[17]....
        /*0e4c*/ 	.word	0x000007a0
        /*0e50*/ 	.word	0x000000ff
        /*0e54*/ 	.word	0x00038898
        /*0e58*/ 	.short	0x0100
        /*0e5a*/ 	.byte	0x08
	.zero		1


	//   ....[18]....
        /*0e5c*/ 	.word	0x000007b0
        /*0e60*/ 	.word	0x000000ff
        /*0e64*/ 	.word	0x000388a8
        /*0e68*/ 	.short	0x0100
        /*0e6a*/ 	.byte	0x08
	.zero		1


	//   ....[19]....
        /*0e6c*/ 	.word	0x000008e0
        /*0e70*/ 	.word	0x000000ff
        /*0e74*/ 	.word	0x000388b0
        /*0e78*/ 	.short	0x0100
        /*0e7a*/ 	.byte	0x08
	.zero		1


	//   ....[20]....
        /*0e7c*/ 	.word	0x000008f0
        /*0e80*/ 	.word	0x000000ff
        /*0e84*/ 	.word	0x000388c0
        /*0e88*/ 	.short	0x0100
        /*0e8a*/ 	.byte	0x08
	.zero		1


	//   ....[21]....
        /*0e8c*/ 	.word	0x00000900
        /*0e90*/ 	.word	0x000000ff
        /*0e94*/ 	.word	0x000388b8
        /*0e98*/ 	.short	0x0100
        /*0e9a*/ 	.byte	0x08
	.zero		1


	//   ....[22]....
        /*0e9c*/ 	.word	0x00000910
        /*0ea0*/ 	.word	0x000000ff
        /*0ea4*/ 	.word	0x000388c8
        /*0ea8*/ 	.short	0x0100
        /*0eaa*/ 	.byte	0x08
	.zero		1


	//   ....[23]....
        /*0eac*/ 	.word	0x000027c0
        /*0eb0*/ 	.word	0x00000044
        /*0eb4*/ 	.word	0x00038890
        /*0eb8*/ 	.short	0x010a
        /*0eba*/ 	.byte	0x3f
	.zero		1


	//   ....[24]....
        /*0ebc*/ 	.word	0x00003210
        /*0ec0*/ 	.word	0x00000044
        /*0ec4*/ 	.word	0x00038890
        /*0ec8*/ 	.short	0x010a
        /*0eca*/ 	.byte	0x3f
	.zero		1


	//   ....[25]....
        /*0ecc*/ 	.word	0x00003b10
        /*0ed0*/ 	.word	0x00000044
        /*0ed4*/ 	.word	0x00038890
        /*0ed8*/ 	.short	0x010a
        /*0eda*/ 	.byte	0x3f
	.zero		1


	//   ....[26]....
        /*0edc*/ 	.word	0x00003d10
        /*0ee0*/ 	.word	0x00000004
        /*0ee4*/ 	.word	0x00000000
        /*0ee8*/ 	.short	0x0101
        /*0eea*/ 	.byte	0x3f
	.zero		1


	//   ....[27]....
        /*0eec*/ 	.word	0x00003d50
        /*0ef0*/ 	.word	0x00000044
        /*0ef4*/ 	.word	0x000388b0
        /*0ef8*/ 	.short	0x010a
        /*0efa*/ 	.byte	0x3f
	.zero		1


	//   ....[28]....
        /*0efc*/ 	.word	0x000043b0
        /*0f00*/ 	.word	0x00000044
        /*0f04*/ 	.word	0x00000000
        /*0f08*/ 	.short	0x0101
        /*0f0a*/ 	.byte	0x3f
	.zero		1


	//   ....[29]....
        /*0f0c*/ 	.word	0x00004dd0
        /*0f10*/ 	.word	0x00000003
        /*0f14*/ 	.word	0x00000000
        /*0f18*/ 	.short	0x0101
        /*0f1a*/ 	.byte	0x3f
	.zero		1


	//   ....[30]....
        /*0f1c*/ 	.word	0x00005950
        /*0f20*/ 	.word	0x00000003
        /*0f24*/ 	.word	0x00000000
        /*0f28*/ 	.short	0x0101
        /*0f2a*/ 	.byte	0x3f
	.zero		1


	//   ....[31]....
        /*0f2c*/ 	.word	0x000069e0
        /*0f30*/ 	.word	0x00000002
        /*0f34*/ 	.word	0x00038800
        /*0f38*/ 	.short	0x010a
        /*0f3a*/ 	.byte	0x3f
	.zero		1


	//   ....[32]....
        /*0f3c*/ 	.word	0x00006a30
        /*0f40*/ 	.word	0x00000002
        /*0f44*/ 	.word	0x00038800
        /*0f48*/ 	.short	0x010a
        /*0f4a*/ 	.byte	0x3f
	.zero		1


	//   ....[33]....
        /*0f4c*/ 	.word	0x00007490
        /*0f50*/ 	.word	0x00000002
        /*0f54*/ 	.word	0x00038800
        /*0f58*/ 	.short	0x010a
        /*0f5a*/ 	.byte	0x3f
	.zero		1


	//   ....[34]....
        /*0f5c*/ 	.word	0x000089a0
        /*0f60*/ 	.word	0x00000002
        /*0f64*/ 	.word	0x00038800
        /*0f68*/ 	.short	0x010a
        /*0f6a*/ 	.byte	0x3f
	.zero		1


	//   ....[35]....
        /*0f6c*/ 	.word	0x000098f0
        /*0f70*/ 	.word	0x000000a9
        /*0f74*/ 	.word	0x00038830
        /*0f78*/ 	.short	0x010a
        /*0f7a*/ 	.byte	0x3f
	.zero		1


	//   ....[36]....
        /*0f7c*/ 	.word	0x000099a0
        /*0f80*/ 	.word	0x000000a9
        /*0f84*/ 	.word	0x00038830
        /*0f88*/ 	.short	0x010a
        /*0f8a*/ 	.byte	0x3f
	.zero		1


	//   ....[37]....
        /*0f8c*/ 	.word	0x00009cb0
        /*0f90*/ 	.word	0x00000002
        /*0f94*/ 	.word	0x00038810
        /*0f98*/ 	.short	0x010a
        /*0f9a*/ 	.byte	0x3f
	.zero		1


	//   ....[38]....
        /*0f9c*/ 	.word	0x00009d00
        /*0fa0*/ 	.word	0x000000a9
        /*0fa4*/ 	.word	0x00038850
        /*0fa8*/ 	.short	0x010a
        /*0faa*/ 	.byte	0x3f
	.zero		1


	//   ....[39]....
        /*0fac*/ 	.word	0x00009db0
        /*0fb0*/ 	.word	0x000000a9
        /*0fb4*/ 	.word	0x00038850
        /*0fb8*/ 	.short	0x010a
        /*0fba*/ 	.byte	0x3f
	.zero		1


	//   ....[40]....
        /*0fbc*/ 	.word	0x0000c210
        /*0fc0*/ 	.word	0x00000014
        /*0fc4*/ 	.word	0x00000000
        /*0fc8*/ 	.short	0x0101
        /*0fca*/ 	.byte	0x3f
	.zero		1


	//   ....[41]....
        /*0fcc*/ 	.word	0x0000c950
        /*0fd0*/ 	.word	0x000000a9
        /*0fd4*/ 	.word	0x00000000
        /*0fd8*/ 	.short	0x0101
        /*0fda*/ 	.byte	0x3f
	.zero		1


	//   ....[42]....
        /*0fdc*/ 	.word	0x0000ca50
        /*0fe0*/ 	.word	0x000000c5
        /*0fe4*/ 	.word	0x00038830
        /*0fe8*/ 	.short	0x010a
        /*0fea*/ 	.byte	0x3f
	.zero		1


	//   ....[43]....
        /*0fec*/ 	.word	0x0000cac0
        /*0ff0*/ 	.word	0x000000c5
        /*0ff4*/ 	.word	0x00038830
        /*0ff8*/ 	.short	0x010a
        /*0ffa*/ 	.byte	0x3f
	.zero		1


	//   ....[44]....
        /*0ffc*/ 	.word	0x0000cd30
        /*1000*/ 	.word	0x000000c5
        /*1004*/ 	.word	0x00038850
        /*1008*/ 	.short	0x010a
        /*100a*/ 	.byte	0x3f
	.zero		1


	//   ....[45]....
        /*100c*/ 	.word	0x0000cd80
        /*1010*/ 	.word	0x000000c5
        /*1014*/ 	.word	0x00038850
        /*1018*/ 	.short	0x010a
        /*101a*/ 	.byte	0x3f
	.zero		1


	//   ....[46]....
        /*101c*/ 	.word	0x0000f120
        /*1020*/ 	.word	0x000000a7
        /*1024*/ 	.word	0x00000000
        /*1028*/ 	.short	0x0101
        /*102a*/ 	.byte	0x3f
	.zero		1


	//   ....[47]....
        /*102c*/ 	.word	0x00010110
        /*1030*/ 	.word	0x000000c5
        /*1034*/ 	.word	0x00000000
        /*1038*/ 	.short	0x0101
        /*103a*/ 	.byte	0x3f
	.zero		1


	//   ....[48]....
        /*103c*/ 	.word	0x00010260
        /*1040*/ 	.word	0x000000c2
        /*1044*/ 	.word	0x00038830
        /*1048*/ 	.short	0x010a
        /*104a*/ 	.byte	0x3f
	.zero		1


	//   ....[49]....
        /*104c*/ 	.word	0x000102d0
        /*1050*/ 	.word	0x000000c2
        /*1054*/ 	.word	0x00038830
        /*1058*/ 	.short	0x010a
        /*105a*/ 	.byte	0x3f
	.zero		1


	//   ....[50]....
        /*105c*/ 	.word	0x00010540
        /*1060*/ 	.word	0x000000c2
        /*1064*/ 	.word	0x00038850
        /*1068*/ 	.short	0x010a
        /*106a*/ 	.byte	0x3f
	.zero		1


	//   ....[51]....
        /*106c*/ 	.word	0x00010590
        /*1070*/ 	.word	0x000000c2
        /*1074*/ 	.word	0x00038850
        /*1078*/ 	.short	0x010a
        /*107a*/ 	.byte	0x3f
	.zero		1


	//   ....[52]....
        /*107c*/ 	.word	0x00012550
        /*1080*/ 	.word	0x000000a2
        /*1084*/ 	.word	0x00000000
        /*1088*/ 	.short	0x0101
        /*108a*/ 	.byte	0x3f
	.zero		1


	//   ....[53]....
        /*108c*/ 	.word	0x000133f0
        /*1090*/ 	.word	0x000000c2
        /*1094*/ 	.word	0x00000000
        /*1098*/ 	.short	0x0101
        /*109a*/ 	.byte	0x3f
	.zero		1


	//   ....[54]....
        /*109c*/ 	.word	0x00015a10
        /*10a0*/ 	.word	0x00000000
        /*10a4*/ 	.word	0x00000000
        /*10a8*/ 	.short	0x0101
        /*10aa*/ 	.byte	0x3f
	.zero		1


	//   ....[55]....
        /*10ac*/ 	.word	0x00018460
        /*10b0*/ 	.word	0x00000005
        /*10b4*/ 	.word	0x00038820
        /*10b8*/ 	.short	0x010a
        /*10ba*/ 	.byte	0x3f
	.zero		1


	//   ....[56]....
        /*10bc*/ 	.word	0x00018550
        /*10c0*/ 	.word	0x00000004
        /*10c4*/ 	.word	0x000388a0
        /*10c8*/ 	.short	0x010a
        /*10ca*/ 	.byte	0x3f
	.zero		1


	//   ....[57]....
        /*10cc*/ 	.word	0x000187a0
        /*10d0*/ 	.word	0x00000004
        /*10d4*/ 	.word	0x000388c0
        /*10d8*/ 	.short	0x010a
        /*10da*/ 	.byte	0x3f
	.zero		1


	//   ....[58]....
        /*10dc*/ 	.word	0x00019220
        /*10e0*/ 	.word	0x00000004
        /*10e4*/ 	.word	0x000388a0
        /*10e8*/ 	.short	0x010a
        /*10ea*/ 	.byte	0x3f
	.zero		1


	//   ....[59]....
        /*10ec*/ 	.word	0x00019460
        /*10f0*/ 	.word	0x00000004
        /*10f4*/ 	.word	0x000388c0
        /*10f8*/ 	.short	0x010a
        /*10fa*/ 	.byte	0x3f
	.zero		1


	//   ....[60]....
        /*10fc*/ 	.word	0x0001a840
        /*1100*/ 	.word	0x00000000
        /*1104*/ 	.word	0x00038840
        /*1108*/ 	.short	0x010a
        /*110a*/ 	.byte	0x3f
	.zero		1


	//   ....[61]....
        /*110c*/ 	.word	0x0001b3f0
        /*1110*/ 	.word	0x00000008
        /*1114*/ 	.word	0x00038800
        /*1118*/ 	.short	0x0107
        /*111a*/ 	.byte	0x3f
	.zero		1


	//   ....[62]....
        /*111c*/ 	.word	0x0001b4a0
        /*1120*/ 	.word	0x00000000
        /*1124*/ 	.word	0x00038800
        /*1128*/ 	.short	0x0101
        /*112a*/ 	.byte	0x3f
	.zero		1


	//   ....[63]....
        /*112c*/ 	.word	0x0001c450
        /*1130*/ 	.word	0x00000000
        /*1134*/ 	.word	0x00038810
        /*1138*/ 	.short	0x0107
        /*113a*/ 	.byte	0x3f
	.zero		1


	//   ....[64]....
        /*113c*/ 	.word	0x0001c550
        /*1140*/ 	.word	0x00000002
        /*1144*/ 	.word	0x00038810
        /*1148*/ 	.short	0x0101
        /*114a*/ 	.byte	0x3f
	.zero		1


	//   ....[65]....
        /*114c*/ 	.word	0x0001c570
        /*1150*/ 	.word	0x00000002
        /*1154*/ 	.word	0x00038820
        /*1158*/ 	.short	0x010a
        /*115a*/ 	.byte	0x3f
	.zero		1


	//   ....[66]....
        /*115c*/ 	.word	0x0001c680
        /*1160*/ 	.word	0x00000000
        /*1164*/ 	.word	0x00038860
        /*1168*/ 	.short	0x010a
        /*116a*/ 	.byte	0x3f
	.zero		1


	//   ....[67]....
        /*116c*/ 	.word	0x0001d370
        /*1170*/ 	.word	0x00000000
        /*1174*/ 	.word	0x00038840
        /*1178*/ 	.short	0x010a
        /*117a*/ 	.byte	0x3f
	.zero		1


	//   ....[68]....
        /*117c*/ 	.word	0x0001d5d0
        /*1180*/ 	.word	0x00000000
        /*1184*/ 	.word	0x00038860
        /*1188*/ 	.short	0x010a
        /*118a*/ 	.byte	0x3f
	.zero		1


	//   ....[69]....
        /*118c*/ 	.word	0x0001e250
        /*1190*/ 	.word	0x00000002
        /*1194*/ 	.word	0x00038840
        /*1198*/ 	.short	0x010a
        /*119a*/ 	.byte	0x3f
	.zero		1


	//   ....[70]....
        /*119c*/ 	.word	0x0001e4a0
        /*11a0*/ 	.word	0x00000002
        /*11a4*/ 	.word	0x00038860
        /*11a8*/ 	.short	0x010a
        /*11aa*/ 	.byte	0x3f
	.zero		1


	//   ....[71]....
        /*11ac*/ 	.word	0x0001f0b0
        /*11b0*/ 	.word	0x00000002
        /*11b4*/ 	.word	0x00038840
        /*11b8*/ 	.short	0x010a
        /*11ba*/ 	.byte	0x3f
	.zero		1


	//   ....[72]....
        /*11bc*/ 	.word	0x0001f310
        /*11c0*/ 	.word	0x00000002
        /*11c4*/ 	.word	0x00038860
        /*11c8*/ 	.short	0x010a
        /*11ca*/ 	.byte	0x3f
	.zero		1


	//   ....[73]....
        /*11cc*/ 	.word	0x00020b90
        /*11d0*/ 	.word	0x00000000
        /*11d4*/ 	.word	0x00038820
        /*11d8*/ 	.short	0x010a
        /*11da*/ 	.byte	0x3f
	.zero		1


	//   ....[74]....
        /*11dc*/ 	.word	0x00020d40
        /*11e0*/ 	.word	0x00000006
        /*11e4*/ 	.word	0x00000000
        /*11e8*/ 	.short	0x010a
        /*11ea*/ 	.byte	0x3f
	.zero		1


	//   ....[75]....
        /*11ec*/ 	.word	0x00020db0
        /*11f0*/ 	.word	0x00000007
        /*11f4*/ 	.word	0x00000000
        /*11f8*/ 	.short	0x010a
        /*11fa*/ 	.byte	0x3f
	.zero		1


	//   ....[76]....
        /*11fc*/ 	.word	0x00020e20
        /*1200*/ 	.word	0x00000004
        /*1204*/ 	.word	0x00000000
        /*1208*/ 	.short	0x010a
        /*120a*/ 	.byte	0x3f
	.zero		1


	//   ....[77]....
        /*120c*/ 	.word	0x00020e50
        /*1210*/ 	.word	0x00000003
        /*1214*/ 	.word	0x00000000
        /*1218*/ 	.short	0x010a
        /*121a*/ 	.byte	0x3f
	.zero		1


	//   ....[78]....
        /*121c*/ 	.word	0x00020eb0
        /*1220*/ 	.word	0x00000044
        /*1224*/ 	.word	0x00038890
        /*1228*/ 	.short	0x010a
        /*122a*/ 	.byte	0x3f
	.zero		1


	//   ....[79]....
        /*122c*/ 	.word	0x00020f00
        /*1230*/ 	.word	0x00000044
        /*1234*/ 	.word	0x00038890
        /*1238*/ 	.short	0x010a
        /*123a*/ 	.byte	0x3f
	.zero		1


	//   ....[80]....
        /*123c*/ 	.word	0x00020f50
        /*1240*/ 	.word	0x00000044
        /*1244*/ 	.word	0x00038890
        /*1248*/ 	.short	0x010a
        /*124a*/ 	.byte	0x3f
	.zero		1


	//   ....[81]....
        /*124c*/ 	.word	0x00020fa0
        /*1250*/ 	.word	0x00000044
        /*1254*/ 	.word	0x000388b0
        /*1258*/ 	.short	0x010a
        /*125a*/ 	.byte	0x3f
	.zero		1


	//   ....[82]....
        /*125c*/ 	.word	0x00021370
        /*1260*/ 	.word	0x00000002
        /*1264*/ 	.word	0x00038800
        /*1268*/ 	.short	0x010a
        /*126a*/ 	.byte	0x3f
	.zero		1


	//   ....[83]....
        /*126c*/ 	.word	0x00021780
        /*1270*/ 	.word	0x00000002
        /*1274*/ 	.word	0x00038800
        /*1278*/ 	.short	0x010a
        /*127a*/ 	.byte	0x3f
	.zero		1


	//   ....[84]....
        /*127c*/ 	.word	0x000217d0
        /*1280*/ 	.word	0x000000a9
        /*1284*/ 	.word	0x00038830
        /*1288*/ 	.short	0x010a
        /*128a*/ 	.byte	0x3f
	.zero		1


	//   ....[85]....
        /*128c*/ 	.word	0x00021820
        /*1290*/ 	.word	0x00000002
        /*1294*/ 	.word	0x00038810
        /*1298*/ 	.short	0x010a
        /*129a*/ 	.byte	0x3f
	.zero		1


	//   ....[86]....
        /*129c*/ 	.word	0x00021870
        /*12a0*/ 	.word	0x000000a9
        /*12a4*/ 	.word	0x00038850
        /*12a8*/ 	.short	0x010a
        /*12aa*/ 	.byte	0x3f
	.zero		1


	//   ....[87]....
        /*12ac*/ 	.word	0x000218c0
        /*12b0*/ 	.word	0x000000c5
        /*12b4*/ 	.word	0x00038830
        /*12b8*/ 	.short	0x010a
        /*12ba*/ 	.byte	0x3f
	.zero		1


	//   ....[88]....
        /*12bc*/ 	.word	0x00021910
        /*12c0*/ 	.word	0x000000c5
        /*12c4*/ 	.word	0x00038850
        /*12c8*/ 	.short	0x010a
        /*12ca*/ 	.byte	0x3f
	.zero		1


	//   ....[89]....
        /*12cc*/ 	.word	0x00021960
        /*12d0*/ 	.word	0x000000c2
        /*12d4*/ 	.word	0x00038830
        /*12d8*/ 	.short	0x010a
        /*12da*/ 	.byte	0x3f
	.zero		1


	//   ....[90]....
        /*12dc*/ 	.word	0x000219b0
        /*12e0*/ 	.word	0x000000c2
        /*12e4*/ 	.word	0x00038850
        /*12e8*/ 	.short	0x010a
        /*12ea*/ 	.byte	0x3f
	.zero		1


	//   ....[91]....
        /*12ec*/ 	.word	0x00021b60
        /*12f0*/ 	.word	0x00000004
        /*12f4*/ 	.word	0x00038820
        /*12f8*/ 	.short	0x010a
        /*12fa*/ 	.byte	0x3f
	.zero		1


	//   ....[92]....
        /*12fc*/ 	.word	0x00021bb0
        /*1300*/ 	.word	0x00000004
        /*1304*/ 	.word	0x000388a0
        /*1308*/ 	.short	0x010a
        /*130a*/ 	.byte	0x3f
	.zero		1


	//   ....[93]....
        /*130c*/ 	.word	0x00021c00
        /*1310*/ 	.word	0x00000004
        /*1314*/ 	.word	0x000388c0
        /*1318*/ 	.short	0x010a
        /*131a*/ 	.byte	0x3f
	.zero		1


	//   ....[94]....
        /*131c*/ 	.word	0x00021c50
        /*1320*/ 	.word	0x00000004
        /*1324*/ 	.word	0x000388a0
        /*1328*/ 	.short	0x010a
        /*132a*/ 	.byte	0x3f
	.zero		1


	//   ....[95]....
        /*132c*/ 	.word	0x00021ca0
        /*1330*/ 	.word	0x00000004
        /*1334*/ 	.word	0x000388c0
        /*1338*/ 	.short	0x010a
        /*133a*/ 	.byte	0x3f
	.zero		1


	//   ....[96]....
        /*133c*/ 	.word	0x00021e40
        /*1340*/ 	.word	0x00000000
        /*1344*/ 	.word	0x00038840
        /*1348*/ 	.short	0x010a
        /*134a*/ 	.byte	0x3f
	.zero		1


	//   ....[97]....
        /*134c*/ 	.word	0x00022f70
        /*1350*/ 	.word	0x00000002
        /*1354*/ 	.word	0x00038820
        /*1358*/ 	.short	0x010a
        /*135a*/ 	.byte	0x3f
	.zero		1


	//   ....[98]....
        /*135c*/ 	.word	0x00022fc0
        /*1360*/ 	.word	0x00000000
        /*1364*/ 	.word	0x00038860
        /*1368*/ 	.short	0x010a
        /*136a*/ 	.byte	0x3f
	.zero		1


	//   ....[99]....
        /*136c*/ 	.word	0x00023010
        /*1370*/ 	.word	0x00000000
        /*1374*/ 	.word	0x00038840
        /*1378*/ 	.short	0x010a
        /*137a*/ 	.byte	0x3f
	.zero		1


	//   ....[100]....
        /*137c*/ 	.word	0x00023060
        /*1380*/ 	.word	0x00000000
        /*1384*/ 	.word	0x00038860
        /*1388*/ 	.short	0x010a
        /*138a*/ 	.byte	0x3f
	.zero		1


	//   ....[101]....
        /*138c*/ 	.word	0x000230b0
        /*1390*/ 	.word	0x00000002
        /*1394*/ 	.word	0x00038840
        /*1398*/ 	.short	0x010a
        /*139a*/ 	.byte	0x3f
	.zero		1


	//   ....[102]....
        /*139c*/ 	.word	0x00023100
        /*13a0*/ 	.word	0x00000002
        /*13a4*/ 	.word	0x00038860
        /*13a8*/ 	.short	0x010a
        /*13aa*/ 	.byte	0x3f
	.zero		1


	//   ....[103]....
        /*13ac*/ 	.word	0x00023150
        /*13b0*/ 	.word	0x00000002
        /*13b4*/ 	.word	0x00038840
        /*13b8*/ 	.short	0x010a
        /*13ba*/ 	.byte	0x3f
	.zero		1


	//   ....[104]....
        /*13bc*/ 	.word	0x000231a0
        /*13c0*/ 	.word	0x00000002
        /*13c4*/ 	.word	0x00038860
        /*13c8*/ 	.short	0x010a
        /*13ca*/ 	.byte	0x3f
	.zero		1


	//   ....[105]....
        /*13cc*/ 	.word	0x00023c00
        /*13d0*/ 	.word	0x00000000
        /*13d4*/ 	.word	0x00038820
        /*13d8*/ 	.short	0x010a
        /*13da*/ 	.byte	0x3f
	.zero		1


	//   ....[106]....
        /*13dc*/ 	.word	0x00023da0
        /*13e0*/ 	.word	0x00000006
        /*13e4*/ 	.word	0x00000000
        /*13e8*/ 	.short	0x010a
        /*13ea*/ 	.byte	0x3f
	.zero		1


	//   ....[107]....
        /*13ec*/ 	.word	0x00023df0
        /*13f0*/ 	.word	0x00000007
        /*13f4*/ 	.word	0x00000000
        /*13f8*/ 	.short	0x010a
        /*13fa*/ 	.byte	0x3f
	.zero		1


	//   ....[108]....
        /*13fc*/ 	.word	0x00023e40
        /*1400*/ 	.word	0x00000004
        /*1404*/ 	.word	0x00000000
        /*1408*/ 	.short	0x010a
        /*140a*/ 	.byte	0x3f
	.zero		1


	//----- nvinfo : EIATTR_NUM_MBARRIERS
	.align		4
.L_1127:
        /*140c*/ 	.byte	0x03, 0x38
        /*140e*/ 	.short	0x0017


	//----- nvinfo : EIATTR_EXIT_INSTR_OFFSETS
	.align		4
        /*1410*/ 	.byte	0x04, 0x1c
        /*1412*/ 	.short	(.L_1129 - .L_1128)


	//   ....[0]....
.L_1128:
        /*1414*/ 	.word	0x00020ea0


	//----- nvinfo : EIATTR_MAX_THREADS
	.align		4
.L_1129:
        /*1418*/ 	.byte	0x04, 0x05
        /*141a*/ 	.short	(.L_1131 - .L_1130)
.L_1130:
        /*141c*/ 	.word	0x00000180
        /*1420*/ 	.word	0x00000001
        /*1424*/ 	.word	0x00000001


	//----- nvinfo : EIATTR_CRS_STACK_SIZE
	.align		4
.L_1131:
        /*1428*/ 	.byte	0x04, 0x1e
        /*142a*/ 	.short	(.L_1133 - .L_1132)
.L_1132:
        /*142c*/ 	.word	0x00000000


	//----- nvinfo : EIATTR_CBANK_PARAM_SIZE
	.align		4
.L_1133:
        /*1430*/ 	.byte	0x03, 0x19
        /*1432*/ 	.short	0x0bf0


	//----- nvinfo : EIATTR_PARAM_CBANK
	.align		4
        /*1434*/ 	.byte	0x04, 0x0a
        /*1436*/ 	.short	(.L_1135 - .L_1134)
	.align		4
.L_1134:
        /*1438*/ 	.word	index@(.nv.constant0._ZN7cutlass13device_kernelIN5flash11enable_sm90INS1_16FlashAttnFwdSm90INS1_25CollectiveMainloopFwdSm90ILi2EN4cute5tupleIJNS5_1CILi1EEES8_S8_EEENS6_IJNS7_ILi64EEESA_SA_EEELi512ENS_10bfloat16_tEfNS_4arch4Sm90ELb1ELb0ELb0ELb1ELb0ELb1ELb1ELb0ELb0ELb1ELb0ELb0EEENS1_21CollectiveEpilogueFwdINS6_IJSA_NS7_ILi512EEESA_EEES9_SC_SE_Li256ELb1ELb1ELb0ELb0EEENS1_36VarlenDynamicPersistentTileSchedulerILi64ELi64ELi256ELi128ELb0ELb1ELb1ELb1ELb1ELb1EEEEEEEEEvNT_6ParamsE)
        /*143c*/ 	.short	0x0210
        /*143e*/ 	.short	0x0bf0


	//----- nvinfo : EIATTR_SW_WAR
	.align		4
.L_1135:
        /*1440*/ 	.byte	0x04, 0x36
        /*1442*/ 	.short	(.L_1137 - .L_1136)
.L_1136:
        /*1444*/ 	.word	0x00000008
.L_1137:


//--------------------- .nv.info._ZN7cutlass13device_kernelIN5flash11enable_sm90INS1_16FlashAttnFwdSm90INS1_25CollectiveMainloopFwdSm90ILi2EN4cute5tupleIJNS5_1CILi1EEES8_S8_EEENS6_IJNS7_ILi128EEENS7_ILi96EEENS7_ILi64EEEEEELi256ENS_10bfloat16_tEfNS_4arch4Sm90ELb0ELb0ELb0ELb0ELb0ELb0ELb0ELb1ELb0ELb1ELb0ELb0EEENS1_21CollectiveEpilogueFwdINS6_IJSA_NS7_ILi256EEESB_EEES9_SE_SG_Li256ELb0ELb1ELb0ELb0EEENS1_29StaticPersistentTileSchedulerILb0EEEEEEEEEvNT_6ParamsE --------------------------
	.section	.nv.info._ZN7cutlass13device_kernelIN5flash11enable_sm90INS1_16FlashAttnFwdSm90INS1_25CollectiveMainloopFwdSm90ILi2EN4cute5tupleIJNS5_1CILi1EEES8_S8_EEENS6_IJNS7_ILi128EEENS7_ILi96EEENS7_ILi64EEEEEELi256ENS_10bfloat16_tEfNS_4arch4Sm90ELb0ELb0ELb0ELb0ELb0ELb0ELb0ELb1ELb0ELb1ELb0ELb0EEENS1_21CollectiveEpilogueFwdINS6_IJSA_NS7_ILi256EEESB_EEES9_SE_SG_Li256ELb0ELb1ELb0ELb0EEENS1_29StaticPersistentTileSchedulerILb0EEEEEEEEEvNT_6ParamsE,"",@"SHT_CUDA_INFO"
	.sectionflags	@""
	.align	4


	//----- nvinfo : EIATTR_CUDA_API_VERSION
	.align		4
        /*0000*/ 	.byte	0x04, 0x37
        /*0002*/ 	.short	(.L_1139 - .L_1138)
.L_1138:
        /*0004*/ 	.word	0x00000082


	//----- nvinfo : EIATTR_KPARAM_INFO
	.align		4
.L_1139:
        /*0008*/ 	.byte	0x04, 0x17
        /*000a*/ 	.short	(.L_1141 - .L_1140)
.L_1140:
        /*000c*/ 	.word	0x00000000
        /*0010*/ 	.short	0x0000
        /*0012*/ 	.short	0x0070
        /*0014*/ 	.byte	0x00, 0xf0, 0x01, 0x28


	//----- nvinfo : EIATTR_SPARSE_MMA_MASK
	.align		4
.L_1141:
        /*0018*/ 	.byte	0x03, 0x50
        /*001a*/ 	.short	0x0000


	//----- nvinfo : EIATTR_MAXREG_COUNT
	.align		4
        /*001c*/ 	.byte	0x03, 0x1b
        /*001e*/ 	.short	0x00a8


	//----- nvinfo : EIATTR_NUM_BARRIERS
	.align		4
        /*0020*/ 	.byte	0x02, 0x4c
        /*0022*/ 	.byte	0x10
	.zero		1


	//----- nvinfo : EIATTR_EXTERNS
	.align		4
        /*0024*/ 	.byte	0x04, 0x0f
        /*0026*/ 	.short	(.L_1143 - .L_1142)


	//   ....[0]....
	.align		4
.L_1142:
        /*0028*/ 	.word	index@(__assertfail)


	//----- nvinfo : EIATTR_ANNOTATIONS
	.align		4
.L_1143:
        /*002c*/ 	.byte	0x04, 0x55
        /*002e*/ 	.short	(.L_1145 - .L_1144)


	//   ....[0]....
.L_1144:
        /* <DEDUP_REMOVED lines=28> */


	//----- nvinfo : EIATTR_MERCURY_ISA_VERSION
	.align		4
.L_1145:
        /*01d8*/ 	.byte	0x03, 0x5f
        /*01da*/ 	.short	0x0101


	//----- nvinfo : EIATTR_INT_WARP_WIDE_INSTR_OFFSETS
	.align		4
        /*01dc*/ 	.byte	0x04, 0x31
        /*01de*/ 	.short	(.L_1147 - .L_1146)


	//   ....[0]....
.L_1146:
        /*01e0*/ 	.word	0x00000130


	//   ....[1]....
        /*01e4*/ 	.word	0x00000170


	//   ....[2]....
        /*01e8*/ 	.word	0x000001e0


	//----- nvinfo : EIATTR_COOP_GROUP_MASK_REGIDS
	.align		4
.L_1147:
        /*01ec*/ 	.byte	0x04, 0x29
        /*01ee*/ 	.short	(.L_1149 - .L_1148)


	//   ....[0]....
.L_1148:
        /*01f0*/ 	.word	0xffffffff


	//   ....[1]....
        /*01f4*/ 	.word	0xffffffff


	//   ....[2]....
        /*01f8*/ 	.word	0xffffffff


	//   ....[3]....
        /*01fc*/ 	.word	0xffffffff


	//   ....[4]....
        /*0200*/ 	.word	0xffffffff


	//   ....[5]....
        /*0204*/ 	.word	0xffffffff


	//   ....[6]....
        /*0208*/ 	.word	0xffffffff


	//   ....[7]....
        /*020c*/ 	.word	0xffffffff


	//   ....[8]....
        /*0210*/ 	.word	0xffffffff


	//   ....[9]....
        /*0214*/ 	.word	0xffffffff


	//   ....[10]....
        /*0218*/ 	.word	0xffffffff


	//   ....[11]....
        /*021c*/ 	.word	0xffffffff


	//   ....[12]....
        /*0220*/ 	.word	0xffffffff


	//   ....[13]....
        /*0224*/ 	.word	0xffffffff


	//   ....[14]....
        /*0228*/ 	.word	0xffffffff


	//   ....[15]....
        /*022c*/ 	.word	0xffffffff


	//   ....[16]....
        /*0230*/ 	.word	0xffffffff


	//   ....[17]....
        /*0234*/ 	.word	0xffffffff


	//   ....[18]....
        /*0238*/ 	.word	0xffffffff


	//   ....[19]....
        /*023c*/ 	.word	0xffffffff


	//   ....[20]....
        /*0240*/ 	.word	0xffffffff


	//   ....[21]....
        /*0244*/ 	.word	0xffffffff


	//   ....[22]....
        /*0248*/ 	.word	0xffffffff


	//   ....[23]....
        /*024c*/ 	.word	0xffffffff


	//   ....[24]....
        /*0250*/ 	.word	0xffffffff


	//   ....[25]....
        /*0254*/ 	.word	0xffffffff


	//   ....[26]....
        /*0258*/ 	.word	0xffffffff


	//   ....[27]....
        /*025c*/ 	.word	0xffffffff


	//   ....[28]....
        /*0260*/ 	.word	0xffffffff


	//   ....[29]....
        /*0264*/ 	.word	0xffffffff


	//   ....[30]....
        /*0268*/ 	.word	0xffffffff


	//   ....[31]....
        /*026c*/ 	.word	0xffffffff


	//   ....[32]....
        /*0270*/ 	.word	0xffffffff


	//   ....[33]....
        /*0274*/ 	.word	0xffffffff


	//   ....[34]....
        /*0278*/ 	.word	0xffffffff


	//   ....[35]....
        /*027c*/ 	.word	0xffffffff


	//   ....[36]....
        /*0280*/ 	.word	0xffffffff


	//   ....[37]....
        /*0284*/ 	.word	0xffffffff


	//   ....[38]....
        /*0288*/ 	.word	0xffffffff


	//   ....[39]....
        /*028c*/ 	.word	0xffffffff


	//   ....[40]....
        /*0290*/ 	.word	0xffffffff


	//   ....[41]....
        /*0294*/ 	.word	0xffffffff


	//   ....[42]....
        /*0298*/ 	.word	0xffffffff


	//   ....[43]....
        /*029c*/ 	.word	0xffffffff


	//   ....[44]....
        /*02a0*/ 	.word	0xffffffff


	//   ....[45]....
        /*02a4*/ 	.word	0xffffffff


	//   ....[46]....
        /*02a8*/ 	.word	0xffffffff


	//   ....[47]....
        /*02ac*/ 	.word	0xffffffff


	//   ....[48]....
        /*02b0*/ 	.word	0xffffffff


	//   ....[49]....
        /*02b4*/ 	.word	0xffffffff


	//   ....[50]....
        /*02b8*/ 	.word	0x0500000f


	//   ....[51]....
        /*02bc*/ 	.word	0x0500000f


	//   ....[52]....
        /*02c0*/ 	.word	0x0500000f


	//   ....[53]....
        /*02c4*/ 	.word	0x0500000f


	//   ....[54]....
        /*02c8*/ 	.word	0x0500000f


	//   ....[55]....
        /*02cc*/ 	.word	0x0500000f


	//   ....[56]....
        /*02d0*/ 	.word	0x0500000f


	//   ....[57]....
        /*02d4*/ 	.word	0x0500000f


	//   ....[58]....
        /*02d8*/ 	.word	0x0500000f


	//   ....[59]....
        /*02dc*/ 	.word	0x0500000f


	//   ....[60]....
        /*02e0*/ 	.word	0x0500000f


	//   ....[61]....
        /*02e4*/ 	.word	0x0500000f


	//   ....[62]....
        /*02e8*/ 	.word	0x0500000f


	//   ....[63]....
        /*02ec*/ 	.word	0x0500000f


	//   ....[64]....
        /*02f0*/ 	.word	0x0500000f


	//   ....[65]....
        /*02f4*/ 	.word	0x0500000f


	//   ....[66]....
        /*02f8*/ 	.word	0x0500000f


	//   ....[67]....
        /*02fc*/ 	.word	0x0500000f


	//----- nvinfo : EIATTR_COOP_GROUP_INSTR_OFFSETS
	.align		4
.L_1149:
        /*0300*/ 	.byte	0x04, 0x28
        /*0302*/ 	.short	(.L_1151 - .L_1150)


	//   ....[0]....
.L_1150:
        /*0304*/ 	.word	0x00000070


	//   ....[1]....
        /*0308*/ 	.word	0x00000140


	//   ....[2]....
        /*030c*/ 	.word	0x00000190


	//   ....[3]....
        /*0310*/ 	.word	0x000003c0


	//   ....[4]....
        /*0314*/ 	.word	0x00000520


	//   ....[5]....
        /*0318*/ 	.word	0x00000640


	//   ....[6]....
        /*031c*/ 	.word	0x000007a0


	//   ....[7]....
        /*0320*/ 	.word	0x00000db0


	//   ....[8]....
        /*0324*/ 	.word	0x00001ad0


	//   ....[9]....
        /*0328*/ 	.word	0x00001b20


	//   ....[10]....
        /*032c*/ 	.word	0x00001f80


	//   ....[11]....
        /*0330*/ 	.word	0x00002000


	//   ....[12]....
        /*0334*/ 	.word	0x00003090


	//   ....[13]....
        /*0338*/ 	.word	0x000030c0


	//   ....[14]....
        /*033c*/ 	.word	0x000034c0


	//   ....[15]....
        /*0340*/ 	.word	0x00003690


	//   ....[16]....
        /*0344*/ 	.word	0x00004960


	//   ....[17]....
        /*0348*/ 	.word	0x00004990


	//   ....[18]....
        /*034c*/ 	.word	0x00004a10


	//   ....[19]....
        /*0350*/ 	.word	0x00004a30


	//   ....[20]....
        /*0354*/ 	.word	0x00006490


	//   ....[21]....
        /*0358*/ 	.word	0x000064c0


	//   ....[22]....
        /*035c*/ 	.word	0x00006650


	//   ....[23]....
        /*0360*/ 	.word	0x00006660


	//   ....[24]....
        /*0364*/ 	.word	0x00006b80


	//   ....[25]....
        /*0368*/ 	.word	0x00006ba0


	//   ....[26]....
        /*036c*/ 	.word	0x00006ce0


	//   ....[27]....
        /*0370*/ 	.word	0x00006d00


	//   ....[28]....
        /*0374*/ 	.word	0x00006e30


	//   ....[29]....
        /*0378*/ 	.word	0x00006e50


	//   ....[30]....
        /*037c*/ 	.word	0x00006f90


	//   ....[31]....
        /*0380*/ 	.word	0x00006fd0


	//   ....[32]....
        /*0384*/ 	.word	0x00007a00


	//   ....[33]....
        /*0388*/ 	.word	0x00008370


	//   ....[34]....
        /*038c*/ 	.word	0x00008380


	//   ....[35]....
        /*0390*/ 	.word	0x000083c0


	//   ....[36]....
        /*0394*/ 	.word	0x00008400


	//   ....[37]....
        /*0398*/ 	.word	0x00008500


	//   ....[38]....
        /*039c*/ 	.word	0x00008510


	//   ....[39]....
        /*03a0*/ 	.word	0x000085a0


	//   ....[40]....
        /*03a4*/ 	.word	0x000085b0


	//   ....[41]....
        /*03a8*/ 	.word	0x00008640


	//   ....[42]....
        /*03ac*/ 	.word	0x00008650


	//   ....[43]....
        /*03b0*/ 	.word	0x000086e0


	//   ....[44]....
        /*03b4*/ 	.word	0x000086f0


	//   ....[45]....
        /*03b8*/ 	.word	0x00008770


	//   ....[46]....
        /*03bc*/ 	.word	0x00008780


	//   ....[47]....
        /*03c0*/ 	.word	0x00008790


	//   ....[48]....
        /*03c4*/ 	.word	0x000087a0


	//   ....[49]....
        /*03c8*/ 	.word	0x0000af80


	//   ....[50]....
        /*03cc*/ 	.word	0x0000b480


	//   ....[51]....
        /*03d0*/ 	.word	0x0000b5f0


	//   ....[52]....
        /*03d4*/ 	.word	0x0000b650


	//   ....[53]....
        /*03d8*/ 	.word	0x0000b720


	//   ....[54]....
        /*03dc*/ 	.word	0x0000b7c0


	//   ....[55]....
        /*03e0*/ 	.word	0x0000b860


	//   ....[56]....
        /*03e4*/ 	.word	0x0000b970


	//   ....[57]....
        /*03e8*/ 	.word	0x0000b9d0


	//   ....[58]....
        /*03ec*/ 	.word	0x0000bad0


	//   ....[59]....
        /*03f0*/ 	.word	0x0000bb30


	//   ....[60]....
        /*03f4*/ 	.word	0x0000bc30


	//   ....[61]....
        /*03f8*/ 	.word	0x0000bc90


	//   ....[62]....
        /*03fc*/ 	.word	0x0000bd90


	//   ....[63]....
        /*0400*/ 	.word	0x0000bdf0


	//   ....[64]....
        /*0404*/ 	.word	0x0000bee0


	//   ....[65]....
        /*0408*/ 	.word	0x0000bf40


	//   ....[66]....
        /*040c*/ 	.word	0x0000bfe0


	//   ....[67]....
        /*0410*/ 	.word	0x0000c3d0


	//----- nvinfo : EIATTR_REG_RECONFIG
	.align		4
.L_1151:
        /*0414*/ 	.byte	0x01, 0x54
	.zero		2


	//----- nvinfo : EIATTR_SYSCALL_OFFSETS
	.align		4
        /*0418*/ 	.byte	0x04, 0x46
        /*041a*/ 	.short	(.L_1153 - .L_1152)


	//   ....[0]....
.L_1152:
        /*041c*/ 	.word	0x00001110


	//   ....[1]....
        /*0420*/ 	.word	0x00007660


	//   ....[2]....
        /*0424*/ 	.word	0x000077a0


	//   ....[3]....
        /*0428*/ 	.word	0x00007890


	//   ....[4]....
        /*042c*/ 	.word	0x00007f90


	//----- nvinfo : EIATTR_MBARRIER_INSTR_OFFSETS
	.align		4
.L_1153:
        /*0430*/ 	.byte	0x04, 0x39
        /*0432*/ 	.short	(.L_1155 - .L_1154)


	//   ....[0]....
.L_1154:
        /*0434*/ 	.word	0x00000270
        /*0438*/ 	.word	0x000000ff
        /*043c*/ 	.word	0x00022800
        /*0440*/ 	.short	0x0100
        /*0442*/ 	.byte	0x08
	.zero		1


	//   ....[1]....
        /*0444*/ 	.word	0x00000280
        /*0448*/ 	.word	0x000000ff
        /*044c*/ 	.word	0x00022820
        /*0450*/ 	.short	0x0100
        /*0452*/ 	.byte	0x08
	.zero		1


	//   ....[2]....
        /*0454*/ 	.word	0x00000370
        /*0458*/ 	.word	0x000000ff
        /*045c*/ 	.word	0x00022830
        /*0460*/ 	.short	0x0100
        /*0462*/ 	.byte	0x08
	.zero		1


	//   ....[3]....
        /*0464*/ 	.word	0x00000380
        /*0468*/ 	.word	0x000000ff
        /*046c*/ 	.word	0x00022840
        /*0470*/ 	.short	0x0100
        /*0472*/ 	.byte	0x08
	.zero		1


	//   ....[4]....
        /*0474*/ 	.word	0x00000390
        /*0478*/ 	.word	0x000000ff
        /*047c*/ 	.word	0x00022838
        /*0480*/ 	.short	0x0100
        /*0482*/ 	.byte	0x08
	.zero		1


	//   ....[5]....
        /*0484*/ 	.word	0x000003a0
        /*0488*/ 	.word	0x000000ff
        /*048c*/ 	.word	0x00022848
        /*0490*/ 	.short	0x0100
        /*0492*/ 	.byte	0x08
	.zero		1


	//   ....[6]....
        /*0494*/ 	.word	0x000004d0
        /*0498*/ 	.word	0x000000ff
        /*049c*/ 	.word	0x00022850
        /*04a0*/ 	.short	0x0100
        /*04a2*/ 	.byte	0x08
	.zero		1


	//   ....[7]....
        /*04a4*/ 	.word	0x000004e0
        /*04a8*/ 	.word	0x000000ff
        /*04ac*/ 	.word	0x00022860
        /*04b0*/ 	.short	0x0100
        /*04b2*/ 	.byte	0x08
	.zero		1


	//   ....[8]....
        /*04b4*/ 	.word	0x000004f0
        /*04b8*/ 	.word	0x000000ff
        /*04bc*/ 	.word	0x00022858
        /*04c0*/ 	.short	0x0100
        /*04c2*/ 	.byte	0x08
	.zero		1


	//   ....[9]....
        /*04c4*/ 	.word	0x00000500
        /*04c8*/ 	.word	0x000000ff
        /*04cc*/ 	.word	0x00022868
        /*04d0*/ 	.short	0x0100
        /*04d2*/ 	.byte	0x08
	.zero		1


	//   ....[10]....
        /*04d4*/ 	.word	0x000005f0
        /*04d8*/ 	.word	0x000000ff
        /*04dc*/ 	.word	0x00022870
        /*04e0*/ 	.short	0x0100
        /*04e2*/ 	.byte	0x06
	.zero		1


	//   ....[11]....
        /*04e4*/ 	.word	0x00000600
        /*04e8*/ 	.word	0x000000ff
        /*04ec*/ 	.word	0x00022880
        /*04f0*/ 	.short	0x0100
        /*04f2*/ 	.byte	0x06
	.zero		1


	//   ....[12]....
        /*04f4*/ 	.word	0x00000610
        /*04f8*/ 	.word	0x000000ff
        /*04fc*/ 	.word	0x00022878
        /*0500*/ 	.short	0x0100
        /*0502*/ 	.byte	0x06
	.zero		1


	//   ....[13]....
        /*0504*/ 	.word	0x00000620
        /*0508*/ 	.word	0x000000ff
        /*050c*/ 	.word	0x00022888
        /*0510*/ 	.short	0x0100
        /*0512*/ 	.byte	0x06
	.zero		1


	//   ....[14]....
        /*0514*/ 	.word	0x00000750
        /*0518*/ 	.word	0x000000ff
        /*051c*/ 	.word	0x00022890
        /*0520*/ 	.short	0x0100
        /*0522*/ 	.byte	0x08
	.zero		1


	//   ....[15]....
        /*0524*/ 	.word	0x00000760
        /*0528*/ 	.word	0x000000ff
        /*052c*/ 	.word	0x000228a0
        /*0530*/ 	.short	0x0100
        /*0532*/ 	.byte	0x08
	.zero		1


	//   ....[16]....
        /*0534*/ 	.word	0x00000770
        /*0538*/ 	.word	0x000000ff
        /*053c*/ 	.word	0x00022898
        /*0540*/ 	.short	0x0100
        /*0542*/ 	.byte	0x08
	.zero		1


	//   ....[17]....
        /*0544*/ 	.word	0x00000780
        /*0548*/ 	.word	0x000000ff
        /*054c*/ 	.word	0x000228a8
        /*0550*/ 	.short	0x0100
        /*0552*/ 	.byte	0x08
	.zero		1


	//   ....[18]....
        /*0554*/ 	.word	0x000008b0
        /*0558*/ 	.word	0x000000ff
        /*055c*/ 	.word	0x000228b0
        /*0560*/ 	.short	0x0100
        /*0562*/ 	.byte	0x08
	.zero		1


	//   ....[19]....
        /*0564*/ 	.word	0x000008c0
        /*0568*/ 	.word	0x000000ff
        /*056c*/ 	.word	0x000228c0
        /*0570*/ 	.short	0x0100
        /*0572*/ 	.byte	0x08
	.zero		1


	//   ....[20]....
        /*0574*/ 	.word	0x000008d0
        /*0578*/ 	.word	0x000000ff
        /*057c*/ 	.word	0x000228b8
        /*0580*/ 	.short	0x0100
        /*0582*/ 	.byte	0x08
	.zero		1


	//   ....[21]....
        /*0584*/ 	.word	0x000008e0
        /*0588*/ 	.word	0x000000ff
        /*058c*/ 	.word	0x000228c8
        /*0590*/ 	.short	0x0100
        /*0592*/ 	.byte	0x08
	.zero		1


	//   ....[22]....
        /*0594*/ 	.word	0x00001160
        /*0598*/ 	.word	0x000000ff
        /*059c*/ 	.word	0x00022800
        /*05a0*/ 	.short	0x010a
        /*05a2*/ 	.byte	0x2d
	.zero		1


	//   ....[23]....
        /*05a4*/ 	.word	0x00001230
        /*05a8*/ 	.word	0x000000ff
        /*05ac*/ 	.word	0x00022830
        /*05b0*/ 	.short	0x010a
        /*05b2*/ 	.byte	0x15
	.zero		1


	//   ....[24]....
        /*05b4*/ 	.word	0x00001270
        /*05b8*/ 	.word	0x000000ff
        /*05bc*/ 	.word	0x00022830
        /*05c0*/ 	.short	0x010a
        /*05c2*/ 	.byte	0x15
	.zero		1


	//   ....[25]....
        /*05c4*/ 	.word	0x00002440
        /*05c8*/ 	.word	0x00000004
        /*05cc*/ 	.word	0x00000000
        /*05d0*/ 	.short	0x0101
        /*05d2*/ 	.byte	0x3f
	.zero		1


	//   ....[26]....
        /*05d4*/ 	.word	0x00002870
        /*05d8*/ 	.word	0x000000ff
        /*05dc*/ 	.word	0x00022850
        /*05e0*/ 	.short	0x010a
        /*05e2*/ 	.byte	0x15
	.zero		1


	//   ....[27]....
        /*05e4*/ 	.word	0x000028b0
        /*05e8*/ 	.word	0x000000ff
        /*05ec*/ 	.word	0x00022850
        /*05f0*/ 	.short	0x010a
        /*05f2*/ 	.byte	0x15
	.zero		1


	//   ....[28]....
        /*05f4*/ 	.word	0x00002ba0
        /*05f8*/ 	.word	0x00000008
        /*05fc*/ 	.word	0x00000000
        /*0600*/ 	.short	0x0101
        /*0602*/ 	.byte	0x3f
	.zero		1


	//   ....[29]....
        /*0604*/ 	.word	0x00002d20
        /*0608*/ 	.word	0x000000ff
        /*060c*/ 	.word	0x00022830
        /*0610*/ 	.short	0x010a
        /*0612*/ 	.byte	0x17
	.zero		1


	//   ....[30]....
        /*0614*/ 	.word	0x00002d70
        /*0618*/ 	.word	0x000000ff
        /*061c*/ 	.word	0x00022830
        /*0620*/ 	.short	0x010a
        /*0622*/ 	.byte	0x17
	.zero		1


	//   ....[31]....
        /*0624*/ 	.word	0x00003a20
        /*0628*/ 	.word	0x0000009a
        /*062c*/ 	.word	0x00000000
        /*0630*/ 	.short	0x0101
        /*0632*/ 	.byte	0x3f
	.zero		1


	//   ....[32]....
        /*0634*/ 	.word	0x00004610
        /*0638*/ 	.word	0x000000ff
        /*063c*/ 	.word	0x00022850
        /*0640*/ 	.short	0x010a
        /*0642*/ 	.byte	0x17
	.zero		1


	//   ....[33]....
        /*0644*/ 	.word	0x00004660
        /*0648*/ 	.word	0x000000ff
        /*064c*/ 	.word	0x00022850
        /*0650*/ 	.short	0x010a
        /*0652*/ 	.byte	0x17
	.zero		1


	//   ....[34]....
        /*0654*/ 	.word	0x00004940
        /*0658*/ 	.word	0x000000b7
        /*065c*/ 	.word	0x00000000
        /*0660*/ 	.short	0x0101
        /*0662*/ 	.byte	0x3f
	.zero		1


	//   ....[35]....
        /*0664*/ 	.word	0x00006b60
        /*0668*/ 	.word	0x000000ce
        /*066c*/ 	.word	0x00000000
        /*0670*/ 	.short	0x0101
        /*0672*/ 	.byte	0x3f
	.zero		1


	//   ....[36]....
        /*0674*/ 	.word	0x00007c30
        /*0678*/ 	.word	0x00000000
        /*067c*/ 	.word	0x00022840
        /*0680*/ 	.short	0x010a
        /*0682*/ 	.byte	0x3f
	.zero		1


	//   ....[37]....
        /*0684*/ 	.word	0x000088a0
        /*0688*/ 	.word	0x000000ff
        /*068c*/ 	.word	0x00022800
        /*0690*/ 	.short	0x0107
        /*0692*/ 	.byte	0x24
	.zero		1


	//   ....[38]....
        /*0694*/ 	.word	0x00008900
        /*0698*/ 	.word	0x000000ff
        /*069c*/ 	.word	0x00022800
        /*06a0*/ 	.short	0x0101
        /*06a2*/ 	.byte	0x24
	.zero		1


	//   ....[39]....
        /*06a4*/ 	.word	0x00008920
        /*06a8*/ 	.word	0x000000ff
        /*06ac*/ 	.word	0x00022820
        /*06b0*/ 	.short	0x010a
        /*06b2*/ 	.byte	0x24
	.zero		1


	//   ....[40]....
        /*06b4*/ 	.word	0x00008a00
        /*06b8*/ 	.word	0x00000002
        /*06bc*/ 	.word	0x00022860
        /*06c0*/ 	.short	0x010a
        /*06c2*/ 	.byte	0x3f
	.zero		1


	//   ....[41]....
        /*06c4*/ 	.word	0x00009220
        /*06c8*/ 	.word	0x00000003
        /*06cc*/ 	.word	0x00022840
        /*06d0*/ 	.short	0x010a
        /*06d2*/ 	.byte	0x3f
	.zero		1


	//   ....[42]....
        /*06d4*/ 	.word	0x00009470
        /*06d8*/ 	.word	0x00000003
        /*06dc*/ 	.word	0x00022860
        /*06e0*/ 	.short	0x010a
        /*06e2*/ 	.byte	0x3f
	.zero		1


	//   ....[43]....
        /*06e4*/ 	.word	0x00009c80
        /*06e8*/ 	.word	0x00000004
        /*06ec*/ 	.word	0x00022840
        /*06f0*/ 	.short	0x010a
        /*06f2*/ 	.byte	0x3f
	.zero		1


	//   ....[44]....
        /*06f4*/ 	.word	0x00009eb0
        /*06f8*/ 	.word	0x00000004
        /*06fc*/ 	.word	0x00022860
        /*0700*/ 	.short	0x010a
        /*0702*/ 	.byte	0x3f
	.zero		1


	//   ....[45]....
        /*0704*/ 	.word	0x0000a610
        /*0708*/ 	.word	0x00000004
        /*070c*/ 	.word	0x00022840
        /*0710*/ 	.short	0x010a
        /*0712*/ 	.byte	0x3f
	.zero		1


	//   ....[46]....
        /*0714*/ 	.word	0x0000a860
        /*0718*/ 	.word	0x00000004
        /*071c*/ 	.word	0x00022860
        /*0720*/ 	.short	0x010a
        /*0722*/ 	.byte	0x3f
	.zero		1


	//   ....[47]....
        /*0724*/ 	.word	0x0000af00
        /*0728*/ 	.word	0x00000000
        /*072c*/ 	.word	0x00022820
        /*0730*/ 	.short	0x010a
        /*0732*/ 	.byte	0x3f
	.zero		1


	//   ....[48]....
        /*0734*/ 	.word	0x0000b0d0
        /*0738*/ 	.word	0x00000006
        /*073c*/ 	.word	0x00000000
        /*0740*/ 	.short	0x010a
        /*0742*/ 	.byte	0x3f
	.zero		1


	//   ....[49]....
        /*0744*/ 	.word	0x0000b120
        /*0748*/ 	.word	0x00000003
        /*074c*/ 	.word	0x00000000
        /*0750*/ 	.short	0x010a
        /*0752*/ 	.byte	0x3f
	.zero		1


	//   ....[50]....
        /*0754*/ 	.word	0x0000b180
        /*0758*/ 	.word	0x00000012
        /*075c*/ 	.word	0x00000000
        /*0760*/ 	.short	0x010a
        /*0762*/ 	.byte	0x3f
	.zero		1


	//   ....[51]....
        /*0764*/ 	.word	0x0000b1b0
        /*0768*/ 	.word	0x00000003
        /*076c*/ 	.word	0x00000000
        /*0770*/ 	.short	0x010a
        /*0772*/ 	.byte	0x3f
	.zero		1


	//   ....[52]....
        /*0774*/ 	.word	0x0000b220
        /*0778*/ 	.word	0x00000003
        /*077c*/ 	.word	0x00022800
        /*0780*/ 	.short	0x010a
        /*0782*/ 	.byte	0x3f
	.zero		1


	//   ....[53]....
        /*0784*/ 	.word	0x0000b280
        /*0788*/ 	.word	0x00000000
        /*078c*/ 	.word	0x00022830
        /*0790*/ 	.short	0x010a
        /*0792*/ 	.byte	0x3f
	.zero		1


	//   ....[54]....
        /*0794*/ 	.word	0x0000b2d0
        /*0798*/ 	.word	0x00000008
        /*079c*/ 	.word	0x00022850
        /*07a0*/ 	.short	0x010a
        /*07a2*/ 	.byte	0x3f
	.zero		1


	//   ....[55]....
        /*07a4*/ 	.word	0x0000b340
        /*07a8*/ 	.word	0x00000000
        /*07ac*/ 	.word	0x00022830
        /*07b0*/ 	.short	0x010a
        /*07b2*/ 	.byte	0x3f
	.zero		1


	//   ....[56]....
        /*07b4*/ 	.word	0x0000b3a0
        /*07b8*/ 	.word	0x000000b7
        /*07bc*/ 	.word	0x00022850
        /*07c0*/ 	.short	0x010a
        /*07c2*/ 	.byte	0x3f
	.zero		1


	//   ....[57]....
        /*07c4*/ 	.word	0x0000b540
        /*07c8*/ 	.word	0x00000000
        /*07cc*/ 	.word	0x00022840
        /*07d0*/ 	.short	0x010a
        /*07d2*/ 	.byte	0x3f
	.zero		1


	//   ....[58]....
        /*07d4*/ 	.word	0x0000c070
        /*07d8*/ 	.word	0x00000003
        /*07dc*/ 	.word	0x00022820
        /*07e0*/ 	.short	0x010a
        /*07e2*/ 	.byte	0x3f
	.zero		1


	//   ....[59]....
        /*07e4*/ 	.word	0x0000c0c0
        /*07e8*/ 	.word	0x00000002
        /*07ec*/ 	.word	0x00022860
        /*07f0*/ 	.short	0x010a
        /*07f2*/ 	.byte	0x3f
	.zero		1


	//   ....[60]....
        /*07f4*/ 	.word	0x0000c110
        /*07f8*/ 	.word	0x00000003
        /*07fc*/ 	.word	0x00022840
        /*0800*/ 	.short	0x010a
        /*0802*/ 	.byte	0x3f
	.zero		1


	//   ....[61]....
        /*0804*/ 	.word	0x0000c160
        /*0808*/ 	.word	0x00000003
        /*080c*/ 	.word	0x00022860
        /*0810*/ 	.short	0x010a
        /*0812*/ 	.byte	0x3f
	.zero		1


	//   ....[62]....
        /*0814*/ 	.word	0x0000c1b0
        /*0818*/ 	.word	0x00000004
        /*081c*/ 	.word	0x00022840
        /*0820*/ 	.short	0x010a
        /*0822*/ 	.byte	0x3f
	.zero		1


	//   ....[63]....
        /*0824*/ 	.word	0x0000c200
        /*0828*/ 	.word	0x00000004
        /*082c*/ 	.word	0x00022860
        /*0830*/ 	.short	0x010a
        /*0832*/ 	.byte	0x3f
	.zero		1


	//   ....[64]....
        /*0834*/ 	.word	0x0000c250
        /*0838*/ 	.word	0x00000004
        /*083c*/ 	.word	0x00022840
        /*0840*/ 	.short	0x010a
        /*0842*/ 	.byte	0x3f
	.zero		1


	//   ....[65]....
        /*0844*/ 	.word	0x0000c2a0
        /*0848*/ 	.word	0x00000004
        /*084c*/ 	.word	0x00022860
        /*0850*/ 	.short	0x010a
        /*0852*/ 	.byte	0x3f
	.zero		1


	//   ....[66]....
        /*0854*/ 	.word	0x0000c2f0
        /*0858*/ 	.word	0x00000000
        /*085c*/ 	.word	0x00022820
        /*0860*/ 	.short	0x010a
        /*0862*/ 	.byte	0x3f
	.zero		1


	//   ....[67]....
        /*0864*/ 	.word	0x0000c490
        /*0868*/ 	.word	0x00000006
        /*086c*/ 	.word	0x00000000
        /*0870*/ 	.short	0x010a
        /*0872*/ 	.byte	0x3f
	.zero		1


	//   ....[68]....
        /*0874*/ 	.word	0x0000c4e0
        /*0878*/ 	.word	0x00000003
        /*087c*/ 	.word	0x00000000
        /*0880*/ 	.short	0x010a
        /*0882*/ 	.byte	0x3f
	.zero		1


	//   ....[69]....
        /*0884*/ 	.word	0x0000c530
        /*0888*/ 	.word	0x00000012
        /*088c*/ 	.word	0x00000000
        /*0890*/ 	.short	0x010a
        /*0892*/ 	.byte	0x3f
	.zero		1


	//----- nvinfo : EIATTR_NUM_MBARRIERS
	.align		4
.L_1155:
        /*0894*/ 	.byte	0x03, 0x38
        /*0896*/ 	.short	0x0016


	//----- nvinfo : EIATTR_EXIT_INSTR_OFFSETS
	.align		4
        /*0898*/ 	.byte	0x04, 0x1c
        /*089a*/ 	.short	(.L_1157 - .L_1156)


	//   ....[0]....
.L_1156:
        /*089c*/ 	.word	0x00000a20


	//   ....[1]....
        /*08a0*/ 	.word	0x00007130


	//   ....[2]....
        /*08a4*/ 	.word	0x0000b200


	//----- nvinfo : EIATTR_MAX_THREADS
	.align		4
.L_1157:
        /*08a8*/ 	.byte	0x04, 0x05
        /*08aa*/ 	.short	(.L_1159 - .L_1158)
.L_1158:
        /*08ac*/ 	.word	0x00000180
        /*08b0*/ 	.word	0x00000001
        /*08b4*/ 	.word	0x00000001


	//----- nvinfo : EIATTR_CRS_STACK_SIZE
	.align		4
.L_1159:
        /*08b8*/ 	.byte	0x04, 0x1e
        /*08ba*/ 	.short	(.L_1161 - .L_1160)
.L_1160:
        /*08bc*/ 	.word	0x00000000


	//----- nvinfo : EIATTR_CBANK_PARAM_SIZE
	.align		4
.L_1161:
        /*08c0*/ 	.byte	0x03, 0x19
        /*08c2*/ 	.short	0x0a70


	//----- nvinfo : EIATTR_PARAM_CBANK
	.align		4
        /*08c4*/ 	.byte	0x04, 0x0a
        /*08c6*/ 	.short	(.L_1163 - .L_1162)
	.align		4
.L_1162:
        /*08c8*/ 	.word	index@(.nv.constant0._ZN7cutlass13device_kernelIN5flash11enable_sm90INS1_16FlashAttnFwdSm90INS1_25CollectiveMainloopFwdSm90ILi2EN4cute5tupleIJNS5_1CILi1EEES8_S8_EEENS6_IJNS7_ILi128EEENS7_ILi96EEENS7_ILi64EEEEEELi256ENS_10bfloat16_tEfNS_4arch4Sm90ELb0ELb0ELb0ELb0ELb0ELb0ELb0ELb1ELb0ELb1ELb0ELb0EEENS1_21CollectiveEpilogueFwdINS6_IJSA_NS7_ILi256EEESB_EEES9_SE_SG_Li256ELb0ELb1ELb0ELb0EEENS1_29StaticPersistentTileSchedulerILb0EEEEEEEEEvNT_6ParamsE)
        /*08cc*/ 	.short	0x0210
        /*08ce*/ 	.short	0x0a70


	//----- nvinfo : EIATTR_SW_WAR
	.align		4
.L_1163:
        /*08d0*/ 	.byte	0x04, 0x36
        /*08d2*/ 	.short	(.L_1165 - .L_1164)
.L_1164:
        /*08d4*/ 	.word	0x00000008
.L_1165:


//--------------------- .nv.info._ZN7cutlass13device_kernelIN5flash11enable_sm90INS1_16FlashAttnFwdSm90INS1_25CollectiveMainloopFwdSm90ILi2EN4cute5tupleIJNS5_1CILi1EEES8_S8_EEENS6_IJNS7_ILi128EEENS7_ILi96EEENS7_ILi64EEEEEELi256ENS_10bfloat16_tEfNS_4arch4Sm90ELb0ELb0ELb0ELb0ELb0ELb0ELb1ELb1ELb0ELb1ELb0ELb0EEENS1_21CollectiveEpilogueFwdINS6_IJSA_NS7_ILi256EEESB_EEES9_SE_SG_Li256ELb0ELb1ELb0ELb0EEENS1_29StaticPersistentTileSchedulerILb0EEEEEEEEEvNT_6ParamsE --------------------------
	.section	.nv.info._ZN7cutlass13device_kernelIN5flash11enable_sm90INS1_16FlashAttnFwdSm90INS1_25CollectiveMainloopFwdSm90ILi2EN4cute5tupleIJNS5_1CILi1EEES8_S8_EEENS6_IJNS7_ILi128EEENS7_ILi96EEENS7_ILi64EEEEEELi256ENS_10bfloat16_tEfNS_4arch4Sm90ELb0ELb0ELb0ELb0ELb0ELb0ELb1ELb1ELb0ELb1ELb0ELb0EEENS1_21CollectiveEpilogueFwdINS6_IJSA_NS7_ILi256EEESB_EEES9_SE_SG_Li256ELb0ELb1ELb0ELb0EEENS1_29StaticPersistentTileSchedulerILb0EEEEEEEEEvNT_6ParamsE,"",@"SHT_CUDA_INFO"
	.sectionflags	@""
	.align	4


	//----- nvinfo : EIATTR_CUDA_API_VERSION
	.align		4
        /*0000*/ 	.byte	0x04, 0x37
        /*0002*/ 	.short	(.L_1167 - .L_1166)
.L_1166:
        /*0004*/ 	.word	0x00000082


	//----- nvinfo : EIATTR_KPARAM_INFO
	.align		4
.L_1167:
        /*0008*/ 	.byte	0x04, 0x17
        /*000a*/ 	.short	(.L_1169 - .L_1168)
.L_1168:
        /*000c*/ 	.word	0x00000000
        /*0010*/ 	.short	0x0000
        /*0012*/ 	.short	0x0070
        /*0014*/ 	.byte	0x00, 0xf0, 0x01, 0x2c


	//----- nvinfo : EIATTR_SPARSE_MMA_MASK
	.align		4
.L_1169:
        /*0018*/ 	.byte	0x03, 0x50
        /*001a*/ 	.short	0x0000


	//----- nvinfo : EIATTR_MAXREG_COUNT
	.align		4
        /*001c*/ 	.byte	0x03, 0x1b
        /*001e*/ 	.short	0x00a8


	//----- nvinfo : EIATTR_NUM_BARRIERS
	.align		4
        /*0020*/ 	.byte	0x02, 0x4c
        /*0022*/ 	.byte	0x10
	.zero		1


	//----- nvinfo : EIATTR_EXTERNS
	.align		4
        /*0024*/ 	.byte	0x04, 0x0f
        /*0026*/ 	.short	(.L_1171 - .L_1170)


	//   ....[0]....
	.align		4
.L_1170:
        /*0028*/ 	.word	index@(__assertfail)


	//----- nvinfo : EIATTR_ANNOTATIONS
	.align		4
.L_1171:
        /*002c*/ 	.byte	0x04, 0x55
        /*002e*/ 	.short	(.L_1173 - .L_1172)


	//   ....[0]....
.L_1172:
        /* <DEDUP_REMOVED lines=50> */


	//----- nvinfo : EIATTR_MERCURY_ISA_VERSION
	.align		4
.L_1173:
        /*0338*/ 	.byte	0x03, 0x5f
        /*033a*/ 	.short	0x0101


	//----- nvinfo : EIATTR_INT_WARP_WIDE_INSTR_OFFSETS
	.align		4
        /*033c*/ 	.byte	0x04, 0x31
        /*033e*/ 	.short	(.L_1175 - .L_1174)


	//   ....[0]....
.L_1174:
        /*0340*/ 	.word	0x00000130


	//   ....[1]....
        /*0344*/ 	.word	0x00000170


	//   ....[2]....
        /*0348*/ 	.word	0x000001e0


	//   ....[3]....
        /*034c*/ 	.word	0x000001f0


	//----- nvinfo : EIATTR_COOP_GROUP_MASK_REGIDS
	.align		4
.L_1175:
        /*0350*/ 	.byte	0x04, 0x29
        /*0352*/ 	.short	(.L_1177 - .L_1176)


	//   ....[0]....
.L_1176:
        /*0354*/ 	.word	0xffffffff


	//   ....[1]....
        /*0358*/ 	.word	0xffffffff


	//   ....[2]....
        /*035c*/ 	.word	0xffffffff


	//   ....[3]....
        /*0360*/ 	.word	0xffffffff


	//   ....[4]....
        /*0364*/ 	.word	0xffffffff


	//   ....[5]....
        /*0368*/ 	.word	0xffffffff


	//   ....[6]....
        /*036c*/ 	.word	0xffffffff


	//   ....[7]....
        /*0370*/ 	.word	0xffffffff


	//   ....[8]....
        /*0374*/ 	.word	0xffffffff


	//   ....[9]....
        /*0378*/ 	.word	0xffffffff


	//   ....[10]....
        /*037c*/ 	.word	0xffffffff


	//   ....[11]....
        /*0380*/ 	.word	0xffffffff


	//   ....[12]....
        /*0384*/ 	.word	0xffffffff


	//   ....[13]....
        /*0388*/ 	.word	0xffffffff


	//   ....[14]....
        /*038c*/ 	.word	0xffffffff


	//   ....[15]....
        /*0390*/ 	.word	0xffffffff


	//   ....[16]....
        /*0394*/ 	.word	0xffffffff


	//   ....[17]....
        /*0398*/ 	.word	0xffffffff


	//   ....[18]....
        /*039c*/ 	.word	0xffffffff


	//   ....[19]....
        /*03a0*/ 	.word	0xffffffff


	//   ....[20]....
        /*03a4*/ 	.word	0xffffffff


	//   ....[21]....
        /*03a8*/ 	.word	0xffffffff


	//   ....[22]....
        /*03ac*/ 	.word	0xffffffff


	//   ....[23]....
        /*03b0*/ 	.word	0xffffffff


	//   ....[24]....
        /*03b4*/ 	.word	0xffffffff


	//   ....[25]....
        /*03b8*/ 	.word	0xffffffff


	//   ....[26]....
        /*03bc*/ 	.word	0xffffffff


	//   ....[27]....
        /*03c0*/ 	.word	0xffffffff


	//   ....[28]....
        /*03c4*/ 	.word	0xffffffff


	//   ....[29]....
        /*03c8*/ 	.word	0xffffffff


	//   ....[30]....
        /*03cc*/ 	.word	0xffffffff


	//   ....[31]....
        /*03d0*/ 	.word	0xffffffff


	//   ....[32]....
        /*03d4*/ 	.word	0xffffffff


	//   ....[33]....
        /*03d8*/ 	.word	0xffffffff


	//   ....[34]....
        /*03dc*/ 	.word	0xffffffff


	//   ....[35]....
        /*03e0*/ 	.word	0xffffffff


	//   ....[36]....
        /*03e4*/ 	.word	0xffffffff


	//   ....[37]....
        /*03e8*/ 	.word	0xffffffff


	//   ....[38]....
        /*03ec*/ 	.word	0xffffffff


	//   ....[39]....
        /*03f0*/ 	.word	0xffffffff


	//   ....[40]....
        /*03f4*/ 	.word	0xffffffff


	//   ....[41]....
        /*03f8*/ 	.word	0xffffffff


	//   ....[42]....
        /*03fc*/ 	.word	0xffffffff


	//   ....[43]....
        /*0400*/ 	.word	0xffffffff


	//   ....[44]....
        /*0404*/ 	.word	0xffffffff


	//   ....[45]....
        /*0408*/ 	.word	0xffffffff


	//   ....[46]....
        /*040c*/ 	.word	0xffffffff


	//   ....[47]....
        /*0410*/ 	.word	0xffffffff


	//   ....[48]....
        /*0414*/ 	.word	0xffffffff


	//   ....[49]....
        /*0418*/ 	.word	0xffffffff


	//   ....[50]....
        /*041c*/ 	.word	0xffffffff


	//   ....[51]....
        /*0420*/ 	.word	0xffffffff


	//   ....[52]....
        /*0424*/ 	.word	0xffffffff


	//   ....[53]....
        /*0428*/ 	.word	0xffffffff


	//   ....[54]....
        /*042c*/ 	.word	0xffffffff


	//   ....[55]....
        /*0430*/ 	.word	0xffffffff


	//   ....[56]....
        /*0434*/ 	.word	0xffffffff


	//   ....[57]....
        /*0438*/ 	.word	0xffffffff


	//   ....[58]....
        /*043c*/ 	.word	0xffffffff


	//   ....[59]....
        /*0440*/ 	.word	0xffffffff


	//   ....[60]....
        /*0444*/ 	.word	0xffffffff


	//   ....[61]....
        /*0448*/ 	.word	0xffffffff


	//   ....[62]....
        /*044c*/ 	.word	0xffffffff


	//   ....[63]....
        /*0450*/ 	.word	0xffffffff


	//   ....[64]....
        /*0454*/ 	.word	0xffffffff


	//   ....[65]....
        /*0458*/ 	.word	0xffffffff


	//   ....[66]....
        /*045c*/ 	.word	0x0500000f


	//   ....[67]....
        /*0460*/ 	.word	0x0500000f


	//   ....[68]....
        /*0464*/ 	.word	0x0500000f


	//   ....[69]....
        /*0468*/ 	.word	0x0500000f


	//   ....[70]....
        /*046c*/ 	.word	0x0500000f


	//   ....[71]....
        /*0470*/ 	.word	0x0500000f


	//   ....[72]....
        /*0474*/ 	.word	0x0500000f


	//   ....[73]....
        /*0478*/ 	.word	0x0500000f


	//   ....[74]....
        /*047c*/ 	.word	0x0500000f


	//   ....[75]....
        /*0480*/ 	.word	0x0500000f


	//   ....[76]....
        /*0484*/ 	.word	0x0500000f


	//   ....[77]....
        /*0488*/ 	.word	0x0500000f


	//   ....[78]....
        /*048c*/ 	.word	0x0500000f


	//   ....[79]....
        /*0490*/ 	.word	0x0500000f


	//   ....[80]....
        /*0494*/ 	.word	0x0500000f


	//   ....[81]....
        /*0498*/ 	.word	0x0500000f


	//   ....[82]....
        /*049c*/ 	.word	0x0500000f


	//   ....[83]....
        /*04a0*/ 	.word	0x0500000f


	//   ....[84]....
        /*04a4*/ 	.word	0x0500000f


	//   ....[85]....
        /*04a8*/ 	.word	0x0500000f


	//   ....[86]....
        /*04ac*/ 	.word	0x0500000f


	//   ....[87]....
        /*04b0*/ 	.word	0x0500000f


	//   ....[88]....
        /*04b4*/ 	.word	0x0500000f


	//   ....[89]....
        /*04b8*/ 	.word	0x0500000f


	//   ....[90]....
        /*04bc*/ 	.word	0x0500000f


	//   ....[91]....
        /*04c0*/ 	.word	0x0500000f


	//   ....[92]....
        /*04c4*/ 	.word	0x0500000f


	//   ....[93]....
        /*04c8*/ 	.word	0x0500000f


	//   ....[94]....
        /*04cc*/ 	.word	0x0500000f


	//   ....[95]....
        /*04d0*/ 	.word	0x0500000f


	//   ....[96]....
        /*04d4*/ 	.word	0x0500000f


	//   ....[97]....
        /*04d8*/ 	.word	0x0500000f


	//   ....[98]....
        /*04dc*/ 	.word	0x0500000f


	//   ....[99]....
        /*04e0*/ 	.word	0x0500000f


	//----- nvinfo : EIATTR_COOP_GROUP_INSTR_OFFSETS
	.align		4
.L_1177:
        /*04e4*/ 	.byte	0x04, 0x28
        /*04e6*/ 	.short	(.L_1179 - .L_1178)


	//   ....[0]....
.L_1178:
        /*04e8*/ 	.word	0x00000070


	//   ....[1]....
        /*04ec*/ 	.word	0x00000140


	//   ....[2]....
        /*04f0*/ 	.word	0x00000190


	//   ....[3]....
        /*04f4*/ 	.word	0x000003e0


	//   ....[4]....
        /*04f8*/ 	.word	0x00000540


	//   ....[5]....
        /*04fc*/ 	.word	0x00000660


	//   ....[6]....
        /*0500*/ 	.word	0x000007c0


	//   ....[7]....
        /*0504*/ 	.word	0x00000dd0


	//   ....[8]....
        /*0508*/ 	.word	0x00002520


	//   ....[9]....
        /*050c*/ 	.word	0x00002550


	//   ....[10]....
        /*0510*/ 	.word	0x00002570


	//   ....[11]....
        /*0514*/ 	.word	0x00002590


	//   ....[12]....
        /*0518*/ 	.word	0x00004110


	//   ....[13]....
        /*051c*/ 	.word	0x00004170


	//   ....[14]....
        /*0520*/ 	.word	0x00004190


	//   ....[15]....
        /*0524*/ 	.word	0x000041b0


	//   ....[16]....
        /*0528*/ 	.word	0x00005740


	//   ....[17]....
        /*052c*/ 	.word	0x00005770


	//   ....[18]....
        /*0530*/ 	.word	0x00005880


	//   ....[19]....
        /*0534*/ 	.word	0x000058b0


	//   ....[20]....
        /*0538*/ 	.word	0x00007270


	//   ....[21]....
        /*053c*/ 	.word	0x000072a0


	//   ....[22]....
        /*0540*/ 	.word	0x00007430


	//   ....[23]....
        /*0544*/ 	.word	0x00007440


	//   ....[24]....
        /*0548*/ 	.word	0x00007960


	//   ....[25]....
        /*054c*/ 	.word	0x00007980


	//   ....[26]....
        /*0550*/ 	.word	0x00007ac0


	//   ....[27]....
        /*0554*/ 	.word	0x00007ae0


	//   ....[28]....
        /*0558*/ 	.word	0x00007c10


	//   ....[29]....
        /*055c*/ 	.word	0x00007c30


	//   ....[30]....
        /*0560*/ 	.word	0x00007d70


	//   ....[31]....
        /*0564*/ 	.word	0x00007db0


	//   ....[32]....
        /*0568*/ 	.word	0x00008870


	//   ....[33]....
        /*056c*/ 	.word	0x00009260


	//   ....[34]....
        /*0570*/ 	.word	0x00009270


	//   ....[35]....
        /*0574*/ 	.word	0x000092b0


	//   ....[36]....
        /*0578*/ 	.word	0x000092e0


	//   ....[37]....
        /*057c*/ 	.word	0x000093f0


	//   ....[38]....
        /*0580*/ 	.word	0x00009460


	//   ....[39]....
        /*0584*/ 	.word	0x00009490


	//   ....[40]....
        /*0588*/ 	.word	0x00009510


	//   ....[41]....
        /*058c*/ 	.word	0x00009540


	//   ....[42]....
        /*0590*/ 	.word	0x000095c0


	//   ....[43]....
        /*0594*/ 	.word	0x000095f0


	//   ....[44]....
        /*0598*/ 	.word	0x00009670


	//   ....[45]....
        /*059c*/ 	.word	0x000096a0


	//   ....[46]....
        /*05a0*/ 	.word	0x00009700


	//   ....[47]....
        /*05a4*/ 	.word	0x00009710


	//   ....[48]....
        /*05a8*/ 	.word	0x00009780


	//   ....[49]....
        /*05ac*/ 	.word	0x00009df0


	//   ....[50]....
        /*05b0*/ 	.word	0x00009e00


	//   ....[51]....
        /*05b4*/ 	.word	0x00009e40


	//   ....[52]....
        /*05b8*/ 	.word	0x00009ef0


	//   ....[53]....
        /*05bc*/ 	.word	0x00009f80


	//   ....[54]....
        /*05c0*/ 	.word	0x00009f90


	//   ....[55]....
        /*05c4*/ 	.word	0x0000a020


	//   ....[56]....
        /*05c8*/ 	.word	0x0000a030


	//   ....[57]....
        /*05cc*/ 	.word	0x0000a060


	//   ....[58]....
        /*05d0*/ 	.word	0x0000a0c0


	//   ....[59]....
        /*05d4*/ 	.word	0x0000a0f0


	//   ....[60]....
        /*05d8*/ 	.word	0x0000a140


	//   ....[61]....
        /*05dc*/ 	.word	0x0000a180


	//   ....[62]....
        /*05e0*/ 	.word	0x0000a1d0


	//   ....[63]....
        /*05e4*/ 	.word	0x0000a210


	//   ....[64]....
        /*05e8*/ 	.word	0x0000a260


	//   ....[65]....
        /*05ec*/ 	.word	0x0000ca10


	//   ....[66]....
        /*05f0*/ 	.word	0x0000cf70


	//   ....[67]....
        /*05f4*/ 	.word	0x0000d0f0


	//   ....[68]....
        /*05f8*/ 	.word	0x0000d150


	//   ....[69]....
        /*05fc*/ 	.word	0x0000d210


	//   ....[70]....
        /*0600*/ 	.word	0x0000d2c0


	//   ....[71]....
        /*0604*/ 	.word	0x0000d3a0


	//   ....[72]....
        /*0608*/ 	.word	0x0000d440


	//   ....[73]....
        /*060c*/ 	.word	0x0000d540


	//   ....[74]....
        /*0610*/ 	.word	0x0000d640


	//   ....[75]....
        /*0614*/ 	.word	0x0000d6b0


	//   ....[76]....
        /*0618*/ 	.word	0x0000d750


	//   ....[77]....
        /*061c*/ 	.word	0x0000d820


	//   ....[78]....
        /*0620*/ 	.word	0x0000d8c0


	//   ....[79]....
        /*0624*/ 	.word	0x0000d990


	//   ....[80]....
        /*0628*/ 	.word	0x0000da30


	//   ....[81]....
        /*062c*/ 	.word	0x0000dae0


	//   ....[82]....
        /*0630*/ 	.word	0x0000dbd0


	//   ....[83]....
        /*0634*/ 	.word	0x0000dc70


	//   ....[84]....
        /*0638*/ 	.word	0x0000dd30


	//   ....[85]....
        /*063c*/ 	.word	0x0000df90


	//   ....[86]....
        /*0640*/ 	.word	0x0000e080


	//   ....[87]....
        /*0644*/ 	.word	0x0000e140


	//   ....[88]....
        /*0648*/ 	.word	0x0000e200


	//   ....[89]....
        /*064c*/ 	.word	0x0000e2c0


	//   ....[90]....
        /*0650*/ 	.word	0x0000e380


	//   ....[91]....
        /*0654*/ 	.word	0x0000e440


	//   ....[92]....
        /*0658*/ 	.word	0x0000e500


	//   ....[93]....
        /*065c*/ 	.word	0x0000e610


	//   ....[94]....
        /*0660*/ 	.word	0x0000e660


	//   ....[95]....
        /*0664*/ 	.word	0x0000e720


	//   ....[96]....
        /*0668*/ 	.word	0x0000e7d0


	//   ....[97]....
        /*066c*/ 	.word	0x0000e890


	//   ....[98]....
        /*0670*/ 	.word	0x0000e940


	//   ....[99]....
        /*0674*/ 	.word	0x0000ecf0


	//----- nvinfo : EIATTR_REG_RECONFIG
	.align		4
.L_1179:
        /*0678*/ 	.byte	0x01, 0x54
	.zero		2


	//----- nvinfo : EIATTR_SYSCALL_OFFSETS
	.align		4
        /*067c*/ 	.byte	0x04, 0x46
        /*067e*/ 	.short	(.L_1181 - .L_1180)


	//   ....[0]....
.L_1180:
        /*0680*/ 	.word	0x00001140


	//   ....[1]....
        /*0684*/ 	.word	0x00008490


	//   ....[2]....
        /*0688*/ 	.word	0x000085d0


	//   ....[3]....
        /*068c*/ 	.word	0x000086c0


	//   ....[4]....
        /*0690*/ 	.word	0x00008e50


	//   ....[5]....
        /*0694*/ 	.word	0x00009a50


	//----- nvinfo : EIATTR_MBARRIER_INSTR_OFFSETS
	.align		4
.L_1181:
        /*0698*/ 	.byte	0x04, 0x39
        /*069a*/ 	.short	(.L_1183 - .L_1182)


	//   ....[0]....
.L_1182:
        /*069c*/ 	.word	0x00000280
        /*06a0*/ 	.word	0x000000ff
        /*06a4*/ 	.word	0x00032400
        /*06a8*/ 	.short	0x0100
        /*06aa*/ 	.byte	0x08
	.zero		1


	//   ....[1]....
        /*06ac*/ 	.word	0x00000290
        /*06b0*/ 	.word	0x000000ff
        /*06b4*/ 	.word	0x00032410
        /*06b8*/ 	.short	0x0100
        /*06ba*/ 	.byte	0x08
	.zero		1


	//   ....[2]....
        /*06bc*/ 	.word	0x000002a0
        /*06c0*/ 	.word	0x000000ff
        /*06c4*/ 	.word	0x00032420
        /*06c8*/ 	.short	0x0100
        /*06ca*/ 	.byte	0x08
	.zero		1


	//   ....[3]....
        /*06cc*/ 	.word	0x00000390
        /*06d0*/ 	.word	0x000000ff
        /*06d4*/ 	.word	0x00032430
        /*06d8*/ 	.short	0x0100
        /*06da*/ 	.byte	0x08
	.zero		1


	//   ....[4]....
        /*06dc*/ 	.word	0x000003a0
        /*06e0*/ 	.word	0x000000ff
        /*06e4*/ 	.word	0x00032440
        /*06e8*/ 	.short	0x0100
        /*06ea*/ 	.byte	0x08
	.zero		1


	//   ....[5]....
        /*06ec*/ 	.word	0x000003b0
        /*06f0*/ 	.word	0x000000ff
        /*06f4*/ 	.word	0x00032438
        /*06f8*/ 	.short	0x0100
        /*06fa*/ 	.byte	0x08
	.zero		1


	//   ....[6]....
        /*06fc*/ 	.word	0x000003c0
        /*0700*/ 	.word	0x000000ff
        /*0704*/ 	.word	0x00032448
        /*0708*/ 	.short	0x0100
        /*070a*/ 	.byte	0x08
	.zero		1


	//   ....[7]....
        /*070c*/ 	.word	0x000004f0
        /*0710*/ 	.word	0x000000ff
        /*0714*/ 	.word	0x00032450
        /*0718*/ 	.short	0x0100
        /*071a*/ 	.byte	0x08
	.zero		1


	//   ....[8]....
        /*071c*/ 	.word	0x00000500
        /*0720*/ 	.word	0x000000ff
        /*0724*/ 	.word	0x00032460
        /*0728*/ 	.short	0x0100
        /*072a*/ 	.byte	0x08
	.zero		1


	//   ....[9]....
        /*072c*/ 	.word	0x00000510
        /*0730*/ 	.word	0x000000ff
        /*0734*/ 	.word	0x00032458
        /*0738*/ 	.short	0x0100
        /*073a*/ 	.byte	0x08
	.zero		1


	//   ....[10]....
        /*073c*/ 	.word	0x00000520
        /*0740*/ 	.word	0x000000ff
        /*0744*/ 	.word	0x00032468
        /*0748*/ 	.short	0x0100
        /*074a*/ 	.byte	0x08
	.zero		1


	//   ....[11]....
        /*074c*/ 	.word	0x00000610
        /*0750*/ 	.word	0x000000ff
        /*0754*/ 	.word	0x00032470
        /*0758*/ 	.short	0x0100
        /*075a*/ 	.byte	0x06
	.zero		1


	//   ....[12]....
        /*075c*/ 	.word	0x00000620
        /*0760*/ 	.word	0x000000ff
        /*0764*/ 	.word	0x00032480
        /*0768*/ 	.short	0x0100
        /*076a*/ 	.byte	0x06
	.zero		1


	//   ....[13]....
        /*076c*/ 	.word	0x00000630
        /*0770*/ 	.word	0x000000ff
        /*0774*/ 	.word	0x00032478
        /*0778*/ 	.short	0x0100
        /*077a*/ 	.byte	0x06
	.zero		1


	//   ....[14]....
        /*077c*/ 	.word	0x00000640
        /*0780*/ 	.word	0x000000ff
        /*0784*/ 	.word	0x00032488
        /*0788*/ 	.short	0x0100
        /*078a*/ 	.byte	0x06
	.zero		1


	//   ....[15]....
        /*078c*/ 	.word	0x00000770
        /*0790*/ 	.word	0x000000ff
        /*0794*/ 	.word	0x00032490
        /*0798*/ 	.short	0x0100
        /*079a*/ 	.byte	0x08
	.zero		1


	//   ....[16]....
        /*079c*/ 	.word	0x00000780
        /*07a0*/ 	.word	0x000000ff
        /*07a4*/ 	.word	0x000324a0
        /*07a8*/ 	.short	0x0100
        /*07aa*/ 	.byte	0x08
	.zero		1


	//   ....[17]....
        /*07ac*/ 	.word	0x00000790
        /*07b0*/ 	.word	0x000000ff
        /*07b4*/ 	.word	0x00032498
        /*07b8*/ 	.short	0x0100
        /*07ba*/ 	.byte	0x08
	.zero		1


	//   ....[18]....
        /*07bc*/ 	.word	0x000007a0
        /*07c0*/ 	.word	0x000000ff
        /*07c4*/ 	.word	0x000324a8
        /*07c8*/ 	.short	0x0100
        /*07ca*/ 	.byte	0x08
	.zero		1


	//   ....[19]....
        /*07cc*/ 	.word	0x000008d0
        /*07d0*/ 	.word	0x000000ff
        /*07d4*/ 	.word	0x000324b0
        /*07d8*/ 	.short	0x0100
        /*07da*/ 	.byte	0x08
	.zero		1


	//   ....[20]....
        /*07dc*/ 	.word	0x000008e0
        /*07e0*/ 	.word	0x000000ff
        /*07e4*/ 	.word	0x000324c0
        /*07e8*/ 	.short	0x0100
        /*07ea*/ 	.byte	0x08
	.zero		1


	//   ....[21]....
        /*07ec*/ 	.word	0x000008f0
        /*07f0*/ 	.word	0x000000ff
        /*07f4*/ 	.word	0x000324b8
        /*07f8*/ 	.short	0x0100
        /*07fa*/ 	.byte	0x08
	.zero		1


	//   ....[22]....
        /*07fc*/ 	.word	0x00000900
        /*0800*/ 	.word	0x000000ff
        /*0804*/ 	.word	0x000324c8
        /*0808*/ 	.short	0x0100
        /*080a*/ 	.byte	0x08
	.zero		1


	//   ....[23]....
        /*080c*/ 	.word	0x00001190
        /*0810*/ 	.word	0x000000ff
        /*0814*/ 	.word	0x00032400
        /*0818*/ 	.short	0x010a
        /*081a*/ 	.byte	0x32
	.zero		1


	//   ....[24]....
        /*081c*/ 	.word	0x00001260
        /*0820*/ 	.word	0x000000ff
        /*0824*/ 	.word	0x00032430
        /*0828*/ 	.short	0x010a
        /*082a*/ 	.byte	0x1a
	.zero		1


	//   ....[25]....
        /*082c*/ 	.word	0x000012a0
        /*0830*/ 	.word	0x000000ff
        /*0834*/ 	.word	0x00032430
        /*0838*/ 	.short	0x010a
        /*083a*/ 	.byte	0x1a
	.zero		1


	//   ....[26]....
        /*083c*/ 	.word	0x00001500
        /*0840*/ 	.word	0x000000ff
        /*0844*/ 	.word	0x00032410
        /*0848*/ 	.short	0x010a
        /*084a*/ 	.byte	0x32
	.zero		1


	//   ....[27]....
        /*084c*/ 	.word	0x00001540
        /*0850*/ 	.word	0x000000ff
        /*0854*/ 	.word	0x00032450
        /*0858*/ 	.short	0x010a
        /*085a*/ 	.byte	0x1a
	.zero		1


	//   ....[28]....
        /*085c*/ 	.word	0x00001580
        /*0860*/ 	.word	0x000000ff
        /*0864*/ 	.word	0x00032450
        /*0868*/ 	.short	0x010a
        /*086a*/ 	.byte	0x1a
	.zero		1


	//   ....[29]....
        /*086c*/ 	.word	0x00002920
        /*0870*/ 	.word	0x00000018
        /*0874*/ 	.word	0x00000000
        /*0878*/ 	.short	0x0101
        /*087a*/ 	.byte	0x3f
	.zero		1


	//   ....[30]....
        /*087c*/ 	.word	0x000032f0
        /*0880*/ 	.word	0x000000b8
        /*0884*/ 	.word	0x00000000
        /*0888*/ 	.short	0x0101
        /*088a*/ 	.byte	0x3f
	.zero		1


	//   ....[31]....
        /*088c*/ 	.word	0x00003450
        /*0890*/ 	.word	0x000000ff
        /*0894*/ 	.word	0x00032430
        /*0898*/ 	.short	0x010a
        /*089a*/ 	.byte	0x1c
	.zero		1


	//   ....[32]....
        /*089c*/ 	.word	0x00003490
        /*08a0*/ 	.word	0x000000ff
        /*08a4*/ 	.word	0x00032430
        /*08a8*/ 	.short	0x010a
        /*08aa*/ 	.byte	0x1c
	.zero		1


	//   ....[33]....
        /*08ac*/ 	.word	0x00003610
        /*08b0*/ 	.word	0x000000ff
        /*08b4*/ 	.word	0x00032450
        /*08b8*/ 	.short	0x010a
        /*08ba*/ 	.byte	0x1c
	.zero		1


	//   ....[34]....
        /*08bc*/ 	.word	0x00003650
        /*08c0*/ 	.word	0x000000ff
        /*08c4*/ 	.word	0x00032450
        /*08c8*/ 	.short	0x010a
        /*08ca*/ 	.byte	0x1c
	.zero		1


	//   ....[35]....
        /*08cc*/ 	.word	0x00004360
        /*08d0*/ 	.word	0x00000098
        /*08d4*/ 	.word	0x00000000
        /*08d8*/ 	.short	0x0101
        /*08da*/ 	.byte	0x3f
	.zero		1


	//   ....[36]....
        /*08dc*/ 	.word	0x00005720
        /*08e0*/ 	.word	0x00000014
        /*08e4*/ 	.word	0x00000000
        /*08e8*/ 	.short	0x0101
        /*08ea*/ 	.byte	0x3f
	.zero		1


	//   ....[37]....
        /*08ec*/ 	.word	0x00007940
        /*08f0*/ 	.word	0x000000ce
        /*08f4*/ 	.word	0x00000000
        /*08f8*/ 	.short	0x0101
        /*08fa*/ 	.byte	0x3f
	.zero		1


	//   ....[38]....
        /*08fc*/ 	.word	0x00008aa0
        /*0900*/ 	.word	0x00000000
        /*0904*/ 	.word	0x00032440
        /*0908*/ 	.short	0x010a
        /*090a*/ 	.byte	0x3f
	.zero		1


	//   ....[39]....
        /*090c*/ 	.word	0x00009860
        /*0910*/ 	.word	0x000000ff
        /*0914*/ 	.word	0x00032400
        /*0918*/ 	.short	0x0107
        /*091a*/ 	.byte	0x25
	.zero		1


	//   ....[40]....
        /*091c*/ 	.word	0x000098d0
        /*0920*/ 	.word	0x000000ff
        /*0924*/ 	.word	0x00032400
        /*0928*/ 	.short	0x0101
        /*092a*/ 	.byte	0x25
	.zero		1


	//   ....[41]....
        /*092c*/ 	.word	0x0000a370
        /*0930*/ 	.word	0x000000ff
        /*0934*/ 	.word	0x00032410
        /*0938*/ 	.short	0x0107
        /*093a*/ 	.byte	0x25
	.zero		1


	//   ....[42]....
        /*093c*/ 	.word	0x0000a3d0
        /*0940*/ 	.word	0x000000ff
        /*0944*/ 	.word	0x00032410
        /*0948*/ 	.short	0x0101
        /*094a*/ 	.byte	0x25
	.zero		1


	//   ....[43]....
        /*094c*/ 	.word	0x0000a3f0
        /*0950*/ 	.word	0x000000ff
        /*0954*/ 	.word	0x00032420
        /*0958*/ 	.short	0x010a
        /*095a*/ 	.byte	0x25
	.zero		1


	//   ....[44]....
        /*095c*/ 	.word	0x0000a4c0
        /*0960*/ 	.word	0x00000002
        /*0964*/ 	.word	0x00032460
        /*0968*/ 	.short	0x010a
        /*096a*/ 	.byte	0x3f
	.zero		1


	//   ....[45]....
        /*096c*/ 	.word	0x0000acd0
        /*0970*/ 	.word	0x00000003
        /*0974*/ 	.word	0x00032440
        /*0978*/ 	.short	0x010a
        /*097a*/ 	.byte	0x3f
	.zero		1


	//   ....[46]....
        /*097c*/ 	.word	0x0000af20
        /*0980*/ 	.word	0x00000003
        /*0984*/ 	.word	0x00032460
        /*0988*/ 	.short	0x010a
        /*098a*/ 	.byte	0x3f
	.zero		1


	//   ....[47]....
        /*098c*/ 	.word	0x0000b720
        /*0990*/ 	.word	0x00000004
        /*0994*/ 	.word	0x00032440
        /*0998*/ 	.short	0x010a
        /*099a*/ 	.byte	0x3f
	.zero		1


	//   ....[48]....
        /*099c*/ 	.word	0x0000b950
        /*09a0*/ 	.word	0x00000004
        /*09a4*/ 	.word	0x00032460
        /*09a8*/ 	.short	0x010a
        /*09aa*/ 	.byte	0x3f
	.zero		1


	//   ....[49]....
        /*09ac*/ 	.word	0x0000c0a0
        /*09b0*/ 	.word	0x00000004
        /*09b4*/ 	.word	0x00032440
        /*09b8*/ 	.short	0x010a
        /*09ba*/ 	.byte	0x3f
	.zero		1


	//   ....[50]....
        /*09bc*/ 	.word	0x0000c2f0
        /*09c0*/ 	.word	0x00000004
        /*09c4*/ 	.word	0x00032460
        /*09c8*/ 	.short	0x010a
        /*09ca*/ 	.byte	0x3f
	.zero		1


	//   ....[51]....
        /*09cc*/ 	.word	0x0000c990
        /*09d0*/ 	.word	0x00000000
        /*09d4*/ 	.word	0x00032420
        /*09d8*/ 	.short	0x010a
        /*09da*/ 	.byte	0x3f
	.zero		1


	//   ....[52]....
        /*09dc*/ 	.word	0x0000cb80
        /*09e0*/ 	.word	0x00000006
        /*09e4*/ 	.word	0x00000000
        /*09e8*/ 	.short	0x010a
        /*09ea*/ 	.byte	0x3f
	.zero		1


	//   ....[53]....
        /*09ec*/ 	.word	0x0000cbb0
        /*09f0*/ 	.word	0x00000007
        /*09f4*/ 	.word	0x00000000
        /*09f8*/ 	.short	0x010a
        /*09fa*/ 	.byte	0x3f
	.zero		1


	//   ....[54]....
        /*09fc*/ 	.word	0x0000cc10
        /*0a00*/ 	.word	0x00000004
        /*0a04*/ 	.word	0x00000000
        /*0a08*/ 	.short	0x010a
        /*0a0a*/ 	.byte	0x3f
	.zero		1


	//   ....[55]....
        /*0a0c*/ 	.word	0x0000cc40
        /*0a10*/ 	.word	0x00000003
        /*0a14*/ 	.word	0x00000000
        /*0a18*/ 	.short	0x010a
        /*0a1a*/ 	.byte	0x3f
	.zero		1


	//   ....[56]....
        /*0a1c*/ 	.word	0x0000ccb0
        /*0a20*/ 	.word	0x00000003
        /*0a24*/ 	.word	0x00032400
        /*0a28*/ 	.short	0x010a
        /*0a2a*/ 	.byte	0x3f
	.zero		1


	//   ....[57]....
        /*0a2c*/ 	.word	0x0000cd10
        /*0a30*/ 	.word	0x00000004
        /*0a34*/ 	.word	0x00032430
        /*0a38*/ 	.short	0x010a
        /*0a3a*/ 	.byte	0x3f
	.zero		1


	//   ....[58]....
        /*0a3c*/ 	.word	0x0000cd70
        /*0a40*/ 	.word	0x00000005
        /*0a44*/ 	.word	0x00032410
        /*0a48*/ 	.short	0x010a
        /*0a4a*/ 	.byte	0x3f
	.zero		1


	//   ....[59]....
        /*0a4c*/ 	.word	0x0000cdd0
        /*0a50*/ 	.word	0x00000000
        /*0a54*/ 	.word	0x00032450
        /*0a58*/ 	.short	0x010a
        /*0a5a*/ 	.byte	0x3f
	.zero		1


	//   ....[60]....
        /*0a5c*/ 	.word	0x0000ce30
        /*0a60*/ 	.word	0x00000003
        /*0a64*/ 	.word	0x00032430
        /*0a68*/ 	.short	0x010a
        /*0a6a*/ 	.byte	0x3f
	.zero		1


	//   ....[61]....
        /*0a6c*/ 	.word	0x0000ce90
        /*0a70*/ 	.word	0x00000003
        /*0a74*/ 	.word	0x00032450
        /*0a78*/ 	.short	0x010a
        /*0a7a*/ 	.byte	0x3f
	.zero		1


	//   ....[62]....
        /*0a7c*/ 	.word	0x0000d030
        /*0a80*/ 	.word	0x00000000
        /*0a84*/ 	.word	0x00032440
        /*0a88*/ 	.short	0x010a
        /*0a8a*/ 	.byte	0x3f
	.zero		1


	//   ....[63]....
        /*0a8c*/ 	.word	0x0000e990
        /*0a90*/ 	.word	0x00000003
        /*0a94*/ 	.word	0x00032420
        /*0a98*/ 	.short	0x010a
        /*0a9a*/ 	.byte	0x3f
	.zero		1


	//   ....[64]....
        /*0a9c*/ 	.word	0x0000e9e0
        /*0aa0*/ 	.word	0x00000002
        /*0aa4*/ 	.word	0x00032460
        /*0aa8*/ 	.short	0x010a
        /*0aaa*/ 	.byte	0x3f
	.zero		1


	//   ....[65]....
        /*0aac*/ 	.word	0x0000ea30
        /*0ab0*/ 	.word	0x00000003
        /*0ab4*/ 	.word	0x00032440
        /*0ab8*/ 	.short	0x010a
        /*0aba*/ 	.byte	0x3f
	.zero		1


	//   ....[66]....
        /*0abc*/ 	.word	0x0000ea80
        /*0ac0*/ 	.word	0x00000003
        /*0ac4*/ 	.word	0x00032460
        /*0ac8*/ 	.short	0x010a
        /*0aca*/ 	.byte	0x3f
	.zero		1


	//   ....[67]....
        /*0acc*/ 	.word	0x0000ead0
        /*0ad0*/ 	.word	0x00000004
        /*0ad4*/ 	.word	0x00032440
        /*0ad8*/ 	.short	0x010a
        /*0ada*/ 	.byte	0x3f
	.zero		1


	//   ....[68]....
        /*0adc*/ 	.word	0x0000eb20
        /*0ae0*/ 	.word	0x00000004
        /*0ae4*/ 	.word	0x00032460
        /*0ae8*/ 	.short	0x010a
        /*0aea*/ 	.byte	0x3f
	.zero		1


	//   ....[69]....
        /*0aec*/ 	.word	0x0000eb70
        /*0af0*/ 	.word	0x00000004
        /*0af4*/ 	.word	0x00032440
        /*0af8*/ 	.short	0x010a
        /*0afa*/ 	.byte	0x3f
	.zero		1


	//   ....[70]....
        /*0afc*/ 	.word	0x0000ebc0
        /*0b00*/ 	.word	0x00000004
        /*0b04*/ 	.word	0x00032460
        /*0b08*/ 	.short	0x010a
        /*0b0a*/ 	.byte	0x3f
	.zero		1


	//   ....[71]....
        /*0b0c*/ 	.word	0x0000ec10
        /*0b10*/ 	.word	0x00000000
        /*0b14*/ 	.word	0x00032420
        /*0b18*/ 	.short	0x010a
        /*0b1a*/ 	.byte	0x3f
	.zero		1


	//   ....[72]....
        /*0b1c*/ 	.word	0x0000edb0
        /*0b20*/ 	.word	0x00000006
        /*0b24*/ 	.word	0x00000000
        /*0b28*/ 	.short	0x010a
        /*0b2a*/ 	.byte	0x3f
	.zero		1


	//   ....[73]....
        /*0b2c*/ 	.word	0x0000ee00
        /*0b30*/ 	.word	0x00000007
        /*0b34*/ 	.word	0x00000000
        /*0b38*/ 	.short	0x010a
        /*0b3a*/ 	.byte	0x3f
	.zero		1


	//   ....[74]....
        /*0b3c*/ 	.word	0x0000ee50
        /*0b40*/ 	.word	0x00000004
        /*0b44*/ 	.word	0x00000000
        /*0b48*/ 	.short	0x010a
        /*0b4a*/ 	.byte	0x3f
	.zero		1


	//----- nvinfo : EIATTR_NUM_MBARRIERS
	.align		4
.L_1183:
        /*0b4c*/ 	.byte	0x03, 0x38
        /*0b4e*/ 	.short	0x0017


	//----- nvinfo : EIATTR_EXIT_INSTR_OFFSETS
	.align		4
        /*0b50*/ 	.byte	0x04, 0x1c
        /*0b52*/ 	.short	(.L_1185 - .L_1184)


	//   ....[0]....
.L_1184:
        /*0b54*/ 	.word	0x00000a40


	//   ....[1]....
        /*0b58*/ 	.word	0x00007f10


	//   ....[2]....
        /*0b5c*/ 	.word	0x0000cc90


	//----- nvinfo : EIATTR_MAX_THREADS
	.align		4
.L_1185:
        /*0b60*/ 	.byte	0x04, 0x05
        /*0b62*/ 	.short	(.L_1187 - .L_1186)
.L_1186:
        /*0b64*/ 	.word	0x00000180
        /*0b68*/ 	.word	0x00000001
        /*0b6c*/ 	.word	0x00000001


	//----- nvinfo : EIATTR_CRS_STACK_SIZE
	.align		4
.L_1187:
        /*0b70*/ 	.byte	0x04, 0x1e
        /*0b72*/ 	.short	(.L_1189 - .L_1188)
.L_1188:
        /*0b74*/ 	.word	0x00000000


	//----- nvinfo : EIATTR_CBANK_PARAM_SIZE
	.align		4
.L_1189:
        /*0b78*/ 	.byte	0x03, 0x19
        /*0b7a*/ 	.short	0x0b70


	//----- nvinfo : EIATTR_PARAM_CBANK
	.align		4
        /*0b7c*/ 	.byte	0x04, 0x0a
        /*0b7e*/ 	.short	(.L_1191 - .L_1190)
	.align		4
.L_1190:
        /*0b80*/ 	.word	index@(.nv.constant0._ZN7cutlass13device_kernelIN5flash11enable_sm90INS1_16FlashAttnFwdSm90INS1_25CollectiveMainloopFwdSm90ILi2EN4cute5tupleIJNS5_1CILi1EEES8_S8_EEENS6_IJNS7_ILi128EEENS7_ILi96EEENS7_ILi64EEEEEELi256ENS_10bfloat16_tEfNS_4arch4Sm90ELb0ELb0ELb0ELb0ELb0ELb0ELb1ELb1ELb0ELb1ELb0ELb0EEENS1_21CollectiveEpilogueFwdINS6_IJSA_NS7_ILi256EEESB_EEES9_SE_SG_Li256ELb0ELb1ELb0ELb0EEENS1_29StaticPersistentTileSchedulerILb0EEEEEEEEEvNT_6ParamsE)
        /*0b84*/ 	.short	0x0210
        /*0b86*/ 	.short	0x0b70


	//----- nvinfo : EIATTR_SW_WAR
	.align		4
.L_1191:
        /*0b88*/ 	.byte	0x04, 0x36
        /*0b8a*/ 	.short	(.L_1193 - .L_1192)
.L_1192:
        /*0b8c*/ 	.word	0x00000008
.L_1193:


//--------------------- .nv.info._ZN7cutlass13device_kernelIN5flash11enable_sm90INS1_16FlashAttnFwdSm90INS1_25CollectiveMainloopFwdSm90ILi2EN4cute5tupleIJNS5_1CILi1EEES8_S8_EEENS6_IJNS7_ILi128EEENS7_ILi96EEENS7_ILi64EEEEEELi256ENS_10bfloat16_tEfNS_4arch4Sm90ELb0ELb0ELb0ELb1ELb0ELb0ELb0ELb1ELb0ELb1ELb0ELb0EEENS1_21CollectiveEpilogueFwdINS6_IJSA_NS7_ILi256EEESB_EEES9_SE_SG_Li256ELb1ELb1ELb0ELb0EEENS1_36VarlenDynamicPersistentTileSchedulerILi128ELi96ELi256ELi128ELb0ELb1ELb1ELb0ELb1ELb1EEEEEEEEEvNT_6ParamsE --------------------------
	.section	.nv.info._ZN7cutlass13device_kernelIN5flash11enable_sm90INS1_16FlashAttnFwdSm90INS1_25CollectiveMainloopFwdSm90ILi2EN4cute5tupleIJNS5_1CILi1EEES8_S8_EEENS6_IJNS7_ILi128EEENS7_ILi96EEENS7_ILi64EEEEEELi256ENS_10bfloat16_tEfNS_4arch4Sm90ELb0ELb0ELb0ELb1ELb0ELb0ELb0ELb1ELb0ELb1ELb0ELb0EEENS1_21CollectiveEpilogueFwdINS6_IJSA_NS7_ILi256EEESB_EEES9_SE_SG_Li256ELb1ELb1ELb0ELb0EEENS1_36VarlenDynamicPersistentTileSchedulerILi128ELi96ELi256ELi128ELb0ELb1ELb1ELb0ELb1ELb1EEEEEEEEEvNT_6ParamsE,"",@"SHT_CUDA_INFO"
	.sectionflags	@""
	.align	4


	//----- nvinfo : EIATTR_CUDA_API_VERSION
	.align		4
        /*0000*/ 	.byte	0x04, 0x37
        /*0002*/ 	.short	(.L_1195 - .L_1194)
.L_1194:
        /*0004*/ 	.word	0x00000082


	//----- nvinfo : EIATTR_KPARAM_INFO
	.align		4
.L_1195:
        /*0008*/ 	.byte	0x04, 0x17
        /*000a*/ 	.short	(.L_1197 - .L_1196)
.L_1196:
        /*000c*/ 	.word	0x00000000
        /*0010*/ 	.short	0x0000
        /*0012*/ 	.short	0x0070
        /*0014*/ 	.byte	0x00, 0xf0, 0x01, 0x2a


	//----- nvinfo : EIATTR_SPARSE_MMA_MASK
	.align		4
.L_1197:
        /*0018*/ 	.byte	0x03, 0x50
        /*001a*/ 	.short	0x0000


	//----- nvinfo : EIATTR_MAXREG_COUNT
	.align		4
        /*001c*/ 	.byte	0x03, 0x1b
        /*001e*/ 	.short	0x00a8


	//----- nvinfo : EIATTR_NUM_BARRIERS
	.align		4
        /*0020*/ 	.byte	0x02, 0x4c
        /*0022*/ 	.byte	0x10
	.zero		1


	//----- nvinfo : EIATTR_EXTERNS
	.align		4
        /*0024*/ 	.byte	0x04, 0x0f
        /*0026*/ 	.short	(.L_1199 - .L_1198)


	//   ....[0]....
	.align		4
.L_1198:
        /*0028*/ 	.word	index@(__assertfail)


	//----- nvinfo : EIATTR_ANNOTATIONS
	.align		4
.L_1199:
        /*002c*/ 	.byte	0x04, 0x55
        /*002e*/ 	.short	(.L_1201 - .L_1200)


	//   ....[0]....
.L_1200:
        /* <DEDUP_REMOVED lines=73> */


	//----- nvinfo : EIATTR_MERCURY_ISA_VERSION
	.align		4
.L_1201:
        /*04b0*/ 	.byte	0x03, 0x5f
        /*04b2*/ 	.short	0x0101


	//----- nvinfo : EIATTR_UNUSED_LOAD_BYTE_OFFSET
	.align		4
        /*04b4*/ 	.byte	0x04, 0x44
        /*04b6*/ 	.short	(.L_1203 - .L_1202)


	//   ....[0]....
.L_1202:
        /*04b8*/ 	.word	0x00000a40
        /*04bc*/ 	.word	0x0000fff0


	//   ....[1]....
        /*04c0*/ 	.word	0x00005b00
        /*04c4*/ 	.word	0x0000fff0


	//----- nvinfo : EIATTR_INT_WARP_WIDE_INSTR_OFFSETS
	.align		4
.L_1203:
        /*04c8*/ 	.byte	0x04, 0x31
        /*04ca*/ 	.short	(.L_1205 - .L_1204)


	//   ....[0]....
.L_1204:
        /*04cc*/ 	.word	0x00000130


	//   ....[1]....
        /*04d0*/ 	.word	0x00000170


	//   ....[2]....
        /*04d4*/ 	.word	0x000001e0


	//   ....[3]....
        /*04d8*/ 	.word	0x00009920


	//   ....[4]....
        /*04dc*/ 	.word	0x000099b0


	//   ....[5]....
        /*04e0*/ 	.word	0x0000d8d0


	//   ....[6]....
        /*04e4*/ 	.word	0x0000d960


	//----- nvinfo : EIATTR_COOP_GROUP_MASK_REGIDS
	.align		4
.L_1205:
        /*04e8*/ 	.byte	0x04, 0x29
        /*04ea*/ 	.short	(.L_1207 - .L_1206)


	//   ....[0]....
.L_1206:
        /*04ec*/ 	.word	0xffffffff


	//   ....[1]....
        /*04f0*/ 	.word	0xffffffff


	//   ....[2]....
        /*04f4*/ 	.word	0xffffffff


	//   ....[3]....
        /*04f8*/ 	.word	0xffffffff


	//   ....[4]....
        /*04fc*/ 	.word	0xffffffff


	//   ....[5]....
        /*0500*/ 	.word	0xffffffff


	//   ....[6]....
        /*0504*/ 	.word	0xffffffff


	//   ....[7]....
        /*0508*/ 	.word	0xffffffff


	//   ....[8]....
        /*050c*/ 	.word	0xffffffff


	//   ....[9]....
        /*0510*/ 	.word	0xffffffff


	//   ....[10]....
        /*0514*/ 	.word	0xffffffff


	//   ....[11]....
        /*0518*/ 	.word	0xffffffff


	//   ....[12]....
        /*051c*/ 	.word	0xffffffff


	//   ....[13]....
        /*0520*/ 	.word	0xffffffff


	//   ....[14]....
        /*0524*/ 	.word	0xffffffff


	//   ....[15]....
        /*0528*/ 	.word	0xffffffff


	//   ....[16]....
        /*052c*/ 	.word	0xffffffff


	//   ....[17]....
        /*0530*/ 	.word	0xffffffff


	//   ....[18]....
        /*0534*/ 	.word	0xffffffff


	//   ....[19]....
        /*0538*/ 	.word	0xffffffff


	//   ....[20]....
        /*053c*/ 	.word	0xffffffff


	//   ....[21]....
        /*0540*/ 	.word	0xffffffff


	//   ....[22]....
        /*0544*/ 	.word	0xffffffff


	//   ....[23]....
        /*0548*/ 	.word	0xffffffff


	//   ....[24]....
        /*054c*/ 	.word	0xffffffff


	//   ....[25]....
        /*0550*/ 	.word	0xffffffff


	//   ....[26]....
        /*0554*/ 	.word	0xffffffff


	//   ....[27]....
        /*0558*/ 	.word	0xffffffff


	//   ....[28]....
        /*055c*/ 	.word	0xffffffff


	//   ....[29]....
        /*0560*/ 	.word	0xffffffff


	//   ....[30]....
        /*0564*/ 	.word	0xffffffff


	//   ....[31]....
        /*0568*/ 	.word	0xffffffff


	//   ....[32]....
        /*056c*/ 	.word	0xffffffff


	//   ....[33]....
        /*0570*/ 	.word	0xffffffff


	//   ....[34]....
        /*0574*/ 	.word	0xffffffff


	//   ....[35]....
        /*0578*/ 	.word	0xffffffff


	//   ....[36]....
        /*057c*/ 	.word	0xffffffff


	//   ....[37]....
        /*0580*/ 	.word	0xffffffff


	//   ....[38]....
        /*0584*/ 	.word	0xffffffff


	//   ....[39]....
        /*0588*/ 	.word	0xffffffff


	//   ....[40]....
        /*058c*/ 	.word	0xffffffff


	//   ....[41]....
        /*0590*/ 	.word	0xffffffff


	//   ....[42]....
        /*0594*/ 	.word	0xffffffff


	//   ....[43]....
        /*0598*/ 	.word	0xffffffff


	//   ....[44]....
        /*059c*/ 	.word	0xffffffff


	//   ....[45]....
        /*05a0*/ 	.word	0xffffffff


	//   ....[46]....
        /*05a4*/ 	.word	0xffffffff


	//   ....[47]....
        /*05a8*/ 	.word	0xffffffff


	//   ....[48]....
        /*05ac*/ 	.word	0xffffffff


	//   ....[49]....
        /*05b0*/ 	.word	0xffffffff


	//   ....[50]....
        /*05b4*/ 	.word	0xffffffff


	//   ....[51]....
        /*05b8*/ 	.word	0xffffffff


	//   ....[52]....
        /*05bc*/ 	.word	0xffffffff


	//   ....[53]....
        /*05c0*/ 	.word	0xffffffff


	//   ....[54]....
        /*05c4*/ 	.word	0xffffffff


	//   ....[55]....
        /*05c8*/ 	.word	0xffffffff


	//   ....[56]....
        /*05cc*/ 	.word	0xffffffff


	//   ....[57]....
        /*05d0*/ 	.word	0xffffffff


	//   ....[58]....
        /*05d4*/ 	.word	0xffffffff


	//   ....[59]....
        /*05d8*/ 	.word	0xffffffff


	//   ....[60]....
        /*05dc*/ 	.word	0xffffffff


	//   ....[61]....
        /*05e0*/ 	.word	0xffffffff


	//   ....[62]....
        /*05e4*/ 	.word	0xffffffff


	//   ....[63]....
        /*05e8*/ 	.word	0xffffffff


	//   ....[64]....
        /*05ec*/ 	.word	0xffffffff


	//   ....[65]....
        /*05f0*/ 	.word	0xffffffff


	//   ....[66]....
        /*05f4*/ 	.word	0xffffffff


	//   ....[67]....
        /*05f8*/ 	.word	0xffffffff


	//   ....[68]....
        /*05fc*/ 	.word	0xffffffff


	//   ....[69]....
        /*0600*/ 	.word	0xffffffff


	//   ....[70]....
        /*0604*/ 	.word	0xffffffff


	//   ....[71]....
        /*0608*/ 	.word	0xffffffff


	//   ....[72]....
        /*060c*/ 	.word	0xffffffff


	//   ....[73]....
        /*0610*/ 	.word	0xffffffff


	//   ....[74]....
        /*0614*/ 	.word	0xffffffff


	//   ....[75]....
        /*0618*/ 	.word	0xffffffff


	//   ....[76]....
        /*061c*/ 	.word	0xffffffff


	//   ....[77]....
        /*0620*/ 	.word	0xffffffff


	//   ....[78]....
        /*0624*/ 	.word	0xffffffff


	//   ....[79]....
        /*0628*/ 	.word	0xffffffff


	//   ....[80]....
        /*062c*/ 	.word	0xffffffff


	//   ....[81]....
        /*0630*/ 	.word	0xffffffff


	//   ....[82]....
        /*0634*/ 	.word	0xffffffff


	//   ....[83]....
        /*0638*/ 	.word	0xffffffff


	//   ....[84]....
        /*063c*/ 	.word	0xffffffff


	//   ....[85]....
        /*0640*/ 	.word	0xffffffff


	//   ....[86]....
        /*0644*/ 	.word	0xffffffff


	//   ....[87]....
        /*0648*/ 	.word	0xffffffff


	//   ....[88]....
        /*064c*/ 	.word	0xffffffff


	//   ....[89]....
        /*0650*/ 	.word	0xffffffff


	//   ....[90]....
        /*0654*/ 	.word	0xffffffff


	//   ....[91]....
        /*0658*/ 	.word	0x0500000f


	//   ....[92]....
        /*065c*/ 	.word	0x0500000f


	//   ....[93]....
        /*0660*/ 	.word	0x0500000f


	//   ....[94]....
        /*0664*/ 	.word	0x0500000f


	//   ....[95]....
        /*0668*/ 	.word	0x0500000f


	//   ....[96]....
        /*066c*/ 	.word	0x0500000f


	//   ....[97]....
        /*0670*/ 	.word	0x0500000f


	//   ....[98]....
        /*0674*/ 	.word	0x0500000f


	//   ....[99]....
        /*0678*/ 	.word	0x0500000f


	//   ....[100]....
        /*067c*/ 	.word	0x0500000f


	//   ....[101]....
        /*0680*/ 	.word	0x0500000f


	//   ....[102]....
        /*0684*/ 	.word	0x0500000f


	//   ....[103]....
        /*0688*/ 	.word	0x0500000f


	//   ....[104]....
        /*068c*/ 	.word	0x0500000f


	//   ....[105]....
        /*0690*/ 	.word	0x0500000f


	//   ....[106]....
        /*0694*/ 	.word	0x0500000f


	//   ....[107]....
        /*0698*/ 	.word	0x0500000f


	//   ....[108]....
        /*069c*/ 	.word	0x0500000f


	//   ....[109]....
        /*06a0*/ 	.word	0x0500000f


	//   ....[110]....
        /*06a4*/ 	.word	0x0500000f


	//   ....[111]....
        /*06a8*/ 	.word	0x0500000f


	//   ....[112]....
        /*06ac*/ 	.word	0x0500000f


	//   ....[113]....
        /*06b0*/ 	.word	0x0500000f


	//   ....[114]....
        /*06b4*/ 	.word	0x0500000f


	//   ....[115]....
        /*06b8*/ 	.word	0x0500000f


	//   ....[116]....
        /*06bc*/ 	.word	0x0500000f


	//   ....[117]....
        /*06c0*/ 	.word	0x0500000f


	//   ....[118]....
        /*06c4*/ 	.word	0x0500000f


	//   ....[119]....
        /*06c8*/ 	.word	0x0500000f


	//   ....[120]....
        /*06cc*/ 	.word	0x0500000f


	//   ....[121]....
        /*06d0*/ 	.word	0x0500000f


	//   ....[122]....
        /*06d4*/ 	.word	0x0500000f


	//   ....[123]....
        /*06d8*/ 	.word	0x0500000f


	//   ....[124]....
        /*06dc*/ 	.word	0x0500000f


	//   ....[125]....
        /*06e0*/ 	.word	0x0500000f


	//----- nvinfo : EIATTR_COOP_GROUP_INSTR_OFFSETS
	.align		4
.L_1207:
        /*06e4*/ 	.byte	0x04, 0x28
        /*06e6*/ 	.short	(.L_1209 - .L_1208)


	//   ....[0]....
.L_1208:
        /*06e8*/ 	.word	0x00000070


	//   ....[1]....
        /*06ec*/ 	.word	0x00000140


	//   ....[2]....
        /*06f0*/ 	.word	0x00000190


	//   ....[3]....
        /*06f4*/ 	.word	0x000003c0


	//   ....[4]....
        /*06f8*/ 	.word	0x00000520


	//   ....[5]....
        /*06fc*/ 	.word	0x00000640


	//   ....[6]....
        /*0700*/ 	.word	0x000007a0


	//   ....[7]....
        /*0704*/ 	.word	0x00001650


	//   ....[8]....
        /*0708*/ 	.word	0x00002250


	//   ....[9]....
        /*070c*/ 	.word	0x000022a0


	//   ....[10]....
        /*0710*/ 	.word	0x000026f0


	//   ....[11]....
        /*0714*/ 	.word	0x00002770


	//   ....[12]....
        /*0718*/ 	.word	0x000037d0


	//   ....[13]....
        /*071c*/ 	.word	0x00003800


	//   ....[14]....
        /*0720*/ 	.word	0x00003c60


	//   ....[15]....
        /*0724*/ 	.word	0x00003e30


	//   ....[16]....
        /*0728*/ 	.word	0x00005080


	//   ....[17]....
        /*072c*/ 	.word	0x000050c0


	//   ....[18]....
        /*0730*/ 	.word	0x00005160


	//   ....[19]....
        /*0734*/ 	.word	0x000051b0


	//   ....[20]....
        /*0738*/ 	.word	0x00006bc0


	//   ....[21]....
        /*073c*/ 	.word	0x00006c00


	//   ....[22]....
        /*0740*/ 	.word	0x00006ce0


	//   ....[23]....
        /*0744*/ 	.word	0x00006d10


	//   ....[24]....
        /*0748*/ 	.word	0x00007510


	//   ....[25]....
        /*074c*/ 	.word	0x00007540


	//   ....[26]....
        /*0750*/ 	.word	0x00007680


	//   ....[27]....
        /*0754*/ 	.word	0x000076a0


	//   ....[28]....
        /*0758*/ 	.word	0x000077e0


	//   ....[29]....
        /*075c*/ 	.word	0x00007800


	//   ....[30]....
        /*0760*/ 	.word	0x00007950


	//   ....[31]....
        /*0764*/ 	.word	0x00007970


	//   ....[32]....
        /*0768*/ 	.word	0x000082e0


	//   ....[33]....
        /*076c*/ 	.word	0x00008310


	//   ....[34]....
        /*0770*/ 	.word	0x00008460


	//   ....[35]....
        /*0774*/ 	.word	0x00008480


	//   ....[36]....
        /*0778*/ 	.word	0x000085c0


	//   ....[37]....
        /*077c*/ 	.word	0x000085e0


	//   ....[38]....
        /*0780*/ 	.word	0x00008730


	//   ....[39]....
        /*0784*/ 	.word	0x00008750


	//   ....[40]....
        /*0788*/ 	.word	0x00008900


	//   ....[41]....
        /*078c*/ 	.word	0x00008ae0


	//   ....[42]....
        /*0790*/ 	.word	0x00008b10


	//   ....[43]....
        /*0794*/ 	.word	0x00008b40


	//   ....[44]....
        /*0798*/ 	.word	0x00008b70


	//   ....[45]....
        /*079c*/ 	.word	0x00008ba0


	//   ....[46]....
        /*07a0*/ 	.word	0x00008bd0


	//   ....[47]....
        /*07a4*/ 	.word	0x00008d40


	//   ....[48]....
        /*07a8*/ 	.word	0x00008d70


	//   ....[49]....
        /*07ac*/ 	.word	0x00008da0


	//   ....[50]....
        /*07b0*/ 	.word	0x00008dd0


	//   ....[51]....
        /*07b4*/ 	.word	0x00008e00


	//   ....[52]....
        /*07b8*/ 	.word	0x00008e30


	//   ....[53]....
        /*07bc*/ 	.word	0x00008ed0


	//   ....[54]....
        /*07c0*/ 	.word	0x00008f00


	//   ....[55]....
        /*07c4*/ 	.word	0x00008f90


	//   ....[56]....
        /*07c8*/ 	.word	0x00009f30


	//   ....[57]....
        /*07cc*/ 	.word	0x0000aaa0


	//   ....[58]....
        /*07d0*/ 	.word	0x0000aac0


	//   ....[59]....
        /*07d4*/ 	.word	0x0000ab50


	//   ....[60]....
        /*07d8*/ 	.word	0x0000ab60


	//   ....[61]....
        /*07dc*/ 	.word	0x0000abe0


	//   ....[62]....
        /*07e0*/ 	.word	0x0000abf0


	//   ....[63]....
        /*07e4*/ 	.word	0x0000ac70


	//   ....[64]....
        /*07e8*/ 	.word	0x0000ac80


	//   ....[65]....
        /*07ec*/ 	.word	0x0000ad00


	//   ....[66]....
        /*07f0*/ 	.word	0x0000ad10


	//   ....[67]....
        /*07f4*/ 	.word	0x0000ad90


	//   ....[68]....
        /*07f8*/ 	.word	0x0000ada0


	//   ....[69]....
        /*07fc*/ 	.word	0x0000ae20


	//   ....[70]....
        /*0800*/ 	.word	0x0000ae30


	//   ....[71]....
        /*0804*/ 	.word	0x0000ae40


	//   ....[72]....
        /*0808*/ 	.word	0x0000ae90


	//   ....[73]....
        /*080c*/ 	.word	0x0000db60


	//   ....[74]....
        /*0810*/ 	.word	0x0000db90


	//   ....[75]....
        /*0814*/ 	.word	0x0000dbd0


	//   ....[76]....
        /*0818*/ 	.word	0x0000dc00


	//   ....[77]....
        /*081c*/ 	.word	0x0000dc30


	//   ....[78]....
        /*0820*/ 	.word	0x0000dc60


	//   ....[79]....
        /*0824*/ 	.word	0x0000dc90


	//   ....[80]....
        /*0828*/ 	.word	0x0000dcc0


	//   ....[81]....
        /*082c*/ 	.word	0x0000de40


	//   ....[82]....
        /*0830*/ 	.word	0x0000de70


	//   ....[83]....
        /*0834*/ 	.word	0x0000dea0


	//   ....[84]....
        /*0838*/ 	.word	0x0000ded0


	//   ....[85]....
        /*083c*/ 	.word	0x0000df00


	//   ....[86]....
        /*0840*/ 	.word	0x0000df30


	//   ....[87]....
        /*0844*/ 	.word	0x0000dff0


	//   ....[88]....
        /*0848*/ 	.word	0x0000e010


	//   ....[89]....
        /*084c*/ 	.word	0x0000e080


	//   ....[90]....
        /*0850*/ 	.word	0x0000e510


	//   ....[91]....
        /*0854*/ 	.word	0x0000e9f0


	//   ....[92]....
        /*0858*/ 	.word	0x0000eba0


	//   ....[93]....
        /*085c*/ 	.word	0x0000ebf0


	//   ....[94]....
        /*0860*/ 	.word	0x0000ec50


	//   ....[95]....
        /*0864*/ 	.word	0x0000ed40


	//   ....[96]....
        /*0868*/ 	.word	0x0000eda0


	//   ....[97]....
        /*086c*/ 	.word	0x0000ee90


	//   ....[98]....
        /*0870*/ 	.word	0x0000eef0


	//   ....[99]....
        /*0874*/ 	.word	0x0000efe0


	//   ....[100]....
        /*0878*/ 	.word	0x0000f040


	//   ....[101]....
        /*087c*/ 	.word	0x0000f130


	//   ....[102]....
        /*0880*/ 	.word	0x0000f190


	//   ....[103]....
        /*0884*/ 	.word	0x0000f280


	//   ....[104]....
        /*0888*/ 	.word	0x0000f2e0


	//   ....[105]....
        /*088c*/ 	.word	0x0000f3b0


	//   ....[106]....
        /*0890*/ 	.word	0x0000f430


	//   ....[107]....
        /*0894*/ 	.word	0x0000f500


	//   ....[108]....
        /*0898*/ 	.word	0x0000f830


	//   ....[109]....
        /*089c*/ 	.word	0x0000f8d0


	//   ....[110]....
        /*08a0*/ 	.word	0x0000f9f0


	//   ....[111]....
        /*08a4*/ 	.word	0x0000fa60


	//   ....[112]....
        /*08a8*/ 	.word	0x0000fad0


	//   ....[113]....
        /*08ac*/ 	.word	0x0000fb40


	//   ....[114]....
        /*08b0*/ 	.word	0x0000fbb0


	//   ....[115]....
        /*08b4*/ 	.word	0x0000fc30


	//   ....[116]....
        /*08b8*/ 	.word	0x0000fcc0


	//   ....[117]....
        /*08bc*/ 	.word	0x0000fd60


	//   ....[118]....
        /*08c0*/ 	.word	0x0000fdd0


	//   ....[119]....
        /*08c4*/ 	.word	0x0000fe40


	//   ....[120]....
        /*08c8*/ 	.word	0x0000feb0


	//   ....[121]....
        /*08cc*/ 	.word	0x0000ff30


	//   ....[122]....
        /*08d0*/ 	.word	0x0000ffa0


	//   ....[123]....
        /*08d4*/ 	.word	0x00010040


	//   ....[124]....
        /*08d8*/ 	.word	0x000100d0


	//   ....[125]....
        /*08dc*/ 	.word	0x000101f0


	//----- nvinfo : EIATTR_REG_RECONFIG
	.align		4
.L_1209:
        /*08e0*/ 	.byte	0x01, 0x54
	.zero		2


	//----- nvinfo : EIATTR_SYSCALL_OFFSETS
	.align		4
        /*08e4*/ 	.byte	0x04, 0x46
        /*08e6*/ 	.short	(.L_1211 - .L_1210)


	//   ....[0]....
.L_1210:
        /*08e8*/ 	.word	0x00001830


	//   ....[1]....
        /*08ec*/ 	.word	0x00009b20


	//   ....[2]....
        /*08f0*/ 	.word	0x00009c80


	//   ....[3]....
        /*08f4*/ 	.word	0x00009d80


	//   ....[4]....
        /*08f8*/ 	.word	0x0000a6b0


	//----- nvinfo : EIATTR_MBARRIER_INSTR_OFFSETS
	.align		4
.L_1211:
        /*08fc*/ 	.byte	0x04, 0x39
        /*08fe*/ 	.short	(.L_1213 - .L_1212)


	//   ....[0]....
.L_1212:
        /*0900*/ 	.word	0x00000270
        /*0904*/ 	.word	0x000000ff
        /*0908*/ 	.word	0x00022800
        /*090c*/ 	.short	0x0100
        /*090e*/ 	.byte	0x08
	.zero		1


	//   ....[1]....
        /*0910*/ 	.word	0x00000280
        /*0914*/ 	.word	0x000000ff
        /*0918*/ 	.word	0x00022820
        /*091c*/ 	.short	0x0100
        /*091e*/ 	.byte	0x08
	.zero		1


	//   ....[2]....
        /*0920*/ 	.word	0x00000370
        /*0924*/ 	.word	0x000000ff
        /*0928*/ 	.word	0x00022830
        /*092c*/ 	.short	0x0100
        /*092e*/ 	.byte	0x08
	.zero		1


	//   ....[3]....
        /*0930*/ 	.word	0x00000380
        /*0934*/ 	.word	0x000000ff
        /*0938*/ 	.word	0x00022840
        /*093c*/ 	.short	0x0100
        /*093e*/ 	.byte	0x08
	.zero		1


	//   ....[4]....
        /*0940*/ 	.word	0x00000390
        /*0944*/ 	.word	0x000000ff
        /*0948*/ 	.word	0x00022838
        /*094c*/ 	.short	0x0100
        /*094e*/ 	.byte	0x08
	.zero		1


	//   ....[5]....
        /*0950*/ 	.word	0x000003a0
        /*0954*/ 	.word	0x000000ff
        /*0958*/ 	.word	0x00022848
        /*095c*/ 	.short	0x0100
        /*095e*/ 	.byte	0x08
	.zero		1


	//   ....[6]....
        /*0960*/ 	.word	0x000004d0
        /*0964*/ 	.word	0x000000ff
        /*0968*/ 	.word	0x00022850
        /*096c*/ 	.short	0x0100
        /*096e*/ 	.byte	0x08
	.zero		1


	//   ....[7]....
        /*0970*/ 	.word	0x000004e0
        /*0974*/ 	.word	0x000000ff
        /*0978*/ 	.word	0x00022860
        /*097c*/ 	.short	0x0100
        /*097e*/ 	.byte	0x08
	.zero		1


	//   ....[8]....
        /*0980*/ 	.word	0x000004f0
        /*0984*/ 	.word	0x000000ff
        /*0988*/ 	.word	0x00022858
        /*098c*/ 	.short	0x0100
        /*098e*/ 	.byte	0x08
	.zero		1


	//   ....[9]....
        /*0990*/ 	.word	0x00000500
        /*0994*/ 	.word	0x000000ff
        /*0998*/ 	.word	0x00022868
        /*099c*/ 	.short	0x0100
        /*099e*/ 	.byte	0x08
	.zero		1


	//   ....[10]....
        /*09a0*/ 	.word	0x000005f0
        /*09a4*/ 	.word	0x000000ff
        /*09a8*/ 	.word	0x00022870
        /*09ac*/ 	.short	0x0100
        /*09ae*/ 	.byte	0x06
	.zero		1


	//   ....[11]....
        /*09b0*/ 	.word	0x00000600
        /*09b4*/ 	.word	0x000000ff
        /*09b8*/ 	.word	0x00022880
        /*09bc*/ 	.short	0x0100
        /*09be*/ 	.byte	0x06
	.zero		1


	//   ....[12]....
        /*09c0*/ 	.word	0x00000610
        /*09c4*/ 	.word	0x000000ff
        /*09c8*/ 	.word	0x00022878
        /*09cc*/ 	.short	0x0100
        /*09ce*/ 	.byte	0x06
	.zero		1


	//   ....[13]....
        /*09d0*/ 	.word	0x00000620
        /*09d4*/ 	.word	0x000000ff
        /*09d8*/ 	.word	0x00022888
        /*09dc*/ 	.short	0x0100
        /*09de*/ 	.byte	0x06
	.zero		1


	//   ....[14]....
        /*09e0*/ 	.word	0x00000750
        /*09e4*/ 	.word	0x000000ff
        /*09e8*/ 	.word	0x00022890
        /*09ec*/ 	.short	0x0100
        /*09ee*/ 	.byte	0x08
	.zero		1


	//   ....[15]....
        /*09f0*/ 	.word	0x00000760
        /*09f4*/ 	.word	0x000000ff
        /*09f8*/ 	.word	0x000228a0
        /*09fc*/ 	.short	0x0100
        /*09fe*/ 	.byte	0x08
	.zero		1


	//   ....[16]....
        /*0a00*/ 	.word	0x00000770
        /*0a04*/ 	.word	0x000000ff
        /*0a08*/ 	.word	0x00022898
        /*0a0c*/ 	.short	0x0100
        /*0a0e*/ 	.byte	0x08
	.zero		1


	//   ....[17]....
        /*0a10*/ 	.word	0x00000780
        /*0a14*/ 	.word	0x000000ff
        /*0a18*/ 	.word	0x000228a8
        /*0a1c*/ 	.short	0x0100
        /*0a1e*/ 	.byte	0x08
	.zero		1


	//   ....[18]....
        /*0a20*/ 	.word	0x000008b0
        /*0a24*/ 	.word	0x000000ff
        /*0a28*/ 	.word	0x000228b0
        /*0a2c*/ 	.short	0x0100
        /*0a2e*/ 	.byte	0x08
	.zero		1


	//   ....[19]....
        /*0a30*/ 	.word	0x000008c0
        /*0a34*/ 	.word	0x000000ff
        /*0a38*/ 	.word	0x000228c0
        /*0a3c*/ 	.short	0x0100
        /*0a3e*/ 	.byte	0x08
	.zero		1


	//   ....[20]....
        /*0a40*/ 	.word	0x000008d0
        /*0a44*/ 	.word	0x000000ff
        /*0a48*/ 	.word	0x000228b8
        /*0a4c*/ 	.short	0x0100
        /*0a4e*/ 	.byte	0x08
	.zero		1


	//   ....[21]....
        /*0a50*/ 	.word	0x000008e0
        /*0a54*/ 	.word	0x000000ff
        /*0a58*/ 	.word	0x000228c8
        /*0a5c*/ 	.short	0x0100
        /*0a5e*/ 	.byte	0x08
	.zero		1


	//   ....[22]....
        /*0a60*/ 	.word	0x000018e0
        /*0a64*/ 	.word	0x00000007
        /*0a68*/ 	.word	0x00022800
        /*0a6c*/ 	.short	0x010a
        /*0a6e*/ 	.byte	0x3f
	.zero		1


	//   ....[23]....
        /*0a70*/ 	.word	0x000019b0
        /*0a74*/ 	.word	0x00000005
        /*0a78*/ 	.word	0x00022830
        /*0a7c*/ 	.short	0x010a
        /*0a7e*/ 	.byte	0x3f
	.zero		1


	//   ....[24]....
        /*0a80*/ 	.word	0x000019f0
        /*0a84*/ 	.word	0x00000005
        /*0a88*/ 	.word	0x00022830
        /*0a8c*/ 	.short	0x010a
        /*0a8e*/ 	.byte	0x3f
	.zero		1


	//   ....[25]....
        /*0a90*/ 	.word	0x00002ba0
        /*0a94*/ 	.word	0x00000004
        /*0a98*/ 	.word	0x00000000
        /*0a9c*/ 	.short	0x0101
        /*0a9e*/ 	.byte	0x3f
	.zero		1


	//   ....[26]....
        /*0aa0*/ 	.word	0x00002fd0
        /*0aa4*/ 	.word	0x00000005
        /*0aa8*/ 	.word	0x00022850
        /*0aac*/ 	.short	0x010a
        /*0aae*/ 	.byte	0x3f
	.zero		1


	//   ....[27]....
        /*0ab0*/ 	.word	0x00003010
        /*0ab4*/ 	.word	0x00000005
        /*0ab8*/ 	.word	0x00022850
        /*0abc*/ 	.short	0x010a
        /*0abe*/ 	.byte	0x3f
	.zero		1


	//   ....[28]....
        /*0ac0*/ 	.word	0x00003310
        /*0ac4*/ 	.word	0x00000005
        /*0ac8*/ 	.word	0x00000000
        /*0acc*/ 	.short	0x0101
        /*0ace*/ 	.byte	0x3f
	.zero		1


	//   ....[29]....
        /*0ad0*/ 	.word	0x00003470
        /*0ad4*/ 	.word	0x000000ff
        /*0ad8*/ 	.word	0x00022830
        /*0adc*/ 	.short	0x010a
        /*0ade*/ 	.byte	0x17
	.zero		1


	//   ....[30]....
        /*0ae0*/ 	.word	0x000034b0
        /*0ae4*/ 	.word	0x000000ff
        /*0ae8*/ 	.word	0x00022830
        /*0aec*/ 	.short	0x010a
        /*0aee*/ 	.byte	0x17
	.zero		1


	//   ....[31]....
        /*0af0*/ 	.word	0x00004390
        /*0af4*/ 	.word	0x0000009a
        /*0af8*/ 	.word	0x00000000
        /*0afc*/ 	.short	0x0101
        /*0afe*/ 	.byte	0x3f
	.zero		1


	//   ....[32]....
        /*0b00*/ 	.word	0x00004d40
        /*0b04*/ 	.word	0x000000ff
        /*0b08*/ 	.word	0x00022850
        /*0b0c*/ 	.short	0x010a
        /*0b0e*/ 	.byte	0x17
	.zero		1


	//   ....[33]....
        /*0b10*/ 	.word	0x00004d80
        /*0b14*/ 	.word	0x000000ff
        /*0b18*/ 	.word	0x00022850
        /*0b1c*/ 	.short	0x010a
        /*0b1e*/ 	.byte	0x17
	.zero		1


	//   ....[34]....
        /*0b20*/ 	.word	0x00005060
        /*0b24*/ 	.word	0x000000ba
        /*0b28*/ 	.word	0x00000000
        /*0b2c*/ 	.short	0x0101
        /*0b2e*/ 	.byte	0x3f
	.zero		1


	//   ....[35]....
        /*0b30*/ 	.word	0x00007530
        /*0b34*/ 	.word	0x00000000
        /*0b38*/ 	.word	0x00000000
        /*0b3c*/ 	.short	0x0101
        /*0b3e*/ 	.byte	0x3f
	.zero		1


	//   ....[36]....
        /*0b40*/ 	.word	0x0000a1b0
        /*0b44*/ 	.word	0x00000000
        /*0b48*/ 	.word	0x00022840
        /*0b4c*/ 	.short	0x010a
        /*0b4e*/ 	.byte	0x3f
	.zero		1


	//   ....[37]....
        /*0b50*/ 	.word	0x0000af50
        /*0b54*/ 	.word	0x00000008
        /*0b58*/ 	.word	0x00022800
        /*0b5c*/ 	.short	0x0107
        /*0b5e*/ 	.byte	0x3f
	.zero		1


	//   ....[38]....
        /*0b60*/ 	.word	0x0000b050
        /*0b64*/ 	.word	0x00000002
        /*0b68*/ 	.word	0x00022800
        /*0b6c*/ 	.short	0x0101
        /*0b6e*/ 	.byte	0x3f
	.zero		1


	//   ....[39]....
        /*0b70*/ 	.word	0x0000b070
        /*0b74*/ 	.word	0x00000002
        /*0b78*/ 	.word	0x00022820
        /*0b7c*/ 	.short	0x010a
        /*0b7e*/ 	.byte	0x3f
	.zero		1


	//   ....[40]....
        /*0b80*/ 	.word	0x0000b180
        /*0b84*/ 	.word	0x00000002
        /*0b88*/ 	.word	0x00022860
        /*0b8c*/ 	.short	0x010a
        /*0b8e*/ 	.byte	0x3f
	.zero		1


	//   ....[41]....
        /*0b90*/ 	.word	0x0000ba90
        /*0b94*/ 	.word	0x00000003
        /*0b98*/ 	.word	0x00022840
        /*0b9c*/ 	.short	0x010a
        /*0b9e*/ 	.byte	0x3f
	.zero		1


	//   ....[42]....
        /*0ba0*/ 	.word	0x0000bcf0
        /*0ba4*/ 	.word	0x00000003
        /*0ba8*/ 	.word	0x00022860
        /*0bac*/ 	.short	0x010a
        /*0bae*/ 	.byte	0x3f
	.zero		1


	//   ....[43]....
        /*0bb0*/ 	.word	0x0000c590
        /*0bb4*/ 	.word	0x00000002
        /*0bb8*/ 	.word	0x00022840
        /*0bbc*/ 	.short	0x010a
        /*0bbe*/ 	.byte	0x3f
	.zero		1


	//   ....[44]....
        /*0bc0*/ 	.word	0x0000c7e0
        /*0bc4*/ 	.word	0x00000002
        /*0bc8*/ 	.word	0x00022860
        /*0bcc*/ 	.short	0x010a
        /*0bce*/ 	.byte	0x3f
	.zero		1


	//   ....[45]....
        /*0bd0*/ 	.word	0x0000cff0
        /*0bd4*/ 	.word	0x00000002
        /*0bd8*/ 	.word	0x00022840
        /*0bdc*/ 	.short	0x010a
        /*0bde*/ 	.byte	0x3f
	.zero		1


	//   ....[46]....
        /*0be0*/ 	.word	0x0000d250
        /*0be4*/ 	.word	0x00000002
        /*0be8*/ 	.word	0x00022860
        /*0bec*/ 	.short	0x010a
        /*0bee*/ 	.byte	0x3f
	.zero		1


	//   ....[47]....
        /*0bf0*/ 	.word	0x0000e490
        /*0bf4*/ 	.word	0x00000000
        /*0bf8*/ 	.word	0x00022820
        /*0bfc*/ 	.short	0x010a
        /*0bfe*/ 	.byte	0x3f
	.zero		1


	//   ....[48]....
        /*0c00*/ 	.word	0x0000e650
        /*0c04*/ 	.word	0x00000006
        /*0c08*/ 	.word	0x00000000
        /*0c0c*/ 	.short	0x010a
        /*0c0e*/ 	.byte	0x3f
	.zero		1


	//   ....[49]....
        /*0c10*/ 	.word	0x0000e6c0
        /*0c14*/ 	.word	0x00000007
        /*0c18*/ 	.word	0x00000000
        /*0c1c*/ 	.short	0x010a
        /*0c1e*/ 	.byte	0x3f
	.zero		1


	//   ....[50]....
        /*0c20*/ 	.word	0x0000e730
        /*0c24*/ 	.word	0x00000004
        /*0c28*/ 	.word	0x00000000
        /*0c2c*/ 	.short	0x010a
        /*0c2e*/ 	.byte	0x3f
	.zero		1


	//   ....[51]....
        /*0c30*/ 	.word	0x0000e760
        /*0c34*/ 	.word	0x00000003
        /*0c38*/ 	.word	0x00000000
        /*0c3c*/ 	.short	0x010a
        /*0c3e*/ 	.byte	0x3f
	.zero		1


	//   ....[52]....
        /*0c40*/ 	.word	0x0000e7c0
        /*0c44*/ 	.word	0x00000007
        /*0c48*/ 	.word	0x00022800
        /*0c4c*/ 	.short	0x010a
        /*0c4e*/ 	.byte	0x3f
	.zero		1


	//   ....[53]....
        /*0c50*/ 	.word	0x0000e810
        /*0c54*/ 	.word	0x00000005
        /*0c58*/ 	.word	0x00022830
        /*0c5c*/ 	.short	0x010a
        /*0c5e*/ 	.byte	0x3f
	.zero		1


	//   ....[54]....
        /*0c60*/ 	.word	0x0000e860
        /*0c64*/ 	.word	0x00000005
        /*0c68*/ 	.word	0x00022850
        /*0c6c*/ 	.short	0x010a
        /*0c6e*/ 	.byte	0x3f
	.zero		1


	//   ....[55]....
        /*0c70*/ 	.word	0x0000e8c0
        /*0c74*/ 	.word	0x00000000
        /*0c78*/ 	.word	0x00022830
        /*0c7c*/ 	.short	0x010a
        /*0c7e*/ 	.byte	0x3f
	.zero		1


	//   ....[56]....
        /*0c80*/ 	.word	0x0000e910
        /*0c84*/ 	.word	0x000000ba
        /*0c88*/ 	.word	0x00022850
        /*0c8c*/ 	.short	0x010a
        /*0c8e*/ 	.byte	0x3f
	.zero		1


	//   ....[57]....
        /*0c90*/ 	.word	0x0000eab0
        /*0c94*/ 	.word	0x00000000
        /*0c98*/ 	.word	0x00022840
        /*0c9c*/ 	.short	0x010a
        /*0c9e*/ 	.byte	0x3f
	.zero		1


	//   ....[58]....
        /*0ca0*/ 	.word	0x0000f550
        /*0ca4*/ 	.word	0x00000002
        /*0ca8*/ 	.word	0x00022820
        /*0cac*/ 	.short	0x010a
        /*0cae*/ 	.byte	0x3f
	.zero		1


	//   ....[59]....
        /*0cb0*/ 	.word	0x0000f5a0
        /*0cb4*/ 	.word	0x00000002
        /*0cb8*/ 	.word	0x00022860
        /*0cbc*/ 	.short	0x010a
        /*0cbe*/ 	.byte	0x3f
	.zero		1


	//   ....[60]....
        /*0cc0*/ 	.word	0x0000f5f0
        /*0cc4*/ 	.word	0x00000003
        /*0cc8*/ 	.word	0x00022840
        /*0ccc*/ 	.short	0x010a
        /*0cce*/ 	.byte	0x3f
	.zero		1


	//   ....[61]....
        /*0cd0*/ 	.word	0x0000f640
        /*0cd4*/ 	.word	0x00000003
        /*0cd8*/ 	.word	0x00022860
        /*0cdc*/ 	.short	0x010a
        /*0cde*/ 	.byte	0x3f
	.zero		1


	//   ....[62]....
        /*0ce0*/ 	.word	0x0000f690
        /*0ce4*/ 	.word	0x00000002
        /*0ce8*/ 	.word	0x00022840
        /*0cec*/ 	.short	0x010a
        /*0cee*/ 	.byte	0x3f
	.zero		1


	//   ....[63]....
        /*0cf0*/ 	.word	0x0000f6e0
        /*0cf4*/ 	.word	0x00000002
        /*0cf8*/ 	.word	0x00022860
        /*0cfc*/ 	.short	0x010a
        /*0cfe*/ 	.byte	0x3f
	.zero		1


	//   ....[64]....
        /*0d00*/ 	.word	0x0000f730
        /*0d04*/ 	.word	0x00000002
        /*0d08*/ 	.word	0x00022840
        /*0d0c*/ 	.short	0x010a
        /*0d0e*/ 	.byte	0x3f
	.zero		1


	//   ....[65]....
        /*0d10*/ 	.word	0x0000f780
        /*0d14*/ 	.word	0x00000002
        /*0d18*/ 	.word	0x00022860
        /*0d1c*/ 	.short	0x010a
        /*0d1e*/ 	.byte	0x3f
	.zero		1


	//   ....[66]....
        /*0d20*/ 	.word	0x00010110
        /*0d24*/ 	.word	0x00000000
        /*0d28*/ 	.word	0x00022820
        /*0d2c*/ 	.short	0x010a
        /*0d2e*/ 	.byte	0x3f
	.zero		1


	//   ....[67]....
        /*0d30*/ 	.word	0x000102b0
        /*0d34*/ 	.word	0x00000006
        /*0d38*/ 	.word	0x00000000
        /*0d3c*/ 	.short	0x010a
        /*0d3e*/ 	.byte	0x3f
	.zero		1


	//   ....[68]....
        /*0d40*/ 	.word	0x00010300
        /*0d44*/ 	.word	0x00000007
        /*0d48*/ 	.word	0x00000000
        /*0d4c*/ 	.short	0x010a
        /*0d4e*/ 	.byte	0x3f
	.zero		1


	//   ....[69]....
        /*0d50*/ 	.word	0x00010350
        /*0d54*/ 	.word	0x00000004
        /*0d58*/ 	.word	0x00000000
        /*0d5c*/ 	.short	0x010a
        /*0d5e*/ 	.byte	0x3f
	.zero		1


	//----- nvinfo : EIATTR_NUM_MBARRIERS
	.align		4
.L_1213:
        /*0d60*/ 	.byte	0x03, 0x38
        /*0d62*/ 	.short	0x0016


	//----- nvinfo : EIATTR_EXIT_INSTR_OFFSETS
	.align		4
        /*0d64*/ 	.byte	0x04, 0x1c
        /*0d66*/ 	.short	(.L_1215 - .L_1214)


	//   ....[0]....
.L_1214:
        /*0d68*/ 	.word	0x00000a80


	//   ....[1]....
        /*0d6c*/ 	.word	0x000088c0


	//   ....[2]....
        /*0d70*/ 	.word	0x0000e7b0


	//----- nvinfo : EIATTR_MAX_THREADS
	.align		4
.L_1215:
        /*0d74*/ 	.byte	0x04, 0x05
        /*0d76*/ 	.short	(.L_1217 - .L_1216)
.L_1216:
        /*0d78*/ 	.word	0x00000180
        /*0d7c*/ 	.word	0x00000001
        /*0d80*/ 	.word	0x00000001


	//----- nvinfo : EIATTR_CRS_STACK_SIZE
	.align		4
.L_1217:
        /*0d84*/ 	.byte	0x04, 0x1e
        /*0d86*/ 	.short	(.L_1219 - .L_1218)
.L_1218:
        /*0d88*/ 	.word	0x00000000


	//----- nvinfo : EIATTR_CBANK_PARAM_SIZE
	.align		4
.L_1219:
        /*0d8c*/ 	.byte	0x03, 0x19
        /*0d8e*/ 	.short	0x0af0


	//----- nvinfo : EIATTR_PARAM_CBANK
	.align		4
        /*0d90*/ 	.byte	0x04, 0x0a
        /*0d92*/ 	.short	(.L_1221 - .L_1220)
	.align		4
.L_1220:
        /*0d94*/ 	.word	index@(.nv.constant0._ZN7cutlass13device_kernelIN5flash11enable_sm90INS1_16FlashAttnFwdSm90INS1_25CollectiveMainloopFwdSm90ILi2EN4cute5tupleIJNS5_1CILi1EEES8_S8_EEENS6_IJNS7_ILi128EEENS7_ILi96EEENS7_ILi64EEEEEELi256ENS_10bfloat16_tEfNS_4arch4Sm90ELb0ELb0ELb0ELb1ELb0ELb0ELb0ELb1ELb0ELb1ELb0ELb0EEENS1_21CollectiveEpilogueFwdINS6_IJSA_NS7_ILi256EEESB_EEES9_SE_SG_Li256ELb1ELb1ELb0ELb0EEENS1_36VarlenDynamicPersistentTileSchedulerILi128ELi96ELi256ELi128ELb0ELb1ELb1ELb0ELb1ELb1EEEEEEEEEvNT_6ParamsE)
        /*0d98*/ 	.short	0x0210
        /*0d9a*/ 	.short	0x0af0


	//----- nvinfo : EIATTR_SW_WAR
	.align		4
.L_1221:
        /*0d9c*/ 	.byte	0x04, 0x36
        /*0d9e*/ 	.short	(.L_1223 - .L_1222)
.L_1222:
        /*0da0*/ 	.word	0x00000008
.L_1223:


//--------------------- .nv.info._ZN7cutlass13device_kernelIN5flash11enable_sm90INS1_16FlashAttnFwdSm90INS1_25CollectiveMainloopFwdSm90ILi2EN4cute5tupleIJNS5_1CILi1EEES8_S8_EEENS6_IJNS7_ILi128EEENS7_ILi96EEENS7_ILi64EEEEEELi256ENS_10bfloat16_tEfNS_4arch4Sm90ELb0ELb0ELb0ELb1ELb0ELb1ELb0ELb1ELb0ELb1ELb0ELb0EEENS1_21CollectiveEpilogueFwdINS6_IJSA_NS7_ILi256EEESB_EEES9_SE_SG_Li256ELb1ELb1ELb0ELb0EEENS1_36VarlenDynamicPersistentTileSchedulerILi128ELi96ELi256ELi128ELb0ELb1ELb1ELb0ELb1ELb1EEEEEEEEEvNT_6ParamsE --------------------------
	.section	.nv.info._ZN7cutlass13device_kernelIN5flash11enable_sm90INS1_16FlashAttnFwdSm90INS1_25CollectiveMainloopFwdSm90ILi2EN4cute5tupleIJNS5_1CILi1EEES8_S8_EEENS6_IJNS7_ILi128EEENS7_ILi96EEENS7_ILi64EEEEEELi256ENS_10bfloat16_tEfNS_4arch4Sm90ELb0ELb0ELb0ELb1ELb0ELb1ELb0ELb1ELb0ELb1ELb0ELb0EEENS1_21CollectiveEpilogueFwdINS6_IJSA_NS7_ILi256EEESB_EEES9_SE_SG_Li256ELb1ELb1ELb0ELb0EEENS1_36VarlenDynamicPersistentTileSchedulerILi128ELi96ELi256ELi128ELb0ELb1ELb1ELb0ELb1ELb1EEEEEEEEEvNT_6ParamsE,"",@"SHT_CUDA_INFO"
	.sectionflags	@""
	.align	4


	//----- nvinfo : EIATTR_CUDA_API_VERSION
	.align		4
        /*0000*/ 	.byte	0x04, 0x37
        /*0002*/ 	.short	(.L_1225 - .L_1224)
.L_1224:
        /*0004*/ 	.word	0x00000082


	//----- nvinfo : EIATTR_KPARAM_INFO
	.align		4
.L_1225:
        /*0008*/ 	.byte	0x04, 0x17
        /*000a*/ 	.short	(.L_1227 - .L_1226)
.L_1226:
        /*000c*/ 	.word	0x00000000
        /*0010*/ 	.short	0x0000
        /*0012*/ 	.short	0x0070
        /*0014*/ 	.byte	0x00, 0xf0, 0x01, 0x2a


	//----- nvinfo : EIATTR_SPARSE_MMA_MASK
	.align		4
.L_1227:
        /*0018*/ 	.byte	0x03, 0x50
        /*001a*/ 	.short	0x0000


	//----- nvinfo : EIATTR_MAXREG_COUNT
	.align		4
        /*001c*/ 	.byte	0x03, 0x1b
        /*001e*/ 	.short	0x00a8


	//----- nvinfo : EIATTR_NUM_BARRIERS
	.align		4
        /*0020*/ 	.byte	0x02, 0x4c
        /*0022*/ 	.byte	0x10
	.zero		1


	//----- nvinfo : EIATTR_EXTERNS
	.align		4
        /*0024*/ 	.byte	0x04, 0x0f
        /*0026*/ 	.short	(.L_1229 - .L_1228)


	//   ....[0]....
	.align		4
.L_1228:
        /*0028*/ 	.word	index@(__assertfail)


	//----- nvinfo : EIATTR_ANNOTATIONS
	.align		4
.L_1229:
        /*002c*/ 	.byte	0x04, 0x55
        /*002e*/ 	.short	(.L_1231 - .L_1230)


	//   ....[0]....
.L_1230:
        /* <DEDUP_REMOVED lines=91> */


	//----- nvinfo : EIATTR_MERCURY_ISA_VERSION
	.align		4
.L_1231:
        /*05d0*/ 	.byte	0x03, 0x5f
        /*05d2*/ 	.short	0x0101


	//----- nvinfo : EIATTR_UNUSED_LOAD_BYTE_OFFSET
	.align		4
        /*05d4*/ 	.byte	0x04, 0x44
        /*05d6*/ 	.short	(.L_1233 - .L_1232)


	//   ....[0]....
.L_1232:
        /*05d8*/ 	.word	0x00000ac0
        /*05dc*/ 	.word	0x0000fff0


	//   ....[1]....
        /*05e0*/ 	.word	0x0000c740
        /*05e4*/ 	.word	0x0000fff0


	//----- nvinfo : EIATTR_INT_WARP_WIDE_INSTR_OFFSETS
	.align		4
.L_1233:
        /*05e8*/ 	.byte	0x04, 0x31
        /*05ea*/ 	.short	(.L_1235 - .L_1234)


	//   ....[0]....
.L_1234:
        /*05ec*/ 	.word	0x00000180


	//   ....[1]....
        /*05f0*/ 	.word	0x00000220


	//   ....[2]....
        /*05f4*/ 	.word	0x00000290


	//   ....[3]....
        /*05f8*/ 	.word	0x00011b00


	//   ....[4]....
        /*05fc*/ 	.word	0x00011b90


	//   ....[5]....
        /*0600*/ 	.word	0x00015b30


	//   ....[6]....
        /*0604*/ 	.word	0x00015bc0


	//----- nvinfo : EIATTR_COOP_GROUP_MASK_REGIDS
	.align		4
.L_1235:
        /*0608*/ 	.byte	0x04, 0x29
        /*060a*/ 	.short	(.L_1237 - .L_1236)


	//   ....[0]....
.L_1236:
        /*060c*/ 	.word	0xffffffff


	//   ....[1]....
        /*0610*/ 	.word	0xffffffff


	//   ....[2]....
        /*0614*/ 	.word	0xffffffff


	//   ....[3]....
        /*0618*/ 	.word	0xffffffff


	//   ....[4]....
        /*061c*/ 	.word	0xffffffff


	//   ....[5]....
        /*0620*/ 	.word	0xffffffff


	//   ....[6]....
        /*0624*/ 	.word	0xffffffff


	//   ....[7]....
        /*0628*/ 	.word	0xffffffff


	//   ....[8]....
        /*062c*/ 	.word	0xffffffff


	//   ....[9]....
        /*0630*/ 	.word	0xffffffff


	//   ....[10]....
        /*0634*/ 	.word	0xffffffff


	//   ....[11]....
        /*0638*/ 	.word	0xffffffff


	//   ....[12]....
        /*063c*/ 	.word	0xffffffff


	//   ....[13]....
        /*0640*/ 	.word	0xffffffff


	//   ....[14]....
        /*0644*/ 	.word	0xffffffff


	//   ....[15]....
        /*0648*/ 	.word	0xffffffff


	//   ....[16]....
        /*064c*/ 	.word	0xffffffff


	//   ....[17]....
        /*0650*/ 	.word	0xffffffff


	//   ....[18]....
        /*0654*/ 	.word	0xffffffff


	//   ....[19]....
        /*0658*/ 	.word	0xffffffff


	//   ....[20]....
        /*065c*/ 	.word	0xffffffff


	//   ....[21]....
        /*0660*/ 	.word	0xffffffff


	//   ....[22]....
        /*0664*/ 	.word	0xffffffff


	//   ....[23]....
        /*0668*/ 	.word	0xffffffff


	//   ....[24]....
        /*066c*/ 	.word	0xffffffff


	//   ....[25]....
        /*0670*/ 	.word	0xffffffff


	//   ....[26]....
        /*0674*/ 	.word	0xffffffff


	//   ....[27]....
        /*0678*/ 	.word	0xffffffff


	//   ....[28]....
        /*067c*/ 	.word	0xffffffff


	//   ....[29]....
        /*0680*/ 	.word	0xffffffff


	//   ....[30]....
        /*0684*/ 	.word	0xffffffff


	//   ....[31]....
        /*0688*/ 	.word	0xffffffff


	//   ....[32]....
        /*068c*/ 	.word	0xffffffff


	//   ....[33]....
        /*0690*/ 	.word	0xffffffff


	//   ....[34]....
        /*0694*/ 	.word	0xffffffff


	//   ....[35]....
        /*0698*/ 	.word	0xffffffff


	//   ....[36]....
        /*069c*/ 	.word	0xffffffff


	//   ....[37]....
        /*06a0*/ 	.word	0xffffffff


	//   ....[38]....
        /*06a4*/ 	.word	0xffffffff


	//   ....[39]....
        /*06a8*/ 	.word	0xffffffff


	//   ....[40]....
        /*06ac*/ 	.word	0xffffffff


	//   ....[41]....
        /*06b0*/ 	.word	0xffffffff


	//   ....[42]....
        /*06b4*/ 	.word	0xffffffff


	//   ....[43]....
        /*06b8*/ 	.word	0xffffffff


	//   ....[44]....
        /*06bc*/ 	.word	0xffffffff


	//   ....[45]....
        /*06c0*/ 	.word	0xffffffff


	//   ....[46]....
        /*06c4*/ 	.word	0xffffffff


	//   ....[47]....
        /*06c8*/ 	.word	0xffffffff


	//   ....[48]....
        /*06cc*/ 	.word	0xffffffff


	//   ....[49]....
        /*06d0*/ 	.word	0xffffffff


	//   ....[50]....
        /*06d4*/ 	.word	0xffffffff


	//   ....[51]....
        /*06d8*/ 	.word	0xffffffff


	//   ....[52]....
        /*06dc*/ 	.word	0xffffffff


	//   ....[53]....
        /*06e0*/ 	.word	0xffffffff


	//   ....[54]....
        /*06e4*/ 	.word	0xffffffff


	//   ....[55]....
        /*06e8*/ 	.word	0xffffffff


	//   ....[56]....
        /*06ec*/ 	.word	0xffffffff


	//   ....[57]....
        /*06f0*/ 	.word	0xffffffff


	//   ....[58]....
        /*06f4*/ 	.word	0xffffffff


	//   ....[59]....
        /*06f8*/ 	.word	0xffffffff


	//   ....[60]....
        /*06fc*/ 	.word	0xffffffff


	//   ....[61]....
        /*0700*/ 	.word	0xffffffff


	//   ....[62]....
        /*0704*/ 	.word	0xffffffff


	//   ....[63]....
        /*0708*/ 	.word	0xffffffff


	//   ....[64]....
        /*070c*/ 	.word	0xffffffff


	//   ....[65]....
        /*0710*/ 	.word	0xffffffff


	//   ....[66]....
        /*0714*/ 	.word	0xffffffff


	//   ....[67]....
        /*0718*/ 	.word	0xffffffff


	//   ....[68]....
        /*071c*/ 	.word	0xffffffff


	//   ....[69]....
        /*0720*/ 	.word	0xffffffff


	//   ....[70]....
        /*0724*/ 	.word	0xffffffff


	//   ....[71]....
        /*0728*/ 	.word	0xffffffff


	//   ....[72]....
        /*072c*/ 	.word	0xffffffff


	//   ....[73]....
        /*0730*/ 	.word	0xffffffff


	//   ....[74]....
        /*0734*/ 	.word	0xffffffff


	//   ....[75]....
        /*0738*/ 	.word	0xffffffff


	//   ....[76]....
        /*073c*/ 	.word	0xffffffff


	//   ....[77]....
        /*0740*/ 	.word	0xffffffff


	//   ....[78]....
        /*0744*/ 	.word	0xffffffff


	//   ....[79]....
        /*0748*/ 	.word	0xffffffff


	//   ....[80]....
        /*074c*/ 	.word	0xffffffff


	//   ....[81]....
        /*0750*/ 	.word	0xffffffff


	//   ....[82]....
        /*0754*/ 	.word	0xffffffff


	//   ....[83]....
        /*0758*/ 	.word	0xffffffff


	//   ....[84]....
        /*075c*/ 	.word	0xffffffff


	//   ....[85]....
        /*0760*/ 	.word	0xffffffff


	//   ....[86]....
        /*0764*/ 	.word	0xffffffff


	//   ....[87]....
        /*0768*/ 	.word	0xffffffff


	//   ....[88]....
        /*076c*/ 	.word	0xffffffff


	//   ....[89]....
        /*0770*/ 	.word	0xffffffff


	//   ....[90]....
        /*0774*/ 	.word	0xffffffff


	//   ....[91]....
        /*0778*/ 	.word	0xffffffff


	//   ....[92]....
        /*077c*/ 	.word	0xffffffff


	//   ....[93]....
        /*0780*/ 	.word	0xffffffff


	//   ....[94]....
        /*0784*/ 	.word	0xffffffff


	//   ....[95]....
        /*0788*/ 	.word	0xffffffff


	//   ....[96]....
        /*078c*/ 	.word	0xffffffff


	//   ....[97]....
        /*0790*/ 	.word	0xffffffff


	//   ....[98]....
        /*0794*/ 	.word	0xffffffff


	//   ....[99]....
        /*0798*/ 	.word	0xffffffff


	//   ....[100]....
        /*079c*/ 	.word	0x0500000f


	//   ....[101]....
        /*07a0*/ 	.word	0x0500000f


	//   ....[102]....
        /*07a4*/ 	.word	0x0500000f


	//   ....[103]....
        /*07a8*/ 	.word	0x0500000f


	//   ....[104]....
        /*07ac*/ 	.word	0x0500000f


	//   ....[105]....
        /*07b0*/ 	.word	0x0500000f


	//   ....[106]....
        /*07b4*/ 	.word	0x0500000f


	//   ....[107]....
        /*07b8*/ 	.word	0x0500000f


	//   ....[108]....
        /*07bc*/ 	.word	0x0500000f


	//   ....[109]....
        /*07c0*/ 	.word	0x0500000f


	//   ....[110]....
        /*07c4*/ 	.word	0x0500000f


	//   ....[111]....
        /*07c8*/ 	.word	0x0500000f


	//   ....[112]....
        /*07cc*/ 	.word	0x0500000f


	//   ....[113]....
        /*07d0*/ 	.word	0x0500000f


	//   ....[114]....
        /*07d4*/ 	.word	0x0500000f


	//   ....[115]....
        /*07d8*/ 	.word	0x0500000f


	//   ....[116]....
        /*07dc*/ 	.word	0x0500000f


	//   ....[117]....
        /*07e0*/ 	.word	0x0500000f


	//   ....[118]....
        /*07e4*/ 	.word	0x0500000f


	//   ....[119]....
        /*07e8*/ 	.word	0x0500000f


	//   ....[120]....
        /*07ec*/ 	.word	0x0500000f


	//   ....[121]....
        /*07f0*/ 	.word	0x0500000f


	//   ....[122]....
        /*07f4*/ 	.word	0x0500000f


	//   ....[123]....
        /*07f8*/ 	.word	0x0500000f


	//   ....[124]....
        /*07fc*/ 	.word	0x0500000f


	//   ....[125]....
        /*0800*/ 	.word	0x0500000f


	//   ....[126]....
        /*0804*/ 	.word	0x0500000f


	//   ....[127]....
        /*0808*/ 	.word	0x0500000f


	//   ....[128]....
        /*080c*/ 	.word	0x0500000f


	//   ....[129]....
        /*0810*/ 	.word	0x0500000f


	//   ....[130]....
        /*0814*/ 	.word	0x0500000f


	//   ....[131]....
        /*0818*/ 	.word	0x0500000f


	//   ....[132]....
        /*081c*/ 	.word	0x0500000f


	//   ....[133]....
        /*0820*/ 	.word	0x0500000f


	//   ....[134]....
        /*0824*/ 	.word	0x0500000f


	//   ....[135]....
        /*0828*/ 	.word	0x0500000f


	//   ....[136]....
        /*082c*/ 	.word	0x0500000f


	//   ....[137]....
        /*0830*/ 	.word	0x0500000f


	//   ....[138]....
        /*0834*/ 	.word	0x0500000f


	//   ....[139]....
        /*0838*/ 	.word	0x0500000f


	//   ....[140]....
        /*083c*/ 	.word	0x0500000f


	//   ....[141]....
        /*0840*/ 	.word	0x0500000f


	//   ....[142]....
        /*0844*/ 	.word	0x0500000f


	//   ....[143]....
        /*0848*/ 	.word	0x0500000f


	//   ....[144]....
        /*084c*/ 	.word	0x0500000f


	//   ....[145]....
        /*0850*/ 	.word	0x0500000f


	//   ....[146]....
        /*0854*/ 	.word	0x0500000f


	//   ....[147]....
        /*0858*/ 	.word	0x0500000f


	//   ....[148]....
        /*085c*/ 	.word	0x0500000f


	//   ....[149]....
        /*0860*/ 	.word	0x0500000f


	//   ....[150]....
        /*0864*/ 	.word	0x0500000f


	//   ....[151]....
        /*0868*/ 	.word	0x0500000f


	//   ....[152]....
        /*086c*/ 	.word	0x0500000f


	//----- nvinfo : EIATTR_COOP_GROUP_INSTR_OFFSETS
	.align		4
.L_1237:
        /*0870*/ 	.byte	0x04, 0x28
        /*0872*/ 	.short	(.L_1239 - .L_1238)


	//   ....[0]....
.L_1238:
        /*0874*/ 	.word	0x00000060


	//   ....[1]....
        /*0878*/ 	.word	0x00000190


	//   ....[2]....
        /*087c*/ 	.word	0x00000240


	//   ....[3]....
        /*0880*/ 	.word	0x00000400


	//   ....[4]....
        /*0884*/ 	.word	0x00000560


	//   ....[5]....
        /*0888*/ 	.word	0x00000680


	//   ....[6]....
        /*088c*/ 	.word	0x000007e0


	//   ....[7]....
        /*0890*/ 	.word	0x00005d30


	//   ....[8]....
        /*0894*/ 	.word	0x000062d0


	//   ....[9]....
        /*0898*/ 	.word	0x000062e0


	//   ....[10]....
        /*089c*/ 	.word	0x000062f0


	//   ....[11]....
        /*08a0*/ 	.word	0x00006300


	//   ....[12]....
        /*08a4*/ 	.word	0x00007290


	//   ....[13]....
        /*08a8*/ 	.word	0x000072a0


	//   ....[14]....
        /*08ac*/ 	.word	0x000072b0


	//   ....[15]....
        /*08b0*/ 	.word	0x000072c0


	//   ....[16]....
        /*08b4*/ 	.word	0x00008c50


	//   ....[17]....
        /*08b8*/ 	.word	0x00008c80


	//   ....[18]....
        /*08bc*/ 	.word	0x000090a0


	//   ....[19]....
        /*08c0*/ 	.word	0x00009100


	//   ....[20]....
        /*08c4*/ 	.word	0x0000a300


	//   ....[21]....
        /*08c8*/ 	.word	0x0000a320


	//   ....[22]....
        /*08cc*/ 	.word	0x0000ab60


	//   ....[23]....
        /*08d0*/ 	.word	0x0000abf0


	//   ....[24]....
        /*08d4*/ 	.word	0x0000bcc0


	//   ....[25]....
        /*08d8*/ 	.word	0x0000bd20


	//   ....[26]....
        /*08dc*/ 	.word	0x0000bd70


	//   ....[27]....
        /*08e0*/ 	.word	0x0000bda0


	//   ....[28]....
        /*08e4*/ 	.word	0x0000d730


	//   ....[29]....
        /*08e8*/ 	.word	0x0000d790


	//   ....[30]....
        /*08ec*/ 	.word	0x0000d7d0


	//   ....[31]....
        /*08f0*/ 	.word	0x0000d800


	//   ....[32]....
        /*08f4*/ 	.word	0x0000e050


	//   ....[33]....
        /*08f8*/ 	.word	0x0000e090


	//   ....[34]....
        /*08fc*/ 	.word	0x0000e200


	//   ....[35]....
        /*0900*/ 	.word	0x0000e220


	//   ....[36]....
        /*0904*/ 	.word	0x0000e360


	//   ....[37]....
        /*0908*/ 	.word	0x0000e380


	//   ....[38]....
        /*090c*/ 	.word	0x0000e4d0


	//   ....[39]....
        /*0910*/ 	.word	0x0000e4f0


	//   ....[40]....
        /*0914*/ 	.word	0x0000ed50


	//   ....[41]....
        /*0918*/ 	.word	0x0000ed60


	//   ....[42]....
        /*091c*/ 	.word	0x0000ef40


	//   ....[43]....
        /*0920*/ 	.word	0x0000ef50


	//   ....[44]....
        /*0924*/ 	.word	0x0000f120


	//   ....[45]....
        /*0928*/ 	.word	0x0000f130


	//   ....[46]....
        /*092c*/ 	.word	0x0000f300


	//   ....[47]....
        /*0930*/ 	.word	0x0000f310


	//   ....[48]....
        /*0934*/ 	.word	0x0000f530


	//   ....[49]....
        /*0938*/ 	.word	0x0000f720


	//   ....[50]....
        /*093c*/ 	.word	0x0000f750


	//   ....[51]....
        /*0940*/ 	.word	0x0000f780


	//   ....[52]....
        /*0944*/ 	.word	0x0000f7b0


	//   ....[53]....
        /*0948*/ 	.word	0x0000f7e0


	//   ....[54]....
        /*094c*/ 	.word	0x0000f810


	//   ....[55]....
        /*0950*/ 	.word	0x0000f980


	//   ....[56]....
        /*0954*/ 	.word	0x0000f9b0


	//   ....[57]....
        /*0958*/ 	.word	0x0000f9e0


	//   ....[58]....
        /*095c*/ 	.word	0x0000fa10


	//   ....[59]....
        /*0960*/ 	.word	0x0000fa40


	//   ....[60]....
        /*0964*/ 	.word	0x0000fa70


	//   ....[61]....
        /*0968*/ 	.word	0x0000fb10


	//   ....[62]....
        /*096c*/ 	.word	0x0000fb40


	//   ....[63]....
        /*0970*/ 	.word	0x0000fbd0


	//   ....[64]....
        /*0974*/ 	.word	0x00010720


	//   ....[65]....
        /*0978*/ 	.word	0x00012110


	//   ....[66]....
        /*097c*/ 	.word	0x00012cd0


	//   ....[67]....
        /*0980*/ 	.word	0x00012ce0


	//   ....[68]....
        /*0984*/ 	.word	0x00012d80


	//   ....[69]....
        /*0988*/ 	.word	0x00012d90


	//   ....[70]....
        /*098c*/ 	.word	0x00012e10


	//   ....[71]....
        /*0990*/ 	.word	0x00012e20


	//   ....[72]....
        /*0994*/ 	.word	0x00012ea0


	//   ....[73]....
        /*0998*/ 	.word	0x00012eb0


	//   ....[74]....
        /*099c*/ 	.word	0x00012f30


	//   ....[75]....
        /*09a0*/ 	.word	0x00012f40


	//   ....[76]....
        /*09a4*/ 	.word	0x00012fc0


	//   ....[77]....
        /*09a8*/ 	.word	0x00012fd0


	//   ....[78]....
        /*09ac*/ 	.word	0x00013050


	//   ....[79]....
        /*09b0*/ 	.word	0x00013060


	//   ....[80]....
        /*09b4*/ 	.word	0x000130b0


	//   ....[81]....
        /*09b8*/ 	.word	0x000130d0


	//   ....[82]....
        /*09bc*/ 	.word	0x00015dc0


	//   ....[83]....
        /*09c0*/ 	.word	0x00015e20


	//   ....[84]....
        /*09c4*/ 	.word	0x00015e50


	//   ....[85]....
        /*09c8*/ 	.word	0x00015e80


	//   ....[86]....
        /*09cc*/ 	.word	0x00015eb0


	//   ....[87]....
        /*09d0*/ 	.word	0x00015ee0


	//   ....[88]....
        /*09d4*/ 	.word	0x00015f10


	//   ....[89]....
        /*09d8*/ 	.word	0x00015f20


	//   ....[90]....
        /*09dc*/ 	.word	0x000160a0


	//   ....[91]....
        /*09e0*/ 	.word	0x000160d0


	//   ....[92]....
        /*09e4*/ 	.word	0x00016100


	//   ....[93]....
        /*09e8*/ 	.word	0x00016130


	//   ....[94]....
        /*09ec*/ 	.word	0x00016160


	//   ....[95]....
        /*09f0*/ 	.word	0x00016190


	//   ....[96]....
        /*09f4*/ 	.word	0x00016250


	//   ....[97]....
        /*09f8*/ 	.word	0x00016270


	//   ....[98]....
        /*09fc*/ 	.word	0x000162e0


	//   ....[99]....
        /*0a00*/ 	.word	0x00016770


	//   ....[100]....
        /*0a04*/ 	.word	0x00016bb0


	//   ....[101]....
        /*0a08*/ 	.word	0x00016c50


	//   ....[102]....
        /*0a0c*/ 	.word	0x00016ce0


	//   ....[103]....
        /*0a10*/ 	.word	0x00016d30


	//   ....[104]....
        /*0a14*/ 	.word	0x00016d80


	//   ....[105]....
        /*0a18*/ 	.word	0x00016e60


	//   ....[106]....
        /*0a1c*/ 	.word	0x00016ef0


	//   ....[107]....
        /*0a20*/ 	.word	0x00016f40


	//   ....[108]....
        /*0a24*/ 	.word	0x00016f90


	//   ....[109]....
        /*0a28*/ 	.word	0x000171a0


	//   ....[110]....
        /*0a2c*/ 	.word	0x000171f0


	//   ....[111]....
        /*0a30*/ 	.word	0x00017280


	//   ....[112]....
        /*0a34*/ 	.word	0x00017310


	//   ....[113]....
        /*0a38*/ 	.word	0x000173a0


	//   ....[114]....
        /*0a3c*/ 	.word	0x00017430


	//   ....[115]....
        /*0a40*/ 	.word	0x000174c0


	//   ....[116]....
        /*0a44*/ 	.word	0x00017550


	//   ....[117]....
        /*0a48*/ 	.word	0x00017610


	//   ....[118]....
        /*0a4c*/ 	.word	0x00017900


	//   ....[119]....
        /*0a50*/ 	.word	0x00017ae0


	//   ....[120]....
        /*0a54*/ 	.word	0x00017b30


	//   ....[121]....
        /*0a58*/ 	.word	0x00017b90


	//   ....[122]....
        /*0a5c*/ 	.word	0x00017c80


	//   ....[123]....
        /*0a60*/ 	.word	0x00017ce0


	//   ....[124]....
        /*0a64*/ 	.word	0x00017dd0


	//   ....[125]....
        /*0a68*/ 	.word	0x00017e30


	//   ....[126]....
        /*0a6c*/ 	.word	0x00017f20


	//   ....[127]....
        /*0a70*/ 	.word	0x00017f80


	//   ....[128]....
        /*0a74*/ 	.word	0x00018070


	//   ....[129]....
        /*0a78*/ 	.word	0x000180d0


	//   ....[130]....
        /*0a7c*/ 	.word	0x000181c0


	//   ....[131]....
        /*0a80*/ 	.word	0x00018220


	//   ....[132]....
        /*0a84*/ 	.word	0x00018300


	//   ....[133]....
        /*0a88*/ 	.word	0x00018360


	//   ....[134]....
        /*0a8c*/ 	.word	0x00018430


	//   ....[135]....
        /*0a90*/ 	.word	0x00018760


	//   ....[136]....
        /*0a94*/ 	.word	0x00018800


	//   ....[137]....
        /*0a98*/ 	.word	0x00018920


	//   ....[138]....
        /*0a9c*/ 	.word	0x000189a0


	//   ....[139]....
        /*0aa0*/ 	.word	0x00018a20


	//   ....[140]....
        /*0aa4*/ 	.word	0x00018aa0


	//   ....[141]....
        /*0aa8*/ 	.word	0x00018b20


	//   ....[142]....
        /*0aac*/ 	.word	0x00018bb0


	//   ....[143]....
        /*0ab0*/ 	.word	0x00018c50


	//   ....[144]....
        /*0ab4*/ 	.word	0x00018cf0


	//   ....[145]....
        /*0ab8*/ 	.word	0x00018d70


	//   ....[146]....
        /*0abc*/ 	.word	0x00018df0


	//   ....[147]....
        /*0ac0*/ 	.word	0x00018e70


	//   ....[148]....
        /*0ac4*/ 	.word	0x00018f00


	//   ....[149]....
        /*0ac8*/ 	.word	0x00018f80


	//   ....[150]....
        /*0acc*/ 	.word	0x00019020


	//   ....[151]....
        /*0ad0*/ 	.word	0x000190b0


	//   ....[152]....
        /*0ad4*/ 	.word	0x000191e0


	//----- nvinfo : EIATTR_REG_RECONFIG
	.align		4
.L_1239:
        /*0ad8*/ 	.byte	0x01, 0x54
	.zero		2


	//----- nvinfo : EIATTR_SYSCALL_OFFSETS
	.align		4
        /*0adc*/ 	.byte	0x04, 0x46
        /*0ade*/ 	.short	(.L_1241 - .L_1240)


	//   ....[0]....
.L_1240:
        /*0ae0*/ 	.word	0x000017c0


	//   ....[1]....
        /*0ae4*/ 	.word	0x00001910


	//   ....[2]....
        /*0ae8*/ 	.word	0x00005ed0


	//   ....[3]....
        /*0aec*/ 	.word	0x00006240


	//   ....[4]....
        /*0af0*/ 	.word	0x00011d00


	//   ....[5]....
        /*0af4*/ 	.word	0x00011e60


	//   ....[6]....
        /*0af8*/ 	.word	0x00011f60


	//   ....[7]....
        /*0afc*/ 	.word	0x000128d0


	//----- nvinfo : EIATTR_MBARRIER_INSTR_OFFSETS
	.align		4
.L_1241:
        /*0b00*/ 	.byte	0x04, 0x39
        /*0b02*/ 	.short	(.L_1243 - .L_1242)


	//   ....[0]....
.L_1242:
        /*0b04*/ 	.word	0x000002b0
        /*0b08*/ 	.word	0x000000ff
        /*0b0c*/ 	.word	0x00022800
        /*0b10*/ 	.short	0x0100
        /*0b12*/ 	.byte	0x08
	.zero		1


	//   ....[1]....
        /*0b14*/ 	.word	0x000002c0
        /*0b18*/ 	.word	0x000000ff
        /*0b1c*/ 	.word	0x00022820
        /*0b20*/ 	.short	0x0100
        /*0b22*/ 	.byte	0x08
	.zero		1


	//   ....[2]....
        /*0b24*/ 	.word	0x000003b0
        /*0b28*/ 	.word	0x000000ff
        /*0b2c*/ 	.word	0x00022830
        /*0b30*/ 	.short	0x0100
        /*0b32*/ 	.byte	0x08
	.zero		1


	//   ....[3]....
        /*0b34*/ 	.word	0x000003c0
        /*0b38*/ 	.word	0x000000ff
        /*0b3c*/ 	.word	0x00022840
        /*0b40*/ 	.short	0x0100
        /*0b42*/ 	.byte	0x08
	.zero		1


	//   ....[4]....
        /*0b44*/ 	.word	0x000003d0
        /*0b48*/ 	.word	0x000000ff
        /*0b4c*/ 	.word	0x00022838
        /*0b50*/ 	.short	0x0100
        /*0b52*/ 	.byte	0x08
	.zero		1


	//   ....[5]....
        /*0b54*/ 	.word	0x000003e0
        /*0b58*/ 	.word	0x000000ff
        /*0b5c*/ 	.word	0x00022848
        /*0b60*/ 	.short	0x0100
        /*0b62*/ 	.byte	0x08
	.zero		1


	//   ....[6]....
        /*0b64*/ 	.word	0x00000510
        /*0b68*/ 	.word	0x000000ff
        /*0b6c*/ 	.word	0x00022850
        /*0b70*/ 	.short	0x0100
        /*0b72*/ 	.byte	0x08
	.zero		1


	//   ....[7]....
        /*0b74*/ 	.word	0x00000520
        /*0b78*/ 	.word	0x000000ff
        /*0b7c*/ 	.word	0x00022860
        /*0b80*/ 	.short	0x0100
        /*0b82*/ 	.byte	0x08
	.zero		1


	//   ....[8]....
        /*0b84*/ 	.word	0x00000530
        /*0b88*/ 	.word	0x000000ff
        /*0b8c*/ 	.word	0x00022858
        /*0b90*/ 	.short	0x0100
        /*0b92*/ 	.byte	0x08
	.zero		1


	//   ....[9]....
        /*0b94*/ 	.word	0x00000540
        /*0b98*/ 	.word	0x000000ff
        /*0b9c*/ 	.word	0x00022868
        /*0ba0*/ 	.short	0x0100
        /*0ba2*/ 	.byte	0x08
	.zero		1


	//   ....[10]....
        /*0ba4*/ 	.word	0x00000630
        /*0ba8*/ 	.word	0x000000ff
        /*0bac*/ 	.word	0x00022870
        /*0bb0*/ 	.short	0x0100
        /*0bb2*/ 	.byte	0x06
	.zero		1


	//   ....[11]....
        /*0bb4*/ 	.word	0x00000640
        /*0bb8*/ 	.word	0x000000ff
        /*0bbc*/ 	.word	0x00022880
        /*0bc0*/ 	.short	0x0100
        /*0bc2*/ 	.byte	0x06
	.zero		1


	//   ....[12]....
        /*0bc4*/ 	.word	0x00000650
        /*0bc8*/ 	.word	0x000000ff
        /*0bcc*/ 	.word	0x00022878
        /*0bd0*/ 	.short	0x0100
        /*0bd2*/ 	.byte	0x06
	.zero		1


	//   ....[13]....
        /*0bd4*/ 	.word	0x00000660
        /*0bd8*/ 	.word	0x000000ff
        /*0bdc*/ 	.word	0x00022888
        /*0be0*/ 	.short	0x0100
        /*0be2*/ 	.byte	0x06
	.zero		1


	//   ....[14]....
        /*0be4*/ 	.word	0x00000790
        /*0be8*/ 	.word	0x000000ff
        /*0bec*/ 	.word	0x00022890
        /*0bf0*/ 	.short	0x0100
        /*0bf2*/ 	.byte	0x08
	.zero		1


	//   ....[15]....
        /*0bf4*/ 	.word	0x000007a0
        /*0bf8*/ 	.word	0x000000ff
        /*0bfc*/ 	.word	0x000228a0
        /*0c00*/ 	.short	0x0100
        /*0c02*/ 	.byte	0x08
	.zero		1


	//   ....[16]....
        /*0c04*/ 	.word	0x000007b0
        /*0c08*/ 	.word	0x000000ff
        /*0c0c*/ 	.word	0x00022898
        /*0c10*/ 	.short	0x0100
        /*0c12*/ 	.byte	0x08
	.zero		1


	//   ....[17]....
        /*0c14*/ 	.word	0x000007c0
        /*0c18*/ 	.word	0x000000ff
        /*0c1c*/ 	.word	0x000228a8
        /*0c20*/ 	.short	0x0100
        /*0c22*/ 	.byte	0x08
	.zero		1


	//   ....[18]....
        /*0c24*/ 	.word	0x000008f0
        /*0c28*/ 	.word	0x000000ff
        /*0c2c*/ 	.word	0x000228b0
        /*0c30*/ 	.short	0x0100
        /*0c32*/ 	.byte	0x08
	.zero		1


	//   ....[19]....
        /*0c34*/ 	.word	0x00000900
        /*0c38*/ 	.word	0x000000ff
        /*0c3c*/ 	.word	0x000228c0
        /*0c40*/ 	.short	0x0100
        /*0c42*/ 	.byte	0x08
	.zero		1


	//   ....[20]....
        /*0c44*/ 	.word	0x00000910
        /*0c48*/ 	.word	0x000000ff
        /*0c4c*/ 	.word	0x000228b8
        /*0c50*/ 	.short	0x0100
        /*0c52*/ 	.byte	0x08
	.zero		1


	//   ....[21]....
        /*0c54*/ 	.word	0x00000920
        /*0c58*/ 	.word	0x000000ff
        /*0c5c*/ 	.word	0x000228c8
        /*0c60*/ 	.short	0x0100
        /*0c62*/ 	.byte	0x08
	.zero		1


	//   ....[22]....
        /*0c64*/ 	.word	0x00002b90
        /*0c68*/ 	.word	0x00000061
        /*0c6c*/ 	.word	0x00022890
        /*0c70*/ 	.short	0x010a
        /*0c72*/ 	.byte	0x3f
	.zero		1


	//   ....[23]....
        /*0c74*/ 	.word	0x00003e60
        /*0c78*/ 	.word	0x00000061
        /*0c7c*/ 	.word	0x00022890
        /*0c80*/ 	.short	0x010a
        /*0c82*/ 	.byte	0x3f
	.zero		1


	//   ....[24]....
        /*0c84*/ 	.word	0x00004f50
        /*0c88*/ 	.word	0x00000061
        /*0c8c*/ 	.word	0x00022890
        /*0c90*/ 	.short	0x010a
        /*0c92*/ 	.byte	0x3f
	.zero		1


	//   ....[25]....
        /*0c94*/ 	.word	0x00005160
        /*0c98*/ 	.word	0x0000001c
        /*0c9c*/ 	.word	0x00000000
        /*0ca0*/ 	.short	0x0101
        /*0ca2*/ 	.byte	0x3f
	.zero		1


	//   ....[26]....
        /*0ca4*/ 	.word	0x000051a0
        /*0ca8*/ 	.word	0x00000061
        /*0cac*/ 	.word	0x000228b0
        /*0cb0*/ 	.short	0x010a
        /*0cb2*/ 	.byte	0x3f
	.zero		1


	//   ....[27]....
        /*0cb4*/ 	.word	0x000057f0
        /*0cb8*/ 	.word	0x00000061
        /*0cbc*/ 	.word	0x00000000
        /*0cc0*/ 	.short	0x0101
        /*0cc2*/ 	.byte	0x3f
	.zero		1


	//   ....[28]....
        /*0cc4*/ 	.word	0x00005f60
        /*0cc8*/ 	.word	0x00000012
        /*0ccc*/ 	.word	0x00022800
        /*0cd0*/ 	.short	0x010a
        /*0cd2*/ 	.byte	0x3f
	.zero		1


	//   ....[29]....
        /*0cd4*/ 	.word	0x00005fb0
        /*0cd8*/ 	.word	0x00000012
        /*0cdc*/ 	.word	0x00022800
        /*0ce0*/ 	.short	0x010a
        /*0ce2*/ 	.byte	0x3f
	.zero		1


	//   ....[30]....
        /*0ce4*/ 	.word	0x00006530
        /*0ce8*/ 	.word	0x00000012
        /*0cec*/ 	.word	0x00022800
        /*0cf0*/ 	.short	0x010a
        /*0cf2*/ 	.byte	0x3f
	.zero		1


	//   ....[31]....
        /*0cf4*/ 	.word	0x00007480
        /*0cf8*/ 	.word	0x00000012
        /*0cfc*/ 	.word	0x00022800
        /*0d00*/ 	.short	0x010a
        /*0d02*/ 	.byte	0x3f
	.zero		1


	//   ....[32]....
        /*0d04*/ 	.word	0x000082a0
        /*0d08*/ 	.word	0x00000014
        /*0d0c*/ 	.word	0x00022830
        /*0d10*/ 	.short	0x010a
        /*0d12*/ 	.byte	0x3f
	.zero		1


	//   ....[33]....
        /*0d14*/ 	.word	0x00008340
        /*0d18*/ 	.word	0x00000014
        /*0d1c*/ 	.word	0x00022830
        /*0d20*/ 	.short	0x010a
        /*0d22*/ 	.byte	0x3f
	.zero		1


	//   ....[34]....
        /*0d24*/ 	.word	0x00009570
        /*0d28*/ 	.word	0x0000000e
        /*0d2c*/ 	.word	0x00000000
        /*0d30*/ 	.short	0x0101
        /*0d32*/ 	.byte	0x3f
	.zero		1


	//   ....[35]....
        /*0d34*/ 	.word	0x000099c0
        /*0d38*/ 	.word	0x00000014
        /*0d3c*/ 	.word	0x00022850
        /*0d40*/ 	.short	0x010a
        /*0d42*/ 	.byte	0x3f
	.zero		1


	//   ....[36]....
        /*0d44*/ 	.word	0x00009a10
        /*0d48*/ 	.word	0x00000014
        /*0d4c*/ 	.word	0x00022850
        /*0d50*/ 	.short	0x010a
        /*0d52*/ 	.byte	0x3f
	.zero		1


	//   ....[37]....
        /*0d54*/ 	.word	0x00009dc0
        /*0d58*/ 	.word	0x00000014
        /*0d5c*/ 	.word	0x00000000
        /*0d60*/ 	.short	0x0101
        /*0d62*/ 	.byte	0x3f
	.zero		1


	//   ....[38]....
        /*0d64*/ 	.word	0x00009ed0
        /*0d68*/ 	.word	0x00000015
        /*0d6c*/ 	.word	0x00022830
        /*0d70*/ 	.short	0x010a
        /*0d72*/ 	.byte	0x3f
	.zero		1


	//   ....[39]....
        /*0d74*/ 	.word	0x00009f30
        /*0d78*/ 	.word	0x00000015
        /*0d7c*/ 	.word	0x00022830
        /*0d80*/ 	.short	0x010a
        /*0d82*/ 	.byte	0x3f
	.zero		1


	//   ....[40]....
        /*0d84*/ 	.word	0x0000b030
        /*0d88*/ 	.word	0x0000009a
        /*0d8c*/ 	.word	0x00000000
        /*0d90*/ 	.short	0x0101
        /*0d92*/ 	.byte	0x3f
	.zero		1


	//   ....[41]....
        /*0d94*/ 	.word	0x0000b8a0
        /*0d98*/ 	.word	0x00000015
        /*0d9c*/ 	.word	0x00022850
        /*0da0*/ 	.short	0x010a
        /*0da2*/ 	.byte	0x3f
	.zero		1


	//   ....[42]....
        /*0da4*/ 	.word	0x0000b8f0
        /*0da8*/ 	.word	0x00000015
        /*0dac*/ 	.word	0x00022850
        /*0db0*/ 	.short	0x010a
        /*0db2*/ 	.byte	0x3f
	.zero		1


	//   ....[43]....
        /*0db4*/ 	.word	0x0000bc90
        /*0db8*/ 	.word	0x00000015
        /*0dbc*/ 	.word	0x00000000
        /*0dc0*/ 	.short	0x0101
        /*0dc2*/ 	.byte	0x3f
	.zero		1


	//   ....[44]....
        /*0dc4*/ 	.word	0x0000e040
        /*0dc8*/ 	.word	0x00000000
        /*0dcc*/ 	.word	0x00000000
        /*0dd0*/ 	.short	0x0101
        /*0dd2*/ 	.byte	0x3f
	.zero		1


	//   ....[45]....
        /*0dd4*/ 	.word	0x00010810
        /*0dd8*/ 	.word	0x00000006
        /*0ddc*/ 	.word	0x00022820
        /*0de0*/ 	.short	0x010a
        /*0de2*/ 	.byte	0x3f
	.zero		1


	//   ....[46]....
        /*0de4*/ 	.word	0x00010900
        /*0de8*/ 	.word	0x00000004
        /*0dec*/ 	.word	0x000228a0
        /*0df0*/ 	.short	0x010a
        /*0df2*/ 	.byte	0x3f
	.zero		1


	//   ....[47]....
        /*0df4*/ 	.word	0x00010b50
        /*0df8*/ 	.word	0x00000004
        /*0dfc*/ 	.word	0x000228c0
        /*0e00*/ 	.short	0x010a
        /*0e02*/ 	.byte	0x3f
	.zero		1


	//   ....[48]....
        /*0e04*/ 	.word	0x00011210
        /*0e08*/ 	.word	0x00000005
        /*0e0c*/ 	.word	0x000228a0
        /*0e10*/ 	.short	0x010a
        /*0e12*/ 	.byte	0x3f
	.zero		1


	//   ....[49]....
        /*0e14*/ 	.word	0x00011450
        /*0e18*/ 	.word	0x00000005
        /*0e1c*/ 	.word	0x000228c0
        /*0e20*/ 	.short	0x010a
        /*0e22*/ 	.byte	0x3f
	.zero		1


	//   ....[50]....
        /*0e24*/ 	.word	0x000123b0
        /*0e28*/ 	.word	0x00000000
        /*0e2c*/ 	.word	0x00022840
        /*0e30*/ 	.short	0x010a
        /*0e32*/ 	.byte	0x3f
	.zero		1


	//   ....[51]....
        /*0e34*/ 	.word	0x000131b0
        /*0e38*/ 	.word	0x00000009
        /*0e3c*/ 	.word	0x00022800
        /*0e40*/ 	.short	0x0107
        /*0e42*/ 	.byte	0x3f
	.zero		1


	//   ....[52]....
        /*0e44*/ 	.word	0x000132b0
        /*0e48*/ 	.word	0x00000002
        /*0e4c*/ 	.word	0x00022800
        /*0e50*/ 	.short	0x0101
        /*0e52*/ 	.byte	0x3f
	.zero		1


	//   ....[53]....
        /*0e54*/ 	.word	0x000132d0
        /*0e58*/ 	.word	0x00000002
        /*0e5c*/ 	.word	0x00022820
        /*0e60*/ 	.short	0x010a
        /*0e62*/ 	.byte	0x3f
	.zero		1


	//   ....[54]....
        /*0e64*/ 	.word	0x000133e0
        /*0e68*/ 	.word	0x00000002
        /*0e6c*/ 	.word	0x00022860
        /*0e70*/ 	.short	0x010a
        /*0e72*/ 	.byte	0x3f
	.zero		1


	//   ....[55]....
        /*0e74*/ 	.word	0x00013cf0
        /*0e78*/ 	.word	0x00000002
        /*0e7c*/ 	.word	0x00022840
        /*0e80*/ 	.short	0x010a
        /*0e82*/ 	.byte	0x3f
	.zero		1


	//   ....[56]....
        /*0e84*/ 	.word	0x00013f50
        /*0e88*/ 	.word	0x00000002
        /*0e8c*/ 	.word	0x00022860
        /*0e90*/ 	.short	0x010a
        /*0e92*/ 	.byte	0x3f
	.zero		1


	//   ....[57]....
        /*0e94*/ 	.word	0x000147f0
        /*0e98*/ 	.word	0x00000003
        /*0e9c*/ 	.word	0x00022840
        /*0ea0*/ 	.short	0x010a
        /*0ea2*/ 	.byte	0x3f
	.zero		1


	//   ....[58]....
        /*0ea4*/ 	.word	0x00014a40
        /*0ea8*/ 	.word	0x00000003
        /*0eac*/ 	.word	0x00022860
        /*0eb0*/ 	.short	0x010a
        /*0eb2*/ 	.byte	0x3f
	.zero		1


	//   ....[59]....
        /*0eb4*/ 	.word	0x00015250
        /*0eb8*/ 	.word	0x00000003
        /*0ebc*/ 	.word	0x00022840
        /*0ec0*/ 	.short	0x010a
        /*0ec2*/ 	.byte	0x3f
	.zero		1


	//   ....[60]....
        /*0ec4*/ 	.word	0x000154b0
        /*0ec8*/ 	.word	0x00000003
        /*0ecc*/ 	.word	0x00022860
        /*0ed0*/ 	.short	0x010a
        /*0ed2*/ 	.byte	0x3f
	.zero		1


	//   ....[61]....
        /*0ed4*/ 	.word	0x000166f0
        /*0ed8*/ 	.word	0x00000000
        /*0edc*/ 	.word	0x00022820
        /*0ee0*/ 	.short	0x010a
        /*0ee2*/ 	.byte	0x3f
	.zero		1


	//   ....[62]....
        /*0ee4*/ 	.word	0x000168a0
        /*0ee8*/ 	.word	0x00000006
        /*0eec*/ 	.word	0x00000000
        /*0ef0*/ 	.short	0x010a
        /*0ef2*/ 	.byte	0x3f
	.zero		1


	//   ....[63]....
        /*0ef4*/ 	.word	0x00016910
        /*0ef8*/ 	.word	0x00000007
        /*0efc*/ 	.word	0x00000000
        /*0f00*/ 	.short	0x010a
        /*0f02*/ 	.byte	0x3f
	.zero		1


	//   ....[64]....
        /*0f04*/ 	.word	0x00016980
        /*0f08*/ 	.word	0x00000004
        /*0f0c*/ 	.word	0x00000000
        /*0f10*/ 	.short	0x010a
        /*0f12*/ 	.byte	0x3f
	.zero		1


	//   ....[65]....
        /*0f14*/ 	.word	0x000169b0
        /*0f18*/ 	.word	0x00000003
        /*0f1c*/ 	.word	0x00000000
        /*0f20*/ 	.short	0x010a
        /*0f22*/ 	.byte	0x3f
	.zero		1


	//   ....[66]....
        /*0f24*/ 	.word	0x00016a10
        /*0f28*/ 	.word	0x00000061
        /*0f2c*/ 	.word	0x00022890
        /*0f30*/ 	.short	0x010a
        /*0f32*/ 	.byte	0x3f
	.zero		1


	//   ....[67]....
        /*0f34*/ 	.word	0x00016a60
        /*0f38*/ 	.word	0x00000061
        /*0f3c*/ 	.word	0x00022890
        /*0f40*/ 	.short	0x010a
        /*0f42*/ 	.byte	0x3f
	.zero		1


	//   ....[68]....
        /*0f44*/ 	.word	0x00016ab0
        /*0f48*/ 	.word	0x00000061
        /*0f4c*/ 	.word	0x00022890
        /*0f50*/ 	.short	0x010a
        /*0f52*/ 	.byte	0x3f
	.zero		1


	//   ....[69]....
        /*0f54*/ 	.word	0x00016b00
        /*0f58*/ 	.word	0x00000061
        /*0f5c*/ 	.word	0x000228b0
        /*0f60*/ 	.short	0x010a
        /*0f62*/ 	.byte	0x3f
	.zero		1


	//   ....[70]....
        /*0f64*/ 	.word	0x00016db0
        /*0f68*/ 	.word	0x00000012
        /*0f6c*/ 	.word	0x00022800
        /*0f70*/ 	.short	0x010a
        /*0f72*/ 	.byte	0x3f
	.zero		1


	//   ....[71]....
        /*0f74*/ 	.word	0x00016fc0
        /*0f78*/ 	.word	0x00000012
        /*0f7c*/ 	.word	0x00022800
        /*0f80*/ 	.short	0x010a
        /*0f82*/ 	.byte	0x3f
	.zero		1


	//   ....[72]....
        /*0f84*/ 	.word	0x00017010
        /*0f88*/ 	.word	0x00000014
        /*0f8c*/ 	.word	0x00022830
        /*0f90*/ 	.short	0x010a
        /*0f92*/ 	.byte	0x3f
	.zero		1


	//   ....[73]....
        /*0f94*/ 	.word	0x00017060
        /*0f98*/ 	.word	0x00000014
        /*0f9c*/ 	.word	0x00022850
        /*0fa0*/ 	.short	0x010a
        /*0fa2*/ 	.byte	0x3f
	.zero		1


	//   ....[74]....
        /*0fa4*/ 	.word	0x000170b0
        /*0fa8*/ 	.word	0x00000015
        /*0fac*/ 	.word	0x00022830
        /*0fb0*/ 	.short	0x010a
        /*0fb2*/ 	.byte	0x3f
	.zero		1


	//   ....[75]....
        /*0fb4*/ 	.word	0x00017100
        /*0fb8*/ 	.word	0x00000015
        /*0fbc*/ 	.word	0x00022850
        /*0fc0*/ 	.short	0x010a
        /*0fc2*/ 	.byte	0x3f
	.zero		1


	//   ....[76]....
        /*0fc4*/ 	.word	0x000176e0
        /*0fc8*/ 	.word	0x00000005
        /*0fcc*/ 	.word	0x00022820
        /*0fd0*/ 	.short	0x010a
        /*0fd2*/ 	.byte	0x3f
	.zero		1


	//   ....[77]....
        /*0fd4*/ 	.word	0x00017730
        /*0fd8*/ 	.word	0x00000004
        /*0fdc*/ 	.word	0x000228a0
        /*0fe0*/ 	.short	0x010a
        /*0fe2*/ 	.byte	0x3f
	.zero		1


	//   ....[78]....
        /*0fe4*/ 	.word	0x00017780
        /*0fe8*/ 	.word	0x00000004
        /*0fec*/ 	.word	0x000228c0
        /*0ff0*/ 	.short	0x010a
        /*0ff2*/ 	.byte	0x3f
	.zero		1


	//   ....[79]....
        /*0ff4*/ 	.word	0x000177d0
        /*0ff8*/ 	.word	0x00000005
        /*0ffc*/ 	.word	0x000228a0
        /*1000*/ 	.short	0x010a
        /*1002*/ 	.byte	0x3f
	.zero		1


	//   ....[80]....
        /*1004*/ 	.word	0x00017820
        /*1008*/ 	.word	0x00000005
        /*100c*/ 	.word	0x000228c0
        /*1010*/ 	.short	0x010a
        /*1012*/ 	.byte	0x3f
	.zero		1


	//   ....[81]....
        /*1014*/ 	.word	0x000179c0
        /*1018*/ 	.word	0x00000000
        /*101c*/ 	.word	0x00022840
        /*1020*/ 	.short	0x010a
        /*1022*/ 	.byte	0x3f
	.zero		1


	//   ....[82]....
        /*1024*/ 	.word	0x00018480
        /*1028*/ 	.word	0x00000002
        /*102c*/ 	.word	0x00022820
        /*1030*/ 	.short	0x010a
        /*1032*/ 	.byte	0x3f
	.zero		1


	//   ....[83]....
        /*1034*/ 	.word	0x000184d0
        /*1038*/ 	.word	0x00000002
        /*103c*/ 	.word	0x00022860
        /*1040*/ 	.short	0x010a
        /*1042*/ 	.byte	0x3f
	.zero		1


	//   ....[84]....
        /*1044*/ 	.word	0x00018520
        /*1048*/ 	.word	0x00000002
        /*104c*/ 	.word	0x00022840
        /*1050*/ 	.short	0x010a
        /*1052*/ 	.byte	0x3f
	.zero		1


	//   ....[85]....
        /*1054*/ 	.word	0x00018570
        /*1058*/ 	.word	0x00000002
        /*105c*/ 	.word	0x00022860
        /*1060*/ 	.short	0x010a
        /*1062*/ 	.byte	0x3f
	.zero		1


	//   ....[86]....
        /*1064*/ 	.word	0x000185c0
        /*1068*/ 	.word	0x00000003
        /*106c*/ 	.word	0x00022840
        /*1070*/ 	.short	0x010a
        /*1072*/ 	.byte	0x3f
	.zero		1


	//   ....[87]....
        /*1074*/ 	.word	0x00018610
        /*1078*/ 	.word	0x00000003
        /*107c*/ 	.word	0x00022860
        /*1080*/ 	.short	0x010a
        /*1082*/ 	.byte	0x3f
	.zero		1


	//   ....[88]....
        /*1084*/ 	.word	0x00018660
        /*1088*/ 	.word	0x00000003
        /*108c*/ 	.word	0x00022840
        /*1090*/ 	.short	0x010a
        /*1092*/ 	.byte	0x3f
	.zero		1


	//   ....[89]....
        /*1094*/ 	.word	0x000186b0
        /*1098*/ 	.word	0x00000003
        /*109c*/ 	.word	0x00022860
        /*10a0*/ 	.short	0x010a
        /*10a2*/ 	.byte	0x3f
	.zero		1


	//   ....[90]....
        /*10a4*/ 	.word	0x00019100
        /*10a8*/ 	.word	0x00000000
        /*10ac*/ 	.word	0x00022820
        /*10b0*/ 	.short	0x010a
        /*10b2*/ 	.byte	0x3f
	.zero		1


	//   ....[91]....
        /*10b4*/ 	.word	0x000192a0
        /*10b8*/ 	.word	0x00000006
        /*10bc*/ 	.word	0x00000000
        /*10c0*/ 	.short	0x010a
        /*10c2*/ 	.byte	0x3f
	.zero		1


	//   ....[92]....
        /*10c4*/ 	.word	0x000192f0
        /*10c8*/ 	.word	0x00000007
        /*10cc*/ 	.word	0x00000000
        /*10d0*/ 	.short	0x010a
        /*10d2*/ 	.byte	0x3f
	.zero		1


	//   ....[93]....
        /*10d4*/ 	.word	0x00019340
        /*10d8*/ 	.word	0x00000004
        /*10dc*/ 	.word	0x00000000
        /*10e0*/ 	.short	0x010a
        /*10e2*/ 	.byte	0x3f
	.zero		1


	//----- nvinfo : EIATTR_NUM_MBARRIERS
	.align		4
.L_1243:
        /*10e4*/ 	.byte	0x03, 0x38
        /*10e6*/ 	.short	0x0016


	//----- nvinfo : EIATTR_EXIT_INSTR_OFFSETS
	.align		4
        /*10e8*/ 	.byte	0x04, 0x1c
        /*10ea*/ 	.short	(.L_1245 - .L_1244)


	//   ....[0]....
.L_1244:
        /*10ec*/ 	.word	0x00016a00


	//----- nvinfo : EIATTR_MAX_THREADS
	.align		4
.L_1245:
        /*10f0*/ 	.byte	0x04, 0x05
        /*10f2*/ 	.short	(.L_1247 - .L_1246)
.L_1246:
        /*10f4*/ 	.word	0x00000180
        /*10f8*/ 	.word	0x00000001
        /*10fc*/ 	.word	0x00000001


	//----- nvinfo : EIATTR_CRS_STACK_SIZE
	.align		4
.L_1247:
        /*1100*/ 	.byte	0x04, 0x1e
        /*1102*/ 	.short	(.L_1249 - .L_1248)
.L_1248:
        /*1104*/ 	.word	0x00000000


	//----- nvinfo : EIATTR_CBANK_PARAM_SIZE
	.align		4
.L_1249:
        /*1108*/ 	.byte	0x03, 0x19
        /*110a*/ 	.short	0x0af0


	//----- nvinfo : EIATTR_PARAM_CBANK
	.align		4
        /*110c*/ 	.byte	0x04, 0x0a
        /*110e*/ 	.short	(.L_1251 - .L_1250)
	.align		4
.L_1250:
        /*1110*/ 	.word	index@(.nv.constant0._ZN7cutlass13device_kernelIN5flash11enable_sm90INS1_16FlashAttnFwdSm90INS1_25CollectiveMainloopFwdSm90ILi2EN4cute5tupleIJNS5_1CILi1EEES8_S8_EEENS6_IJNS7_ILi128EEENS7_ILi96EEENS7_ILi64EEEEEELi256ENS_10bfloat16_tEfNS_4arch4Sm90ELb0ELb0ELb0ELb1ELb0ELb1ELb0ELb1ELb0ELb1ELb0ELb0EEENS1_21CollectiveEpilogueFwdINS6_IJSA_NS7_ILi256EEESB_EEES9_SE_SG_Li256ELb1ELb1ELb0ELb0EEENS1_36VarlenDynamicPersistentTileSchedulerILi128ELi96ELi256ELi128ELb0ELb1ELb1ELb0ELb1ELb1EEEEEEEEEvNT_6ParamsE)
        /*1114*/ 	.short	0x0210
        /*1116*/ 	.short	0x0af0


	//----- nvinfo : EIATTR_SW_WAR
	.align		4
.L_1251:
        /*1118*/ 	.byte	0x04, 0x36
        /*111a*/ 	.short	(.L_1253 - .L_1252)
.L_1252:
        /*111c*/ 	.word	0x00000008
.L_1253:


//--------------------- .nv.info._ZN7cutlass13device_kernelIN5flash11enable_sm90INS1_16FlashAttnFwdSm90INS1_25CollectiveMainloopFwdSm90ILi2EN4cute5tupleIJNS5_1CILi1EEES8_S8_EEENS6_IJNS7_ILi128EEENS7_ILi96EEENS7_ILi64EEEEEELi256ENS_10bfloat16_tEfNS_4arch4Sm90ELb0ELb0ELb0ELb1ELb0ELb0ELb1ELb1ELb0ELb1ELb0ELb0EEENS1_21CollectiveEpilogueFwdINS6_IJSA_NS7_ILi256EEESB_EEES9_SE_SG_Li256ELb1ELb1ELb0ELb0EEENS1_36VarlenDynamicPersistentTileSchedulerILi128ELi96ELi256ELi128ELb0ELb1ELb1ELb0ELb1ELb1EEEEEEEEEvNT_6ParamsE --------------------------
	.section	.nv.info._ZN7cutlass13device_kernelIN5flash11enable_sm90INS1_16FlashAttnFwdSm90INS1_25CollectiveMainloopFwdSm90ILi2EN4cute5tupleIJNS5_1CILi1EEES8_S8_EEENS6_IJNS7_ILi128EEENS7_ILi96EEENS7_ILi64EEEEEELi256ENS_10bfloat16_tEfNS_4arch4Sm90ELb0ELb0ELb0ELb1ELb0ELb0ELb1ELb1ELb0ELb1ELb0ELb0EEENS1_21CollectiveEpilogueFwdINS6_IJSA_NS7_ILi256EEESB_EEES9_SE_SG_Li256ELb1ELb1ELb0ELb0EEENS1_36VarlenDynamicPersistentTileSchedulerILi128ELi96ELi256ELi128ELb0ELb1ELb1ELb0ELb1ELb1EEEEEEEEEvNT_6ParamsE,"",@"SHT_CUDA_INFO"
	.sectionflags	@""
	.align	4


	//----- nvinfo : EIATTR_CUDA_API_VERSION
	.align		4
        /*0000*/ 	.byte	0x04, 0x37
        /*0002*/ 	.short	(.L_1255 - .L_1254)
.L_1254:
        /*0004*/ 	.word	0x00000082


	//----- nvinfo : EIATTR_KPARAM_INFO
	.align		4
.L_1255:
        /*0008*/ 	.byte	0x04, 0x17
        /*000a*/ 	.short	(.L_1257 - .L_1256)
.L_1256:
        /*000c*/ 	.word	0x00000000
        /*0010*/ 	.short	0x0000
        /*0012*/ 	.short	0x0070
        /*0014*/ 	.byte	0x00, 0xf0, 0x01, 0x2e


	//----- nvinfo : EIATTR_SPARSE_MMA_MASK
	.align		4
.L_1257:
        /*0018*/ 	.byte	0x03, 0x50
        /*001a*/ 	.short	0x0000


	//----- nvinfo : EIATTR_MAXREG_COUNT
	.align		4
        /*001c*/ 	.byte	0x03, 0x1b
        /*001e*/ 	.short	0x00a8


	//----- nvinfo : EIATTR_NUM_BARRIERS
	.align		4
        /*0020*/ 	.byte	0x02, 0x4c
        /*0022*/ 	.byte	0x10
	.zero		1


	//----- nvinfo : EIATTR_EXTERNS
	.align		4
        /*0024*/ 	.byte	0x04, 0x0f
        /*0026*/ 	.short	(.L_1259 - .L_1258)


	//   ....[0]....
	.align		4
.L_1258:
        /*0028*/ 	.word	index@(__assertfail)


	//----- nvinfo : EIATTR_ANNOTATIONS
	.align		4
.L_1259:
        /*002c*/ 	.byte	0x04, 0x55
        /*002e*/ 	.short	(.L_1261 - .L_1260)


	//   ....[0]....
.L_1260:
        /* <DEDUP_REMOVED lines=99> */


	//----- nvinfo : EIATTR_MERCURY_ISA_VERSION
	.align		4
.L_1261:
        /*0650*/ 	.byte	0x03, 0x5f
        /*0652*/ 	.short	0x0101


	//----- nvinfo : EIATTR_UNUSED_LOAD_BYTE_OFFSET
	.align		4
        /*0654*/ 	.byte	0x04, 0x44
        /*0656*/ 	.short	(.L_1263 - .L_1262)


	//   ....[0]....
.L_1262:
        /*0658*/ 	.word	0x00000a80
        /*065c*/ 	.word	0x0000fff0


	//   ....[1]....
        /*0660*/ 	.word	0x00006a40
        /*0664*/ 	.word	0x0000fff0


	//----- nvinfo : EIATTR_INT_WARP_WIDE_INSTR_OFFSETS
	.align		4
.L_1263:
        /*0668*/ 	.byte	0x04, 0x31
        /*066a*/ 	.short	(.L_1265 - .L_1264)


	//   ....[0]....
.L_1264:
        /*066c*/ 	.word	0x00000130


	//   ....[1]....
        /*0670*/ 	.word	0x00000170


	//   ....[2]....
        /*0674*/ 	.word	0x000001e0


	//   ....[3]....
        /*0678*/ 	.word	0x000001f0


	//   ....[4]....
        /*067c*/ 	.word	0x0000a980


	//   ....[5]....
        /*0680*/ 	.word	0x0000aa10


	//   ....[6]....
        /*0684*/ 	.word	0x0000f620


	//   ....[7]....
        /*0688*/ 	.word	0x0000f6b0


	//----- nvinfo : EIATTR_COOP_GROUP_MASK_REGIDS
	.align		4
.L_1265:
        /*068c*/ 	.byte	0x04, 0x29
        /*068e*/ 	.short	(.L_1267 - .L_1266)


	//   ....[0]....
.L_1266:
        /*0690*/ 	.word	0xffffffff


	//   ....[1]....
        /*0694*/ 	.word	0xffffffff


	//   ....[2]....
        /*0698*/ 	.word	0xffffffff


	//   ....[3]....
        /*069c*/ 	.word	0xffffffff


	//   ....[4]....
        /*06a0*/ 	.word	0xffffffff


	//   ....[5]....
        /*06a4*/ 	.word	0xffffffff


	//   ....[6]....
        /*06a8*/ 	.word	0xffffffff


	//   ....[7]....
        /*06ac*/ 	.word	0xffffffff


	//   ....[8]....
        /*06b0*/ 	.word	0xffffffff


	//   ....[9]....
        /*06b4*/ 	.word	0xffffffff


	//   ....[10]....
        /*06b8*/ 	.word	0xffffffff


	//   ....[11]....
        /*06bc*/ 	.word	0xffffffff


	//   ....[12]....
        /*06c0*/ 	.word	0xffffffff


	//   ....[13]....
        /*06c4*/ 	.word	0xffffffff


	//   ....[14]....
        /*06c8*/ 	.word	0xffffffff


	//   ....[15]....
        /*06cc*/ 	.word	0xffffffff


	//   ....[16]....
        /*06d0*/ 	.word	0xffffffff


	//   ....[17]....
        /*06d4*/ 	.word	0xffffffff


	//   ....[18]....
        /*06d8*/ 	.word	0xffffffff


	//   ....[19]....
        /*06dc*/ 	.word	0xffffffff


	//   ....[20]....
        /*06e0*/ 	.word	0xffffffff


	//   ....[21]....
        /*06e4*/ 	.word	0xffffffff


	//   ....[22]....
        /*06e8*/ 	.word	0xffffffff


	//   ....[23]....
        /*06ec*/ 	.word	0xffffffff


	//   ....[24]....
        /*06f0*/ 	.word	0xffffffff


	//   ....[25]....
        /*06f4*/ 	.word	0xffffffff


	//   ....[26]....
        /*06f8*/ 	.word	0xffffffff


	//   ....[27]....
        /*06fc*/ 	.word	0xffffffff


	//   ....[28]....
        /*0700*/ 	.word	0xffffffff


	//   ....[29]....
        /*0704*/ 	.word	0xffffffff


	//   ....[30]....
        /*0708*/ 	.word	0xffffffff


	//   ....[31]....
        /*070c*/ 	.word	0xffffffff


	//   ....[32]....
        /*0710*/ 	.word	0xffffffff


	//   ....[33]....
        /*0714*/ 	.word	0xffffffff


	//   ....[34]....
        /*0718*/ 	.word	0xffffffff


	//   ....[35]....
        /*071c*/ 	.word	0xffffffff


	//   ....[36]....
        /*0720*/ 	.word	0xffffffff


	//   ....[37]....
        /*0724*/ 	.word	0xffffffff


	//   ....[38]....
        /*0728*/ 	.word	0xffffffff


	//   ....[39]....
        /*072c*/ 	.word	0xffffffff


	//   ....[40]....
        /*0730*/ 	.word	0xffffffff


	//   ....[41]....
        /*0734*/ 	.word	0xffffffff


	//   ....[42]....
        /*0738*/ 	.word	0xffffffff


	//   ....[43]....
        /*073c*/ 	.word	0xffffffff


	//   ....[44]....
        /*0740*/ 	.word	0xffffffff


	//   ....[45]....
        /*0744*/ 	.word	0xffffffff


	//   ....[46]....
        /*0748*/ 	.word	0xffffffff


	//   ....[47]....
        /*074c*/ 	.word	0xffffffff


	//   ....[48]....
        /*0750*/ 	.word	0xffffffff


	//   ....[49]....
        /*0754*/ 	.word	0xffffffff


	//   ....[50]....
        /*0758*/ 	.word	0xffffffff


	//   ....[51]....
        /*075c*/ 	.word	0xffffffff


	//   ....[52]....
        /*0760*/ 	.word	0xffffffff


	//   ....[53]....
        /*0764*/ 	.word	0xffffffff


	//   ....[54]....
        /*0768*/ 	.word	0xffffffff


	//   ....[55]....
        /*076c*/ 	.word	0xffffffff


	//   ....[56]....
        /*0770*/ 	.word	0xffffffff


	//   ....[57]....
        /*0774*/ 	.word	0xffffffff


	//   ....[58]....
        /*0778*/ 	.word	0xffffffff


	//   ....[59]....
        /*077c*/ 	.word	0xffffffff


	//   ....[60]....
        /*0780*/ 	.word	0xffffffff


	//   ....[61]....
        /*0784*/ 	.word	0xffffffff


	//   ....[62]....
        /*0788*/ 	.word	0xffffffff


	//   ....[63]....
        /*078c*/ 	.word	0xffffffff


	//   ....[64]....
        /*0790*/ 	.word	0xffffffff


	//   ....[65]....
        /*0794*/ 	.word	0xffffffff


	//   ....[66]....
        /*0798*/ 	.word	0xffffffff


	//   ....[67]....
        /*079c*/ 	.word	0xffffffff


	//   ....[68]....
        /*07a0*/ 	.word	0xffffffff


	//   ....[69]....
        /*07a4*/ 	.word	0xffffffff


	//   ....[70]....
        /*07a8*/ 	.word	0xffffffff


	//   ....[71]....
        /*07ac*/ 	.word	0xffffffff


	//   ....[72]....
        /*07b0*/ 	.word	0xffffffff


	//   ....[73]....
        /*07b4*/ 	.word	0xffffffff


	//   ....[74]....
        /*07b8*/ 	.word	0xffffffff


	//   ....[75]....
        /*07bc*/ 	.word	0xffffffff


	//   ....[76]....
        /*07c0*/ 	.word	0xffffffff


	//   ....[77]....
        /*07c4*/ 	.word	0xffffffff


	//   ....[78]....
        /*07c8*/ 	.word	0xffffffff


	//   ....[79]....
        /*07cc*/ 	.word	0xffffffff


	//   ....[80]....
        /*07d0*/ 	.word	0xffffffff


	//   ....[81]....
        /*07d4*/ 	.word	0xffffffff


	//   ....[82]....
        /*07d8*/ 	.word	0xffffffff


	//   ....[83]....
        /*07dc*/ 	.word	0xffffffff


	//   ....[84]....
        /*07e0*/ 	.word	0xffffffff


	//   ....[85]....
        /*07e4*/ 	.word	0xffffffff


	//   ....[86]....
        /*07e8*/ 	.word	0xffffffff


	//   ....[87]....
        /*07ec*/ 	.word	0xffffffff


	//   ....[88]....
        /*07f0*/ 	.word	0xffffffff


	//   ....[89]....
        /*07f4*/ 	.word	0xffffffff


	//   ....[90]....
        /*07f8*/ 	.word	0xffffffff


	//   ....[91]....
        /*07fc*/ 	.word	0xffffffff


	//   ....[92]....
        /*0800*/ 	.word	0xffffffff


	//   ....[93]....
        /*0804*/ 	.word	0xffffffff


	//   ....[94]....
        /*0808*/ 	.word	0xffffffff


	//   ....[95]....
        /*080c*/ 	.word	0xffffffff


	//   ....[96]....
        /*0810*/ 	.word	0xffffffff


	//   ....[97]....
        /*0814*/ 	.word	0xffffffff


	//   ....[98]....
        /*0818*/ 	.word	0xffffffff


	//   ....[99]....
        /*081c*/ 	.word	0xffffffff


	//   ....[100]....
        /*0820*/ 	.word	0xffffffff


	//   ....[101]....
        /*0824*/ 	.word	0xffffffff


	//   ....[102]....
        /*0828*/ 	.word	0xffffffff


	//   ....[103]....
        /*082c*/ 	.word	0xffffffff


	//   ....[104]....
        /*0830*/ 	.word	0xffffffff


	//   ....[105]....
        /*0834*/ 	.word	0xffffffff


	//   ....[106]....
        /*0838*/ 	.word	0xffffffff


	//   ....[107]....
        /*083c*/ 	.word	0x0500000f


	//   ....[108]....
        /*0840*/ 	.word	0x0500000f


	//   ....[109]....
        /*0844*/ 	.word	0x0500000f


	//   ....[110]....
        /*0848*/ 	.word	0x0500000f


	//   ....[111]....
        /*084c*/ 	.word	0x0500000f


	//   ....[112]....
        /*0850*/ 	.word	0x0500000f


	//   ....[113]....
        /*0854*/ 	.word	0x0500000f


	//   ....[114]....
        /*0858*/ 	.word	0x0500000f


	//   ....[115]....
        /*085c*/ 	.word	0x0500000f


	//   ....[116]....
        /*0860*/ 	.word	0x0500000f


	//   ....[117]....
        /*0864*/ 	.word	0x0500000f


	//   ....[118]....
        /*0868*/ 	.word	0x0500000f


	//   ....[119]....
        /*086c*/ 	.word	0x0500000f


	//   ....[120]....
        /*0870*/ 	.word	0x0500000f


	//   ....[121]....
        /*0874*/ 	.word	0x0500000f


	//   ....[122]....
        /*0878*/ 	.word	0x0500000f


	//   ....[123]....
        /*087c*/ 	.word	0x0500000f


	//   ....[124]....
        /*0880*/ 	.word	0x0500000f


	//   ....[125]....
        /*0884*/ 	.word	0x0500000f


	//   ....[126]....
        /*0888*/ 	.word	0x0500000f


	//   ....[127]....
        /*088c*/ 	.word	0x0500000f


	//   ....[128]....
        /*0890*/ 	.word	0x0500000f


	//   ....[129]....
        /*0894*/ 	.word	0x0500000f


	//   ....[130]....
        /*0898*/ 	.word	0x0500000f


	//   ....[131]....
        /*089c*/ 	.word	0x0500000f


	//   ....[132]....
        /*08a0*/ 	.word	0x0500000f


	//   ....[133]....
        /*08a4*/ 	.word	0x0500000f


	//   ....[134]....
        /*08a8*/ 	.word	0x0500000f


	//   ....[135]....
        /*08ac*/ 	.word	0x0500000f


	//   ....[136]....
        /*08b0*/ 	.word	0x0500000f


	//   ....[137]....
        /*08b4*/ 	.word	0x0500000f


	//   ....[138]....
        /*08b8*/ 	.word	0x0500000f


	//   ....[139]....
        /*08bc*/ 	.word	0x0500000f


	//   ....[140]....
        /*08c0*/ 	.word	0x0500000f


	//   ....[141]....
        /*08c4*/ 	.word	0x0500000f


	//   ....[142]....
        /*08c8*/ 	.word	0x0500000f


	//   ....[143]....
        /*08cc*/ 	.word	0x0500000f


	//   ....[144]....
        /*08d0*/ 	.word	0x0500000f


	//   ....[145]....
        /*08d4*/ 	.word	0x0500000f


	//   ....[146]....
        /*08d8*/ 	.word	0x0500000f


	//   ....[147]....
        /*08dc*/ 	.word	0x0500000f


	//   ....[148]....
        /*08e0*/ 	.word	0x0500000f


	//   ....[149]....
        /*08e4*/ 	.word	0x0500000f


	//   ....[150]....
        /*08e8*/ 	.word	0x0500000f


	//   ....[151]....
        /*08ec*/ 	.word	0x0500000f


	//   ....[152]....
        /*08f0*/ 	.word	0x0500000f


	//   ....[153]....
        /*08f4*/ 	.word	0x0500000f


	//   ....[154]....
        /*08f8*/ 	.word	0x0500000f


	//   ....[155]....
        /*08fc*/ 	.word	0x0500000f


	//   ....[156]....
        /*0900*/ 	.word	0x0500000f


	//   ....[157]....
        /*0904*/ 	.word	0x0500000f


	//----- nvinfo : EIATTR_COOP_GROUP_INSTR_OFFSETS
	.align		4
.L_1267:
        /*0908*/ 	.byte	0x04, 0x28
        /*090a*/ 	.short	(.L_1269 - .L_1268)


	//   ....[0]....
.L_1268:
        /*090c*/ 	.word	0x00000070


	//   ....[1]....
        /*0910*/ 	.word	0x00000140


	//   ....[2]....
        /*0914*/ 	.word	0x00000190


	//   ....[3]....
        /*0918*/ 	.word	0x000003e0


	//   ....[4]....
        /*091c*/ 	.word	0x00000540


	//   ....[5]....
        /*0920*/ 	.word	0x00000660


	//   ....[6]....
        /*0924*/ 	.word	0x000007c0


	//   ....[7]....
        /*0928*/ 	.word	0x000016b0


	//   ....[8]....
        /*092c*/ 	.word	0x00002e80


	//   ....[9]....
        /*0930*/ 	.word	0x00002ef0


	//   ....[10]....
        /*0934*/ 	.word	0x00002f10


	//   ....[11]....
        /*0938*/ 	.word	0x00002f30


	//   ....[12]....
        /*093c*/ 	.word	0x00004910


	//   ....[13]....
        /*0940*/ 	.word	0x00004970


	//   ....[14]....
        /*0944*/ 	.word	0x00004990


	//   ....[15]....
        /*0948*/ 	.word	0x000049b0


	//   ....[16]....
        /*094c*/ 	.word	0x00005fa0


	//   ....[17]....
        /*0950*/ 	.word	0x00005fe0


	//   ....[18]....
        /*0954*/ 	.word	0x000060a0


	//   ....[19]....
        /*0958*/ 	.word	0x000060f0


	//   ....[20]....
        /*095c*/ 	.word	0x00007b90


	//   ....[21]....
        /*0960*/ 	.word	0x00007bc0


	//   ....[22]....
        /*0964*/ 	.word	0x00007c70


	//   ....[23]....
        /*0968*/ 	.word	0x00007ca0


	//   ....[24]....
        /*096c*/ 	.word	0x000084a0


	//   ....[25]....
        /*0970*/ 	.word	0x000084d0


	//   ....[26]....
        /*0974*/ 	.word	0x00008610


	//   ....[27]....
        /*0978*/ 	.word	0x00008630


	//   ....[28]....
        /*097c*/ 	.word	0x00008770


	//   ....[29]....
        /*0980*/ 	.word	0x00008790


	//   ....[30]....
        /*0984*/ 	.word	0x000088e0


	//   ....[31]....
        /*0988*/ 	.word	0x00008900


	//   ....[32]....
        /*098c*/ 	.word	0x000092e0


	//   ....[33]....
        /*0990*/ 	.word	0x00009310


	//   ....[34]....
        /*0994*/ 	.word	0x00009460


	//   ....[35]....
        /*0998*/ 	.word	0x00009480


	//   ....[36]....
        /*099c*/ 	.word	0x000095c0


	//   ....[37]....
        /*09a0*/ 	.word	0x000095e0


	//   ....[38]....
        /*09a4*/ 	.word	0x00009730


	//   ....[39]....
        /*09a8*/ 	.word	0x00009750


	//   ....[40]....
        /*09ac*/ 	.word	0x00009910


	//   ....[41]....
        /*09b0*/ 	.word	0x00009b00


	//   ....[42]....
        /*09b4*/ 	.word	0x00009b30


	//   ....[43]....
        /*09b8*/ 	.word	0x00009b60


	//   ....[44]....
        /*09bc*/ 	.word	0x00009b90


	//   ....[45]....
        /*09c0*/ 	.word	0x00009bc0


	//   ....[46]....
        /*09c4*/ 	.word	0x00009bf0


	//   ....[47]....
        /*09c8*/ 	.word	0x00009d60


	//   ....[48]....
        /*09cc*/ 	.word	0x00009d90


	//   ....[49]....
        /*09d0*/ 	.word	0x00009dc0


	//   ....[50]....
        /*09d4*/ 	.word	0x00009df0


	//   ....[51]....
        /*09d8*/ 	.word	0x00009e20


	//   ....[52]....
        /*09dc*/ 	.word	0x00009e50


	//   ....[53]....
        /*09e0*/ 	.word	0x00009ef0


	//   ....[54]....
        /*09e4*/ 	.word	0x00009f20


	//   ....[55]....
        /*09e8*/ 	.word	0x00009fb0


	//   ....[56]....
        /*09ec*/ 	.word	0x0000af90


	//   ....[57]....
        /*09f0*/ 	.word	0x0000bb20


	//   ....[58]....
        /*09f4*/ 	.word	0x0000bb40


	//   ....[59]....
        /*09f8*/ 	.word	0x0000bb70


	//   ....[60]....
        /*09fc*/ 	.word	0x0000bb90


	//   ....[61]....
        /*0a00*/ 	.word	0x0000bc40


	//   ....[62]....
        /*0a04*/ 	.word	0x0000bcd0


	//   ....[63]....
        /*0a08*/ 	.word	0x0000bd00


	//   ....[64]....
        /*0a0c*/ 	.word	0x0000bd80


	//   ....[65]....
        /*0a10*/ 	.word	0x0000bdb0


	//   ....[66]....
        /*0a14*/ 	.word	0x0000be30


	//   ....[67]....
        /*0a18*/ 	.word	0x0000be60


	//   ....[68]....
        /*0a1c*/ 	.word	0x0000bee0


	//   ....[69]....
        /*0a20*/ 	.word	0x0000bf10


	//   ....[70]....
        /*0a24*/ 	.word	0x0000bf70


	//   ....[71]....
        /*0a28*/ 	.word	0x0000bf80


	//   ....[72]....
        /*0a2c*/ 	.word	0x0000bff0


	//   ....[73]....
        /*0a30*/ 	.word	0x0000c6f0


	//   ....[74]....
        /*0a34*/ 	.word	0x0000c750


	//   ....[75]....
        /*0a38*/ 	.word	0x0000c800


	//   ....[76]....
        /*0a3c*/ 	.word	0x0000c810


	//   ....[77]....
        /*0a40*/ 	.word	0x0000c8a0


	//   ....[78]....
        /*0a44*/ 	.word	0x0000c8b0


	//   ....[79]....
        /*0a48*/ 	.word	0x0000c940


	//   ....[80]....
        /*0a4c*/ 	.word	0x0000c950


	//   ....[81]....
        /*0a50*/ 	.word	0x0000c9c0


	//   ....[82]....
        /*0a54*/ 	.word	0x0000c9d0


	//   ....[83]....
        /*0a58*/ 	.word	0x0000ca50


	//   ....[84]....
        /*0a5c*/ 	.word	0x0000ca60


	//   ....[85]....
        /*0a60*/ 	.word	0x0000cae0


	//   ....[86]....
        /*0a64*/ 	.word	0x0000caf0


	//   ....[87]....
        /*0a68*/ 	.word	0x0000cb70


	//   ....[88]....
        /*0a6c*/ 	.word	0x0000cb80


	//   ....[89]....
        /*0a70*/ 	.word	0x0000f8b0


	//   ....[90]....
        /*0a74*/ 	.word	0x0000f8e0


	//   ....[91]....
        /*0a78*/ 	.word	0x0000f920


	//   ....[92]....
        /*0a7c*/ 	.word	0x0000f950


	//   ....[93]....
        /*0a80*/ 	.word	0x0000f980


	//   ....[94]....
        /*0a84*/ 	.word	0x0000f9b0


	//   ....[95]....
        /*0a88*/ 	.word	0x0000f9e0


	//   ....[96]....
        /*0a8c*/ 	.word	0x0000fa10


	//   ....[97]....
        /*0a90*/ 	.word	0x0000fb90


	//   ....[98]....
        /*0a94*/ 	.word	0x0000fbc0


	//   ....[99]....
        /*0a98*/ 	.word	0x0000fbf0


	//   ....[100]....
        /*0a9c*/ 	.word	0x0000fc20


	//   ....[101]....
        /*0aa0*/ 	.word	0x0000fc50


	//   ....[102]....
        /*0aa4*/ 	.word	0x0000fc80


	//   ....[103]....
        /*0aa8*/ 	.word	0x0000fd40


	//   ....[104]....
        /*0aac*/ 	.word	0x0000fd60


	//   ....[105]....
        /*0ab0*/ 	.word	0x0000fdd0


	//   ....[106]....
        /*0ab4*/ 	.word	0x00010260


	//   ....[107]....
        /*0ab8*/ 	.word	0x000107c0


	//   ....[108]....
        /*0abc*/ 	.word	0x00010940


	//   ....[109]....
        /*0ac0*/ 	.word	0x000109b0


	//   ....[110]....
        /*0ac4*/ 	.word	0x00010a10


	//   ....[111]....
        /*0ac8*/ 	.word	0x00010a70


	//   ....[112]....
        /*0acc*/ 	.word	0x00010b40


	//   ....[113]....
        /*0ad0*/ 	.word	0x00010c00


	//   ....[114]....
        /*0ad4*/ 	.word	0x00010d10


	//   ....[115]....
        /*0ad8*/ 	.word	0x00010db0


	//   ....[116]....
        /*0adc*/ 	.word	0x00010e80


	//   ....[117]....
        /*0ae0*/ 	.word	0x00010f20


	//   ....[118]....
        /*0ae4*/ 	.word	0x00010ff0


	//   ....[119]....
        /*0ae8*/ 	.word	0x00011090


	//   ....[120]....
        /*0aec*/ 	.word	0x00011160


	//   ....[121]....
        /*0af0*/ 	.word	0x00011200


	//   ....[122]....
        /*0af4*/ 	.word	0x000112b0


	//   ....[123]....
        /*0af8*/ 	.word	0x00011390


	//   ....[124]....
        /*0afc*/ 	.word	0x000115e0


	//   ....[125]....
        /*0b00*/ 	.word	0x000116b0


	//   ....[126]....
        /*0b04*/ 	.word	0x00011790


	//   ....[127]....
        /*0b08*/ 	.word	0x00011800


	//   ....[128]....
        /*0b0c*/ 	.word	0x00011910


	//   ....[129]....
        /*0b10*/ 	.word	0x000119d0


	//   ....[130]....
        /*0b14*/ 	.word	0x00011a90


	//   ....[131]....
        /*0b18*/ 	.word	0x00011b50


	//   ....[132]....
        /*0b1c*/ 	.word	0x00011c10


	//   ....[133]....
        /*0b20*/ 	.word	0x00011cd0


	//   ....[134]....
        /*0b24*/ 	.word	0x00011d90


	//   ....[135]....
        /*0b28*/ 	.word	0x00011e40


	//   ....[136]....
        /*0b2c*/ 	.word	0x00011f40


	//   ....[137]....
        /*0b30*/ 	.word	0x00011f90


	//   ....[138]....
        /*0b34*/ 	.word	0x00011ff0


	//   ....[139]....
        /*0b38*/ 	.word	0x000120d0


	//   ....[140]....
        /*0b3c*/ 	.word	0x00012400


	//   ....[141]....
        /*0b40*/ 	.word	0x000124a0


	//   ....[142]....
        /*0b44*/ 	.word	0x000125c0


	//   ....[143]....
        /*0b48*/ 	.word	0x00012640


	//   ....[144]....
        /*0b4c*/ 	.word	0x000126c0


	//   ....[145]....
        /*0b50*/ 	.word	0x00012740


	//   ....[146]....
        /*0b54*/ 	.word	0x000127c0


	//   ....[147]....
        /*0b58*/ 	.word	0x00012850


	//   ....[148]....
        /*0b5c*/ 	.word	0x000128f0


	//   ....[149]....
        /*0b60*/ 	.word	0x000129a0


	//   ....[150]....
        /*0b64*/ 	.word	0x00012a20


	//   ....[151]....
        /*0b68*/ 	.word	0x00012aa0


	//   ....[152]....
        /*0b6c*/ 	.word	0x00012b20


	//   ....[153]....
        /*0b70*/ 	.word	0x00012bb0


	//   ....[154]....
        /*0b74*/ 	.word	0x00012c30


	//   ....[155]....
        /*0b78*/ 	.word	0x00012cd0


	//   ....[156]....
        /*0b7c*/ 	.word	0x00012d60


	//   ....[157]....
        /*0b80*/ 	.word	0x00012e90


	//----- nvinfo : EIATTR_REG_RECONFIG
	.align		4
.L_1269:
        /*0b84*/ 	.byte	0x01, 0x54
	.zero		2


	//----- nvinfo : EIATTR_SYSCALL_OFFSETS
	.align		4
        /*0b88*/ 	.byte	0x04, 0x46
        /*0b8a*/ 	.short	(.L_1271 - .L_1270)


	//   ....[0]....
.L_1270:
        /*0b8c*/ 	.word	0x00001820


	//   ....[1]....
        /*0b90*/ 	.word	0x0000ab80


	//   ....[2]....
        /*0b94*/ 	.word	0x0000ace0


	//   ....[3]....
        /*0b98*/ 	.word	0x0000ade0


	//   ....[4]....
        /*0b9c*/ 	.word	0x0000b6f0


	//   ....[5]....
        /*0ba0*/ 	.word	0x0000c310


	//----- nvinfo : EIATTR_MBARRIER_INSTR_OFFSETS
	.align		4
.L_1271:
        /*0ba4*/ 	.byte	0x04, 0x39
        /*0ba6*/ 	.short	(.L_1273 - .L_1272)


	//   ....[0]....
.L_1272:
        /*0ba8*/ 	.word	0x00000280
        /*0bac*/ 	.word	0x000000ff
        /*0bb0*/ 	.word	0x00032400
        /*0bb4*/ 	.short	0x0100
        /*0bb6*/ 	.byte	0x08
	.zero		1


	//   ....[1]....
        /*0bb8*/ 	.word	0x00000290
        /*0bbc*/ 	.word	0x000000ff
        /*0bc0*/ 	.word	0x00032410
        /*0bc4*/ 	.short	0x0100
        /*0bc6*/ 	.byte	0x08
	.zero		1


	//   ....[2]....
        /*0bc8*/ 	.word	0x000002a0
        /*0bcc*/ 	.word	0x000000ff
        /*0bd0*/ 	.word	0x00032420
        /*0bd4*/ 	.short	0x0100
        /*0bd6*/ 	.byte	0x08
	.zero		1


	//   ....[3]....
        /*0bd8*/ 	.word	0x00000390
        /*0bdc*/ 	.word	0x000000ff
        /*0be0*/ 	.word	0x00032430
        /*0be4*/ 	.short	0x0100
        /*0be6*/ 	.byte	0x08
	.zero		1


	//   ....[4]....
        /*0be8*/ 	.word	0x000003a0
        /*0bec*/ 	.word	0x000000ff
        /*0bf0*/ 	.word	0x00032440
        /*0bf4*/ 	.short	0x0100
        /*0bf6*/ 	.byte	0x08
	.zero		1


	//   ....[5]....
        /*0bf8*/ 	.word	0x000003b0
        /*0bfc*/ 	.word	0x000000ff
        /*0c00*/ 	.word	0x00032438
        /*0c04*/ 	.short	0x0100
        /*0c06*/ 	.byte	0x08
	.zero		1


	//   ....[6]....
        /*0c08*/ 	.word	0x000003c0
        /*0c0c*/ 	.word	0x000000ff
        /*0c10*/ 	.word	0x00032448
        /*0c14*/ 	.short	0x0100
        /*0c16*/ 	.byte	0x08
	.zero		1


	//   ....[7]....
        /*0c18*/ 	.word	0x000004f0
        /*0c1c*/ 	.word	0x000000ff
        /*0c20*/ 	.word	0x00032450
        /*0c24*/ 	.short	0x0100
        /*0c26*/ 	.byte	0x08
	.zero		1


	//   ....[8]....
        /*0c28*/ 	.word	0x00000500
        /*0c2c*/ 	.word	0x000000ff
        /*0c30*/ 	.word	0x00032460
        /*0c34*/ 	.short	0x0100
        /*0c36*/ 	.byte	0x08
	.zero		1


	//   ....[9]....
        /*0c38*/ 	.word	0x00000510
        /*0c3c*/ 	.word	0x000000ff
        /*0c40*/ 	.word	0x00032458
        /*0c44*/ 	.short	0x0100
        /*0c46*/ 	.byte	0x08
	.zero		1


	//   ....[10]....
        /*0c48*/ 	.word	0x00000520
        /*0c4c*/ 	.word	0x000000ff
        /*0c50*/ 	.word	0x00032468
        /*0c54*/ 	.short	0x0100
        /*0c56*/ 	.byte	0x08
	.zero		1


	//   ....[11]....
        /*0c58*/ 	.word	0x00000610
        /*0c5c*/ 	.word	0x000000ff
        /*0c60*/ 	.word	0x00032470
        /*0c64*/ 	.short	0x0100
        /*0c66*/ 	.byte	0x06
	.zero		1


	//   ....[12]....
        /*0c68*/ 	.word	0x00000620
        /*0c6c*/ 	.word	0x000000ff
        /*0c70*/ 	.word	0x00032480
        /*0c74*/ 	.short	0x0100
        /*0c76*/ 	.byte	0x06
	.zero		1


	//   ....[13]....
        /*0c78*/ 	.word	0x00000630
        /*0c7c*/ 	.word	0x000000ff
        /*0c80*/ 	.word	0x00032478
        /*0c84*/ 	.short	0x0100
        /*0c86*/ 	.byte	0x06
	.zero		1


	//   ....[14]....
        /*0c88*/ 	.word	0x00000640
        /*0c8c*/ 	.word	0x000000ff
        /*0c90*/ 	.word	0x00032488
        /*0c94*/ 	.short	0x0100
        /*0c96*/ 	.byte	0x06
	.zero		1


	//   ....[15]....
        /*0c98*/ 	.word	0x00000770
        /*0c9c*/ 	.word	0x000000ff
        /*0ca0*/ 	.word	0x00032490
        /*0ca4*/ 	.short	0x0100
        /*0ca6*/ 	.byte	0x08
	.zero		1


	//   ....[16]....
        /*0ca8*/ 	.word	0x00000780
        /*0cac*/ 	.word	0x000000ff
        /*0cb0*/ 	.word	0x000324a0
        /*0cb4*/ 	.short	0x0100
        /*0cb6*/ 	.byte	0x08
	.zero		1


	//   ....[17]....
        /*0cb8*/ 	.word	0x00000790
        /*0cbc*/ 	.word	0x000000ff
        /*0cc0*/ 	.word	0x00032498
        /*0cc4*/ 	.short	0x0100
        /*0cc6*/ 	.byte	0x08
	.zero		1


	//   ....[18]....
        /*0cc8*/ 	.word	0x000007a0
        /*0ccc*/ 	.word	0x000000ff
        /*0cd0*/ 	.word	0x000324a8
        /*0cd4*/ 	.short	0x0100
        /*0cd6*/ 	.byte	0x08
	.zero		1


	//   ....[19]....
        /*0cd8*/ 	.word	0x000008d0
        /*0cdc*/ 	.word	0x000000ff
        /*0ce0*/ 	.word	0x000324b0
        /*0ce4*/ 	.short	0x0100
        /*0ce6*/ 	.byte	0x08
	.zero		1


	//   ....[20]....
        /*0ce8*/ 	.word	0x000008e0
        /*0cec*/ 	.word	0x000000ff
        /*0cf0*/ 	.word	0x000324c0
        /*0cf4*/ 	.short	0x0100
        /*0cf6*/ 	.byte	0x08
	.zero		1


	//   ....[21]....
        /*0cf8*/ 	.word	0x000008f0
        /*0cfc*/ 	.word	0x000000ff
        /*0d00*/ 	.word	0x000324b8
        /*0d04*/ 	.short	0x0100
        /*0d06*/ 	.byte	0x08
	.zero		1


	//   ....[22]....
        /*0d08*/ 	.word	0x00000900
        /*0d0c*/ 	.word	0x000000ff
        /*0d10*/ 	.word	0x000324c8
        /*0d14*/ 	.short	0x0100
        /*0d16*/ 	.byte	0x08
	.zero		1


	//   ....[23]....
        /*0d18*/ 	.word	0x000018e0
        /*0d1c*/ 	.word	0x00000005
        /*0d20*/ 	.word	0x00032400
        /*0d24*/ 	.short	0x010a
        /*0d26*/ 	.byte	0x3f
	.zero		1


	//   ....[24]....
        /*0d28*/ 	.word	0x000019c0
        /*0d2c*/ 	.word	0x00000003
        /*0d30*/ 	.word	0x00032430
        /*0d34*/ 	.short	0x010a
        /*0d36*/ 	.byte	0x3f
	.zero		1


	//   ....[25]....
        /*0d38*/ 	.word	0x00001a10
        /*0d3c*/ 	.word	0x00000003
        /*0d40*/ 	.word	0x00032430
        /*0d44*/ 	.short	0x010a
        /*0d46*/ 	.byte	0x3f
	.zero		1


	//   ....[26]....
        /*0d48*/ 	.word	0x00001d80
        /*0d4c*/ 	.word	0x00000005
        /*0d50*/ 	.word	0x00032410
        /*0d54*/ 	.short	0x010a
        /*0d56*/ 	.byte	0x3f
	.zero		1


	//   ....[27]....
        /*0d58*/ 	.word	0x00001dc0
        /*0d5c*/ 	.word	0x00000003
        /*0d60*/ 	.word	0x00032450
        /*0d64*/ 	.short	0x010a
        /*0d66*/ 	.byte	0x3f
	.zero		1


	//   ....[28]....
        /*0d68*/ 	.word	0x00001e00
        /*0d6c*/ 	.word	0x00000003
        /*0d70*/ 	.word	0x00032450
        /*0d74*/ 	.short	0x010a
        /*0d76*/ 	.byte	0x3f
	.zero		1


	//   ....[29]....
        /*0d78*/ 	.word	0x00003190
        /*0d7c*/ 	.word	0x00000018
        /*0d80*/ 	.word	0x00000000
        /*0d84*/ 	.short	0x0101
        /*0d86*/ 	.byte	0x3f
	.zero		1


	//   ....[30]....
        /*0d88*/ 	.word	0x00003c70
        /*0d8c*/ 	.word	0x00000003
        /*0d90*/ 	.word	0x00000000
        /*0d94*/ 	.short	0x0101
        /*0d96*/ 	.byte	0x3f
	.zero		1


	//   ....[31]....
        /*0d98*/ 	.word	0x00003dc0
        /*0d9c*/ 	.word	0x000000ff
        /*0da0*/ 	.word	0x00032430
        /*0da4*/ 	.short	0x010a
        /*0da6*/ 	.byte	0x04
	.zero		1


	//   ....[32]....
        /*0da8*/ 	.word	0x00003e00
        /*0dac*/ 	.word	0x000000ff
        /*0db0*/ 	.word	0x00032430
        /*0db4*/ 	.short	0x010a
        /*0db6*/ 	.byte	0x04
	.zero		1


	//   ....[33]....
        /*0db8*/ 	.word	0x00004010
        /*0dbc*/ 	.word	0x000000ff
        /*0dc0*/ 	.word	0x00032450
        /*0dc4*/ 	.short	0x010a
        /*0dc6*/ 	.byte	0x04
	.zero		1


	//   ....[34]....
        /*0dc8*/ 	.word	0x00004050
        /*0dcc*/ 	.word	0x000000ff
        /*0dd0*/ 	.word	0x00032450
        /*0dd4*/ 	.short	0x010a
        /*0dd6*/ 	.byte	0x04
	.zero		1


	//   ....[35]....
        /*0dd8*/ 	.word	0x00004c00
        /*0ddc*/ 	.word	0x00000098
        /*0de0*/ 	.word	0x00000000
        /*0de4*/ 	.short	0x0101
        /*0de6*/ 	.byte	0x3f
	.zero		1


	//   ....[36]....
        /*0de8*/ 	.word	0x00005e10
        /*0dec*/ 	.word	0x000000d6
        /*0df0*/ 	.word	0x00000000
        /*0df4*/ 	.short	0x0101
        /*0df6*/ 	.byte	0x3f
	.zero		1


	//   ....[37]....
        /*0df8*/ 	.word	0x000084c0
        /*0dfc*/ 	.word	0x00000000
        /*0e00*/ 	.word	0x00000000
        /*0e04*/ 	.short	0x0101
        /*0e06*/ 	.byte	0x3f
	.zero		1


	//   ....[38]....
        /*0e08*/ 	.word	0x0000b230
        /*0e0c*/ 	.word	0x00000000
        /*0e10*/ 	.word	0x00032440
        /*0e14*/ 	.short	0x010a
        /*0e16*/ 	.byte	0x3f
	.zero		1


	//   ....[39]....
        /*0e18*/ 	.word	0x0000c0b0
        /*0e1c*/ 	.word	0x00000008
        /*0e20*/ 	.word	0x00032400
        /*0e24*/ 	.short	0x0107
        /*0e26*/ 	.byte	0x3f
	.zero		1


	//   ....[40]....
        /*0e28*/ 	.word	0x0000c150
        /*0e2c*/ 	.word	0x00000002
        /*0e30*/ 	.word	0x00032400
        /*0e34*/ 	.short	0x0101
        /*0e36*/ 	.byte	0x3f
	.zero		1


	//   ....[41]....
        /*0e38*/ 	.word	0x0000cca0
        /*0e3c*/ 	.word	0x00000007
        /*0e40*/ 	.word	0x00032410
        /*0e44*/ 	.short	0x0107
        /*0e46*/ 	.byte	0x3f
	.zero		1


	//   ....[42]....
        /*0e48*/ 	.word	0x0000cda0
        /*0e4c*/ 	.word	0x00000002
        /*0e50*/ 	.word	0x00032410
        /*0e54*/ 	.short	0x0101
        /*0e56*/ 	.byte	0x3f
	.zero		1


	//   ....[43]....
        /*0e58*/ 	.word	0x0000cdc0
        /*0e5c*/ 	.word	0x00000002
        /*0e60*/ 	.word	0x00032420
        /*0e64*/ 	.short	0x010a
        /*0e66*/ 	.byte	0x3f
	.zero		1


	//   ....[44]....
        /*0e68*/ 	.word	0x0000ced0
        /*0e6c*/ 	.word	0x00000002
        /*0e70*/ 	.word	0x00032460
        /*0e74*/ 	.short	0x010a
        /*0e76*/ 	.byte	0x3f
	.zero		1


	//   ....[45]....
        /*0e78*/ 	.word	0x0000d7e0
        /*0e7c*/ 	.word	0x00000003
        /*0e80*/ 	.word	0x00032440
        /*0e84*/ 	.short	0x010a
        /*0e86*/ 	.byte	0x3f
	.zero		1


	//   ....[46]....
        /*0e88*/ 	.word	0x0000da40
        /*0e8c*/ 	.word	0x00000003
        /*0e90*/ 	.word	0x00032460
        /*0e94*/ 	.short	0x010a
        /*0e96*/ 	.byte	0x3f
	.zero		1


	//   ....[47]....
        /*0e98*/ 	.word	0x0000e2e0
        /*0e9c*/ 	.word	0x00000004
        /*0ea0*/ 	.word	0x00032440
        /*0ea4*/ 	.short	0x010a
        /*0ea6*/ 	.byte	0x3f
	.zero		1


	//   ....[48]....
        /*0ea8*/ 	.word	0x0000e530
        /*0eac*/ 	.word	0x00000004
        /*0eb0*/ 	.word	0x00032460
        /*0eb4*/ 	.short	0x010a
        /*0eb6*/ 	.byte	0x3f
	.zero		1


	//   ....[49]....
        /*0eb8*/ 	.word	0x0000ed40
        /*0ebc*/ 	.word	0x00000004
        /*0ec0*/ 	.word	0x00032440
        /*0ec4*/ 	.short	0x010a
        /*0ec6*/ 	.byte	0x3f
	.zero		1


	//   ....[50]....
        /*0ec8*/ 	.word	0x0000efa0
        /*0ecc*/ 	.word	0x00000004
        /*0ed0*/ 	.word	0x00032460
        /*0ed4*/ 	.short	0x010a
        /*0ed6*/ 	.byte	0x3f
	.zero		1


	//   ....[51]....
        /*0ed8*/ 	.word	0x000101e0
        /*0edc*/ 	.word	0x00000000
        /*0ee0*/ 	.word	0x00032420
        /*0ee4*/ 	.short	0x010a
        /*0ee6*/ 	.byte	0x3f
	.zero		1


	//   ....[52]....
        /*0ee8*/ 	.word	0x000103c0
        /*0eec*/ 	.word	0x00000006
        /*0ef0*/ 	.word	0x00000000
        /*0ef4*/ 	.short	0x010a
        /*0ef6*/ 	.byte	0x3f
	.zero		1


	//   ....[53]....
        /*0ef8*/ 	.word	0x00010430
        /*0efc*/ 	.word	0x00000007
        /*0f00*/ 	.word	0x00000000
        /*0f04*/ 	.short	0x010a
        /*0f06*/ 	.byte	0x3f
	.zero		1


	//   ....[54]....
        /*0f08*/ 	.word	0x000104a0
        /*0f0c*/ 	.word	0x00000004
        /*0f10*/ 	.word	0x00000000
        /*0f14*/ 	.short	0x010a
        /*0f16*/ 	.byte	0x3f
	.zero		1


	//   ....[55]....
        /*0f18*/ 	.word	0x000104d0
        /*0f1c*/ 	.word	0x00000003
        /*0f20*/ 	.word	0x00000000
        /*0f24*/ 	.short	0x010a
        /*0f26*/ 	.byte	0x3f
	.zero		1


	//   ....[56]....
        /*0f28*/ 	.word	0x00010530
        /*0f2c*/ 	.word	0x00000005
        /*0f30*/ 	.word	0x00032400
        /*0f34*/ 	.short	0x010a
        /*0f36*/ 	.byte	0x3f
	.zero		1


	//   ....[57]....
        /*0f38*/ 	.word	0x00010580
        /*0f3c*/ 	.word	0x00000003
        /*0f40*/ 	.word	0x00032430
        /*0f44*/ 	.short	0x010a
        /*0f46*/ 	.byte	0x3f
	.zero		1


	//   ....[58]....
        /*0f48*/ 	.word	0x000105d0
        /*0f4c*/ 	.word	0x00000005
        /*0f50*/ 	.word	0x00032410
        /*0f54*/ 	.short	0x010a
        /*0f56*/ 	.byte	0x3f
	.zero		1


	//   ....[59]....
        /*0f58*/ 	.word	0x00010620
        /*0f5c*/ 	.word	0x00000003
        /*0f60*/ 	.word	0x00032450
        /*0f64*/ 	.short	0x010a
        /*0f66*/ 	.byte	0x3f
	.zero		1


	//   ....[60]....
        /*0f68*/ 	.word	0x00010680
        /*0f6c*/ 	.word	0x00000099
        /*0f70*/ 	.word	0x00032430
        /*0f74*/ 	.short	0x010a
        /*0f76*/ 	.byte	0x3f
	.zero		1


	//   ....[61]....
        /*0f78*/ 	.word	0x000106e0
        /*0f7c*/ 	.word	0x000000d1
        /*0f80*/ 	.word	0x00032450
        /*0f84*/ 	.short	0x010a
        /*0f86*/ 	.byte	0x3f
	.zero		1


	//   ....[62]....
        /*0f88*/ 	.word	0x00010880
        /*0f8c*/ 	.word	0x00000000
        /*0f90*/ 	.word	0x00032440
        /*0f94*/ 	.short	0x010a
        /*0f96*/ 	.byte	0x3f
	.zero		1


	//   ....[63]....
        /*0f98*/ 	.word	0x00012120
        /*0f9c*/ 	.word	0x00000002
        /*0fa0*/ 	.word	0x00032420
        /*0fa4*/ 	.short	0x010a
        /*0fa6*/ 	.byte	0x3f
	.zero		1


	//   ....[64]....
        /*0fa8*/ 	.word	0x00012170
        /*0fac*/ 	.word	0x00000002
        /*0fb0*/ 	.word	0x00032460
        /*0fb4*/ 	.short	0x010a
        /*0fb6*/ 	.byte	0x3f
	.zero		1


	//   ....[65]....
        /*0fb8*/ 	.word	0x000121c0
        /*0fbc*/ 	.word	0x00000003
        /*0fc0*/ 	.word	0x00032440
        /*0fc4*/ 	.short	0x010a
        /*0fc6*/ 	.byte	0x3f
	.zero		1


	//   ....[66]....
        /*0fc8*/ 	.word	0x00012210
        /*0fcc*/ 	.word	0x00000003
        /*0fd0*/ 	.word	0x00032460
        /*0fd4*/ 	.short	0x010a
        /*0fd6*/ 	.byte	0x3f
	.zero		1


	//   ....[67]....
        /*0fd8*/ 	.word	0x00012260
        /*0fdc*/ 	.word	0x00000004
        /*0fe0*/ 	.word	0x00032440
        /*0fe4*/ 	.short	0x010a
        /*0fe6*/ 	.byte	0x3f
	.zero		1


	//   ....[68]....
        /*0fe8*/ 	.word	0x000122b0
        /*0fec*/ 	.word	0x00000004
        /*0ff0*/ 	.word	0x00032460
        /*0ff4*/ 	.short	0x010a
        /*0ff6*/ 	.byte	0x3f
	.zero		1


	//   ....[69]....
        /*0ff8*/ 	.word	0x00012300
        /*0ffc*/ 	.word	0x00000004
        /*1000*/ 	.word	0x00032440
        /*1004*/ 	.short	0x010a
        /*1006*/ 	.byte	0x3f
	.zero		1


	//   ....[70]....
        /*1008*/ 	.word	0x00012350
        /*100c*/ 	.word	0x00000004
        /*1010*/ 	.word	0x00032460
        /*1014*/ 	.short	0x010a
        /*1016*/ 	.byte	0x3f
	.zero		1


	//   ....[71]....
        /*1018*/ 	.word	0x00012db0
        /*101c*/ 	.word	0x00000000
        /*1020*/ 	.word	0x00032420
        /*1024*/ 	.short	0x010a
        /*1026*/ 	.byte	0x3f
	.zero		1


	//   ....[72]....
        /*1028*/ 	.word	0x00012f50
        /*102c*/ 	.word	0x00000006
        /*1030*/ 	.word	0x00000000
        /*1034*/ 	.short	0x010a
        /*1036*/ 	.byte	0x3f
	.zero		1


	//   ....[73]....
        /*1038*/ 	.word	0x00012fa0
        /*103c*/ 	.word	0x00000007
        /*1040*/ 	.word	0x00000000
        /*1044*/ 	.short	0x010a
        /*1046*/ 	.byte	0x3f
	.zero		1


	//   ....[74]....
        /*1048*/ 	.word	0x00012ff0
        /*104c*/ 	.word	0x00000004
        /*1050*/ 	.word	0x00000000
        /*1054*/ 	.short	0x010a
        /*1056*/ 	.byte	0x3f
	.zero		1


	//----- nvinfo : EIATTR_NUM_MBARRIERS
	.align		4
.L_1273:
        /*1058*/ 	.byte	0x03, 0x38
        /*105a*/ 	.short	0x0017


	//----- nvinfo : EIATTR_EXIT_INSTR_OFFSETS
	.align		4
        /*105c*/ 	.byte	0x04, 0x1c
        /*105e*/ 	.short	(.L_1275 - .L_1274)


	//   ....[0]....
.L_1274:
        /*1060*/ 	.word	0x00000ac0


	//   ....[1]....
        /*1064*/ 	.word	0x000098c0


	//   ....[2]....
        /*1068*/ 	.word	0x00010520


	//----- nvinfo : EIATTR_MAX_THREADS
	.align		4
.L_1275:
        /*106c*/ 	.byte	0x04, 0x05
        /*106e*/ 	.short	(.L_1277 - .L_1276)
.L_1276:
        /*1070*/ 	.word	0x00000180
        /*1074*/ 	.word	0x00000001
        /*1078*/ 	.word	0x00000001


	//----- nvinfo : EIATTR_CRS_STACK_SIZE
	.align		4
.L_1277:
        /*107c*/ 	.byte	0x04, 0x1e
        /*107e*/ 	.short	(.L_1279 - .L_1278)
.L_1278:
        /*1080*/ 	.word	0x00000000


	//----- nvinfo : EIATTR_CBANK_PARAM_SIZE
	.align		4
.L_1279:
        /*1084*/ 	.byte	0x03, 0x19
        /*1086*/ 	.short	0x0bf0


	//----- nvinfo : EIATTR_PARAM_CBANK
	.align		4
        /*1088*/ 	.byte	0x04, 0x0a
        /*108a*/ 	.short	(.L_1281 - .L_1280)
	.align		4
.L_1280:
        /*108c*/ 	.word	index@(.nv.constant0._ZN7cutlass13device_kernelIN5flash11enable_sm90INS1_16FlashAttnFwdSm90INS1_25CollectiveMainloopFwdSm90ILi2EN4cute5tupleIJNS5_1CILi1EEES8_S8_EEENS6_IJNS7_ILi128EEENS7_ILi96EEENS7_ILi64EEEEEELi256ENS_10bfloat16_tEfNS_4arch4Sm90ELb0ELb0ELb0ELb1ELb0ELb0ELb1ELb1ELb0ELb1ELb0ELb0EEENS1_21CollectiveEpilogueFwdINS6_IJSA_NS7_ILi256EEESB_EEES9_SE_SG_Li256ELb1ELb1ELb0ELb0EEENS1_36VarlenDynamicPersistentTileSchedulerILi128ELi96ELi256ELi128ELb0ELb1ELb1ELb0ELb1ELb1EEEEEEEEEvNT_6ParamsE)
        /*1090*/ 	.short	0x0210
        /*1092*/ 	.short	0x0bf0


	//----- nvinfo : EIATTR_SW_WAR
	.align		4
.L_1281:
        /*1094*/ 	.byte	0x04, 0x36
        /*1096*/ 	.short	(.L_1283 - .L_1282)
.L_1282:
        /*1098*/ 	.word	0x00000008
.L_1283:


//--------------------- .nv.info._ZN7cutlass13device_kernelIN5flash11enable_sm90INS1_16FlashAttnFwdSm90INS1_25CollectiveMainloopFwdSm90ILi2EN4cute5tupleIJNS5_1CILi1EEES8_S8_EEENS6_IJNS7_ILi128EEENS7_ILi96EEENS7_ILi64EEEEEELi256ENS_10bfloat16_tEfNS_4arch4Sm90ELb0ELb0ELb0ELb1ELb0ELb1ELb1ELb1ELb0ELb1ELb0ELb0EEENS1_21CollectiveEpilogueFwdINS6_IJSA_NS7_ILi256EEESB_EEES9_SE_SG_Li256ELb1ELb1ELb0ELb0EEENS1_36VarlenDynamicPersistentTileSchedulerILi128ELi96ELi256ELi128ELb0ELb1ELb1ELb0ELb1ELb1EEEEEEEEEvNT_6ParamsE --------------------------
	.section	.nv.info._ZN7cutlass13device_kernelIN5flash11enable_sm90INS1_16FlashAttnFwdSm90INS1_25CollectiveMainloopFwdSm90ILi2EN4cute5tupleIJNS5_1CILi1EEES8_S8_EEENS6_IJNS7_ILi128EEENS7_ILi96EEENS7_ILi64EEEEEELi256ENS_10bfloat16_tEfNS_4arch4Sm90ELb0ELb0ELb0ELb1ELb0ELb1ELb1ELb1ELb0ELb1ELb0ELb0EEENS1_21CollectiveEpilogueFwdINS6_IJSA_NS7_ILi256EEESB_EEES9_SE_SG_Li256ELb1ELb1ELb0ELb0EEENS1_36VarlenDynamicPersistentTileSchedulerILi128ELi96ELi256ELi128ELb0ELb1ELb1ELb0ELb1ELb1EEEEEEEEEvNT_6ParamsE,"",@"SHT_CUDA_INFO"
	.sectionflags	@""
	.align	4


	//----- nvinfo : EIATTR_CUDA_API_VERSION
	.align		4
        /*0000*/ 	.byte	0x04, 0x37
        /*0002*/ 	.short	(.L_1285 - .L_1284)
.L_1284:
        /*0004*/ 	.word	0x00000082


	//----- nvinfo : EIATTR_KPARAM_INFO
	.align		4
.L_1285:
        /*0008*/ 	.byte	0x04, 0x17
        /*000a*/ 	.short	(.L_1287 - .L_1286)
.L_1286:
        /*000c*/ 	.word	0x00000000
        /*0010*/ 	.short	0x0000
        /*0012*/ 	.short	0x0070
        /*0014*/ 	.byte	0x00, 0xf0, 0x01, 0x2e


	//----- nvinfo : EIATTR_SPARSE_MMA_MASK
	.align		4
.L_1287:
        /*0018*/ 	.byte	0x03, 0x50
        /*001a*/ 	.short	0x0000


	//----- nvinfo : EIATTR_MAXREG_COUNT
	.align		4
        /*001c*/ 	.byte	0x03, 0x1b
        /*001e*/ 	.short	0x00a8


	//----- nvinfo : EIATTR_NUM_BARRIERS
	.align		4
        /*0020*/ 	.byte	0x02, 0x4c
        /*0022*/ 	.byte	0x10
	.zero		1


	//----- nvinfo : EIATTR_EXTERNS
	.align		4
        /*0024*/ 	.byte	0x04, 0x0f
        /*0026*/ 	.short	(.L_1289 - .L_1288)


	//   ....[0]....
	.align		4
.L_1288:
        /*0028*/ 	.word	index@(__assertfail)


	//----- nvinfo : EIATTR_ANNOTATIONS
	.align		4
.L_1289:
        /*002c*/ 	.byte	0x04, 0x55
        /*002e*/ 	.short	(.L_1291 - .L_1290)


	//   ....[0]....
.L_1290:
        /* <DEDUP_REMOVED lines=130> */


	//----- nvinfo : EIATTR_MERCURY_ISA_VERSION
	.align		4
.L_1291:
        /*0840*/ 	.byte	0x03, 0x5f
        /*0842*/ 	.short	0x0101


	//----- nvinfo : EIATTR_UNUSED_LOAD_BYTE_OFFSET
	.align		4
        /*0844*/ 	.byte	0x04, 0x44
        /*0846*/ 	.short	(.L_1293 - .L_1292)


	//   ....[0]....
.L_1292:
        /*0848*/ 	.word	0x00000ae0
        /*084c*/ 	.word	0x0000fff0


	//   ....[1]....
        /*0850*/ 	.word	0x0000dd30
        /*0854*/ 	.word	0x0000fff0


	//----- nvinfo : EIATTR_INT_WARP_WIDE_INSTR_OFFSETS
	.align		4
.L_1293:
        /*0858*/ 	.byte	0x04, 0x31
        /*085a*/ 	.short	(.L_1295 - .L_1294)


	//   ....[0]....
.L_1294:
        /*085c*/ 	.word	0x00000180


	//   ....[1]....
        /*0860*/ 	.word	0x000001c0


	//   ....[2]....
        /*0864*/ 	.word	0x00000230


	//   ....[3]....
        /*0868*/ 	.word	0x000002a0


	//   ....[4]....
        /*086c*/ 	.word	0x00013160


	//   ....[5]....
        /*0870*/ 	.word	0x000131c0


	//   ....[6]....
        /*0874*/ 	.word	0x00017f10


	//   ....[7]....
        /*0878*/ 	.word	0x00017f70


	//----- nvinfo : EIATTR_COOP_GROUP_MASK_REGIDS
	.align		4
.L_1295:
        /*087c*/ 	.byte	0x04, 0x29
        /*087e*/ 	.short	(.L_1297 - .L_1296)


	//   ....[0]....
.L_1296:
        /*0880*/ 	.word	0xffffffff


	//   ....[1]....
        /*0884*/ 	.word	0xffffffff


	//   ....[2]....
        /*0888*/ 	.word	0xffffffff


	//   ....[3]....
        /*088c*/ 	.word	0xffffffff


	//   ....[4]....
        /*0890*/ 	.word	0xffffffff


	//   ....[5]....
        /*0894*/ 	.word	0xffffffff


	//   ....[6]....
        /*0898*/ 	.word	0xffffffff


	//   ....[7]....
        /*089c*/ 	.word	0xffffffff


	//   ....[8]....
        /*08a0*/ 	.word	0xffffffff


	//   ....[9]....
        /*08a4*/ 	.word	0xffffffff


	//   ....[10]....
        /*08a8*/ 	.word	0xffffffff


	//   ....[11]....
        /*08ac*/ 	.word	0xffffffff


	//   ....[12]....
        /*08b0*/ 	.word	0xffffffff


	//   ....[13]....
        /*08b4*/ 	.word	0xffffffff


	//   ....[14]....
        /*08b8*/ 	.word	0xffffffff


	//   ....[15]....
        /*08bc*/ 	.word	0xffffffff


	//   ....[16]....
        /*08c0*/ 	.word	0xffffffff


	//   ....[17]....
        /*08c4*/ 	.word	0xffffffff


	//   ....[18]....
        /*08c8*/ 	.word	0xffffffff


	//   ....[19]....
        /*08cc*/ 	.word	0xffffffff


	//   ....[20]....
        /*08d0*/ 	.word	0xffffffff


	//   ....[21]....
        /*08d4*/ 	.word	0xffffffff


	//   ....[22]....
        /*08d8*/ 	.word	0xffffffff


	//   ....[23]....
        /*08dc*/ 	.word	0xffffffff


	//   ....[24]....
        /*08e0*/ 	.word	0xffffffff


	//   ....[25]....
        /*08e4*/ 	.word	0xffffffff


	//   ....[26]....
        /*08e8*/ 	.word	0xffffffff


	//   ....[27]....
        /*08ec*/ 	.word	0xffffffff


	//   ....[28]....
        /*08f0*/ 	.word	0xffffffff


	//   ....[29]....
        /*08f4*/ 	.word	0xffffffff


	//   ....[30]....
        /*08f8*/ 	.word	0xffffffff


	//   ....[31]....
        /*08fc*/ 	.word	0xffffffff


	//   ....[32]....
        /*0900*/ 	.word	0xffffffff


	//   ....[33]....
        /*0904*/ 	.word	0xffffffff


	//   ....[34]....
        /*0908*/ 	.word	0xffffffff


	//   ....[35]....
        /*090c*/ 	.word	0xffffffff


	//   ....[36]....
        /*0910*/ 	.word	0xffffffff


	//   ....[37]....
        /*0914*/ 	.word	0xffffffff


	//   ....[38]....
        /*0918*/ 	.word	0xffffffff


	//   ....[39]....
        /*091c*/ 	.word	0xffffffff


	//   ....[40]....
        /*0920*/ 	.word	0xffffffff


	//   ....[41]....
        /*0924*/ 	.word	0xffffffff


	//   ....[42]....
        /*0928*/ 	.word	0xffffffff


	//   ....[43]....
        /*092c*/ 	.word	0xffffffff


	//   ....[44]....
        /*0930*/ 	.word	0xffffffff


	//   ....[45]....
        /*0934*/ 	.word	0xffffffff


	//   ....[46]....
        /*0938*/ 	.word	0xffffffff


	//   ....[47]....
        /*093c*/ 	.word	0xffffffff


	//   ....[48]....
        /*0940*/ 	.word	0xffffffff


	//   ....[49]....
        /*0944*/ 	.word	0xffffffff


	//   ....[50]....
        /*0948*/ 	.word	0xffffffff


	//   ....[51]....
        /*094c*/ 	.word	0xffffffff


	//   ....[52]....
        /*0950*/ 	.word	0xffffffff


	//   ....[53]....
        /*0954*/ 	.word	0xffffffff


	//   ....[54]....
        /*0958*/ 	.word	0xffffffff


	//   ....[55]....
        /*095c*/ 	.word	0xffffffff


	//   ....[56]....
        /*0960*/ 	.word	0xffffffff


	//   ....[57]....
        /*0964*/ 	.word	0xffffffff


	//   ....[58]....
        /*0968*/ 	.word	0xffffffff


	//   ....[59]....
        /*096c*/ 	.word	0xffffffff


	//   ....[60]....
        /*0970*/ 	.word	0xffffffff


	//   ....[61]....
        /*0974*/ 	.word	0xffffffff


	//   ....[62]....
        /*0978*/ 	.word	0xffffffff


	//   ....[63]....
        /*097c*/ 	.word	0xffffffff


	//   ....[64]....
        /*0980*/ 	.word	0xffffffff


	//   ....[65]....
        /*0984*/ 	.word	0xffffffff


	//   ....[66]....
        /*0988*/ 	.word	0xffffffff


	//   ....[67]....
        /*098c*/ 	.word	0xffffffff


	//   ....[68]....
        /*0990*/ 	.word	0xffffffff


	//   ....[69]....
        /*0994*/ 	.word	0xffffffff


	//   ....[70]....
        /*0998*/ 	.word	0xffffffff


	//   ....[71]....
        /*099c*/ 	.word	0xffffffff


	//   ....[72]....
        /*09a0*/ 	.word	0xffffffff


	//   ....[73]....
        /*09a4*/ 	.word	0xffffffff


	//   ....[74]....
        /*09a8*/ 	.word	0xffffffff


	//   ....[75]....
        /*09ac*/ 	.word	0xffffffff


	//   ....[76]....
        /*09b0*/ 	.word	0xffffffff


	//   ....[77]....
        /*09b4*/ 	.word	0xffffffff


	//   ....[78]....
        /*09b8*/ 	.word	0xffffffff


	//   ....[79]....
        /*09bc*/ 	.word	0xffffffff


	//   ....[80]....
        /*09c0*/ 	.word	0xffffffff


	//   ....[81]....
        /*09c4*/ 	.word	0xffffffff


	//   ....[82]....
        /*09c8*/ 	.word	0xffffffff


	//   ....[83]....
        /*09cc*/ 	.word	0xffffffff


	//   ....[84]....
        /*09d0*/ 	.word	0xffffffff


	//   ....[85]....
        /*09d4*/ 	.word	0xffffffff


	//   ....[86]....
        /*09d8*/ 	.word	0xffffffff


	//   ....[87]....
        /*09dc*/ 	.word	0xffffffff


	//   ....[88]....
        /*09e0*/ 	.word	0xffffffff


	//   ....[89]....
        /*09e4*/ 	.word	0xffffffff


	//   ....[90]....
        /*09e8*/ 	.word	0xffffffff


	//   ....[91]....
        /*09ec*/ 	.word	0xffffffff


	//   ....[92]....
        /*09f0*/ 	.word	0xffffffff


	//   ....[93]....
        /*09f4*/ 	.word	0xffffffff


	//   ....[94]....
        /*09f8*/ 	.word	0xffffffff


	//   ....[95]....
        /*09fc*/ 	.word	0xffffffff


	//   ....[96]....
        /*0a00*/ 	.word	0xffffffff


	//   ....[97]....
        /*0a04*/ 	.word	0xffffffff


	//   ....[98]....
        /*0a08*/ 	.word	0xffffffff


	//   ....[99]....
        /*0a0c*/ 	.word	0xffffffff


	//   ....[100]....
        /*0a10*/ 	.word	0xffffffff


	//   ....[101]....
        /*0a14*/ 	.word	0xffffffff


	//   ....[102]....
        /*0a18*/ 	.word	0xffffffff


	//   ....[103]....
        /*0a1c*/ 	.word	0xffffffff


	//   ....[104]....
        /*0a20*/ 	.word	0xffffffff


	//   ....[105]....
        /*0a24*/ 	.word	0xffffffff


	//   ....[106]....
        /*0a28*/ 	.word	0xffffffff


	//   ....[107]....
        /*0a2c*/ 	.word	0xffffffff


	//   ....[108]....
        /*0a30*/ 	.word	0xffffffff


	//   ....[109]....
        /*0a34*/ 	.word	0xffffffff


	//   ....[110]....
        /*0a38*/ 	.word	0xffffffff


	//   ....[111]....
        /*0a3c*/ 	.word	0xffffffff


	//   ....[112]....
        /*0a40*/ 	.word	0xffffffff


	//   ....[113]....
        /*0a44*/ 	.word	0xffffffff


	//   ....[114]....
        /*0a48*/ 	.word	0xffffffff


	//   ....[115]....
        /*0a4c*/ 	.word	0xffffffff


	//   ....[116]....
        /*0a50*/ 	.word	0x0500000f


	//   ....[117]....
        /*0a54*/ 	.word	0x0500000f


	//   ....[118]....
        /*0a58*/ 	.word	0x0500000f


	//   ....[119]....
        /*0a5c*/ 	.word	0x0500000f


	//   ....[120]....
        /*0a60*/ 	.word	0x0500000f


	//   ....[121]....
        /*0a64*/ 	.word	0x0500000f


	//   ....[122]....
        /*0a68*/ 	.word	0x0500000f


	//   ....[123]....
        /*0a6c*/ 	.word	0x0500000f


	//   ....[124]....
        /*0a70*/ 	.word	0x0500000f


	//   ....[125]....
        /*0a74*/ 	.word	0x0500000f


	//   ....[126]....
        /*0a78*/ 	.word	0x0500000f


	//   ....[127]....
        /*0a7c*/ 	.word	0x0500000f


	//   ....[128]....
        /*0a80*/ 	.word	0x0500000f


	//   ....[129]....
        /*0a84*/ 	.word	0x0500000f


	//   ....[130]....
        /*0a88*/ 	.word	0x0500000f


	//   ....[131]....
        /*0a8c*/ 	.word	0x0500000f


	//   ....[132]....
        /*0a90*/ 	.word	0x0500000f


	//   ....[133]....
        /*0a94*/ 	.word	0x0500000f


	//   ....[134]....
        /*0a98*/ 	.word	0x0500000f


	//   ....[135]....
        /*0a9c*/ 	.word	0x0500000f


	//   ....[136]....
        /*0aa0*/ 	.word	0x0500000f


	//   ....[137]....
        /*0aa4*/ 	.word	0x0500000f


	//   ....[138]....
        /*0aa8*/ 	.word	0x0500000f


	//   ....[139]....
        /*0aac*/ 	.word	0x0500000f


	//   ....[140]....
        /*0ab0*/ 	.word	0x0500000f


	//   ....[141]....
        /*0ab4*/ 	.word	0x0500000f


	//   ....[142]....
        /*0ab8*/ 	.word	0x0500000f


	//   ....[143]....
        /*0abc*/ 	.word	0x0500000f


	//   ....[144]....
        /*0ac0*/ 	.word	0x0500000f


	//   ....[145]....
        /*0ac4*/ 	.word	0x0500000f


	//   ....[146]....
        /*0ac8*/ 	.word	0x0500000f


	//   ....[147]....
        /*0acc*/ 	.word	0x0500000f


	//   ....[148]....
        /*0ad0*/ 	.word	0x0500000f


	//   ....[149]....
        /*0ad4*/ 	.word	0x0500000f


	//   ....[150]....
        /*0ad8*/ 	.word	0x0500000f


	//   ....[151]....
        /*0adc*/ 	.word	0x0500000f


	//   ....[152]....
        /*0ae0*/ 	.word	0x0500000f


	//   ....[153]....
        /*0ae4*/ 	.word	0x0500000f


	//   ....[154]....
        /*0ae8*/ 	.word	0x0500000f


	//   ....[155]....
        /*0aec*/ 	.word	0x0500000f


	//   ....[156]....
        /*0af0*/ 	.word	0x0500000f


	//   ....[157]....
        /*0af4*/ 	.word	0x0500000f


	//   ....[158]....
        /*0af8*/ 	.word	0x0500000f


	//   ....[159]....
        /*0afc*/ 	.word	0x0500000f


	//   ....[160]....
        /*0b00*/ 	.word	0x0500000f


	//   ....[161]....
        /*0b04*/ 	.word	0x0500000f


	//   ....[162]....
        /*0b08*/ 	.word	0x0500000f


	//   ....[163]....
        /*0b0c*/ 	.word	0x0500000f


	//   ....[164]....
        /*0b10*/ 	.word	0x0500000f


	//   ....[165]....
        /*0b14*/ 	.word	0x0500000f


	//   ....[166]....
        /*0b18*/ 	.word	0x0500000f


	//   ....[167]....
        /*0b1c*/ 	.word	0x0500000f


	//   ....[168]....
        /*0b20*/ 	.word	0x0500000f


	//   ....[169]....
        /*0b24*/ 	.word	0x0500000f


	//   ....[170]....
        /*0b28*/ 	.word	0x0500000f


	//   ....[171]....
        /*0b2c*/ 	.word	0x0500000f


	//   ....[172]....
        /*0b30*/ 	.word	0x0500000f


	//   ....[173]....
        /*0b34*/ 	.word	0x0500000f


	//   ....[174]....
        /*0b38*/ 	.word	0x0500000f


	//   ....[175]....
        /*0b3c*/ 	.word	0x0500000f


	//   ....[176]....
        /*0b40*/ 	.word	0x0500000f


	//   ....[177]....
        /*0b44*/ 	.word	0x0500000f


	//   ....[178]....
        /*0b48*/ 	.word	0x0500000f


	//   ....[179]....
        /*0b4c*/ 	.word	0x0500000f


	//   ....[180]....
        /*0b50*/ 	.word	0x0500000f


	//   ....[181]....
        /*0b54*/ 	.word	0x0500000f


	//   ....[182]....
        /*0b58*/ 	.word	0x0500000f


	//   ....[183]....
        /*0b5c*/ 	.word	0x0500000f


	//   ....[184]....
        /*0b60*/ 	.word	0x0500000f


	//----- nvinfo : EIATTR_COOP_GROUP_INSTR_OFFSETS
	.align		4
.L_1297:
        /*0b64*/ 	.byte	0x04, 0x28
        /*0b66*/ 	.short	(.L_1299 - .L_1298)


	//   ....[0]....
.L_1298:
        /*0b68*/ 	.word	0x00000060


	//   ....[1]....
        /*0b6c*/ 	.word	0x00000190


	//   ....[2]....
        /*0b70*/ 	.word	0x00000250


	//   ....[3]....
        /*0b74*/ 	.word	0x00000420


	//   ....[4]....
        /*0b78*/ 	.word	0x00000580


	//   ....[5]....
        /*0b7c*/ 	.word	0x000006a0


	//   ....[6]....
        /*0b80*/ 	.word	0x00000800


	//   ....[7]....
        /*0b84*/ 	.word	0x00005d70


	//   ....[8]....
        /*0b88*/ 	.word	0x000062e0


	//   ....[9]....
        /*0b8c*/ 	.word	0x000062f0


	//   ....[10]....
        /*0b90*/ 	.word	0x00006300


	//   ....[11]....
        /*0b94*/ 	.word	0x00006310


	//   ....[12]....
        /*0b98*/ 	.word	0x000072a0


	//   ....[13]....
        /*0b9c*/ 	.word	0x000072b0


	//   ....[14]....
        /*0ba0*/ 	.word	0x000072c0


	//   ....[15]....
        /*0ba4*/ 	.word	0x000072d0


	//   ....[16]....
        /*0ba8*/ 	.word	0x00009bb0


	//   ....[17]....
        /*0bac*/ 	.word	0x00009c40


	//   ....[18]....
        /*0bb0*/ 	.word	0x00009c60


	//   ....[19]....
        /*0bb4*/ 	.word	0x00009c80


	//   ....[20]....
        /*0bb8*/ 	.word	0x0000ba00


	//   ....[21]....
        /*0bbc*/ 	.word	0x0000ba20


	//   ....[22]....
        /*0bc0*/ 	.word	0x0000bcd0


	//   ....[23]....
        /*0bc4*/ 	.word	0x0000bcf0


	//   ....[24]....
        /*0bc8*/ 	.word	0x0000d2b0


	//   ....[25]....
        /*0bcc*/ 	.word	0x0000d310


	//   ....[26]....
        /*0bd0*/ 	.word	0x0000d350


	//   ....[27]....
        /*0bd4*/ 	.word	0x0000d390


	//   ....[28]....
        /*0bd8*/ 	.word	0x0000ece0


	//   ....[29]....
        /*0bdc*/ 	.word	0x0000ed20


	//   ....[30]....
        /*0be0*/ 	.word	0x0000ed60


	//   ....[31]....
        /*0be4*/ 	.word	0x0000eda0


	//   ....[32]....
        /*0be8*/ 	.word	0x0000f670


	//   ....[33]....
        /*0bec*/ 	.word	0x0000f6b0


	//   ....[34]....
        /*0bf0*/ 	.word	0x0000f830


	//   ....[35]....
        /*0bf4*/ 	.word	0x0000f850


	//   ....[36]....
        /*0bf8*/ 	.word	0x0000f990


	//   ....[37]....
        /*0bfc*/ 	.word	0x0000f9b0


	//   ....[38]....
        /*0c00*/ 	.word	0x0000faf0


	//   ....[39]....
        /*0c04*/ 	.word	0x0000fb00


	//   ....[40]....
        /*0c08*/ 	.word	0x00010360


	//   ....[41]....
        /*0c0c*/ 	.word	0x00010370


	//   ....[42]....
        /*0c10*/ 	.word	0x00010550


	//   ....[43]....
        /*0c14*/ 	.word	0x00010560


	//   ....[44]....
        /*0c18*/ 	.word	0x00010730


	//   ....[45]....
        /*0c1c*/ 	.word	0x00010740


	//   ....[46]....
        /*0c20*/ 	.word	0x00010910


	//   ....[47]....
        /*0c24*/ 	.word	0x00010920


	//   ....[48]....
        /*0c28*/ 	.word	0x00010b40


	//   ....[49]....
        /*0c2c*/ 	.word	0x00010d30


	//   ....[50]....
        /*0c30*/ 	.word	0x00010d60


	//   ....[51]....
        /*0c34*/ 	.word	0x00010d90


	//   ....[52]....
        /*0c38*/ 	.word	0x00010dc0


	//   ....[53]....
        /*0c3c*/ 	.word	0x00010df0


	//   ....[54]....
        /*0c40*/ 	.word	0x00010e20


	//   ....[55]....
        /*0c44*/ 	.word	0x00010f90


	//   ....[56]....
        /*0c48*/ 	.word	0x00010fc0


	//   ....[57]....
        /*0c4c*/ 	.word	0x00010ff0


	//   ....[58]....
        /*0c50*/ 	.word	0x00011020


	//   ....[59]....
        /*0c54*/ 	.word	0x00011050


	//   ....[60]....
        /*0c58*/ 	.word	0x00011080


	//   ....[61]....
        /*0c5c*/ 	.word	0x00011120


	//   ....[62]....
        /*0c60*/ 	.word	0x00011150


	//   ....[63]....
        /*0c64*/ 	.word	0x000111e0


	//   ....[64]....
        /*0c68*/ 	.word	0x00011d80


	//   ....[65]....
        /*0c6c*/ 	.word	0x00013770


	//   ....[66]....
        /*0c70*/ 	.word	0x00014300


	//   ....[67]....
        /*0c74*/ 	.word	0x00014320


	//   ....[68]....
        /*0c78*/ 	.word	0x00014350


	//   ....[69]....
        /*0c7c*/ 	.word	0x00014370


	//   ....[70]....
        /*0c80*/ 	.word	0x00014420


	//   ....[71]....
        /*0c84*/ 	.word	0x000144b0


	//   ....[72]....
        /*0c88*/ 	.word	0x000144e0


	//   ....[73]....
        /*0c8c*/ 	.word	0x00014560


	//   ....[74]....
        /*0c90*/ 	.word	0x00014590


	//   ....[75]....
        /*0c94*/ 	.word	0x00014610


	//   ....[76]....
        /*0c98*/ 	.word	0x00014640


	//   ....[77]....
        /*0c9c*/ 	.word	0x000146c0


	//   ....[78]....
        /*0ca0*/ 	.word	0x000146f0


	//   ....[79]....
        /*0ca4*/ 	.word	0x00014750


	//   ....[80]....
        /*0ca8*/ 	.word	0x00014760


	//   ....[81]....
        /*0cac*/ 	.word	0x000147d0


	//   ....[82]....
        /*0cb0*/ 	.word	0x00014ef0


	//   ....[83]....
        /*0cb4*/ 	.word	0x00014f10


	//   ....[84]....
        /*0cb8*/ 	.word	0x00014f30


	//   ....[85]....
        /*0cbc*/ 	.word	0x00014fe0


	//   ....[86]....
        /*0cc0*/ 	.word	0x000150a0


	//   ....[87]....
        /*0cc4*/ 	.word	0x000150b0


	//   ....[88]....
        /*0cc8*/ 	.word	0x00015170


	//   ....[89]....
        /*0ccc*/ 	.word	0x00015180


	//   ....[90]....
        /*0cd0*/ 	.word	0x00015220


	//   ....[91]....
        /*0cd4*/ 	.word	0x00015230


	//   ....[92]....
        /*0cd8*/ 	.word	0x000152e0


	//   ....[93]....
        /*0cdc*/ 	.word	0x000152f0


	//   ....[94]....
        /*0ce0*/ 	.word	0x000153a0


	//   ....[95]....
        /*0ce4*/ 	.word	0x000153b0


	//   ....[96]....
        /*0ce8*/ 	.word	0x00015420


	//   ....[97]....
        /*0cec*/ 	.word	0x00015470


	//   ....[98]....
        /*0cf0*/ 	.word	0x000181a0


	//   ....[99]....
        /*0cf4*/ 	.word	0x000181d0


	//   ....[100]....
        /*0cf8*/ 	.word	0x00018210


	//   ....[101]....
        /*0cfc*/ 	.word	0x00018240


	//   ....[102]....
        /*0d00*/ 	.word	0x00018270


	//   ....[103]....
        /*0d04*/ 	.word	0x000182a0


	//   ....[104]....
        /*0d08*/ 	.word	0x000182d0


	//   ....[105]....
        /*0d0c*/ 	.word	0x00018300


	//   ....[106]....
        /*0d10*/ 	.word	0x00018480


	//   ....[107]....
        /*0d14*/ 	.word	0x000184b0


	//   ....[108]....
        /*0d18*/ 	.word	0x000184e0


	//   ....[109]....
        /*0d1c*/ 	.word	0x00018510


	//   ....[110]....
        /*0d20*/ 	.word	0x00018540


	//   ....[111]....
        /*0d24*/ 	.word	0x00018570


	//   ....[112]....
        /*0d28*/ 	.word	0x00018630


	//   ....[113]....
        /*0d2c*/ 	.word	0x00018650


	//   ....[114]....
        /*0d30*/ 	.word	0x000186c0


	//   ....[115]....
        /*0d34*/ 	.word	0x00018b50


	//   ....[116]....
        /*0d38*/ 	.word	0x00018f90


	//   ....[117]....
        /*0d3c*/ 	.word	0x00019030


	//   ....[118]....
        /*0d40*/ 	.word	0x000190c0


	//   ....[119]....
        /*0d44*/ 	.word	0x00019110


	//   ....[120]....
        /*0d48*/ 	.word	0x00019160


	//   ....[121]....
        /*0d4c*/ 	.word	0x00019240


	//   ....[122]....
        /*0d50*/ 	.word	0x000192d0


	//   ....[123]....
        /*0d54*/ 	.word	0x00019320


	//   ....[124]....
        /*0d58*/ 	.word	0x00019370


	//   ....[125]....
        /*0d5c*/ 	.word	0x000195d0


	//   ....[126]....
        /*0d60*/ 	.word	0x00019620


	//   ....[127]....
        /*0d64*/ 	.word	0x000196b0


	//   ....[128]....
        /*0d68*/ 	.word	0x00019740


	//   ....[129]....
        /*0d6c*/ 	.word	0x000197d0


	//   ....[130]....
        /*0d70*/ 	.word	0x00019860


	//   ....[131]....
        /*0d74*/ 	.word	0x000198f0


	//   ....[132]....
        /*0d78*/ 	.word	0x00019980


	//   ....[133]....
        /*0d7c*/ 	.word	0x00019a40


	//   ....[134]....
        /*0d80*/ 	.word	0x00019d30


	//   ....[135]....
        /*0d84*/ 	.word	0x00019eb0


	//   ....[136]....
        /*0d88*/ 	.word	0x00019f20


	//   ....[137]....
        /*0d8c*/ 	.word	0x00019f80


	//   ....[138]....
        /*0d90*/ 	.word	0x00019fe0


	//   ....[139]....
        /*0d94*/ 	.word	0x0001a0b0


	//   ....[140]....
        /*0d98*/ 	.word	0x0001a170


	//   ....[141]....
        /*0d9c*/ 	.word	0x0001a280


	//   ....[142]....
        /*0da0*/ 	.word	0x0001a320


	//   ....[143]....
        /*0da4*/ 	.word	0x0001a3f0


	//   ....[144]....
        /*0da8*/ 	.word	0x0001a490


	//   ....[145]....
        /*0dac*/ 	.word	0x0001a560


	//   ....[146]....
        /*0db0*/ 	.word	0x0001a600


	//   ....[147]....
        /*0db4*/ 	.word	0x0001a6d0


	//   ....[148]....
        /*0db8*/ 	.word	0x0001a770


	//   ....[149]....
        /*0dbc*/ 	.word	0x0001a820


	//   ....[150]....
        /*0dc0*/ 	.word	0x0001a900


	//   ....[151]....
        /*0dc4*/ 	.word	0x0001ab50


	//   ....[152]....
        /*0dc8*/ 	.word	0x0001ac20


	//   ....[153]....
        /*0dcc*/ 	.word	0x0001acf0


	//   ....[154]....
        /*0dd0*/ 	.word	0x0001ad60


	//   ....[155]....
        /*0dd4*/ 	.word	0x0001ae70


	//   ....[156]....
        /*0dd8*/ 	.word	0x0001af60


	//   ....[157]....
        /*0ddc*/ 	.word	0x0001aff0


	//   ....[158]....
        /*0de0*/ 	.word	0x0001b0e0


	//   ....[159]....
        /*0de4*/ 	.word	0x0001b170


	//   ....[160]....
        /*0de8*/ 	.word	0x0001b260


	//   ....[161]....
        /*0dec*/ 	.word	0x0001b2f0


	//   ....[162]....
        /*0df0*/ 	.word	0x0001b3d0


	//   ....[163]....
        /*0df4*/ 	.word	0x0001b500


	//   ....[164]....
        /*0df8*/ 	.word	0x0001b550


	//   ....[165]....
        /*0dfc*/ 	.word	0x0001b5b0


	//   ....[166]....
        /*0e00*/ 	.word	0x0001b650


	//   ....[167]....
        /*0e04*/ 	.word	0x0001b9f0


	//   ....[168]....
        /*0e08*/ 	.word	0x0001ba90


	//   ....[169]....
        /*0e0c*/ 	.word	0x0001bbb0


	//   ....[170]....
        /*0e10*/ 	.word	0x0001bc30


	//   ....[171]....
        /*0e14*/ 	.word	0x0001bcb0


	//   ....[172]....
        /*0e18*/ 	.word	0x0001bd30


	//   ....[173]....
        /*0e1c*/ 	.word	0x0001bdb0


	//   ....[174]....
        /*0e20*/ 	.word	0x0001be40


	//   ....[175]....
        /*0e24*/ 	.word	0x0001bee0


	//   ....[176]....
        /*0e28*/ 	.word	0x0001bf90


	//   ....[177]....
        /*0e2c*/ 	.word	0x0001c010


	//   ....[178]....
        /*0e30*/ 	.word	0x0001c090


	//   ....[179]....
        /*0e34*/ 	.word	0x0001c110


	//   ....[180]....
        /*0e38*/ 	.word	0x0001c1a0


	//   ....[181]....
        /*0e3c*/ 	.word	0x0001c220


	//   ....[182]....
        /*0e40*/ 	.word	0x0001c2c0


	//   ....[183]....
        /*0e44*/ 	.word	0x0001c350


	//   ....[184]....
        /*0e48*/ 	.word	0x0001c480


	//----- nvinfo : EIATTR_REG_RECONFIG
	.align		4
.L_1299:
        /*0e4c*/ 	.byte	0x01, 0x54
	.zero		2


	//----- nvinfo : EIATTR_SYSCALL_OFFSETS
	.align		4
        /*0e50*/ 	.byte	0x04, 0x46
        /*0e52*/ 	.short	(.L_1301 - .L_1300)


	//   ....[0]....
.L_1300:
        /*0e54*/ 	.word	0x000017e0


	//   ....[1]....
        /*0e58*/ 	.word	0x00001930


	//   ....[2]....
        /*0e5c*/ 	.word	0x00005ee0


	//   ....[3]....
        /*0e60*/ 	.word	0x00006250


	//   ....[4]....
        /*0e64*/ 	.word	0x00013360


	//   ....[5]....
        /*0e68*/ 	.word	0x000134c0


	//   ....[6]....
        /*0e6c*/ 	.word	0x000135c0


	//   ....[7]....
        /*0e70*/ 	.word	0x00013ed0


	//   ....[8]....
        /*0e74*/ 	.word	0x00014af0


	//----- nvinfo : EIATTR_MBARRIER_INSTR_OFFSETS
	.align		4
.L_1301:
        /*0e78*/ 	.byte	0x04, 0x39
        /*0e7a*/ 	.short	(.L_1303 - .L_1302)


	//   ....[0]....
.L_1302:
        /*0e7c*/ 	.word	0x000002c0
        /*0e80*/ 	.word	0x000000ff
        /*0e84*/ 	.word	0x00032400
        /*0e88*/ 	.short	0x0100
        /*0e8a*/ 	.byte	0x08
	.zero		1


	//   ....[1]....
        /*0e8c*/ 	.word	0x000002d0
        /*0e90*/ 	.word	0x000000ff
        /*0e94*/ 	.word	0x00032410
        /*0e98*/ 	.short	0x0100
        /*0e9a*/ 	.byte	0x08
	.zero		1


	//   ....[2]....
        /*0e9c*/ 	.word	0x000002e0
        /*0ea0*/ 	.word	0x000000ff
        /*0ea4*/ 	.word	0x00032420
        /*0ea8*/ 	.short	0x0100
        /*0eaa*/ 	.byte	0x08
	.zero		1


	//   ....[3]....
        /*0eac*/ 	.word	0x000003d0
        /*0eb0*/ 	.word	0x000000ff
        /*0eb4*/ 	.word	0x00032430
        /*0eb8*/ 	.short	0x0100
        /*0eba*/ 	.byte	0x08
	.zero		1


	//   ....[4]....
        /*0ebc*/ 	.word	0x000003e0
        /*0ec0*/ 	.word	0x000000ff
        /*0ec4*/ 	.word	0x00032440
        /*0ec8*/ 	.short	0x0100
        /*0eca*/ 	.byte	0x08
	.zero		1


	//   ....[5]....
        /*0ecc*/ 	.word	0x000003f0
        /*0ed0*/ 	.word	0x000000ff
        /*0ed4*/ 	.word	0x00032438
        /*0ed8*/ 	.short	0x0100
        /*0eda*/ 	.byte	0x08
	.zero		1


	//   ....[6]....
        /*0edc*/ 	.word	0x00000400
        /*0ee0*/ 	.word	0x000000ff
        /*0ee4*/ 	.word	0x00032448
        /*0ee8*/ 	.short	0x0100
        /*0eea*/ 	.byte	0x08
	.zero		1


	//   ....[7]....
        /*0eec*/ 	.word	0x00000530
        /*0ef0*/ 	.word	0x000000ff
        /*0ef4*/ 	.word	0x00032450
        /*0ef8*/ 	.short	0x0100
        /*0efa*/ 	.byte	0x08
	.zero		1


	//   ....[8]....
        /*0efc*/ 	.word	0x00000540
        /*0f00*/ 	.word	0x000000ff
        /*0f04*/ 	.word	0x00032460
        /*0f08*/ 	.short	0x0100
        /*0f0a*/ 	.byte	0x08
	.zero		1


	//   ....[9]....
        /*0f0c*/ 	.word	0x00000550
        /*0f10*/ 	.word	0x000000ff
        /*0f14*/ 	.word	0x00032458
        /*0f18*/ 	.short	0x0100
        /*0f1a*/ 	.byte	0x08
	.zero		1


	//   ....[10]....
        /*0f1c*/ 	.word	0x00000560
        /*0f20*/ 	.word	0x000000ff
        /*0f24*/ 	.word	0x00032468
        /*0f28*/ 	.short	0x0100
        /*0f2a*/ 	.byte	0x08
	.zero		1


	//   ....[11]....
        /*0f2c*/ 	.word	0x00000650
        /*0f30*/ 	.word	0x000000ff
        /*0f34*/ 	.word	0x00032470
        /*0f38*/ 	.short	0x0100
        /*0f3a*/ 	.byte	0x06
	.zero		1


	//   ....[12]....
        /*0f3c*/ 	.word	0x00000660
        /*0f40*/ 	.word	0x000000ff
        /*0f44*/ 	.word	0x00032480
        /*0f48*/ 	.short	0x0100
        /*0f4a*/ 	.byte	0x06
	.zero		1


	//   ....[13]....
        /*0f4c*/ 	.word	0x00000670
        /*0f50*/ 	.word	0x000000ff
        /*0f54*/ 	.word	0x00032478
        /*0f58*/ 	.short	0x0100
        /*0f5a*/ 	.byte	0x06
	.zero		1


	//   ....[14]....
        /*0f5c*/ 	.word	0x00000680
        /*0f60*/ 	.word	0x000000ff
        /*0f64*/ 	.word	0x00032488
        /*0f68*/ 	.short	0x0100
        /*0f6a*/ 	.byte	0x06
	.zero		1


	//   ....[15]....
        /*0f6c*/ 	.word	0x000007b0
        /*0f70*/ 	.word	0x000000ff
        /*0f74*/ 	.word	0x00032490
        /*0f78*/ 	.short	0x0100
        /*0f7a*/ 	.byte	0x08
	.zero		1


	//   ....[16]....
        /*0f7c*/ 	.word	0x000007c0
        /*0f80*/ 	.word	0x000000ff
        /*0f84*/ 	.word	0x000324a0
        /*0f88*/ 	.short	0x0100
        /*0f8a*/ 	.byte	0x08
	.zero		1


	//   ....[17]....
        /*0f8c*/ 	.word	0x000007d0
        /*0f90*/ 	.word	0x000000ff
        /*0f94*/ 	.word	0x00032498
        /*0f98*/ 	.short	0x0100
        /*0f9a*/ 	.byte	0x08
	.zero		1


	//   ....[18]....
        /*0f9c*/ 	.word	0x000007e0
        /*0fa0*/ 	.word	0x000000ff
        /*0fa4*/ 	.word	0x000324a8
        /*0fa8*/ 	.short	0x0100
        /*0faa*/ 	.byte	0x08
	.zero		1


	//   ....[19]....
        /*0fac*/ 	.word	0x00000910
        /*0fb0*/ 	.word	0x000000ff
        /*0fb4*/ 	.word	0x000324b0
        /*0fb8*/ 	.short	0x0100
        /*0fba*/ 	.byte	0x08
	.zero		1


	//   ....[20]....
        /*0fbc*/ 	.word	0x00000920
        /*0fc0*/ 	.word	0x000000ff
        /*0fc4*/ 	.word	0x000324c0
        /*0fc8*/ 	.short	0x0100
        /*0fca*/ 	.byte	0x08
	.zero		1


	//   ....[21]....
        /*0fcc*/ 	.word	0x00000930
        /*0fd0*/ 	.word	0x000000ff
        /*0fd4*/ 	.word	0x000324b8
        /*0fd8*/ 	.short	0x0100
        /*0fda*/ 	.byte	0x08
	.zero		1


	//   ....[22]....
        /*0fdc*/ 	.word	0x00000940
        /*0fe0*/ 	.word	0x000000ff
        /*0fe4*/ 	.word	0x000324c8
        /*0fe8*/ 	.short	0x0100
        /*0fea*/ 	.byte	0x08
	.zero		1


	//   ....[23]....
        /*0fec*/ 	.word	0x00002bb0
        /*0ff0*/ 	.word	0x0000005e
        /*0ff4*/ 	.word	0x00032490
        /*0ff8*/ 	.short	0x010a
        /*0ffa*/ 	.byte	0x3f
	.zero		1


	//   ....[24]....
        /*0ffc*/ 	.word	0x00003e80
        /*1000*/ 	.word	0x0000005e
        /*1004*/ 	.word	0x00032490
        /*1008*/ 	.short	0x010a
        /*100a*/ 	.byte	0x3f
	.zero		1


	//   ....[25]....
        /*100c*/ 	.word	0x00004f70
        /*1010*/ 	.word	0x0000005e
        /*1014*/ 	.word	0x00032490
        /*1018*/ 	.short	0x010a
        /*101a*/ 	.byte	0x3f
	.zero		1


	//   ....[26]....
        /*101c*/ 	.word	0x00005180
        /*1020*/ 	.word	0x00000028
        /*1024*/ 	.word	0x00000000
        /*1028*/ 	.short	0x0101
        /*102a*/ 	.byte	0x3f
	.zero		1


	//   ....[27]....
        /*102c*/ 	.word	0x000051c0
        /*1030*/ 	.word	0x0000005e
        /*1034*/ 	.word	0x000324b0
        /*1038*/ 	.short	0x010a
        /*103a*/ 	.byte	0x3f
	.zero		1


	//   ....[28]....
        /*103c*/ 	.word	0x00005820
        /*1040*/ 	.word	0x0000005e
        /*1044*/ 	.word	0x00000000
        /*1048*/ 	.short	0x0101
        /*104a*/ 	.byte	0x3f
	.zero		1


	//   ....[29]....
        /*104c*/ 	.word	0x00005f70
        /*1050*/ 	.word	0x00000012
        /*1054*/ 	.word	0x00032400
        /*1058*/ 	.short	0x010a
        /*105a*/ 	.byte	0x3f
	.zero		1


	//   ....[30]....
        /*105c*/ 	.word	0x00005fc0
        /*1060*/ 	.word	0x00000012
        /*1064*/ 	.word	0x00032400
        /*1068*/ 	.short	0x010a
        /*106a*/ 	.byte	0x3f
	.zero		1


	//   ....[31]....
        /*106c*/ 	.word	0x00006540
        /*1070*/ 	.word	0x00000012
        /*1074*/ 	.word	0x00032400
        /*1078*/ 	.short	0x010a
        /*107a*/ 	.byte	0x3f
	.zero		1


	//   ....[32]....
        /*107c*/ 	.word	0x00007490
        /*1080*/ 	.word	0x00000012
        /*1084*/ 	.word	0x00032400
        /*1088*/ 	.short	0x010a
        /*108a*/ 	.byte	0x3f
	.zero		1


	//   ....[33]....
        /*108c*/ 	.word	0x000082b0
        /*1090*/ 	.word	0x00000004
        /*1094*/ 	.word	0x00032430
        /*1098*/ 	.short	0x010a
        /*109a*/ 	.byte	0x3f
	.zero		1


	//   ....[34]....
        /*109c*/ 	.word	0x00008320
        /*10a0*/ 	.word	0x00000004
        /*10a4*/ 	.word	0x00032430
        /*10a8*/ 	.short	0x010a
        /*10aa*/ 	.byte	0x3f
	.zero		1


	//   ....[35]....
        /*10ac*/ 	.word	0x00008710
        /*10b0*/ 	.word	0x00000012
        /*10b4*/ 	.word	0x00032410
        /*10b8*/ 	.short	0x010a
        /*10ba*/ 	.byte	0x3f
	.zero		1


	//   ....[36]....
        /*10bc*/ 	.word	0x00008760
        /*10c0*/ 	.word	0x00000004
        /*10c4*/ 	.word	0x00032450
        /*10c8*/ 	.short	0x010a
        /*10ca*/ 	.byte	0x3f
	.zero		1


	//   ....[37]....
        /*10cc*/ 	.word	0x000087e0
        /*10d0*/ 	.word	0x00000004
        /*10d4*/ 	.word	0x00032450
        /*10d8*/ 	.short	0x010a
        /*10da*/ 	.byte	0x3f
	.zero		1


	//   ....[38]....
        /*10dc*/ 	.word	0x00009e80
        /*10e0*/ 	.word	0x00000018
        /*10e4*/ 	.word	0x00000000
        /*10e8*/ 	.short	0x0101
        /*10ea*/ 	.byte	0x3f
	.zero		1


	//   ....[39]....
        /*10ec*/ 	.word	0x0000aaa0
        /*10f0*/ 	.word	0x00000004
        /*10f4*/ 	.word	0x00000000
        /*10f8*/ 	.short	0x0101
        /*10fa*/ 	.byte	0x3f
	.zero		1


	//   ....[40]....
        /*10fc*/ 	.word	0x0000abb0
        /*1100*/ 	.word	0x00000005
        /*1104*/ 	.word	0x00032430
        /*1108*/ 	.short	0x010a
        /*110a*/ 	.byte	0x3f
	.zero		1


	//   ....[41]....
        /*110c*/ 	.word	0x0000ac10
        /*1110*/ 	.word	0x00000005
        /*1114*/ 	.word	0x00032430
        /*1118*/ 	.short	0x010a
        /*111a*/ 	.byte	0x3f
	.zero		1


	//   ....[42]....
        /*111c*/ 	.word	0x0000aec0
        /*1120*/ 	.word	0x00000005
        /*1124*/ 	.word	0x00032450
        /*1128*/ 	.short	0x010a
        /*112a*/ 	.byte	0x3f
	.zero		1


	//   ....[43]....
        /*112c*/ 	.word	0x0000af10
        /*1130*/ 	.word	0x00000005
        /*1134*/ 	.word	0x00032450
        /*1138*/ 	.short	0x010a
        /*113a*/ 	.byte	0x3f
	.zero		1


	//   ....[44]....
        /*113c*/ 	.word	0x0000c760
        /*1140*/ 	.word	0x00000007
        /*1144*/ 	.word	0x00000000
        /*1148*/ 	.short	0x0101
        /*114a*/ 	.byte	0x3f
	.zero		1


	//   ....[45]....
        /*114c*/ 	.word	0x0000d280
        /*1150*/ 	.word	0x00000005
        /*1154*/ 	.word	0x00000000
        /*1158*/ 	.short	0x0101
        /*115a*/ 	.byte	0x3f
	.zero		1


	//   ....[46]....
        /*115c*/ 	.word	0x0000f660
        /*1160*/ 	.word	0x00000000
        /*1164*/ 	.word	0x00000000
        /*1168*/ 	.short	0x0101
        /*116a*/ 	.byte	0x3f
	.zero		1


	//   ....[47]....
        /*116c*/ 	.word	0x00011e70
        /*1170*/ 	.word	0x00000005
        /*1174*/ 	.word	0x00032420
        /*1178*/ 	.short	0x010a
        /*117a*/ 	.byte	0x3f
	.zero		1


	//   ....[48]....
        /*117c*/ 	.word	0x00011f60
        /*1180*/ 	.word	0x00000003
        /*1184*/ 	.word	0x000324a0
        /*1188*/ 	.short	0x010a
        /*118a*/ 	.byte	0x3f
	.zero		1


	//   ....[49]....
        /*118c*/ 	.word	0x000121b0
        /*1190*/ 	.word	0x00000003
        /*1194*/ 	.word	0x000324c0
        /*1198*/ 	.short	0x010a
        /*119a*/ 	.byte	0x3f
	.zero		1


	//   ....[50]....
        /*119c*/ 	.word	0x00012870
        /*11a0*/ 	.word	0x00000004
        /*11a4*/ 	.word	0x000324a0
        /*11a8*/ 	.short	0x010a
        /*11aa*/ 	.byte	0x3f
	.zero		1


	//   ....[51]....
        /*11ac*/ 	.word	0x00012ab0
        /*11b0*/ 	.word	0x00000004
        /*11b4*/ 	.word	0x000324c0
        /*11b8*/ 	.short	0x010a
        /*11ba*/ 	.byte	0x3f
	.zero		1


	//   ....[52]....
        /*11bc*/ 	.word	0x00013a10
        /*11c0*/ 	.word	0x00000000
        /*11c4*/ 	.word	0x00032440
        /*11c8*/ 	.short	0x010a
        /*11ca*/ 	.byte	0x3f
	.zero		1


	//   ....[53]....
        /*11cc*/ 	.word	0x00014890
        /*11d0*/ 	.word	0x00000008
        /*11d4*/ 	.word	0x00032400
        /*11d8*/ 	.short	0x0107
        /*11da*/ 	.byte	0x3f
	.zero		1


	//   ....[54]....
        /*11dc*/ 	.word	0x00014930
        /*11e0*/ 	.word	0x00000002
        /*11e4*/ 	.word	0x00032400
        /*11e8*/ 	.short	0x0101
        /*11ea*/ 	.byte	0x3f
	.zero		1


	//   ....[55]....
        /*11ec*/ 	.word	0x00015590
        /*11f0*/ 	.word	0x00000008
        /*11f4*/ 	.word	0x00032410
        /*11f8*/ 	.short	0x0107
        /*11fa*/ 	.byte	0x3f
	.zero		1


	//   ....[56]....
        /*11fc*/ 	.word	0x00015690
        /*1200*/ 	.word	0x00000002
        /*1204*/ 	.word	0x00032410
        /*1208*/ 	.short	0x0101
        /*120a*/ 	.byte	0x3f
	.zero		1


	//   ....[57]....
        /*120c*/ 	.word	0x000156b0
        /*1210*/ 	.word	0x00000002
        /*1214*/ 	.word	0x00032420
        /*1218*/ 	.short	0x010a
        /*121a*/ 	.byte	0x3f
	.zero		1


	//   ....[58]....
        /*121c*/ 	.word	0x000157c0
        /*1220*/ 	.word	0x00000002
        /*1224*/ 	.word	0x00032460
        /*1228*/ 	.short	0x010a
        /*122a*/ 	.byte	0x3f
	.zero		1


	//   ....[59]....
        /*122c*/ 	.word	0x000160d0
        /*1230*/ 	.word	0x00000002
        /*1234*/ 	.word	0x00032440
        /*1238*/ 	.short	0x010a
        /*123a*/ 	.byte	0x3f
	.zero		1


	//   ....[60]....
        /*123c*/ 	.word	0x00016330
        /*1240*/ 	.word	0x00000002
        /*1244*/ 	.word	0x00032460
        /*1248*/ 	.short	0x010a
        /*124a*/ 	.byte	0x3f
	.zero		1


	//   ....[61]....
        /*124c*/ 	.word	0x00016bd0
        /*1250*/ 	.word	0x00000003
        /*1254*/ 	.word	0x00032440
        /*1258*/ 	.short	0x010a
        /*125a*/ 	.byte	0x3f
	.zero		1


	//   ....[62]....
        /*125c*/ 	.word	0x00016e20
        /*1260*/ 	.word	0x00000003
        /*1264*/ 	.word	0x00032460
        /*1268*/ 	.short	0x010a
        /*126a*/ 	.byte	0x3f
	.zero		1


	//   ....[63]....
        /*126c*/ 	.word	0x00017630
        /*1270*/ 	.word	0x00000003
        /*1274*/ 	.word	0x00032440
        /*1278*/ 	.short	0x010a
        /*127a*/ 	.byte	0x3f
	.zero		1


	//   ....[64]....
        /*127c*/ 	.word	0x00017890
        /*1280*/ 	.word	0x00000003
        /*1284*/ 	.word	0x00032460
        /*1288*/ 	.short	0x010a
        /*128a*/ 	.byte	0x3f
	.zero		1


	//   ....[65]....
        /*128c*/ 	.word	0x00018ad0
        /*1290*/ 	.word	0x00000000
        /*1294*/ 	.word	0x00032420
        /*1298*/ 	.short	0x010a
        /*129a*/ 	.byte	0x3f
	.zero		1


	//   ....[66]....
        /*129c*/ 	.word	0x00018c80
        /*12a0*/ 	.word	0x00000006
        /*12a4*/ 	.word	0x00000000
        /*12a8*/ 	.short	0x010a
        /*12aa*/ 	.byte	0x3f
	.zero		1


	//   ....[67]....
        /*12ac*/ 	.word	0x00018cf0
        /*12b0*/ 	.word	0x00000007
        /*12b4*/ 	.word	0x00000000
        /*12b8*/ 	.short	0x010a
        /*12ba*/ 	.byte	0x3f
	.zero		1


	//   ....[68]....
        /*12bc*/ 	.word	0x00018d60
        /*12c0*/ 	.word	0x00000004
        /*12c4*/ 	.word	0x00000000
        /*12c8*/ 	.short	0x010a
        /*12ca*/ 	.byte	0x3f
	.zero		1


	//   ....[69]....
        /*12cc*/ 	.word	0x00018d90
        /*12d0*/ 	.word	0x00000003
        /*12d4*/ 	.word	0x00000000
        /*12d8*/ 	.short	0x010a
        /*12da*/ 	.byte	0x3f
	.zero		1


	//   ....[70]....
        /*12dc*/ 	.word	0x00018df0
        /*12e0*/ 	.word	0x0000005e
        /*12e4*/ 	.word	0x00032490
        /*12e8*/ 	.short	0x010a
        /*12ea*/ 	.byte	0x3f
	.zero		1


	//   ....[71]....
        /*12ec*/ 	.word	0x00018e40
        /*12f0*/ 	.word	0x0000005e
        /*12f4*/ 	.word	0x00032490
        /*12f8*/ 	.short	0x010a
        /*12fa*/ 	.byte	0x3f
	.zero		1


	//   ....[72]....
        /*12fc*/ 	.word	0x00018e90
        /*1300*/ 	.word	0x0000005e
        /*1304*/ 	.word	0x00032490
        /*1308*/ 	.short	0x010a
        /*130a*/ 	.byte	0x3f
	.zero		1


	//   ....[73]....
        /*130c*/ 	.word	0x00018ee0
        /*1310*/ 	.word	0x0000005e
        /*1314*/ 	.word	0x000324b0
        /*1318*/ 	.short	0x010a
        /*131a*/ 	.byte	0x3f
	.zero		1


	//   ....[74]....
        /*131c*/ 	.word	0x00019190
        /*1320*/ 	.word	0x00000012
        /*1324*/ 	.word	0x00032400
        /*1328*/ 	.short	0x010a
        /*132a*/ 	.byte	0x3f
	.zero		1


	//   ....[75]....
        /*132c*/ 	.word	0x000193a0
        /*1330*/ 	.word	0x00000012
        /*1334*/ 	.word	0x00032400
        /*1338*/ 	.short	0x010a
        /*133a*/ 	.byte	0x3f
	.zero		1


	//   ....[76]....
        /*133c*/ 	.word	0x000193f0
        /*1340*/ 	.word	0x00000004
        /*1344*/ 	.word	0x00032430
        /*1348*/ 	.short	0x010a
        /*134a*/ 	.byte	0x3f
	.zero		1


	//   ....[77]....
        /*134c*/ 	.word	0x00019440
        /*1350*/ 	.word	0x00000012
        /*1354*/ 	.word	0x00032410
        /*1358*/ 	.short	0x010a
        /*135a*/ 	.byte	0x3f
	.zero		1


	//   ....[78]....
        /*135c*/ 	.word	0x00019490
        /*1360*/ 	.word	0x00000004
        /*1364*/ 	.word	0x00032450
        /*1368*/ 	.short	0x010a
        /*136a*/ 	.byte	0x3f
	.zero		1


	//   ....[79]....
        /*136c*/ 	.word	0x000194e0
        /*1370*/ 	.word	0x00000005
        /*1374*/ 	.word	0x00032430
        /*1378*/ 	.short	0x010a
        /*137a*/ 	.byte	0x3f
	.zero		1


	//   ....[80]....
        /*137c*/ 	.word	0x00019530
        /*1380*/ 	.word	0x00000005
        /*1384*/ 	.word	0x00032450
        /*1388*/ 	.short	0x010a
        /*138a*/ 	.byte	0x3f
	.zero		1


	//   ....[81]....
        /*138c*/ 	.word	0x00019b10
        /*1390*/ 	.word	0x00000004
        /*1394*/ 	.word	0x00032420
        /*1398*/ 	.short	0x010a
        /*139a*/ 	.byte	0x3f
	.zero		1


	//   ....[82]....
        /*139c*/ 	.word	0x00019b60
        /*13a0*/ 	.word	0x00000003
        /*13a4*/ 	.word	0x000324a0
        /*13a8*/ 	.short	0x010a
        /*13aa*/ 	.byte	0x3f
	.zero		1


	//   ....[83]....
        /*13ac*/ 	.word	0x00019bb0
        /*13b0*/ 	.word	0x00000003
        /*13b4*/ 	.word	0x000324c0
        /*13b8*/ 	.short	0x010a
        /*13ba*/ 	.byte	0x3f
	.zero		1


	//   ....[84]....
        /*13bc*/ 	.word	0x00019c00
        /*13c0*/ 	.word	0x00000004
        /*13c4*/ 	.word	0x000324a0
        /*13c8*/ 	.short	0x010a
        /*13ca*/ 	.byte	0x3f
	.zero		1


	//   ....[85]....
        /*13cc*/ 	.word	0x00019c50
        /*13d0*/ 	.word	0x00000004
        /*13d4*/ 	.word	0x000324c0
        /*13d8*/ 	.short	0x010a
        /*13da*/ 	.byte	0x3f
	.zero		1


	//   ....[86]....
        /*13dc*/ 	.word	0x00019df0
        /*13e0*/ 	.word	0x00000000
        /*13e4*/ 	.word	0x00032440
        /*13e8*/ 	.short	0x010a
        /*13ea*/ 	.byte	0x3f
	.zero		1


	//   ....[87]....
        /*13ec*/ 	.word	0x0001b710
        /*13f0*/ 	.word	0x00000002
        /*13f4*/ 	.word	0x00032420
        /*13f8*/ 	.short	0x010a
        /*13fa*/ 	.byte	0x3f
	.zero		1


	//   ....[88]....
        /*13fc*/ 	.word	0x0001b760
        /*1400*/ 	.word	0x00000002
        /*1404*/ 	.word	0x00032460
        /*1408*/ 	.short	0x010a
        /*140a*/ 	.byte	0x3f
	.zero		1


	//   ....[89]....
        /*140c*/ 	.word	0x0001b7b0
        /*1410*/ 	.word	0x00000002
        /*1414*/ 	.word	0x00032440
        /*1418*/ 	.short	0x010a
        /*141a*/ 	.byte	0x3f
	.zero		1


	//   ....[90]....
        /*141c*/ 	.word	0x0001b800
        /*1420*/ 	.word	0x00000002
        /*1424*/ 	.word	0x00032460
        /*1428*/ 	.short	0x010a
        /*142a*/ 	.byte	0x3f
	.zero		1


	//   ....[91]....
        /*142c*/ 	.word	0x0001b850
        /*1430*/ 	.word	0x00000003
        /*1434*/ 	.word	0x00032440
        /*1438*/ 	.short	0x010a
        /*143a*/ 	.byte	0x3f
	.zero		1


	//   ....[92]....
        /*143c*/ 	.word	0x0001b8a0
        /*1440*/ 	.word	0x00000003
        /*1444*/ 	.word	0x00032460
        /*1448*/ 	.short	0x010a
        /*144a*/ 	.byte	0x3f
	.zero		1


	//   ....[93]....
        /*144c*/ 	.word	0x0001b8f0
        /*1450*/ 	.word	0x00000003
        /*1454*/ 	.word	0x00032440
        /*1458*/ 	.short	0x010a
        /*145a*/ 	.byte	0x3f
	.zero		1


	//   ....[94]....
        /*145c*/ 	.word	0x0001b940
        /*1460*/ 	.word	0x00000003
        /*1464*/ 	.word	0x00032460
        /*1468*/ 	.short	0x010a
        /*146a*/ 	.byte	0x3f
	.zero		1


	//   ....[95]....
        /*146c*/ 	.word	0x0001c3a0
        /*1470*/ 	.word	0x00000000
        /*1474*/ 	.word	0x00032420
        /*1478*/ 	.short	0x010a
        /*147a*/ 	.byte	0x3f
	.zero		1


	//   ....[96]....
        /*147c*/ 	.word	0x0001c540
        /*1480*/ 	.word	0x00000006
        /*1484*/ 	.word	0x00000000
        /*1488*/ 	.short	0x010a
        /*148a*/ 	.byte	0x3f
	.zero		1


	//   ....[97]....
        /*148c*/ 	.word	0x0001c590
        /*1490*/ 	.word	0x00000007
        /*1494*/ 	.word	0x00000000
        /*1498*/ 	.short	0x010a
        /*149a*/ 	.byte	0x3f
	.zero		1


	//   ....[98]....
        /*149c*/ 	.word	0x0001c5e0
        /*14a0*/ 	.word	0x00000004
        /*14a4*/ 	.word	0x00000000
        /*14a8*/ 	.short	0x010a
        /*14aa*/ 	.byte	0x3f
	.zero		1


	//----- nvinfo : EIATTR_NUM_MBARRIERS
	.align		4
.L_1303:
        /*14ac*/ 	.byte	0x03, 0x38
        /*14ae*/ 	.short	0x0017


	//----- nvinfo : EIATTR_EXIT_INSTR_OFFSETS
	.align		4
        /*14b0*/ 	.byte	0x04, 0x1c
        /*14b2*/ 	.short	(.L_1305 - .L_1304)


	//   ....[0]....
.L_1304:
        /*14b4*/ 	.word	0x00018de0


	//----- nvinfo : EIATTR_MAX_THREADS
	.align		4
.L_1305:
        /*14b8*/ 	.byte	0x04, 0x05
        /*14ba*/ 	.short	(.L_1307 - .L_1306)
.L_1306:
        /*14bc*/ 	.word	0x00000180
        /*14c0*/ 	.word	0x00000001
        /*14c4*/ 	.word	0x00000001


	//----- nvinfo : EIATTR_CRS_STACK_SIZE
	.align		4
.L_1307:
        /*14c8*/ 	.byte	0x04, 0x1e
        /*14ca*/ 	.short	(.L_1309 - .L_1308)
.L_1308:
        /*14cc*/ 	.word	0x00000000


	//----- nvinfo : EIATTR_CBANK_PARAM_SIZE
	.align		4
.L_1309:
        /*14d0*/ 	.byte	0x03, 0x19
        /*14d2*/ 	.short	0x0bf0


	//----- nvinfo : EIATTR_PARAM_CBANK
	.align		4
        /*14d4*/ 	.byte	0x04, 0x0a
        /*14d6*/ 	.short	(.L_1311 - .L_1310)
	.align		4
.L_1310:
        /*14d8*/ 	.word	index@(.nv.constant0._ZN7cutlass13device_kernelIN5flash11enable_sm90INS1_16FlashAttnFwdSm90INS1_25CollectiveMainloopFwdSm90ILi2EN4cute5tupleIJNS5_1CILi1EEES8_S8_EEENS6_IJNS7_ILi128EEENS7_ILi96EEENS7_ILi64EEEEEELi256ENS_10bfloat16_tEfNS_4arch4Sm90ELb0ELb0ELb0ELb1ELb0ELb1ELb1ELb1ELb0ELb1ELb0ELb0EEENS1_21CollectiveEpilogueFwdINS6_IJSA_NS7_ILi256EEESB_EEES9_SE_SG_Li256ELb1ELb1ELb0ELb0EEENS1_36VarlenDynamicPersistentTileSchedulerILi128ELi96ELi256ELi128ELb0ELb1ELb1ELb0ELb1ELb1EEEEEEEEEvNT_6ParamsE)
        /*14dc*/ 	.short	0x0210
        /*14de*/ 	.short	0x0bf0


	//----- nvinfo : EIATTR_SW_WAR
	.align		4
.L_1311:
        /*14e0*/ 	.byte	0x04, 0x36
        /*14e2*/ 	.short	(.L_1313 - .L_1312)
.L_1312:
        /*14e4*/ 	.word	0x00000008
.L_1313:


//--------------------- .nv.info._ZN7cutlass13device_kernelIN5flash11enable_sm90INS1_16FlashAttnFwdSm90INS1_25CollectiveMainloopFwdSm90ILi2EN4cute5tupleIJNS5_1CILi1EEES8_S8_EEENS6_IJNS7_ILi128EEENS7_ILi96EEENS7_ILi64EEEEEELi256ENS_10bfloat16_tEfNS_4arch4Sm90ELb0ELb1ELb0ELb0ELb0ELb0ELb0ELb1ELb0ELb1ELb0ELb0EEENS1_21CollectiveEpilogueFwdINS6_IJSA_NS7_ILi256EEESB_EEES9_SE_SG_Li256ELb0ELb1ELb0ELb0EEENS1_30DynamicPersistentTileSchedulerILi256ELi128ELb0ELb1ELb1EEEEEEEEEvNT_6ParamsE --------------------------
	.section	.nv.info._ZN7cutlass13device_kernelIN5flash11enable_sm90INS1_16FlashAttnFwdSm90INS1_25CollectiveMainloopFwdSm90ILi2EN4cute5tupleIJNS5_1CILi1EEES8_S8_EEENS6_IJNS7_ILi128EEENS7_ILi96EEENS7_ILi64EEEEEELi256ENS_10bfloat16_tEfNS_4arch4Sm90ELb0ELb1ELb0ELb0ELb0ELb0ELb0ELb1ELb0ELb1ELb0ELb0EEENS1_21CollectiveEpilogueFwdINS6_IJSA_NS7_ILi256EEESB_EEES9_SE_SG_Li256ELb0ELb1ELb0ELb0EEENS1_30DynamicPersistentTileSchedulerILi256ELi128ELb0ELb1ELb1EEEEEEEEEvNT_6ParamsE,"",@"SHT_CUDA_INFO"
	.sectionflags	@""
	.align	4


	//----- nvinfo : EIATTR_CUDA_API_VERSION
	.align		4
        /*0000*/ 	.byte	0x04, 0x37
        /*0002*/ 	.short	(.L_1315 - .L_1314)
.L_1314:
        /*0004*/ 	.word	0x00000082


	//----- nvinfo : EIATTR_KPARAM_INFO
	.align		4
.L_1315:
        /*0008*/ 	.byte	0x04, 0x17
        /*000a*/ 	.short	(.L_1317 - .L_1316)
.L_1316:
        /*000c*/ 	.word	0x00000000
        /*0010*/ 	.short	0x0000
        /*0012*/ 	.short	0x0070
        /*0014*/ 	.byte	0x00, 0xf0, 0x01, 0x2a


	//----- nvinfo : EIATTR_SPARSE_MMA_MASK
	.align		4
.L_1317:
        /*0018*/ 	.byte	0x03, 0x50
        /*001a*/ 	.short	0x0000


	//----- nvinfo : EIATTR_MAXREG_COUNT
	.align		4
        /*001c*/ 	.byte	0x03, 0x1b
        /*001e*/ 	.short	0x00a8


	//----- nvinfo : EIATTR_NUM_BARRIERS
	.align		4
        /*0020*/ 	.byte	0x02, 0x4c
        /*0022*/ 	.byte	0x10
	.zero		1


	//----- nvinfo : EIATTR_EXTERNS
	.align		4
        /*0024*/ 	.byte	0x04, 0x0f
        /*0026*/ 	.short	(.L_1319 - .L_1318)


	//   ....[0]....
	.align		4
.L_1318:
        /*0028*/ 	.word	index@(__assertfail)


	//----- nvinfo : EIATTR_ANNOTATIONS
	.align		4
.L_1319:
        /*002c*/ 	.byte	0x04, 0x55
        /*002e*/ 	.short	(.L_1321 - .L_1320)


	//   ....[0]....
.L_1320:
        /* <DEDUP_REMOVED lines=20> */


	//----- nvinfo : EIATTR_MERCURY_ISA_VERSION
	.align		4
.L_1321:
        /*0160*/ 	.byte	0x03, 0x5f
        /*0162*/ 	.short	0x0101


	//----- nvinfo : EIATTR_INT_WARP_WIDE_INSTR_OFFSETS
	.align		4
        /*0164*/ 	.byte	0x04, 0x31
        /*0166*/ 	.short	(.L_1323 - .L_1322)


	//   ....[0]....
.L_1322:
        /*0168*/ 	.word	0x00000130


	//   ....[1]....
        /*016c*/ 	.word	0x00000170


	//   ....[2]....
        /*0170*/ 	.word	0x000001e0


	//   ....[3]....
        /*0174*/ 	.word	0x000105d0


	//   ....[4]....
        /*0178*/ 	.word	0x00010660


	//   ....[5]....
        /*017c*/ 	.word	0x00013f80


	//   ....[6]....
        /*0180*/ 	.word	0x00014010


	//----- nvinfo : EIATTR_COOP_GROUP_MASK_REGIDS
	.align		4
.L_1323:
        /*0184*/ 	.byte	0x04, 0x29
        /*0186*/ 	.short	(.L_1325 - .L_1324)


	//   ....[0]....
.L_1324:
        /*0188*/ 	.word	0xffffffff


	//   ....[1]....
        /*018c*/ 	.word	0xffffffff


	//   ....[2]....
        /*0190*/ 	.word	0xffffffff


	//   ....[3]....
        /*0194*/ 	.word	0xffffffff


	//   ....[4]....
        /*0198*/ 	.word	0xffffffff


	//   ....[5]....
        /*019c*/ 	.word	0xffffffff


	//   ....[6]....
        /*01a0*/ 	.word	0xffffffff


	//   ....[7]....
        /*01a4*/ 	.word	0xffffffff


	//   ....[8]....
        /*01a8*/ 	.word	0xffffffff


	//   ....[9]....
        /*01ac*/ 	.word	0xffffffff


	//   ....[10]....
        /*01b0*/ 	.word	0xffffffff


	//   ....[11]....
        /*01b4*/ 	.word	0xffffffff


	//   ....[12]....
        /*01b8*/ 	.word	0xffffffff


	//   ....[13]....
        /*01bc*/ 	.word	0xffffffff


	//   ....[14]....
        /*01c0*/ 	.word	0xffffffff


	//   ....[15]....
        /*01c4*/ 	.word	0xffffffff


	//   ....[16]....
        /*01c8*/ 	.word	0xffffffff


	//   ....[17]....
        /*01cc*/ 	.word	0xffffffff


	//   ....[18]....
        /*01d0*/ 	.word	0xffffffff


	//   ....[19]....
        /*01d4*/ 	.word	0xffffffff


	//   ....[20]....
        /*01d8*/ 	.word	0xffffffff


	//   ....[21]....
        /*01dc*/ 	.word	0xffffffff


	//   ....[22]....
        /*01e0*/ 	.word	0xffffffff


	//   ....[23]....
        /*01e4*/ 	.word	0xffffffff


	//   ....[24]....
        /*01e8*/ 	.word	0xffffffff


	//   ....[25]....
        /*01ec*/ 	.word	0xffffffff


	//   ....[26]....
        /*01f0*/ 	.word	0xffffffff


	//   ....[27]....
        /*01f4*/ 	.word	0xffffffff


	//   ....[28]....
        /*01f8*/ 	.word	0xffffffff


	//   ....[29]....
        /*01fc*/ 	.word	0xffffffff


	//   ....[30]....
        /*0200*/ 	.word	0xffffffff


	//   ....[31]....
        /*0204*/ 	.word	0xffffffff


	//   ....[32]....
        /*0208*/ 	.word	0xffffffff


	//   ....[33]....
        /*020c*/ 	.word	0xffffffff


	//   ....[34]....
        /*0210*/ 	.word	0xffffffff


	//   ....[35]....
        /*0214*/ 	.word	0xffffffff


	//   ....[36]....
        /*0218*/ 	.word	0xffffffff


	//   ....[37]....
        /*021c*/ 	.word	0xffffffff


	//   ....[38]....
        /*0220*/ 	.word	0xffffffff


	//   ....[39]....
        /*0224*/ 	.word	0xffffffff


	//   ....[40]....
        /*0228*/ 	.word	0xffffffff


	//   ....[41]....
        /*022c*/ 	.word	0xffffffff


	//   ....[42]....
        /*0230*/ 	.word	0xffffffff


	//   ....[43]....
        /*0234*/ 	.word	0xffffffff


	//   ....[44]....
        /*0238*/ 	.word	0xffffffff


	//   ....[45]....
        /*023c*/ 	.word	0xffffffff


	//   ....[46]....
        /*0240*/ 	.word	0xffffffff


	//   ....[47]....
        /*0244*/ 	.word	0xffffffff


	//   ....[48]....
        /*0248*/ 	.word	0xffffffff


	//   ....[49]....
        /*024c*/ 	.word	0xffffffff


	//   ....[50]....
        /*0250*/ 	.word	0xffffffff


	//   ....[51]....
        /*0254*/ 	.word	0xffffffff


	//   ....[52]....
        /*0258*/ 	.word	0xffffffff


	//   ....[53]....
        /*025c*/ 	.word	0xffffffff


	//   ....[54]....
        /*0260*/ 	.word	0xffffffff


	//   ....[55]....
        /*0264*/ 	.word	0xffffffff


	//   ....[56]....
        /*0268*/ 	.word	0xffffffff


	//   ....[57]....
        /*026c*/ 	.word	0xffffffff


	//   ....[58]....
        /*0270*/ 	.word	0xffffffff


	//   ....[59]....
        /*0274*/ 	.word	0xffffffff


	//   ....[60]....
        /*0278*/ 	.word	0xffffffff


	//   ....[61]....
        /*027c*/ 	.word	0xffffffff


	//   ....[62]....
        /*0280*/ 	.word	0xffffffff


	//   ....[63]....
        /*0284*/ 	.word	0xffffffff


	//   ....[64]....
        /*0288*/ 	.word	0xffffffff


	//   ....[65]....
        /*028c*/ 	.word	0xffffffff


	//   ....[66]....
        /*0290*/ 	.word	0xffffffff


	//   ....[67]....
        /*0294*/ 	.word	0xffffffff


	//   ....[68]....
        /*0298*/ 	.word	0xffffffff


	//   ....[69]....
        /*029c*/ 	.word	0xffffffff


	//   ....[70]....
        /*02a0*/ 	.word	0xffffffff


	//   ....[71]....
        /*02a4*/ 	.word	0xffffffff


	//   ....[72]....
        /*02a8*/ 	.word	0xffffffff


	//   ....[73]....
        /*02ac*/ 	.word	0xffffffff


	//   ....[74]....
        /*02b0*/ 	.word	0x0500000f


	//   ....[75]....
        /*02b4*/ 	.word	0x0500000f


	//   ....[76]....
        /*02b8*/ 	.word	0x0500000f


	//   ....[77]....
        /*02bc*/ 	.word	0x0500000f


	//   ....[78]....
        /*02c0*/ 	.word	0x0500000f


	//   ....[79]....
        /*02c4*/ 	.word	0x0500000f


	//   ....[80]....
        /*02c8*/ 	.word	0x0500000f


	//   ....[81]....
        /*02cc*/ 	.word	0x0500000f


	//   ....[82]....
        /*02d0*/ 	.word	0x0500000f


	//   ....[83]....
        /*02d4*/ 	.word	0x0500000f


	//   ....[84]....
        /*02d8*/ 	.word	0x0500000f


	//   ....[85]....
        /*02dc*/ 	.word	0x0500000f


	//   ....[86]....
        /*02e0*/ 	.word	0x0500000f


	//   ....[87]....
        /*02e4*/ 	.word	0x0500000f


	//   ....[88]....
        /*02e8*/ 	.word	0x0500000f


	//   ....[89]....
        /*02ec*/ 	.word	0x0500000f


	//   ....[90]....
        /*02f0*/ 	.word	0x0500000f


	//   ....[91]....
        /*02f4*/ 	.word	0x0500000f


	//   ....[92]....
        /*02f8*/ 	.word	0x0500000f


	//----- nvinfo : EIATTR_COOP_GROUP_INSTR_OFFSETS
	.align		4
.L_1325:
        /*02fc*/ 	.byte	0x04, 0x28
        /*02fe*/ 	.short	(.L_1327 - .L_1326)


	//   ....[0]....
.L_1326:
        /*0300*/ 	.word	0x00000070


	//   ....[1]....
        /*0304*/ 	.word	0x00000140


	//   ....[2]....
        /*0308*/ 	.word	0x00000190


	//   ....[3]....
        /*030c*/ 	.word	0x000003c0


	//   ....[4]....
        /*0310*/ 	.word	0x00000520


	//   ....[5]....
        /*0314*/ 	.word	0x00000640


	//   ....[6]....
        /*0318*/ 	.word	0x000007a0


	//   ....[7]....
        /*031c*/ 	.word	0x00001a30


	//   ....[8]....
        /*0320*/ 	.word	0x000020b0


	//   ....[9]....
        /*0324*/ 	.word	0x00002b00


	//   ....[10]....
        /*0328*/ 	.word	0x00003130


	//   ....[11]....
        /*032c*/ 	.word	0x00003240


	//   ....[12]....
        /*0330*/ 	.word	0x00003820


	//   ....[13]....
        /*0334*/ 	.word	0x000038b0


	//   ....[14]....
        /*0338*/ 	.word	0x00004990


	//   ....[15]....
        /*033c*/ 	.word	0x000054b0


	//   ....[16]....
        /*0340*/ 	.word	0x00005a40


	//   ....[17]....
        /*0344*/ 	.word	0x00005b60


	//   ....[18]....
        /*0348*/ 	.word	0x000061b0


	//   ....[19]....
        /*034c*/ 	.word	0x00006230


	//   ....[20]....
        /*0350*/ 	.word	0x00007df0


	//   ....[21]....
        /*0354*/ 	.word	0x00007e10


	//   ....[22]....
        /*0358*/ 	.word	0x00008340


	//   ....[23]....
        /*035c*/ 	.word	0x00008510


	//   ....[24]....
        /*0360*/ 	.word	0x00009a90


	//   ....[25]....
        /*0364*/ 	.word	0x00009cf0


	//   ....[26]....
        /*0368*/ 	.word	0x0000aac0


	//   ....[27]....
        /*036c*/ 	.word	0x0000abe0


	//   ....[28]....
        /*0370*/ 	.word	0x0000b420


	//   ....[29]....
        /*0374*/ 	.word	0x0000b5f0


	//   ....[30]....
        /*0378*/ 	.word	0x0000c720


	//   ....[31]....
        /*037c*/ 	.word	0x0000c7a0


	//   ....[32]....
        /*0380*/ 	.word	0x0000c810


	//   ....[33]....
        /*0384*/ 	.word	0x0000c840


	//   ....[34]....
        /*0388*/ 	.word	0x0000e1f0


	//   ....[35]....
        /*038c*/ 	.word	0x0000e220


	//   ....[36]....
        /*0390*/ 	.word	0x0000e2c0


	//   ....[37]....
        /*0394*/ 	.word	0x0000e2f0


	//   ....[38]....
        /*0398*/ 	.word	0x0000e950


	//   ....[39]....
        /*039c*/ 	.word	0x0000e990


	//   ....[40]....
        /*03a0*/ 	.word	0x0000ead0


	//   ....[41]....
        /*03a4*/ 	.word	0x0000eaf0


	//   ....[42]....
        /*03a8*/ 	.word	0x0000ec30


	//   ....[43]....
        /*03ac*/ 	.word	0x0000ec50


	//   ....[44]....
        /*03b0*/ 	.word	0x0000eda0


	//   ....[45]....
        /*03b4*/ 	.word	0x0000edc0


	//   ....[46]....
        /*03b8*/ 	.word	0x0000f4e0


	//   ....[47]....
        /*03bc*/ 	.word	0x0000f500


	//   ....[48]....
        /*03c0*/ 	.word	0x0000f640


	//   ....[49]....
        /*03c4*/ 	.word	0x0000f660


	//   ....[50]....
        /*03c8*/ 	.word	0x0000f7a0


	//   ....[51]....
        /*03cc*/ 	.word	0x0000f7c0


	//   ....[52]....
        /*03d0*/ 	.word	0x0000f910


	//   ....[53]....
        /*03d4*/ 	.word	0x0000f930


	//   ....[54]....
        /*03d8*/ 	.word	0x0000fb30


	//   ....[55]....
        /*03dc*/ 	.word	0x00010bd0


	//   ....[56]....
        /*03e0*/ 	.word	0x00011510


	//   ....[57]....
        /*03e4*/ 	.word	0x00011520


	//   ....[58]....
        /*03e8*/ 	.word	0x00011530


	//   ....[59]....
        /*03ec*/ 	.word	0x00011570


	//   ....[60]....
        /*03f0*/ 	.word	0x000115d0


	//   ....[61]....
        /*03f4*/ 	.word	0x00011670


	//   ....[62]....
        /*03f8*/ 	.word	0x00011680


	//   ....[63]....
        /*03fc*/ 	.word	0x000116f0


	//   ....[64]....
        /*0400*/ 	.word	0x00011700


	//   ....[65]....
        /*0404*/ 	.word	0x00011770


	//   ....[66]....
        /*0408*/ 	.word	0x00011780


	//   ....[67]....
        /*040c*/ 	.word	0x000117f0


	//   ....[68]....
        /*0410*/ 	.word	0x00011800


	//   ....[69]....
        /*0414*/ 	.word	0x00011870


	//   ....[70]....
        /*0418*/ 	.word	0x00011880


	//   ....[71]....
        /*041c*/ 	.word	0x00011890


	//   ....[72]....
        /*0420*/ 	.word	0x00014160


	//   ....[73]....
        /*0424*/ 	.word	0x00014350


	//   ....[74]....
        /*0428*/ 	.word	0x00014950


	//   ....[75]....
        /*042c*/ 	.word	0x00014ad0


	//   ....[76]....
        /*0430*/ 	.word	0x00014b30


	//   ....[77]....
        /*0434*/ 	.word	0x00014bc0


	//   ....[78]....
        /*0438*/ 	.word	0x00014cb0


	//   ....[79]....
        /*043c*/ 	.word	0x00014d30


	//   ....[80]....
        /*0440*/ 	.word	0x00014e10


	//   ....[81]....
        /*0444*/ 	.word	0x00014e90


	//   ....[82]....
        /*0448*/ 	.word	0x00014f70


	//   ....[83]....
        /*044c*/ 	.word	0x00014fd0


	//   ....[84]....
        /*0450*/ 	.word	0x000150b0


	//   ....[85]....
        /*0454*/ 	.word	0x00015110


	//   ....[86]....
        /*0458*/ 	.word	0x000151f0


	//   ....[87]....
        /*045c*/ 	.word	0x00015250


	//   ....[88]....
        /*0460*/ 	.word	0x00015320


	//   ....[89]....
        /*0464*/ 	.word	0x00015380


	//   ....[90]....
        /*0468*/ 	.word	0x00015440


	//   ....[91]....
        /*046c*/ 	.word	0x00015750


	//   ....[92]....
        /*0470*/ 	.word	0x00015870


	//----- nvinfo : EIATTR_REG_RECONFIG
	.align		4
.L_1327:
        /*0474*/ 	.byte	0x01, 0x54
	.zero		2


	//----- nvinfo : EIATTR_SYSCALL_OFFSETS
	.align		4
        /*0478*/ 	.byte	0x04, 0x46
        /*047a*/ 	.short	(.L_1329 - .L_1328)


	//   ....[0]....
.L_1328:
        /*047c*/ 	.word	0x00001c10


	//   ....[1]....
        /*0480*/ 	.word	0x000107d0


	//   ....[2]....
        /*0484*/ 	.word	0x00010920


	//   ....[3]....
        /*0488*/ 	.word	0x00010a10


	//   ....[4]....
        /*048c*/ 	.word	0x00011150


	//----- nvinfo : EIATTR_MBARRIER_INSTR_OFFSETS
	.align		4
.L_1329:
        /*0490*/ 	.byte	0x04, 0x39
        /*0492*/ 	.short	(.L_1331 - .L_1330)


	//   ....[0]....
.L_1330:
        /*0494*/ 	.word	0x00000270
        /*0498*/ 	.word	0x000000ff
        /*049c*/ 	.word	0x00022800
        /*04a0*/ 	.short	0x0100
        /*04a2*/ 	.byte	0x08
	.zero		1


	//   ....[1]....
        /*04a4*/ 	.word	0x00000280
        /*04a8*/ 	.word	0x000000ff
        /*04ac*/ 	.word	0x00022820
        /*04b0*/ 	.short	0x0100
        /*04b2*/ 	.byte	0x08
	.zero		1


	//   ....[2]....
        /*04b4*/ 	.word	0x00000370
        /*04b8*/ 	.word	0x000000ff
        /*04bc*/ 	.word	0x00022830
        /*04c0*/ 	.short	0x0100
        /*04c2*/ 	.byte	0x08
	.zero		1


	//   ....[3]....
        /*04c4*/ 	.word	0x00000380
        /*04c8*/ 	.word	0x000000ff
        /*04cc*/ 	.word	0x00022840
        /*04d0*/ 	.short	0x0100
        /*04d2*/ 	.byte	0x08
	.zero		1


	//   ....[4]....
        /*04d4*/ 	.word	0x00000390
        /*04d8*/ 	.word	0x000000ff
        /*04dc*/ 	.word	0x00022838
        /*04e0*/ 	.short	0x0100
        /*04e2*/ 	.byte	0x08
	.zero		1


	//   ....[5]....
        /*04e4*/ 	.word	0x000003a0
        /*04e8*/ 	.word	0x000000ff
        /*04ec*/ 	.word	0x00022848
        /*04f0*/ 	.short	0x0100
        /*04f2*/ 	.byte	0x08
	.zero		1


	//   ....[6]....
        /*04f4*/ 	.word	0x000004d0
        /*04f8*/ 	.word	0x000000ff
        /*04fc*/ 	.word	0x00022850
        /*0500*/ 	.short	0x0100
        /*0502*/ 	.byte	0x08
	.zero		1


	//   ....[7]....
        /*0504*/ 	.word	0x000004e0
        /*0508*/ 	.word	0x000000ff
        /*050c*/ 	.word	0x00022860
        /*0510*/ 	.short	0x0100
        /*0512*/ 	.byte	0x08
	.zero		1


	//   ....[8]....
        /*0514*/ 	.word	0x000004f0
        /*0518*/ 	.word	0x000000ff
        /*051c*/ 	.word	0x00022858
        /*0520*/ 	.short	0x0100
        /*0522*/ 	.byte	0x08
	.zero		1


	//   ....[9]....
        /*0524*/ 	.word	0x00000500
        /*0528*/ 	.word	0x000000ff
        /*052c*/ 	.word	0x00022868
        /*0530*/ 	.short	0x0100
        /*0532*/ 	.byte	0x08
	.zero		1


	//   ....[10]....
        /*0534*/ 	.word	0x000005f0
        /*0538*/ 	.word	0x000000ff
        /*053c*/ 	.word	0x00022870
        /*0540*/ 	.short	0x0100
        /*0542*/ 	.byte	0x06
	.zero		1


	//   ....[11]....
        /*0544*/ 	.word	0x00000600
        /*0548*/ 	.word	0x000000ff
        /*054c*/ 	.word	0x00022880
        /*0550*/ 	.short	0x0100
        /*0552*/ 	.byte	0x06
	.zero		1


	//   ....[12]....
        /*0554*/ 	.word	0x00000610
        /*0558*/ 	.word	0x000000ff
        /*055c*/ 	.word	0x00022878
        /*0560*/ 	.short	0x0100
        /*0562*/ 	.byte	0x06
	.zero		1


	//   ....[13]....
        /*0564*/ 	.word	0x00000620
        /*0568*/ 	.word	0x000000ff
        /*056c*/ 	.word	0x00022888
        /*0570*/ 	.short	0x0100
        /*0572*/ 	.byte	0x06
	.zero		1


	//   ....[14]....
        /*0574*/ 	.word	0x00000750
        /*0578*/ 	.word	0x000000ff
        /*057c*/ 	.word	0x00022890
        /*0580*/ 	.short	0x0100
        /*0582*/ 	.byte	0x08
	.zero		1


	//   ....[15]....
        /*0584*/ 	.word	0x00000760
        /*0588*/ 	.word	0x000000ff
        /*058c*/ 	.word	0x000228a0
        /*0590*/ 	.short	0x0100
        /*0592*/ 	.byte	0x08
	.zero		1


	//   ....[16]....
        /*0594*/ 	.word	0x00000770
        /*0598*/ 	.word	0x000000ff
        /*059c*/ 	.word	0x00022898
        /*05a0*/ 	.short	0x0100
        /*05a2*/ 	.byte	0x08
	.zero		1


	//   ....[17]....
        /*05a4*/ 	.word	0x00000780
        /*05a8*/ 	.word	0x000000ff
        /*05ac*/ 	.word	0x000228a8
        /*05b0*/ 	.short	0x0100
        /*05b2*/ 	.byte	0x08
	.zero		1


	//   ....[18]....
        /*05b4*/ 	.word	0x000008b0
        /*05b8*/ 	.word	0x000000ff
        /*05bc*/ 	.word	0x000228b0
        /*05c0*/ 	.short	0x0100
        /*05c2*/ 	.byte	0x08
	.zero		1


	//   ....[19]....
        /*05c4*/ 	.word	0x000008c0
        /*05c8*/ 	.word	0x000000ff
        /*05cc*/ 	.word	0x000228c0
        /*05d0*/ 	.short	0x0100
        /*05d2*/ 	.byte	0x08
	.zero		1


	//   ....[20]....
        /*05d4*/ 	.word	0x000008d0
        /*05d8*/ 	.word	0x000000ff
        /*05dc*/ 	.word	0x000228b8
        /*05e0*/ 	.short	0x0100
        /*05e2*/ 	.byte	0x08
	.zero		1


	//   ....[21]....
        /*05e4*/ 	.word	0x000008e0
        /*05e8*/ 	.word	0x000000ff
        /*05ec*/ 	.word	0x000228c8
        /*05f0*/ 	.short	0x0100
        /*05f2*/ 	.byte	0x08
	.zero		1


	//   ....[22]....
        /*05f4*/ 	.word	0x00001cc0
        /*05f8*/ 	.word	0x00000005
        /*05fc*/ 	.word	0x00022800
        /*0600*/ 	.short	0x010a
        /*0602*/ 	.byte	0x3f
	.zero		1


	//   ....[23]....
        /*0604*/ 	.word	0x00001d90
        /*0608*/ 	.word	0x000000ff
        /*060c*/ 	.word	0x00022830
        /*0610*/ 	.short	0x010a
        /*0612*/ 	.byte	0x16
	.zero		1


	//   ....[24]....
        /*0614*/ 	.word	0x00001dd0
        /*0618*/ 	.word	0x000000ff
        /*061c*/ 	.word	0x00022830
        /*0620*/ 	.short	0x010a
        /*0622*/ 	.byte	0x16
	.zero		1


	//   ....[25]....
        /*0624*/ 	.word	0x000021f0
        /*0628*/ 	.word	0x00000000
        /*062c*/ 	.word	0x00000000
        /*0630*/ 	.short	0x0101
        /*0632*/ 	.byte	0x3f
	.zero		1


	//   ....[26]....
        /*0634*/ 	.word	0x000040e0
        /*0638*/ 	.word	0x000000ff
        /*063c*/ 	.word	0x00022850
        /*0640*/ 	.short	0x010a
        /*0642*/ 	.byte	0x16
	.zero		1


	//   ....[27]....
        /*0644*/ 	.word	0x00004120
        /*0648*/ 	.word	0x000000ff
        /*064c*/ 	.word	0x00022850
        /*0650*/ 	.short	0x010a
        /*0652*/ 	.byte	0x16
	.zero		1


	//   ....[28]....
        /*0654*/ 	.word	0x000044b0
        /*0658*/ 	.word	0x00000005
        /*065c*/ 	.word	0x00000000
        /*0660*/ 	.short	0x0101
        /*0662*/ 	.byte	0x3f
	.zero		1


	//   ....[29]....
        /*0664*/ 	.word	0x00004790
        /*0668*/ 	.word	0x000000ff
        /*066c*/ 	.word	0x00022830
        /*0670*/ 	.short	0x010a
        /*0672*/ 	.byte	0x1b
	.zero		1


	//   ....[30]....
        /*0674*/ 	.word	0x000047d0
        /*0678*/ 	.word	0x000000ff
        /*067c*/ 	.word	0x00022830
        /*0680*/ 	.short	0x010a
        /*0682*/ 	.byte	0x1b
	.zero		1


	//   ....[31]....
        /*0684*/ 	.word	0x00004ad0
        /*0688*/ 	.word	0x0000000a
        /*068c*/ 	.word	0x00000000
        /*0690*/ 	.short	0x0101
        /*0692*/ 	.byte	0x3f
	.zero		1


	//   ....[32]....
        /*0694*/ 	.word	0x00007330
        /*0698*/ 	.word	0x000000ff
        /*069c*/ 	.word	0x00022850
        /*06a0*/ 	.short	0x010a
        /*06a2*/ 	.byte	0x1b
	.zero		1


	//   ....[33]....
        /*06a4*/ 	.word	0x00007370
        /*06a8*/ 	.word	0x000000ff
        /*06ac*/ 	.word	0x00022850
        /*06b0*/ 	.short	0x010a
        /*06b2*/ 	.byte	0x1b
	.zero		1


	//   ....[34]....
        /*06b4*/ 	.word	0x00007670
        /*06b8*/ 	.word	0x0000000c
        /*06bc*/ 	.word	0x00000000
        /*06c0*/ 	.short	0x0101
        /*06c2*/ 	.byte	0x3f
	.zero		1


	//   ....[35]....
        /*06c4*/ 	.word	0x00007a80
        /*06c8*/ 	.word	0x000000ff
        /*06cc*/ 	.word	0x00022830
        /*06d0*/ 	.short	0x010a
        /*06d2*/ 	.byte	0x18
	.zero		1


	//   ....[36]....
        /*06d4*/ 	.word	0x00007ac0
        /*06d8*/ 	.word	0x000000ff
        /*06dc*/ 	.word	0x00022830
        /*06e0*/ 	.short	0x010a
        /*06e2*/ 	.byte	0x18
	.zero		1


	//   ....[37]....
        /*06e4*/ 	.word	0x00008840
        /*06e8*/ 	.word	0x0000009a
        /*06ec*/ 	.word	0x00000000
        /*06f0*/ 	.short	0x0101
        /*06f2*/ 	.byte	0x3f
	.zero		1


	//   ....[38]....
        /*06f4*/ 	.word	0x00009360
        /*06f8*/ 	.word	0x000000ff
        /*06fc*/ 	.word	0x00022850
        /*0700*/ 	.short	0x010a
        /*0702*/ 	.byte	0x18
	.zero		1


	//   ....[39]....
        /*0704*/ 	.word	0x000093a0
        /*0708*/ 	.word	0x000000ff
        /*070c*/ 	.word	0x00022850
        /*0710*/ 	.short	0x010a
        /*0712*/ 	.byte	0x18
	.zero		1


	//   ....[40]....
        /*0714*/ 	.word	0x00009690
        /*0718*/ 	.word	0x000000b2
        /*071c*/ 	.word	0x00000000
        /*0720*/ 	.short	0x0101
        /*0722*/ 	.byte	0x3f
	.zero		1


	//   ....[41]....
        /*0724*/ 	.word	0x00009820
        /*0728*/ 	.word	0x000000ff
        /*072c*/ 	.word	0x00022830
        /*0730*/ 	.short	0x010a
        /*0732*/ 	.byte	0x1b
	.zero		1


	//   ....[42]....
        /*0734*/ 	.word	0x00009860
        /*0738*/ 	.word	0x000000ff
        /*073c*/ 	.word	0x00022830
        /*0740*/ 	.short	0x010a
        /*0742*/ 	.byte	0x1b
	.zero		1


	//   ....[43]....
        /*0744*/ 	.word	0x00009b50
        /*0748*/ 	.word	0x00000002
        /*074c*/ 	.word	0x00000000
        /*0750*/ 	.short	0x0101
        /*0752*/ 	.byte	0x3f
	.zero		1


	//   ....[44]....
        /*0754*/ 	.word	0x0000c3b0
        /*0758*/ 	.word	0x000000ff
        /*075c*/ 	.word	0x00022850
        /*0760*/ 	.short	0x010a
        /*0762*/ 	.byte	0x1b
	.zero		1


	//   ....[45]....
        /*0764*/ 	.word	0x0000c3f0
        /*0768*/ 	.word	0x000000ff
        /*076c*/ 	.word	0x00022850
        /*0770*/ 	.short	0x010a
        /*0772*/ 	.byte	0x1b
	.zero		1


	//   ....[46]....
        /*0774*/ 	.word	0x0000c6e0
        /*0778*/ 	.word	0x00000008
        /*077c*/ 	.word	0x00000000
        /*0780*/ 	.short	0x0101
        /*0782*/ 	.byte	0x3f
	.zero		1


	//   ....[47]....
        /*0784*/ 	.word	0x0000e980
        /*0788*/ 	.word	0x000000b0
        /*078c*/ 	.word	0x00000000
        /*0790*/ 	.short	0x0101
        /*0792*/ 	.byte	0x3f
	.zero		1


	//   ....[48]....
        /*0794*/ 	.word	0x00010e30
        /*0798*/ 	.word	0x00000003
        /*079c*/ 	.word	0x00022840
        /*07a0*/ 	.short	0x010a
        /*07a2*/ 	.byte	0x3f
	.zero		1


	//   ....[49]....
        /*07a4*/ 	.word	0x000119a0
        /*07a8*/ 	.word	0x00000012
        /*07ac*/ 	.word	0x00022800
        /*07b0*/ 	.short	0x0107
        /*07b2*/ 	.byte	0x3f
	.zero		1


	//   ....[50]....
        /*07b4*/ 	.word	0x00011a90
        /*07b8*/ 	.word	0x00000012
        /*07bc*/ 	.word	0x00022800
        /*07c0*/ 	.short	0x0101
        /*07c2*/ 	.byte	0x3f
	.zero		1


	//   ....[51]....
        /*07c4*/ 	.word	0x00011ab0
        /*07c8*/ 	.word	0x00000012
        /*07cc*/ 	.word	0x00022820
        /*07d0*/ 	.short	0x010a
        /*07d2*/ 	.byte	0x3f
	.zero		1


	//   ....[52]....
        /*07d4*/ 	.word	0x00011b80
        /*07d8*/ 	.word	0x00000000
        /*07dc*/ 	.word	0x00022860
        /*07e0*/ 	.short	0x010a
        /*07e2*/ 	.byte	0x3f
	.zero		1


	//   ....[53]....
        /*07e4*/ 	.word	0x000123a0
        /*07e8*/ 	.word	0x00000004
        /*07ec*/ 	.word	0x00022840
        /*07f0*/ 	.short	0x010a
        /*07f2*/ 	.byte	0x3f
	.zero		1


	//   ....[54]....
        /*07f4*/ 	.word	0x000125c0
        /*07f8*/ 	.word	0x00000004
        /*07fc*/ 	.word	0x00022860
        /*0800*/ 	.short	0x010a
        /*0802*/ 	.byte	0x3f
	.zero		1


	//   ....[55]....
        /*0804*/ 	.word	0x00012db0
        /*0808*/ 	.word	0x00000004
        /*080c*/ 	.word	0x00022840
        /*0810*/ 	.short	0x010a
        /*0812*/ 	.byte	0x3f
	.zero		1


	//   ....[56]....
        /*0814*/ 	.word	0x00012fd0
        /*0818*/ 	.word	0x00000004
        /*081c*/ 	.word	0x00022860
        /*0820*/ 	.short	0x010a
        /*0822*/ 	.byte	0x3f
	.zero		1


	//   ....[57]....
        /*0824*/ 	.word	0x00013750
        /*0828*/ 	.word	0x00000004
        /*082c*/ 	.word	0x00022840
        /*0830*/ 	.short	0x010a
        /*0832*/ 	.byte	0x3f
	.zero		1


	//   ....[58]....
        /*0834*/ 	.word	0x00013970
        /*0838*/ 	.word	0x00000004
        /*083c*/ 	.word	0x00022860
        /*0840*/ 	.short	0x010a
        /*0842*/ 	.byte	0x3f
	.zero		1


	//   ....[59]....
        /*0844*/ 	.word	0x000142d0
        /*0848*/ 	.word	0x00000000
        /*084c*/ 	.word	0x00022820
        /*0850*/ 	.short	0x010a
        /*0852*/ 	.byte	0x3f
	.zero		1


	//   ....[60]....
        /*0854*/ 	.word	0x000144c0
        /*0858*/ 	.word	0x00000006
        /*085c*/ 	.word	0x00000000
        /*0860*/ 	.short	0x010a
        /*0862*/ 	.byte	0x3f
	.zero		1


	//   ....[61]....
        /*0864*/ 	.word	0x000144f0
        /*0868*/ 	.word	0x00000007
        /*086c*/ 	.word	0x00000000
        /*0870*/ 	.short	0x010a
        /*0872*/ 	.byte	0x3f
	.zero		1


	//   ....[62]....
        /*0874*/ 	.word	0x00014550
        /*0878*/ 	.word	0x00000004
        /*087c*/ 	.word	0x00000000
        /*0880*/ 	.short	0x010a
        /*0882*/ 	.byte	0x3f
	.zero		1


	//   ....[63]....
        /*0884*/ 	.word	0x00014580
        /*0888*/ 	.word	0x00000003
        /*088c*/ 	.word	0x00000000
        /*0890*/ 	.short	0x010a
        /*0892*/ 	.byte	0x3f
	.zero		1


	//   ....[64]....
        /*0894*/ 	.word	0x000145e0
        /*0898*/ 	.word	0x00000005
        /*089c*/ 	.word	0x00022800
        /*08a0*/ 	.short	0x010a
        /*08a2*/ 	.byte	0x3f
	.zero		1


	//   ....[65]....
        /*08a4*/ 	.word	0x00014640
        /*08a8*/ 	.word	0x00000003
        /*08ac*/ 	.word	0x00022830
        /*08b0*/ 	.short	0x010a
        /*08b2*/ 	.byte	0x3f
	.zero		1


	//   ....[66]....
        /*08b4*/ 	.word	0x000146a0
        /*08b8*/ 	.word	0x0000000b
        /*08bc*/ 	.word	0x00022850
        /*08c0*/ 	.short	0x010a
        /*08c2*/ 	.byte	0x3f
	.zero		1


	//   ....[67]....
        /*08c4*/ 	.word	0x00014700
        /*08c8*/ 	.word	0x00000004
        /*08cc*/ 	.word	0x00022830
        /*08d0*/ 	.short	0x010a
        /*08d2*/ 	.byte	0x3f
	.zero		1


	//   ....[68]....
        /*08d4*/ 	.word	0x00014750
        /*08d8*/ 	.word	0x0000000c
        /*08dc*/ 	.word	0x00022850
        /*08e0*/ 	.short	0x010a
        /*08e2*/ 	.byte	0x3f
	.zero		1


	//   ....[69]....
        /*08e4*/ 	.word	0x000147b0
        /*08e8*/ 	.word	0x00000002
        /*08ec*/ 	.word	0x00022830
        /*08f0*/ 	.short	0x010a
        /*08f2*/ 	.byte	0x3f
	.zero		1


	//   ....[70]....
        /*08f4*/ 	.word	0x00014800
        /*08f8*/ 	.word	0x000000b2
        /*08fc*/ 	.word	0x00022850
        /*0900*/ 	.short	0x010a
        /*0902*/ 	.byte	0x3f
	.zero		1


	//   ....[71]....
        /*0904*/ 	.word	0x00014860
        /*0908*/ 	.word	0x00000002
        /*090c*/ 	.word	0x00022830
        /*0910*/ 	.short	0x010a
        /*0912*/ 	.byte	0x3f
	.zero		1


	//   ....[72]....
        /*0914*/ 	.word	0x000148b0
        /*0918*/ 	.word	0x00000008
        /*091c*/ 	.word	0x00022850
        /*0920*/ 	.short	0x010a
        /*0922*/ 	.byte	0x3f
	.zero		1


	//   ....[73]....
        /*0924*/ 	.word	0x00014a00
        /*0928*/ 	.word	0x00000003
        /*092c*/ 	.word	0x00022840
        /*0930*/ 	.short	0x010a
        /*0932*/ 	.byte	0x3f
	.zero		1


	//   ....[74]....
        /*0934*/ 	.word	0x00015470
        /*0938*/ 	.word	0x00000012
        /*093c*/ 	.word	0x00022820
        /*0940*/ 	.short	0x010a
        /*0942*/ 	.byte	0x3f
	.zero		1


	//   ....[75]....
        /*0944*/ 	.word	0x000154c0
        /*0948*/ 	.word	0x00000000
        /*094c*/ 	.word	0x00022860
        /*0950*/ 	.short	0x010a
        /*0952*/ 	.byte	0x3f
	.zero		1


	//   ....[76]....
        /*0954*/ 	.word	0x00015510
        /*0958*/ 	.word	0x00000004
        /*095c*/ 	.word	0x00022840
        /*0960*/ 	.short	0x010a
        /*0962*/ 	.byte	0x3f
	.zero		1


	//   ....[77]....
        /*0964*/ 	.word	0x00015560
        /*0968*/ 	.word	0x00000004
        /*096c*/ 	.word	0x00022860
        /*0970*/ 	.short	0x010a
        /*0972*/ 	.byte	0x3f
	.zero		1


	//   ....[78]....
        /*0974*/ 	.word	0x000155b0
        /*0978*/ 	.word	0x00000004
        /*097c*/ 	.word	0x00022840
        /*0980*/ 	.short	0x010a
        /*0982*/ 	.byte	0x3f
	.zero		1


	//   ....[79]....
        /*0984*/ 	.word	0x00015600
        /*0988*/ 	.word	0x00000004
        /*098c*/ 	.word	0x00022860
        /*0990*/ 	.short	0x010a
        /*0992*/ 	.byte	0x3f
	.zero		1


	//   ....[80]....
        /*0994*/ 	.word	0x00015650
        /*0998*/ 	.word	0x00000004
        /*099c*/ 	.word	0x00022840
        /*09a0*/ 	.short	0x010a
        /*09a2*/ 	.byte	0x3f
	.zero		1


	//   ....[81]....
        /*09a4*/ 	.word	0x000156a0
        /*09a8*/ 	.word	0x00000004
        /*09ac*/ 	.word	0x00022860
        /*09b0*/ 	.short	0x010a
        /*09b2*/ 	.byte	0x3f
	.zero		1


	//   ....[82]....
        /*09b4*/ 	.word	0x00015790
        /*09b8*/ 	.word	0x00000000
        /*09bc*/ 	.word	0x00022820
        /*09c0*/ 	.short	0x010a
        /*09c2*/ 	.byte	0x3f
	.zero		1


	//   ....[83]....
        /*09c4*/ 	.word	0x00015930
        /*09c8*/ 	.word	0x00000006
        /*09cc*/ 	.word	0x00000000
        /*09d0*/ 	.short	0x010a
        /*09d2*/ 	.byte	0x3f
	.zero		1


	//   ....[84]....
        /*09d4*/ 	.word	0x00015980
        /*09d8*/ 	.word	0x00000007
        /*09dc*/ 	.word	0x00000000
        /*09e0*/ 	.short	0x010a
        /*09e2*/ 	.byte	0x3f
	.zero		1


	//   ....[85]....
        /*09e4*/ 	.word	0x000159d0
        /*09e8*/ 	.word	0x00000004
        /*09ec*/ 	.word	0x00000000
        /*09f0*/ 	.short	0x010a
        /*09f2*/ 	.byte	0x3f
	.zero		1


	//----- nvinfo : EIATTR_NUM_MBARRIERS
	.align		4
.L_1331:
        /*09f4*/ 	.byte	0x03, 0x38
        /*09f6*/ 	.short	0x0016


	//----- nvinfo : EIATTR_EXIT_INSTR_OFFSETS
	.align		4
        /*09f8*/ 	.byte	0x04, 0x1c
        /*09fa*/ 	.short	(.L_1333 - .L_1332)


	//   ....[0]....
.L_1332:
        /*09fc*/ 	.word	0x00000a40


	//   ....[1]....
        /*0a00*/ 	.word	0x0000fab0


	//   ....[2]....
        /*0a04*/ 	.word	0x000145d0


	//----- nvinfo : EIATTR_MAX_THREADS
	.align		4
.L_1333:
        /*0a08*/ 	.byte	0x04, 0x05
        /*0a0a*/ 	.short	(.L_1335 - .L_1334)
.L_1334:
        /*0a0c*/ 	.word	0x00000180
        /*0a10*/ 	.word	0x00000001
        /*0a14*/ 	.word	0x00000001


	//----- nvinfo : EIATTR_CRS_STACK_SIZE
	.align		4
.L_1335:
        /*0a18*/ 	.byte	0x04, 0x1e
        /*0a1a*/ 	.short	(.L_1337 - .L_1336)
.L_1336:
        /*0a1c*/ 	.word	0x00000000


	//----- nvinfo : EIATTR_CBANK_PARAM_SIZE
	.align		4
.L_1337:
        /*0a20*/ 	.byte	0x03, 0x19
        /*0a22*/ 	.short	0x0af0


	//----- nvinfo : EIATTR_PARAM_CBANK
	.align		4
        /*0a24*/ 	.byte	0x04, 0x0a
        /*0a26*/ 	.short	(.L_1339 - .L_1338)
	.align		4
.L_1338:
        /*0a28*/ 	.word	index@(.nv.constant0._ZN7cutlass13device_kernelIN5flash11enable_sm90INS1_16FlashAttnFwdSm90INS1_25CollectiveMainloopFwdSm90ILi2EN4cute5tupleIJNS5_1CILi1EEES8_S8_EEENS6_IJNS7_ILi128EEENS7_ILi96EEENS7_ILi64EEEEEELi256ENS_10bfloat16_tEfNS_4arch4Sm90ELb0ELb1ELb0ELb0ELb0ELb0ELb0ELb1ELb0ELb1ELb0ELb0EEENS1_21CollectiveEpilogueFwdINS6_IJSA_NS7_ILi256EEESB_EEES9_SE_SG_Li256ELb0ELb1ELb0ELb0EEENS1_30DynamicPersistentTileSchedulerILi256ELi128ELb0ELb1ELb1EEEEEEEEEvNT_6ParamsE)
        /*0a2c*/ 	.short	0x0210
        /*0a2e*/ 	.short	0x0af0


	//----- nvinfo : EIATTR_SW_WAR
	.align		4
.L_1339:
        /*0a30*/ 	.byte	0x04, 0x36
        /*0a32*/ 	.short	(.L_1341 - .L_1340)
.L_1340:
        /*0a34*/ 	.word	0x00000008
.L_1341:


//--------------------- .nv.info._ZN7cutlass13device_kernelIN5flash11enable_sm90INS1_16FlashAttnFwdSm90INS1_25CollectiveMainloopFwdSm90ILi2EN4cute5tupleIJNS5_1CILi1EEES8_S8_EEENS6_IJNS7_ILi128EEENS7_ILi96EEENS7_ILi64EEEEEELi256ENS_10bfloat16_tEfNS_4arch4Sm90ELb0ELb1ELb0ELb0ELb0ELb0ELb1ELb1ELb0ELb1ELb0ELb0EEENS1_21CollectiveEpilogueFwdINS6_IJSA_NS7_ILi256EEESB_EEES9_SE_SG_Li256ELb0ELb1ELb0ELb0EEENS1_30DynamicPersistentTileSchedulerILi256ELi128ELb0ELb1ELb1EEEEEEEEEvNT_6ParamsE --------------------------
	.section	.nv.info._ZN7cutlass13device_kernelIN5flash11enable_sm90INS1_16FlashAttnFwdSm90INS1_25CollectiveMainloopFwdSm90ILi2EN4cute5tupleIJNS5_1CILi1EEES8_S8_EEENS6_IJNS7_ILi128EEENS7_ILi96EEENS7_ILi64EEEEEELi256ENS_10bfloat16_tEfNS_4arch4Sm90ELb0ELb1ELb0ELb0ELb0ELb0ELb1ELb1ELb0ELb1ELb0ELb0EEENS1_21CollectiveEpilogueFwdINS6_IJSA_NS7_ILi256EEESB_EEES9_SE_SG_Li256ELb0ELb1ELb0ELb0EEENS1_30DynamicPersistentTileSchedulerILi256ELi128ELb0ELb1ELb1EEEEEEEEEvNT_6ParamsE,"",@"SHT_CUDA_INFO"
	.sectionflags	@""
	.align	4


	//----- nvinfo : EIATTR_CUDA_API_VERSION
	.align		4
        /*0000*/ 	.byte	0x04, 0x37
        /*0002*/ 	.short	(.L_1343 - .L_1342)
.L_1342:
        /*0004*/ 	.word	0x00000082


	//----- nvinfo : EIATTR_KPARAM_INFO
	.align		4
.L_1343:
        /*0008*/ 	.byte	0x04, 0x17
        /*000a*/ 	.short	(.L_1345 - .L_1344)
.L_1344:
        /*000c*/ 	.word	0x00000000
        /*0010*/ 	.short	0x0000
        /*0012*/ 	.short	0x0070
        /*0014*/ 	.byte	0x00, 0xf0, 0x01, 0x2e


	//----- nvinfo : EIATTR_SPARSE_MMA_MASK
	.align		4
.L_1345:
        /*0018*/ 	.byte	0x03, 0x50
        /*001a*/ 	.short	0x0000


	//----- nvinfo : EIATTR_MAXREG_COUNT
	.align		4
        /*001c*/ 	.byte	0x03, 0x1b
        /*001e*/ 	.short	0x00a8


	//----- nvinfo : EIATTR_NUM_BARRIERS
	.align		4
        /*0020*/ 	.byte	0x02, 0x4c
        /*0022*/ 	.byte	0x10
	.zero		1


	//----- nvinfo : EIATTR_EXTERNS
	.align		4
        /*0024*/ 	.byte	0x04, 0x0f
        /*0026*/ 	.short	(.L_1347 - .L_1346)


	//   ....[0]....
	.align		4
.L_1346:
        /*0028*/ 	.word	index@(__assertfail)


	//----- nvinfo : EIATTR_ANNOTATIONS
	.align		4
.L_1347:
        /*002c*/ 	.byte	0x04, 0x55
        /*002e*/ 	.short	(.L_1349 - .L_1348)


	//   ....[0]....
.L_1348:
        /* <DEDUP_REMOVED lines=48> */


	//----- nvinfo : EIATTR_MERCURY_ISA_VERSION
	.align		4
.L_1349:
        /*0320*/ 	.byte	0x03, 0x5f
        /*0322*/ 	.short	0x0101


	//----- nvinfo : EIATTR_INT_WARP_WIDE_INSTR_OFFSETS
	.align		4
        /*0324*/ 	.byte	0x04, 0x31
        /*0326*/ 	.short	(.L_1351 - .L_1350)


	//   ....[0]....
.L_1350:
        /*0328*/ 	.word	0x00000170


	//   ....[1]....
        /*032c*/ 	.word	0x000001b0


	//   ....[2]....
        /*0330*/ 	.word	0x00000220


	//   ....[3]....
        /*0334*/ 	.word	0x00000230


	//   ....[4]....
        /*0338*/ 	.word	0x00022170


	//   ....[5]....
        /*033c*/ 	.word	0x00022200


	//   ....[6]....
        /*0340*/ 	.word	0x00026800


	//   ....[7]....
        /*0344*/ 	.word	0x00026890


	//----- nvinfo : EIATTR_COOP_GROUP_MASK_REGIDS
	.align		4
.L_1351:
        /*0348*/ 	.byte	0x04, 0x29
        /*034a*/ 	.short	(.L_1353 - .L_1352)


	//   ....[0]....
.L_1352:
        /*034c*/ 	.word	0xffffffff


	//   ....[1]....
        /*0350*/ 	.word	0xffffffff


	//   ....[2]....
        /*0354*/ 	.word	0xffffffff


	//   ....[3]....
        /*0358*/ 	.word	0xffffffff


	//   ....[4]....
        /*035c*/ 	.word	0xffffffff


	//   ....[5]....
        /*0360*/ 	.word	0xffffffff


	//   ....[6]....
        /*0364*/ 	.word	0xffffffff


	//   ....[7]....
        /*0368*/ 	.word	0xffffffff


	//   ....[8]....
        /*036c*/ 	.word	0xffffffff


	//   ....[9]....
        /*0370*/ 	.word	0xffffffff


	//   ....[10]....
        /*0374*/ 	.word	0xffffffff


	//   ....[11]....
        /*0378*/ 	.word	0xffffffff


	//   ....[12]....
        /*037c*/ 	.word	0xffffffff


	//   ....[13]....
        /*0380*/ 	.word	0xffffffff


	//   ....[14]....
        /*0384*/ 	.word	0xffffffff


	//   ....[15]....
        /*0388*/ 	.word	0xffffffff


	//   ....[16]....
        /*038c*/ 	.word	0xffffffff


	//   ....[17]....
        /*0390*/ 	.word	0xffffffff


	//   ....[18]....
        /*0394*/ 	.word	0xffffffff


	//   ....[19]....
        /*0398*/ 	.word	0xffffffff


	//   ....[20]....
        /*039c*/ 	.word	0xffffffff


	//   ....[21]....
        /*03a0*/ 	.word	0xffffffff


	//   ....[22]....
        /*03a4*/ 	.word	0xffffffff


	//   ....[23]....
        /*03a8*/ 	.word	0xffffffff


	//   ....[24]....
        /*03ac*/ 	.word	0xffffffff


	//   ....[25]....
        /*03b0*/ 	.word	0xffffffff


	//   ....[26]....
        /*03b4*/ 	.word	0xffffffff


	//   ....[27]....
        /*03b8*/ 	.word	0xffffffff


	//   ....[28]....
        /*03bc*/ 	.word	0xffffffff


	//   ....[29]....
        /*03c0*/ 	.word	0xffffffff


	//   ....[30]....
        /*03c4*/ 	.word	0xffffffff


	//   ....[31]....
        /*03c8*/ 	.word	0xffffffff


	//   ....[32]....
        /*03cc*/ 	.word	0xffffffff


	//   ....[33]....
        /*03d0*/ 	.word	0xffffffff


	//   ....[34]....
        /*03d4*/ 	.word	0xffffffff


	//   ....[35]....
        /*03d8*/ 	.word	0xffffffff


	//   ....[36]....
        /*03dc*/ 	.word	0xffffffff


	//   ....[37]....
        /*03e0*/ 	.word	0xffffffff


	//   ....[38]....
        /*03e4*/ 	.word	0xffffffff


	//   ....[39]....
        /*03e8*/ 	.word	0xffffffff


	//   ....[40]....
        /*03ec*/ 	.word	0xffffffff


	//   ....[41]....
        /*03f0*/ 	.word	0xffffffff


	//   ....[42]....
        /*03f4*/ 	.word	0xffffffff


	//   ....[43]....
        /*03f8*/ 	.word	0xffffffff


	//   ....[44]....
        /*03fc*/ 	.word	0xffffffff


	//   ....[45]....
        /*0400*/ 	.word	0xffffffff


	//   ....[46]....
        /*0404*/ 	.word	0xffffffff


	//   ....[47]....
        /*0408*/ 	.word	0xffffffff


	//   ....[48]....
        /*040c*/ 	.word	0xffffffff


	//   ....[49]....
        /*0410*/ 	.word	0xffffffff


	//   ....[50]....
        /*0414*/ 	.word	0xffffffff


	//   ....[51]....
        /*0418*/ 	.word	0xffffffff


	//   ....[52]....
        /*041c*/ 	.word	0xffffffff


	//   ....[53]....
        /*0420*/ 	.word	0xffffffff


	//   ....[54]....
        /*0424*/ 	.word	0xffffffff


	//   ....[55]....
        /*0428*/ 	.word	0xffffffff


	//   ....[56]....
        /*042c*/ 	.word	0xffffffff


	//   ....[57]....
        /*0430*/ 	.word	0xffffffff


	//   ....[58]....
        /*0434*/ 	.word	0xffffffff


	//   ....[59]....
        /*0438*/ 	.word	0xffffffff


	//   ....[60]....
        /*043c*/ 	.word	0xffffffff


	//   ....[61]....
        /*0440*/ 	.word	0xffffffff


	//   ....[62]....
        /*0444*/ 	.word	0xffffffff


	//   ....[63]....
        /*0448*/ 	.word	0xffffffff


	//   ....[64]....
        /*044c*/ 	.word	0xffffffff


	//   ....[65]....
        /*0450*/ 	.word	0xffffffff


	//   ....[66]....
        /*0454*/ 	.word	0xffffffff


	//   ....[67]....
        /*0458*/ 	.word	0xffffffff


	//   ....[68]....
        /*045c*/ 	.word	0xffffffff


	//   ....[69]....
        /*0460*/ 	.word	0xffffffff


	//   ....[70]....
        /*0464*/ 	.word	0xffffffff


	//   ....[71]....
        /*0468*/ 	.word	0xffffffff


	//   ....[72]....
        /*046c*/ 	.word	0xffffffff


	//   ....[73]....
        /*0470*/ 	.word	0xffffffff


	//   ....[74]....
        /*0474*/ 	.word	0xffffffff


	//   ....[75]....
        /*0478*/ 	.word	0xffffffff


	//   ....[76]....
        /*047c*/ 	.word	0xffffffff


	//   ....[77]....
        /*0480*/ 	.word	0xffffffff


	//   ....[78]....
        /*0484*/ 	.word	0xffffffff


	//   ....[79]....
        /*0488*/ 	.word	0xffffffff


	//   ....[80]....
        /*048c*/ 	.word	0xffffffff


	//   ....[81]....
        /*0490*/ 	.word	0xffffffff


	//   ....[82]....
        /*0494*/ 	.word	0xffffffff


	//   ....[83]....
        /*0498*/ 	.word	0xffffffff


	//   ....[84]....
        /*049c*/ 	.word	0x0500000f


	//   ....[85]....
        /*04a0*/ 	.word	0x0500000f


	//   ....[86]....
        /*04a4*/ 	.word	0x0500000f


	//   ....[87]....
        /*04a8*/ 	.word	0x0500000f


	//   ....[88]....
        /*04ac*/ 	.word	0x0500000f


	//   ....[89]....
        /*04b0*/ 	.word	0x0500000f


	//   ....[90]....
        /*04b4*/ 	.word	0x0500000f


	//   ....[91]....
        /*04b8*/ 	.word	0x0500000f


	//   ....[92]....
        /*04bc*/ 	.word	0x0500000f


	//   ....[93]....
        /*04c0*/ 	.word	0x0500000f


	//   ....[94]....
        /*04c4*/ 	.word	0x0500000f


	//   ....[95]....
        /*04c8*/ 	.word	0x0500000f


	//   ....[96]....
        /*04cc*/ 	.word	0x0500000f


	//   ....[97]....
        /*04d0*/ 	.word	0x0500000f


	//   ....[98]....
        /*04d4*/ 	.word	0x0500000f


	//   ....[99]....
        /*04d8*/ 	.word	0x0500000f


	//   ....[100]....
        /*04dc*/ 	.word	0x0500000f


	//   ....[101]....
        /*04e0*/ 	.word	0x0500000f


	//   ....[102]....
        /*04e4*/ 	.word	0x0500000f


	//   ....[103]....
        /*04e8*/ 	.word	0x0500000f


	//   ....[104]....
        /*04ec*/ 	.word	0x0500000f


	//   ....[105]....
        /*04f0*/ 	.word	0x0500000f


	//   ....[106]....
        /*04f4*/ 	.word	0x0500000f


	//   ....[107]....
        /*04f8*/ 	.word	0x0500000f


	//   ....[108]....
        /*04fc*/ 	.word	0x0500000f


	//   ....[109]....
        /*0500*/ 	.word	0x0500000f


	//   ....[110]....
        /*0504*/ 	.word	0x0500000f


	//   ....[111]....
        /*0508*/ 	.word	0x0500000f


	//   ....[112]....
        /*050c*/ 	.word	0x0500000f


	//   ....[113]....
        /*0510*/ 	.word	0x0500000f


	//   ....[114]....
        /*0514*/ 	.word	0x0500000f


	//   ....[115]....
        /*0518*/ 	.word	0x0500000f


	//   ....[116]....
        /*051c*/ 	.word	0x0500000f


	//   ....[117]....
        /*0520*/ 	.word	0x0500000f


	//   ....[118]....
        /*0524*/ 	.word	0x0500000f


	//   ....[119]....
        /*0528*/ 	.word	0xffffffff


	//   ....[120]....
        /*052c*/ 	.word	0xffffffff


	//   ....[121]....
        /*0530*/ 	.word	0xffffffff


	//   ....[122]....
        /*0534*/ 	.word	0xffffffff


	//   ....[123]....
        /*0538*/ 	.word	0xffffffff


	//   ....[124]....
        /*053c*/ 	.word	0xffffffff


	//----- nvinfo : EIATTR_COOP_GROUP_INSTR_OFFSETS
	.align		4
.L_1353:
        /*0540*/ 	.byte	0x04, 0x28
        /*0542*/ 	.short	(.L_1355 - .L_1354)


	//   ....[0]....
.L_1354:
        /*0544*/ 	.word	0x000000b0


	//   ....[1]....
        /*0548*/ 	.word	0x00000180


	//   ....[2]....
        /*054c*/ 	.word	0x000001d0


	//   ....[3]....
        /*0550*/ 	.word	0x00000420


	//   ....[4]....
        /*0554*/ 	.word	0x00000580


	//   ....[5]....
        /*0558*/ 	.word	0x000006a0


	//   ....[6]....
        /*055c*/ 	.word	0x00000800


	//   ....[7]....
        /*0560*/ 	.word	0x00002010


	//   ....[8]....
        /*0564*/ 	.word	0x000041e0


	//   ....[9]....
        /*0568*/ 	.word	0x00004450


	//   ....[10]....
        /*056c*/ 	.word	0x00005ab0


	//   ....[11]....
        /*0570*/ 	.word	0x00005b30


	//   ....[12]....
        /*0574*/ 	.word	0x00005ec0


	//   ....[13]....
        /*0578*/ 	.word	0x00005ee0


	//   ....[14]....
        /*057c*/ 	.word	0x0000ad60


	//   ....[15]....
        /*0580*/ 	.word	0x0000adf0


	//   ....[16]....
        /*0584*/ 	.word	0x0000aeb0


	//   ....[17]....
        /*0588*/ 	.word	0x0000af00


	//   ....[18]....
        /*058c*/ 	.word	0x000145b0


	//   ....[19]....
        /*0590*/ 	.word	0x000147d0


	//   ....[20]....
        /*0594*/ 	.word	0x00015800


	//   ....[21]....
        /*0598*/ 	.word	0x000158d0


	//   ....[22]....
        /*059c*/ 	.word	0x00015a50


	//   ....[23]....
        /*05a0*/ 	.word	0x00015ac0


	//   ....[24]....
        /*05a4*/ 	.word	0x0001de30


	//   ....[25]....
        /*05a8*/ 	.word	0x0001de50


	//   ....[26]....
        /*05ac*/ 	.word	0x0001deb0


	//   ....[27]....
        /*05b0*/ 	.word	0x0001def0


	//   ....[28]....
        /*05b4*/ 	.word	0x0001fb00


	//   ....[29]....
        /*05b8*/ 	.word	0x0001fb10


	//   ....[30]....
        /*05bc*/ 	.word	0x0001fc20


	//   ....[31]....
        /*05c0*/ 	.word	0x0001fc50


	//   ....[32]....
        /*05c4*/ 	.word	0x000204c0


	//   ....[33]....
        /*05c8*/ 	.word	0x000204d0


	//   ....[34]....
        /*05cc*/ 	.word	0x00020620


	//   ....[35]....
        /*05d0*/ 	.word	0x00020640


	//   ....[36]....
        /*05d4*/ 	.word	0x00020780


	//   ....[37]....
        /*05d8*/ 	.word	0x000207a0


	//   ....[38]....
        /*05dc*/ 	.word	0x000208f0


	//   ....[39]....
        /*05e0*/ 	.word	0x00020910


	//   ....[40]....
        /*05e4*/ 	.word	0x00021020


	//   ....[41]....
        /*05e8*/ 	.word	0x00021040


	//   ....[42]....
        /*05ec*/ 	.word	0x00021180


	//   ....[43]....
        /*05f0*/ 	.word	0x000211a0


	//   ....[44]....
        /*05f4*/ 	.word	0x000212e0


	//   ....[45]....
        /*05f8*/ 	.word	0x00021300


	//   ....[46]....
        /*05fc*/ 	.word	0x00021450


	//   ....[47]....
        /*0600*/ 	.word	0x00021470


	//   ....[48]....
        /*0604*/ 	.word	0x00021670


	//   ....[49]....
        /*0608*/ 	.word	0x00022780


	//   ....[50]....
        /*060c*/ 	.word	0x000230f0


	//   ....[51]....
        /*0610*/ 	.word	0x00023120


	//   ....[52]....
        /*0614*/ 	.word	0x00023150


	//   ....[53]....
        /*0618*/ 	.word	0x00023170


	//   ....[54]....
        /*061c*/ 	.word	0x00023240


	//   ....[55]....
        /*0620*/ 	.word	0x000232a0


	//   ....[56]....
        /*0624*/ 	.word	0x000232b0


	//   ....[57]....
        /*0628*/ 	.word	0x00023350


	//   ....[58]....
        /*062c*/ 	.word	0x00023380


	//   ....[59]....
        /*0630*/ 	.word	0x00023400


	//   ....[60]....
        /*0634*/ 	.word	0x00023430


	//   ....[61]....
        /*0638*/ 	.word	0x000234b0


	//   ....[62]....
        /*063c*/ 	.word	0x000234e0


	//   ....[63]....
        /*0640*/ 	.word	0x00023500


	//   ....[64]....
        /*0644*/ 	.word	0x00023550


	//   ....[65]....
        /*0648*/ 	.word	0x00023560


	//   ....[66]....
        /*064c*/ 	.word	0x00023c90


	//   ....[67]....
        /*0650*/ 	.word	0x00023cb0


	//   ....[68]....
        /*0654*/ 	.word	0x00023cf0


	//   ....[69]....
        /*0658*/ 	.word	0x00023d90


	//   ....[70]....
        /*065c*/ 	.word	0x00023e20


	//   ....[71]....
        /*0660*/ 	.word	0x00023e30


	//   ....[72]....
        /*0664*/ 	.word	0x00023ec0


	//   ....[73]....
        /*0668*/ 	.word	0x00023ed0


	//   ....[74]....
        /*066c*/ 	.word	0x00023f40


	//   ....[75]....
        /*0670*/ 	.word	0x00023f50


	//   ....[76]....
        /*0674*/ 	.word	0x00023fd0


	//   ....[77]....
        /*0678*/ 	.word	0x00023fe0


	//   ....[78]....
        /*067c*/ 	.word	0x00024060


	//   ....[79]....
        /*0680*/ 	.word	0x00024070


	//   ....[80]....
        /*0684*/ 	.word	0x000240f0


	//   ....[81]....
        /*0688*/ 	.word	0x00024100


	//   ....[82]....
        /*068c*/ 	.word	0x000269f0


	//   ....[83]....
        /*0690*/ 	.word	0x00026be0


	//   ....[84]....
        /*0694*/ 	.word	0x00027160


	//   ....[85]....
        /*0698*/ 	.word	0x000272c0


	//   ....[86]....
        /*069c*/ 	.word	0x00027320


	//   ....[87]....
        /*06a0*/ 	.word	0x000273b0


	//   ....[88]....
        /*06a4*/ 	.word	0x00027450


	//   ....[89]....
        /*06a8*/ 	.word	0x00027520


	//   ....[90]....
        /*06ac*/ 	.word	0x00027620


	//   ....[91]....
        /*06b0*/ 	.word	0x00027680


	//   ....[92]....
        /*06b4*/ 	.word	0x00027720


	//   ....[93]....
        /*06b8*/ 	.word	0x000277f0


	//   ....[94]....
        /*06bc*/ 	.word	0x00027890


	//   ....[95]....
        /*06c0*/ 	.word	0x00027960


	//   ....[96]....
        /*06c4*/ 	.word	0x00027a00


	//   ....[97]....
        /*06c8*/ 	.word	0x00027ad0


	//   ....[98]....
        /*06cc*/ 	.word	0x00027b70


	//   ....[99]....
        /*06d0*/ 	.word	0x00027c20


	//   ....[100]....
        /*06d4*/ 	.word	0x00027cc0


	//   ....[101]....
        /*06d8*/ 	.word	0x00027da0


	//   ....[102]....
        /*06dc*/ 	.word	0x00027e60


	//   ....[103]....
        /*06e0*/ 	.word	0x00028090


	//   ....[104]....
        /*06e4*/ 	.word	0x00028110


	//   ....[105]....
        /*06e8*/ 	.word	0x00028250


	//   ....[106]....
        /*06ec*/ 	.word	0x00028300


	//   ....[107]....
        /*06f0*/ 	.word	0x000283d0


	//   ....[108]....
        /*06f4*/ 	.word	0x00028480


	//   ....[109]....
        /*06f8*/ 	.word	0x00028550


	//   ....[110]....
        /*06fc*/ 	.word	0x00028600


	//   ....[111]....
        /*0700*/ 	.word	0x00028700


	//   ....[112]....
        /*0704*/ 	.word	0x00028750


	//   ....[113]....
        /*0708*/ 	.word	0x00028830


	//   ....[114]....
        /*070c*/ 	.word	0x000288e0


	//   ....[115]....
        /*0710*/ 	.word	0x000289b0


	//   ....[116]....
        /*0714*/ 	.word	0x00028a60


	//   ....[117]....
        /*0718*/ 	.word	0x00028d80


	//   ....[118]....
        /*071c*/ 	.word	0x00028ea0


	//   ....[119]....
        /*0720*/ 	.word	0x0002b3d0


	//   ....[120]....
        /*0724*/ 	.word	0x0002b670


	//   ....[121]....
        /*0728*/ 	.word	0x0002c940


	//   ....[122]....
        /*072c*/ 	.word	0x0002c980


	//   ....[123]....
        /*0730*/ 	.word	0x0002c9f0


	//   ....[124]....
        /*0734*/ 	.word	0x0002ca10


	//----- nvinfo : EIATTR_REG_RECONFIG
	.align		4
.L_1355:
        /*0738*/ 	.byte	0x01, 0x54
	.zero		2


	//----- nvinfo : EIATTR_SYSCALL_OFFSETS
	.align		4
        /*073c*/ 	.byte	0x04, 0x46
        /*073e*/ 	.short	(.L_1357 - .L_1356)


	//   ....[0]....
.L_1356:
        /*0740*/ 	.word	0x00002580


	//   ....[1]....
        /*0744*/ 	.word	0x00022370


	//   ....[2]....
        /*0748*/ 	.word	0x000224c0


	//   ....[3]....
        /*074c*/ 	.word	0x000225b0


	//   ....[4]....
        /*0750*/ 	.word	0x00022d50


	//   ....[5]....
        /*0754*/ 	.word	0x000238b0


	//----- nvinfo : EIATTR_MBARRIER_INSTR_OFFSETS
	.align		4
.L_1357:
        /*0758*/ 	.byte	0x04, 0x39
        /*075a*/ 	.short	(.L_1359 - .L_1358)


	//   ....[0]....
.L_1358:
        /*075c*/ 	.word	0x000002c0
        /*0760*/ 	.word	0x000000ff
        /*0764*/ 	.word	0x00032400
        /*0768*/ 	.short	0x0100
        /*076a*/ 	.byte	0x08
	.zero		1


	//   ....[1]....
        /*076c*/ 	.word	0x000002d0
        /*0770*/ 	.word	0x000000ff
        /*0774*/ 	.word	0x00032410
        /*0778*/ 	.short	0x0100
        /*077a*/ 	.byte	0x08
	.zero		1


	//   ....[2]....
        /*077c*/ 	.word	0x000002e0
        /*0780*/ 	.word	0x000000ff
        /*0784*/ 	.word	0x00032420
        /*0788*/ 	.short	0x0100
        /*078a*/ 	.byte	0x08
	.zero		1


	//   ....[3]....
        /*078c*/ 	.word	0x000003d0
        /*0790*/ 	.word	0x000000ff
        /*0794*/ 	.word	0x00032430
        /*0798*/ 	.short	0x0100
        /*079a*/ 	.byte	0x08
	.zero		1


	//   ....[4]....
        /*079c*/ 	.word	0x000003e0
        /*07a0*/ 	.word	0x000000ff
        /*07a4*/ 	.word	0x00032440
        /*07a8*/ 	.short	0x0100
        /*07aa*/ 	.byte	0x08
	.zero		1


	//   ....[5]....
        /*07ac*/ 	.word	0x000003f0
        /*07b0*/ 	.word	0x000000ff
        /*07b4*/ 	.word	0x00032438
        /*07b8*/ 	.short	0x0100
        /*07ba*/ 	.byte	0x08
	.zero		1


	//   ....[6]....
        /*07bc*/ 	.word	0x00000400
        /*07c0*/ 	.word	0x000000ff
        /*07c4*/ 	.word	0x00032448
        /*07c8*/ 	.short	0x0100
        /*07ca*/ 	.byte	0x08
	.zero		1


	//   ....[7]....
        /*07cc*/ 	.word	0x00000530
        /*07d0*/ 	.word	0x000000ff
        /*07d4*/ 	.word	0x00032450
        /*07d8*/ 	.short	0x0100
        /*07da*/ 	.byte	0x08
	.zero		1


	//   ....[8]....
        /*07dc*/ 	.word	0x00000540
        /*07e0*/ 	.word	0x000000ff
        /*07e4*/ 	.word	0x00032460
        /*07e8*/ 	.short	0x0100
        /*07ea*/ 	.byte	0x08
	.zero		1


	//   ....[9]....
        /*07ec*/ 	.word	0x00000550
        /*07f0*/ 	.word	0x000000ff
        /*07f4*/ 	.word	0x00032458
        /*07f8*/ 	.short	0x0100
        /*07fa*/ 	.byte	0x08
	.zero		1


	//   ....[10]....
        /*07fc*/ 	.word	0x00000560
        /*0800*/ 	.word	0x000000ff
        /*0804*/ 	.word	0x00032468
        /*0808*/ 	.short	0x0100
        /*080a*/ 	.byte	0x08
	.zero		1


	//   ....[11]....
        /*080c*/ 	.word	0x00000650
        /*0810*/ 	.word	0x000000ff
        /*0814*/ 	.word	0x00032470
        /*0818*/ 	.short	0x0100
        /*081a*/ 	.byte	0x06
	.zero		1


	//   ....[12]....
        /*081c*/ 	.word	0x00000660
        /*0820*/ 	.word	0x000000ff
        /*0824*/ 	.word	0x00032480
        /*0828*/ 	.short	0x0100
        /*082a*/ 	.byte	0x06
	.zero		1


	//   ....[13]....
        /*082c*/ 	.word	0x00000670
        /*0830*/ 	.word	0x000000ff
        /*0834*/ 	.word	0x00032478
        /*0838*/ 	.short	0x0100
        /*083a*/ 	.byte	0x06
	.zero		1


	//   ....[14]....
        /*083c*/ 	.word	0x00000680
        /*0840*/ 	.word	0x000000ff
        /*0844*/ 	.word	0x00032488
        /*0848*/ 	.short	0x0100
        /*084a*/ 	.byte	0x06
	.zero		1


	//   ....[15]....
        /*084c*/ 	.word	0x000007b0
        /*0850*/ 	.word	0x000000ff
        /*0854*/ 	.word	0x00032490
        /*0858*/ 	.short	0x0100
        /*085a*/ 	.byte	0x08
	.zero		1


	//   ....[16]....
        /*085c*/ 	.word	0x000007c0
        /*0860*/ 	.word	0x000000ff
        /*0864*/ 	.word	0x000324a0
        /*0868*/ 	.short	0x0100
        /*086a*/ 	.byte	0x08
	.zero		1


	//   ....[17]....
        /*086c*/ 	.word	0x000007d0
        /*0870*/ 	.word	0x000000ff
        /*0874*/ 	.word	0x00032498
        /*0878*/ 	.short	0x0100
        /*087a*/ 	.byte	0x08
	.zero		1


	//   ....[18]....
        /*087c*/ 	.word	0x000007e0
        /*0880*/ 	.word	0x000000ff
        /*0884*/ 	.word	0x000324a8
        /*0888*/ 	.short	0x0100
        /*088a*/ 	.byte	0x08
	.zero		1


	//   ....[19]....
        /*088c*/ 	.word	0x00000910
        /*0890*/ 	.word	0x000000ff
        /*0894*/ 	.word	0x000324b0
        /*0898*/ 	.short	0x0100
        /*089a*/ 	.byte	0x08
	.zero		1


	//   ....[20]....
        /*089c*/ 	.word	0x00000920
        /*08a0*/ 	.word	0x000000ff
        /*08a4*/ 	.word	0x000324c0
        /*08a8*/ 	.short	0x0100
        /*08aa*/ 	.byte	0x08
	.zero		1


	//   ....[21]....
        /*08ac*/ 	.word	0x00000930
        /*08b0*/ 	.word	0x000000ff
        /*08b4*/ 	.word	0x000324b8
        /*08b8*/ 	.short	0x0100
        /*08ba*/ 	.byte	0x08
	.zero		1


	//   ....[22]....
        /*08bc*/ 	.word	0x00000940
        /*08c0*/ 	.word	0x000000ff
        /*08c4*/ 	.word	0x000324c8
        /*08c8*/ 	.short	0x0100
        /*08ca*/ 	.byte	0x08
	.zero		1


	//   ....[23]....
        /*08cc*/ 	.word	0x000027d0
        /*08d0*/ 	.word	0x000000ff
        /*08d4*/ 	.word	0x00032400
        /*08d8*/ 	.short	0x010a
        /*08da*/ 	.byte	0x2c
	.zero		1


	//   ....[24]....
        /*08dc*/ 	.word	0x00002c30
        /*08e0*/ 	.word	0x0000000c
        /*08e4*/ 	.word	0x00000000
        /*08e8*/ 	.short	0x010a
        /*08ea*/ 	.byte	0x3f
	.zero		1


	//   ....[25]....
        /*08ec*/ 	.word	0x00002c90
        /*08f0*/ 	.word	0x0000000c
        /*08f4*/ 	.word	0x00000000
        /*08f8*/ 	.short	0x010a
        /*08fa*/ 	.byte	0x3f
	.zero		1


	//   ....[26]....
        /*08fc*/ 	.word	0x00003040
        /*0900*/ 	.word	0x000000ff
        /*0904*/ 	.word	0x00032410
        /*0908*/ 	.short	0x010a
        /*090a*/ 	.byte	0x2c
	.zero		1


	//   ....[27]....
        /*090c*/ 	.word	0x00003140
        /*0910*/ 	.word	0x00000008
        /*0914*/ 	.word	0x00000000
        /*0918*/ 	.short	0x010a
        /*091a*/ 	.byte	0x3f
	.zero		1


	//   ....[28]....
        /*091c*/ 	.word	0x000031a0
        /*0920*/ 	.word	0x00000008
        /*0924*/ 	.word	0x00000000
        /*0928*/ 	.short	0x010a
        /*092a*/ 	.byte	0x3f
	.zero		1


	//   ....[29]....
        /*092c*/ 	.word	0x00003e90
        /*0930*/ 	.word	0x00000008
        /*0934*/ 	.word	0x00000000
        /*0938*/ 	.short	0x0101
        /*093a*/ 	.byte	0x3f
	.zero		1


	//   ....[30]....
        /*093c*/ 	.word	0x00009120
        /*0940*/ 	.word	0x0000000d
        /*0944*/ 	.word	0x00000000
        /*0948*/ 	.short	0x0101
        /*094a*/ 	.byte	0x3f
	.zero		1


	//   ....[31]....
        /*094c*/ 	.word	0x00009850
        /*0950*/ 	.word	0x00000003
        /*0954*/ 	.word	0x00000000
        /*0958*/ 	.short	0x010a
        /*095a*/ 	.byte	0x3f
	.zero		1


	//   ....[32]....
        /*095c*/ 	.word	0x00009950
        /*0960*/ 	.word	0x00000000
        /*0964*/ 	.word	0x00000000
        /*0968*/ 	.short	0x010a
        /*096a*/ 	.byte	0x3f
	.zero		1


	//   ....[33]....
        /*096c*/ 	.word	0x00009d80
        /*0970*/ 	.word	0x00000003
        /*0974*/ 	.word	0x00000000
        /*0978*/ 	.short	0x010a
        /*097a*/ 	.byte	0x3f
	.zero		1


	//   ....[34]....
        /*097c*/ 	.word	0x00009e30
        /*0980*/ 	.word	0x00000004
        /*0984*/ 	.word	0x00000000
        /*0988*/ 	.short	0x010a
        /*098a*/ 	.byte	0x3f
	.zero		1


	//   ....[35]....
        /*098c*/ 	.word	0x0000aaf0
        /*0990*/ 	.word	0x00000003
        /*0994*/ 	.word	0x00000000
        /*0998*/ 	.short	0x0101
        /*099a*/ 	.byte	0x3f
	.zero		1


	//   ....[36]....
        /*099c*/ 	.word	0x00012dd0
        /*09a0*/ 	.word	0x00000000
        /*09a4*/ 	.word	0x00000000
        /*09a8*/ 	.short	0x0101
        /*09aa*/ 	.byte	0x3f
	.zero		1


	//   ....[37]....
        /*09ac*/ 	.word	0x00012fd0
        /*09b0*/ 	.word	0x00000005
        /*09b4*/ 	.word	0x00000000
        /*09b8*/ 	.short	0x010a
        /*09ba*/ 	.byte	0x3f
	.zero		1


	//   ....[38]....
        /*09bc*/ 	.word	0x000130d0
        /*09c0*/ 	.word	0x00000000
        /*09c4*/ 	.word	0x00000000
        /*09c8*/ 	.short	0x010a
        /*09ca*/ 	.byte	0x3f
	.zero		1


	//   ....[39]....
        /*09cc*/ 	.word	0x00013500
        /*09d0*/ 	.word	0x00000005
        /*09d4*/ 	.word	0x00000000
        /*09d8*/ 	.short	0x010a
        /*09da*/ 	.byte	0x3f
	.zero		1


	//   ....[40]....
        /*09dc*/ 	.word	0x000135b0
        /*09e0*/ 	.word	0x00000004
        /*09e4*/ 	.word	0x00000000
        /*09e8*/ 	.short	0x010a
        /*09ea*/ 	.byte	0x3f
	.zero		1


	//   ....[41]....
        /*09ec*/ 	.word	0x00014270
        /*09f0*/ 	.word	0x00000004
        /*09f4*/ 	.word	0x00000000
        /*09f8*/ 	.short	0x0101
        /*09fa*/ 	.byte	0x3f
	.zero		1


	//   ....[42]....
        /*09fc*/ 	.word	0x0001d9c0
        /*0a00*/ 	.word	0x00000000
        /*0a04*/ 	.word	0x00000000
        /*0a08*/ 	.short	0x0101
        /*0a0a*/ 	.byte	0x3f
	.zero		1


	//   ....[43]....
        /*0a0c*/ 	.word	0x000204e0
        /*0a10*/ 	.word	0x000000ff
        /*0a14*/ 	.word	0x00000000
        /*0a18*/ 	.short	0x0101
        /*0a1a*/ 	.byte	0x05
	.zero		1


	//   ....[44]....
        /*0a1c*/ 	.word	0x000229c0
        /*0a20*/ 	.word	0x00000000
        /*0a24*/ 	.word	0x00032440
        /*0a28*/ 	.short	0x010a
        /*0a2a*/ 	.byte	0x3f
	.zero		1


	//   ....[45]....
        /*0a2c*/ 	.word	0x00023680
        /*0a30*/ 	.word	0x00000011
        /*0a34*/ 	.word	0x00032400
        /*0a38*/ 	.short	0x0107
        /*0a3a*/ 	.byte	0x3f
	.zero		1


	//   ....[46]....
        /*0a3c*/ 	.word	0x00023720
        /*0a40*/ 	.word	0x00000011
        /*0a44*/ 	.word	0x00032400
        /*0a48*/ 	.short	0x0101
        /*0a4a*/ 	.byte	0x3f
	.zero		1


	//   ....[47]....
        /*0a4c*/ 	.word	0x00024200
        /*0a50*/ 	.word	0x00000011
        /*0a54*/ 	.word	0x00032410
        /*0a58*/ 	.short	0x0107
        /*0a5a*/ 	.byte	0x3f
	.zero		1


	//   ....[48]....
        /*0a5c*/ 	.word	0x00024300
        /*0a60*/ 	.word	0x00000011
        /*0a64*/ 	.word	0x00032410
        /*0a68*/ 	.short	0x0101
        /*0a6a*/ 	.byte	0x3f
	.zero		1


	//   ....[49]....
        /*0a6c*/ 	.word	0x00024320
        /*0a70*/ 	.word	0x00000011
        /*0a74*/ 	.word	0x00032420
        /*0a78*/ 	.short	0x010a
        /*0a7a*/ 	.byte	0x3f
	.zero		1


	//   ....[50]....
        /*0a7c*/ 	.word	0x00024400
        /*0a80*/ 	.word	0x00000002
        /*0a84*/ 	.word	0x00032460
        /*0a88*/ 	.short	0x010a
        /*0a8a*/ 	.byte	0x3f
	.zero		1


	//   ....[51]....
        /*0a8c*/ 	.word	0x00024c20
        /*0a90*/ 	.word	0x00000003
        /*0a94*/ 	.word	0x00032440
        /*0a98*/ 	.short	0x010a
        /*0a9a*/ 	.byte	0x3f
	.zero		1


	//   ....[52]....
        /*0a9c*/ 	.word	0x00024e40
        /*0aa0*/ 	.word	0x00000003
        /*0aa4*/ 	.word	0x00032460
        /*0aa8*/ 	.short	0x010a
        /*0aaa*/ 	.byte	0x3f
	.zero		1


	//   ....[53]....
        /*0aac*/ 	.word	0x00025630
        /*0ab0*/ 	.word	0x00000004
        /*0ab4*/ 	.word	0x00032440
        /*0ab8*/ 	.short	0x010a
        /*0aba*/ 	.byte	0x3f
	.zero		1


	//   ....[54]....
        /*0abc*/ 	.word	0x00025850
        /*0ac0*/ 	.word	0x00000004
        /*0ac4*/ 	.word	0x00032460
        /*0ac8*/ 	.short	0x010a
        /*0aca*/ 	.byte	0x3f
	.zero		1


	//   ....[55]....
        /*0acc*/ 	.word	0x00025fd0
        /*0ad0*/ 	.word	0x00000004
        /*0ad4*/ 	.word	0x00032440
        /*0ad8*/ 	.short	0x010a
        /*0ada*/ 	.byte	0x3f
	.zero		1


	//   ....[56]....
        /*0adc*/ 	.word	0x000261f0
        /*0ae0*/ 	.word	0x00000004
        /*0ae4*/ 	.word	0x00032460
        /*0ae8*/ 	.short	0x010a
        /*0aea*/ 	.byte	0x3f
	.zero		1


	//   ....[57]....
        /*0aec*/ 	.word	0x00026b60
        /*0af0*/ 	.word	0x00000000
        /*0af4*/ 	.word	0x00032420
        /*0af8*/ 	.short	0x010a
        /*0afa*/ 	.byte	0x3f
	.zero		1


	//   ....[58]....
        /*0afc*/ 	.word	0x00026d30
        /*0b00*/ 	.word	0x00000006
        /*0b04*/ 	.word	0x00000000
        /*0b08*/ 	.short	0x010a
        /*0b0a*/ 	.byte	0x3f
	.zero		1


	//   ....[59]....
        /*0b0c*/ 	.word	0x00026d80
        /*0b10*/ 	.word	0x00000003
        /*0b14*/ 	.word	0x00000000
        /*0b18*/ 	.short	0x010a
        /*0b1a*/ 	.byte	0x3f
	.zero		1


	//   ....[60]....
        /*0b1c*/ 	.word	0x00026de0
        /*0b20*/ 	.word	0x00000012
        /*0b24*/ 	.word	0x00000000
        /*0b28*/ 	.short	0x010a
        /*0b2a*/ 	.byte	0x3f
	.zero		1


	//   ....[61]....
        /*0b2c*/ 	.word	0x00026e10
        /*0b30*/ 	.word	0x00000003
        /*0b34*/ 	.word	0x00000000
        /*0b38*/ 	.short	0x010a
        /*0b3a*/ 	.byte	0x3f
	.zero		1


	//   ....[62]....
        /*0b3c*/ 	.word	0x00026e80
        /*0b40*/ 	.word	0x00000009
        /*0b44*/ 	.word	0x00032400
        /*0b48*/ 	.short	0x010a
        /*0b4a*/ 	.byte	0x3f
	.zero		1


	//   ....[63]....
        /*0b4c*/ 	.word	0x00026ed0
        /*0b50*/ 	.word	0x0000000c
        /*0b54*/ 	.word	0x00000000
        /*0b58*/ 	.short	0x010a
        /*0b5a*/ 	.byte	0x3f
	.zero		1


	//   ....[64]....
        /*0b5c*/ 	.word	0x00026f30
        /*0b60*/ 	.word	0x00000009
        /*0b64*/ 	.word	0x00032410
        /*0b68*/ 	.short	0x010a
        /*0b6a*/ 	.byte	0x3f
	.zero		1


	//   ....[65]....
        /*0b6c*/ 	.word	0x00026f80
        /*0b70*/ 	.word	0x00000008
        /*0b74*/ 	.word	0x00000000
        /*0b78*/ 	.short	0x010a
        /*0b7a*/ 	.byte	0x3f
	.zero		1


	//   ....[66]....
        /*0b7c*/ 	.word	0x00026fd0
        /*0b80*/ 	.word	0x00000000
        /*0b84*/ 	.word	0x00000000
        /*0b88*/ 	.short	0x010a
        /*0b8a*/ 	.byte	0x3f
	.zero		1


	//   ....[67]....
        /*0b8c*/ 	.word	0x00027020
        /*0b90*/ 	.word	0x00000004
        /*0b94*/ 	.word	0x00000000
        /*0b98*/ 	.short	0x010a
        /*0b9a*/ 	.byte	0x3f
	.zero		1


	//   ....[68]....
        /*0b9c*/ 	.word	0x00027070
        /*0ba0*/ 	.word	0x00000000
        /*0ba4*/ 	.word	0x00000000
        /*0ba8*/ 	.short	0x010a
        /*0baa*/ 	.byte	0x3f
	.zero		1


	//   ....[69]....
        /*0bac*/ 	.word	0x000270c0
        /*0bb0*/ 	.word	0x00000004
        /*0bb4*/ 	.word	0x00000000
        /*0bb8*/ 	.short	0x010a
        /*0bba*/ 	.byte	0x3f
	.zero		1


	//   ....[70]....
        /*0bbc*/ 	.word	0x00027210
        /*0bc0*/ 	.word	0x00000000
        /*0bc4*/ 	.word	0x00032440
        /*0bc8*/ 	.short	0x010a
        /*0bca*/ 	.byte	0x3f
	.zero		1


	//   ....[71]....
        /*0bcc*/ 	.word	0x00028aa0
        /*0bd0*/ 	.word	0x00000011
        /*0bd4*/ 	.word	0x00032420
        /*0bd8*/ 	.short	0x010a
        /*0bda*/ 	.byte	0x3f
	.zero		1


	//   ....[72]....
        /*0bdc*/ 	.word	0x00028af0
        /*0be0*/ 	.word	0x00000002
        /*0be4*/ 	.word	0x00032460
        /*0be8*/ 	.short	0x010a
        /*0bea*/ 	.byte	0x3f
	.zero		1


	//   ....[73]....
        /*0bec*/ 	.word	0x00028b40
        /*0bf0*/ 	.word	0x00000003
        /*0bf4*/ 	.word	0x00032440
        /*0bf8*/ 	.short	0x010a
        /*0bfa*/ 	.byte	0x3f
	.zero		1


	//   ....[74]....
        /*0bfc*/ 	.word	0x00028b90
        /*0c00*/ 	.word	0x00000003
        /*0c04*/ 	.word	0x00032460
        /*0c08*/ 	.short	0x010a
        /*0c0a*/ 	.byte	0x3f
	.zero		1


	//   ....[75]....
        /*0c0c*/ 	.word	0x00028be0
        /*0c10*/ 	.word	0x00000004
        /*0c14*/ 	.word	0x00032440
        /*0c18*/ 	.short	0x010a
        /*0c1a*/ 	.byte	0x3f
	.zero		1


	//   ....[76]....
        /*0c1c*/ 	.word	0x00028c30
        /*0c20*/ 	.word	0x00000004
        /*0c24*/ 	.word	0x00032460
        /*0c28*/ 	.short	0x010a
        /*0c2a*/ 	.byte	0x3f
	.zero		1


	//   ....[77]....
        /*0c2c*/ 	.word	0x00028c80
        /*0c30*/ 	.word	0x00000004
        /*0c34*/ 	.word	0x00032440
        /*0c38*/ 	.short	0x010a
        /*0c3a*/ 	.byte	0x3f
	.zero		1


	//   ....[78]....
        /*0c3c*/ 	.word	0x00028cd0
        /*0c40*/ 	.word	0x00000004
        /*0c44*/ 	.word	0x00032460
        /*0c48*/ 	.short	0x010a
        /*0c4a*/ 	.byte	0x3f
	.zero		1


	//   ....[79]....
        /*0c4c*/ 	.word	0x00028dc0
        /*0c50*/ 	.word	0x00000000
        /*0c54*/ 	.word	0x00032420
        /*0c58*/ 	.short	0x010a
        /*0c5a*/ 	.byte	0x3f
	.zero		1


	//   ....[80]....
        /*0c5c*/ 	.word	0x00028f60
        /*0c60*/ 	.word	0x00000006
        /*0c64*/ 	.word	0x00000000
        /*0c68*/ 	.short	0x010a
        /*0c6a*/ 	.byte	0x3f
	.zero		1


	//   ....[81]....
        /*0c6c*/ 	.word	0x00028fb0
        /*0c70*/ 	.word	0x00000003
        /*0c74*/ 	.word	0x00000000
        /*0c78*/ 	.short	0x010a
        /*0c7a*/ 	.byte	0x3f
	.zero		1


	//   ....[82]....
        /*0c7c*/ 	.word	0x00029000
        /*0c80*/ 	.word	0x00000012
        /*0c84*/ 	.word	0x00000000
        /*0c88*/ 	.short	0x010a
        /*0c8a*/ 	.byte	0x3f
	.zero		1


	//   ....[83]....
        /*0c8c*/ 	.word	0x000293b0
        /*0c90*/ 	.word	0x0000000c
        /*0c94*/ 	.word	0x00000000
        /*0c98*/ 	.short	0x010a
        /*0c9a*/ 	.byte	0x3f
	.zero		1


	//   ....[84]....
        /*0c9c*/ 	.word	0x000294f0
        /*0ca0*/ 	.word	0x00000002
        /*0ca4*/ 	.word	0x00000000
        /*0ca8*/ 	.short	0x010a
        /*0caa*/ 	.byte	0x3f
	.zero		1


	//   ....[85]....
        /*0cac*/ 	.word	0x00029b50
        /*0cb0*/ 	.word	0x0000000b
        /*0cb4*/ 	.word	0x00000000
        /*0cb8*/ 	.short	0x010a
        /*0cba*/ 	.byte	0x3f
	.zero		1


	//   ....[86]....
        /*0cbc*/ 	.word	0x00029c90
        /*0cc0*/ 	.word	0x00000008
        /*0cc4*/ 	.word	0x00000000
        /*0cc8*/ 	.short	0x010a
        /*0cca*/ 	.byte	0x3f
	.zero		1


	//   ....[87]....
        /*0ccc*/ 	.word	0x0002af00
        /*0cd0*/ 	.word	0x00000002
        /*0cd4*/ 	.word	0x00000000
        /*0cd8*/ 	.short	0x0101
        /*0cda*/ 	.byte	0x3f
	.zero		1


	//   ....[88]....
        /*0cdc*/ 	.word	0x00044650
        /*0ce0*/ 	.word	0x00000004
        /*0ce4*/ 	.word	0x00000000
        /*0ce8*/ 	.short	0x0101
        /*0cea*/ 	.byte	0x3f
	.zero		1


	//   ....[89]....
        /*0cec*/ 	.word	0x00044690
        /*0cf0*/ 	.word	0x00000002
        /*0cf4*/ 	.word	0x00000000
        /*0cf8*/ 	.short	0x010a
        /*0cfa*/ 	.byte	0x3f
	.zero		1


	//   ....[90]....
        /*0cfc*/ 	.word	0x000446e0
        /*0d00*/ 	.word	0x00000008
        /*0d04*/ 	.word	0x00000000
        /*0d08*/ 	.short	0x010a
        /*0d0a*/ 	.byte	0x3f
	.zero		1


	//----- nvinfo : EIATTR_NUM_MBARRIERS
	.align		4
.L_1359:
        /*0d0c*/ 	.byte	0x03, 0x38
        /*0d0e*/ 	.short	0x0017


	//----- nvinfo : EIATTR_EXIT_INSTR_OFFSETS
	.align		4
        /*0d10*/ 	.byte	0x04, 0x1c
        /*0d12*/ 	.short	(.L_1361 - .L_1360)


	//   ....[0]....
.L_1360:
        /*0d14*/ 	.word	0x00000b50


	//   ....[1]....
        /*0d18*/ 	.word	0x000215f0


	//   ....[2]....
        /*0d1c*/ 	.word	0x00026e60


	//----- nvinfo : EIATTR_MAX_THREADS
	.align		4
.L_1361:
        /*0d20*/ 	.byte	0x04, 0x05
        /*0d22*/ 	.short	(.L_1363 - .L_1362)
.L_1362:
        /*0d24*/ 	.word	0x00000180
        /*0d28*/ 	.word	0x00000001
        /*0d2c*/ 	.word	0x00000001


	//----- nvinfo : EIATTR_CRS_STACK_SIZE
	.align		4
.L_1363:
        /*0d30*/ 	.byte	0x04, 0x1e
        /*0d32*/ 	.short	(.L_1365 - .L_1364)
.L_1364:
        /*0d34*/ 	.word	0x00000000


	//----- nvinfo : EIATTR_CBANK_PARAM_SIZE
	.align		4
.L_1365:
        /*0d38*/ 	.byte	0x03, 0x19
        /*0d3a*/ 	.short	0x0bf0


	//----- nvinfo : EIATTR_PARAM_CBANK
	.align		4
        /*0d3c*/ 	.byte	0x04, 0x0a
        /*0d3e*/ 	.short	(.L_1367 - .L_1366)
	.align		4
.L_1366:
        /*0d40*/ 	.word	index@(.nv.constant0._ZN7cutlass13device_kernelIN5flash11enable_sm90INS1_16FlashAttnFwdSm90INS1_25CollectiveMainloopFwdSm90ILi2EN4cute5tupleIJNS5_1CILi1EEES8_S8_EEENS6_IJNS7_ILi128EEENS7_ILi96EEENS7_ILi64EEEEEELi256ENS_10bfloat16_tEfNS_4arch4Sm90ELb0ELb1ELb0ELb0ELb0ELb0ELb1ELb1ELb0ELb1ELb0ELb0EEENS1_21CollectiveEpilogueFwdINS6_IJSA_NS7_ILi256EEESB_EEES9_SE_SG_Li256ELb0ELb1ELb0ELb0EEENS1_30DynamicPersistentTileSchedulerILi256ELi128ELb0ELb1ELb1EEEEEEEEEvNT_6ParamsE)
        /*0d44*/ 	.short	0x0210
        /*0d46*/ 	.short	0x0bf0


	//----- nvinfo : EIATTR_SW_WAR
	.align		4
.L_1367:
        /*0d48*/ 	.byte	0x04, 0x36
        /*0d4a*/ 	.short	(.L_1369 - .L_1368)
.L_1368:
        /*0d4c*/ 	.word	0x00000008
.L_1369:


//--------------------- .nv.info._ZN7cutlass13device_kernelIN5flash11enable_sm90INS1_16FlashAttnFwdSm90INS1_25CollectiveMainloopFwdSm90ILi2EN4cute5tupleIJNS5_1CILi1EEES8_S8_EEENS6_IJNS7_ILi128EEENS7_ILi96EEENS7_ILi64EEEEEELi256ENS_10bfloat16_tEfNS_4arch4Sm90ELb0ELb1ELb0ELb1ELb0ELb0ELb0ELb1ELb0ELb1ELb0ELb0EEENS1_21CollectiveEpilogueFwdINS6_IJSA_NS7_ILi256EEESB_EEES9_SE_SG_Li256ELb1ELb1ELb0ELb0EEENS1_36VarlenDynamicPersistentTileSchedulerILi128ELi96ELi256ELi128ELb0ELb1ELb1ELb1ELb0ELb1EEEEEEEEEvNT_6ParamsE --------------------------
	.section	.nv.info._ZN7cutlass13device_kernelIN5flash11enable_sm90INS1_16FlashAttnFwdSm90INS1_25CollectiveMainloopFwdSm90ILi2EN4cute5tupleIJNS5_1CILi1EEES8_S8_EEENS6_IJNS7_ILi128EEENS7_ILi96EEENS7_ILi64EEEEEELi256ENS_10bfloat16_tEfNS_4arch4Sm90ELb0ELb1ELb0ELb1ELb0ELb0ELb0ELb1ELb0ELb1ELb0ELb0EEENS1_21CollectiveEpilogueFwdINS6_IJSA_NS7_ILi256EEESB_EEES9_SE_SG_Li256ELb1ELb1ELb0ELb0EEENS1_36VarlenDynamicPersistentTileSchedulerILi128ELi96ELi256ELi128ELb0ELb1ELb1ELb1ELb0ELb1EEEEEEEEEvNT_6ParamsE,"",@"SHT_CUDA_INFO"
	.sectionflags	@""
	.align	4


	//----- nvinfo : EIATTR_CUDA_API_VERSION
	.align		4
        /*0000*/ 	.byte	0x04, 0x37
        /*0002*/ 	.short	(.L_1371 - .L_1370)
.L_1370:
        /*0004*/ 	.word	0x00000082


	//----- nvinfo : EIATTR_KPARAM_INFO
	.align		4
.L_1371:
        /*0008*/ 	.byte	0x04, 0x17
        /*000a*/ 	.short	(.L_1373 - .L_1372)
.L_1372:
        /*000c*/ 	.word	0x00000000
        /*0010*/ 	.short	0x0000
        /*0012*/ 	.short	0x0070
        /*0014*/ 	.byte	0x00, 0xf0, 0x01, 0x2a


	//----- nvinfo : EIATTR_SPARSE_MMA_MASK
	.align		4
.L_1373:
        /*0018*/ 	.byte	0x03, 0x50
        /*001a*/ 	.short	0x0000


	//----- nvinfo : EIATTR_MAXREG_COUNT
	.align		4
        /*001c*/ 	.byte	0x03, 0x1b
        /*001e*/ 	.short	0x00a8


	//----- nvinfo : EIATTR_NUM_BARRIERS
	.align		4
        /*0020*/ 	.byte	0x02, 0x4c
        /*0022*/ 	.byte	0x10
	.zero		1


	//----- nvinfo : EIATTR_EXTERNS
	.align		4
        /*0024*/ 	.byte	0x04, 0x0f
        /*0026*/ 	.short	(.L_1375 - .L_1374)


	//   ....[0]....
	.align		4
.L_1374:
        /*0028*/ 	.word	index@(__assertfail)


	//----- nvinfo : EIATTR_ANNOTATIONS
	.align		4
.L_1375:
        /*002c*/ 	.byte	0x04, 0x55
        /*002e*/ 	.short	(.L_1377 - .L_1376)


	//   ....[0]....
.L_1376:
        /* <DEDUP_REMOVED lines=57> */


	//----- nvinfo : EIATTR_MERCURY_ISA_VERSION
	.align		4
.L_1377:
        /*03b0*/ 	.byte	0x03, 0x5f
        /*03b2*/ 	.short	0x0101


	//----- nvinfo : EIATTR_UNUSED_LOAD_BYTE_OFFSET
	.align		4
        /*03b4*/ 	.byte	0x04, 0x44
        /*03b6*/ 	.short	(.L_1379 - .L_1378)


	//   ....[0]....
.L_1378:
        /*03b8*/ 	.word	0x00000a40
        /*03bc*/ 	.word	0x0000fff0


	//   ....[1]....
        /*03c0*/ 	.word	0x0000d180
        /*03c4*/ 	.word	0x0000fff0


	//----- nvinfo : EIATTR_INT_WARP_WIDE_INSTR_OFFSETS
	.align		4
.L_1379:
        /*03c8*/ 	.byte	0x04, 0x31
        /*03ca*/ 	.short	(.L_1381 - .L_1380)


	//   ....[0]....
.L_1380:
        /*03cc*/ 	.word	0x00000130


	//   ....[1]....
        /*03d0*/ 	.word	0x00000170


	//   ....[2]....
        /*03d4*/ 	.word	0x000001e0


	//   ....[3]....
        /*03d8*/ 	.word	0x00011510


	//   ....[4]....
        /*03dc*/ 	.word	0x000115a0


	//   ....[5]....
        /*03e0*/ 	.word	0x00015310


	//   ....[6]....
        /*03e4*/ 	.word	0x000153a0


	//----- nvinfo : EIATTR_COOP_GROUP_MASK_REGIDS
	.align		4
.L_1381:
        /*03e8*/ 	.byte	0x04, 0x29
        /*03ea*/ 	.short	(.L_1383 - .L_1382)


	//   ....[0]....
.L_1382:
        /*03ec*/ 	.word	0xffffffff


	//   ....[1]....
        /*03f0*/ 	.word	0xffffffff


	//   ....[2]....
        /*03f4*/ 	.word	0xffffffff


	//   ....[3]....
        /*03f8*/ 	.word	0xffffffff


	//   ....[4]....
        /*03fc*/ 	.word	0xffffffff


	//   ....[5]....
        /*0400*/ 	.word	0xffffffff


	//   ....[6]....
        /*0404*/ 	.word	0xffffffff


	//   ....[7]....
        /*0408*/ 	.word	0xffffffff


	//   ....[8]....
        /*040c*/ 	.word	0xffffffff


	//   ....[9]....
        /*0410*/ 	.word	0xffffffff


	//   ....[10]....
        /*0414*/ 	.word	0xffffffff


	//   ....[11]....
        /*0418*/ 	.word	0xffffffff


	//   ....[12]....
        /*041c*/ 	.word	0xffffffff


	//   ....[13]....
        /*0420*/ 	.word	0xffffffff


	//   ....[14]....
        /*0424*/ 	.word	0xffffffff


	//   ....[15]....
        /*0428*/ 	.word	0xffffffff


	//   ....[16]....
        /*042c*/ 	.word	0xffffffff


	//   ....[17]....
        /*0430*/ 	.word	0xffffffff


	//   ....[18]....
        /*0434*/ 	.word	0xffffffff


	//   ....[19]....
        /*0438*/ 	.word	0xffffffff


	//   ....[20]....
        /*043c*/ 	.word	0xffffffff


	//   ....[21]....
        /*0440*/ 	.word	0xffffffff


	//   ....[22]....
        /*0444*/ 	.word	0xffffffff


	//   ....[23]....
        /*0448*/ 	.word	0xffffffff


	//   ....[24]....
        /*044c*/ 	.word	0xffffffff


	//   ....[25]....
        /*0450*/ 	.word	0xffffffff


	//   ....[26]....
        /*0454*/ 	.word	0xffffffff


	//   ....[27]....
        /*0458*/ 	.word	0xffffffff


	//   ....[28]....
        /*045c*/ 	.word	0xffffffff


	//   ....[29]....
        /*0460*/ 	.word	0xffffffff


	//   ....[30]....
        /*0464*/ 	.word	0xffffffff


	//   ....[31]....
        /*0468*/ 	.word	0xffffffff


	//   ....[32]....
        /*046c*/ 	.word	0xffffffff


	//   ....[33]....
        /*0470*/ 	.word	0xffffffff


	//   ....[34]....
        /*0474*/ 	.word	0xffffffff


	//   ....[35]....
        /*0478*/ 	.word	0xffffffff


	//   ....[36]....
        /*047c*/ 	.word	0xffffffff


	//   ....[37]....
        /*0480*/ 	.word	0xffffffff


	//   ....[38]....
        /*0484*/ 	.word	0xffffffff


	//   ....[39]....
        /*0488*/ 	.word	0xffffffff


	//   ....[40]....
        /*048c*/ 	.word	0xffffffff


	//   ....[41]....
        /*0490*/ 	.word	0xffffffff


	//   ....[42]....
        /*0494*/ 	.word	0xffffffff


	//   ....[43]....
        /*0498*/ 	.word	0xffffffff


	//   ....[44]....
        /*049c*/ 	.word	0xffffffff


	//   ....[45]....
        /*04a0*/ 	.word	0xffffffff


	//   ....[46]....
        /*04a4*/ 	.word	0xffffffff


	//   ....[47]....
        /*04a8*/ 	.word	0xffffffff


	//   ....[48]....
        /*04ac*/ 	.word	0xffffffff


	//   ....[49]....
        /*04b0*/ 	.word	0xffffffff


	//   ....[50]....
        /*04b4*/ 	.word	0xffffffff


	//   ....[51]....
        /*04b8*/ 	.word	0xffffffff


	//   ....[52]....
        /*04bc*/ 	.word	0xffffffff


	//   ....[53]....
        /*04c0*/ 	.word	0xffffffff


	//   ....[54]....
        /*04c4*/ 	.word	0xffffffff


	//   ....[55]....
        /*04c8*/ 	.word	0xffffffff


	//   ....[56]....
        /*04cc*/ 	.word	0xffffffff


	//   ....[57]....
        /*04d0*/ 	.word	0xffffffff


	//   ....[58]....
        /*04d4*/ 	.word	0xffffffff


	//   ....[59]....
        /*04d8*/ 	.word	0xffffffff


	//   ....[60]....
        /*04dc*/ 	.word	0xffffffff


	//   ....[61]....
        /*04e0*/ 	.word	0xffffffff


	//   ....[62]....
        /*04e4*/ 	.word	0xffffffff


	//   ....[63]....
        /*04e8*/ 	.word	0xffffffff


	//   ....[64]....
        /*04ec*/ 	.word	0xffffffff


	//   ....[65]....
        /*04f0*/ 	.word	0xffffffff


	//   ....[66]....
        /*04f4*/ 	.word	0xffffffff


	//   ....[67]....
        /*04f8*/ 	.word	0xffffffff


	//   ....[68]....
        /*04fc*/ 	.word	0xffffffff


	//   ....[69]....
        /*0500*/ 	.word	0xffffffff


	//   ....[70]....
        /*0504*/ 	.word	0xffffffff


	//   ....[71]....
        /*0508*/ 	.word	0xffffffff


	//   ....[72]....
        /*050c*/ 	.word	0xffffffff


	//   ....[73]....
        /*0510*/ 	.word	0xffffffff


	//   ....[74]....
        /*0514*/ 	.word	0xffffffff


	//   ....[75]....
        /*0518*/ 	.word	0xffffffff


	//   ....[76]....
        /*051c*/ 	.word	0xffffffff


	//   ....[77]....
        /*0520*/ 	.word	0xffffffff


	//   ....[78]....
        /*0524*/ 	.word	0xffffffff


	//   ....[79]....
        /*0528*/ 	.word	0xffffffff


	//   ....[80]....
        /*052c*/ 	.word	0xffffffff


	//   ....[81]....
        /*0530*/ 	.word	0xffffffff


	//   ....[82]....
        /*0534*/ 	.word	0xffffffff


	//   ....[83]....
        /*0538*/ 	.word	0xffffffff


	//   ....[84]....
        /*053c*/ 	.word	0xffffffff


	//   ....[85]....
        /*0540*/ 	.word	0xffffffff


	//   ....[86]....
        /*0544*/ 	.word	0xffffffff


	//   ....[87]....
        /*0548*/ 	.word	0xffffffff


	//   ....[88]....
        /*054c*/ 	.word	0xffffffff


	//   ....[89]....
        /*0550*/ 	.word	0xffffffff


	//   ....[90]....
        /*0554*/ 	.word	0xffffffff


	//   ....[91]....
        /*0558*/ 	.word	0xffffffff


	//   ....[92]....
        /*055c*/ 	.word	0xffffffff


	//   ....[93]....
        /*0560*/ 	.word	0xffffffff


	//   ....[94]....
        /*0564*/ 	.word	0xffffffff


	//   ....[95]....
        /*0568*/ 	.word	0xffffffff


	//   ....[96]....
        /*056c*/ 	.word	0xffffffff


	//   ....[97]....
        /*0570*/ 	.word	0xffffffff


	//   ....[98]....
        /*0574*/ 	.word	0xffffffff


	//   ....[99]....
        /*0578*/ 	.word	0xffffffff


	//   ....[100]....
        /*057c*/ 	.word	0xffffffff


	//   ....[101]....
        /*0580*/ 	.word	0xffffffff


	//   ....[102]....
        /*0584*/ 	.word	0xffffffff


	//   ....[103]....
        /*0588*/ 	.word	0xffffffff


	//   ....[104]....
        /*058c*/ 	.word	0xffffffff


	//   ....[105]....
        /*0590*/ 	.word	0x0500000f


	//   ....[106]....
        /*0594*/ 	.word	0x0500000f


	//   ....[107]....
        /*0598*/ 	.word	0x0500000f


	//   ....[108]....
        /*059c*/ 	.word	0x0500000f


	//   ....[109]....
        /*05a0*/ 	.word	0x0500000f


	//   ....[110]....
        /*05a4*/ 	.word	0x0500000f


	//   ....[111]....
        /*05a8*/ 	.word	0x0500000f


	//   ....[112]....
        /*05ac*/ 	.word	0x0500000f


	//   ....[113]....
        /*05b0*/ 	.word	0x0500000f


	//   ....[114]....
        /*05b4*/ 	.word	0x0500000f


	//   ....[115]....
        /*05b8*/ 	.word	0x0500000f


	//   ....[116]....
        /*05bc*/ 	.word	0x0500000f


	//   ....[117]....
        /*05c0*/ 	.word	0x0500000f


	//   ....[118]....
        /*05c4*/ 	.word	0x0500000f


	//   ....[119]....
        /*05c8*/ 	.word	0x0500000f


	//   ....[120]....
        /*05cc*/ 	.word	0x0500000f


	//   ....[121]....
        /*05d0*/ 	.word	0x0500000f


	//   ....[122]....
        /*05d4*/ 	.word	0x0500000f


	//   ....[123]....
        /*05d8*/ 	.word	0x0500000f


	//   ....[124]....
        /*05dc*/ 	.word	0x0500000f


	//   ....[125]....
        /*05e0*/ 	.word	0x0500000f


	//   ....[126]....
        /*05e4*/ 	.word	0x0500000f


	//   ....[127]....
        /*05e8*/ 	.word	0x0500000f


	//   ....[128]....
        /*05ec*/ 	.word	0x0500000f


	//   ....[129]....
        /*05f0*/ 	.word	0x0500000f


	//   ....[130]....
        /*05f4*/ 	.word	0x0500000f


	//   ....[131]....
        /*05f8*/ 	.word	0x0500000f


	//   ....[132]....
        /*05fc*/ 	.word	0x0500000f


	//   ....[133]....
        /*0600*/ 	.word	0x0500000f


	//   ....[134]....
        /*0604*/ 	.word	0x0500000f


	//   ....[135]....
        /*0608*/ 	.word	0x0500000f


	//   ....[136]....
        /*060c*/ 	.word	0x0500000f


	//   ....[137]....
        /*0610*/ 	.word	0x0500000f


	//   ....[138]....
        /*0614*/ 	.word	0x0500000f


	//   ....[139]....
        /*0618*/ 	.word	0x0500000f


	//----- nvinfo : EIATTR_COOP_GROUP_INSTR_OFFSETS
	.align		4
.L_1383:
        /*061c*/ 	.byte	0x04, 0x28
        /*061e*/ 	.short	(.L_1385 - .L_1384)


	//   ....[0]....
.L_1384:
        /*0620*/ 	.word	0x00000070


	//   ....[1]....
        /*0624*/ 	.word	0x00000140


	//   ....[2]....
        /*0628*/ 	.word	0x00000190


	//   ....[3]....
        /*062c*/ 	.word	0x000003c0


	//   ....[4]....
        /*0630*/ 	.word	0x00000520


	//   ....[5]....
        /*0634*/ 	.word	0x00000640


	//   ....[6]....
        /*0638*/ 	.word	0x000007a0


	//   ....[7]....
        /*063c*/ 	.word	0x00001b50


	//   ....[8]....
        /*0640*/ 	.word	0x00002180


	//   ....[9]....
        /*0644*/ 	.word	0x00002c20


	//   ....[10]....
        /*0648*/ 	.word	0x000031e0


	//   ....[11]....
        /*064c*/ 	.word	0x000032e0


	//   ....[12]....
        /*0650*/ 	.word	0x00003890


	//   ....[13]....
        /*0654*/ 	.word	0x00003950


	//   ....[14]....
        /*0658*/ 	.word	0x00004a80


	//   ....[15]....
        /*065c*/ 	.word	0x00004d90


	//   ....[16]....
        /*0660*/ 	.word	0x00005b60


	//   ....[17]....
        /*0664*/ 	.word	0x00005c80


	//   ....[18]....
        /*0668*/ 	.word	0x000062e0


	//   ....[19]....
        /*066c*/ 	.word	0x00006350


	//   ....[20]....
        /*0670*/ 	.word	0x00007f10


	//   ....[21]....
        /*0674*/ 	.word	0x00007f30


	//   ....[22]....
        /*0678*/ 	.word	0x00008460


	//   ....[23]....
        /*067c*/ 	.word	0x00008630


	//   ....[24]....
        /*0680*/ 	.word	0x00009ba0


	//   ....[25]....
        /*0684*/ 	.word	0x00009e00


	//   ....[26]....
        /*0688*/ 	.word	0x0000aaa0


	//   ....[27]....
        /*068c*/ 	.word	0x0000abc0


	//   ....[28]....
        /*0690*/ 	.word	0x0000b400


	//   ....[29]....
        /*0694*/ 	.word	0x0000b5d0


	//   ....[30]....
        /*0698*/ 	.word	0x0000c700


	//   ....[31]....
        /*069c*/ 	.word	0x0000c780


	//   ....[32]....
        /*06a0*/ 	.word	0x0000c7e0


	//   ....[33]....
        /*06a4*/ 	.word	0x0000c810


	//   ....[34]....
        /*06a8*/ 	.word	0x0000e210


	//   ....[35]....
        /*06ac*/ 	.word	0x0000e250


	//   ....[36]....
        /*06b0*/ 	.word	0x0000e290


	//   ....[37]....
        /*06b4*/ 	.word	0x0000e2c0


	//   ....[38]....
        /*06b8*/ 	.word	0x0000eb60


	//   ....[39]....
        /*06bc*/ 	.word	0x0000eba0


	//   ....[40]....
        /*06c0*/ 	.word	0x0000ece0


	//   ....[41]....
        /*06c4*/ 	.word	0x0000ed00


	//   ....[42]....
        /*06c8*/ 	.word	0x0000ee40


	//   ....[43]....
        /*06cc*/ 	.word	0x0000ee60


	//   ....[44]....
        /*06d0*/ 	.word	0x0000efb0


	//   ....[45]....
        /*06d4*/ 	.word	0x0000efd0


	//   ....[46]....
        /*06d8*/ 	.word	0x0000f920


	//   ....[47]....
        /*06dc*/ 	.word	0x0000f940


	//   ....[48]....
        /*06e0*/ 	.word	0x0000fa80


	//   ....[49]....
        /*06e4*/ 	.word	0x0000faa0


	//   ....[50]....
        /*06e8*/ 	.word	0x0000fbe0


	//   ....[51]....
        /*06ec*/ 	.word	0x0000fc00


	//   ....[52]....
        /*06f0*/ 	.word	0x0000fd50


	//   ....[53]....
        /*06f4*/ 	.word	0x0000fd70


	//   ....[54]....
        /*06f8*/ 	.word	0x0000ff50


	//   ....[55]....
        /*06fc*/ 	.word	0x00010130


	//   ....[56]....
        /*0700*/ 	.word	0x00010160


	//   ....[57]....
        /*0704*/ 	.word	0x00010190


	//   ....[58]....
        /*0708*/ 	.word	0x000101c0


	//   ....[59]....
        /*070c*/ 	.word	0x000101f0


	//   ....[60]....
        /*0710*/ 	.word	0x00010220


	//   ....[61]....
        /*0714*/ 	.word	0x00010390


	//   ....[62]....
        /*0718*/ 	.word	0x000103c0


	//   ....[63]....
        /*071c*/ 	.word	0x000103f0


	//   ....[64]....
        /*0720*/ 	.word	0x00010420


	//   ....[65]....
        /*0724*/ 	.word	0x00010450


	//   ....[66]....
        /*0728*/ 	.word	0x00010480


	//   ....[67]....
        /*072c*/ 	.word	0x00010520


	//   ....[68]....
        /*0730*/ 	.word	0x00010580


	//   ....[69]....
        /*0734*/ 	.word	0x00010610


	//   ....[70]....
        /*0738*/ 	.word	0x00011ad0


	//   ....[71]....
        /*073c*/ 	.word	0x000125f0


	//   ....[72]....
        /*0740*/ 	.word	0x00012610


	//   ....[73]....
        /*0744*/ 	.word	0x000126c0


	//   ....[74]....
        /*0748*/ 	.word	0x000126d0


	//   ....[75]....
        /*074c*/ 	.word	0x00012750


	//   ....[76]....
        /*0750*/ 	.word	0x00012760


	//   ....[77]....
        /*0754*/ 	.word	0x000127e0


	//   ....[78]....
        /*0758*/ 	.word	0x000127f0


	//   ....[79]....
        /*075c*/ 	.word	0x00012870


	//   ....[80]....
        /*0760*/ 	.word	0x00012880


	//   ....[81]....
        /*0764*/ 	.word	0x00012900


	//   ....[82]....
        /*0768*/ 	.word	0x00012910


	//   ....[83]....
        /*076c*/ 	.word	0x00012990


	//   ....[84]....
        /*0770*/ 	.word	0x000129a0


	//   ....[85]....
        /*0774*/ 	.word	0x000129b0


	//   ....[86]....
        /*0778*/ 	.word	0x00012a00


	//   ....[87]....
        /*077c*/ 	.word	0x000155a0


	//   ....[88]....
        /*0780*/ 	.word	0x00015600


	//   ....[89]....
        /*0784*/ 	.word	0x00015630


	//   ....[90]....
        /*0788*/ 	.word	0x00015640


	//   ....[91]....
        /*078c*/ 	.word	0x00015670


	//   ....[92]....
        /*0790*/ 	.word	0x000156a0


	//   ....[93]....
        /*0794*/ 	.word	0x000156d0


	//   ....[94]....
        /*0798*/ 	.word	0x00015700


	//   ....[95]....
        /*079c*/ 	.word	0x00015880


	//   ....[96]....
        /*07a0*/ 	.word	0x000158b0


	//   ....[97]....
        /*07a4*/ 	.word	0x000158e0


	//   ....[98]....
        /*07a8*/ 	.word	0x00015910


	//   ....[99]....
        /*07ac*/ 	.word	0x00015940


	//   ....[100]....
        /*07b0*/ 	.word	0x00015970


	//   ....[101]....
        /*07b4*/ 	.word	0x00015a30


	//   ....[102]....
        /*07b8*/ 	.word	0x00015a50


	//   ....[103]....
        /*07bc*/ 	.word	0x00015ac0


	//   ....[104]....
        /*07c0*/ 	.word	0x00016180


	//   ....[105]....
        /*07c4*/ 	.word	0x000167c0


	//   ....[106]....
        /*07c8*/ 	.word	0x00016980


	//   ....[107]....
        /*07cc*/ 	.word	0x000169d0


	//   ....[108]....
        /*07d0*/ 	.word	0x00016a30


	//   ....[109]....
        /*07d4*/ 	.word	0x00016b20


	//   ....[110]....
        /*07d8*/ 	.word	0x00016b80


	//   ....[111]....
        /*07dc*/ 	.word	0x00016c70


	//   ....[112]....
        /*07e0*/ 	.word	0x00016cd0


	//   ....[113]....
        /*07e4*/ 	.word	0x00016dc0


	//   ....[114]....
        /*07e8*/ 	.word	0x00016e20


	//   ....[115]....
        /*07ec*/ 	.word	0x00016f10


	//   ....[116]....
        /*07f0*/ 	.word	0x00016f70


	//   ....[117]....
        /*07f4*/ 	.word	0x00017060


	//   ....[118]....
        /*07f8*/ 	.word	0x000170c0


	//   ....[119]....
        /*07fc*/ 	.word	0x00017190


	//   ....[120]....
        /*0800*/ 	.word	0x00017210


	//   ....[121]....
        /*0804*/ 	.word	0x000172e0


	//   ....[122]....
        /*0808*/ 	.word	0x00017610


	//   ....[123]....
        /*080c*/ 	.word	0x000176b0


	//   ....[124]....
        /*0810*/ 	.word	0x000177d0


	//   ....[125]....
        /*0814*/ 	.word	0x00017840


	//   ....[126]....
        /*0818*/ 	.word	0x000178b0


	//   ....[127]....
        /*081c*/ 	.word	0x00017920


	//   ....[128]....
        /*0820*/ 	.word	0x00017990


	//   ....[129]....
        /*0824*/ 	.word	0x00017a10


	//   ....[130]....
        /*0828*/ 	.word	0x00017aa0


	//   ....[131]....
        /*082c*/ 	.word	0x00017b30


	//   ....[132]....
        /*0830*/ 	.word	0x00017ba0


	//   ....[133]....
        /*0834*/ 	.word	0x00017c10


	//   ....[134]....
        /*0838*/ 	.word	0x00017c80


	//   ....[135]....
        /*083c*/ 	.word	0x00017d00


	//   ....[136]....
        /*0840*/ 	.word	0x00017d70


	//   ....[137]....
        /*0844*/ 	.word	0x00017e10


	//   ....[138]....
        /*0848*/ 	.word	0x00017ea0


	//   ....[139]....
        /*084c*/ 	.word	0x00017fd0


	//----- nvinfo : EIATTR_REG_RECONFIG
	.align		4
.L_1385:
        /*0850*/ 	.byte	0x01, 0x54
	.zero		2


	//----- nvinfo : EIATTR_SYSCALL_OFFSETS
	.align		4
        /*0854*/ 	.byte	0x04, 0x46
        /*0856*/ 	.short	(.L_1387 - .L_1386)


	//   ....[0]....
.L_1386:
        /*0858*/ 	.word	0x00001d30


	//   ....[1]....
        /*085c*/ 	.word	0x00011710


	//   ....[2]....
        /*0860*/ 	.word	0x00011860


	//   ....[3]....
        /*0864*/ 	.word	0x00011950


	//   ....[4]....
        /*0868*/ 	.word	0x000121c0


	//----- nvinfo : EIATTR_MBARRIER_INSTR_OFFSETS
	.align		4
.L_1387:
        /*086c*/ 	.byte	0x04, 0x39
        /*086e*/ 	.short	(.L_1389 - .L_1388)


	//   ....[0]....
.L_1388:
        /*0870*/ 	.word	0x00000270
        /*0874*/ 	.word	0x000000ff
        /*0878*/ 	.word	0x00022800
        /*087c*/ 	.short	0x0100
        /*087e*/ 	.byte	0x08
	.zero		1


	//   ....[1]....
        /*0880*/ 	.word	0x00000280
        /*0884*/ 	.word	0x000000ff
        /*0888*/ 	.word	0x00022820
        /*088c*/ 	.short	0x0100
        /*088e*/ 	.byte	0x08
	.zero		1


	//   ....[2]....
        /*0890*/ 	.word	0x00000370
        /*0894*/ 	.word	0x000000ff
        /*0898*/ 	.word	0x00022830
        /*089c*/ 	.short	0x0100
        /*089e*/ 	.byte	0x08
	.zero		1


	//   ....[3]....
        /*08a0*/ 	.word	0x00000380
        /*08a4*/ 	.word	0x000000ff
        /*08a8*/ 	.word	0x00022840
        /*08ac*/ 	.short	0x0100
        /*08ae*/ 	.byte	0x08
	.zero		1


	//   ....[4]....
        /*08b0*/ 	.word	0x00000390
        /*08b4*/ 	.word	0x000000ff
        /*08b8*/ 	.word	0x00022838
        /*08bc*/ 	.short	0x0100
        /*08be*/ 	.byte	0x08
	.zero		1


	//   ....[5]....
        /*08c0*/ 	.word	0x000003a0
        /*08c4*/ 	.word	0x000000ff
        /*08c8*/ 	.word	0x00022848
        /*08cc*/ 	.short	0x0100
        /*08ce*/ 	.byte	0x08
	.zero		1


	//   ....[6]....
        /*08d0*/ 	.word	0x000004d0
        /*08d4*/ 	.word	0x000000ff
        /*08d8*/ 	.word	0x00022850
        /*08dc*/ 	.short	0x0100
        /*08de*/ 	.byte	0x08
	.zero		1


	//   ....[7]....
        /*08e0*/ 	.word	0x000004e0
        /*08e4*/ 	.word	0x000000ff
        /*08e8*/ 	.word	0x00022860
        /*08ec*/ 	.short	0x0100
        /*08ee*/ 	.byte	0x08
	.zero		1


	//   ....[8]....
        /*08f0*/ 	.word	0x000004f0
        /*08f4*/ 	.word	0x000000ff
        /*08f8*/ 	.word	0x00022858
        /*08fc*/ 	.short	0x0100
        /*08fe*/ 	.byte	0x08
	.zero		1


	//   ....[9]....
        /*0900*/ 	.word	0x00000500
        /*0904*/ 	.word	0x000000ff
        /*0908*/ 	.word	0x00022868
        /*090c*/ 	.short	0x0100
        /*090e*/ 	.byte	0x08
	.zero		1


	//   ....[10]....
        /*0910*/ 	.word	0x000005f0
        /*0914*/ 	.word	0x000000ff
        /*0918*/ 	.word	0x00022870
        /*091c*/ 	.short	0x0100
        /*091e*/ 	.byte	0x06
	.zero		1


	//   ....[11]....
        /*0920*/ 	.word	0x00000600
        /*0924*/ 	.word	0x000000ff
        /*0928*/ 	.word	0x00022880
        /*092c*/ 	.short	0x0100
        /*092e*/ 	.byte	0x06
	.zero		1


	//   ....[12]....
        /*0930*/ 	.word	0x00000610
        /*0934*/ 	.word	0x000000ff
        /*0938*/ 	.word	0x00022878
        /*093c*/ 	.short	0x0100
        /*093e*/ 	.byte	0x06
	.zero		1


	//   ....[13]....
        /*0940*/ 	.word	0x00000620
        /*0944*/ 	.word	0x000000ff
        /*0948*/ 	.word	0x00022888
        /*094c*/ 	.short	0x0100
        /*094e*/ 	.byte	0x06
	.zero		1


	//   ....[14]....
        /*0950*/ 	.word	0x00000750
        /*0954*/ 	.word	0x000000ff
        /*0958*/ 	.word	0x00022890
        /*095c*/ 	.short	0x0100
        /*095e*/ 	.byte	0x08
	.zero		1


	//   ....[15]....
        /*0960*/ 	.word	0x00000760
        /*0964*/ 	.word	0x000000ff
        /*0968*/ 	.word	0x000228a0
        /*096c*/ 	.short	0x0100
        /*096e*/ 	.byte	0x08
	.zero		1


	//   ....[16]....
        /*0970*/ 	.word	0x00000770
        /*0974*/ 	.word	0x000000ff
        /*0978*/ 	.word	0x00022898
        /*097c*/ 	.short	0x0100
        /*097e*/ 	.byte	0x08
	.zero		1


	//   ....[17]....
        /*0980*/ 	.word	0x00000780
        /*0984*/ 	.word	0x000000ff
        /*0988*/ 	.word	0x000228a8
        /*098c*/ 	.short	0x0100
        /*098e*/ 	.byte	0x08
	.zero		1


	//   ....[18]....
        /*0990*/ 	.word	0x000008b0
        /*0994*/ 	.word	0x000000ff
        /*0998*/ 	.word	0x000228b0
        /*099c*/ 	.short	0x0100
        /*099e*/ 	.byte	0x08
	.zero		1


	//   ....[19]....
        /*09a0*/ 	.word	0x000008c0
        /*09a4*/ 	.word	0x000000ff
        /*09a8*/ 	.word	0x000228c0
        /*09ac*/ 	.short	0x0100
        /*09ae*/ 	.byte	0x08
	.zero		1


	//   ....[20]....
        /*09b0*/ 	.word	0x000008d0
        /*09b4*/ 	.word	0x000000ff
        /*09b8*/ 	.word	0x000228b8
        /*09bc*/ 	.short	0x0100
        /*09be*/ 	.byte	0x08
	.zero		1


	//   ....[21]....
        /*09c0*/ 	.word	0x000008e0
        /*09c4*/ 	.word	0x000000ff
        /*09c8*/ 	.word	0x000228c8
        /*09cc*/ 	.short	0x0100
        /*09ce*/ 	.byte	0x08
	.zero		1


	//   ....[22]....
        /*09d0*/ 	.word	0x00001de0
        /*09d4*/ 	.word	0x00000008
        /*09d8*/ 	.word	0x00022800
        /*09dc*/ 	.short	0x010a
        /*09de*/ 	.byte	0x3f
	.zero		1


	//   ....[23]....
        /*09e0*/ 	.word	0x00001eb0
        /*09e4*/ 	.word	0x00000005
        /*09e8*/ 	.word	0x00022830
        /*09ec*/ 	.short	0x010a
        /*09ee*/ 	.byte	0x3f
	.zero		1


	//   ....[24]....
        /*09f0*/ 	.word	0x00001ef0
        /*09f4*/ 	.word	0x00000005
        /*09f8*/ 	.word	0x00022830
        /*09fc*/ 	.short	0x010a
        /*09fe*/ 	.byte	0x3f
	.zero		1


	//   ....[25]....
        /*0a00*/ 	.word	0x00002380
        /*0a04*/ 	.word	0x00000000
        /*0a08*/ 	.word	0x00000000
        /*0a0c*/ 	.short	0x0101
        /*0a0e*/ 	.byte	0x3f
	.zero		1


	//   ....[26]....
        /*0a10*/ 	.word	0x00004200
        /*0a14*/ 	.word	0x00000005
        /*0a18*/ 	.word	0x00022850
        /*0a1c*/ 	.short	0x010a
        /*0a1e*/ 	.byte	0x3f
	.zero		1


	//   ....[27]....
        /*0a20*/ 	.word	0x00004240
        /*0a24*/ 	.word	0x00000005
        /*0a28*/ 	.word	0x00022850
        /*0a2c*/ 	.short	0x010a
        /*0a2e*/ 	.byte	0x3f
	.zero		1


	//   ....[28]....
        /*0a30*/ 	.word	0x000045c0
        /*0a34*/ 	.word	0x00000005
        /*0a38*/ 	.word	0x00000000
        /*0a3c*/ 	.short	0x0101
        /*0a3e*/ 	.byte	0x3f
	.zero		1


	//   ....[29]....
        /*0a40*/ 	.word	0x000048a0
        /*0a44*/ 	.word	0x000000ff
        /*0a48*/ 	.word	0x00022830
        /*0a4c*/ 	.short	0x010a
        /*0a4e*/ 	.byte	0x1b
	.zero		1


	//   ....[30]....
        /*0a50*/ 	.word	0x000048e0
        /*0a54*/ 	.word	0x000000ff
        /*0a58*/ 	.word	0x00022830
        /*0a5c*/ 	.short	0x010a
        /*0a5e*/ 	.byte	0x1b
	.zero		1


	//   ....[31]....
        /*0a60*/ 	.word	0x00004bd0
        /*0a64*/ 	.word	0x00000008
        /*0a68*/ 	.word	0x00000000
        /*0a6c*/ 	.short	0x0101
        /*0a6e*/ 	.byte	0x3f
	.zero		1


	//   ....[32]....
        /*0a70*/ 	.word	0x00007450
        /*0a74*/ 	.word	0x000000ff
        /*0a78*/ 	.word	0x00022850
        /*0a7c*/ 	.short	0x010a
        /*0a7e*/ 	.byte	0x1b
	.zero		1


	//   ....[33]....
        /*0a80*/ 	.word	0x00007490
        /*0a84*/ 	.word	0x000000ff
        /*0a88*/ 	.word	0x00022850
        /*0a8c*/ 	.short	0x010a
        /*0a8e*/ 	.byte	0x1b
	.zero		1


	//   ....[34]....
        /*0a90*/ 	.word	0x00007790
        /*0a94*/ 	.word	0x0000000b
        /*0a98*/ 	.word	0x00000000
        /*0a9c*/ 	.short	0x0101
        /*0a9e*/ 	.byte	0x3f
	.zero		1


	//   ....[35]....
        /*0aa0*/ 	.word	0x00007ba0
        /*0aa4*/ 	.word	0x000000ff
        /*0aa8*/ 	.word	0x00022830
        /*0aac*/ 	.short	0x010a
        /*0aae*/ 	.byte	0x18
	.zero		1


	//   ....[36]....
        /*0ab0*/ 	.word	0x00007be0
        /*0ab4*/ 	.word	0x000000ff
        /*0ab8*/ 	.word	0x00022830
        /*0abc*/ 	.short	0x010a
        /*0abe*/ 	.byte	0x18
	.zero		1


	//   ....[37]....
        /*0ac0*/ 	.word	0x00008960
        /*0ac4*/ 	.word	0x0000009a
        /*0ac8*/ 	.word	0x00000000
        /*0acc*/ 	.short	0x0101
        /*0ace*/ 	.byte	0x3f
	.zero		1


	//   ....[38]....
        /*0ad0*/ 	.word	0x00009480
        /*0ad4*/ 	.word	0x000000ff
        /*0ad8*/ 	.word	0x00022850
        /*0adc*/ 	.short	0x010a
        /*0ade*/ 	.byte	0x18
	.zero		1


	//   ....[39]....
        /*0ae0*/ 	.word	0x000094c0
        /*0ae4*/ 	.word	0x000000ff
        /*0ae8*/ 	.word	0x00022850
        /*0aec*/ 	.short	0x010a
        /*0aee*/ 	.byte	0x18
	.zero		1


	//   ....[40]....
        /*0af0*/ 	.word	0x000097b0
        /*0af4*/ 	.word	0x000000b2
        /*0af8*/ 	.word	0x00000000
        /*0afc*/ 	.short	0x0101
        /*0afe*/ 	.byte	0x3f
	.zero		1


	//   ....[41]....
        /*0b00*/ 	.word	0x00009930
        /*0b04*/ 	.word	0x000000ff
        /*0b08*/ 	.word	0x00022830
        /*0b0c*/ 	.short	0x010a
        /*0b0e*/ 	.byte	0x1a
	.zero		1


	//   ....[42]....
        /*0b10*/ 	.word	0x00009970
        /*0b14*/ 	.word	0x000000ff
        /*0b18*/ 	.word	0x00022830
        /*0b1c*/ 	.short	0x010a
        /*0b1e*/ 	.byte	0x1a
	.zero		1


	//   ....[43]....
        /*0b20*/ 	.word	0x00009c60
        /*0b24*/ 	.word	0x00000002
        /*0b28*/ 	.word	0x00000000
        /*0b2c*/ 	.short	0x0101
        /*0b2e*/ 	.byte	0x3f
	.zero		1


	//   ....[44]....
        /*0b30*/ 	.word	0x0000c390
        /*0b34*/ 	.word	0x000000ff
        /*0b38*/ 	.word	0x00022850
        /*0b3c*/ 	.short	0x010a
        /*0b3e*/ 	.byte	0x1a
	.zero		1


	//   ....[45]....
        /*0b40*/ 	.word	0x0000c3d0
        /*0b44*/ 	.word	0x000000ff
        /*0b48*/ 	.word	0x00022850
        /*0b4c*/ 	.short	0x010a
        /*0b4e*/ 	.byte	0x1a
	.zero		1


	//   ....[46]....
        /*0b50*/ 	.word	0x0000c6c0
        /*0b54*/ 	.word	0x00000008
        /*0b58*/ 	.word	0x00000000
        /*0b5c*/ 	.short	0x0101
        /*0b5e*/ 	.byte	0x3f
	.zero		1


	//   ....[47]....
        /*0b60*/ 	.word	0x0000eb90
        /*0b64*/ 	.word	0x00000002
        /*0b68*/ 	.word	0x00000000
        /*0b6c*/ 	.short	0x0101
        /*0b6e*/ 	.byte	0x3f
	.zero		1


	//   ....[48]....
        /*0b70*/ 	.word	0x00011d60
        /*0b74*/ 	.word	0x00000000
        /*0b78*/ 	.word	0x00022840
        /*0b7c*/ 	.short	0x010a
        /*0b7e*/ 	.byte	0x3f
	.zero		1


	//   ....[49]....
        /*0b80*/ 	.word	0x00012ac0
        /*0b84*/ 	.word	0x00000008
        /*0b88*/ 	.word	0x00022800
        /*0b8c*/ 	.short	0x0107
        /*0b8e*/ 	.byte	0x3f
	.zero		1


	//   ....[50]....
        /*0b90*/ 	.word	0x00012bc0
        /*0b94*/ 	.word	0x00000002
        /*0b98*/ 	.word	0x00022800
        /*0b9c*/ 	.short	0x0101
        /*0b9e*/ 	.byte	0x3f
	.zero		1


	//   ....[51]....
        /*0ba0*/ 	.word	0x00012be0
        /*0ba4*/ 	.word	0x00000002
        /*0ba8*/ 	.word	0x00022820
        /*0bac*/ 	.short	0x010a
        /*0bae*/ 	.byte	0x3f
	.zero		1


	//   ....[52]....
        /*0bb0*/ 	.word	0x00012cf0
        /*0bb4*/ 	.word	0x00000002
        /*0bb8*/ 	.word	0x00022860
        /*0bbc*/ 	.short	0x010a
        /*0bbe*/ 	.byte	0x3f
	.zero		1


	//   ....[53]....
        /*0bc0*/ 	.word	0x000135b0
        /*0bc4*/ 	.word	0x00000003
        /*0bc8*/ 	.word	0x00022840
        /*0bcc*/ 	.short	0x010a
        /*0bce*/ 	.byte	0x3f
	.zero		1


	//   ....[54]....
        /*0bd0*/ 	.word	0x00013800
        /*0bd4*/ 	.word	0x00000003
        /*0bd8*/ 	.word	0x00022860
        /*0bdc*/ 	.short	0x010a
        /*0bde*/ 	.byte	0x3f
	.zero		1


	//   ....[55]....
        /*0be0*/ 	.word	0x00014060
        /*0be4*/ 	.word	0x00000002
        /*0be8*/ 	.word	0x00022840
        /*0bec*/ 	.short	0x010a
        /*0bee*/ 	.byte	0x3f
	.zero		1


	//   ....[56]....
        /*0bf0*/ 	.word	0x000142a0
        /*0bf4*/ 	.word	0x00000002
        /*0bf8*/ 	.word	0x00022860
        /*0bfc*/ 	.short	0x010a
        /*0bfe*/ 	.byte	0x3f
	.zero		1


	//   ....[57]....
        /*0c00*/ 	.word	0x00014a70
        /*0c04*/ 	.word	0x00000003
        /*0c08*/ 	.word	0x00022840
        /*0c0c*/ 	.short	0x010a
        /*0c0e*/ 	.byte	0x3f
	.zero		1


	//   ....[58]....
        /*0c10*/ 	.word	0x00014cc0
        /*0c14*/ 	.word	0x00000003
        /*0c18*/ 	.word	0x00022860
        /*0c1c*/ 	.short	0x010a
        /*0c1e*/ 	.byte	0x3f
	.zero		1


	//   ....[59]....
        /*0c20*/ 	.word	0x00016100
        /*0c24*/ 	.word	0x00000000
        /*0c28*/ 	.word	0x00022820
        /*0c2c*/ 	.short	0x010a
        /*0c2e*/ 	.byte	0x3f
	.zero		1


	//   ....[60]....
        /*0c30*/ 	.word	0x000162c0
        /*0c34*/ 	.word	0x00000006
        /*0c38*/ 	.word	0x00000000
        /*0c3c*/ 	.short	0x010a
        /*0c3e*/ 	.byte	0x3f
	.zero		1


	//   ....[61]....
        /*0c40*/ 	.word	0x00016330
        /*0c44*/ 	.word	0x00000007
        /*0c48*/ 	.word	0x00000000
        /*0c4c*/ 	.short	0x010a
        /*0c4e*/ 	.byte	0x3f
	.zero		1


	//   ....[62]....
        /*0c50*/ 	.word	0x000163a0
        /*0c54*/ 	.word	0x00000004
        /*0c58*/ 	.word	0x00000000
        /*0c5c*/ 	.short	0x010a
        /*0c5e*/ 	.byte	0x3f
	.zero		1


	//   ....[63]....
        /*0c60*/ 	.word	0x000163d0
        /*0c64*/ 	.word	0x00000003
        /*0c68*/ 	.word	0x00000000
        /*0c6c*/ 	.short	0x010a
        /*0c6e*/ 	.byte	0x3f
	.zero		1


	//   ....[64]....
        /*0c70*/ 	.word	0x00016430
        /*0c74*/ 	.word	0x00000008
        /*0c78*/ 	.word	0x00022800
        /*0c7c*/ 	.short	0x010a
        /*0c7e*/ 	.byte	0x3f
	.zero		1


	//   ....[65]....
        /*0c80*/ 	.word	0x00016480
        /*0c84*/ 	.word	0x00000005
        /*0c88*/ 	.word	0x00022830
        /*0c8c*/ 	.short	0x010a
        /*0c8e*/ 	.byte	0x3f
	.zero		1


	//   ....[66]....
        /*0c90*/ 	.word	0x000164d0
        /*0c94*/ 	.word	0x00000005
        /*0c98*/ 	.word	0x00022850
        /*0c9c*/ 	.short	0x010a
        /*0c9e*/ 	.byte	0x3f
	.zero		1


	//   ....[67]....
        /*0ca0*/ 	.word	0x00016530
        /*0ca4*/ 	.word	0x00000009
        /*0ca8*/ 	.word	0x00022830
        /*0cac*/ 	.short	0x010a
        /*0cae*/ 	.byte	0x3f
	.zero		1


	//   ....[68]....
        /*0cb0*/ 	.word	0x00016580
        /*0cb4*/ 	.word	0x0000000b
        /*0cb8*/ 	.word	0x00022850
        /*0cbc*/ 	.short	0x010a
        /*0cbe*/ 	.byte	0x3f
	.zero		1


	//   ....[69]....
        /*0cc0*/ 	.word	0x000165e0
        /*0cc4*/ 	.word	0x00000002
        /*0cc8*/ 	.word	0x00022830
        /*0ccc*/ 	.short	0x010a
        /*0cce*/ 	.byte	0x3f
	.zero		1


	//   ....[70]....
        /*0cd0*/ 	.word	0x00016630
        /*0cd4*/ 	.word	0x000000b2
        /*0cd8*/ 	.word	0x00022850
        /*0cdc*/ 	.short	0x010a
        /*0cde*/ 	.byte	0x3f
	.zero		1


	//   ....[71]....
        /*0ce0*/ 	.word	0x00016690
        /*0ce4*/ 	.word	0x00000002
        /*0ce8*/ 	.word	0x00022830
        /*0cec*/ 	.short	0x010a
        /*0cee*/ 	.byte	0x3f
	.zero		1


	//   ....[72]....
        /*0cf0*/ 	.word	0x000166e0
        /*0cf4*/ 	.word	0x00000008
        /*0cf8*/ 	.word	0x00022850
        /*0cfc*/ 	.short	0x010a
        /*0cfe*/ 	.byte	0x3f
	.zero		1


	//   ....[73]....
        /*0d00*/ 	.word	0x00016880
        /*0d04*/ 	.word	0x00000000
        /*0d08*/ 	.word	0x00022840
        /*0d0c*/ 	.short	0x010a
        /*0d0e*/ 	.byte	0x3f
	.zero		1


	//   ....[74]....
        /*0d10*/ 	.word	0x00017330
        /*0d14*/ 	.word	0x00000002
        /*0d18*/ 	.word	0x00022820
        /*0d1c*/ 	.short	0x010a
        /*0d1e*/ 	.byte	0x3f
	.zero		1


	//   ....[75]....
        /*0d20*/ 	.word	0x00017380
        /*0d24*/ 	.word	0x00000002
        /*0d28*/ 	.word	0x00022860
        /*0d2c*/ 	.short	0x010a
        /*0d2e*/ 	.byte	0x3f
	.zero		1


	//   ....[76]....
        /*0d30*/ 	.word	0x000173d0
        /*0d34*/ 	.word	0x00000003
        /*0d38*/ 	.word	0x00022840
        /*0d3c*/ 	.short	0x010a
        /*0d3e*/ 	.byte	0x3f
	.zero		1


	//   ....[77]....
        /*0d40*/ 	.word	0x00017420
        /*0d44*/ 	.word	0x00000003
        /*0d48*/ 	.word	0x00022860
        /*0d4c*/ 	.short	0x010a
        /*0d4e*/ 	.byte	0x3f
	.zero		1


	//   ....[78]....
        /*0d50*/ 	.word	0x00017470
        /*0d54*/ 	.word	0x00000002
        /*0d58*/ 	.word	0x00022840
        /*0d5c*/ 	.short	0x010a
        /*0d5e*/ 	.byte	0x3f
	.zero		1


	//   ....[79]....
        /*0d60*/ 	.word	0x000174c0
        /*0d64*/ 	.word	0x00000002
        /*0d68*/ 	.word	0x00022860
        /*0d6c*/ 	.short	0x010a
        /*0d6e*/ 	.byte	0x3f
	.zero		1


	//   ....[80]....
        /*0d70*/ 	.word	0x00017510
        /*0d74*/ 	.word	0x00000003
        /*0d78*/ 	.word	0x00022840
        /*0d7c*/ 	.short	0x010a
        /*0d7e*/ 	.byte	0x3f
	.zero		1


	//   ....[81]....
        /*0d80*/ 	.word	0x00017560
        /*0d84*/ 	.word	0x00000003
        /*0d88*/ 	.word	0x00022860
        /*0d8c*/ 	.short	0x010a
        /*0d8e*/ 	.byte	0x3f
	.zero		1


	//   ....[82]....
        /*0d90*/ 	.word	0x00017ef0
        /*0d94*/ 	.word	0x00000000
        /*0d98*/ 	.word	0x00022820
        /*0d9c*/ 	.short	0x010a
        /*0d9e*/ 	.byte	0x3f
	.zero		1


	//   ....[83]....
        /*0da0*/ 	.word	0x00018090
        /*0da4*/ 	.word	0x00000006
        /*0da8*/ 	.word	0x00000000
        /*0dac*/ 	.short	0x010a
        /*0dae*/ 	.byte	0x3f
	.zero		1


	//   ....[84]....
        /*0db0*/ 	.word	0x000180e0
        /*0db4*/ 	.word	0x00000007
        /*0db8*/ 	.word	0x00000000
        /*0dbc*/ 	.short	0x010a
        /*0dbe*/ 	.byte	0x3f
	.zero		1


	//   ....[85]....
        /*0dc0*/ 	.word	0x00018130
        /*0dc4*/ 	.word	0x00000004
        /*0dc8*/ 	.word	0x00000000
        /*0dcc*/ 	.short	0x010a
        /*0dce*/ 	.byte	0x3f
	.zero		1


	//----- nvinfo : EIATTR_NUM_MBARRIERS
	.align		4
.L_1389:
        /*0dd0*/ 	.byte	0x03, 0x38
        /*0dd2*/ 	.short	0x0016


	//----- nvinfo : EIATTR_EXIT_INSTR_OFFSETS
	.align		4
        /*0dd4*/ 	.byte	0x04, 0x1c
        /*0dd6*/ 	.short	(.L_1391 - .L_1390)


	//   ....[0]....
.L_1390:
        /*0dd8*/ 	.word	0x00000a80


	//   ....[1]....
        /*0ddc*/ 	.word	0x0000fef0


	//   ....[2]....
        /*0de0*/ 	.word	0x00016420


	//----- nvinfo : EIATTR_MAX_THREADS
	.align		4
.L_1391:
        /*0de4*/ 	.byte	0x04, 0x05
        /*0de6*/ 	.short	(.L_1393 - .L_1392)
.L_1392:
        /*0de8*/ 	.word	0x00000180
        /*0dec*/ 	.word	0x00000001
        /*0df0*/ 	.word	0x00000001


	//----- nvinfo : EIATTR_CRS_STACK_SIZE
	.align		4
.L_1393:
        /*0df4*/ 	.byte	0x04, 0x1e
        /*0df6*/ 	.short	(.L_1395 - .L_1394)
.L_1394:
        /*0df8*/ 	.word	0x00000000


	//----- nvinfo : EIATTR_CBANK_PARAM_SIZE
	.align		4
.L_1395:
        /*0dfc*/ 	.byte	0x03, 0x19
        /*0dfe*/ 	.short	0x0af0


	//----- nvinfo : EIATTR_PARAM_CBANK
	.align		4
        /*0e00*/ 	.byte	0x04, 0x0a
        /*0e02*/ 	.short	(.L_1397 - .L_1396)
	.align		4
.L_1396:
        /*0e04*/ 	.word	index@(.nv.constant0._ZN7cutlass13device_kernelIN5flash11enable_sm90INS1_16FlashAttnFwdSm90INS1_25CollectiveMainloopFwdSm90ILi2EN4cute5tupleIJNS5_1CILi1EEES8_S8_EEENS6_IJNS7_ILi128EEENS7_ILi96EEENS7_ILi64EEEEEELi256ENS_10bfloat16_tEfNS_4arch4Sm90ELb0ELb1ELb0ELb1ELb0ELb0ELb0ELb1ELb0ELb1ELb0ELb0EEENS1_21CollectiveEpilogueFwdINS6_IJSA_NS7_ILi256EEESB_EEES9_SE_SG_Li256ELb1ELb1ELb0ELb0EEENS1_36VarlenDynamicPersistentTileSchedulerILi128ELi96ELi256ELi128ELb0ELb1ELb1ELb1ELb0ELb1EEEEEEEEEvNT_6ParamsE)
        /*0e08*/ 	.short	0x0210
        /*0e0a*/ 	.short	0x0af0


	//----- nvinfo : EIATTR_SW_WAR
	.align		4
.L_1397:
        /*0e0c*/ 	.byte	0x04, 0x36
        /*0e0e*/ 	.short	(.L_1399 - .L_1398)
.L_1398:
        /*0e10*/ 	.word	0x00000008
.L_1399:


//--------------------- .nv.info._ZN7cutlass13device_kernelIN5flash11enable_sm90INS1_16FlashAttnFwdSm90INS1_25CollectiveMainloopFwdSm90ILi2EN4cute5tupleIJNS5_1CILi1EEES8_S8_EEENS6_IJNS7_ILi128EEENS7_ILi96EEENS7_ILi64EEEEEELi256ENS_10bfloat16_tEfNS_4arch4Sm90ELb0ELb1ELb0ELb1ELb0ELb1ELb0ELb1ELb0ELb1ELb0ELb0EEENS1_21CollectiveEpilogueFwdINS6_IJSA_NS7_ILi256EEESB_EEES9_SE_SG_Li256ELb1ELb1ELb0ELb0EEENS1_36VarlenDynamicPersistentTileSchedulerILi128ELi96ELi256ELi128ELb0ELb1ELb1ELb1ELb0ELb1EEEEEEEEEvNT_6ParamsE --------------------------
	.section	.nv.info._ZN7cutlass13device_kernelIN5flash11enable_sm90INS1_16FlashAttnFwdSm90INS1_25CollectiveMainloopFwdSm90ILi2EN4cute5tupleIJNS5_1CILi1EEES8_S8_EEENS6_IJNS7_ILi128EEENS7_ILi96EEENS7_ILi64EEEEEELi256ENS_10bfloat16_tEfNS_4arch4Sm90ELb0ELb1ELb0ELb1ELb0ELb1ELb0ELb1ELb0ELb1ELb0ELb0EEENS1_21CollectiveEpilogueFwdINS6_IJSA_NS7_ILi256EEESB_EEES9_SE_SG_Li256ELb1ELb1ELb0ELb0EEENS1_36VarlenDynamicPersistentTileSchedulerILi128ELi96ELi256ELi128ELb0ELb1ELb1ELb1ELb0ELb1EEEEEEEEEvNT_6ParamsE,"",@"SHT_CUDA_INFO"
	.sectionflags	@""
	.align	4


	//----- nvinfo : EIATTR_CUDA_API_VERSION
	.align		4
        /*0000*/ 	.byte	0x04, 0x37
        /*0002*/ 	.short	(.L_1401 - .L_1400)
.L_1400:
        /*0004*/ 	.word	0x00000082


	//----- nvinfo : EIATTR_KPARAM_INFO
	.align		4
.L_1401:
        /*0008*/ 	.byte	0x04, 0x17
        /*000a*/ 	.short	(.L_1403 - .L_1402)
.L_1402:
        /*000c*/ 	.word	0x00000000
        /*0010*/ 	.short	0x0000
        /*0012*/ 	.short	0x0070
        /*0014*/ 	.byte	0x00, 0xf0, 0x01, 0x2a


	//----- nvinfo : EIATTR_SPARSE_MMA_MASK
	.align		4
.L_1403:
        /*0018*/ 	.byte	0x03, 0x50
        /*001a*/ 	.short	0x0000


	//----- nvinfo : EIATTR_MAXREG_COUNT
	.align		4
        /*001c*/ 	.byte	0x03, 0x1b
        /*001e*/ 	.short	0x00a8


	//----- nvinfo : EIATTR_NUM_BARRIERS
	.align		4
        /*0020*/ 	.byte	0x02, 0x4c
        /*0022*/ 	.byte	0x10
	.zero		1


	//----- nvinfo : EIATTR_EXTERNS
	.align		4
        /*0024*/ 	.byte	0x04, 0x0f
        /*0026*/ 	.short	(.L_1405 - .L_1404)


	//   ....[0]....
	.align		4
.L_1404:
        /*0028*/ 	.word	index@(__assertfail)


	//----- nvinfo : EIATTR_ANNOTATIONS
	.align		4
.L_1405:
        /*002c*/ 	.byte	0x04, 0x55
        /*002e*/ 	.short	(.L_1407 - .L_1406)


	//   ....[0]....
.L_1406:
        /* <DEDUP_REMOVED lines=79> */


	//----- nvinfo : EIATTR_MERCURY_ISA_VERSION
	.align		4
.L_1407:
        /*0510*/ 	.byte	0x03, 0x5f
        /*0512*/ 	.short	0x0101


	//----- nvinfo : EIATTR_UNUSED_LOAD_BYTE_OFFSET
	.align		4
        /*0514*/ 	.byte	0x04, 0x44
        /*0516*/ 	.short	(.L_1409 - .L_1408)


	//   ....[0]....
.L_1408:
        /*0518*/ 	.word	0x00000ac0
        /*051c*/ 	.word	0x0000fff0


	//   ....[1]....
        /*0520*/ 	.word	0x00015230
        /*0524*/ 	.word	0x0000fff0


	//----- nvinfo : EIATTR_INT_WARP_WIDE_INSTR_OFFSETS
	.align		4
.L_1409:
        /*0528*/ 	.byte	0x04, 0x31
        /*052a*/ 	.short	(.L_1411 - .L_1410)


	//   ....[0]....
.L_1410:
        /*052c*/ 	.word	0x00000180


	//   ....[1]....
        /*0530*/ 	.word	0x00000220


	//   ....[2]....
        /*0534*/ 	.word	0x00000290


	//   ....[3]....
        /*0538*/ 	.word	0x0001b040


	//   ....[4]....
        /*053c*/ 	.word	0x0001b0d0


	//   ....[5]....
        /*0540*/ 	.word	0x0001ee40


	//   ....[6]....
        /*0544*/ 	.word	0x0001eed0


	//----- nvinfo : EIATTR_COOP_GROUP_MASK_REGIDS
	.align		4
.L_1411:
        /*0548*/ 	.byte	0x04, 0x29
        /*054a*/ 	.short	(.L_1413 - .L_1412)


	//   ....[0]....
.L_1412:
        /*054c*/ 	.word	0xffffffff


	//   ....[1]....
        /*0550*/ 	.word	0xffffffff


	//   ....[2]....
        /*0554*/ 	.word	0xffffffff


	//   ....[3]....
        /*0558*/ 	.word	0xffffffff


	//   ....[4]....
        /*055c*/ 	.word	0xffffffff


	//   ....[5]....
        /*0560*/ 	.word	0xffffffff


	//   ....[6]....
        /*0564*/ 	.word	0xffffffff


	//   ....[7]....
        /*0568*/ 	.word	0xffffffff


	//   ....[8]....
        /*056c*/ 	.word	0xffffffff


	//   ....[9]....
        /*0570*/ 	.word	0xffffffff


	//   ....[10]....
        /*0574*/ 	.word	0xffffffff


	//   ....[11]....
        /*0578*/ 	.word	0xffffffff


	//   ....[12]....
        /*057c*/ 	.word	0xffffffff


	//   ....[13]....
        /*0580*/ 	.word	0xffffffff


	//   ....[14]....
        /*0584*/ 	.word	0xffffffff


	//   ....[15]....
        /*0588*/ 	.word	0xffffffff


	//   ....[16]....
        /*058c*/ 	.word	0xffffffff


	//   ....[17]....
        /*0590*/ 	.word	0xffffffff


	//   ....[18]....
        /*0594*/ 	.word	0xffffffff


	//   ....[19]....
        /*0598*/ 	.word	0xffffffff


	//   ....[20]....
        /*059c*/ 	.word	0xffffffff


	//   ....[21]....
        /*05a0*/ 	.word	0xffffffff


	//   ....[22]....
        /*05a4*/ 	.word	0xffffffff


	//   ....[23]....
        /*05a8*/ 	.word	0xffffffff


	//   ....[24]....
        /*05ac*/ 	.word	0xffffffff


	//   ....[25]....
        /*05b0*/ 	.word	0xffffffff


	//   ....[26]....
        /*05b4*/ 	.word	0xffffffff


	//   ....[27]....
        /*05b8*/ 	.word	0xffffffff


	//   ....[28]....
        /*05bc*/ 	.word	0xffffffff


	//   ....[29]....
        /*05c0*/ 	.word	0xffffffff


	//   ....[30]....
        /*05c4*/ 	.word	0xffffffff


	//   ....[31]....
        /*05c8*/ 	.word	0xffffffff


	//   ....[32]....
        /*05cc*/ 	.word	0xffffffff


	//   ....[33]....
        /*05d0*/ 	.word	0xffffffff


	//   ....[34]....
        /*05d4*/ 	.word	0xffffffff


	//   ....[35]....
        /*05d8*/ 	.word	0xffffffff


	//   ....[36]....
        /*05dc*/ 	.word	0xffffffff


	//   ....[37]....
        /*05e0*/ 	.word	0xffffffff


	//   ....[38]....
        /*05e4*/ 	.word	0xffffffff


	//   ....[39]....
        /*05e8*/ 	.word	0xffffffff


	//   ....[40]....
        /*05ec*/ 	.word	0xffffffff


	//   ....[41]....
        /*05f0*/ 	.word	0xffffffff


	//   ....[42]....
        /*05f4*/ 	.word	0xffffffff


	//   ....[43]....
        /*05f8*/ 	.word	0xffffffff


	//   ....[44]....
        /*05fc*/ 	.word	0xffffffff


	//   ....[45]....
        /*0600*/ 	.word	0xffffffff


	//   ....[46]....
        /*0604*/ 	.word	0xffffffff


	//   ....[47]....
        /*0608*/ 	.word	0xffffffff


	//   ....[48]....
        /*060c*/ 	.word	0xffffffff


	//   ....[49]....
        /*0610*/ 	.word	0xffffffff


	//   ....[50]....
        /*0614*/ 	.word	0xffffffff


	//   ....[51]....
        /*0618*/ 	.word	0xffffffff


	//   ....[52]....
        /*061c*/ 	.word	0xffffffff


	//   ....[53]....
        /*0620*/ 	.word	0xffffffff


	//   ....[54]....
        /*0624*/ 	.word	0xffffffff


	//   ....[55]....
        /*0628*/ 	.word	0xffffffff


	//   ....[56]....
        /*062c*/ 	.word	0xffffffff


	//   ....[57]....
        /*0630*/ 	.word	0xffffffff


	//   ....[58]....
        /*0634*/ 	.word	0xffffffff


	//   ....[59]....
        /*0638*/ 	.word	0xffffffff


	//   ....[60]....
        /*063c*/ 	.word	0xffffffff


	//   ....[61]....
        /*0640*/ 	.word	0xffffffff


	//   ....[62]....
        /*0644*/ 	.word	0xffffffff


	//   ....[63]....
        /*0648*/ 	.word	0xffffffff


	//   ....[64]....
        /*064c*/ 	.word	0xffffffff


	//   ....[65]....
        /*0650*/ 	.word	0xffffffff


	//   ....[66]....
        /*0654*/ 	.word	0xffffffff


	//   ....[67]....
        /*0658*/ 	.word	0xffffffff


	//   ....[68]....
        /*065c*/ 	.word	0xffffffff


	//   ....[69]....
        /*0660*/ 	.word	0xffffffff


	//   ....[70]....
        /*0664*/ 	.word	0xffffffff


	//   ....[71]....
        /*0668*/ 	.word	0xffffffff


	//   ....[72]....
        /*066c*/ 	.word	0xffffffff


	//   ....[73]....
        /*0670*/ 	.word	0xffffffff


	//   ....[74]....
        /*0674*/ 	.word	0xffffffff


	//   ....[75]....
        /*0678*/ 	.word	0xffffffff


	//   ....[76]....
        /*067c*/ 	.word	0xffffffff


	//   ....[77]....
        /*0680*/ 	.word	0xffffffff


	//   ....[78]....
        /*0684*/ 	.word	0xffffffff


	//   ....[79]....
        /*0688*/ 	.word	0xffffffff


	//   ....[80]....
        /*068c*/ 	.word	0xffffffff


	//   ....[81]....
        /*0690*/ 	.word	0xffffffff


	//   ....[82]....
        /*0694*/ 	.word	0xffffffff


	//   ....[83]....
        /*0698*/ 	.word	0xffffffff


	//   ....[84]....
        /*069c*/ 	.word	0xffffffff


	//   ....[85]....
        /*06a0*/ 	.word	0xffffffff


	//   ....[86]....
        /*06a4*/ 	.word	0xffffffff


	//   ....[87]....
        /*06a8*/ 	.word	0xffffffff


	//   ....[88]....
        /*06ac*/ 	.word	0xffffffff


	//   ....[89]....
        /*06b0*/ 	.word	0xffffffff


	//   ....[90]....
        /*06b4*/ 	.word	0xffffffff


	//   ....[91]....
        /*06b8*/ 	.word	0xffffffff


	//   ....[92]....
        /*06bc*/ 	.word	0xffffffff


	//   ....[93]....
        /*06c0*/ 	.word	0xffffffff


	//   ....[94]....
        /*06c4*/ 	.word	0xffffffff


	//   ....[95]....
        /*06c8*/ 	.word	0xffffffff


	//   ....[96]....
        /*06cc*/ 	.word	0xffffffff


	//   ....[97]....
        /*06d0*/ 	.word	0xffffffff


	//   ....[98]....
        /*06d4*/ 	.word	0xffffffff


	//   ....[99]....
        /*06d8*/ 	.word	0xffffffff


	//   ....[100]....
        /*06dc*/ 	.word	0xffffffff


	//   ....[101]....
        /*06e0*/ 	.word	0xffffffff


	//   ....[102]....
        /*06e4*/ 	.word	0xffffffff


	//   ....[103]....
        /*06e8*/ 	.word	0xffffffff


	//   ....[104]....
        /*06ec*/ 	.word	0xffffffff


	//   ....[105]....
        /*06f0*/ 	.word	0xffffffff


	//   ....[106]....
        /*06f4*/ 	.word	0xffffffff


	//   ....[107]....
        /*06f8*/ 	.word	0xffffffff


	//   ....[108]....
        /*06fc*/ 	.word	0xffffffff


	//   ....[109]....
        /*0700*/ 	.word	0xffffffff


	//   ....[110]....
        /*0704*/ 	.word	0xffffffff


	//   ....[111]....
        /*0708*/ 	.word	0xffffffff


	//   ....[112]....
        /*070c*/ 	.word	0xffffffff


	//   ....[113]....
        /*0710*/ 	.word	0xffffffff


	//   ....[114]....
        /*0714*/ 	.word	0xffffffff


	//   ....[115]....
        /*0718*/ 	.word	0xffffffff


	//   ....[116]....
        /*071c*/ 	.word	0xffffffff


	//   ....[117]....
        /*0720*/ 	.word	0xffffffff


	//   ....[118]....
        /*0724*/ 	.word	0xffffffff


	//   ....[119]....
        /*0728*/ 	.word	0xffffffff


	//   ....[120]....
        /*072c*/ 	.word	0xffffffff


	//   ....[121]....
        /*0730*/ 	.word	0xffffffff


	//   ....[122]....
        /*0734*/ 	.word	0x0500000f


	//   ....[123]....
        /*0738*/ 	.word	0x0500000f


	//   ....[124]....
        /*073c*/ 	.word	0x0500000f


	//   ....[125]....
        /*0740*/ 	.word	0x0500000f


	//   ....[126]....
        /*0744*/ 	.word	0x0500000f


	//   ....[127]....
        /*0748*/ 	.word	0x0500000f


	//   ....[128]....
        /*074c*/ 	.word	0x0500000f


	//   ....[129]....
        /*0750*/ 	.word	0x0500000f


	//   ....[130]....
        /*0754*/ 	.word	0x0500000f


	//   ....[131]....
        /*0758*/ 	.word	0x0500000f


	//   ....[132]....
        /*075c*/ 	.word	0x0500000f


	//   ....[133]....
        /*0760*/ 	.word	0x0500000f


	//   ....[134]....
        /*0764*/ 	.word	0x0500000f


	//   ....[135]....
        /*0768*/ 	.word	0x0500000f


	//   ....[136]....
        /*076c*/ 	.word	0x0500000f


	//   ....[137]....
        /*0770*/ 	.word	0x0500000f


	//   ....[138]....
        /*0774*/ 	.word	0x0500000f


	//   ....[139]....
        /*0778*/ 	.word	0x0500000f


	//   ....[140]....
        /*077c*/ 	.word	0x0500000f


	//   ....[141]....
        /*0780*/ 	.word	0x0500000f


	//   ....[142]....
        /*0784*/ 	.word	0x0500000f


	//   ....[143]....
        /*0788*/ 	.word	0x0500000f


	//   ....[144]....
        /*078c*/ 	.word	0x0500000f


	//   ....[145]....
        /*0790*/ 	.word	0x0500000f


	//   ....[146]....
        /*0794*/ 	.word	0x0500000f


	//   ....[147]....
        /*0798*/ 	.word	0x0500000f


	//   ....[148]....
        /*079c*/ 	.word	0x0500000f


	//   ....[149]....
        /*07a0*/ 	.word	0x0500000f


	//   ....[150]....
        /*07a4*/ 	.word	0x0500000f


	//   ....[151]....
        /*07a8*/ 	.word	0x0500000f


	//   ....[152]....
        /*07ac*/ 	.word	0x0500000f


	//   ....[153]....
        /*07b0*/ 	.word	0x0500000f


	//   ....[154]....
        /*07b4*/ 	.word	0x0500000f


	//   ....[155]....
        /*07b8*/ 	.word	0x0500000f


	//   ....[156]....
        /*07bc*/ 	.word	0x0500000f


	//   ....[157]....
        /*07c0*/ 	.word	0x0500000f


	//   ....[158]....
        /*07c4*/ 	.word	0x0500000f


	//   ....[159]....
        /*07c8*/ 	.word	0x0500000f


	//   ....[160]....
        /*07cc*/ 	.word	0x0500000f


	//   ....[161]....
        /*07d0*/ 	.word	0x0500000f


	//   ....[162]....
        /*07d4*/ 	.word	0x0500000f


	//   ....[163]....
        /*07d8*/ 	.word	0x0500000f


	//   ....[164]....
        /*07dc*/ 	.word	0x0500000f


	//   ....[165]....
        /*07e0*/ 	.word	0x0500000f


	//   ....[166]....
        /*07e4*/ 	.word	0x0500000f


	//   ....[167]....
        /*07e8*/ 	.word	0x0500000f


	//   ....[168]....
        /*07ec*/ 	.word	0x0500000f


	//   ....[169]....
        /*07f0*/ 	.word	0x0500000f


	//   ....[170]....
        /*07f4*/ 	.word	0x0500000f


	//   ....[171]....
        /*07f8*/ 	.word	0x0500000f


	//   ....[172]....
        /*07fc*/ 	.word	0x0500000f


	//   ....[173]....
        /*0800*/ 	.word	0x0500000f


	//   ....[174]....
        /*0804*/ 	.word	0x0500000f


	//   ....[175]....
        /*0808*/ 	.word	0x0500000f


	//   ....[176]....
        /*080c*/ 	.word	0x0500000f


	//   ....[177]....
        /*0810*/ 	.word	0x0500000f


	//   ....[178]....
        /*0814*/ 	.word	0x0500000f


	//   ....[179]....
        /*0818*/ 	.word	0x0500000f


	//   ....[180]....
        /*081c*/ 	.word	0x0500000f


	//   ....[181]....
        /*0820*/ 	.word	0x0500000f


	//   ....[182]....
        /*0824*/ 	.word	0x0500000f


	//----- nvinfo : EIATTR_COOP_GROUP_INSTR_OFFSETS
	.align		4
.L_1413:
        /*0828*/ 	.byte	0x04, 0x28
        /*082a*/ 	.short	(.L_1415 - .L_1414)


	//   ....[0]....
.L_1414:
        /*082c*/ 	.word	0x00000060


	//   ....[1]....
        /*0830*/ 	.word	0x00000190


	//   ....[2]....
        /*0834*/ 	.word	0x00000240


	//   ....[3]....
        /*0838*/ 	.word	0x00000400


	//   ....[4]....
        /*083c*/ 	.word	0x00000560


	//   ....[5]....
        /*0840*/ 	.word	0x00000680


	//   ....[6]....
        /*0844*/ 	.word	0x000007e0


	//   ....[7]....
        /*0848*/ 	.word	0x000065a0


	//   ....[8]....
        /*084c*/ 	.word	0x00006cc0


	//   ....[9]....
        /*0850*/ 	.word	0x00006cd0


	//   ....[10]....
        /*0854*/ 	.word	0x00006ce0


	//   ....[11]....
        /*0858*/ 	.word	0x00006cf0


	//   ....[12]....
        /*085c*/ 	.word	0x00007020


	//   ....[13]....
        /*0860*/ 	.word	0x00007030


	//   ....[14]....
        /*0864*/ 	.word	0x00007040


	//   ....[15]....
        /*0868*/ 	.word	0x00007050


	//   ....[16]....
        /*086c*/ 	.word	0x00008350


	//   ....[17]....
        /*0870*/ 	.word	0x00008370


	//   ....[18]....
        /*0874*/ 	.word	0x00008380


	//   ....[19]....
        /*0878*/ 	.word	0x00008390


	//   ....[20]....
        /*087c*/ 	.word	0x00008470


	//   ....[21]....
        /*0880*/ 	.word	0x00008480


	//   ....[22]....
        /*0884*/ 	.word	0x00008510


	//   ....[23]....
        /*0888*/ 	.word	0x00008560


	//   ....[24]....
        /*088c*/ 	.word	0x00009be0


	//   ....[25]....
        /*0890*/ 	.word	0x0000a5e0


	//   ....[26]....
        /*0894*/ 	.word	0x0000abf0


	//   ....[27]....
        /*0898*/ 	.word	0x0000ad00


	//   ....[28]....
        /*089c*/ 	.word	0x0000b1c0


	//   ....[29]....
        /*08a0*/ 	.word	0x0000b2b0


	//   ....[30]....
        /*08a4*/ 	.word	0x0000c660


	//   ....[31]....
        /*08a8*/ 	.word	0x0000d120


	//   ....[32]....
        /*08ac*/ 	.word	0x0000d6c0


	//   ....[33]....
        /*08b0*/ 	.word	0x0000d820


	//   ....[34]....
        /*08b4*/ 	.word	0x0000e1b0


	//   ....[35]....
        /*08b8*/ 	.word	0x0000e380


	//   ....[36]....
        /*08bc*/ 	.word	0x0000fc40


	//   ....[37]....
        /*08c0*/ 	.word	0x0000fc60


	//   ....[38]....
        /*08c4*/ 	.word	0x000105c0


	//   ....[39]....
        /*08c8*/ 	.word	0x00010660


	//   ....[40]....
        /*08cc*/ 	.word	0x000118f0


	//   ....[41]....
        /*08d0*/ 	.word	0x000124c0


	//   ....[42]....
        /*08d4*/ 	.word	0x00012a60


	//   ....[43]....
        /*08d8*/ 	.word	0x00012b80


	//   ....[44]....
        /*08dc*/ 	.word	0x00013710


	//   ....[45]....
        /*08e0*/ 	.word	0x00013820


	//   ....[46]....
        /*08e4*/ 	.word	0x000147b0


	//   ....[47]....
        /*08e8*/ 	.word	0x00014810


	//   ....[48]....
        /*08ec*/ 	.word	0x00014870


	//   ....[49]....
        /*08f0*/ 	.word	0x000148c0


	//   ....[50]....
        /*08f4*/ 	.word	0x00016230


	//   ....[51]....
        /*08f8*/ 	.word	0x00016270


	//   ....[52]....
        /*08fc*/ 	.word	0x000162a0


	//   ....[53]....
        /*0900*/ 	.word	0x000162d0


	//   ....[54]....
        /*0904*/ 	.word	0x00016c50


	//   ....[55]....
        /*0908*/ 	.word	0x00016c70


	//   ....[56]....
        /*090c*/ 	.word	0x00016dc0


	//   ....[57]....
        /*0910*/ 	.word	0x00016de0


	//   ....[58]....
        /*0914*/ 	.word	0x00016f20


	//   ....[59]....
        /*0918*/ 	.word	0x00016f40


	//   ....[60]....
        /*091c*/ 	.word	0x00017080


	//   ....[61]....
        /*0920*/ 	.word	0x00017090


	//   ....[62]....
        /*0924*/ 	.word	0x000178f0


	//   ....[63]....
        /*0928*/ 	.word	0x00017900


	//   ....[64]....
        /*092c*/ 	.word	0x00017ae0


	//   ....[65]....
        /*0930*/ 	.word	0x00017af0


	//   ....[66]....
        /*0934*/ 	.word	0x00017cc0


	//   ....[67]....
        /*0938*/ 	.word	0x00017cd0


	//   ....[68]....
        /*093c*/ 	.word	0x00017ea0


	//   ....[69]....
        /*0940*/ 	.word	0x00017eb0


	//   ....[70]....
        /*0944*/ 	.word	0x000180e0


	//   ....[71]....
        /*0948*/ 	.word	0x000182b0


	//   ....[72]....
        /*094c*/ 	.word	0x000182e0


	//   ....[73]....
        /*0950*/ 	.word	0x00018310


	//   ....[74]....
        /*0954*/ 	.word	0x00018340


	//   ....[75]....
        /*0958*/ 	.word	0x00018370


	//   ....[76]....
        /*095c*/ 	.word	0x000183a0


	//   ....[77]....
        /*0960*/ 	.word	0x00018510


	//   ....[78]....
        /*0964*/ 	.word	0x00018540


	//   ....[79]....
        /*0968*/ 	.word	0x00018570


	//   ....[80]....
        /*096c*/ 	.word	0x000185a0


	//   ....[81]....
        /*0970*/ 	.word	0x000185d0


	//   ....[82]....
        /*0974*/ 	.word	0x00018600


	//   ....[83]....
        /*0978*/ 	.word	0x000186a0


	//   ....[84]....
        /*097c*/ 	.word	0x00018700


	//   ....[85]....
        /*0980*/ 	.word	0x00018790


	//   ....[86]....
        /*0984*/ 	.word	0x00019840


	//   ....[87]....
        /*0988*/ 	.word	0x0001b600


	//   ....[88]....
        /*098c*/ 	.word	0x0001c130


	//   ....[89]....
        /*0990*/ 	.word	0x0001c150


	//   ....[90]....
        /*0994*/ 	.word	0x0001c200


	//   ....[91]....
        /*0998*/ 	.word	0x0001c210


	//   ....[92]....
        /*099c*/ 	.word	0x0001c290


	//   ....[93]....
        /*09a0*/ 	.word	0x0001c2a0


	//   ....[94]....
        /*09a4*/ 	.word	0x0001c320


	//   ....[95]....
        /*09a8*/ 	.word	0x0001c330


	//   ....[96]....
        /*09ac*/ 	.word	0x0001c3b0


	//   ....[97]....
        /*09b0*/ 	.word	0x0001c3c0


	//   ....[98]....
        /*09b4*/ 	.word	0x0001c440


	//   ....[99]....
        /*09b8*/ 	.word	0x0001c450


	//   ....[100]....
        /*09bc*/ 	.word	0x0001c4d0


	//   ....[101]....
        /*09c0*/ 	.word	0x0001c4e0


	//   ....[102]....
        /*09c4*/ 	.word	0x0001c530


	//   ....[103]....
        /*09c8*/ 	.word	0x0001c550


	//   ....[104]....
        /*09cc*/ 	.word	0x0001f0d0


	//   ....[105]....
        /*09d0*/ 	.word	0x0001f130


	//   ....[106]....
        /*09d4*/ 	.word	0x0001f160


	//   ....[107]....
        /*09d8*/ 	.word	0x0001f190


	//   ....[108]....
        /*09dc*/ 	.word	0x0001f1c0


	//   ....[109]....
        /*09e0*/ 	.word	0x0001f1f0


	//   ....[110]....
        /*09e4*/ 	.word	0x0001f220


	//   ....[111]....
        /*09e8*/ 	.word	0x0001f230


	//   ....[112]....
        /*09ec*/ 	.word	0x0001f3b0


	//   ....[113]....
        /*09f0*/ 	.word	0x0001f3e0


	//   ....[114]....
        /*09f4*/ 	.word	0x0001f410


	//   ....[115]....
        /*09f8*/ 	.word	0x0001f440


	//   ....[116]....
        /*09fc*/ 	.word	0x0001f470


	//   ....[117]....
        /*0a00*/ 	.word	0x0001f4a0


	//   ....[118]....
        /*0a04*/ 	.word	0x0001f560


	//   ....[119]....
        /*0a08*/ 	.word	0x0001f580


	//   ....[120]....
        /*0a0c*/ 	.word	0x0001f5f0


	//   ....[121]....
        /*0a10*/ 	.word	0x0001fcc0


	//   ....[122]....
        /*0a14*/ 	.word	0x00020150


	//   ....[123]....
        /*0a18*/ 	.word	0x000201f0


	//   ....[124]....
        /*0a1c*/ 	.word	0x00020280


	//   ....[125]....
        /*0a20*/ 	.word	0x000202d0


	//   ....[126]....
        /*0a24*/ 	.word	0x00020320


	//   ....[127]....
        /*0a28*/ 	.word	0x000203b0


	//   ....[128]....
        /*0a2c*/ 	.word	0x00020440


	//   ....[129]....
        /*0a30*/ 	.word	0x00020490


	//   ....[130]....
        /*0a34*/ 	.word	0x000204e0


	//   ....[131]....
        /*0a38*/ 	.word	0x000205d0


	//   ....[132]....
        /*0a3c*/ 	.word	0x00020680


	//   ....[133]....
        /*0a40*/ 	.word	0x00020700


	//   ....[134]....
        /*0a44*/ 	.word	0x00020780


	//   ....[135]....
        /*0a48*/ 	.word	0x00020820


	//   ....[136]....
        /*0a4c*/ 	.word	0x000208c0


	//   ....[137]....
        /*0a50*/ 	.word	0x00020940


	//   ....[138]....
        /*0a54*/ 	.word	0x00020a50


	//   ....[139]....
        /*0a58*/ 	.word	0x00020e30


	//   ....[140]....
        /*0a5c*/ 	.word	0x00020e80


	//   ....[141]....
        /*0a60*/ 	.word	0x00020f10


	//   ....[142]....
        /*0a64*/ 	.word	0x00020fa0


	//   ....[143]....
        /*0a68*/ 	.word	0x00021030


	//   ....[144]....
        /*0a6c*/ 	.word	0x000210c0


	//   ....[145]....
        /*0a70*/ 	.word	0x00021150


	//   ....[146]....
        /*0a74*/ 	.word	0x000211e0


	//   ....[147]....
        /*0a78*/ 	.word	0x000212a0


	//   ....[148]....
        /*0a7c*/ 	.word	0x00021590


	//   ....[149]....
        /*0a80*/ 	.word	0x00021750


	//   ....[150]....
        /*0a84*/ 	.word	0x000217a0


	//   ....[151]....
        /*0a88*/ 	.word	0x00021800


	//   ....[152]....
        /*0a8c*/ 	.word	0x000218f0


	//   ....[153]....
        /*0a90*/ 	.word	0x00021950


	//   ....[154]....
        /*0a94*/ 	.word	0x00021a40


	//   ....[155]....
        /*0a98*/ 	.word	0x00021aa0


	//   ....[156]....
        /*0a9c*/ 	.word	0x00021b90


	//   ....[157]....
        /*0aa0*/ 	.word	0x00021bf0


	//   ....[158]....
        /*0aa4*/ 	.word	0x00021ce0


	//   ....[159]....
        /*0aa8*/ 	.word	0x00021d40


	//   ....[160]....
        /*0aac*/ 	.word	0x00021e30


	//   ....[161]....
        /*0ab0*/ 	.word	0x00021e90


	//   ....[162]....
        /*0ab4*/ 	.word	0x00021f60


	//   ....[163]....
        /*0ab8*/ 	.word	0x00021fe0


	//   ....[164]....
        /*0abc*/ 	.word	0x000220b0


	//   ....[165]....
        /*0ac0*/ 	.word	0x000223e0


	//   ....[166]....
        /*0ac4*/ 	.word	0x00022480


	//   ....[167]....
        /*0ac8*/ 	.word	0x000225a0


	//   ....[168]....
        /*0acc*/ 	.word	0x00022610


	//   ....[169]....
        /*0ad0*/ 	.word	0x00022690


	//   ....[170]....
        /*0ad4*/ 	.word	0x00022710


	//   ....[171]....
        /*0ad8*/ 	.word	0x00022790


	//   ....[172]....
        /*0adc*/ 	.word	0x00022820


	//   ....[173]....
        /*0ae0*/ 	.word	0x000228c0


	//   ....[174]....
        /*0ae4*/ 	.word	0x00022960


	//   ....[175]....
        /*0ae8*/ 	.word	0x000229d0


	//   ....[176]....
        /*0aec*/ 	.word	0x00022a40


	//   ....[177]....
        /*0af0*/ 	.word	0x00022ab0


	//   ....[178]....
        /*0af4*/ 	.word	0x00022b30


	//   ....[179]....
        /*0af8*/ 	.word	0x00022bb0


	//   ....[180]....
        /*0afc*/ 	.word	0x00022c50


	//   ....[181]....
        /*0b00*/ 	.word	0x00022ce0


	//   ....[182]....
        /*0b04*/ 	.word	0x00022e10


	//----- nvinfo : EIATTR_REG_RECONFIG
	.align		4
.L_1415:
        /*0b08*/ 	.byte	0x01, 0x54
	.zero		2


	//----- nvinfo : EIATTR_SYSCALL_OFFSETS
	.align		4
        /*0b0c*/ 	.byte	0x04, 0x46
        /*0b0e*/ 	.short	(.L_1417 - .L_1416)


	//   ....[0]....
.L_1416:
        /*0b10*/ 	.word	0x00001b90


	//   ....[1]....
        /*0b14*/ 	.word	0x00001ce0


	//   ....[2]....
        /*0b18*/ 	.word	0x00006740


	//   ....[3]....
        /*0b1c*/ 	.word	0x00006a50


	//   ....[4]....
        /*0b20*/ 	.word	0x0001b240


	//   ....[5]....
        /*0b24*/ 	.word	0x0001b390


	//   ....[6]....
        /*0b28*/ 	.word	0x0001b480


	//   ....[7]....
        /*0b2c*/ 	.word	0x0001bcf0


	//----- nvinfo : EIATTR_MBARRIER_INSTR_OFFSETS
	.align		4
.L_1417:
        /*0b30*/ 	.byte	0x04, 0x39
        /*0b32*/ 	.short	(.L_1419 - .L_1418)


	//   ....[0]....
.L_1418:
        /*0b34*/ 	.word	0x000002b0
        /*0b38*/ 	.word	0x000000ff
        /*0b3c*/ 	.word	0x00022800
        /*0b40*/ 	.short	0x0100
        /*0b42*/ 	.byte	0x08
	.zero		1


	//   ....[1]....
        /*0b44*/ 	.word	0x000002c0
        /*0b48*/ 	.word	0x000000ff
        /*0b4c*/ 	.word	0x00022820
        /*0b50*/ 	.short	0x0100
        /*0b52*/ 	.byte	0x08
	.zero		1


	//   ....[2]....
        /*0b54*/ 	.word	0x000003b0
        /*0b58*/ 	.word	0x000000ff
        /*0b5c*/ 	.word	0x00022830
        /*0b60*/ 	.short	0x0100
        /*0b62*/ 	.byte	0x08
	.zero		1


	//   ....[3]....
        /*0b64*/ 	.word	0x000003c0
        /*0b68*/ 	.word	0x000000ff
        /*0b6c*/ 	.word	0x00022840
        /*0b70*/ 	.short	0x0100
        /*0b72*/ 	.byte	0x08
	.zero		1


	//   ....[4]....
        /*0b74*/ 	.word	0x000003d0
        /*0b78*/ 	.word	0x000000ff
        /*0b7c*/ 	.word	0x00022838
        /*0b80*/ 	.short	0x0100
        /*0b82*/ 	.byte	0x08
	.zero		1


	//   ....[5]....
        /*0b84*/ 	.word	0x000003e0
        /*0b88*/ 	.word	0x000000ff
        /*0b8c*/ 	.word	0x00022848
        /*0b90*/ 	.short	0x0100
        /*0b92*/ 	.byte	0x08
	.zero		1


	//   ....[6]....
        /*0b94*/ 	.word	0x00000510
        /*0b98*/ 	.word	0x000000ff
        /*0b9c*/ 	.word	0x00022850
        /*0ba0*/ 	.short	0x0100
        /*0ba2*/ 	.byte	0x08
	.zero		1


	//   ....[7]....
        /*0ba4*/ 	.word	0x00000520
        /*0ba8*/ 	.word	0x000000ff
        /*0bac*/ 	.word	0x00022860
        /*0bb0*/ 	.short	0x0100
        /*0bb2*/ 	.byte	0x08
	.zero		1


	//   ....[8]....
        /*0bb4*/ 	.word	0x00000530
        /*0bb8*/ 	.word	0x000000ff
        /*0bbc*/ 	.word	0x00022858
        /*0bc0*/ 	.short	0x0100
        /*0bc2*/ 	.byte	0x08
	.zero		1


	//   ....[9]....
        /*0bc4*/ 	.word	0x00000540
        /*0bc8*/ 	.word	0x000000ff
        /*0bcc*/ 	.word	0x00022868
        /*0bd0*/ 	.short	0x0100
        /*0bd2*/ 	.byte	0x08
	.zero		1


	//   ....[10]....
        /*0bd4*/ 	.word	0x00000630
        /*0bd8*/ 	.word	0x000000ff
        /*0bdc*/ 	.word	0x00022870
        /*0be0*/ 	.short	0x0100
        /*0be2*/ 	.byte	0x06
	.zero		1


	//   ....[11]....
        /*0be4*/ 	.word	0x00000640
        /*0be8*/ 	.word	0x000000ff
        /*0bec*/ 	.word	0x00022880
        /*0bf0*/ 	.short	0x0100
        /*0bf2*/ 	.byte	0x06
	.zero		1


	//   ....[12]....
        /*0bf4*/ 	.word	0x00000650
        /*0bf8*/ 	.word	0x000000ff
        /*0bfc*/ 	.word	0x00022878
        /*0c00*/ 	.short	0x0100
        /*0c02*/ 	.byte	0x06
	.zero		1


	//   ....[13]....
        /*0c04*/ 	.word	0x00000660
        /*0c08*/ 	.word	0x000000ff
        /*0c0c*/ 	.word	0x00022888
        /*0c10*/ 	.short	0x0100
        /*0c12*/ 	.byte	0x06
	.zero		1


	//   ....[14]....
        /*0c14*/ 	.word	0x00000790
        /*0c18*/ 	.word	0x000000ff
        /*0c1c*/ 	.word	0x00022890
        /*0c20*/ 	.short	0x0100
        /*0c22*/ 	.byte	0x08
	.zero		1


	//   ....[15]....
        /*0c24*/ 	.word	0x000007a0
        /*0c28*/ 	.word	0x000000ff
        /*0c2c*/ 	.word	0x000228a0
        /*0c30*/ 	.short	0x0100
        /*0c32*/ 	.byte	0x08
	.zero		1


	//   ....[16]....
        /*0c34*/ 	.word	0x000007b0
        /*0c38*/ 	.word	0x000000ff
        /*0c3c*/ 	.word	0x00022898
        /*0c40*/ 	.short	0x0100
        /*0c42*/ 	.byte	0x08
	.zero		1


	//   ....[17]....
        /*0c44*/ 	.word	0x000007c0
        /*0c48*/ 	.word	0x000000ff
        /*0c4c*/ 	.word	0x000228a8
        /*0c50*/ 	.short	0x0100
        /*0c52*/ 	.byte	0x08
	.zero		1


	//   ....[18]....
        /*0c54*/ 	.word	0x000008f0
        /*0c58*/ 	.word	0x000000ff
        /*0c5c*/ 	.word	0x000228b0
        /*0c60*/ 	.short	0x0100
        /*0c62*/ 	.byte	0x08
	.zero		1


	//   ....[19]....
        /*0c64*/ 	.word	0x00000900
        /*0c68*/ 	.word	0x000000ff
        /*0c6c*/ 	.word	0x000228c0
        /*0c70*/ 	.short	0x0100
        /*0c72*/ 	.byte	0x08
	.zero		1


	//   ....[20]....
        /*0c74*/ 	.word	0x00000910
        /*0c78*/ 	.word	0x000000ff
        /*0c7c*/ 	.word	0x000228b8
        /*0c80*/ 	.short	0x0100
        /*0c82*/ 	.byte	0x08
	.zero		1


	//   ....[21]....
        /*0c84*/ 	.word	0x00000920
        /*0c88*/ 	.word	0x000000ff
        /*0c8c*/ 	.word	0x000228c8
        /*0c90*/ 	.short	0x0100
        /*0c92*/ 	.byte	0x08
	.zero		1


	//   ....[22]....
        /*0c94*/ 	.word	0x00002f90
        /*0c98*/ 	.word	0x00000062
        /*0c9c*/ 	.word	0x00022890
        /*0ca0*/ 	.short	0x010a
        /*0ca2*/ 	.byte	0x3f
	.zero		1


	//   ....[23]....
        /*0ca4*/ 	.word	0x00004260
        /*0ca8*/ 	.word	0x00000062
        /*0cac*/ 	.word	0x00022890
        /*0cb0*/ 	.short	0x010a
        /*0cb2*/ 	.byte	0x3f
	.zero		1


	//   ....[24]....
        /*0cb4*/ 	.word	0x00005360
        /*0cb8*/ 	.word	0x00000062
        /*0cbc*/ 	.word	0x00022890
        /*0cc0*/ 	.short	0x010a
        /*0cc2*/ 	.byte	0x3f
	.zero		1


	//   ....[25]....
        /*0cc4*/ 	.word	0x00005570
        /*0cc8*/ 	.word	0x00000020
        /*0ccc*/ 	.word	0x00000000
        /*0cd0*/ 	.short	0x0101
        /*0cd2*/ 	.byte	0x3f
	.zero		1


	//   ....[26]....
        /*0cd4*/ 	.word	0x000055b0
        /*0cd8*/ 	.word	0x00000062
        /*0cdc*/ 	.word	0x000228b0
        /*0ce0*/ 	.short	0x010a
        /*0ce2*/ 	.byte	0x3f
	.zero		1


	//   ....[27]....
        /*0ce4*/ 	.word	0x00005c00
        /*0ce8*/ 	.word	0x00000062
        /*0cec*/ 	.word	0x00000000
        /*0cf0*/ 	.short	0x0101
        /*0cf2*/ 	.byte	0x3f
	.zero		1


	//   ....[28]....
        /*0cf4*/ 	.word	0x000067d0
        /*0cf8*/ 	.word	0x00000010
        /*0cfc*/ 	.word	0x00022800
        /*0d00*/ 	.short	0x010a
        /*0d02*/ 	.byte	0x3f
	.zero		1


	//   ....[29]....
        /*0d04*/ 	.word	0x00006820
        /*0d08*/ 	.word	0x00000010
        /*0d0c*/ 	.word	0x00022800
        /*0d10*/ 	.short	0x010a
        /*0d12*/ 	.byte	0x3f
	.zero		1


	//   ....[30]....
        /*0d14*/ 	.word	0x00007290
        /*0d18*/ 	.word	0x00000010
        /*0d1c*/ 	.word	0x00022800
        /*0d20*/ 	.short	0x010a
        /*0d22*/ 	.byte	0x3f
	.zero		1


	//   ....[31]....
        /*0d24*/ 	.word	0x000087d0
        /*0d28*/ 	.word	0x00000010
        /*0d2c*/ 	.word	0x00022800
        /*0d30*/ 	.short	0x010a
        /*0d32*/ 	.byte	0x3f
	.zero		1


	//   ....[32]....
        /*0d34*/ 	.word	0x00009750
        /*0d38*/ 	.word	0x00000006
        /*0d3c*/ 	.word	0x00022830
        /*0d40*/ 	.short	0x010a
        /*0d42*/ 	.byte	0x3f
	.zero		1


	//   ....[33]....
        /*0d44*/ 	.word	0x000097f0
        /*0d48*/ 	.word	0x00000006
        /*0d4c*/ 	.word	0x00022830
        /*0d50*/ 	.short	0x010a
        /*0d52*/ 	.byte	0x3f
	.zero		1


	//   ....[34]....
        /*0d54*/ 	.word	0x00009d20
        /*0d58*/ 	.word	0x00000000
        /*0d5c*/ 	.word	0x00000000
        /*0d60*/ 	.short	0x0101
        /*0d62*/ 	.byte	0x3f
	.zero		1


	//   ....[35]....
        /*0d64*/ 	.word	0x0000bb90
        /*0d68*/ 	.word	0x00000006
        /*0d6c*/ 	.word	0x00022850
        /*0d70*/ 	.short	0x010a
        /*0d72*/ 	.byte	0x3f
	.zero		1


	//   ....[36]....
        /*0d74*/ 	.word	0x0000bbe0
        /*0d78*/ 	.word	0x00000006
        /*0d7c*/ 	.word	0x00022850
        /*0d80*/ 	.short	0x010a
        /*0d82*/ 	.byte	0x3f
	.zero		1


	//   ....[37]....
        /*0d84*/ 	.word	0x0000bfb0
        /*0d88*/ 	.word	0x00000006
        /*0d8c*/ 	.word	0x00000000
        /*0d90*/ 	.short	0x0101
        /*0d92*/ 	.byte	0x3f
	.zero		1


	//   ....[38]....
        /*0d94*/ 	.word	0x0000c2e0
        /*0d98*/ 	.word	0x000000c9
        /*0d9c*/ 	.word	0x00022830
        /*0da0*/ 	.short	0x010a
        /*0da2*/ 	.byte	0x3f
	.zero		1


	//   ....[39]....
        /*0da4*/ 	.word	0x0000c340
        /*0da8*/ 	.word	0x000000c9
        /*0dac*/ 	.word	0x00022830
        /*0db0*/ 	.short	0x010a
        /*0db2*/ 	.byte	0x3f
	.zero		1


	//   ....[40]....
        /*0db4*/ 	.word	0x0000c6b0
        /*0db8*/ 	.word	0x0000000a
        /*0dbc*/ 	.word	0x00000000
        /*0dc0*/ 	.short	0x0101
        /*0dc2*/ 	.byte	0x3f
	.zero		1


	//   ....[41]....
        /*0dc4*/ 	.word	0x0000efd0
        /*0dc8*/ 	.word	0x000000c9
        /*0dcc*/ 	.word	0x00022850
        /*0dd0*/ 	.short	0x010a
        /*0dd2*/ 	.byte	0x3f
	.zero		1


	//   ....[42]....
        /*0dd4*/ 	.word	0x0000f020
        /*0dd8*/ 	.word	0x000000c9
        /*0ddc*/ 	.word	0x00022850
        /*0de0*/ 	.short	0x010a
        /*0de2*/ 	.byte	0x3f
	.zero		1


	//   ....[43]....
        /*0de4*/ 	.word	0x0000f3e0
        /*0de8*/ 	.word	0x000000c9
        /*0dec*/ 	.word	0x00000000
        /*0df0*/ 	.short	0x0101
        /*0df2*/ 	.byte	0x3f
	.zero		1


	//   ....[44]....
        /*0df4*/ 	.word	0x0000f7e0
        /*0df8*/ 	.word	0x00000006
        /*0dfc*/ 	.word	0x00022830
        /*0e00*/ 	.short	0x010a
        /*0e02*/ 	.byte	0x3f
	.zero		1


	//   ....[45]....
        /*0e04*/ 	.word	0x0000f840
        /*0e08*/ 	.word	0x00000006
        /*0e0c*/ 	.word	0x00022830
        /*0e10*/ 	.short	0x010a
        /*0e12*/ 	.byte	0x3f
	.zero		1


	//   ....[46]....
        /*0e14*/ 	.word	0x00010fc0
        /*0e18*/ 	.word	0x0000009a
        /*0e1c*/ 	.word	0x00000000
        /*0e20*/ 	.short	0x0101
        /*0e22*/ 	.byte	0x3f
	.zero		1


	//   ....[47]....
        /*0e24*/ 	.word	0x000111b0
        /*0e28*/ 	.word	0x00000006
        /*0e2c*/ 	.word	0x00022850
        /*0e30*/ 	.short	0x010a
        /*0e32*/ 	.byte	0x3f
	.zero		1


	//   ....[48]....
        /*0e34*/ 	.word	0x00011200
        /*0e38*/ 	.word	0x00000006
        /*0e3c*/ 	.word	0x00022850
        /*0e40*/ 	.short	0x010a
        /*0e42*/ 	.byte	0x3f
	.zero		1


	//   ....[49]....
        /*0e44*/ 	.word	0x000115a0
        /*0e48*/ 	.word	0x00000006
        /*0e4c*/ 	.word	0x00000000
        /*0e50*/ 	.short	0x0101
        /*0e52*/ 	.byte	0x3f
	.zero		1


	//   ....[50]....
        /*0e54*/ 	.word	0x000116b0
        /*0e58*/ 	.word	0x000000c9
        /*0e5c*/ 	.word	0x00022830
        /*0e60*/ 	.short	0x010a
        /*0e62*/ 	.byte	0x3f
	.zero		1


	//   ....[51]....
        /*0e64*/ 	.word	0x00011710
        /*0e68*/ 	.word	0x000000c9
        /*0e6c*/ 	.word	0x00022830
        /*0e70*/ 	.short	0x010a
        /*0e72*/ 	.byte	0x3f
	.zero		1


	//   ....[52]....
        /*0e74*/ 	.word	0x00011a50
        /*0e78*/ 	.word	0x00000000
        /*0e7c*/ 	.word	0x00000000
        /*0e80*/ 	.short	0x0101
        /*0e82*/ 	.byte	0x3f
	.zero		1


	//   ....[53]....
        /*0e84*/ 	.word	0x00014370
        /*0e88*/ 	.word	0x000000c9
        /*0e8c*/ 	.word	0x00022850
        /*0e90*/ 	.short	0x010a
        /*0e92*/ 	.byte	0x3f
	.zero		1


	//   ....[54]....
        /*0e94*/ 	.word	0x000143c0
        /*0e98*/ 	.word	0x000000c9
        /*0e9c*/ 	.word	0x00022850
        /*0ea0*/ 	.short	0x010a
        /*0ea2*/ 	.byte	0x3f
	.zero		1


	//   ....[55]....
        /*0ea4*/ 	.word	0x00014780
        /*0ea8*/ 	.word	0x000000c9
        /*0eac*/ 	.word	0x00000000
        /*0eb0*/ 	.short	0x0101
        /*0eb2*/ 	.byte	0x3f
	.zero		1


	//   ....[56]....
        /*0eb4*/ 	.word	0x00016c60
        /*0eb8*/ 	.word	0x00000000
        /*0ebc*/ 	.word	0x00000000
        /*0ec0*/ 	.short	0x0101
        /*0ec2*/ 	.byte	0x3f
	.zero		1


	//   ....[57]....
        /*0ec4*/ 	.word	0x00019930
        /*0ec8*/ 	.word	0x00000007
        /*0ecc*/ 	.word	0x00022820
        /*0ed0*/ 	.short	0x010a
        /*0ed2*/ 	.byte	0x3f
	.zero		1


	//   ....[58]....
        /*0ed4*/ 	.word	0x00019a10
        /*0ed8*/ 	.word	0x00000006
        /*0edc*/ 	.word	0x000228a0
        /*0ee0*/ 	.short	0x010a
        /*0ee2*/ 	.byte	0x3f
	.zero		1


	//   ....[59]....
        /*0ee4*/ 	.word	0x00019c60
        /*0ee8*/ 	.word	0x00000006
        /*0eec*/ 	.word	0x000228c0
        /*0ef0*/ 	.short	0x010a
        /*0ef2*/ 	.byte	0x3f
	.zero		1


	//   ....[60]....
        /*0ef4*/ 	.word	0x0001a320
        /*0ef8*/ 	.word	0x00000005
        /*0efc*/ 	.word	0x000228a0
        /*0f00*/ 	.short	0x010a
        /*0f02*/ 	.byte	0x3f
	.zero		1


	//   ....[61]....
        /*0f04*/ 	.word	0x0001a560
        /*0f08*/ 	.word	0x00000005
        /*0f0c*/ 	.word	0x000228c0
        /*0f10*/ 	.short	0x010a
        /*0f12*/ 	.byte	0x3f
	.zero		1


	//   ....[62]....
        /*0f14*/ 	.word	0x0001b890
        /*0f18*/ 	.word	0x00000000
        /*0f1c*/ 	.word	0x00022840
        /*0f20*/ 	.short	0x010a
        /*0f22*/ 	.byte	0x3f
	.zero		1


	//   ....[63]....
        /*0f24*/ 	.word	0x0001c600
        /*0f28*/ 	.word	0x00000008
        /*0f2c*/ 	.word	0x00022800
        /*0f30*/ 	.short	0x0107
        /*0f32*/ 	.byte	0x3f
	.zero		1


	//   ....[64]....
        /*0f34*/ 	.word	0x0001c700
        /*0f38*/ 	.word	0x00000002
        /*0f3c*/ 	.word	0x00022800
        /*0f40*/ 	.short	0x0101
        /*0f42*/ 	.byte	0x3f
	.zero		1


	//   ....[65]....
        /*0f44*/ 	.word	0x0001c720
        /*0f48*/ 	.word	0x00000002
        /*0f4c*/ 	.word	0x00022820
        /*0f50*/ 	.short	0x010a
        /*0f52*/ 	.byte	0x3f
	.zero		1


	//   ....[66]....
        /*0f54*/ 	.word	0x0001c820
        /*0f58*/ 	.word	0x00000002
        /*0f5c*/ 	.word	0x00022860
        /*0f60*/ 	.short	0x010a
        /*0f62*/ 	.byte	0x3f
	.zero		1


	//   ....[67]....
        /*0f64*/ 	.word	0x0001d0e0
        /*0f68*/ 	.word	0x00000002
        /*0f6c*/ 	.word	0x00022840
        /*0f70*/ 	.short	0x010a
        /*0f72*/ 	.byte	0x3f
	.zero		1


	//   ....[68]....
        /*0f74*/ 	.word	0x0001d330
        /*0f78*/ 	.word	0x00000002
        /*0f7c*/ 	.word	0x00022860
        /*0f80*/ 	.short	0x010a
        /*0f82*/ 	.byte	0x3f
	.zero		1


	//   ....[69]....
        /*0f84*/ 	.word	0x0001db90
        /*0f88*/ 	.word	0x00000003
        /*0f8c*/ 	.word	0x00022840
        /*0f90*/ 	.short	0x010a
        /*0f92*/ 	.byte	0x3f
	.zero		1


	//   ....[70]....
        /*0f94*/ 	.word	0x0001ddd0
        /*0f98*/ 	.word	0x00000003
        /*0f9c*/ 	.word	0x00022860
        /*0fa0*/ 	.short	0x010a
        /*0fa2*/ 	.byte	0x3f
	.zero		1


	//   ....[71]....
        /*0fa4*/ 	.word	0x0001e5a0
        /*0fa8*/ 	.word	0x00000003
        /*0fac*/ 	.word	0x00022840
        /*0fb0*/ 	.short	0x010a
        /*0fb2*/ 	.byte	0x3f
	.zero		1


	//   ....[72]....
        /*0fb4*/ 	.word	0x0001e7f0
        /*0fb8*/ 	.word	0x00000003
        /*0fbc*/ 	.word	0x00022860
        /*0fc0*/ 	.short	0x010a
        /*0fc2*/ 	.byte	0x3f
	.zero		1


	//   ....[73]....
        /*0fc4*/ 	.word	0x0001fc40
        /*0fc8*/ 	.word	0x00000000
        /*0fcc*/ 	.word	0x00022820
        /*0fd0*/ 	.short	0x010a
        /*0fd2*/ 	.byte	0x3f
	.zero		1


	//   ....[74]....
        /*0fd4*/ 	.word	0x0001fdf0
        /*0fd8*/ 	.word	0x00000006
        /*0fdc*/ 	.word	0x00000000
        /*0fe0*/ 	.short	0x010a
        /*0fe2*/ 	.byte	0x3f
	.zero		1


	//   ....[75]....
        /*0fe4*/ 	.word	0x0001fe60
        /*0fe8*/ 	.word	0x00000007
        /*0fec*/ 	.word	0x00000000
        /*0ff0*/ 	.short	0x010a
        /*0ff2*/ 	.byte	0x3f
	.zero		1


	//   ....[76]....
        /*0ff4*/ 	.word	0x0001fed0
        /*0ff8*/ 	.word	0x00000004
        /*0ffc*/ 	.word	0x00000000
        /*1000*/ 	.short	0x010a
        /*1002*/ 	.byte	0x3f
	.zero		1


	//   ....[77]....
        /*1004*/ 	.word	0x0001ff00
        /*1008*/ 	.word	0x00000003
        /*100c*/ 	.word	0x00000000
        /*1010*/ 	.short	0x010a
        /*1012*/ 	.byte	0x3f
	.zero		1


	//   ....[78]....
        /*1014*/ 	.word	0x0001ff60
        /*1018*/ 	.word	0x00000062
        /*101c*/ 	.word	0x00022890
        /*1020*/ 	.short	0x010a
        /*1022*/ 	.byte	0x3f
	.zero		1


	//   ....[79]....
        /*1024*/ 	.word	0x0001ffb0
        /*1028*/ 	.word	0x00000062
        /*102c*/ 	.word	0x00022890
        /*1030*/ 	.short	0x010a
        /*1032*/ 	.byte	0x3f
	.zero		1


	//   ....[80]....
        /*1034*/ 	.word	0x00020000
        /*1038*/ 	.word	0x00000062
        /*103c*/ 	.word	0x00022890
        /*1040*/ 	.short	0x010a
        /*1042*/ 	.byte	0x3f
	.zero		1


	//   ....[81]....
        /*1044*/ 	.word	0x00020050
        /*1048*/ 	.word	0x00000062
        /*104c*/ 	.word	0x000228b0
        /*1050*/ 	.short	0x010a
        /*1052*/ 	.byte	0x3f
	.zero		1


	//   ....[82]....
        /*1054*/ 	.word	0x00020510
        /*1058*/ 	.word	0x00000010
        /*105c*/ 	.word	0x00022800
        /*1060*/ 	.short	0x010a
        /*1062*/ 	.byte	0x3f
	.zero		1


	//   ....[83]....
        /*1064*/ 	.word	0x00020b10
        /*1068*/ 	.word	0x00000010
        /*106c*/ 	.word	0x00022800
        /*1070*/ 	.short	0x010a
        /*1072*/ 	.byte	0x3f
	.zero		1


	//   ....[84]....
        /*1074*/ 	.word	0x00020b60
        /*1078*/ 	.word	0x00000006
        /*107c*/ 	.word	0x00022830
        /*1080*/ 	.short	0x010a
        /*1082*/ 	.byte	0x3f
	.zero		1


	//   ....[85]....
        /*1084*/ 	.word	0x00020bb0
        /*1088*/ 	.word	0x00000006
        /*108c*/ 	.word	0x00022850
        /*1090*/ 	.short	0x010a
        /*1092*/ 	.byte	0x3f
	.zero		1


	//   ....[86]....
        /*1094*/ 	.word	0x00020c00
        /*1098*/ 	.word	0x000000c9
        /*109c*/ 	.word	0x00022830
        /*10a0*/ 	.short	0x010a
        /*10a2*/ 	.byte	0x3f
	.zero		1


	//   ....[87]....
        /*10a4*/ 	.word	0x00020c50
        /*10a8*/ 	.word	0x000000c9
        /*10ac*/ 	.word	0x00022850
        /*10b0*/ 	.short	0x010a
        /*10b2*/ 	.byte	0x3f
	.zero		1


	//   ....[88]....
        /*10b4*/ 	.word	0x00020ca0
        /*10b8*/ 	.word	0x00000006
        /*10bc*/ 	.word	0x00022830
        /*10c0*/ 	.short	0x010a
        /*10c2*/ 	.byte	0x3f
	.zero		1


	//   ....[89]....
        /*10c4*/ 	.word	0x00020cf0
        /*10c8*/ 	.word	0x00000006
        /*10cc*/ 	.word	0x00022850
        /*10d0*/ 	.short	0x010a
        /*10d2*/ 	.byte	0x3f
	.zero		1


	//   ....[90]....
        /*10d4*/ 	.word	0x00020d40
        /*10d8*/ 	.word	0x000000c9
        /*10dc*/ 	.word	0x00022830
        /*10e0*/ 	.short	0x010a
        /*10e2*/ 	.byte	0x3f
	.zero		1


	//   ....[91]....
        /*10e4*/ 	.word	0x00020d90
        /*10e8*/ 	.word	0x000000c9
        /*10ec*/ 	.word	0x00022850
        /*10f0*/ 	.short	0x010a
        /*10f2*/ 	.byte	0x3f
	.zero		1


	//   ....[92]....
        /*10f4*/ 	.word	0x00021370
        /*10f8*/ 	.word	0x00000006
        /*10fc*/ 	.word	0x00022820
        /*1100*/ 	.short	0x010a
        /*1102*/ 	.byte	0x3f
	.zero		1


	//   ....[93]....
        /*1104*/ 	.word	0x000213c0
        /*1108*/ 	.word	0x00000006
        /*110c*/ 	.word	0x000228a0
        /*1110*/ 	.short	0x010a
        /*1112*/ 	.byte	0x3f
	.zero		1


	//   ....[94]....
        /*1114*/ 	.word	0x00021410
        /*1118*/ 	.word	0x00000006
        /*111c*/ 	.word	0x000228c0
        /*1120*/ 	.short	0x010a
        /*1122*/ 	.byte	0x3f
	.zero		1


	//   ....[95]....
        /*1124*/ 	.word	0x00021460
        /*1128*/ 	.word	0x00000005
        /*112c*/ 	.word	0x000228a0
        /*1130*/ 	.short	0x010a
        /*1132*/ 	.byte	0x3f
	.zero		1


	//   ....[96]....
        /*1134*/ 	.word	0x000214b0
        /*1138*/ 	.word	0x00000005
        /*113c*/ 	.word	0x000228c0
        /*1140*/ 	.short	0x010a
        /*1142*/ 	.byte	0x3f
	.zero		1


	//   ....[97]....
        /*1144*/ 	.word	0x00021650
        /*1148*/ 	.word	0x00000000
        /*114c*/ 	.word	0x00022840
        /*1150*/ 	.short	0x010a
        /*1152*/ 	.byte	0x3f
	.zero		1


	//   ....[98]....
        /*1154*/ 	.word	0x00022100
        /*1158*/ 	.word	0x00000002
        /*115c*/ 	.word	0x00022820
        /*1160*/ 	.short	0x010a
        /*1162*/ 	.byte	0x3f
	.zero		1


	//   ....[99]....
        /*1164*/ 	.word	0x00022150
        /*1168*/ 	.word	0x00000002
        /*116c*/ 	.word	0x00022860
        /*1170*/ 	.short	0x010a
        /*1172*/ 	.byte	0x3f
	.zero		1


	//   ....[100]....
        /*1174*/ 	.word	0x000221a0
        /*1178*/ 	.word	0x00000002
        /*117c*/ 	.word	0x00022840
        /*1180*/ 	.short	0x010a
        /*1182*/ 	.byte	0x3f
	.zero		1


	//   ....[101]....
        /*1184*/ 	.word	0x000221f0
        /*1188*/ 	.word	0x00000002
        /*118c*/ 	.word	0x00022860
        /*1190*/ 	.short	0x010a
        /*1192*/ 	.byte	0x3f
	.zero		1


	//   ....[102]....
        /*1194*/ 	.word	0x00022240
        /*1198*/ 	.word	0x00000003
        /*119c*/ 	.word	0x00022840
        /*11a0*/ 	.short	0x010a
        /*11a2*/ 	.byte	0x3f
	.zero		1


	//   ....[103]....
        /*11a4*/ 	.word	0x00022290
        /*11a8*/ 	.word	0x00000003
        /*11ac*/ 	.word	0x00022860
        /*11b0*/ 	.short	0x010a
        /*11b2*/ 	.byte	0x3f
	.zero		1


	//   ....[104]....
        /*11b4*/ 	.word	0x000222e0
        /*11b8*/ 	.word	0x00000003
        /*11bc*/ 	.word	0x00022840
        /*11c0*/ 	.short	0x010a
        /*11c2*/ 	.byte	0x3f
	.zero		1


	//   ....[105]....
        /*11c4*/ 	.word	0x00022330
        /*11c8*/ 	.word	0x00000003
        /*11cc*/ 	.word	0x00022860
        /*11d0*/ 	.short	0x010a
        /*11d2*/ 	.byte	0x3f
	.zero		1


	//   ....[106]....
        /*11d4*/ 	.word	0x00022d30
        /*11d8*/ 	.word	0x00000000
        /*11dc*/ 	.word	0x00022820
        /*11e0*/ 	.short	0x010a
        /*11e2*/ 	.byte	0x3f
	.zero		1


	//   ....[107]....
        /*11e4*/ 	.word	0x00022ed0
        /*11e8*/ 	.word	0x00000006
        /*11ec*/ 	.word	0x00000000
        /*11f0*/ 	.short	0x010a
        /*11f2*/ 	.byte	0x3f
	.zero		1


	//   ....[108]....
        /*11f4*/ 	.word	0x00022f20
        /*11f8*/ 	.word	0x00000007
        /*11fc*/ 	.word	0x00000000
        /*1200*/ 	.short	0x010a
        /*1202*/ 	.byte	0x3f
	.zero		1


	//   ....[109]....
        /*1204*/ 	.word	0x00022f70
        /*1208*/ 	.word	0x00000004
        /*120c*/ 	.word	0x00000000
        /*1210*/ 	.short	0x010a
        /*1212*/ 	.byte	0x3f
	.zero		1


	//----- nvinfo : EIATTR_NUM_MBARRIERS
	.align		4
.L_1419:
        /*1214*/ 	.byte	0x03, 0x38
        /*1216*/ 	.short	0x0016


	//----- nvinfo : EIATTR_EXIT_INSTR_OFFSETS
	.align		4
        /*1218*/ 	.byte	0x04, 0x1c
        /*121a*/ 	.short	(.L_1421 - .L_1420)


	//   ....[0]....
.L_1420:
        /*121c*/ 	.word	0x0001ff50


	//----- nvinfo : EIATTR_MAX_THREADS
	.align		4
.L_1421:
        /*1220*/ 	.byte	0x04, 0x05
        /*1222*/ 	.short	(.L_1423 - .L_1422)
.L_1422:
        /*1224*/ 	.word	0x00000180
        /*1228*/ 	.word	0x00000001
        /*122c*/ 	.word	0x00000001


	//----- nvinfo : EIATTR_CRS_STACK_SIZE
	.align		4
.L_1423:
        /*1230*/ 	.byte	0x04, 0x1e
        /*1232*/ 	.short	(.L_1425 - .L_1424)
.L_1424:
        /*1234*/ 	.word	0x00000000


	//----- nvinfo : EIATTR_CBANK_PARAM_SIZE
	.align		4
.L_1425:
        /*1238*/ 	.byte	0x03, 0x19
        /*123a*/ 	.short	0x0af0


	//----- nvinfo : EIATTR_PARAM_CBANK
	.align		4
        /*123c*/ 	.byte	0x04, 0x0a
        /*123e*/ 	.short	(.L_1427 - .L_1426)
	.align		4
.L_1426:
        /*1240*/ 	.word	index@(.nv.constant0._ZN7cutlass13device_kernelIN5flash11enable_sm90INS1_16FlashAttnFwdSm90INS1_25CollectiveMainloopFwdSm90ILi2EN4cute5tupleIJNS5_1CILi1EEES8_S8_EEENS6_IJNS7_ILi128EEENS7_ILi96EEENS7_ILi64EEEEEELi256ENS_10bfloat16_tEfNS_4arch4Sm90ELb0ELb1ELb0ELb1ELb0ELb1ELb0ELb1ELb0ELb1ELb0ELb0EEENS1_21CollectiveEpilogueFwdINS6_IJSA_NS7_ILi256EEESB_EEES9_SE_SG_Li256ELb1ELb1ELb0ELb0EEENS1_36VarlenDynamicPersistentTileSchedulerILi128ELi96ELi256ELi128ELb0ELb1ELb1ELb1ELb0ELb1EEEEEEEEEvNT_6ParamsE)
        /*1244*/ 	.short	0x0210
        /*1246*/ 	.short	0x0af0


	//----- nvinfo : EIATTR_SW_WAR
	.align		4
.L_1427:
        /*1248*/ 	.byte	0x04, 0x36
        /*124a*/ 	.short	(.L_1429 - .L_1428)
.L_1428:
        /*124c*/ 	.word	0x00000008
.L_1429:


//--------------------- .nv.info._ZN7cutlass13device_kernelIN5flash11enable_sm90INS1_16FlashAttnFwdSm90INS1_25CollectiveMainloopFwdSm90ILi2EN4cute5tupleIJNS5_1CILi1EEES8_S8_EEENS6_IJNS7_ILi128EEENS7_ILi96EEENS7_ILi64EEEEEELi256ENS_10bfloat16_tEfNS_4arch4Sm90ELb0ELb1ELb0ELb1ELb0ELb0ELb1ELb1ELb0ELb1ELb0ELb0EEENS1_21CollectiveEpilogueFwdINS6_IJSA_NS7_ILi256EEESB_EEES9_SE_SG_Li256ELb1ELb1ELb0ELb0EEENS1_36VarlenDynamicPersistentTileSchedulerILi128ELi96ELi256ELi128ELb0ELb1ELb1ELb1ELb0ELb1EEEEEEEEEvNT_6ParamsE --------------------------
	.section	.nv.info._ZN7cutlass13device_kernelIN5flash11enable_sm90INS1_16FlashAttnFwdSm90INS1_25CollectiveMainloopFwdSm90ILi2EN4cute5tupleIJNS5_1CILi1EEES8_S8_EEENS6_IJNS7_ILi128EEENS7_ILi96EEENS7_ILi64EEEEEELi256ENS_10bfloat16_tEfNS_4arch4Sm90ELb0ELb1ELb0ELb1ELb0ELb0ELb1ELb1ELb0ELb1ELb0ELb0EEENS1_21CollectiveEpilogueFwdINS6_IJSA_NS7_ILi256EEESB_EEES9_SE_SG_Li256ELb1ELb1ELb0ELb0EEENS1_36VarlenDynamicPersistentTileSchedulerILi128ELi96ELi256ELi128ELb0ELb1ELb1ELb1ELb0ELb1EEEEEEEEEvNT_6ParamsE,"",@"SHT_CUDA_INFO"
	.sectionflags	@""
	.align	4


	//----- nvinfo : EIATTR_CUDA_API_VERSION
	.align		4
        /*0000*/ 	.byte	0x04, 0x37
        /*0002*/ 	.short	(.L_1431 - .L_1430)
.L_1430:
        /*0004*/ 	.word	0x00000082


	//----- nvinfo : EIATTR_KPARAM_INFO
	.align		4
.L_1431:
        /*0008*/ 	.byte	0x04, 0x17
        /*000a*/ 	.short	(.L_1433 - .L_1432)
.L_1432:
        /*000c*/ 	.word	0x00000000
        /*0010*/ 	.short	0x0000
        /*0012*/ 	.short	0x0070
        /*0014*/ 	.byte	0x00, 0xf0, 0x01, 0x2e


	//----- nvinfo : EIATTR_SPARSE_MMA_MASK
	.align		4
.L_1433:
        /*0018*/ 	.byte	0x03, 0x50
        /*001a*/ 	.short	0x0000


	//----- nvinfo : EIATTR_MAXREG_COUNT
	.align		4
        /*001c*/ 	.byte	0x03, 0x1b
        /*001e*/ 	.short	0x00a8


	//----- nvinfo : EIATTR_NUM_BARRIERS
	.align		4
        /*0020*/ 	.byte	0x02, 0x4c
        /*0022*/ 	.byte	0x10
	.zero		1


	//----- nvinfo : EIATTR_EXTERNS
	.align		4
        /*0024*/ 	.byte	0x04, 0x0f
        /*0026*/ 	.short	(.L_1435 - .L_1434)


	//   ....[0]....
	.align		4
.L_1434:
        /*0028*/ 	.word	index@(__assertfail)


	//----- nvinfo : EIATTR_ANNOTATIONS
	.align		4
.L_1435:
        /*002c*/ 	.byte	0x04, 0x55
        /*002e*/ 	.short	(.L_1437 - .L_1436)


	//   ....[0]....
.L_1436:
        /* <DEDUP_REMOVED lines=87> */


	//----- nvinfo : EIATTR_MERCURY_ISA_VERSION
	.align		4
.L_1437:
        /*0590*/ 	.byte	0x03, 0x5f
        /*0592*/ 	.short	0x0101


	//----- nvinfo : EIATTR_UNUSED_LOAD_BYTE_OFFSET
	.align		4
        /*0594*/ 	.byte	0x04, 0x44
        /*0596*/ 	.short	(.L_1439 - .L_1438)


	//   ....[0]....
.L_1438:
        /*0598*/ 	.word	0x00000b60
        /*059c*/ 	.word	0x0000fff0


	//   ....[1]....
        /*05a0*/ 	.word	0x0001f040
        /*05a4*/ 	.word	0x0000fff0


	//----- nvinfo : EIATTR_INT_WARP_WIDE_INSTR_OFFSETS
	.align		4
.L_1439:
        /*05a8*/ 	.byte	0x04, 0x31
        /*05aa*/ 	.short	(.L_1441 - .L_1440)


	//   ....[0]....
.L_1440:
        /*05ac*/ 	.word	0x00000170


	//   ....[1]....
        /*05b0*/ 	.word	0x000001b0


	//   ....[2]....
        /*05b4*/ 	.word	0x00000220


	//   ....[3]....
        /*05b8*/ 	.word	0x00000230


	//   ....[4]....
        /*05bc*/ 	.word	0x00023230


	//   ....[5]....
        /*05c0*/ 	.word	0x000232c0


	//   ....[6]....
        /*05c4*/ 	.word	0x00027d50


	//   ....[7]....
        /*05c8*/ 	.word	0x00027de0


	//----- nvinfo : EIATTR_COOP_GROUP_MASK_REGIDS
	.align		4
.L_1441:
        /*05cc*/ 	.byte	0x04, 0x29
        /*05ce*/ 	.short	(.L_1443 - .L_1442)


	//   ....[0]....
.L_1442:
        /*05d0*/ 	.word	0xffffffff


	//   ....[1]....
        /*05d4*/ 	.word	0xffffffff


	//   ....[2]....
        /*05d8*/ 	.word	0xffffffff


	//   ....[3]....
        /*05dc*/ 	.word	0xffffffff


	//   ....[4]....
        /*05e0*/ 	.word	0xffffffff


	//   ....[5]....
        /*05e4*/ 	.word	0xffffffff


	//   ....[6]....
        /*05e8*/ 	.word	0xffffffff


	//   ....[7]....
        /*05ec*/ 	.word	0xffffffff


	//   ....[8]....
        /*05f0*/ 	.word	0xffffffff


	//   ....[9]....
        /*05f4*/ 	.word	0xffffffff


	//   ....[10]....
        /*05f8*/ 	.word	0xffffffff


	//   ....[11]....
        /*05fc*/ 	.word	0xffffffff


	//   ....[12]....
        /*0600*/ 	.word	0xffffffff


	//   ....[13]....
        /*0604*/ 	.word	0xffffffff


	//   ....[14]....
        /*0608*/ 	.word	0xffffffff


	//   ....[15]....
        /*060c*/ 	.word	0xffffffff


	//   ....[16]....
        /*0610*/ 	.word	0xffffffff


	//   ....[17]....
        /*0614*/ 	.word	0xffffffff


	//   ....[18]....
        /*0618*/ 	.word	0xffffffff


	//   ....[19]....
        /*061c*/ 	.word	0xffffffff


	//   ....[20]....
        /*0620*/ 	.word	0xffffffff


	//   ....[21]....
        /*0624*/ 	.word	0xffffffff


	//   ....[22]....
        /*0628*/ 	.word	0xffffffff


	//   ....[23]....
        /*062c*/ 	.word	0xffffffff


	//   ....[24]....
        /*0630*/ 	.word	0xffffffff


	//   ....[25]....
        /*0634*/ 	.word	0xffffffff


	//   ....[26]....
        /*0638*/ 	.word	0xffffffff


	//   ....[27]....
        /*063c*/ 	.word	0xffffffff


	//   ....[28]....
        /*0640*/ 	.word	0xffffffff


	//   ....[29]....
        /*0644*/ 	.word	0xffffffff


	//   ....[30]....
        /*0648*/ 	.word	0xffffffff


	//   ....[31]....
        /*064c*/ 	.word	0xffffffff


	//   ....[32]....
        /*0650*/ 	.word	0xffffffff


	//   ....[33]....
        /*0654*/ 	.word	0xffffffff


	//   ....[34]....
        /*0658*/ 	.word	0xffffffff


	//   ....[35]....
        /*065c*/ 	.word	0xffffffff


	//   ....[36]....
        /*0660*/ 	.word	0xffffffff


	//   ....[37]....
        /*0664*/ 	.word	0xffffffff


	//   ....[38]....
        /*0668*/ 	.word	0xffffffff


	//   ....[39]....
        /*066c*/ 	.word	0xffffffff


	//   ....[40]....
        /*0670*/ 	.word	0xffffffff


	//   ....[41]....
        /*0674*/ 	.word	0xffffffff


	//   ....[42]....
        /*0678*/ 	.word	0xffffffff


	//   ....[43]....
        /*067c*/ 	.word	0xffffffff


	//   ....[44]....
        /*0680*/ 	.word	0xffffffff


	//   ....[45]....
        /*0684*/ 	.word	0xffffffff


	//   ....[46]....
        /*0688*/ 	.word	0xffffffff


	//   ....[47]....
        /*068c*/ 	.word	0xffffffff


	//   ....[48]....
        /*0690*/ 	.word	0xffffffff


	//   ....[49]....
        /*0694*/ 	.word	0xffffffff


	//   ....[50]....
        /*0698*/ 	.word	0xffffffff


	//   ....[51]....
        /*069c*/ 	.word	0xffffffff


	//   ....[52]....
        /*06a0*/ 	.word	0xffffffff


	//   ....[53]....
        /*06a4*/ 	.word	0xffffffff


	//   ....[54]....
        /*06a8*/ 	.word	0xffffffff


	//   ....[55]....
        /*06ac*/ 	.word	0xffffffff


	//   ....[56]....
        /*06b0*/ 	.word	0xffffffff


	//   ....[57]....
        /*06b4*/ 	.word	0xffffffff


	//   ....[58]....
        /*06b8*/ 	.word	0xffffffff


	//   ....[59]....
        /*06bc*/ 	.word	0xffffffff


	//   ....[60]....
        /*06c0*/ 	.word	0xffffffff


	//   ....[61]....
        /*06c4*/ 	.word	0xffffffff


	//   ....[62]....
        /*06c8*/ 	.word	0xffffffff


	//   ....[63]....
        /*06cc*/ 	.word	0xffffffff


	//   ....[64]....
        /*06d0*/ 	.word	0xffffffff


	//   ....[65]....
        /*06d4*/ 	.word	0xffffffff


	//   ....[66]....
        /*06d8*/ 	.word	0xffffffff


	//   ....[67]....
        /*06dc*/ 	.word	0xffffffff


	//   ....[68]....
        /*06e0*/ 	.word	0xffffffff


	//   ....[69]....
        /*06e4*/ 	.word	0xffffffff


	//   ....[70]....
        /*06e8*/ 	.word	0xffffffff


	//   ....[71]....
        /*06ec*/ 	.word	0xffffffff


	//   ....[72]....
        /*06f0*/ 	.word	0xffffffff


	//   ....[73]....
        /*06f4*/ 	.word	0xffffffff


	//   ....[74]....
        /*06f8*/ 	.word	0xffffffff


	//   ....[75]....
        /*06fc*/ 	.word	0xffffffff


	//   ....[76]....
        /*0700*/ 	.word	0xffffffff


	//   ....[77]....
        /*0704*/ 	.word	0xffffffff


	//   ....[78]....
        /*0708*/ 	.word	0xffffffff


	//   ....[79]....
        /*070c*/ 	.word	0xffffffff


	//   ....[80]....
        /*0710*/ 	.word	0xffffffff


	//   ....[81]....
        /*0714*/ 	.word	0xffffffff


	//   ....[82]....
        /*0718*/ 	.word	0xffffffff


	//   ....[83]....
        /*071c*/ 	.word	0xffffffff


	//   ....[84]....
        /*0720*/ 	.word	0xffffffff


	//   ....[85]....
        /*0724*/ 	.word	0xffffffff


	//   ....[86]....
        /*0728*/ 	.word	0xffffffff


	//   ....[87]....
        /*072c*/ 	.word	0xffffffff


	//   ....[88]....
        /*0730*/ 	.word	0xffffffff


	//   ....[89]....
        /*0734*/ 	.word	0xffffffff


	//   ....[90]....
        /*0738*/ 	.word	0xffffffff


	//   ....[91]....
        /*073c*/ 	.word	0xffffffff


	//   ....[92]....
        /*0740*/ 	.word	0xffffffff


	//   ....[93]....
        /*0744*/ 	.word	0xffffffff


	//   ....[94]....
        /*0748*/ 	.word	0xffffffff


	//   ....[95]....
        /*074c*/ 	.word	0xffffffff


	//   ....[96]....
        /*0750*/ 	.word	0xffffffff


	//   ....[97]....
        /*0754*/ 	.word	0xffffffff


	//   ....[98]....
        /*0758*/ 	.word	0xffffffff


	//   ....[99]....
        /*075c*/ 	.word	0xffffffff


	//   ....[100]....
        /*0760*/ 	.word	0xffffffff


	//   ....[101]....
        /*0764*/ 	.word	0xffffffff


	//   ....[102]....
        /*0768*/ 	.word	0xffffffff


	//   ....[103]....
        /*076c*/ 	.word	0xffffffff


	//   ....[104]....
        /*0770*/ 	.word	0xffffffff


	//   ....[105]....
        /*0774*/ 	.word	0xffffffff


	//   ....[106]....
        /*0778*/ 	.word	0xffffffff


	//   ....[107]....
        /*077c*/ 	.word	0xffffffff


	//   ....[108]....
        /*0780*/ 	.word	0xffffffff


	//   ....[109]....
        /*0784*/ 	.word	0xffffffff


	//   ....[110]....
        /*0788*/ 	.word	0xffffffff


	//   ....[111]....
        /*078c*/ 	.word	0xffffffff


	//   ....[112]....
        /*0790*/ 	.word	0xffffffff


	//   ....[113]....
        /*0794*/ 	.word	0xffffffff


	//   ....[114]....
        /*0798*/ 	.word	0xffffffff


	//   ....[115]....
        /*079c*/ 	.word	0x0500000f


	//   ....[116]....
        /*07a0*/ 	.word	0x0500000f


	//   ....[117]....
        /*07a4*/ 	.word	0x0500000f


	//   ....[118]....
        /*07a8*/ 	.word	0x0500000f


	//   ....[119]....
        /*07ac*/ 	.word	0x0500000f


	//   ....[120]....
        /*07b0*/ 	.word	0x0500000f


	//   ....[121]....
        /*07b4*/ 	.word	0x0500000f


	//   ....[122]....
        /*07b8*/ 	.word	0x0500000f


	//   ....[123]....
        /*07bc*/ 	.word	0x0500000f


	//   ....[124]....
        /*07c0*/ 	.word	0x0500000f


	//   ....[125]....
        /*07c4*/ 	.word	0x0500000f


	//   ....[126]....
        /*07c8*/ 	.word	0x0500000f


	//   ....[127]....
        /*07cc*/ 	.word	0x0500000f


	//   ....[128]....
        /*07d0*/ 	.word	0x0500000f


	//   ....[129]....
        /*07d4*/ 	.word	0x0500000f


	//   ....[130]....
        /*07d8*/ 	.word	0x0500000f


	//   ....[131]....
        /*07dc*/ 	.word	0x0500000f


	//   ....[132]....
        /*07e0*/ 	.word	0x0500000f


	//   ....[133]....
        /*07e4*/ 	.word	0x0500000f


	//   ....[134]....
        /*07e8*/ 	.word	0x0500000f


	//   ....[135]....
        /*07ec*/ 	.word	0x0500000f


	//   ....[136]....
        /*07f0*/ 	.word	0x0500000f


	//   ....[137]....
        /*07f4*/ 	.word	0x0500000f


	//   ....[138]....
        /*07f8*/ 	.word	0x0500000f


	//   ....[139]....
        /*07fc*/ 	.word	0x0500000f


	//   ....[140]....
        /*0800*/ 	.word	0x0500000f


	//   ....[141]....
        /*0804*/ 	.word	0x0500000f


	//   ....[142]....
        /*0808*/ 	.word	0x0500000f


	//   ....[143]....
        /*080c*/ 	.word	0x0500000f


	//   ....[144]....
        /*0810*/ 	.word	0x0500000f


	//   ....[145]....
        /*0814*/ 	.word	0x0500000f


	//   ....[146]....
        /*0818*/ 	.word	0x0500000f


	//   ....[147]....
        /*081c*/ 	.word	0x0500000f


	//   ....[148]....
        /*0820*/ 	.word	0x0500000f


	//   ....[149]....
        /*0824*/ 	.word	0x0500000f


	//   ....[150]....
        /*0828*/ 	.word	0x0500000f


	//   ....[151]....
        /*082c*/ 	.word	0x0500000f


	//   ....[152]....
        /*0830*/ 	.word	0x0500000f


	//   ....[153]....
        /*0834*/ 	.word	0x0500000f


	//   ....[154]....
        /*0838*/ 	.word	0x0500000f


	//   ....[155]....
        /*083c*/ 	.word	0x0500000f


	//   ....[156]....
        /*0840*/ 	.word	0x0500000f


	//   ....[157]....
        /*0844*/ 	.word	0x0500000f


	//   ....[158]....
        /*0848*/ 	.word	0x0500000f


	//   ....[159]....
        /*084c*/ 	.word	0x0500000f


	//   ....[160]....
        /*0850*/ 	.word	0x0500000f


	//   ....[161]....
        /*0854*/ 	.word	0x0500000f


	//   ....[162]....
        /*0858*/ 	.word	0x0500000f


	//   ....[163]....
        /*085c*/ 	.word	0x0500000f


	//   ....[164]....
        /*0860*/ 	.word	0x0500000f


	//   ....[165]....
        /*0864*/ 	.word	0x0500000f


	//   ....[166]....
        /*0868*/ 	.word	0xffffffff


	//   ....[167]....
        /*086c*/ 	.word	0xffffffff


	//   ....[168]....
        /*0870*/ 	.word	0xffffffff


	//   ....[169]....
        /*0874*/ 	.word	0xffffffff


	//   ....[170]....
        /*0878*/ 	.word	0xffffffff


	//   ....[171]....
        /*087c*/ 	.word	0xffffffff


	//----- nvinfo : EIATTR_COOP_GROUP_INSTR_OFFSETS
	.align		4
.L_1443:
        /*0880*/ 	.byte	0x04, 0x28
        /*0882*/ 	.short	(.L_1445 - .L_1444)


	//   ....[0]....
.L_1444:
        /*0884*/ 	.word	0x000000b0


	//   ....[1]....
        /*0888*/ 	.word	0x00000180


	//   ....[2]....
        /*088c*/ 	.word	0x000001d0


	//   ....[3]....
        /*0890*/ 	.word	0x00000420


	//   ....[4]....
        /*0894*/ 	.word	0x00000580


	//   ....[5]....
        /*0898*/ 	.word	0x000006a0


	//   ....[6]....
        /*089c*/ 	.word	0x00000800


	//   ....[7]....
        /*08a0*/ 	.word	0x00002290


	//   ....[8]....
        /*08a4*/ 	.word	0x00004480


	//   ....[9]....
        /*08a8*/ 	.word	0x000046e0


	//   ....[10]....
        /*08ac*/ 	.word	0x00005dc0


	//   ....[11]....
        /*08b0*/ 	.word	0x00005e40


	//   ....[12]....
        /*08b4*/ 	.word	0x00006110


	//   ....[13]....
        /*08b8*/ 	.word	0x00006310


	//   ....[14]....
        /*08bc*/ 	.word	0x0000aff0


	//   ....[15]....
        /*08c0*/ 	.word	0x0000b080


	//   ....[16]....
        /*08c4*/ 	.word	0x0000b140


	//   ....[17]....
        /*08c8*/ 	.word	0x0000b190


	//   ....[18]....
        /*08cc*/ 	.word	0x00014840


	//   ....[19]....
        /*08d0*/ 	.word	0x00014a60


	//   ....[20]....
        /*08d4*/ 	.word	0x00015a90


	//   ....[21]....
        /*08d8*/ 	.word	0x00015b60


	//   ....[22]....
        /*08dc*/ 	.word	0x00015ce0


	//   ....[23]....
        /*08e0*/ 	.word	0x00015d40


	//   ....[24]....
        /*08e4*/ 	.word	0x0001e0c0


	//   ....[25]....
        /*08e8*/ 	.word	0x0001e0e0


	//   ....[26]....
        /*08ec*/ 	.word	0x0001e140


	//   ....[27]....
        /*08f0*/ 	.word	0x0001e180


	//   ....[28]....
        /*08f4*/ 	.word	0x0001fe80


	//   ....[29]....
        /*08f8*/ 	.word	0x0001fea0


	//   ....[30]....
        /*08fc*/ 	.word	0x0001fef0


	//   ....[31]....
        /*0900*/ 	.word	0x0001ff10


	//   ....[32]....
        /*0904*/ 	.word	0x00020860


	//   ....[33]....
        /*0908*/ 	.word	0x00020880


	//   ....[34]....
        /*090c*/ 	.word	0x000209d0


	//   ....[35]....
        /*0910*/ 	.word	0x000209f0


	//   ....[36]....
        /*0914*/ 	.word	0x00020b30


	//   ....[37]....
        /*0918*/ 	.word	0x00020b50


	//   ....[38]....
        /*091c*/ 	.word	0x00020ca0


	//   ....[39]....
        /*0920*/ 	.word	0x00020cc0


	//   ....[40]....
        /*0924*/ 	.word	0x00021600


	//   ....[41]....
        /*0928*/ 	.word	0x00021620


	//   ....[42]....
        /*092c*/ 	.word	0x00021760


	//   ....[43]....
        /*0930*/ 	.word	0x00021780


	//   ....[44]....
        /*0934*/ 	.word	0x000218c0


	//   ....[45]....
        /*0938*/ 	.word	0x000218e0


	//   ....[46]....
        /*093c*/ 	.word	0x00021a30


	//   ....[47]....
        /*0940*/ 	.word	0x00021a50


	//   ....[48]....
        /*0944*/ 	.word	0x00021c30


	//   ....[49]....
        /*0948*/ 	.word	0x00021e10


	//   ....[50]....
        /*094c*/ 	.word	0x00021e40


	//   ....[51]....
        /*0950*/ 	.word	0x00021e70


	//   ....[52]....
        /*0954*/ 	.word	0x00021ea0


	//   ....[53]....
        /*0958*/ 	.word	0x00021ed0


	//   ....[54]....
        /*095c*/ 	.word	0x00021f00


	//   ....[55]....
        /*0960*/ 	.word	0x00022070


	//   ....[56]....
        /*0964*/ 	.word	0x000220a0


	//   ....[57]....
        /*0968*/ 	.word	0x000220d0


	//   ....[58]....
        /*096c*/ 	.word	0x00022100


	//   ....[59]....
        /*0970*/ 	.word	0x00022130


	//   ....[60]....
        /*0974*/ 	.word	0x00022160


	//   ....[61]....
        /*0978*/ 	.word	0x00022200


	//   ....[62]....
        /*097c*/ 	.word	0x00022260


	//   ....[63]....
        /*0980*/ 	.word	0x000222f0


	//   ....[64]....
        /*0984*/ 	.word	0x000237f0


	//   ....[65]....
        /*0988*/ 	.word	0x00024350


	//   ....[66]....
        /*098c*/ 	.word	0x00024370


	//   ....[67]....
        /*0990*/ 	.word	0x00024390


	//   ....[68]....
        /*0994*/ 	.word	0x000243c0


	//   ....[69]....
        /*0998*/ 	.word	0x00024490


	//   ....[70]....
        /*099c*/ 	.word	0x00024520


	//   ....[71]....
        /*09a0*/ 	.word	0x00024550


	//   ....[72]....
        /*09a4*/ 	.word	0x000245d0


	//   ....[73]....
        /*09a8*/ 	.word	0x00024600


	//   ....[74]....
        /*09ac*/ 	.word	0x00024680


	//   ....[75]....
        /*09b0*/ 	.word	0x000246b0


	//   ....[76]....
        /*09b4*/ 	.word	0x00024730


	//   ....[77]....
        /*09b8*/ 	.word	0x00024760


	//   ....[78]....
        /*09bc*/ 	.word	0x00024780


	//   ....[79]....
        /*09c0*/ 	.word	0x000247d0


	//   ....[80]....
        /*09c4*/ 	.word	0x000247e0


	//   ....[81]....
        /*09c8*/ 	.word	0x00024f70


	//   ....[82]....
        /*09cc*/ 	.word	0x00024fb0


	//   ....[83]....
        /*09d0*/ 	.word	0x00024fd0


	//   ....[84]....
        /*09d4*/ 	.word	0x00025070


	//   ....[85]....
        /*09d8*/ 	.word	0x00025100


	//   ....[86]....
        /*09dc*/ 	.word	0x00025110


	//   ....[87]....
        /*09e0*/ 	.word	0x000251a0


	//   ....[88]....
        /*09e4*/ 	.word	0x000251b0


	//   ....[89]....
        /*09e8*/ 	.word	0x00025220


	//   ....[90]....
        /*09ec*/ 	.word	0x00025230


	//   ....[91]....
        /*09f0*/ 	.word	0x000252b0


	//   ....[92]....
        /*09f4*/ 	.word	0x000252c0


	//   ....[93]....
        /*09f8*/ 	.word	0x00025340


	//   ....[94]....
        /*09fc*/ 	.word	0x00025350


	//   ....[95]....
        /*0a00*/ 	.word	0x00025360


	//   ....[96]....
        /*0a04*/ 	.word	0x000253a0


	//   ....[97]....
        /*0a08*/ 	.word	0x00027fe0


	//   ....[98]....
        /*0a0c*/ 	.word	0x00028040


	//   ....[99]....
        /*0a10*/ 	.word	0x00028070


	//   ....[100]....
        /*0a14*/ 	.word	0x00028080


	//   ....[101]....
        /*0a18*/ 	.word	0x000280b0


	//   ....[102]....
        /*0a1c*/ 	.word	0x000280e0


	//   ....[103]....
        /*0a20*/ 	.word	0x00028110


	//   ....[104]....
        /*0a24*/ 	.word	0x00028140


	//   ....[105]....
        /*0a28*/ 	.word	0x000282c0


	//   ....[106]....
        /*0a2c*/ 	.word	0x000282f0


	//   ....[107]....
        /*0a30*/ 	.word	0x00028320


	//   ....[108]....
        /*0a34*/ 	.word	0x00028350


	//   ....[109]....
        /*0a38*/ 	.word	0x00028380


	//   ....[110]....
        /*0a3c*/ 	.word	0x000283b0


	//   ....[111]....
        /*0a40*/ 	.word	0x00028470


	//   ....[112]....
        /*0a44*/ 	.word	0x00028490


	//   ....[113]....
        /*0a48*/ 	.word	0x00028500


	//   ....[114]....
        /*0a4c*/ 	.word	0x00028bd0


	//   ....[115]....
        /*0a50*/ 	.word	0x000291b0


	//   ....[116]....
        /*0a54*/ 	.word	0x00029340


	//   ....[117]....
        /*0a58*/ 	.word	0x000293a0


	//   ....[118]....
        /*0a5c*/ 	.word	0x00029400


	//   ....[119]....
        /*0a60*/ 	.word	0x00029460


	//   ....[120]....
        /*0a64*/ 	.word	0x00029500


	//   ....[121]....
        /*0a68*/ 	.word	0x000295f0


	//   ....[122]....
        /*0a6c*/ 	.word	0x00029720


	//   ....[123]....
        /*0a70*/ 	.word	0x000297c0


	//   ....[124]....
        /*0a74*/ 	.word	0x00029890


	//   ....[125]....
        /*0a78*/ 	.word	0x00029930


	//   ....[126]....
        /*0a7c*/ 	.word	0x00029a00


	//   ....[127]....
        /*0a80*/ 	.word	0x00029aa0


	//   ....[128]....
        /*0a84*/ 	.word	0x00029b70


	//   ....[129]....
        /*0a88*/ 	.word	0x00029c10


	//   ....[130]....
        /*0a8c*/ 	.word	0x00029cc0


	//   ....[131]....
        /*0a90*/ 	.word	0x00029d60


	//   ....[132]....
        /*0a94*/ 	.word	0x0002a000


	//   ....[133]....
        /*0a98*/ 	.word	0x0002a0b0


	//   ....[134]....
        /*0a9c*/ 	.word	0x0002a1b0


	//   ....[135]....
        /*0aa0*/ 	.word	0x0002a2a0


	//   ....[136]....
        /*0aa4*/ 	.word	0x0002a360


	//   ....[137]....
        /*0aa8*/ 	.word	0x0002a420


	//   ....[138]....
        /*0aac*/ 	.word	0x0002a4e0


	//   ....[139]....
        /*0ab0*/ 	.word	0x0002a5a0


	//   ....[140]....
        /*0ab4*/ 	.word	0x0002a660


	//   ....[141]....
        /*0ab8*/ 	.word	0x0002a720


	//   ....[142]....
        /*0abc*/ 	.word	0x0002a7e0


	//   ....[143]....
        /*0ac0*/ 	.word	0x0002a890


	//   ....[144]....
        /*0ac4*/ 	.word	0x0002a990


	//   ....[145]....
        /*0ac8*/ 	.word	0x0002a9e0


	//   ....[146]....
        /*0acc*/ 	.word	0x0002aa40


	//   ....[147]....
        /*0ad0*/ 	.word	0x0002ab20


	//   ....[148]....
        /*0ad4*/ 	.word	0x0002ae50


	//   ....[149]....
        /*0ad8*/ 	.word	0x0002aef0


	//   ....[150]....
        /*0adc*/ 	.word	0x0002b010


	//   ....[151]....
        /*0ae0*/ 	.word	0x0002b080


	//   ....[152]....
        /*0ae4*/ 	.word	0x0002b100


	//   ....[153]....
        /*0ae8*/ 	.word	0x0002b180


	//   ....[154]....
        /*0aec*/ 	.word	0x0002b200


	//   ....[155]....
        /*0af0*/ 	.word	0x0002b290


	//   ....[156]....
        /*0af4*/ 	.word	0x0002b330


	//   ....[157]....
        /*0af8*/ 	.word	0x0002b3d0


	//   ....[158]....
        /*0afc*/ 	.word	0x0002b440


	//   ....[159]....
        /*0b00*/ 	.word	0x0002b4b0


	//   ....[160]....
        /*0b04*/ 	.word	0x0002b520


	//   ....[161]....
        /*0b08*/ 	.word	0x0002b5a0


	//   ....[162]....
        /*0b0c*/ 	.word	0x0002b620


	//   ....[163]....
        /*0b10*/ 	.word	0x0002b6c0


	//   ....[164]....
        /*0b14*/ 	.word	0x0002b750


	//   ....[165]....
        /*0b18*/ 	.word	0x0002b880


	//   ....[166]....
        /*0b1c*/ 	.word	0x0002ddb0


	//   ....[167]....
        /*0b20*/ 	.word	0x0002e050


	//   ....[168]....
        /*0b24*/ 	.word	0x0002f320


	//   ....[169]....
        /*0b28*/ 	.word	0x0002f360


	//   ....[170]....
        /*0b2c*/ 	.word	0x0002f3d0


	//   ....[171]....
        /*0b30*/ 	.word	0x0002f3f0


	//----- nvinfo : EIATTR_REG_RECONFIG
	.align		4
.L_1445:
        /*0b34*/ 	.byte	0x01, 0x54
	.zero		2


	//----- nvinfo : EIATTR_SYSCALL_OFFSETS
	.align		4
        /*0b38*/ 	.byte	0x04, 0x46
        /*0b3a*/ 	.short	(.L_1447 - .L_1446)


	//   ....[0]....
.L_1446:
        /*0b3c*/ 	.word	0x00002800


	//   ....[1]....
        /*0b40*/ 	.word	0x00023430


	//   ....[2]....
        /*0b44*/ 	.word	0x00023580


	//   ....[3]....
        /*0b48*/ 	.word	0x00023670


	//   ....[4]....
        /*0b4c*/ 	.word	0x00023f20


	//   ....[5]....
        /*0b50*/ 	.word	0x00024b70


	//----- nvinfo : EIATTR_MBARRIER_INSTR_OFFSETS
	.align		4
.L_1447:
        /*0b54*/ 	.byte	0x04, 0x39
        /*0b56*/ 	.short	(.L_1449 - .L_1448)


	//   ....[0]....
.L_1448:
        /*0b58*/ 	.word	0x000002c0
        /*0b5c*/ 	.word	0x000000ff
        /*0b60*/ 	.word	0x00032400
        /*0b64*/ 	.short	0x0100
        /*0b66*/ 	.byte	0x08
	.zero		1


	//   ....[1]....
        /*0b68*/ 	.word	0x000002d0
        /*0b6c*/ 	.word	0x000000ff
        /*0b70*/ 	.word	0x00032410
        /*0b74*/ 	.short	0x0100
        /*0b76*/ 	.byte	0x08
	.zero		1


	//   ....[2]....
        /*0b78*/ 	.word	0x000002e0
        /*0b7c*/ 	.word	0x000000ff
        /*0b80*/ 	.word	0x00032420
        /*0b84*/ 	.short	0x0100
        /*0b86*/ 	.byte	0x08
	.zero		1


	//   ....[3]....
        /*0b88*/ 	.word	0x000003d0
        /*0b8c*/ 	.word	0x000000ff
        /*0b90*/ 	.word	0x00032430
        /*0b94*/ 	.short	0x0100
        /*0b96*/ 	.byte	0x08
	.zero		1


	//   ....[4]....
        /*0b98*/ 	.word	0x000003e0
        /*0b9c*/ 	.word	0x000000ff
        /*0ba0*/ 	.word	0x00032440
        /*0ba4*/ 	.short	0x0100
        /*0ba6*/ 	.byte	0x08
	.zero		1


	//   ....[5]....
        /*0ba8*/ 	.word	0x000003f0
        /*0bac*/ 	.word	0x000000ff
        /*0bb0*/ 	.word	0x00032438
        /*0bb4*/ 	.short	0x0100
        /*0bb6*/ 	.byte	0x08
	.zero		1


	//   ....[6]....
        /*0bb8*/ 	.word	0x00000400
        /*0bbc*/ 	.word	0x000000ff
        /*0bc0*/ 	.word	0x00032448
        /*0bc4*/ 	.short	0x0100
        /*0bc6*/ 	.byte	0x08
	.zero		1


	//   ....[7]....
        /*0bc8*/ 	.word	0x00000530
        /*0bcc*/ 	.word	0x000000ff
        /*0bd0*/ 	.word	0x00032450
        /*0bd4*/ 	.short	0x0100
        /*0bd6*/ 	.byte	0x08
	.zero		1


	//   ....[8]....
        /*0bd8*/ 	.word	0x00000540
        /*0bdc*/ 	.word	0x000000ff
        /*0be0*/ 	.word	0x00032460
        /*0be4*/ 	.short	0x0100
        /*0be6*/ 	.byte	0x08
	.zero		1


	//   ....[9]....
        /*0be8*/ 	.word	0x00000550
        /*0bec*/ 	.word	0x000000ff
        /*0bf0*/ 	.word	0x00032458
        /*0bf4*/ 	.short	0x0100
        /*0bf6*/ 	.byte	0x08
	.zero		1


	//   ....[10]....
        /*0bf8*/ 	.word	0x00000560
        /*0bfc*/ 	.word	0x000000ff
        /*0c00*/ 	.word	0x00032468
        /*0c04*/ 	.short	0x0100
        /*0c06*/ 	.byte	0x08
	.zero		1


	//   ....[11]....
        /*0c08*/ 	.word	0x00000650
        /*0c0c*/ 	.word	0x000000ff
        /*0c10*/ 	.word	0x00032470
        /*0c14*/ 	.short	0x0100
        /*0c16*/ 	.byte	0x06
	.zero		1


	//   ....[12]....
        /*0c18*/ 	.word	0x00000660
        /*0c1c*/ 	.word	0x000000ff
        /*0c20*/ 	.word	0x00032480
        /*0c24*/ 	.short	0x0100
        /*0c26*/ 	.byte	0x06
	.zero		1


	//   ....[13]....
        /*0c28*/ 	.word	0x00000670
        /*0c2c*/ 	.word	0x000000ff
        /*0c30*/ 	.word	0x00032478
        /*0c34*/ 	.short	0x0100
        /*0c36*/ 	.byte	0x06
	.zero		1


	//   ....[14]....
        /*0c38*/ 	.word	0x00000680
        /*0c3c*/ 	.word	0x000000ff
        /*0c40*/ 	.word	0x00032488
        /*0c44*/ 	.short	0x0100
        /*0c46*/ 	.byte	0x06
	.zero		1


	//   ....[15]....
        /*0c48*/ 	.word	0x000007b0
        /*0c4c*/ 	.word	0x000000ff
        /*0c50*/ 	.word	0x00032490
        /*0c54*/ 	.short	0x0100
        /*0c56*/ 	.byte	0x08
	.zero		1


	//   ....[16]....
        /*0c58*/ 	.word	0x000007c0
        /*0c5c*/ 	.word	0x000000ff
        /*0c60*/ 	.word	0x000324a0
        /*0c64*/ 	.short	0x0100
        /*0c66*/ 	.byte	0x08
	.zero		1


	//   ....[17]....
        /*0c68*/ 	.word	0x000007d0
        /*0c6c*/ 	.word	0x000000ff
        /*0c70*/ 	.word	0x00032498
        /*0c74*/ 	.short	0x0100
        /*0c76*/ 	.byte	0x08
	.zero		1


	//   ....[18]....
        /*0c78*/ 	.word	0x000007e0
        /*0c7c*/ 	.word	0x000000ff
        /*0c80*/ 	.word	0x000324a8
        /*0c84*/ 	.short	0x0100
        /*0c86*/ 	.byte	0x08
	.zero		1


	//   ....[19]....
        /*0c88*/ 	.word	0x00000910
        /*0c8c*/ 	.word	0x000000ff
        /*0c90*/ 	.word	0x000324b0
        /*0c94*/ 	.short	0x0100
        /*0c96*/ 	.byte	0x08
	.zero		1


	//   ....[20]....
        /*0c98*/ 	.word	0x00000920
        /*0c9c*/ 	.word	0x000000ff
        /*0ca0*/ 	.word	0x000324c0
        /*0ca4*/ 	.short	0x0100
        /*0ca6*/ 	.byte	0x08
	.zero		1


	//   ....[21]....
        /*0ca8*/ 	.word	0x00000930
        /*0cac*/ 	.word	0x000000ff
        /*0cb0*/ 	.word	0x000324b8
        /*0cb4*/ 	.short	0x0100
        /*0cb6*/ 	.byte	0x08
	.zero		1


	//   ....[22]....
        /*0cb8*/ 	.word	0x00000940
        /*0cbc*/ 	.word	0x000000ff
        /*0cc0*/ 	.word	0x000324c8
        /*0cc4*/ 	.short	0x0100
        /*0cc6*/ 	.byte	0x08
	.zero		1


	//   ....[23]....
        /*0cc8*/ 	.word	0x00002a50
        /*0ccc*/ 	.word	0x000000ff
        /*0cd0*/ 	.word	0x00032400
        /*0cd4*/ 	.short	0x010a
        /*0cd6*/ 	.byte	0x2e
	.zero		1


	//   ....[24]....
        /*0cd8*/ 	.word	0x00002ec0
        /*0cdc*/ 	.word	0x00000018
        /*0ce0*/ 	.word	0x00000000
        /*0ce4*/ 	.short	0x010a
        /*0ce6*/ 	.byte	0x3f
	.zero		1


	//   ....[25]....
        /*0ce8*/ 	.word	0x00002f20
        /*0cec*/ 	.word	0x00000018
        /*0cf0*/ 	.word	0x00000000
        /*0cf4*/ 	.short	0x010a
        /*0cf6*/ 	.byte	0x3f
	.zero		1


	//   ....[26]....
        /*0cf8*/ 	.word	0x000032d0
        /*0cfc*/ 	.word	0x000000ff
        /*0d00*/ 	.word	0x00032410
        /*0d04*/ 	.short	0x010a
        /*0d06*/ 	.byte	0x2e
	.zero		1


	//   ....[27]....
        /*0d08*/ 	.word	0x000033d0
        /*0d0c*/ 	.word	0x00000008
        /*0d10*/ 	.word	0x00000000
        /*0d14*/ 	.short	0x010a
        /*0d16*/ 	.byte	0x3f
	.zero		1


	//   ....[28]....
        /*0d18*/ 	.word	0x00003430
        /*0d1c*/ 	.word	0x00000008
        /*0d20*/ 	.word	0x00000000
        /*0d24*/ 	.short	0x010a
        /*0d26*/ 	.byte	0x3f
	.zero		1


	//   ....[29]....
        /*0d28*/ 	.word	0x00004120
        /*0d2c*/ 	.word	0x00000008
        /*0d30*/ 	.word	0x00000000
        /*0d34*/ 	.short	0x0101
        /*0d36*/ 	.byte	0x3f
	.zero		1


	//   ....[30]....
        /*0d38*/ 	.word	0x000093b0
        /*0d3c*/ 	.word	0x00000013
        /*0d40*/ 	.word	0x00000000
        /*0d44*/ 	.short	0x0101
        /*0d46*/ 	.byte	0x3f
	.zero		1


	//   ....[31]....
        /*0d48*/ 	.word	0x00009ae0
        /*0d4c*/ 	.word	0x00000003
        /*0d50*/ 	.word	0x00000000
        /*0d54*/ 	.short	0x010a
        /*0d56*/ 	.byte	0x3f
	.zero		1


	//   ....[32]....
        /*0d58*/ 	.word	0x00009be0
        /*0d5c*/ 	.word	0x00000000
        /*0d60*/ 	.word	0x00000000
        /*0d64*/ 	.short	0x010a
        /*0d66*/ 	.byte	0x3f
	.zero		1


	//   ....[33]....
        /*0d68*/ 	.word	0x0000a010
        /*0d6c*/ 	.word	0x00000003
        /*0d70*/ 	.word	0x00000000
        /*0d74*/ 	.short	0x010a
        /*0d76*/ 	.byte	0x3f
	.zero		1


	//   ....[34]....
        /*0d78*/ 	.word	0x0000a0c0
        /*0d7c*/ 	.word	0x00000004
        /*0d80*/ 	.word	0x00000000
        /*0d84*/ 	.short	0x010a
        /*0d86*/ 	.byte	0x3f
	.zero		1


	//   ....[35]....
        /*0d88*/ 	.word	0x0000ad80
        /*0d8c*/ 	.word	0x00000003
        /*0d90*/ 	.word	0x00000000
        /*0d94*/ 	.short	0x0101
        /*0d96*/ 	.byte	0x3f
	.zero		1


	//   ....[36]....
        /*0d98*/ 	.word	0x00013060
        /*0d9c*/ 	.word	0x00000000
        /*0da0*/ 	.word	0x00000000
        /*0da4*/ 	.short	0x0101
        /*0da6*/ 	.byte	0x3f
	.zero		1


	//   ....[37]....
        /*0da8*/ 	.word	0x00013260
        /*0dac*/ 	.word	0x00000005
        /*0db0*/ 	.word	0x00000000
        /*0db4*/ 	.short	0x010a
        /*0db6*/ 	.byte	0x3f
	.zero		1


	//   ....[38]....
        /*0db8*/ 	.word	0x00013360
        /*0dbc*/ 	.word	0x00000000
        /*0dc0*/ 	.word	0x00000000
        /*0dc4*/ 	.short	0x010a
        /*0dc6*/ 	.byte	0x3f
	.zero		1


	//   ....[39]....
        /*0dc8*/ 	.word	0x00013790
        /*0dcc*/ 	.word	0x00000005
        /*0dd0*/ 	.word	0x00000000
        /*0dd4*/ 	.short	0x010a
        /*0dd6*/ 	.byte	0x3f
	.zero		1


	//   ....[40]....
        /*0dd8*/ 	.word	0x00013840
        /*0ddc*/ 	.word	0x00000004
        /*0de0*/ 	.word	0x00000000
        /*0de4*/ 	.short	0x010a
        /*0de6*/ 	.byte	0x3f
	.zero		1


	//   ....[41]....
        /*0de8*/ 	.word	0x00014500
        /*0dec*/ 	.word	0x00000004
        /*0df0*/ 	.word	0x00000000
        /*0df4*/ 	.short	0x0101
        /*0df6*/ 	.byte	0x3f
	.zero		1


	//   ....[42]....
        /*0df8*/ 	.word	0x0001dc50
        /*0dfc*/ 	.word	0x00000000
        /*0e00*/ 	.word	0x00000000
        /*0e04*/ 	.short	0x0101
        /*0e06*/ 	.byte	0x3f
	.zero		1


	//   ....[43]....
        /*0e08*/ 	.word	0x00020890
        /*0e0c*/ 	.word	0x000000ff
        /*0e10*/ 	.word	0x00000000
        /*0e14*/ 	.short	0x0101
        /*0e16*/ 	.byte	0x04
	.zero		1


	//   ....[44]....
        /*0e18*/ 	.word	0x00023a80
        /*0e1c*/ 	.word	0x00000000
        /*0e20*/ 	.word	0x00032440
        /*0e24*/ 	.short	0x010a
        /*0e26*/ 	.byte	0x3f
	.zero		1


	//   ....[45]....
        /*0e28*/ 	.word	0x00024910
        /*0e2c*/ 	.word	0x00000008
        /*0e30*/ 	.word	0x00032400
        /*0e34*/ 	.short	0x0107
        /*0e36*/ 	.byte	0x3f
	.zero		1


	//   ....[46]....
        /*0e38*/ 	.word	0x000249b0
        /*0e3c*/ 	.word	0x00000002
        /*0e40*/ 	.word	0x00032400
        /*0e44*/ 	.short	0x0101
        /*0e46*/ 	.byte	0x3f
	.zero		1


	//   ....[47]....
        /*0e48*/ 	.word	0x00025500
        /*0e4c*/ 	.word	0x00000008
        /*0e50*/ 	.word	0x00032410
        /*0e54*/ 	.short	0x0107
        /*0e56*/ 	.byte	0x3f
	.zero		1


	//   ....[48]....
        /*0e58*/ 	.word	0x00025600
        /*0e5c*/ 	.word	0x00000002
        /*0e60*/ 	.word	0x00032410
        /*0e64*/ 	.short	0x0101
        /*0e66*/ 	.byte	0x3f
	.zero		1


	//   ....[49]....
        /*0e68*/ 	.word	0x00025620
        /*0e6c*/ 	.word	0x00000002
        /*0e70*/ 	.word	0x00032420
        /*0e74*/ 	.short	0x010a
        /*0e76*/ 	.byte	0x3f
	.zero		1


	//   ....[50]....
        /*0e78*/ 	.word	0x00025730
        /*0e7c*/ 	.word	0x00000002
        /*0e80*/ 	.word	0x00032460
        /*0e84*/ 	.short	0x010a
        /*0e86*/ 	.byte	0x3f
	.zero		1


	//   ....[51]....
        /*0e88*/ 	.word	0x00025ff0
        /*0e8c*/ 	.word	0x00000003
        /*0e90*/ 	.word	0x00032440
        /*0e94*/ 	.short	0x010a
        /*0e96*/ 	.byte	0x3f
	.zero		1


	//   ....[52]....
        /*0e98*/ 	.word	0x00026240
        /*0e9c*/ 	.word	0x00000003
        /*0ea0*/ 	.word	0x00032460
        /*0ea4*/ 	.short	0x010a
        /*0ea6*/ 	.byte	0x3f
	.zero		1


	//   ....[53]....
        /*0ea8*/ 	.word	0x00026aa0
        /*0eac*/ 	.word	0x00000002
        /*0eb0*/ 	.word	0x00032440
        /*0eb4*/ 	.short	0x010a
        /*0eb6*/ 	.byte	0x3f
	.zero		1


	//   ....[54]....
        /*0eb8*/ 	.word	0x00026ce0
        /*0ebc*/ 	.word	0x00000002
        /*0ec0*/ 	.word	0x00032460
        /*0ec4*/ 	.short	0x010a
        /*0ec6*/ 	.byte	0x3f
	.zero		1


	//   ....[55]....
        /*0ec8*/ 	.word	0x000274b0
        /*0ecc*/ 	.word	0x00000003
        /*0ed0*/ 	.word	0x00032440
        /*0ed4*/ 	.short	0x010a
        /*0ed6*/ 	.byte	0x3f
	.zero		1


	//   ....[56]....
        /*0ed8*/ 	.word	0x00027700
        /*0edc*/ 	.word	0x00000003
        /*0ee0*/ 	.word	0x00032460
        /*0ee4*/ 	.short	0x010a
        /*0ee6*/ 	.byte	0x3f
	.zero		1


	//   ....[57]....
        /*0ee8*/ 	.word	0x00028b50
        /*0eec*/ 	.word	0x00000000
        /*0ef0*/ 	.word	0x00032420
        /*0ef4*/ 	.short	0x010a
        /*0ef6*/ 	.byte	0x3f
	.zero		1


	//   ....[58]....
        /*0ef8*/ 	.word	0x00028d10
        /*0efc*/ 	.word	0x00000006
        /*0f00*/ 	.word	0x00000000
        /*0f04*/ 	.short	0x010a
        /*0f06*/ 	.byte	0x3f
	.zero		1


	//   ....[59]....
        /*0f08*/ 	.word	0x00028d80
        /*0f0c*/ 	.word	0x00000007
        /*0f10*/ 	.word	0x00000000
        /*0f14*/ 	.short	0x010a
        /*0f16*/ 	.byte	0x3f
	.zero		1


	//   ....[60]....
        /*0f18*/ 	.word	0x00028df0
        /*0f1c*/ 	.word	0x00000004
        /*0f20*/ 	.word	0x00000000
        /*0f24*/ 	.short	0x010a
        /*0f26*/ 	.byte	0x3f
	.zero		1


	//   ....[61]....
        /*0f28*/ 	.word	0x00028e20
        /*0f2c*/ 	.word	0x00000003
        /*0f30*/ 	.word	0x00000000
        /*0f34*/ 	.short	0x010a
        /*0f36*/ 	.byte	0x3f
	.zero		1


	//   ....[62]....
        /*0f38*/ 	.word	0x00028e90
        /*0f3c*/ 	.word	0x00000009
        /*0f40*/ 	.word	0x00032400
        /*0f44*/ 	.short	0x010a
        /*0f46*/ 	.byte	0x3f
	.zero		1


	//   ....[63]....
        /*0f48*/ 	.word	0x00028ee0
        /*0f4c*/ 	.word	0x00000018
        /*0f50*/ 	.word	0x00000000
        /*0f54*/ 	.short	0x010a
        /*0f56*/ 	.byte	0x3f
	.zero		1


	//   ....[64]....
        /*0f58*/ 	.word	0x00028f40
        /*0f5c*/ 	.word	0x00000009
        /*0f60*/ 	.word	0x00032410
        /*0f64*/ 	.short	0x010a
        /*0f66*/ 	.byte	0x3f
	.zero		1


	//   ....[65]....
        /*0f68*/ 	.word	0x00028f90
        /*0f6c*/ 	.word	0x00000008
        /*0f70*/ 	.word	0x00000000
        /*0f74*/ 	.short	0x010a
        /*0f76*/ 	.byte	0x3f
	.zero		1


	//   ....[66]....
        /*0f78*/ 	.word	0x00028fe0
        /*0f7c*/ 	.word	0x00000000
        /*0f80*/ 	.word	0x00000000
        /*0f84*/ 	.short	0x010a
        /*0f86*/ 	.byte	0x3f
	.zero		1


	//   ....[67]....
        /*0f88*/ 	.word	0x00029030
        /*0f8c*/ 	.word	0x00000004
        /*0f90*/ 	.word	0x00000000
        /*0f94*/ 	.short	0x010a
        /*0f96*/ 	.byte	0x3f
	.zero		1


	//   ....[68]....
        /*0f98*/ 	.word	0x00029080
        /*0f9c*/ 	.word	0x00000000
        /*0fa0*/ 	.word	0x00000000
        /*0fa4*/ 	.short	0x010a
        /*0fa6*/ 	.byte	0x3f
	.zero		1


	//   ....[69]....
        /*0fa8*/ 	.word	0x000290d0
        /*0fac*/ 	.word	0x00000004
        /*0fb0*/ 	.word	0x00000000
        /*0fb4*/ 	.short	0x010a
        /*0fb6*/ 	.byte	0x3f
	.zero		1


	//   ....[70]....
        /*0fb8*/ 	.word	0x00029270
        /*0fbc*/ 	.word	0x00000000
        /*0fc0*/ 	.word	0x00032440
        /*0fc4*/ 	.short	0x010a
        /*0fc6*/ 	.byte	0x3f
	.zero		1


	//   ....[71]....
        /*0fc8*/ 	.word	0x0002ab70
        /*0fcc*/ 	.word	0x00000002
        /*0fd0*/ 	.word	0x00032420
        /*0fd4*/ 	.short	0x010a
        /*0fd6*/ 	.byte	0x3f
	.zero		1


	//   ....[72]....
        /*0fd8*/ 	.word	0x0002abc0
        /*0fdc*/ 	.word	0x00000002
        /*0fe0*/ 	.word	0x00032460
        /*0fe4*/ 	.short	0x010a
        /*0fe6*/ 	.byte	0x3f
	.zero		1


	//   ....[73]....
        /*0fe8*/ 	.word	0x0002ac10
        /*0fec*/ 	.word	0x00000003
        /*0ff0*/ 	.word	0x00032440
        /*0ff4*/ 	.short	0x010a
        /*0ff6*/ 	.byte	0x3f
	.zero		1


	//   ....[74]....
        /*0ff8*/ 	.word	0x0002ac60
        /*0ffc*/ 	.word	0x00000003
        /*1000*/ 	.word	0x00032460
        /*1004*/ 	.short	0x010a
        /*1006*/ 	.byte	0x3f
	.zero		1


	//   ....[75]....
        /*1008*/ 	.word	0x0002acb0
        /*100c*/ 	.word	0x00000002
        /*1010*/ 	.word	0x00032440
        /*1014*/ 	.short	0x010a
        /*1016*/ 	.byte	0x3f
	.zero		1


	//   ....[76]....
        /*1018*/ 	.word	0x0002ad00
        /*101c*/ 	.word	0x00000002
        /*1020*/ 	.word	0x00032460
        /*1024*/ 	.short	0x010a
        /*1026*/ 	.byte	0x3f
	.zero		1


	//   ....[77]....
        /*1028*/ 	.word	0x0002ad50
        /*102c*/ 	.word	0x00000003
        /*1030*/ 	.word	0x00032440
        /*1034*/ 	.short	0x010a
        /*1036*/ 	.byte	0x3f
	.zero		1


	//   ....[78]....
        /*1038*/ 	.word	0x0002ada0
        /*103c*/ 	.word	0x00000003
        /*1040*/ 	.word	0x00032460
        /*1044*/ 	.short	0x010a
        /*1046*/ 	.byte	0x3f
	.zero		1


	//   ....[79]....
        /*1048*/ 	.word	0x0002b7a0
        /*104c*/ 	.word	0x00000000
        /*1050*/ 	.word	0x00032420
        /*1054*/ 	.short	0x010a
        /*1056*/ 	.byte	0x3f
	.zero		1


	//   ....[80]....
        /*1058*/ 	.word	0x0002b940
        /*105c*/ 	.word	0x00000006
        /*1060*/ 	.word	0x00000000
        /*1064*/ 	.short	0x010a
        /*1066*/ 	.byte	0x3f
	.zero		1


	//   ....[81]....
        /*1068*/ 	.word	0x0002b990
        /*106c*/ 	.word	0x00000007
        /*1070*/ 	.word	0x00000000
        /*1074*/ 	.short	0x010a
        /*1076*/ 	.byte	0x3f
	.zero		1


	//   ....[82]....
        /*1078*/ 	.word	0x0002b9e0
        /*107c*/ 	.word	0x00000004
        /*1080*/ 	.word	0x00000000
        /*1084*/ 	.short	0x010a
        /*1086*/ 	.byte	0x3f
	.zero		1


	//   ....[83]....
        /*1088*/ 	.word	0x0002bd90
        /*108c*/ 	.word	0x0000000c
        /*1090*/ 	.word	0x00000000
        /*1094*/ 	.short	0x010a
        /*1096*/ 	.byte	0x3f
	.zero		1


	//   ....[84]....
        /*1098*/ 	.word	0x0002bed0
        /*109c*/ 	.word	0x00000002
        /*10a0*/ 	.word	0x00000000
        /*10a4*/ 	.short	0x010a
        /*10a6*/ 	.byte	0x3f
	.zero		1


	//   ....[85]....
        /*10a8*/ 	.word	0x0002c530
        /*10ac*/ 	.word	0x0000000b
        /*10b0*/ 	.word	0x00000000
        /*10b4*/ 	.short	0x010a
        /*10b6*/ 	.byte	0x3f
	.zero		1


	//   ....[86]....
        /*10b8*/ 	.word	0x0002c670
        /*10bc*/ 	.word	0x00000008
        /*10c0*/ 	.word	0x00000000
        /*10c4*/ 	.short	0x010a
        /*10c6*/ 	.byte	0x3f
	.zero		1


	//   ....[87]....
        /*10c8*/ 	.word	0x0002d8e0
        /*10cc*/ 	.word	0x00000002
        /*10d0*/ 	.word	0x00000000
        /*10d4*/ 	.short	0x0101
        /*10d6*/ 	.byte	0x3f
	.zero		1


	//   ....[88]....
        /*10d8*/ 	.word	0x00047030
        /*10dc*/ 	.word	0x00000004
        /*10e0*/ 	.word	0x00000000
        /*10e4*/ 	.short	0x0101
        /*10e6*/ 	.byte	0x3f
	.zero		1


	//   ....[89]....
        /*10e8*/ 	.word	0x00047060
        /*10ec*/ 	.word	0x00000002
        /*10f0*/ 	.word	0x00000000
        /*10f4*/ 	.short	0x010a
        /*10f6*/ 	.byte	0x3f
	.zero		1


	//   ....[90]....
        /*10f8*/ 	.word	0x000470b0
        /*10fc*/ 	.word	0x00000008
        /*1100*/ 	.word	0x00000000
        /*1104*/ 	.short	0x010a
        /*1106*/ 	.byte	0x3f
	.zero		1


	//----- nvinfo : EIATTR_NUM_MBARRIERS
	.align		4
.L_1449:
        /*1108*/ 	.byte	0x03, 0x38
        /*110a*/ 	.short	0x0017


	//----- nvinfo : EIATTR_EXIT_INSTR_OFFSETS
	.align		4
        /*110c*/ 	.byte	0x04, 0x1c
        /*110e*/ 	.short	(.L_1451 - .L_1450)


	//   ....[0]....
.L_1450:
        /*1110*/ 	.word	0x00000b90


	//   ....[1]....
        /*1114*/ 	.word	0x00021bd0


	//   ....[2]....
        /*1118*/ 	.word	0x00028e70


	//----- nvinfo : EIATTR_MAX_THREADS
	.align		4
.L_1451:
        /*111c*/ 	.byte	0x04, 0x05
        /*111e*/ 	.short	(.L_1453 - .L_1452)
.L_1452:
        /*1120*/ 	.word	0x00000180
        /*1124*/ 	.word	0x00000001
        /*1128*/ 	.word	0x00000001


	//----- nvinfo : EIATTR_CRS_STACK_SIZE
	.align		4
.L_1453:
        /*112c*/ 	.byte	0x04, 0x1e
        /*112e*/ 	.short	(.L_1455 - .L_1454)
.L_1454:
        /*1130*/ 	.word	0x00000000


	//----- nvinfo : EIATTR_CBANK_PARAM_SIZE
	.align		4
.L_1455:
        /*1134*/ 	.byte	0x03, 0x19
        /*1136*/ 	.short	0x0bf0


	//----- nvinfo : EIATTR_PARAM_CBANK
	.align		4
        /*1138*/ 	.byte	0x04, 0x0a
        /*113a*/ 	.short	(.L_1457 - .L_1456)
	.align		4
.L_1456:
        /*113c*/ 	.word	index@(.nv.constant0._ZN7cutlass13device_kernelIN5flash11enable_sm90INS1_16FlashAttnFwdSm90INS1_25CollectiveMainloopFwdSm90ILi2EN4cute5tupleIJNS5_1CILi1EEES8_S8_EEENS6_IJNS7_ILi128EEENS7_ILi96EEENS7_ILi64EEEEEELi256ENS_10bfloat16_tEfNS_4arch4Sm90ELb0ELb1ELb0ELb1ELb0ELb0ELb1ELb1ELb0ELb1ELb0ELb0EEENS1_21CollectiveEpilogueFwdINS6_IJSA_NS7_ILi256EEESB_EEES9_SE_SG_Li256ELb1ELb1ELb0ELb0EEENS1_36VarlenDynamicPersistentTileSchedulerILi128ELi96ELi256ELi128ELb0ELb1ELb1ELb1ELb0ELb1EEEEEEEEEvNT_6ParamsE)
        /*1140*/ 	.short	0x0210
        /*1142*/ 	.short	0x0bf0


	//----- nvinfo : EIATTR_SW_WAR
	.align		4
.L_1457:
        /*1144*/ 	.byte	0x04, 0x36
        /*1146*/ 	.short	(.L_1459 - .L_1458)
.L_1458:
        /*1148*/ 	.word	0x00000008
.L_1459:


//--------------------- .nv.info._ZN7cutlass13device_kernelIN5flash11enable_sm90INS1_16FlashAttnFwdSm90INS1_25CollectiveMainloopFwdSm90ILi2EN4cute5tupleIJNS5_1CILi1EEES8_S8_EEENS6_IJNS7_ILi128EEENS7_ILi96EEENS7_ILi64EEEEEELi256ENS_10bfloat16_tEfNS_4arch4Sm90ELb0ELb1ELb0ELb1ELb0ELb1ELb1ELb1ELb0ELb1ELb0ELb0EEENS1_21CollectiveEpilogueFwdINS6_IJSA_NS7_ILi256EEESB_EEES9_SE_SG_Li256ELb1ELb1ELb0ELb0EEENS1_36VarlenDynamicPersistentTileSchedulerILi128ELi96ELi256ELi128ELb0ELb1ELb1ELb1ELb0ELb1EEEEEEEEEvNT_6ParamsE --------------------------
	.section	.nv.info._ZN7cutlass13device_kernelIN5flash11enable_sm90INS1_16FlashAttnFwdSm90INS1_25CollectiveMainloopFwdSm90ILi2EN4cute5tupleIJNS5_1CILi1EEES8_S8_EEENS6_IJNS7_ILi128EEENS7_ILi96EEENS7_ILi64EEEEEELi256ENS_10bfloat16_tEfNS_4arch4Sm90ELb0ELb1ELb0ELb1ELb0ELb1ELb1ELb1ELb0ELb1ELb0ELb0EEENS1_21CollectiveEpilogueFwdINS6_IJSA_NS7_ILi256EEESB_EEES9_SE_SG_Li256ELb1ELb1ELb0ELb0EEENS1_36VarlenDynamicPersistentTileSchedulerILi128ELi96ELi256ELi128ELb0ELb1ELb1ELb1ELb0ELb1EEEEEEEEEvNT_6ParamsE,"",@"SHT_CUDA_INFO"
	.sectionflags	@""
	.align	4


	//----- nvinfo : EIATTR_CUDA_API_VERSION
	.align		4
        /*0000*/ 	.byte	0x04, 0x37
        /*0002*/ 	.short	(.L_1461 - .L_1460)
.L_1460:
        /*0004*/ 	.word	0x00000082


	//----- nvinfo : EIATTR_KPARAM_INFO
	.align		4
.L_1461:
        /*0008*/ 	.byte	0x04, 0x17
        /*000a*/ 	.short	(.L_1463 - .L_1462)
.L_1462:
        /*000c*/ 	.word	0x00000000
        /*0010*/ 	.short	0x0000
        /*0012*/ 	.short	0x0070
        /*0014*/ 	.byte	0x00, 0xf0, 0x01, 0x2e


	//----- nvinfo : EIATTR_SPARSE_MMA_MASK
	.align		4
.L_1463:
        /*0018*/ 	.byte	0x03, 0x50
        /*001a*/ 	.short	0x0000


	//----- nvinfo : EIATTR_MAXREG_COUNT
	.align		4
        /*001c*/ 	.byte	0x03, 0x1b
        /*001e*/ 	.short	0x00a8


	//----- nvinfo : EIATTR_NUM_BARRIERS
	.align		4
        /*0020*/ 	.byte	0x02, 0x4c
        /*0022*/ 	.byte	0x10
	.zero		1


	//----- nvinfo : EIATTR_EXTERNS
	.align		4
        /*0024*/ 	.byte	0x04, 0x0f
        /*0026*/ 	.short	(.L_1465 - .L_1464)


	//   ....[0]....
	.align		4
.L_1464:
        /*0028*/ 	.word	index@(__assertfail)


	//----- nvinfo : EIATTR_ANNOTATIONS
	.align		4
.L_1465:
        /*002c*/ 	.byte	0x04, 0x55
        /*002e*/ 	.short	(.L_1467 - .L_1466)


	//   ....[0]....
.L_1466:
        /* <DEDUP_REMOVED lines=100> */


	//----- nvinfo : EIATTR_MERCURY_ISA_VERSION
	.align		4
.L_1467:
        /*0660*/ 	.byte	0x03, 0x5f
        /*0662*/ 	.short	0x0101


	//----- nvinfo : EIATTR_UNUSED_LOAD_BYTE_OFFSET
	.align		4
        /*0664*/ 	.byte	0x04, 0x44
        /*0666*/ 	.short	(.L_1469 - .L_1468)


	//   ....[0]....
.L_1468:
        /*0668*/ 	.word	0x00000be0
        /*066c*/ 	.word	0x0000fff0


	//   ....[1]....
        /*0670*/ 	.word	0x0002ac60
        /*0674*/ 	.word	0x0000fff0


	//----- nvinfo : EIATTR_INT_WARP_WIDE_INSTR_OFFSETS
	.align		4
.L_1469:
        /*0678*/ 	.byte	0x04, 0x31
        /*067a*/ 	.short	(.L_1471 - .L_1470)


	//   ....[0]....
.L_1470:
        /*067c*/ 	.word	0x000001e0


	//   ....[1]....
        /*0680*/ 	.word	0x00000220


	//   ....[2]....
        /*0684*/ 	.word	0x00000290


	//   ....[3]....
        /*0688*/ 	.word	0x000002a0


	//   ....[4]....
        /*068c*/ 	.word	0x00030ae0


	//   ....[5]....
        /*0690*/ 	.word	0x00030b70


	//   ....[6]....
        /*0694*/ 	.word	0x00035730


	//   ....[7]....
        /*0698*/ 	.word	0x000357c0


	//----- nvinfo : EIATTR_COOP_GROUP_MASK_REGIDS
	.align		4
.L_1471:
        /*069c*/ 	.byte	0x04, 0x29
        /*069e*/ 	.short	(.L_1473 - .L_1472)


	//   ....[0]....
.L_1472:
        /*06a0*/ 	.word	0xffffffff


	//   ....[1]....
        /*06a4*/ 	.word	0xffffffff


	//   ....[2]....
        /*06a8*/ 	.word	0xffffffff


	//   ....[3]....
        /*06ac*/ 	.word	0xffffffff


	//   ....[4]....
        /*06b0*/ 	.word	0xffffffff


	//   ....[5]....
        /*06b4*/ 	.word	0xffffffff


	//   ....[6]....
        /*06b8*/ 	.word	0xffffffff


	//   ....[7]....
        /*06bc*/ 	.word	0xffffffff


	//   ....[8]....
        /*06c0*/ 	.word	0xffffffff


	//   ....[9]....
        /*06c4*/ 	.word	0xffffffff


	//   ....[10]....
        /*06c8*/ 	.word	0xffffffff


	//   ....[11]....
        /*06cc*/ 	.word	0xffffffff


	//   ....[12]....
        /*06d0*/ 	.word	0xffffffff


	//   ....[13]....
        /*06d4*/ 	.word	0xffffffff


	//   ....[14]....
        /*06d8*/ 	.word	0xffffffff


	//   ....[15]....
        /*06dc*/ 	.word	0xffffffff


	//   ....[16]....
        /*06e0*/ 	.word	0xffffffff


	//   ....[17]....
        /*06e4*/ 	.word	0xffffffff


	//   ....[18]....
        /*06e8*/ 	.word	0xffffffff


	//   ....[19]....
        /*06ec*/ 	.word	0xffffffff


	//   ....[20]....
        /*06f0*/ 	.word	0xffffffff


	//   ....[21]....
        /*06f4*/ 	.word	0xffffffff


	//   ....[22]....
        /*06f8*/ 	.word	0xffffffff


	//   ....[23]....
        /*06fc*/ 	.word	0xffffffff


	//   ....[24]....
        /*0700*/ 	.word	0xffffffff


	//   ....[25]....
        /*0704*/ 	.word	0xffffffff


	//   ....[26]....
        /*0708*/ 	.word	0xffffffff


	//   ....[27]....
        /*070c*/ 	.word	0xffffffff


	//   ....[28]....
        /*0710*/ 	.word	0xffffffff


	//   ....[29]....
        /*0714*/ 	.word	0xffffffff


	//   ....[30]....
        /*0718*/ 	.word	0xffffffff


	//   ....[31]....
        /*071c*/ 	.word	0xffffffff


	//   ....[32]....
        /*0720*/ 	.word	0xffffffff


	//   ....[33]....
        /*0724*/ 	.word	0xffffffff


	//   ....[34]....
        /*0728*/ 	.word	0xffffffff


	//   ....[35]....
        /*072c*/ 	.word	0xffffffff


	//   ....[36]....
        /*0730*/ 	.word	0xffffffff


	//   ....[37]....
        /*0734*/ 	.word	0xffffffff


	//   ....[38]....
        /*0738*/ 	.word	0xffffffff


	//   ....[39]....
        /*073c*/ 	.word	0xffffffff


	//   ....[40]....
        /*0740*/ 	.word	0xffffffff


	//   ....[41]....
        /*0744*/ 	.word	0xffffffff


	//   ....[42]....
        /*0748*/ 	.word	0xffffffff


	//   ....[43]....
        /*074c*/ 	.word	0xffffffff


	//   ....[44]....
        /*0750*/ 	.word	0xffffffff


	//   ....[45]....
        /*0754*/ 	.word	0xffffffff


	//   ....[46]....
        /*0758*/ 	.word	0xffffffff


	//   ....[47]....
        /*075c*/ 	.word	0xffffffff


	//   ....[48]....
        /*0760*/ 	.word	0xffffffff


	//   ....[49]....
        /*0764*/ 	.word	0xffffffff


	//   ....[50]....
        /*0768*/ 	.word	0xffffffff


	//   ....[51]....
        /*076c*/ 	.word	0xffffffff


	//   ....[52]....
        /*0770*/ 	.word	0xffffffff


	//   ....[53]....
        /*0774*/ 	.word	0xffffffff


	//   ....[54]....
        /*0778*/ 	.word	0xffffffff


	//   ....[55]....
        /*077c*/ 	.word	0xffffffff


	//   ....[56]....
        /*0780*/ 	.word	0xffffffff


	//   ....[57]....
        /*0784*/ 	.word	0xffffffff


	//   ....[58]....
        /*0788*/ 	.word	0xffffffff


	//   ....[59]....
        /*078c*/ 	.word	0xffffffff


	//   ....[60]....
        /*0790*/ 	.word	0xffffffff


	//   ....[61]....
        /*0794*/ 	.word	0xffffffff


	//   ....[62]....
        /*0798*/ 	.word	0xffffffff


	//   ....[63]....
        /*079c*/ 	.word	0xffffffff


	//   ....[64]....
        /*07a0*/ 	.word	0xffffffff


	//   ....[65]....
        /*07a4*/ 	.word	0xffffffff


	//   ....[66]....
        /*07a8*/ 	.word	0xffffffff


	//   ....[67]....
        /*07ac*/ 	.word	0xffffffff


	//   ....[68]....
        /*07b0*/ 	.word	0xffffffff


	//   ....[69]....
        /*07b4*/ 	.word	0xffffffff


	//   ....[70]....
        /*07b8*/ 	.word	0xffffffff


	//   ....[71]....
        /*07bc*/ 	.word	0xffffffff


	//   ....[72]....
        /*07c0*/ 	.word	0xffffffff


	//   ....[73]....
        /*07c4*/ 	.word	0xffffffff


	//   ....[74]....
        /*07c8*/ 	.word	0xffffffff


	//   ....[75]....
        /*07cc*/ 	.word	0xffffffff


	//   ....[76]....
        /*07d0*/ 	.word	0xffffffff


	//   ....[77]....
        /*07d4*/ 	.word	0xffffffff


	//   ....[78]....
        /*07d8*/ 	.word	0xffffffff


	//   ....[79]....
        /*07dc*/ 	.word	0xffffffff


	//   ....[80]....
        /*07e0*/ 	.word	0xffffffff


	//   ....[81]....
        /*07e4*/ 	.word	0xffffffff


	//   ....[82]....
        /*07e8*/ 	.word	0xffffffff


	//   ....[83]....
        /*07ec*/ 	.word	0xffffffff


	//   ....[84]....
        /*07f0*/ 	.word	0xffffffff


	//   ....[85]....
        /*07f4*/ 	.word	0xffffffff


	//   ....[86]....
        /*07f8*/ 	.word	0xffffffff


	//   ....[87]....
        /*07fc*/ 	.word	0xffffffff


	//   ....[88]....
        /*0800*/ 	.word	0xffffffff


	//   ....[89]....
        /*0804*/ 	.word	0xffffffff


	//   ....[90]....
        /*0808*/ 	.word	0xffffffff


	//   ....[91]....
        /*080c*/ 	.word	0xffffffff


	//   ....[92]....
        /*0810*/ 	.word	0xffffffff


	//   ....[93]....
        /*0814*/ 	.word	0xffffffff


	//   ....[94]....
        /*0818*/ 	.word	0xffffffff


	//   ....[95]....
        /*081c*/ 	.word	0xffffffff


	//   ....[96]....
        /*0820*/ 	.word	0xffffffff


	//   ....[97]....
        /*0824*/ 	.word	0xffffffff


	//   ....[98]....
        /*0828*/ 	.word	0xffffffff


	//   ....[99]....
        /*082c*/ 	.word	0xffffffff


	//   ....[100]....
        /*0830*/ 	.word	0xffffffff


	//   ....[101]....
        /*0834*/ 	.word	0xffffffff


	//   ....[102]....
        /*0838*/ 	.word	0xffffffff


	//   ....[103]....
        /*083c*/ 	.word	0xffffffff


	//   ....[104]....
        /*0840*/ 	.word	0xffffffff


	//   ....[105]....
        /*0844*/ 	.word	0xffffffff


	//   ....[106]....
        /*0848*/ 	.word	0xffffffff


	//   ....[107]....
        /*084c*/ 	.word	0xffffffff


	//   ....[108]....
        /*0850*/ 	.word	0xffffffff


	//   ....[109]....
        /*0854*/ 	.word	0xffffffff


	//   ....[110]....
        /*0858*/ 	.word	0xffffffff


	//   ....[111]....
        /*085c*/ 	.word	0xffffffff


	//   ....[112]....
        /*0860*/ 	.word	0xffffffff


	//   ....[113]....
        /*0864*/ 	.word	0xffffffff


	//   ....[114]....
        /*0868*/ 	.word	0xffffffff


	//   ....[115]....
        /*086c*/ 	.word	0xffffffff


	//   ....[116]....
        /*0870*/ 	.word	0xffffffff


	//   ....[117]....
        /*0874*/ 	.word	0xffffffff


	//   ....[118]....
        /*0878*/ 	.word	0xffffffff


	//   ....[119]....
        /*087c*/ 	.word	0xffffffff


	//   ....[120]....
        /*0880*/ 	.word	0xffffffff


	//   ....[121]....
        /*0884*/ 	.word	0xffffffff


	//   ....[122]....
        /*0888*/ 	.word	0xffffffff


	//   ....[123]....
        /*088c*/ 	.word	0xffffffff


	//   ....[124]....
        /*0890*/ 	.word	0xffffffff


	//   ....[125]....
        /*0894*/ 	.word	0xffffffff


	//   ....[126]....
        /*0898*/ 	.word	0xffffffff


	//   ....[127]....
        /*089c*/ 	.word	0xffffffff


	//   ....[128]....
        /*08a0*/ 	.word	0xffffffff


	//   ....[129]....
        /*08a4*/ 	.word	0xffffffff


	//   ....[130]....
        /*08a8*/ 	.word	0xffffffff


	//   ....[131]....
        /*08ac*/ 	.word	0xffffffff


	//   ....[132]....
        /*08b0*/ 	.word	0x0500000f


	//   ....[133]....
        /*08b4*/ 	.word	0x0500000f


	//   ....[134]....
        /*08b8*/ 	.word	0x0500000f


	//   ....[135]....
        /*08bc*/ 	.word	0x0500000f


	//   ....[136]....
        /*08c0*/ 	.word	0x0500000f


	//   ....[137]....
        /*08c4*/ 	.word	0x0500000f


	//   ....[138]....
        /*08c8*/ 	.word	0x0500000f


	//   ....[139]....
        /*08cc*/ 	.word	0x0500000f


	//   ....[140]....
        /*08d0*/ 	.word	0x0500000f


	//   ....[141]....
        /*08d4*/ 	.word	0x0500000f


	//   ....[142]....
        /*08d8*/ 	.word	0x0500000f


	//   ....[143]....
        /*08dc*/ 	.word	0x0500000f


	//   ....[144]....
        /*08e0*/ 	.word	0x0500000f


	//   ....[145]....
        /*08e4*/ 	.word	0x0500000f


	//   ....[146]....
        /*08e8*/ 	.word	0x0500000f


	//   ....[147]....
        /*08ec*/ 	.word	0x0500000f


	//   ....[148]....
        /*08f0*/ 	.word	0x0500000f


	//   ....[149]....
        /*08f4*/ 	.word	0x0500000f


	//   ....[150]....
        /*08f8*/ 	.word	0x0500000f


	//   ....[151]....
        /*08fc*/ 	.word	0x0500000f


	//   ....[152]....
        /*0900*/ 	.word	0x0500000f


	//   ....[153]....
        /*0904*/ 	.word	0x0500000f


	//   ....[154]....
        /*0908*/ 	.word	0x0500000f


	//   ....[155]....
        /*090c*/ 	.word	0x0500000f


	//   ....[156]....
        /*0910*/ 	.word	0x0500000f


	//   ....[157]....
        /*0914*/ 	.word	0x0500000f


	//   ....[158]....
        /*0918*/ 	.word	0x0500000f


	//   ....[159]....
        /*091c*/ 	.word	0x0500000f


	//   ....[160]....
        /*0920*/ 	.word	0x0500000f


	//   ....[161]....
        /*0924*/ 	.word	0x0500000f


	//   ....[162]....
        /*0928*/ 	.word	0x0500000f


	//   ....[163]....
        /*092c*/ 	.word	0x0500000f


	//   ....[164]....
        /*0930*/ 	.word	0x0500000f


	//   ....[165]....
        /*0934*/ 	.word	0x0500000f


	//   ....[166]....
        /*0938*/ 	.word	0x0500000f


	//   ....[167]....
        /*093c*/ 	.word	0x0500000f


	//   ....[168]....
        /*0940*/ 	.word	0x0500000f


	//   ....[169]....
        /*0944*/ 	.word	0x0500000f


	//   ....[170]....
        /*0948*/ 	.word	0x0500000f


	//   ....[171]....
        /*094c*/ 	.word	0x0500000f


	//   ....[172]....
        /*0950*/ 	.word	0x0500000f


	//   ....[173]....
        /*0954*/ 	.word	0x0500000f


	//   ....[174]....
        /*0958*/ 	.word	0x0500000f


	//   ....[175]....
        /*095c*/ 	.word	0x0500000f


	//   ....[176]....
        /*0960*/ 	.word	0x0500000f


	//   ....[177]....
        /*0964*/ 	.word	0x0500000f


	//   ....[178]....
        /*0968*/ 	.word	0x0500000f


	//   ....[179]....
        /*096c*/ 	.word	0x0500000f


	//   ....[180]....
        /*0970*/ 	.word	0x0500000f


	//   ....[181]....
        /*0974*/ 	.word	0x0500000f


	//   ....[182]....
        /*0978*/ 	.word	0x0500000f


	//   ....[183]....
        /*097c*/ 	.word	0x0500000f


	//   ....[184]....
        /*0980*/ 	.word	0x0500000f


	//   ....[185]....
        /*0984*/ 	.word	0x0500000f


	//   ....[186]....
        /*0988*/ 	.word	0x0500000f


	//   ....[187]....
        /*098c*/ 	.word	0x0500000f


	//   ....[188]....
        /*0990*/ 	.word	0x0500000f


	//   ....[189]....
        /*0994*/ 	.word	0x0500000f


	//   ....[190]....
        /*0998*/ 	.word	0x0500000f


	//   ....[191]....
        /*099c*/ 	.word	0x0500000f


	//   ....[192]....
        /*09a0*/ 	.word	0x0500000f


	//   ....[193]....
        /*09a4*/ 	.word	0x0500000f


	//   ....[194]....
        /*09a8*/ 	.word	0x0500000f


	//   ....[195]....
        /*09ac*/ 	.word	0x0500000f


	//   ....[196]....
        /*09b0*/ 	.word	0x0500000f


	//   ....[197]....
        /*09b4*/ 	.word	0x0500000f


	//   ....[198]....
        /*09b8*/ 	.word	0x0500000f


	//   ....[199]....
        /*09bc*/ 	.word	0x0500000f


	//   ....[200]....
        /*09c0*/ 	.word	0x0500000f


	//   ....[201]....
        /*09c4*/ 	.word	0x0500000f


	//   ....[202]....
        /*09c8*/ 	.word	0x0500000f


	//   ....[203]....
        /*09cc*/ 	.word	0x0500000f


	//   ....[204]....
        /*09d0*/ 	.word	0x0500000f


	//   ....[205]....
        /*09d4*/ 	.word	0x0500000f


	//   ....[206]....
        /*09d8*/ 	.word	0x0500000f


	//   ....[207]....
        /*09dc*/ 	.word	0x0500000f


	//   ....[208]....
        /*09e0*/ 	.word	0x0500000f


	//   ....[209]....
        /*09e4*/ 	.word	0xffffffff


	//   ....[210]....
        /*09e8*/ 	.word	0xffffffff


	//   ....[211]....
        /*09ec*/ 	.word	0xffffffff


	//   ....[212]....
        /*09f0*/ 	.word	0xffffffff


	//   ....[213]....
        /*09f4*/ 	.word	0xffffffff


	//   ....[214]....
        /*09f8*/ 	.word	0xffffffff


	//----- nvinfo : EIATTR_COOP_GROUP_INSTR_OFFSETS
	.align		4
.L_1473:
        /*09fc*/ 	.byte	0x04, 0x28
        /*09fe*/ 	.short	(.L_1475 - .L_1474)


	//   ....[0]....
.L_1474:
        /*0a00*/ 	.word	0x000000c0


	//   ....[1]....
        /*0a04*/ 	.word	0x000001f0


	//   ....[2]....
        /*0a08*/ 	.word	0x00000240


	//   ....[3]....
        /*0a0c*/ 	.word	0x00000490


	//   ....[4]....
        /*0a10*/ 	.word	0x000005f0


	//   ....[5]....
        /*0a14*/ 	.word	0x00000710


	//   ....[6]....
        /*0a18*/ 	.word	0x00000870


	//   ....[7]....
        /*0a1c*/ 	.word	0x000069c0


	//   ....[8]....
        /*0a20*/ 	.word	0x00007650


	//   ....[9]....
        /*0a24*/ 	.word	0x00007660


	//   ....[10]....
        /*0a28*/ 	.word	0x00007670


	//   ....[11]....
        /*0a2c*/ 	.word	0x00007680


	//   ....[12]....
        /*0a30*/ 	.word	0x00007950


	//   ....[13]....
        /*0a34*/ 	.word	0x00007960


	//   ....[14]....
        /*0a38*/ 	.word	0x00007970


	//   ....[15]....
        /*0a3c*/ 	.word	0x00007980


	//   ....[16]....
        /*0a40*/ 	.word	0x00008c00


	//   ....[17]....
        /*0a44*/ 	.word	0x00008c20


	//   ....[18]....
        /*0a48*/ 	.word	0x00008c30


	//   ....[19]....
        /*0a4c*/ 	.word	0x00008c40


	//   ....[20]....
        /*0a50*/ 	.word	0x00008d30


	//   ....[21]....
        /*0a54*/ 	.word	0x00008d40


	//   ....[22]....
        /*0a58*/ 	.word	0x00008d50


	//   ....[23]....
        /*0a5c*/ 	.word	0x00008d60


	//   ....[24]....
        /*0a60*/ 	.word	0x0000bc30


	//   ....[25]....
        /*0a64*/ 	.word	0x0000be40


	//   ....[26]....
        /*0a68*/ 	.word	0x0000ce30


	//   ....[27]....
        /*0a6c*/ 	.word	0x0000ced0


	//   ....[28]....
        /*0a70*/ 	.word	0x0000d040


	//   ....[29]....
        /*0a74*/ 	.word	0x0000d0b0


	//   ....[30]....
        /*0a78*/ 	.word	0x00016a80


	//   ....[31]....
        /*0a7c*/ 	.word	0x00016b10


	//   ....[32]....
        /*0a80*/ 	.word	0x00016b90


	//   ....[33]....
        /*0a84*/ 	.word	0x00016be0


	//   ....[34]....
        /*0a88*/ 	.word	0x000202b0


	//   ....[35]....
        /*0a8c*/ 	.word	0x000204c0


	//   ....[36]....
        /*0a90*/ 	.word	0x000214b0


	//   ....[37]....
        /*0a94*/ 	.word	0x00021550


	//   ....[38]....
        /*0a98*/ 	.word	0x000216c0


	//   ....[39]....
        /*0a9c*/ 	.word	0x000216e0


	//   ....[40]....
        /*0aa0*/ 	.word	0x00029cc0


	//   ....[41]....
        /*0aa4*/ 	.word	0x00029ce0


	//   ....[42]....
        /*0aa8*/ 	.word	0x00029d40


	//   ....[43]....
        /*0aac*/ 	.word	0x00029d80


	//   ....[44]....
        /*0ab0*/ 	.word	0x0002bdd0


	//   ....[45]....
        /*0ab4*/ 	.word	0x0002be00


	//   ....[46]....
        /*0ab8*/ 	.word	0x0002be50


	//   ....[47]....
        /*0abc*/ 	.word	0x0002be70


	//   ....[48]....
        /*0ac0*/ 	.word	0x0002c750


	//   ....[49]....
        /*0ac4*/ 	.word	0x0002c7b0


	//   ....[50]....
        /*0ac8*/ 	.word	0x0002c8f0


	//   ....[51]....
        /*0acc*/ 	.word	0x0002c910


	//   ....[52]....
        /*0ad0*/ 	.word	0x0002ca50


	//   ....[53]....
        /*0ad4*/ 	.word	0x0002ca70


	//   ....[54]....
        /*0ad8*/ 	.word	0x0002cbc0


	//   ....[55]....
        /*0adc*/ 	.word	0x0002cbe0


	//   ....[56]....
        /*0ae0*/ 	.word	0x0002d410


	//   ....[57]....
        /*0ae4*/ 	.word	0x0002d420


	//   ....[58]....
        /*0ae8*/ 	.word	0x0002d5c0


	//   ....[59]....
        /*0aec*/ 	.word	0x0002d5d0


	//   ....[60]....
        /*0af0*/ 	.word	0x0002d760


	//   ....[61]....
        /*0af4*/ 	.word	0x0002d770


	//   ....[62]....
        /*0af8*/ 	.word	0x0002d900


	//   ....[63]....
        /*0afc*/ 	.word	0x0002d910


	//   ....[64]....
        /*0b00*/ 	.word	0x0002db00


	//   ....[65]....
        /*0b04*/ 	.word	0x0002dce0


	//   ....[66]....
        /*0b08*/ 	.word	0x0002dd10


	//   ....[67]....
        /*0b0c*/ 	.word	0x0002dd40


	//   ....[68]....
        /*0b10*/ 	.word	0x0002dd70


	//   ....[69]....
        /*0b14*/ 	.word	0x0002dda0


	//   ....[70]....
        /*0b18*/ 	.word	0x0002ddd0


	//   ....[71]....
        /*0b1c*/ 	.word	0x0002df40


	//   ....[72]....
        /*0b20*/ 	.word	0x0002df70


	//   ....[73]....
        /*0b24*/ 	.word	0x0002dfa0


	//   ....[74]....
        /*0b28*/ 	.word	0x0002dfd0


	//   ....[75]....
        /*0b2c*/ 	.word	0x0002e000


	//   ....[76]....
        /*0b30*/ 	.word	0x0002e030


	//   ....[77]....
        /*0b34*/ 	.word	0x0002e0d0


	//   ....[78]....
        /*0b38*/ 	.word	0x0002e130


	//   ....[79]....
        /*0b3c*/ 	.word	0x0002e1c0


	//   ....[80]....
        /*0b40*/ 	.word	0x0002f2d0


	//   ....[81]....
        /*0b44*/ 	.word	0x000310a0


	//   ....[82]....
        /*0b48*/ 	.word	0x00031c00


	//   ....[83]....
        /*0b4c*/ 	.word	0x00031c10


	//   ....[84]....
        /*0b50*/ 	.word	0x00031c30


	//   ....[85]....
        /*0b54*/ 	.word	0x00031c50


	//   ....[86]....
        /*0b58*/ 	.word	0x00031d40


	//   ....[87]....
        /*0b5c*/ 	.word	0x00031dd0


	//   ....[88]....
        /*0b60*/ 	.word	0x00031e00


	//   ....[89]....
        /*0b64*/ 	.word	0x00031e80


	//   ....[90]....
        /*0b68*/ 	.word	0x00031eb0


	//   ....[91]....
        /*0b6c*/ 	.word	0x00031f30


	//   ....[92]....
        /*0b70*/ 	.word	0x00031f60


	//   ....[93]....
        /*0b74*/ 	.word	0x00031fe0


	//   ....[94]....
        /*0b78*/ 	.word	0x00032010


	//   ....[95]....
        /*0b7c*/ 	.word	0x00032070


	//   ....[96]....
        /*0b80*/ 	.word	0x00032080


	//   ....[97]....
        /*0b84*/ 	.word	0x000320f0


	//   ....[98]....
        /*0b88*/ 	.word	0x00032810


	//   ....[99]....
        /*0b8c*/ 	.word	0x00032860


	//   ....[100]....
        /*0b90*/ 	.word	0x00032920


	//   ....[101]....
        /*0b94*/ 	.word	0x00032930


	//   ....[102]....
        /*0b98*/ 	.word	0x000329f0


	//   ....[103]....
        /*0b9c*/ 	.word	0x00032a00


	//   ....[104]....
        /*0ba0*/ 	.word	0x00032ac0


	//   ....[105]....
        /*0ba4*/ 	.word	0x00032ad0


	//   ....[106]....
        /*0ba8*/ 	.word	0x00032b70


	//   ....[107]....
        /*0bac*/ 	.word	0x00032b80


	//   ....[108]....
        /*0bb0*/ 	.word	0x00032c30


	//   ....[109]....
        /*0bb4*/ 	.word	0x00032c40


	//   ....[110]....
        /*0bb8*/ 	.word	0x00032cf0


	//   ....[111]....
        /*0bbc*/ 	.word	0x00032d00


	//   ....[112]....
        /*0bc0*/ 	.word	0x00032d10


	//   ....[113]....
        /*0bc4*/ 	.word	0x00032d80


	//   ....[114]....
        /*0bc8*/ 	.word	0x000359c0


	//   ....[115]....
        /*0bcc*/ 	.word	0x00035a20


	//   ....[116]....
        /*0bd0*/ 	.word	0x00035a50


	//   ....[117]....
        /*0bd4*/ 	.word	0x00035a60


	//   ....[118]....
        /*0bd8*/ 	.word	0x00035a90


	//   ....[119]....
        /*0bdc*/ 	.word	0x00035ac0


	//   ....[120]....
        /*0be0*/ 	.word	0x00035af0


	//   ....[121]....
        /*0be4*/ 	.word	0x00035b20


	//   ....[122]....
        /*0be8*/ 	.word	0x00035ca0


	//   ....[123]....
        /*0bec*/ 	.word	0x00035cd0


	//   ....[124]....
        /*0bf0*/ 	.word	0x00035d00


	//   ....[125]....
        /*0bf4*/ 	.word	0x00035d30


	//   ....[126]....
        /*0bf8*/ 	.word	0x00035d60


	//   ....[127]....
        /*0bfc*/ 	.word	0x00035d90


	//   ....[128]....
        /*0c00*/ 	.word	0x00035e50


	//   ....[129]....
        /*0c04*/ 	.word	0x00035e70


	//   ....[130]....
        /*0c08*/ 	.word	0x00035ee0


	//   ....[131]....
        /*0c0c*/ 	.word	0x000365b0


	//   ....[132]....
        /*0c10*/ 	.word	0x000369f0


	//   ....[133]....
        /*0c14*/ 	.word	0x00036a90


	//   ....[134]....
        /*0c18*/ 	.word	0x00036b20


	//   ....[135]....
        /*0c1c*/ 	.word	0x00036b70


	//   ....[136]....
        /*0c20*/ 	.word	0x00036bc0


	//   ....[137]....
        /*0c24*/ 	.word	0x00036c50


	//   ....[138]....
        /*0c28*/ 	.word	0x00036ce0


	//   ....[139]....
        /*0c2c*/ 	.word	0x00036d30


	//   ....[140]....
        /*0c30*/ 	.word	0x00036d80


	//   ....[141]....
        /*0c34*/ 	.word	0x00036e70


	//   ....[142]....
        /*0c38*/ 	.word	0x00036f20


	//   ....[143]....
        /*0c3c*/ 	.word	0x00036fa0


	//   ....[144]....
        /*0c40*/ 	.word	0x00037020


	//   ....[145]....
        /*0c44*/ 	.word	0x000370c0


	//   ....[146]....
        /*0c48*/ 	.word	0x00037110


	//   ....[147]....
        /*0c4c*/ 	.word	0x00037160


	//   ....[148]....
        /*0c50*/ 	.word	0x000371e0


	//   ....[149]....
        /*0c54*/ 	.word	0x00037600


	//   ....[150]....
        /*0c58*/ 	.word	0x00037650


	//   ....[151]....
        /*0c5c*/ 	.word	0x000376e0


	//   ....[152]....
        /*0c60*/ 	.word	0x00037770


	//   ....[153]....
        /*0c64*/ 	.word	0x00037800


	//   ....[154]....
        /*0c68*/ 	.word	0x00037890


	//   ....[155]....
        /*0c6c*/ 	.word	0x00037920


	//   ....[156]....
        /*0c70*/ 	.word	0x000379b0


	//   ....[157]....
        /*0c74*/ 	.word	0x00037a70


	//   ....[158]....
        /*0c78*/ 	.word	0x00037d60


	//   ....[159]....
        /*0c7c*/ 	.word	0x00037ef0


	//   ....[160]....
        /*0c80*/ 	.word	0x00037f50


	//   ....[161]....
        /*0c84*/ 	.word	0x00037fb0


	//   ....[162]....
        /*0c88*/ 	.word	0x00038010


	//   ....[163]....
        /*0c8c*/ 	.word	0x000380b0


	//   ....[164]....
        /*0c90*/ 	.word	0x000381a0


	//   ....[165]....
        /*0c94*/ 	.word	0x000382d0


	//   ....[166]....
        /*0c98*/ 	.word	0x00038370


	//   ....[167]....
        /*0c9c*/ 	.word	0x00038440


	//   ....[168]....
        /*0ca0*/ 	.word	0x000384e0


	//   ....[169]....
        /*0ca4*/ 	.word	0x000385b0


	//   ....[170]....
        /*0ca8*/ 	.word	0x00038650


	//   ....[171]....
        /*0cac*/ 	.word	0x00038720


	//   ....[172]....
        /*0cb0*/ 	.word	0x000387c0


	//   ....[173]....
        /*0cb4*/ 	.word	0x00038870


	//   ....[174]....
        /*0cb8*/ 	.word	0x00038950


	//   ....[175]....
        /*0cbc*/ 	.word	0x00038bb0


	//   ....[176]....
        /*0cc0*/ 	.word	0x00038c60


	//   ....[177]....
        /*0cc4*/ 	.word	0x00038d60


	//   ....[178]....
        /*0cc8*/ 	.word	0x00038e50


	//   ....[179]....
        /*0ccc*/ 	.word	0x00038ee0


	//   ....[180]....
        /*0cd0*/ 	.word	0x00038fd0


	//   ....[181]....
        /*0cd4*/ 	.word	0x00039060


	//   ....[182]....
        /*0cd8*/ 	.word	0x00039150


	//   ....[183]....
        /*0cdc*/ 	.word	0x000391e0


	//   ....[184]....
        /*0ce0*/ 	.word	0x000392d0


	//   ....[185]....
        /*0ce4*/ 	.word	0x00039360


	//   ....[186]....
        /*0ce8*/ 	.word	0x00039440


	//   ....[187]....
        /*0cec*/ 	.word	0x00039570


	//   ....[188]....
        /*0cf0*/ 	.word	0x000395c0


	//   ....[189]....
        /*0cf4*/ 	.word	0x00039620


	//   ....[190]....
        /*0cf8*/ 	.word	0x000396c0


	//   ....[191]....
        /*0cfc*/ 	.word	0x00039a60


	//   ....[192]....
        /*0d00*/ 	.word	0x00039b00


	//   ....[193]....
        /*0d04*/ 	.word	0x00039c20


	//   ....[194]....
        /*0d08*/ 	.word	0x00039ca0


	//   ....[195]....
        /*0d0c*/ 	.word	0x00039d20


	//   ....[196]....
        /*0d10*/ 	.word	0x00039da0


	//   ....[197]....
        /*0d14*/ 	.word	0x00039e20


	//   ....[198]....
        /*0d18*/ 	.word	0x00039eb0


	//   ....[199]....
        /*0d1c*/ 	.word	0x00039f50


	//   ....[200]....
        /*0d20*/ 	.word	0x0003a000


	//   ....[201]....
        /*0d24*/ 	.word	0x0003a080


	//   ....[202]....
        /*0d28*/ 	.word	0x0003a100


	//   ....[203]....
        /*0d2c*/ 	.word	0x0003a180


	//   ....[204]....
        /*0d30*/ 	.word	0x0003a210


	//   ....[205]....
        /*0d34*/ 	.word	0x0003a290


	//   ....[206]....
        /*0d38*/ 	.word	0x0003a330


	//   ....[207]....
        /*0d3c*/ 	.word	0x0003a3c0


	//   ....[208]....
        /*0d40*/ 	.word	0x0003a4f0


	//   ....[209]....
        /*0d44*/ 	.word	0x0003c080


	//   ....[210]....
        /*0d48*/ 	.word	0x0003c270


	//   ....[211]....
        /*0d4c*/ 	.word	0x0003d430


	//   ....[212]....
        /*0d50*/ 	.word	0x0003d460


	//   ....[213]....
        /*0d54*/ 	.word	0x0003d480


	//   ....[214]....
        /*0d58*/ 	.word	0x0003d490


	//----- nvinfo : EIATTR_REG_RECONFIG
	.align		4
.L_1475:
        /*0d5c*/ 	.byte	0x01, 0x54
	.zero		2


	//----- nvinfo : EIATTR_SYSCALL_OFFSETS
	.align		4
        /*0d60*/ 	.byte	0x04, 0x46
        /*0d62*/ 	.short	(.L_1477 - .L_1476)


	//   ....[0]....
.L_1476:
        /*0d64*/ 	.word	0x00001d20


	//   ....[1]....
        /*0d68*/ 	.word	0x00001e70


	//   ....[2]....
        /*0d6c*/ 	.word	0x00006e70


	//   ....[3]....
        /*0d70*/ 	.word	0x000073f0


	//   ....[4]....
        /*0d74*/ 	.word	0x00030ce0


	//   ....[5]....
        /*0d78*/ 	.word	0x00030e30


	//   ....[6]....
        /*0d7c*/ 	.word	0x00030f20


	//   ....[7]....
        /*0d80*/ 	.word	0x000317d0


	//   ....[8]....
        /*0d84*/ 	.word	0x00032420


	//----- nvinfo : EIATTR_MBARRIER_INSTR_OFFSETS
	.align		4
.L_1477:
        /*0d88*/ 	.byte	0x04, 0x39
        /*0d8a*/ 	.short	(.L_1479 - .L_1478)


	//   ....[0]....
.L_1478:
        /*0d8c*/ 	.word	0x00000330
        /*0d90*/ 	.word	0x000000ff
        /*0d94*/ 	.word	0x00032400
        /*0d98*/ 	.short	0x0100
        /*0d9a*/ 	.byte	0x08
	.zero		1


	//   ....[1]....
        /*0d9c*/ 	.word	0x00000340
        /*0da0*/ 	.word	0x000000ff
        /*0da4*/ 	.word	0x00032410
        /*0da8*/ 	.short	0x0100
        /*0daa*/ 	.byte	0x08
	.zero		1


	//   ....[2]....
        /*0dac*/ 	.word	0x00000350
        /*0db0*/ 	.word	0x000000ff
        /*0db4*/ 	.word	0x00032420
        /*0db8*/ 	.short	0x0100
        /*0dba*/ 	.byte	0x08
	.zero		1


	//   ....[3]....
        /*0dbc*/ 	.word	0x00000440
        /*0dc0*/ 	.word	0x000000ff
        /*0dc4*/ 	.word	0x00032430
        /*0dc8*/ 	.short	0x0100
        /*0dca*/ 	.byte	0x08
	.zero		1


	//   ....[4]....
        /*0dcc*/ 	.word	0x00000450
        /*0dd0*/ 	.word	0x000000ff
        /*0dd4*/ 	.word	0x00032440
        /*0dd8*/ 	.short	0x0100
        /*0dda*/ 	.byte	0x08
	.zero		1


	//   ....[5]....
        /*0ddc*/ 	.word	0x00000460
        /*0de0*/ 	.word	0x000000ff
        /*0de4*/ 	.word	0x00032438
        /*0de8*/ 	.short	0x0100
        /*0dea*/ 	.byte	0x08
	.zero		1


	//   ....[6]....
        /*0dec*/ 	.word	0x00000470
        /*0df0*/ 	.word	0x000000ff
        /*0df4*/ 	.word	0x00032448
        /*0df8*/ 	.short	0x0100
        /*0dfa*/ 	.byte	0x08
	.zero		1


	//   ....[7]....
        /*0dfc*/ 	.word	0x000005a0
        /*0e00*/ 	.word	0x000000ff
        /*0e04*/ 	.word	0x00032450
        /*0e08*/ 	.short	0x0100
        /*0e0a*/ 	.byte	0x08
	.zero		1


	//   ....[8]....
        /*0e0c*/ 	.word	0x000005b0
        /*0e10*/ 	.word	0x000000ff
        /*0e14*/ 	.word	0x00032460
        /*0e18*/ 	.short	0x0100
        /*0e1a*/ 	.byte	0x08
	.zero		1


	//   ....[9]....
        /*0e1c*/ 	.word	0x000005c0
        /*0e20*/ 	.word	0x000000ff
        /*0e24*/ 	.word	0x00032458
        /*0e28*/ 	.short	0x0100
        /*0e2a*/ 	.byte	0x08
	.zero		1


	//   ....[10]....
        /*0e2c*/ 	.word	0x000005d0
        /*0e30*/ 	.word	0x000000ff
        /*0e34*/ 	.word	0x00032468
        /*0e38*/ 	.short	0x0100
        /*0e3a*/ 	.byte	0x08
	.zero		1


	//   ....[11]....
        /*0e3c*/ 	.word	0x000006c0
        /*0e40*/ 	.word	0x000000ff
        /*0e44*/ 	.word	0x00032470
        /*0e48*/ 	.short	0x0100
        /*0e4a*/ 	.byte	0x06
	.zero		1


	//   ....[12]....
        /*0e4c*/ 	.word	0x000006d0
        /*0e50*/ 	.word	0x000000ff
        /*0e54*/ 	.word	0x00032480
        /*0e58*/ 	.short	0x0100
        /*0e5a*/ 	.byte	0x06
	.zero		1


	//   ....[13]....
        /*0e5c*/ 	.word	0x000006e0
        /*0e60*/ 	.word	0x000000ff
        /*0e64*/ 	.word	0x00032478
        /*0e68*/ 	.short	0x0100
        /*0e6a*/ 	.byte	0x06
	.zero		1


	//   ....[14]....
        /*0e6c*/ 	.word	0x000006f0
        /*0e70*/ 	.word	0x000000ff
        /*0e74*/ 	.word	0x00032488
        /*0e78*/ 	.short	0x0100
        /*0e7a*/ 	.byte	0x06
	.zero		1


	//   ....[15]....
        /*0e7c*/ 	.word	0x00000820
        /*0e80*/ 	.word	0x000000ff
        /*0e84*/ 	.word	0x00032490
        /*0e88*/ 	.short	0x0100
        /*0e8a*/ 	.byte	0x08
	.zero		1


	//   ....[16]....
        /*0e8c*/ 	.word	0x00000830
        /*0e90*/ 	.word	0x000000ff
        /*0e94*/ 	.word	0x000324a0
        /*0e98*/ 	.short	0x0100
        /*0e9a*/ 	.byte	0x08
	.zero		1


	//   ....[17]....
        /*0e9c*/ 	.word	0x00000840
        /*0ea0*/ 	.word	0x000000ff
        /*0ea4*/ 	.word	0x00032498
        /*0ea8*/ 	.short	0x0100
        /*0eaa*/ 	.byte	0x08
	.zero		1


	//   ....[18]....
        /*0eac*/ 	.word	0x00000850
        /*0eb0*/ 	.word	0x000000ff
        /*0eb4*/ 	.word	0x000324a8
        /*0eb8*/ 	.short	0x0100
        /*0eba*/ 	.byte	0x08
	.zero		1


	//   ....[19]....
        /*0ebc*/ 	.word	0x00000980
        /*0ec0*/ 	.word	0x000000ff
        /*0ec4*/ 	.word	0x000324b0
        /*0ec8*/ 	.short	0x0100
        /*0eca*/ 	.byte	0x08
	.zero		1


	//   ....[20]....
        /*0ecc*/ 	.word	0x00000990
        /*0ed0*/ 	.word	0x000000ff
        /*0ed4*/ 	.word	0x000324c0
        /*0ed8*/ 	.short	0x0100
        /*0eda*/ 	.byte	0x08
	.zero		1


	//   ....[21]....
        /*0edc*/ 	.word	0x000009a0
        /*0ee0*/ 	.word	0x000000ff
        /*0ee4*/ 	.word	0x000324b8
        /*0ee8*/ 	.short	0x0100
        /*0eea*/ 	.byte	0x08
	.zero		1


	//   ....[22]....
        /*0eec*/ 	.word	0x000009b0
        /*0ef0*/ 	.word	0x000000ff
        /*0ef4*/ 	.word	0x000324c8
        /*0ef8*/ 	.short	0x0100
        /*0efa*/ 	.byte	0x08
	.zero		1


	//   ....[23]....
        /*0efc*/ 	.word	0x00003000
        /*0f00*/ 	.word	0x00000058
        /*0f04*/ 	.word	0x00032490
        /*0f08*/ 	.short	0x010a
        /*0f0a*/ 	.byte	0x3f
	.zero		1


	//   ....[24]....
        /*0f0c*/ 	.word	0x00004480
        /*0f10*/ 	.word	0x00000058
        /*0f14*/ 	.word	0x00032490
        /*0f18*/ 	.short	0x010a
        /*0f1a*/ 	.byte	0x3f
	.zero		1


	//   ....[25]....
        /*0f1c*/ 	.word	0x00005540
        /*0f20*/ 	.word	0x00000058
        /*0f24*/ 	.word	0x00032490
        /*0f28*/ 	.short	0x010a
        /*0f2a*/ 	.byte	0x3f
	.zero		1


	//   ....[26]....
        /*0f2c*/ 	.word	0x00005750
        /*0f30*/ 	.word	0x0000000c
        /*0f34*/ 	.word	0x00000000
        /*0f38*/ 	.short	0x0101
        /*0f3a*/ 	.byte	0x3f
	.zero		1


	//   ....[27]....
        /*0f3c*/ 	.word	0x00005790
        /*0f40*/ 	.word	0x00000058
        /*0f44*/ 	.word	0x000324b0
        /*0f48*/ 	.short	0x010a
        /*0f4a*/ 	.byte	0x3f
	.zero		1


	//   ....[28]....
        /*0f4c*/ 	.word	0x00005de0
        /*0f50*/ 	.word	0x00000058
        /*0f54*/ 	.word	0x00000000
        /*0f58*/ 	.short	0x0101
        /*0f5a*/ 	.byte	0x3f
	.zero		1


	//   ....[29]....
        /*0f5c*/ 	.word	0x00007170
        /*0f60*/ 	.word	0x00000090
        /*0f64*/ 	.word	0x00032400
        /*0f68*/ 	.short	0x010a
        /*0f6a*/ 	.byte	0x3f
	.zero		1


	//   ....[30]....
        /*0f6c*/ 	.word	0x000071c0
        /*0f70*/ 	.word	0x00000090
        /*0f74*/ 	.word	0x00032400
        /*0f78*/ 	.short	0x010a
        /*0f7a*/ 	.byte	0x3f
	.zero		1


	//   ....[31]....
        /*0f7c*/ 	.word	0x00007ba0
        /*0f80*/ 	.word	0x00000090
        /*0f84*/ 	.word	0x00032400
        /*0f88*/ 	.short	0x010a
        /*0f8a*/ 	.byte	0x3f
	.zero		1


	//   ....[32]....
        /*0f8c*/ 	.word	0x00009070
        /*0f90*/ 	.word	0x00000090
        /*0f94*/ 	.word	0x00032400
        /*0f98*/ 	.short	0x010a
        /*0f9a*/ 	.byte	0x3f
	.zero		1


	//   ....[33]....
        /*0f9c*/ 	.word	0x0000a6f0
        /*0fa0*/ 	.word	0x00000005
        /*0fa4*/ 	.word	0x00000000
        /*0fa8*/ 	.short	0x010a
        /*0faa*/ 	.byte	0x3f
	.zero		1


	//   ....[34]....
        /*0fac*/ 	.word	0x0000a7f0
        /*0fb0*/ 	.word	0x00000002
        /*0fb4*/ 	.word	0x00000000
        /*0fb8*/ 	.short	0x010a
        /*0fba*/ 	.byte	0x3f
	.zero		1


	//   ....[35]....
        /*0fbc*/ 	.word	0x0000ac20
        /*0fc0*/ 	.word	0x00000005
        /*0fc4*/ 	.word	0x00000000
        /*0fc8*/ 	.short	0x010a
        /*0fca*/ 	.byte	0x3f
	.zero		1


	//   ....[36]....
        /*0fcc*/ 	.word	0x0000acd0
        /*0fd0*/ 	.word	0x00000004
        /*0fd4*/ 	.word	0x00000000
        /*0fd8*/ 	.short	0x010a
        /*0fda*/ 	.byte	0x3f
	.zero		1


	//   ....[37]....
        /*0fdc*/ 	.word	0x0000b9b0
        /*0fe0*/ 	.word	0x00000004
        /*0fe4*/ 	.word	0x00000000
        /*0fe8*/ 	.short	0x0101
        /*0fea*/ 	.byte	0x3f
	.zero		1


	//   ....[38]....
        /*0fec*/ 	.word	0x00015060
        /*0ff0*/ 	.word	0x00000002
        /*0ff4*/ 	.word	0x00000000
        /*0ff8*/ 	.short	0x0101
        /*0ffa*/ 	.byte	0x3f
	.zero		1


	//   ....[39]....
        /*0ffc*/ 	.word	0x00015510
        /*1000*/ 	.word	0x00000007
        /*1004*/ 	.word	0x00000000
        /*1008*/ 	.short	0x010a
        /*100a*/ 	.byte	0x3f
	.zero		1


	//   ....[40]....
        /*100c*/ 	.word	0x00015610
        /*1010*/ 	.word	0x00000000
        /*1014*/ 	.word	0x00000000
        /*1018*/ 	.short	0x010a
        /*101a*/ 	.byte	0x3f
	.zero		1


	//   ....[41]....
        /*101c*/ 	.word	0x00015a40
        /*1020*/ 	.word	0x00000007
        /*1024*/ 	.word	0x00000000
        /*1028*/ 	.short	0x010a
        /*102a*/ 	.byte	0x3f
	.zero		1


	//   ....[42]....
        /*102c*/ 	.word	0x00015af0
        /*1030*/ 	.word	0x00000006
        /*1034*/ 	.word	0x00000000
        /*1038*/ 	.short	0x010a
        /*103a*/ 	.byte	0x3f
	.zero		1


	//   ....[43]....
        /*103c*/ 	.word	0x000167d0
        /*1040*/ 	.word	0x00000006
        /*1044*/ 	.word	0x00000000
        /*1048*/ 	.short	0x0101
        /*104a*/ 	.byte	0x3f
	.zero		1


	//   ....[44]....
        /*104c*/ 	.word	0x0001eb50
        /*1050*/ 	.word	0x00000000
        /*1054*/ 	.word	0x00000000
        /*1058*/ 	.short	0x0101
        /*105a*/ 	.byte	0x3f
	.zero		1


	//   ....[45]....
        /*105c*/ 	.word	0x0001ed60
        /*1060*/ 	.word	0x00000005
        /*1064*/ 	.word	0x00000000
        /*1068*/ 	.short	0x010a
        /*106a*/ 	.byte	0x3f
	.zero		1


	//   ....[46]....
        /*106c*/ 	.word	0x0001ee60
        /*1070*/ 	.word	0x00000006
        /*1074*/ 	.word	0x00000000
        /*1078*/ 	.short	0x010a
        /*107a*/ 	.byte	0x3f
	.zero		1


	//   ....[47]....
        /*107c*/ 	.word	0x0001f290
        /*1080*/ 	.word	0x00000005
        /*1084*/ 	.word	0x00000000
        /*1088*/ 	.short	0x010a
        /*108a*/ 	.byte	0x3f
	.zero		1


	//   ....[48]....
        /*108c*/ 	.word	0x0001f340
        /*1090*/ 	.word	0x00000006
        /*1094*/ 	.word	0x00000000
        /*1098*/ 	.short	0x010a
        /*109a*/ 	.byte	0x3f
	.zero		1


	//   ....[49]....
        /*109c*/ 	.word	0x00020030
        /*10a0*/ 	.word	0x00000005
        /*10a4*/ 	.word	0x00000000
        /*10a8*/ 	.short	0x0101
        /*10aa*/ 	.byte	0x3f
	.zero		1


	//   ....[50]....
        /*10ac*/ 	.word	0x00029850
        /*10b0*/ 	.word	0x00000004
        /*10b4*/ 	.word	0x00000000
        /*10b8*/ 	.short	0x0101
        /*10ba*/ 	.byte	0x3f
	.zero		1


	//   ....[51]....
        /*10bc*/ 	.word	0x0002c790
        /*10c0*/ 	.word	0x00000000
        /*10c4*/ 	.word	0x00000000
        /*10c8*/ 	.short	0x0101
        /*10ca*/ 	.byte	0x3f
	.zero		1


	//   ....[52]....
        /*10cc*/ 	.word	0x0002f3c0
        /*10d0*/ 	.word	0x00000006
        /*10d4*/ 	.word	0x00032420
        /*10d8*/ 	.short	0x010a
        /*10da*/ 	.byte	0x3f
	.zero		1


	//   ....[53]....
        /*10dc*/ 	.word	0x0002f4b0
        /*10e0*/ 	.word	0x00000004
        /*10e4*/ 	.word	0x000324a0
        /*10e8*/ 	.short	0x010a
        /*10ea*/ 	.byte	0x3f
	.zero		1


	//   ....[54]....
        /*10ec*/ 	.word	0x0002f700
        /*10f0*/ 	.word	0x00000004
        /*10f4*/ 	.word	0x000324c0
        /*10f8*/ 	.short	0x010a
        /*10fa*/ 	.byte	0x3f
	.zero		1


	//   ....[55]....
        /*10fc*/ 	.word	0x0002fdc0
        /*1100*/ 	.word	0x00000005
        /*1104*/ 	.word	0x000324a0
        /*1108*/ 	.short	0x010a
        /*110a*/ 	.byte	0x3f
	.zero		1


	//   ....[56]....
        /*110c*/ 	.word	0x00030000
        /*1110*/ 	.word	0x00000005
        /*1114*/ 	.word	0x000324c0
        /*1118*/ 	.short	0x010a
        /*111a*/ 	.byte	0x3f
	.zero		1


	//   ....[57]....
        /*111c*/ 	.word	0x00031330
        /*1120*/ 	.word	0x00000000
        /*1124*/ 	.word	0x00032440
        /*1128*/ 	.short	0x010a
        /*112a*/ 	.byte	0x3f
	.zero		1


	//   ....[58]....
        /*112c*/ 	.word	0x000321c0
        /*1130*/ 	.word	0x00000008
        /*1134*/ 	.word	0x00032400
        /*1138*/ 	.short	0x0107
        /*113a*/ 	.byte	0x3f
	.zero		1


	//   ....[59]....
        /*113c*/ 	.word	0x00032260
        /*1140*/ 	.word	0x00000002
        /*1144*/ 	.word	0x00032400
        /*1148*/ 	.short	0x0101
        /*114a*/ 	.byte	0x3f
	.zero		1


	//   ....[60]....
        /*114c*/ 	.word	0x00032ee0
        /*1150*/ 	.word	0x00000008
        /*1154*/ 	.word	0x00032410
        /*1158*/ 	.short	0x0107
        /*115a*/ 	.byte	0x3f
	.zero		1


	//   ....[61]....
        /*115c*/ 	.word	0x00032fe0
        /*1160*/ 	.word	0x00000002
        /*1164*/ 	.word	0x00032410
        /*1168*/ 	.short	0x0101
        /*116a*/ 	.byte	0x3f
	.zero		1


	//   ....[62]....
        /*116c*/ 	.word	0x00033000
        /*1170*/ 	.word	0x00000002
        /*1174*/ 	.word	0x00032420
        /*1178*/ 	.short	0x010a
        /*117a*/ 	.byte	0x3f
	.zero		1


	//   ....[63]....
        /*117c*/ 	.word	0x00033110
        /*1180*/ 	.word	0x00000002
        /*1184*/ 	.word	0x00032460
        /*1188*/ 	.short	0x010a
        /*118a*/ 	.byte	0x3f
	.zero		1


	//   ....[64]....
        /*118c*/ 	.word	0x000339d0
        /*1190*/ 	.word	0x00000002
        /*1194*/ 	.word	0x00032440
        /*1198*/ 	.short	0x010a
        /*119a*/ 	.byte	0x3f
	.zero		1


	//   ....[65]....
        /*119c*/ 	.word	0x00033c20
        /*11a0*/ 	.word	0x00000002
        /*11a4*/ 	.word	0x00032460
        /*11a8*/ 	.short	0x010a
        /*11aa*/ 	.byte	0x3f
	.zero		1


	//   ....[66]....
        /*11ac*/ 	.word	0x00034480
        /*11b0*/ 	.word	0x00000003
        /*11b4*/ 	.word	0x00032440
        /*11b8*/ 	.short	0x010a
        /*11ba*/ 	.byte	0x3f
	.zero		1


	//   ....[67]....
        /*11bc*/ 	.word	0x000346c0
        /*11c0*/ 	.word	0x00000003
        /*11c4*/ 	.word	0x00032460
        /*11c8*/ 	.short	0x010a
        /*11ca*/ 	.byte	0x3f
	.zero		1


	//   ....[68]....
        /*11cc*/ 	.word	0x00034e90
        /*11d0*/ 	.word	0x00000003
        /*11d4*/ 	.word	0x00032440
        /*11d8*/ 	.short	0x010a
        /*11da*/ 	.byte	0x3f
	.zero		1


	//   ....[69]....
        /*11dc*/ 	.word	0x000350e0
        /*11e0*/ 	.word	0x00000003
        /*11e4*/ 	.word	0x00032460
        /*11e8*/ 	.short	0x010a
        /*11ea*/ 	.byte	0x3f
	.zero		1


	//   ....[70]....
        /*11ec*/ 	.word	0x00036530
        /*11f0*/ 	.word	0x00000000
        /*11f4*/ 	.word	0x00032420
        /*11f8*/ 	.short	0x010a
        /*11fa*/ 	.byte	0x3f
	.zero		1


	//   ....[71]....
        /*11fc*/ 	.word	0x000366e0
        /*1200*/ 	.word	0x00000006
        /*1204*/ 	.word	0x00000000
        /*1208*/ 	.short	0x010a
        /*120a*/ 	.byte	0x3f
	.zero		1


	//   ....[72]....
        /*120c*/ 	.word	0x00036750
        /*1210*/ 	.word	0x00000007
        /*1214*/ 	.word	0x00000000
        /*1218*/ 	.short	0x010a
        /*121a*/ 	.byte	0x3f
	.zero		1


	//   ....[73]....
        /*121c*/ 	.word	0x000367c0
        /*1220*/ 	.word	0x00000004
        /*1224*/ 	.word	0x00000000
        /*1228*/ 	.short	0x010a
        /*122a*/ 	.byte	0x3f
	.zero		1


	//   ....[74]....
        /*122c*/ 	.word	0x000367f0
        /*1230*/ 	.word	0x00000003
        /*1234*/ 	.word	0x00000000
        /*1238*/ 	.short	0x010a
        /*123a*/ 	.byte	0x3f
	.zero		1


	//   ....[75]....
        /*123c*/ 	.word	0x00036850
        /*1240*/ 	.word	0x00000058
        /*1244*/ 	.word	0x00032490
        /*1248*/ 	.short	0x010a
        /*124a*/ 	.byte	0x3f
	.zero		1


	//   ....[76]....
        /*124c*/ 	.word	0x000368a0
        /*1250*/ 	.word	0x00000058
        /*1254*/ 	.word	0x00032490
        /*1258*/ 	.short	0x010a
        /*125a*/ 	.byte	0x3f
	.zero		1


	//   ....[77]....
        /*125c*/ 	.word	0x000368f0
        /*1260*/ 	.word	0x00000058
        /*1264*/ 	.word	0x00032490
        /*1268*/ 	.short	0x010a
        /*126a*/ 	.byte	0x3f
	.zero		1


	//   ....[78]....
        /*126c*/ 	.word	0x00036940
        /*1270*/ 	.word	0x00000058
        /*1274*/ 	.word	0x000324b0
        /*1278*/ 	.short	0x010a
        /*127a*/ 	.byte	0x3f
	.zero		1


	//   ....[79]....
        /*127c*/ 	.word	0x00036db0
        /*1280*/ 	.word	0x00000090
        /*1284*/ 	.word	0x00032400
        /*1288*/ 	.short	0x010a
        /*128a*/ 	.byte	0x3f
	.zero		1


	//   ....[80]....
        /*128c*/ 	.word	0x00037380
        /*1290*/ 	.word	0x00000090
        /*1294*/ 	.word	0x00032400
        /*1298*/ 	.short	0x010a
        /*129a*/ 	.byte	0x3f
	.zero		1


	//   ....[81]....
        /*129c*/ 	.word	0x000373d0
        /*12a0*/ 	.word	0x00000002
        /*12a4*/ 	.word	0x00000000
        /*12a8*/ 	.short	0x010a
        /*12aa*/ 	.byte	0x3f
	.zero		1


	//   ....[82]....
        /*12ac*/ 	.word	0x00037420
        /*12b0*/ 	.word	0x00000004
        /*12b4*/ 	.word	0x00000000
        /*12b8*/ 	.short	0x010a
        /*12ba*/ 	.byte	0x3f
	.zero		1


	//   ....[83]....
        /*12bc*/ 	.word	0x00037470
        /*12c0*/ 	.word	0x00000000
        /*12c4*/ 	.word	0x00000000
        /*12c8*/ 	.short	0x010a
        /*12ca*/ 	.byte	0x3f
	.zero		1


	//   ....[84]....
        /*12cc*/ 	.word	0x000374c0
        /*12d0*/ 	.word	0x00000006
        /*12d4*/ 	.word	0x00000000
        /*12d8*/ 	.short	0x010a
        /*12da*/ 	.byte	0x3f
	.zero		1


	//   ....[85]....
        /*12dc*/ 	.word	0x00037510
        /*12e0*/ 	.word	0x00000006
        /*12e4*/ 	.word	0x00000000
        /*12e8*/ 	.short	0x010a
        /*12ea*/ 	.byte	0x3f
	.zero		1


	//   ....[86]....
        /*12ec*/ 	.word	0x00037560
        /*12f0*/ 	.word	0x00000006
        /*12f4*/ 	.word	0x00000000
        /*12f8*/ 	.short	0x010a
        /*12fa*/ 	.byte	0x3f
	.zero		1


	//   ....[87]....
        /*12fc*/ 	.word	0x00037b40
        /*1300*/ 	.word	0x00000005
        /*1304*/ 	.word	0x00032420
        /*1308*/ 	.short	0x010a
        /*130a*/ 	.byte	0x3f
	.zero		1


	//   ....[88]....
        /*130c*/ 	.word	0x00037b90
        /*1310*/ 	.word	0x00000004
        /*1314*/ 	.word	0x000324a0
        /*1318*/ 	.short	0x010a
        /*131a*/ 	.byte	0x3f
	.zero		1


	//   ....[89]....
        /*131c*/ 	.word	0x00037be0
        /*1320*/ 	.word	0x00000004
        /*1324*/ 	.word	0x000324c0
        /*1328*/ 	.short	0x010a
        /*132a*/ 	.byte	0x3f
	.zero		1


	//   ....[90]....
        /*132c*/ 	.word	0x00037c30
        /*1330*/ 	.word	0x00000005
        /*1334*/ 	.word	0x000324a0
        /*1338*/ 	.short	0x010a
        /*133a*/ 	.byte	0x3f
	.zero		1


	//   ....[91]....
        /*133c*/ 	.word	0x00037c80
        /*1340*/ 	.word	0x00000005
        /*1344*/ 	.word	0x000324c0
        /*1348*/ 	.short	0x010a
        /*134a*/ 	.byte	0x3f
	.zero		1


	//   ....[92]....
        /*134c*/ 	.word	0x00037e20
        /*1350*/ 	.word	0x00000000
        /*1354*/ 	.word	0x00032440
        /*1358*/ 	.short	0x010a
        /*135a*/ 	.byte	0x3f
	.zero		1


	//   ....[93]....
        /*135c*/ 	.word	0x00039780
        /*1360*/ 	.word	0x00000002
        /*1364*/ 	.word	0x00032420
        /*1368*/ 	.short	0x010a
        /*136a*/ 	.byte	0x3f
	.zero		1


	//   ....[94]....
        /*136c*/ 	.word	0x000397d0
        /*1370*/ 	.word	0x00000002
        /*1374*/ 	.word	0x00032460
        /*1378*/ 	.short	0x010a
        /*137a*/ 	.byte	0x3f
	.zero		1


	//   ....[95]....
        /*137c*/ 	.word	0x00039820
        /*1380*/ 	.word	0x00000002
        /*1384*/ 	.word	0x00032440
        /*1388*/ 	.short	0x010a
        /*138a*/ 	.byte	0x3f
	.zero		1


	//   ....[96]....
        /*138c*/ 	.word	0x00039870
        /*1390*/ 	.word	0x00000002
        /*1394*/ 	.word	0x00032460
        /*1398*/ 	.short	0x010a
        /*139a*/ 	.byte	0x3f
	.zero		1


	//   ....[97]....
        /*139c*/ 	.word	0x000398c0
        /*13a0*/ 	.word	0x00000003
        /*13a4*/ 	.word	0x00032440
        /*13a8*/ 	.short	0x010a
        /*13aa*/ 	.byte	0x3f
	.zero		1


	//   ....[98]....
        /*13ac*/ 	.word	0x00039910
        /*13b0*/ 	.word	0x00000003
        /*13b4*/ 	.word	0x00032460
        /*13b8*/ 	.short	0x010a
        /*13ba*/ 	.byte	0x3f
	.zero		1


	//   ....[99]....
        /*13bc*/ 	.word	0x00039960
        /*13c0*/ 	.word	0x00000003
        /*13c4*/ 	.word	0x00032440
        /*13c8*/ 	.short	0x010a
        /*13ca*/ 	.byte	0x3f
	.zero		1


	//   ....[100]....
        /*13cc*/ 	.word	0x000399b0
        /*13d0*/ 	.word	0x00000003
        /*13d4*/ 	.word	0x00032460
        /*13d8*/ 	.short	0x010a
        /*13da*/ 	.byte	0x3f
	.zero		1


	//   ....[101]....
        /*13dc*/ 	.word	0x0003a410
        /*13e0*/ 	.word	0x00000000
        /*13e4*/ 	.word	0x00032420
        /*13e8*/ 	.short	0x010a
        /*13ea*/ 	.byte	0x3f
	.zero		1


	//   ....[102]....
        /*13ec*/ 	.word	0x0003a5b0
        /*13f0*/ 	.word	0x00000006
        /*13f4*/ 	.word	0x00000000
        /*13f8*/ 	.short	0x010a
        /*13fa*/ 	.byte	0x3f
	.zero		1


	//   ....[103]....
        /*13fc*/ 	.word	0x0003a600
        /*1400*/ 	.word	0x00000007
        /*1404*/ 	.word	0x00000000
        /*1408*/ 	.short	0x010a
        /*140a*/ 	.byte	0x3f
	.zero		1


	//   ....[104]....
        /*140c*/ 	.word	0x0003a650
        /*1410*/ 	.word	0x00000004
        /*1414*/ 	.word	0x00000000
        /*1418*/ 	.short	0x010a
        /*141a*/ 	.byte	0x3f
	.zero		1


	//   ....[105]....
        /*141c*/ 	.word	0x0003a7f0
        /*1420*/ 	.word	0x0000000a
        /*1424*/ 	.word	0x00000000
        /*1428*/ 	.short	0x010a
        /*142a*/ 	.byte	0x3f
	.zero		1


	//   ....[106]....
        /*142c*/ 	.word	0x0003a8f0
        /*1430*/ 	.word	0x00000008
        /*1434*/ 	.word	0x00000000
        /*1438*/ 	.short	0x010a
        /*143a*/ 	.byte	0x3f
	.zero		1


	//   ....[107]....
        /*143c*/ 	.word	0x0003ad10
        /*1440*/ 	.word	0x00000004
        /*1444*/ 	.word	0x00032410
        /*1448*/ 	.short	0x010a
        /*144a*/ 	.byte	0x3f
	.zero		1


	//   ....[108]....
        /*144c*/ 	.word	0x0003ae30
        /*1450*/ 	.word	0x0000000a
        /*1454*/ 	.word	0x00000000
        /*1458*/ 	.short	0x010a
        /*145a*/ 	.byte	0x3f
	.zero		1


	//   ....[109]....
        /*145c*/ 	.word	0x0003af30
        /*1460*/ 	.word	0x00000008
        /*1464*/ 	.word	0x00000000
        /*1468*/ 	.short	0x010a
        /*146a*/ 	.byte	0x3f
	.zero		1


	//   ....[110]....
        /*146c*/ 	.word	0x0003bcc0
        /*1470*/ 	.word	0x0000000b
        /*1474*/ 	.word	0x00000000
        /*1478*/ 	.short	0x0101
        /*147a*/ 	.byte	0x3f
	.zero		1


	//   ....[111]....
        /*147c*/ 	.word	0x00045c00
        /*1480*/ 	.word	0x00000000
        /*1484*/ 	.word	0x00000000
        /*1488*/ 	.short	0x0101
        /*148a*/ 	.byte	0x3f
	.zero		1


	//   ....[112]....
        /*148c*/ 	.word	0x00045c30
        /*1490*/ 	.word	0x00000008
        /*1494*/ 	.word	0x00000000
        /*1498*/ 	.short	0x010a
        /*149a*/ 	.byte	0x3f
	.zero		1


	//   ....[113]....
        /*149c*/ 	.word	0x00045c80
        /*14a0*/ 	.word	0x00000004
        /*14a4*/ 	.word	0x00032410
        /*14a8*/ 	.short	0x010a
        /*14aa*/ 	.byte	0x3f
	.zero		1


	//   ....[114]....
        /*14ac*/ 	.word	0x00045cd0
        /*14b0*/ 	.word	0x00000008
        /*14b4*/ 	.word	0x00000000
        /*14b8*/ 	.short	0x010a
        /*14ba*/ 	.byte	0x3f
	.zero		1


	//----- nvinfo : EIATTR_NUM_MBARRIERS
	.align		4
.L_1479:
        /*14bc*/ 	.byte	0x03, 0x38
        /*14be*/ 	.short	0x0017


	//----- nvinfo : EIATTR_EXIT_INSTR_OFFSETS
	.align		4
        /*14c0*/ 	.byte	0x04, 0x1c
        /*14c2*/ 	.short	(.L_1481 - .L_1480)


	//   ....[0]....
.L_1480:
        /*14c4*/ 	.word	0x00036840


	//----- nvinfo : EIATTR_MAX_THREADS
	.align		4
.L_1481:
        /*14c8*/ 	.byte	0x04, 0x05
        /*14ca*/ 	.short	(.L_1483 - .L_1482)
.L_1482:
        /*14cc*/ 	.word	0x00000180
        /*14d0*/ 	.word	0x00000001
        /*14d4*/ 	.word	0x00000001


	//----- nvinfo : EIATTR_CRS_STACK_SIZE
	.align		4
.L_1483:
        /*14d8*/ 	.byte	0x04, 0x1e
        /*14da*/ 	.short	(.L_1485 - .L_1484)
.L_1484:
        /*14dc*/ 	.word	0x00000000


	//----- nvinfo : EIATTR_CBANK_PARAM_SIZE
	.align		4
.L_1485:
        /*14e0*/ 	.byte	0x03, 0x19
        /*14e2*/ 	.short	0x0bf0


	//----- nvinfo : EIATTR_PARAM_CBANK
	.align		4
        /*14e4*/ 	.byte	0x04, 0x0a
        /*14e6*/ 	.short	(.L_1487 - .L_1486)
	.align		4
.L_1486:
        /*14e8*/ 	.word	index@(.nv.constant0._ZN7cutlass13device_kernelIN5flash11enable_sm90INS1_16FlashAttnFwdSm90INS1_25CollectiveMainloopFwdSm90ILi2EN4cute5tupleIJNS5_1CILi1EEES8_S8_EEENS6_IJNS7_ILi128EEENS7_ILi96EEENS7_ILi64EEEEEELi256ENS_10bfloat16_tEfNS_4arch4Sm90ELb0ELb1ELb0ELb1ELb0ELb1ELb1ELb1ELb0ELb1ELb0ELb0EEENS1_21CollectiveEpilogueFwdINS6_IJSA_NS7_ILi256EEESB_EEES9_SE_SG_Li256ELb1ELb1ELb0ELb0EEENS1_36VarlenDynamicPersistentTileSchedulerILi128ELi96ELi256ELi128ELb0ELb1ELb1ELb1ELb0ELb1EEEEEEEEEvNT_6ParamsE)
        /*14ec*/ 	.short	0x0210
        /*14ee*/ 	.short	0x0bf0


	//----- nvinfo : EIATTR_SW_WAR
	.align		4
.L_1487:
        /*14f0*/ 	.byte	0x04, 0x36
        /*14f2*/ 	.short	(.L_1489 - .L_1488)
.L_1488:
        /*14f4*/ 	.word	0x00000008
.L_1489:


//--------------------- .nv.info._ZN7cutlass13device_kernelIN5flash11enable_sm90INS1_16FlashAttnFwdSm90INS1_25CollectiveMainloopFwdSm90ILi2EN4cute5tupleIJNS5_1CILi1EEES8_S8_EEENS6_IJNS7_ILi128EEENS7_ILi96EEENS7_ILi64EEEEEELi256ENS_10bfloat16_tEfNS_4arch4Sm90ELb1ELb0ELb0ELb0ELb0ELb0ELb0ELb1ELb0ELb1ELb0ELb0EEENS1_21CollectiveEpilogueFwdINS6_IJSA_NS7_ILi256EEESB_EEES9_SE_SG_Li256ELb0ELb1ELb0ELb0EEENS1_30DynamicPersistentTileSchedulerILi256ELi128ELb0ELb1ELb1EEEEEEEEEvNT_6ParamsE --------------------------
	.section	.nv.info._ZN7cutlass13device_kernelIN5flash11enable_sm90INS1_16FlashAttnFwdSm90INS1_25CollectiveMainloopFwdSm90ILi2EN4cute5tupleIJNS5_1CILi1EEES8_S8_EEENS6_IJNS7_ILi128EEENS7_ILi96EEENS7_ILi64EEEEEELi256ENS_10bfloat16_tEfNS_4arch4Sm90ELb1ELb0ELb0ELb0ELb0ELb0ELb0ELb1ELb0ELb1ELb0ELb0EEENS1_21CollectiveEpilogueFwdINS6_IJSA_NS7_ILi256EEESB_EEES9_SE_SG_Li256ELb0ELb1ELb0ELb0EEENS1_30DynamicPersistentTileSchedulerILi256ELi128ELb0ELb1ELb1EEEEEEEEEvNT_6ParamsE,"",@"SHT_CUDA_INFO"
	.sectionflags	@""
	.align	4


	//----- nvinfo : EIATTR_CUDA_API_VERSION
	.align		4
        /*0000*/ 	.byte	0x04, 0x37
        /*0002*/ 	.short	(.L_1491 - .L_1490)
.L_1490:
        /*0004*/ 	.word	0x00000082


	//----- nvinfo : EIATTR_KPARAM_INFO
	.align		4
.L_1491:
        /*0008*/ 	.byte	0x04, 0x17
        /*000a*/ 	.short	(.L_1493 - .L_1492)
.L_1492:
        /*000c*/ 	.word	0x00000000
        /*0010*/ 	.short	0x0000
        /*0012*/ 	.short	0x0070
        /*0014*/ 	.byte	0x00, 0xf0, 0x01, 0x2a


	//----- nvinfo : EIATTR_SPARSE_MMA_MASK
	.align		4
.L_1493:
        /*0018*/ 	.byte	0x03, 0x50
        /*001a*/ 	.short	0x0000


	//----- nvinfo : EIATTR_MAXREG_COUNT
	.align		4
        /*001c*/ 	.byte	0x03, 0x1b
        /*001e*/ 	.short	0x00a8


	//----- nvinfo : EIATTR_NUM_BARRIERS
	.align		4
        /*0020*/ 	.byte	0x02, 0x4c
        /*0022*/ 	.byte	0x10
	.zero		1


	//----- nvinfo : EIATTR_EXTERNS
	.align		4
        /*0024*/ 	.byte	0x04, 0x0f
        /*0026*/ 	.short	(.L_1495 - .L_1494)


	//   ....[0]....
	.align		4
.L_1494:
        /*0028*/ 	.word	index@(__assertfail)


	//----- nvinfo : EIATTR_ANNOTATIONS
	.align		4
.L_1495:
        /*002c*/ 	.byte	0x04, 0x55
        /*002e*/ 	.short	(.L_1497 - .L_1496)


	//   ....[0]....
.L_1496:
        /* <DEDUP_REMOVED lines=24> */


	//----- nvinfo : EIATTR_MERCURY_ISA_VERSION
	.align		4
.L_1497:
        /*01a0*/ 	.byte	0x03, 0x5f
        /*01a2*/ 	.short	0x0101


	//----- nvinfo : EIATTR_INT_WARP_WIDE_INSTR_OFFSETS
	.align		4
        /*01a4*/ 	.byte	0x04, 0x31
        /*01a6*/ 	.short	(.L_1499 - .L_1498)


	//   ....[0]....
.L_1498:
        /*01a8*/ 	.word	0x00000130


	//   ....[1]....
        /*01ac*/ 	.word	0x00000170


	//   ....[2]....
        /*01b0*/ 	.word	0x000001e0


	//   ....[3]....
        /*01b4*/ 	.word	0x0000b3e0


	//   ....[4]....
        /*01b8*/ 	.word	0x0000b470


	//   ....[5]....
        /*01bc*/ 	.word	0x0000edb0


	//   ....[6]....
        /*01c0*/ 	.word	0x0000ee40


	//----- nvinfo : EIATTR_COOP_GROUP_MASK_REGIDS
	.align		4
.L_1499:
        /*01c4*/ 	.byte	0x04, 0x29
        /*01c6*/ 	.short	(.L_1501 - .L_1500)


	//   ....[0]....
.L_1500:
        /*01c8*/ 	.word	0xffffffff


	//   ....[1]....
        /*01cc*/ 	.word	0xffffffff


	//   ....[2]....
        /*01d0*/ 	.word	0xffffffff


	//   ....[3]....
        /*01d4*/ 	.word	0xffffffff


	//   ....[4]....
        /*01d8*/ 	.word	0xffffffff


	//   ....[5]....
        /*01dc*/ 	.word	0xffffffff


	//   ....[6]....
        /*01e0*/ 	.word	0xffffffff


	//   ....[7]....
        /*01e4*/ 	.word	0xffffffff


	//   ....[8]....
        /*01e8*/ 	.word	0xffffffff


	//   ....[9]....
        /*01ec*/ 	.word	0xffffffff


	//   ....[10]....
        /*01f0*/ 	.word	0xffffffff


	//   ....[11]....
        /*01f4*/ 	.word	0xffffffff


	//   ....[12]....
        /*01f8*/ 	.word	0xffffffff


	//   ....[13]....
        /*01fc*/ 	.word	0xffffffff


	//   ....[14]....
        /*0200*/ 	.word	0xffffffff


	//   ....[15]....
        /*0204*/ 	.word	0xffffffff


	//   ....[16]....
        /*0208*/ 	.word	0xffffffff


	//   ....[17]....
        /*020c*/ 	.word	0xffffffff


	//   ....[18]....
        /*0210*/ 	.word	0xffffffff


	//   ....[19]....
        /*0214*/ 	.word	0xffffffff


	//   ....[20]....
        /*0218*/ 	.word	0xffffffff


	//   ....[21]....
        /*021c*/ 	.word	0xffffffff


	//   ....[22]....
        /*0220*/ 	.word	0xffffffff


	//   ....[23]....
        /*0224*/ 	.word	0xffffffff


	//   ....[24]....
        /*0228*/ 	.word	0xffffffff


	//   ....[25]....
        /*022c*/ 	.word	0xffffffff


	//   ....[26]....
        /*0230*/ 	.word	0xffffffff


	//   ....[27]....
        /*0234*/ 	.word	0xffffffff


	//   ....[28]....
        /*0238*/ 	.word	0xffffffff


	//   ....[29]....
        /*023c*/ 	.word	0xffffffff


	//   ....[30]....
        /*0240*/ 	.word	0xffffffff


	//   ....[31]....
        /*0244*/ 	.word	0xffffffff


	//   ....[32]....
        /*0248*/ 	.word	0xffffffff


	//   ....[33]....
        /*024c*/ 	.word	0xffffffff


	//   ....[34]....
        /*0250*/ 	.word	0xffffffff


	//   ....[35]....
        /*0254*/ 	.word	0xffffffff


	//   ....[36]....
        /*0258*/ 	.word	0xffffffff


	//   ....[37]....
        /*025c*/ 	.word	0xffffffff


	//   ....[38]....
        /*0260*/ 	.word	0xffffffff


	//   ....[39]....
        /*0264*/ 	.word	0xffffffff


	//   ....[40]....
        /*0268*/ 	.word	0xffffffff


	//   ....[41]....
        /*026c*/ 	.word	0xffffffff


	//   ....[42]....
        /*0270*/ 	.word	0xffffffff


	//   ....[43]....
        /*0274*/ 	.word	0xffffffff


	//   ....[44]....
        /*0278*/ 	.word	0xffffffff


	//   ....[45]....
        /*027c*/ 	.word	0xffffffff


	//   ....[46]....
        /*0280*/ 	.word	0xffffffff


	//   ....[47]....
        /*0284*/ 	.word	0xffffffff


	//   ....[48]....
        /*0288*/ 	.word	0xffffffff


	//   ....[49]....
        /*028c*/ 	.word	0xffffffff


	//   ....[50]....
        /*0290*/ 	.word	0xffffffff


	//   ....[51]....
        /*0294*/ 	.word	0xffffffff


	//   ....[52]....
        /*0298*/ 	.word	0xffffffff


	//   ....[53]....
        /*029c*/ 	.word	0xffffffff


	//   ....[54]....
        /*02a0*/ 	.word	0xffffffff


	//   ....[55]....
        /*02a4*/ 	.word	0xffffffff


	//   ....[56]....
        /*02a8*/ 	.word	0xffffffff


	//   ....[57]....
        /*02ac*/ 	.word	0xffffffff


	//   ....[58]....
        /*02b0*/ 	.word	0xffffffff


	//   ....[59]....
        /*02b4*/ 	.word	0xffffffff


	//   ....[60]....
        /*02b8*/ 	.word	0xffffffff


	//   ....[61]....
        /*02bc*/ 	.word	0xffffffff


	//   ....[62]....
        /*02c0*/ 	.word	0xffffffff


	//   ....[63]....
        /*02c4*/ 	.word	0xffffffff


	//   ....[64]....
        /*02c8*/ 	.word	0xffffffff


	//   ....[65]....
        /*02cc*/ 	.word	0xffffffff


	//   ....[66]....
        /*02d0*/ 	.word	0xffffffff


	//   ....[67]....
        /*02d4*/ 	.word	0xffffffff


	//   ....[68]....
        /*02d8*/ 	.word	0x0500000f


	//   ....[69]....
        /*02dc*/ 	.word	0x0500000f


	//   ....[70]....
        /*02e0*/ 	.word	0x0500000f


	//   ....[71]....
        /*02e4*/ 	.word	0x0500000f


	//   ....[72]....
        /*02e8*/ 	.word	0x0500000f


	//   ....[73]....
        /*02ec*/ 	.word	0x0500000f


	//   ....[74]....
        /*02f0*/ 	.word	0x0500000f


	//   ....[75]....
        /*02f4*/ 	.word	0x0500000f


	//   ....[76]....
        /*02f8*/ 	.word	0x0500000f


	//   ....[77]....
        /*02fc*/ 	.word	0x0500000f


	//   ....[78]....
        /*0300*/ 	.word	0x0500000f


	//   ....[79]....
        /*0304*/ 	.word	0x0500000f


	//   ....[80]....
        /*0308*/ 	.word	0x0500000f


	//   ....[81]....
        /*030c*/ 	.word	0x0500000f


	//   ....[82]....
        /*0310*/ 	.word	0x0500000f


	//   ....[83]....
        /*0314*/ 	.word	0x0500000f


	//   ....[84]....
        /*0318*/ 	.word	0x0500000f


	//   ....[85]....
        /*031c*/ 	.word	0x0500000f


	//   ....[86]....
        /*0320*/ 	.word	0x0500000f


	//----- nvinfo : EIATTR_COOP_GROUP_INSTR_OFFSETS
	.align		4
.L_1501:
        /*0324*/ 	.byte	0x04, 0x28
        /*0326*/ 	.short	(.L_1503 - .L_1502)


	//   ....[0]....
.L_1502:
        /*0328*/ 	.word	0x00000070


	//   ....[1]....
        /*032c*/ 	.word	0x00000140


	//   ....[2]....
        /*0330*/ 	.word	0x00000190


	//   ....[3]....
        /*0334*/ 	.word	0x000003c0


	//   ....[4]....
        /*0338*/ 	.word	0x00000520


	//   ....[5]....
        /*033c*/ 	.word	0x00000640


	//   ....[6]....
        /*0340*/ 	.word	0x000007a0


	//   ....[7]....
        /*0344*/ 	.word	0x000016b0


	//   ....[8]....
        /*0348*/ 	.word	0x00001c90


	//   ....[9]....
        /*034c*/ 	.word	0x00001ca0


	//   ....[10]....
        /*0350*/ 	.word	0x000022a0


	//   ....[11]....
        /*0354*/ 	.word	0x000023a0


	//   ....[12]....
        /*0358*/ 	.word	0x00002990


	//   ....[13]....
        /*035c*/ 	.word	0x000029f0


	//   ....[14]....
        /*0360*/ 	.word	0x00003980


	//   ....[15]....
        /*0364*/ 	.word	0x000039a0


	//   ....[16]....
        /*0368*/ 	.word	0x00003f60


	//   ....[17]....
        /*036c*/ 	.word	0x00004020


	//   ....[18]....
        /*0370*/ 	.word	0x00004600


	//   ....[19]....
        /*0374*/ 	.word	0x00004680


	//   ....[20]....
        /*0378*/ 	.word	0x00005fe0


	//   ....[21]....
        /*037c*/ 	.word	0x00006000


	//   ....[22]....
        /*0380*/ 	.word	0x00006660


	//   ....[23]....
        /*0384*/ 	.word	0x00006830


	//   ....[24]....
        /*0388*/ 	.word	0x000078c0


	//   ....[25]....
        /*038c*/ 	.word	0x00007940


	//   ....[26]....
        /*0390*/ 	.word	0x000079a0


	//   ....[27]....
        /*0394*/ 	.word	0x000079d0


	//   ....[28]....
        /*0398*/ 	.word	0x00009220


	//   ....[29]....
        /*039c*/ 	.word	0x000092b0


	//   ....[30]....
        /*03a0*/ 	.word	0x000092e0


	//   ....[31]....
        /*03a4*/ 	.word	0x00009310


	//   ....[32]....
        /*03a8*/ 	.word	0x00009b00


	//   ....[33]....
        /*03ac*/ 	.word	0x00009b20


	//   ....[34]....
        /*03b0*/ 	.word	0x00009c70


	//   ....[35]....
        /*03b4*/ 	.word	0x00009c90


	//   ....[36]....
        /*03b8*/ 	.word	0x00009dd0


	//   ....[37]....
        /*03bc*/ 	.word	0x00009df0


	//   ....[38]....
        /*03c0*/ 	.word	0x00009f40


	//   ....[39]....
        /*03c4*/ 	.word	0x00009f60


	//   ....[40]....
        /*03c8*/ 	.word	0x0000a660


	//   ....[41]....
        /*03cc*/ 	.word	0x0000a690


	//   ....[42]....
        /*03d0*/ 	.word	0x0000a7e0


	//   ....[43]....
        /*03d4*/ 	.word	0x0000a800


	//   ....[44]....
        /*03d8*/ 	.word	0x0000a940


	//   ....[45]....
        /*03dc*/ 	.word	0x0000a960


	//   ....[46]....
        /*03e0*/ 	.word	0x0000aab0


	//   ....[47]....
        /*03e4*/ 	.word	0x0000aad0


	//   ....[48]....
        /*03e8*/ 	.word	0x0000acb0


	//   ....[49]....
        /*03ec*/ 	.word	0x0000b9d0


	//   ....[50]....
        /*03f0*/ 	.word	0x0000c340


	//   ....[51]....
        /*03f4*/ 	.word	0x0000c380


	//   ....[52]....
        /*03f8*/ 	.word	0x0000c3b0


	//   ....[53]....
        /*03fc*/ 	.word	0x0000c3f0


	//   ....[54]....
        /*0400*/ 	.word	0x0000c490


	//   ....[55]....
        /*0404*/ 	.word	0x0000c4a0


	//   ....[56]....
        /*0408*/ 	.word	0x0000c510


	//   ....[57]....
        /*040c*/ 	.word	0x0000c520


	//   ....[58]....
        /*0410*/ 	.word	0x0000c590


	//   ....[59]....
        /*0414*/ 	.word	0x0000c5a0


	//   ....[60]....
        /*0418*/ 	.word	0x0000c610


	//   ....[61]....
        /*041c*/ 	.word	0x0000c620


	//   ....[62]....
        /*0420*/ 	.word	0x0000c690


	//   ....[63]....
        /*0424*/ 	.word	0x0000c6a0


	//   ....[64]....
        /*0428*/ 	.word	0x0000c6b0


	//   ....[65]....
        /*042c*/ 	.word	0x0000c6f0


	//   ....[66]....
        /*0430*/ 	.word	0x0000efa0


	//   ....[67]....
        /*0434*/ 	.word	0x0000f190


	//   ....[68]....
        /*0438*/ 	.word	0x0000f6c0


	//   ....[69]....
        /*043c*/ 	.word	0x0000f840


	//   ....[70]....
        /*0440*/ 	.word	0x0000f8a0


	//   ....[71]....
        /*0444*/ 	.word	0x0000f930


	//   ....[72]....
        /*0448*/ 	.word	0x0000fa30


	//   ....[73]....
        /*044c*/ 	.word	0x0000fab0


	//   ....[74]....
        /*0450*/ 	.word	0x0000fb80


	//   ....[75]....
        /*0454*/ 	.word	0x0000fc10


	//   ....[76]....
        /*0458*/ 	.word	0x0000fcf0


	//   ....[77]....
        /*045c*/ 	.word	0x0000fd50


	//   ....[78]....
        /*0460*/ 	.word	0x0000fe30


	//   ....[79]....
        /*0464*/ 	.word	0x0000fe90


	//   ....[80]....
        /*0468*/ 	.word	0x0000ff70


	//   ....[81]....
        /*046c*/ 	.word	0x0000ffd0


	//   ....[82]....
        /*0470*/ 	.word	0x000100a0


	//   ....[83]....
        /*0474*/ 	.word	0x00010100


	//   ....[84]....
        /*0478*/ 	.word	0x000101c0


	//   ....[85]....
        /*047c*/ 	.word	0x000104e0


	//   ....[86]....
        /*0480*/ 	.word	0x00010600


	//----- nvinfo : EIATTR_REG_RECONFIG
	.align		4
.L_1503:
        /*0484*/ 	.byte	0x01, 0x54
	.zero		2


	//----- nvinfo : EIATTR_SYSCALL_OFFSETS
	.align		4
        /*0488*/ 	.byte	0x04, 0x46
        /*048a*/ 	.short	(.L_1505 - .L_1504)


	//   ....[0]....
.L_1504:
        /*048c*/ 	.word	0x00001890


	//   ....[1]....
        /*0490*/ 	.word	0x0000b5e0


	//   ....[2]....
        /*0494*/ 	.word	0x0000b730


	//   ....[3]....
        /*0498*/ 	.word	0x0000b820


	//   ....[4]....
        /*049c*/ 	.word	0x0000bf50


	//----- nvinfo : EIATTR_MBARRIER_INSTR_OFFSETS
	.align		4
.L_1505:
        /*04a0*/ 	.byte	0x04, 0x39
        /*04a2*/ 	.short	(.L_1507 - .L_1506)


	//   ....[0]....
.L_1506:
        /*04a4*/ 	.word	0x00000270
        /*04a8*/ 	.word	0x000000ff
        /*04ac*/ 	.word	0x00022800
        /*04b0*/ 	.short	0x0100
        /*04b2*/ 	.byte	0x08
	.zero		1


	//   ....[1]....
        /*04b4*/ 	.word	0x00000280
        /*04b8*/ 	.word	0x000000ff
        /*04bc*/ 	.word	0x00022820
        /*04c0*/ 	.short	0x0100
        /*04c2*/ 	.byte	0x08
	.zero		1


	//   ....[2]....
        /*04c4*/ 	.word	0x00000370
        /*04c8*/ 	.word	0x000000ff
        /*04cc*/ 	.word	0x00022830
        /*04d0*/ 	.short	0x0100
        /*04d2*/ 	.byte	0x08
	.zero		1


	//   ....[3]....
        /*04d4*/ 	.word	0x00000380
        /*04d8*/ 	.word	0x000000ff
        /*04dc*/ 	.word	0x00022840
        /*04e0*/ 	.short	0x0100
        /*04e2*/ 	.byte	0x08
	.zero		1


	//   ....[4]....
        /*04e4*/ 	.word	0x00000390
        /*04e8*/ 	.word	0x000000ff
        /*04ec*/ 	.word	0x00022838
        /*04f0*/ 	.short	0x0100
        /*04f2*/ 	.byte	0x08
	.zero		1


	//   ....[5]....
        /*04f4*/ 	.word	0x000003a0
        /*04f8*/ 	.word	0x000000ff
        /*04fc*/ 	.word	0x00022848
        /*0500*/ 	.short	0x0100
        /*0502*/ 	.byte	0x08
	.zero		1


	//   ....[6]....
        /*0504*/ 	.word	0x000004d0
        /*0508*/ 	.word	0x000000ff
        /*050c*/ 	.word	0x00022850
        /*0510*/ 	.short	0x0100
        /*0512*/ 	.byte	0x08
	.zero		1


	//   ....[7]....
        /*0514*/ 	.word	0x000004e0
        /*0518*/ 	.word	0x000000ff
        /*051c*/ 	.word	0x00022860
        /*0520*/ 	.short	0x0100
        /*0522*/ 	.byte	0x08
	.zero		1


	//   ....[8]....
        /*0524*/ 	.word	0x000004f0
        /*0528*/ 	.word	0x000000ff
        /*052c*/ 	.word	0x00022858
        /*0530*/ 	.short	0x0100
        /*0532*/ 	.byte	0x08
	.zero		1


	//   ....[9]....
        /*0534*/ 	.word	0x00000500
        /*0538*/ 	.word	0x000000ff
        /*053c*/ 	.word	0x00022868
        /*0540*/ 	.short	0x0100
        /*0542*/ 	.byte	0x08
	.zero		1


	//   ....[10]....
        /*0544*/ 	.word	0x000005f0
        /*0548*/ 	.word	0x000000ff
        /*054c*/ 	.word	0x00022870
        /*0550*/ 	.short	0x0100
        /*0552*/ 	.byte	0x06
	.zero		1


	//   ....[11]....
        /*0554*/ 	.word	0x00000600
        /*0558*/ 	.word	0x000000ff
        /*055c*/ 	.word	0x00022880
        /*0560*/ 	.short	0x0100
        /*0562*/ 	.byte	0x06
	.zero		1


	//   ....[12]....
        /*0564*/ 	.word	0x00000610
        /*0568*/ 	.word	0x000000ff
        /*056c*/ 	.word	0x00022878
        /*0570*/ 	.short	0x0100
        /*0572*/ 	.byte	0x06
	.zero		1


	//   ....[13]....
        /*0574*/ 	.word	0x00000620
        /*0578*/ 	.word	0x000000ff
        /*057c*/ 	.word	0x00022888
        /*0580*/ 	.short	0x0100
        /*0582*/ 	.byte	0x06
	.zero		1


	//   ....[14]....
        /*0584*/ 	.word	0x00000750
        /*0588*/ 	.word	0x000000ff
        /*058c*/ 	.word	0x00022890
        /*0590*/ 	.short	0x0100
        /*0592*/ 	.byte	0x08
	.zero		1


	//   ....[15]....
        /*0594*/ 	.word	0x00000760
        /*0598*/ 	.word	0x000000ff
        /*059c*/ 	.word	0x000228a0
        /*05a0*/ 	.short	0x0100
        /*05a2*/ 	.byte	0x08
	.zero		1


	//   ....[16]....
        /*05a4*/ 	.word	0x00000770
        /*05a8*/ 	.word	0x000000ff
        /*05ac*/ 	.word	0x00022898
        /*05b0*/ 	.short	0x0100
        /*05b2*/ 	.byte	0x08
	.zero		1


	//   ....[17]....
        /*05b4*/ 	.word	0x00000780
        /*05b8*/ 	.word	0x000000ff
        /*05bc*/ 	.word	0x000228a8
        /*05c0*/ 	.short	0x0100
        /*05c2*/ 	.byte	0x08
	.zero		1


	//   ....[18]....
        /*05c4*/ 	.word	0x000008b0
        /*05c8*/ 	.word	0x000000ff
        /*05cc*/ 	.word	0x000228b0
        /*05d0*/ 	.short	0x0100
        /*05d2*/ 	.byte	0x08
	.zero		1


	//   ....[19]....
        /*05d4*/ 	.word	0x000008c0
        /*05d8*/ 	.word	0x000000ff
        /*05dc*/ 	.word	0x000228c0
        /*05e0*/ 	.short	0x0100
        /*05e2*/ 	.byte	0x08
	.zero		1


	//   ....[20]....
        /*05e4*/ 	.word	0x000008d0
        /*05e8*/ 	.word	0x000000ff
        /*05ec*/ 	.word	0x000228b8
        /*05f0*/ 	.short	0x0100
        /*05f2*/ 	.byte	0x08
	.zero		1


	//   ....[21]....
        /*05f4*/ 	.word	0x000008e0
        /*05f8*/ 	.word	0x000000ff
        /*05fc*/ 	.word	0x000228c8
        /*0600*/ 	.short	0x0100
        /*0602*/ 	.byte	0x08
	.zero		1


	//   ....[22]....
        /*0604*/ 	.word	0x00001940
        /*0608*/ 	.word	0x00000007
        /*060c*/ 	.word	0x00022800
        /*0610*/ 	.short	0x010a
        /*0612*/ 	.byte	0x3f
	.zero		1


	//   ....[23]....
        /*0614*/ 	.word	0x00001a10
        /*0618*/ 	.word	0x00000006
        /*061c*/ 	.word	0x00022830
        /*0620*/ 	.short	0x010a
        /*0622*/ 	.byte	0x3f
	.zero		1


	//   ....[24]....
        /*0624*/ 	.word	0x00001a50
        /*0628*/ 	.word	0x00000006
        /*062c*/ 	.word	0x00022830
        /*0630*/ 	.short	0x010a
        /*0632*/ 	.byte	0x3f
	.zero		1


	//   ....[25]....
        /*0634*/ 	.word	0x00002e40
        /*0638*/ 	.word	0x00000004
        /*063c*/ 	.word	0x00000000
        /*0640*/ 	.short	0x0101
        /*0642*/ 	.byte	0x3f
	.zero		1


	//   ....[26]....
        /*0644*/ 	.word	0x000032a0
        /*0648*/ 	.word	0x00000006
        /*064c*/ 	.word	0x00022850
        /*0650*/ 	.short	0x010a
        /*0652*/ 	.byte	0x3f
	.zero		1


	//   ....[27]....
        /*0654*/ 	.word	0x000032e0
        /*0658*/ 	.word	0x00000006
        /*065c*/ 	.word	0x00022850
        /*0660*/ 	.short	0x010a
        /*0662*/ 	.byte	0x3f
	.zero		1


	//   ....[28]....
        /*0664*/ 	.word	0x000036b0
        /*0668*/ 	.word	0x00000006
        /*066c*/ 	.word	0x00000000
        /*0670*/ 	.short	0x0101
        /*0672*/ 	.byte	0x3f
	.zero		1


	//   ....[29]....
        /*0674*/ 	.word	0x000037e0
        /*0678*/ 	.word	0x000000ff
        /*067c*/ 	.word	0x00022830
        /*0680*/ 	.short	0x010a
        /*0682*/ 	.byte	0x1a
	.zero		1


	//   ....[30]....
        /*0684*/ 	.word	0x00003820
        /*0688*/ 	.word	0x000000ff
        /*068c*/ 	.word	0x00022830
        /*0690*/ 	.short	0x010a
        /*0692*/ 	.byte	0x1a
	.zero		1


	//   ....[31]....
        /*0694*/ 	.word	0x00004be0
        /*0698*/ 	.word	0x00000004
        /*069c*/ 	.word	0x00000000
        /*06a0*/ 	.short	0x0101
        /*06a2*/ 	.byte	0x3f
	.zero		1


	//   ....[32]....
        /*06a4*/ 	.word	0x00005800
        /*06a8*/ 	.word	0x000000ff
        /*06ac*/ 	.word	0x00022850
        /*06b0*/ 	.short	0x010a
        /*06b2*/ 	.byte	0x1a
	.zero		1


	//   ....[33]....
        /*06b4*/ 	.word	0x00005840
        /*06b8*/ 	.word	0x000000ff
        /*06bc*/ 	.word	0x00022850
        /*06c0*/ 	.short	0x010a
        /*06c2*/ 	.byte	0x1a
	.zero		1


	//   ....[34]....
        /*06c4*/ 	.word	0x00005b50
        /*06c8*/ 	.word	0x000000b1
        /*06cc*/ 	.word	0x00000000
        /*06d0*/ 	.short	0x0101
        /*06d2*/ 	.byte	0x3f
	.zero		1


	//   ....[35]....
        /*06d4*/ 	.word	0x00005c90
        /*06d8*/ 	.word	0x000000ff
        /*06dc*/ 	.word	0x00022830
        /*06e0*/ 	.short	0x010a
        /*06e2*/ 	.byte	0x18
	.zero		1


	//   ....[36]....
        /*06e4*/ 	.word	0x00005cd0
        /*06e8*/ 	.word	0x000000ff
        /*06ec*/ 	.word	0x00022830
        /*06f0*/ 	.short	0x010a
        /*06f2*/ 	.byte	0x18
	.zero		1


	//   ....[37]....
        /*06f4*/ 	.word	0x00006ab0
        /*06f8*/ 	.word	0x0000009a
        /*06fc*/ 	.word	0x00000000
        /*0700*/ 	.short	0x0101
        /*0702*/ 	.byte	0x3f
	.zero		1


	//   ....[38]....
        /*0704*/ 	.word	0x00007560
        /*0708*/ 	.word	0x000000ff
        /*070c*/ 	.word	0x00022850
        /*0710*/ 	.short	0x010a
        /*0712*/ 	.byte	0x18
	.zero		1


	//   ....[39]....
        /*0714*/ 	.word	0x000075a0
        /*0718*/ 	.word	0x000000ff
        /*071c*/ 	.word	0x00022850
        /*0720*/ 	.short	0x010a
        /*0722*/ 	.byte	0x18
	.zero		1


	//   ....[40]....
        /*0724*/ 	.word	0x000078a0
        /*0728*/ 	.word	0x000000b7
        /*072c*/ 	.word	0x00000000
        /*0730*/ 	.short	0x0101
        /*0732*/ 	.byte	0x3f
	.zero		1


	//   ....[41]....
        /*0734*/ 	.word	0x00009af0
        /*0738*/ 	.word	0x000000cb
        /*073c*/ 	.word	0x00000000
        /*0740*/ 	.short	0x0101
        /*0742*/ 	.byte	0x3f
	.zero		1


	//   ....[42]....
        /*0744*/ 	.word	0x0000bc30
        /*0748*/ 	.word	0x00000003
        /*074c*/ 	.word	0x00022840
        /*0750*/ 	.short	0x010a
        /*0752*/ 	.byte	0x3f
	.zero		1


	//   ....[43]....
        /*0754*/ 	.word	0x0000c7d0
        /*0758*/ 	.word	0x00000011
        /*075c*/ 	.word	0x00022800
        /*0760*/ 	.short	0x0107
        /*0762*/ 	.byte	0x3f
	.zero		1


	//   ....[44]....
        /*0764*/ 	.word	0x0000c8c0
        /*0768*/ 	.word	0x00000011
        /*076c*/ 	.word	0x00022800
        /*0770*/ 	.short	0x0101
        /*0772*/ 	.byte	0x3f
	.zero		1


	//   ....[45]....
        /*0774*/ 	.word	0x0000c8e0
        /*0778*/ 	.word	0x00000011
        /*077c*/ 	.word	0x00022820
        /*0780*/ 	.short	0x010a
        /*0782*/ 	.byte	0x3f
	.zero		1


	//   ....[46]....
        /*0784*/ 	.word	0x0000c9c0
        /*0788*/ 	.word	0x00000002
        /*078c*/ 	.word	0x00022860
        /*0790*/ 	.short	0x010a
        /*0792*/ 	.byte	0x3f
	.zero		1


	//   ....[47]....
        /*0794*/ 	.word	0x0000d1e0
        /*0798*/ 	.word	0x00000003
        /*079c*/ 	.word	0x00022840
        /*07a0*/ 	.short	0x010a
        /*07a2*/ 	.byte	0x3f
	.zero		1


	//   ....[48]....
        /*07a4*/ 	.word	0x0000d400
        /*07a8*/ 	.word	0x00000003
        /*07ac*/ 	.word	0x00022860
        /*07b0*/ 	.short	0x010a
        /*07b2*/ 	.byte	0x3f
	.zero		1


	//   ....[49]....
        /*07b4*/ 	.word	0x0000dbe0
        /*07b8*/ 	.word	0x00000004
        /*07bc*/ 	.word	0x00022840
        /*07c0*/ 	.short	0x010a
        /*07c2*/ 	.byte	0x3f
	.zero		1


	//   ....[50]....
        /*07c4*/ 	.word	0x0000de00
        /*07c8*/ 	.word	0x00000004
        /*07cc*/ 	.word	0x00022860
        /*07d0*/ 	.short	0x010a
        /*07d2*/ 	.byte	0x3f
	.zero		1


	//   ....[51]....
        /*07d4*/ 	.word	0x0000e580
        /*07d8*/ 	.word	0x00000004
        /*07dc*/ 	.word	0x00022840
        /*07e0*/ 	.short	0x010a
        /*07e2*/ 	.byte	0x3f
	.zero		1


	//   ....[52]....
        /*07e4*/ 	.word	0x0000e7a0
        /*07e8*/ 	.word	0x00000004
        /*07ec*/ 	.word	0x00022860
        /*07f0*/ 	.short	0x010a
        /*07f2*/ 	.byte	0x3f
	.zero		1


	//   ....[53]....
        /*07f4*/ 	.word	0x0000f110
        /*07f8*/ 	.word	0x00000000
        /*07fc*/ 	.word	0x00022820
        /*0800*/ 	.short	0x010a
        /*0802*/ 	.byte	0x3f
	.zero		1


	//   ....[54]....
        /*0804*/ 	.word	0x0000f2e0
        /*0808*/ 	.word	0x00000006
        /*080c*/ 	.word	0x00000000
        /*0810*/ 	.short	0x010a
        /*0812*/ 	.byte	0x3f
	.zero		1


	//   ....[55]....
        /*0814*/ 	.word	0x0000f330
        /*0818*/ 	.word	0x00000003
        /*081c*/ 	.word	0x00000000
        /*0820*/ 	.short	0x010a
        /*0822*/ 	.byte	0x3f
	.zero		1


	//   ....[56]....
        /*0824*/ 	.word	0x0000f390
        /*0828*/ 	.word	0x00000012
        /*082c*/ 	.word	0x00000000
        /*0830*/ 	.short	0x010a
        /*0832*/ 	.byte	0x3f
	.zero		1


	//   ....[57]....
        /*0834*/ 	.word	0x0000f3c0
        /*0838*/ 	.word	0x00000003
        /*083c*/ 	.word	0x00000000
        /*0840*/ 	.short	0x010a
        /*0842*/ 	.byte	0x3f
	.zero		1


	//   ....[58]....
        /*0844*/ 	.word	0x0000f420
        /*0848*/ 	.word	0x00000007
        /*084c*/ 	.word	0x00022800
        /*0850*/ 	.short	0x010a
        /*0852*/ 	.byte	0x3f
	.zero		1


	//   ....[59]....
        /*0854*/ 	.word	0x0000f470
        /*0858*/ 	.word	0x00000006
        /*085c*/ 	.word	0x00022830
        /*0860*/ 	.short	0x010a
        /*0862*/ 	.byte	0x3f
	.zero		1


	//   ....[60]....
        /*0864*/ 	.word	0x0000f4c0
        /*0868*/ 	.word	0x00000006
        /*086c*/ 	.word	0x00022850
        /*0870*/ 	.short	0x010a
        /*0872*/ 	.byte	0x3f
	.zero		1


	//   ....[61]....
        /*0874*/ 	.word	0x0000f520
        /*0878*/ 	.word	0x00000003
        /*087c*/ 	.word	0x00022830
        /*0880*/ 	.short	0x010a
        /*0882*/ 	.byte	0x3f
	.zero		1


	//   ....[62]....
        /*0884*/ 	.word	0x0000f570
        /*0888*/ 	.word	0x000000b1
        /*088c*/ 	.word	0x00022850
        /*0890*/ 	.short	0x010a
        /*0892*/ 	.byte	0x3f
	.zero		1


	//   ....[63]....
        /*0894*/ 	.word	0x0000f5d0
        /*0898*/ 	.word	0x00000003
        /*089c*/ 	.word	0x00022830
        /*08a0*/ 	.short	0x010a
        /*08a2*/ 	.byte	0x3f
	.zero		1


	//   ....[64]....
        /*08a4*/ 	.word	0x0000f620
        /*08a8*/ 	.word	0x000000b7
        /*08ac*/ 	.word	0x00022850
        /*08b0*/ 	.short	0x010a
        /*08b2*/ 	.byte	0x3f
	.zero		1


	//   ....[65]....
        /*08b4*/ 	.word	0x0000f770
        /*08b8*/ 	.word	0x00000003
        /*08bc*/ 	.word	0x00022840
        /*08c0*/ 	.short	0x010a
        /*08c2*/ 	.byte	0x3f
	.zero		1


	//   ....[66]....
        /*08c4*/ 	.word	0x00010200
        /*08c8*/ 	.word	0x00000011
        /*08cc*/ 	.word	0x00022820
        /*08d0*/ 	.short	0x010a
        /*08d2*/ 	.byte	0x3f
	.zero		1


	//   ....[67]....
        /*08d4*/ 	.word	0x00010250
        /*08d8*/ 	.word	0x00000002
        /*08dc*/ 	.word	0x00022860
        /*08e0*/ 	.short	0x010a
        /*08e2*/ 	.byte	0x3f
	.zero		1


	//   ....[68]....
        /*08e4*/ 	.word	0x000102a0
        /*08e8*/ 	.word	0x00000003
        /*08ec*/ 	.word	0x00022840
        /*08f0*/ 	.short	0x010a
        /*08f2*/ 	.byte	0x3f
	.zero		1


	//   ....[69]....
        /*08f4*/ 	.word	0x000102f0
        /*08f8*/ 	.word	0x00000003
        /*08fc*/ 	.word	0x00022860
        /*0900*/ 	.short	0x010a
        /*0902*/ 	.byte	0x3f
	.zero		1


	//   ....[70]....
        /*0904*/ 	.word	0x00010340
        /*0908*/ 	.word	0x00000004
        /*090c*/ 	.word	0x00022840
        /*0910*/ 	.short	0x010a
        /*0912*/ 	.byte	0x3f
	.zero		1


	//   ....[71]....
        /*0914*/ 	.word	0x00010390
        /*0918*/ 	.word	0x00000004
        /*091c*/ 	.word	0x00022860
        /*0920*/ 	.short	0x010a
        /*0922*/ 	.byte	0x3f
	.zero		1


	//   ....[72]....
        /*0924*/ 	.word	0x000103e0
        /*0928*/ 	.word	0x00000004
        /*092c*/ 	.word	0x00022840
        /*0930*/ 	.short	0x010a
        /*0932*/ 	.byte	0x3f
	.zero		1


	//   ....[73]....
        /*0934*/ 	.word	0x00010430
        /*0938*/ 	.word	0x00000004
        /*093c*/ 	.word	0x00022860
        /*0940*/ 	.short	0x010a
        /*0942*/ 	.byte	0x3f
	.zero		1


	//   ....[74]....
        /*0944*/ 	.word	0x00010520
        /*0948*/ 	.word	0x00000000
        /*094c*/ 	.word	0x00022820
        /*0950*/ 	.short	0x010a
        /*0952*/ 	.byte	0x3f
	.zero		1


	//   ....[75]....
        /*0954*/ 	.word	0x000106c0
        /*0958*/ 	.word	0x00000006
        /*095c*/ 	.word	0x00000000
        /*0960*/ 	.short	0x010a
        /*0962*/ 	.byte	0x3f
	.zero		1


	//   ....[76]....
        /*0964*/ 	.word	0x00010710
        /*0968*/ 	.word	0x00000003
        /*096c*/ 	.word	0x00000000
        /*0970*/ 	.short	0x010a
        /*0972*/ 	.byte	0x3f
	.zero		1


	//   ....[77]....
        /*0974*/ 	.word	0x00010760
        /*0978*/ 	.word	0x00000012
        /*097c*/ 	.word	0x00000000
        /*0980*/ 	.short	0x010a
        /*0982*/ 	.byte	0x3f
	.zero		1


	//----- nvinfo : EIATTR_NUM_MBARRIERS
	.align		4
.L_1507:
        /*0984*/ 	.byte	0x03, 0x38
        /*0986*/ 	.short	0x0016


	//----- nvinfo : EIATTR_EXIT_INSTR_OFFSETS
	.align		4
        /*0988*/ 	.byte	0x04, 0x1c
        /*098a*/ 	.short	(.L_1509 - .L_1508)


	//   ....[0]....
.L_1508:
        /*098c*/ 	.word	0x00000a40


	//   ....[1]....
        /*0990*/ 	.word	0x0000ac50


	//   ....[2]....
        /*0994*/ 	.word	0x0000f410


	//----- nvinfo : EIATTR_MAX_THREADS
	.align		4
.L_1509:
        /*0998*/ 	.byte	0x04, 0x05
        /*099a*/ 	.short	(.L_1511 - .L_1510)
.L_1510:
        /*099c*/ 	.word	0x00000180
        /*09a0*/ 	.word	0x00000001
        /*09a4*/ 	.word	0x00000001


	//----- nvinfo : EIATTR_CRS_STACK_SIZE
	.align		4
.L_1511:
        /*09a8*/ 	.byte	0x04, 0x1e
        /*09aa*/ 	.short	(.L_1513 - .L_1512)
.L_1512:
        /*09ac*/ 	.word	0x00000000


	//----- nvinfo : EIATTR_CBANK_PARAM_SIZE
	.align		4
.L_1513:
        /*09b0*/ 	.byte	0x03, 0x19
        /*09b2*/ 	.short	0x0af0


	//----- nvinfo : EIATTR_PARAM_CBANK
	.align		4
        /*09b4*/ 	.byte	0x04, 0x0a
        /*09b6*/ 	.short	(.L_1515 - .L_1514)
	.align		4
.L_1514:
        /*09b8*/ 	.word	index@(.nv.constant0._ZN7cutlass13device_kernelIN5flash11enable_sm90INS1_16FlashAttnFwdSm90INS1_25CollectiveMainloopFwdSm90ILi2EN4cute5tupleIJNS5_1CILi1EEES8_S8_EEENS6_IJNS7_ILi128EEENS7_ILi96EEENS7_ILi64EEEEEELi256ENS_10bfloat16_tEfNS_4arch4Sm90ELb1ELb0ELb0ELb0ELb0ELb0ELb0ELb1ELb0ELb1ELb0ELb0EEENS1_21CollectiveEpilogueFwdINS6_IJSA_NS7_ILi256EEESB_EEES9_SE_SG_Li256ELb0ELb1ELb0ELb0EEENS1_30DynamicPersistentTileSchedulerILi256ELi128ELb0ELb1ELb1EEEEEEEEEvNT_6ParamsE)
        /*09bc*/ 	.short	0x0210
        /*09be*/ 	.short	0x0af0


	//----- nvinfo : EIATTR_SW_WAR
	.align		4
.L_1515:
        /*09c0*/ 	.byte	0x04, 0x36
        /*09c2*/ 	.short	(.L_1517 - .L_1516)
.L_1516:
        /*09c4*/ 	.word	0x00000008
.L_1517:


//--------------------- .nv.info._ZN7cutlass13device_kernelIN5flash11enable_sm90INS1_16FlashAttnFwdSm90INS1_25CollectiveMainloopFwdSm90ILi2EN4cute5tupleIJNS5_1CILi1EEES8_S8_EEENS6_IJNS7_ILi128EEENS7_ILi96EEENS7_ILi64EEEEEELi256ENS_10bfloat16_tEfNS_4arch4Sm90ELb1ELb0ELb0ELb0ELb0ELb0ELb1ELb1ELb0ELb1ELb0ELb0EEENS1_21CollectiveEpilogueFwdINS6_IJSA_NS7_ILi256EEESB_EEES9_SE_SG_Li256ELb0ELb1ELb0ELb0EEENS1_30DynamicPersistentTileSchedulerILi256ELi128ELb0ELb1ELb1EEEEEEEEEvNT_6ParamsE --------------------------
	.section	.nv.info._ZN7cutlass13device_kernelIN5flash11enable_sm90INS1_16FlashAttnFwdSm90INS1_25CollectiveMainloopFwdSm90ILi2EN4cute5tupleIJNS5_1CILi1EEES8_S8_EEENS6_IJNS7_ILi128EEENS7_ILi96EEENS7_ILi64EEEEEELi256ENS_10bfloat16_tEfNS_4arch4Sm90ELb1ELb0ELb0ELb0ELb0ELb0ELb1ELb1ELb0ELb1ELb0ELb0EEENS1_21CollectiveEpilogueFwdINS6_IJSA_NS7_ILi256EEESB_EEES9_SE_SG_Li256ELb0ELb1ELb0ELb0EEENS1_30DynamicPersistentTileSchedulerILi256ELi128ELb0ELb1ELb1EEEEEEEEEvNT_6ParamsE,"",@"SHT_CUDA_INFO"
	.sectionflags	@""
	.align	4


	//----- nvinfo : EIATTR_CUDA_API_VERSION
	.align		4
        /*0000*/ 	.byte	0x04, 0x37
        /*0002*/ 	.short	(.L_1519 - .L_1518)
.L_1518:
        /*0004*/ 	.word	0x00000082


	//----- nvinfo : EIATTR_KPARAM_INFO
	.align		4
.L_1519:
        /*0008*/ 	.byte	0x04, 0x17
        /*000a*/ 	.short	(.L_1521 - .L_1520)
.L_1520:
        /*000c*/ 	.word	0x00000000
        /*0010*/ 	.short	0x0000
        /*0012*/ 	.short	0x0070
        /*0014*/ 	.byte	0x00, 0xf0, 0x01, 0x2e


	//----- nvinfo : EIATTR_SPARSE_MMA_MASK
	.align		4
.L_1521:
        /*0018*/ 	.byte	0x03, 0x50
        /*001a*/ 	.short	0x0000


	//----- nvinfo : EIATTR_MAXREG_COUNT
	.align		4
        /*001c*/ 	.byte	0x03, 0x1b
        /*001e*/ 	.short	0x00a8


	//----- nvinfo : EIATTR_NUM_BARRIERS
	.align		4
        /*0020*/ 	.byte	0x02, 0x4c
        /*0022*/ 	.byte	0x10
	.zero		1


	//----- nvinfo : EIATTR_EXTERNS
	.align		4
        /*0024*/ 	.byte	0x04, 0x0f
        /*0026*/ 	.short	(.L_1523 - .L_1522)


	//   ....[0]....
	.align		4
.L_1522:
        /*0028*/ 	.word	index@(__assertfail)


	//----- nvinfo : EIATTR_ANNOTATIONS
	.align		4
.L_1523:
        /*002c*/ 	.byte	0x04, 0x55
        /*002e*/ 	.short	(.L_1525 - .L_1524)


	//   ....[0]....
.L_1524:
        /* <DEDUP_REMOVED lines=42> */


	//----- nvinfo : EIATTR_MERCURY_ISA_VERSION
	.align		4
.L_1525:
        /*02b8*/ 	.byte	0x03, 0x5f
        /*02ba*/ 	.short	0x0101


	//----- nvinfo : EIATTR_INT_WARP_WIDE_INSTR_OFFSETS
	.align		4
        /*02bc*/ 	.byte	0x04, 0x31
        /*02be*/ 	.short	(.L_1527 - .L_1526)


	//   ....[0]....
.L_1526:
        /*02c0*/ 	.word	0x00000130


	//   ....[1]....
        /*02c4*/ 	.word	0x00000170


	//   ....[2]....
        /*02c8*/ 	.word	0x000001e0


	//   ....[3]....
        /*02cc*/ 	.word	0x000001f0


	//   ....[4]....
        /*02d0*/ 	.word	0x0000cab0


	//   ....[5]....
        /*02d4*/ 	.word	0x0000cb40


	//   ....[6]....
        /*02d8*/ 	.word	0x000110d0


	//   ....[7]....
        /*02dc*/ 	.word	0x00011160


	//----- nvinfo : EIATTR_COOP_GROUP_MASK_REGIDS
	.align		4
.L_1527:
        /*02e0*/ 	.byte	0x04, 0x29
        /*02e2*/ 	.short	(.L_1529 - .L_1528)


	//   ....[0]....
.L_1528:
        /*02e4*/ 	.word	0xffffffff


	//   ....[1]....
        /*02e8*/ 	.word	0xffffffff


	//   ....[2]....
        /*02ec*/ 	.word	0xffffffff


	//   ....[3]....
        /*02f0*/ 	.word	0xffffffff


	//   ....[4]....
        /*02f4*/ 	.word	0xffffffff


	//   ....[5]....
        /*02f8*/ 	.word	0xffffffff


	//   ....[6]....
        /*02fc*/ 	.word	0xffffffff


	//   ....[7]....
        /*0300*/ 	.word	0xffffffff


	//   ....[8]....
        /*0304*/ 	.word	0xffffffff


	//   ....[9]....
        /*0308*/ 	.word	0xffffffff


	//   ....[10]....
        /*030c*/ 	.word	0xffffffff


	//   ....[11]....
        /*0310*/ 	.word	0xffffffff


	//   ....[12]....
        /*0314*/ 	.word	0xffffffff


	//   ....[13]....
        /*0318*/ 	.word	0xffffffff


	//   ....[14]....
        /*031c*/ 	.word	0xffffffff


	//   ....[15]....
        /*0320*/ 	.word	0xffffffff


	//   ....[16]....
        /*0324*/ 	.word	0xffffffff


	//   ....[17]....
        /*0328*/ 	.word	0xffffffff


	//   ....[18]....
        /*032c*/ 	.word	0xffffffff


	//   ....[19]....
        /*0330*/ 	.word	0xffffffff


	//   ....[20]....
        /*0334*/ 	.word	0xffffffff


	//   ....[21]....
        /*0338*/ 	.word	0xffffffff


	//   ....[22]....
        /*033c*/ 	.word	0xffffffff


	//   ....[23]....
        /*0340*/ 	.word	0xffffffff


	//   ....[24]....
        /*0344*/ 	.word	0xffffffff


	//   ....[25]....
        /*0348*/ 	.word	0xffffffff


	//   ....[26]....
        /*034c*/ 	.word	0xffffffff


	//   ....[27]....
        /*0350*/ 	.word	0xffffffff


	//   ....[28]....
        /*0354*/ 	.word	0xffffffff


	//   ....[29]....
        /*0358*/ 	.word	0xffffffff


	//   ....[30]....
        /*035c*/ 	.word	0xffffffff


	//   ....[31]....
        /*0360*/ 	.word	0xffffffff


	//   ....[32]....
        /*0364*/ 	.word	0xffffffff


	//   ....[33]....
        /*0368*/ 	.word	0xffffffff


	//   ....[34]....
        /*036c*/ 	.word	0xffffffff


	//   ....[35]....
        /*0370*/ 	.word	0xffffffff


	//   ....[36]....
        /*0374*/ 	.word	0xffffffff


	//   ....[37]....
        /*0378*/ 	.word	0xffffffff


	//   ....[38]....
        /*037c*/ 	.word	0xffffffff


	//   ....[39]....
        /*0380*/ 	.word	0xffffffff


	//   ....[40]....
        /*0384*/ 	.word	0xffffffff


	//   ....[41]....
        /*0388*/ 	.word	0xffffffff


	//   ....[42]....
        /*038c*/ 	.word	0xffffffff


	//   ....[43]....
        /*0390*/ 	.word	0xffffffff


	//   ....[44]....
        /*0394*/ 	.word	0xffffffff


	//   ....[45]....
        /*0398*/ 	.word	0xffffffff


	//   ....[46]....
        /*039c*/ 	.word	0xffffffff


	//   ....[47]....
        /*03a0*/ 	.word	0xffffffff


	//   ....[48]....
        /*03a4*/ 	.word	0xffffffff


	//   ....[49]....
        /*03a8*/ 	.word	0xffffffff


	//   ....[50]....
        /*03ac*/ 	.word	0xffffffff


	//   ....[51]....
        /*03b0*/ 	.word	0xffffffff


	//   ....[52]....
        /*03b4*/ 	.word	0xffffffff


	//   ....[53]....
        /*03b8*/ 	.word	0xffffffff


	//   ....[54]....
        /*03bc*/ 	.word	0xffffffff


	//   ....[55]....
        /*03c0*/ 	.word	0xffffffff


	//   ....[56]....
        /*03c4*/ 	.word	0xffffffff


	//   ....[57]....
        /*03c8*/ 	.word	0xffffffff


	//   ....[58]....
        /*03cc*/ 	.word	0xffffffff


	//   ....[59]....
        /*03d0*/ 	.word	0xffffffff


	//   ....[60]....
        /*03d4*/ 	.word	0xffffffff


	//   ....[61]....
        /*03d8*/ 	.word	0xffffffff


	//   ....[62]....
        /*03dc*/ 	.word	0xffffffff


	//   ....[63]....
        /*03e0*/ 	.word	0xffffffff


	//   ....[64]....
        /*03e4*/ 	.word	0xffffffff


	//   ....[65]....
        /*03e8*/ 	.word	0xffffffff


	//   ....[66]....
        /*03ec*/ 	.word	0xffffffff


	//   ....[67]....
        /*03f0*/ 	.word	0xffffffff


	//   ....[68]....
        /*03f4*/ 	.word	0xffffffff


	//   ....[69]....
        /*03f8*/ 	.word	0xffffffff


	//   ....[70]....
        /*03fc*/ 	.word	0xffffffff


	//   ....[71]....
        /*0400*/ 	.word	0xffffffff


	//   ....[72]....
        /*0404*/ 	.word	0xffffffff


	//   ....[73]....
        /*0408*/ 	.word	0xffffffff


	//   ....[74]....
        /*040c*/ 	.word	0xffffffff


	//   ....[75]....
        /*0410*/ 	.word	0xffffffff


	//   ....[76]....
        /*0414*/ 	.word	0xffffffff


	//   ....[77]....
        /*0418*/ 	.word	0xffffffff


	//   ....[78]....
        /*041c*/ 	.word	0xffffffff


	//   ....[79]....
        /*0420*/ 	.word	0xffffffff


	//   ....[80]....
        /*0424*/ 	.word	0xffffffff


	//   ....[81]....
        /*0428*/ 	.word	0xffffffff


	//   ....[82]....
        /*042c*/ 	.word	0xffffffff


	//   ....[83]....
        /*0430*/ 	.word	0xffffffff


	//   ....[84]....
        /*0434*/ 	.word	0x0500000f


	//   ....[85]....
        /*0438*/ 	.word	0x0500000f


	//   ....[86]....
        /*043c*/ 	.word	0x0500000f


	//   ....[87]....
        /*0440*/ 	.word	0x0500000f


	//   ....[88]....
        /*0444*/ 	.word	0x0500000f


	//   ....[89]....
        /*0448*/ 	.word	0x0500000f


	//   ....[90]....
        /*044c*/ 	.word	0x0500000f


	//   ....[91]....
        /*0450*/ 	.word	0x0500000f


	//   ....[92]....
        /*0454*/ 	.word	0x0500000f


	//   ....[93]....
        /*0458*/ 	.word	0x0500000f


	//   ....[94]....
        /*045c*/ 	.word	0x0500000f


	//   ....[95]....
        /*0460*/ 	.word	0x0500000f


	//   ....[96]....
        /*0464*/ 	.word	0x0500000f


	//   ....[97]....
        /*0468*/ 	.word	0x0500000f


	//   ....[98]....
        /*046c*/ 	.word	0x0500000f


	//   ....[99]....
        /*0470*/ 	.word	0x0500000f


	//   ....[100]....
        /*0474*/ 	.word	0x0500000f


	//   ....[101]....
        /*0478*/ 	.word	0x0500000f


	//   ....[102]....
        /*047c*/ 	.word	0x0500000f


	//   ....[103]....
        /*0480*/ 	.word	0x0500000f


	//   ....[104]....
        /*0484*/ 	.word	0x0500000f


	//   ....[105]....
        /*0488*/ 	.word	0x0500000f


	//   ....[106]....
        /*048c*/ 	.word	0x0500000f


	//   ....[107]....
        /*0490*/ 	.word	0x0500000f


	//   ....[108]....
        /*0494*/ 	.word	0x0500000f


	//   ....[109]....
        /*0498*/ 	.word	0x0500000f


	//   ....[110]....
        /*049c*/ 	.word	0x0500000f


	//   ....[111]....
        /*04a0*/ 	.word	0x0500000f


	//   ....[112]....
        /*04a4*/ 	.word	0x0500000f


	//   ....[113]....
        /*04a8*/ 	.word	0x0500000f


	//   ....[114]....
        /*04ac*/ 	.word	0x0500000f


	//   ....[115]....
        /*04b0*/ 	.word	0x0500000f


	//   ....[116]....
        /*04b4*/ 	.word	0x0500000f


	//   ....[117]....
        /*04b8*/ 	.word	0x0500000f


	//   ....[118]....
        /*04bc*/ 	.word	0x0500000f


	//----- nvinfo : EIATTR_COOP_GROUP_INSTR_OFFSETS
	.align		4
.L_1529:
        /*04c0*/ 	.byte	0x04, 0x28
        /*04c2*/ 	.short	(.L_1531 - .L_1530)


	//   ....[0]....
.L_1530:
        /*04c4*/ 	.word	0x00000070


	//   ....[1]....
        /*04c8*/ 	.word	0x00000140


	//   ....[2]....
        /*04cc*/ 	.word	0x00000190


	//   ....[3]....
        /*04d0*/ 	.word	0x000003e0


	//   ....[4]....
        /*04d4*/ 	.word	0x00000540


	//   ....[5]....
        /*04d8*/ 	.word	0x00000660


	//   ....[6]....
        /*04dc*/ 	.word	0x000007c0


	//   ....[7]....
        /*04e0*/ 	.word	0x00001750


	//   ....[8]....
        /*04e4*/ 	.word	0x00002950


	//   ....[9]....
        /*04e8*/ 	.word	0x00002970


	//   ....[10]....
        /*04ec*/ 	.word	0x000032c0


	//   ....[11]....
        /*04f0*/ 	.word	0x000032e0


	//   ....[12]....
        /*04f4*/ 	.word	0x00003300


	//   ....[13]....
        /*04f8*/ 	.word	0x00003320


	//   ....[14]....
        /*04fc*/ 	.word	0x00004790


	//   ....[15]....
        /*0500*/ 	.word	0x000047c0


	//   ....[16]....
        /*0504*/ 	.word	0x000054e0


	//   ....[17]....
        /*0508*/ 	.word	0x00005500


	//   ....[18]....
        /*050c*/ 	.word	0x00005520


	//   ....[19]....
        /*0510*/ 	.word	0x00005540


	//   ....[20]....
        /*0514*/ 	.word	0x00007820


	//   ....[21]....
        /*0518*/ 	.word	0x00007880


	//   ....[22]....
        /*051c*/ 	.word	0x000078a0


	//   ....[23]....
        /*0520*/ 	.word	0x000078c0


	//   ....[24]....
        /*0524*/ 	.word	0x00008eb0


	//   ....[25]....
        /*0528*/ 	.word	0x00008ef0


	//   ....[26]....
        /*052c*/ 	.word	0x00008fa0


	//   ....[27]....
        /*0530*/ 	.word	0x00009000


	//   ....[28]....
        /*0534*/ 	.word	0x0000aa90


	//   ....[29]....
        /*0538*/ 	.word	0x0000ab10


	//   ....[30]....
        /*053c*/ 	.word	0x0000ab50


	//   ....[31]....
        /*0540*/ 	.word	0x0000ab80


	//   ....[32]....
        /*0544*/ 	.word	0x0000b100


	//   ....[33]....
        /*0548*/ 	.word	0x0000b140


	//   ....[34]....
        /*054c*/ 	.word	0x0000b2a0


	//   ....[35]....
        /*0550*/ 	.word	0x0000b2c0


	//   ....[36]....
        /*0554*/ 	.word	0x0000b400


	//   ....[37]....
        /*0558*/ 	.word	0x0000b420


	//   ....[38]....
        /*055c*/ 	.word	0x0000b570


	//   ....[39]....
        /*0560*/ 	.word	0x0000b590


	//   ....[40]....
        /*0564*/ 	.word	0x0000bcf0


	//   ....[41]....
        /*0568*/ 	.word	0x0000bd20


	//   ....[42]....
        /*056c*/ 	.word	0x0000be70


	//   ....[43]....
        /*0570*/ 	.word	0x0000be90


	//   ....[44]....
        /*0574*/ 	.word	0x0000bfd0


	//   ....[45]....
        /*0578*/ 	.word	0x0000bff0


	//   ....[46]....
        /*057c*/ 	.word	0x0000c140


	//   ....[47]....
        /*0580*/ 	.word	0x0000c160


	//   ....[48]....
        /*0584*/ 	.word	0x0000c360


	//   ....[49]....
        /*0588*/ 	.word	0x0000d0b0


	//   ....[50]....
        /*058c*/ 	.word	0x0000da10


	//   ....[51]....
        /*0590*/ 	.word	0x0000da40


	//   ....[52]....
        /*0594*/ 	.word	0x0000da60


	//   ....[53]....
        /*0598*/ 	.word	0x0000da90


	//   ....[54]....
        /*059c*/ 	.word	0x0000db60


	//   ....[55]....
        /*05a0*/ 	.word	0x0000dbc0


	//   ....[56]....
        /*05a4*/ 	.word	0x0000dbd0


	//   ....[57]....
        /*05a8*/ 	.word	0x0000dc70


	//   ....[58]....
        /*05ac*/ 	.word	0x0000dca0


	//   ....[59]....
        /*05b0*/ 	.word	0x0000dd20


	//   ....[60]....
        /*05b4*/ 	.word	0x0000dd50


	//   ....[61]....
        /*05b8*/ 	.word	0x0000ddd0


	//   ....[62]....
        /*05bc*/ 	.word	0x0000de00


	//   ....[63]....
        /*05c0*/ 	.word	0x0000de20


	//   ....[64]....
        /*05c4*/ 	.word	0x0000de70


	//   ....[65]....
        /*05c8*/ 	.word	0x0000de80


	//   ....[66]....
        /*05cc*/ 	.word	0x0000e5b0


	//   ....[67]....
        /*05d0*/ 	.word	0x0000e5c0


	//   ....[68]....
        /*05d4*/ 	.word	0x0000e600


	//   ....[69]....
        /*05d8*/ 	.word	0x0000e6b0


	//   ....[70]....
        /*05dc*/ 	.word	0x0000e740


	//   ....[71]....
        /*05e0*/ 	.word	0x0000e750


	//   ....[72]....
        /*05e4*/ 	.word	0x0000e7e0


	//   ....[73]....
        /*05e8*/ 	.word	0x0000e7f0


	//   ....[74]....
        /*05ec*/ 	.word	0x0000e860


	//   ....[75]....
        /*05f0*/ 	.word	0x0000e870


	//   ....[76]....
        /*05f4*/ 	.word	0x0000e8f0


	//   ....[77]....
        /*05f8*/ 	.word	0x0000e900


	//   ....[78]....
        /*05fc*/ 	.word	0x0000e980


	//   ....[79]....
        /*0600*/ 	.word	0x0000e990


	//   ....[80]....
        /*0604*/ 	.word	0x0000ea10


	//   ....[81]....
        /*0608*/ 	.word	0x0000ea20


	//   ....[82]....
        /*060c*/ 	.word	0x000112b0


	//   ....[83]....
        /*0610*/ 	.word	0x000114a0


	//   ....[84]....
        /*0614*/ 	.word	0x00011a60


	//   ....[85]....
        /*0618*/ 	.word	0x00011bc0


	//   ....[86]....
        /*061c*/ 	.word	0x00011c30


	//   ....[87]....
        /*0620*/ 	.word	0x00011cc0


	//   ....[88]....
        /*0624*/ 	.word	0x00011d60


	//   ....[89]....
        /*0628*/ 	.word	0x00011e30


	//   ....[90]....
        /*062c*/ 	.word	0x00011f30


	//   ....[91]....
        /*0630*/ 	.word	0x00011f90


	//   ....[92]....
        /*0634*/ 	.word	0x00012030


	//   ....[93]....
        /*0638*/ 	.word	0x00012100


	//   ....[94]....
        /*063c*/ 	.word	0x000121a0


	//   ....[95]....
        /*0640*/ 	.word	0x00012270


	//   ....[96]....
        /*0644*/ 	.word	0x00012310


	//   ....[97]....
        /*0648*/ 	.word	0x000123e0


	//   ....[98]....
        /*064c*/ 	.word	0x00012480


	//   ....[99]....
        /*0650*/ 	.word	0x00012530


	//   ....[100]....
        /*0654*/ 	.word	0x000125d0


	//   ....[101]....
        /*0658*/ 	.word	0x000126b0


	//   ....[102]....
        /*065c*/ 	.word	0x00012770


	//   ....[103]....
        /*0660*/ 	.word	0x000129d0


	//   ....[104]....
        /*0664*/ 	.word	0x00012a40


	//   ....[105]....
        /*0668*/ 	.word	0x00012b50


	//   ....[106]....
        /*066c*/ 	.word	0x00012c10


	//   ....[107]....
        /*0670*/ 	.word	0x00012cd0


	//   ....[108]....
        /*0674*/ 	.word	0x00012d90


	//   ....[109]....
        /*0678*/ 	.word	0x00012e50


	//   ....[110]....
        /*067c*/ 	.word	0x00012f10


	//   ....[111]....
        /*0680*/ 	.word	0x00013020


	//   ....[112]....
        /*0684*/ 	.word	0x00013070


	//   ....[113]....
        /*0688*/ 	.word	0x00013130


	//   ....[114]....
        /*068c*/ 	.word	0x000131e0


	//   ....[115]....
        /*0690*/ 	.word	0x000132a0


	//   ....[116]....
        /*0694*/ 	.word	0x00013350


	//   ....[117]....
        /*0698*/ 	.word	0x00013670


	//   ....[118]....
        /*069c*/ 	.word	0x00013790


	//----- nvinfo : EIATTR_REG_RECONFIG
	.align		4
.L_1531:
        /*06a0*/ 	.byte	0x01, 0x54
	.zero		2


	//----- nvinfo : EIATTR_SYSCALL_OFFSETS
	.align		4
        /*06a4*/ 	.byte	0x04, 0x46
        /*06a6*/ 	.short	(.L_1533 - .L_1532)


	//   ....[0]....
.L_1532:
        /*06a8*/ 	.word	0x000019b0


	//   ....[1]....
        /*06ac*/ 	.word	0x0000ccb0


	//   ....[2]....
        /*06b0*/ 	.word	0x0000ce00


	//   ....[3]....
        /*06b4*/ 	.word	0x0000cef0


	//   ....[4]....
        /*06b8*/ 	.word	0x0000d650


	//   ....[5]....
        /*06bc*/ 	.word	0x0000e1d0


	//----- nvinfo : EIATTR_MBARRIER_INSTR_OFFSETS
	.align		4
.L_1533:
        /*06c0*/ 	.byte	0x04, 0x39
        /*06c2*/ 	.short	(.L_1535 - .L_1534)


	//   ....[0]....
.L_1534:
        /*06c4*/ 	.word	0x00000280
        /*06c8*/ 	.word	0x000000ff
        /*06cc*/ 	.word	0x00032400
        /*06d0*/ 	.short	0x0100
        /*06d2*/ 	.byte	0x08
	.zero		1


	//   ....[1]....
        /*06d4*/ 	.word	0x00000290
        /*06d8*/ 	.word	0x000000ff
        /*06dc*/ 	.word	0x00032410
        /*06e0*/ 	.short	0x0100
        /*06e2*/ 	.byte	0x08
	.zero		1


	//   ....[2]....
        /*06e4*/ 	.word	0x000002a0
        /*06e8*/ 	.word	0x000000ff
        /*06ec*/ 	.word	0x00032420
        /*06f0*/ 	.short	0x0100
        /*06f2*/ 	.byte	0x08
	.zero		1


	//   ....[3]....
        /*06f4*/ 	.word	0x00000390
        /*06f8*/ 	.word	0x000000ff
        /*06fc*/ 	.word	0x00032430
        /*0700*/ 	.short	0x0100
        /*0702*/ 	.byte	0x08
	.zero		1


	//   ....[4]....
        /*0704*/ 	.word	0x000003a0
        /*0708*/ 	.word	0x000000ff
        /*070c*/ 	.word	0x00032440
        /*0710*/ 	.short	0x0100
        /*0712*/ 	.byte	0x08
	.zero		1


	//   ....[5]....
        /*0714*/ 	.word	0x000003b0
        /*0718*/ 	.word	0x000000ff
        /*071c*/ 	.word	0x00032438
        /*0720*/ 	.short	0x0100
        /*0722*/ 	.byte	0x08
	.zero		1


	//   ....[6]....
        /*0724*/ 	.word	0x000003c0
        /*0728*/ 	.word	0x000000ff
        /*072c*/ 	.word	0x00032448
        /*0730*/ 	.short	0x0100
        /*0732*/ 	.byte	0x08
	.zero		1


	//   ....[7]....
        /*0734*/ 	.word	0x000004f0
        /*0738*/ 	.word	0x000000ff
        /*073c*/ 	.word	0x00032450
        /*0740*/ 	.short	0x0100
        /*0742*/ 	.byte	0x08
	.zero		1


	//   ....[8]....
        /*0744*/ 	.word	0x00000500
        /*0748*/ 	.word	0x000000ff
        /*074c*/ 	.word	0x00032460
        /*0750*/ 	.short	0x0100
        /*0752*/ 	.byte	0x08
	.zero		1


	//   ....[9]....
        /*0754*/ 	.word	0x00000510
        /*0758*/ 	.word	0x000000ff
        /*075c*/ 	.word	0x00032458
        /*0760*/ 	.short	0x0100
        /*0762*/ 	.byte	0x08
	.zero		1


	//   ....[10]....
        /*0764*/ 	.word	0x00000520
        /*0768*/ 	.word	0x000000ff
        /*076c*/ 	.word	0x00032468
        /*0770*/ 	.short	0x0100
        /*0772*/ 	.byte	0x08
	.zero		1


	//   ....[11]....
        /*0774*/ 	.word	0x00000610
        /*0778*/ 	.word	0x000000ff
        /*077c*/ 	.word	0x00032470
        /*0780*/ 	.short	0x0100
        /*0782*/ 	.byte	0x06
	.zero		1


	//   ....[12]....
        /*0784*/ 	.word	0x00000620
        /*0788*/ 	.word	0x000000ff
        /*078c*/ 	.word	0x00032480
        /*0790*/ 	.short	0x0100
        /*0792*/ 	.byte	0x06
	.zero		1


	//   ....[13]....
        /*0794*/ 	.word	0x00000630
        /*0798*/ 	.word	0x000000ff
        /*079c*/ 	.word	0x00032478
        /*07a0*/ 	.short	0x0100
        /*07a2*/ 	.byte	0x06
	.zero		1


	//   ....[14]....
        /*07a4*/ 	.word	0x00000640
        /*07a8*/ 	.word	0x000000ff
        /*07ac*/ 	.word	0x00032488
        /*07b0*/ 	.short	0x0100
        /*07b2*/ 	.byte	0x06
	.zero		1


	//   ....[15]....
        /*07b4*/ 	.word	0x00000770
        /*07b8*/ 	.word	0x000000ff
        /*07bc*/ 	.word	0x00032490
        /*07c0*/ 	.short	0x0100
        /*07c2*/ 	.byte	0x08
	.zero		1


	//   ....[16]....
        /*07c4*/ 	.word	0x00000780
        /*07c8*/ 	.word	0x000000ff
        /*07cc*/ 	.word	0x000324a0
        /*07d0*/ 	.short	0x0100
        /*07d2*/ 	.byte	0x08
	.zero		1


	//   ....[17]....
        /*07d4*/ 	.word	0x00000790
        /*07d8*/ 	.word	0x000000ff
        /*07dc*/ 	.word	0x00032498
        /*07e0*/ 	.short	0x0100
        /*07e2*/ 	.byte	0x08
	.zero		1


	//   ....[18]....
        /*07e4*/ 	.word	0x000007a0
        /*07e8*/ 	.word	0x000000ff
        /*07ec*/ 	.word	0x000324a8
        /*07f0*/ 	.short	0x0100
        /*07f2*/ 	.byte	0x08
	.zero		1


	//   ....[19]....
        /*07f4*/ 	.word	0x000008d0
        /*07f8*/ 	.word	0x000000ff
        /*07fc*/ 	.word	0x000324b0
        /*0800*/ 	.short	0x0100
        /*0802*/ 	.byte	0x08
	.zero		1


	//   ....[20]....
        /*0804*/ 	.word	0x000008e0
        /*0808*/ 	.word	0x000000ff
        /*080c*/ 	.word	0x000324c0
        /*0810*/ 	.short	0x0100
        /*0812*/ 	.byte	0x08
	.zero		1


	//   ....[21]....
        /*0814*/ 	.word	0x000008f0
        /*0818*/ 	.word	0x000000ff
        /*081c*/ 	.word	0x000324b8
        /*0820*/ 	.short	0x0100
        /*0822*/ 	.byte	0x08
	.zero		1


	//   ....[22]....
        /*0824*/ 	.word	0x00000900
        /*0828*/ 	.word	0x000000ff
        /*082c*/ 	.word	0x000324c8
        /*0830*/ 	.short	0x0100
        /*0832*/ 	.byte	0x08
	.zero		1


	//   ....[23]....
        /*0834*/ 	.word	0x00001a70
        /*0838*/ 	.word	0x00000005
        /*083c*/ 	.word	0x00032400
        /*0840*/ 	.short	0x010a
        /*0842*/ 	.byte	0x3f
	.zero		1


	//   ....[24]....
        /*0844*/ 	.word	0x00001b50
        /*0848*/ 	.word	0x00000000
        /*084c*/ 	.word	0x00032430
        /*0850*/ 	.short	0x010a
        /*0852*/ 	.byte	0x3f
	.zero		1


	//   ....[25]....
        /*0854*/ 	.word	0x00001b90
        /*0858*/ 	.word	0x00000000
        /*085c*/ 	.word	0x00032430
        /*0860*/ 	.short	0x010a
        /*0862*/ 	.byte	0x3f
	.zero		1


	//   ....[26]....
        /*0864*/ 	.word	0x00001e90
        /*0868*/ 	.word	0x00000005
        /*086c*/ 	.word	0x00032410
        /*0870*/ 	.short	0x010a
        /*0872*/ 	.byte	0x3f
	.zero		1


	//   ....[27]....
        /*0874*/ 	.word	0x00001ed0
        /*0878*/ 	.word	0x00000000
        /*087c*/ 	.word	0x00032450
        /*0880*/ 	.short	0x010a
        /*0882*/ 	.byte	0x3f
	.zero		1


	//   ....[28]....
        /*0884*/ 	.word	0x00001f10
        /*0888*/ 	.word	0x00000000
        /*088c*/ 	.word	0x00032450
        /*0890*/ 	.short	0x010a
        /*0892*/ 	.byte	0x3f
	.zero		1


	//   ....[29]....
        /*0894*/ 	.word	0x00003530
        /*0898*/ 	.word	0x00000018
        /*089c*/ 	.word	0x00000000
        /*08a0*/ 	.short	0x0101
        /*08a2*/ 	.byte	0x3f
	.zero		1


	//   ....[30]....
        /*08a4*/ 	.word	0x00004050
        /*08a8*/ 	.word	0x00000000
        /*08ac*/ 	.word	0x00000000
        /*08b0*/ 	.short	0x0101
        /*08b2*/ 	.byte	0x3f
	.zero		1


	//   ....[31]....
        /*08b4*/ 	.word	0x00004240
        /*08b8*/ 	.word	0x000000ff
        /*08bc*/ 	.word	0x00032430
        /*08c0*/ 	.short	0x010a
        /*08c2*/ 	.byte	0x04
	.zero		1


	//   ....[32]....
        /*08c4*/ 	.word	0x00004280
        /*08c8*/ 	.word	0x000000ff
        /*08cc*/ 	.word	0x00032430
        /*08d0*/ 	.short	0x010a
        /*08d2*/ 	.byte	0x04
	.zero		1


	//   ....[33]....
        /*08d4*/ 	.word	0x00004490
        /*08d8*/ 	.word	0x000000ff
        /*08dc*/ 	.word	0x00032450
        /*08e0*/ 	.short	0x010a
        /*08e2*/ 	.byte	0x04
	.zero		1


	//   ....[34]....
        /*08e4*/ 	.word	0x000044d0
        /*08e8*/ 	.word	0x000000ff
        /*08ec*/ 	.word	0x00032450
        /*08f0*/ 	.short	0x010a
        /*08f2*/ 	.byte	0x04
	.zero		1


	//   ....[35]....
        /*08f4*/ 	.word	0x000057a0
        /*08f8*/ 	.word	0x00000098
        /*08fc*/ 	.word	0x00000000
        /*0900*/ 	.short	0x0101
        /*0902*/ 	.byte	0x3f
	.zero		1


	//   ....[36]....
        /*0904*/ 	.word	0x00006b80
        /*0908*/ 	.word	0x000000d3
        /*090c*/ 	.word	0x00000000
        /*0910*/ 	.short	0x0101
        /*0912*/ 	.byte	0x3f
	.zero		1


	//   ....[37]....
        /*0914*/ 	.word	0x00006cb0
        /*0918*/ 	.word	0x000000ff
        /*091c*/ 	.word	0x00032430
        /*0920*/ 	.short	0x010a
        /*0922*/ 	.byte	0x04
	.zero		1


	//   ....[38]....
        /*0924*/ 	.word	0x00006cf0
        /*0928*/ 	.word	0x000000ff
        /*092c*/ 	.word	0x00032430
        /*0930*/ 	.short	0x010a
        /*0932*/ 	.byte	0x04
	.zero		1


	//   ....[39]....
        /*0934*/ 	.word	0x00006f00
        /*0938*/ 	.word	0x000000ff
        /*093c*/ 	.word	0x00032450
        /*0940*/ 	.short	0x010a
        /*0942*/ 	.byte	0x04
	.zero		1


	//   ....[40]....
        /*0944*/ 	.word	0x00006f40
        /*0948*/ 	.word	0x000000ff
        /*094c*/ 	.word	0x00032450
        /*0950*/ 	.short	0x010a
        /*0952*/ 	.byte	0x04
	.zero		1


	//   ....[41]....
        /*0954*/ 	.word	0x00007af0
        /*0958*/ 	.word	0x00000098
        /*095c*/ 	.word	0x00000000
        /*0960*/ 	.short	0x0101
        /*0962*/ 	.byte	0x3f
	.zero		1


	//   ....[42]....
        /*0964*/ 	.word	0x00008e80
        /*0968*/ 	.word	0x000000d5
        /*096c*/ 	.word	0x00000000
        /*0970*/ 	.short	0x0101
        /*0972*/ 	.byte	0x3f
	.zero		1


	//   ....[43]....
        /*0974*/ 	.word	0x0000b150
        /*0978*/ 	.word	0x000000c2
        /*097c*/ 	.word	0x00000000
        /*0980*/ 	.short	0x0101
        /*0982*/ 	.byte	0x3f
	.zero		1


	//   ....[44]....
        /*0984*/ 	.word	0x0000d2e0
        /*0988*/ 	.word	0x00000000
        /*098c*/ 	.word	0x00032440
        /*0990*/ 	.short	0x010a
        /*0992*/ 	.byte	0x3f
	.zero		1


	//   ....[45]....
        /*0994*/ 	.word	0x0000dfa0
        /*0998*/ 	.word	0x00000011
        /*099c*/ 	.word	0x00032400
        /*09a0*/ 	.short	0x0107
        /*09a2*/ 	.byte	0x3f
	.zero		1


	//   ....[46]....
        /*09a4*/ 	.word	0x0000e040
        /*09a8*/ 	.word	0x00000011
        /*09ac*/ 	.word	0x00032400
        /*09b0*/ 	.short	0x0101
        /*09b2*/ 	.byte	0x3f
	.zero		1


	//   ....[47]....
        /*09b4*/ 	.word	0x0000eb20
        /*09b8*/ 	.word	0x00000011
        /*09bc*/ 	.word	0x00032410
        /*09c0*/ 	.short	0x0107
        /*09c2*/ 	.byte	0x3f
	.zero		1


	//   ....[48]....
        /*09c4*/ 	.word	0x0000ec20
        /*09c8*/ 	.word	0x00000011
        /*09cc*/ 	.word	0x00032410
        /*09d0*/ 	.short	0x0101
        /*09d2*/ 	.byte	0x3f
	.zero		1


	//   ....[49]....
        /*09d4*/ 	.word	0x0000ec40
        /*09d8*/ 	.word	0x00000011
        /*09dc*/ 	.word	0x00032420
        /*09e0*/ 	.short	0x010a
        /*09e2*/ 	.byte	0x3f
	.zero		1


	//   ....[50]....
        /*09e4*/ 	.word	0x0000ed10
        /*09e8*/ 	.word	0x00000002
        /*09ec*/ 	.word	0x00032460
        /*09f0*/ 	.short	0x010a
        /*09f2*/ 	.byte	0x3f
	.zero		1


	//   ....[51]....
        /*09f4*/ 	.word	0x0000f520
        /*09f8*/ 	.word	0x00000003
        /*09fc*/ 	.word	0x00032440
        /*0a00*/ 	.short	0x010a
        /*0a02*/ 	.byte	0x3f
	.zero		1


	//   ....[52]....
        /*0a04*/ 	.word	0x0000f740
        /*0a08*/ 	.word	0x00000003
        /*0a0c*/ 	.word	0x00032460
        /*0a10*/ 	.short	0x010a
        /*0a12*/ 	.byte	0x3f
	.zero		1


	//   ....[53]....
        /*0a14*/ 	.word	0x0000ff10
        /*0a18*/ 	.word	0x00000004
        /*0a1c*/ 	.word	0x00032440
        /*0a20*/ 	.short	0x010a
        /*0a22*/ 	.byte	0x3f
	.zero		1


	//   ....[54]....
        /*0a24*/ 	.word	0x00010130
        /*0a28*/ 	.word	0x00000004
        /*0a2c*/ 	.word	0x00032460
        /*0a30*/ 	.short	0x010a
        /*0a32*/ 	.byte	0x3f
	.zero		1


	//   ....[55]....
        /*0a34*/ 	.word	0x000108a0
        /*0a38*/ 	.word	0x00000004
        /*0a3c*/ 	.word	0x00032440
        /*0a40*/ 	.short	0x010a
        /*0a42*/ 	.byte	0x3f
	.zero		1


	//   ....[56]....
        /*0a44*/ 	.word	0x00010ac0
        /*0a48*/ 	.word	0x00000004
        /*0a4c*/ 	.word	0x00032460
        /*0a50*/ 	.short	0x010a
        /*0a52*/ 	.byte	0x3f
	.zero		1


	//   ....[57]....
        /*0a54*/ 	.word	0x00011420
        /*0a58*/ 	.word	0x00000000
        /*0a5c*/ 	.word	0x00032420
        /*0a60*/ 	.short	0x010a
        /*0a62*/ 	.byte	0x3f
	.zero		1


	//   ....[58]....
        /*0a64*/ 	.word	0x00011630
        /*0a68*/ 	.word	0x00000006
        /*0a6c*/ 	.word	0x00000000
        /*0a70*/ 	.short	0x010a
        /*0a72*/ 	.byte	0x3f
	.zero		1


	//   ....[59]....
        /*0a74*/ 	.word	0x00011660
        /*0a78*/ 	.word	0x00000007
        /*0a7c*/ 	.word	0x00000000
        /*0a80*/ 	.short	0x010a
        /*0a82*/ 	.byte	0x3f
	.zero		1


	//   ....[60]....
        /*0a84*/ 	.word	0x000116c0
        /*0a88*/ 	.word	0x00000004
        /*0a8c*/ 	.word	0x00000000
        /*0a90*/ 	.short	0x010a
        /*0a92*/ 	.byte	0x3f
	.zero		1


	//   ....[61]....
        /*0a94*/ 	.word	0x000116f0
        /*0a98*/ 	.word	0x00000003
        /*0a9c*/ 	.word	0x00000000
        /*0aa0*/ 	.short	0x010a
        /*0aa2*/ 	.byte	0x3f
	.zero		1


	//   ....[62]....
        /*0aa4*/ 	.word	0x00011750
        /*0aa8*/ 	.word	0x00000005
        /*0aac*/ 	.word	0x00032400
        /*0ab0*/ 	.short	0x010a
        /*0ab2*/ 	.byte	0x3f
	.zero		1


	//   ....[63]....
        /*0ab4*/ 	.word	0x000117a0
        /*0ab8*/ 	.word	0x00000000
        /*0abc*/ 	.word	0x00032430
        /*0ac0*/ 	.short	0x010a
        /*0ac2*/ 	.byte	0x3f
	.zero		1


	//   ....[64]....
        /*0ac4*/ 	.word	0x000117f0
        /*0ac8*/ 	.word	0x00000005
        /*0acc*/ 	.word	0x00032410
        /*0ad0*/ 	.short	0x010a
        /*0ad2*/ 	.byte	0x3f
	.zero		1


	//   ....[65]....
        /*0ad4*/ 	.word	0x00011840
        /*0ad8*/ 	.word	0x00000000
        /*0adc*/ 	.word	0x00032450
        /*0ae0*/ 	.short	0x010a
        /*0ae2*/ 	.byte	0x3f
	.zero		1


	//   ....[66]....
        /*0ae4*/ 	.word	0x000118a0
        /*0ae8*/ 	.word	0x00000014
        /*0aec*/ 	.word	0x00032430
        /*0af0*/ 	.short	0x010a
        /*0af2*/ 	.byte	0x3f
	.zero		1


	//   ....[67]....
        /*0af4*/ 	.word	0x00011900
        /*0af8*/ 	.word	0x00000014
        /*0afc*/ 	.word	0x00032450
        /*0b00*/ 	.short	0x010a
        /*0b02*/ 	.byte	0x3f
	.zero		1


	//   ....[68]....
        /*0b04*/ 	.word	0x00011960
        /*0b08*/ 	.word	0x00000014
        /*0b0c*/ 	.word	0x00032430
        /*0b10*/ 	.short	0x010a
        /*0b12*/ 	.byte	0x3f
	.zero		1


	//   ....[69]....
        /*0b14*/ 	.word	0x000119c0
        /*0b18*/ 	.word	0x00000014
        /*0b1c*/ 	.word	0x00032450
        /*0b20*/ 	.short	0x010a
        /*0b22*/ 	.byte	0x3f
	.zero		1


	//   ....[70]....
        /*0b24*/ 	.word	0x00011b10
        /*0b28*/ 	.word	0x00000000
        /*0b2c*/ 	.word	0x00032440
        /*0b30*/ 	.short	0x010a
        /*0b32*/ 	.byte	0x3f
	.zero		1


	//   ....[71]....
        /*0b34*/ 	.word	0x00013390
        /*0b38*/ 	.word	0x00000011
        /*0b3c*/ 	.word	0x00032420
        /*0b40*/ 	.short	0x010a
        /*0b42*/ 	.byte	0x3f
	.zero		1


	//   ....[72]....
        /*0b44*/ 	.word	0x000133e0
        /*0b48*/ 	.word	0x00000002
        /*0b4c*/ 	.word	0x00032460
        /*0b50*/ 	.short	0x010a
        /*0b52*/ 	.byte	0x3f
	.zero		1


	//   ....[73]....
        /*0b54*/ 	.word	0x00013430
        /*0b58*/ 	.word	0x00000003
        /*0b5c*/ 	.word	0x00032440
        /*0b60*/ 	.short	0x010a
        /*0b62*/ 	.byte	0x3f
	.zero		1


	//   ....[74]....
        /*0b64*/ 	.word	0x00013480
        /*0b68*/ 	.word	0x00000003
        /*0b6c*/ 	.word	0x00032460
        /*0b70*/ 	.short	0x010a
        /*0b72*/ 	.byte	0x3f
	.zero		1


	//   ....[75]....
        /*0b74*/ 	.word	0x000134d0
        /*0b78*/ 	.word	0x00000004
        /*0b7c*/ 	.word	0x00032440
        /*0b80*/ 	.short	0x010a
        /*0b82*/ 	.byte	0x3f
	.zero		1


	//   ....[76]....
        /*0b84*/ 	.word	0x00013520
        /*0b88*/ 	.word	0x00000004
        /*0b8c*/ 	.word	0x00032460
        /*0b90*/ 	.short	0x010a
        /*0b92*/ 	.byte	0x3f
	.zero		1


	//   ....[77]....
        /*0b94*/ 	.word	0x00013570
        /*0b98*/ 	.word	0x00000004
        /*0b9c*/ 	.word	0x00032440
        /*0ba0*/ 	.short	0x010a
        /*0ba2*/ 	.byte	0x3f
	.zero		1


	//   ....[78]....
        /*0ba4*/ 	.word	0x000135c0
        /*0ba8*/ 	.word	0x00000004
        /*0bac*/ 	.word	0x00032460
        /*0bb0*/ 	.short	0x010a
        /*0bb2*/ 	.byte	0x3f
	.zero		1


	//   ....[79]....
        /*0bb4*/ 	.word	0x000136b0
        /*0bb8*/ 	.word	0x00000000
        /*0bbc*/ 	.word	0x00032420
        /*0bc0*/ 	.short	0x010a
        /*0bc2*/ 	.byte	0x3f
	.zero		1


	//   ....[80]....
        /*0bc4*/ 	.word	0x00013850
        /*0bc8*/ 	.word	0x00000006
        /*0bcc*/ 	.word	0x00000000
        /*0bd0*/ 	.short	0x010a
        /*0bd2*/ 	.byte	0x3f
	.zero		1


	//   ....[81]....
        /*0bd4*/ 	.word	0x000138a0
        /*0bd8*/ 	.word	0x00000007
        /*0bdc*/ 	.word	0x00000000
        /*0be0*/ 	.short	0x010a
        /*0be2*/ 	.byte	0x3f
	.zero		1


	//   ....[82]....
        /*0be4*/ 	.word	0x000138f0
        /*0be8*/ 	.word	0x00000004
        /*0bec*/ 	.word	0x00000000
        /*0bf0*/ 	.short	0x010a
        /*0bf2*/ 	.byte	0x3f
	.zero		1


	//----- nvinfo : EIATTR_NUM_MBARRIERS
	.align		4
.L_1535:
        /*0bf4*/ 	.byte	0x03, 0x38
        /*0bf6*/ 	.short	0x0017


	//----- nvinfo : EIATTR_EXIT_INSTR_OFFSETS
	.align		4
        /*0bf8*/ 	.byte	0x04, 0x1c
        /*0bfa*/ 	.short	(.L_1537 - .L_1536)


	//   ....[0]....
.L_1536:
        /*0bfc*/ 	.word	0x00000a80


	//   ....[1]....
        /*0c00*/ 	.word	0x0000c2e0


	//   ....[2]....
        /*0c04*/ 	.word	0x00011740


	//----- nvinfo : EIATTR_MAX_THREADS
	.align		4
.L_1537:
        /*0c08*/ 	.byte	0x04, 0x05
        /*0c0a*/ 	.short	(.L_1539 - .L_1538)
.L_1538:
        /*0c0c*/ 	.word	0x00000180
        /*0c10*/ 	.word	0x00000001
        /*0c14*/ 	.word	0x00000001


	//----- nvinfo : EIATTR_CRS_STACK_SIZE
	.align		4
.L_1539:
        /*0c18*/ 	.byte	0x04, 0x1e
        /*0c1a*/ 	.short	(.L_1541 - .L_1540)
.L_1540:
        /*0c1c*/ 	.word	0x00000000


	//----- nvinfo : EIATTR_CBANK_PARAM_SIZE
	.align		4
.L_1541:
        /*0c20*/ 	.byte	0x03, 0x19
        /*0c22*/ 	.short	0x0bf0


	//----- nvinfo : EIATTR_PARAM_CBANK
	.align		4
        /*0c24*/ 	.byte	0x04, 0x0a
        /*0c26*/ 	.short	(.L_1543 - .L_1542)
	.align		4
.L_1542:
        /*0c28*/ 	.word	index@(.nv.constant0._ZN7cutlass13device_kernelIN5flash11enable_sm90INS1_16FlashAttnFwdSm90INS1_25CollectiveMainloopFwdSm90ILi2EN4cute5tupleIJNS5_1CILi1EEES8_S8_EEENS6_IJNS7_ILi128EEENS7_ILi96EEENS7_ILi64EEEEEELi256ENS_10bfloat16_tEfNS_4arch4Sm90ELb1ELb0ELb0ELb0ELb0ELb0ELb1ELb1ELb0ELb1ELb0ELb0EEENS1_21CollectiveEpilogueFwdINS6_IJSA_NS7_ILi256EEESB_EEES9_SE_SG_Li256ELb0ELb1ELb0ELb0EEENS1_30DynamicPersistentTileSchedulerILi256ELi128ELb0ELb1ELb1EEEEEEEEEvNT_6ParamsE)
        /*0c2c*/ 	.short	0x0210
        /*0c2e*/ 	.short	0x0bf0


	//----- nvinfo : EIATTR_SW_WAR
	.align		4
.L_1543:
        /*0c30*/ 	.byte	0x04, 0x36
        /*0c32*/ 	.short	(.L_1545 - .L_1544)
.L_1544:
        /*0c34*/ 	.word	0x00000008
.L_1545:


//--------------------- .nv.info._ZN7cutlass13device_kernelIN5flash11enable_sm90INS1_16FlashAttnFwdSm90INS1_25CollectiveMainloopFwdSm90ILi2EN4cute5tupleIJNS5_1CILi1EEES8_S8_EEENS6_IJNS7_ILi128EEENS7_ILi96EEENS7_ILi64EEEEEELi256ENS_10bfloat16_tEfNS_4arch4Sm90ELb1ELb0ELb0ELb1ELb0ELb0ELb0ELb1ELb0ELb1ELb0ELb0EEENS1_21CollectiveEpilogueFwdINS6_IJSA_NS7_ILi256EEESB_EEES9_SE_SG_Li256ELb1ELb1ELb0ELb0EEENS1_36VarlenDynamicPersistentTileSchedulerILi128ELi96ELi256ELi128ELb0ELb1ELb1ELb1ELb1ELb1EEEEEEEEEvNT_6ParamsE --------------------------
	.section	.nv.info._ZN7cutlass13device_kernelIN5flash11enable_sm90INS1_16FlashAttnFwdSm90INS1_25CollectiveMainloopFwdSm90ILi2EN4cute5tupleIJNS5_1CILi1EEES8_S8_EEENS6_IJNS7_ILi128EEENS7_ILi96EEENS7_ILi64EEEEEELi256ENS_10bfloat16_tEfNS_4arch4Sm90ELb1ELb0ELb0ELb1ELb0ELb0ELb0ELb1ELb0ELb1ELb0ELb0EEENS1_21CollectiveEpilogueFwdINS6_IJSA_NS7_ILi256EEESB_EEES9_SE_SG_Li256ELb1ELb1ELb0ELb0EEENS1_36VarlenDynamicPersistentTileSchedulerILi128ELi96ELi256ELi128ELb0ELb1ELb1ELb1ELb1ELb1EEEEEEEEEvNT_6ParamsE,"",@"SHT_CUDA_INFO"
	.sectionflags	@""
	.align	4


	//----- nvinfo : EIATTR_CUDA_API_VERSION
	.align		4
        /*0000*/ 	.byte	0x04, 0x37
        /*0002*/ 	.short	(.L_1547 - .L_1546)
.L_1546:
        /*0004*/ 	.word	0x00000082


	//----- nvinfo : EIATTR_KPARAM_INFO
	.align		4
.L_1547:
        /*0008*/ 	.byte	0x04, 0x17
        /*000a*/ 	.short	(.L_1549 - .L_1548)
.L_1548:
        /*000c*/ 	.word	0x00000000
        /*0010*/ 	.short	0x0000
        /*0012*/ 	.short	0x0070
        /*0014*/ 	.byte	0x00, 0xf0, 0x01, 0x2a


	//----- nvinfo : EIATTR_SPARSE_MMA_MASK
	.align		4
.L_1549:
        /*0018*/ 	.byte	0x03, 0x50
        /*001a*/ 	.short	0x0000


	//----- nvinfo : EIATTR_MAXREG_COUNT
	.align		4
        /*001c*/ 	.byte	0x03, 0x1b
        /*001e*/ 	.short	0x00a8


	//----- nvinfo : EIATTR_NUM_BARRIERS
	.align		4
        /*0020*/ 	.byte	0x02, 0x4c
        /*0022*/ 	.byte	0x10
	.zero		1


	//----- nvinfo : EIATTR_EXTERNS
	.align		4
        /*0024*/ 	.byte	0x04, 0x0f
        /*0026*/ 	.short	(.L_1551 - .L_1550)


	//   ....[0]....
	.align		4
.L_1550:
        /*0028*/ 	.word	index@(__assertfail)


	//----- nvinfo : EIATTR_ANNOTATIONS
	.align		4
.L_1551:
        /*002c*/ 	.byte	0x04, 0x55
        /*002e*/ 	.short	(.L_1553 - .L_1552)


	//   ....[0]....
.L_1552:
        /* <DEDUP_REMOVED lines=71> */


	//----- nvinfo : EIATTR_MERCURY_ISA_VERSION
	.align		4
.L_1553:
        /*0490*/ 	.byte	0x03, 0x5f
        /*0492*/ 	.short	0x0101


	//----- nvinfo : EIATTR_UNUSED_LOAD_BYTE_OFFSET
	.align		4
        /*0494*/ 	.byte	0x04, 0x44
        /*0496*/ 	.short	(.L_1555 - .L_1554)


	//   ....[0]....
.L_1554:
        /*0498*/ 	.word	0x00000a40
        /*049c*/ 	.word	0x0000fff0


	//   ....[1]....
        /*04a0*/ 	.word	0x000084f0
        /*04a4*/ 	.word	0x0000fff0


	//----- nvinfo : EIATTR_INT_WARP_WIDE_INSTR_OFFSETS
	.align		4
.L_1555:
        /*04a8*/ 	.byte	0x04, 0x31
        /*04aa*/ 	.short	(.L_1557 - .L_1556)


	//   ....[0]....
.L_1556:
        /*04ac*/ 	.word	0x00000130


	//   ....[1]....
        /*04b0*/ 	.word	0x00000170


	//   ....[2]....
        /*04b4*/ 	.word	0x000001e0


	//   ....[3]....
        /*04b8*/ 	.word	0x0000c590


	//   ....[4]....
        /*04bc*/ 	.word	0x0000c620


	//   ....[5]....
        /*04c0*/ 	.word	0x00010550


	//   ....[6]....
        /*04c4*/ 	.word	0x000105e0


	//----- nvinfo : EIATTR_COOP_GROUP_MASK_REGIDS
	.align		4
.L_1557:
        /*04c8*/ 	.byte	0x04, 0x29
        /*04ca*/ 	.short	(.L_1559 - .L_1558)


	//   ....[0]....
.L_1558:
        /*04cc*/ 	.word	0xffffffff


	//   ....[1]....
        /*04d0*/ 	.word	0xffffffff


	//   ....[2]....
        /*04d4*/ 	.word	0xffffffff


	//   ....[3]....
        /*04d8*/ 	.word	0xffffffff


	//   ....[4]....
        /*04dc*/ 	.word	0xffffffff


	//   ....[5]....
        /*04e0*/ 	.word	0xffffffff


	//   ....[6]....
        /*04e4*/ 	.word	0xffffffff


	//   ....[7]....
        /*04e8*/ 	.word	0xffffffff


	//   ....[8]....
        /*04ec*/ 	.word	0xffffffff


	//   ....[9]....
        /*04f0*/ 	.word	0xffffffff


	//   ....[10]....
        /*04f4*/ 	.word	0xffffffff


	//   ....[11]....
        /*04f8*/ 	.word	0xffffffff


	//   ....[12]....
        /*04fc*/ 	.word	0xffffffff


	//   ....[13]....
        /*0500*/ 	.word	0xffffffff


	//   ....[14]....
        /*0504*/ 	.word	0xffffffff


	//   ....[15]....
        /*0508*/ 	.word	0xffffffff


	//   ....[16]....
        /*050c*/ 	.word	0xffffffff


	//   ....[17]....
        /*0510*/ 	.word	0xffffffff


	//   ....[18]....
        /*0514*/ 	.word	0xffffffff


	//   ....[19]....
        /*0518*/ 	.word	0xffffffff


	//   ....[20]....
        /*051c*/ 	.word	0xffffffff


	//   ....[21]....
        /*0520*/ 	.word	0xffffffff


	//   ....[22]....
        /*0524*/ 	.word	0xffffffff


	//   ....[23]....
        /*0528*/ 	.word	0xffffffff


	//   ....[24]....
        /*052c*/ 	.word	0xffffffff


	//   ....[25]....
        /*0530*/ 	.word	0xffffffff


	//   ....[26]....
        /*0534*/ 	.word	0xffffffff


	//   ....[27]....
        /*0538*/ 	.word	0xffffffff


	//   ....[28]....
        /*053c*/ 	.word	0xffffffff


	//   ....[29]....
        /*0540*/ 	.word	0xffffffff


	//   ....[30]....
        /*0544*/ 	.word	0xffffffff


	//   ....[31]....
        /*0548*/ 	.word	0xffffffff


	//   ....[32]....
        /*054c*/ 	.word	0xffffffff


	//   ....[33]....
        /*0550*/ 	.word	0xffffffff


	//   ....[34]....
        /*0554*/ 	.word	0xffffffff


	//   ....[35]....
        /*0558*/ 	.word	0xffffffff


	//   ....[36]....
        /*055c*/ 	.word	0xffffffff


	//   ....[37]....
        /*0560*/ 	.word	0xffffffff


	//   ....[38]....
        /*0564*/ 	.word	0xffffffff


	//   ....[39]....
        /*0568*/ 	.word	0xffffffff


	//   ....[40]....
        /*056c*/ 	.word	0xffffffff


	//   ....[41]....
        /*0570*/ 	.word	0xffffffff


	//   ....[42]....
        /*0574*/ 	.word	0xffffffff


	//   ....[43]....
        /*0578*/ 	.word	0xffffffff


	//   ....[44]....
        /*057c*/ 	.word	0xffffffff


	//   ....[45]....
        /*0580*/ 	.word	0xffffffff


	//   ....[46]....
        /*0584*/ 	.word	0xffffffff


	//   ....[47]....
        /*0588*/ 	.word	0xffffffff


	//   ....[48]....
        /*058c*/ 	.word	0xffffffff


	//   ....[49]....
        /*0590*/ 	.word	0xffffffff


	//   ....[50]....
        /*0594*/ 	.word	0xffffffff


	//   ....[51]....
        /*0598*/ 	.word	0xffffffff


	//   ....[52]....
        /*059c*/ 	.word	0xffffffff


	//   ....[53]....
        /*05a0*/ 	.word	0xffffffff


	//   ....[54]....
        /*05a4*/ 	.word	0xffffffff


	//   ....[55]....
        /*05a8*/ 	.word	0xffffffff


	//   ....[56]....
        /*05ac*/ 	.word	0xffffffff


	//   ....[57]....
        /*05b0*/ 	.word	0xffffffff


	//   ....[58]....
        /*05b4*/ 	.word	0xffffffff


	//   ....[59]....
        /*05b8*/ 	.word	0xffffffff


	//   ....[60]....
        /*05bc*/ 	.word	0xffffffff


	//   ....[61]....
        /*05c0*/ 	.word	0xffffffff


	//   ....[62]....
        /*05c4*/ 	.word	0xffffffff


	//   ....[63]....
        /*05c8*/ 	.word	0xffffffff


	//   ....[64]....
        /*05cc*/ 	.word	0xffffffff


	//   ....[65]....
        /*05d0*/ 	.word	0xffffffff


	//   ....[66]....
        /*05d4*/ 	.word	0xffffffff


	//   ....[67]....
        /*05d8*/ 	.word	0xffffffff


	//   ....[68]....
        /*05dc*/ 	.word	0xffffffff


	//   ....[69]....
        /*05e0*/ 	.word	0xffffffff


	//   ....[70]....
        /*05e4*/ 	.word	0xffffffff


	//   ....[71]....
        /*05e8*/ 	.word	0xffffffff


	//   ....[72]....
        /*05ec*/ 	.word	0xffffffff


	//   ....[73]....
        /*05f0*/ 	.word	0xffffffff


	//   ....[74]....
        /*05f4*/ 	.word	0xffffffff


	//   ....[75]....
        /*05f8*/ 	.word	0xffffffff


	//   ....[76]....
        /*05fc*/ 	.word	0xffffffff


	//   ....[77]....
        /*0600*/ 	.word	0xffffffff


	//   ....[78]....
        /*0604*/ 	.word	0xffffffff


	//   ....[79]....
        /*0608*/ 	.word	0xffffffff


	//   ....[80]....
        /*060c*/ 	.word	0xffffffff


	//   ....[81]....
        /*0610*/ 	.word	0xffffffff


	//   ....[82]....
        /*0614*/ 	.word	0xffffffff


	//   ....[83]....
        /*0618*/ 	.word	0xffffffff


	//   ....[84]....
        /*061c*/ 	.word	0xffffffff


	//   ....[85]....
        /*0620*/ 	.word	0xffffffff


	//   ....[86]....
        /*0624*/ 	.word	0xffffffff


	//   ....[87]....
        /*0628*/ 	.word	0xffffffff


	//   ....[88]....
        /*062c*/ 	.word	0xffffffff


	//   ....[89]....
        /*0630*/ 	.word	0xffffffff


	//   ....[90]....
        /*0634*/ 	.word	0xffffffff


	//   ....[91]....
        /*0638*/ 	.word	0xffffffff


	//   ....[92]....
        /*063c*/ 	.word	0xffffffff


	//   ....[93]....
        /*0640*/ 	.word	0xffffffff


	//   ....[94]....
        /*0644*/ 	.word	0xffffffff


	//   ....[95]....
        /*0648*/ 	.word	0xffffffff


	//   ....[96]....
        /*064c*/ 	.word	0xffffffff


	//   ....[97]....
        /*0650*/ 	.word	0xffffffff


	//   ....[98]....
        /*0654*/ 	.word	0xffffffff


	//   ....[99]....
        /*0658*/ 	.word	0x0500000f


	//   ....[100]....
        /*065c*/ 	.word	0x0500000f


	//   ....[101]....
        /*0660*/ 	.word	0x0500000f


	//   ....[102]....
        /*0664*/ 	.word	0x0500000f


	//   ....[103]....
        /*0668*/ 	.word	0x0500000f


	//   ....[104]....
        /*066c*/ 	.word	0x0500000f


	//   ....[105]....
        /*0670*/ 	.word	0x0500000f


	//   ....[106]....
        /*0674*/ 	.word	0x0500000f


	//   ....[107]....
        /*0678*/ 	.word	0x0500000f


	//   ....[108]....
        /*067c*/ 	.word	0x0500000f


	//   ....[109]....
        /*0680*/ 	.word	0x0500000f


	//   ....[110]....
        /*0684*/ 	.word	0x0500000f


	//   ....[111]....
        /*0688*/ 	.word	0x0500000f


	//   ....[112]....
        /*068c*/ 	.word	0x0500000f


	//   ....[113]....
        /*0690*/ 	.word	0x0500000f


	//   ....[114]....
        /*0694*/ 	.word	0x0500000f


	//   ....[115]....
        /*0698*/ 	.word	0x0500000f


	//   ....[116]....
        /*069c*/ 	.word	0x0500000f


	//   ....[117]....
        /*06a0*/ 	.word	0x0500000f


	//   ....[118]....
        /*06a4*/ 	.word	0x0500000f


	//   ....[119]....
        /*06a8*/ 	.word	0x0500000f


	//   ....[120]....
        /*06ac*/ 	.word	0x0500000f


	//   ....[121]....
        /*06b0*/ 	.word	0x0500000f


	//   ....[122]....
        /*06b4*/ 	.word	0x0500000f


	//   ....[123]....
        /*06b8*/ 	.word	0x0500000f


	//   ....[124]....
        /*06bc*/ 	.word	0x0500000f


	//   ....[125]....
        /*06c0*/ 	.word	0x0500000f


	//   ....[126]....
        /*06c4*/ 	.word	0x0500000f


	//   ....[127]....
        /*06c8*/ 	.word	0x0500000f


	//   ....[128]....
        /*06cc*/ 	.word	0x0500000f


	//   ....[129]....
        /*06d0*/ 	.word	0x0500000f


	//   ....[130]....
        /*06d4*/ 	.word	0x0500000f


	//   ....[131]....
        /*06d8*/ 	.word	0x0500000f


	//   ....[132]....
        /*06dc*/ 	.word	0x0500000f


	//   ....[133]....
        /*06e0*/ 	.word	0x0500000f


	//----- nvinfo : EIATTR_COOP_GROUP_INSTR_OFFSETS
	.align		4
.L_1559:
        /*06e4*/ 	.byte	0x04, 0x28
        /*06e6*/ 	.short	(.L_1561 - .L_1560)


	//   ....[0]....
.L_1560:
        /*06e8*/ 	.word	0x00000070


	//   ....[1]....
        /*06ec*/ 	.word	0x00000140


	//   ....[2]....
        /*06f0*/ 	.word	0x00000190


	//   ....[3]....
        /*06f4*/ 	.word	0x000003c0


	//   ....[4]....
        /*06f8*/ 	.word	0x00000520


	//   ....[5]....
        /*06fc*/ 	.word	0x00000640


	//   ....[6]....
        /*0700*/ 	.word	0x000007a0


	//   ....[7]....
        /*0704*/ 	.word	0x000018b0


	//   ....[8]....
        /*0708*/ 	.word	0x00001eb0


	//   ....[9]....
        /*070c*/ 	.word	0x00001ed0


	//   ....[10]....
        /*0710*/ 	.word	0x00002470


	//   ....[11]....
        /*0714*/ 	.word	0x00002570


	//   ....[12]....
        /*0718*/ 	.word	0x00002b60


	//   ....[13]....
        /*071c*/ 	.word	0x00002bc0


	//   ....[14]....
        /*0720*/ 	.word	0x00003b60


	//   ....[15]....
        /*0724*/ 	.word	0x00003b80


	//   ....[16]....
        /*0728*/ 	.word	0x00004110


	//   ....[17]....
        /*072c*/ 	.word	0x000041d0


	//   ....[18]....
        /*0730*/ 	.word	0x000047b0


	//   ....[19]....
        /*0734*/ 	.word	0x00004830


	//   ....[20]....
        /*0738*/ 	.word	0x00006190


	//   ....[21]....
        /*073c*/ 	.word	0x000061b0


	//   ....[22]....
        /*0740*/ 	.word	0x00006810


	//   ....[23]....
        /*0744*/ 	.word	0x000069e0


	//   ....[24]....
        /*0748*/ 	.word	0x00007a70


	//   ....[25]....
        /*074c*/ 	.word	0x00007af0


	//   ....[26]....
        /*0750*/ 	.word	0x00007b50


	//   ....[27]....
        /*0754*/ 	.word	0x00007b80


	//   ....[28]....
        /*0758*/ 	.word	0x00009560


	//   ....[29]....
        /*075c*/ 	.word	0x00009590


	//   ....[30]....
        /*0760*/ 	.word	0x000095c0


	//   ....[31]....
        /*0764*/ 	.word	0x00009600


	//   ....[32]....
        /*0768*/ 	.word	0x00009ec0


	//   ....[33]....
        /*076c*/ 	.word	0x00009ee0


	//   ....[34]....
        /*0770*/ 	.word	0x0000a030


	//   ....[35]....
        /*0774*/ 	.word	0x0000a050


	//   ....[36]....
        /*0778*/ 	.word	0x0000a190


	//   ....[37]....
        /*077c*/ 	.word	0x0000a1b0


	//   ....[38]....
        /*0780*/ 	.word	0x0000a300


	//   ....[39]....
        /*0784*/ 	.word	0x0000a320


	//   ....[40]....
        /*0788*/ 	.word	0x0000ac60


	//   ....[41]....
        /*078c*/ 	.word	0x0000ac90


	//   ....[42]....
        /*0790*/ 	.word	0x0000ade0


	//   ....[43]....
        /*0794*/ 	.word	0x0000ae00


	//   ....[44]....
        /*0798*/ 	.word	0x0000af40


	//   ....[45]....
        /*079c*/ 	.word	0x0000af60


	//   ....[46]....
        /*07a0*/ 	.word	0x0000b0b0


	//   ....[47]....
        /*07a4*/ 	.word	0x0000b0d0


	//   ....[48]....
        /*07a8*/ 	.word	0x0000b290


	//   ....[49]....
        /*07ac*/ 	.word	0x0000b460


	//   ....[50]....
        /*07b0*/ 	.word	0x0000b490


	//   ....[51]....
        /*07b4*/ 	.word	0x0000b4c0


	//   ....[52]....
        /*07b8*/ 	.word	0x0000b4f0


	//   ....[53]....
        /*07bc*/ 	.word	0x0000b520


	//   ....[54]....
        /*07c0*/ 	.word	0x0000b550


	//   ....[55]....
        /*07c4*/ 	.word	0x0000b6c0


	//   ....[56]....
        /*07c8*/ 	.word	0x0000b6f0


	//   ....[57]....
        /*07cc*/ 	.word	0x0000b720


	//   ....[58]....
        /*07d0*/ 	.word	0x0000b750


	//   ....[59]....
        /*07d4*/ 	.word	0x0000b780


	//   ....[60]....
        /*07d8*/ 	.word	0x0000b7b0


	//   ....[61]....
        /*07dc*/ 	.word	0x0000b850


	//   ....[62]....
        /*07e0*/ 	.word	0x0000b8b0


	//   ....[63]....
        /*07e4*/ 	.word	0x0000b940


	//   ....[64]....
        /*07e8*/ 	.word	0x0000cb90


	//   ....[65]....
        /*07ec*/ 	.word	0x0000d6f0


	//   ....[66]....
        /*07f0*/ 	.word	0x0000d710


	//   ....[67]....
        /*07f4*/ 	.word	0x0000d7b0


	//   ....[68]....
        /*07f8*/ 	.word	0x0000d7d0


	//   ....[69]....
        /*07fc*/ 	.word	0x0000d850


	//   ....[70]....
        /*0800*/ 	.word	0x0000d870


	//   ....[71]....
        /*0804*/ 	.word	0x0000d8f0


	//   ....[72]....
        /*0808*/ 	.word	0x0000d910


	//   ....[73]....
        /*080c*/ 	.word	0x0000d990


	//   ....[74]....
        /*0810*/ 	.word	0x0000d9b0


	//   ....[75]....
        /*0814*/ 	.word	0x0000da30


	//   ....[76]....
        /*0818*/ 	.word	0x0000da50


	//   ....[77]....
        /*081c*/ 	.word	0x0000dad0


	//   ....[78]....
        /*0820*/ 	.word	0x0000daf0


	//   ....[79]....
        /*0824*/ 	.word	0x0000db00


	//   ....[80]....
        /*0828*/ 	.word	0x0000db10


	//   ....[81]....
        /*082c*/ 	.word	0x000107e0


	//   ....[82]....
        /*0830*/ 	.word	0x00010840


	//   ....[83]....
        /*0834*/ 	.word	0x00010870


	//   ....[84]....
        /*0838*/ 	.word	0x00010880


	//   ....[85]....
        /*083c*/ 	.word	0x000108b0


	//   ....[86]....
        /*0840*/ 	.word	0x000108e0


	//   ....[87]....
        /*0844*/ 	.word	0x00010910


	//   ....[88]....
        /*0848*/ 	.word	0x00010940


	//   ....[89]....
        /*084c*/ 	.word	0x00010ac0


	//   ....[90]....
        /*0850*/ 	.word	0x00010af0


	//   ....[91]....
        /*0854*/ 	.word	0x00010b20


	//   ....[92]....
        /*0858*/ 	.word	0x00010b50


	//   ....[93]....
        /*085c*/ 	.word	0x00010b80


	//   ....[94]....
        /*0860*/ 	.word	0x00010bb0


	//   ....[95]....
        /*0864*/ 	.word	0x00010c70


	//   ....[96]....
        /*0868*/ 	.word	0x00010c90


	//   ....[97]....
        /*086c*/ 	.word	0x00010d00


	//   ....[98]....
        /*0870*/ 	.word	0x000113c0


	//   ....[99]....
        /*0874*/ 	.word	0x00011950


	//   ....[100]....
        /*0878*/ 	.word	0x00011b00


	//   ....[101]....
        /*087c*/ 	.word	0x00011b50


	//   ....[102]....
        /*0880*/ 	.word	0x00011bb0


	//   ....[103]....
        /*0884*/ 	.word	0x00011cb0


	//   ....[104]....
        /*0888*/ 	.word	0x00011d10


	//   ....[105]....
        /*088c*/ 	.word	0x00011e10


	//   ....[106]....
        /*0890*/ 	.word	0x00011e70


	//   ....[107]....
        /*0894*/ 	.word	0x00011f70


	//   ....[108]....
        /*0898*/ 	.word	0x00011fd0


	//   ....[109]....
        /*089c*/ 	.word	0x000120d0


	//   ....[110]....
        /*08a0*/ 	.word	0x00012130


	//   ....[111]....
        /*08a4*/ 	.word	0x00012230


	//   ....[112]....
        /*08a8*/ 	.word	0x00012290


	//   ....[113]....
        /*08ac*/ 	.word	0x00012380


	//   ....[114]....
        /*08b0*/ 	.word	0x000123e0


	//   ....[115]....
        /*08b4*/ 	.word	0x00012480


	//   ....[116]....
        /*08b8*/ 	.word	0x000127f0


	//   ....[117]....
        /*08bc*/ 	.word	0x00012890


	//   ....[118]....
        /*08c0*/ 	.word	0x000129b0


	//   ....[119]....
        /*08c4*/ 	.word	0x00012a20


	//   ....[120]....
        /*08c8*/ 	.word	0x00012a90


	//   ....[121]....
        /*08cc*/ 	.word	0x00012b00


	//   ....[122]....
        /*08d0*/ 	.word	0x00012b70


	//   ....[123]....
        /*08d4*/ 	.word	0x00012bf0


	//   ....[124]....
        /*08d8*/ 	.word	0x00012c80


	//   ....[125]....
        /*08dc*/ 	.word	0x00012d10


	//   ....[126]....
        /*08e0*/ 	.word	0x00012d80


	//   ....[127]....
        /*08e4*/ 	.word	0x00012df0


	//   ....[128]....
        /*08e8*/ 	.word	0x00012e60


	//   ....[129]....
        /*08ec*/ 	.word	0x00012ee0


	//   ....[130]....
        /*08f0*/ 	.word	0x00012f50


	//   ....[131]....
        /*08f4*/ 	.word	0x00012ff0


	//   ....[132]....
        /*08f8*/ 	.word	0x00013080


	//   ....[133]....
        /*08fc*/ 	.word	0x000131b0


	//----- nvinfo : EIATTR_REG_RECONFIG
	.align		4
.L_1561:
        /*0900*/ 	.byte	0x01, 0x54
	.zero		2


	//----- nvinfo : EIATTR_SYSCALL_OFFSETS
	.align		4
        /*0904*/ 	.byte	0x04, 0x46
        /*0906*/ 	.short	(.L_1563 - .L_1562)


	//   ....[0]....
.L_1562:
        /*0908*/ 	.word	0x00001a90


	//   ....[1]....
        /*090c*/ 	.word	0x0000c790


	//   ....[2]....
        /*0910*/ 	.word	0x0000c8f0


	//   ....[3]....
        /*0914*/ 	.word	0x0000c9f0


	//   ....[4]....
        /*0918*/ 	.word	0x0000d320


	//----- nvinfo : EIATTR_MBARRIER_INSTR_OFFSETS
	.align		4
.L_1563:
        /*091c*/ 	.byte	0x04, 0x39
        /*091e*/ 	.short	(.L_1565 - .L_1564)


	//   ....[0]....
.L_1564:
        /*0920*/ 	.word	0x00000270
        /*0924*/ 	.word	0x000000ff
        /*0928*/ 	.word	0x00022800
        /*092c*/ 	.short	0x0100
        /*092e*/ 	.byte	0x08
	.zero		1


	//   ....[1]....
        /*0930*/ 	.word	0x00000280
        /*0934*/ 	.word	0x000000ff
        /*0938*/ 	.word	0x00022820
        /*093c*/ 	.short	0x0100
        /*093e*/ 	.byte	0x08
	.zero		1


	//   ....[2]....
        /*0940*/ 	.word	0x00000370
        /*0944*/ 	.word	0x000000ff
        /*0948*/ 	.word	0x00022830
        /*094c*/ 	.short	0x0100
        /*094e*/ 	.byte	0x08
	.zero		1


	//   ....[3]....
        /*0950*/ 	.word	0x00000380
        /*0954*/ 	.word	0x000000ff
        /*0958*/ 	.word	0x00022840
        /*095c*/ 	.short	0x0100
        /*095e*/ 	.byte	0x08
	.zero		1


	//   ....[4]....
        /*0960*/ 	.word	0x00000390
        /*0964*/ 	.word	0x000000ff
        /*0968*/ 	.word	0x00022838
        /*096c*/ 	.short	0x0100
        /*096e*/ 	.byte	0x08
	.zero		1


	//   ....[5]....
        /*0970*/ 	.word	0x000003a0
        /*0974*/ 	.word	0x000000ff
        /*0978*/ 	.word	0x00022848
        /*097c*/ 	.short	0x0100
        /*097e*/ 	.byte	0x08
	.zero		1


	//   ....[6]....
        /*0980*/ 	.word	0x000004d0
        /*0984*/ 	.word	0x000000ff
        /*0988*/ 	.word	0x00022850
        /*098c*/ 	.short	0x0100
        /*098e*/ 	.byte	0x08
	.zero		1


	//   ....[7]....
        /*0990*/ 	.word	0x000004e0
        /*0994*/ 	.word	0x000000ff
        /*0998*/ 	.word	0x00022860
        /*099c*/ 	.short	0x0100
        /*099e*/ 	.byte	0x08
	.zero		1


	//   ....[8]....
        /*09a0*/ 	.word	0x000004f0
        /*09a4*/ 	.word	0x000000ff
        /*09a8*/ 	.word	0x00022858
        /*09ac*/ 	.short	0x0100
        /*09ae*/ 	.byte	0x08
	.zero		1


	//   ....[9]....
        /*09b0*/ 	.word	0x00000500
        /*09b4*/ 	.word	0x000000ff
        /*09b8*/ 	.word	0x00022868
        /*09bc*/ 	.short	0x0100
        /*09be*/ 	.byte	0x08
	.zero		1


	//   ....[10]....
        /*09c0*/ 	.word	0x000005f0
        /*09c4*/ 	.word	0x000000ff
        /*09c8*/ 	.word	0x00022870
        /*09cc*/ 	.short	0x0100
        /*09ce*/ 	.byte	0x06
	.zero		1


	//   ....[11]....
        /*09d0*/ 	.word	0x00000600
        /*09d4*/ 	.word	0x000000ff
        /*09d8*/ 	.word	0x00022880
        /*09dc*/ 	.short	0x0100
        /*09de*/ 	.byte	0x06
	.zero		1


	//   ....[12]....
        /*09e0*/ 	.word	0x00000610
        /*09e4*/ 	.word	0x000000ff
        /*09e8*/ 	.word	0x00022878
        /*09ec*/ 	.short	0x0100
        /*09ee*/ 	.byte	0x06
	.zero		1


	//   ....[13]....
        /*09f0*/ 	.word	0x00000620
        /*09f4*/ 	.word	0x000000ff
        /*09f8*/ 	.word	0x00022888
        /*09fc*/ 	.short	0x0100
        /*09fe*/ 	.byte	0x06
	.zero		1


	//   ....[14]....
        /*0a00*/ 	.word	0x00000750
        /*0a04*/ 	.word	0x000000ff
        /*0a08*/ 	.word	0x00022890
        /*0a0c*/ 	.short	0x0100
        /*0a0e*/ 	.byte	0x08
	.zero		1


	//   ....[15]....
        /*0a10*/ 	.word	0x00000760
        /*0a14*/ 	.word	0x000000ff
        /*0a18*/ 	.word	0x000228a0
        /*0a1c*/ 	.short	0x0100
        /*0a1e*/ 	.byte	0x08
	.zero		1


	//   ....[16]....
        /*0a20*/ 	.word	0x00000770
        /*0a24*/ 	.word	0x000000ff
        /*0a28*/ 	.word	0x00022898
        /*0a2c*/ 	.short	0x0100
        /*0a2e*/ 	.byte	0x08
	.zero		1


	//   ....[17]....
        /*0a30*/ 	.word	0x00000780
        /*0a34*/ 	.word	0x000000ff
        /*0a38*/ 	.word	0x000228a8
        /*0a3c*/ 	.short	0x0100
        /*0a3e*/ 	.byte	0x08
	.zero		1


	//   ....[18]....
        /*0a40*/ 	.word	0x000008b0
        /*0a44*/ 	.word	0x000000ff
        /*0a48*/ 	.word	0x000228b0
        /*0a4c*/ 	.short	0x0100
        /*0a4e*/ 	.byte	0x08
	.zero		1


	//   ....[19]....
        /*0a50*/ 	.word	0x000008c0
        /*0a54*/ 	.word	0x000000ff
        /*0a58*/ 	.word	0x000228c0
        /*0a5c*/ 	.short	0x0100
        /*0a5e*/ 	.byte	0x08
	.zero		1


	//   ....[20]....
        /*0a60*/ 	.word	0x000008d0
        /*0a64*/ 	.word	0x000000ff
        /*0a68*/ 	.word	0x000228b8
        /*0a6c*/ 	.short	0x0100
        /*0a6e*/ 	.byte	0x08
	.zero		1


	//   ....[21]....
        /*0a70*/ 	.word	0x000008e0
        /*0a74*/ 	.word	0x000000ff
        /*0a78*/ 	.word	0x000228c8
        /*0a7c*/ 	.short	0x0100
        /*0a7e*/ 	.byte	0x08
	.zero		1


	//   ....[22]....
        /*0a80*/ 	.word	0x00001b40
        /*0a84*/ 	.word	0x00000007
        /*0a88*/ 	.word	0x00022800
        /*0a8c*/ 	.short	0x010a
        /*0a8e*/ 	.byte	0x3f
	.zero		1


	//   ....[23]....
        /*0a90*/ 	.word	0x00001c10
        /*0a94*/ 	.word	0x00000006
        /*0a98*/ 	.word	0x00022830
        /*0a9c*/ 	.short	0x010a
        /*0a9e*/ 	.byte	0x3f
	.zero		1


	//   ....[24]....
        /*0aa0*/ 	.word	0x00001c50
        /*0aa4*/ 	.word	0x00000006
        /*0aa8*/ 	.word	0x00022830
        /*0aac*/ 	.short	0x010a
        /*0aae*/ 	.byte	0x3f
	.zero		1


	//   ....[25]....
        /*0ab0*/ 	.word	0x00003010
        /*0ab4*/ 	.word	0x00000000
        /*0ab8*/ 	.word	0x00000000
        /*0abc*/ 	.short	0x0101
        /*0abe*/ 	.byte	0x3f
	.zero		1


	//   ....[26]....
        /*0ac0*/ 	.word	0x00003470
        /*0ac4*/ 	.word	0x00000006
        /*0ac8*/ 	.word	0x00022850
        /*0acc*/ 	.short	0x010a
        /*0ace*/ 	.byte	0x3f
	.zero		1


	//   ....[27]....
        /*0ad0*/ 	.word	0x000034b0
        /*0ad4*/ 	.word	0x00000006
        /*0ad8*/ 	.word	0x00022850
        /*0adc*/ 	.short	0x010a
        /*0ade*/ 	.byte	0x3f
	.zero		1


	//   ....[28]....
        /*0ae0*/ 	.word	0x00003870
        /*0ae4*/ 	.word	0x00000006
        /*0ae8*/ 	.word	0x00000000
        /*0aec*/ 	.short	0x0101
        /*0aee*/ 	.byte	0x3f
	.zero		1


	//   ....[29]....
        /*0af0*/ 	.word	0x00003990
        /*0af4*/ 	.word	0x000000ff
        /*0af8*/ 	.word	0x00022830
        /*0afc*/ 	.short	0x010a
        /*0afe*/ 	.byte	0x19
	.zero		1


	//   ....[30]....
        /*0b00*/ 	.word	0x000039d0
        /*0b04*/ 	.word	0x000000ff
        /*0b08*/ 	.word	0x00022830
        /*0b0c*/ 	.short	0x010a
        /*0b0e*/ 	.byte	0x19
	.zero		1


	//   ....[31]....
        /*0b10*/ 	.word	0x00004d90
        /*0b14*/ 	.word	0x00000000
        /*0b18*/ 	.word	0x00000000
        /*0b1c*/ 	.short	0x0101
        /*0b1e*/ 	.byte	0x3f
	.zero		1


	//   ....[32]....
        /*0b20*/ 	.word	0x000059b0
        /*0b24*/ 	.word	0x000000ff
        /*0b28*/ 	.word	0x00022850
        /*0b2c*/ 	.short	0x010a
        /*0b2e*/ 	.byte	0x19
	.zero		1


	//   ....[33]....
        /*0b30*/ 	.word	0x000059f0
        /*0b34*/ 	.word	0x000000ff
        /*0b38*/ 	.word	0x00022850
        /*0b3c*/ 	.short	0x010a
        /*0b3e*/ 	.byte	0x19
	.zero		1


	//   ....[34]....
        /*0b40*/ 	.word	0x00005d00
        /*0b44*/ 	.word	0x000000b1
        /*0b48*/ 	.word	0x00000000
        /*0b4c*/ 	.short	0x0101
        /*0b4e*/ 	.byte	0x3f
	.zero		1


	//   ....[35]....
        /*0b50*/ 	.word	0x00005e40
        /*0b54*/ 	.word	0x000000ff
        /*0b58*/ 	.word	0x00022830
        /*0b5c*/ 	.short	0x010a
        /*0b5e*/ 	.byte	0x18
	.zero		1


	//   ....[36]....
        /*0b60*/ 	.word	0x00005e80
        /*0b64*/ 	.word	0x000000ff
        /*0b68*/ 	.word	0x00022830
        /*0b6c*/ 	.short	0x010a
        /*0b6e*/ 	.byte	0x18
	.zero		1


	//   ....[37]....
        /*0b70*/ 	.word	0x00006c60
        /*0b74*/ 	.word	0x0000009a
        /*0b78*/ 	.word	0x00000000
        /*0b7c*/ 	.short	0x0101
        /*0b7e*/ 	.byte	0x3f
	.zero		1


	//   ....[38]....
        /*0b80*/ 	.word	0x00007710
        /*0b84*/ 	.word	0x000000ff
        /*0b88*/ 	.word	0x00022850
        /*0b8c*/ 	.short	0x010a
        /*0b8e*/ 	.byte	0x18
	.zero		1


	//   ....[39]....
        /*0b90*/ 	.word	0x00007750
        /*0b94*/ 	.word	0x000000ff
        /*0b98*/ 	.word	0x00022850
        /*0b9c*/ 	.short	0x010a
        /*0b9e*/ 	.byte	0x18
	.zero		1


	//   ....[40]....
        /*0ba0*/ 	.word	0x00007a50
        /*0ba4*/ 	.word	0x000000b7
        /*0ba8*/ 	.word	0x00000000
        /*0bac*/ 	.short	0x0101
        /*0bae*/ 	.byte	0x3f
	.zero		1


	//   ....[41]....
        /*0bb0*/ 	.word	0x00009eb0
        /*0bb4*/ 	.word	0x00000097
        /*0bb8*/ 	.word	0x00000000
        /*0bbc*/ 	.short	0x0101
        /*0bbe*/ 	.byte	0x3f
	.zero		1


	//   ....[42]....
        /*0bc0*/ 	.word	0x0000ce20
        /*0bc4*/ 	.word	0x00000000
        /*0bc8*/ 	.word	0x00022840
        /*0bcc*/ 	.short	0x010a
        /*0bce*/ 	.byte	0x3f
	.zero		1


	//   ....[43]....
        /*0bd0*/ 	.word	0x0000dc20
        /*0bd4*/ 	.word	0x00000008
        /*0bd8*/ 	.word	0x00022800
        /*0bdc*/ 	.short	0x0107
        /*0bde*/ 	.byte	0x3f
	.zero		1


	//   ....[44]....
        /*0be0*/ 	.word	0x0000dd20
        /*0be4*/ 	.word	0x00000002
        /*0be8*/ 	.word	0x00022800
        /*0bec*/ 	.short	0x0101
        /*0bee*/ 	.byte	0x3f
	.zero		1


	//   ....[45]....
        /*0bf0*/ 	.word	0x0000dd40
        /*0bf4*/ 	.word	0x00000002
        /*0bf8*/ 	.word	0x00022820
        /*0bfc*/ 	.short	0x010a
        /*0bfe*/ 	.byte	0x3f
	.zero		1


	//   ....[46]....
        /*0c00*/ 	.word	0x0000de50
        /*0c04*/ 	.word	0x00000002
        /*0c08*/ 	.word	0x00022860
        /*0c0c*/ 	.short	0x010a
        /*0c0e*/ 	.byte	0x3f
	.zero		1


	//   ....[47]....
        /*0c10*/ 	.word	0x0000e730
        /*0c14*/ 	.word	0x00000003
        /*0c18*/ 	.word	0x00022840
        /*0c1c*/ 	.short	0x010a
        /*0c1e*/ 	.byte	0x3f
	.zero		1


	//   ....[48]....
        /*0c20*/ 	.word	0x0000e990
        /*0c24*/ 	.word	0x00000003
        /*0c28*/ 	.word	0x00022860
        /*0c2c*/ 	.short	0x010a
        /*0c2e*/ 	.byte	0x3f
	.zero		1


	//   ....[49]....
        /*0c30*/ 	.word	0x0000f210
        /*0c34*/ 	.word	0x00000004
        /*0c38*/ 	.word	0x00022840
        /*0c3c*/ 	.short	0x010a
        /*0c3e*/ 	.byte	0x3f
	.zero		1


	//   ....[50]....
        /*0c40*/ 	.word	0x0000f460
        /*0c44*/ 	.word	0x00000004
        /*0c48*/ 	.word	0x00022860
        /*0c4c*/ 	.short	0x010a
        /*0c4e*/ 	.byte	0x3f
	.zero		1


	//   ....[51]....
        /*0c50*/ 	.word	0x0000fc70
        /*0c54*/ 	.word	0x00000004
        /*0c58*/ 	.word	0x00022840
        /*0c5c*/ 	.short	0x010a
        /*0c5e*/ 	.byte	0x3f
	.zero		1


	//   ....[52]....
        /*0c60*/ 	.word	0x0000fed0
        /*0c64*/ 	.word	0x00000004
        /*0c68*/ 	.word	0x00022860
        /*0c6c*/ 	.short	0x010a
        /*0c6e*/ 	.byte	0x3f
	.zero		1


	//   ....[53]....
        /*0c70*/ 	.word	0x00011340
        /*0c74*/ 	.word	0x00000000
        /*0c78*/ 	.word	0x00022820
        /*0c7c*/ 	.short	0x010a
        /*0c7e*/ 	.byte	0x3f
	.zero		1


	//   ....[54]....
        /*0c80*/ 	.word	0x00011500
        /*0c84*/ 	.word	0x00000006
        /*0c88*/ 	.word	0x00000000
        /*0c8c*/ 	.short	0x010a
        /*0c8e*/ 	.byte	0x3f
	.zero		1


	//   ....[55]....
        /*0c90*/ 	.word	0x00011570
        /*0c94*/ 	.word	0x00000007
        /*0c98*/ 	.word	0x00000000
        /*0c9c*/ 	.short	0x010a
        /*0c9e*/ 	.byte	0x3f
	.zero		1


	//   ....[56]....
        /*0ca0*/ 	.word	0x000115e0
        /*0ca4*/ 	.word	0x00000004
        /*0ca8*/ 	.word	0x00000000
        /*0cac*/ 	.short	0x010a
        /*0cae*/ 	.byte	0x3f
	.zero		1


	//   ....[57]....
        /*0cb0*/ 	.word	0x00011610
        /*0cb4*/ 	.word	0x00000003
        /*0cb8*/ 	.word	0x00000000
        /*0cbc*/ 	.short	0x010a
        /*0cbe*/ 	.byte	0x3f
	.zero		1


	//   ....[58]....
        /*0cc0*/ 	.word	0x00011670
        /*0cc4*/ 	.word	0x00000007
        /*0cc8*/ 	.word	0x00022800
        /*0ccc*/ 	.short	0x010a
        /*0cce*/ 	.byte	0x3f
	.zero		1


	//   ....[59]....
        /*0cd0*/ 	.word	0x000116c0
        /*0cd4*/ 	.word	0x00000006
        /*0cd8*/ 	.word	0x00022830
        /*0cdc*/ 	.short	0x010a
        /*0cde*/ 	.byte	0x3f
	.zero		1


	//   ....[60]....
        /*0ce0*/ 	.word	0x00011710
        /*0ce4*/ 	.word	0x00000006
        /*0ce8*/ 	.word	0x00022850
        /*0cec*/ 	.short	0x010a
        /*0cee*/ 	.byte	0x3f
	.zero		1


	//   ....[61]....
        /*0cf0*/ 	.word	0x00011770
        /*0cf4*/ 	.word	0x00000005
        /*0cf8*/ 	.word	0x00022830
        /*0cfc*/ 	.short	0x010a
        /*0cfe*/ 	.byte	0x3f
	.zero		1


	//   ....[62]....
        /*0d00*/ 	.word	0x000117c0
        /*0d04*/ 	.word	0x000000b1
        /*0d08*/ 	.word	0x00022850
        /*0d0c*/ 	.short	0x010a
        /*0d0e*/ 	.byte	0x3f
	.zero		1


	//   ....[63]....
        /*0d10*/ 	.word	0x00011820
        /*0d14*/ 	.word	0x00000005
        /*0d18*/ 	.word	0x00022830
        /*0d1c*/ 	.short	0x010a
        /*0d1e*/ 	.byte	0x3f
	.zero		1


	//   ....[64]....
        /*0d20*/ 	.word	0x00011870
        /*0d24*/ 	.word	0x000000b7
        /*0d28*/ 	.word	0x00022850
        /*0d2c*/ 	.short	0x010a
        /*0d2e*/ 	.byte	0x3f
	.zero		1


	//   ....[65]....
        /*0d30*/ 	.word	0x00011a10
        /*0d34*/ 	.word	0x00000000
        /*0d38*/ 	.word	0x00022840
        /*0d3c*/ 	.short	0x010a
        /*0d3e*/ 	.byte	0x3f
	.zero		1


	//   ....[66]....
        /*0d40*/ 	.word	0x00012510
        /*0d44*/ 	.word	0x00000002
        /*0d48*/ 	.word	0x00022820
        /*0d4c*/ 	.short	0x010a
        /*0d4e*/ 	.byte	0x3f
	.zero		1


	//   ....[67]....
        /*0d50*/ 	.word	0x00012560
        /*0d54*/ 	.word	0x00000002
        /*0d58*/ 	.word	0x00022860
        /*0d5c*/ 	.short	0x010a
        /*0d5e*/ 	.byte	0x3f
	.zero		1


	//   ....[68]....
        /*0d60*/ 	.word	0x000125b0
        /*0d64*/ 	.word	0x00000003
        /*0d68*/ 	.word	0x00022840
        /*0d6c*/ 	.short	0x010a
        /*0d6e*/ 	.byte	0x3f
	.zero		1


	//   ....[69]....
        /*0d70*/ 	.word	0x00012600
        /*0d74*/ 	.word	0x00000003
        /*0d78*/ 	.word	0x00022860
        /*0d7c*/ 	.short	0x010a
        /*0d7e*/ 	.byte	0x3f
	.zero		1


	//   ....[70]....
        /*0d80*/ 	.word	0x00012650
        /*0d84*/ 	.word	0x00000004
        /*0d88*/ 	.word	0x00022840
        /*0d8c*/ 	.short	0x010a
        /*0d8e*/ 	.byte	0x3f
	.zero		1


	//   ....[71]....
        /*0d90*/ 	.word	0x000126a0
        /*0d94*/ 	.word	0x00000004
        /*0d98*/ 	.word	0x00022860
        /*0d9c*/ 	.short	0x010a
        /*0d9e*/ 	.byte	0x3f
	.zero		1


	//   ....[72]....
        /*0da0*/ 	.word	0x000126f0
        /*0da4*/ 	.word	0x00000004
        /*0da8*/ 	.word	0x00022840
        /*0dac*/ 	.short	0x010a
        /*0dae*/ 	.byte	0x3f
	.zero		1


	//   ....[73]....
        /*0db0*/ 	.word	0x00012740
        /*0db4*/ 	.word	0x00000004
        /*0db8*/ 	.word	0x00022860
        /*0dbc*/ 	.short	0x010a
        /*0dbe*/ 	.byte	0x3f
	.zero		1


	//   ....[74]....
        /*0dc0*/ 	.word	0x000130d0
        /*0dc4*/ 	.word	0x00000000
        /*0dc8*/ 	.word	0x00022820
        /*0dcc*/ 	.short	0x010a
        /*0dce*/ 	.byte	0x3f
	.zero		1


	//   ....[75]....
        /*0dd0*/ 	.word	0x00013270
        /*0dd4*/ 	.word	0x00000006
        /*0dd8*/ 	.word	0x00000000
        /*0ddc*/ 	.short	0x010a
        /*0dde*/ 	.byte	0x3f
	.zero		1


	//   ....[76]....
        /*0de0*/ 	.word	0x000132c0
        /*0de4*/ 	.word	0x00000007
        /*0de8*/ 	.word	0x00000000
        /*0dec*/ 	.short	0x010a
        /*0dee*/ 	.byte	0x3f
	.zero		1


	//   ....[77]....
        /*0df0*/ 	.word	0x00013310
        /*0df4*/ 	.word	0x00000004
        /*0df8*/ 	.word	0x00000000
        /*0dfc*/ 	.short	0x010a
        /*0dfe*/ 	.byte	0x3f
	.zero		1


	//----- nvinfo : EIATTR_NUM_MBARRIERS
	.align		4
.L_1565:
        /*0e00*/ 	.byte	0x03, 0x38
        /*0e02*/ 	.short	0x0016


	//----- nvinfo : EIATTR_EXIT_INSTR_OFFSETS
	.align		4
        /*0e04*/ 	.byte	0x04, 0x1c
        /*0e06*/ 	.short	(.L_1567 - .L_1566)


	//   ....[0]....
.L_1566:
        /*0e08*/ 	.word	0x00000a80


	//   ....[1]....
        /*0e0c*/ 	.word	0x0000b240


	//   ....[2]....
        /*0e10*/ 	.word	0x00011660


	//----- nvinfo : EIATTR_MAX_THREADS
	.align		4
.L_1567:
        /*0e14*/ 	.byte	0x04, 0x05
        /*0e16*/ 	.short	(.L_1569 - .L_1568)
.L_1568:
        /*0e18*/ 	.word	0x00000180
        /*0e1c*/ 	.word	0x00000001
        /*0e20*/ 	.word	0x00000001


	//----- nvinfo : EIATTR_CRS_STACK_SIZE
	.align		4
.L_1569:
        /*0e24*/ 	.byte	0x04, 0x1e
        /*0e26*/ 	.short	(.L_1571 - .L_1570)
.L_1570:
        /*0e28*/ 	.word	0x00000000


	//----- nvinfo : EIATTR_CBANK_PARAM_SIZE
	.align		4
.L_1571:
        /*0e2c*/ 	.byte	0x03, 0x19
        /*0e2e*/ 	.short	0x0af0


	//----- nvinfo : EIATTR_PARAM_CBANK
	.align		4
        /*0e30*/ 	.byte	0x04, 0x0a
        /*0e32*/ 	.short	(.L_1573 - .L_1572)
	.align		4
.L_1572:
        /*0e34*/ 	.word	index@(.nv.constant0._ZN7cutlass13device_kernelIN5flash11enable_sm90INS1_16FlashAttnFwdSm90INS1_25CollectiveMainloopFwdSm90ILi2EN4cute5tupleIJNS5_1CILi1EEES8_S8_EEENS6_IJNS7_ILi128EEENS7_ILi96EEENS7_ILi64EEEEEELi256ENS_10bfloat16_tEfNS_4arch4Sm90ELb1ELb0ELb0ELb1ELb0ELb0ELb0ELb1ELb0ELb1ELb0ELb0EEENS1_21CollectiveEpilogueFwdINS6_IJSA_NS7_ILi256EEESB_EEES9_SE_SG_Li256ELb1ELb1ELb0ELb0EEENS1_36VarlenDynamicPersistentTileSchedulerILi128ELi96ELi256ELi128ELb0ELb1ELb1ELb1ELb1ELb1EEEEEEEEEvNT_6ParamsE)
        /*0e38*/ 	.short	0x0210
        /*0e3a*/ 	.short	0x0af0


	//----- nvinfo : EIATTR_SW_WAR
	.align		4
.L_1573:
        /*0e3c*/ 	.byte	0x04, 0x36
        /*0e3e*/ 	.short	(.L_1575 - .L_1574)
.L_1574:
        /*0e40*/ 	.word	0x00000008
.L_1575:


//--------------------- .nv.info._ZN7cutlass13device_kernelIN5flash11enable_sm90INS1_16FlashAttnFwdSm90INS1_25CollectiveMainloopFwdSm90ILi2EN4cute5tupleIJNS5_1CILi1EEES8_S8_EEENS6_IJNS7_ILi128EEENS7_ILi96EEENS7_ILi64EEEEEELi256ENS_10bfloat16_tEfNS_4arch4Sm90ELb1ELb0ELb0ELb1ELb0ELb1ELb0ELb1ELb0ELb1ELb0ELb0EEENS1_21CollectiveEpilogueFwdINS6_IJSA_NS7_ILi256EEESB_EEES9_SE_SG_Li256ELb1ELb1ELb0ELb0EEENS1_36VarlenDynamicPersistentTileSchedulerILi128ELi96ELi256ELi128ELb0ELb1ELb1ELb1ELb1ELb1EEEEEEEEEvNT_6ParamsE --------------------------
	.section	.nv.info._ZN7cutlass13device_kernelIN5flash11enable_sm90INS1_16FlashAttnFwdSm90INS1_25CollectiveMainloopFwdSm90ILi2EN4cute5tupleIJNS5_1CILi1EEES8_S8_EEENS6_IJNS7_ILi128EEENS7_ILi96EEENS7_ILi64EEEEEELi256ENS_10bfloat16_tEfNS_4arch4Sm90ELb1ELb0ELb0ELb1ELb0ELb1ELb0ELb1ELb0ELb1ELb0ELb0EEENS1_21CollectiveEpilogueFwdINS6_IJSA_NS7_ILi256EEESB_EEES9_SE_SG_Li256ELb1ELb1ELb0ELb0EEENS1_36VarlenDynamicPersistentTileSchedulerILi128ELi96ELi256ELi128ELb0ELb1ELb1ELb1ELb1ELb1EEEEEEEEEvNT_6ParamsE,"",@"SHT_CUDA_INFO"
	.sectionflags	@""
	.align	4


	//----- nvinfo : EIATTR_CUDA_API_VERSION
	.align		4
        /*0000*/ 	.byte	0x04, 0x37
        /*0002*/ 	.short	(.L_1577 - .L_1576)
.L_1576:
        /*0004*/ 	.word	0x00000082


	//----- nvinfo : EIATTR_KPARAM_INFO
	.align		4
.L_1577:
        /*0008*/ 	.byte	0x04, 0x17
        /*000a*/ 	.short	(.L_1579 - .L_1578)
.L_1578:
        /*000c*/ 	.word	0x00000000
        /*0010*/ 	.short	0x0000
        /*0012*/ 	.short	0x0070
        /*0014*/ 	.byte	0x00, 0xf0, 0x01, 0x2a


	//----- nvinfo : EIATTR_SPARSE_MMA_MASK
	.align		4
.L_1579:
        /*0018*/ 	.byte	0x03, 0x50
        /*001a*/ 	.short	0x0000


	//----- nvinfo : EIATTR_MAXREG_COUNT
	.align		4
        /*001c*/ 	.byte	0x03, 0x1b
        /*001e*/ 	.short	0x00a8


	//----- nvinfo : EIATTR_NUM_BARRIERS
	.align		4
        /*0020*/ 	.byte	0x02, 0x4c
        /*0022*/ 	.byte	0x10
	.zero		1


	//----- nvinfo : EIATTR_EXTERNS
	.align		4
        /*0024*/ 	.byte	0x04, 0x0f
        /*0026*/ 	.short	(.L_1581 - .L_1580)


	//   ....[0]....
	.align		4
.L_1580:
        /*0028*/ 	.word	index@(__assertfail)


	//----- nvinfo : EIATTR_ANNOTATIONS
	.align		4
.L_1581:
        /*002c*/ 	.byte	0x04, 0x55
        /*002e*/ 	.short	(.L_1583 - .L_1582)


	//   ....[0]....
.L_1582:
        /* <DEDUP_REMOVED lines=96> */


	//----- nvinfo : EIATTR_MERCURY_ISA_VERSION
	.align		4
.L_1583:
        /*0620*/ 	.byte	0x03, 0x5f
        /*0622*/ 	.short	0x0101


	//----- nvinfo : EIATTR_UNUSED_LOAD_BYTE_OFFSET
	.align		4
        /*0624*/ 	.byte	0x04, 0x44
        /*0626*/ 	.short	(.L_1585 - .L_1584)


	//   ....[0]....
.L_1584:
        /*0628*/ 	.word	0x00000ac0
        /*062c*/ 	.word	0x0000fff0


	//   ....[1]....
        /*0630*/ 	.word	0x00010030
        /*0634*/ 	.word	0x0000fff0


	//----- nvinfo : EIATTR_INT_WARP_WIDE_INSTR_OFFSETS
	.align		4
.L_1585:
        /*0638*/ 	.byte	0x04, 0x31
        /*063a*/ 	.short	(.L_1587 - .L_1586)


	//   ....[0]....
.L_1586:
        /*063c*/ 	.word	0x00000180


	//   ....[1]....
        /*0640*/ 	.word	0x00000220


	//   ....[2]....
        /*0644*/ 	.word	0x00000290


	//   ....[3]....
        /*0648*/ 	.word	0x000157e0


	//   ....[4]....
        /*064c*/ 	.word	0x00015870


	//   ....[5]....
        /*0650*/ 	.word	0x000197e0


	//   ....[6]....
        /*0654*/ 	.word	0x00019870


	//----- nvinfo : EIATTR_COOP_GROUP_MASK_REGIDS
	.align		4
.L_1587:
        /*0658*/ 	.byte	0x04, 0x29
        /*065a*/ 	.short	(.L_1589 - .L_1588)


	//   ....[0]....
.L_1588:
        /*065c*/ 	.word	0xffffffff


	//   ....[1]....
        /*0660*/ 	.word	0xffffffff


	//   ....[2]....
        /*0664*/ 	.word	0xffffffff


	//   ....[3]....
        /*0668*/ 	.word	0xffffffff


	//   ....[4]....
        /*066c*/ 	.word	0xffffffff


	//   ....[5]....
        /*0670*/ 	.word	0xffffffff


	//   ....[6]....
        /*0674*/ 	.word	0xffffffff


	//   ....[7]....
        /*0678*/ 	.word	0xffffffff


	//   ....[8]....
        /*067c*/ 	.word	0xffffffff


	//   ....[9]....
        /*0680*/ 	.word	0xffffffff


	//   ....[10]....
        /*0684*/ 	.word	0xffffffff


	//   ....[11]....
        /*0688*/ 	.word	0xffffffff


	//   ....[12]....
        /*068c*/ 	.word	0xffffffff


	//   ....[13]....
        /*0690*/ 	.word	0xffffffff


	//   ....[14]....
        /*0694*/ 	.word	0xffffffff


	//   ....[15]....
        /*0698*/ 	.word	0xffffffff


	//   ....[16]....
        /*069c*/ 	.word	0xffffffff


	//   ....[17]....
        /*06a0*/ 	.word	0xffffffff


	//   ....[18]....
        /*06a4*/ 	.word	0xffffffff


	//   ....[19]....
        /*06a8*/ 	.word	0xffffffff


	//   ....[20]....
        /*06ac*/ 	.word	0xffffffff


	//   ....[21]....
        /*06b0*/ 	.word	0xffffffff


	//   ....[22]....
        /*06b4*/ 	.word	0xffffffff


	//   ....[23]....
        /*06b8*/ 	.word	0xffffffff


	//   ....[24]....
        /*06bc*/ 	.word	0xffffffff


	//   ....[25]....
        /*06c0*/ 	.word	0xffffffff


	//   ....[26]....
        /*06c4*/ 	.word	0xffffffff


	//   ....[27]....
        /*06c8*/ 	.word	0xffffffff


	//   ....[28]....
        /*06cc*/ 	.word	0xffffffff


	//   ....[29]....
        /*06d0*/ 	.word	0xffffffff


	//   ....[30]....
        /*06d4*/ 	.word	0xffffffff


	//   ....[31]....
        /*06d8*/ 	.word	0xffffffff


	//   ....[32]....
        /*06dc*/ 	.word	0xffffffff


	//   ....[33]....
        /*06e0*/ 	.word	0xffffffff


	//   ....[34]....
        /*06e4*/ 	.word	0xffffffff


	//   ....[35]....
        /*06e8*/ 	.word	0xffffffff


	//   ....[36]....
        /*06ec*/ 	.word	0xffffffff


	//   ....[37]....
        /*06f0*/ 	.word	0xffffffff


	//   ....[38]....
        /*06f4*/ 	.word	0xffffffff


	//   ....[39]....
        /*06f8*/ 	.word	0xffffffff


	//   ....[40]....
        /*06fc*/ 	.word	0xffffffff


	//   ....[41]....
        /*0700*/ 	.word	0xffffffff


	//   ....[42]....
        /*0704*/ 	.word	0xffffffff


	//   ....[43]....
        /*0708*/ 	.word	0xffffffff


	//   ....[44]....
        /*070c*/ 	.word	0xffffffff


	//   ....[45]....
        /*0710*/ 	.word	0xffffffff


	//   ....[46]....
        /*0714*/ 	.word	0xffffffff


	//   ....[47]....
        /*0718*/ 	.word	0xffffffff


	//   ....[48]....
        /*071c*/ 	.word	0xffffffff


	//   ....[49]....
        /*0720*/ 	.word	0xffffffff


	//   ....[50]....
        /*0724*/ 	.word	0xffffffff


	//   ....[51]....
        /*0728*/ 	.word	0xffffffff


	//   ....[52]....
        /*072c*/ 	.word	0xffffffff


	//   ....[53]....
        /*0730*/ 	.word	0xffffffff


	//   ....[54]....
        /*0734*/ 	.word	0xffffffff


	//   ....[55]....
        /*0738*/ 	.word	0xffffffff


	//   ....[56]....
        /*073c*/ 	.word	0xffffffff


	//   ....[57]....
        /*0740*/ 	.word	0xffffffff


	//   ....[58]....
        /*0744*/ 	.word	0xffffffff


	//   ....[59]....
        /*0748*/ 	.word	0xffffffff


	//   ....[60]....
        /*074c*/ 	.word	0xffffffff


	//   ....[61]....
        /*0750*/ 	.word	0xffffffff


	//   ....[62]....
        /*0754*/ 	.word	0xffffffff


	//   ....[63]....
        /*0758*/ 	.word	0xffffffff


	//   ....[64]....
        /*075c*/ 	.word	0xffffffff


	//   ....[65]....
        /*0760*/ 	.word	0xffffffff


	//   ....[66]....
        /*0764*/ 	.word	0xffffffff


	//   ....[67]....
        /*0768*/ 	.word	0xffffffff


	//   ....[68]....
        /*076c*/ 	.word	0xffffffff


	//   ....[69]....
        /*0770*/ 	.word	0xffffffff


	//   ....[70]....
        /*0774*/ 	.word	0xffffffff


	//   ....[71]....
        /*0778*/ 	.word	0xffffffff


	//   ....[72]....
        /*077c*/ 	.word	0xffffffff


	//   ....[73]....
        /*0780*/ 	.word	0xffffffff


	//   ....[74]....
        /*0784*/ 	.word	0xffffffff


	//   ....[75]....
        /*0788*/ 	.word	0xffffffff


	//   ....[76]....
        /*078c*/ 	.word	0xffffffff


	//   ....[77]....
        /*0790*/ 	.word	0xffffffff


	//   ....[78]....
        /*0794*/ 	.word	0xffffffff


	//   ....[79]....
        /*0798*/ 	.word	0xffffffff


	//   ....[80]....
        /*079c*/ 	.word	0xffffffff


	//   ....[81]....
        /*07a0*/ 	.word	0xffffffff


	//   ....[82]....
        /*07a4*/ 	.word	0xffffffff


	//   ....[83]....
        /*07a8*/ 	.word	0xffffffff


	//   ....[84]....
        /*07ac*/ 	.word	0xffffffff


	//   ....[85]....
        /*07b0*/ 	.word	0xffffffff


	//   ....[86]....
        /*07b4*/ 	.word	0xffffffff


	//   ....[87]....
        /*07b8*/ 	.word	0xffffffff


	//   ....[88]....
        /*07bc*/ 	.word	0xffffffff


	//   ....[89]....
        /*07c0*/ 	.word	0xffffffff


	//   ....[90]....
        /*07c4*/ 	.word	0xffffffff


	//   ....[91]....
        /*07c8*/ 	.word	0xffffffff


	//   ....[92]....
        /*07cc*/ 	.word	0xffffffff


	//   ....[93]....
        /*07d0*/ 	.word	0xffffffff


	//   ....[94]....
        /*07d4*/ 	.word	0xffffffff


	//   ....[95]....
        /*07d8*/ 	.word	0xffffffff


	//   ....[96]....
        /*07dc*/ 	.word	0xffffffff


	//   ....[97]....
        /*07e0*/ 	.word	0xffffffff


	//   ....[98]....
        /*07e4*/ 	.word	0xffffffff


	//   ....[99]....
        /*07e8*/ 	.word	0xffffffff


	//   ....[100]....
        /*07ec*/ 	.word	0xffffffff


	//   ....[101]....
        /*07f0*/ 	.word	0xffffffff


	//   ....[102]....
        /*07f4*/ 	.word	0xffffffff


	//   ....[103]....
        /*07f8*/ 	.word	0xffffffff


	//   ....[104]....
        /*07fc*/ 	.word	0xffffffff


	//   ....[105]....
        /*0800*/ 	.word	0xffffffff


	//   ....[106]....
        /*0804*/ 	.word	0xffffffff


	//   ....[107]....
        /*0808*/ 	.word	0xffffffff


	//   ....[108]....
        /*080c*/ 	.word	0xffffffff


	//   ....[109]....
        /*0810*/ 	.word	0xffffffff


	//   ....[110]....
        /*0814*/ 	.word	0xffffffff


	//   ....[111]....
        /*0818*/ 	.word	0xffffffff


	//   ....[112]....
        /*081c*/ 	.word	0xffffffff


	//   ....[113]....
        /*0820*/ 	.word	0xffffffff


	//   ....[114]....
        /*0824*/ 	.word	0xffffffff


	//   ....[115]....
        /*0828*/ 	.word	0xffffffff


	//   ....[116]....
        /*082c*/ 	.word	0x0500000f


	//   ....[117]....
        /*0830*/ 	.word	0x0500000f


	//   ....[118]....
        /*0834*/ 	.word	0x0500000f


	//   ....[119]....
        /*0838*/ 	.word	0x0500000f


	//   ....[120]....
        /*083c*/ 	.word	0x0500000f


	//   ....[121]....
        /*0840*/ 	.word	0x0500000f


	//   ....[122]....
        /*0844*/ 	.word	0x0500000f


	//   ....[123]....
        /*0848*/ 	.word	0x0500000f


	//   ....[124]....
        /*084c*/ 	.word	0x0500000f


	//   ....[125]....
        /*0850*/ 	.word	0x0500000f


	//   ....[126]....
        /*0854*/ 	.word	0x0500000f


	//   ....[127]....
        /*0858*/ 	.word	0x0500000f


	//   ....[128]....
        /*085c*/ 	.word	0x0500000f


	//   ....[129]....
        /*0860*/ 	.word	0x0500000f


	//   ....[130]....
        /*0864*/ 	.word	0x0500000f


	//   ....[131]....
        /*0868*/ 	.word	0x0500000f


	//   ....[132]....
        /*086c*/ 	.word	0x0500000f


	//   ....[133]....
        /*0870*/ 	.word	0x0500000f


	//   ....[134]....
        /*0874*/ 	.word	0x0500000f


	//   ....[135]....
        /*0878*/ 	.word	0x0500000f


	//   ....[136]....
        /*087c*/ 	.word	0x0500000f


	//   ....[137]....
        /*0880*/ 	.word	0x0500000f


	//   ....[138]....
        /*0884*/ 	.word	0x0500000f


	//   ....[139]....
        /*0888*/ 	.word	0x0500000f


	//   ....[140]....
        /*088c*/ 	.word	0x0500000f


	//   ....[141]....
        /*0890*/ 	.word	0x0500000f


	//   ....[142]....
        /*0894*/ 	.word	0x0500000f


	//   ....[143]....
        /*0898*/ 	.word	0x0500000f


	//   ....[144]....
        /*089c*/ 	.word	0x0500000f


	//   ....[145]....
        /*08a0*/ 	.word	0x0500000f


	//   ....[146]....
        /*08a4*/ 	.word	0x0500000f


	//   ....[147]....
        /*08a8*/ 	.word	0x0500000f


	//   ....[148]....
        /*08ac*/ 	.word	0x0500000f


	//   ....[149]....
        /*08b0*/ 	.word	0x0500000f


	//   ....[150]....
        /*08b4*/ 	.word	0x0500000f


	//   ....[151]....
        /*08b8*/ 	.word	0x0500000f


	//   ....[152]....
        /*08bc*/ 	.word	0x0500000f


	//   ....[153]....
        /*08c0*/ 	.word	0x0500000f


	//   ....[154]....
        /*08c4*/ 	.word	0x0500000f


	//   ....[155]....
        /*08c8*/ 	.word	0x0500000f


	//   ....[156]....
        /*08cc*/ 	.word	0x0500000f


	//   ....[157]....
        /*08d0*/ 	.word	0x0500000f


	//   ....[158]....
        /*08d4*/ 	.word	0x0500000f


	//   ....[159]....
        /*08d8*/ 	.word	0x0500000f


	//   ....[160]....
        /*08dc*/ 	.word	0x0500000f


	//   ....[161]....
        /*08e0*/ 	.word	0x0500000f


	//   ....[162]....
        /*08e4*/ 	.word	0x0500000f


	//   ....[163]....
        /*08e8*/ 	.word	0x0500000f


	//   ....[164]....
        /*08ec*/ 	.word	0x0500000f


	//   ....[165]....
        /*08f0*/ 	.word	0x0500000f


	//   ....[166]....
        /*08f4*/ 	.word	0x0500000f


	//   ....[167]....
        /*08f8*/ 	.word	0x0500000f


	//   ....[168]....
        /*08fc*/ 	.word	0x0500000f


	//   ....[169]....
        /*0900*/ 	.word	0x0500000f


	//   ....[170]....
        /*0904*/ 	.word	0x0500000f


	//   ....[171]....
        /*0908*/ 	.word	0x0500000f


	//   ....[172]....
        /*090c*/ 	.word	0x0500000f


	//   ....[173]....
        /*0910*/ 	.word	0x0500000f


	//   ....[174]....
        /*0914*/ 	.word	0x0500000f


	//   ....[175]....
        /*0918*/ 	.word	0x0500000f


	//   ....[176]....
        /*091c*/ 	.word	0x0500000f


	//----- nvinfo : EIATTR_COOP_GROUP_INSTR_OFFSETS
	.align		4
.L_1589:
        /*0920*/ 	.byte	0x04, 0x28
        /*0922*/ 	.short	(.L_1591 - .L_1590)


	//   ....[0]....
.L_1590:
        /*0924*/ 	.word	0x00000060


	//   ....[1]....
        /*0928*/ 	.word	0x00000190


	//   ....[2]....
        /*092c*/ 	.word	0x00000240


	//   ....[3]....
        /*0930*/ 	.word	0x00000400


	//   ....[4]....
        /*0934*/ 	.word	0x00000560


	//   ....[5]....
        /*0938*/ 	.word	0x00000680


	//   ....[6]....
        /*093c*/ 	.word	0x000007e0


	//   ....[7]....
        /*0940*/ 	.word	0x00005f40


	//   ....[8]....
        /*0944*/ 	.word	0x00006640


	//   ....[9]....
        /*0948*/ 	.word	0x00006650


	//   ....[10]....
        /*094c*/ 	.word	0x00006660


	//   ....[11]....
        /*0950*/ 	.word	0x00006670


	//   ....[12]....
        /*0954*/ 	.word	0x000069b0


	//   ....[13]....
        /*0958*/ 	.word	0x000069c0


	//   ....[14]....
        /*095c*/ 	.word	0x000069d0


	//   ....[15]....
        /*0960*/ 	.word	0x000069e0


	//   ....[16]....
        /*0964*/ 	.word	0x00007ce0


	//   ....[17]....
        /*0968*/ 	.word	0x00007d00


	//   ....[18]....
        /*096c*/ 	.word	0x00007d10


	//   ....[19]....
        /*0970*/ 	.word	0x00007d20


	//   ....[20]....
        /*0974*/ 	.word	0x00007e00


	//   ....[21]....
        /*0978*/ 	.word	0x00007e10


	//   ....[22]....
        /*097c*/ 	.word	0x00007ea0


	//   ....[23]....
        /*0980*/ 	.word	0x00007ef0


	//   ....[24]....
        /*0984*/ 	.word	0x00009560


	//   ....[25]....
        /*0988*/ 	.word	0x00009580


	//   ....[26]....
        /*098c*/ 	.word	0x00009aa0


	//   ....[27]....
        /*0990*/ 	.word	0x00009b80


	//   ....[28]....
        /*0994*/ 	.word	0x0000a180


	//   ....[29]....
        /*0998*/ 	.word	0x0000a1e0


	//   ....[30]....
        /*099c*/ 	.word	0x0000b110


	//   ....[31]....
        /*09a0*/ 	.word	0x0000b120


	//   ....[32]....
        /*09a4*/ 	.word	0x0000ba00


	//   ....[33]....
        /*09a8*/ 	.word	0x0000bb00


	//   ....[34]....
        /*09ac*/ 	.word	0x0000c4c0


	//   ....[35]....
        /*09b0*/ 	.word	0x0000c560


	//   ....[36]....
        /*09b4*/ 	.word	0x0000dbf0


	//   ....[37]....
        /*09b8*/ 	.word	0x0000dc10


	//   ....[38]....
        /*09bc*/ 	.word	0x0000e580


	//   ....[39]....
        /*09c0*/ 	.word	0x0000e620


	//   ....[40]....
        /*09c4*/ 	.word	0x0000f5b0


	//   ....[41]....
        /*09c8*/ 	.word	0x0000f610


	//   ....[42]....
        /*09cc*/ 	.word	0x0000f660


	//   ....[43]....
        /*09d0*/ 	.word	0x0000f6a0


	//   ....[44]....
        /*09d4*/ 	.word	0x00011010


	//   ....[45]....
        /*09d8*/ 	.word	0x00011050


	//   ....[46]....
        /*09dc*/ 	.word	0x00011090


	//   ....[47]....
        /*09e0*/ 	.word	0x000110c0


	//   ....[48]....
        /*09e4*/ 	.word	0x00011a00


	//   ....[49]....
        /*09e8*/ 	.word	0x00011a20


	//   ....[50]....
        /*09ec*/ 	.word	0x00011b60


	//   ....[51]....
        /*09f0*/ 	.word	0x00011b80


	//   ....[52]....
        /*09f4*/ 	.word	0x00011cc0


	//   ....[53]....
        /*09f8*/ 	.word	0x00011ce0


	//   ....[54]....
        /*09fc*/ 	.word	0x00011e30


	//   ....[55]....
        /*0a00*/ 	.word	0x00011e50


	//   ....[56]....
        /*0a04*/ 	.word	0x000126a0


	//   ....[57]....
        /*0a08*/ 	.word	0x000126b0


	//   ....[58]....
        /*0a0c*/ 	.word	0x00012890


	//   ....[59]....
        /*0a10*/ 	.word	0x000128a0


	//   ....[60]....
        /*0a14*/ 	.word	0x00012a70


	//   ....[61]....
        /*0a18*/ 	.word	0x00012a80


	//   ....[62]....
        /*0a1c*/ 	.word	0x00012c50


	//   ....[63]....
        /*0a20*/ 	.word	0x00012c60


	//   ....[64]....
        /*0a24*/ 	.word	0x00012e90


	//   ....[65]....
        /*0a28*/ 	.word	0x00013060


	//   ....[66]....
        /*0a2c*/ 	.word	0x00013090


	//   ....[67]....
        /*0a30*/ 	.word	0x000130c0


	//   ....[68]....
        /*0a34*/ 	.word	0x000130f0


	//   ....[69]....
        /*0a38*/ 	.word	0x00013120


	//   ....[70]....
        /*0a3c*/ 	.word	0x00013150


	//   ....[71]....
        /*0a40*/ 	.word	0x000132c0


	//   ....[72]....
        /*0a44*/ 	.word	0x000132f0


	//   ....[73]....
        /*0a48*/ 	.word	0x00013320


	//   ....[74]....
        /*0a4c*/ 	.word	0x00013350


	//   ....[75]....
        /*0a50*/ 	.word	0x00013380


	//   ....[76]....
        /*0a54*/ 	.word	0x000133b0


	//   ....[77]....
        /*0a58*/ 	.word	0x00013450


	//   ....[78]....
        /*0a5c*/ 	.word	0x000134b0


	//   ....[79]....
        /*0a60*/ 	.word	0x00013540


	//   ....[80]....
        /*0a64*/ 	.word	0x00014350


	//   ....[81]....
        /*0a68*/ 	.word	0x00015de0


	//   ....[82]....
        /*0a6c*/ 	.word	0x00016990


	//   ....[83]....
        /*0a70*/ 	.word	0x000169a0


	//   ....[84]....
        /*0a74*/ 	.word	0x000169c0


	//   ....[85]....
        /*0a78*/ 	.word	0x00016a60


	//   ....[86]....
        /*0a7c*/ 	.word	0x00016a90


	//   ....[87]....
        /*0a80*/ 	.word	0x00016b00


	//   ....[88]....
        /*0a84*/ 	.word	0x00016b30


	//   ....[89]....
        /*0a88*/ 	.word	0x00016ba0


	//   ....[90]....
        /*0a8c*/ 	.word	0x00016bd0


	//   ....[91]....
        /*0a90*/ 	.word	0x00016c40


	//   ....[92]....
        /*0a94*/ 	.word	0x00016c70


	//   ....[93]....
        /*0a98*/ 	.word	0x00016ce0


	//   ....[94]....
        /*0a9c*/ 	.word	0x00016d10


	//   ....[95]....
        /*0aa0*/ 	.word	0x00016d30


	//   ....[96]....
        /*0aa4*/ 	.word	0x00016d90


	//   ....[97]....
        /*0aa8*/ 	.word	0x00016da0


	//   ....[98]....
        /*0aac*/ 	.word	0x00019a70


	//   ....[99]....
        /*0ab0*/ 	.word	0x00019ad0


	//   ....[100]....
        /*0ab4*/ 	.word	0x00019b00


	//   ....[101]....
        /*0ab8*/ 	.word	0x00019b10


	//   ....[102]....
        /*0abc*/ 	.word	0x00019b40


	//   ....[103]....
        /*0ac0*/ 	.word	0x00019b70


	//   ....[104]....
        /*0ac4*/ 	.word	0x00019ba0


	//   ....[105]....
        /*0ac8*/ 	.word	0x00019bd0


	//   ....[106]....
        /*0acc*/ 	.word	0x00019d50


	//   ....[107]....
        /*0ad0*/ 	.word	0x00019d80


	//   ....[108]....
        /*0ad4*/ 	.word	0x00019db0


	//   ....[109]....
        /*0ad8*/ 	.word	0x00019de0


	//   ....[110]....
        /*0adc*/ 	.word	0x00019e10


	//   ....[111]....
        /*0ae0*/ 	.word	0x00019e40


	//   ....[112]....
        /*0ae4*/ 	.word	0x00019f00


	//   ....[113]....
        /*0ae8*/ 	.word	0x00019f20


	//   ....[114]....
        /*0aec*/ 	.word	0x00019f90


	//   ....[115]....
        /*0af0*/ 	.word	0x0001a660


	//   ....[116]....
        /*0af4*/ 	.word	0x0001aaf0


	//   ....[117]....
        /*0af8*/ 	.word	0x0001ab90


	//   ....[118]....
        /*0afc*/ 	.word	0x0001ac20


	//   ....[119]....
        /*0b00*/ 	.word	0x0001ac70


	//   ....[120]....
        /*0b04*/ 	.word	0x0001acc0


	//   ....[121]....
        /*0b08*/ 	.word	0x0001ad50


	//   ....[122]....
        /*0b0c*/ 	.word	0x0001ade0


	//   ....[123]....
        /*0b10*/ 	.word	0x0001ae30


	//   ....[124]....
        /*0b14*/ 	.word	0x0001ae80


	//   ....[125]....
        /*0b18*/ 	.word	0x0001af70


	//   ....[126]....
        /*0b1c*/ 	.word	0x0001b020


	//   ....[127]....
        /*0b20*/ 	.word	0x0001b0a0


	//   ....[128]....
        /*0b24*/ 	.word	0x0001b120


	//   ....[129]....
        /*0b28*/ 	.word	0x0001b1c0


	//   ....[130]....
        /*0b2c*/ 	.word	0x0001b260


	//   ....[131]....
        /*0b30*/ 	.word	0x0001b2e0


	//   ....[132]....
        /*0b34*/ 	.word	0x0001b3f0


	//   ....[133]....
        /*0b38*/ 	.word	0x0001b720


	//   ....[134]....
        /*0b3c*/ 	.word	0x0001b770


	//   ....[135]....
        /*0b40*/ 	.word	0x0001b800


	//   ....[136]....
        /*0b44*/ 	.word	0x0001b890


	//   ....[137]....
        /*0b48*/ 	.word	0x0001b920


	//   ....[138]....
        /*0b4c*/ 	.word	0x0001b9b0


	//   ....[139]....
        /*0b50*/ 	.word	0x0001ba40


	//   ....[140]....
        /*0b54*/ 	.word	0x0001bad0


	//   ....[141]....
        /*0b58*/ 	.word	0x0001bb90


	//   ....[142]....
        /*0b5c*/ 	.word	0x0001be80


	//   ....[143]....
        /*0b60*/ 	.word	0x0001c020


	//   ....[144]....
        /*0b64*/ 	.word	0x0001c070


	//   ....[145]....
        /*0b68*/ 	.word	0x0001c0d0


	//   ....[146]....
        /*0b6c*/ 	.word	0x0001c170


	//   ....[147]....
        /*0b70*/ 	.word	0x0001c230


	//   ....[148]....
        /*0b74*/ 	.word	0x0001c2c0


	//   ....[149]....
        /*0b78*/ 	.word	0x0001c390


	//   ....[150]....
        /*0b7c*/ 	.word	0x0001c420


	//   ....[151]....
        /*0b80*/ 	.word	0x0001c4f0


	//   ....[152]....
        /*0b84*/ 	.word	0x0001c580


	//   ....[153]....
        /*0b88*/ 	.word	0x0001c650


	//   ....[154]....
        /*0b8c*/ 	.word	0x0001c6e0


	//   ....[155]....
        /*0b90*/ 	.word	0x0001c7b0


	//   ....[156]....
        /*0b94*/ 	.word	0x0001c840


	//   ....[157]....
        /*0b98*/ 	.word	0x0001c910


	//   ....[158]....
        /*0b9c*/ 	.word	0x0001c9a0


	//   ....[159]....
        /*0ba0*/ 	.word	0x0001cd20


	//   ....[160]....
        /*0ba4*/ 	.word	0x0001cdc0


	//   ....[161]....
        /*0ba8*/ 	.word	0x0001cee0


	//   ....[162]....
        /*0bac*/ 	.word	0x0001cf50


	//   ....[163]....
        /*0bb0*/ 	.word	0x0001cfd0


	//   ....[164]....
        /*0bb4*/ 	.word	0x0001d050


	//   ....[165]....
        /*0bb8*/ 	.word	0x0001d0d0


	//   ....[166]....
        /*0bbc*/ 	.word	0x0001d160


	//   ....[167]....
        /*0bc0*/ 	.word	0x0001d200


	//   ....[168]....
        /*0bc4*/ 	.word	0x0001d2a0


	//   ....[169]....
        /*0bc8*/ 	.word	0x0001d310


	//   ....[170]....
        /*0bcc*/ 	.word	0x0001d380


	//   ....[171]....
        /*0bd0*/ 	.word	0x0001d3f0


	//   ....[172]....
        /*0bd4*/ 	.word	0x0001d470


	//   ....[173]....
        /*0bd8*/ 	.word	0x0001d4f0


	//   ....[174]....
        /*0bdc*/ 	.word	0x0001d590


	//   ....[175]....
        /*0be0*/ 	.word	0x0001d620


	//   ....[176]....
        /*0be4*/ 	.word	0x0001d750


	//----- nvinfo : EIATTR_REG_RECONFIG
	.align		4
.L_1591:
        /*0be8*/ 	.byte	0x01, 0x54
	.zero		2


	//----- nvinfo : EIATTR_SYSCALL_OFFSETS
	.align		4
        /*0bec*/ 	.byte	0x04, 0x46
        /*0bee*/ 	.short	(.L_1593 - .L_1592)


	//   ....[0]....
.L_1592:
        /*0bf0*/ 	.word	0x000018d0


	//   ....[1]....
        /*0bf4*/ 	.word	0x00001a20


	//   ....[2]....
        /*0bf8*/ 	.word	0x000060e0


	//   ....[3]....
        /*0bfc*/ 	.word	0x000063f0


	//   ....[4]....
        /*0c00*/ 	.word	0x000159e0


	//   ....[5]....
        /*0c04*/ 	.word	0x00015b40


	//   ....[6]....
        /*0c08*/ 	.word	0x00015c40


	//   ....[7]....
        /*0c0c*/ 	.word	0x000165b0


	//----- nvinfo : EIATTR_MBARRIER_INSTR_OFFSETS
	.align		4
.L_1593:
        /*0c10*/ 	.byte	0x04, 0x39
        /*0c12*/ 	.short	(.L_1595 - .L_1594)


	//   ....[0]....
.L_1594:
        /*0c14*/ 	.word	0x000002b0
        /*0c18*/ 	.word	0x000000ff
        /*0c1c*/ 	.word	0x00022800
        /*0c20*/ 	.short	0x0100
        /*0c22*/ 	.byte	0x08
	.zero		1


	//   ....[1]....
        /*0c24*/ 	.word	0x000002c0
        /*0c28*/ 	.word	0x000000ff
        /*0c2c*/ 	.word	0x00022820
        /*0c30*/ 	.short	0x0100
        /*0c32*/ 	.byte	0x08
	.zero		1


	//   ....[2]....
        /*0c34*/ 	.word	0x000003b0
        /*0c38*/ 	.word	0x000000ff
        /*0c3c*/ 	.word	0x00022830
        /*0c40*/ 	.short	0x0100
        /*0c42*/ 	.byte	0x08
	.zero		1


	//   ....[3]....
        /*0c44*/ 	.word	0x000003c0
        /*0c48*/ 	.word	0x000000ff
        /*0c4c*/ 	.word	0x00022840
        /*0c50*/ 	.short	0x0100
        /*0c52*/ 	.byte	0x08
	.zero		1


	//   ....[4]....
        /*0c54*/ 	.word	0x000003d0
        /*0c58*/ 	.word	0x000000ff
        /*0c5c*/ 	.word	0x00022838
        /*0c60*/ 	.short	0x0100
        /*0c62*/ 	.byte	0x08
	.zero		1


	//   ....[5]....
        /*0c64*/ 	.word	0x000003e0
        /*0c68*/ 	.word	0x000000ff
        /*0c6c*/ 	.word	0x00022848
        /*0c70*/ 	.short	0x0100
        /*0c72*/ 	.byte	0x08
	.zero		1


	//   ....[6]....
        /*0c74*/ 	.word	0x00000510
        /*0c78*/ 	.word	0x000000ff
        /*0c7c*/ 	.word	0x00022850
        /*0c80*/ 	.short	0x0100
        /*0c82*/ 	.byte	0x08
	.zero		1


	//   ....[7]....
        /*0c84*/ 	.word	0x00000520
        /*0c88*/ 	.word	0x000000ff
        /*0c8c*/ 	.word	0x00022860
        /*0c90*/ 	.short	0x0100
        /*0c92*/ 	.byte	0x08
	.zero		1


	//   ....[8]....
        /*0c94*/ 	.word	0x00000530
        /*0c98*/ 	.word	0x000000ff
        /*0c9c*/ 	.word	0x00022858
        /*0ca0*/ 	.short	0x0100
        /*0ca2*/ 	.byte	0x08
	.zero		1


	//   ....[9]....
        /*0ca4*/ 	.word	0x00000540
        /*0ca8*/ 	.word	0x000000ff
        /*0cac*/ 	.word	0x00022868
        /*0cb0*/ 	.short	0x0100
        /*0cb2*/ 	.byte	0x08
	.zero		1


	//   ....[10]....
        /*0cb4*/ 	.word	0x00000630
        /*0cb8*/ 	.word	0x000000ff
        /*0cbc*/ 	.word	0x00022870
        /*0cc0*/ 	.short	0x0100
        /*0cc2*/ 	.byte	0x06
	.zero		1


	//   ....[11]....
        /*0cc4*/ 	.word	0x00000640
        /*0cc8*/ 	.word	0x000000ff
        /*0ccc*/ 	.word	0x00022880
        /*0cd0*/ 	.short	0x0100
        /*0cd2*/ 	.byte	0x06
	.zero		1


	//   ....[12]....
        /*0cd4*/ 	.word	0x00000650
        /*0cd8*/ 	.word	0x000000ff
        /*0cdc*/ 	.word	0x00022878
        /*0ce0*/ 	.short	0x0100
        /*0ce2*/ 	.byte	0x06
	.zero		1


	//   ....[13]....
        /*0ce4*/ 	.word	0x00000660
        /*0ce8*/ 	.word	0x000000ff
        /*0cec*/ 	.word	0x00022888
        /*0cf0*/ 	.short	0x0100
        /*0cf2*/ 	.byte	0x06
	.zero		1


	//   ....[14]....
        /*0cf4*/ 	.word	0x00000790
        /*0cf8*/ 	.word	0x000000ff
        /*0cfc*/ 	.word	0x00022890
        /*0d00*/ 	.short	0x0100
        /*0d02*/ 	.byte	0x08
	.zero		1


	//   ....[15]....
        /*0d04*/ 	.word	0x000007a0
        /*0d08*/ 	.word	0x000000ff
        /*0d0c*/ 	.word	0x000228a0
        /*0d10*/ 	.short	0x0100
        /*0d12*/ 	.byte	0x08
	.zero		1


	//   ....[16]....
        /*0d14*/ 	.word	0x000007b0
        /*0d18*/ 	.word	0x000000ff
        /*0d1c*/ 	.word	0x00022898
        /*0d20*/ 	.short	0x0100
        /*0d22*/ 	.byte	0x08
	.zero		1


	//   ....[17]....
        /*0d24*/ 	.word	0x000007c0
        /*0d28*/ 	.word	0x000000ff
        /*0d2c*/ 	.word	0x000228a8
        /*0d30*/ 	.short	0x0100
        /*0d32*/ 	.byte	0x08
	.zero		1


	//   ....[18]....
        /*0d34*/ 	.word	0x000008f0
        /*0d38*/ 	.word	0x000000ff
        /*0d3c*/ 	.word	0x000228b0
        /*0d40*/ 	.short	0x0100
        /*0d42*/ 	.byte	0x08
	.zero		1


	//   ....[19]....
        /*0d44*/ 	.word	0x00000900
        /*0d48*/ 	.word	0x000000ff
        /*0d4c*/ 	.word	0x000228c0
        /*0d50*/ 	.short	0x0100
        /*0d52*/ 	.byte	0x08
	.zero		1


	//   ....[20]....
        /*0d54*/ 	.word	0x00000910
        /*0d58*/ 	.word	0x000000ff
        /*0d5c*/ 	.word	0x000228b8
        /*0d60*/ 	.short	0x0100
        /*0d62*/ 	.byte	0x08
	.zero		1


	//   ....[21]....
        /*0d64*/ 	.word	0x00000920
        /*0d68*/ 	.word	0x000000ff
        /*0d6c*/ 	.word	0x000228c8
        /*0d70*/ 	.short	0x0100
        /*0d72*/ 	.byte	0x08
	.zero		1


	//   ....[22]....
        /*0d74*/ 	.word	0x00002ca0
        /*0d78*/ 	.word	0x00000060
        /*0d7c*/ 	.word	0x00022890
        /*0d80*/ 	.short	0x010a
        /*0d82*/ 	.byte	0x3f
	.zero		1


	//   ....[23]....
        /*0d84*/ 	.word	0x00003f70
        /*0d88*/ 	.word	0x00000060
        /*0d8c*/ 	.word	0x00022890
        /*0d90*/ 	.short	0x010a
        /*0d92*/ 	.byte	0x3f
	.zero		1


	//   ....[24]....
        /*0d94*/ 	.word	0x00005050
        /*0d98*/ 	.word	0x00000060
        /*0d9c*/ 	.word	0x00022890
        /*0da0*/ 	.short	0x010a
        /*0da2*/ 	.byte	0x3f
	.zero		1


	//   ....[25]....
        /*0da4*/ 	.word	0x00005260
        /*0da8*/ 	.word	0x00000020
        /*0dac*/ 	.word	0x00000000
        /*0db0*/ 	.short	0x0101
        /*0db2*/ 	.byte	0x3f
	.zero		1


	//   ....[26]....
        /*0db4*/ 	.word	0x000052a0
        /*0db8*/ 	.word	0x00000060
        /*0dbc*/ 	.word	0x000228b0
        /*0dc0*/ 	.short	0x010a
        /*0dc2*/ 	.byte	0x3f
	.zero		1


	//   ....[27]....
        /*0dc4*/ 	.word	0x000058f0
        /*0dc8*/ 	.word	0x00000060
        /*0dcc*/ 	.word	0x00000000
        /*0dd0*/ 	.short	0x0101
        /*0dd2*/ 	.byte	0x3f
	.zero		1


	//   ....[28]....
        /*0dd4*/ 	.word	0x00006170
        /*0dd8*/ 	.word	0x00000012
        /*0ddc*/ 	.word	0x00022800
        /*0de0*/ 	.short	0x010a
        /*0de2*/ 	.byte	0x3f
	.zero		1


	//   ....[29]....
        /*0de4*/ 	.word	0x000061c0
        /*0de8*/ 	.word	0x00000012
        /*0dec*/ 	.word	0x00022800
        /*0df0*/ 	.short	0x010a
        /*0df2*/ 	.byte	0x3f
	.zero		1


	//   ....[30]....
        /*0df4*/ 	.word	0x00006c30
        /*0df8*/ 	.word	0x00000012
        /*0dfc*/ 	.word	0x00022800
        /*0e00*/ 	.short	0x010a
        /*0e02*/ 	.byte	0x3f
	.zero		1


	//   ....[31]....
        /*0e04*/ 	.word	0x00008150
        /*0e08*/ 	.word	0x00000012
        /*0e0c*/ 	.word	0x00022800
        /*0e10*/ 	.short	0x010a
        /*0e12*/ 	.byte	0x3f
	.zero		1


	//   ....[32]....
        /*0e14*/ 	.word	0x000090d0
        /*0e18*/ 	.word	0x00000015
        /*0e1c*/ 	.word	0x00022830
        /*0e20*/ 	.short	0x010a
        /*0e22*/ 	.byte	0x3f
	.zero		1


	//   ....[33]....
        /*0e24*/ 	.word	0x00009170
        /*0e28*/ 	.word	0x00000015
        /*0e2c*/ 	.word	0x00022830
        /*0e30*/ 	.short	0x010a
        /*0e32*/ 	.byte	0x3f
	.zero		1


	//   ....[34]....
        /*0e34*/ 	.word	0x0000a610
        /*0e38*/ 	.word	0x00000003
        /*0e3c*/ 	.word	0x00000000
        /*0e40*/ 	.short	0x0101
        /*0e42*/ 	.byte	0x3f
	.zero		1


	//   ....[35]....
        /*0e44*/ 	.word	0x0000aa70
        /*0e48*/ 	.word	0x00000015
        /*0e4c*/ 	.word	0x00022850
        /*0e50*/ 	.short	0x010a
        /*0e52*/ 	.byte	0x3f
	.zero		1


	//   ....[36]....
        /*0e54*/ 	.word	0x0000aac0
        /*0e58*/ 	.word	0x00000015
        /*0e5c*/ 	.word	0x00022850
        /*0e60*/ 	.short	0x010a
        /*0e62*/ 	.byte	0x3f
	.zero		1


	//   ....[37]....
        /*0e64*/ 	.word	0x0000af10
        /*0e68*/ 	.word	0x00000015
        /*0e6c*/ 	.word	0x00000000
        /*0e70*/ 	.short	0x0101
        /*0e72*/ 	.byte	0x3f
	.zero		1


	//   ....[38]....
        /*0e74*/ 	.word	0x0000b030
        /*0e78*/ 	.word	0x000000c9
        /*0e7c*/ 	.word	0x00022830
        /*0e80*/ 	.short	0x010a
        /*0e82*/ 	.byte	0x3f
	.zero		1


	//   ....[39]....
        /*0e84*/ 	.word	0x0000b0e0
        /*0e88*/ 	.word	0x000000c9
        /*0e8c*/ 	.word	0x00022830
        /*0e90*/ 	.short	0x010a
        /*0e92*/ 	.byte	0x3f
	.zero		1


	//   ....[40]....
        /*0e94*/ 	.word	0x0000c890
        /*0e98*/ 	.word	0x00000099
        /*0e9c*/ 	.word	0x00000000
        /*0ea0*/ 	.short	0x0101
        /*0ea2*/ 	.byte	0x3f
	.zero		1


	//   ....[41]....
        /*0ea4*/ 	.word	0x0000d280
        /*0ea8*/ 	.word	0x000000c9
        /*0eac*/ 	.word	0x00022850
        /*0eb0*/ 	.short	0x010a
        /*0eb2*/ 	.byte	0x3f
	.zero		1


	//   ....[42]....
        /*0eb4*/ 	.word	0x0000d2d0
        /*0eb8*/ 	.word	0x000000c9
        /*0ebc*/ 	.word	0x00022850
        /*0ec0*/ 	.short	0x010a
        /*0ec2*/ 	.byte	0x3f
	.zero		1


	//   ....[43]....
        /*0ec4*/ 	.word	0x0000d690
        /*0ec8*/ 	.word	0x000000c9
        /*0ecc*/ 	.word	0x00000000
        /*0ed0*/ 	.short	0x0101
        /*0ed2*/ 	.byte	0x3f
	.zero		1


	//   ....[44]....
        /*0ed4*/ 	.word	0x0000d7a0
        /*0ed8*/ 	.word	0x00000015
        /*0edc*/ 	.word	0x00022830
        /*0ee0*/ 	.short	0x010a
        /*0ee2*/ 	.byte	0x3f
	.zero		1


	//   ....[45]....
        /*0ee4*/ 	.word	0x0000d800
        /*0ee8*/ 	.word	0x00000015
        /*0eec*/ 	.word	0x00022830
        /*0ef0*/ 	.short	0x010a
        /*0ef2*/ 	.byte	0x3f
	.zero		1


	//   ....[46]....
        /*0ef4*/ 	.word	0x0000ecc0
        /*0ef8*/ 	.word	0x0000009a
        /*0efc*/ 	.word	0x00000000
        /*0f00*/ 	.short	0x0101
        /*0f02*/ 	.byte	0x3f
	.zero		1


	//   ....[47]....
        /*0f04*/ 	.word	0x0000f170
        /*0f08*/ 	.word	0x00000015
        /*0f0c*/ 	.word	0x00022850
        /*0f10*/ 	.short	0x010a
        /*0f12*/ 	.byte	0x3f
	.zero		1


	//   ....[48]....
        /*0f14*/ 	.word	0x0000f1c0
        /*0f18*/ 	.word	0x00000015
        /*0f1c*/ 	.word	0x00022850
        /*0f20*/ 	.short	0x010a
        /*0f22*/ 	.byte	0x3f
	.zero		1


	//   ....[49]....
        /*0f24*/ 	.word	0x0000f580
        /*0f28*/ 	.word	0x00000015
        /*0f2c*/ 	.word	0x00000000
        /*0f30*/ 	.short	0x0101
        /*0f32*/ 	.byte	0x3f
	.zero		1


	//   ....[50]....
        /*0f34*/ 	.word	0x000119f0
        /*0f38*/ 	.word	0x00000000
        /*0f3c*/ 	.word	0x00000000
        /*0f40*/ 	.short	0x0101
        /*0f42*/ 	.byte	0x3f
	.zero		1


	//   ....[51]....
        /*0f44*/ 	.word	0x00014440
        /*0f48*/ 	.word	0x00000006
        /*0f4c*/ 	.word	0x00022820
        /*0f50*/ 	.short	0x010a
        /*0f52*/ 	.byte	0x3f
	.zero		1


	//   ....[52]....
        /*0f54*/ 	.word	0x00014520
        /*0f58*/ 	.word	0x00000004
        /*0f5c*/ 	.word	0x000228a0
        /*0f60*/ 	.short	0x010a
        /*0f62*/ 	.byte	0x3f
	.zero		1


	//   ....[53]....
        /*0f64*/ 	.word	0x00014770
        /*0f68*/ 	.word	0x00000004
        /*0f6c*/ 	.word	0x000228c0
        /*0f70*/ 	.short	0x010a
        /*0f72*/ 	.byte	0x3f
	.zero		1


	//   ....[54]....
        /*0f74*/ 	.word	0x00014e30
        /*0f78*/ 	.word	0x00000005
        /*0f7c*/ 	.word	0x000228a0
        /*0f80*/ 	.short	0x010a
        /*0f82*/ 	.byte	0x3f
	.zero		1


	//   ....[55]....
        /*0f84*/ 	.word	0x00015070
        /*0f88*/ 	.word	0x00000005
        /*0f8c*/ 	.word	0x000228c0
        /*0f90*/ 	.short	0x010a
        /*0f92*/ 	.byte	0x3f
	.zero		1


	//   ....[56]....
        /*0f94*/ 	.word	0x00016090
        /*0f98*/ 	.word	0x00000000
        /*0f9c*/ 	.word	0x00022840
        /*0fa0*/ 	.short	0x010a
        /*0fa2*/ 	.byte	0x3f
	.zero		1


	//   ....[57]....
        /*0fa4*/ 	.word	0x00016eb0
        /*0fa8*/ 	.word	0x00000008
        /*0fac*/ 	.word	0x00022800
        /*0fb0*/ 	.short	0x0107
        /*0fb2*/ 	.byte	0x3f
	.zero		1


	//   ....[58]....
        /*0fb4*/ 	.word	0x00016fb0
        /*0fb8*/ 	.word	0x00000002
        /*0fbc*/ 	.word	0x00022800
        /*0fc0*/ 	.short	0x0101
        /*0fc2*/ 	.byte	0x3f
	.zero		1


	//   ....[59]....
        /*0fc4*/ 	.word	0x00016fd0
        /*0fc8*/ 	.word	0x00000002
        /*0fcc*/ 	.word	0x00022820
        /*0fd0*/ 	.short	0x010a
        /*0fd2*/ 	.byte	0x3f
	.zero		1


	//   ....[60]....
        /*0fd4*/ 	.word	0x000170d0
        /*0fd8*/ 	.word	0x00000002
        /*0fdc*/ 	.word	0x00022860
        /*0fe0*/ 	.short	0x010a
        /*0fe2*/ 	.byte	0x3f
	.zero		1


	//   ....[61]....
        /*0fe4*/ 	.word	0x000179c0
        /*0fe8*/ 	.word	0x00000002
        /*0fec*/ 	.word	0x00022840
        /*0ff0*/ 	.short	0x010a
        /*0ff2*/ 	.byte	0x3f
	.zero		1


	//   ....[62]....
        /*0ff4*/ 	.word	0x00017c20
        /*0ff8*/ 	.word	0x00000002
        /*0ffc*/ 	.word	0x00022860
        /*1000*/ 	.short	0x010a
        /*1002*/ 	.byte	0x3f
	.zero		1


	//   ....[63]....
        /*1004*/ 	.word	0x000184a0
        /*1008*/ 	.word	0x00000003
        /*100c*/ 	.word	0x00022840
        /*1010*/ 	.short	0x010a
        /*1012*/ 	.byte	0x3f
	.zero		1


	//   ....[64]....
        /*1014*/ 	.word	0x000186f0
        /*1018*/ 	.word	0x00000003
        /*101c*/ 	.word	0x00022860
        /*1020*/ 	.short	0x010a
        /*1022*/ 	.byte	0x3f
	.zero		1


	//   ....[65]....
        /*1024*/ 	.word	0x00018f00
        /*1028*/ 	.word	0x00000003
        /*102c*/ 	.word	0x00022840
        /*1030*/ 	.short	0x010a
        /*1032*/ 	.byte	0x3f
	.zero		1


	//   ....[66]....
        /*1034*/ 	.word	0x00019160
        /*1038*/ 	.word	0x00000003
        /*103c*/ 	.word	0x00022860
        /*1040*/ 	.short	0x010a
        /*1042*/ 	.byte	0x3f
	.zero		1


	//   ....[67]....
        /*1044*/ 	.word	0x0001a5e0
        /*1048*/ 	.word	0x00000000
        /*104c*/ 	.word	0x00022820
        /*1050*/ 	.short	0x010a
        /*1052*/ 	.byte	0x3f
	.zero		1


	//   ....[68]....
        /*1054*/ 	.word	0x0001a790
        /*1058*/ 	.word	0x00000006
        /*105c*/ 	.word	0x00000000
        /*1060*/ 	.short	0x010a
        /*1062*/ 	.byte	0x3f
	.zero		1


	//   ....[69]....
        /*1064*/ 	.word	0x0001a800
        /*1068*/ 	.word	0x00000007
        /*106c*/ 	.word	0x00000000
        /*1070*/ 	.short	0x010a
        /*1072*/ 	.byte	0x3f
	.zero		1


	//   ....[70]....
        /*1074*/ 	.word	0x0001a870
        /*1078*/ 	.word	0x00000004
        /*107c*/ 	.word	0x00000000
        /*1080*/ 	.short	0x010a
        /*1082*/ 	.byte	0x3f
	.zero		1


	//   ....[71]....
        /*1084*/ 	.word	0x0001a8a0
        /*1088*/ 	.word	0x00000003
        /*108c*/ 	.word	0x00000000
        /*1090*/ 	.short	0x010a
        /*1092*/ 	.byte	0x3f
	.zero		1


	//   ....[72]....
        /*1094*/ 	.word	0x0001a900
        /*1098*/ 	.word	0x00000060
        /*109c*/ 	.word	0x00022890
        /*10a0*/ 	.short	0x010a
        /*10a2*/ 	.byte	0x3f
	.zero		1


	//   ....[73]....
        /*10a4*/ 	.word	0x0001a950
        /*10a8*/ 	.word	0x00000060
        /*10ac*/ 	.word	0x00022890
        /*10b0*/ 	.short	0x010a
        /*10b2*/ 	.byte	0x3f
	.zero		1


	//   ....[74]....
        /*10b4*/ 	.word	0x0001a9a0
        /*10b8*/ 	.word	0x00000060
        /*10bc*/ 	.word	0x00022890
        /*10c0*/ 	.short	0x010a
        /*10c2*/ 	.byte	0x3f
	.zero		1


	//   ....[75]....
        /*10c4*/ 	.word	0x0001a9f0
        /*10c8*/ 	.word	0x00000060
        /*10cc*/ 	.word	0x000228b0
        /*10d0*/ 	.short	0x010a
        /*10d2*/ 	.byte	0x3f
	.zero		1


	//   ....[76]....
        /*10d4*/ 	.word	0x0001aeb0
        /*10d8*/ 	.word	0x00000012
        /*10dc*/ 	.word	0x00022800
        /*10e0*/ 	.short	0x010a
        /*10e2*/ 	.byte	0x3f
	.zero		1


	//   ....[77]....
        /*10e4*/ 	.word	0x0001b4a0
        /*10e8*/ 	.word	0x00000012
        /*10ec*/ 	.word	0x00022800
        /*10f0*/ 	.short	0x010a
        /*10f2*/ 	.byte	0x3f
	.zero		1


	//   ....[78]....
        /*10f4*/ 	.word	0x0001b4f0
        /*10f8*/ 	.word	0x00000015
        /*10fc*/ 	.word	0x00022830
        /*1100*/ 	.short	0x010a
        /*1102*/ 	.byte	0x3f
	.zero		1


	//   ....[79]....
        /*1104*/ 	.word	0x0001b540
        /*1108*/ 	.word	0x00000015
        /*110c*/ 	.word	0x00022850
        /*1110*/ 	.short	0x010a
        /*1112*/ 	.byte	0x3f
	.zero		1


	//   ....[80]....
        /*1114*/ 	.word	0x0001b590
        /*1118*/ 	.word	0x000000c9
        /*111c*/ 	.word	0x00022830
        /*1120*/ 	.short	0x010a
        /*1122*/ 	.byte	0x3f
	.zero		1


	//   ....[81]....
        /*1124*/ 	.word	0x0001b5e0
        /*1128*/ 	.word	0x000000c9
        /*112c*/ 	.word	0x00022850
        /*1130*/ 	.short	0x010a
        /*1132*/ 	.byte	0x3f
	.zero		1


	//   ....[82]....
        /*1134*/ 	.word	0x0001b630
        /*1138*/ 	.word	0x00000015
        /*113c*/ 	.word	0x00022830
        /*1140*/ 	.short	0x010a
        /*1142*/ 	.byte	0x3f
	.zero		1


	//   ....[83]....
        /*1144*/ 	.word	0x0001b680
        /*1148*/ 	.word	0x00000015
        /*114c*/ 	.word	0x00022850
        /*1150*/ 	.short	0x010a
        /*1152*/ 	.byte	0x3f
	.zero		1


	//   ....[84]....
        /*1154*/ 	.word	0x0001bc60
        /*1158*/ 	.word	0x00000005
        /*115c*/ 	.word	0x00022820
        /*1160*/ 	.short	0x010a
        /*1162*/ 	.byte	0x3f
	.zero		1


	//   ....[85]....
        /*1164*/ 	.word	0x0001bcb0
        /*1168*/ 	.word	0x00000004
        /*116c*/ 	.word	0x000228a0
        /*1170*/ 	.short	0x010a
        /*1172*/ 	.byte	0x3f
	.zero		1


	//   ....[86]....
        /*1174*/ 	.word	0x0001bd00
        /*1178*/ 	.word	0x00000004
        /*117c*/ 	.word	0x000228c0
        /*1180*/ 	.short	0x010a
        /*1182*/ 	.byte	0x3f
	.zero		1


	//   ....[87]....
        /*1184*/ 	.word	0x0001bd50
        /*1188*/ 	.word	0x00000005
        /*118c*/ 	.word	0x000228a0
        /*1190*/ 	.short	0x010a
        /*1192*/ 	.byte	0x3f
	.zero		1


	//   ....[88]....
        /*1194*/ 	.word	0x0001bda0
        /*1198*/ 	.word	0x00000005
        /*119c*/ 	.word	0x000228c0
        /*11a0*/ 	.short	0x010a
        /*11a2*/ 	.byte	0x3f
	.zero		1


	//   ....[89]....
        /*11a4*/ 	.word	0x0001bf40
        /*11a8*/ 	.word	0x00000000
        /*11ac*/ 	.word	0x00022840
        /*11b0*/ 	.short	0x010a
        /*11b2*/ 	.byte	0x3f
	.zero		1


	//   ....[90]....
        /*11b4*/ 	.word	0x0001ca40
        /*11b8*/ 	.word	0x00000002
        /*11bc*/ 	.word	0x00022820
        /*11c0*/ 	.short	0x010a
        /*11c2*/ 	.byte	0x3f
	.zero		1


	//   ....[91]....
        /*11c4*/ 	.word	0x0001ca90
        /*11c8*/ 	.word	0x00000002
        /*11cc*/ 	.word	0x00022860
        /*11d0*/ 	.short	0x010a
        /*11d2*/ 	.byte	0x3f
	.zero		1


	//   ....[92]....
        /*11d4*/ 	.word	0x0001cae0
        /*11d8*/ 	.word	0x00000002
        /*11dc*/ 	.word	0x00022840
        /*11e0*/ 	.short	0x010a
        /*11e2*/ 	.byte	0x3f
	.zero		1


	//   ....[93]....
        /*11e4*/ 	.word	0x0001cb30
        /*11e8*/ 	.word	0x00000002
        /*11ec*/ 	.word	0x00022860
        /*11f0*/ 	.short	0x010a
        /*11f2*/ 	.byte	0x3f
	.zero		1


	//   ....[94]....
        /*11f4*/ 	.word	0x0001cb80
        /*11f8*/ 	.word	0x00000003
        /*11fc*/ 	.word	0x00022840
        /*1200*/ 	.short	0x010a
        /*1202*/ 	.byte	0x3f
	.zero		1


	//   ....[95]....
        /*1204*/ 	.word	0x0001cbd0
        /*1208*/ 	.word	0x00000003
        /*120c*/ 	.word	0x00022860
        /*1210*/ 	.short	0x010a
        /*1212*/ 	.byte	0x3f
	.zero		1


	//   ....[96]....
        /*1214*/ 	.word	0x0001cc20
        /*1218*/ 	.word	0x00000003
        /*121c*/ 	.word	0x00022840
        /*1220*/ 	.short	0x010a
        /*1222*/ 	.byte	0x3f
	.zero		1


	//   ....[97]....
        /*1224*/ 	.word	0x0001cc70
        /*1228*/ 	.word	0x00000003
        /*122c*/ 	.word	0x00022860
        /*1230*/ 	.short	0x010a
        /*1232*/ 	.byte	0x3f
	.zero		1


	//   ....[98]....
        /*1234*/ 	.word	0x0001d670
        /*1238*/ 	.word	0x00000000
        /*123c*/ 	.word	0x00022820
        /*1240*/ 	.short	0x010a
        /*1242*/ 	.byte	0x3f
	.zero		1


	//   ....[99]....
        /*1244*/ 	.word	0x0001d810
        /*1248*/ 	.word	0x00000006
        /*124c*/ 	.word	0x00000000
        /*1250*/ 	.short	0x010a
        /*1252*/ 	.byte	0x3f
	.zero		1


	//   ....[100]....
        /*1254*/ 	.word	0x0001d860
        /*1258*/ 	.word	0x00000007
        /*125c*/ 	.word	0x00000000
        /*1260*/ 	.short	0x010a
        /*1262*/ 	.byte	0x3f
	.zero		1


	//   ....[101]....
        /*1264*/ 	.word	0x0001d8b0
        /*1268*/ 	.word	0x00000004
        /*126c*/ 	.word	0x00000000
        /*1270*/ 	.short	0x010a
        /*1272*/ 	.byte	0x3f
	.zero		1


	//----- nvinfo : EIATTR_NUM_MBARRIERS
	.align		4
.L_1595:
        /*1274*/ 	.byte	0x03, 0x38
        /*1276*/ 	.short	0x0016


	//----- nvinfo : EIATTR_EXIT_INSTR_OFFSETS
	.align		4
        /*1278*/ 	.byte	0x04, 0x1c
        /*127a*/ 	.short	(.L_1597 - .L_1596)


	//   ....[0]....
.L_1596:
        /*127c*/ 	.word	0x0001a8f0


	//----- nvinfo : EIATTR_MAX_THREADS
	.align		4
.L_1597:
        /*1280*/ 	.byte	0x04, 0x05
        /*1282*/ 	.short	(.L_1599 - .L_1598)
.L_1598:
        /*1284*/ 	.word	0x00000180
        /*1288*/ 	.word	0x00000001
        /*128c*/ 	.word	0x00000001


	//----- nvinfo : EIATTR_CRS_STACK_SIZE
	.align		4
.L_1599:
        /*1290*/ 	.byte	0x04, 0x1e
        /*1292*/ 	.short	(.L_1601 - .L_1600)
.L_1600:
        /*1294*/ 	.word	0x00000000


	//----- nvinfo : EIATTR_CBANK_PARAM_SIZE
	.align		4
.L_1601:
        /*1298*/ 	.byte	0x03, 0x19
        /*129a*/ 	.short	0x0af0


	//----- nvinfo : EIATTR_PARAM_CBANK
	.align		4
        /*129c*/ 	.byte	0x04, 0x0a
        /*129e*/ 	.short	(.L_1603 - .L_1602)
	.align		4
.L_1602:
        /*12a0*/ 	.word	index@(.nv.constant0._ZN7cutlass13device_kernelIN5flash11enable_sm90INS1_16FlashAttnFwdSm90INS1_25CollectiveMainloopFwdSm90ILi2EN4cute5tupleIJNS5_1CILi1EEES8_S8_EEENS6_IJNS7_ILi128EEENS7_ILi96EEENS7_ILi64EEEEEELi256ENS_10bfloat16_tEfNS_4arch4Sm90ELb1ELb0ELb0ELb1ELb0ELb1ELb0ELb1ELb0ELb1ELb0ELb0EEENS1_21CollectiveEpilogueFwdINS6_IJSA_NS7_ILi256EEESB_EEES9_SE_SG_Li256ELb1ELb1ELb0ELb0EEENS1_36VarlenDynamicPersistentTileSchedulerILi128ELi96ELi256ELi128ELb0ELb1ELb1ELb1ELb1ELb1EEEEEEEEEvNT_6ParamsE)
        /*12a4*/ 	.short	0x0210
        /*12a6*/ 	.short	0x0af0


	//----- nvinfo : EIATTR_SW_WAR
	.align		4
.L_1603:
        /*12a8*/ 	.byte	0x04, 0x36
        /*12aa*/ 	.short	(.L_1605 - .L_1604)
.L_1604:
        /*12ac*/ 	.word	0x00000008
.L_1605:


//--------------------- .nv.info._ZN7cutlass13device_kernelIN5flash11enable_sm90INS1_16FlashAttnFwdSm90INS1_25CollectiveMainloopFwdSm90ILi2EN4cute5tupleIJNS5_1CILi1EEES8_S8_EEENS6_IJNS7_ILi128EEENS7_ILi96EEENS7_ILi64EEEEEELi256ENS_10bfloat16_tEfNS_4arch4Sm90ELb1ELb0ELb0ELb1ELb0ELb0ELb1ELb1ELb0ELb1ELb0ELb0EEENS1_21CollectiveEpilogueFwdINS6_IJSA_NS7_ILi256EEESB_EEES9_SE_SG_Li256ELb1ELb1ELb0ELb0EEENS1_36VarlenDynamicPersistentTileSchedulerILi128ELi96ELi256ELi128ELb0ELb1ELb1ELb1ELb1ELb1EEEEEEEEEvNT_6ParamsE --------------------------
	.section	.nv.info._ZN7cutlass13device_kernelIN5flash11enable_sm90INS1_16FlashAttnFwdSm90INS1_25CollectiveMainloopFwdSm90ILi2EN4cute5tupleIJNS5_1CILi1EEES8_S8_EEENS6_IJNS7_ILi128EEENS7_ILi96EEENS7_ILi64EEEEEELi256ENS_10bfloat16_tEfNS_4arch4Sm90ELb1ELb0ELb0ELb1ELb0ELb0ELb1ELb1ELb0ELb1ELb0ELb0EEENS1_21CollectiveEpilogueFwdINS6_IJSA_NS7_ILi256EEESB_EEES9_SE_SG_Li256ELb1ELb1ELb0ELb0EEENS1_36VarlenDynamicPersistentTileSchedulerILi128ELi96ELi256ELi128ELb0ELb1ELb1ELb1ELb1ELb1EEEEEEEEEvNT_6ParamsE,"",@"SHT_CUDA_INFO"
	.sectionflags	@""
	.align	4


	//----- nvinfo : EIATTR_CUDA_API_VERSION
	.align		4
        /*0000*/ 	.byte	0x04, 0x37
        /*0002*/ 	.short	(.L_1607 - .L_1606)
.L_1606:
        /*0004*/ 	.word	0x00000082


	//----- nvinfo : EIATTR_KPARAM_INFO
	.align		4
.L_1607:
        /*0008*/ 	.byte	0x04, 0x17
        /*000a*/ 	.short	(.L_1609 - .L_1608)
.L_1608:
        /*000c*/ 	.word	0x00000000
        /*0010*/ 	.short	0x0000
        /*0012*/ 	.short	0x0070
        /*0014*/ 	.byte	0x00, 0xf0, 0x01, 0x2e


	//----- nvinfo : EIATTR_SPARSE_MMA_MASK
	.align		4
.L_1609:
        /*0018*/ 	.byte	0x03, 0x50
        /*001a*/ 	.short	0x0000


	//----- nvinfo : EIATTR_MAXREG_COUNT
	.align		4
        /*001c*/ 	.byte	0x03, 0x1b
        /*001e*/ 	.short	0x00a8


	//----- nvinfo : EIATTR_NUM_BARRIERS
	.align		4
        /*0020*/ 	.byte	0x02, 0x4c
        /*0022*/ 	.byte	0x10
	.zero		1


	//----- nvinfo : EIATTR_EXTERNS
	.align		4
        /*0024*/ 	.byte	0x04, 0x0f
        /*0026*/ 	.short	(.L_1611 - .L_1610)


	//   ....[0]....
	.align		4
.L_1610:
        /*0028*/ 	.word	index@(__assertfail)


	//----- nvinfo : EIATTR_ANNOTATIONS
	.align		4
.L_1611:
        /*002c*/ 	.byte	0x04, 0x55
        /*002e*/ 	.short	(.L_1613 - .L_1612)


	//   ....[0]....
.L_1612:
        /* <DEDUP_REMOVED lines=97> */


	//----- nvinfo : EIATTR_MERCURY_ISA_VERSION
	.align		4
.L_1613:
        /*0630*/ 	.byte	0x03, 0x5f
        /*0632*/ 	.short	0x0101


	//----- nvinfo : EIATTR_UNUSED_LOAD_BYTE_OFFSET
	.align		4
        /*0634*/ 	.byte	0x04, 0x44
        /*0636*/ 	.short	(.L_1615 - .L_1614)


	//   ....[0]....
.L_1614:
        /*0638*/ 	.word	0x00000a80
        /*063c*/ 	.word	0x0000fff0


	//   ....[1]....
        /*0640*/ 	.word	0x00009a20
        /*0644*/ 	.word	0x0000fff0


	//----- nvinfo : EIATTR_INT_WARP_WIDE_INSTR_OFFSETS
	.align		4
.L_1615:
        /*0648*/ 	.byte	0x04, 0x31
        /*064a*/ 	.short	(.L_1617 - .L_1616)


	//   ....[0]....
.L_1616:
        /*064c*/ 	.word	0x00000130


	//   ....[1]....
        /*0650*/ 	.word	0x00000170


	//   ....[2]....
        /*0654*/ 	.word	0x000001e0


	//   ....[3]....
        /*0658*/ 	.word	0x000001f0


	//   ....[4]....
        /*065c*/ 	.word	0x0000dbf0


	//   ....[5]....
        /*0660*/ 	.word	0x0000dc80


	//   ....[6]....
        /*0664*/ 	.word	0x00012830


	//   ....[7]....
        /*0668*/ 	.word	0x000128c0


	//----- nvinfo : EIATTR_COOP_GROUP_MASK_REGIDS
	.align		4
.L_1617:
        /*066c*/ 	.byte	0x04, 0x29
        /*066e*/ 	.short	(.L_1619 - .L_1618)


	//   ....[0]....
.L_1618:
        /*0670*/ 	.word	0xffffffff


	//   ....[1]....
        /*0674*/ 	.word	0xffffffff


	//   ....[2]....
        /*0678*/ 	.word	0xffffffff


	//   ....[3]....
        /*067c*/ 	.word	0xffffffff


	//   ....[4]....
        /*0680*/ 	.word	0xffffffff


	//   ....[5]....
        /*0684*/ 	.word	0xffffffff


	//   ....[6]....
        /*0688*/ 	.word	0xffffffff


	//   ....[7]....
        /*068c*/ 	.word	0xffffffff


	//   ....[8]....
        /*0690*/ 	.word	0xffffffff


	//   ....[9]....
        /*0694*/ 	.word	0xffffffff


	//   ....[10]....
        /*0698*/ 	.word	0xffffffff


	//   ....[11]....
        /*069c*/ 	.word	0xffffffff


	//   ....[12]....
        /*06a0*/ 	.word	0xffffffff


	//   ....[13]....
        /*06a4*/ 	.word	0xffffffff


	//   ....[14]....
        /*06a8*/ 	.word	0xffffffff


	//   ....[15]....
        /*06ac*/ 	.word	0xffffffff


	//   ....[16]....
        /*06b0*/ 	.word	0xffffffff


	//   ....[17]....
        /*06b4*/ 	.word	0xffffffff


	//   ....[18]....
        /*06b8*/ 	.word	0xffffffff


	//   ....[19]....
        /*06bc*/ 	.word	0xffffffff


	//   ....[20]....
        /*06c0*/ 	.word	0xffffffff


	//   ....[21]....
        /*06c4*/ 	.word	0xffffffff


	//   ....[22]....
        /*06c8*/ 	.word	0xffffffff


	//   ....[23]....
        /*06cc*/ 	.word	0xffffffff


	//   ....[24]....
        /*06d0*/ 	.word	0xffffffff


	//   ....[25]....
        /*06d4*/ 	.word	0xffffffff


	//   ....[26]....
        /*06d8*/ 	.word	0xffffffff


	//   ....[27]....
        /*06dc*/ 	.word	0xffffffff


	//   ....[28]....
        /*06e0*/ 	.word	0xffffffff


	//   ....[29]....
        /*06e4*/ 	.word	0xffffffff


	//   ....[30]....
        /*06e8*/ 	.word	0xffffffff


	//   ....[31]....
        /*06ec*/ 	.word	0xffffffff


	//   ....[32]....
        /*06f0*/ 	.word	0xffffffff


	//   ....[33]....
        /*06f4*/ 	.word	0xffffffff


	//   ....[34]....
        /*06f8*/ 	.word	0xffffffff


	//   ....[35]....
        /*06fc*/ 	.word	0xffffffff


	//   ....[36]....
        /*0700*/ 	.word	0xffffffff


	//   ....[37]....
        /*0704*/ 	.word	0xffffffff


	//   ....[38]....
        /*0708*/ 	.word	0xffffffff


	//   ....[39]....
        /*070c*/ 	.word	0xffffffff


	//   ....[40]....
        /*0710*/ 	.word	0xffffffff


	//   ....[41]....
        /*0714*/ 	.word	0xffffffff


	//   ....[42]....
        /*0718*/ 	.word	0xffffffff


	//   ....[43]....
        /*071c*/ 	.word	0xffffffff


	//   ....[44]....
        /*0720*/ 	.word	0xffffffff


	//   ....[45]....
        /*0724*/ 	.word	0xffffffff


	//   ....[46]....
        /*0728*/ 	.word	0xffffffff


	//   ....[47]....
        /*072c*/ 	.word	0xffffffff


	//   ....[48]....
        /*0730*/ 	.word	0xffffffff


	//   ....[49]....
        /*0734*/ 	.word	0xffffffff


	//   ....[50]....
        /*0738*/ 	.word	0xffffffff


	//   ....[51]....
        /*073c*/ 	.word	0xffffffff


	//   ....[52]....
        /*0740*/ 	.word	0xffffffff


	//   ....[53]....
        /*0744*/ 	.word	0xffffffff


	//   ....[54]....
        /*0748*/ 	.word	0xffffffff


	//   ....[55]....
        /*074c*/ 	.word	0xffffffff


	//   ....[56]....
        /*0750*/ 	.word	0xffffffff


	//   ....[57]....
        /*0754*/ 	.word	0xffffffff


	//   ....[58]....
        /*0758*/ 	.word	0xffffffff


	//   ....[59]....
        /*075c*/ 	.word	0xffffffff


	//   ....[60]....
        /*0760*/ 	.word	0xffffffff


	//   ....[61]....
        /*0764*/ 	.word	0xffffffff


	//   ....[62]....
        /*0768*/ 	.word	0xffffffff


	//   ....[63]....
        /*076c*/ 	.word	0xffffffff


	//   ....[64]....
        /*0770*/ 	.word	0xffffffff


	//   ....[65]....
        /*0774*/ 	.word	0xffffffff


	//   ....[66]....
        /*0778*/ 	.word	0xffffffff


	//   ....[67]....
        /*077c*/ 	.word	0xffffffff


	//   ....[68]....
        /*0780*/ 	.word	0xffffffff


	//   ....[69]....
        /*0784*/ 	.word	0xffffffff


	//   ....[70]....
        /*0788*/ 	.word	0xffffffff


	//   ....[71]....
        /*078c*/ 	.word	0xffffffff


	//   ....[72]....
        /*0790*/ 	.word	0xffffffff


	//   ....[73]....
        /*0794*/ 	.word	0xffffffff


	//   ....[74]....
        /*0798*/ 	.word	0xffffffff


	//   ....[75]....
        /*079c*/ 	.word	0xffffffff


	//   ....[76]....
        /*07a0*/ 	.word	0xffffffff


	//   ....[77]....
        /*07a4*/ 	.word	0xffffffff


	//   ....[78]....
        /*07a8*/ 	.word	0xffffffff


	//   ....[79]....
        /*07ac*/ 	.word	0xffffffff


	//   ....[80]....
        /*07b0*/ 	.word	0xffffffff


	//   ....[81]....
        /*07b4*/ 	.word	0xffffffff


	//   ....[82]....
        /*07b8*/ 	.word	0xffffffff


	//   ....[83]....
        /*07bc*/ 	.word	0xffffffff


	//   ....[84]....
        /*07c0*/ 	.word	0xffffffff


	//   ....[85]....
        /*07c4*/ 	.word	0xffffffff


	//   ....[86]....
        /*07c8*/ 	.word	0xffffffff


	//   ....[87]....
        /*07cc*/ 	.word	0xffffffff


	//   ....[88]....
        /*07d0*/ 	.word	0xffffffff


	//   ....[89]....
        /*07d4*/ 	.word	0xffffffff


	//   ....[90]....
        /*07d8*/ 	.word	0xffffffff


	//   ....[91]....
        /*07dc*/ 	.word	0xffffffff


	//   ....[92]....
        /*07e0*/ 	.word	0xffffffff


	//   ....[93]....
        /*07e4*/ 	.word	0xffffffff


	//   ....[94]....
        /*07e8*/ 	.word	0xffffffff


	//   ....[95]....
        /*07ec*/ 	.word	0xffffffff


	//   ....[96]....
        /*07f0*/ 	.word	0xffffffff


	//   ....[97]....
        /*07f4*/ 	.word	0xffffffff


	//   ....[98]....
        /*07f8*/ 	.word	0xffffffff


	//   ....[99]....
        /*07fc*/ 	.word	0xffffffff


	//   ....[100]....
        /*0800*/ 	.word	0xffffffff


	//   ....[101]....
        /*0804*/ 	.word	0xffffffff


	//   ....[102]....
        /*0808*/ 	.word	0xffffffff


	//   ....[103]....
        /*080c*/ 	.word	0xffffffff


	//   ....[104]....
        /*0810*/ 	.word	0xffffffff


	//   ....[105]....
        /*0814*/ 	.word	0xffffffff


	//   ....[106]....
        /*0818*/ 	.word	0xffffffff


	//   ....[107]....
        /*081c*/ 	.word	0xffffffff


	//   ....[108]....
        /*0820*/ 	.word	0xffffffff


	//   ....[109]....
        /*0824*/ 	.word	0xffffffff


	//   ....[110]....
        /*0828*/ 	.word	0xffffffff


	//   ....[111]....
        /*082c*/ 	.word	0xffffffff


	//   ....[112]....
        /*0830*/ 	.word	0xffffffff


	//   ....[113]....
        /*0834*/ 	.word	0xffffffff


	//   ....[114]....
        /*0838*/ 	.word	0xffffffff


	//   ....[115]....
        /*083c*/ 	.word	0x0500000f


	//   ....[116]....
        /*0840*/ 	.word	0x0500000f


	//   ....[117]....
        /*0844*/ 	.word	0x0500000f


	//   ....[118]....
        /*0848*/ 	.word	0x0500000f


	//   ....[119]....
        /*084c*/ 	.word	0x0500000f


	//   ....[120]....
        /*0850*/ 	.word	0x0500000f


	//   ....[121]....
        /*0854*/ 	.word	0x0500000f


	//   ....[122]....
        /*0858*/ 	.word	0x0500000f


	//   ....[123]....
        /*085c*/ 	.word	0x0500000f


	//   ....[124]....
        /*0860*/ 	.word	0x0500000f


	//   ....[125]....
        /*0864*/ 	.word	0x0500000f


	//   ....[126]....
        /*0868*/ 	.word	0x0500000f


	//   ....[127]....
        /*086c*/ 	.word	0x0500000f


	//   ....[128]....
        /*0870*/ 	.word	0x0500000f


	//   ....[129]....
        /*0874*/ 	.word	0x0500000f


	//   ....[130]....
        /*0878*/ 	.word	0x0500000f


	//   ....[131]....
        /*087c*/ 	.word	0x0500000f


	//   ....[132]....
        /*0880*/ 	.word	0x0500000f


	//   ....[133]....
        /*0884*/ 	.word	0x0500000f


	//   ....[134]....
        /*0888*/ 	.word	0x0500000f


	//   ....[135]....
        /*088c*/ 	.word	0x0500000f


	//   ....[136]....
        /*0890*/ 	.word	0x0500000f


	//   ....[137]....
        /*0894*/ 	.word	0x0500000f


	//   ....[138]....
        /*0898*/ 	.word	0x0500000f


	//   ....[139]....
        /*089c*/ 	.word	0x0500000f


	//   ....[140]....
        /*08a0*/ 	.word	0x0500000f


	//   ....[141]....
        /*08a4*/ 	.word	0x0500000f


	//   ....[142]....
        /*08a8*/ 	.word	0x0500000f


	//   ....[143]....
        /*08ac*/ 	.word	0x0500000f


	//   ....[144]....
        /*08b0*/ 	.word	0x0500000f


	//   ....[145]....
        /*08b4*/ 	.word	0x0500000f


	//   ....[146]....
        /*08b8*/ 	.word	0x0500000f


	//   ....[147]....
        /*08bc*/ 	.word	0x0500000f


	//   ....[148]....
        /*08c0*/ 	.word	0x0500000f


	//   ....[149]....
        /*08c4*/ 	.word	0x0500000f


	//   ....[150]....
        /*08c8*/ 	.word	0x0500000f


	//   ....[151]....
        /*08cc*/ 	.word	0x0500000f


	//   ....[152]....
        /*08d0*/ 	.word	0x0500000f


	//   ....[153]....
        /*08d4*/ 	.word	0x0500000f


	//   ....[154]....
        /*08d8*/ 	.word	0x0500000f


	//   ....[155]....
        /*08dc*/ 	.word	0x0500000f


	//   ....[156]....
        /*08e0*/ 	.word	0x0500000f


	//   ....[157]....
        /*08e4*/ 	.word	0x0500000f


	//   ....[158]....
        /*08e8*/ 	.word	0x0500000f


	//   ....[159]....
        /*08ec*/ 	.word	0x0500000f


	//   ....[160]....
        /*08f0*/ 	.word	0x0500000f


	//   ....[161]....
        /*08f4*/ 	.word	0x0500000f


	//   ....[162]....
        /*08f8*/ 	.word	0x0500000f


	//   ....[163]....
        /*08fc*/ 	.word	0x0500000f


	//   ....[164]....
        /*0900*/ 	.word	0x0500000f


	//   ....[165]....
        /*0904*/ 	.word	0x0500000f


	//----- nvinfo : EIATTR_COOP_GROUP_INSTR_OFFSETS
	.align		4
.L_1619:
        /*0908*/ 	.byte	0x04, 0x28
        /*090a*/ 	.short	(.L_1621 - .L_1620)


	//   ....[0]....
.L_1620:
        /*090c*/ 	.word	0x00000070


	//   ....[1]....
        /*0910*/ 	.word	0x00000140


	//   ....[2]....
        /*0914*/ 	.word	0x00000190


	//   ....[3]....
        /*0918*/ 	.word	0x000003e0


	//   ....[4]....
        /*091c*/ 	.word	0x00000540


	//   ....[5]....
        /*0920*/ 	.word	0x00000660


	//   ....[6]....
        /*0924*/ 	.word	0x000007c0


	//   ....[7]....
        /*0928*/ 	.word	0x00001930


	//   ....[8]....
        /*092c*/ 	.word	0x000025a0


	//   ....[9]....
        /*0930*/ 	.word	0x000025e0


	//   ....[10]....
        /*0934*/ 	.word	0x000033c0


	//   ....[11]....
        /*0938*/ 	.word	0x000033e0


	//   ....[12]....
        /*093c*/ 	.word	0x00003400


	//   ....[13]....
        /*0940*/ 	.word	0x00003420


	//   ....[14]....
        /*0944*/ 	.word	0x00004880


	//   ....[15]....
        /*0948*/ 	.word	0x000048a0


	//   ....[16]....
        /*094c*/ 	.word	0x000055b0


	//   ....[17]....
        /*0950*/ 	.word	0x000055d0


	//   ....[18]....
        /*0954*/ 	.word	0x000055f0


	//   ....[19]....
        /*0958*/ 	.word	0x00005610


	//   ....[20]....
        /*095c*/ 	.word	0x00007920


	//   ....[21]....
        /*0960*/ 	.word	0x00007980


	//   ....[22]....
        /*0964*/ 	.word	0x000079a0


	//   ....[23]....
        /*0968*/ 	.word	0x000079c0


	//   ....[24]....
        /*096c*/ 	.word	0x00008f80


	//   ....[25]....
        /*0970*/ 	.word	0x00008fc0


	//   ....[26]....
        /*0974*/ 	.word	0x00009070


	//   ....[27]....
        /*0978*/ 	.word	0x000090d0


	//   ....[28]....
        /*097c*/ 	.word	0x0000ab50


	//   ....[29]....
        /*0980*/ 	.word	0x0000ab80


	//   ....[30]....
        /*0984*/ 	.word	0x0000abc0


	//   ....[31]....
        /*0988*/ 	.word	0x0000abf0


	//   ....[32]....
        /*098c*/ 	.word	0x0000b440


	//   ....[33]....
        /*0990*/ 	.word	0x0000b460


	//   ....[34]....
        /*0994*/ 	.word	0x0000b5b0


	//   ....[35]....
        /*0998*/ 	.word	0x0000b5d0


	//   ....[36]....
        /*099c*/ 	.word	0x0000b710


	//   ....[37]....
        /*09a0*/ 	.word	0x0000b730


	//   ....[38]....
        /*09a4*/ 	.word	0x0000b880


	//   ....[39]....
        /*09a8*/ 	.word	0x0000b8a0


	//   ....[40]....
        /*09ac*/ 	.word	0x0000c250


	//   ....[41]....
        /*09b0*/ 	.word	0x0000c280


	//   ....[42]....
        /*09b4*/ 	.word	0x0000c3d0


	//   ....[43]....
        /*09b8*/ 	.word	0x0000c3f0


	//   ....[44]....
        /*09bc*/ 	.word	0x0000c530


	//   ....[45]....
        /*09c0*/ 	.word	0x0000c550


	//   ....[46]....
        /*09c4*/ 	.word	0x0000c6a0


	//   ....[47]....
        /*09c8*/ 	.word	0x0000c6c0


	//   ....[48]....
        /*09cc*/ 	.word	0x0000c890


	//   ....[49]....
        /*09d0*/ 	.word	0x0000ca70


	//   ....[50]....
        /*09d4*/ 	.word	0x0000caa0


	//   ....[51]....
        /*09d8*/ 	.word	0x0000cad0


	//   ....[52]....
        /*09dc*/ 	.word	0x0000cb00


	//   ....[53]....
        /*09e0*/ 	.word	0x0000cb30


	//   ....[54]....
        /*09e4*/ 	.word	0x0000cb60


	//   ....[55]....
        /*09e8*/ 	.word	0x0000ccd0


	//   ....[56]....
        /*09ec*/ 	.word	0x0000cd00


	//   ....[57]....
        /*09f0*/ 	.word	0x0000cd30


	//   ....[58]....
        /*09f4*/ 	.word	0x0000cd60


	//   ....[59]....
        /*09f8*/ 	.word	0x0000cd90


	//   ....[60]....
        /*09fc*/ 	.word	0x0000cdc0


	//   ....[61]....
        /*0a00*/ 	.word	0x0000ce60


	//   ....[62]....
        /*0a04*/ 	.word	0x0000cec0


	//   ....[63]....
        /*0a08*/ 	.word	0x0000cf50


	//   ....[64]....
        /*0a0c*/ 	.word	0x0000e1f0


	//   ....[65]....
        /*0a10*/ 	.word	0x0000ed80


	//   ....[66]....
        /*0a14*/ 	.word	0x0000eda0


	//   ....[67]....
        /*0a18*/ 	.word	0x0000edd0


	//   ....[68]....
        /*0a1c*/ 	.word	0x0000edf0


	//   ....[69]....
        /*0a20*/ 	.word	0x0000eea0


	//   ....[70]....
        /*0a24*/ 	.word	0x0000ef30


	//   ....[71]....
        /*0a28*/ 	.word	0x0000ef60


	//   ....[72]....
        /*0a2c*/ 	.word	0x0000efe0


	//   ....[73]....
        /*0a30*/ 	.word	0x0000f010


	//   ....[74]....
        /*0a34*/ 	.word	0x0000f090


	//   ....[75]....
        /*0a38*/ 	.word	0x0000f0c0


	//   ....[76]....
        /*0a3c*/ 	.word	0x0000f140


	//   ....[77]....
        /*0a40*/ 	.word	0x0000f170


	//   ....[78]....
        /*0a44*/ 	.word	0x0000f190


	//   ....[79]....
        /*0a48*/ 	.word	0x0000f1e0


	//   ....[80]....
        /*0a4c*/ 	.word	0x0000f1f0


	//   ....[81]....
        /*0a50*/ 	.word	0x0000f950


	//   ....[82]....
        /*0a54*/ 	.word	0x0000f9b0


	//   ....[83]....
        /*0a58*/ 	.word	0x0000fa60


	//   ....[84]....
        /*0a5c*/ 	.word	0x0000fa70


	//   ....[85]....
        /*0a60*/ 	.word	0x0000fb00


	//   ....[86]....
        /*0a64*/ 	.word	0x0000fb10


	//   ....[87]....
        /*0a68*/ 	.word	0x0000fba0


	//   ....[88]....
        /*0a6c*/ 	.word	0x0000fbb0


	//   ....[89]....
        /*0a70*/ 	.word	0x0000fc20


	//   ....[90]....
        /*0a74*/ 	.word	0x0000fc30


	//   ....[91]....
        /*0a78*/ 	.word	0x0000fcb0


	//   ....[92]....
        /*0a7c*/ 	.word	0x0000fcc0


	//   ....[93]....
        /*0a80*/ 	.word	0x0000fd40


	//   ....[94]....
        /*0a84*/ 	.word	0x0000fd50


	//   ....[95]....
        /*0a88*/ 	.word	0x0000fdd0


	//   ....[96]....
        /*0a8c*/ 	.word	0x0000fde0


	//   ....[97]....
        /*0a90*/ 	.word	0x00012ac0


	//   ....[98]....
        /*0a94*/ 	.word	0x00012b20


	//   ....[99]....
        /*0a98*/ 	.word	0x00012b50


	//   ....[100]....
        /*0a9c*/ 	.word	0x00012b60


	//   ....[101]....
        /*0aa0*/ 	.word	0x00012b90


	//   ....[102]....
        /*0aa4*/ 	.word	0x00012bc0


	//   ....[103]....
        /*0aa8*/ 	.word	0x00012bf0


	//   ....[104]....
        /*0aac*/ 	.word	0x00012c20


	//   ....[105]....
        /*0ab0*/ 	.word	0x00012da0


	//   ....[106]....
        /*0ab4*/ 	.word	0x00012dd0


	//   ....[107]....
        /*0ab8*/ 	.word	0x00012e00


	//   ....[108]....
        /*0abc*/ 	.word	0x00012e30


	//   ....[109]....
        /*0ac0*/ 	.word	0x00012e60


	//   ....[110]....
        /*0ac4*/ 	.word	0x00012e90


	//   ....[111]....
        /*0ac8*/ 	.word	0x00012f50


	//   ....[112]....
        /*0acc*/ 	.word	0x00012f70


	//   ....[113]....
        /*0ad0*/ 	.word	0x00012fe0


	//   ....[114]....
        /*0ad4*/ 	.word	0x000136b0


	//   ....[115]....
        /*0ad8*/ 	.word	0x00013cd0


	//   ....[116]....
        /*0adc*/ 	.word	0x00013e50


	//   ....[117]....
        /*0ae0*/ 	.word	0x00013ec0


	//   ....[118]....
        /*0ae4*/ 	.word	0x00013f20


	//   ....[119]....
        /*0ae8*/ 	.word	0x00013f80


	//   ....[120]....
        /*0aec*/ 	.word	0x00014050


	//   ....[121]....
        /*0af0*/ 	.word	0x00014110


	//   ....[122]....
        /*0af4*/ 	.word	0x00014220


	//   ....[123]....
        /*0af8*/ 	.word	0x000142c0


	//   ....[124]....
        /*0afc*/ 	.word	0x00014390


	//   ....[125]....
        /*0b00*/ 	.word	0x00014430


	//   ....[126]....
        /*0b04*/ 	.word	0x00014500


	//   ....[127]....
        /*0b08*/ 	.word	0x000145a0


	//   ....[128]....
        /*0b0c*/ 	.word	0x00014670


	//   ....[129]....
        /*0b10*/ 	.word	0x00014710


	//   ....[130]....
        /*0b14*/ 	.word	0x000147c0


	//   ....[131]....
        /*0b18*/ 	.word	0x00014860


	//   ....[132]....
        /*0b1c*/ 	.word	0x00014af0


	//   ....[133]....
        /*0b20*/ 	.word	0x00014bc0


	//   ....[134]....
        /*0b24*/ 	.word	0x00014ca0


	//   ....[135]....
        /*0b28*/ 	.word	0x00014d10


	//   ....[136]....
        /*0b2c*/ 	.word	0x00014e20


	//   ....[137]....
        /*0b30*/ 	.word	0x00014ee0


	//   ....[138]....
        /*0b34*/ 	.word	0x00014fa0


	//   ....[139]....
        /*0b38*/ 	.word	0x00015060


	//   ....[140]....
        /*0b3c*/ 	.word	0x00015120


	//   ....[141]....
        /*0b40*/ 	.word	0x000151e0


	//   ....[142]....
        /*0b44*/ 	.word	0x000152a0


	//   ....[143]....
        /*0b48*/ 	.word	0x00015350


	//   ....[144]....
        /*0b4c*/ 	.word	0x00015450


	//   ....[145]....
        /*0b50*/ 	.word	0x000154a0


	//   ....[146]....
        /*0b54*/ 	.word	0x00015500


	//   ....[147]....
        /*0b58*/ 	.word	0x000155e0


	//   ....[148]....
        /*0b5c*/ 	.word	0x00015910


	//   ....[149]....
        /*0b60*/ 	.word	0x000159b0


	//   ....[150]....
        /*0b64*/ 	.word	0x00015ad0


	//   ....[151]....
        /*0b68*/ 	.word	0x00015b50


	//   ....[152]....
        /*0b6c*/ 	.word	0x00015bd0


	//   ....[153]....
        /*0b70*/ 	.word	0x00015c50


	//   ....[154]....
        /*0b74*/ 	.word	0x00015cd0


	//   ....[155]....
        /*0b78*/ 	.word	0x00015d60


	//   ....[156]....
        /*0b7c*/ 	.word	0x00015e00


	//   ....[157]....
        /*0b80*/ 	.word	0x00015ea0


	//   ....[158]....
        /*0b84*/ 	.word	0x00015f20


	//   ....[159]....
        /*0b88*/ 	.word	0x00015fa0


	//   ....[160]....
        /*0b8c*/ 	.word	0x00016020


	//   ....[161]....
        /*0b90*/ 	.word	0x000160b0


	//   ....[162]....
        /*0b94*/ 	.word	0x00016130


	//   ....[163]....
        /*0b98*/ 	.word	0x000161d0


	//   ....[164]....
        /*0b9c*/ 	.word	0x00016260


	//   ....[165]....
        /*0ba0*/ 	.word	0x00016390


	//----- nvinfo : EIATTR_REG_RECONFIG
	.align		4
.L_1621:
        /*0ba4*/ 	.byte	0x01, 0x54
	.zero		2


	//----- nvinfo : EIATTR_SYSCALL_OFFSETS
	.align		4
        /*0ba8*/ 	.byte	0x04, 0x46
        /*0baa*/ 	.short	(.L_1623 - .L_1622)


	//   ....[0]....
.L_1622:
        /*0bac*/ 	.word	0x00001b90


	//   ....[1]....
        /*0bb0*/ 	.word	0x0000ddf0


	//   ....[2]....
        /*0bb4*/ 	.word	0x0000df50


	//   ....[3]....
        /*0bb8*/ 	.word	0x0000e050


	//   ....[4]....
        /*0bbc*/ 	.word	0x0000e960


	//   ....[5]....
        /*0bc0*/ 	.word	0x0000f570


	//----- nvinfo : EIATTR_MBARRIER_INSTR_OFFSETS
	.align		4
.L_1623:
        /*0bc4*/ 	.byte	0x04, 0x39
        /*0bc6*/ 	.short	(.L_1625 - .L_1624)


	//   ....[0]....
.L_1624:
        /*0bc8*/ 	.word	0x00000280
        /*0bcc*/ 	.word	0x000000ff
        /*0bd0*/ 	.word	0x00032400
        /*0bd4*/ 	.short	0x0100
        /*0bd6*/ 	.byte	0x08
	.zero		1


	//   ....[1]....
        /*0bd8*/ 	.word	0x00000290
        /*0bdc*/ 	.word	0x000000ff
        /*0be0*/ 	.word	0x00032410
        /*0be4*/ 	.short	0x0100
        /*0be6*/ 	.byte	0x08
	.zero		1


	//   ....[2]....
        /*0be8*/ 	.word	0x000002a0
        /*0bec*/ 	.word	0x000000ff
        /*0bf0*/ 	.word	0x00032420
        /*0bf4*/ 	.short	0x0100
        /*0bf6*/ 	.byte	0x08
	.zero		1


	//   ....[3]....
        /*0bf8*/ 	.word	0x00000390
        /*0bfc*/ 	.word	0x000000ff
        /*0c00*/ 	.word	0x00032430
        /*0c04*/ 	.short	0x0100
        /*0c06*/ 	.byte	0x08
	.zero		1


	//   ....[4]....
        /*0c08*/ 	.word	0x000003a0
        /*0c0c*/ 	.word	0x000000ff
        /*0c10*/ 	.word	0x00032440
        /*0c14*/ 	.short	0x0100
        /*0c16*/ 	.byte	0x08
	.zero		1


	//   ....[5]....
        /*0c18*/ 	.word	0x000003b0
        /*0c1c*/ 	.word	0x000000ff
        /*0c20*/ 	.word	0x00032438
        /*0c24*/ 	.short	0x0100
        /*0c26*/ 	.byte	0x08
	.zero		1


	//   ....[6]....
        /*0c28*/ 	.word	0x000003c0
        /*0c2c*/ 	.word	0x000000ff
        /*0c30*/ 	.word	0x00032448
        /*0c34*/ 	.short	0x0100
        /*0c36*/ 	.byte	0x08
	.zero		1


	//   ....[7]....
        /*0c38*/ 	.word	0x000004f0
        /*0c3c*/ 	.word	0x000000ff
        /*0c40*/ 	.word	0x00032450
        /*0c44*/ 	.short	0x0100
        /*0c46*/ 	.byte	0x08
	.zero		1


	//   ....[8]....
        /*0c48*/ 	.word	0x00000500
        /*0c4c*/ 	.word	0x000000ff
        /*0c50*/ 	.word	0x00032460
        /*0c54*/ 	.short	0x0100
        /*0c56*/ 	.byte	0x08
	.zero		1


	//   ....[9]....
        /*0c58*/ 	.word	0x00000510
        /*0c5c*/ 	.word	0x000000ff
        /*0c60*/ 	.word	0x00032458
        /*0c64*/ 	.short	0x0100
        /*0c66*/ 	.byte	0x08
	.zero		1


	//   ....[10]....
        /*0c68*/ 	.word	0x00000520
        /*0c6c*/ 	.word	0x000000ff
        /*0c70*/ 	.word	0x00032468
        /*0c74*/ 	.short	0x0100
        /*0c76*/ 	.byte	0x08
	.zero		1


	//   ....[11]....
        /*0c78*/ 	.word	0x00000610
        /*0c7c*/ 	.word	0x000000ff
        /*0c80*/ 	.word	0x00032470
        /*0c84*/ 	.short	0x0100
        /*0c86*/ 	.byte	0x06
	.zero		1


	//   ....[12]....
        /*0c88*/ 	.word	0x00000620
        /*0c8c*/ 	.word	0x000000ff
        /*0c90*/ 	.word	0x00032480
        /*0c94*/ 	.short	0x0100
        /*0c96*/ 	.byte	0x06
	.zero		1


	//   ....[13]....
        /*0c98*/ 	.word	0x00000630
        /*0c9c*/ 	.word	0x000000ff
        /*0ca0*/ 	.word	0x00032478
        /*0ca4*/ 	.short	0x0100
        /*0ca6*/ 	.byte	0x06
	.zero		1


	//   ....[14]....
        /*0ca8*/ 	.word	0x00000640
        /*0cac*/ 	.word	0x000000ff
        /*0cb0*/ 	.word	0x00032488
        /*0cb4*/ 	.short	0x0100
        /*0cb6*/ 	.byte	0x06
	.zero		1


	//   ....[15]....
        /*0cb8*/ 	.word	0x00000770
        /*0cbc*/ 	.word	0x000000ff
        /*0cc0*/ 	.word	0x00032490
        /*0cc4*/ 	.short	0x0100
        /*0cc6*/ 	.byte	0x08
	.zero		1


	//   ....[16]....
        /*0cc8*/ 	.word	0x00000780
        /*0ccc*/ 	.word	0x000000ff
        /*0cd0*/ 	.word	0x000324a0
        /*0cd4*/ 	.short	0x0100
        /*0cd6*/ 	.byte	0x08
	.zero		1


	//   ....[17]....
        /*0cd8*/ 	.word	0x00000790
        /*0cdc*/ 	.word	0x000000ff
        /*0ce0*/ 	.word	0x00032498
        /*0ce4*/ 	.short	0x0100
        /*0ce6*/ 	.byte	0x08
	.zero		1


	//   ....[18]....
        /*0ce8*/ 	.word	0x000007a0
        /*0cec*/ 	.word	0x000000ff
        /*0cf0*/ 	.word	0x000324a8
        /*0cf4*/ 	.short	0x0100
        /*0cf6*/ 	.byte	0x08
	.zero		1


	//   ....[19]....
        /*0cf8*/ 	.word	0x000008d0
        /*0cfc*/ 	.word	0x000000ff
        /*0d00*/ 	.word	0x000324b0
        /*0d04*/ 	.short	0x0100
        /*0d06*/ 	.byte	0x08
	.zero		1


	//   ....[20]....
        /*0d08*/ 	.word	0x000008e0
        /*0d0c*/ 	.word	0x000000ff
        /*0d10*/ 	.word	0x000324c0
        /*0d14*/ 	.short	0x0100
        /*0d16*/ 	.byte	0x08
	.zero		1


	//   ....[21]....
        /*0d18*/ 	.word	0x000008f0
        /*0d1c*/ 	.word	0x000000ff
        /*0d20*/ 	.word	0x000324b8
        /*0d24*/ 	.short	0x0100
        /*0d26*/ 	.byte	0x08
	.zero		1


	//   ....[22]....
        /*0d28*/ 	.word	0x00000900
        /*0d2c*/ 	.word	0x000000ff
        /*0d30*/ 	.word	0x000324c8
        /*0d34*/ 	.short	0x0100
        /*0d36*/ 	.byte	0x08
	.zero		1


	//   ....[23]....
        /*0d38*/ 	.word	0x00001c50
        /*0d3c*/ 	.word	0x00000005
        /*0d40*/ 	.word	0x00032400
        /*0d44*/ 	.short	0x010a
        /*0d46*/ 	.byte	0x3f
	.zero		1


	//   ....[24]....
        /*0d48*/ 	.word	0x00001d30
        /*0d4c*/ 	.word	0x00000000
        /*0d50*/ 	.word	0x00032430
        /*0d54*/ 	.short	0x010a
        /*0d56*/ 	.byte	0x3f
	.zero		1


	//   ....[25]....
        /*0d58*/ 	.word	0x00001d70
        /*0d5c*/ 	.word	0x00000000
        /*0d60*/ 	.word	0x00032430
        /*0d64*/ 	.short	0x010a
        /*0d66*/ 	.byte	0x3f
	.zero		1


	//   ....[26]....
        /*0d68*/ 	.word	0x00002070
        /*0d6c*/ 	.word	0x00000005
        /*0d70*/ 	.word	0x00032410
        /*0d74*/ 	.short	0x010a
        /*0d76*/ 	.byte	0x3f
	.zero		1


	//   ....[27]....
        /*0d78*/ 	.word	0x000020b0
        /*0d7c*/ 	.word	0x00000000
        /*0d80*/ 	.word	0x00032450
        /*0d84*/ 	.short	0x010a
        /*0d86*/ 	.byte	0x3f
	.zero		1


	//   ....[28]....
        /*0d88*/ 	.word	0x000020f0
        /*0d8c*/ 	.word	0x00000000
        /*0d90*/ 	.word	0x00032450
        /*0d94*/ 	.short	0x010a
        /*0d96*/ 	.byte	0x3f
	.zero		1


	//   ....[29]....
        /*0d98*/ 	.word	0x00003630
        /*0d9c*/ 	.word	0x00000018
        /*0da0*/ 	.word	0x00000000
        /*0da4*/ 	.short	0x0101
        /*0da6*/ 	.byte	0x3f
	.zero		1


	//   ....[30]....
        /*0da8*/ 	.word	0x00004150
        /*0dac*/ 	.word	0x00000000
        /*0db0*/ 	.word	0x00000000
        /*0db4*/ 	.short	0x0101
        /*0db6*/ 	.byte	0x3f
	.zero		1


	//   ....[31]....
        /*0db8*/ 	.word	0x00004340
        /*0dbc*/ 	.word	0x000000ff
        /*0dc0*/ 	.word	0x00032430
        /*0dc4*/ 	.short	0x010a
        /*0dc6*/ 	.byte	0x04
	.zero		1


	//   ....[32]....
        /*0dc8*/ 	.word	0x00004380
        /*0dcc*/ 	.word	0x000000ff
        /*0dd0*/ 	.word	0x00032430
        /*0dd4*/ 	.short	0x010a
        /*0dd6*/ 	.byte	0x04
	.zero		1


	//   ....[33]....
        /*0dd8*/ 	.word	0x00004590
        /*0ddc*/ 	.word	0x000000ff
        /*0de0*/ 	.word	0x00032450
        /*0de4*/ 	.short	0x010a
        /*0de6*/ 	.byte	0x04
	.zero		1


	//   ....[34]....
        /*0de8*/ 	.word	0x000045d0
        /*0dec*/ 	.word	0x000000ff
        /*0df0*/ 	.word	0x00032450
        /*0df4*/ 	.short	0x010a
        /*0df6*/ 	.byte	0x04
	.zero		1


	//   ....[35]....
        /*0df8*/ 	.word	0x00005870
        /*0dfc*/ 	.word	0x00000099
        /*0e00*/ 	.word	0x00000000
        /*0e04*/ 	.short	0x0101
        /*0e06*/ 	.byte	0x3f
	.zero		1


	//   ....[36]....
        /*0e08*/ 	.word	0x00006c50
        /*0e0c*/ 	.word	0x000000d3
        /*0e10*/ 	.word	0x00000000
        /*0e14*/ 	.short	0x0101
        /*0e16*/ 	.byte	0x3f
	.zero		1


	//   ....[37]....
        /*0e18*/ 	.word	0x00006d80
        /*0e1c*/ 	.word	0x000000ff
        /*0e20*/ 	.word	0x00032430
        /*0e24*/ 	.short	0x010a
        /*0e26*/ 	.byte	0x04
	.zero		1


	//   ....[38]....
        /*0e28*/ 	.word	0x00006dc0
        /*0e2c*/ 	.word	0x000000ff
        /*0e30*/ 	.word	0x00032430
        /*0e34*/ 	.short	0x010a
        /*0e36*/ 	.byte	0x04
	.zero		1


	//   ....[39]....
        /*0e38*/ 	.word	0x00006fd0
        /*0e3c*/ 	.word	0x000000ff
        /*0e40*/ 	.word	0x00032450
        /*0e44*/ 	.short	0x010a
        /*0e46*/ 	.byte	0x04
	.zero		1


	//   ....[40]....
        /*0e48*/ 	.word	0x00007010
        /*0e4c*/ 	.word	0x000000ff
        /*0e50*/ 	.word	0x00032450
        /*0e54*/ 	.short	0x010a
        /*0e56*/ 	.byte	0x04
	.zero		1


	//   ....[41]....
        /*0e58*/ 	.word	0x00007bf0
        /*0e5c*/ 	.word	0x00000098
        /*0e60*/ 	.word	0x00000000
        /*0e64*/ 	.short	0x0101
        /*0e66*/ 	.byte	0x3f
	.zero		1


	//   ....[42]....
        /*0e68*/ 	.word	0x00008f60
        /*0e6c*/ 	.word	0x000000d4
        /*0e70*/ 	.word	0x00000000
        /*0e74*/ 	.short	0x0101
        /*0e76*/ 	.byte	0x3f
	.zero		1


	//   ....[43]....
        /*0e78*/ 	.word	0x0000b430
        /*0e7c*/ 	.word	0x00000097
        /*0e80*/ 	.word	0x00000000
        /*0e84*/ 	.short	0x0101
        /*0e86*/ 	.byte	0x3f
	.zero		1


	//   ....[44]....
        /*0e88*/ 	.word	0x0000e4a0
        /*0e8c*/ 	.word	0x00000000
        /*0e90*/ 	.word	0x00032440
        /*0e94*/ 	.short	0x010a
        /*0e96*/ 	.byte	0x3f
	.zero		1


	//   ....[45]....
        /*0e98*/ 	.word	0x0000f310
        /*0e9c*/ 	.word	0x00000008
        /*0ea0*/ 	.word	0x00032400
        /*0ea4*/ 	.short	0x0107
        /*0ea6*/ 	.byte	0x3f
	.zero		1


	//   ....[46]....
        /*0ea8*/ 	.word	0x0000f3b0
        /*0eac*/ 	.word	0x00000002
        /*0eb0*/ 	.word	0x00032400
        /*0eb4*/ 	.short	0x0101
        /*0eb6*/ 	.byte	0x3f
	.zero		1


	//   ....[47]....
        /*0eb8*/ 	.word	0x0000ff00
        /*0ebc*/ 	.word	0x00000007
        /*0ec0*/ 	.word	0x00032410
        /*0ec4*/ 	.short	0x0107
        /*0ec6*/ 	.byte	0x3f
	.zero		1


	//   ....[48]....
        /*0ec8*/ 	.word	0x00010000
        /*0ecc*/ 	.word	0x00000002
        /*0ed0*/ 	.word	0x00032410
        /*0ed4*/ 	.short	0x0101
        /*0ed6*/ 	.byte	0x3f
	.zero		1


	//   ....[49]....
        /*0ed8*/ 	.word	0x00010020
        /*0edc*/ 	.word	0x00000002
        /*0ee0*/ 	.word	0x00032420
        /*0ee4*/ 	.short	0x010a
        /*0ee6*/ 	.byte	0x3f
	.zero		1


	//   ....[50]....
        /*0ee8*/ 	.word	0x00010130
        /*0eec*/ 	.word	0x00000002
        /*0ef0*/ 	.word	0x00032460
        /*0ef4*/ 	.short	0x010a
        /*0ef6*/ 	.byte	0x3f
	.zero		1


	//   ....[51]....
        /*0ef8*/ 	.word	0x00010a10
        /*0efc*/ 	.word	0x00000003
        /*0f00*/ 	.word	0x00032440
        /*0f04*/ 	.short	0x010a
        /*0f06*/ 	.byte	0x3f
	.zero		1


	//   ....[52]....
        /*0f08*/ 	.word	0x00010c70
        /*0f0c*/ 	.word	0x00000003
        /*0f10*/ 	.word	0x00032460
        /*0f14*/ 	.short	0x010a
        /*0f16*/ 	.byte	0x3f
	.zero		1


	//   ....[53]....
        /*0f18*/ 	.word	0x000114f0
        /*0f1c*/ 	.word	0x00000004
        /*0f20*/ 	.word	0x00032440
        /*0f24*/ 	.short	0x010a
        /*0f26*/ 	.byte	0x3f
	.zero		1


	//   ....[54]....
        /*0f28*/ 	.word	0x00011740
        /*0f2c*/ 	.word	0x00000004
        /*0f30*/ 	.word	0x00032460
        /*0f34*/ 	.short	0x010a
        /*0f36*/ 	.byte	0x3f
	.zero		1


	//   ....[55]....
        /*0f38*/ 	.word	0x00011f50
        /*0f3c*/ 	.word	0x00000004
        /*0f40*/ 	.word	0x00032440
        /*0f44*/ 	.short	0x010a
        /*0f46*/ 	.byte	0x3f
	.zero		1


	//   ....[56]....
        /*0f48*/ 	.word	0x000121b0
        /*0f4c*/ 	.word	0x00000004
        /*0f50*/ 	.word	0x00032460
        /*0f54*/ 	.short	0x010a
        /*0f56*/ 	.byte	0x3f
	.zero		1


	//   ....[57]....
        /*0f58*/ 	.word	0x00013630
        /*0f5c*/ 	.word	0x00000000
        /*0f60*/ 	.word	0x00032420
        /*0f64*/ 	.short	0x010a
        /*0f66*/ 	.byte	0x3f
	.zero		1


	//   ....[58]....
        /*0f68*/ 	.word	0x00013810
        /*0f6c*/ 	.word	0x00000006
        /*0f70*/ 	.word	0x00000000
        /*0f74*/ 	.short	0x010a
        /*0f76*/ 	.byte	0x3f
	.zero		1


	//   ....[59]....
        /*0f78*/ 	.word	0x00013880
        /*0f7c*/ 	.word	0x00000007
        /*0f80*/ 	.word	0x00000000
        /*0f84*/ 	.short	0x010a
        /*0f86*/ 	.byte	0x3f
	.zero		1


	//   ....[60]....
        /*0f88*/ 	.word	0x000138f0
        /*0f8c*/ 	.word	0x00000004
        /*0f90*/ 	.word	0x00000000
        /*0f94*/ 	.short	0x010a
        /*0f96*/ 	.byte	0x3f
	.zero		1


	//   ....[61]....
        /*0f98*/ 	.word	0x00013920
        /*0f9c*/ 	.word	0x00000003
        /*0fa0*/ 	.word	0x00000000
        /*0fa4*/ 	.short	0x010a
        /*0fa6*/ 	.byte	0x3f
	.zero		1


	//   ....[62]....
        /*0fa8*/ 	.word	0x00013980
        /*0fac*/ 	.word	0x00000005
        /*0fb0*/ 	.word	0x00032400
        /*0fb4*/ 	.short	0x010a
        /*0fb6*/ 	.byte	0x3f
	.zero		1


	//   ....[63]....
        /*0fb8*/ 	.word	0x000139d0
        /*0fbc*/ 	.word	0x00000000
        /*0fc0*/ 	.word	0x00032430
        /*0fc4*/ 	.short	0x010a
        /*0fc6*/ 	.byte	0x3f
	.zero		1


	//   ....[64]....
        /*0fc8*/ 	.word	0x00013a20
        /*0fcc*/ 	.word	0x00000005
        /*0fd0*/ 	.word	0x00032410
        /*0fd4*/ 	.short	0x010a
        /*0fd6*/ 	.byte	0x3f
	.zero		1


	//   ....[65]....
        /*0fd8*/ 	.word	0x00013a70
        /*0fdc*/ 	.word	0x00000000
        /*0fe0*/ 	.word	0x00032450
        /*0fe4*/ 	.short	0x010a
        /*0fe6*/ 	.byte	0x3f
	.zero		1


	//   ....[66]....
        /*0fe8*/ 	.word	0x00013ad0
        /*0fec*/ 	.word	0x00000014
        /*0ff0*/ 	.word	0x00032430
        /*0ff4*/ 	.short	0x010a
        /*0ff6*/ 	.byte	0x3f
	.zero		1


	//   ....[67]....
        /*0ff8*/ 	.word	0x00013b30
        /*0ffc*/ 	.word	0x00000014
        /*1000*/ 	.word	0x00032450
        /*1004*/ 	.short	0x010a
        /*1006*/ 	.byte	0x3f
	.zero		1


	//   ....[68]....
        /*1008*/ 	.word	0x00013b90
        /*100c*/ 	.word	0x00000014
        /*1010*/ 	.word	0x00032430
        /*1014*/ 	.short	0x010a
        /*1016*/ 	.byte	0x3f
	.zero		1


	//   ....[69]....
        /*1018*/ 	.word	0x00013bf0
        /*101c*/ 	.word	0x00000014
        /*1020*/ 	.word	0x00032450
        /*1024*/ 	.short	0x010a
        /*1026*/ 	.byte	0x3f
	.zero		1


	//   ....[70]....
        /*1028*/ 	.word	0x00013d90
        /*102c*/ 	.word	0x00000000
        /*1030*/ 	.word	0x00032440
        /*1034*/ 	.short	0x010a
        /*1036*/ 	.byte	0x3f
	.zero		1


	//   ....[71]....
        /*1038*/ 	.word	0x00015630
        /*103c*/ 	.word	0x00000002
        /*1040*/ 	.word	0x00032420
        /*1044*/ 	.short	0x010a
        /*1046*/ 	.byte	0x3f
	.zero		1


	//   ....[72]....
        /*1048*/ 	.word	0x00015680
        /*104c*/ 	.word	0x00000002
        /*1050*/ 	.word	0x00032460
        /*1054*/ 	.short	0x010a
        /*1056*/ 	.byte	0x3f
	.zero		1


	//   ....[73]....
        /*1058*/ 	.word	0x000156d0
        /*105c*/ 	.word	0x00000003
        /*1060*/ 	.word	0x00032440
        /*1064*/ 	.short	0x010a
        /*1066*/ 	.byte	0x3f
	.zero		1


	//   ....[74]....
        /*1068*/ 	.word	0x00015720
        /*106c*/ 	.word	0x00000003
        /*1070*/ 	.word	0x00032460
        /*1074*/ 	.short	0x010a
        /*1076*/ 	.byte	0x3f
	.zero		1


	//   ....[75]....
        /*1078*/ 	.word	0x00015770
        /*107c*/ 	.word	0x00000004
        /*1080*/ 	.word	0x00032440
        /*1084*/ 	.short	0x010a
        /*1086*/ 	.byte	0x3f
	.zero		1


	//   ....[76]....
        /*1088*/ 	.word	0x000157c0
        /*108c*/ 	.word	0x00000004
        /*1090*/ 	.word	0x00032460
        /*1094*/ 	.short	0x010a
        /*1096*/ 	.byte	0x3f
	.zero		1


	//   ....[77]....
        /*1098*/ 	.word	0x00015810
        /*109c*/ 	.word	0x00000004
        /*10a0*/ 	.word	0x00032440
        /*10a4*/ 	.short	0x010a
        /*10a6*/ 	.byte	0x3f
	.zero		1


	//   ....[78]....
        /*10a8*/ 	.word	0x00015860
        /*10ac*/ 	.word	0x00000004
        /*10b0*/ 	.word	0x00032460
        /*10b4*/ 	.short	0x010a
        /*10b6*/ 	.byte	0x3f
	.zero		1


	//   ....[79]....
        /*10b8*/ 	.word	0x000162b0
        /*10bc*/ 	.word	0x00000000
        /*10c0*/ 	.word	0x00032420
        /*10c4*/ 	.short	0x010a
        /*10c6*/ 	.byte	0x3f
	.zero		1


	//   ....[80]....
        /*10c8*/ 	.word	0x00016450
        /*10cc*/ 	.word	0x00000006
        /*10d0*/ 	.word	0x00000000
        /*10d4*/ 	.short	0x010a
        /*10d6*/ 	.byte	0x3f
	.zero		1


	//   ....[81]....
        /*10d8*/ 	.word	0x000164a0
        /*10dc*/ 	.word	0x00000007
        /*10e0*/ 	.word	0x00000000
        /*10e4*/ 	.short	0x010a
        /*10e6*/ 	.byte	0x3f
	.zero		1


	//   ....[82]....
        /*10e8*/ 	.word	0x000164f0
        /*10ec*/ 	.word	0x00000004
        /*10f0*/ 	.word	0x00000000
        /*10f4*/ 	.short	0x010a
        /*10f6*/ 	.byte	0x3f
	.zero		1


	//----- nvinfo : EIATTR_NUM_MBARRIERS
	.align		4
.L_1625:
        /*10f8*/ 	.byte	0x03, 0x38
        /*10fa*/ 	.short	0x0017


	//----- nvinfo : EIATTR_EXIT_INSTR_OFFSETS
	.align		4
        /*10fc*/ 	.byte	0x04, 0x1c
        /*10fe*/ 	.short	(.L_1627 - .L_1626)


	//   ....[0]....
.L_1626:
        /*1100*/ 	.word	0x00000ac0


	//   ....[1]....
        /*1104*/ 	.word	0x0000c830


	//   ....[2]....
        /*1108*/ 	.word	0x00013970


	//----- nvinfo : EIATTR_MAX_THREADS
	.align		4
.L_1627:
        /*110c*/ 	.byte	0x04, 0x05
        /*110e*/ 	.short	(.L_1629 - .L_1628)
.L_1628:
        /*1110*/ 	.word	0x00000180
        /*1114*/ 	.word	0x00000001
        /*1118*/ 	.word	0x00000001


	//----- nvinfo : EIATTR_CRS_STACK_SIZE
	.align		4
.L_1629:
        /*111c*/ 	.byte	0x04, 0x1e
        /*111e*/ 	.short	(.L_1631 - .L_1630)
.L_1630:
        /*1120*/ 	.word	0x00000000


	//----- nvinfo : EIATTR_CBANK_PARAM_SIZE
	.align		4
.L_1631:
        /*1124*/ 	.byte	0x03, 0x19
        /*1126*/ 	.short	0x0bf0


	//----- nvinfo : EIATTR_PARAM_CBANK
	.align		4
        /*1128*/ 	.byte	0x04, 0x0a
        /*112a*/ 	.short	(.L_1633 - .L_1632)
	.align		4
.L_1632:
        /*112c*/ 	.word	index@(.nv.constant0._ZN7cutlass13device_kernelIN5flash11enable_sm90INS1_16FlashAttnFwdSm90INS1_25CollectiveMainloopFwdSm90ILi2EN4cute5tupleIJNS5_1CILi1EEES8_S8_EEENS6_IJNS7_ILi128EEENS7_ILi96EEENS7_ILi64EEEEEELi256ENS_10bfloat16_tEfNS_4arch4Sm90ELb1ELb0ELb0ELb1ELb0ELb0ELb1ELb1ELb0ELb1ELb0ELb0EEENS1_21CollectiveEpilogueFwdINS6_IJSA_NS7_ILi256EEESB_EEES9_SE_SG_Li256ELb1ELb1ELb0ELb0EEENS1_36VarlenDynamicPersistentTileSchedulerILi128ELi96ELi256ELi128ELb0ELb1ELb1ELb1ELb1ELb1EEEEEEEEEvNT_6ParamsE)
        /*1130*/ 	.short	0x0210
        /*1132*/ 	.short	0x0bf0


	//----- nvinfo : EIATTR_SW_WAR
	.align		4
.L_1633:
        /*1134*/ 	.byte	0x04, 0x36
        /*1136*/ 	.short	(.L_1635 - .L_1634)
.L_1634:
        /*1138*/ 	.word	0x00000008
.L_1635:


//--------------------- .nv.info._ZN7cutlass13device_kernelIN5flash11enable_sm90INS1_16FlashAttnFwdSm90INS1_25CollectiveMainloopFwdSm90ILi2EN4cute5tupleIJNS5_1CILi1EEES8_S8_EEENS6_IJNS7_ILi128EEENS7_ILi96EEENS7_ILi64EEEEEELi256ENS_10bfloat16_tEfNS_4arch4Sm90ELb1ELb0ELb0ELb1ELb0ELb1ELb1ELb1ELb0ELb1ELb0ELb0EEENS1_21CollectiveEpilogueFwdINS6_IJSA_NS7_ILi256EEESB_EEES9_SE_SG_Li256ELb1ELb1ELb0ELb0EEENS1_36VarlenDynamicPersistentTileSchedulerILi128ELi96ELi256ELi128ELb0ELb1ELb1ELb1ELb1ELb1EEEEEEEEEvNT_6ParamsE --------------------------
	.section	.nv.info._ZN7cutlass13device_kernelIN5flash11enable_sm90INS1_16FlashAttnFwdSm90INS1_25CollectiveMainloopFwdSm90ILi2EN4cute5tupleIJNS5_1CILi1EEES8_S8_EEENS6_IJNS7_ILi128EEENS7_ILi96EEENS7_ILi64EEEEEELi256ENS_10bfloat16_tEfNS_4arch4Sm90ELb1ELb0ELb0ELb1ELb0ELb1ELb1ELb1ELb0ELb1ELb0ELb0EEENS1_21CollectiveEpilogueFwdINS6_IJSA_NS7_ILi256EEESB_EEES9_SE_SG_Li256ELb1ELb1ELb0ELb0EEENS1_36VarlenDynamicPersistentTileSchedulerILi128ELi96ELi256ELi128ELb0ELb1ELb1ELb1ELb1ELb1EEEEEEEEEvNT_6ParamsE,"",@"SHT_CUDA_INFO"
	.sectionflags	@""
	.align	4


	//----- nvinfo : EIATTR_CUDA_API_VERSION
	.align		4
        /*0000*/ 	.byte	0x04, 0x37
        /*0002*/ 	.short	(.L_1637 - .L_1636)
.L_1636:
        /*0004*/ 	.word	0x00000082


	//----- nvinfo : EIATTR_KPARAM_INFO
	.align		4
.L_1637:
        /*0008*/ 	.byte	0x04, 0x17
        /*000a*/ 	.short	(.L_1639 - .L_1638)
.L_1638:
        /*000c*/ 	.word	0x00000000
        /*0010*/ 	.short	0x0000
        /*0012*/ 	.short	0x0070
        /*0014*/ 	.byte	0x00, 0xf0, 0x01, 0x2e


	//----- nvinfo : EIATTR_SPARSE_MMA_MASK
	.align		4
.L_1639:
        /*0018*/ 	.byte	0x03, 0x50
        /*001a*/ 	.short	0x0000


	//----- nvinfo : EIATTR_MAXREG_COUNT
	.align		4
        /*001c*/ 	.byte	0x03, 0x1b
        /*001e*/ 	.short	0x00a8


	//----- nvinfo : EIATTR_NUM_BARRIERS
	.align		4
        /*0020*/ 	.byte	0x02, 0x4c
        /*0022*/ 	.byte	0x10
	.zero		1


	//----- nvinfo : EIATTR_EXTERNS
	.align		4
        /*0024*/ 	.byte	0x04, 0x0f
        /*0026*/ 	.short	(.L_1641 - .L_1640)


	//   ....[0]....
	.align		4
.L_1640:
        /*0028*/ 	.word	index@(__assertfail)


	//----- nvinfo : EIATTR_ANNOTATIONS
	.align		4
.L_1641:
        /*002c*/ 	.byte	0x04, 0x55
        /*002e*/ 	.short	(.L_1643 - .L_1642)


	//   ....[0]....
.L_1642:
        /* <DEDUP_REMOVED lines=181> */


	//----- nvinfo : EIATTR_MERCURY_ISA_VERSION
	.align		4
.L_1643:
        /*0b70*/ 	.byte	0x03, 0x5f
        /*0b72*/ 	.short	0x0101


	//----- nvinfo : EIATTR_UNUSED_LOAD_BYTE_OFFSET
	.align		4
        /*0b74*/ 	.byte	0x04, 0x44
        /*0b76*/ 	.short	(.L_1645 - .L_1644)


	//   ....[0]....
.L_1644:
        /*0b78*/ 	.word	0x00000af0
        /*0b7c*/ 	.word	0x0000fff0


	//   ....[1]....
        /*0b80*/ 	.word	0x00012460
        /*0b84*/ 	.word	0x0000fff0


	//----- nvinfo : EIATTR_INT_WARP_WIDE_INSTR_OFFSETS
	.align		4
.L_1645:
        /*0b88*/ 	.byte	0x04, 0x31
        /*0b8a*/ 	.short	(.L_1647 - .L_1646)


	//   ....[0]....
.L_1646:
        /*0b8c*/ 	.word	0x00000180


	//   ....[1]....
        /*0b90*/ 	.word	0x000001c0


	//   ....[2]....
        /*0b94*/ 	.word	0x00000230


	//   ....[3]....
        /*0b98*/ 	.word	0x000002a0


	//   ....[4]....
        /*0b9c*/ 	.word	0x00017fd0


	//   ....[5]....
        /*0ba0*/ 	.word	0x00018060


	//   ....[6]....
        /*0ba4*/ 	.word	0x0001cd30


	//   ....[7]....
        /*0ba8*/ 	.word	0x0001cdc0


	//----- nvinfo : EIATTR_COOP_GROUP_MASK_REGIDS
	.align		4
.L_1647:
        /*0bac*/ 	.byte	0x04, 0x29
        /*0bae*/ 	.short	(.L_1649 - .L_1648)


	//   ....[0]....
.L_1648:
        /*0bb0*/ 	.word	0xffffffff


	//   ....[1]....
        /*0bb4*/ 	.word	0xffffffff


	//   ....[2]....
        /*0bb8*/ 	.word	0xffffffff


	//   ....[3]....
        /*0bbc*/ 	.word	0xffffffff


	//   ....[4]....
        /*0bc0*/ 	.word	0xffffffff


	//   ....[5]....
        /*0bc4*/ 	.word	0xffffffff


	//   ....[6]....
        /*0bc8*/ 	.word	0xffffffff


	//   ....[7]....
        /*0bcc*/ 	.word	0xffffffff


	//   ....[8]....
        /*0bd0*/ 	.word	0xffffffff


	//   ....[9]....
        /*0bd4*/ 	.word	0xffffffff


	//   ....[10]....
        /*0bd8*/ 	.word	0xffffffff


	//   ....[11]....
        /*0bdc*/ 	.word	0xffffffff


	//   ....[12]....
        /*0be0*/ 	.word	0xffffffff


	//   ....[13]....
        /*0be4*/ 	.word	0xffffffff


	//   ....[14]....
        /*0be8*/ 	.word	0xffffffff


	//   ....[15]....
        /*0bec*/ 	.word	0xffffffff


	//   ....[16]....
        /*0bf0*/ 	.word	0xffffffff


	//   ....[17]....
        /*0bf4*/ 	.word	0xffffffff


	//   ....[18]....
        /*0bf8*/ 	.word	0xffffffff


	//   ....[19]....
        /*0bfc*/ 	.word	0xffffffff


	//   ....[20]....
        /*0c00*/ 	.word	0xffffffff


	//   ....[21]....
        /*0c04*/ 	.word	0xffffffff


	//   ....[22]....
        /*0c08*/ 	.word	0xffffffff


	//   ....[23]....
        /*0c0c*/ 	.word	0xffffffff


	//   ....[24]....
        /*0c10*/ 	.word	0xffffffff


	//   ....[25]....
        /*0c14*/ 	.word	0xffffffff


	//   ....[26]....
        /*0c18*/ 	.word	0xffffffff


	//   ....[27]....
        /*0c1c*/ 	.word	0xffffffff


	//   ....[28]....
        /*0c20*/ 	.word	0xffffffff


	//   ....[29]....
        /*0c24*/ 	.word	0xffffffff


	//   ....[30]....
        /*0c28*/ 	.word	0xffffffff


	//   ....[31]....
        /*0c2c*/ 	.word	0xffffffff


	//   ....[32]....
        /*0c30*/ 	.word	0xffffffff


	//   ....[33]....
        /*0c34*/ 	.word	0xffffffff


	//   ....[34]....
        /*0c38*/ 	.word	0xffffffff


	//   ....[35]....
        /*0c3c*/ 	.word	0xffffffff


	//   ....[36]....
        /*0c40*/ 	.word	0xffffffff


	//   ....[37]....
        /*0c44*/ 	.word	0xffffffff


	//   ....[38]....
        /*0c48*/ 	.word	0xffffffff


	//   ....[39]....
        /*0c4c*/ 	.word	0xffffffff


	//   ....[40]....
        /*0c50*/ 	.word	0xffffffff


	//   ....[41]....
        /*0c54*/ 	.word	0xffffffff


	//   ....[42]....
        /*0c58*/ 	.word	0xffffffff


	//   ....[43]....
        /*0c5c*/ 	.word	0xffffffff


	//   ....[44]....
        /*0c60*/ 	.word	0xffffffff


	//   ....[45]....
        /*0c64*/ 	.word	0xffffffff


	//   ....[46]....
        /*0c68*/ 	.word	0xffffffff


	//   ....[47]....
        /*0c6c*/ 	.word	0xffffffff


	//   ....[48]....
        /*0c70*/ 	.word	0xffffffff


	//   ....[49]....
        /*0c74*/ 	.word	0xffffffff


	//   ....[50]....
        /*0c78*/ 	.word	0xffffffff


	//   ....[51]....
        /*0c7c*/ 	.word	0xffffffff


	//   ....[52]....
        /*0c80*/ 	.word	0xffffffff


	//   ....[53]....
        /*0c84*/ 	.word	0xffffffff


	//   ....[54]....
        /*0c88*/ 	.word	0xffffffff


	//   ....[55]....
        /*0c8c*/ 	.word	0xffffffff


	//   ....[56]....
        /*0c90*/ 	.word	0xffffffff


	//   ....[57]....
        /*0c94*/ 	.word	0xffffffff


	//   ....[58]....
        /*0c98*/ 	.word	0xffffffff


	//   ....[59]....
        /*0c9c*/ 	.word	0xffffffff


	//   ....[60]....
        /*0ca0*/ 	.word	0xffffffff


	//   ....[61]....
        /*0ca4*/ 	.word	0xffffffff


	//   ....[62]....
        /*0ca8*/ 	.word	0xffffffff


	//   ....[63]....
        /*0cac*/ 	.word	0xffffffff


	//   ....[64]....
        /*0cb0*/ 	.word	0xffffffff


	//   ....[65]....
        /*0cb4*/ 	.word	0xffffffff


	//   ....[66]....
        /*0cb8*/ 	.word	0xffffffff


	//   ....[67]....
        /*0cbc*/ 	.word	0xffffffff


	//   ....[68]....
        /*0cc0*/ 	.word	0xffffffff


	//   ....[69]....
        /*0cc4*/ 	.word	0xffffffff


	//   ....[70]....
        /*0cc8*/ 	.word	0xffffffff


	//   ....[71]....
        /*0ccc*/ 	.word	0xffffffff


	//   ....[72]....
        /*0cd0*/ 	.word	0xffffffff


	//   ....[73]....
        /*0cd4*/ 	.word	0xffffffff


	//   ....[74]....
        /*0cd8*/ 	.word	0xffffffff


	//   ....[75]....
        /*0cdc*/ 	.word	0xffffffff


	//   ....[76]....
        /*0ce0*/ 	.word	0xffffffff


	//   ....[77]....
        /*0ce4*/ 	.word	0xffffffff


	//   ....[78]....
        /*0ce8*/ 	.word	0xffffffff


	//   ....[79]....
        /*0cec*/ 	.word	0xffffffff


	//   ....[80]....
        /*0cf0*/ 	.word	0xffffffff


	//   ....[81]....
        /*0cf4*/ 	.word	0xffffffff


	//   ....[82]....
        /*0cf8*/ 	.word	0xffffffff


	//   ....[83]....
        /*0cfc*/ 	.word	0xffffffff


	//   ....[84]....
        /*0d00*/ 	.word	0xffffffff


	//   ....[85]....
        /*0d04*/ 	.word	0xffffffff


	//   ....[86]....
        /*0d08*/ 	.word	0xffffffff


	//   ....[87]....
        /*0d0c*/ 	.word	0xffffffff


	//   ....[88]....
        /*0d10*/ 	.word	0xffffffff


	//   ....[89]....
        /*0d14*/ 	.word	0xffffffff


	//   ....[90]....
        /*0d18*/ 	.word	0xffffffff


	//   ....[91]....
        /*0d1c*/ 	.word	0xffffffff


	//   ....[92]....
        /*0d20*/ 	.word	0xffffffff


	//   ....[93]....
        /*0d24*/ 	.word	0xffffffff


	//   ....[94]....
        /*0d28*/ 	.word	0xffffffff


	//   ....[95]....
        /*0d2c*/ 	.word	0xffffffff


	//   ....[96]....
        /*0d30*/ 	.word	0xffffffff


	//   ....[97]....
        /*0d34*/ 	.word	0xffffffff


	//   ....[98]....
        /*0d38*/ 	.word	0xffffffff


	//   ....[99]....
        /*0d3c*/ 	.word	0xffffffff


	//   ....[100]....
        /*0d40*/ 	.word	0xffffffff


	//   ....[101]....
        /*0d44*/ 	.word	0xffffffff


	//   ....[102]....
        /*0d48*/ 	.word	0xffffffff


	//   ....[103]....
        /*0d4c*/ 	.word	0xffffffff


	//   ....[104]....
        /*0d50*/ 	.word	0xffffffff


	//   ....[105]....
        /*0d54*/ 	.word	0xffffffff


	//   ....[106]....
        /*0d58*/ 	.word	0xffffffff


	//   ....[107]....
        /*0d5c*/ 	.word	0xffffffff


	//   ....[108]....
        /*0d60*/ 	.word	0xffffffff


	//   ....[109]....
        /*0d64*/ 	.word	0xffffffff


	//   ....[110]....
        /*0d68*/ 	.word	0xffffffff


	//   ....[111]....
        /*0d6c*/ 	.word	0xffffffff


	//   ....[112]....
        /*0d70*/ 	.word	0xffffffff


	//   ....[113]....
        /*0d74*/ 	.word	0xffffffff


	//   ....[114]....
        /*0d78*/ 	.word	0xffffffff


	//   ....[115]....
        /*0d7c*/ 	.word	0xffffffff


	//   ....[116]....
        /*0d80*/ 	.word	0xffffffff


	//   ....[117]....
        /*0d84*/ 	.word	0xffffffff


	//   ....[118]....
        /*0d88*/ 	.word	0xffffffff


	//   ....[119]....
        /*0d8c*/ 	.word	0xffffffff


	//   ....[120]....
        /*0d90*/ 	.word	0xffffffff


	//   ....[121]....
        /*0d94*/ 	.word	0xffffffff


	//   ....[122]....
        /*0d98*/ 	.word	0xffffffff


	//   ....[123]....
        /*0d9c*/ 	.word	0xffffffff


	//   ....[124]....
        /*0da0*/ 	.word	0xffffffff


	//   ....[125]....
        /*0da4*/ 	.word	0xffffffff


	//   ....[126]....
        /*0da8*/ 	.word	0xffffffff


	//   ....[127]....
        /*0dac*/ 	.word	0xffffffff


	//   ....[128]....
        /*0db0*/ 	.word	0xffffffff


	//   ....[129]....
        /*0db4*/ 	.word	0xffffffff


	//   ....[130]....
        /*0db8*/ 	.word	0xffffffff


	//   ....[131]....
        /*0dbc*/ 	.word	0xffffffff


	//   ....[132]....
        /*0dc0*/ 	.word	0x0500000f


	//   ....[133]....
        /*0dc4*/ 	.word	0x0500000f


	//   ....[134]....
        /*0dc8*/ 	.word	0x0500000f


	//   ....[135]....
        /*0dcc*/ 	.word	0x0500000f


	//   ....[136]....
        /*0dd0*/ 	.word	0x0500000f


	//   ....[137]....
        /*0dd4*/ 	.word	0x0500000f


	//   ....[138]....
        /*0dd8*/ 	.word	0x0500000f


	//   ....[139]....
        /*0ddc*/ 	.word	0x0500000f


	//   ....[140]....
        /*0de0*/ 	.word	0x0500000f


	//   ....[141]....
        /*0de4*/ 	.word	0x0500000f


	//   ....[142]....
        /*0de8*/ 	.word	0x0500000f


	//   ....[143]....
        /*0dec*/ 	.word	0x0500000f


	//   ....[144]....
        /*0df0*/ 	.word	0x0500000f


	//   ....[145]....
        /*0df4*/ 	.word	0x0500000f


	//   ....[146]....
        /*0df8*/ 	.word	0x0500000f


	//   ....[147]....
        /*0dfc*/ 	.word	0x0500000f


	//   ....[148]....
        /*0e00*/ 	.word	0x0500000f


	//   ....[149]....
        /*0e04*/ 	.word	0x0500000f


	//   ....[150]....
        /*0e08*/ 	.word	0x0500000f


	//   ....[151]....
        /*0e0c*/ 	.word	0x0500000f


	//   ....[152]....
        /*0e10*/ 	.word	0x0500000f


	//   ....[153]....
        /*0e14*/ 	.word	0x0500000f


	//   ....[154]....
        /*0e18*/ 	.word	0x0500000f


	//   ....[155]....
        /*0e1c*/ 	.word	0x0500000f


	//   ....[156]....
        /*0e20*/ 	.word	0x0500000f


	//   ....[157]....
        /*0e24*/ 	.word	0x0500000f


	//   ....[158]....
        /*0e28*/ 	.word	0x0500000f


	//   ....[159]....
        /*0e2c*/ 	.word	0x0500000f


	//   ....[160]....
        /*0e30*/ 	.word	0x0500000f


	//   ....[161]....
        /*0e34*/ 	.word	0x0500000f


	//   ....[162]....
        /*0e38*/ 	.word	0x0500000f


	//   ....[163]....
        /*0e3c*/ 	.word	0x0500000f


	//   ....[164]....
        /*0e40*/ 	.word	0x0500000f


	//   ....[165]....
        /*0e44*/ 	.word	0x0500000f


	//   ....[166]....
        /*0e48*/ 	.word	0x0500000f


	//   ....[167]....
        /*0e4c*/ 	.word	0x0500000f


	//   ....[168]....
        /*0e50*/ 	.word	0x0500000f


	//   ....[169]....
        /*0e54*/ 	.word	0x0500000f


	//   ....[170]....
        /*0e58*/ 	.word	0x0500000f


	//   ....[171]....
        /*0e5c*/ 	.word	0x0500000f


	//   ....[172]....
        /*0e60*/ 	.word	0x0500000f


	//   ....[173]....
        /*0e64*/ 	.word	0x0500000f


	//   ....[174]....
        /*0e68*/ 	.word	0x0500000f


	//   ....[175]....
        /*0e6c*/ 	.word	0x0500000f


	//   ....[176]....
        /*0e70*/ 	.word	0x0500000f


	//   ....[177]....
        /*0e74*/ 	.word	0x0500000f


	//   ....[178]....
        /*0e78*/ 	.word	0x0500000f


	//   ....[179]....
        /*0e7c*/ 	.word	0x0500000f


	//   ....[180]....
        /*0e80*/ 	.word	0x0500000f


	//   ....[181]....
        /*0e84*/ 	.word	0x0500000f


	//   ....[182]....
        /*0e88*/ 	.word	0x0500000f


	//   ....[183]....
        /*0e8c*/ 	.word	0x0500000f


	//   ....[184]....
        /*0e90*/ 	.word	0x0500000f


	//   ....[185]....
        /*0e94*/ 	.word	0x0500000f


	//   ....[186]....
        /*0e98*/ 	.word	0x0500000f


	//   ....[187]....
        /*0e9c*/ 	.word	0x0500000f


	//   ....[188]....
        /*0ea0*/ 	.word	0x0500000f


	//   ....[189]....
        /*0ea4*/ 	.word	0x0500000f


	//   ....[190]....
        /*0ea8*/ 	.word	0x0500000f


	//   ....[191]....
        /*0eac*/ 	.word	0x0500000f


	//   ....[192]....
        /*0eb0*/ 	.word	0x0500000f


	//   ....[193]....
        /*0eb4*/ 	.word	0x0500000f


	//   ....[194]....
        /*0eb8*/ 	.word	0x0500000f


	//   ....[195]....
        /*0ebc*/ 	.word	0x0500000f


	//   ....[196]....
        /*0ec0*/ 	.word	0x0500000f


	//   ....[197]....
        /*0ec4*/ 	.word	0x0500000f


	//   ....[198]....
        /*0ec8*/ 	.word	0x0500000f


	//   ....[199]....
        /*0ecc*/ 	.word	0x0500000f


	//   ....[200]....
        /*0ed0*/ 	.word	0x0500000f


	//   ....[201]....
        /*0ed4*/ 	.word	0x0500000f


	//   ....[202]....
        /*0ed8*/ 	.word	0x0500000f


	//   ....[203]....
        /*0edc*/ 	.word	0x0500000f


	//   ....[204]....
        /*0ee0*/ 	.word	0x0500000f


	//   ....[205]....
        /*0ee4*/ 	.word	0x0500000f


	//   ....[206]....
        /*0ee8*/ 	.word	0x0500000f


	//   ....[207]....
        /*0eec*/ 	.word	0x0500000f


	//   ....[208]....
        /*0ef0*/ 	.word	0x0500000f


	//----- nvinfo : EIATTR_COOP_GROUP_INSTR_OFFSETS
	.align		4
.L_1649:
        /*0ef4*/ 	.byte	0x04, 0x28
        /*0ef6*/ 	.short	(.L_1651 - .L_1650)


	//   ....[0]....
.L_1650:
        /*0ef8*/ 	.word	0x00000060


	//   ....[1]....
        /*0efc*/ 	.word	0x00000190


	//   ....[2]....
        /*0f00*/ 	.word	0x00000250


	//   ....[3]....
        /*0f04*/ 	.word	0x00000420


	//   ....[4]....
        /*0f08*/ 	.word	0x00000580


	//   ....[5]....
        /*0f0c*/ 	.word	0x000006a0


	//   ....[6]....
        /*0f10*/ 	.word	0x00000800


	//   ....[7]....
        /*0f14*/ 	.word	0x000062f0


	//   ....[8]....
        /*0f18*/ 	.word	0x00006ac0


	//   ....[9]....
        /*0f1c*/ 	.word	0x00006ad0


	//   ....[10]....
        /*0f20*/ 	.word	0x00006ae0


	//   ....[11]....
        /*0f24*/ 	.word	0x00006af0


	//   ....[12]....
        /*0f28*/ 	.word	0x00006e40


	//   ....[13]....
        /*0f2c*/ 	.word	0x00006e50


	//   ....[14]....
        /*0f30*/ 	.word	0x00006e60


	//   ....[15]....
        /*0f34*/ 	.word	0x00006e70


	//   ....[16]....
        /*0f38*/ 	.word	0x00008250


	//   ....[17]....
        /*0f3c*/ 	.word	0x00008260


	//   ....[18]....
        /*0f40*/ 	.word	0x00008270


	//   ....[19]....
        /*0f44*/ 	.word	0x00008280


	//   ....[20]....
        /*0f48*/ 	.word	0x00008370


	//   ....[21]....
        /*0f4c*/ 	.word	0x00008380


	//   ....[22]....
        /*0f50*/ 	.word	0x00008410


	//   ....[23]....
        /*0f54*/ 	.word	0x000084b0


	//   ....[24]....
        /*0f58*/ 	.word	0x0000a850


	//   ....[25]....
        /*0f5c*/ 	.word	0x0000ad30


	//   ....[26]....
        /*0f60*/ 	.word	0x0000ad40


	//   ....[27]....
        /*0f64*/ 	.word	0x0000ad60


	//   ....[28]....
        /*0f68*/ 	.word	0x0000b310


	//   ....[29]....
        /*0f6c*/ 	.word	0x0000b330


	//   ....[30]....
        /*0f70*/ 	.word	0x0000d010


	//   ....[31]....
        /*0f74*/ 	.word	0x0000d0a0


	//   ....[32]....
        /*0f78*/ 	.word	0x0000d560


	//   ....[33]....
        /*0f7c*/ 	.word	0x0000d580


	//   ....[34]....
        /*0f80*/ 	.word	0x0000dcd0


	//   ....[35]....
        /*0f84*/ 	.word	0x0000dcf0


	//   ....[36]....
        /*0f88*/ 	.word	0x000100f0


	//   ....[37]....
        /*0f8c*/ 	.word	0x00010110


	//   ....[38]....
        /*0f90*/ 	.word	0x00010520


	//   ....[39]....
        /*0f94*/ 	.word	0x00010540


	//   ....[40]....
        /*0f98*/ 	.word	0x000119d0


	//   ....[41]....
        /*0f9c*/ 	.word	0x00011a20


	//   ....[42]....
        /*0fa0*/ 	.word	0x00011a90


	//   ....[43]....
        /*0fa4*/ 	.word	0x00011ac0


	//   ....[44]....
        /*0fa8*/ 	.word	0x000138d0


	//   ....[45]....
        /*0fac*/ 	.word	0x00013910


	//   ....[46]....
        /*0fb0*/ 	.word	0x00013960


	//   ....[47]....
        /*0fb4*/ 	.word	0x000139a0


	//   ....[48]....
        /*0fb8*/ 	.word	0x00013f80


	//   ....[49]....
        /*0fbc*/ 	.word	0x00013fb0


	//   ....[50]....
        /*0fc0*/ 	.word	0x000140f0


	//   ....[51]....
        /*0fc4*/ 	.word	0x00014110


	//   ....[52]....
        /*0fc8*/ 	.word	0x00014250


	//   ....[53]....
        /*0fcc*/ 	.word	0x00014270


	//   ....[54]....
        /*0fd0*/ 	.word	0x000143c0


	//   ....[55]....
        /*0fd4*/ 	.word	0x000143e0


	//   ....[56]....
        /*0fd8*/ 	.word	0x00014cf0


	//   ....[57]....
        /*0fdc*/ 	.word	0x00014d00


	//   ....[58]....
        /*0fe0*/ 	.word	0x00014f20


	//   ....[59]....
        /*0fe4*/ 	.word	0x00014f30


	//   ....[60]....
        /*0fe8*/ 	.word	0x00015140


	//   ....[61]....
        /*0fec*/ 	.word	0x00015150


	//   ....[62]....
        /*0ff0*/ 	.word	0x00015360


	//   ....[63]....
        /*0ff4*/ 	.word	0x00015370


	//   ....[64]....
        /*0ff8*/ 	.word	0x000155e0


	//   ....[65]....
        /*0ffc*/ 	.word	0x000157c0


	//   ....[66]....
        /*1000*/ 	.word	0x000157f0


	//   ....[67]....
        /*1004*/ 	.word	0x00015820


	//   ....[68]....
        /*1008*/ 	.word	0x00015850


	//   ....[69]....
        /*100c*/ 	.word	0x00015880


	//   ....[70]....
        /*1010*/ 	.word	0x000158b0


	//   ....[71]....
        /*1014*/ 	.word	0x00015a20


	//   ....[72]....
        /*1018*/ 	.word	0x00015a50


	//   ....[73]....
        /*101c*/ 	.word	0x00015a80


	//   ....[74]....
        /*1020*/ 	.word	0x00015ab0


	//   ....[75]....
        /*1024*/ 	.word	0x00015ae0


	//   ....[76]....
        /*1028*/ 	.word	0x00015b10


	//   ....[77]....
        /*102c*/ 	.word	0x00015bb0


	//   ....[78]....
        /*1030*/ 	.word	0x00015c10


	//   ....[79]....
        /*1034*/ 	.word	0x00015ca0


	//   ....[80]....
        /*1038*/ 	.word	0x00016b30


	//   ....[81]....
        /*103c*/ 	.word	0x000185d0


	//   ....[82]....
        /*1040*/ 	.word	0x00019160


	//   ....[83]....
        /*1044*/ 	.word	0x00019180


	//   ....[84]....
        /*1048*/ 	.word	0x000191b0


	//   ....[85]....
        /*104c*/ 	.word	0x000191d0


	//   ....[86]....
        /*1050*/ 	.word	0x00019280


	//   ....[87]....
        /*1054*/ 	.word	0x00019310


	//   ....[88]....
        /*1058*/ 	.word	0x00019340


	//   ....[89]....
        /*105c*/ 	.word	0x000193c0


	//   ....[90]....
        /*1060*/ 	.word	0x000193f0


	//   ....[91]....
        /*1064*/ 	.word	0x00019470


	//   ....[92]....
        /*1068*/ 	.word	0x000194a0


	//   ....[93]....
        /*106c*/ 	.word	0x00019520


	//   ....[94]....
        /*1070*/ 	.word	0x00019550


	//   ....[95]....
        /*1074*/ 	.word	0x000195b0


	//   ....[96]....
        /*1078*/ 	.word	0x000195c0


	//   ....[97]....
        /*107c*/ 	.word	0x00019630


	//   ....[98]....
        /*1080*/ 	.word	0x00019d50


	//   ....[99]....
        /*1084*/ 	.word	0x00019d70


	//   ....[100]....
        /*1088*/ 	.word	0x00019d90


	//   ....[101]....
        /*108c*/ 	.word	0x00019e40


	//   ....[102]....
        /*1090*/ 	.word	0x00019f00


	//   ....[103]....
        /*1094*/ 	.word	0x00019f10


	//   ....[104]....
        /*1098*/ 	.word	0x00019fd0


	//   ....[105]....
        /*109c*/ 	.word	0x00019fe0


	//   ....[106]....
        /*10a0*/ 	.word	0x0001a080


	//   ....[107]....
        /*10a4*/ 	.word	0x0001a090


	//   ....[108]....
        /*10a8*/ 	.word	0x0001a140


	//   ....[109]....
        /*10ac*/ 	.word	0x0001a150


	//   ....[110]....
        /*10b0*/ 	.word	0x0001a200


	//   ....[111]....
        /*10b4*/ 	.word	0x0001a210


	//   ....[112]....
        /*10b8*/ 	.word	0x0001a280


	//   ....[113]....
        /*10bc*/ 	.word	0x0001a2d0


	//   ....[114]....
        /*10c0*/ 	.word	0x0001cfc0


	//   ....[115]....
        /*10c4*/ 	.word	0x0001cff0


	//   ....[116]....
        /*10c8*/ 	.word	0x0001d030


	//   ....[117]....
        /*10cc*/ 	.word	0x0001d060


	//   ....[118]....
        /*10d0*/ 	.word	0x0001d090


	//   ....[119]....
        /*10d4*/ 	.word	0x0001d0c0


	//   ....[120]....
        /*10d8*/ 	.word	0x0001d0f0


	//   ....[121]....
        /*10dc*/ 	.word	0x0001d120


	//   ....[122]....
        /*10e0*/ 	.word	0x0001d2a0


	//   ....[123]....
        /*10e4*/ 	.word	0x0001d2d0


	//   ....[124]....
        /*10e8*/ 	.word	0x0001d300


	//   ....[125]....
        /*10ec*/ 	.word	0x0001d330


	//   ....[126]....
        /*10f0*/ 	.word	0x0001d360


	//   ....[127]....
        /*10f4*/ 	.word	0x0001d390


	//   ....[128]....
        /*10f8*/ 	.word	0x0001d450


	//   ....[129]....
        /*10fc*/ 	.word	0x0001d470


	//   ....[130]....
        /*1100*/ 	.word	0x0001d4e0


	//   ....[131]....
        /*1104*/ 	.word	0x0001dba0


	//   ....[132]....
        /*1108*/ 	.word	0x0001e030


	//   ....[133]....
        /*110c*/ 	.word	0x0001e0d0


	//   ....[134]....
        /*1110*/ 	.word	0x0001e160


	//   ....[135]....
        /*1114*/ 	.word	0x0001e1b0


	//   ....[136]....
        /*1118*/ 	.word	0x0001e200


	//   ....[137]....
        /*111c*/ 	.word	0x0001e290


	//   ....[138]....
        /*1120*/ 	.word	0x0001e320


	//   ....[139]....
        /*1124*/ 	.word	0x0001e370


	//   ....[140]....
        /*1128*/ 	.word	0x0001e3c0


	//   ....[141]....
        /*112c*/ 	.word	0x0001e4b0


	//   ....[142]....
        /*1130*/ 	.word	0x0001e560


	//   ....[143]....
        /*1134*/ 	.word	0x0001e5b0


	//   ....[144]....
        /*1138*/ 	.word	0x0001e600


	//   ....[145]....
        /*113c*/ 	.word	0x0001e730


	//   ....[146]....
        /*1140*/ 	.word	0x0001e800


	//   ....[147]....
        /*1144*/ 	.word	0x0001e940


	//   ....[148]....
        /*1148*/ 	.word	0x0001e9b0


	//   ....[149]....
        /*114c*/ 	.word	0x0001ece0


	//   ....[150]....
        /*1150*/ 	.word	0x0001ed30


	//   ....[151]....
        /*1154*/ 	.word	0x0001edc0


	//   ....[152]....
        /*1158*/ 	.word	0x0001ee50


	//   ....[153]....
        /*115c*/ 	.word	0x0001eee0


	//   ....[154]....
        /*1160*/ 	.word	0x0001ef70


	//   ....[155]....
        /*1164*/ 	.word	0x0001f000


	//   ....[156]....
        /*1168*/ 	.word	0x0001f090


	//   ....[157]....
        /*116c*/ 	.word	0x0001f150


	//   ....[158]....
        /*1170*/ 	.word	0x0001f440


	//   ....[159]....
        /*1174*/ 	.word	0x0001f5c0


	//   ....[160]....
        /*1178*/ 	.word	0x0001f630


	//   ....[161]....
        /*117c*/ 	.word	0x0001f690


	//   ....[162]....
        /*1180*/ 	.word	0x0001f6f0


	//   ....[163]....
        /*1184*/ 	.word	0x0001f7c0


	//   ....[164]....
        /*1188*/ 	.word	0x0001f880


	//   ....[165]....
        /*118c*/ 	.word	0x0001f990


	//   ....[166]....
        /*1190*/ 	.word	0x0001fa30


	//   ....[167]....
        /*1194*/ 	.word	0x0001fb00


	//   ....[168]....
        /*1198*/ 	.word	0x0001fba0


	//   ....[169]....
        /*119c*/ 	.word	0x0001fc70


	//   ....[170]....
        /*11a0*/ 	.word	0x0001fd10


	//   ....[171]....
        /*11a4*/ 	.word	0x0001fde0


	//   ....[172]....
        /*11a8*/ 	.word	0x0001fe80


	//   ....[173]....
        /*11ac*/ 	.word	0x0001ff30


	//   ....[174]....
        /*11b0*/ 	.word	0x00020010


	//   ....[175]....
        /*11b4*/ 	.word	0x00020260


	//   ....[176]....
        /*11b8*/ 	.word	0x00020330


	//   ....[177]....
        /*11bc*/ 	.word	0x00020400


	//   ....[178]....
        /*11c0*/ 	.word	0x00020470


	//   ....[179]....
        /*11c4*/ 	.word	0x00020580


	//   ....[180]....
        /*11c8*/ 	.word	0x00020670


	//   ....[181]....
        /*11cc*/ 	.word	0x00020700


	//   ....[182]....
        /*11d0*/ 	.word	0x000207f0


	//   ....[183]....
        /*11d4*/ 	.word	0x00020880


	//   ....[184]....
        /*11d8*/ 	.word	0x00020970


	//   ....[185]....
        /*11dc*/ 	.word	0x00020a00


	//   ....[186]....
        /*11e0*/ 	.word	0x00020ae0


	//   ....[187]....
        /*11e4*/ 	.word	0x00020c10


	//   ....[188]....
        /*11e8*/ 	.word	0x00020c60


	//   ....[189]....
        /*11ec*/ 	.word	0x00020cc0


	//   ....[190]....
        /*11f0*/ 	.word	0x00020d60


	//   ....[191]....
        /*11f4*/ 	.word	0x00021100


	//   ....[192]....
        /*11f8*/ 	.word	0x000211a0


	//   ....[193]....
        /*11fc*/ 	.word	0x000212c0


	//   ....[194]....
        /*1200*/ 	.word	0x00021340


	//   ....[195]....
        /*1204*/ 	.word	0x000213c0


	//   ....[196]....
        /*1208*/ 	.word	0x00021440


	//   ....[197]....
        /*120c*/ 	.word	0x000214c0


	//   ....[198]....
        /*1210*/ 	.word	0x00021550


	//   ....[199]....
        /*1214*/ 	.word	0x000215f0


	//   ....[200]....
        /*1218*/ 	.word	0x000216a0


	//   ....[201]....
        /*121c*/ 	.word	0x00021720


	//   ....[202]....
        /*1220*/ 	.word	0x000217a0


	//   ....[203]....
        /*1224*/ 	.word	0x00021820


	//   ....[204]....
        /*1228*/ 	.word	0x000218b0


	//   ....[205]....
        /*122c*/ 	.word	0x00021930


	//   ....[206]....
        /*1230*/ 	.word	0x000219d0


	//   ....[207]....
        /*1234*/ 	.word	0x00021a60


	//   ....[208]....
        /*1238*/ 	.word	0x00021b90


	//----- nvinfo : EIATTR_REG_RECONFIG
	.align		4
.L_1651:
        /*123c*/ 	.byte	0x01, 0x54
	.zero		2


	//----- nvinfo : EIATTR_SYSCALL_OFFSETS
	.align		4
        /*1240*/ 	.byte	0x04, 0x46
        /*1242*/ 	.short	(.L_1653 - .L_1652)


	//   ....[0]....
.L_1652:
        /*1244*/ 	.word	0x00001a50


	//   ....[1]....
        /*1248*/ 	.word	0x00001ba0


	//   ....[2]....
        /*124c*/ 	.word	0x000064e0


	//   ....[3]....
        /*1250*/ 	.word	0x00006800


	//   ....[4]....
        /*1254*/ 	.word	0x000181d0


	//   ....[5]....
        /*1258*/ 	.word	0x00018330


	//   ....[6]....
        /*125c*/ 	.word	0x00018430


	//   ....[7]....
        /*1260*/ 	.word	0x00018d40


	//   ....[8]....
        /*1264*/ 	.word	0x00019950


	//----- nvinfo : EIATTR_MBARRIER_INSTR_OFFSETS
	.align		4
.L_1653:
        /*1268*/ 	.byte	0x04, 0x39
        /*126a*/ 	.short	(.L_1655 - .L_1654)


	//   ....[0]....
.L_1654:
        /*126c*/ 	.word	0x000002c0
        /*1270*/ 	.word	0x000000ff
        /*1274*/ 	.word	0x00032400
        /*1278*/ 	.short	0x0100
        /*127a*/ 	.byte	0x08
	.zero		1


	//   ....[1]....
        /*127c*/ 	.word	0x000002d0
        /*1280*/ 	.word	0x000000ff
        /*1284*/ 	.word	0x00032410
        /*1288*/ 	.short	0x0100
        /*128a*/ 	.byte	0x08
	.zero		1


	//   ....[2]....
        /*128c*/ 	.word	0x000002e0
        /*1290*/ 	.word	0x000000ff
        /*1294*/ 	.word	0x00032420
        /*1298*/ 	.short	0x0100
        /*129a*/ 	.byte	0x08
	.zero		1


	//   ....[3]....
        /*129c*/ 	.word	0x000003d0
        /*12a0*/ 	.word	0x000000ff
        /*12a4*/ 	.word	0x00032430
        /*12a8*/ 	.short	0x0100
        /*12aa*/ 	.byte	0x08
	.zero		1


	//   ....[4]....
        /*12ac*/ 	.word	0x000003e0
        /*12b0*/ 	.word	0x000000ff
        /*12b4*/ 	.word	0x00032440
        /*12b8*/ 	.short	0x0100
        /*12ba*/ 	.byte	0x08
	.zero		1


	//   ....[5]....
        /*12bc*/ 	.word	0x000003f0
        /*12c0*/ 	.word	0x000000ff
        /*12c4*/ 	.word	0x00032438
        /*12c8*/ 	.short	0x0100
        /*12ca*/ 	.byte	0x08
	.zero		1


	//   ....[6]....
        /*12cc*/ 	.word	0x00000400
        /*12d0*/ 	.word	0x000000ff
        /*12d4*/ 	.word	0x00032448
        /*12d8*/ 	.short	0x0100
        /*12da*/ 	.byte	0x08
	.zero		1


	//   ....[7]....
        /*12dc*/ 	.word	0x00000530
        /*12e0*/ 	.word	0x000000ff
        /*12e4*/ 	.word	0x00032450
        /*12e8*/ 	.short	0x0100
        /*12ea*/ 	.byte	0x08
	.zero		1


	//   ....[8]....
        /*12ec*/ 	.word	0x00000540
        /*12f0*/ 	.word	0x000000ff
        /*12f4*/ 	.word	0x00032460
        /*12f8*/ 	.short	0x0100
        /*12fa*/ 	.byte	0x08
	.zero		1


	//   ....[9]....
        /*12fc*/ 	.word	0x00000550
        /*1300*/ 	.word	0x000000ff
        /*1304*/ 	.word	0x00032458
        /*1308*/ 	.short	0x0100
        /*130a*/ 	.byte	0x08
	.zero		1


	//   ....[10]....
        /*130c*/ 	.word	0x00000560
        /*1310*/ 	.word	0x000000ff
        /*1314*/ 	.word	0x00032468
        /*1318*/ 	.short	0x0100
        /*131a*/ 	.byte	0x08
	.zero		1


	//   ....[11]....
        /*131c*/ 	.word	0x00000650
        /*1320*/ 	.word	0x000000ff
        /*1324*/ 	.word	0x00032470
        /*1328*/ 	.short	0x0100
        /*132a*/ 	.byte	0x06
	.zero		1


	//   ....[12]....
        /*132c*/ 	.word	0x00000660
        /*1330*/ 	.word	0x000000ff
        /*1334*/ 	.word	0x00032480
        /*1338*/ 	.short	0x0100
        /*133a*/ 	.byte	0x06
	.zero		1


	//   ....[13]....
        /*133c*/ 	.word	0x00000670
        /*1340*/ 	.word	0x000000ff
        /*1344*/ 	.word	0x00032478
        /*1348*/ 	.short	0x0100
        /*134a*/ 	.byte	0x06
	.zero		1


	//   ....[14]....
        /*134c*/ 	.word	0x00000680
        /*1350*/ 	.word	0x000000ff
        /*1354*/ 	.word	0x00032488
        /*1358*/ 	.short	0x0100
        /*135a*/ 	.byte	0x06
	.zero		1


	//   ....[15]....
        /*135c*/ 	.word	0x000007b0
        /*1360*/ 	.word	0x000000ff
        /*1364*/ 	.word	0x00032490
        /*1368*/ 	.short	0x0100
        /*136a*/ 	.byte	0x08
	.zero		1


	//   ....[16]....
        /*136c*/ 	.word	0x000007c0
        /*1370*/ 	.word	0x000000ff
        /*1374*/ 	.word	0x000324a0
        /*1378*/ 	.short	0x0100
        /*137a*/ 	.byte	0x08
	.zero		1


	//   ....[17]....
        /*137c*/ 	.word	0x000007d0
        /*1380*/ 	.word	0x000000ff
        /*1384*/ 	.word	0x00032498
        /*1388*/ 	.short	0x0100
        /*138a*/ 	.byte	0x08
	.zero		1


	//   ....[18]....
        /*138c*/ 	.word	0x000007e0
        /*1390*/ 	.word	0x000000ff
        /*1394*/ 	.word	0x000324a8
        /*1398*/ 	.short	0x0100
        /*139a*/ 	.byte	0x08
	.zero		1


	//   ....[19]....
        /*139c*/ 	.word	0x00000910
        /*13a0*/ 	.word	0x000000ff
        /*13a4*/ 	.word	0x000324b0
        /*13a8*/ 	.short	0x0100
        /*13aa*/ 	.byte	0x08
	.zero		1


	//   ....[20]....
        /*13ac*/ 	.word	0x00000920
        /*13b0*/ 	.word	0x000000ff
        /*13b4*/ 	.word	0x000324c0
        /*13b8*/ 	.short	0x0100
        /*13ba*/ 	.byte	0x08
	.zero		1


	//   ....[21]....
        /*13bc*/ 	.word	0x00000930
        /*13c0*/ 	.word	0x000000ff
        /*13c4*/ 	.word	0x000324b8
        /*13c8*/ 	.short	0x0100
        /*13ca*/ 	.byte	0x08
	.zero		1


	//   ....[22]....
        /*13cc*/ 	.word	0x00000940
        /*13d0*/ 	.word	0x000000ff
        /*13d4*/ 	.word	0x000324c8
        /*13d8*/ 	.short	0x0100
        /*13da*/ 	.byte	0x08
	.zero		1


	//   ....[23]....
        /*13dc*/ 	.word	0x00002f10
        /*13e0*/ 	.word	0x00000060
        /*13e4*/ 	.word	0x00032490
        /*13e8*/ 	.short	0x010a
        /*13ea*/ 	.byte	0x3f
	.zero		1


	//   ....[24]....
        /*13ec*/ 	.word	0x000041f0
        /*13f0*/ 	.word	0x00000060
        /*13f4*/ 	.word	0x00032490
        /*13f8*/ 	.short	0x010a
        /*13fa*/ 	.byte	0x3f
	.zero		1


	//   ....[25]....
        /*13fc*/ 	.word	0x000053d0
        /*1400*/ 	.word	0x00000060
        /*1404*/ 	.word	0x00032490
        /*1408*/ 	.short	0x010a
        /*140a*/ 	.byte	0x3f
	.zero		1


	//   ....[26]....
        /*140c*/ 	.word	0x000055f0
        /*1410*/ 	.word	0x00000020
        /*1414*/ 	.word	0x00000000
        /*1418*/ 	.short	0x0101
        /*141a*/ 	.byte	0x3f
	.zero		1


	//   ....[27]....
        /*141c*/ 	.word	0x00005630
        /*1420*/ 	.word	0x00000060
        /*1424*/ 	.word	0x000324b0
        /*1428*/ 	.short	0x010a
        /*142a*/ 	.byte	0x3f
	.zero		1


	//   ....[28]....
        /*142c*/ 	.word	0x00005c90
        /*1430*/ 	.word	0x00000060
        /*1434*/ 	.word	0x00000000
        /*1438*/ 	.short	0x0101
        /*143a*/ 	.byte	0x3f
	.zero		1


	//   ....[29]....
        /*143c*/ 	.word	0x00006580
        /*1440*/ 	.word	0x00000013
        /*1444*/ 	.word	0x00032400
        /*1448*/ 	.short	0x010a
        /*144a*/ 	.byte	0x3f
	.zero		1


	//   ....[30]....
        /*144c*/ 	.word	0x000065d0
        /*1450*/ 	.word	0x00000013
        /*1454*/ 	.word	0x00032400
        /*1458*/ 	.short	0x010a
        /*145a*/ 	.byte	0x3f
	.zero		1


	//   ....[31]....
        /*145c*/ 	.word	0x000070f0
        /*1460*/ 	.word	0x00000013
        /*1464*/ 	.word	0x00032400
        /*1468*/ 	.short	0x010a
        /*146a*/ 	.byte	0x3f
	.zero		1


	//   ....[32]....
        /*146c*/ 	.word	0x00008700
        /*1470*/ 	.word	0x00000013
        /*1474*/ 	.word	0x00032400
        /*1478*/ 	.short	0x010a
        /*147a*/ 	.byte	0x3f
	.zero		1


	//   ....[33]....
        /*147c*/ 	.word	0x00009740
        /*1480*/ 	.word	0x000000ae
        /*1484*/ 	.word	0x00032430
        /*1488*/ 	.short	0x010a
        /*148a*/ 	.byte	0x3f
	.zero		1


	//   ....[34]....
        /*148c*/ 	.word	0x000097d0
        /*1490*/ 	.word	0x000000ae
        /*1494*/ 	.word	0x00032430
        /*1498*/ 	.short	0x010a
        /*149a*/ 	.byte	0x3f
	.zero		1


	//   ....[35]....
        /*149c*/ 	.word	0x00009af0
        /*14a0*/ 	.word	0x00000013
        /*14a4*/ 	.word	0x00032410
        /*14a8*/ 	.short	0x010a
        /*14aa*/ 	.byte	0x3f
	.zero		1


	//   ....[36]....
        /*14ac*/ 	.word	0x00009b40
        /*14b0*/ 	.word	0x000000ae
        /*14b4*/ 	.word	0x00032450
        /*14b8*/ 	.short	0x010a
        /*14ba*/ 	.byte	0x3f
	.zero		1


	//   ....[37]....
        /*14bc*/ 	.word	0x00009bc0
        /*14c0*/ 	.word	0x000000ae
        /*14c4*/ 	.word	0x00032450
        /*14c8*/ 	.short	0x010a
        /*14ca*/ 	.byte	0x3f
	.zero		1


	//   ....[38]....
        /*14cc*/ 	.word	0x0000b5e0
        /*14d0*/ 	.word	0x00000018
        /*14d4*/ 	.word	0x00000000
        /*14d8*/ 	.short	0x0101
        /*14da*/ 	.byte	0x3f
	.zero		1


	//   ....[39]....
        /*14dc*/ 	.word	0x0000c180
        /*14e0*/ 	.word	0x000000ae
        /*14e4*/ 	.word	0x00000000
        /*14e8*/ 	.short	0x0101
        /*14ea*/ 	.byte	0x3f
	.zero		1


	//   ....[40]....
        /*14ec*/ 	.word	0x0000c270
        /*14f0*/ 	.word	0x000000cd
        /*14f4*/ 	.word	0x00032430
        /*14f8*/ 	.short	0x010a
        /*14fa*/ 	.byte	0x3f
	.zero		1


	//   ....[41]....
        /*14fc*/ 	.word	0x0000c2e0
        /*1500*/ 	.word	0x000000cd
        /*1504*/ 	.word	0x00032430
        /*1508*/ 	.short	0x010a
        /*150a*/ 	.byte	0x3f
	.zero		1


	//   ....[42]....
        /*150c*/ 	.word	0x0000c570
        /*1510*/ 	.word	0x000000cd
        /*1514*/ 	.word	0x00032450
        /*1518*/ 	.short	0x010a
        /*151a*/ 	.byte	0x3f
	.zero		1


	//   ....[43]....
        /*151c*/ 	.word	0x0000c5c0
        /*1520*/ 	.word	0x000000cd
        /*1524*/ 	.word	0x00032450
        /*1528*/ 	.short	0x010a
        /*152a*/ 	.byte	0x3f
	.zero		1


	//   ....[44]....
        /*152c*/ 	.word	0x0000e400
        /*1530*/ 	.word	0x000000cf
        /*1534*/ 	.word	0x00000000
        /*1538*/ 	.short	0x0101
        /*153a*/ 	.byte	0x3f
	.zero		1


	//   ....[45]....
        /*153c*/ 	.word	0x0000f190
        /*1540*/ 	.word	0x000000cd
        /*1544*/ 	.word	0x00000000
        /*1548*/ 	.short	0x0101
        /*154a*/ 	.byte	0x3f
	.zero		1


	//   ....[46]....
        /*154c*/ 	.word	0x0000f2a0
        /*1550*/ 	.word	0x000000d7
        /*1554*/ 	.word	0x00032430
        /*1558*/ 	.short	0x010a
        /*155a*/ 	.byte	0x3f
	.zero		1


	//   ....[47]....
        /*155c*/ 	.word	0x0000f310
        /*1560*/ 	.word	0x000000d7
        /*1564*/ 	.word	0x00032430
        /*1568*/ 	.short	0x010a
        /*156a*/ 	.byte	0x3f
	.zero		1


	//   ....[48]....
        /*156c*/ 	.word	0x0000f5c0
        /*1570*/ 	.word	0x000000d7
        /*1574*/ 	.word	0x00032450
        /*1578*/ 	.short	0x010a
        /*157a*/ 	.byte	0x3f
	.zero		1


	//   ....[49]....
        /*157c*/ 	.word	0x0000f610
        /*1580*/ 	.word	0x000000d7
        /*1584*/ 	.word	0x00032450
        /*1588*/ 	.short	0x010a
        /*158a*/ 	.byte	0x3f
	.zero		1


	//   ....[50]....
        /*158c*/ 	.word	0x00010be0
        /*1590*/ 	.word	0x00000098
        /*1594*/ 	.word	0x00000000
        /*1598*/ 	.short	0x0101
        /*159a*/ 	.byte	0x3f
	.zero		1


	//   ....[51]....
        /*159c*/ 	.word	0x00011990
        /*15a0*/ 	.word	0x000000d7
        /*15a4*/ 	.word	0x00000000
        /*15a8*/ 	.short	0x0101
        /*15aa*/ 	.byte	0x3f
	.zero		1


	//   ....[52]....
        /*15ac*/ 	.word	0x00013f70
        /*15b0*/ 	.word	0x00000000
        /*15b4*/ 	.word	0x00000000
        /*15b8*/ 	.short	0x0101
        /*15ba*/ 	.byte	0x3f
	.zero		1


	//   ....[53]....
        /*15bc*/ 	.word	0x00016c20
        /*15c0*/ 	.word	0x00000005
        /*15c4*/ 	.word	0x00032420
        /*15c8*/ 	.short	0x010a
        /*15ca*/ 	.byte	0x3f
	.zero		1


	//   ....[54]....
        /*15cc*/ 	.word	0x00016d10
        /*15d0*/ 	.word	0x00000003
        /*15d4*/ 	.word	0x000324a0
        /*15d8*/ 	.short	0x010a
        /*15da*/ 	.byte	0x3f
	.zero		1


	//   ....[55]....
        /*15dc*/ 	.word	0x00016f60
        /*15e0*/ 	.word	0x00000003
        /*15e4*/ 	.word	0x000324c0
        /*15e8*/ 	.short	0x010a
        /*15ea*/ 	.byte	0x3f
	.zero		1


	//   ....[56]....
        /*15ec*/ 	.word	0x00017620
        /*15f0*/ 	.word	0x00000004
        /*15f4*/ 	.word	0x000324a0
        /*15f8*/ 	.short	0x010a
        /*15fa*/ 	.byte	0x3f
	.zero		1


	//   ....[57]....
        /*15fc*/ 	.word	0x00017860
        /*1600*/ 	.word	0x00000004
        /*1604*/ 	.word	0x000324c0
        /*1608*/ 	.short	0x010a
        /*160a*/ 	.byte	0x3f
	.zero		1


	//   ....[58]....
        /*160c*/ 	.word	0x00018880
        /*1610*/ 	.word	0x00000000
        /*1614*/ 	.word	0x00032440
        /*1618*/ 	.short	0x010a
        /*161a*/ 	.byte	0x3f
	.zero		1


	//   ....[59]....
        /*161c*/ 	.word	0x000196f0
        /*1620*/ 	.word	0x00000008
        /*1624*/ 	.word	0x00032400
        /*1628*/ 	.short	0x0107
        /*162a*/ 	.byte	0x3f
	.zero		1


	//   ....[60]....
        /*162c*/ 	.word	0x00019790
        /*1630*/ 	.word	0x00000002
        /*1634*/ 	.word	0x00032400
        /*1638*/ 	.short	0x0101
        /*163a*/ 	.byte	0x3f
	.zero		1


	//   ....[61]....
        /*163c*/ 	.word	0x0001a3f0
        /*1640*/ 	.word	0x00000008
        /*1644*/ 	.word	0x00032410
        /*1648*/ 	.short	0x0107
        /*164a*/ 	.byte	0x3f
	.zero		1


	//   ....[62]....
        /*164c*/ 	.word	0x0001a4f0
        /*1650*/ 	.word	0x00000002
        /*1654*/ 	.word	0x00032410
        /*1658*/ 	.short	0x0101
        /*165a*/ 	.byte	0x3f
	.zero		1


	//   ....[63]....
        /*165c*/ 	.word	0x0001a510
        /*1660*/ 	.word	0x00000002
        /*1664*/ 	.word	0x00032420
        /*1668*/ 	.short	0x010a
        /*166a*/ 	.byte	0x3f
	.zero		1


	//   ....[64]....
        /*166c*/ 	.word	0x0001a620
        /*1670*/ 	.word	0x00000002
        /*1674*/ 	.word	0x00032460
        /*1678*/ 	.short	0x010a
        /*167a*/ 	.byte	0x3f
	.zero		1


	//   ....[65]....
        /*167c*/ 	.word	0x0001af10
        /*1680*/ 	.word	0x00000002
        /*1684*/ 	.word	0x00032440
        /*1688*/ 	.short	0x010a
        /*168a*/ 	.byte	0x3f
	.zero		1


	//   ....[66]....
        /*168c*/ 	.word	0x0001b170
        /*1690*/ 	.word	0x00000002
        /*1694*/ 	.word	0x00032460
        /*1698*/ 	.short	0x010a
        /*169a*/ 	.byte	0x3f
	.zero		1


	//   ....[67]....
        /*169c*/ 	.word	0x0001b9f0
        /*16a0*/ 	.word	0x00000003
        /*16a4*/ 	.word	0x00032440
        /*16a8*/ 	.short	0x010a
        /*16aa*/ 	.byte	0x3f
	.zero		1


	//   ....[68]....
        /*16ac*/ 	.word	0x0001bc40
        /*16b0*/ 	.word	0x00000003
        /*16b4*/ 	.word	0x00032460
        /*16b8*/ 	.short	0x010a
        /*16ba*/ 	.byte	0x3f
	.zero		1


	//   ....[69]....
        /*16bc*/ 	.word	0x0001c450
        /*16c0*/ 	.word	0x00000003
        /*16c4*/ 	.word	0x00032440
        /*16c8*/ 	.short	0x010a
        /*16ca*/ 	.byte	0x3f
	.zero		1


	//   ....[70]....
        /*16cc*/ 	.word	0x0001c6b0
        /*16d0*/ 	.word	0x00000003
        /*16d4*/ 	.word	0x00032460
        /*16d8*/ 	.short	0x010a
        /*16da*/ 	.byte	0x3f
	.zero		1


	//   ....[71]....
        /*16dc*/ 	.word	0x0001db20
        /*16e0*/ 	.word	0x00000000
        /*16e4*/ 	.word	0x00032420
        /*16e8*/ 	.short	0x010a
        /*16ea*/ 	.byte	0x3f
	.zero		1


	//   ....[72]....
        /*16ec*/ 	.word	0x0001dcd0
        /*16f0*/ 	.word	0x00000006
        /*16f4*/ 	.word	0x00000000
        /*16f8*/ 	.short	0x010a
        /*16fa*/ 	.byte	0x3f
	.zero		1


	//   ....[73]....
        /*16fc*/ 	.word	0x0001dd40
        /*1700*/ 	.word	0x00000007
        /*1704*/ 	.word	0x00000000
        /*1708*/ 	.short	0x010a
        /*170a*/ 	.byte	0x3f
	.zero		1


	//   ....[74]....
        /*170c*/ 	.word	0x0001ddb0
        /*1710*/ 	.word	0x00000004
        /*1714*/ 	.word	0x00000000
        /*1718*/ 	.short	0x010a
        /*171a*/ 	.byte	0x3f
	.zero		1


	//   ....[75]....
        /*171c*/ 	.word	0x0001dde0
        /*1720*/ 	.word	0x00000003
        /*1724*/ 	.word	0x00000000
        /*1728*/ 	.short	0x010a
        /*172a*/ 	.byte	0x3f
	.zero		1


	//   ....[76]....
        /*172c*/ 	.word	0x0001de40
        /*1730*/ 	.word	0x00000060
        /*1734*/ 	.word	0x00032490
        /*1738*/ 	.short	0x010a
        /*173a*/ 	.byte	0x3f
	.zero		1


	//   ....[77]....
        /*173c*/ 	.word	0x0001de90
        /*1740*/ 	.word	0x00000060
        /*1744*/ 	.word	0x00032490
        /*1748*/ 	.short	0x010a
        /*174a*/ 	.byte	0x3f
	.zero		1


	//   ....[78]....
        /*174c*/ 	.word	0x0001dee0
        /*1750*/ 	.word	0x00000060
        /*1754*/ 	.word	0x00032490
        /*1758*/ 	.short	0x010a
        /*175a*/ 	.byte	0x3f
	.zero		1


	//   ....[79]....
        /*175c*/ 	.word	0x0001df30
        /*1760*/ 	.word	0x00000060
        /*1764*/ 	.word	0x000324b0
        /*1768*/ 	.short	0x010a
        /*176a*/ 	.byte	0x3f
	.zero		1


	//   ....[80]....
        /*176c*/ 	.word	0x0001e3f0
        /*1770*/ 	.word	0x00000013
        /*1774*/ 	.word	0x00032400
        /*1778*/ 	.short	0x010a
        /*177a*/ 	.byte	0x3f
	.zero		1


	//   ....[81]....
        /*177c*/ 	.word	0x0001ea10
        /*1780*/ 	.word	0x00000013
        /*1784*/ 	.word	0x00032400
        /*1788*/ 	.short	0x010a
        /*178a*/ 	.byte	0x3f
	.zero		1


	//   ....[82]....
        /*178c*/ 	.word	0x0001ea60
        /*1790*/ 	.word	0x000000ae
        /*1794*/ 	.word	0x00032430
        /*1798*/ 	.short	0x010a
        /*179a*/ 	.byte	0x3f
	.zero		1


	//   ....[83]....
        /*179c*/ 	.word	0x0001eab0
        /*17a0*/ 	.word	0x00000013
        /*17a4*/ 	.word	0x00032410
        /*17a8*/ 	.short	0x010a
        /*17aa*/ 	.byte	0x3f
	.zero		1


	//   ....[84]....
        /*17ac*/ 	.word	0x0001eb00
        /*17b0*/ 	.word	0x000000ae
        /*17b4*/ 	.word	0x00032450
        /*17b8*/ 	.short	0x010a
        /*17ba*/ 	.byte	0x3f
	.zero		1


	//   ....[85]....
        /*17bc*/ 	.word	0x0001eb50
        /*17c0*/ 	.word	0x000000cd
        /*17c4*/ 	.word	0x00032430
        /*17c8*/ 	.short	0x010a
        /*17ca*/ 	.byte	0x3f
	.zero		1


	//   ....[86]....
        /*17cc*/ 	.word	0x0001eba0
        /*17d0*/ 	.word	0x000000cd
        /*17d4*/ 	.word	0x00032450
        /*17d8*/ 	.short	0x010a
        /*17da*/ 	.byte	0x3f
	.zero		1


	//   ....[87]....
        /*17dc*/ 	.word	0x0001ebf0
        /*17e0*/ 	.word	0x000000d7
        /*17e4*/ 	.word	0x00032430
        /*17e8*/ 	.short	0x010a
        /*17ea*/ 	.byte	0x3f
	.zero		1


	//   ....[88]....
        /*17ec*/ 	.word	0x0001ec40
        /*17f0*/ 	.word	0x000000d7
        /*17f4*/ 	.word	0x00032450
        /*17f8*/ 	.short	0x010a
        /*17fa*/ 	.byte	0x3f
	.zero		1


	//   ....[89]....
        /*17fc*/ 	.word	0x0001f220
        /*1800*/ 	.word	0x00000004
        /*1804*/ 	.word	0x00032420
        /*1808*/ 	.short	0x010a
        /*180a*/ 	.byte	0x3f
	.zero		1


	//   ....[90]....
        /*180c*/ 	.word	0x0001f270
        /*1810*/ 	.word	0x00000003
        /*1814*/ 	.word	0x000324a0
        /*1818*/ 	.short	0x010a
        /*181a*/ 	.byte	0x3f
	.zero		1


	//   ....[91]....
        /*181c*/ 	.word	0x0001f2c0
        /*1820*/ 	.word	0x00000003
        /*1824*/ 	.word	0x000324c0
        /*1828*/ 	.short	0x010a
        /*182a*/ 	.byte	0x3f
	.zero		1


	//   ....[92]....
        /*182c*/ 	.word	0x0001f310
        /*1830*/ 	.word	0x00000004
        /*1834*/ 	.word	0x000324a0
        /*1838*/ 	.short	0x010a
        /*183a*/ 	.byte	0x3f
	.zero		1


	//   ....[93]....
        /*183c*/ 	.word	0x0001f360
        /*1840*/ 	.word	0x00000004
        /*1844*/ 	.word	0x000324c0
        /*1848*/ 	.short	0x010a
        /*184a*/ 	.byte	0x3f
	.zero		1


	//   ....[94]....
        /*184c*/ 	.word	0x0001f500
        /*1850*/ 	.word	0x00000000
        /*1854*/ 	.word	0x00032440
        /*1858*/ 	.short	0x010a
        /*185a*/ 	.byte	0x3f
	.zero		1


	//   ....[95]....
        /*185c*/ 	.word	0x00020e20
        /*1860*/ 	.word	0x00000002
        /*1864*/ 	.word	0x00032420
        /*1868*/ 	.short	0x010a
        /*186a*/ 	.byte	0x3f
	.zero		1


	//   ....[96]....
        /*186c*/ 	.word	0x00020e70
        /*1870*/ 	.word	0x00000002
        /*1874*/ 	.word	0x00032460
        /*1878*/ 	.short	0x010a
        /*187a*/ 	.byte	0x3f
	.zero		1


	//   ....[97]....
        /*187c*/ 	.word	0x00020ec0
        /*1880*/ 	.word	0x00000002
        /*1884*/ 	.word	0x00032440
        /*1888*/ 	.short	0x010a
        /*188a*/ 	.byte	0x3f
	.zero		1


	//   ....[98]....
        /*188c*/ 	.word	0x00020f10
        /*1890*/ 	.word	0x00000002
        /*1894*/ 	.word	0x00032460
        /*1898*/ 	.short	0x010a
        /*189a*/ 	.byte	0x3f
	.zero		1


	//   ....[99]....
        /*189c*/ 	.word	0x00020f60
        /*18a0*/ 	.word	0x00000003
        /*18a4*/ 	.word	0x00032440
        /*18a8*/ 	.short	0x010a
        /*18aa*/ 	.byte	0x3f
	.zero		1


	//   ....[100]....
        /*18ac*/ 	.word	0x00020fb0
        /*18b0*/ 	.word	0x00000003
        /*18b4*/ 	.word	0x00032460
        /*18b8*/ 	.short	0x010a
        /*18ba*/ 	.byte	0x3f
	.zero		1


	//   ....[101]....
        /*18bc*/ 	.word	0x00021000
        /*18c0*/ 	.word	0x00000003
        /*18c4*/ 	.word	0x00032440
        /*18c8*/ 	.short	0x010a
        /*18ca*/ 	.byte	0x3f
	.zero		1


	//   ....[102]....
        /*18cc*/ 	.word	0x00021050
        /*18d0*/ 	.word	0x00000003
        /*18d4*/ 	.word	0x00032460
        /*18d8*/ 	.short	0x010a
        /*18da*/ 	.byte	0x3f
	.zero		1


	//   ....[103]....
        /*18dc*/ 	.word	0x00021ab0
        /*18e0*/ 	.word	0x00000000
        /*18e4*/ 	.word	0x00032420
        /*18e8*/ 	.short	0x010a
        /*18ea*/ 	.byte	0x3f
	.zero		1


	//   ....[104]....
        /*18ec*/ 	.word	0x00021c50
        /*18f0*/ 	.word	0x00000006
        /*18f4*/ 	.word	0x00000000
        /*18f8*/ 	.short	0x010a
        /*18fa*/ 	.byte	0x3f
	.zero		1


	//   ....[105]....
        /*18fc*/ 	.word	0x00021ca0
        /*1900*/ 	.word	0x00000007
        /*1904*/ 	.word	0x00000000
        /*1908*/ 	.short	0x010a
        /*190a*/ 	.byte	0x3f
	.zero		1


	//   ....[106]....
        /*190c*/ 	.word	0x00021cf0
        /*1910*/ 	.word	0x00000004
        /*1914*/ 	.word	0x00000000
        /*1918*/ 	.short	0x010a
        /*191a*/ 	.byte	0x3f
	.zero		1


	//----- nvinfo : EIATTR_NUM_MBARRIERS
	.align		4
.L_1655:
        /*191c*/ 	.byte	0x03, 0x38
        /*191e*/ 	.short	0x0017


	//----- nvinfo : EIATTR_EXIT_INSTR_OFFSETS
	.align		4
        /*1920*/ 	.byte	0x04, 0x1c
        /*1922*/ 	.short	(.L_1657 - .L_1656)


	//   ....[0]....
.L_1656:
        /*1924*/ 	.word	0x0001de30


	//----- nvinfo : EIATTR_MAX_THREADS
	.align		4
.L_1657:
        /*1928*/ 	.byte	0x04, 0x05
        /*192a*/ 	.short	(.L_1659 - .L_1658)
.L_1658:
        /*192c*/ 	.word	0x00000180
        /*1930*/ 	.word	0x00000001
        /*1934*/ 	.word	0x00000001


	//----- nvinfo : EIATTR_CRS_STACK_SIZE
	.align		4
.L_1659:
        /*1938*/ 	.byte	0x04, 0x1e
        /*193a*/ 	.short	(.L_1661 - .L_1660)
.L_1660:
        /*193c*/ 	.word	0x00000000


	//----- nvinfo : EIATTR_CBANK_PARAM_SIZE
	.align		4
.L_1661:
        /*1940*/ 	.byte	0x03, 0x19
        /*1942*/ 	.short	0x0bf0


	//----- nvinfo : EIATTR_PARAM_CBANK
	.align		4
        /*1944*/ 	.byte	0x04, 0x0a
        /*1946*/ 	.short	(.L_1663 - .L_1662)
	.align		4
.L_1662:
        /*1948*/ 	.word	index@(.nv.constant0._ZN7cutlass13device_kernelIN5flash11enable_sm90INS1_16FlashAttnFwdSm90INS1_25CollectiveMainloopFwdSm90ILi2EN4cute5tupleIJNS5_1CILi1EEES8_S8_EEENS6_IJNS7_ILi128EEENS7_ILi96EEENS7_ILi64EEEEEELi256ENS_10bfloat16_tEfNS_4arch4Sm90ELb1ELb0ELb0ELb1ELb0ELb1ELb1ELb1ELb0ELb1ELb0ELb0EEENS1_21CollectiveEpilogueFwdINS6_IJSA_NS7_ILi256EEESB_EEES9_SE_SG_Li256ELb1ELb1ELb0ELb0EEENS1_36VarlenDynamicPersistentTileSchedulerILi128ELi96ELi256ELi128ELb0ELb1ELb1ELb1ELb1ELb1EEEEEEEEEvNT_6ParamsE)
        /*194c*/ 	.short	0x0210
        /*194e*/ 	.short	0x0bf0


	//----- nvinfo : EIATTR_SW_WAR
	.align		4
.L_1663:
        /*1950*/ 	.byte	0x04, 0x36
        /*1952*/ 	.short	(.L_1665 - .L_1664)
.L_1664:
        /*1954*/ 	.word	0x00000008
.L_1665:


//--------------------- .nv.callgraph             --------------------------
	.section	.nv.callgraph,"",@"SHT_CUDA_CALLGRAPH"
	.align	4
	.sectionentsize	8
	.align		4
        /*0000*/ 	.word	0x00000000
	.align		4
        /*0004*/ 	.word	0xffffffff
	.align		4
        /*0008*/ 	.word	index@(_ZN7cutlass13device_kernelIN5flash11enable_sm90INS1_16FlashAttnFwdSm90INS1_25CollectiveMainloopFwdSm90ILi2EN4cute5tupleIJNS5_1CILi1EEES8_S8_EEENS6_IJNS7_ILi128EEESA_NS7_ILi192EEEEEELi128ENS_10bfloat16_tEfNS_4arch4Sm90ELb0ELb0ELb0ELb0ELb0ELb0ELb0ELb1ELb1ELb1ELb0ELb0EEENS1_21CollectiveEpilogueFwdINS6_IJSA_SA_SA_EEES9_SD_SF_Li256ELb0ELb1ELb0ELb0EEENS1_29StaticPersistentTileSchedulerILb0EEEEEEEEEvNT_6ParamsE)
	.align		4
        /*000c*/ 	.word	index@(__assertfail)
	.align		4
        /*0010*/ 	.word	index@(_ZN7cutlass13device_kernelIN5flash11enable_sm90INS1_16FlashAttnFwdSm90INS1_25CollectiveMainloopFwdSm90ILi2EN4cute5tupleIJNS5_1CILi2EEENS7_ILi1EEES9_EEENS6_IJNS7_ILi128EEESB_NS7_ILi192EEEEEELi128ENS_10bfloat16_tEfNS_4arch4Sm90ELb0ELb0ELb0ELb0ELb0ELb0ELb0ELb1ELb1ELb1ELb0ELb0EEENS1_21CollectiveEpilogueFwdINS6_IJSB_SB_SB_EEESA_SE_SG_Li256ELb0ELb1ELb0ELb0EEENS1_29StaticPersistentTileSchedulerILb0EEEEEEEEEvNT_6ParamsE)
	.align		4
        /*0014*/ 	.word	index@(__assertfail)
	.align		4
        /*0018*/ 	.word	index@(_ZN7cutlass13device_kernelIN5flash11enable_sm90INS1_16FlashAttnFwdSm90INS1_25CollectiveMainloopFwdSm90ILi2EN4cute5tupleIJNS5_1CILi1EEES8_S8_EEENS6_IJNS7_ILi128EEESA_NS7_ILi192EEEEEELi128ENS_10bfloat16_tEfNS_4arch4Sm90ELb0ELb0ELb0ELb1ELb0ELb0ELb0ELb1ELb1ELb1ELb0ELb0EEENS1_21CollectiveEpilogueFwdINS6_IJSA_SA_SA_EEES9_SD_SF_Li256ELb1ELb1ELb0ELb0EEENS1_36VarlenDynamicPersistentTileSchedulerILi128ELi128ELi256ELi128ELb0ELb1ELb1ELb0ELb1ELb1EEEEEEEEEvNT_6ParamsE)
	.align		4
        /*001c*/ 	.word	index@(__assertfail)
	.align		4
        /*0020*/ 	.word	index@(_ZN7cutlass13device_kernelIN5flash11enable_sm90INS1_16FlashAttnFwdSm90INS1_25CollectiveMainloopFwdSm90ILi2EN4cute5tupleIJNS5_1CILi1EEES8_S8_EEENS6_IJNS7_ILi128EEESA_NS7_ILi192EEEEEELi128ENS_10bfloat16_tEfNS_4arch4Sm90ELb0ELb0ELb0ELb1ELb0ELb1ELb0ELb1ELb1ELb1ELb0ELb0EEENS1_21CollectiveEpilogueFwdINS6_IJSA_SA_SA_EEES9_SD_SF_Li256ELb1ELb1ELb0ELb0EEENS1_36VarlenDynamicPersistentTileSchedulerILi128ELi128ELi256ELi128ELb0ELb1ELb1ELb0ELb1ELb1EEEEEEEEEvNT_6ParamsE)
	.align		4
        /*0024*/ 	.word	index@(__assertfail)
	.align		4
        /*0028*/ 	.word	index@(_ZN7cutlass13device_kernelIN5flash11enable_sm90INS1_16FlashAttnFwdSm90INS1_25CollectiveMainloopFwdSm90ILi2EN4cute5tupleIJNS5_1CILi1EEES8_S8_EEENS6_IJNS7_ILi128EEENS7_ILi96EEENS7_ILi192EEEEEELi128ENS_10bfloat16_tEfNS_4arch4Sm90ELb0ELb1ELb0ELb0ELb0ELb0ELb0ELb1ELb1ELb1ELb0ELb0EEENS1_21CollectiveEpilogueFwdINS6_IJSA_SA_SB_EEES9_SE_SG_Li256ELb0ELb1ELb0ELb0EEENS1_30DynamicPersistentTileSchedulerILi256ELi128ELb0ELb1ELb1EEEEEEEEEvNT_6ParamsE)
	.align		4
        /*002c*/ 	.word	index@(__assertfail)
	.align		4
        /*0030*/ 	.word	index@(_ZN7cutlass13device_kernelIN5flash11enable_sm90INS1_16FlashAttnFwdSm90INS1_25CollectiveMainloopFwdSm90ILi2EN4cute5tupleIJNS5_1CILi1EEES8_S8_EEENS6_IJNS7_ILi128EEENS7_ILi96EEENS7_ILi192EEEEEELi128ENS_10bfloat16_tEfNS_4arch4Sm90ELb0ELb1ELb0ELb1ELb0ELb0ELb0ELb1ELb1ELb1ELb0ELb0EEENS1_21CollectiveEpilogueFwdINS6_IJSA_SA_SB_EEES9_SE_SG_Li256ELb1ELb1ELb0ELb0EEENS1_36VarlenDynamicPersistentTileSchedulerILi128ELi96ELi256ELi128ELb0ELb1ELb1ELb1ELb0ELb1EEEEEEEEEvNT_6ParamsE)
	.align		4
        /*0034*/ 	.word	index@(__assertfail)
	.align		4
        /*0038*/ 	.word	index@(_ZN7cutlass13device_kernelIN5flash11enable_sm90INS1_16FlashAttnFwdSm90INS1_25CollectiveMainloopFwdSm90ILi2EN4cute5tupleIJNS5_1CILi1EEES8_S8_EEENS6_IJNS7_ILi128EEENS7_ILi96EEENS7_ILi192EEEEEELi128ENS_10bfloat16_tEfNS_4arch4Sm90ELb0ELb1ELb0ELb1ELb0ELb1ELb0ELb1ELb1ELb1ELb0ELb0EEENS1_21CollectiveEpilogueFwdINS6_IJSA_SA_SB_EEES9_SE_SG_Li256ELb1ELb1ELb0ELb0EEENS1_36VarlenDynamicPersistentTileSchedulerILi128ELi96ELi256ELi128ELb0ELb1ELb1ELb1ELb0ELb1EEEEEEEEEvNT_6ParamsE)
	.align		4
        /*003c*/ 	.word	index@(__assertfail)
	.align		4
        /*0040*/ 	.word	index@(_ZN7cutlass13device_kernelIN5flash11enable_sm90INS1_16FlashAttnFwdSm90INS1_25CollectiveMainloopFwdSm90ILi2EN4cute5tupleIJNS5_1CILi1EEES8_S8_EEENS6_IJNS7_ILi128EEESA_NS7_ILi192EEEEEELi128ENS_10bfloat16_tEfNS_4arch4Sm90ELb1ELb0ELb0ELb0ELb0ELb0ELb0ELb1ELb1ELb1ELb0ELb0EEENS1_21CollectiveEpilogueFwdINS6_IJSA_SA_SA_EEES9_SD_SF_Li256ELb0ELb1ELb0ELb0EEENS1_30DynamicPersistentTileSchedulerILi256ELi128ELb0ELb1ELb1EEEEEEEEEvNT_6ParamsE)
	.align		4
        /*0044*/ 	.word	index@(__assertfail)
	.align		4
        /*0048*/ 	.word	index@(_ZN7cutlass13device_kernelIN5flash11enable_sm90INS1_16FlashAttnFwdSm90INS1_25CollectiveMainloopFwdSm90ILi2EN4cute5tupleIJNS5_1CILi1EEES8_S8_EEENS6_IJNS7_ILi128EEESA_NS7_ILi192EEEEEELi128ENS_10bfloat16_tEfNS_4arch4Sm90ELb1ELb0ELb0ELb1ELb0ELb0ELb0ELb1ELb1ELb1ELb0ELb0EEENS1_21CollectiveEpilogueFwdINS6_IJSA_SA_SA_EEES9_SD_SF_Li256ELb1ELb1ELb0ELb0EEENS1_36VarlenDynamicPersistentTileSchedulerILi128ELi128ELi256ELi128ELb0ELb1ELb1ELb1ELb1ELb1EEEEEEEEEvNT_6ParamsE)
	.align		4
        /*004c*/ 	.word	index@(__assertfail)
	.align		4
        /*0050*/ 	.word	index@(_ZN7cutlass13device_kernelIN5flash11enable_sm90INS1_16FlashAttnFwdSm90INS1_25CollectiveMainloopFwdSm90ILi2EN4cute5tupleIJNS5_1CILi1EEES8_S8_EEENS6_IJNS7_ILi128EEESA_NS7_ILi192EEEEEELi128ENS_10bfloat16_tEfNS_4arch4Sm90ELb1ELb0ELb0ELb1ELb0ELb1ELb0ELb1ELb1ELb1ELb0ELb0EEENS1_21CollectiveEpilogueFwdINS6_IJSA_SA_SA_EEES9_SD_SF_Li256ELb1ELb1ELb0ELb0EEENS1_36VarlenDynamicPersistentTileSchedulerILi128ELi128ELi256ELi128ELb0ELb1ELb1ELb1ELb1ELb1EEEEEEEEEvNT_6ParamsE)
	.align		4
        /*0054*/ 	.word	index@(__assertfail)
	.align		4
        /*0058*/ 	.word	index@(_ZN7cutlass13device_kernelIN5flash11enable_sm90INS1_16FlashAttnFwdSm90INS1_25CollectiveMainloopFwdSm90ILi2EN4cute5tupleIJNS5_1CILi1EEES8_S8_EEENS6_IJNS7_ILi64EEESA_SA_EEELi512ENS_10bfloat16_tEfNS_4arch4Sm90ELb0ELb0ELb0ELb0ELb0ELb0ELb0ELb0ELb0ELb1ELb0ELb0EEENS1_21CollectiveEpilogueFwdINS6_IJSA_NS7_ILi512EEESA_EEES9_SC_SE_Li256ELb0ELb1ELb0ELb0EEENS1_29StaticPersistentTileSchedulerILb0EEEEEEEEEvNT_6ParamsE)
	.align		4
        /*005c*/ 	.word	index@(__assertfail)
	.align		4
        /*0060*/ 	.word	index@(_ZN7cutlass13device_kernelIN5flash11enable_sm90INS1_16FlashAttnFwdSm90INS1_25CollectiveMainloopFwdSm90ILi2EN4cute5tupleIJNS5_1CILi1EEES8_S8_EEENS6_IJNS7_ILi64EEESA_SA_EEELi512ENS_10bfloat16_tEfNS_4arch4Sm90ELb0ELb0ELb0ELb0ELb0ELb0ELb1ELb0ELb0ELb1ELb0ELb0EEENS1_21CollectiveEpilogueFwdINS6_IJSA_NS7_ILi512EEESA_EEES9_SC_SE_Li256ELb0ELb1ELb0ELb0EEENS1_29StaticPersistentTileSchedulerILb0EEEEEEEEEvNT_6ParamsE)
	.align		4
        /*0064*/ 	.word	index@(__assertfail)
	.align		4
        /*0068*/ 	.word	index@(_ZN7cutlass13device_kernelIN5flash11enable_sm90INS1_16FlashAttnFwdSm90INS1_25CollectiveMainloopFwdSm90ILi2EN4cute5tupleIJNS5_1CILi1EEES8_S8_EEENS6_IJNS7_ILi64EEESA_SA_EEELi512ENS_10bfloat16_tEfNS_4arch4Sm90ELb0ELb0ELb0ELb1ELb0ELb0ELb0ELb0ELb0ELb1ELb0ELb0EEENS1_21CollectiveEpilogueFwdINS6_IJSA_NS7_ILi512EEESA_EEES9_SC_SE_Li256ELb1ELb1ELb0ELb0EEENS1_36VarlenDynamicPersistentTileSchedulerILi64ELi64ELi256ELi128ELb0ELb1ELb1ELb0ELb1ELb1EEEEEEEEEvNT_6ParamsE)
	.align		4
        /*006c*/ 	.word	index@(__assertfail)
	.align		4
        /*0070*/ 	.word	index@(_ZN7cutlass13device_kernelIN5flash11enable_sm90INS1_16FlashAttnFwdSm90INS1_25CollectiveMainloopFwdSm90ILi2EN4cute5tupleIJNS5_1CILi1EEES8_S8_EEENS6_IJNS7_ILi64EEESA_SA_EEELi512ENS_10bfloat16_tEfNS_4arch4Sm90ELb0ELb0ELb0ELb1ELb0ELb1ELb0ELb0ELb0ELb1ELb0ELb0EEENS1_21CollectiveEpilogueFwdINS6_IJSA_NS7_ILi512EEESA_EEES9_SC_SE_Li256ELb1ELb1ELb0ELb0EEENS1_36VarlenDynamicPersistentTileSchedulerILi64ELi64ELi256ELi128ELb0ELb1ELb1ELb0ELb1ELb1EEEEEEEEEvNT_6ParamsE)
	.align		4
        /*0074*/ 	.word	index@(__assertfail)
	.align		4
        /*0078*/ 	.word	index@(_ZN7cutlass13device_kernelIN5flash11enable_sm90INS1_16FlashAttnFwdSm90INS1_25CollectiveMainloopFwdSm90ILi2EN4cute5tupleIJNS5_1CILi1EEES8_S8_EEENS6_IJNS7_ILi64EEESA_SA_EEELi512ENS_10bfloat16_tEfNS_4arch4Sm90ELb0ELb0ELb0ELb1ELb0ELb0ELb1ELb0ELb0ELb1ELb0ELb0EEENS1_21CollectiveEpilogueFwdINS6_IJSA_NS7_ILi512EEESA_EEES9_SC_SE_Li256ELb1ELb1ELb0ELb0EEENS1_36VarlenDynamicPersistentTileSchedulerILi64ELi64ELi256ELi128ELb0ELb1ELb1ELb0ELb1ELb1EEEEEEEEEvNT_6ParamsE)
	.align		4
        /*007c*/ 	.word	index@(__assertfail)
	.align		4
        /*0080*/ 	.word	index@(_ZN7cutlass13device_kernelIN5flash11enable_sm90INS1_16FlashAttnFwdSm90INS1_25CollectiveMainloopFwdSm90ILi2EN4cute5tupleIJNS5_1CILi1EEES8_S8_EEENS6_IJNS7_ILi64EEESA_SA_EEELi512ENS_10bfloat16_tEfNS_4arch4Sm90ELb0ELb0ELb0ELb1ELb0ELb1ELb1ELb0ELb0ELb1ELb0ELb0EEENS1_21CollectiveEpilogueFwdINS6_IJSA_NS7_ILi512EEESA_EEES9_SC_SE_Li256ELb1ELb1ELb0ELb0EEENS1_36VarlenDynamicPersistentTileSchedulerILi64ELi64ELi256ELi128ELb0ELb1ELb1ELb0ELb1ELb1EEEEEEEEEvNT_6ParamsE)
	.align		4
        /*0084*/ 	.word	index@(__assertfail)
	.align		4
        /*0088*/ 	.word	index@(_ZN7cutlass13device_kernelIN5flash11enable_sm90INS1_16FlashAttnFwdSm90INS1_25CollectiveMainloopFwdSm90ILi2EN4cute5tupleIJNS5_1CILi1EEES8_S8_EEENS6_IJNS7_ILi64EEESA_SA_EEELi512ENS_10bfloat16_tEfNS_4arch4Sm90ELb0ELb1ELb0ELb0ELb0ELb0ELb0ELb0ELb0ELb1ELb0ELb0EEENS1_21CollectiveEpilogueFwdINS6_IJSA_NS7_ILi512EEESA_EEES9_SC_SE_Li256ELb0ELb1ELb0ELb0EEENS1_30DynamicPersistentTileSchedulerILi256ELi128ELb0ELb1ELb1EEEEEEEEEvNT_6ParamsE)
	.align		4
        /*008c*/ 	.word	index@(__assertfail)
	.align		4
        /*0090*/ 	.word	index@(_ZN7cutlass13device_kernelIN5flash11enable_sm90INS1_16FlashAttnFwdSm90INS1_25CollectiveMainloopFwdSm90ILi2EN4cute5tupleIJNS5_1CILi1EEES8_S8_EEENS6_IJNS7_ILi64EEESA_SA_EEELi512ENS_10bfloat16_tEfNS_4arch4Sm90ELb0ELb1ELb0ELb0ELb0ELb0ELb1ELb0ELb0ELb1ELb0ELb0EEENS1_21CollectiveEpilogueFwdINS6_IJSA_NS7_ILi512EEESA_EEES9_SC_SE_Li256ELb0ELb1ELb0ELb0EEENS1_30DynamicPersistentTileSchedulerILi256ELi128ELb0ELb1ELb1EEEEEEEEEvNT_6ParamsE)
	.align		4
        /*0094*/ 	.word	index@(__assertfail)
	.align		4
        /*0098*/ 	.word	index@(_ZN7cutlass13device_kernelIN5flash11enable_sm90INS1_16FlashAttnFwdSm90INS1_25CollectiveMainloopFwdSm90ILi2EN4cute5tupleIJNS5_1CILi1EEES8_S8_EEENS6_IJNS7_ILi64EEESA_SA_EEELi512ENS_10bfloat16_tEfNS_4arch4Sm90ELb0ELb1ELb0ELb1ELb0ELb0ELb0ELb0ELb0ELb1ELb0ELb0EEENS1_21CollectiveEpilogueFwdINS6_IJSA_NS7_ILi512EEESA_EEES9_SC_SE_Li256ELb1ELb1ELb0ELb0EEENS1_36VarlenDynamicPersistentTileSchedulerILi64ELi64ELi256ELi128ELb0ELb1ELb1ELb1ELb0ELb1EEEEEEEEEvNT_6ParamsE)
	.align		4
        /*009c*/ 	.word	index@(__assertfail)
	.align		4
        /*00a0*/ 	.word	index@(_ZN7cutlass13device_kernelIN5flash11enable_sm90INS1_16FlashAttnFwdSm90INS1_25CollectiveMainloopFwdSm90ILi2EN4cute5tupleIJNS5_1CILi1EEES8_S8_EEENS6_IJNS7_ILi64EEESA_SA_EEELi512ENS_10bfloat16_tEfNS_4arch4Sm90ELb0ELb1ELb0ELb1ELb0ELb1ELb0ELb0ELb0ELb1ELb0ELb0EEENS1_21CollectiveEpilogueFwdINS6_IJSA_NS7_ILi512EEESA_EEES9_SC_SE_Li256ELb1ELb1ELb0ELb0EEENS1_36VarlenDynamicPersistentTileSchedulerILi64ELi64ELi256ELi128ELb0ELb1ELb1ELb1ELb0ELb1EEEEEEEEEvNT_6ParamsE)
	.align		4
        /*00a4*/ 	.word	index@(__assertfail)
	.align		4
        /*00a8*/ 	.word	index@(_ZN7cutlass13device_kernelIN5flash11enable_sm90INS1_16FlashAttnFwdSm90INS1_25CollectiveMainloopFwdSm90ILi2EN4cute5tupleIJNS5_1CILi1EEES8_S8_EEENS6_IJNS7_ILi64EEESA_SA_EEELi512ENS_10bfloat16_tEfNS_4arch4Sm90ELb0ELb1ELb0ELb1ELb0ELb0ELb1ELb0ELb0ELb1ELb0ELb0EEENS1_21CollectiveEpilogueFwdINS6_IJSA_NS7_ILi512EEESA_EEES9_SC_SE_Li256ELb1ELb1ELb0ELb0EEENS1_36VarlenDynamicPersistentTileSchedulerILi64ELi64ELi256ELi128ELb0ELb1ELb1ELb1ELb0ELb1EEEEEEEEEvNT_6ParamsE)
	.align		4
        /*00ac*/ 	.word	index@(__assertfail)
	.align		4
        /*00b0*/ 	.word	index@(_ZN7cutlass13device_kernelIN5flash11enable_sm90INS1_16FlashAttnFwdSm90INS1_25CollectiveMainloopFwdSm90ILi2EN4cute5tupleIJNS5_1CILi1EEES8_S8_EEENS6_IJNS7_ILi64EEESA_SA_EEELi512ENS_10bfloat16_tEfNS_4arch4Sm90ELb0ELb1ELb0ELb1ELb0ELb1ELb1ELb0ELb0ELb1ELb0ELb0EEENS1_21CollectiveEpilogueFwdINS6_IJSA_NS7_ILi512EEESA_EEES9_SC_SE_Li256ELb1ELb1ELb0ELb0EEENS1_36VarlenDynamicPersistentTileSchedulerILi64ELi64ELi256ELi128ELb0ELb1ELb1ELb1ELb0ELb1EEEEEEEEEvNT_6ParamsE)
	.align		4
        /*00b4*/ 	.word	index@(__assertfail)
	.align		4
        /*00b8*/ 	.word	index@(_ZN7cutlass13device_kernelIN5flash11enable_sm90INS1_16FlashAttnFwdSm90INS1_25CollectiveMainloopFwdSm90ILi2EN4cute5tupleIJNS5_1CILi1EEES8_S8_EEENS6_IJNS7_ILi64EEESA_SA_EEELi512ENS_10bfloat16_tEfNS_4arch4Sm90ELb1ELb0ELb0ELb0ELb0ELb0ELb0ELb0ELb0ELb1ELb0ELb0EEENS1_21CollectiveEpilogueFwdINS6_IJSA_NS7_ILi512EEESA_EEES9_SC_SE_Li256ELb0ELb1ELb0ELb0EEENS1_30DynamicPersistentTileSchedulerILi256ELi128ELb0ELb1ELb1EEEEEEEEEvNT_6ParamsE)
	.align		4
        /*00bc*/ 	.word	index@(__assertfail)
	.align		4
        /*00c0*/ 	.word	index@(_ZN7cutlass13device_kernelIN5flash11enable_sm90INS1_16FlashAttnFwdSm90INS1_25CollectiveMainloopFwdSm90ILi2EN4cute5tupleIJNS5_1CILi1EEES8_S8_EEENS6_IJNS7_ILi64EEESA_SA_EEELi512ENS_10bfloat16_tEfNS_4arch4Sm90ELb1ELb0ELb0ELb0ELb0ELb0ELb1ELb0ELb0ELb1ELb0ELb0EEENS1_21CollectiveEpilogueFwdINS6_IJSA_NS7_ILi512EEESA_EEES9_SC_SE_Li256ELb0ELb1ELb0ELb0EEENS1_30DynamicPersistentTileSchedulerILi256ELi128ELb0ELb1ELb1EEEEEEEEEvNT_6ParamsE)
	.align		4
        /*00c4*/ 	.word	index@(__assertfail)
	.align		4
        /*00c8*/ 	.word	index@(_ZN7cutlass13device_kernelIN5flash11enable_sm90INS1_16FlashAttnFwdSm90INS1_25CollectiveMainloopFwdSm90ILi2EN4cute5tupleIJNS5_1CILi1EEES8_S8_EEENS6_IJNS7_ILi64EEESA_SA_EEELi512ENS_10bfloat16_tEfNS_4arch4Sm90ELb1ELb0ELb0ELb1ELb0ELb0ELb0ELb0ELb0ELb1ELb0ELb0EEENS1_21CollectiveEpilogueFwdINS6_IJSA_NS7_ILi512EEESA_EEES9_SC_SE_Li256ELb1ELb1ELb0ELb0EEENS1_36VarlenDynamicPersistentTileSchedulerILi64ELi64ELi256ELi128ELb0ELb1ELb1ELb1ELb1ELb1EEEEEEEEEvNT_6ParamsE)
	.align		4
        /*00cc*/ 	.word	index@(__assertfail)
	.align		4
        /*00d0*/ 	.word	index@(_ZN7cutlass13device_kernelIN5flash11enable_sm90INS1_16FlashAttnFwdSm90INS1_25CollectiveMainloopFwdSm90ILi2EN4cute5tupleIJNS5_1CILi1EEES8_S8_EEENS6_IJNS7_ILi64EEESA_SA_EEELi512ENS_10bfloat16_tEfNS_4arch4Sm90ELb1ELb0ELb0ELb1ELb0ELb1ELb0ELb0ELb0ELb1ELb0ELb0EEENS1_21CollectiveEpilogueFwdINS6_IJSA_NS7_ILi512EEESA_EEES9_SC_SE_Li256ELb1ELb1ELb0ELb0EEENS1_36VarlenDynamicPersistentTileSchedulerILi64ELi64ELi256ELi128ELb0ELb1ELb1ELb1ELb1ELb1EEEEEEEEEvNT_6ParamsE)
	.align		4
        /*00d4*/ 	.word	index@(__assertfail)
	.align		4
        /*00d8*/ 	.word	index@(_ZN7cutlass13device_kernelIN5flash11enable_sm90INS1_16FlashAttnFwdSm90INS1_25CollectiveMainloopFwdSm90ILi2EN4cute5tupleIJNS5_1CILi1EEES8_S8_EEENS6_IJNS7_ILi64EEESA_SA_EEELi512ENS_10bfloat16_tEfNS_4arch4Sm90ELb1ELb0ELb0ELb1ELb0ELb0ELb1ELb0ELb0ELb1ELb0ELb0EEENS1_21CollectiveEpilogueFwdINS6_IJSA_NS7_ILi512EEESA_EEES9_SC_SE_Li256ELb1ELb1ELb0ELb0EEENS1_36VarlenDynamicPersistentTileSchedulerILi64ELi64ELi256ELi128ELb0ELb1ELb1ELb1ELb1ELb1EEEEEEEEEvNT_6ParamsE)
	.align		4
        /*00dc*/ 	.word	index@(__assertfail)
	.align		4
        /*00e0*/ 	.word	index@(_ZN7cutlass13device_kernelIN5flash11enable_sm90INS1_16FlashAttnFwdSm90INS1_25CollectiveMainloopFwdSm90ILi2EN4cute5tupleIJNS5_1CILi1EEES8_S8_EEENS6_IJNS7_ILi64EEESA_SA_EEELi512ENS_10bfloat16_tEfNS_4arch4Sm90ELb1ELb0ELb0ELb1ELb0ELb1ELb1ELb0ELb0ELb1ELb0ELb0EEENS1_21CollectiveEpilogueFwdINS6_IJSA_NS7_ILi512EEESA_EEES9_SC_SE_Li256ELb1ELb1ELb0ELb0EEENS1_36VarlenDynamicPersistentTileSchedulerILi64ELi64ELi256ELi128ELb0ELb1ELb1ELb1ELb1ELb1EEEEEEEEEvNT_6ParamsE)
	.align		4
        /*00e4*/ 	.word	index@(__assertfail)
	.align		4
        /*00e8*/ 	.word	index@(_ZN7cutlass13device_kernelIN5flash11enable_sm90INS1_16FlashAttnFwdSm90INS1_25CollectiveMainloopFwdSm90ILi2EN4cute5tupleIJNS5_1CILi1EEES8_S8_EEENS6_IJNS7_ILi128EEENS7_ILi96EEENS7_ILi64EEEEEELi256ENS_10bfloat16_tEfNS_4arch4Sm90ELb0ELb0ELb0ELb0ELb0ELb0ELb0ELb1ELb0ELb1ELb0ELb0EEENS1_21CollectiveEpilogueFwdINS6_IJSA_NS7_ILi256EEESB_EEES9_SE_SG_Li256ELb0ELb1ELb0ELb0EEENS1_29StaticPersistentTileSchedulerILb0EEEEEEEEEvNT_6ParamsE)
	.align		4
        /*00ec*/ 	.word	index@(__assertfail)
	.align		4
        /*00f0*/ 	.word	index@(_ZN7cutlass13device_kernelIN5flash11enable_sm90INS1_16FlashAttnFwdSm90INS1_25CollectiveMainloopFwdSm90ILi2EN4cute5tupleIJNS5_1CILi1EEES8_S8_EEENS6_IJNS7_ILi128EEENS7_ILi96EEENS7_ILi64EEEEEELi256ENS_10bfloat16_tEfNS_4arch4Sm90ELb0ELb0ELb0ELb0ELb0ELb0ELb1ELb1ELb0ELb1ELb0ELb0EEENS1_21CollectiveEpilogueFwdINS6_IJSA_NS7_ILi256EEESB_EEES9_SE_SG_Li256ELb0ELb1ELb0ELb0EEENS1_29StaticPersistentTileSchedulerILb0EEEEEEEEEvNT_6ParamsE)
	.align		4
        /*00f4*/ 	.word	index@(__assertfail)
	.align		4
        /*00f8*/ 	.word	index@(_ZN7cutlass13device_kernelIN5flash11enable_sm90INS1_16FlashAttnFwdSm90INS1_25CollectiveMainloopFwdSm90ILi2EN4cute5tupleIJNS5_1CILi1EEES8_S8_EEENS6_IJNS7_ILi128EEENS7_ILi96EEENS7_ILi64EEEEEELi256ENS_10bfloat16_tEfNS_4arch4Sm90ELb0ELb0ELb0ELb1ELb0ELb0ELb0ELb1ELb0ELb1ELb0ELb0EEENS1_21CollectiveEpilogueFwdINS6_IJSA_NS7_ILi256EEESB_EEES9_SE_SG_Li256ELb1ELb1ELb0ELb0EEENS1_36VarlenDynamicPersistentTileSchedulerILi128ELi96ELi256ELi128ELb0ELb1ELb1ELb0ELb1ELb1EEEEEEEEEvNT_6ParamsE)
	.align		4
        /*00fc*/ 	.word	index@(__assertfail)
	.align		4
        /*0100*/ 	.word	index@(_ZN7cutlass13device_kernelIN5flash11enable_sm90INS1_16FlashAttnFwdSm90INS1_25CollectiveMainloopFwdSm90ILi2EN4cute5tupleIJNS5_1CILi1EEES8_S8_EEENS6_IJNS7_ILi128EEENS7_ILi96EEENS7_ILi64EEEEEELi256ENS_10bfloat16_tEfNS_4arch4Sm90ELb0ELb0ELb0ELb1ELb0ELb1ELb0ELb1ELb0ELb1ELb0ELb0EEENS1_21CollectiveEpilogueFwdINS6_IJSA_NS7_ILi256EEESB_EEES9_SE_SG_Li256ELb1ELb1ELb0ELb0EEENS1_36VarlenDynamicPersistentTileSchedulerILi128ELi96ELi256ELi128ELb0ELb1ELb1ELb0ELb1ELb1EEEEEEEEEvNT_6ParamsE)
	.align		4
        /*0104*/ 	.word	index@(__assertfail)
	.align		4
        /*0108*/ 	.word	index@(_ZN7cutlass13device_kernelIN5flash11enable_sm90INS1_16FlashAttnFwdSm90INS1_25CollectiveMainloopFwdSm90ILi2EN4cute5tupleIJNS5_1CILi1EEES8_S8_EEENS6_IJNS7_ILi128EEENS7_ILi96EEENS7_ILi64EEEEEELi256ENS_10bfloat16_tEfNS_4arch4Sm90ELb0ELb0ELb0ELb1ELb0ELb0ELb1ELb1ELb0ELb1ELb0ELb0EEENS1_21CollectiveEpilogueFwdINS6_IJSA_NS7_ILi256EEESB_EEES9_SE_SG_Li256ELb1ELb1ELb0ELb0EEENS1_36VarlenDynamicPersistentTileSchedulerILi128ELi96ELi256ELi128ELb0ELb1ELb1ELb0ELb1ELb1EEEEEEEEEvNT_6ParamsE)
	.align		4
        /*010c*/ 	.word	index@(__assertfail)
	.align		4
        /*0110*/ 	.word	index@(_ZN7cutlass13device_kernelIN5flash11enable_sm90INS1_16FlashAttnFwdSm90INS1_25CollectiveMainloopFwdSm90ILi2EN4cute5tupleIJNS5_1CILi1EEES8_S8_EEENS6_IJNS7_ILi128EEENS7_ILi96EEENS7_ILi64EEEEEELi256ENS_10bfloat16_tEfNS_4arch4Sm90ELb0ELb0ELb0ELb1ELb0ELb1ELb1ELb1ELb0ELb1ELb0ELb0EEENS1_21CollectiveEpilogueFwdINS6_IJSA_NS7_ILi256EEESB_EEES9_SE_SG_Li256ELb1ELb1ELb0ELb0EEENS1_36VarlenDynamicPersistentTileSchedulerILi128ELi96ELi256ELi128ELb0ELb1ELb1ELb0ELb1ELb1EEEEEEEEEvNT_6ParamsE)
	.align		4
        /*0114*/ 	.word	index@(__assertfail)
	.align		4
        /*0118*/ 	.word	index@(_ZN7cutlass13device_kernelIN5flash11enable_sm90INS1_16FlashAttnFwdSm90INS1_25CollectiveMainloopFwdSm90ILi2EN4cute5tupleIJNS5_1CILi1EEES8_S8_EEENS6_IJNS7_ILi128EEENS7_ILi96EEENS7_ILi64EEEEEELi256ENS_10bfloat16_tEfNS_4arch4Sm90ELb0ELb1ELb0ELb0ELb0ELb0ELb0ELb1ELb0ELb1ELb0ELb0EEENS1_21CollectiveEpilogueFwdINS6_IJSA_NS7_ILi256EEESB_EEES9_SE_SG_Li256ELb0ELb1ELb0ELb0EEENS1_30DynamicPersistentTileSchedulerILi256ELi128ELb0ELb1ELb1EEEEEEEEEvNT_6ParamsE)
	.align		4
        /*011c*/ 	.word	index@(__assertfail)
	.align		4
        /*0120*/ 	.word	index@(_ZN7cutlass13device_kernelIN5flash11enable_sm90INS1_16FlashAttnFwdSm90INS1_25CollectiveMainloopFwdSm90ILi2EN4cute5tupleIJNS5_1CILi1EEES8_S8_EEENS6_IJNS7_ILi128EEENS7_ILi96EEENS7_ILi64EEEEEELi256ENS_10bfloat16_tEfNS_4arch4Sm90ELb0ELb1ELb0ELb0ELb0ELb0ELb1ELb1ELb0ELb1ELb0ELb0EEENS1_21CollectiveEpilogueFwdINS6_IJSA_NS7_ILi256EEESB_EEES9_SE_SG_Li256ELb0ELb1ELb0ELb0EEENS1_30DynamicPersistentTileSchedulerILi256ELi128ELb0ELb1ELb1EEEEEEEEEvNT_6ParamsE)
	.align		4
        /*0124*/ 	.word	index@(__assertfail)
	.align		4
        /*0128*/ 	.word	index@(_ZN7cutlass13device_kernelIN5flash11enable_sm90INS1_16FlashAttnFwdSm90INS1_25CollectiveMainloopFwdSm90ILi2EN4cute5tupleIJNS5_1CILi1EEES8_S8_EEENS6_IJNS7_ILi128EEENS7_ILi96EEENS7_ILi64EEEEEELi256ENS_10bfloat16_tEfNS_4arch4Sm90ELb0ELb1ELb0ELb1ELb0ELb0ELb0ELb1ELb0ELb1ELb0ELb0EEENS1_21CollectiveEpilogueFwdINS6_IJSA_NS7_ILi256EEESB_EEES9_SE_SG_Li256ELb1ELb1ELb0ELb0EEENS1_36VarlenDynamicPersistentTileSchedulerILi128ELi96ELi256ELi128ELb0ELb1ELb1ELb1ELb0ELb1EEEEEEEEEvNT_6ParamsE)
	.align		4
        /*012c*/ 	.word	index@(__assertfail)
	.align		4
        /*0130*/ 	.word	index@(_ZN7cutlass13device_kernelIN5flash11enable_sm90INS1_16FlashAttnFwdSm90INS1_25CollectiveMainloopFwdSm90ILi2EN4cute5tupleIJNS5_1CILi1EEES8_S8_EEENS6_IJNS7_ILi128EEENS7_ILi96EEENS7_ILi64EEEEEELi256ENS_10bfloat16_tEfNS_4arch4Sm90ELb0ELb1ELb0ELb1ELb0ELb1ELb0ELb1ELb0ELb1ELb0ELb0EEENS1_21CollectiveEpilogueFwdINS6_IJSA_NS7_ILi256EEESB_EEES9_SE_SG_Li256ELb1ELb1ELb0ELb0EEENS1_36VarlenDynamicPersistentTileSchedulerILi128ELi96ELi256ELi128ELb0ELb1ELb1ELb1ELb0ELb1EEEEEEEEEvNT_6ParamsE)
	.align		4
        /*0134*/ 	.word	index@(__assertfail)
	.align		4
        /*0138*/ 	.word	index@(_ZN7cutlass13device_kernelIN5flash11enable_sm90INS1_16FlashAttnFwdSm90INS1_25CollectiveMainloopFwdSm90ILi2EN4cute5tupleIJNS5_1CILi1EEES8_S8_EEENS6_IJNS7_ILi128EEENS7_ILi96EEENS7_ILi64EEEEEELi256ENS_10bfloat16_tEfNS_4arch4Sm90ELb0ELb1ELb0ELb1ELb0ELb0ELb1ELb1ELb0ELb1ELb0ELb0EEENS1_21CollectiveEpilogueFwdINS6_IJSA_NS7_ILi256EEESB_EEES9_SE_SG_Li256ELb1ELb1ELb0ELb0EEENS1_36VarlenDynamicPersistentTileSchedulerILi128ELi96ELi256ELi128ELb0ELb1ELb1ELb1ELb0ELb1EEEEEEEEEvNT_6ParamsE)
	.align		4
        /*013c*/ 	.word	index@(__assertfail)
	.align		4
        /*0140*/ 	.word	index@(_ZN7cutlass13device_kernelIN5flash11enable_sm90INS1_16FlashAttnFwdSm90INS1_25CollectiveMainloopFwdSm90ILi2EN4cute5tupleIJNS5_1CILi1EEES8_S8_EEENS6_IJNS7_ILi128EEENS7_ILi96EEENS7_ILi64EEEEEELi256ENS_10bfloat16_tEfNS_4arch4Sm90ELb0ELb1ELb0ELb1ELb0ELb1ELb1ELb1ELb0ELb1ELb0ELb0EEENS1_21CollectiveEpilogueFwdINS6_IJSA_NS7_ILi256EEESB_EEES9_SE_SG_Li256ELb1ELb1ELb0ELb0EEENS1_36VarlenDynamicPersistentTileSchedulerILi128ELi96ELi256ELi128ELb0ELb1ELb1ELb1ELb0ELb1EEEEEEEEEvNT_6ParamsE)
	.align		4
        /*0144*/ 	.word	index@(__assertfail)
	.align		4
        /*0148*/ 	.word	index@(_ZN7cutlass13device_kernelIN5flash11enable_sm90INS1_16FlashAttnFwdSm90INS1_25CollectiveMainloopFwdSm90ILi2EN4cute5tupleIJNS5_1CILi1EEES8_S8_EEENS6_IJNS7_ILi128EEENS7_ILi96EEENS7_ILi64EEEEEELi256ENS_10bfloat16_tEfNS_4arch4Sm90ELb1ELb0ELb0ELb0ELb0ELb0ELb0ELb1ELb0ELb1ELb0ELb0EEENS1_21CollectiveEpilogueFwdINS6_IJSA_NS7_ILi256EEESB_EEES9_SE_SG_Li256ELb0ELb1ELb0ELb0EEENS1_30DynamicPersistentTileSchedulerILi256ELi128ELb0ELb1ELb1EEEEEEEEEvNT_6ParamsE)
	.align		4
        /*014c*/ 	.word	index@(__assertfail)
	.align		4
        /*0150*/ 	.word	index@(_ZN7cutlass13device_kernelIN5flash11enable_sm90INS1_16FlashAttnFwdSm90INS1_25CollectiveMainloopFwdSm90ILi2EN4cute5tupleIJNS5_1CILi1EEES8_S8_EEENS6_IJNS7_ILi128EEENS7_ILi96EEENS7_ILi64EEEEEELi256ENS_10bfloat16_tEfNS_4arch4Sm90ELb1ELb0ELb0ELb0ELb0ELb0ELb1ELb1ELb0ELb1ELb0ELb0EEENS1_21CollectiveEpilogueFwdINS6_IJSA_NS7_ILi256EEESB_EEES9_SE_SG_Li256ELb0ELb1ELb0ELb0EEENS1_30DynamicPersistentTileSchedulerILi256ELi128ELb0ELb1ELb1EEEEEEEEEvNT_6ParamsE)
	.align		4
        /*0154*/ 	.word	index@(__assertfail)
	.align		4
        /*0158*/ 	.word	index@(_ZN7cutlass13device_kernelIN5flash11enable_sm90INS1_16FlashAttnFwdSm90INS1_25CollectiveMainloopFwdSm90ILi2EN4cute5tupleIJNS5_1CILi1EEES8_S8_EEENS6_IJNS7_ILi128EEENS7_ILi96EEENS7_ILi64EEEEEELi256ENS_10bfloat16_tEfNS_4arch4Sm90ELb1ELb0ELb0ELb1ELb0ELb0ELb0ELb1ELb0ELb1ELb0ELb0EEENS1_21CollectiveEpilogueFwdINS6_IJSA_NS7_ILi256EEESB_EEES9_SE_SG_Li256ELb1ELb1ELb0ELb0EEENS1_36VarlenDynamicPersistentTileSchedulerILi128ELi96ELi256ELi128ELb0ELb1ELb1ELb1ELb1ELb1EEEEEEEEEvNT_6ParamsE)
	.align		4
        /*015c*/ 	.word	index@(__assertfail)
	.align		4
        /*0160*/ 	.word	index@(_ZN7cutlass13device_kernelIN5flash11enable_sm90INS1_16FlashAttnFwdSm90INS1_25CollectiveMainloopFwdSm90ILi2EN4cute5tupleIJNS5_1CILi1EEES8_S8_EEENS6_IJNS7_ILi128EEENS7_ILi96EEENS7_ILi64EEEEEELi256ENS_10bfloat16_tEfNS_4arch4Sm90ELb1ELb0ELb0ELb1ELb0ELb1ELb0ELb1ELb0ELb1ELb0ELb0EEENS1_21CollectiveEpilogueFwdINS6_IJSA_NS7_ILi256EEESB_EEES9_SE_SG_Li256ELb1ELb1ELb0ELb0EEENS1_36VarlenDynamicPersistentTileSchedulerILi128ELi96ELi256ELi128ELb0ELb1ELb1ELb1ELb1ELb1EEEEEEEEEvNT_6ParamsE)
	.align		4
        /*0164*/ 	.word	index@(__assertfail)
	.align		4
        /*0168*/ 	.word	index@(_ZN7cutlass13device_kernelIN5flash11enable_sm90INS1_16FlashAttnFwdSm90INS1_25CollectiveMainloopFwdSm90ILi2EN4cute5tupleIJNS5_1CILi1EEES8_S8_EEENS6_IJNS7_ILi128EEENS7_ILi96EEENS7_ILi64EEEEEELi256ENS_10bfloat16_tEfNS_4arch4Sm90ELb1ELb0ELb0ELb1ELb0ELb0ELb1ELb1ELb0ELb1ELb0ELb0EEENS1_21CollectiveEpilogueFwdINS6_IJSA_NS7_ILi256EEESB_EEES9_SE_SG_Li256ELb1ELb1ELb0ELb0EEENS1_36VarlenDynamicPersistentTileSchedulerILi128ELi96ELi256ELi128ELb0ELb1ELb1ELb1ELb1ELb1EEEEEEEEEvNT_6ParamsE)
	.align		4
        /*016c*/ 	.word	index@(__assertfail)
	.align		4
        /*0170*/ 	.word	index@(_ZN7cutlass13device_kernelIN5flash11enable_sm90INS1_16FlashAttnFwdSm90INS1_25CollectiveMainloopFwdSm90ILi2EN4cute5tupleIJNS5_1CILi1EEES8_S8_EEENS6_IJNS7_ILi128EEENS7_ILi96EEENS7_ILi64EEEEEELi256ENS_10bfloat16_tEfNS_4arch4Sm90ELb1ELb0ELb0ELb1ELb0ELb1ELb1ELb1ELb0ELb1ELb0ELb0EEENS1_21CollectiveEpilogueFwdINS6_IJSA_NS7_ILi256EEESB_EEES9_SE_SG_Li256ELb1ELb1ELb0ELb0EEENS1_36VarlenDynamicPersistentTileSchedulerILi128ELi96ELi256ELi128ELb0ELb1ELb1ELb1ELb1ELb1EEEEEEEEEvNT_6ParamsE)
	.align		4
        /*0174*/ 	.word	index@(__assertfail)
	.align		4
        /*0178*/ 	.word	0x00000000
	.align		4
        /*017c*/ 	.word	0xfffffffe
	.align		4
        /*0180*/ 	.word	0x00000000
	.align		4
        /*0184*/ 	.word	0xfffffffd
	.align		4
        /*0188*/ 	.word	0x00000000
	.align		4
        /*018c*/ 	.word	0xfffffffc


//--------------------- .nv.constant4             --------------------------
	.section	.nv.constant4,"a",@progbits
	.align	8
	.align		8
.nv.constant4:
        /*0000*/ 	.dword	__assertfail
	.align		8
        /*0008*/ 	.dword	__unnamed_1
	.align		8
        /*0010*/ 	.dword	__unnamed_2
	.align		8
        /*0018*/ 	.dword	__unnamed_3
	.align		8
        /*0020*/ 	.dword	__unnamed_4
	.align		8
        /*0028*/ 	.dword	__unnamed_5
	.align		8
        /*0030*/ 	.dword	__unnamed_6
	.align		8
        /*0038*/ 	.dword	__unnamed_7
	.align		8
        /*0040*/ 	.dword	__unnamed_8
	.align		8
        /*0048*/ 	.dword	__unnamed_9
	.align		8
        /*0050*/ 	.dword	__unnamed_10
	.align		8
        /*0058*/ 	.dword	__unnamed_11
	.align		8
        /*0060*/ 	.dword	__unnamed_12
	.align		8
        /*0068*/ 	.dword	__unnamed_13
	.align		8
        /*0070*/ 	.dword	__unnamed_14
	.align		8
        /*0078*/ 	.dword	__unnamed_15
	.align		8
        /*0080*/ 	.dword	__unnamed_16
	.align		8
        /*0088*/ 	.dword	__unnamed_17
	.align		8
        /*0090*/ 	.dword	__unnamed_18
	.align		8
        /*0098*/ 	.dword	__unnamed_19
	.align		8
        /*00a0*/ 	.dword	__unnamed_20
	.align		8
        /*00a8*/ 	.dword	__unnamed_21
	.align		8
        /*00b0*/ 	.dword	__unnamed_22
	.align		8
        /*00b8*/ 	.dword	__unnamed_23
	.align		8
        /*00c0*/ 	.dword	_ZN75_INTERNAL_05d65701_39_flash_fwd_hdimdiff_bf16_packgqa_sm90_cu_d53ad458_40334cuda3std3__45__cpo5beginE
	.align		8
        /*00c8*/ 	.dword	_ZN75_INTERNAL_05d65701_39_flash_fwd_hdimdiff_bf16_packgqa_sm90_cu_d53ad458_40334cuda3std3__45__cpo3endE
	.align		8
        /*00d0*/ 	.dword	_ZN75_INTERNAL_05d65701_39_flash_fwd_hdimdiff_bf16_packgqa_sm90_cu_d53ad458_40334cuda3std3__45__cpo6cbeginE
	.align		8
        /*00d8*/ 	.dword	_ZN75_INTERNAL_05d65701_39_flash_fwd_hdimdiff_bf16_packgqa_sm90_cu_d53ad458_40334cuda3std3__45__cpo4cendE
	.align		8
        /*00e0*/ 	.dword	_ZN75_INTERNAL_05d65701_39_flash_fwd_hdimdiff_bf16_packgqa_sm90_cu_d53ad458_40334cuda3std3__477_GLOBAL__N__05d65701_39_flash_fwd_hdimdiff_bf16_packgqa_sm90_cu_d53ad458_40336ignoreE
	.align		8
        /*00e8*/ 	.dword	_ZN75_INTERNAL_05d65701_39_flash_fwd_hdimdiff_bf16_packgqa_sm90_cu_d53ad458_40334cuda3std3__419piecewise_constructE
	.align		8
        /*00f0*/ 	.dword	_ZN75_INTERNAL_05d65701_39_flash_fwd_hdimdiff_bf16_packgqa_sm90_cu_d53ad458_40334cuda3std3__48in_placeE
	.align		8
        /*00f8*/ 	.dword	_ZN75_INTERNAL_05d65701_39_flash_fwd_hdimdiff_bf16_packgqa_sm90_cu_d53ad458_40334cuda3std6ranges3__45__cpo4swapE
	.align		8
        /*0100*/ 	.dword	_ZN75_INTERNAL_05d65701_39_flash_fwd_hdimdiff_bf16_packgqa_sm90_cu_d53ad458_40334cuda3std6ranges3__45__cpo9iter_moveE
	.align		8
        /*0108*/ 	.dword	_ZN75_INTERNAL_05d65701_39_flash_fwd_hdimdiff_bf16_packgqa_sm90_cu_d53ad458_40334cute7productE
	.align		8
        /*0110*/ 	.dword	_ZN75_INTERNAL_05d65701_39_flash_fwd_hdimdiff_bf16_packgqa_sm90_cu_d53ad458_40334cute1_E
	.align		8
        /*0118*/ 	.dword	$str$23
	.align		8
        /*0120*/ 	.dword	$str$24


//--------------------- .text._ZN7cutlass13device_kernelIN5flash11enable_sm90INS1_16FlashAttnFwdSm90INS1_25CollectiveMainloopFwdSm90ILi2EN4cute5tupleIJNS5_1CILi1EEES8_S8_EEENS6_IJNS7_ILi128EEESA_NS7_ILi192EEEEEELi128ENS_10bfloat16_tEfNS_4arch4Sm90ELb0ELb0ELb0ELb0ELb0ELb0ELb0ELb1ELb1ELb1ELb0ELb0EEENS1_21CollectiveEpilogueFwdINS6_IJSA_SA_SA_EEES9_SD_SF_Li256ELb0ELb1ELb0ELb0EEENS1_29StaticPersistentTileSchedulerILb0EEEEEEEEEvNT_6ParamsE --------------------------
	.section	.text._ZN7cutlass13device_kernelIN5flash11enable_sm90INS1_16FlashAttnFwdSm90INS1_25CollectiveMainloopFwdSm90ILi2EN4cute5tupleIJNS5_1CILi1EEES8_S8_EEENS6_IJNS7_ILi128EEESA_NS7_ILi192EEEEEELi128ENS_10bfloat16_tEfNS_4arch4Sm90ELb0ELb0ELb0ELb0ELb0ELb0ELb0ELb1ELb1ELb1ELb0ELb0EEENS1_21CollectiveEpilogueFwdINS6_IJSA_SA_SA_EEES9_SD_SF_Li256ELb0ELb1ELb0ELb0EEENS1_29StaticPersistentTileSchedulerILb0EEEEEEEEEvNT_6ParamsE,"ax",@progbits
	.align	128
.text._ZN7cutlass13device_kernelIN5flash11enable_sm90INS1_16FlashAttnFwdSm90INS1_25CollectiveMainloopFwdSm90ILi2EN4cute5tupleIJNS5_1CILi1EEES8_S8_EEENS6_IJNS7_ILi128EEESA_NS7_ILi192EEEEEELi128ENS_10bfloat16_tEfNS_4arch4Sm90ELb0ELb0ELb0ELb0ELb0ELb0ELb0ELb1ELb1ELb1ELb0ELb0EEENS1_21CollectiveEpilogueFwdINS6_IJSA_SA_SA_EEES9_SD_SF_Li256ELb0ELb1ELb0ELb0EEENS1_29StaticPersistentTileSchedulerILb0EEEEEEEEEvNT_6ParamsE:
        .type           _ZN7cutlass13device_kernelIN5flash11enable_sm90INS1_16FlashAttnFwdSm90INS1_25CollectiveMainloopFwdSm90ILi2EN4cute5tupleIJNS5_1CILi1EEES8_S8_EEENS6_IJNS7_ILi128EEESA_NS7_ILi192EEEEEELi128ENS_10bfloat16_tEfNS_4arch4Sm90ELb0ELb0ELb0ELb0ELb0ELb0ELb0ELb1ELb1ELb1ELb0ELb0EEENS1_21CollectiveEpilogueFwdINS6_IJSA_SA_SA_EEES9_SD_SF_Li256ELb0ELb1ELb0ELb0EEENS1_29StaticPersistentTileSchedulerILb0EEEEEEEEEvNT_6ParamsE,@function
        .size           _ZN7cutlass13device_kernelIN5flash11enable_sm90INS1_16FlashAttnFwdSm90INS1_25CollectiveMainloopFwdSm90ILi2EN4cute5tupleIJNS5_1CILi1EEES8_S8_EEENS6_IJNS7_ILi128EEESA_NS7_ILi192EEEEEELi128ENS_10bfloat16_tEfNS_4arch4Sm90ELb0ELb0ELb0ELb0ELb0ELb0ELb0ELb1ELb1ELb1ELb0ELb0EEENS1_21CollectiveEpilogueFwdINS6_IJSA_SA_SA_EEES9_SD_SF_Li256ELb0ELb1ELb0ELb0EEENS1_29StaticPersistentTileSchedulerILb0EEEEEEEEEvNT_6ParamsE,(.L_x_15106 - _ZN7cutlass13device_kernelIN5flash11enable_sm90INS1_16FlashAttnFwdSm90INS1_25CollectiveMainloopFwdSm90ILi2EN4cute5tupleIJNS5_1CILi1EEES8_S8_EEENS6_IJNS7_ILi128EEESA_NS7_ILi192EEEEEELi128ENS_10bfloat16_tEfNS_4arch4Sm90ELb0ELb0ELb0ELb0ELb0ELb0ELb0ELb1ELb1ELb1ELb0ELb0EEENS1_21CollectiveEpilogueFwdINS6_IJSA_SA_SA_EEES9_SD_SF_Li256ELb0ELb1ELb0ELb0EEENS1_29StaticPersistentTileSchedulerILb0EEEEEEEEEvNT_6ParamsE)
        .other          _ZN7cutlass13device_kernelIN5flash11enable_sm90INS1_16FlashAttnFwdSm90INS1_25CollectiveMainloopFwdSm90ILi2EN4cute5tupleIJNS5_1CILi1EEES8_S8_EEENS6_IJNS7_ILi128EEESA_NS7_ILi192EEEEEELi128ENS_10bfloat16_tEfNS_4arch4Sm90ELb0ELb0ELb0ELb0ELb0ELb0ELb0ELb1ELb1ELb1ELb0ELb0EEENS1_21CollectiveEpilogueFwdINS6_IJSA_SA_SA_EEES9_SD_SF_Li256ELb0ELb1ELb0ELb0EEENS1_29StaticPersistentTileSchedulerILb0EEEEEEEEEvNT_6ParamsE,@"STO_CUDA_ENTRY STV_DEFAULT"
_ZN7cutlass13device_kernelIN5flash11enable_sm90INS1_16FlashAttnFwdSm90INS1_25CollectiveMainloopFwdSm90ILi2EN4cute5tupleIJNS5_1CILi1EEES8_S8_EEENS6_IJNS7_ILi128EEESA_NS7_ILi192EEEEEELi128ENS_10bfloat16_tEfNS_4arch4Sm90ELb0ELb0ELb0ELb0ELb0ELb0ELb0ELb1ELb1ELb1ELb0ELb0EEENS1_21CollectiveEpilogueFwdINS6_IJSA_SA_SA_EEES9_SD_SF_Li256ELb0ELb1ELb0ELb0EEENS1_29StaticPersistentTileSchedulerILb0EEEEEEEEEvNT_6ParamsE:
[----:B------:R-:W0:Y:S02]  /*0000*/  LDC R1, c[0x0][0x28] ;  /* 0x00000a00ff017b82 */ /* 0x000e240000000800 */
[----:B0-----:R-:W-:Y:S01]  /*0010*/  VIADD R1, R1, 0xffffffc8 ;  /* 0xffffffc801017836 */ /* 0x001fe20000000000 */
[----:B------:R-:W0:Y:S01]  /*0020*/  S2R R0, SR_TID.X ;  /* 0x0000000000007919 */ /* 0x000e220000002100 */
[----:B------:R-:W-:Y:S01]  /*0030*/  ELECT P0, URZ, PT ;  /* 0x00000000003f782f */ /* 0x000fe20003800000 */
[----:B------:R-:W-:Y:S01]  /*0040*/  BSSY B0, `(.L_x_0) ;  /* 0x000000d000007945 */ /* 0x000fe20003800000 */
[----:B0-----:R-:W-:-:S05]  /*0050*/  SHF.R.U32.HI R2, RZ, 0x5, R0 ;  /* 0x00000005ff027819 */ /* 0x001fca0000011600 */
[----:B------:R-:W0:Y:S02]  /*0060*/  SHFL.IDX PT, R3, R2, RZ, 0x1f ;  /* 0x00001fff02037589 */ /* 0x000e2400000e0000 */
[----:B0-----:R-:W-:-:S13]  /*0070*/  ISETP.EQ.AND P0, PT, R3, RZ, P0 ;  /* 0x000000ff0300720c */ /* 0x001fda0000702270 */
[----:B------:R-:W-:Y:S05]  /*0080*/  @!P0 BRA `(.L_x_1) ;  /* 0x0000000000208947 */ /* 0x000fea0003800000 */
[----:B------:R-:W-:Y:S02]  /*0090*/  ULDC.64 UR4, c[0x0][0x198] ;  /* 0x0000660000047ab9 */ /* 0x000fe40000000a00 */
[----:B------:R-:W-:Y:S02]  /*00a0*/  UIADD3 UR6, UP0, UR4, 0x370, URZ ;  /* 0x0000037004067890 */ /* 0x000fe4000ff1e03f */
[----:B------:R-:W-:Y:S02]  /*00b0*/  UIADD3 UR4, UP1, UR4, 0x470, URZ ;  /* 0x0000047004047890 */ /* 0x000fe4000ff3e03f */
[----:B------:R-:W-:Y:S02]  /*00c0*/  UIADD3.X UR7, URZ, UR5, URZ, UP0, !UPT ;  /* 0x000000053f077290 */ /* 0x000fe400087fe43f */
[----:B------:R-:W-:-:S07]  /*00d0*/  UIADD3.X UR5, URZ, UR5, URZ, UP1, !UPT ;  /* 0x000000053f057290 */ /* 0x000fce0008ffe43f */
[----:B------:R0:W-:Y:S02]  /*00e0*/  UTMACCTL.PF [UR6] ;  /* 0x00000000060079b9 */ /* 0x0001e40008040000 */
[----:B------:R0:W-:Y:S02]  /*00f0*/  UTMACCTL.PF [UR4] ;  /* 0x00000000040079b9 */ /* 0x0001e40008040000 */
[----:B0-----:R-:W-:Y:S01]  /*0100*/  NOP ;  /* 0x0000000000007918 */ /* 0x001fe20000000000 */
.L_x_1:
[----:B------:R-:W-:Y:S05]  /*0110*/  BSYNC B0 ;  /* 0x0000000000007941 */ /* 0x000fea0003800000 */
.L_x_0:
[----:B------:R-:W-:Y:S01]  /*0120*/  VOTEU.ANY UP0, P0 ;  /* 0x00000000003f7886 */ /* 0x000fe20000000100 */
[----:B------:R-:W0:Y:S01]  /*0130*/  SHFL.IDX PT, R3, R2, RZ, 0x1f ;  /* 0x00001fff02037589 */ /* 0x000e2200000e0000 */
[----:B------:R-:W-:Y:S01]  /*0140*/  UMOV UR4, 0x80 ;  /* 0x0000008000047882 */ /* 0x000fe20000000000 */
[----:B------:R-:W-:Y:S01]  /*0150*/  UMOV UR7, 0x100 ;  /* 0x0000010000077882 */ /* 0x000fe20000000000 */
[----:B------:R-:W-:Y:S01]  /*0160*/  VOTEU.ANY UP1, P0 ;  /* 0x00000000003f7886 */ /* 0x000fe20000020100 */
[----:B------:R-:W1:Y:S01]  /*0170*/  @UP0 S2UR UR8, SR_CgaCtaId ;  /* 0x00000000000809c3 */ /* 0x000e620000008800 */
[----:B------:R-:W-:Y:S01]  /*0180*/  @UP0 UMOV UR6, 0x400 ;  /* 0x0000040000060882 */ /* 0x000fe20000000000 */
[----:B------:R-:W-:-:S04]  /*0190*/  @UP0 UIADD3 UR4, -UR4, 0x100000, URZ ;  /* 0x0010000004040890 */ /* 0x000fc8000fffe13f */
[----:B------:R-:W-:Y:S02]  /*01a0*/  @UP0 USHF.L.U32 UR5, UR4, 0xb, URZ ;  /* 0x0000000b04050899 */ /* 0x000fe4000800063f */
[----:B------:R-:W-:Y:S01]  /*01b0*/  @UP0 USHF.L.U32 UR4, UR4, 0x1, URZ ;  /* 0x0000000104040899 */ /* 0x000fe2000800063f */
[----:B0-----:R-:W-:Y:S02]  /*01c0*/  ISETP.NE.AND P1, PT, R3, RZ, PT ;  /* 0x000000ff0300720c */ /* 0x001fe40003f25270 */
[----:B------:R-:W-:Y:S01]  /*01d0*/  SHF.R.U32.HI R3, RZ, 0x7, R0 ;  /* 0x00000007ff037819 */ /* 0x000fe20000011600 */
[----:B-1----:R-:W-:Y:S02]  /*01e0*/  @UP0 ULEA UR8, UR8, UR6, 0x18 ;  /* 0x0000000608080291 */ /* 0x002fe4000f8ec03f */
[----:B------:R-:W-:-:S04]  /*01f0*/  @UP0 UIADD3 UR6, -UR7, 0x100000, URZ ;  /* 0x0010000007060890 */ /* 0x000fc8000fffe13f */
[----:B------:R-:W-:Y:S02]  /*0200*/  @UP0 USHF.L.U32 UR7, UR6, 0xb, URZ ;  /* 0x0000000b06070899 */ /* 0x000fe4000800063f */
[----:B------:R-:W-:Y:S01]  /*0210*/  @UP0 USHF.L.U32 UR6, UR6, 0x1, URZ ;  /* 0x0000000106060899 */ /* 0x000fe2000800063f */
[----:B------:R-:W-:Y:S01]  /*0220*/  VOTEU.ANY UP0, P0 ;  /* 0x00000000003f7886 */ /* 0x000fe20000000100 */
[----:B------:R-:W0:Y:S04]  /*0230*/  SHFL.IDX PT, R3, R3, RZ, 0x1f ;  /* 0x00001fff03037589 */ /* 0x000e2800000e0000 */
[----:B------:R-:W1:Y:S02]  /*0240*/  FENCE.VIEW.ASYNC.S ;  /* 0x00000000000073c6 */ /* 0x000e640000000000 */
[----:B-1----:R1:W2:Y:S04]  /*0250*/  @UP0 SYNCS.EXCH.64 URZ, [UR8+0x34800], UR4 ;  /* 0x03480004083f05b2 */ /* 0x0022a80008000100 */
[----:B------:R1:W3:Y:S01]  /*0260*/  @UP1 SYNCS.EXCH.64 URZ, [UR8+0x34820], UR6 ;  /* 0x03482006083f15b2 */ /* 0x0002e20008000100 */
[----:B------:R-:W-:Y:S05]  /*0270*/  @P1 BRA `(.L_x_2) ;  /* 0x0000000000481947 */ /* 0x000fea0003800000 */
[----:B-1----:R-:W1:Y:S01]  /*0280*/  S2UR UR5, SR_CgaCtaId ;  /* 0x00000000000579c3 */ /* 0x002e620000008800 */
[----:B------:R-:W-:Y:S01]  /*0290*/  UMOV UR4, 0x400 ;  /* 0x0000040000047882 */ /* 0x000fe20000000000 */
[----:B------:R-:W-:Y:S01]  /*02a0*/  UMOV UR6, 0x1 ;  /* 0x0000000100067882 */ /* 0x000fe20000000000 */
[----:B------:R-:W-:Y:S01]  /*02b0*/  UMOV UR7, 0x2 ;  /* 0x0000000200077882 */ /* 0x000fe20000000000 */
[----:B------:R-:W-:Y:S01]  /*02c0*/  ELECT P0, URZ, PT ;  /* 0x00000000003f782f */ /* 0x000fe20003800000 */
[----:B-1----:R-:W-:Y:S02]  /*02d0*/  ULEA UR8, UR5, UR4, 0x18 ;  /* 0x0000000405087291 */ /* 0x002fe4000f8ec03f */
[----:B------:R-:W-:-:S04]  /*02e0*/  UIADD3 UR4, -UR6, 0x100000, URZ ;  /* 0x0010000006047890 */ /* 0x000fc8000fffe13f */
[----:B------:R-:W-:Y:S02]  /*02f0*/  USHF.L.U32 UR5, UR4, 0xb, URZ ;  /* 0x0000000b04057899 */ /* 0x000fe4000800063f */
[----:B------:R-:W-:Y:S02]  /*0300*/  USHF.L.U32 UR4, UR4, 0x1, URZ ;  /* 0x0000000104047899 */ /* 0x000fe4000800063f */
[----:B------:R-:W-:-:S04]  /*0310*/  UIADD3 UR6, -UR7, 0x100000, URZ ;  /* 0x0010000007067890 */ /* 0x000fc8000fffe13f */
[----:B------:R-:W-:Y:S02]  /*0320*/  USHF.L.U32 UR7, UR6, 0xb, URZ ;  /* 0x0000000b06077899 */ /* 0x000fe4000800063f */
[----:B------:R-:W-:Y:S01]  /*0330*/  USHF.L.U32 UR6, UR6, 0x1, URZ ;  /* 0x0000000106067899 */ /* 0x000fe2000800063f */
[----:B------:R-:W1:Y:S03]  /*0340*/  FENCE.VIEW.ASYNC.S ;  /* 0x00000000000073c6 */ /* 0x000e660000000000 */
[----:B-1----:R4:W1:Y:S08]  /*0350*/  SYNCS.EXCH.64 URZ, [UR8+0x34830], UR4 ;  /* 0x03483004083f75b2 */ /* 0x0028700008000100 */
[----:B------:R4:W0:Y:S01]  /*0360*/  SYNCS.EXCH.64 URZ, [UR8+0x34840], UR6 ;  /* 0x03484006083f75b2 */ /* 0x0008220008000100 */
[----:B------:R4:W0:Y:S01]  /*0370*/  SYNCS.EXCH.64 URZ, [UR8+0x34838], UR4 ;  /* 0x03483804083f75b2 */ /* 0x0008220008000100 */
[----:B------:R4:W0:Y:S02]  /*0380*/  SYNCS.EXCH.64 URZ, [UR8+0x34848], UR6 ;  /* 0x03484806083f75b2 */ /* 0x0008240008000100 */
[----:B----4-:R-:W-:Y:S01]  /*0390*/  NOP ;  /* 0x0000000000007918 */ /* 0x010fe20000000000 */
.L_x_2:
[----:B------:R-:W4:Y:S01]  /*03a0*/  SHFL.IDX PT, R4, R2, RZ, 0x1f ;  /* 0x00001fff02047589 */ /* 0x000f2200000e0000 */
[----:B------:R-:W-:Y:S01]  /*03b0*/  NOP ;  /* 0x0000000000007918 */ /* 0x000fe20000000000 */
[----:B----4-:R-:W-:-:S13]  /*03c0*/  ISETP.NE.AND P0, PT, R4, RZ, PT ;  /* 0x000000ff0400720c */ /* 0x010fda0003f05270 */
        /* <DEDUP_REMOVED lines=19> */
.L_x_3:
[----:B------:R-:W4:Y:S01]  /*0500*/  SHFL.IDX PT, R4, R2, RZ, 0x1f ;  /* 0x00001fff02047589 */ /* 0x000f2200000e0000 */
[----:B------:R-:W-:Y:S01]  /*0510*/  NOP ;  /* 0x0000000000007918 */ /* 0x000fe20000000000 */
[----:B----4-:R-:W-:-:S13]  /*0520*/  ISETP.NE.AND P0, PT, R4, RZ, PT ;  /* 0x000000ff0400720c */ /* 0x010fda0003f05270 */
[----:B------:R-:W-:Y:S05]  /*0530*/  @P0 BRA `(.L_x_4) ;  /* 0x0000000000380947 */ /* 0x000fea0003800000 */
[----:B-1----:R-:W1:Y:S01]  /*0540*/  S2UR UR5, SR_CgaCtaId ;  /* 0x00000000000579c3 */ /* 0x002e620000008800 */
[----:B------:R-:W-:Y:S01]  /*0550*/  UMOV UR4, 0x400 ;  /* 0x0000040000047882 */ /* 0x000fe20000000000 */
[----:B------:R-:W-:Y:S01]  /*0560*/  UMOV UR7, 0x1 ;  /* 0x0000000100077882 */ /* 0x000fe20000000000 */
[----:B------:R-:W-:Y:S01]  /*0570*/  ELECT P0, URZ, PT ;  /* 0x00000000003f782f */ /* 0x000fe20003800000 */
[----:B-1----:R-:W-:Y:S02]  /*0580*/  ULEA UR6, UR5, UR4, 0x18 ;  /* 0x0000000405067291 */ /* 0x002fe4000f8ec03f */
[----:B------:R-:W-:-:S04]  /*0590*/  UIADD3 UR4, -UR7, 0x100000, URZ ;  /* 0x0010000007047890 */ /* 0x000fc8000fffe13f */
[----:B------:R-:W-:Y:S02]  /*05a0*/  USHF.L.U32 UR5, UR4, 0xb, URZ ;  /* 0x0000000b04057899 */ /* 0x000fe4000800063f */
[----:B------:R-:W-:Y:S01]  /*05b0*/  USHF.L.U32 UR4, UR4, 0x1, URZ ;  /* 0x0000000104047899 */ /* 0x000fe2000800063f */
[----:B------:R-:W1:Y:S11]  /*05c0*/  FENCE.VIEW.ASYNC.S ;  /* 0x00000000000073c6 */ /* 0x000e760000000000 */
[----:B-1----:R4:W1:Y:S01]  /*05d0*/  SYNCS.EXCH.64 URZ, [UR6+0x34870], UR4 ;  /* 0x03487004063f75b2 */ /* 0x0028620008000100 */
[----:B------:R4:W0:Y:S01]  /*05e0*/  SYNCS.EXCH.64 URZ, [UR6+0x34880], UR4 ;  /* 0x03488004063f75b2 */ /* 0x0008220008000100 */
[----:B------:R4:W0:Y:S01]  /*05f0*/  SYNCS.EXCH.64 URZ, [UR6+0x34878], UR4 ;  /* 0x03487804063f75b2 */ /* 0x0008220008000100 */
[----:B------:R4:W0:Y:S02]  /*0600*/  SYNCS.EXCH.64 URZ, [UR6+0x34888], UR4 ;  /* 0x03488804063f75b2 */ /* 0x0008240008000100 */
[----:B----4-:R-:W-:Y:S01]  /*0610*/  NOP ;  /* 0x0000000000007918 */ /* 0x010fe20000000000 */
.L_x_4:
        /* <DEDUP_REMOVED lines=22> */
.L_x_5:
        /* <DEDUP_REMOVED lines=22> */
.L_x_6:
[----:B0-----:R-:W-:Y:S01]  /*08e0*/  ISETP.NE.AND P0, PT, R3, RZ, PT ;  /* 0x000000ff0300720c */ /* 0x001fe20003f05270 */
[----:B------:R-:W-:Y:S01]  /*08f0*/  IMAD.MOV.U32 R3, RZ, RZ, 0x1 ;  /* 0x00000001ff037424 */ /* 0x000fe200078e00ff */
[----:B------:R-:W-:Y:S01]  /*0900*/  NOP ;  /* 0x0000000000007918 */ /* 0x000fe20000000000 */
[----:B------:R-:W-:-:S03]  /*0910*/  ULDC.64 UR60, c[0x0][0x208] ;  /* 0x00008200003c7ab9 */ /* 0x000fc60000000a00 */
[----:B------:R-:W-:-:S05]  /*0920*/  SEL R3, R3, 0x2, !P0 ;  /* 0x0000000203037807 */ /* 0x000fca0004000000 */
[----:B------:R0:W-:Y:S01]  /*0930*/  STL [R1+0x30], R3 ;  /* 0x0000300301007387 */ /* 0x0001e20000100800 */
[----:B-123--:R-:W-:Y:S06]  /*0940*/  BAR.SYNC.DEFER_BLOCKING 0x0 ;  /* 0x0000000000007b1d */ /* 0x00efec0000010000 */
[----:B------:R-:W-:Y:S05]  /*0950*/  @!P0 BRA `(.L_x_7) ;  /* 0x00000070008c8947 */ /* 0x000fea0003800000 */
.L_x_8:
[----:B------:R-:W-:-:S08]  /*0960*/  NOP ;  /* 0x0000000000007918 */ /* 0x000fd00000000000 */
[----:B------:R-:W1:Y:S02]  /*0970*/  USETMAXREG.TRY_ALLOC.CTAPOOL UP0, 0xf0 ;  /* 0x000000f0000079c8 */ /* 0x000e640008000600 */
[----:B-1----:R-:W-:-:S13]  /*0980*/  PLOP3.LUT P0, PT, PT, PT, UP0, 0x80, 0x0 ;  /* 0x000000000000781c */ /* 0x002fda0003f0f008 */
[----:B------:R-:W-:Y:S05]  /*0990*/  @!P0 BRA `(.L_x_8) ;  /* 0xfffffffc00f08947 */ /* 0x000fea000383ffff */
[----:B------:R-:W1:Y:S08]  /*09a0*/  S2UR UR4, SR_CTAID.X ;  /* 0x00000000000479c3 */ /* 0x000e700000002500 */
[----:B------:R-:W-:Y:S08]  /*09b0*/  BAR.ARV 0x8, 0x180 ;  /* 0x0206000000007b1d */ /* 0x000ff00000002000 */
[----:B------:R-:W1:Y:S02]  /*09c0*/  LDC R2, c[0x0][0xc34] ;  /* 0x00030d00ff027b82 */ /* 0x000e640000000800 */
[----:B-1----:R-:W-:-:S13]  /*09d0*/  ISETP.LE.AND P0, PT, R2, UR4, PT ;  /* 0x0000000402007c0c */ /* 0x002fda000bf03270 */
[----:B------:R-:W-:Y:S05]  /*09e0*/  @P0 EXIT ;  /* 0x000000000000094d */ /* 0x000fea0003800000 */
[----:B------:R-:W2:Y:S01]  /*09f0*/  LDL.LU R12, [R1+0x30] ;  /* 0x00003000010c7983 */ /* 0x000ea20000300800 */
[----:B------:R-:W-:Y:S01]  /*0a00*/  VIADD R0, R0, 0xffffff80 ;  /* 0xffffff8000007836 */ /* 0x000fe20000000000 */
[----:B------:R-:W-:Y:S01]  /*0a10*/  UMOV UR37, URZ ;  /* 0x0000003f00257c82 */ /* 0x000fe20008000000 */
[----:B------:R-:W-:Y:S01]  /*0a20*/  IMAD.U32 R19, RZ, RZ, UR4 ;  /* 0x00000004ff137e24 */ /* 0x000fe2000f8e00ff */
[----:B------:R-:W-:Y:S01]  /*0a30*/  UMOV UR36, URZ ;  /* 0x0000003f00247c82 */ /* 0x000fe20008000000 */
[----:B------:R-:W-:Y:S01]  /*0a40*/  IMAD.MOV.U32 R22, RZ, RZ, RZ ;  /* 0x000000ffff167224 */ /* 0x000fe200078e00ff */
[----:B0-----:R-:W-:-:S04]  /*0a50*/  SHF.R.S32.HI R3, RZ, 0x1f, R0 ;  /* 0x0000001fff037819 */ /* 0x001fc80000011400 */
[CC--:B------:R-:W-:Y:S02]  /*0a60*/  LEA.HI R2, R3.reuse, R0.reuse, RZ, 0x7 ;  /* 0x0000000003027211 */ /* 0x0c0fe400078f38ff */
[CC--:B------:R-:W-:Y:S02]  /*0a70*/  LEA.HI R4, R3.reuse, R0.reuse, RZ, 0x5 ;  /* 0x0000000003047211 */ /* 0x0c0fe400078f28ff */
[----:B------:R-:W-:Y:S02]  /*0a80*/  LOP3.LUT R5, R2, 0xffffff80, RZ, 0xc0, !PT ;  /* 0xffffff8002057812 */ /* 0x000fe400078ec0ff */
[CC--:B------:R-:W-:Y:S01]  /*0a90*/  LEA.HI R6, R3.reuse, R0.reuse, RZ, 0x4 ;  /* 0x0000000003067211 */ /* 0x0c0fe200078f20ff */
[----:B------:R-:W-:Y:S01]  /*0aa0*/  IMAD.SHL.U32 R4, R4, 0x20, RZ ;  /* 0x0000002004047824 */ /* 0x000fe200078e00ff */
[----:B------:R-:W-:Y:S01]  /*0ab0*/  LEA.HI R10, R3, R0, RZ, 0x2 ;  /* 0x00000000030a7211 */ /* 0x000fe200078f10ff */
[----:B------:R-:W-:Y:S01]  /*0ac0*/  IMAD.IADD R184, R0, 0x1, -R5 ;  /* 0x0000000100b87824 */ /* 0x000fe200078e0a05 */
[----:B------:R-:W-:-:S02]  /*0ad0*/  LOP3.LUT R7, R6, 0x3fffff0, RZ, 0xc0, !PT ;  /* 0x03fffff006077812 */ /* 0x000fc400078ec0ff */
[----:B------:R-:W-:Y:S02]  /*0ae0*/  SHF.R.S32.HI R9, RZ, 0x4, R6 ;  /* 0x00000004ff097819 */ /* 0x000fe40000011406 */
[----:B------:R-:W-:Y:S01]  /*0af0*/  SHF.R.S32.HI R5, RZ, 0x1f, R184 ;  /* 0x0000001fff057819 */ /* 0x000fe200000114b8 */
[----:B------:R-:W-:Y:S01]  /*0b00*/  IMAD.IADD R7, R0, 0x1, -R7 ;  /* 0x0000000100077824 */ /* 0x000fe200078e0a07 */
[----:B------:R-:W-:Y:S02]  /*0b10*/  LOP3.LUT R8, R4, 0xfffffc00, RZ, 0xc0, !PT ;  /* 0xfffffc0004087812 */ /* 0x000fe400078ec0ff */
[----:B------:R-:W-:Y:S02]  /*0b20*/  LEA.HI R4, R5, R184, RZ, 0x2 ;  /* 0x000000b805047211 */ /* 0x000fe400078f10ff */
[----:B------:R-:W-:Y:S01]  /*0b30*/  LEA.HI R6, R6, R9, RZ, 0x1 ;  /* 0x0000000906067211 */ /* 0x000fe200078f08ff */
[----:B------:R-:W-:Y:S01]  /*0b40*/  IMAD R7, R7, 0x40, R8 ;  /* 0x0000004007077824 */ /* 0x000fe200078e0208 */
[----:B------:R-:W-:-:S02]  /*0b50*/  SHF.R.S32.HI R8, RZ, 0x2, R4 ;  /* 0x00000002ff087819 */ /* 0x000fc40000011404 */
[----:B------:R-:W-:Y:S02]  /*0b60*/  SHF.R.S32.HI R11, RZ, 0x1f, R4 ;  /* 0x0000001fff0b7819 */ /* 0x000fe40000011404 */
[----:B------:R-:W-:Y:S02]  /*0b70*/  LEA.HI R23, R3, R0, RZ, 0x3 ;  /* 0x0000000003177211 */ /* 0x000fe400078f18ff */
[----:B------:R-:W-:Y:S02]  /*0b80*/  LOP3.LUT R6, R6, 0x1ffffffe, RZ, 0xc0, !PT ;  /* 0x1ffffffe06067812 */ /* 0x000fe400078ec0ff */
[----:B------:R-:W-:Y:S02]  /*0b90*/  LOP3.LUT R3, R10, 0xfffffffc, RZ, 0xc0, !PT ;  /* 0xfffffffc0a037812 */ /* 0x000fe400078ec0ff */
[----:B------:R-:W-:Y:S01]  /*0ba0*/  LEA.HI R11, R11, R8, RZ, 0x3 ;  /* 0x000000080b0b7211 */ /* 0x000fe200078f18ff */
[----:B------:R-:W-:Y:S01]  /*0bb0*/  IMAD.IADD R6, R9, 0x1, -R6 ;  /* 0x0000000109067824 */ /* 0x000fe200078e0a06 */
[----:B------:R-:W-:Y:S01]  /*0bc0*/  SHF.R.S32.HI R187, RZ, 0x7, R2 ;  /* 0x00000007ffbb7819 */ /* 0x000fe20000011402 */
[----:B------:R-:W-:Y:S01]  /*0bd0*/  IMAD.IADD R9, R0, 0x1, -R3 ;  /* 0x0000000100097824 */ /* 0x000fe200078e0a03 */
[----:B------:R-:W-:Y:S01]  /*0be0*/  LOP3.LUT R13, R23, 0xfffffff8, RZ, 0xc0, !PT ;  /* 0xfffffff8170d7812 */ /* 0x000fe200078ec0ff */
[----:B------:R-:W-:Y:S01]  /*0bf0*/  IMAD R190, R6, 0x8, R7 ;  /* 0x0000000806be7824 */ /* 0x000fe200078e0207 */
[----:B------:R-:W-:Y:S01]  /*0c00*/  LOP3.LUT R11, R11, 0xfffffff8, RZ, 0xc0, !PT ;  /* 0xfffffff80b0b7812 */ /* 0x000fe200078ec0ff */
[----:B------:R-:W-:Y:S01]  /*0c10*/  IMAD.MOV.U32 R6, RZ, RZ, -0x2 ;  /* 0xfffffffeff067424 */ /* 0x000fe200078e00ff */
[----:B------:R-:W-:Y:S01]  /*0c20*/  LEA.HI R5, R5, R184, RZ, 0x5 ;  /* 0x000000b805057211 */ /* 0x000fe200078f28ff */
[----:B------:R-:W-:Y:S01]  /*0c30*/  IMAD.IADD R18, R0, 0x1, -R13 ;  /* 0x0000000100127824 */ /* 0x000fe200078e0a0d */
[----:B------:R-:W-:Y:S01]  /*0c40*/  LEA.HI R2, R2, R187, RZ, 0x1 ;  /* 0x000000bb02027211 */ /* 0x000fe200078f08ff */
[----:B------:R-:W-:Y:S01]  /*0c50*/  IMAD.IADD R8, R8, 0x1, -R11 ;  /* 0x0000000108087824 */ /* 0x000fe200078e0a0b */
[----:B------:R-:W-:Y:S01]  /*0c60*/  LEA.HI R0, R9, R9, RZ, 0x1 ;  /* 0x0000000909007211 */ /* 0x000fe200078f08ff */
[----:B------:R-:W-:Y:S01]  /*0c70*/  IMAD.SHL.U32 R16, R18, 0x8, RZ ;  /* 0x0000000812107824 */ /* 0x000fe200078e00ff */
[----:B------:R-:W-:-:S02]  /*0c80*/  SHF.R.S32.HI R5, RZ, 0x5, R5 ;  /* 0x00000005ff057819 */ /* 0x000fc40000011405 */
[----:B------:R-:W-:Y:S01]  /*0c90*/  LOP3.LUT R2, R2, 0x3fffffe, RZ, 0xc0, !PT ;  /* 0x03fffffe02027812 */ /* 0x000fe200078ec0ff */
[----:B------:R-:W-:Y:S01]  /*0ca0*/  VIADD R17, R16, 0x40 ;  /* 0x0000004010117836 */ /* 0x000fe20000000000 */
[----:B------:R-:W-:Y:S01]  /*0cb0*/  LOP3.LUT R3, R4, 0x7ffffffc, RZ, 0xc0, !PT ;  /* 0x7ffffffc04037812 */ /* 0x000fe200078ec0ff */
[----:B------:R-:W-:Y:S01]  /*0cc0*/  IMAD R5, R5, 0x10, R8 ;  /* 0x0000001005057824 */ /* 0x000fe200078e0208 */
[----:B------:R-:W-:Y:S01]  /*0cd0*/  LOP3.LUT R0, R0, 0x1ffffffe, RZ, 0xc0, !PT ;  /* 0x1ffffffe00007812 */ /* 0x000fe200078ec0ff */
[----:B------:R-:W-:Y:S01]  /*0ce0*/  IMAD.IADD R2, R187, 0x1, -R2 ;  /* 0x00000001bb027824 */ /* 0x000fe200078e0a02 */
[----:B------:R-:W-:Y:S01]  /*0cf0*/  SHF.R.S32.HI R23, RZ, 0x3, R23 ;  /* 0x00000003ff177819 */ /* 0x000fe20000011417 */
[----:B------:R-:W-:Y:S01]  /*0d00*/  IMAD.IADD R3, R184, 0x1, -R3 ;  /* 0x00000001b8037824 */ /* 0x000fe200078e0a03 */
[----:B------:R-:W-:Y:S01]  /*0d10*/  SHF.R.S32.HI R192, RZ, 0x1f, R17 ;  /* 0x0000001fffc07819 */ /* 0x000fe20000011411 */
[----:B------:R-:W-:Y:S02]  /*0d20*/  IMAD.IADD R189, R9, 0x1, -R0 ;  /* 0x0000000109bd7824 */ /* 0x000fe400078e0a00 */
[----:B------:R-:W-:-:S02]  /*0d30*/  IMAD R188, R2, 0x40, R5 ;  /* 0x0000004002bc7824 */ /* 0x000fc400078e0205 */
[----:B------:R-:W-:Y:S02]  /*0d40*/  IMAD R191, R3, R6, 0x80 ;  /* 0x0000008003bf7424 */ /* 0x000fe400078e0206 */
[----:B------:R-:W-:Y:S01]  /*0d50*/  IMAD R189, R189, 0x8, R188 ;  /* 0x00000008bdbd7824 */ /* 0x000fe200078e02bc */
[----:B--2---:R-:W-:-:S07]  /*0d60*/  LOP3.LUT R2, R12, 0x1, RZ, 0xfc, !PT ;  /* 0x000000010c027812 */ /* 0x004fce00078efcff */
.L_x_37:
[----:B------:R-:W0:Y:S01]  /*0d70*/  SHFL.IDX PT, R0, R187, RZ, 0x1f ;  /* 0x00001fffbb007589 */ /* 0x000e2200000e0000 */
[----:B-1----:R-:W1:Y:S01]  /*0d80*/  S2UR UR4, SR_CgaCtaId ;  /* 0x00000000000479c3 */ /* 0x002e620000008800 */
[----:B------:R-:W-:Y:S01]  /*0d90*/  ULDC UR5, c[0x0][0xc38] ;  /* 0x00030e0000057ab9 */ /* 0x000fe20000000800 */
[----:B------:R-:W-:Y:S01]  /*0da0*/  R2UR UR11, R19 ;  /* 0x00000000130b72ca */ /* 0x000fe200000e0000 */
[----:B------:R-:W-:Y:S01]  /*0db0*/  ULDC.64 UR8, c[0x0][0x418] ;  /* 0x0001060000087ab9 */ /* 0x000fe20000000a00 */
[----:B------:R-:W-:Y:S02]  /*0dc0*/  UISETP.NE.AND UP1, UPT, UR5, 0x1, UPT ;  /* 0x000000010500788c */ /* 0x000fe4000bf25270 */
[----:B------:R-:W-:Y:S02]  /*0dd0*/  UISETP.NE.U32.AND UP0, UPT, UR8, URZ, UPT ;  /* 0x0000003f0800728c */ /* 0x000fe4000bf05070 */
[----:B---3-5:R-:W2:Y:S01]  /*0de0*/  LDC R88, c[0x0][0x2f0] ;  /* 0x0000bc00ff587b82 */ /* 0x028ea20000000800 */
[----:B------:R-:W-:Y:S01]  /*0df0*/  UMOV UR38, 0x400 ;  /* 0x0000040000267882 */ /* 0x000fe20000000000 */
[----:B------:R-:W-:Y:S01]  /*0e00*/  UISETP.NE.AND.EX UP0, UPT, UR9, URZ, UPT, UP0 ;  /* 0x0000003f0900728c */ /* 0x000fe2000bf05300 */
[----:B------:R-:W-:Y:S01]  /*0e10*/  ULDC UR5, c[0x0][0xc44] ;  /* 0x0003110000057ab9 */ /* 0x000fe20000000800 */
[----:B------:R-:W-:Y:S01]  /*0e20*/  ULDC UR6, c[0x0][0x424] ;  /* 0x0001090000067ab9 */ /* 0x000fe20000000800 */
[----:B------:R-:W-:-:S02]  /*0e30*/  UISETP.NE.AND UP2, UPT, UR5, 0x1, UPT ;  /* 0x000000010500788c */ /* 0x000fc4000bf45270 */
[----:B------:R-:W-:Y:S01]  /*0e40*/  USEL UR6, UR6, 0x1, UP0 ;  /* 0x0000000106067887 */ /* 0x000fe20008000000 */
[----:B------:R-:W-:Y:S01]  /*0e50*/  @UP1 ULDC UR10, c[0x0][0xc40] ;  /* 0x00031000000a1ab9 */ /* 0x000fe20000000800 */
[----:B------:R-:W-:Y:S01]  /*0e60*/  UMOV UR12, UR11 ;  /* 0x0000000b000c7c82 */ /* 0x000fe20008000000 */
[----:B0-----:R-:W-:Y:S01]  /*0e70*/  R2UR UR7, R0 ;  /* 0x00000000000772ca */ /* 0x001fe200000e0000 */
[----:B-1----:R-:W-:-:S03]  /*0e80*/  ULEA UR38, UR4, UR38, 0x18 ;  /* 0x0000002604267291 */ /* 0x002fc6000f8ec03f */
[----:B------:R-:W-:Y:S01]  /*0e90*/  @UP1 ULDC UR4, c[0x0][0xc3c] ;  /* 0x00030f0000041ab9 */ /* 0x000fe20000000800 */
[----:B------:R-:W-:Y:S02]  /*0ea0*/  UIADD3 UR9, UR38, 0x10400, URZ ;  /* 0x0001040026097890 */ /* 0x000fe4000fffe03f */
[----:B------:R-:W-:Y:S02]  /*0eb0*/  UIMAD.WIDE.U32 UR4, UR11, UR4, URZ ;  /* 0x000000040b0472a5 */ /* 0x000fe4000f8e003f */
[----:B------:R-:W-:Y:S01]  /*0ec0*/  ULOP3.LUT UP0, URZ, UR9, 0x3ff, URZ, 0xc0, !UPT ;  /* 0x000003ff093f7892 */ /* 0x000fe2000f80c03f */
[----:B--2---:R-:W-:Y:S01]  /*0ed0*/  IMAD R88, R88, UR6, RZ ;  /* 0x0000000658587c24 */ /* 0x004fe2000f8e02ff */
[----:B------:R-:W-:Y:S02]  /*0ee0*/  @UP1 USHF.R.U32.HI UR12, URZ, UR10, UR5 ;  /* 0x0000000a3f0c1299 */ /* 0x000fe40008011605 */
[----:B------:R-:W-:Y:S01]  /*0ef0*/  ULEA.HI UR8, UR7, UR7, URZ, 0x1 ;  /* 0x0000000707087291 */ /* 0x000fe2000f8f083f */
[----:B------:R-:W-:Y:S01]  /*0f00*/  VIADD R0, R88, 0x7f ;  /* 0x0000007f58007836 */ /* 0x000fe20000000000 */
[----:B------:R-:W-:-:S02]  /*0f10*/  PLOP3.LUT P0, PT, PT, PT, UP0, 0x80, 0x0 ;  /* 0x000000000000781c */ /* 0x000fc40003f0f008 */
[----:B------:R-:W-:Y:S01]  /*0f20*/  ULOP3.LUT UR8, UR8, 0x1e, URZ, 0xc0, !UPT ;  /* 0x0000001e08087892 */ /* 0x000fe2000f8ec03f */
[----:B------:R-:W-:Y:S01]  /*0f30*/  IMAD.U32 R186, RZ, RZ, UR12 ;  /* 0x0000000cffba7e24 */ /* 0x000fe2000f8e00ff */
[----:B------:R-:W-:Y:S01]  /*0f40*/  SHF.R.S32.HI R3, RZ, 0x1f, R0 ;  /* 0x0000001fff037819 */ /* 0x000fe20000011400 */
[----:B------:R-:W-:Y:S01]  /*0f50*/  UMOV UR39, UR12 ;  /* 0x0000000c00277c82 */ /* 0x000fe20008000000 */
[----:B------:R-:W-:Y:S02]  /*0f60*/  UIADD3 UR8, UR7, -UR8, URZ ;  /* 0x8000000807087290 */ /* 0x000fe4000fffe03f */
[----:B------:R-:W-:Y:S01]  /*0f70*/  LEA.HI R3, R3, R0, RZ, 0x7 ;  /* 0x0000000003037211 */ /* 0x000fe200078f38ff */
[----:B------:R-:W-:Y:S01]  /*0f80*/  @UP2 ULDC.64 UR6, c[0x0][0xc48] ;  /* 0x0003120000062ab9 */ /* 0x000fe20000000a00 */
[----:B------:R-:W-:Y:S02]  /*0f90*/  ULEA UR8, UR8, UR9, 0xd ;  /* 0x0000000908087291 */ /* 0x000fe4000f8e683f */
[----:B------:R-:W-:Y:S01]  /*0fa0*/  UIMAD.WIDE.U32 UR4, UR12, UR6, URZ ;  /* 0x000000060c0472a5 */ /* 0x000fe2000f8e003f */
[----:B------:R-:W-:Y:S01]  /*0fb0*/  SHF.R.S32.HI R193, RZ, 0x7, R3 ;  /* 0x00000007ffc17819 */ /* 0x000fe20000011403 */
[----:B------:R-:W-:-:S02]  /*0fc0*/  USHF.R.U32.HI UR8, URZ, 0x4, UR8 ;  /* 0x000000043f087899 */ /* 0x000fc40008011608 */
[----:B------:R-:W-:Y:S02]  /*0fd0*/  @UP2 USHF.R.U32.HI UR39, URZ, UR7, UR5 ;  /* 0x000000073f272299 */ /* 0x000fe40008011605 */
[----:B------:R-:W-:Y:S01]  /*0fe0*/  ULOP3.LUT UR40, UR8, 0x3fff, URZ, 0xc0, !UPT ;  /* 0x00003fff08287892 */ /* 0x000fe2000f8ec03f */
[----:B------:R-:W-:Y:S02]  /*0ff0*/  UMOV UR4, UR11 ;  /* 0x0000000b00047c82 */ /* 0x000fe40008000000 */
[----:B------:R-:W-:Y:S01]  /*1000*/  IMAD.U32 R185, RZ, RZ, UR4 ;  /* 0x00000004ffb97e24 */ /* 0x000fe2000f8e00ff */
[----:B------:R-:W-:Y:S08]  /*1010*/  @!P0 BRA `(.L_x_9) ;  /* 0x0000000000408947 */ /* 0x000ff00003800000 */
[----:B------:R-:W-:Y:S01]  /*1020*/  MOV R0, 0x0 ;  /* 0x0000000000007802 */ /* 0x000fe20000000f00 */
[----:B------:R-:W-:Y:S01]  /*1030*/  ULDC.64 UR4, c[0x4][0x118] ;  /* 0x0100460000047ab9 */ /* 0x000fe20000000a00 */
[----:B------:R-:W-:Y:S01]  /*1040*/  ULDC.64 UR6, c[0x4][0x98] ;  /* 0x0100260000067ab9 */ /* 0x000fe20000000a00 */
[----:B------:R-:W-:Y:S01]  /*1050*/  IMAD.U32 R4, RZ, RZ, UR4 ;  /* 0x00000004ff047e24 */ /* 0x000fe2000f8e00ff */
[----:B------:R0:W1:Y:S01]  /*1060*/  LDC.64 R14, c[0x4][R0] ;  /* 0x01000000000e7b82 */ /* 0x0000620000000a00 */
[----:B------:R-:W-:Y:S01]  /*1070*/  IMAD.U32 R5, RZ, RZ, UR5 ;  /* 0x00000005ff057e24 */ /* 0x000fe2000f8e00ff */
[----:B------:R-:W-:Y:S01]  /*1080*/  ULDC.64 UR4, c[0x4][0x120] ;  /* 0x0100480000047ab9 */ /* 0x000fe20000000a00 */
[----:B------:R-:W-:Y:S02]  /*1090*/  IMAD.U32 R10, RZ, RZ, UR6 ;  /* 0x00000006ff0a7e24 */ /* 0x000fe4000f8e00ff */
[----:B------:R-:W-:Y:S02]  /*10a0*/  IMAD.U32 R6, RZ, RZ, UR4 ;  /* 0x00000004ff067e24 */ /* 0x000fe4000f8e00ff */
[----:B------:R-:W-:-:S02]  /*10b0*/  IMAD.U32 R7, RZ, RZ, UR5 ;  /* 0x00000005ff077e24 */ /* 0x000fc4000f8e00ff */
[----:B------:R-:W-:Y:S02]  /*10c0*/  IMAD.U32 R11, RZ, RZ, UR7 ;  /* 0x00000007ff0b7e24 */ /* 0x000fe4000f8e00ff */
[----:B------:R-:W-:Y:S02]  /*10d0*/  IMAD.MOV.U32 R8, RZ, RZ, 0x70 ;  /* 0x00000070ff087424 */ /* 0x000fe400078e00ff */
[----:B------:R-:W-:Y:S02]  /*10e0*/  IMAD.MOV.U32 R12, RZ, RZ, 0x1 ;  /* 0x00000001ff0c7424 */ /* 0x000fe400078e00ff */
[----:B0-----:R-:W-:-:S07]  /*10f0*/  IMAD.MOV.U32 R13, RZ, RZ, RZ ;  /* 0x000000ffff0d7224 */ /* 0x001fce00078e00ff */
[----:B------:R-:W-:-:S07]  /*1100*/  LEPC R20, `(.L_x_9) ;  /* 0x000000001014794e */ /* 0x000fce0000000000 */
[----:B-1----:R-:W-:Y:S05]  /*1110*/  CALL.ABS.NOINC R14 ;  /* 0x000000000e007343 */ /* 0x002fea0003c00000 */
.L_x_9:
[----:B------:R-:W-:Y:S02]  /*1120*/  LOP3.LUT R0, R22, 0x1, RZ, 0xc0, !PT ;  /* 0x0000000116007812 */ /* 0x000fe400078ec0ff */
[----:B------:R-:W-:Y:S02]  /*1130*/  ISETP.NE.AND P0, PT, R2, 0x3, PT ;  /* 0x000000030200780c */ /* 0x000fe40003f05270 */
[----:B------:R-:W-:-:S04]  /*1140*/  SHF.L.U32 R0, R0, 0x1f, RZ ;  /* 0x0000001f00007819 */ /* 0x000fc800000006ff */
[----:B------:R-:W0:Y:S02]  /*1150*/  SYNCS.PHASECHK.TRANS64.TRYWAIT P1, [UR38+0x34800], R0 ;  /* 0x03480000ff0075a7 */ /* 0x000e240008020166 */
[----:B0-----:R-:W-:Y:S05]  /*1160*/  @!P1 BRA `(.L_x_10) ;  /* 0x000000ac00409947 */ /* 0x001fea0003800000 */
.L_x_127:
[----:B------:R-:W-:Y:S05]  /*1170*/  @!P0 BRA `(.L_x_11) ;  /* 0x0000000000048947 */ /* 0x000fea0003800000 */
[----:B------:R-:W-:Y:S01]  /*1180*/  BPT.TRAP 0x1 ;  /* 0x000000040000795c */ /* 0x000fe20000300000 */
.L_x_11:
[----:B------:R-:W-:Y:S02]  /*1190*/  IMAD.U32 R6, RZ, RZ, UR36 ;  /* 0x00000024ff067e24 */ /* 0x000fe4000f8e00ff */
[----:B0-----:R-:W-:-:S03]  /*11a0*/  IMAD.U32 R3, RZ, RZ, UR37 ;  /* 0x00000025ff037e24 */ /* 0x001fc6000f8e00ff */
[----:B------:R-:W-:Y:S02]  /*11b0*/  LEA R6, R6, UR38, 0x3 ;  /* 0x0000002606067c11 */ /* 0x000fe4000f8e18ff */
[----:B------:R-:W-:-:S04]  /*11c0*/  SHF.L.U32 R3, R3, 0x1f, RZ ;  /* 0x0000001f03037819 */ /* 0x000fc800000006ff */
[----:B------:R0:W1:Y:S01]  /*11d0*/  SYNCS.PHASECHK.TRANS64.TRYWAIT P2, [R6+URZ+0x34830], R3 ;  /* 0x03483003060075a7 */ /* 0x000062000804017f */
[----:B------:R-:W-:Y:S05]  /*11e0*/  @!P0 BRA `(.L_x_12) ;  /* 0x0000000000048947 */ /* 0x000fea0003800000 */
[----:B------:R-:W-:Y:S01]  /*11f0*/  BPT.TRAP 0x1 ;  /* 0x000000040000795c */ /* 0x000fe20000300000 */
.L_x_12:
[----:B------:R-:W2:Y:S01]  /*1200*/  S2R R0, SR_TID.X ;  /* 0x0000000000007919 */ /* 0x000ea20000002100 */
[----:B------:R-:W-:Y:S01]  /*1210*/  IMAD.MOV.U32 R151, RZ, RZ, RZ ;  /* 0x000000ffff977224 */ /* 0x000fe200078e00ff */
[----:B--2---:R-:W-:-:S04]  /*1220*/  LOP3.LUT R0, R0, 0x7f, RZ, 0xc0, !PT ;  /* 0x0000007f00007812 */ /* 0x004fc800078ec0ff */
[----:B------:R-:W-:Y:S01]  /*1230*/  ISETP.NE.AND P1, PT, R0, RZ, PT ;  /* 0x000000ff0000720c */ /* 0x000fe20003f25270 */
[----:B-1----:R-:W-:-:S12]  /*1240*/  @P2 BRA `(.L_x_13) ;  /* 0x0000000000082947 */ /* 0x002fd80003800000 */
[----:B------:R-:W1:Y:S02]  /*1250*/  SYNCS.PHASECHK.TRANS64.TRYWAIT P2, [R6+URZ+0x34830], R3 ;  /* 0x03483003060075a7 */ /* 0x000e64000804017f */
[----:B-1----:R-:W-:Y:S05]  /*1260*/  @!P2 BRA `(.L_x_14) ;  /* 0x000000ac0018a947 */ /* 0x002fea0003800000 */
.L_x_13:
[----:B------:R-:W-:Y:S05]  /*1270*/  WARPSYNC.ALL ;  /* 0x0000000000007948 */ /* 0x000fea0003800000 */
[----:B------:R-:W-:Y:S01]  /*1280*/  UIADD3 UR38, UR38, 0x1c400, URZ ;  /* 0x0001c40026267890 */ /* 0x000fe2000fffe03f */
[----:B------:R-:W-:Y:S01]  /*1290*/  WARPGROUP.ARRIVE ;  /* 0x00000000000079c5 */ /* 0x000fe20000000000 */
[----:B------:R-:W-:Y:S01]  /*12a0*/  ULOP3.LUT UR5, UR40, 0x10000, URZ, 0xfc, !UPT ;  /* 0x0001000028057892 */ /* 0x000fe2000f8efc3f */
[----:B------:R-:W-:Y:S01]  /*12b0*/  IMAD.IADD R0, R191, 0x1, R88 ;  /* 0x00000001bf007824 */ /* 0x000fe200078e0258 */
[----:B------:R-:W-:Y:S01]  /*12c0*/  USHF.R.U32.HI UR38, URZ, 0x4, UR38 ;  /* 0x000000043f267899 */ /* 0x000fe20008011626 */
[----:B------:R-:W-:Y:S01]  /*12d0*/  P2R R89, PR, RZ, 0x2 ;  /* 0x00000002ff597803 */ /* 0x000fe20000000000 */
[----:B------:R-:W-:Y:S01]  /*12e0*/  UMOV UR9, 0x40000040 ;  /* 0x4000004000097882 */ /* 0x000fe20000000000 */
[----:B------:R-:W-:Y:S01]  /*12f0*/  UMOV UR11, 0x40000040 ;  /* 0x40000040000b7882 */ /* 0x000fe20000000000 */
[----:B------:R-:W-:Y:S01]  /*1300*/  ULOP3.LUT UR38, UR38, 0x3fff, URZ, 0xc0, !UPT ;  /* 0x00003fff26267892 */ /* 0x000fe2000f8ec03f */
[----:B------:R-:W-:Y:S01]  /*1310*/  IMAD.U32 R5, RZ, RZ, UR9 ;  /* 0x00000009ff057e24 */ /* 0x000fe2000f8e00ff */
[----:B------:R-:W-:Y:S01]  /*1320*/  UMOV UR8, UR5 ;  /* 0x0000000500087c82 */ /* 0x000fe20008000000 */
[----:B------:R-:W-:Y:S01]  /*1330*/  UIADD3 UR56, UR5, 0x2, URZ ;  /* 0x0000000205387890 */ /* 0x000fe2000fffe03f */
[----:B------:R-:W-:Y:S01]  /*1340*/  IMAD.U32 R4, RZ, RZ, UR8 ;  /* 0x00000008ff047e24 */ /* 0x000fe2000f8e00ff */
[----:B------:R-:W-:Y:S01]  /*1350*/  ULOP3.LUT UR38, UR38, 0x10000, URZ, 0xfc, !UPT ;  /* 0x0001000026267892 */ /* 0x000fe2000f8efc3f */
[----:B------:R-:W-:Y:S01]  /*1360*/  IMAD R7, R193, -0x80, R0 ;  /* 0xffffff80c1077824 */ /* 0x000fe200078e0200 */
[----:B------:R-:W-:Y:S01]  /*1370*/  UMOV UR57, 0x40000040 ;  /* 0x4000004000397882 */ /* 0x000fe20000000000 */
[----:B------:R-:W-:Y:S01]  /*1380*/  UMOV UR59, 0x40000040 ;  /* 0x40000040003b7882 */ /* 0x000fe20000000000 */
[----:B------:R-:W-:Y:S01]  /*1390*/  UIMAD UR4, UR36, 0xc00, UR38 ;  /* 0x00000c00240478a4 */ /* 0x000fe2000f8e0226 */
[----:B------:R-:W-:Y:S01]  /*13a0*/  P2R R91, PR, RZ, 0x1 ;  /* 0x00000001ff5b7803 */ /* 0x000fe20000000000 */
[----:B------:R-:W-:Y:S01]  /*13b0*/  UIADD3 UR52, UR5, 0x4, URZ ;  /* 0x0000000405347890 */ /* 0x000fe2000fffe03f */
[C---:B------:R-:W-:Y:S01]  /*13c0*/  ISETP.GT.AND P4, PT, R7.reuse, RZ, PT ;  /* 0x000000ff0700720c */ /* 0x040fe20003f84270 */
[----:B------:R-:W-:Y:S01]  /*13d0*/  UIADD3 UR58, UR4, 0x2, URZ ;  /* 0x00000002043a7890 */ /* 0x000fe2000fffe03f */
[C---:B------:R-:W-:Y:S01]  /*13e0*/  ISETP.GT.AND P3, PT, R7.reuse, 0x1, PT ;  /* 0x000000010700780c */ /* 0x040fe20003f64270 */
[----:B------:R-:W-:Y:S01]  /*13f0*/  UIADD3 UR54, UR4, 0x4, URZ ;  /* 0x0000000404367890 */ /* 0x000fe2000fffe03f */
[C---:B------:R-:W-:Y:S01]  /*1400*/  ISETP.GT.AND P2, PT, R7.reuse, 0x8, PT ;  /* 0x000000080700780c */ /* 0x040fe20003f44270 */
[----:B------:R-:W-:Y:S01]  /*1410*/  UMOV UR10, UR4 ;  /* 0x00000004000a7c82 */ /* 0x000fe20008000000 */
[----:B------:R-:W-:Y:S01]  /*1420*/  UMOV UR53, 0x40000040 ;  /* 0x4000004000357882 */ /* 0x000fe20000000000 */
[----:B------:R-:W-:Y:S01]  /*1430*/  HGMMA.64x128x16.F32.BF16 R24, gdesc[UR8], RZ, !UPT, gsb0 ;  /* 0x01e00000081879f0 */ /* 0x000fe2000c0018ff */
[----:B------:R-:W-:Y:S01]  /*1440*/  UMOV UR55, 0x40000040 ;  /* 0x4000004000377882 */ /* 0x000fe20000000000 */
[----:B------:R-:W-:Y:S01]  /*1450*/  UIADD3 UR8, UR5, 0x6, URZ ;  /* 0x0000000605087890 */ /* 0x000fe2000fffe03f */
[C---:B------:R-:W-:Y:S01]  /*1460*/  ISETP.GT.AND P6, PT, R7.reuse, 0x9, PT ;  /* 0x000000090700780c */ /* 0x040fe20003fc4270 */
[----:B------:R-:W-:Y:S01]  /*1470*/  UIADD3 UR10, UR4, 0x6, URZ ;  /* 0x00000006040a7890 */ /* 0x000fe2000fffe03f */
[C---:B------:R-:W-:Y:S01]  /*1480*/  ISETP.GT.AND P5, PT, R7.reuse, 0x10, PT ;  /* 0x000000100700780c */ /* 0x040fe20003fa4270 */
[----:B------:R-:W-:Y:S01]  /*1490*/  UMOV UR9, 0x40000040 ;  /* 0x4000004000097882 */ /* 0x000fe20000000000 */
[----:B------:R-:W-:Y:S01]  /*14a0*/  UMOV UR11, 0x40000040 ;  /* 0x40000040000b7882 */ /* 0x000fe20000000000 */
[----:B------:R-:W-:Y:S01]  /*14b0*/  UIADD3 UR12, UR5, 0x400, URZ ;  /* 0x00000400050c7890 */ /* 0x000fe2000fffe03f */
[C---:B------:R-:W-:Y:S01]  /*14c0*/  ISETP.GT.AND P1, PT, R7.reuse, 0x59, PT ;  /* 0x000000590700780c */ /* 0x040fe20003f24270 */
[----:B------:R-:W-:Y:S01]  /*14d0*/  UIADD3 UR14, UR4, 0x400, URZ ;  /* 0x00000400040e7890 */ /* 0x000fe2000fffe03f */
[----:B------:R-:W-:Y:S01]  /*14e0*/  ISETP.GT.AND P0, PT, R7, 0x60, PT ;  /* 0x000000600700780c */ /* 0x000fe20003f04270 */
[----:B------:R-:W-:Y:S01]  /*14f0*/  UMOV UR13, 0x40000040 ;  /* 0x40000040000d7882 */ /* 0x000fe20000000000 */
[----:B------:R-:W-:Y:S01]  /*1500*/  UMOV UR15, 0x40000040 ;  /* 0x40000040000f7882 */ /* 0x000fe20000000000 */
[----:B------:R-:W-:Y:S01]  /*1510*/  UIADD3 UR16, UR5, 0x402, URZ ;  /* 0x0000040205107890 */ /* 0x000fe2000fffe03f */
[--C-:B------:R-:W-:Y:S01]  /*1520*/  IMAD.MOV.U32 R150, RZ, RZ, R151.reuse ;  /* 0x000000ffff967224 */ /* 0x100fe200078e0097 */
[----:B------:R-:W-:Y:S01]  /*1530*/  UIADD3 UR18, UR4, 0x402, URZ ;  /* 0x0000040204127890 */ /* 0x000fe2000fffe03f */
[--C-:B------:R-:W-:Y:S01]  /*1540*/  IMAD.MOV.U32 R149, RZ, RZ, R151.reuse ;  /* 0x000000ffff957224 */ /* 0x100fe200078e0097 */
        /* <DEDUP_REMOVED lines=38> */
[----:B------:R-:W-:Y:S01]  /*17b0*/  ULDC UR4, c[0x0][0x988] ;  /* 0x0002620000047ab9 */ /* 0x000fe20000000800 */
[----:B------:R-:W-:-:S02]  /*17c0*/  IMAD.MOV.U32 R136, RZ, RZ, R151 ;  /* 0x000000ffff887224 */ /* 0x000fc400078e0097 */
[--C-:B------:R-:W-:Y:S02]  /*17d0*/  IMAD.MOV.U32 R135, RZ, RZ, R151.reuse ;  /* 0x000000ffff877224 */ /* 0x100fe400078e0097 */
[--C-:B------:R-:W-:Y:S02]  /*17e0*/  IMAD.MOV.U32 R133, RZ, RZ, R151.reuse ;  /* 0x000000ffff857224 */ /* 0x100fe400078e0097 */
[--C-:B------:R-:W-:Y:S02]  /*17f0*/  IMAD.MOV.U32 R131, RZ, RZ, R151.reuse ;  /* 0x000000ffff837224 */ /* 0x100fe400078e0097 */
[--C-:B------:R-:W-:Y:S02]  /*1800*/  IMAD.MOV.U32 R129, RZ, RZ, R151.reuse ;  /* 0x000000ffff817224 */ /* 0x100fe400078e0097 */
[--C-:B------:R-:W-:Y:S02]  /*1810*/  IMAD.MOV.U32 R127, RZ, RZ, R151.reuse ;  /* 0x000000ffff7f7224 */ /* 0x100fe400078e0097 */
        /* <DEDUP_REMOVED lines=16> */
[----:B------:R-:W-:Y:S01]  /*1920*/  IMAD.MOV.U32 R93, RZ, RZ, R151 ;  /* 0x000000ffff5d7224 */ /* 0x000fe200078e0097 */
[----:B------:R-:W-:Y:S02]  /*1930*/  WARPGROUP.DEPBAR.LE gsb0, 0x0 ;  /* 0x00008000000079c5 */ /* 0x000fe40000010000 */
[----:B------:R-:W-:-:S06]  /*1940*/  WARPGROUP.ARRIVE ;  /* 0x00000000000079c5 */ /* 0x000fcc0000000000 */
[----:B------:R-:W-:Y:S03]  /*1950*/  HGMMA.64x128x16.F32.BF16 R24, gdesc[UR56], R24, gsb0 ;  /* 0x01e00000381879f0 */ /* 0x000fe60008001818 */
[----:B------:R-:W-:Y:S02]  /*1960*/  WARPGROUP.DEPBAR.LE gsb0, 0x0 ;  /* 0x00008000000079c5 */ /* 0x000fe40000010000 */
[----:B------:R-:W-:-:S07]  /*1970*/  WARPGROUP.ARRIVE ;  /* 0x00000000000079c5 */ /* 0x000fce0000000000 */
        /* <DEDUP_REMOVED lines=29> */
[----:B------:R-:W-:Y:S02]  /*1b50*/  FSEL R10, R24, -INF , P4 ;  /* 0xff800000180a7808 */ /* 0x000fe40002000000 */
[----:B------:R-:W-:Y:S02]  /*1b60*/  FSEL R25, R25, -INF , P3 ;  /* 0xff80000019197808 */ /* 0x000fe40001800000 */
[----:B------:R-:W-:Y:S02]  /*1b70*/  FSEL R90, R28, -INF , P2 ;  /* 0xff8000001c5a7808 */ /* 0x000fe40001000000 */
[----:B01----:R-:W-:-:S02]  /*1b80*/  FMNMX.FTZ R3, R10, R25, !PT ;  /* 0x000000190a037209 */ /* 0x003fc40007810000 */
[----:B------:R-:W-:Y:S02]  /*1b90*/  FSEL R92, R29, -INF , P6 ;  /* 0xff8000001d5c7808 */ /* 0x000fe40003000000 */
[----:B------:R-:W-:Y:S02]  /*1ba0*/  FMNMX.FTZ R3, R90, R3, !PT ;  /* 0x000000035a037209 */ /* 0x000fe40007810000 */
[----:B------:R-:W-:Y:S02]  /*1bb0*/  FSEL R26, R26, -INF , P4 ;  /* 0xff8000001a1a7808 */ /* 0x000fe40002000000 */
[----:B------:R-:W-:Y:S02]  /*1bc0*/  ISETP.GT.AND P4, PT, R7, 0x11, PT ;  /* 0x000000110700780c */ /* 0x000fe40003f84270 */
[----:B------:R-:W-:Y:S02]  /*1bd0*/  FSEL R94, R32, -INF , P5 ;  /* 0xff800000205e7808 */ /* 0x000fe40002800000 */
[----:B------:R-:W-:-:S02]  /*1be0*/  FMNMX.FTZ R3, R92, R3, !PT ;  /* 0x000000035c037209 */ /* 0x000fc40007810000 */
[----:B------:R-:W-:Y:S02]  /*1bf0*/  FSEL R27, R27, -INF , P3 ;  /* 0xff8000001b1b7808 */ /* 0x000fe40001800000 */
[----:B------:R-:W-:Y:S02]  /*1c00*/  ISETP.GT.AND P3, PT, R7, 0x18, PT ;  /* 0x000000180700780c */ /* 0x000fe40003f64270 */
[----:B------:R-:W-:Y:S02]  /*1c10*/  FSEL R96, R33, -INF , P4 ;  /* 0xff80000021607808 */ /* 0x000fe40002000000 */
[----:B------:R-:W-:Y:S02]  /*1c20*/  FMNMX.FTZ R3, R94, R3, !PT ;  /* 0x000000035e037209 */ /* 0x000fe40007810000 */
[----:B------:R-:W-:Y:S02]  /*1c30*/  FSEL R30, R30, -INF , P2 ;  /* 0xff8000001e1e7808 */ /* 0x000fe40001000000 */
[----:B------:R-:W-:-:S02]  /*1c40*/  ISETP.GT.AND P2, PT, R7, 0x19, PT ;  /* 0x000000190700780c */ /* 0x000fc40003f44270 */
        /* <DEDUP_REMOVED lines=63> */
[----:B------:R-:W-:Y:S02]  /*2040*/  FMNMX.FTZ R3, R122, R3, !PT ;  /* 0x000000037a037209 */ /* 0x000fe40007810000 */
[----:B------:R-:W-:Y:S02]  /*2050*/  FSEL R124, R69, -INF , P1 ;  /* 0xff800000457c7808 */ /* 0x000fe40000800000 */
[----:B------:R-:W-:-:S02]  /*2060*/  FMNMX.FTZ R3, R68, R3, !PT ;  /* 0x0000000344037209 */ /* 0x000fc40007810000 */
[C---:B------:R-:W-:Y:S02]  /*2070*/  ISETP.GT.AND P1, PT, R7.reuse, 0x61, PT ;  /* 0x000000610700780c */ /* 0x040fe40003f24270 */
[----:B------:R-:W-:Y:S02]  /*2080*/  FSEL R72, R72, -INF , P0 ;  /* 0xff80000048487808 */ /* 0x000fe40000000000 */
[----:B------:R-:W-:Y:S02]  /*2090*/  FMNMX.FTZ R3, R124, R3, !PT ;  /* 0x000000037c037209 */ /* 0x000fe40007810000 */
        /* <DEDUP_REMOVED lines=8> */
[----:B------:R-:W-:-:S02]  /*2120*/  FSEL R128, R77, -INF , P2 ;  /* 0xff8000004d807808 */ /* 0x000fc40001000000 */
[----:B------:R-:W-:Y:S02]  /*2130*/  FMNMX.FTZ R3, R76, R3, !PT ;  /* 0x000000034c037209 */ /* 0x000fe40007810000 */
[C---:B------:R-:W-:Y:S02]  /*2140*/  ISETP.GT.AND P3, PT, R7.reuse, 0x70, PT ;  /* 0x000000700700780c */ /* 0x040fe40003f64270 */
[----:B------:R-:W-:Y:S02]  /*2150*/  FSEL R66, R66, -INF , P4 ;  /* 0xff80000042427808 */ /* 0x000fe40002000000 */
[----:B------:R-:W-:Y:S02]  /*2160*/  FSEL R130, R80, -INF , P3 ;  /* 0xff80000050827808 */ /* 0x000fe40001800000 */
[----:B------:R-:W-:Y:S02]  /*2170*/  FMNMX.FTZ R3, R128, R3, !PT ;  /* 0x0000000380037209 */ /* 0x000fe40007810000 */
[----:B------:R-:W-:-:S02]  /*2180*/  ISETP.GT.AND P4, PT, R7, 0x71, PT ;  /* 0x000000710700780c */ /* 0x000fc40003f84270 */
[----:B------:R-:W-:Y:S02]  /*2190*/  FSEL R40, R63, -INF , P5 ;  /* 0xff8000003f287808 */ /* 0x000fe40002800000 */
[----:B------:R-:W-:Y:S02]  /*21a0*/  FSEL R132, R81, -INF , P4 ;  /* 0xff80000051847808 */ /* 0x000fe40002000000 */
[----:B------:R-:W-:Y:S02]  /*21b0*/  FMNMX.FTZ R3, R130, R3, !PT ;  /* 0x0000000382037209 */ /* 0x000fe40007810000 */
[----:B------:R-:W-:Y:S02]  /*21c0*/  ISETP.GT.AND P5, PT, R7, 0x78, PT ;  /* 0x000000780700780c */ /* 0x000fe40003fa4270 */
[----:B------:R-:W-:Y:S02]  /*21d0*/  FSEL R62, R62, -INF , P6 ;  /* 0xff8000003e3e7808 */ /* 0x000fe40003000000 */
[----:B------:R-:W-:-:S02]  /*21e0*/  FSEL R84, R84, -INF , P5 ;  /* 0xff80000054547808 */ /* 0x000fc40002800000 */
[----:B------:R-:W-:Y:S02]  /*21f0*/  FMNMX.FTZ R3, R132, R3, !PT ;  /* 0x0000000384037209 */ /* 0x000fe40007810000 */
[----:B------:R-:W-:Y:S02]  /*2200*/  ISETP.GT.AND P6, PT, R7, 0x79, PT ;  /* 0x000000790700780c */ /* 0x000fe40003fc4270 */
[----:B------:R-:W-:Y:S02]  /*2210*/  FMNMX.FTZ R3, R84, R3, !PT ;  /* 0x0000000354037209 */ /* 0x000fe40007810000 */
[----:B------:R-:W-:Y:S02]  /*2220*/  FSEL R134, R85, -INF , P6 ;  /* 0xff80000055867808 */ /* 0x000fe40003000000 */
[----:B------:R-:W-:Y:S02]  /*2230*/  P2R R15, PR, RZ, 0x4 ;  /* 0x00000004ff0f7803 */ /* 0x000fe40000000000 */
[----:B------:R-:W-:Y:S01]  /*2240*/  FMNMX.FTZ R9, R134, R3, !PT ;  /* 0x0000000386097209 */ /* 0x000fe20007810000 */
[----:B------:R-:W-:Y:S01]  /*2250*/  IMAD.U32 R3, RZ, RZ, UR4 ;  /* 0x00000004ff037e24 */ /* 0x000fe2000f8e00ff */
[----:B------:R-:W-:-:S02]  /*2260*/  P2R R21, PR, RZ, 0x1 ;  /* 0x00000001ff157803 */ /* 0x000fc40000000000 */
[----:B------:R-:W-:Y:S01]  /*2270*/  ISETP.GT.AND P0, PT, R7, 0x59, PT ;  /* 0x000000590700780c */ /* 0x000fe20003f04270 */
[----:B------:R-:W0:Y:S01]  /*2280*/  SHFL.BFLY PT, R0, R9, 0x2, 0x1f ;  /* 0x0c401f0009007f89 */ /* 0x000e2200000e0000 */
[----:B------:R-:W-:Y:S02]  /*2290*/  P2R R29, PR, RZ, 0x2 ;  /* 0x00000002ff1d7803 */ /* 0x000fe40000000000 */
[----:B------:R-:W-:Y:S02]  /*22a0*/  FSEL R48, R71, -INF , P0 ;  /* 0xff80000047307808 */ /* 0x000fe40000000000 */
[----:B------:R-:W-:Y:S02]  /*22b0*/  ISETP.NE.AND P0, PT, R21, RZ, PT ;  /* 0x000000ff1500720c */ /* 0x000fe40003f05270 */
[----:B------:R-:W-:Y:S02]  /*22c0*/  ISETP.GT.AND P1, PT, R7, 0x60, PT ;  /* 0x000000600700780c */ /* 0x000fe40003f24270 */
[----:B------:R-:W-:-:S02]  /*22d0*/  FSEL R78, R78, -INF , P0 ;  /* 0xff8000004e4e7808 */ /* 0x000fc40000000000 */
[----:B------:R-:W-:Y:S02]  /*22e0*/  FSEL R74, R74, -INF , P1 ;  /* 0xff8000004a4a7808 */ /* 0x000fe40000800000 */
[----:B------:R-:W-:Y:S02]  /*22f0*/  ISETP.NE.AND P1, PT, R29, RZ, PT ;  /* 0x000000ff1d00720c */ /* 0x000fe40003f25270 */
[----:B------:R-:W-:Y:S02]  /*2300*/  FSEL R82, R82, -INF , P3 ;  /* 0xff80000052527808 */ /* 0x000fe40001800000 */
[----:B------:R-:W-:Y:S02]  /*2310*/  FSEL R52, R75, -INF , P1 ;  /* 0xff8000004b347808 */ /* 0x000fe40000800000 */
[----:B------:R-:W-:Y:S02]  /*2320*/  FSEL R86, R86, -INF , P5 ;  /* 0xff80000056567808 */ /* 0x000fe40002800000 */
[----:B------:R-:W-:Y:S01]  /*2330*/  ISETP.NE.AND P1, PT, R89, RZ, PT ;  /* 0x000000ff5900720c */ /* 0x000fe20003f25270 */
[--C-:B------:R-:W-:Y:S01]  /*2340*/  IMAD.MOV.U32 R89, RZ, RZ, R151.reuse ;  /* 0x000000ffff597224 */ /* 0x100fe200078e0097 */
[----:B------:R-:W-:Y:S01]  /*2350*/  ISETP.NE.AND P0, PT, R91, RZ, PT ;  /* 0x000000ff5b00720c */ /* 0x000fe20003f05270 */
[----:B------:R-:W-:Y:S01]  /*2360*/  IMAD.MOV.U32 R91, RZ, RZ, R151 ;  /* 0x000000ffff5b7224 */ /* 0x000fe200078e0097 */
[----:B0-----:R-:W-:-:S05]  /*2370*/  FMNMX.FTZ R11, R9, R0, !PT ;  /* 0x00000000090b7209 */ /* 0x001fca0007810000 */
[----:B------:R-:W0:Y:S04]  /*2380*/  SHFL.BFLY PT, R0, R11, 0x1, 0x1f ;  /* 0x0c201f000b007f89 */ /* 0x000e2800000e0000 */
[----:B------:R-:W-:-:S05]  /*2390*/  @!P1 VIADD R6, R6, 0x34840 ;  /* 0x0003484006069836 */ /* 0x000fca0000000000 */
[----:B------:R-:W-:-:S04]  /*23a0*/  @!P1 PRMT R6, RZ, 0x654, R6 ;  /* 0x00000654ff069816 */ /* 0x000fc80000000006 */
[----:B------:R1:W-:Y:S01]  /*23b0*/  @!P1 SYNCS.ARRIVE.TRANS64.RED.A1T0 RZ, [R6+URZ], RZ ;  /* 0x000000ff06ff99a7 */ /* 0x0003e2000810043f */
[----:B0-----:R-:W-:Y:S02]  /*23c0*/  FMNMX.FTZ R0, R11, R0, !PT ;  /* 0x000000000b007209 */ /* 0x001fe40007810000 */
[----:B------:R-:W-:Y:S02]  /*23d0*/  FMNMX.FTZ R11, R26, R27, !PT ;  /* 0x0000001b1a0b7209 */ /* 0x000fe40007810000 */
[C---:B------:R-:W-:Y:S01]  /*23e0*/  FSETP.NEU.FTZ.AND P2, PT, R0.reuse, -INF , PT ;  /* 0xff8000000000780b */ /* 0x040fe20003f5d000 */
[----:B------:R-:W-:Y:S01]  /*23f0*/  FMUL.FTZ R13, R0, R3 ;  /* 0x00000003000d7220 */ /* 0x000fe20000410000 */
[----:B------:R-:W-:-:S04]  /*2400*/  FMNMX.FTZ R11, R30, R11, !PT ;  /* 0x0000000b1e0b7209 */ /* 0x000fc80007810000 */
[----:B------:R-:W-:Y:S02]  /*2410*/  FMNMX.FTZ R11, R8, R11, !PT ;  /* 0x0000000b080b7209 */ /* 0x000fe40007810000 */
[----:B------:R-:W-:Y:S02]  /*2420*/  FSEL R39, R13, RZ, P2 ;  /* 0x000000ff0d277208 */ /* 0x000fe40001000000 */
[----:B------:R-:W-:Y:S02]  /*2430*/  FMNMX.FTZ R11, R34, R11, !PT ;  /* 0x0000000b220b7209 */ /* 0x000fe40007810000 */
[----:B------:R-:W-:Y:S01]  /*2440*/  ISETP.NE.AND P2, PT, R15, RZ, PT ;  /* 0x000000ff0f00720c */ /* 0x000fe20003f45270 */
[--C-:B------:R-:W-:Y:S01]  /*2450*/  FFMA.FTZ R7, R25, R3, -R39.reuse ;  /* 0x0000000319077223 */ /* 0x100fe20000010827 */
[----:B------:R-:W-:Y:S01]  /*2460*/  FMNMX.FTZ R13, R12, R11, !PT ;  /* 0x0000000b0c0d7209 */ /* 0x000fe20007810000 */
[-CC-:B------:R-:W-:Y:S01]  /*2470*/  FFMA.FTZ R152, R56, R3.reuse, -R39.reuse ;  /* 0x0000000338987223 */ /* 0x180fe20000010827 */
[----:B------:R-:W-:Y:S01]  /*2480*/  FSEL R80, R79, -INF , P2 ;  /* 0xff8000004f507808 */ /* 0x000fe20001000000 */
[--C-:B------:R-:W-:Y:S01]  /*2490*/  FFMA.FTZ R182, R90, R3, -R39.reuse ;  /* 0x000000035ab67223 */ /* 0x100fe20000010827 */
[----:B------:R-:W-:Y:S01]  /*24a0*/  FMNMX.FTZ R13, R38, R13, !PT ;  /* 0x0000000d260d7209 */ /* 0x000fe20007810000 */
[--C-:B------:R-:W-:Y:S01]  /*24b0*/  FFMA.FTZ R180, R10, R3, -R39.reuse ;  /* 0x000000030ab47223 */ /* 0x100fe20000010827 */
[----:B------:R-:W-:Y:S01]  /*24c0*/  FSEL R56, R83, -INF , P4 ;  /* 0xff80000053387808 */ /* 0x000fe20002000000 */
[----:B------:R-:W-:Y:S01]  /*24d0*/  MUFU.EX2 R7, R7 ;  /* 0x0000000700077308 */ /* 0x000fe20000000800 */
[----:B------:R-:W-:Y:S01]  /*24e0*/  FMNMX.FTZ R13, R14, R13, !PT ;  /* 0x0000000d0e0d7209 */ /* 0x000fe20007810000 */
[-CC-:B------:R-:W-:Y:S01]  /*24f0*/  FFMA.FTZ R9, R92, R3.reuse, -R39.reuse ;  /* 0x000000035c097223 */ /* 0x180fe20000010827 */
[----:B------:R-:W-:Y:S01]  /*2500*/  FSEL R90, R87, -INF , P6 ;  /* 0xff800000575a7808 */ /* 0x000fe20003000000 */
[--C-:B------:R-:W-:Y:S01]  /*2510*/  FFMA.FTZ R176, R94, R3, -R39.reuse ;  /* 0x000000035eb07223 */ /* 0x100fe20000010827 */
[----:B------:R-:W-:Y:S01]  /*2520*/  FMNMX.FTZ R13, R42, R13, !PT ;  /* 0x0000000d2a0d7209 */ /* 0x000fe20007810000 */
[-CC-:B------:R-:W-:Y:S01]  /*2530*/  FFMA.FTZ R96, R96, R3.reuse, -R39.reuse ;  /* 0x0000000360607223 */ /* 0x180fe20000010827 */
[--C-:B------:R-:W-:Y:S01]  /*2540*/  FFMA.FTZ R178, R98, R3, -R39.reuse ;  /* 0x0000000362b27223 */ /* 0x100fe20000010827 */
[----:B------:R-:W0:Y:S01]  /*2550*/  MUFU.EX2 R180, R180 ;  /* 0x000000b400b47308 */ /* 0x000e220000000800 */
[----:B------:R-:W-:Y:S01]  /*2560*/  FMNMX.FTZ R15, R20, R13, !PT ;  /* 0x0000000d140f7209 */ /* 0x000fe20007810000 */
[-CC-:B------:R-:W-:Y:S01]  /*2570*/  FFMA.FTZ R100, R100, R3.reuse, -R39.reuse ;  /* 0x0000000364647223 */ /* 0x180fe20000010827 */
[-CC-:B------:R-:W-:Y:S01]  /*2580*/  FFMA.FTZ R172, R102, R3.reuse, -R39.reuse ;  /* 0x0000000366ac7223 */ /* 0x180fe20000010827 */
[--C-:B------:R-:W-:Y:S01]  /*2590*/  FFMA.FTZ R104, R104, R3, -R39.reuse ;  /* 0x0000000368687223 */ /* 0x100fe20000010827 */
[----:B------:R-:W-:Y:S01]  /*25a0*/  FMNMX.FTZ R15, R46, R15, !PT ;  /* 0x0000000f2e0f7209 */ /* 0x000fe20007810000 */
[-CC-:B------:R-:W-:Y:S01]  /*25b0*/  FFMA.FTZ R174, R106, R3.reuse, -R39.reuse ;  /* 0x000000036aae7223 */ /* 0x180fe20000010827 */
[--C-:B------:R-:W-:Y:S01]  /*25c0*/  FFMA.FTZ R108, R108, R3, -R39.reuse ;  /* 0x000000036c6c7223 */ /* 0x100fe20000010827 */
[----:B------:R-:W2:Y:S01]  /*25d0*/  MUFU.EX2 R182, R182 ;  /* 0x000000b600b67308 */ /* 0x000ea20000000800 */
[----:B------:R-:W-:Y:S01]  /*25e0*/  FMNMX.FTZ R15, R24, R15, !PT ;  /* 0x0000000f180f7209 */ /* 0x000fe20007810000 */
[-CC-:B------:R-:W-:Y:S01]  /*25f0*/  FFMA.FTZ R168, R110, R3.reuse, -R39.reuse ;  /* 0x000000036ea87223 */ /* 0x180fe20000010827 */
[-CC-:B------:R-:W-:Y:S01]  /*2600*/  FFMA.FTZ R112, R112, R3.reuse, -R39.reuse ;  /* 0x0000000370707223 */ /* 0x180fe20000010827 */
[--C-:B------:R-:W-:Y:S01]  /*2610*/  FFMA.FTZ R170, R114, R3, -R39.reuse ;  /* 0x0000000372aa7223 */ /* 0x100fe20000010827 */
[----:B------:R-:W-:Y:S01]  /*2620*/  FMNMX.FTZ R15, R50, R15, !PT ;  /* 0x0000000f320f7209 */ /* 0x000fe20007810000 */
[-CC-:B------:R-:W-:Y:S01]  /*2630*/  FFMA.FTZ R116, R116, R3.reuse, -R39.reuse ;  /* 0x0000000374747223 */ /* 0x180fe20000010827 */
[----:B------:R-:W-:Y:S01]  /*2640*/  FFMA.FTZ R118, R118, R3, -R39 ;  /* 0x0000000376767223 */ /* 0x000fe20000010827 */
[----:B------:R-:W3:Y:S01]  /*2650*/  MUFU.EX2 R9, R9 ;  /* 0x0000000900097308 */ /* 0x000ee20000000800 */
[----:B------:R-:W-:Y:S01]  /*2660*/  FMNMX.FTZ R21, R28, R15, !PT ;  /* 0x0000000f1c157209 */ /* 0x000fe20007810000 */
[----:B0-----:R-:W-:Y:S01]  /*2670*/  FADD.FTZ R49, R180, R7 ;  /* 0x00000007b4317221 */ /* 0x001fe20000010000 */
[-CC-:B------:R-:W-:Y:S01]  /*2680*/  FFMA.FTZ R154, R60, R3.reuse, -R39.reuse ;  /* 0x000000033c9a7223 */ /* 0x180fe20000010827 */
        /* <DEDUP_REMOVED lines=12> */
[----:B------:R4:W5:Y:S01]  /*2750*/  MUFU.EX2 R11, R96 ;  /* 0x00000060000b7308 */ /* 0x0009620000000800 */
[----:B------:R-:W-:Y:S01]  /*2760*/  FMNMX.FTZ R25, R36, R21, !PT ;  /* 0x0000001524197209 */ /* 0x000fe20007810000 */
[-CC-:B------:R-:W-:Y:S01]  /*2770*/  FFMA.FTZ R130, R130, R3.reuse, -R39.reuse ;  /* 0x0000000382827223 */ /* 0x180fe20000010827 */
[----:B------:R-:W-:Y:S01]  /*2780*/  F2FP.BF16.F32.PACK_AB R180, R7, R180 ;  /* 0x000000b407b4723e */ /* 0x000fe200000010ff */
[--C-:B------:R-:W-:Y:S01]  /*2790*/  FFMA.FTZ R132, R132, R3, -R39.reuse ;  /* 0x0000000384847223 */ /* 0x100fe20000010827 */
[----:B------:R-:W-:Y:S01]  /*27a0*/  FMNMX.FTZ R25, R62, R25, !PT ;  /* 0x000000193e197209 */ /* 0x000fe20007810000 */
[----:B------:R-:W-:Y:S01]  /*27b0*/  FFMA.FTZ R84, R84, R3, -R39 ;  /* 0x0000000354547223 */ /* 0x000fe20000010827 */
[--C-:B------:R-:W-:Y:S01]  /*27c0*/  IMAD.MOV.U32 R122, RZ, RZ, R151.reuse ;  /* 0x000000ffff7a7224 */ /* 0x100fe200078e0097 */
[----:B------:R-:W1:Y:S01]  /*27d0*/  MUFU.EX2 R178, R178 ;  /* 0x000000b200b27308 */ /* 0x000e620000000800 */
[----:B------:R-:W-:Y:S01]  /*27e0*/  FMNMX.FTZ R25, R40, R25, !PT ;  /* 0x0000001928197209 */ /* 0x000fe20007810000 */
[----:B------:R-:W-:-:S02]  /*27f0*/  IMAD.MOV.U32 R114, RZ, RZ, R151 ;  /* 0x000000ffff727224 */ /* 0x000fc400078e0097 */
[--C-:B------:R-:W-:Y:S01]  /*2800*/  IMAD.MOV.U32 R110, RZ, RZ, R151.reuse ;  /* 0x000000ffff6e7224 */ /* 0x100fe200078e0097 */
[----:B------:R-:W-:Y:S01]  /*2810*/  FMNMX.FTZ R25, R66, R25, !PT ;  /* 0x0000001942197209 */ /* 0x000fe20007810000 */
[--C-:B------:R-:W-:Y:S02]  /*2820*/  IMAD.MOV.U32 R106, RZ, RZ, R151.reuse ;  /* 0x000000ffff6a7224 */ /* 0x100fe400078e0097 */
[----:B------:R2:W1:Y:S01]  /*2830*/  MUFU.EX2 R13, R100 ;  /* 0x00000064000d7308 */ /* 0x0004620000000800 */
[----:B------:R-:W-:Y:S01]  /*2840*/  FMNMX.FTZ R29, R44, R25, !PT ;  /* 0x000000192c1d7209 */ /* 0x000fe20007810000 */
[--C-:B------:R-:W-:Y:S02]  /*2850*/  IMAD.MOV.U32 R102, RZ, RZ, R151.reuse ;  /* 0x000000ffff667224 */ /* 0x100fe400078e0097 */
[--C-:B------:R-:W-:Y:S01]  /*2860*/  IMAD.MOV.U32 R98, RZ, RZ, R151.reuse ;  /* 0x000000ffff627224 */ /* 0x100fe200078e0097 */
[----:B------:R-:W-:Y:S01]  /*2870*/  FMNMX.FTZ R29, R70, R29, !PT ;  /* 0x0000001d461d7209 */ /* 0x000fe20007810000 */
[----:B----4-:R-:W-:-:S02]  /*2880*/  IMAD.MOV.U32 R96, RZ, RZ, R151 ;  /* 0x000000ffff607224 */ /* 0x010fc400078e0097 */
[----:B------:R-:W-:Y:S01]  /*2890*/  MUFU.EX2 R172, R172 ;  /* 0x000000ac00ac7308 */ /* 0x000fe20000000800 */
[----:B------:R-:W-:Y:S01]  /*28a0*/  FMNMX.FTZ R29, R48, R29, !PT ;  /* 0x0000001d301d7209 */ /* 0x000fe20007810000 */
[--C-:B--2---:R-:W-:Y:S02]  /*28b0*/  IMAD.MOV.U32 R100, RZ, RZ, R151.reuse ;  /* 0x000000ffff647224 */ /* 0x104fe400078e0097 */
[--C-:B------:R-:W-:Y:S01]  /*28c0*/  IMAD.MOV.U32 R94, RZ, RZ, R151.reuse ;  /* 0x000000ffff5e7224 */ /* 0x100fe200078e0097 */
[----:B------:R-:W-:Y:S01]  /*28d0*/  FMNMX.FTZ R29, R74, R29, !PT ;  /* 0x0000001d4a1d7209 */ /* 0x000fe20007810000 */
[----:B------:R-:W-:Y:S02]  /*28e0*/  IMAD.MOV.U32 R92, RZ, RZ, R151 ;  /* 0x000000ffff5c7224 */ /* 0x000fe400078e0097 */
[----:B------:R2:W-:Y:S01]  /*28f0*/  MUFU.EX2 R15, R104 ;  /* 0x00000068000f7308 */ /* 0x0005e20000000800 */
[----:B------:R-:W-:-:S04]  /*2900*/  FMNMX.FTZ R31, R52, R29, !PT ;  /* 0x0000001d341f7209 */ /* 0x000fc80007810000 */
[----:B------:R-:W-:-:S03]  /*2910*/  FMNMX.FTZ R31, R78, R31, !PT ;  /* 0x0000001f4e1f7209 */ /* 0x000fc60007810000 */
[----:B------:R-:W-:Y:S01]  /*2920*/  MUFU.EX2 R174, R174 ;  /* 0x000000ae00ae7308 */ /* 0x000fe20000000800 */
[----:B------:R-:W-:Y:S01]  /*2930*/  FMNMX.FTZ R31, R80, R31, !PT ;  /* 0x0000001f501f7209 */ /* 0x000fe20007810000 */
[----:B--2---:R-:W-:-:S03]  /*2940*/  IMAD.MOV.U32 R104, RZ, RZ, R151 ;  /* 0x000000ffff687224 */ /* 0x004fc600078e0097 */
[----:B------:R-:W-:-:S03]  /*2950*/  FMNMX.FTZ R31, R82, R31, !PT ;  /* 0x0000001f521f7209 */ /* 0x000fc60007810000 */
[----:B------:R2:W-:Y:S01]  /*2960*/  MUFU.EX2 R21, R108 ;  /* 0x0000006c00157308 */ /* 0x0005e20000000800 */
[----:B------:R-:W-:-:S04]  /*2970*/  FMNMX.FTZ R33, R56, R31, !PT ;  /* 0x0000001f38217209 */ /* 0x000fc80007810000 */
[----:B------:R-:W-:-:S03]  /*2980*/  FMNMX.FTZ R33, R86, R33, !PT ;  /* 0x0000002156217209 */ /* 0x000fc60007810000 */
[----:B------:R-:W-:Y:S01]  /*2990*/  MUFU.EX2 R168, R168 ;  /* 0x000000a800a87308 */ /* 0x000fe20000000800 */
[----:B------:R-:W-:Y:S01]  /*29a0*/  FMNMX.FTZ R10, R90, R33, !PT ;  /* 0x000000215a0a7209 */ /* 0x000fe20007810000 */
[-CC-:B------:R-:W-:Y:S01]  /*29b0*/  FFMA.FTZ R33, R120, R3.reuse, -R39.reuse ;  /* 0x0000000378217223 */ /* 0x180fe20000010827 */
[----:B------:R-:W-:Y:S01]  /*29c0*/  FFMA.FTZ R39, R134, R3, -R39 ;  /* 0x0000000386277223 */ /* 0x000fe20000010827 */
[--C-:B------:R-:W-:Y:S02]  /*29d0*/  IMAD.MOV.U32 R134, RZ, RZ, R151.reuse ;  /* 0x000000ffff867224 */ /* 0x100fe400078e0097 */
[----:B------:R-:W4:Y:S01]  /*29e0*/  SHFL.BFLY PT, R37, R10, 0x2, 0x1f ;  /* 0x0c401f000a257f89 */ /* 0x000f2200000e0000 */
[--C-:B------:R-:W-:Y:S01]  /*29f0*/  IMAD.MOV.U32 R120, RZ, RZ, R151.reuse ;  /* 0x000000ffff787224 */ /* 0x100fe200078e0097 */
[----:B------:R3:W-:Y:S01]  /*2a00*/  MUFU.EX2 R25, R112 ;  /* 0x0000007000197308 */ /* 0x0007e20000000800 */
[----:B--2---:R-:W-:-:S07]  /*2a10*/  IMAD.MOV.U32 R108, RZ, RZ, R151 ;  /* 0x000000ffff6c7224 */ /* 0x004fce00078e0097 */
[----:B------:R-:W-:Y:S01]  /*2a20*/  MUFU.EX2 R170, R170 ;  /* 0x000000aa00aa7308 */ /* 0x000fe20000000800 */
[----:B---3--:R-:W-:-:S07]  /*2a30*/  IMAD.MOV.U32 R112, RZ, RZ, R151 ;  /* 0x000000ffff707224 */ /* 0x008fce00078e0097 */
[----:B------:R2:W-:Y:S01]  /*2a40*/  MUFU.EX2 R29, R116 ;  /* 0x00000074001d7308 */ /* 0x0005e20000000800 */
[----:B----4-:R-:W-:-:S07]  /*2a50*/  FMNMX.FTZ R37, R10, R37, !PT ;  /* 0x000000250a257209 */ /* 0x010fce0007810000 */
[----:B------:R-:W-:Y:S01]  /*2a60*/  MUFU.EX2 R152, R152 ;  /* 0x0000009800987308 */ /* 0x000fe20000000800 */
[--C-:B--2---:R-:W-:Y:S01]  /*2a70*/  IMAD.MOV.U32 R116, RZ, RZ, R151.reuse ;  /* 0x000000ffff747224 */ /* 0x104fe200078e0097 */
[----:B------:R-:W2:Y:S06]  /*2a80*/  SHFL.BFLY PT, R10, R37, 0x1, 0x1f ;  /* 0x0c201f00250a7f89 */ /* 0x000eac00000e0000 */
[----:B------:R3:W-:Y:S08]  /*2a90*/  MUFU.EX2 R31, R118 ;  /* 0x00000076001f7308 */ /* 0x0007f00000000800 */
[----:B------:R-:W-:Y:S01]  /*2aa0*/  MUFU.EX2 R154, R154 ;  /* 0x0000009a009a7308 */ /* 0x000fe20000000800 */
[----:B---3--:R-:W-:-:S07]  /*2ab0*/  IMAD.MOV.U32 R118, RZ, RZ, R151 ;  /* 0x000000ffff767224 */ /* 0x008fce00078e0097 */
[----:B------:R-:W-:Y:S01]  /*2ac0*/  MUFU.EX2 R33, R33 ;  /* 0x0000002100217308 */ /* 0x000fe20000000800 */
[----:B--2---:R-:W-:-:S04]  /*2ad0*/  FMNMX.FTZ R10, R37, R10, !PT ;  /* 0x0000000a250a7209 */ /* 0x004fc80007810000 */
[C---:B------:R-:W-:Y:S01]  /*2ae0*/  FSETP.NEU.FTZ.AND P2, PT, R10.reuse, -INF , PT ;  /* 0xff8000000a00780b */ /* 0x040fe20003f5d000 */
[-C--:B------:R-:W-:Y:S02]  /*2af0*/  FMUL.FTZ R47, R10, R3.reuse ;  /* 0x000000030a2f7220 */ /* 0x080fe40000410000 */
[----:B------:R-:W-:Y:S03]  /*2b00*/  MUFU.EX2 R156, R156 ;  /* 0x0000009c009c7308 */ /* 0x000fe60000000800 */
[----:B------:R-:W-:Y:S02]  /*2b10*/  FSEL R47, R47, RZ, P2 ;  /* 0x000000ff2f2f7208 */ /* 0x000fe40001000000 */
[----:B------:R-:W-:Y:S01]  /*2b20*/  ISETP.GE.AND P2, PT, R88, 0x81, PT ;  /* 0x000000815800780c */ /* 0x000fe20003f46270 */
[----:B------:R-:W-:Y:S02]  /*2b30*/  IMAD.MOV.U32 R88, RZ, RZ, R151 ;  /* 0x000000ffff587224 */ /* 0x000fe400078e0097 */
[----:B------:R-:W-:Y:S01]  /*2b40*/  MUFU.EX2 R35, R35 ;  /* 0x0000002300237308 */ /* 0x000fe20000000800 */
[-CC-:B------:R-:W-:Y:S01]  /*2b50*/  FFMA.FTZ R26, R26, R3.reuse, -R47.reuse ;  /* 0x000000031a1a7223 */ /* 0x180fe2000001082f */
[-CC-:B------:R-:W-:Y:S01]  /*2b60*/  FFMA.FTZ R27, R27, R3.reuse, -R47.reuse ;  /* 0x000000031b1b7223 */ /* 0x180fe2000001082f */
[-CC-:B------:R-:W-:Y:S01]  /*2b70*/  FFMA.FTZ R8, R8, R3.reuse, -R47.reuse ;  /* 0x0000000308087223 */ /* 0x180fe2000001082f */
[-CC-:B------:R-:W-:Y:S01]  /*2b80*/  FFMA.FTZ R30, R30, R3.reuse, -R47.reuse ;  /* 0x000000031e1e7223 */ /* 0x180fe2000001082f */
[-CC-:B------:R-:W-:Y:S01]  /*2b90*/  FFMA.FTZ R34, R34, R3.reuse, -R47.reuse ;  /* 0x0000000322227223 */ /* 0x180fe2000001082f */
[-CC-:B------:R-:W-:Y:S01]  /*2ba0*/  FFMA.FTZ R12, R12, R3.reuse, -R47.reuse ;  /* 0x000000030c0c7223 */ /* 0x180fe2000001082f */
[-CC-:B------:R-:W-:Y:S01]  /*2bb0*/  FFMA.FTZ R38, R38, R3.reuse, -R47.reuse ;  /* 0x0000000326267223 */ /* 0x180fe2000001082f */
[----:B------:R2:W-:Y:S01]  /*2bc0*/  MUFU.EX2 R183, R8 ;  /* 0x0000000800b77308 */ /* 0x0005e20000000800 */
[-CC-:B------:R-:W-:Y:S01]  /*2bd0*/  FFMA.FTZ R14, R14, R3.reuse, -R47.reuse ;  /* 0x000000030e0e7223 */ /* 0x180fe2000001082f */
[-CC-:B------:R-:W-:Y:S01]  /*2be0*/  FFMA.FTZ R42, R42, R3.reuse, -R47.reuse ;  /* 0x000000032a2a7223 */ /* 0x180fe2000001082f */
[-CC-:B------:R-:W-:Y:S01]  /*2bf0*/  FFMA.FTZ R20, R20, R3.reuse, -R47.reuse ;  /* 0x0000000314147223 */ /* 0x180fe2000001082f */
[-CC-:B------:R-:W-:Y:S01]  /*2c00*/  FFMA.FTZ R46, R46, R3.reuse, -R47.reuse ;  /* 0x000000032e2e7223 */ /* 0x180fe2000001082f */
[-CC-:B------:R-:W-:Y:S01]  /*2c10*/  FFMA.FTZ R24, R24, R3.reuse, -R47.reuse ;  /* 0x0000000318187223 */ /* 0x180fe2000001082f */
[-CC-:B------:R-:W-:Y:S01]  /*2c20*/  FFMA.FTZ R50, R50, R3.reuse, -R47.reuse ;  /* 0x0000000332327223 */ /* 0x180fe2000001082f */
[-C--:B------:R-:W-:Y:S01]  /*2c30*/  FFMA.FTZ R28, R28, R3.reuse, -R47 ;  /* 0x000000031c1c7223 */ /* 0x080fe2000001082f */
[----:B------:R-:W-:Y:S01]  /*2c40*/  MUFU.EX2 R26, R26 ;  /* 0x0000001a001a7308 */ /* 0x000fe20000000800 */
[----:B--2---:R-:W-:Y:S01]  /*2c50*/  FADD.FTZ R8, R182, R49 ;  /* 0x00000031b6087221 */ /* 0x004fe20000010000 */
[-CC-:B------:R-:W-:Y:S01]  /*2c60*/  FFMA.FTZ R54, R54, R3.reuse, -R47.reuse ;  /* 0x0000000336367223 */ /* 0x180fe2000001082f */
[-CC-:B------:R-:W-:Y:S01]  /*2c70*/  FFMA.FTZ R32, R32, R3.reuse, -R47.reuse ;  /* 0x0000000320207223 */ /* 0x180fe2000001082f */
[-CC-:B------:R-:W-:Y:S01]  /*2c80*/  FFMA.FTZ R58, R58, R3.reuse, -R47.reuse ;  /* 0x000000033a3a7223 */ /* 0x180fe2000001082f */
[----:B------:R-:W-:Y:S01]  /*2c90*/  FADD.FTZ R49, R9, R8 ;  /* 0x0000000809317221 */ /* 0x000fe20000010000 */
[-CC-:B------:R-:W-:Y:S01]  /*2ca0*/  FFMA.FTZ R36, R36, R3.reuse, -R47.reuse ;  /* 0x0000000324247223 */ /* 0x180fe2000001082f */
[-C--:B------:R-:W-:Y:S01]  /*2cb0*/  FFMA.FTZ R62, R62, R3.reuse, -R47 ;  /* 0x000000033e3e7223 */ /* 0x080fe2000001082f */
[----:B------:R-:W2:Y:S01]  /*2cc0*/  MUFU.EX2 R27, R27 ;  /* 0x0000001b001b7308 */ /* 0x000ea20000000800 */
[----:B0-----:R-:W-:Y:S01]  /*2cd0*/  FADD.FTZ R8, R176, R49 ;  /* 0x00000031b0087221 */ /* 0x001fe20000010000 */
[-CC-:B------:R-:W-:Y:S01]  /*2ce0*/  FFMA.FTZ R40, R40, R3.reuse, -R47.reuse ;  /* 0x0000000328287223 */ /* 0x180fe2000001082f */
[-CC-:B------:R-:W-:Y:S01]  /*2cf0*/  FFMA.FTZ R66, R66, R3.reuse, -R47.reuse ;  /* 0x0000000342427223 */ /* 0x180fe2000001082f */
[-CC-:B------:R-:W-:Y:S01]  /*2d00*/  FFMA.FTZ R44, R44, R3.reuse, -R47.reuse ;  /* 0x000000032c2c7223 */ /* 0x180fe2000001082f */
[----:B-----5:R-:W-:Y:S01]  /*2d10*/  FADD.FTZ R49, R11, R8 ;  /* 0x000000080b317221 */ /* 0x020fe20000010000 */
[-C--:B------:R-:W-:Y:S01]  /*2d20*/  FFMA.FTZ R70, R70, R3.reuse, -R47 ;  /* 0x0000000346467223 */ /* 0x080fe2000001082f */
[----:B------:R-:W-:Y:S01]  /*2d30*/  F2FP.BF16.F32.PACK_AB R182, R9, R182 ;  /* 0x000000b609b6723e */ /* 0x000fe200000010ff */
[----:B------:R-:W0:Y:S01]  /*2d40*/  MUFU.EX2 R30, R30 ;  /* 0x0000001e001e7308 */ /* 0x000e220000000800 */
[----:B-1----:R-:W-:Y:S01]  /*2d50*/  FADD.FTZ R8, R178, R49 ;  /* 0x00000031b2087221 */ /* 0x002fe20000010000 */
[-CC-:B------:R-:W-:Y:S01]  /*2d60*/  FFMA.FTZ R48, R48, R3.reuse, -R47.reuse ;  /* 0x0000000330307223 */ /* 0x180fe2000001082f */
[-CC-:B------:R-:W-:Y:S01]  /*2d70*/  FFMA.FTZ R74, R74, R3.reuse, -R47.reuse ;  /* 0x000000034a4a7223 */ /* 0x180fe2000001082f */
[-CC-:B------:R-:W-:Y:S01]  /*2d80*/  FFMA.FTZ R52, R52, R3.reuse, -R47.reuse ;  /* 0x0000000334347223 */ /* 0x180fe2000001082f */
[----:B------:R-:W-:Y:S01]  /*2d90*/  FADD.FTZ R51, R13, R8 ;  /* 0x000000080d337221 */ /* 0x000fe20000010000 */
[-CC-:B------:R-:W-:Y:S01]  /*2da0*/  FFMA.FTZ R78, R78, R3.reuse, -R47.reuse ;  /* 0x000000034e4e7223 */ /* 0x180fe2000001082f */
[-C--:B------:R-:W-:Y:S01]  /*2db0*/  FFMA.FTZ R80, R80, R3.reuse, -R47 ;  /* 0x0000000350507223 */ /* 0x080fe2000001082f */
[----:B------:R-:W1:Y:S01]  /*2dc0*/  MUFU.EX2 R34, R34 ;  /* 0x0000002200227308 */ /* 0x000e620000000800 */
[----:B--2---:R-:W-:Y:S01]  /*2dd0*/  FADD.FTZ R49, R26, R27 ;  /* 0x0000001b1a317221 */ /* 0x004fe20000010000 */
[-CC-:B------:R-:W-:Y:S01]  /*2de0*/  FFMA.FTZ R82, R82, R3.reuse, -R47.reuse ;  /* 0x0000000352527223 */ /* 0x180fe2000001082f */
[-CC-:B------:R-:W-:Y:S01]  /*2df0*/  FFMA.FTZ R56, R56, R3.reuse, -R47.reuse ;  /* 0x0000000338387223 */ /* 0x180fe2000001082f */
[-CC-:B------:R-:W-:Y:S01]  /*2e00*/  FFMA.FTZ R86, R86, R3.reuse, -R47.reuse ;  /* 0x0000000356567223 */ /* 0x180fe2000001082f */
[----:B------:R-:W-:Y:S01]  /*2e10*/  FFMA.FTZ R47, R90, R3, -R47 ;  /* 0x000000035a2f7223 */ /* 0x000fe2000001082f */
[----:B------:R-:W-:Y:S01]  /*2e20*/  F2FP.BF16.F32.PACK_AB R176, R11, R176 ;  /* 0x000000b00bb0723e */ /* 0x000fe200000010ff */
[----:B------:R-:W-:Y:S01]  /*2e30*/  IMAD.MOV.U32 R90, RZ, RZ, R151 ;  /* 0x000000ffff5a7224 */ /* 0x000fe200078e0097 */
[----:B------:R2:W3:Y:S01]  /*2e40*/  MUFU.EX2 R177, R12 ;  /* 0x0000000c00b17308 */ /* 0x0004e20000000800 */
[----:B0-----:R-:W-:Y:S01]  /*2e50*/  FADD.FTZ R8, R30, R49 ;  /* 0x000000311e087221 */ /* 0x001fe20000010000 */
[----:B------:R-:W-:-:S02]  /*2e60*/  F2FP.BF16.F32.PACK_AB R178, R13, R178 ;  /* 0x000000b20db2723e */ /* 0x000fc400000010ff */
[----:B------:R-:W-:Y:S01]  /*2e70*/  F2FP.BF16.F32.PACK_AB R181, R27, R26 ;  /* 0x0000001a1bb5723e */ /* 0x000fe200000010ff */
[C---:B------:R-:W-:Y:S01]  /*2e80*/  FADD.FTZ R49, R183.reuse, R8 ;  /* 0x00000008b7317221 */ /* 0x040fe20000010000 */
[----:B------:R-:W-:Y:S02]  /*2e90*/  F2FP.BF16.F32.PACK_AB R183, R183, R30 ;  /* 0x0000001eb7b7723e */ /* 0x000fe400000010ff */
[----:B------:R-:W0:Y:S01]  /*2ea0*/  MUFU.EX2 R38, R38 ;  /* 0x0000002600267308 */ /* 0x000e220000000800 */
[----:B--2---:R-:W-:Y:S01]  /*2eb0*/  FADD.FTZ R12, R172, R51 ;  /* 0x00000033ac0c7221 */ /* 0x004fe20000010000 */
[----:B-1----:R-:W-:Y:S01]  /*2ec0*/  FADD.FTZ R8, R34, R49 ;  /* 0x0000003122087221 */ /* 0x002fe20000010000 */
[C---:B------:R-:W-:Y:S02]  /*2ed0*/  F2FP.BF16.F32.PACK_AB R172, R15.reuse, R172 ;  /* 0x000000ac0fac723e */ /* 0x040fe400000010ff */
[----:B------:R-:W-:-:S03]  /*2ee0*/  FADD.FTZ R51, R15, R12 ;  /* 0x0000000c0f337221 */ /* 0x000fc60000010000 */
[----:B------:R-:W1:Y:S01]  /*2ef0*/  MUFU.EX2 R179, R14 ;  /* 0x0000000e00b37308 */ /* 0x000e620000000800 */
[----:B------:R-:W-:Y:S01]  /*2f00*/  FADD.FTZ R12, R174, R51 ;  /* 0x00000033ae0c7221 */ /* 0x000fe20000010000 */
[----:B---3--:R-:W-:Y:S01]  /*2f10*/  FADD.FTZ R49, R177, R8 ;  /* 0x00000008b1317221 */ /* 0x008fe20000010000 */
[C---:B------:R-:W-:Y:S02]  /*2f20*/  F2FP.BF16.F32.PACK_AB R174, R21.reuse, R174 ;  /* 0x000000ae15ae723e */ /* 0x040fe400000010ff */
[----:B------:R-:W-:Y:S01]  /*2f30*/  FADD.FTZ R51, R21, R12 ;  /* 0x0000000c15337221 */ /* 0x000fe20000010000 */
[----:B------:R-:W-:Y:S02]  /*2f40*/  F2FP.BF16.F32.PACK_AB R177, R177, R34 ;  /* 0x00000022b1b1723e */ /* 0x000fe400000010ff */
[----:B------:R-:W2:Y:S01]  /*2f50*/  MUFU.EX2 R42, R42 ;  /* 0x0000002a002a7308 */ /* 0x000ea20000000800 */
[----:B0-----:R-:W-:Y:S01]  /*2f60*/  FADD.FTZ R8, R38, R49 ;  /* 0x0000003126087221 */ /* 0x001fe20000010000 */
[----:B------:R-:W-:Y:S01]  /*2f70*/  FADD.FTZ R12, R168, R51 ;  /* 0x00000033a80c7221 */ /* 0x000fe20000010000 */
[----:B------:R-:W-:-:S03]  /*2f80*/  F2FP.BF16.F32.PACK_AB R168, R25, R168 ;  /* 0x000000a819a8723e */ /* 0x000fc600000010ff */
[----:B------:R-:W-:Y:S02]  /*2f90*/  FADD.FTZ R51, R25, R12 ;  /* 0x0000000c19337221 */ /* 0x000fe40000010000 */
[----:B------:R-:W0:Y:S01]  /*2fa0*/  MUFU.EX2 R173, R20 ;  /* 0x0000001400ad7308 */ /* 0x000e220000000800 */
[----:B-1----:R-:W-:Y:S01]  /*2fb0*/  FADD.FTZ R49, R179, R8 ;  /* 0x00000008b3317221 */ /* 0x002fe20000010000 */
[----:B------:R-:W-:Y:S01]  /*2fc0*/  FADD.FTZ R12, R170, R51 ;  /* 0x00000033aa0c7221 */ /* 0x000fe20000010000 */
[----:B------:R-:W-:Y:S02]  /*2fd0*/  F2FP.BF16.F32.PACK_AB R170, R29, R170 ;  /* 0x000000aa1daa723e */ /* 0x000fe400000010ff */
[----:B------:R-:W-:Y:S01]  /*2fe0*/  F2FP.BF16.F32.PACK_AB R179, R179, R38 ;  /* 0x00000026b3b3723e */ /* 0x000fe200000010ff */
[----:B------:R-:W-:Y:S01]  /*2ff0*/  FADD.FTZ R51, R29, R12 ;  /* 0x0000000c1d337221 */ /* 0x000fe20000010000 */
[----:B------:R-:W-:Y:S01]  /*3000*/  IMAD.MOV.U32 R12, RZ, RZ, 0x3f800000 ;  /* 0x3f800000ff0c7424 */ /* 0x000fe200078e00ff */
[----:B------:R-:W1:Y:S01]  /*3010*/  MUFU.EX2 R46, R46 ;  /* 0x0000002e002e7308 */ /* 0x000e620000000800 */
[----:B--2---:R-:W-:-:S07]  /*3020*/  FADD.FTZ R8, R42, R49 ;  /* 0x000000312a087221 */ /* 0x004fce0000010000 */
[----:B------:R-:W2:Y:S01]  /*3030*/  MUFU.EX2 R175, R24 ;  /* 0x0000001800af7308 */ /* 0x000ea20000000800 */
[----:B0-----:R-:W-:Y:S01]  /*3040*/  FADD.FTZ R49, R173, R8 ;  /* 0x00000008ad317221 */ /* 0x001fe20000010000 */
[----:B------:R-:W-:Y:S01]  /*3050*/  FADD.FTZ R8, R152, R51 ;  /* 0x0000003398087221 */ /* 0x000fe20000010000 */
[----:B------:R-:W-:Y:S02]  /*3060*/  F2FP.BF16.F32.PACK_AB R152, R31, R152 ;  /* 0x000000981f98723e */ /* 0x000fe400000010ff */
[----:B------:R-:W-:Y:S01]  /*3070*/  F2FP.BF16.F32.PACK_AB R173, R173, R42 ;  /* 0x0000002aadad723e */ /* 0x000fe200000010ff */
[----:B------:R-:W-:Y:S02]  /*3080*/  FADD.FTZ R51, R31, R8 ;  /* 0x000000081f337221 */ /* 0x000fe40000010000 */
[----:B------:R-:W0:Y:S01]  /*3090*/  MUFU.EX2 R50, R50 ;  /* 0x0000003200327308 */ /* 0x000e220000000800 */
[----:B-1----:R-:W-:Y:S01]  /*30a0*/  FADD.FTZ R6, R46, R49 ;  /* 0x000000312e067221 */ /* 0x002fe20000010000 */
[----:B------:R-:W-:Y:S01]  /*30b0*/  FADD.FTZ R8, R154, R51 ;  /* 0x000000339a087221 */ /* 0x000fe20000010000 */
[----:B------:R-:W-:-:S03]  /*30c0*/  F2FP.BF16.F32.PACK_AB R154, R33, R154 ;  /* 0x0000009a219a723e */ /* 0x000fc600000010ff */
[----:B------:R-:W-:Y:S02]  /*30d0*/  FADD.FTZ R51, R33, R8 ;  /* 0x0000000821337221 */ /* 0x000fe40000010000 */
[----:B------:R-:W1:Y:S01]  /*30e0*/  MUFU.EX2 R169, R28 ;  /* 0x0000001c00a97308 */ /* 0x000e620000000800 */
[----:B--2---:R-:W-:Y:S01]  /*30f0*/  FADD.FTZ R49, R175, R6 ;  /* 0x00000006af317221 */ /* 0x004fe20000010000 */
[----:B------:R-:W-:Y:S01]  /*3100*/  FADD.FTZ R8, R156, R51 ;  /* 0x000000339c087221 */ /* 0x000fe20000010000 */
[----:B------:R-:W-:Y:S02]  /*3110*/  F2FP.BF16.F32.PACK_AB R156, R35, R156 ;  /* 0x0000009c239c723e */ /* 0x000fe400000010ff */
[----:B------:R-:W-:Y:S01]  /*3120*/  F2FP.BF16.F32.PACK_AB R175, R175, R46 ;  /* 0x0000002eafaf723e */ /* 0x000fe200000010ff */
[----:B------:R-:W-:Y:S02]  /*3130*/  FADD.FTZ R51, R35, R8 ;  /* 0x0000000823337221 */ /* 0x000fe40000010000 */
[----:B------:R-:W2:Y:S01]  /*3140*/  MUFU.EX2 R54, R54 ;  /* 0x0000003600367308 */ /* 0x000ea20000000800 */
[----:B0-----:R-:W-:-:S07]  /*3150*/  FADD.FTZ R6, R50, R49 ;  /* 0x0000003132067221 */ /* 0x001fce0000010000 */
[----:B------:R-:W0:Y:S01]  /*3160*/  MUFU.EX2 R171, R32 ;  /* 0x0000002000ab7308 */ /* 0x000e220000000800 */
[C---:B-1----:R-:W-:Y:S01]  /*3170*/  FADD.FTZ R49, R169.reuse, R6 ;  /* 0x00000006a9317221 */ /* 0x042fe20000010000 */
[----:B------:R-:W-:-:S06]  /*3180*/  F2FP.BF16.F32.PACK_AB R169, R169, R50 ;  /* 0x00000032a9a9723e */ /* 0x000fcc00000010ff */
[----:B------:R-:W1:Y:S01]  /*3190*/  MUFU.EX2 R58, R58 ;  /* 0x0000003a003a7308 */ /* 0x000e620000000800 */
[----:B--2---:R-:W-:-:S07]  /*31a0*/  FADD.FTZ R6, R54, R49 ;  /* 0x0000003136067221 */ /* 0x004fce0000010000 */
[----:B------:R-:W2:Y:S01]  /*31b0*/  MUFU.EX2 R158, R158 ;  /* 0x0000009e009e7308 */ /* 0x000ea20000000800 */
[C---:B0-----:R-:W-:Y:S01]  /*31c0*/  FADD.FTZ R49, R171.reuse, R6 ;  /* 0x00000006ab317221 */ /* 0x041fe20000010000 */
[----:B------:R-:W-:-:S06]  /*31d0*/  F2FP.BF16.F32.PACK_AB R171, R171, R54 ;  /* 0x00000036abab723e */ /* 0x000fcc00000010ff */
[----:B------:R-:W0:Y:S01]  /*31e0*/  MUFU.EX2 R153, R36 ;  /* 0x0000002400997308 */ /* 0x000e220000000800 */
[----:B-1----:R-:W-:-:S07]  /*31f0*/  FADD.FTZ R6, R58, R49 ;  /* 0x000000313a067221 */ /* 0x002fce0000010000 */
[----:B------:R1:W3:Y:S01]  /*3200*/  MUFU.EX2 R41, R124 ;  /* 0x0000007c00297308 */ /* 0x0002e20000000800 */
[----:B--2---:R-:W-:-:S07]  /*3210*/  FADD.FTZ R8, R158, R51 ;  /* 0x000000339e087221 */ /* 0x004fce0000010000 */
[----:B------:R-:W2:Y:S01]  /*3220*/  MUFU.EX2 R62, R62 ;  /* 0x0000003e003e7308 */ /* 0x000ea20000000800 */
[C---:B0-----:R-:W-:Y:S01]  /*3230*/  FADD.FTZ R7, R153.reuse, R6 ;  /* 0x0000000699077221 */ /* 0x041fe20000010000 */
[----:B------:R-:W-:Y:S01]  /*3240*/  F2FP.BF16.F32.PACK_AB R153, R153, R58 ;  /* 0x0000003a9999723e */ /* 0x000fe200000010ff */
[----:B-1----:R-:W-:-:S05]  /*3250*/  IMAD.MOV.U32 R124, RZ, RZ, R151 ;  /* 0x000000ffff7c7224 */ /* 0x002fca00078e0097 */
[----:B------:R-:W0:Y:S01]  /*3260*/  MUFU.EX2 R72, R72 ;  /* 0x0000004800487308 */ /* 0x000e220000000800 */
[C---:B---3--:R-:W-:Y:S01]  /*3270*/  FADD.FTZ R9, R41.reuse, R8 ;  /* 0x0000000829097221 */ /* 0x048fe20000010000 */
[----:B------:R-:W-:-:S06]  /*3280*/  F2FP.BF16.F32.PACK_AB R158, R41, R158 ;  /* 0x0000009e299e723e */ /* 0x000fcc00000010ff */
[----:B------:R-:W1:Y:S01]  /*3290*/  MUFU.EX2 R155, R40 ;  /* 0x00000028009b7308 */ /* 0x000e620000000800 */
[----:B--2---:R-:W-:-:S07]  /*32a0*/  FADD.FTZ R6, R62, R7 ;  /* 0x000000073e067221 */ /* 0x004fce0000010000 */
[----:B------:R2:W3:Y:S01]  /*32b0*/  MUFU.EX2 R43, R126 ;  /* 0x0000007e002b7308 */ /* 0x0004e20000000800 */
[----:B0-----:R-:W-:-:S07]  /*32c0*/  FADD.FTZ R8, R72, R9 ;  /* 0x0000000948087221 */ /* 0x001fce0000010000 */
[----:B------:R-:W0:Y:S01]  /*32d0*/  MUFU.EX2 R66, R66 ;  /* 0x0000004200427308 */ /* 0x000e220000000800 */
[C---:B-1----:R-:W-:Y:S01]  /*32e0*/  FADD.FTZ R7, R155.reuse, R6 ;  /* 0x000000069b077221 */ /* 0x042fe20000010000 */
[----:B------:R-:W-:Y:S01]  /*32f0*/  F2FP.BF16.F32.PACK_AB R155, R155, R62 ;  /* 0x0000003e9b9b723e */ /* 0x000fe200000010ff */
[----:B--2---:R-:W-:-:S05]  /*3300*/  IMAD.MOV.U32 R126, RZ, RZ, R151 ;  /* 0x000000ffff7e7224 */ /* 0x004fca00078e0097 */
[----:B------:R-:W1:Y:S01]  /*3310*/  MUFU.EX2 R76, R76 ;  /* 0x0000004c004c7308 */ /* 0x000e620000000800 */
[C---:B---3--:R-:W-:Y:S01]  /*3320*/  FADD.FTZ R9, R43.reuse, R8 ;  /* 0x000000082b097221 */ /* 0x048fe20000010000 */
[----:B------:R-:W-:-:S06]  /*3330*/  F2FP.BF16.F32.PACK_AB R160, R43, R72 ;  /* 0x000000482ba0723e */ /* 0x000fcc00000010ff */
[----:B------:R-:W2:Y:S01]  /*3340*/  MUFU.EX2 R157, R44 ;  /* 0x0000002c009d7308 */ /* 0x000ea20000000800 */
[----:B0-----:R-:W-:-:S07]  /*3350*/  FADD.FTZ R6, R66, R7 ;  /* 0x0000000742067221 */ /* 0x001fce0000010000 */
[----:B------:R0:W3:Y:S01]  /*3360*/  MUFU.EX2 R45, R128 ;  /* 0x00000080002d7308 */ /* 0x0000e20000000800 */
[----:B-1----:R-:W-:-:S07]  /*3370*/  FADD.FTZ R8, R76, R9 ;  /* 0x000000094c087221 */ /* 0x002fce0000010000 */
[----:B------:R-:W1:Y:S01]  /*3380*/  MUFU.EX2 R70, R70 ;  /* 0x0000004600467308 */ /* 0x000e620000000800 */
[C---:B--2---:R-:W-:Y:S01]  /*3390*/  FADD.FTZ R7, R157.reuse, R6 ;  /* 0x000000069d077221 */ /* 0x044fe20000010000 */
[----:B------:R-:W-:Y:S01]  /*33a0*/  F2FP.BF16.F32.PACK_AB R157, R157, R66 ;  /* 0x000000429d9d723e */ /* 0x000fe200000010ff */
[----:B0-----:R-:W-:-:S05]  /*33b0*/  IMAD.MOV.U32 R128, RZ, RZ, R151 ;  /* 0x000000ffff807224 */ /* 0x001fca00078e0097 */
[----:B------:R-:W0:Y:S01]  /*33c0*/  MUFU.EX2 R130, R130 ;  /* 0x0000008200827308 */ /* 0x000e220000000800 */
[C---:B---3--:R-:W-:Y:S01]  /*33d0*/  FADD.FTZ R9, R45.reuse, R8 ;  /* 0x000000082d097221 */ /* 0x048fe20000010000 */
[----:B------:R-:W-:-:S06]  /*33e0*/  F2FP.BF16.F32.PACK_AB R162, R45, R76 ;  /* 0x0000004c2da2723e */ /* 0x000fcc00000010ff */
[----:B------:R-:W2:Y:S01]  /*33f0*/  MUFU.EX2 R159, R48 ;  /* 0x00000030009f7308 */ /* 0x000ea20000000800 */
[----:B-1----:R-:W-:-:S07]  /*3400*/  FADD.FTZ R6, R70, R7 ;  /* 0x0000000746067221 */ /* 0x002fce0000010000 */
[----:B------:R1:W3:Y:S01]  /*3410*/  MUFU.EX2 R37, R132 ;  /* 0x0000008400257308 */ /* 0x0002e20000000800 */
[----:B0-----:R-:W-:-:S07]  /*3420*/  FADD.FTZ R8, R130, R9 ;  /* 0x0000000982087221 */ /* 0x001fce0000010000 */
[----:B------:R-:W0:Y:S01]  /*3430*/  MUFU.EX2 R74, R74 ;  /* 0x0000004a004a7308 */ /* 0x000e220000000800 */
[C---:B--2---:R-:W-:Y:S01]  /*3440*/  FADD.FTZ R7, R159.reuse, R6 ;  /* 0x000000069f077221 */ /* 0x044fe20000010000 */
[----:B------:R-:W-:Y:S01]  /*3450*/  F2FP.BF16.F32.PACK_AB R159, R159, R70 ;  /* 0x000000469f9f723e */ /* 0x000fe200000010ff */
[----:B-1----:R-:W-:-:S05]  /*3460*/  IMAD.MOV.U32 R132, RZ, RZ, R151 ;  /* 0x000000ffff847224 */ /* 0x002fca00078e0097 */
[----:B------:R-:W1:Y:S01]  /*3470*/  MUFU.EX2 R84, R84 ;  /* 0x0000005400547308 */ /* 0x000e620000000800 */
[C---:B---3--:R-:W-:Y:S01]  /*3480*/  FADD.FTZ R9, R37.reuse, R8 ;  /* 0x0000000825097221 */ /* 0x048fe20000010000 */
[----:B------:R-:W-:Y:S01]  /*3490*/  F2FP.BF16.F32.PACK_AB R164, R37, R130 ;  /* 0x0000008225a4723e */ /* 0x000fe200000010ff */
[----:B------:R-:W-:-:S05]  /*34a0*/  IMAD.MOV.U32 R130, RZ, RZ, R151 ;  /* 0x000000ffff827224 */ /* 0x000fca00078e0097 */
[----:B------:R-:W2:Y:S01]  /*34b0*/  MUFU.EX2 R161, R52 ;  /* 0x0000003400a17308 */ /* 0x000ea20000000800 */
[----:B0-----:R-:W-:-:S07]  /*34c0*/  FADD.FTZ R6, R74, R7 ;  /* 0x000000074a067221 */ /* 0x001fce0000010000 */
[----:B------:R-:W0:Y:S01]  /*34d0*/  MUFU.EX2 R78, R78 ;  /* 0x0000004e004e7308 */ /* 0x000e220000000800 */
[----:B-1----:R-:W-:-:S07]  /*34e0*/  FADD.FTZ R8, R84, R9 ;  /* 0x0000000954087221 */ /* 0x002fce0000010000 */
[----:B------:R-:W1:Y:S01]  /*34f0*/  MUFU.EX2 R163, R80 ;  /* 0x0000005000a37308 */ /* 0x000e620000000800 */
[C---:B--2---:R-:W-:Y:S01]  /*3500*/  FADD.FTZ R9, R161.reuse, R6 ;  /* 0x00000006a1097221 */ /* 0x044fe20000010000 */
[----:B------:R-:W-:-:S06]  /*3510*/  F2FP.BF16.F32.PACK_AB R161, R161, R74 ;  /* 0x0000004aa1a1723e */ /* 0x000fcc00000010ff */
        /* <DEDUP_REMOVED lines=11> */
[----:B-1----:R-:W-:Y:S01]  /*35d0*/  FADD.FTZ R6, R86, R9 ;  /* 0x0000000956067221 */ /* 0x002fe20000010000 */
[C---:B--2---:R-:W-:Y:S01]  /*35e0*/  FADD.FTZ R7, R39.reuse, R8 ;  /* 0x0000000827077221 */ /* 0x044fe20000010000 */
[----:B------:R-:W-:Y:S01]  /*35f0*/  F2FP.BF16.F32.PACK_AB R166, R39, R84 ;  /* 0x0000005427a6723e */ /* 0x000fe200000010ff */
[----:B------:R-:W-:Y:S02]  /*3600*/  IMAD.MOV.U32 R8, RZ, RZ, 0x3f800000 ;  /* 0x3f800000ff087424 */ /* 0x000fe400078e00ff */
[C---:B0-----:R-:W-:Y:S01]  /*3610*/  FADD.FTZ R6, R47.reuse, R6 ;  /* 0x000000062f067221 */ /* 0x041fe20000010000 */
[----:B------:R-:W-:Y:S01]  /*3620*/  F2FP.BF16.F32.PACK_AB R167, R47, R86 ;  /* 0x000000562fa7723e */ /* 0x000fe200000010ff */
[----:B------:R-:W-:Y:S06]  /*3630*/  @!P2 BRA `(.L_x_15) ;  /* 0x0000002000fca947 */ /* 0x000fec0003800000 */
[----:B------:R-:W-:Y:S01]  /*3640*/  VIADD R193, R193, 0xfffffffe ;  /* 0xfffffffec1c17836 */ /* 0x000fe20000000000 */
[----:B------:R-:W-:Y:S01]  /*3650*/  CS2R R150, SRZ ;  /* 0x0000000000967805 */ /* 0x000fe2000001ff00 */
[----:B------:R-:W-:Y:S01]  /*3660*/  IMAD.MOV.U32 R9, RZ, RZ, R10 ;  /* 0x000000ffff097224 */ /* 0x000fe200078e000a */
[----:B------:R-:W-:Y:S01]  /*3670*/  CS2R R146, SRZ ;  /* 0x0000000000927805 */ /* 0x000fe2000001ff00 */
[----:B------:R-:W-:Y:S01]  /*3680*/  IMAD.MOV.U32 R11, RZ, RZ, R0 ;  /* 0x000000ffff0b7224 */ /* 0x000fe200078e0000 */
[----:B------:R-:W-:Y:S01]  /*3690*/  CS2R R142, SRZ ;  /* 0x00000000008e7805 */ /* 0x000fe2000001ff00 */
[----:B------:R-:W-:Y:S01]  /*36a0*/  IMAD.MOV.U32 R8, RZ, RZ, 0x3f800000 ;  /* 0x3f800000ff087424 */ /* 0x000fe200078e00ff */
[----:B------:R-:W-:Y:S02]  /*36b0*/  CS2R R138, SRZ ;  /* 0x00000000008a7805 */ /* 0x000fe4000001ff00 */
[----:B------:R-:W-:Y:S02]  /*36c0*/  CS2R R134, SRZ ;  /* 0x0000000000867805 */ /* 0x000fe4000001ff00 */
[----:B------:R-:W-:-:S02]  /*36d0*/  CS2R R130, SRZ ;  /* 0x0000000000827805 */ /* 0x000fc4000001ff00 */
[----:B------:R-:W-:Y:S02]  /*36e0*/  CS2R R126, SRZ ;  /* 0x00000000007e7805 */ /* 0x000fe4000001ff00 */
[----:B------:R-:W-:Y:S02]  /*36f0*/  CS2R R122, SRZ ;  /* 0x00000000007a7805 */ /* 0x000fe4000001ff00 */
[----:B------:R-:W-:Y:S02]  /*3700*/  CS2R R118, SRZ ;  /* 0x0000000000767805 */ /* 0x000fe4000001ff00 */
        /* <DEDUP_REMOVED lines=22> */
[----:B------:R-:W-:Y:S01]  /*3870*/  CS2R R88, SRZ ;  /* 0x0000000000587805 */ /* 0x000fe2000001ff00 */
[----:B------:R-:W-:Y:S01]  /*3880*/  UMOV UR4, UR37 ;  /* 0x0000002500047c82 */ /* 0x000fe20008000000 */
[----:B------:R-:W-:-:S05]  /*3890*/  UMOV UR5, UR36 ;  /* 0x0000002400057c82 */ /* 0x000fca0008000000 */
.L_x_24:
[----:B------:R-:W-:-:S04]  /*38a0*/  UIADD3 UR6, UR5, 0x1, URZ ;  /* 0x0000000105067890 */ /* 0x000fc8000fffe03f */
[----:B------:R-:W-:-:S04]  /*38b0*/  UISETP.NE.AND UP0, UPT, UR6, 0x2, UPT ;  /* 0x000000020600788c */ /* 0x000fc8000bf05270 */
[----:B------:R-:W-:Y:S02]  /*38c0*/  USEL UR37, URZ, 0x1, UP0 ;  /* 0x000000013f257887 */ /* 0x000fe40008000000 */
[----:B------:R-:W-:Y:S02]  /*38d0*/  USEL UR36, UR6, URZ, UP0 ;  /* 0x0000003f06247287 */ /* 0x000fe40008000000 */
[----:B------:R-:W-:Y:S01]  /*38e0*/  ULOP3.LUT UR37, UR4, UR37, URZ, 0x3c, !UPT ;  /* 0x0000002504257292 */ /* 0x000fe2000f8e3c3f */
[----:B------:R-:W-:Y:S11]  /*38f0*/  @!P0 BRA `(.L_x_16) ;  /* 0x0000000000048947 */ /* 0x000ff60003800000 */
[----:B------:R-:W-:Y:S01]  /*3900*/  BPT.TRAP 0x1 ;  /* 0x000000040000795c */ /* 0x000fe20000300000 */
.L_x_16:
[----:B------:R-:W0:Y:S01]  /*3910*/  S2UR UR7, SR_CgaCtaId ;  /* 0x00000000000779c3 */ /* 0x000e220000008800 */
[----:B------:R-:W-:Y:S01]  /*3920*/  UMOV UR6, 0x400 ;  /* 0x0000040000067882 */ /* 0x000fe20000000000 */
[----:B------:R-:W-:-:S05]  /*3930*/  IMAD.U32 R0, RZ, RZ, UR37 ;  /* 0x00000025ff007e24 */ /* 0x000fca000f8e00ff */
[----:B------:R-:W-:Y:S01]  /*3940*/  SHF.L.U32 R0, R0, 0x1f, RZ ;  /* 0x0000001f00007819 */ /* 0x000fe200000006ff */
[----:B0-----:R-:W-:-:S04]  /*3950*/  ULEA UR6, UR7, UR6, 0x18 ;  /* 0x0000000607067291 */ /* 0x001fc8000f8ec03f */
[----:B------:R-:W-:-:S09]  /*3960*/  ULEA UR7, UR36, UR6, 0x3 ;  /* 0x0000000624077291 */ /* 0x000fd2000f8e183f */
[----:B------:R0:W1:Y:S01]  /*3970*/  SYNCS.PHASECHK.TRANS64.TRYWAIT P2, [UR7+0x34830], R0 ;  /* 0x03483000ff0075a7 */ /* 0x0000620008040147 */
[----:B------:R-:W-:Y:S05]  /*3980*/  @!P0 BRA `(.L_x_17) ;  /* 0x0000000000048947 */ /* 0x000fea0003800000 */
[----:B------:R-:W-:Y:S01]  /*3990*/  BPT.TRAP 0x1 ;  /* 0x000000040000795c */ /* 0x000fe20000300000 */
.L_x_17:
[----:B-1----:R-:W-:Y:S05]  /*39a0*/  @P2 BRA `(.L_x_18) ;  /* 0x0000000000082947 */ /* 0x002fea0003800000 */
[----:B------:R-:W1:Y:S02]  /*39b0*/  SYNCS.PHASECHK.TRANS64.TRYWAIT P2, [UR7+0x34830], R0 ;  /* 0x03483000ff0075a7 */ /* 0x000e640008040147 */
[----:B-1----:R-:W-:Y:S05]  /*39c0*/  @!P2 BRA `(.L_x_19) ;  /* 0x000000840054a947 */ /* 0x002fea0003800000 */
.L_x_18:
[----:B------:R-:W-:Y:S01]  /*39d0*/  R2UR UR44, R4 ;  /* 0x00000000042c72ca */ /* 0x000fe200000e0000 */
[----:B------:R-:W-:Y:S01]  /*39e0*/  UIMAD UR10, UR36, 0xc00, UR38 ;  /* 0x00000c00240a78a4 */ /* 0x000fe2000f8e0226 */
[----:B------:R-:W-:Y:S01]  /*39f0*/  R2UR UR45, R5 ;  /* 0x00000000052d72ca */ /* 0x000fe200000e0000 */
[----:B------:R-:W-:Y:S01]  /*3a00*/  WARPGROUP.ARRIVE ;  /* 0x00000000000079c5 */ /* 0x000fe20000000000 */
[----:B------:R-:W-:Y:S01]  /*3a10*/  UMOV UR47, 0x40000040 ;  /* 0x40000040002f7882 */ /* 0x000fe20000000000 */
[----:B------:R-:W-:Y:S01]  /*3a20*/  UIADD3 UR14, UR10, 0x400, URZ ;  /* 0x000004000a0e7890 */ /* 0x000fe2000fffe03f */
[-C--:B------:R-:W-:Y:S01]  /*3a30*/  FMUL.FTZ R88, R88, R12.reuse ;  /* 0x0000000c58587220 */ /* 0x080fe20000410000 */
[----:B------:R-:W-:Y:S01]  /*3a40*/  UMOV UR15, 0x40000040 ;  /* 0x40000040000f7882 */ /* 0x000fe20000000000 */
[----:B------:R-:W-:Y:S01]  /*3a50*/  UMOV UR46, UR10 ;  /* 0x0000000a002e7c82 */ /* 0x000fe20008000000 */
[----:B------:R-:W-:Y:S01]  /*3a60*/  UIADD3 UR18, UR10, 0x402, URZ ;  /* 0x000004020a127890 */ /* 0x000fe2000fffe03f */
[-C--:B------:R-:W-:Y:S01]  /*3a70*/  FMUL.FTZ R89, R89, R12.reuse ;  /* 0x0000000c59597220 */ /* 0x080fe20000410000 */
[----:B------:R-:W-:Y:S01]  /*3a80*/  UMOV UR19, 0x40000040 ;  /* 0x4000004000137882 */ /* 0x000fe20000000000 */
[----:B------:R-:W-:Y:S01]  /*3a90*/  UIADD3 UR22, UR10, 0x404, URZ ;  /* 0x000004040a167890 */ /* 0x000fe2000fffe03f */
[-C--:B------:R-:W-:Y:S01]  /*3aa0*/  FMUL.FTZ R92, R92, R12.reuse ;  /* 0x0000000c5c5c7220 */ /* 0x080fe20000410000 */
[----:B------:R-:W-:Y:S01]  /*3ab0*/  UMOV UR23, 0x40000040 ;  /* 0x4000004000177882 */ /* 0x000fe20000000000 */
[----:B------:R-:W-:Y:S01]  /*3ac0*/  HGMMA.64x128x16.F32.BF16 R24, gdesc[UR44], RZ, !UPT, gsb0 ;  /* 0x01e000002c1879f0 */ /* 0x000fe2000c0018ff */
[----:B------:R-:W-:Y:S01]  /*3ad0*/  UIADD3 UR46, UR10, 0x2, URZ ;  /* 0x000000020a2e7890 */ /* 0x000fe2000fffe03f */
[-C--:B------:R-:W-:Y:S01]  /*3ae0*/  FMUL.FTZ R93, R93, R12.reuse ;  /* 0x0000000c5d5d7220 */ /* 0x080fe20000410000 */
[----:B------:R-:W-:Y:S01]  /*3af0*/  UMOV UR44, UR56 ;  /* 0x00000038002c7c82 */ /* 0x000fe20008000000 */
[----:B------:R-:W-:Y:S01]  /*3b00*/  UMOV UR45, UR57 ;  /* 0x00000039002d7c82 */ /* 0x000fe20008000000 */
[----:B------:R-:W-:Y:S01]  /*3b10*/  UMOV UR47, 0x40000040 ;  /* 0x40000040002f7882 */ /* 0x000fe20000000000 */
[----:B------:R-:W-:Y:S01]  /*3b20*/  UIADD3 UR26, UR10, 0x406, URZ ;  /* 0x000004060a1a7890 */ /* 0x000fe2000fffe03f */
[-C--:B------:R-:W-:Y:S01]  /*3b30*/  FMUL.FTZ R96, R96, R12.reuse ;  /* 0x0000000c60607220 */ /* 0x080fe20000410000 */
        /* <DEDUP_REMOVED lines=10> */
[-C--:B------:R-:W-:Y:S01]  /*3be0*/  FMUL.FTZ R104, R104, R12.reuse ;  /* 0x0000000c68687220 */ /* 0x080fe20000410000 */
        /* <DEDUP_REMOVED lines=22> */
[----:B------:R-:W-:Y:S01]  /*3d50*/  FMUL.FTZ R149, R149, R12 ;  /* 0x0000000c95957220 */ /* 0x000fe20000410000 */
        /* <DEDUP_REMOVED lines=32> */
[----:B------:R-:W-:-:S02]  /*3f60*/  WARPGROUP.DEPBAR.LE gsb0, 0x0 ;  /* 0x00008000000079c5 */ /* 0x000fc40000010000 */
[----:B------:R-:W-:-:S06]  /*3f70*/  WARPGROUP.ARRIVE ;  /* 0x00000000000079c5 */ /* 0x000fcc0000000000 */
[----:B------:R-:W-:Y:S01]  /*3f80*/  HGMMA.64x128x16.F32.BF16 R24, gdesc[UR44], R24, gsb0 ;  /* 0x01e000002c1879f0 */ /* 0x000fe20008001818 */
[----:B------:R-:W-:Y:S01]  /*3f90*/  UIADD3 UR46, UR10, 0x4, URZ ;  /* 0x000000040a2e7890 */ /* 0x000fe2000fffe03f */
[----:B------:R-:W-:Y:S01]  /*3fa0*/  UMOV UR44, UR52 ;  /* 0x00000034002c7c82 */ /* 0x000fe20008000000 */
[----:B------:R-:W-:Y:S01]  /*3fb0*/  UMOV UR45, UR53 ;  /* 0x00000035002d7c82 */ /* 0x000fe20008000000 */
[----:B------:R-:W-:Y:S01]  /*3fc0*/  UMOV UR47, 0x40000040 ;  /* 0x40000040002f7882 */ /* 0x000fe20000000000 */
[----:B------:R-:W-:Y:S02]  /*3fd0*/  WARPGROUP.DEPBAR.LE gsb0, 0x0 ;  /* 0x00008000000079c5 */ /* 0x000fe40000010000 */
        /* <DEDUP_REMOVED lines=38> */
[----:B------:R-:W-:Y:S05]  /*4240*/  @!P0 BRA `(.L_x_20) ;  /* 0x0000000000048947 */ /* 0x000fea0003800000 */
[----:B------:R-:W-:Y:S01]  /*4250*/  BPT.TRAP 0x1 ;  /* 0x000000040000795c */ /* 0x000fe20000300000 */
.L_x_20:
[----:B------:R-:W-:Y:S01]  /*4260*/  ULEA UR10, UR5, UR6, 0x3 ;  /* 0x00000006050a7291 */ /* 0x000fe2000f8e183f */
[----:B01----:R-:W-:-:S05]  /*4270*/  IMAD.U32 R0, RZ, RZ, UR4 ;  /* 0x00000004ff007e24 */ /* 0x003fca000f8e00ff */
[----:B------:R-:W-:-:S04]  /*4280*/  SHF.L.U32 R0, R0, 0x1f, RZ ;  /* 0x0000001f00007819 */ /* 0x000fc800000006ff */
[----:B------:R0:W1:Y:S01]  /*4290*/  SYNCS.PHASECHK.TRANS64.TRYWAIT P2, [UR10+0x34850], R0 ;  /* 0x03485000ff0075a7 */ /* 0x000062000804014a */
[----:B------:R-:W-:Y:S05]  /*42a0*/  @!P0 BRA `(.L_x_21) ;  /* 0x0000000000048947 */ /* 0x000fea0003800000 */
[----:B------:R-:W-:Y:S01]  /*42b0*/  BPT.TRAP 0x1 ;  /* 0x000000040000795c */ /* 0x000fe20000300000 */
.L_x_21:
[----:B-1----:R-:W-:Y:S05]  /*42c0*/  @P2 BRA `(.L_x_22) ;  /* 0x0000000000082947 */ /* 0x002fea0003800000 */
[----:B------:R-:W1:Y:S02]  /*42d0*/  SYNCS.PHASECHK.TRANS64.TRYWAIT P2, [UR10+0x34850], R0 ;  /* 0x03485000ff0075a7 */ /* 0x000e64000804014a */
[----:B-1----:R-:W-:Y:S05]  /*42e0*/  @!P2 BRA `(.L_x_23) ;  /* 0x0000007c0024a947 */ /* 0x002fea0003800000 */
.L_x_22:
[----:B------:R-:W-:Y:S01]  /*42f0*/  UIADD3 UR6, UR6, 0x400, URZ ;  /* 0x0000040006067890 */ /* 0x000fe2000fffe03f */
[----:B------:R-:W-:Y:S01]  /*4300*/  WARPGROUP.ARRIVE ;  /* 0x00000000000079c5 */ /* 0x000fe20000000000 */
[----:B------:R-:W-:Y:S01]  /*4310*/  UMOV UR15, 0x40000040 ;  /* 0x40000040000f7882 */ /* 0x000fe20000000000 */
[----:B01----:R-:W-:Y:S01]  /*4320*/  FMNMX.FTZ R0, R24, R11, !PT ;  /* 0x0000000b18007209 */ /* 0x003fe20007810000 */
[----:B------:R-:W-:Y:S01]  /*4330*/  USHF.R.U32.HI UR6, URZ, 0x4, UR6 ;  /* 0x000000043f067899 */ /* 0x000fe20008011606 */
[C---:B------:R-:W-:Y:S01]  /*4340*/  ISETP.GT.AND P2, PT, R193.reuse, RZ, PT ;  /* 0x000000ffc100720c */ /* 0x040fe20003f44270 */
[----:B------:R-:W-:Y:S01]  /*4350*/  VIADD R193, R193, 0xffffffff ;  /* 0xffffffffc1c17836 */ /* 0x000fe20000000000 */
[----:B------:R-:W-:Y:S01]  /*4360*/  FMNMX.FTZ R3, R25, R0, !PT ;  /* 0x0000000019037209 */ /* 0x000fe20007810000 */
[----:B------:R-:W-:-:S03]  /*4370*/  ULOP3.LUT UR6, UR6, 0x3fff, URZ, 0xc0, !UPT ;  /* 0x00003fff06067892 */ /* 0x000fc6000f8ec03f */
[----:B------:R-:W-:Y:S01]  /*4380*/  FMNMX.FTZ R0, R28, R3, !PT ;  /* 0x000000031c007209 */ /* 0x000fe20007810000 */
[----:B------:R-:W-:-:S03]  /*4390*/  ULOP3.LUT UR4, UR6, 0x4000000, URZ, 0xfc, !UPT ;  /* 0x0400000006047892 */ /* 0x000fc6000f8efc3f */
[----:B------:R-:W-:Y:S01]  /*43a0*/  FMNMX.FTZ R3, R29, R0, !PT ;  /* 0x000000001d037209 */ /* 0x000fe20007810000 */
[----:B------:R-:W-:-:S03]  /*43b0*/  ULEA UR4, UR5, UR4, 0xb ;  /* 0x0000000405047291 */ /* 0x000fc6000f8e583f */
[----:B------:R-:W-:Y:S01]  /*43c0*/  FMNMX.FTZ R0, R32, R3, !PT ;  /* 0x0000000320007209 */ /* 0x000fe20007810000 */
[----:B------:R-:W-:Y:S01]  /*43d0*/  UIADD3 UR6, UR4, 0x80, URZ ;  /* 0x0000008004067890 */ /* 0x000fe2000fffe03f */
[----:B------:R-:W-:Y:S02]  /*43e0*/  UMOV UR5, UR36 ;  /* 0x0000002400057c82 */ /* 0x000fe40008000000 */
[----:B------:R-:W-:Y:S01]  /*43f0*/  UMOV UR14, UR4 ;  /* 0x00000004000e7c82 */ /* 0x000fe20008000000 */
[----:B------:R-:W-:Y:S01]  /*4400*/  FMNMX.FTZ R3, R33, R0, !PT ;  /* 0x0000000021037209 */ /* 0x000fe20007810000 */
[----:B------:R-:W-:Y:S01]  /*4410*/  HGMMA.64x128x16.F32.BF16 R88, R180, gdesc[UR12].tnspB, R88, gsb0 ;  /* 0x41e0000cb4587df0 */ /* 0x000fe20008001858 */
[----:B------:R-:W-:Y:S01]  /*4420*/  UMOV UR15, 0x40000040 ;  /* 0x40000040000f7882 */ /* 0x000fe20000000000 */
[----:B------:R-:W-:Y:S01]  /*4430*/  UMOV UR14, UR6 ;  /* 0x00000006000e7c82 */ /* 0x000fe20008000000 */
[----:B------:R-:W-:Y:S01]  /*4440*/  UIADD3 UR6, UR4, 0x100, URZ ;  /* 0x0000010004067890 */ /* 0x000fe2000fffe03f */
[----:B------:R-:W-:-:S04]  /*4450*/  FMNMX.FTZ R0, R36, R3, !PT ;  /* 0x0000000324007209 */ /* 0x000fc80007810000 */
        /* <DEDUP_REMOVED lines=24> */
[----:B------:R-:W-:-:S05]  /*45e0*/  FMNMX.FTZ R10, R85, R0, !PT ;  /* 0x00000000550a7209 */ /* 0x000fca0007810000 */
[----:B------:R-:W0:Y:S02]  /*45f0*/  SHFL.BFLY PT, R3, R10, 0x2, 0x1f ;  /* 0x0c401f000a037f89 */ /* 0x000e2400000e0000 */
[----:B0-----:R-:W-:Y:S02]  /*4600*/  FMNMX.FTZ R13, R10, R3, !PT ;  /* 0x000000030a0d7209 */ /* 0x001fe40007810000 */
[----:B------:R-:W0:Y:S01]  /*4610*/  LDC R3, c[0x0][0x988] ;  /* 0x00026200ff037b82 */ /* 0x000e220000000800 */
[----:B------:R-:W-:Y:S02]  /*4620*/  FMNMX.FTZ R10, R26, R9, !PT ;  /* 0x000000091a0a7209 */ /* 0x000fe40007810000 */
[----:B------:R-:W1:Y:S02]  /*4630*/  SHFL.BFLY PT, R0, R13, 0x1, 0x1f ;  /* 0x0c201f000d007f89 */ /* 0x000e6400000e0000 */
[----:B------:R-:W-:Y:S01]  /*4640*/  FMNMX.FTZ R15, R27, R10, !PT ;  /* 0x0000000a1b0f7209 */ /* 0x000fe20007810000 */
[----:B------:R-:W-:-:S02]  /*4650*/  WARPGROUP.DEPBAR.LE gsb0, 0x0 ;  /* 0x00008000000079c5 */ /* 0x000fc40000010000 */
[----:B------:R-:W-:Y:S01]  /*4660*/  WARPGROUP.ARRIVE ;  /* 0x00000000000079c5 */ /* 0x000fe20000000000 */
[----:B------:R-:W-:-:S04]  /*4670*/  FMNMX.FTZ R10, R30, R15, !PT ;  /* 0x0000000f1e0a7209 */ /* 0x000fc80007810000 */
[----:B------:R-:W-:Y:S01]  /*4680*/  FMNMX.FTZ R21, R31, R10, !PT ;  /* 0x0000000a1f157209 */ /* 0x000fe20007810000 */
[----:B------:R-:W-:Y:S01]  /*4690*/  HGMMA.64x128x16.F32.BF16 R88, R176, gdesc[UR12].tnspB, R88, gsb0 ;  /* 0x41e0000cb0587df0 */ /* 0x000fe20008001858 */
[----:B------:R-:W-:Y:S01]  /*46a0*/  UMOV UR14, UR6 ;  /* 0x00000006000e7c82 */ /* 0x000fe20008000000 */
[----:B------:R-:W-:Y:S01]  /*46b0*/  UMOV UR15, 0x40000040 ;  /* 0x40000040000f7882 */ /* 0x000fe20000000000 */
[----:B------:R-:W-:Y:S01]  /*46c0*/  UIADD3 UR6, UR4, 0x180, URZ ;  /* 0x0000018004067890 */ /* 0x000fe2000fffe03f */
[----:B------:R-:W-:-:S04]  /*46d0*/  FMNMX.FTZ R10, R34, R21, !PT ;  /* 0x00000015220a7209 */ /* 0x000fc80007810000 */
[----:B------:R-:W-:Y:S02]  /*46e0*/  FMNMX.FTZ R21, R35, R10, !PT ;  /* 0x0000000a23157209 */ /* 0x000fe40007810000 */
[----:B-1----:R-:W-:Y:S02]  /*46f0*/  FMNMX.FTZ R0, R13, R0, !PT ;  /* 0x000000000d007209 */ /* 0x002fe40007810000 */
[----:B------:R-:W-:-:S03]  /*4700*/  FMNMX.FTZ R10, R38, R21, !PT ;  /* 0x00000015260a7209 */ /* 0x000fc60007810000 */
[----:B------:R-:W-:-:S04]  /*4710*/  FADD.FTZ R8, -R0, R11 ;  /* 0x0000000b00087221 */ /* 0x000fc80000010100 */
[-C--:B0-----:R-:W-:Y:S01]  /*4720*/  FMUL.FTZ R12, R8, R3.reuse ;  /* 0x00000003080c7220 */ /* 0x081fe20000410000 */
[----:B------:R-:W-:-:S04]  /*4730*/  FMUL.FTZ R8, R0, R3 ;  /* 0x0000000300087220 */ /* 0x000fc80000410000 */
[-CC-:B------:R-:W-:Y:S01]  /*4740*/  FFMA.FTZ R180, R25, R3.reuse, -R8.reuse ;  /* 0x0000000319b47223 */ /* 0x180fe20000010808 */
[----:B------:R-:W-:Y:S01]  /*4750*/  FMNMX.FTZ R25, R39, R10, !PT ;  /* 0x0000000a27197209 */ /* 0x000fe20007810000 */
[-CC-:B------:R-:W-:Y:S01]  /*4760*/  FFMA.FTZ R13, R29, R3.reuse, -R8.reuse ;  /* 0x000000031d0d7223 */ /* 0x180fe20000010808 */
[-CC-:B------:R-:W-:Y:S01]  /*4770*/  FFMA.FTZ R33, R33, R3.reuse, -R8.reuse ;  /* 0x0000000321217223 */ /* 0x180fe20000010808 */
[--C-:B------:R-:W-:Y:S01]  /*4780*/  FFMA.FTZ R37, R37, R3, -R8.reuse ;  /* 0x0000000325257223 */ /* 0x100fe20000010808 */
[----:B------:R-:W-:Y:S01]  /*4790*/  FMNMX.FTZ R10, R42, R25, !PT ;  /* 0x000000192a0a7209 */ /* 0x000fe20007810000 */
[-CC-:B------:R-:W-:Y:S01]  /*47a0*/  FFMA.FTZ R41, R41, R3.reuse, -R8.reuse ;  /* 0x0000000329297223 */ /* 0x180fe20000010808 */
[----:B------:R0:W-:Y:S01]  /*47b0*/  MUFU.EX2 R15, R33 ;  /* 0x00000021000f7308 */ /* 0x0001e20000000800 */
        /* <DEDUP_REMOVED lines=15> */
[----:B------:R-:W-:Y:S01]  /*48b0*/  MUFU.EX2 R25, R41 ;  /* 0x0000002900197308 */ /* 0x000fe20000000800 */
[-CC-:B------:R-:W-:Y:S01]  /*48c0*/  FFMA.FTZ R24, R80, R3.reuse, -R8.reuse ;  /* 0x0000000350187223 */ /* 0x180fe20000010808 */
[----:B------:R-:W-:Y:S01]  /*48d0*/  FMNMX.FTZ R29, R51, R10, !PT ;  /* 0x0000000a331d7209 */ /* 0x000fe20007810000 */
[-CC-:B------:R-:W-:Y:S01]  /*48e0*/  FFMA.FTZ R28, R84, R3.reuse, -R8.reuse ;  /* 0x00000003541c7223 */ /* 0x180fe20000010808 */
[----:B------:R-:W-:-:S02]  /*48f0*/  FFMA.FTZ R85, R85, R3, -R8 ;  /* 0x0000000355557223 */ /* 0x000fc40000010808 */
[----:B------:R-:W-:Y:S02]  /*4900*/  FMNMX.FTZ R10, R54, R29, !PT ;  /* 0x0000001d360a7209 */ /* 0x000fe40007810000 */
[----:B------:R-:W-:Y:S02]  /*4910*/  MUFU.EX2 R29, R45 ;  /* 0x0000002d001d7308 */ /* 0x000fe40000000800 */
[----:B0-----:R-:W-:-:S04]  /*4920*/  FMNMX.FTZ R33, R55, R10, !PT ;  /* 0x0000000a37217209 */ /* 0x001fc80007810000 */
[----:B------:R-:W-:Y:S02]  /*4930*/  FMNMX.FTZ R10, R58, R33, !PT ;  /* 0x000000213a0a7209 */ /* 0x000fe40007810000 */
[----:B------:R-:W-:Y:S02]  /*4940*/  MUFU.EX2 R12, R12 ;  /* 0x0000000c000c7308 */ /* 0x000fe40000000800 */
[----:B------:R-:W-:-:S04]  /*4950*/  FMNMX.FTZ R33, R59, R10, !PT ;  /* 0x0000000a3b217209 */ /* 0x000fc80007810000 */
[----:B------:R-:W-:Y:S02]  /*4960*/  FMNMX.FTZ R10, R62, R33, !PT ;  /* 0x000000213e0a7209 */ /* 0x000fe40007810000 */
[----:B------:R0:W-:Y:S02]  /*4970*/  MUFU.EX2 R33, R49 ;  /* 0x0000003100217308 */ /* 0x0001e40000000800 */
[----:B-1----:R-:W-:-:S04]  /*4980*/  FMNMX.FTZ R37, R63, R10, !PT ;  /* 0x0000000a3f257209 */ /* 0x002fc80007810000 */
[----:B------:R-:W-:Y:S02]  /*4990*/  FMNMX.FTZ R10, R66, R37, !PT ;  /* 0x00000025420a7209 */ /* 0x000fe40007810000 */
[----:B------:R-:W1:Y:S01]  /*49a0*/  MUFU.EX2 R11, R11 ;  /* 0x0000000b000b7308 */ /* 0x000e620000000800 */
[-CC-:B0-----:R-:W-:Y:S01]  /*49b0*/  FFMA.FTZ R49, R65, R3.reuse, -R8.reuse ;  /* 0x0000000341317223 */ /* 0x181fe20000010808 */
[----:B------:R-:W-:Y:S01]  /*49c0*/  FMNMX.FTZ R37, R67, R10, !PT ;  /* 0x0000000a43257209 */ /* 0x000fe20007810000 */
[----:B------:R-:W-:-:S03]  /*49d0*/  FFMA.FTZ R65, R81, R3, -R8 ;  /* 0x0000000351417223 */ /* 0x000fc60000010808 */
[----:B------:R-:W-:Y:S02]  /*49e0*/  FMNMX.FTZ R10, R70, R37, !PT ;  /* 0x00000025460a7209 */ /* 0x000fe40007810000 */
[----:B------:R0:W-:Y:S02]  /*49f0*/  MUFU.EX2 R37, R53 ;  /* 0x0000003500257308 */ /* 0x0001e40000000800 */
[----:B------:R-:W-:-:S04]  /*4a00*/  FMNMX.FTZ R41, R71, R10, !PT ;  /* 0x0000000a47297209 */ /* 0x000fc80007810000 */
[----:B------:R-:W-:Y:S02]  /*4a10*/  FMNMX.FTZ R10, R74, R41, !PT ;  /* 0x000000294a0a7209 */ /* 0x000fe40007810000 */
[----:B------:R-:W2:Y:S01]  /*4a20*/  MUFU.EX2 R180, R180 ;  /* 0x000000b400b47308 */ /* 0x000ea20000000800 */
[----:B0-----:R-:W-:Y:S01]  /*4a30*/  FFMA.FTZ R53, R69, R3, -R8 ;  /* 0x0000000345357223 */ /* 0x001fe20000010808 */
[----:B------:R-:W-:Y:S01]  /*4a40*/  FMNMX.FTZ R41, R75, R10, !PT ;  /* 0x0000000a4b297209 */ /* 0x000fe20007810000 */
[----:B-1----:R-:W-:-:S03]  /*4a50*/  FFMA.FTZ R7, R12, R7, R11 ;  /* 0x000000070c077223 */ /* 0x002fc6000001000b */
[----:B------:R-:W-:Y:S02]  /*4a60*/  FMNMX.FTZ R10, R78, R41, !PT ;  /* 0x000000294e0a7209 */ /* 0x000fe40007810000 */
[----:B------:R0:W-:Y:S02]  /*4a70*/  MUFU.EX2 R41, R57 ;  /* 0x0000003900297308 */ /* 0x0001e40000000800 */
[----:B------:R-:W-:-:S04]  /*4a80*/  FMNMX.FTZ R45, R79, R10, !PT ;  /* 0x0000000a4f2d7209 */ /* 0x000fc80007810000 */
[----:B------:R-:W-:Y:S02]  /*4a90*/  FMNMX.FTZ R10, R82, R45, !PT ;  /* 0x0000002d520a7209 */ /* 0x000fe40007810000 */
[----:B------:R-:W1:Y:S01]  /*4aa0*/  MUFU.EX2 R182, R182 ;  /* 0x000000b600b67308 */ /* 0x000e620000000800 */
[C---:B--2---:R-:W-:Y:S01]  /*4ab0*/  FADD.FTZ R7, R180.reuse, R7 ;  /* 0x00000007b4077221 */ /* 0x044fe20000010000 */
[----:B------:R-:W-:Y:S02]  /*4ac0*/  FMNMX.FTZ R45, R83, R10, !PT ;  /* 0x0000000a532d7209 */ /* 0x000fe40007810000 */
[----:B------:R-:W-:Y:S02]  /*4ad0*/  F2FP.BF16.F32.PACK_AB R180, R180, R11 ;  /* 0x0000000bb4b4723e */ /* 0x000fe400000010ff */
[----:B------:R-:W-:Y:S02]  /*4ae0*/  FMNMX.FTZ R10, R86, R45, !PT ;  /* 0x0000002d560a7209 */ /* 0x000fe40007810000 */
[----:B------:R2:W-:Y:S02]  /*4af0*/  MUFU.EX2 R45, R61 ;  /* 0x0000003d002d7308 */ /* 0x0005e40000000800 */
[----:B------:R-:W-:-:S05]  /*4b00*/  FMNMX.FTZ R10, R87, R10, !PT ;  /* 0x0000000a570a7209 */ /* 0x000fca0007810000 */
[----:B0-----:R-:W0:Y:S01]  /*4b10*/  SHFL.BFLY PT, R57, R10, 0x2, 0x1f ;  /* 0x0c401f000a397f89 */ /* 0x001e2200000e0000 */
[----:B------:R-:W3:Y:S01]  /*4b20*/  MUFU.EX2 R13, R13 ;  /* 0x0000000d000d7308 */ /* 0x000ee20000000800 */
[----:B--2---:R-:W-:-:S07]  /*4b30*/  FFMA.FTZ R61, R77, R3, -R8 ;  /* 0x000000034d3d7223 */ /* 0x004fce0000010808 */
[----:B------:R-:W-:Y:S01]  /*4b40*/  MUFU.EX2 R49, R49 ;  /* 0x0000003100317308 */ /* 0x000fe20000000800 */
[----:B------:R-:W-:Y:S02]  /*4b50*/  WARPGROUP.DEPBAR.LE gsb0, 0x0 ;  /* 0x00008000000079c5 */ /* 0x000fe40000010000 */
[----:B------:R-:W-:Y:S01]  /*4b60*/  WARPGROUP.ARRIVE ;  /* 0x00000000000079c5 */ /* 0x000fe20000000000 */
[-CC-:B------:R-:W-:Y:S01]  /*4b70*/  FFMA.FTZ R176, R32, R3.reuse, -R8.reuse ;  /* 0x0000000320b07223 */ /* 0x180fe20000010808 */
[----:B------:R-:W-:-:S03]  /*4b80*/  FFMA.FTZ R178, R36, R3, -R8 ;  /* 0x0000000324b27223 */ /* 0x000fc60000010808 */
[----:B------:R-:W-:Y:S01]  /*4b90*/  MUFU.EX2 R53, R53 ;  /* 0x0000003500357308 */ /* 0x000fe20000000800 */
[----:B------:R-:W-:Y:S01]  /*4ba0*/  HGMMA.64x128x16.F32.BF16 R88, R172, gdesc[UR12].tnspB, R88, gsb0 ;  /* 0x41e0000cac587df0 */ /* 0x000fe20008001858 */
[----:B------:R-:W-:Y:S01]  /*4bb0*/  UMOV UR14, UR6 ;  /* 0x00000006000e7c82 */ /* 0x000fe20008000000 */
[----:B------:R-:W-:Y:S01]  /*4bc0*/  UMOV UR15, 0x40000040 ;  /* 0x40000040000f7882 */ /* 0x000fe20000000000 */
[----:B------:R-:W-:Y:S01]  /*4bd0*/  UIADD3 UR6, UR4, 0x200, URZ ;  /* 0x0000020004067890 */ /* 0x000fe2000fffe03f */
[----:B0-----:R-:W-:-:S03]  /*4be0*/  FMNMX.FTZ R32, R10, R57, !PT ;  /* 0x000000390a207209 */ /* 0x001fc60007810000 */
[----:B------:R-:W-:Y:S02]  /*4bf0*/  MUFU.EX2 R176, R176 ;  /* 0x000000b000b07308 */ /* 0x000fe40000000800 */
[----:B------:R-:W0:Y:S06]  /*4c00*/  SHFL.BFLY PT, R69, R32, 0x1, 0x1f ;  /* 0x0c201f0020457f89 */ /* 0x000e2c00000e0000 */
[----:B------:R-:W-:Y:S08]  /*4c10*/  MUFU.EX2 R178, R178 ;  /* 0x000000b200b27308 */ /* 0x000ff00000000800 */
[----:B------:R-:W-:Y:S08]  /*4c20*/  MUFU.EX2 R14, R14 ;  /* 0x0000000e000e7308 */ /* 0x000ff00000000800 */
[----:B------:R-:W2:Y:S01]  /*4c30*/  MUFU.EX2 R57, R73 ;  /* 0x0000004900397308 */ /* 0x000ea20000000800 */
[----:B0-----:R-:W-:-:S07]  /*4c40*/  FMNMX.FTZ R10, R32, R69, !PT ;  /* 0x00000045200a7209 */ /* 0x001fce0007810000 */
[----:B------:R-:W-:Y:S08]  /*4c50*/  MUFU.EX2 R20, R20 ;  /* 0x0000001400147308 */ /* 0x000ff00000000800 */
[----:B------:R-:W0:Y:S08]  /*4c60*/  MUFU.EX2 R61, R61 ;  /* 0x0000003d003d7308 */ /* 0x000e300000000800 */
[----:B------:R-:W-:Y:S08]  /*4c70*/  MUFU.EX2 R24, R24 ;  /* 0x0000001800187308 */ /* 0x000ff00000000800 */
[----:B------:R-:W-:Y:S08]  /*4c80*/  MUFU.EX2 R65, R65 ;  /* 0x0000004100417308 */ /* 0x000ff00000000800 */
[----:B------:R-:W-:Y:S01]  /*4c90*/  MUFU.EX2 R28, R28 ;  /* 0x0000001c001c7308 */ /* 0x000fe20000000800 */
[----:B------:R-:W-:-:S02]  /*4ca0*/  WARPGROUP.DEPBAR.LE gsb0, 0x0 ;  /* 0x00008000000079c5 */ /* 0x000fc40000010000 */
[----:B------:R-:W-:Y:S01]  /*4cb0*/  WARPGROUP.ARRIVE ;  /* 0x00000000000079c5 */ /* 0x000fe20000000000 */
[-CC-:B------:R-:W-:Y:S01]  /*4cc0*/  FFMA.FTZ R172, R40, R3.reuse, -R8.reuse ;  /* 0x0000000328ac7223 */ /* 0x180fe20000010808 */
[----:B------:R-:W-:-:S04]  /*4cd0*/  FFMA.FTZ R174, R44, R3, -R8 ;  /* 0x000000032cae7223 */ /* 0x000fc80000010808 */
[----:B------:R-:W-:Y:S01]  /*4ce0*/  HGMMA.64x128x16.F32.BF16 R88, R168, gdesc[UR12].tnspB, R88, gsb0 ;  /* 0x41e0000ca8587df0 */ /* 0x000fe20008001858 */
[----:B------:R-:W-:Y:S01]  /*4cf0*/  UMOV UR14, UR6 ;  /* 0x00000006000e7c82 */ /* 0x000fe20008000000 */
[----:B------:R-:W-:Y:S01]  /*4d00*/  UMOV UR15, 0x40000040 ;  /* 0x40000040000f7882 */ /* 0x000fe20000000000 */
[----:B------:R-:W-:Y:S01]  /*4d10*/  UIADD3 UR6, UR4, 0x280, URZ ;  /* 0x0000028004067890 */ /* 0x000fe2000fffe03f */
[----:B------:R-:W-:Y:S08]  /*4d20*/  MUFU.EX2 R172, R172 ;  /* 0x000000ac00ac7308 */ /* 0x000ff00000000800 */
[----:B------:R-:W-:Y:S01]  /*4d30*/  MUFU.EX2 R174, R174 ;  /* 0x000000ae00ae7308 */ /* 0x000fe20000000800 */
[----:B------:R-:W-:-:S02]  /*4d40*/  WARPGROUP.DEPBAR.LE gsb0, 0x0 ;  /* 0x00008000000079c5 */ /* 0x000fc40000010000 */
[----:B------:R-:W-:Y:S01]  /*4d50*/  WARPGROUP.ARRIVE ;  /* 0x00000000000079c5 */ /* 0x000fe20000000000 */
[-CC-:B------:R-:W-:Y:S01]  /*4d60*/  FFMA.FTZ R168, R48, R3.reuse, -R8.reuse ;  /* 0x0000000330a87223 */ /* 0x180fe20000010808 */
[-C--:B------:R-:W-:Y:S01]  /*4d70*/  FMUL.FTZ R48, R10, R3.reuse ;  /* 0x000000030a307220 */ /* 0x080fe20000410000 */
[----:B------:R-:W-:-:S03]  /*4d80*/  FFMA.FTZ R170, R52, R3, -R8 ;  /* 0x0000000334aa7223 */ /* 0x000fc60000010808 */
[----:B------:R-:W-:Y:S01]  /*4d90*/  HGMMA.64x128x16.F32.BF16 R88, R152, gdesc[UR12].tnspB, R88, gsb0 ;  /* 0x41e0000c98587df0 */ /* 0x000fe20008001858 */
[----:B------:R-:W-:Y:S01]  /*4da0*/  UMOV UR14, UR6 ;  /* 0x00000006000e7c82 */ /* 0x000fe20008000000 */
[----:B------:R-:W-:Y:S01]  /*4db0*/  UMOV UR15, 0x40000040 ;  /* 0x40000040000f7882 */ /* 0x000fe20000000000 */
[----:B------:R-:W-:Y:S01]  /*4dc0*/  UIADD3 UR6, UR4, 0x300, URZ ;  /* 0x0000030004067890 */ /* 0x000fe2000fffe03f */
[-CC-:B------:R-:W-:Y:S01]  /*4dd0*/  FFMA.FTZ R181, R26, R3.reuse, -R48.reuse ;  /* 0x000000031ab57223 */ /* 0x180fe20000010830 */
[----:B------:R-:W-:Y:S01]  /*4de0*/  UIADD3 UR4, UR4, 0x380, URZ ;  /* 0x0000038004047890 */ /* 0x000fe2000fffe03f */
[-CC-:B------:R-:W-:Y:S01]  /*4df0*/  FFMA.FTZ R26, R27, R3.reuse, -R48.reuse ;  /* 0x000000031b1a7223 */ /* 0x180fe20000010830 */
[----:B------:R-:W-:Y:S01]  /*4e00*/  IMAD.U32 R27, RZ, RZ, UR7 ;  /* 0x00000007ff1b7e24 */ /* 0x000fe2000f8e00ff */
[----:B------:R-:W-:Y:S01]  /*4e10*/  UMOV UR7, 0x40000040 ;  /* 0x4000004000077882 */ /* 0x000fe20000000000 */
[-CC-:B------:R-:W-:Y:S01]  /*4e20*/  FFMA.FTZ R183, R30, R3.reuse, -R48.reuse ;  /* 0x000000031eb77223 */ /* 0x180fe20000010830 */
[----:B------:R-:W-:Y:S01]  /*4e30*/  MUFU.EX2 R181, R181 ;  /* 0x000000b500b57308 */ /* 0x000fe20000000800 */
[----:B------:R-:W-:Y:S01]  /*4e40*/  FFMA.FTZ R36, R31, R3, -R48 ;  /* 0x000000031f247223 */ /* 0x000fe20000010830 */
[----:B------:R-:W-:-:S02]  /*4e50*/  @!P1 VIADD R27, R27, 0x34840 ;  /* 0x000348401b1b9836 */ /* 0x000fc40000000000 */
[-CC-:B------:R-:W-:Y:S01]  /*4e60*/  FFMA.FTZ R177, R34, R3.reuse, -R48.reuse ;  /* 0x0000000322b17223 */ /* 0x180fe20000010830 */
[-CC-:B------:R-:W-:Y:S01]  /*4e70*/  FFMA.FTZ R44, R35, R3.reuse, -R48.reuse ;  /* 0x00000003232c7223 */ /* 0x180fe20000010830 */
[-CC-:B------:R-:W-:Y:S01]  /*4e80*/  FFMA.FTZ R179, R38, R3.reuse, -R48.reuse ;  /* 0x0000000326b37223 */ /* 0x180fe20000010830 */
[-CC-:B------:R-:W-:Y:S01]  /*4e90*/  FFMA.FTZ R38, R39, R3.reuse, -R48.reuse ;  /* 0x0000000327267223 */ /* 0x180fe20000010830 */
[----:B------:R-:W-:Y:S01]  /*4ea0*/  @!P1 PRMT R27, RZ, 0x654, R27 ;  /* 0x00000654ff1b9816 */ /* 0x000fe2000000001b */
[----:B------:R-:W-:Y:S01]  /*4eb0*/  MUFU.EX2 R26, R26 ;  /* 0x0000001a001a7308 */ /* 0x000fe20000000800 */
[-CC-:B------:R-:W-:Y:S01]  /*4ec0*/  FFMA.FTZ R175, R46, R3.reuse, -R48.reuse ;  /* 0x000000032eaf7223 */ /* 0x180fe20000010830 */
[----:B-1----:R-:W-:Y:S01]  /*4ed0*/  FADD.FTZ R46, R182, R7 ;  /* 0x00000007b62e7221 */ /* 0x002fe20000010000 */
[-CC-:B------:R-:W-:Y:S01]  /*4ee0*/  FFMA.FTZ R173, R42, R3.reuse, -R48.reuse ;  /* 0x000000032aad7223 */ /* 0x180fe20000010830 */
[-CC-:B------:R-:W-:Y:S01]  /*4ef0*/  FFMA.FTZ R40, R43, R3.reuse, -R48.reuse ;  /* 0x000000032b287223 */ /* 0x180fe20000010830 */
[-CC-:B------:R-:W-:Y:S01]  /*4f00*/  FFMA.FTZ R34, R47, R3.reuse, -R48.reuse ;  /* 0x000000032f227223 */ /* 0x180fe20000010830 */
[-CC-:B------:R-:W-:Y:S01]  /*4f10*/  FFMA.FTZ R169, R50, R3.reuse, -R48.reuse ;  /* 0x0000000332a97223 */ /* 0x180fe20000010830 */
[-CC-:B------:R-:W-:Y:S01]  /*4f20*/  FFMA.FTZ R30, R51, R3.reuse, -R48.reuse ;  /* 0x00000003331e7223 */ /* 0x180fe20000010830 */
        /* <DEDUP_REMOVED lines=17> */
[----:B------:R-:W-:Y:S01]  /*5040*/  FFMA.FTZ R86, R86, R3, -R48 ;  /* 0x0000000356567223 */ /* 0x000fe20000010830 */
[----:B------:R-:W-:Y:S01]  /*5050*/  IMAD.U32 R31, RZ, RZ, UR10 ;  /* 0x0000000aff1f7e24 */ /* 0x000fe2000f8e00ff */
[----:B---3--:R-:W-:-:S03]  /*5060*/  F2FP.BF16.F32.PACK_AB R182, R13, R182 ;  /* 0x000000b60db6723e */ /* 0x008fc600000010ff */
[----:B------:R-:W-:Y:S02]  /*5070*/  @!P1 VIADD R31, R31, 0x34860 ;  /* 0x000348601f1f9836 */ /* 0x000fe40000000000 */
[----:B------:R-:W-:Y:S03]  /*5080*/  MUFU.EX2 R44, R44 ;  /* 0x0000002c002c7308 */ /* 0x000fe60000000800 */
[----:B------:R-:W-:-:S05]  /*5090*/  @!P1 PRMT R31, RZ, 0x654, R31 ;  /* 0x00000654ff1f9816 */ /* 0x000fca000000001f */
[----:B------:R-:W-:Y:S08]  /*50a0*/  MUFU.EX2 R179, R179 ;  /* 0x000000b300b37308 */ /* 0x000ff00000000800 */
        /* <DEDUP_REMOVED lines=9> */
[----:B------:R-:W-:Y:S01]  /*5140*/  MUFU.EX2 R171, R171 ;  /* 0x000000ab00ab7308 */ /* 0x000fe20000000800 */
[----:B------:R-:W-:-:S02]  /*5150*/  WARPGROUP.DEPBAR.LE gsb0, 0x0 ;  /* 0x00008000000079c5 */ /* 0x000fc40000010000 */
[----:B------:R-:W-:Y:S01]  /*5160*/  WARPGROUP.ARRIVE ;  /* 0x00000000000079c5 */ /* 0x000fe20000000000 */
[-CC-:B------:R-:W-:Y:S01]  /*5170*/  FFMA.FTZ R152, R56, R3.reuse, -R8.reuse ;  /* 0x0000000338987223 */ /* 0x180fe20000010808 */
[-C--:B------:R-:W-:Y:S01]  /*5180*/  FFMA.FTZ R154, R60, R3.reuse, -R8 ;  /* 0x000000033c9a7223 */ /* 0x080fe20000010808 */
[-CC-:B------:R-:W-:Y:S02]  /*5190*/  FFMA.FTZ R153, R58, R3.reuse, -R48.reuse ;  /* 0x000000033a997223 */ /* 0x180fe40000010830 */
[----:B------:R-:W-:Y:S01]  /*51a0*/  MUFU.EX2 R32, R32 ;  /* 0x0000002000207308 */ /* 0x000fe20000000800 */
[-CC-:B------:R-:W-:Y:S01]  /*51b0*/  FFMA.FTZ R155, R62, R3.reuse, -R48.reuse ;  /* 0x000000033e9b7223 */ /* 0x180fe20000010830 */
[----:B------:R-:W-:Y:S01]  /*51c0*/  HGMMA.64x128x16.F32.BF16 R88, R156, gdesc[UR12].tnspB, R88, gsb0 ;  /* 0x41e0000c9c587df0 */ /* 0x000fe20008001858 */
[----:B------:R-:W-:Y:S01]  /*51d0*/  UMOV UR14, UR6 ;  /* 0x00000006000e7c82 */ /* 0x000fe20008000000 */
[----:B------:R-:W-:Y:S01]  /*51e0*/  UMOV UR15, 0x40000040 ;  /* 0x40000040000f7882 */ /* 0x000fe20000000000 */
[----:B------:R-:W-:Y:S01]  /*51f0*/  UMOV UR6, UR4 ;  /* 0x0000000400067c82 */ /* 0x000fe20008000000 */
[----:B------:R-:W-:Y:S01]  /*5200*/  FFMA.FTZ R48, R87, R3, -R48 ;  /* 0x0000000357307223 */ /* 0x000fe20000010830 */
[----:B------:R-:W-:Y:S01]  /*5210*/  UMOV UR4, UR37 ;  /* 0x0000002500047c82 */ /* 0x000fe20008000000 */
        /* <DEDUP_REMOVED lines=16> */
[----:B------:R-:W-:Y:S02]  /*5320*/  FADD.FTZ R8, -R10, R9 ;  /* 0x000000090a087221 */ /* 0x000fe40000010100 */
[----:B------:R-:W-:Y:S01]  /*5330*/  MUFU.EX2 R157, R66 ;  /* 0x00000042009d7308 */ /* 0x000fe20000000800 */
[----:B------:R-:W-:Y:S01]  /*5340*/  HGMMA.64x128x16.F32.BF16 R88, R160, gdesc[UR12].tnspB, R88, gsb0 ;  /* 0x41e0000ca0587df0 */ /* 0x000fe20008001858 */
[----:B------:R-:W-:-:S06]  /*5350*/  FMUL.FTZ R8, R8, R3 ;  /* 0x0000000308087220 */ /* 0x000fcc0000410000 */
[----:B------:R-:W-:Y:S08]  /*5360*/  MUFU.EX2 R156, R156 ;  /* 0x0000009c009c7308 */ /* 0x000ff00000000800 */
[----:B------:R-:W-:Y:S08]  /*5370*/  MUFU.EX2 R8, R8 ;  /* 0x0000000800087308 */ /* 0x000ff00000000800 */
[----:B------:R-:W-:Y:S08]  /*5380*/  MUFU.EX2 R158, R158 ;  /* 0x0000009e009e7308 */ /* 0x000ff00000000800 */
[----:B------:R-:W-:Y:S08]  /*5390*/  MUFU.EX2 R159, R70 ;  /* 0x00000046009f7308 */ /* 0x000ff00000000800 */
[----:B------:R-:W1:Y:S01]  /*53a0*/  MUFU.EX2 R9, R85 ;  /* 0x0000005500097308 */ /* 0x000e620000000800 */
[----:B------:R-:W-:-:S02]  /*53b0*/  WARPGROUP.DEPBAR.LE gsb0, 0x0 ;  /* 0x00008000000079c5 */ /* 0x000fc40000010000 */
[----:B------:R-:W-:-:S05]  /*53c0*/  WARPGROUP.ARRIVE ;  /* 0x00000000000079c5 */ /* 0x000fca0000000000 */
[----:B------:R-:W3:Y:S01]  /*53d0*/  MUFU.EX2 R161, R74 ;  /* 0x0000004a00a17308 */ /* 0x000ee20000000800 */
[----:B--2---:R-:W-:Y:S02]  /*53e0*/  F2FP.BF16.F32.PACK_AB R160, R57, R14 ;  /* 0x0000000e39a0723e */ /* 0x004fe400000010ff */
[----:B0-----:R-:W-:Y:S01]  /*53f0*/  F2FP.BF16.F32.PACK_AB R162, R61, R20 ;  /* 0x000000143da2723e */ /* 0x001fe200000010ff */
[----:B------:R-:W-:Y:S04]  /*5400*/  HGMMA.64x128x16.F32.BF16 R88, R164, gdesc[UR4].tnspB, R88, gsb0 ;  /* 0x41e00004a4587df0 */ /* 0x000fe80008001858 */
[----:B------:R-:W0:Y:S01]  /*5410*/  MUFU.EX2 R163, R78 ;  /* 0x0000004e00a37308 */ /* 0x000e220000000800 */
[----:B------:R-:W-:Y:S02]  /*5420*/  WARPGROUP.DEPBAR.LE gsb0, 0x0 ;  /* 0x00008000000079c5 */ /* 0x000fe40000010000 */
[----:B------:R2:W-:Y:S05]  /*5430*/  @!P1 SYNCS.ARRIVE.TRANS64.RED.A1T0 RZ, [R27+URZ], RZ ;  /* 0x000000ff1bff99a7 */ /* 0x0005ea000810043f */
[----:B------:R-:W4:Y:S01]  /*5440*/  MUFU.EX2 R165, R82 ;  /* 0x0000005200a57308 */ /* 0x000f220000000800 */
[----:B-1----:R-:W-:-:S02]  /*5450*/  F2FP.BF16.F32.PACK_AB R166, R9, R28 ;  /* 0x0000001c09a6723e */ /* 0x002fc400000010ff */
[----:B------:R-:W-:Y:S01]  /*5460*/  F2FP.BF16.F32.PACK_AB R164, R65, R24 ;  /* 0x0000001841a4723e */ /* 0x000fe200000010ff */
[----:B--2---:R-:W-:Y:S01]  /*5470*/  FFMA.FTZ R27, R8, R6, R181 ;  /* 0x00000006081b7223 */ /* 0x004fe200000100b5 */
[----:B------:R-:W-:-:S03]  /*5480*/  F2FP.BF16.F32.PACK_AB R181, R26, R181 ;  /* 0x000000b51ab5723e */ /* 0x000fc600000010ff */
[----:B------:R-:W1:Y:S01]  /*5490*/  MUFU.EX2 R167, R86 ;  /* 0x0000005600a77308 */ /* 0x000e620000000800 */
[----:B------:R2:W-:Y:S01]  /*54a0*/  @!P1 SYNCS.ARRIVE.TRANS64.RED.A1T0 RZ, [R31+URZ], RZ ;  /* 0x000000ff1fff99a7 */ /* 0x0005e2000810043f */
[----:B------:R-:W-:Y:S01]  /*54b0*/  FADD.FTZ R6, R26, R27 ;  /* 0x0000001b1a067221 */ /* 0x000fe20000010000 */
[----:B------:R-:W-:-:S03]  /*54c0*/  FADD.FTZ R27, R13, R46 ;  /* 0x0000002e0d1b7221 */ /* 0x000fc60000010000 */
[----:B------:R-:W-:Y:S01]  /*54d0*/  FADD.FTZ R7, R183, R6 ;  /* 0x00000006b7077221 */ /* 0x000fe20000010000 */
[----:B------:R-:W-:Y:S01]  /*54e0*/  FADD.FTZ R46, R176, R27 ;  /* 0x0000001bb02e7221 */ /* 0x000fe20000010000 */
[C---:B------:R-:W-:Y:S02]  /*54f0*/  F2FP.BF16.F32.PACK_AB R176, R15.reuse, R176 ;  /* 0x000000b00fb0723e */ /* 0x040fe400000010ff */
[C---:B------:R-:W-:Y:S01]  /*5500*/  FADD.FTZ R6, R36.reuse, R7 ;  /* 0x0000000724067221 */ /* 0x040fe20000010000 */
[----:B------:R-:W-:Y:S01]  /*5510*/  FADD.FTZ R27, R15, R46 ;  /* 0x0000002e0f1b7221 */ /* 0x000fe20000010000 */
[----:B------:R-:W-:Y:S02]  /*5520*/  F2FP.BF16.F32.PACK_AB R183, R36, R183 ;  /* 0x000000b724b7723e */ /* 0x000fe400000010ff */
[----:B------:R-:W-:Y:S01]  /*5530*/  FADD.FTZ R7, R177, R6 ;  /* 0x00000006b1077221 */ /* 0x000fe20000010000 */
[----:B------:R-:W-:Y:S01]  /*5540*/  FADD.FTZ R46, R178, R27 ;  /* 0x0000001bb22e7221 */ /* 0x000fe20000010000 */
[----:B------:R-:W-:-:S02]  /*5550*/  F2FP.BF16.F32.PACK_AB R177, R44, R177 ;  /* 0x000000b12cb1723e */ /* 0x000fc400000010ff */
[----:B------:R-:W-:Y:S01]  /*5560*/  FADD.FTZ R6, R44, R7 ;  /* 0x000000072c067221 */ /* 0x000fe20000010000 */
[C---:B------:R-:W-:Y:S01]  /*5570*/  FADD.FTZ R27, R21.reuse, R46 ;  /* 0x0000002e151b7221 */ /* 0x040fe20000010000 */
[----:B------:R-:W-:Y:S02]  /*5580*/  F2FP.BF16.F32.PACK_AB R178, R21, R178 ;  /* 0x000000b215b2723e */ /* 0x000fe400000010ff */
[----:B------:R-:W-:Y:S01]  /*5590*/  FADD.FTZ R7, R179, R6 ;  /* 0x00000006b3077221 */ /* 0x000fe20000010000 */
[----:B------:R-:W-:Y:S01]  /*55a0*/  FADD.FTZ R46, R172, R27 ;  /* 0x0000001bac2e7221 */ /* 0x000fe20000010000 */
[C---:B------:R-:W-:Y:S02]  /*55b0*/  F2FP.BF16.F32.PACK_AB R179, R38.reuse, R179 ;  /* 0x000000b326b3723e */ /* 0x040fe400000010ff */
[----:B------:R-:W-:Y:S01]  /*55c0*/  FADD.FTZ R6, R38, R7 ;  /* 0x0000000726067221 */ /* 0x000fe20000010000 */
[C---:B------:R-:W-:Y:S01]  /*55d0*/  FADD.FTZ R27, R25.reuse, R46 ;  /* 0x0000002e191b7221 */ /* 0x040fe20000010000 */
[----:B------:R-:W-:-:S02]  /*55e0*/  F2FP.BF16.F32.PACK_AB R172, R25, R172 ;  /* 0x000000ac19ac723e */ /* 0x000fc400000010ff */
[----:B------:R-:W-:Y:S01]  /*55f0*/  FADD.FTZ R7, R173, R6 ;  /* 0x00000006ad077221 */ /* 0x000fe20000010000 */
[----:B------:R-:W-:Y:S01]  /*5600*/  FADD.FTZ R46, R174, R27 ;  /* 0x0000001bae2e7221 */ /* 0x000fe20000010000 */
[C---:B------:R-:W-:Y:S02]  /*5610*/  F2FP.BF16.F32.PACK_AB R173, R40.reuse, R173 ;  /* 0x000000ad28ad723e */ /* 0x040fe400000010ff */
[----:B------:R-:W-:Y:S01]  /*5620*/  FADD.FTZ R6, R40, R7 ;  /* 0x0000000728067221 */ /* 0x000fe20000010000 */
[C---:B------:R-:W-:Y:S01]  /*5630*/  FADD.FTZ R11, R29.reuse, R46 ;  /* 0x0000002e1d0b7221 */ /* 0x040fe20000010000 */
        /* <DEDUP_REMOVED lines=21> */
[----:B------:R-:W-:Y:S01]  /*5790*/  F2FP.BF16.F32.PACK_AB R153, R42, R153 ;  /* 0x000000992a99723e */ /* 0x000fe200000010ff */
[----:B------:R-:W-:-:S02]  /*57a0*/  IMAD.MOV.U32 R11, RZ, RZ, R0 ;  /* 0x000000ffff0b7224 */ /* 0x000fc400078e0000 */
        /* <DEDUP_REMOVED lines=19> */
[----:B------:R-:W-:-:S03]  /*58e0*/  FADD.FTZ R7, R57, R26 ;  /* 0x0000001a39077221 */ /* 0x000fc60000010000 */
[----:B---3--:R-:W-:Y:S01]  /*58f0*/  FADD.FTZ R6, R161, R6 ;  /* 0x00000006a1067221 */ /* 0x008fe20000010000 */
[----:B------:R-:W-:Y:S01]  /*5900*/  FADD.FTZ R26, R20, R7 ;  /* 0x00000007141a7221 */ /* 0x000fe20000010000 */
[C---:B------:R-:W-:Y:S02]  /*5910*/  F2FP.BF16.F32.PACK_AB R161, R75.reuse, R161 ;  /* 0x000000a14ba1723e */ /* 0x040fe400000010ff */
[----:B------:R-:W-:Y:S01]  /*5920*/  FADD.FTZ R6, R75, R6 ;  /* 0x000000064b067221 */ /* 0x000fe20000010000 */
[----:B------:R-:W-:-:S03]  /*5930*/  FADD.FTZ R7, R61, R26 ;  /* 0x0000001a3d077221 */ /* 0x000fc60000010000 */
[----:B0-----:R-:W-:Y:S01]  /*5940*/  FADD.FTZ R6, R163, R6 ;  /* 0x00000006a3067221 */ /* 0x001fe20000010000 */
[----:B------:R-:W-:Y:S01]  /*5950*/  FADD.FTZ R14, R24, R7 ;  /* 0x00000007180e7221 */ /* 0x000fe20000010000 */
[C---:B------:R-:W-:Y:S02]  /*5960*/  F2FP.BF16.F32.PACK_AB R163, R79.reuse, R163 ;  /* 0x000000a34fa3723e */ /* 0x040fe400000010ff */
[----:B------:R-:W-:Y:S01]  /*5970*/  FADD.FTZ R6, R79, R6 ;  /* 0x000000064f067221 */ /* 0x000fe20000010000 */
[----:B------:R-:W-:-:S03]  /*5980*/  FADD.FTZ R7, R65, R14 ;  /* 0x0000000e41077221 */ /* 0x000fc60000010000 */
[----:B----4-:R-:W-:Y:S01]  /*5990*/  FADD.FTZ R6, R165, R6 ;  /* 0x00000006a5067221 */ /* 0x010fe20000010000 */
[----:B------:R-:W-:Y:S01]  /*59a0*/  FADD.FTZ R14, R28, R7 ;  /* 0x000000071c0e7221 */ /* 0x000fe20000010000 */
[C---:B------:R-:W-:Y:S02]  /*59b0*/  F2FP.BF16.F32.PACK_AB R165, R83.reuse, R165 ;  /* 0x000000a553a5723e */ /* 0x040fe400000010ff */
[----:B------:R-:W-:Y:S01]  /*59c0*/  FADD.FTZ R6, R83, R6 ;  /* 0x0000000653067221 */ /* 0x000fe20000010000 */
[----:B------:R-:W-:Y:S01]  /*59d0*/  FADD.FTZ R7, R9, R14 ;  /* 0x0000000e09077221 */ /* 0x000fe20000010000 */
[----:B------:R-:W-:Y:S02]  /*59e0*/  IMAD.MOV.U32 R9, RZ, RZ, R10 ;  /* 0x000000ffff097224 */ /* 0x000fe400078e000a */
[----:B-1----:R-:W-:Y:S01]  /*59f0*/  FADD.FTZ R6, R167, R6 ;  /* 0x00000006a7067221 */ /* 0x002fe20000010000 */
[----:B------:R-:W-:-:S03]  /*5a00*/  F2FP.BF16.F32.PACK_AB R167, R48, R167 ;  /* 0x000000a730a7723e */ /* 0x000fc600000010ff */
[----:B------:R-:W-:Y:S01]  /*5a10*/  FADD.FTZ R6, R48, R6 ;  /* 0x0000000630067221 */ /* 0x000fe20000010000 */
[----:B--2---:R-:W-:Y:S06]  /*5a20*/  @P2 BRA `(.L_x_24) ;  /* 0xffffffdc009c2947 */ /* 0x004fec000383ffff */
.L_x_15:
[----:B------:R-:W-:Y:S06]  /*5a30*/  BAR.ARV 0x8, 0x180 ;  /* 0x0206000000007b1d */ /* 0x000fec0000002000 */
        /* <DEDUP_REMOVED lines=64> */
[----:B------:R-:W-:Y:S06]  /*5e40*/  @!P0 BRA `(.L_x_25) ;  /* 0x0000000000048947 */ /* 0x000fec0003800000 */
[----:B------:R-:W-:Y:S01]  /*5e50*/  BPT.TRAP 0x1 ;  /* 0x000000040000795c */ /* 0x000fe20000300000 */
.L_x_25:
        /* <DEDUP_REMOVED lines=9> */
.L_x_26:
[----:B-1----:R-:W-:Y:S05]  /*5ef0*/  @P2 BRA `(.L_x_27) ;  /* 0x0000000000082947 */ /* 0x002fea0003800000 */
[----:B------:R-:W1:Y:S02]  /*5f00*/  SYNCS.PHASECHK.TRANS64.TRYWAIT P0, [UR12+0x34850], R4 ;  /* 0x03485004ff0075a7 */ /* 0x000e64000800014c */
[----:B-1----:R-:W-:Y:S05]  /*5f10*/  @!P0 BRA `(.L_x_28) ;  /* 0x0000006000308947 */ /* 0x002fea0003800000 */
.L_x_27:
[----:B------:R-:W-:Y:S01]  /*5f20*/  UIADD3 UR5, UR4, 0x400, URZ ;  /* 0x0000040004057890 */ /* 0x000fe2000fffe03f */
[----:B------:R-:W-:Y:S01]  /*5f30*/  WARPGROUP.ARRIVE ;  /* 0x00000000000079c5 */ /* 0x000fe20000000000 */
[----:B------:R-:W-:Y:S01]  /*5f40*/  UMOV UR7, 0x40000040 ;  /* 0x4000004000077882 */ /* 0x000fe20000000000 */
[----:B01----:R-:W0:Y:S01]  /*5f50*/  SHFL.BFLY PT, R4, R7, 0x2, 0x1f ;  /* 0x0c401f0007047f89 */ /* 0x003e2200000e0000 */
[----:B------:R-:W-:Y:S01]  /*5f60*/  USHF.R.U32.HI UR5, URZ, 0x4, UR5 ;  /* 0x000000043f057899 */ /* 0x000fe20008011605 */
[----:B------:R-:W-:Y:S01]  /*5f70*/  IMAD.MOV.U32 R96, RZ, RZ, -0x800000 ;  /* 0xff800000ff607424 */ /* 0x000fe200078e00ff */
[----:B------:R-:W-:Y:S01]  /*5f80*/  CS2R R98, SRZ ;  /* 0x0000000000627805 */ /* 0x000fe2000001ff00 */
[----:B------:R-:W1:Y:S01]  /*5f90*/  SHFL.BFLY PT, R5, R6, 0x2, 0x1f ;  /* 0x0c401f0006057f89 */ /* 0x000e6200000e0000 */
[----:B------:R-:W-:Y:S01]  /*5fa0*/  ULOP3.LUT UR5, UR5, 0x3fff, URZ, 0xc0, !UPT ;  /* 0x00003fff05057892 */ /* 0x000fe2000f8ec03f */
[----:B------:R-:W-:Y:S01]  /*5fb0*/  IMAD.MOV.U32 R93, RZ, RZ, -0x800000 ;  /* 0xff800000ff5d7424 */ /* 0x000fe200078e00ff */
[----:B------:R-:W2:Y:S01]  /*5fc0*/  LDC R115, c[0x0][0xc38] ;  /* 0x00030e00ff737b82 */ /* 0x000ea20000000800 */
[----:B------:R-:W-:Y:S01]  /*5fd0*/  R2UR UR14, R186 ;  /* 0x00000000ba0e72ca */ /* 0x000fe200000e0000 */
[----:B------:R-:W-:Y:S01]  /*5fe0*/  ULOP3.LUT UR5, UR5, 0x4000000, URZ, 0xfc, !UPT ;  /* 0x0400000005057892 */ /* 0x000fe2000f8efc3f */
[----:B------:R-:W-:Y:S01]  /*5ff0*/  R2UR UR13, R185 ;  /* 0x00000000b90d72ca */ /* 0x000fe200000e0000 */
[----:B------:R-:W-:-:S02]  /*6000*/  ULDC UR10, c[0x0][0xc44] ;  /* 0x00031100000a7ab9 */ /* 0x000fc40000000800 */
[----:B------:R-:W-:-:S07]  /*6010*/  ULEA UR8, UR36, UR5, 0xb ;  /* 0x0000000524087291 */ /* 0x000fce000f8e583f */
[----:B------:R-:W-:Y:S01]  /*6020*/  UMOV UR6, UR8 ;  /* 0x0000000800067c82 */ /* 0x000fe20008000000 */
[----:B------:R-:W3:Y:S02]  /*6030*/  S2UR UR5, SR_SWINHI ;  /* 0x00000000000579c3 */ /* 0x000ee40000002f00 */
[----:B---3--:R-:W-:Y:S01]  /*6040*/  HGMMA.64x128x16.F32.BF16 R24, R180, gdesc[UR4].tnspB, R24, gsb0 ;  /* 0x41e00004b4187df0 */ /* 0x008fe20008001818 */
[----:B------:R-:W-:Y:S01]  /*6050*/  UIADD3 UR6, UR8, 0x80, URZ ;  /* 0x0000008008067890 */ /* 0x000fe2000fffe03f */
[----:B0-----:R-:W-:Y:S01]  /*6060*/  FADD.FTZ R4, R4, R7 ;  /* 0x0000000704047221 */ /* 0x001fe20000010000 */
[----:B------:R-:W-:Y:S01]  /*6070*/  UMOV UR7, 0x40000040 ;  /* 0x4000004000077882 */ /* 0x000fe20000000000 */
[----:B------:R-:W-:Y:S02]  /*6080*/  IMAD R7, R23, 0x40, R16 ;  /* 0x0000004017077824 */ /* 0x000fe400078e0210 */
[----:B-1----:R-:W-:Y:S01]  /*6090*/  FADD.FTZ R8, R5, R6 ;  /* 0x0000000605087221 */ /* 0x002fe20000010000 */
[----:B------:R-:W-:Y:S01]  /*60a0*/  IMAD R92, RZ, RZ, -UR14 ;  /* 0x8000000eff5c7e24 */ /* 0x000fe2000f8e02ff */
[----:B------:R-:W0:Y:S03]  /*60b0*/  SHFL.BFLY PT, R5, R4, 0x1, 0x1f ;  /* 0x0c201f0004057f89 */ /* 0x000e2600000e0000 */
[----:B--2---:R-:W-:Y:S01]  /*60c0*/  IMAD R92, R115, R92, UR13 ;  /* 0x0000000d735c7e24 */ /* 0x004fe2000f8e025c */
[----:B------:R-:W1:Y:S01]  /*60d0*/  SHFL.BFLY PT, R9, R8, 0x1, 0x1f ;  /* 0x0c201f0008097f89 */ /* 0x000e6200000e0000 */
[----:B------:R-:W-:Y:S01]  /*60e0*/  R2UR UR13, R19 ;  /* 0x00000000130d72ca */ /* 0x000fe200000e0000 */
[----:B------:R-:W-:Y:S01]  /*60f0*/  IMAD.U32 R19, RZ, RZ, UR12 ;  /* 0x0000000cff137e24 */ /* 0x000fe2000f8e00ff */
[----:B------:R-:W-:-:S03]  /*6100*/  USHF.R.S32.HI UR12, URZ, 0x1f, UR39 ;  /* 0x0000001f3f0c7899 */ /* 0x000fc60008011427 */
[----:B------:R-:W-:-:S05]  /*6110*/  @!P1 VIADD R19, R19, 0x34860 ;  /* 0x0003486013139836 */ /* 0x000fca0000000000 */
[----:B------:R-:W-:Y:S01]  /*6120*/  @!P1 PRMT R19, RZ, 0x654, R19 ;  /* 0x00000654ff139816 */ /* 0x000fe20000000013 */
[----:B0-----:R-:W-:Y:S01]  /*6130*/  FADD.FTZ R11, R4, R5 ;  /* 0x00000005040b7221 */ /* 0x001fe20000010000 */
[----:B-1----:R-:W-:-:S04]  /*6140*/  FADD.FTZ R12, R8, R9 ;  /* 0x00000009080c7221 */ /* 0x002fc80000010000 */
[----:B------:R-:W-:Y:S02]  /*6150*/  FSETP.NE.FTZ.AND P0, PT, R11, RZ, PT ;  /* 0x000000ff0b00720b */ /* 0x000fe40003f15000 */
[----:B------:R-:W-:-:S11]  /*6160*/  FSETP.NE.FTZ.AND P2, PT, R12, RZ, PT ;  /* 0x000000ff0c00720b */ /* 0x000fd60003f55000 */
[----:B------:R-:W0:Y:S02]  /*6170*/  @P0 MUFU.LG2 R6, R11 ;  /* 0x0000000b00060308 */ /* 0x000e240000000c00 */
[----:B------:R-:W-:-:S06]  /*6180*/  @P2 FMUL.FTZ R8, R3, 0.69314718246459960938 ;  /* 0x3f31721803082820 */ /* 0x000fcc0000410000 */
[----:B------:R-:W1:Y:S08]  /*6190*/  @P2 MUFU.LG2 R9, R12 ;  /* 0x0000000c00092308 */ /* 0x000e700000000c00 */
[----:B------:R-:W-:Y:S01]  /*61a0*/  @P2 MUFU.RCP R98, R12 ;  /* 0x0000000c00622308 */ /* 0x000fe20000001000 */
[----:B0-----:R-:W-:-:S07]  /*61b0*/  @P0 FMUL.FTZ R6, R6, 0.69314718246459960938 ;  /* 0x3f31721806060820 */ /* 0x001fce0000410000 */
[----:B------:R0:W2:Y:S01]  /*61c0*/  @P0 MUFU.RCP R99, R11 ;  /* 0x0000000b00630308 */ /* 0x0000a20000001000 */
[----:B-1----:R-:W-:-:S04]  /*61d0*/  @P2 FMUL.FTZ R9, R9, 0.69314718246459960938 ;  /* 0x3f31721809092820 */ /* 0x002fc80000410000 */
[----:B------:R-:W-:Y:S01]  /*61e0*/  @P2 FFMA.FTZ R93, R8, R10, R9 ;  /* 0x0000000a085d2223 */ /* 0x000fe20000010009 */
[----:B------:R-:W-:Y:S02]  /*61f0*/  WARPGROUP.DEPBAR.LE gsb0, 0x0 ;  /* 0x00008000000079c5 */ /* 0x000fe40000010000 */
[----:B------:R-:W-:-:S06]  /*6200*/  WARPGROUP.ARRIVE ;  /* 0x00000000000079c5 */ /* 0x000fcc0000000000 */
[----:B------:R-:W-:Y:S01]  /*6210*/  HGMMA.64x128x16.F32.BF16 R24, R176, gdesc[UR4].tnspB, R24, gsb0 ;  /* 0x41e00004b0187df0 */ /* 0x000fe20008001818 */
[----:B------:R-:W-:Y:S01]  /*6220*/  UIADD3 UR6, UR8, 0x100, URZ ;  /* 0x0000010008067890 */ /* 0x000fe2000fffe03f */
[----:B------:R-:W-:Y:S01]  /*6230*/  UMOV UR7, 0x40000040 ;  /* 0x4000004000077882 */ /* 0x000fe20000000000 */
[----:B------:R-:W-:Y:S02]  /*6240*/  WARPGROUP.DEPBAR.LE gsb0, 0x0 ;  /* 0x00008000000079c5 */ /* 0x000fe40000010000 */
[----:B------:R-:W-:-:S07]  /*6250*/  WARPGROUP.ARRIVE ;  /* 0x00000000000079c5 */ /* 0x000fce0000000000 */
        /* <DEDUP_REMOVED lines=18> */
[----:B------:R-:W-:Y:S01]  /*6380*/  UIADD3 UR8, UR8, 0x380, URZ ;  /* 0x0000038008087890 */ /* 0x000fe2000fffe03f */
[----:B------:R-:W-:Y:S02]  /*6390*/  WARPGROUP.DEPBAR.LE gsb0, 0x0 ;  /* 0x00008000000079c5 */ /* 0x000fe40000010000 */
[----:B------:R-:W-:-:S06]  /*63a0*/  WARPGROUP.ARRIVE ;  /* 0x00000000000079c5 */ /* 0x000fcc0000000000 */
[----:B------:R-:W-:Y:S01]  /*63b0*/  HGMMA.64x128x16.F32.BF16 R24, R160, gdesc[UR4].tnspB, R24, gsb0 ;  /* 0x41e00004a0187df0 */ /* 0x000fe20008001818 */
[----:B------:R-:W-:Y:S01]  /*63c0*/  UMOV UR6, UR4 ;  /* 0x0000000400067c82 */ /* 0x000fe20008000000 */
[----:B------:R-:W-:Y:S01]  /*63d0*/  UMOV UR7, UR5 ;  /* 0x0000000500077c82 */ /* 0x000fe20008000000 */
[----:B------:R-:W-:Y:S01]  /*63e0*/  UIADD3 UR5, -UR39, URZ, URZ ;  /* 0x0000003f27057290 */ /* 0x000fe2000fffe13f */
[----:B------:R-:W-:Y:S01]  /*63f0*/  IMAD.U32 R88, RZ, RZ, UR6 ;  /* 0x00000006ff587e24 */ /* 0x000fe2000f8e00ff */
[----:B------:R-:W-:Y:S01]  /*6400*/  UMOV UR6, UR8 ;  /* 0x0000000800067c82 */ /* 0x000fe20008000000 */
[----:B------:R-:W-:Y:S01]  /*6410*/  IMAD.U32 R89, RZ, RZ, UR7 ;  /* 0x00000007ff597e24 */ /* 0x000fe2000f8e00ff */
[----:B------:R-:W-:Y:S01]  /*6420*/  UMOV UR7, 0x40000040 ;  /* 0x4000004000077882 */ /* 0x000fe20000000000 */
[----:B------:R-:W-:Y:S01]  /*6430*/  UIMAD UR10, UR10, UR5, UR14 ;  /* 0x000000050a0a72a4 */ /* 0x000fe2000f8e020e */
[----:B------:R-:W-:Y:S01]  /*6440*/  IMAD.WIDE R4, R190, 0x2, R88 ;  /* 0x00000002be047825 */ /* 0x000fe200078e0258 */
[----:B------:R-:W-:-:S02]  /*6450*/  ULDC.64 UR8, c[0x0][0xb90] ;  /* 0x0002e40000087ab9 */ /* 0x000fc40000000a00 */
[----:B------:R-:W-:Y:S01]  /*6460*/  USHF.R.S32.HI UR11, URZ, 0x1f, UR10 ;  /* 0x0000001f3f0b7899 */ /* 0x000fe2000801140a */
[----:B------:R-:W-:-:S04]  /*6470*/  IMAD.WIDE R88, R7, 0x2, R88 ;  /* 0x0000000207587825 */ /* 0x000fc800078e0258 */
[----:B------:R-:W-:Y:S01]  /*6480*/  @P0 FMUL.FTZ R7, R3, 0.69314718246459960938 ;  /* 0x3f31721803070820 */ /* 0x000fe20000410000 */
[C---:B------:R-:W-:Y:S01]  /*6490*/  IADD3 R3, P5, R4.reuse, 0x4040, RZ ;  /* 0x0000404004037810 */ /* 0x040fe20007fbe0ff */
[----:B------:R-:W-:Y:S01]  /*64a0*/  UIMAD UR5, UR11, UR8, URZ ;  /* 0x000000080b0572a4 */ /* 0x000fe2000f8e023f */
[C---:B------:R-:W-:Y:S01]  /*64b0*/  IADD3 R111, P6, R4.reuse, 0x4060, RZ ;  /* 0x00004060046f7810 */ /* 0x040fe20007fde0ff */
[----:B------:R-:W-:Y:S01]  /*64c0*/  @P0 FFMA.FTZ R96, R7, R0, R6 ;  /* 0x0000000007600223 */ /* 0x000fe20000010006 */
[----:B------:R-:W-:Y:S01]  /*64d0*/  LOP3.LUT R0, R3, 0x380, RZ, 0xc0, !PT ;  /* 0x0000038003007812 */ /* 0x000fe200078ec0ff */
[--C-:B------:R-:W-:Y:S01]  /*64e0*/  IMAD.X R109, RZ, RZ, R5.reuse, P5 ;  /* 0x000000ffff6d7224 */ /* 0x100fe200028e0605 */
[----:B------:R-:W-:Y:S01]  /*64f0*/  IADD3 R6, P2, R4, 0x20, RZ ;  /* 0x0000002004067810 */ /* 0x000fe20007f5e0ff */
[----:B------:R-:W-:Y:S01]  /*6500*/  UIMAD UR5, UR10, UR9, UR5 ;  /* 0x000000090a0572a4 */ /* 0x000fe2000f8e0205 */
[----:B------:R-:W-:Y:S02]  /*6510*/  SHF.R.U64 R0, R0, 0x3, RZ ;  /* 0x0000000300007819 */ /* 0x000fe400000012ff */
[----:B------:R-:W-:Y:S01]  /*6520*/  LOP3.LUT R110, R111, 0x380, RZ, 0xc0, !PT ;  /* 0x000003806f6e7812 */ /* 0x000fe200078ec0ff */
[----:B------:R-:W-:Y:S01]  /*6530*/  IMAD.X R103, RZ, RZ, R5, P2 ;  /* 0x000000ffff677224 */ /* 0x000fe200010e0605 */
[----:B------:R-:W-:-:S02]  /*6540*/  LOP3.LUT R108, R0, R3, RZ, 0x3c, !PT ;  /* 0x00000003006c7212 */ /* 0x000fc400078e3cff */
[----:B------:R-:W1:Y:S01]  /*6550*/  LDC R0, c[0x0][0xbe8] ;  /* 0x0002fa00ff007b82 */ /* 0x000e620000000800 */
[----:B------:R-:W-:Y:S02]  /*6560*/  SHF.R.U64 R110, R110, 0x3, RZ ;  /* 0x000000036e6e7819 */ /* 0x000fe400000012ff */
[----:B------:R-:W-:Y:S02]  /*6570*/  LOP3.LUT R113, R4, 0x380, RZ, 0xc0, !PT ;  /* 0x0000038004717812 */ /* 0x000fe400078ec0ff */
[----:B------:R-:W-:Y:S01]  /*6580*/  LOP3.LUT R110, R110, R111, RZ, 0x3c, !PT ;  /* 0x0000006f6e6e7212 */ /* 0x000fe200078e3cff */
[----:B------:R-:W-:Y:S01]  /*6590*/  IMAD.X R111, RZ, RZ, R5, P6 ;  /* 0x000000ffff6f7224 */ /* 0x000fe200030e0605 */
[----:B------:R-:W-:Y:S02]  /*65a0*/  LOP3.LUT R3, R6, 0x380, RZ, 0xc0, !PT ;  /* 0x0000038006037812 */ /* 0x000fe400078ec0ff */
[C---:B------:R-:W-:Y:S02]  /*65b0*/  IADD3 R10, P4, R4.reuse, 0x4020, RZ ;  /* 0x00004020040a7810 */ /* 0x040fe40007f9e0ff */
[----:B------:R-:W-:-:S02]  /*65c0*/  IADD3 R9, P3, R4, 0x4000, RZ ;  /* 0x0000400004097810 */ /* 0x000fc40007f7e0ff */
[C---:B------:R-:W-:Y:S01]  /*65d0*/  IADD3 R7, P0, R4.reuse, 0x60, RZ ;  /* 0x0000006004077810 */ /* 0x040fe20007f1e0ff */
[--C-:B------:R-:W-:Y:S01]  /*65e0*/  IMAD.X R105, RZ, RZ, R5.reuse, P4 ;  /* 0x000000ffff697224 */ /* 0x100fe200020e0605 */
[----:B------:R-:W-:Y:S01]  /*65f0*/  IADD3 R8, P6, R4, 0x40, RZ ;  /* 0x0000004004087810 */ /* 0x000fe20007fde0ff */
[--C-:B------:R-:W-:Y:S01]  /*6600*/  IMAD.X R107, RZ, RZ, R5.reuse, P3 ;  /* 0x000000ffff6b7224 */ /* 0x100fe200018e0605 */
[----:B------:R-:W-:Y:S01]  /*6610*/  SHF.R.U64 R113, R113, 0x3, RZ ;  /* 0x0000000371717819 */ /* 0x000fe200000012ff */
[--C-:B------:R-:W-:Y:S01]  /*6620*/  IMAD.X R101, RZ, RZ, R5.reuse, P0 ;  /* 0x000000ffff657224 */ /* 0x100fe200000e0605 */
[----:B------:R-:W-:Y:S01]  /*6630*/  SHF.R.U64 R3, R3, 0x3, RZ ;  /* 0x0000000303037819 */ /* 0x000fe200000012ff */
[--C-:B------:R-:W-:Y:S01]  /*6640*/  IMAD.X R95, RZ, RZ, R5.reuse, P6 ;  /* 0x000000ffff5f7224 */ /* 0x100fe200030e0605 */
[----:B------:R-:W-:Y:S01]  /*6650*/  LOP3.LUT R112, R113, R4, RZ, 0x3c, !PT ;  /* 0x0000000471707212 */ /* 0x000fe200078e3cff */
[----:B------:R-:W-:Y:S01]  /*6660*/  IMAD.MOV.U32 R113, RZ, RZ, R5 ;  /* 0x000000ffff717224 */ /* 0x000fe200078e0005 */
[----:B------:R-:W-:-:S02]  /*6670*/  LOP3.LUT R5, R10, 0x380, RZ, 0xc0, !PT ;  /* 0x000003800a057812 */ /* 0x000fc400078ec0ff */
[----:B-1----:R-:W-:Y:S02]  /*6680*/  ISETP.NE.AND P2, PT, R0, 0x1, PT ;  /* 0x000000010000780c */ /* 0x002fe40003f45270 */
[----:B------:R-:W-:Y:S02]  /*6690*/  LOP3.LUT R102, R3, R6, RZ, 0x3c, !PT ;  /* 0x0000000603667212 */ /* 0x000fe400078e3cff */
[----:B------:R-:W-:Y:S02]  /*66a0*/  LOP3.LUT R3, R8, 0x380, RZ, 0xc0, !PT ;  /* 0x0000038008037812 */ /* 0x000fe400078ec0ff */
[----:B------:R-:W-:Y:S02]  /*66b0*/  SHF.R.U64 R5, R5, 0x3, RZ ;  /* 0x0000000305057819 */ /* 0x000fe400000012ff */
[----:B------:R-:W-:Y:S02]  /*66c0*/  SHF.R.U64 R3, R3, 0x3, RZ ;  /* 0x0000000303037819 */ /* 0x000fe400000012ff */
[----:B------:R-:W-:-:S02]  /*66d0*/  MOV R112, R112 ;  /* 0x0000007000707202 */ /* 0x000fc40000000f00 */
[----:B------:R-:W-:Y:S01]  /*66e0*/  LOP3.LUT R4, R9, 0x380, RZ, 0xc0, !PT ;  /* 0x0000038009047812 */ /* 0x000fe200078ec0ff */
[----:B------:R-:W1:Y:S01]  /*66f0*/  @P2 LDC R114, c[0x0][0xbec] ;  /* 0x0002fb00ff722b82 */ /* 0x000e620000000800 */
[----:B------:R-:W-:Y:S02]  /*6700*/  LOP3.LUT R104, R5, R10, RZ, 0x3c, !PT ;  /* 0x0000000a05687212 */ /* 0x000fe400078e3cff */
[----:B------:R-:W-:Y:S02]  /*6710*/  LOP3.LUT R94, R3, R8, RZ, 0x3c, !PT ;  /* 0x00000008035e7212 */ /* 0x000fe400078e3cff */
[----:B------:R-:W-:Y:S02]  /*6720*/  SHF.R.U64 R4, R4, 0x3, RZ ;  /* 0x0000000304047819 */ /* 0x000fe400000012ff */
[----:B------:R-:W-:Y:S01]  /*6730*/  MOV R104, R104 ;  /* 0x0000006800687202 */ /* 0x000fe20000000f00 */
[----:B------:R-:W3:Y:S01]  /*6740*/  @P2 LDC R113, c[0x0][0xbf0] ;  /* 0x0002fc00ff712b82 */ /* 0x000ee20000000800 */
[----:B------:R-:W-:-:S02]  /*6750*/  MOV R105, R102 ;  /* 0x0000006600697202 */ /* 0x000fc40000000f00 */
[----:B------:R-:W-:Y:S02]  /*6760*/  MOV R103, R94 ;  /* 0x0000005e00677202 */ /* 0x000fe40000000f00 */
[----:B------:R-:W-:Y:S02]  /*6770*/  LOP3.LUT R106, R4, R9, RZ, 0x3c, !PT ;  /* 0x00000009046a7212 */ /* 0x000fe400078e3cff */
[----:B------:R-:W-:Y:S01]  /*6780*/  LOP3.LUT R4, R7, 0x380, RZ, 0xc0, !PT ;  /* 0x0000038007047812 */ /* 0x000fe200078ec0ff */
[----:B------:R-:W4:Y:S01]  /*6790*/  LDC.64 R94, c[0x0][0xb98] ;  /* 0x0002e600ff5e7b82 */ /* 0x000f220000000a00 */
[----:B------:R-:W-:Y:S01]  /*67a0*/  MOV R106, R106 ;  /* 0x0000006a006a7202 */ /* 0x000fe20000000f00 */
[----:B------:R-:W-:Y:S01]  /*67b0*/  IMAD R107, R92, 0x80, R189 ;  /* 0x000000805c6b7824 */ /* 0x000fe200078e02bd */
[----:B------:R-:W-:Y:S02]  /*67c0*/  SHF.R.U64 R4, R4, 0x3, RZ ;  /* 0x0000000304047819 */ /* 0x000fe400000012ff */
[----:B------:R-:W-:-:S02]  /*67d0*/  IADD3 R15, P0, R88, 0x2000, RZ ;  /* 0x00002000580f7810 */ /* 0x000fc40007f1e0ff */
[----:B------:R-:W-:Y:S01]  /*67e0*/  LOP3.LUT R100, R4, R7, RZ, 0x3c, !PT ;  /* 0x0000000704647212 */ /* 0x000fe200078e3cff */
[----:B-1----:R-:W-:Y:S01]  /*67f0*/  @P2 IMAD.HI.U32 R102, R107, R114, RZ ;  /* 0x000000726b662227 */ /* 0x002fe200078e00ff */
[----:B------:R-:W-:Y:S02]  /*6800*/  IADD3 R21, P6, R88, 0x1000, RZ ;  /* 0x0000100058157810 */ /* 0x000fe40007fde0ff */
[----:B------:R-:W-:Y:S02]  /*6810*/  LOP3.LUT R14, R15, 0x380, RZ, 0xc0, !PT ;  /* 0x000003800f0e7812 */ /* 0x000fe400078ec0ff */
[----:B------:R-:W-:Y:S01]  /*6820*/  MOV R100, R100 ;  /* 0x0000006400647202 */ /* 0x000fe20000000f00 */
[----:B------:R-:W-:Y:S01]  /*6830*/  IMAD.MOV.U32 R101, RZ, RZ, R107 ;  /* 0x000000ffff657224 */ /* 0x000fe200078e006b */
[----:B------:R-:W-:Y:S02]  /*6840*/  LOP3.LUT R20, R21, 0x380, RZ, 0xc0, !PT ;  /* 0x0000038015147812 */ /* 0x000fe400078ec0ff */
[----:B---3--:R-:W-:-:S02]  /*6850*/  @P2 SHF.R.U32.HI R101, RZ, R113, R102 ;  /* 0x00000071ff652219 */ /* 0x008fc40000011666 */
[----:B------:R-:W-:Y:S02]  /*6860*/  SHF.R.U64 R14, R14, 0x3, RZ ;  /* 0x000000030e0e7819 */ /* 0x000fe400000012ff */
[----:B------:R-:W-:Y:S02]  /*6870*/  LOP3.LUT R5, R88, 0x380, RZ, 0xc0, !PT ;  /* 0x0000038058057812 */ /* 0x000fe400078ec0ff */
[----:B------:R-:W-:Y:S02]  /*6880*/  SHF.R.U64 R20, R20, 0x3, RZ ;  /* 0x0000000314147819 */ /* 0x000fe400000012ff */
[----:B------:R-:W-:Y:S01]  /*6890*/  LOP3.LUT R14, R14, R15, RZ, 0x3c, !PT ;  /* 0x0000000f0e0e7212 */ /* 0x000fe200078e3cff */
[----:B------:R-:W-:Y:S01]  /*68a0*/  IMAD.X R15, RZ, RZ, R89, P0 ;  /* 0x000000ffff0f7224 */ /* 0x000fe200000e0659 */
[----:B------:R-:W-:Y:S02]  /*68b0*/  IADD3 R4, P0, R88, 0x7000, RZ ;  /* 0x0000700058047810 */ /* 0x000fe40007f1e0ff */
[----:B------:R-:W-:-:S02]  /*68c0*/  SHF.R.U64 R5, R5, 0x3, RZ ;  /* 0x0000000305057819 */ /* 0x000fc400000012ff */
[----:B------:R-:W-:Y:S01]  /*68d0*/  LOP3.LUT R20, R20, R21, RZ, 0x3c, !PT ;  /* 0x0000001514147212 */ /* 0x000fe200078e3cff */
[--C-:B------:R-:W-:Y:S01]  /*68e0*/  IMAD.X R21, RZ, RZ, R89.reuse, P6 ;  /* 0x000000ffff157224 */ /* 0x100fe200030e0659 */
[C---:B------:R-:W-:Y:S02]  /*68f0*/  IADD3 R13, P3, R88.reuse, 0x3000, RZ ;  /* 0x00003000580d7810 */ /* 0x040fe40007f7e0ff */
[C---:B0-----:R-:W-:Y:S02]  /*6900*/  IADD3 R11, P4, R88.reuse, 0x4000, RZ ;  /* 0x00004000580b7810 */ /* 0x041fe40007f9e0ff */
[C---:B------:R-:W-:Y:S02]  /*6910*/  IADD3 R9, P5, R88.reuse, 0x5000, RZ ;  /* 0x0000500058097810 */ /* 0x040fe40007fbe0ff */
[----:B------:R-:W-:Y:S02]  /*6920*/  IADD3 R7, P6, R88, 0x6000, RZ ;  /* 0x0000600058077810 */ /* 0x000fe40007fde0ff */
[----:B------:R-:W-:Y:S01]  /*6930*/  LOP3.LUT R88, R5, R88, RZ, 0x3c, !PT ;  /* 0x0000005805587212 */ /* 0x000fe200078e3cff */
[----:B------:R-:W-:Y:S01]  /*6940*/  IMAD.X R5, RZ, RZ, R89, P0 ;  /* 0x000000ffff057224 */ /* 0x000fe200000e0659 */
[----:B------:R-:W-:-:S02]  /*6950*/  LOP3.LUT R12, R13, 0x380, RZ, 0xc0, !PT ;  /* 0x000003800d0c7812 */ /* 0x000fc400078ec0ff */
[----:B------:R-:W-:Y:S02]  /*6960*/  LOP3.LUT R3, R4, 0x380, RZ, 0xc0, !PT ;  /* 0x0000038004037812 */ /* 0x000fe400078ec0ff */
[----:B------:R-:W-:Y:S02]  /*6970*/  SHF.R.U64 R12, R12, 0x3, RZ ;  /* 0x000000030c0c7819 */ /* 0x000fe400000012ff */
[----:B------:R-:W-:Y:S02]  /*6980*/  SHF.R.U64 R3, R3, 0x3, RZ ;  /* 0x0000000303037819 */ /* 0x000fe400000012ff */
[----:B------:R-:W-:Y:S01]  /*6990*/  LOP3.LUT R12, R12, R13, RZ, 0x3c, !PT ;  /* 0x0000000d0c0c7212 */ /* 0x000fe200078e3cff */
[----:B------:R-:W-:Y:S01]  /*69a0*/  IMAD.X R13, RZ, RZ, R89, P3 ;  /* 0x000000ffff0d7224 */ /* 0x000fe200018e0659 */
[----:B------:R-:W-:Y:S02]  /*69b0*/  LOP3.LUT R4, R3, R4, RZ, 0x3c, !PT ;  /* 0x0000000403047212 */ /* 0x000fe400078e3cff */
[----:B------:R-:W-:-:S02]  /*69c0*/  MOV R97, R108 ;  /* 0x0000006c00617202 */ /* 0x000fc40000000f00 */
[----:B------:R-:W-:Y:S01]  /*69d0*/  MOV R3, R110 ;  /* 0x0000006e00037202 */ /* 0x000fe20000000f00 */
[----:B------:R-:W-:Y:S02]  /*69e0*/  WARPGROUP.DEPBAR.LE gsb0, 0x0 ;  /* 0x00008000000079c5 */ /* 0x000fe40000010000 */
[----:B------:R-:W-:Y:S01]  /*69f0*/  WARPGROUP.ARRIVE ;  /* 0x00000000000079c5 */ /* 0x000fe20000000000 */
[----:B------:R-:W-:Y:S02]  /*6a00*/  LOP3.LUT R6, R7, 0x380, RZ, 0xc0, !PT ;  /* 0x0000038007067812 */ /* 0x000fe400078ec0ff */
[----:B------:R-:W-:Y:S02]  /*6a10*/  LOP3.LUT R10, R11, 0x380, RZ, 0xc0, !PT ;  /* 0x000003800b0a7812 */ /* 0x000fe400078ec0ff */
[----:B------:R-:W-:Y:S01]  /*6a20*/  SHF.R.U64 R6, R6, 0x3, RZ ;  /* 0x0000000306067819 */ /* 0x000fe200000012ff */
[----:B------:R-:W-:Y:S01]  /*6a30*/  HGMMA.64x128x16.F32.BF16 R24, R164, gdesc[UR4].tnspB, R24, gsb0 ;  /* 0x41e00004a4187df0 */ /* 0x000fe20008001818 */
[----:B------:R-:W-:Y:S01]  /*6a40*/  UIMAD.WIDE.U32 UR6, UR10, UR8, URZ ;  /* 0x000000080a0672a5 */ /* 0x000fe2000f8e003f */
[----:B------:R-:W-:-:S02]  /*6a50*/  LOP3.LUT R8, R9, 0x380, RZ, 0xc0, !PT ;  /* 0x0000038009087812 */ /* 0x000fc400078ec0ff */
[----:B------:R-:W-:Y:S01]  /*6a60*/  ULDC.64 UR8, c[0x0][0xae8] ;  /* 0x0002ba0000087ab9 */ /* 0x000fe20000000a00 */
[----:B------:R-:W-:Y:S01]  /*6a70*/  LOP3.LUT R6, R6, R7, RZ, 0x3c, !PT ;  /* 0x0000000706067212 */ /* 0x000fe200078e3cff */
[--C-:B------:R-:W-:Y:S01]  /*6a80*/  IMAD.X R7, RZ, RZ, R89.reuse, P6 ;  /* 0x000000ffff077224 */ /* 0x100fe200030e0659 */
[----:B------:R-:W-:Y:S01]  /*6a90*/  SHF.R.U64 R10, R10, 0x3, RZ ;  /* 0x000000030a0a7819 */ /* 0x000fe200000012ff */
[----:B------:R-:W-:Y:S01]  /*6aa0*/  IMAD.U32 R90, RZ, RZ, UR6 ;  /* 0x00000006ff5a7e24 */ /* 0x000fe2000f8e00ff */
[----:B------:R-:W-:Y:S02]  /*6ab0*/  UIADD3 UR6, UR7, UR5, URZ ;  /* 0x0000000507067290 */ /* 0x000fe4000fffe03f */
[----:B------:R-:W-:Y:S01]  /*6ac0*/  IMAD.U32 R91, RZ, RZ, UR7 ;  /* 0x00000007ff5b7e24 */ /* 0x000fe2000f8e00ff */
[----:B------:R-:W-:Y:S01]  /*6ad0*/  SHF.R.U64 R8, R8, 0x3, RZ ;  /* 0x0000000308087819 */ /* 0x000fe200000012ff */
[----:B------:R-:W-:Y:S01]  /*6ae0*/  ULDC UR5, c[0x0][0xa88] ;  /* 0x0002a20000057ab9 */ /* 0x000fe20000000800 */
[----:B------:R-:W-:Y:S01]  /*6af0*/  LOP3.LUT R10, R10, R11, RZ, 0x3c, !PT ;  /* 0x0000000b0a0a7212 */ /* 0x000fe200078e3cff */
[--C-:B------:R-:W-:Y:S01]  /*6b00*/  IMAD.X R11, RZ, RZ, R89.reuse, P4 ;  /* 0x000000ffff0b7224 */ /* 0x100fe200020e0659 */
[----:B------:R-:W-:Y:S01]  /*6b10*/  LOP3.LUT R8, R8, R9, RZ, 0x3c, !PT ;  /* 0x0000000908087212 */ /* 0x000fe200078e3cff */
[----:B------:R-:W-:Y:S01]  /*6b20*/  IMAD.U32 R91, RZ, RZ, UR6 ;  /* 0x00000006ff5b7e24 */ /* 0x000fe2000f8e00ff */
[----:B------:R-:W-:Y:S01]  /*6b30*/  ULDC.64 UR6, c[0x0][0xb88] ;  /* 0x0002e20000067ab9 */ /* 0x000fe20000000a00 */
[----:B------:R-:W-:-:S02]  /*6b40*/  IMAD.X R9, RZ, RZ, R89, P5 ;  /* 0x000000ffff097224 */ /* 0x000fc400028e0659 */
[----:B----4-:R-:W-:Y:S01]  /*6b50*/  IMAD.WIDE.U32 R90, R94, UR39, R90 ;  /* 0x000000275e5a7c25 */ /* 0x010fe2000f8e005a */
[----:B------:R-:W-:Y:S02]  /*6b60*/  UIADD3 UR4, UR4, 0x34820, URZ ;  /* 0x0003482004047890 */ /* 0x000fe4000fffe03f */
[----:B------:R-:W-:Y:S02]  /*6b70*/  UIADD3 UR36, UR36, 0x1, URZ ;  /* 0x0000000124247890 */ /* 0x000fe4000fffe03f */
[----:B------:R-:W-:Y:S02]  /*6b80*/  UPRMT UR4, URZ, 0x654, UR4 ;  /* 0x000006543f047896 */ /* 0x000fe40008000004 */
[----:B------:R-:W-:Y:S01]  /*6b90*/  UISETP.NE.AND UP0, UPT, UR36, 0x2, UPT ;  /* 0x000000022400788c */ /* 0x000fe2000bf05270 */
[----:B------:R-:W-:Y:S02]  /*6ba0*/  WARPGROUP.DEPBAR.LE gsb0, 0x0 ;  /* 0x00008000000079c5 */ /* 0x000fe40000010000 */
[----:B------:R0:W-:Y:S01]  /*6bb0*/  @!P1 SYNCS.ARRIVE.TRANS64.RED.A1T0 RZ, [R19+URZ], RZ ;  /* 0x000000ff13ff99a7 */ /* 0x0001e2000810043f */
[-C--:B--2---:R-:W-:Y:S01]  /*6bc0*/  FMUL.FTZ R25, R25, R99.reuse ;  /* 0x0000006319197220 */ /* 0x084fe20000410000 */
[-C--:B------:R-:W-:Y:S01]  /*6bd0*/  FMUL.FTZ R24, R24, R99.reuse ;  /* 0x0000006318187220 */ /* 0x080fe20000410000 */
[-C--:B------:R-:W-:Y:S01]  /*6be0*/  FMUL.FTZ R27, R27, R98.reuse ;  /* 0x000000621b1b7220 */ /* 0x080fe20000410000 */
[----:B------:R-:W-:Y:S01]  /*6bf0*/  FMUL.FTZ R26, R26, R98 ;  /* 0x000000621a1a7220 */ /* 0x000fe20000410000 */
[-C--:B------:R-:W-:Y:S01]  /*6c00*/  FMUL.FTZ R29, R29, R99.reuse ;  /* 0x000000631d1d7220 */ /* 0x080fe20000410000 */
[-C--:B------:R-:W-:Y:S01]  /*6c10*/  FMUL.FTZ R28, R28, R99.reuse ;  /* 0x000000631c1c7220 */ /* 0x080fe20000410000 */
[----:B------:R-:W-:Y:S01]  /*6c20*/  FMUL.FTZ R33, R33, R99 ;  /* 0x0000006321217220 */ /* 0x000fe20000410000 */
[----:B0-----:R-:W-:-:S02]  /*6c30*/  IMAD.MOV R19, RZ, RZ, -R101 ;  /* 0x000000ffff137224 */ /* 0x001fc400078e0a65 */
[-C--:B------:R-:W-:Y:S01]  /*6c40*/  FMUL.FTZ R32, R32, R99.reuse ;  /* 0x0000006320207220 */ /* 0x080fe20000410000 */
[----:B------:R-:W-:Y:S01]  /*6c50*/  FMUL.FTZ R102, R36, R99 ;  /* 0x0000006324667220 */ /* 0x000fe20000410000 */
[----:B------:R-:W-:Y:S01]  /*6c60*/  IMAD R36, R94, UR12, RZ ;  /* 0x0000000c5e247c24 */ /* 0x000fe2000f8e02ff */
[----:B------:R-:W-:Y:S01]  /*6c70*/  F2FP.BF16.F32.PACK_AB R24, R25, R24 ;  /* 0x000000181918723e */ /* 0x000fe200000010ff */
[----:B------:R-:W-:Y:S02]  /*6c80*/  IMAD R19, R0, R19, R107 ;  /* 0x0000001300137224 */ /* 0x000fe400078e026b */
[-C--:B------:R-:W-:Y:S01]  /*6c90*/  FMUL.FTZ R31, R31, R98.reuse ;  /* 0x000000621f1f7220 */ /* 0x080fe20000410000 */
[----:B------:R-:W-:Y:S01]  /*6ca0*/  FMUL.FTZ R30, R30, R98 ;  /* 0x000000621e1e7220 */ /* 0x000fe20000410000 */
[----:B------:R-:W-:Y:S01]  /*6cb0*/  F2FP.BF16.F32.PACK_AB R25, R27, R26 ;  /* 0x0000001a1b19723e */ /* 0x000fe200000010ff */
[----:B------:R-:W-:Y:S01]  /*6cc0*/  FMUL.FTZ R37, R37, R99 ;  /* 0x0000006325257220 */ /* 0x000fe20000410000 */
[----:B------:R-:W-:Y:S01]  /*6cd0*/  F2FP.BF16.F32.PACK_AB R26, R29, R28 ;  /* 0x0000001c1d1a723e */ /* 0x000fe200000010ff */
[----:B------:R-:W-:Y:S01]  /*6ce0*/  IMAD R95, R95, UR39, R36 ;  /* 0x000000275f5f7c24 */ /* 0x000fe2000f8e0224 */
[----:B------:R-:W-:Y:S01]  /*6cf0*/  F2FP.BF16.F32.PACK_AB R28, R33, R32 ;  /* 0x00000020211c723e */ /* 0x000fe200000010ff */
[-C--:B------:R-:W-:Y:S01]  /*6d00*/  FMUL.FTZ R39, R39, R98.reuse ;  /* 0x0000006227277220 */ /* 0x080fe20000410000 */
[----:B------:R-:W-:Y:S01]  /*6d10*/  SHF.R.S32.HI R33, RZ, 0x1f, R101 ;  /* 0x0000001fff217819 */ /* 0x000fe20000011465 */
[-C--:B------:R-:W-:Y:S01]  /*6d20*/  FMUL.FTZ R38, R38, R98.reuse ;  /* 0x0000006226267220 */ /* 0x080fe20000410000 */
[----:B------:R-:W-:Y:S01]  /*6d30*/  SHF.R.S32.HI R32, RZ, 0x1f, R19 ;  /* 0x0000001fff207819 */ /* 0x000fe20000011413 */
[----:B------:R-:W-:Y:S01]  /*6d40*/  FMUL.FTZ R35, R35, R98 ;  /* 0x0000006223237220 */ /* 0x000fe20000410000 */
[----:B------:R-:W-:Y:S01]  /*6d50*/  IADD3 R36, P0, R101, R90, RZ ;  /* 0x0000005a65247210 */ /* 0x000fe20007f1e0ff */
[----:B------:R-:W-:Y:S01]  /*6d60*/  FMUL.FTZ R34, R34, R98 ;  /* 0x0000006222227220 */ /* 0x000fe20000410000 */
[----:B------:R-:W-:Y:S01]  /*6d70*/  F2FP.BF16.F32.PACK_AB R27, R31, R30 ;  /* 0x0000001e1f1b723e */ /* 0x000fe200000010ff */
[----:B------:R-:W-:Y:S01]  /*6d80*/  BAR.SYNC.DEFER_BLOCKING 0x1, 0x100 ;  /* 0x0044000000007b1d */ /* 0x000fe20000010000 */
[----:B------:R-:W-:Y:S01]  /*6d90*/  F2FP.BF16.F32.PACK_AB R30, R37, R102 ;  /* 0x00000066251e723e */ /* 0x000fe200000010ff */
[----:B------:R-:W-:Y:S01]  /*6da0*/  IMAD R32, R32, UR6, RZ ;  /* 0x0000000620207c24 */ /* 0x000fe2000f8e02ff */
[----:B------:R-:W-:Y:S01]  /*6db0*/  IADD3.X R37, R33, R91, R95, P0, !PT ;  /* 0x0000005b21257210 */ /* 0x000fe200007fe45f */
[----:B------:R-:W-:Y:S01]  /*6dc0*/  FMUL.FTZ R41, R41, R99 ;  /* 0x0000006329297220 */ /* 0x000fe20000410000 */
[----:B------:R-:W-:Y:S01]  /*6dd0*/  F2FP.BF16.F32.PACK_AB R31, R39, R38 ;  /* 0x00000026271f723e */ /* 0x000fe200000010ff */
[----:B------:R-:W-:-:S02]  /*6de0*/  IMAD R39, R19, UR7, R32 ;  /* 0x0000000713277c24 */ /* 0x000fc4000f8e0220 */
[----:B------:R-:W-:Y:S01]  /*6df0*/  FMUL.FTZ R40, R40, R99 ;  /* 0x0000006328287220 */ /* 0x000fe20000410000 */
[----:B------:R-:W-:-:S04]  /*6e00*/  IMAD.WIDE.U32 R36, R19, UR6, R36 ;  /* 0x0000000613247c25 */ /* 0x000fc8000f8e0024 */
[-C--:B------:R-:W-:Y:S01]  /*6e10*/  FMUL.FTZ R45, R45, R99.reuse ;  /* 0x000000632d2d7220 */ /* 0x080fe20000410000 */
[-C--:B------:R-:W-:Y:S01]  /*6e20*/  FMUL.FTZ R44, R44, R99.reuse ;  /* 0x000000632c2c7220 */ /* 0x080fe20000410000 */
[-C--:B------:R-:W-:Y:S01]  /*6e30*/  FMUL.FTZ R43, R43, R98.reuse ;  /* 0x000000622b2b7220 */ /* 0x080fe20000410000 */
[-C--:B------:R-:W-:Y:S01]  /*6e40*/  FMUL.FTZ R42, R42, R98.reuse ;  /* 0x000000622a2a7220 */ /* 0x080fe20000410000 */
[-C--:B------:R-:W-:Y:S01]  /*6e50*/  FMUL.FTZ R47, R47, R98.reuse ;  /* 0x000000622f2f7220 */ /* 0x080fe20000410000 */
[-C--:B------:R-:W-:Y:S01]  /*6e60*/  FMUL.FTZ R46, R46, R98.reuse ;  /* 0x000000622e2e7220 */ /* 0x080fe20000410000 */
[----:B------:R-:W-:Y:S01]  /*6e70*/  ULDC.64 UR6, c[0x0][0xb50] ;  /* 0x0002d40000067ab9 */ /* 0x000fe20000000a00 */
        /* <DEDUP_REMOVED lines=8> */
[----:B------:R0:W-:Y:S01]  /*6f00*/  STSM.16.M88.4 [R112], R24 ;  /* 0x0000001870007844 */ /* 0x0001e20000000200 */
[----:B------:R-:W-:Y:S01]  /*6f10*/  F2FP.BF16.F32.PACK_AB R29, R35, R34 ;  /* 0x00000022231d723e */ /* 0x000fe200000010ff */
        /* <DEDUP_REMOVED lines=10> */
[----:B------:R-:W-:Y:S01]  /*6fc0*/  F2FP.BF16.F32.PACK_AB R32, R41, R40 ;  /* 0x000000282920723e */ /* 0x000fe200000010ff */
[-C--:B------:R-:W-:Y:S01]  /*6fd0*/  FMUL.FTZ R65, R65, R99.reuse ;  /* 0x0000006341417220 */ /* 0x080fe20000410000 */
[----:B------:R-:W-:Y:S01]  /*6fe0*/  F2FP.BF16.F32.PACK_AB R33, R43, R42 ;  /* 0x0000002a2b21723e */ /* 0x000fe200000010ff */
[-C--:B------:R-:W-:Y:S01]  /*6ff0*/  FMUL.FTZ R64, R64, R99.reuse ;  /* 0x0000006340407220 */ /* 0x080fe20000410000 */
[----:B0-----:R-:W-:Y:S01]  /*7000*/  IMAD.IADD R25, R37, 0x1, R39 ;  /* 0x0000000125197824 */ /* 0x001fe200078e0227 */
[----:B------:R-:W-:Y:S01]  /*7010*/  LEA R37, P3, R36, UR6, 0x2 ;  /* 0x0000000624257c11 */ /* 0x000fe2000f8610ff */
[-C--:B------:R-:W-:Y:S01]  /*7020*/  FMUL.FTZ R69, R69, R99.reuse ;  /* 0x0000006345457220 */ /* 0x080fe20000410000 */
[----:B------:R-:W-:Y:S01]  /*7030*/  F2FP.BF16.F32.PACK_AB R34, R45, R44 ;  /* 0x0000002c2d22723e */ /* 0x000fe200000010ff */
[-C--:B------:R-:W-:Y:S01]  /*7040*/  FMUL.FTZ R68, R68, R99.reuse ;  /* 0x0000006344447220 */ /* 0x080fe20000410000 */
        /* <DEDUP_REMOVED lines=18> */
[----:B------:R-:W-:Y:S01]  /*7170*/  FMUL.FTZ R86, R86, R98 ;  /* 0x0000006256567220 */ /* 0x000fe20000410000 */
[----:B------:R-:W-:Y:S01]  /*7180*/  LEA.HI.X R36, R36, UR7, R25, 0x2, P3 ;  /* 0x0000000724247c11 */ /* 0x000fe200098f1419 */
[----:B------:R0:W-:Y:S01]  /*7190*/  STSM.16.M88.4 [R105], R28 ;  /* 0x0000001c69007844 */ /* 0x0001e20000000200 */
[----:B------:R-:W-:Y:S01]  /*71a0*/  F2FP.BF16.F32.PACK_AB R24, R49, R48 ;  /* 0x000000303118723e */ /* 0x000fe200000010ff */
[----:B------:R-:W-:Y:S01]  /*71b0*/  IMAD R41, R92, 0x80, R188 ;  /* 0x000000805c297824 */ /* 0x000fe200078e02bc */
[----:B------:R-:W-:Y:S01]  /*71c0*/  F2FP.BF16.F32.PACK_AB R25, R51, R50 ;  /* 0x000000323319723e */ /* 0x000fe200000010ff */
[----:B------:R1:W-:Y:S01]  /*71d0*/  STSM.16.M88.4 [R103], R32 ;  /* 0x0000002067007844 */ /* 0x0003e20000000200 */
[----:B------:R-:W-:Y:S01]  /*71e0*/  F2FP.BF16.F32.PACK_AB R26, R53, R52 ;  /* 0x00000034351a723e */ /* 0x000fe200000010ff */
[----:B------:R-:W-:Y:S01]  /*71f0*/  IMAD R94, R0, UR5, RZ ;  /* 0x00000005005e7c24 */ /* 0x000fe2000f8e02ff */
[----:B------:R-:W-:Y:S01]  /*7200*/  F2FP.BF16.F32.PACK_AB R27, R55, R54 ;  /* 0x00000036371b723e */ /* 0x000fe200000010ff */
[----:B------:R-:W-:Y:S01]  /*7210*/  SHFL.IDX PT, R52, R37, RZ, 0x1c1f ;  /* 0x001c1fff25347589 */ /* 0x000fe200000e0000 */
[----:B------:R-:W-:Y:S01]  /*7220*/  F2FP.BF16.F32.PACK_AB R72, R73, R72 ;  /* 0x000000484948723e */ /* 0x000fe200000010ff */
[----:B------:R-:W-:Y:S01]  /*7230*/  VIADD R19, R41, 0x8 ;  /* 0x0000000829137836 */ /* 0x000fe20000000000 */
[----:B------:R-:W-:Y:S01]  /*7240*/  F2FP.BF16.F32.PACK_AB R73, R75, R74 ;  /* 0x0000004a4b49723e */ /* 0x000fe200000010ff */
[----:B------:R-:W-:Y:S01]  /*7250*/  STSM.16.M88.4 [R100], R24 ;  /* 0x0000001864007844 */ /* 0x000fe20000000200 */
[----:B------:R-:W-:-:S02]  /*7260*/  F2FP.BF16.F32.PACK_AB R80, R81, R80 ;  /* 0x000000505150723e */ /* 0x000fc400000010ff */
[----:B------:R-:W-:Y:S01]  /*7270*/  F2FP.BF16.F32.PACK_AB R74, R77, R76 ;  /* 0x0000004c4d4a723e */ /* 0x000fe200000010ff */
[----:B------:R-:W2:Y:S01]  /*7280*/  SHFL.IDX PT, R53, R36, RZ, 0x1c1f ;  /* 0x001c1fff24357589 */ /* 0x000ea200000e0000 */
[----:B0-----:R-:W-:Y:S02]  /*7290*/  F2FP.BF16.F32.PACK_AB R28, R57, R56 ;  /* 0x00000038391c723e */ /* 0x001fe400000010ff */
[----:B------:R-:W-:Y:S01]  /*72a0*/  F2FP.BF16.F32.PACK_AB R29, R59, R58 ;  /* 0x0000003a3b1d723e */ /* 0x000fe200000010ff */
[----:B------:R-:W-:Y:S01]  /*72b0*/  SHFL.IDX PT, R54, R37, 0x1, 0x1c1f ;  /* 0x003c1f0025367f89 */ /* 0x000fe200000e0000 */
[----:B------:R-:W-:Y:S01]  /*72c0*/  F2FP.BF16.F32.PACK_AB R30, R61, R60 ;  /* 0x0000003c3d1e723e */ /* 0x000fe200000010ff */
[----:B------:R-:W0:Y:S01]  /*72d0*/  @P2 LDC R56, c[0x0][0xbf0] ;  /* 0x0002fc00ff382b82 */ /* 0x000e220000000800 */
[----:B------:R-:W-:Y:S01]  /*72e0*/  F2FP.BF16.F32.PACK_AB R31, R63, R62 ;  /* 0x0000003e3f1f723e */ /* 0x000fe200000010ff */
[----:B------:R-:W3:Y:S01]  /*72f0*/  SHFL.IDX PT, R55, R36, 0x1, 0x1c1f ;  /* 0x003c1f0024377f89 */ /* 0x000ee200000e0000 */
[----:B-1----:R-:W-:-:S02]  /*7300*/  F2FP.BF16.F32.PACK_AB R32, R65, R64 ;  /* 0x000000404120723e */ /* 0x002fc400000010ff */
[----:B------:R-:W-:Y:S01]  /*7310*/  F2FP.BF16.F32.PACK_AB R33, R67, R66 ;  /* 0x000000424321723e */ /* 0x000fe200000010ff */
[----:B------:R-:W-:Y:S01]  /*7320*/  STSM.16.M88.4 [R106], R28 ;  /* 0x0000001c6a007844 */ /* 0x000fe20000000200 */
[----:B------:R-:W-:Y:S02]  /*7330*/  F2FP.BF16.F32.PACK_AB R34, R69, R68 ;  /* 0x000000444522723e */ /* 0x000fe400000010ff */
[----:B------:R-:W-:Y:S02]  /*7340*/  F2FP.BF16.F32.PACK_AB R35, R71, R70 ;  /* 0x000000464723723e */ /* 0x000fe400000010ff */
[----:B------:R-:W-:Y:S02]  /*7350*/  F2FP.BF16.F32.PACK_AB R75, R79, R78 ;  /* 0x0000004e4f4b723e */ /* 0x000fe400000010ff */
[----:B------:R-:W-:Y:S01]  /*7360*/  F2FP.BF16.F32.PACK_AB R81, R83, R82 ;  /* 0x000000525351723e */ /* 0x000fe200000010ff */
[----:B------:R-:W-:Y:S01]  /*7370*/  STSM.16.M88.4 [R104], R32 ;  /* 0x0000002068007844 */ /* 0x000fe20000000200 */
[----:B------:R-:W-:-:S02]  /*7380*/  F2FP.BF16.F32.PACK_AB R82, R85, R84 ;  /* 0x000000545552723e */ /* 0x000fc400000010ff */
[----:B------:R-:W-:Y:S01]  /*7390*/  F2FP.BF16.F32.PACK_AB R83, R87, R86 ;  /* 0x000000565753723e */ /* 0x000fe200000010ff */
[----:B------:R-:W-:Y:S01]  /*73a0*/  STSM.16.M88.4 [R97], R72 ;  /* 0x0000004861007844 */ /* 0x000fe20000000200 */
[----:B------:R-:W-:-:S03]  /*73b0*/  LOP3.LUT P0, RZ, R184, 0x3, RZ, 0xc0, !PT ;  /* 0x00000003b8ff7812 */ /* 0x000fc6000780c0ff */
[----:B------:R1:W-:Y:S01]  /*73c0*/  STSM.16.M88.4 [R3], R80 ;  /* 0x0000005003007844 */ /* 0x0003e20000000200 */
[----:B------:R-:W-:Y:S01]  /*73d0*/  BAR.SYNC.DEFER_BLOCKING 0x1, 0x100 ;  /* 0x0044000000007b1d */ /* 0x000fe20000010000 */
[-C--:B------:R-:W-:Y:S02]  /*73e0*/  ISETP.GE.OR P1, PT, R41, R94.reuse, P0 ;  /* 0x0000005e2900720c */ /* 0x080fe40000726670 */
[----:B------:R-:W-:-:S05]  /*73f0*/  ISETP.GE.OR P0, PT, R19, R94, P0 ;  /* 0x0000005e1300720c */ /* 0x000fca0000706670 */
[----:B------:R-:W4:Y:S01]  /*7400*/  @P2 LDC R19, c[0x0][0xbec] ;  /* 0x0002fb00ff132b82 */ /* 0x000f220000000800 */
[----:B-1----:R-:W-:Y:S01]  /*7410*/  IMAD R3, R18, 0x20, R23 ;  /* 0x0000002012037824 */ /* 0x002fe200078e0217 */
[----:B------:R-:W-:-:S04]  /*7420*/  UIMAD UR5, UR11, UR8, URZ ;  /* 0x000000080b0572a4 */ /* 0x000fc8000f8e023f */
[----:B--2---:R1:W-:Y:S04]  /*7430*/  @!P1 ST.E desc[UR60][R52.64], R96 ;  /* 0x0000006034009985 */ /* 0x0043e8000c10193c */
[----:B---3--:R2:W-:Y:S04]  /*7440*/  @!P0 ST.E desc[UR60][R54.64], R93 ;  /* 0x0000005d36008985 */ /* 0x0085e8000c10193c */
[----:B------:R3:W5:Y:S01]  /*7450*/  LD.E.128 R24, desc[UR60][R12.64] ;  /* 0x0000003c0c187980 */ /* 0x000762000c101d00 */
[----:B-1----:R-:W1:Y:S01]  /*7460*/  LDC.64 R52, c[0x0][0xae0] ;  /* 0x0002b800ff347b82 */ /* 0x002e620000000a00 */
[----:B------:R-:W-:-:S02]  /*7470*/  UIMAD.WIDE.U32 UR6, UR10, UR8, URZ ;  /* 0x000000080a0672a5 */ /* 0x000fc4000f8e003f */
[----:B------:R0:W5:Y:S01]  /*7480*/  LD.E.128 R28, desc[UR60][R4.64] ;  /* 0x0000003c041c7980 */ /* 0x000162000c101d00 */
[----:B---3--:R-:W-:Y:S01]  /*7490*/  IMAD R12, R92, 0x80, R3 ;  /* 0x000000805c0c7824 */ /* 0x008fe200078e0203 */
[----:B------:R-:W-:Y:S02]  /*74a0*/  UIMAD UR5, UR10, UR9, UR5 ;  /* 0x000000090a0572a4 */ /* 0x000fe4000f8e0205 */
[----:B------:R3:W5:Y:S01]  /*74b0*/  LD.E.128 R32, desc[UR60][R6.64] ;  /* 0x0000003c06207980 */ /* 0x000762000c101d00 */
[----:B----4-:R-:W-:Y:S01]  /*74c0*/  @P2 IMAD.HI.U32 R3, R12, R19, RZ ;  /* 0x000000130c032227 */ /* 0x010fe200078e00ff */
[----:B------:R-:W-:Y:S01]  /*74d0*/  ULDC.64 UR8, c[0x0][0xaf0] ;  /* 0x0002bc0000087ab9 */ /* 0x000fe20000000a00 */
[----:B------:R-:W-:Y:S01]  /*74e0*/  UIADD3 UR7, UR7, UR5, URZ ;  /* 0x0000000507077290 */ /* 0x000fe2000fffe03f */
[----:B------:R-:W5:Y:S01]  /*74f0*/  LD.E.128 R88, desc[UR60][R88.64] ;  /* 0x0000003c58587980 */ /* 0x000f62000c101d00 */
[----:B0-----:R-:W-:Y:S01]  /*7500*/  IMAD.MOV.U32 R4, RZ, RZ, R12 ;  /* 0x000000ffff047224 */ /* 0x001fe200078e000c */
[----:B------:R-:W-:Y:S01]  /*7510*/  @P2 SHF.R.U32.HI R4, RZ, R56, R3 ;  /* 0x00000038ff042219 */ /* 0x000fe20000011603 */
[----:B------:R-:W-:Y:S01]  /*7520*/  UIMAD UR5, UR12, UR8, URZ ;  /* 0x000000080c0572a4 */ /* 0x000fe2000f8e023f */
[----:B------:R-:W5:Y:S02]  /*7530*/  LD.E.128 R40, desc[UR60][R20.64] ;  /* 0x0000003c14287980 */ /* 0x000f64000c101d00 */
[--C-:B------:R-:W-:Y:S01]  /*7540*/  SHF.R.S32.HI R3, RZ, 0x1f, R4.reuse ;  /* 0x0000001fff037819 */ /* 0x100fe20000011404 */
[----:B------:R-:W-:Y:S01]  /*7550*/  UIMAD UR5, UR39, UR9, UR5 ;  /* 0x00000009270572a4 */ /* 0x000fe2000f8e0205 */
[----:B---3--:R-:W-:Y:S01]  /*7560*/  IMAD.MOV R7, RZ, RZ, -R4 ;  /* 0x000000ffff077224 */ /* 0x008fe200078e0a04 */
[----:B------:R-:W-:Y:S01]  /*7570*/  UIMAD.WIDE.U32 UR6, UR39, UR8, UR6 ;  /* 0x00000008270672a5 */ /* 0x000fe2000f8e0006 */
[----:B------:R-:W5:Y:S01]  /*7580*/  LD.E.128 R36, desc[UR60][R14.64] ;  /* 0x0000003c0e247980 */ /* 0x000f62000c101d00 */
[----:B-1----:R-:W-:-:S02]  /*7590*/  IMAD R5, R3, R52, RZ ;  /* 0x0000003403057224 */ /* 0x002fc400078e02ff */
[----:B------:R-:W-:Y:S01]  /*75a0*/  UIADD3 UR7, UR7, UR5, URZ ;  /* 0x0000000507077290 */ /* 0x000fe2000fffe03f */
[----:B------:R-:W-:Y:S01]  /*75b0*/  IMAD R3, R0, R7, R12 ;  /* 0x0000000700037224 */ /* 0x000fe200078e020c */
[----:B------:R0:W5:Y:S01]  /*75c0*/  LD.E.128 R44, desc[UR60][R10.64] ;  /* 0x0000003c0a2c7980 */ /* 0x000162000c101d00 */
[----:B------:R-:W-:-:S03]  /*75d0*/  IMAD R7, R4, R53, R5 ;  /* 0x0000003504077224 */ /* 0x000fc600078e0205 */
[----:B------:R1:W5:Y:S01]  /*75e0*/  LD.E.128 R48, desc[UR60][R8.64] ;  /* 0x0000003c08307980 */ /* 0x000362000c101d00 */
[----:B------:R-:W-:Y:S01]  /*75f0*/  SHF.R.S32.HI R0, RZ, 0x1f, R3 ;  /* 0x0000001fff007819 */ /* 0x000fe20000011403 */
[----:B------:R-:W-:Y:S01]  /*7600*/  IMAD.WIDE.U32 R4, R4, R52, UR6 ;  /* 0x0000000604047e25 */ /* 0x000fe2000f8e0034 */
[----:B------:R-:W-:Y:S01]  /*7610*/  ULDC.64 UR6, c[0x0][0xad8] ;  /* 0x0002b60000067ab9 */ /* 0x000fe20000000a00 */
[----:B------:R-:W-:Y:S01]  /*7620*/  @!PT LDS RZ, [RZ] ;  /* 0x00000000fffff984 */ /* 0x000fe20000000800 */
[----:B------:R-:W-:Y:S01]  /*7630*/  @!PT LDS RZ, [RZ] ;  /* 0x00000000fffff984 */ /* 0x000fe20000000800 */
[----:B------:R-:W-:Y:S01]  /*7640*/  @!PT LDS RZ, [RZ] ;  /* 0x00000000fffff984 */ /* 0x000fe20000000800 */
[----:B------:R-:W-:Y:S01]  /*7650*/  @!PT LDS RZ, [RZ] ;  /* 0x00000000fffff984 */ /* 0x000fe20000000800 */
[----:B------:R3:W-:Y:S06]  /*7660*/  MEMBAR.ALL.CTA ;  /* 0x0000000000007992 */ /* 0x0007ec0000008000 */
[----:B---3--:R-:W1:Y:S01]  /*7670*/  FENCE.VIEW.ASYNC.S ;  /* 0x00000000000073c6 */ /* 0x008e620000000000 */
[----:B------:R-:W-:-:S02]  /*7680*/  IMAD.IADD R5, R5, 0x1, R7 ;  /* 0x0000000105057824 */ /* 0x000fc400078e0207 */
[----:B------:R-:W-:Y:S02]  /*7690*/  IMAD R0, R0, UR6, RZ ;  /* 0x0000000600007c24 */ /* 0x000fe4000f8e02ff */
[----:B0-----:R-:W-:Y:S02]  /*76a0*/  IMAD R11, R92, 0x80, R23 ;  /* 0x000000805c0b7824 */ /* 0x001fe400078e0217 */
[C---:B------:R-:W-:Y:S02]  /*76b0*/  IMAD R7, R3.reuse, UR7, R0 ;  /* 0x0000000703077c24 */ /* 0x040fe4000f8e0200 */
[----:B------:R-:W-:Y:S01]  /*76c0*/  IMAD.WIDE.U32 R4, R3, UR6, R4 ;  /* 0x0000000603047c25 */ /* 0x000fe2000f8e0004 */
[----:B------:R-:W-:Y:S01]  /*76d0*/  ISETP.GE.AND P1, PT, R11, R94, PT ;  /* 0x0000005e0b00720c */ /* 0x000fe20003f26270 */
[----:B------:R-:W-:Y:S02]  /*76e0*/  ULDC.64 UR6, c[0x0][0xa80] ;  /* 0x0002a00000067ab9 */ /* 0x000fe40000000a00 */
[----:B------:R-:W-:Y:S01]  /*76f0*/  IMAD.IADD R5, R5, 0x1, R7 ;  /* 0x0000000105057824 */ /* 0x000fe200078e0207 */
[----:B------:R-:W-:Y:S01]  /*7700*/  LEA R0, P2, R4, UR6, 0x1 ;  /* 0x0000000604007c11 */ /* 0x000fe2000f8408ff */
[----:B------:R-:W-:Y:S01]  /*7710*/  VIADD R3, R11, 0x20 ;  /* 0x000000200b037836 */ /* 0x000fe20000000000 */
[----:B------:R-:W-:-:S02]  /*7720*/  ULDC UR5, c[0x0][0xc] ;  /* 0x0000030000057ab9 */ /* 0x000fc40000000800 */
[----:B------:R-:W-:Y:S01]  /*7730*/  UIADD3 UR13, UR5, UR13, URZ ;  /* 0x0000000d050d7290 */ /* 0x000fe2000fffe03f */
[----:B------:R-:W-:Y:S01]  /*7740*/  LEA.HI.X R10, R4, UR7, R5, 0x1, P2 ;  /* 0x00000007040a7c11 */ /* 0x000fe200090f0c05 */
[----:B------:R-:W-:Y:S01]  /*7750*/  USEL UR6, URZ, 0x1, UP0 ;  /* 0x000000013f067887 */ /* 0x000fe20008000000 */
[-C--:B------:R-:W-:Y:S01]  /*7760*/  ISETP.GE.AND P3, PT, R3, R94.reuse, PT ;  /* 0x0000005e0300720c */ /* 0x080fe20003f66270 */
[----:B------:R-:W-:Y:S01]  /*7770*/  VIADD R3, R11, 0x40 ;  /* 0x000000400b037836 */ /* 0x000fe20000000000 */
[----:B------:R-:W-:Y:S01]  /*7780*/  USEL UR36, UR36, URZ, UP0 ;  /* 0x0000003f24247287 */ /* 0x000fe20008000000 */
[----:B-1----:R2:W0:Y:S01]  /*7790*/  SHFL.IDX PT, R8, R0, RZ, 0x181f ;  /* 0x00181fff00087589 */ /* 0x00242200000e0000 */
[----:B------:R-:W-:Y:S01]  /*77a0*/  ULOP3.LUT UR37, UR37, UR6, URZ, 0x3c, !UPT ;  /* 0x0000000625257292 */ /* 0x000fe2000f8e3c3f */
[----:B------:R-:W-:Y:S01]  /*77b0*/  IMAD.U32 R19, RZ, RZ, UR13 ;  /* 0x0000000dff137e24 */ /* 0x000fe2000f8e00ff */
[----:B------:R-:W-:Y:S01]  /*77c0*/  SYNCS.ARRIVE.TRANS64.RED.A1T0 RZ, [UR4], RZ ;  /* 0x000000ffffff79a7 */ /* 0x000fe20008100404 */
[----:B------:R2:W1:Y:S01]  /*77d0*/  SHFL.IDX PT, R9, R10, RZ, 0x181f ;  /* 0x00181fff0a097589 */ /* 0x00046200000e0000 */
[----:B------:R-:W-:Y:S01]  /*77e0*/  BSSY B0, `(.L_x_29) ;  /* 0x000000b000007945 */ /* 0x000fe20003800000 */
[----:B------:R-:W-:-:S03]  /*77f0*/  ISETP.GE.AND P0, PT, R3, R94, PT ;  /* 0x0000005e0300720c */ /* 0x000fc60003f06270 */
[----:B------:R-:W-:Y:S10]  /*7800*/  @P1 BRA `(.L_x_30) ;  /* 0x0000000000201947 */ /* 0x000ff40003800000 */
[----:B------:R-:W-:Y:S02]  /*7810*/  ULDC UR4, c[0x0][0xac8] ;  /* 0x0002b20000047ab9 */ /* 0x000fe40000000800 */
[----:B------:R-:W-:Y:S02]  /*7820*/  ISETP.GE.AND P2, PT, R17, UR4, PT ;  /* 0x0000000411007c0c */ /* 0x000fe4000bf46270 */
[----:B------:R-:W-:-:S11]  /*7830*/  ISETP.GE.AND P1, PT, R16, UR4, PT ;  /* 0x0000000410007c0c */ /* 0x000fd6000bf26270 */
[C---:B0-----:R-:W-:Y:S02]  /*7840*/  @!P2 LEA R6, P4, R17.reuse, R8, 0x1 ;  /* 0x000000081106a211 */ /* 0x041fe400078808ff */
[----:B-1----:R-:W-:Y:S02]  /*7850*/  @!P1 IMAD.WIDE R4, R16, 0x2, R8 ;  /* 0x0000000210049825 */ /* 0x002fe400078e0208 */
[----:B------:R-:W-:-:S03]  /*7860*/  @!P2 LEA.HI.X R7, R17, R9, R192, 0x1, P4 ;  /* 0x000000091107a211 */ /* 0x000fc600020f0cc0 */
[----:B-----5:R3:W-:Y:S04]  /*7870*/  @!P1 ST.E.128 desc[UR60][R4.64], R88 ;  /* 0x0000005804009985 */ /* 0x0207e8000c101d3c */
[----:B------:R3:W-:Y:S02]  /*7880*/  @!P2 ST.E.128 desc[UR60][R6.64], R44 ;  /* 0x0000002c0600a985 */ /* 0x0007e4000c101d3c */
.L_x_30:
[----:B------:R-:W-:Y:S05]  /*7890*/  BSYNC B0 ;  /* 0x0000000000007941 */ /* 0x000fea0003800000 */
.L_x_29:
[----:B-1----:R1:W4:Y:S01]  /*78a0*/  SHFL.IDX PT, R9, R10, 0x1, 0x181f ;  /* 0x00381f000a097f89 */ /* 0x00232200000e0000 */
[----:B------:R-:W-:Y:S03]  /*78b0*/  BSSY B0, `(.L_x_31) ;  /* 0x000000b000007945 */ /* 0x000fe60003800000 */
[----:B0-----:R1:W0:Y:S01]  /*78c0*/  SHFL.IDX PT, R8, R0, 0x1, 0x181f ;  /* 0x00381f0000087f89 */ /* 0x00122200000e0000 */
[----:B------:R-:W-:Y:S05]  /*78d0*/  @P3 BRA `(.L_x_32) ;  /* 0x0000000000203947 */ /* 0x000fea0003800000 */
[----:B------:R-:W-:Y:S02]  /*78e0*/  ULDC UR4, c[0x0][0xac8] ;  /* 0x0002b20000047ab9 */ /* 0x000fe40000000800 */
[----:B------:R-:W-:Y:S02]  /*78f0*/  ISETP.GE.AND P3, PT, R17, UR4, PT ;  /* 0x0000000411007c0c */ /* 0x000fe4000bf66270 */
[----:B------:R-:W-:-:S11]  /*7900*/  ISETP.GE.AND P2, PT, R16, UR4, PT ;  /* 0x0000000410007c0c */ /* 0x000fd6000bf46270 */
[C---:B0--3--:R-:W-:Y:S02]  /*7910*/  @!P3 LEA R6, P1, R17.reuse, R8, 0x1 ;  /* 0x000000081106b211 */ /* 0x049fe400078208ff */
[----:B----4-:R-:W-:Y:S02]  /*7920*/  @!P2 IMAD.WIDE R4, R16, 0x2, R8 ;  /* 0x000000021004a825 */ /* 0x010fe400078e0208 */
[----:B------:R-:W-:-:S03]  /*7930*/  @!P3 LEA.HI.X R7, R17, R9, R192, 0x1, P1 ;  /* 0x000000091107b211 */ /* 0x000fc600008f0cc0 */
[----:B-----5:R0:W-:Y:S04]  /*7940*/  @!P2 ST.E.128 desc[UR60][R4.64], R40 ;  /* 0x000000280400a985 */ /* 0x0201e8000c101d3c */
[----:B------:R0:W-:Y:S02]  /*7950*/  @!P3 ST.E.128 desc[UR60][R6.64], R48 ;  /* 0x000000300600b985 */ /* 0x0001e4000c101d3c */
.L_x_32:
[----:B------:R-:W-:Y:S05]  /*7960*/  BSYNC B0 ;  /* 0x0000000000007941 */ /* 0x000fea0003800000 */
.L_x_31:
[----:B----4-:R4:W1:Y:S01]  /*7970*/  SHFL.IDX PT, R9, R10, 0x2, 0x181f ;  /* 0x00581f000a097f89 */ /* 0x01086200000e0000 */
[----:B------:R-:W-:Y:S03]  /*7980*/  BSSY B0, `(.L_x_33) ;  /* 0x000000b000007945 */ /* 0x000fe60003800000 */
[----:B0-----:R4:W0:Y:S01]  /*7990*/  SHFL.IDX PT, R8, R0, 0x2, 0x181f ;  /* 0x00581f0000087f89 */ /* 0x00182200000e0000 */
[----:B------:R-:W-:Y:S05]  /*79a0*/  @P0 BRA `(.L_x_34) ;  /* 0x0000000000200947 */ /* 0x000fea0003800000 */
[----:B------:R-:W-:Y:S02]  /*79b0*/  ULDC UR4, c[0x0][0xac8] ;  /* 0x0002b20000047ab9 */ /* 0x000fe40000000800 */
[----:B------:R-:W-:Y:S02]  /*79c0*/  ISETP.GE.AND P2, PT, R17, UR4, PT ;  /* 0x0000000411007c0c */ /* 0x000fe4000bf46270 */
[----:B------:R-:W-:-:S11]  /*79d0*/  ISETP.GE.AND P1, PT, R16, UR4, PT ;  /* 0x0000000410007c0c */ /* 0x000fd6000bf26270 */
[C---:B0--3--:R-:W-:Y:S02]  /*79e0*/  @!P2 LEA R6, P0, R17.reuse, R8, 0x1 ;  /* 0x000000081106a211 */ /* 0x049fe400078008ff */
[----:B-1----:R-:W-:Y:S02]  /*79f0*/  @!P1 IMAD.WIDE R4, R16, 0x2, R8 ;  /* 0x0000000210049825 */ /* 0x002fe400078e0208 */
[----:B------:R-:W-:-:S03]  /*7a00*/  @!P2 LEA.HI.X R7, R17, R9, R192, 0x1, P0 ;  /* 0x000000091107a211 */ /* 0x000fc600000f0cc0 */
[----:B-----5:R0:W-:Y:S04]  /*7a10*/  @!P1 ST.E.128 desc[UR60][R4.64], R36 ;  /* 0x0000002404009985 */ /* 0x0201e8000c101d3c */
[----:B------:R0:W-:Y:S02]  /*7a20*/  @!P2 ST.E.128 desc[UR60][R6.64], R32 ;  /* 0x000000200600a985 */ /* 0x0001e4000c101d3c */
.L_x_34:
[----:B------:R-:W-:Y:S05]  /*7a30*/  BSYNC B0 ;  /* 0x0000000000007941 */ /* 0x000fea0003800000 */
.L_x_33:
[----:B------:R-:W-:Y:S01]  /*7a40*/  VIADD R3, R11, 0x60 ;  /* 0x000000600b037836 */ /* 0x000fe20000000000 */
[----:B-1----:R1:W1:Y:S01]  /*7a50*/  SHFL.IDX PT, R9, R10, 0x3, 0x181f ;  /* 0x00781f000a097f89 */ /* 0x00226200000e0000 */
[----:B------:R-:W-:Y:S01]  /*7a60*/  BSSY B0, `(.L_x_35) ;  /* 0x000000d000007945 */ /* 0x000fe20003800000 */
[----:B------:R-:W-:Y:S02]  /*7a70*/  VIADD R22, R22, 0x1 ;  /* 0x0000000116167836 */ /* 0x000fe40000000000 */
[----:B------:R-:W-:Y:S01]  /*7a80*/  ISETP.GE.AND P0, PT, R3, R94, PT ;  /* 0x0000005e0300720c */ /* 0x000fe20003f06270 */
[----:B0-----:R0:W0:-:S12]  /*7a90*/  SHFL.IDX PT, R8, R0, 0x3, 0x181f ;  /* 0x00781f0000087f89 */ /* 0x00101800000e0000 */
        /* <DEDUP_REMOVED lines=9> */
.L_x_36:
[----:B------:R-:W-:Y:S05]  /*7b30*/  BSYNC B0 ;  /* 0x0000000000007941 */ /* 0x000fea0003800000 */
.L_x_35:
[----:B0-2-4-:R-:W0:Y:S01]  /*7b40*/  LDC R0, c[0x0][0xc34] ;  /* 0x00030d00ff007b82 */ /* 0x015e220000000800 */
[----:B------:R-:W-:-:S13]  /*7b50*/  R2UR UR4, R19 ;  /* 0x00000000130472ca */ /* 0x000fda00000e0000 */
[----:B0-----:R-:W-:-:S13]  /*7b60*/  ISETP.LE.AND P0, PT, R0, UR4, PT ;  /* 0x0000000400007c0c */ /* 0x001fda000bf03270 */
[----:B------:R-:W-:Y:S05]  /*7b70*/  @!P0 BRA `(.L_x_37) ;  /* 0xffffff90007c8947 */ /* 0x000fea000383ffff */
[----:B------:R-:W-:Y:S05]  /*7b80*/  EXIT ;  /* 0x000000000000794d */ /* 0x000fea0003800000 */
.L_x_7:
[----:B------:R-:W-:-:S08]  /*7b90*/  NOP ;  /* 0x0000000000007918 */ /* 0x000fd00000000000 */
[----:B0-----:R-:W0:-:S00]  /*7ba0*/  USETMAXREG.DEALLOC.CTAPOOL 0x18 ;  /* 0x00000018000079c8 */ /* 0x001e0000080e0500 */
[----:B------:R-:W1:Y:S01]  /*7bb0*/  S2UR UR5, SR_CTAID.X ;  /* 0x00000000000579c3 */ /* 0x000e620000002500 */
[----:B0-----:R-:W-:Y:S02]  /*7bc0*/  IMAD.MOV.U32 R2, RZ, RZ, 0x1 ;  /* 0x00000001ff027424 */ /* 0x001fe400078e00ff */
[----:B------:R-:W-:-:S05]  /*7bd0*/  IMAD.MOV.U32 R18, RZ, RZ, RZ ;  /* 0x000000ffff127224 */ /* 0x000fca00078e00ff */
[----:B------:R-:W1:Y:S02]  /*7be0*/  LDC R3, c[0x0][0xc34] ;  /* 0x00030d00ff037b82 */ /* 0x000e640000000800 */
[----:B-1----:R-:W-:Y:S01]  /*7bf0*/  ISETP.LE.AND P0, PT, R3, UR5, PT ;  /* 0x0000000503007c0c */ /* 0x002fe2000bf03270 */
[----:B------:R-:W-:-:S05]  /*7c00*/  IMAD.MOV.U32 R3, RZ, RZ, 0x1 ;  /* 0x00000001ff037424 */ /* 0x000fca00078e00ff */
[----:B------:R0:W-:Y:S07]  /*7c10*/  STL [R1+0x4], R3 ;  /* 0x0000040301007387 */ /* 0x0001ee0000100800 */
[----:B------:R-:W-:Y:S05]  /*7c20*/  @P0 BRA `(.L_x_38) ;  /* 0x0000003c00b80947 */ /* 0x000fea0003800000 */
[----:B------:R-:W1:Y:S01]  /*7c30*/  S2UR UR4, SR_CgaCtaId ;  /* 0x00000000000479c3 */ /* 0x000e620000008800 */
[C---:B------:R-:W-:Y:S01]  /*7c40*/  IMAD.SHL.U32 R2, R0.reuse, 0x8, RZ ;  /* 0x0000000800027824 */ /* 0x040fe200078e00ff */
[----:B------:R-:W-:Y:S01]  /*7c50*/  LOP3.LUT R5, R0, 0x7f, RZ, 0xc0, !PT ;  /* 0x0000007f00057812 */ /* 0x000fe200078ec0ff */
[----:B------:R-:W-:Y:S01]  /*7c60*/  UMOV UR36, 0x400 ;  /* 0x0000040000247882 */ /* 0x000fe20000000000 */
[----:B------:R-:W-:Y:S01]  /*7c70*/  IMAD.MOV.U32 R18, RZ, RZ, RZ ;  /* 0x000000ffff127224 */ /* 0x000fe200078e00ff */
[----:B------:R-:W-:Y:S01]  /*7c80*/  ULDC.64 UR38, c[0x0][0x198] ;  /* 0x0000660000267ab9 */ /* 0x000fe20000000a00 */
[C---:B0-----:R-:W-:Y:S01]  /*7c90*/  LOP3.LUT R3, R2.reuse, 0x1f8, RZ, 0xc0, !PT ;  /* 0x000001f802037812 */ /* 0x041fe200078ec0ff */
[----:B------:R-:W-:Y:S01]  /*7ca0*/  ULDC UR37, c[0x0][0xc] ;  /* 0x0000030000257ab9 */ /* 0x000fe20000000800 */
[----:B------:R-:W-:Y:S02]  /*7cb0*/  LOP3.LUT R2, R2, 0x38, RZ, 0xc0, !PT ;  /* 0x0000003802027812 */ /* 0x000fe400078ec0ff */
[----:B------:R-:W-:Y:S01]  /*7cc0*/  LOP3.LUT R4, R3, 0x38, R0, 0x78, !PT ;  /* 0x0000003803047812 */ /* 0x000fe200078e7800 */
[----:B------:R-:W-:Y:S01]  /*7cd0*/  IMAD.SHL.U32 R3, R5, 0x8, RZ ;  /* 0x0000000805037824 */ /* 0x000fe200078e00ff */
[----:B------:R-:W-:-:S04]  /*7ce0*/  SHF.R.U32.HI R5, RZ, 0x3, R5 ;  /* 0x00000003ff057819 */ /* 0x000fc80000011605 */
[----:B------:R-:W-:Y:S01]  /*7cf0*/  LOP3.LUT R4, R4, 0x200, R3, 0xf8, !PT ;  /* 0x0000020004047812 */ /* 0x000fe200078ef803 */
[----:B------:R-:W-:-:S05]  /*7d00*/  IMAD.SHL.U32 R3, R0, 0x10, RZ ;  /* 0x0000001000037824 */ /* 0x000fca00078e00ff */
[----:B------:R-:W-:Y:S01]  /*7d10*/  LOP3.LUT R0, R5, 0x70, R3, 0xf8, !PT ;  /* 0x0000007005007812 */ /* 0x000fe200078ef803 */
[----:B------:R-:W-:Y:S01]  /*7d20*/  IMAD.U32 R3, RZ, RZ, UR5 ;  /* 0x00000005ff037e24 */ /* 0x000fe2000f8e00ff */
[----:B-1----:R-:W-:Y:S01]  /*7d30*/  ULEA UR36, UR4, UR36, 0x18 ;  /* 0x0000002404247291 */ /* 0x002fe2000f8ec03f */
[----:B------:R-:W-:-:S05]  /*7d40*/  IMAD.MOV.U32 R0, RZ, RZ, 0x1 ;  /* 0x00000001ff007424 */ /* 0x000fca00078e00ff */
[----:B------:R-:W-:-:S05]  /*7d50*/  LEA R4, R4, UR36, 0x1 ;  /* 0x0000002404047c11 */ /* 0x000fca000f8e08ff */
[----:B------:R-:W-:Y:S04]  /*7d60*/  STL [R1+0x10], R4 ;  /* 0x0000100401007387 */ /* 0x000fe80000100800 */
[----:B------:R0:W-:Y:S04]  /*7d70*/  STL [R1+0x24], R3 ;  /* 0x0000240301007387 */ /* 0x0001e80000100800 */
[----:B------:R1:W-:Y:S04]  /*7d80*/  STL [R1+0x4], R0 ;  /* 0x0000040001007387 */ /* 0x0003e80000100800 */
[----:B------:R2:W-:Y:S01]  /*7d90*/  STL [R1+0x2c], RZ ;  /* 0x00002cff01007387 */ /* 0x0005e20000100800 */
[----:B0-----:R-:W-:-:S02]  /*7da0*/  LOP3.LUT R3, R2, 0x40, RZ, 0xfc, !PT ;  /* 0x0000004002037812 */ /* 0x001fc400078efcff */
[----:B-1----:R-:W-:-:S07]  /*7db0*/  LOP3.LUT R0, R2, 0x80, RZ, 0xfc, !PT ;  /* 0x0000008002007812 */ /* 0x002fce00078efcff */
.L_x_114:
[----:B------:R-:W3:Y:S01]  /*7dc0*/  LDL R2, [R1+0x24] ;  /* 0x0000240001027983 */ /* 0x000ee20000100800 */
[----:B0-----:R-:W0:Y:S01]  /*7dd0*/  LDC R0, c[0x0][0xc38] ;  /* 0x00030e00ff007b82 */ /* 0x001e220000000800 */
[----:B------:R-:W-:Y:S05]  /*7de0*/  YIELD ;  /* 0x0000000000007946 */ /* 0x000fea0003800000 */
[----:B------:R-:W-:Y:S02]  /*7df0*/  ULDC.64 UR4, c[0x0][0x418] ;  /* 0x0001060000047ab9 */ /* 0x000fe40000000a00 */
[----:B------:R-:W1:Y:S01]  /*7e00*/  LDC R16, c[0x0][0xc44] ;  /* 0x00031100ff107b82 */ /* 0x000e620000000800 */
[----:B------:R-:W-:-:S03]  /*7e10*/  UISETP.NE.U32.AND UP0, UPT, UR4, URZ, UPT ;  /* 0x0000003f0400728c */ /* 0x000fc6000bf05070 */
[----:B------:R-:W-:Y:S01]  /*7e20*/  ULDC UR4, c[0x0][0x424] ;  /* 0x0001090000047ab9 */ /* 0x000fe20000000800 */
[----:B------:R-:W-:Y:S02]  /*7e30*/  UISETP.NE.AND.EX UP0, UPT, UR5, URZ, UPT, UP0 ;  /* 0x0000003f0500728c */ /* 0x000fe4000bf05300 */
[----:B------:R-:W-:Y:S02]  /*7e40*/  UIADD3 UR5, UR36, 0x1c400, URZ ;  /* 0x0001c40024057890 */ /* 0x000fe4000fffe03f */
[----:B------:R-:W-:Y:S02]  /*7e50*/  USEL UR4, UR4, 0x1, UP0 ;  /* 0x0000000104047887 */ /* 0x000fe40008000000 */
[----:B------:R-:W-:Y:S01]  /*7e60*/  ULOP3.LUT UP0, URZ, UR5, 0x3ff, URZ, 0xc0, !UPT ;  /* 0x000003ff053f7892 */ /* 0x000fe2000f80c03f */
[----:B0-----:R-:W-:-:S13]  /*7e70*/  ISETP.NE.AND P0, PT, R0, 0x1, PT ;  /* 0x000000010000780c */ /* 0x001fda0003f05270 */
[----:B------:R-:W3:Y:S08]  /*7e80*/  @P0 LDC R0, c[0x0][0xc3c] ;  /* 0x00030f00ff000b82 */ /* 0x000ef00000000800 */
[----:B------:R-:W0:Y:S01]  /*7e90*/  @P0 LDC R3, c[0x0][0xc40] ;  /* 0x00031000ff030b82 */ /* 0x000e220000000800 */
[----:B---3--:R-:W-:-:S04]  /*7ea0*/  @P0 IMAD.HI.U32 R0, R2, R0, RZ ;  /* 0x0000000002000227 */ /* 0x008fc800078e00ff */
[----:B------:R-:W-:Y:S01]  /*7eb0*/  IMAD.MOV.U32 R4, RZ, RZ, R2 ;  /* 0x000000ffff047224 */ /* 0x000fe200078e0002 */
[----:B0-----:R-:W-:Y:S02]  /*7ec0*/  @P0 SHF.R.U32.HI R4, RZ, R3, R0 ;  /* 0x00000003ff040219 */ /* 0x001fe40000011600 */
[----:B-1----:R-:W-:Y:S01]  /*7ed0*/  ISETP.NE.AND P0, PT, R16, 0x1, PT ;  /* 0x000000011000780c */ /* 0x002fe20003f05270 */
[----:B------:R-:W0:Y:S02]  /*7ee0*/  LDC R0, c[0x0][0x2f0] ;  /* 0x0000bc00ff007b82 */ /* 0x000e240000000800 */
[----:B------:R-:W-:Y:S01]  /*7ef0*/  IMAD.MOV.U32 R5, RZ, RZ, R4 ;  /* 0x000000ffff057224 */ /* 0x000fe200078e0004 */
[----:B------:R-:W-:Y:S09]  /*7f00*/  STL [R1+0x1c], R4 ;  /* 0x00001c0401007387 */ /* 0x000ff20000100800 */
[----:B------:R-:W1:Y:S02]  /*7f10*/  @P0 LDC.64 R2, c[0x0][0xc48] ;  /* 0x00031200ff020b82 */ /* 0x000e640000000a00 */
[----:B-1----:R-:W-:-:S05]  /*7f20*/  @P0 IMAD.HI.U32 R2, R4, R2, RZ ;  /* 0x0000000204020227 */ /* 0x002fca00078e00ff */
[----:B------:R-:W-:Y:S01]  /*7f30*/  @P0 SHF.R.U32.HI R5, RZ, R3, R2 ;  /* 0x00000003ff050219 */ /* 0x000fe20000011602 */
[----:B0-----:R-:W-:Y:S01]  /*7f40*/  IMAD R2, R0, UR4, RZ ;  /* 0x0000000400027c24 */ /* 0x001fe2000f8e02ff */
[----:B------:R-:W-:-:S03]  /*7f50*/  PLOP3.LUT P0, PT, PT, PT, UP0, 0x80, 0x0 ;  /* 0x000000000000781c */ /* 0x000fc60003f0f008 */
[----:B------:R-:W-:Y:S01]  /*7f60*/  VIADD R0, R2, 0x7f ;  /* 0x0000007f02007836 */ /* 0x000fe20000000000 */
[----:B------:R-:W-:Y:S01]  /*7f70*/  STL [R1+0x14], R5 ;  /* 0x0000140501007387 */ /* 0x000fe20000100800 */
[----:B------:R-:W-:-:S03]  /*7f80*/  IMAD.MOV R3, RZ, RZ, -R5 ;  /* 0x000000ffff037224 */ /* 0x000fc600078e0a05 */
[----:B------:R0:W-:Y:S01]  /*7f90*/  STL [R1+0x28], R2 ;  /* 0x0000280201007387 */ /* 0x0001e20000100800 */
[----:B------:R-:W-:Y:S01]  /*7fa0*/  IMAD R16, R16, R3, R4 ;  /* 0x0000000310107224 */ /* 0x000fe200078e0204 */
[----:B0-----:R-:W-:-:S04]  /*7fb0*/  SHF.R.S32.HI R2, RZ, 0x1f, R0 ;  /* 0x0000001fff027819 */ /* 0x001fc80000011400 */
[----:B------:R-:W-:-:S04]  /*7fc0*/  LEA.HI R2, R2, R0, RZ, 0x7 ;  /* 0x0000000002027211 */ /* 0x000fc800078f38ff */
[----:B------:R-:W-:-:S05]  /*7fd0*/  SHF.R.S32.HI R0, RZ, 0x7, R2 ;  /* 0x00000007ff007819 */ /* 0x000fca0000011402 */
[----:B------:R0:W-:Y:S01]  /*7fe0*/  STL [R1+0x20], R0 ;  /* 0x0000200001007387 */ /* 0x0001e20000100800 */
[----:B--2---:R-:W-:Y:S05]  /*7ff0*/  @!P0 BRA `(.L_x_39) ;  /* 0x0000000000408947 */ /* 0x004fea0003800000 */
[----:B------:R-:W-:Y:S01]  /*8000*/  MOV R2, 0x0 ;  /* 0x0000000000027802 */ /* 0x000fe20000000f00 */
[----:B------:R-:W-:Y:S01]  /*8010*/  ULDC.64 UR6, c[0x4][0x118] ;  /* 0x0100460000067ab9 */ /* 0x000fe20000000a00 */
[----:B------:R-:W-:Y:S01]  /*8020*/  ULDC.64 UR8, c[0x4][0x120] ;  /* 0x0100480000087ab9 */ /* 0x000fe20000000a00 */
[----:B------:R-:W-:Y:S01]  /*8030*/  ULDC.64 UR4, c[0x4][0x70] ;  /* 0x01001c0000047ab9 */ /* 0x000fe20000000a00 */
[----:B------:R-:W-:Y:S02]  /*8040*/  IMAD.U32 R4, RZ, RZ, UR6 ;  /* 0x00000006ff047e24 */ /* 0x000fe4000f8e00ff */
[----:B------:R-:W1:Y:S01]  /*8050*/  LDC.64 R2, c[0x4][R2] ;  /* 0x0100000002027b82 */ /* 0x000e620000000a00 */
[----:B------:R-:W-:Y:S02]  /*8060*/  IMAD.U32 R5, RZ, RZ, UR7 ;  /* 0x00000007ff057e24 */ /* 0x000fe4000f8e00ff */
[----:B------:R-:W-:Y:S02]  /*8070*/  IMAD.U32 R6, RZ, RZ, UR8 ;  /* 0x00000008ff067e24 */ /* 0x000fe4000f8e00ff */
[----:B------:R-:W-:-:S02]  /*8080*/  IMAD.U32 R7, RZ, RZ, UR9 ;  /* 0x00000009ff077e24 */ /* 0x000fc4000f8e00ff */
[----:B------:R-:W-:Y:S02]  /*8090*/  IMAD.U32 R10, RZ, RZ, UR4 ;  /* 0x00000004ff0a7e24 */ /* 0x000fe4000f8e00ff */
[----:B------:R-:W-:Y:S02]  /*80a0*/  IMAD.U32 R11, RZ, RZ, UR5 ;  /* 0x00000005ff0b7e24 */ /* 0x000fe4000f8e00ff */
[----:B------:R-:W-:Y:S02]  /*80b0*/  IMAD.MOV.U32 R8, RZ, RZ, 0x70 ;  /* 0x00000070ff087424 */ /* 0x000fe400078e00ff */
[----:B------:R-:W-:Y:S02]  /*80c0*/  IMAD.MOV.U32 R12, RZ, RZ, 0x1 ;  /* 0x00000001ff0c7424 */ /* 0x000fe400078e00ff */
[----:B------:R-:W-:-:S07]  /*80d0*/  IMAD.MOV.U32 R13, RZ, RZ, RZ ;  /* 0x000000ffff0d7224 */ /* 0x000fce00078e00ff */
[----:B------:R-:W-:-:S07]  /*80e0*/  LEPC R20, `(.L_x_39) ;  /* 0x000000001014794e */ /* 0x000fce0000000000 */
[----:B012---:R-:W-:Y:S05]  /*80f0*/  CALL.ABS.NOINC R2 ;  /* 0x0000000002007343 */ /* 0x007fea0003c00000 */
.L_x_39:
[----:B------:R-:W-:-:S04]  /*8100*/  UIADD3 UR4, UR36, 0x400, URZ ;  /* 0x0000040024047890 */ /* 0x000fc8000fffe03f */
[----:B------:R-:W-:-:S06]  /*8110*/  ULOP3.LUT UP0, URZ, UR4, 0x3ff, URZ, 0xc0, !UPT ;  /* 0x000003ff043f7892 */ /* 0x000fcc000f80c03f */
[----:B------:R-:W-:-:S13]  /*8120*/  PLOP3.LUT P0, PT, PT, PT, UP0, 0x80, 0x0 ;  /* 0x000000000000781c */ /* 0x000fda0003f0f008 */
[----:B------:R-:W-:Y:S05]  /*8130*/  @!P0 BRA `(.L_x_40) ;  /* 0x00000000007c8947 */ /* 0x000fea0003800000 */
[----:B------:R-:W-:Y:S01]  /*8140*/  MOV R17, 0x0 ;  /* 0x0000000000117802 */ /* 0x000fe20000000f00 */
[----:B------:R-:W-:Y:S01]  /*8150*/  ULDC.64 UR6, c[0x4][0x118] ;  /* 0x0100460000067ab9 */ /* 0x000fe20000000a00 */
[----:B------:R-:W-:Y:S01]  /*8160*/  ULDC.64 UR8, c[0x4][0x120] ;  /* 0x0100480000087ab9 */ /* 0x000fe20000000a00 */
[----:B------:R-:W-:Y:S01]  /*8170*/  ULDC.64 UR4, c[0x4][0x78] ;  /* 0x01001e0000047ab9 */ /* 0x000fe20000000a00 */
[----:B------:R1:W3:Y:S01]  /*8180*/  LDC.64 R2, c[0x4][R17] ;  /* 0x0100000011027b82 */ /* 0x0002e20000000a00 */
[----:B------:R-:W-:Y:S02]  /*8190*/  IMAD.U32 R4, RZ, RZ, UR6 ;  /* 0x00000006ff047e24 */ /* 0x000fe4000f8e00ff */
[----:B------:R-:W-:Y:S02]  /*81a0*/  IMAD.U32 R5, RZ, RZ, UR7 ;  /* 0x00000007ff057e24 */ /* 0x000fe4000f8e00ff */
[----:B------:R-:W-:Y:S02]  /*81b0*/  IMAD.U32 R6, RZ, RZ, UR8 ;  /* 0x00000008ff067e24 */ /* 0x000fe4000f8e00ff */
[----:B------:R-:W-:-:S02]  /*81c0*/  IMAD.U32 R7, RZ, RZ, UR9 ;  /* 0x00000009ff077e24 */ /* 0x000fc4000f8e00ff */
[----:B------:R-:W-:Y:S02]  /*81d0*/  IMAD.U32 R10, RZ, RZ, UR4 ;  /* 0x00000004ff0a7e24 */ /* 0x000fe4000f8e00ff */
[----:B------:R-:W-:Y:S02]  /*81e0*/  IMAD.U32 R11, RZ, RZ, UR5 ;  /* 0x00000005ff0b7e24 */ /* 0x000fe4000f8e00ff */
[----:B------:R-:W-:Y:S02]  /*81f0*/  IMAD.MOV.U32 R8, RZ, RZ, 0x70 ;  /* 0x00000070ff087424 */ /* 0x000fe400078e00ff */
[----:B------:R-:W-:Y:S02]  /*8200*/  IMAD.MOV.U32 R12, RZ, RZ, 0x1 ;  /* 0x00000001ff0c7424 */ /* 0x000fe400078e00ff */
[----:B-1----:R-:W-:-:S07]  /*8210*/  IMAD.MOV.U32 R13, RZ, RZ, RZ ;  /* 0x000000ffff0d7224 */ /* 0x002fce00078e00ff */
[----:B------:R-:W-:-:S07]  /*8220*/  LEPC R20, `(.L_x_41) ;  /* 0x000000001014794e */ /* 0x000fce0000000000 */
[----:B0-23--:R-:W-:Y:S05]  /*8230*/  CALL.ABS.NOINC R2 ;  /* 0x0000000002007343 */ /* 0x00dfea0003c00000 */
.L_x_41:
[----:B------:R0:W1:Y:S01]  /*8240*/  LDC.64 R2, c[0x4][R17] ;  /* 0x0100000011027b82 */ /* 0x0000620000000a00 */
[----:B------:R-:W-:Y:S01]  /*8250*/  ULDC.64 UR6, c[0x4][0x118] ;  /* 0x0100460000067ab9 */ /* 0x000fe20000000a00 */
[----:B------:R-:W-:Y:S01]  /*8260*/  ULDC.64 UR8, c[0x4][0x120] ;  /* 0x0100480000087ab9 */ /* 0x000fe20000000a00 */
[----:B------:R-:W-:Y:S01]  /*8270*/  ULDC.64 UR4, c[0x4][0x80] ;  /* 0x0100200000047ab9 */ /* 0x000fe20000000a00 */
        /* <DEDUP_REMOVED lines=8> */
[----:B0-----:R-:W-:-:S07]  /*8300*/  IMAD.MOV.U32 R13, RZ, RZ, RZ ;  /* 0x000000ffff0d7224 */ /* 0x001fce00078e00ff */
[----:B------:R-:W-:-:S07]  /*8310*/  LEPC R20, `(.L_x_40) ;  /* 0x000000001014794e */ /* 0x000fce0000000000 */
[----:B-1----:R-:W-:Y:S05]  /*8320*/  CALL.ABS.NOINC R2 ;  /* 0x0000000002007343 */ /* 0x002fea0003c00000 */
.L_x_40:
[----:B------:R-:W3:Y:S01]  /*8330*/  LDL R2, [R1+0x20] ;  /* 0x0000200001027983 */ /* 0x000ee20000100800 */
[----:B------:R-:W-:-:S03]  /*8340*/  ULDC.64 UR4, c[0x0][0x9f8] ;  /* 0x00027e0000047ab9 */ /* 0x000fc60000000a00 */
[----:B0-----:R-:W4:Y:S01]  /*8350*/  LDL R0, [R1+0x14] ;  /* 0x0000140001007983 */ /* 0x001f220000100800 */
[----:B------:R-:W-:-:S04]  /*8360*/  ISETP.NE.U32.AND P0, PT, RZ, UR4, PT ;  /* 0x00000004ff007c0c */ /* 0x000fc8000bf05070 */
[----:B------:R-:W-:Y:S01]  /*8370*/  ISETP.NE.AND.EX P0, PT, RZ, UR5, PT, P0 ;  /* 0x00000005ff007c0c */ /* 0x000fe2000bf05300 */
[----:B---3--:R-:W-:-:S12]  /*8380*/  IMAD.MOV.U32 R17, RZ, RZ, R2 ;  /* 0x000000ffff117224 */ /* 0x008fd800078e0002 */
[----:B------:R-:W0:Y:S01]  /*8390*/  @P0 LDC.64 R2, c[0x0][0x9f8] ;  /* 0x00027e00ff020b82 */ /* 0x000e220000000a00 */
[----:B----4-:R-:W-:Y:S02]  /*83a0*/  IMAD.MOV.U32 R7, RZ, RZ, R0 ;  /* 0x000000ffff077224 */ /* 0x010fe400078e0000 */
[----:B0-----:R-:W-:-:S05]  /*83b0*/  @P0 IMAD.WIDE R2, R0, 0x4, R2 ;  /* 0x0000000400020825 */ /* 0x001fca00078e0202 */
[----:B------:R0:W3:Y:S01]  /*83c0*/  @P0 LDG.E R7, desc[UR60][R2.64] ;  /* 0x0000003c02070981 */ /* 0x0000e2000c1e1900 */
[----:B------:R-:W-:Y:S01]  /*83d0*/  VIADD R9, R17, 0xffffffff ;  /* 0xffffffff11097836 */ /* 0x000fe20000000000 */
[----:B------:R-:W-:Y:S01]  /*83e0*/  UMOV UR4, 0xffffffff ;  /* 0xffffffff00047882 */ /* 0x000fe20000000000 */
[----:B------:R-:W-:Y:S01]  /*83f0*/  LOP3.LUT R19, R19, 0xfffffffe, RZ, 0xc0, !PT ;  /* 0xfffffffe13137812 */ /* 0x000fe200078ec0ff */
[----:B0-----:R-:W0:Y:S02]  /*8400*/  LDC.64 R2, c[0x0][0x418] ;  /* 0x00010600ff027b82 */ /* 0x001e240000000a00 */
[----:B0-----:R-:W-:-:S04]  /*8410*/  ISETP.NE.U32.AND P0, PT, R2, RZ, PT ;  /* 0x000000ff0200720c */ /* 0x001fc80003f05070 */
[----:B------:R-:W-:-:S13]  /*8420*/  ISETP.NE.AND.EX P1, PT, R3, RZ, PT, P0 ;  /* 0x000000ff0300720c */ /* 0x000fda0003f25300 */
[----:B------:R-:W-:Y:S02]  /*8430*/  @P1 LOP3.LUT R19, R19, 0x1, RZ, 0xfc, !PT ;  /* 0x0000000113131812 */ /* 0x000fe400078efcff */
[----:B---3--:R-:W-:Y:S01]  /*8440*/  SHF.R.S32.HI R8, RZ, 0x1f, R7 ;  /* 0x0000001fff087819 */ /* 0x008fe20000011407 */
[----:B------:R0:W-:Y:S01]  /*8450*/  STL [R1], R7 ;  /* 0x0000000701007387 */ /* 0x0001e20000100800 */
[----:B------:R-:W-:-:S03]  /*8460*/  SEL R17, R7, RZ, !P1 ;  /* 0x000000ff07117207 */ /* 0x000fc60004800000 */
[----:B------:R0:W-:Y:S04]  /*8470*/  STL [R1+0x18], R9 ;  /* 0x0000180901007387 */ /* 0x0001e80000100800 */
[----:B------:R0:W-:Y:S01]  /*8480*/  STL [R1+0xc], R8 ;  /* 0x00000c0801007387 */ /* 0x0001e20000100800 */
[----:B------:R-:W-:Y:S05]  /*8490*/  BRA.DIV UR4, `(.L_x_42) ;  /* 0x0000003a04e87947 */ /* 0x000fea000b800000 */
[----:B------:R-:W1:Y:S02]  /*84a0*/  S2R R0, SR_TID.X ;  /* 0x0000000000007919 */ /* 0x000e640000002100 */
[----:B-1----:R-:W-:-:S04]  /*84b0*/  SHF.R.U32.HI R0, RZ, 0x5, R0 ;  /* 0x00000005ff007819 */ /* 0x002fc80000011600 */
[----:B------:R-:W-:-:S05]  /*84c0*/  LOP3.LUT R0, R0, 0x3, RZ, 0xc0, !PT ;  /* 0x0000000300007812 */ /* 0x000fca00078ec0ff */
[----:B------:R1:W3:Y:S02]  /*84d0*/  SHFL.IDX PT, R14, R0, RZ, 0x1f ;  /* 0x00001fff000e7589 */ /* 0x0002e400000e0000 */
.L_x_130:
[----:B---3--:R-:W-:Y:S02]  /*84e0*/  ISETP.NE.AND P0, PT, R14, RZ, PT ;  /* 0x000000ff0e00720c */ /* 0x008fe40003f05270 */
[----:B------:R-:W-:Y:S02]  /*84f0*/  PLOP3.LUT P2, PT, PT, PT, PT, 0x8, 0x0 ;  /* 0x000000000000781c */ /* 0x000fe40003f4e170 */
[----:B------:R-:W-:-:S11]  /*8500*/  LOP3.LUT R19, R19, 0xfffffffd, RZ, 0xc0, !PT ;  /* 0xfffffffd13137812 */ /* 0x000fd600078ec0ff */
[----:B------:R-:W-:Y:S01]  /*8510*/  @P2 LOP3.LUT R19, R19, 0x2, RZ, 0xfc, !PT ;  /* 0x0000000213132812 */ /* 0x000fe200078efcff */
[----:B------:R-:W-:Y:S06]  /*8520*/  @P0 BRA `(.L_x_43) ;  /* 0x0000000400240947 */ /* 0x000fec0003800000 */
[----:B------:R-:W-:-:S03]  /*8530*/  UMOV UR4, 0xffffffff ;  /* 0xffffffff00047882 */ /* 0x000fc60000000000 */
[----:B------:R-:W-:Y:S05]  /*8540*/  BRA.DIV UR4, `(.L_x_44) ;  /* 0x0000003a04f07947 */ /* 0x000fea000b800000 */
[----:B------:R-:W-:-:S13]  /*8550*/  ELECT P6, URZ, PT ;  /* 0x00000000003f782f */ /* 0x000fda00038c0000 */
.L_x_133:
[----:B------:R-:W-:Y:S05]  /*8560*/  @!P6 BRA `(.L_x_43) ;  /* 0x000000040014e947 */ /* 0x000fea0003800000 */
[----:B------:R3:W-:Y:S01]  /*8570*/  STL [R1+0x8], R9 ;  /* 0x0000080901007387 */ /* 0x0007e20000100800 */
[----:B------:R-:W-:Y:S01]  /*8580*/  IMAD.MOV.U32 R17, RZ, RZ, R7 ;  /* 0x000000ffff117224 */ /* 0x000fe200078e0007 */
[----:B------:R-:W-:Y:S06]  /*8590*/  @!P1 BRA `(.L_x_45) ;  /* 0x00000000004c9947 */ /* 0x000fec0003800000 */
[----:B------:R-:W4:Y:S01]  /*85a0*/  LDC R6, c[0x0][0x43c] ;  /* 0x00010f00ff067b82 */ /* 0x000f220000000800 */
[----:B-1----:R-:W-:Y:S01]  /*85b0*/  IMAD.MOV.U32 R0, RZ, RZ, R9 ;  /* 0x000000ffff007224 */ /* 0x002fe200078e0009 */
[----:B------:R-:W-:Y:S01]  /*85c0*/  ULDC.64 UR4, c[0x0][0x428] ;  /* 0x00010a0000047ab9 */ /* 0x000fe20000000a00 */
[----:B----4-:R-:W-:-:S13]  /*85d0*/  ISETP.NE.AND P0, PT, R6, 0x1, PT ;  /* 0x000000010600780c */ /* 0x010fda0003f05270 */
[----:B------:R-:W1:Y:S02]  /*85e0*/  @P0 LDC.64 R4, c[0x0][0x440] ;  /* 0x00011000ff040b82 */ /* 0x000e640000000a00 */
[----:B-1----:R-:W-:-:S05]  /*85f0*/  @P0 IMAD.HI.U32 R4, R9, R4, RZ ;  /* 0x0000000409040227 */ /* 0x002fca00078e00ff */
[----:B------:R-:W-:-:S04]  /*8600*/  @P0 SHF.R.U32.HI R0, RZ, R5, R4 ;  /* 0x00000005ff000219 */ /* 0x000fc80000011604 */
[--C-:B------:R-:W-:Y:S01]  /*8610*/  SHF.R.S32.HI R5, RZ, 0x1f, R0.reuse ;  /* 0x0000001fff057819 */ /* 0x100fe20000011400 */
[----:B------:R-:W-:-:S04]  /*8620*/  IMAD.MOV R4, RZ, RZ, -R0 ;  /* 0x000000ffff047224 */ /* 0x000fc800078e0a00 */
[----:B------:R-:W-:Y:S02]  /*8630*/  IMAD R6, R6, R4, R9 ;  /* 0x0000000406067224 */ /* 0x000fe400078e0209 */
[----:B------:R-:W-:-:S03]  /*8640*/  IMAD.MOV.U32 R4, RZ, RZ, R0 ;  /* 0x000000ffff047224 */ /* 0x000fc600078e0000 */
[----:B------:R1:W-:Y:S01]  /*8650*/  STL [R1+0x8], R6 ;  /* 0x0000080601007387 */ /* 0x0003e20000100800 */
[----:B------:R-:W-:-:S03]  /*8660*/  IMAD.WIDE.U32 R4, R7, UR4, R4 ;  /* 0x0000000407047c25 */ /* 0x000fc6000f8e0004 */
[----:B------:R-:W-:Y:S01]  /*8670*/  LEA R2, P0, R4, R2, 0x2 ;  /* 0x0000000204027211 */ /* 0x000fe200078010ff */
[----:B-1----:R-:W-:-:S04]  /*8680*/  IMAD R6, R8, UR4, RZ ;  /* 0x0000000408067c24 */ /* 0x002fc8000f8e02ff */
[----:B------:R-:W-:-:S04]  /*8690*/  IMAD R0, R7, UR5, R6 ;  /* 0x0000000507007c24 */ /* 0x000fc8000f8e0206 */
[----:B------:R-:W-:-:S05]  /*86a0*/  IMAD.IADD R0, R5, 0x1, R0 ;  /* 0x0000000105007824 */ /* 0x000fca00078e0200 */
[----:B------:R-:W-:-:S05]  /*86b0*/  LEA.HI.X R3, R4, R3, R0, 0x2, P0 ;  /* 0x0000000304037211 */ /* 0x000fca00000f1400 */
[----:B------:R4:W5:Y:S02]  /*86c0*/  LDG.E R17, desc[UR60][R2.64] ;  /* 0x0000003c02117981 */ /* 0x000964000c1e1900 */
.L_x_45:
[----:B----4-:R-:W4:Y:S01]  /*86d0*/  LDL R2, [R1+0x4] ;  /* 0x0000040001027983 */ /* 0x010f220000100800 */
[----:B-1----:R-:W-:Y:S02]  /*86e0*/  LEA R0, R18, UR36, 0x3 ;  /* 0x0000002412007c11 */ /* 0x002fe4000f8e18ff */
[----:B----4-:R-:W-:-:S04]  /*86f0*/  SHF.L.U32 R2, R2, 0x1f, RZ ;  /* 0x0000001f02027819 */ /* 0x010fc800000006ff */
[----:B------:R-:W1:Y:S02]  /*8700*/  SYNCS.PHASECHK.TRANS64.TRYWAIT P0, [R0+URZ+0x34840], R2 ;  /* 0x03484002000075a7 */ /* 0x000e64000800017f */
[----:B-1----:R-:W-:Y:S05]  /*8710*/  @!P0 BRA `(.L_x_46) ;  /* 0x00000038009c8947 */ /* 0x002fea0003800000 */
.L_x_134:
[----:B------:R-:W4:Y:S02]  /*8720*/  S2R R3, SR_TID.X ;  /* 0x0000000000037919 */ /* 0x000f240000002100 */
[----:B----4-:R-:W-:-:S04]  /*8730*/  LOP3.LUT R3, R3, 0x7f, RZ, 0xc0, !PT ;  /* 0x0000007f03037812 */ /* 0x010fc800078ec0ff */
[----:B------:R-:W-:-:S13]  /*8740*/  ISETP.NE.AND P0, PT, R3, RZ, PT ;  /* 0x000000ff0300720c */ /* 0x000fda0003f05270 */
[----:B------:R-:W-:Y:S05]  /*8750*/  @P0 BRA `(.L_x_47) ;  /* 0x00000000001c0947 */ /* 0x000fea0003800000 */
[----:B------:R-:W4:Y:S01]  /*8760*/  S2R R3, SR_TID.X ;  /* 0x0000000000037919 */ /* 0x000f220000002100 */
[----:B-1----:R-:W-:-:S04]  /*8770*/  IMAD.MOV.U32 R2, RZ, RZ, 0xc000 ;  /* 0x0000c000ff027424 */ /* 0x002fc800078e00ff */
[----:B------:R1:W-:Y:S01]  /*8780*/  SYNCS.ARRIVE.TRANS64 RZ, [R0+URZ+0x34830], R2 ;  /* 0x0348300200ff79a7 */ /* 0x0003e2000800003f */
[----:B----4-:R-:W-:-:S04]  /*8790*/  LOP3.LUT R3, R3, 0x1f, RZ, 0xc0, !PT ;  /* 0x0000001f03037812 */ /* 0x010fc800078ec0ff */
[----:B------:R-:W-:-:S13]  /*87a0*/  ISETP.NE.AND P0, PT, R3, RZ, PT ;  /* 0x000000ff0300720c */ /* 0x000fda0003f05270 */
[----:B-1----:R-:W-:Y:S05]  /*87b0*/  @!P0 BRA `(.L_x_47) ;  /* 0x0000000000048947 */ /* 0x002fea0003800000 */
[----:B------:R-:W-:Y:S01]  /*87c0*/  BPT.TRAP 0x1 ;  /* 0x000000040000795c */ /* 0x000fe20000300000 */
.L_x_47:
[----:B-1----:R-:W4:Y:S01]  /*87d0*/  LDL R2, [R1+0x8] ;  /* 0x0000080001027983 */ /* 0x002f220000100800 */
[----:B------:R-:W-:Y:S01]  /*87e0*/  R2UR UR8, R18 ;  /* 0x00000000120872ca */ /* 0x000fe200000e0000 */
[----:B------:R-:W-:Y:S01]  /*87f0*/  UIADD3 UR4, UP0, UR38, 0x370, URZ ;  /* 0x0000037026047890 */ /* 0x000fe2000ff1e03f */
[----:B------:R-:W-:Y:S01]  /*8800*/  R2UR UR9, R0 ;  /* 0x00000000000972ca */ /* 0x000fe200000e0000 */
[----:B------:R-:W-:Y:S01]  /*8810*/  UMOV UR10, URZ ;  /* 0x0000003f000a7c82 */ /* 0x000fe20008000000 */
[----:B------:R-:W-:Y:S01]  /*8820*/  R2UR UR12, R16 ;  /* 0x00000000100c72ca */ /* 0x000fe200000e0000 */
[----:B------:R-:W-:Y:S01]  /*8830*/  UIADD3.X UR5, URZ, UR39, URZ, UP0, !UPT ;  /* 0x000000273f057290 */ /* 0x000fe200087fe43f */
[----:B-----5:R-:W-:Y:S01]  /*8840*/  R2UR UR13, R17 ;  /* 0x00000000110d72ca */ /* 0x020fe200000e0000 */
[----:B------:R-:W-:Y:S01]  /*8850*/  UMOV UR6, 0x0 ;  /* 0x0000000000067882 */ /* 0x000fe20000000000 */
[----:B------:R-:W-:Y:S01]  /*8860*/  UMOV UR7, 0x14f00000 ;  /* 0x14f0000000077882 */ /* 0x000fe20000000000 */
[----:B------:R-:W-:Y:S01]  /*8870*/  UMOV UR16, 0x40 ;  /* 0x0000004000107882 */ /* 0x000fe20000000000 */
[----:B------:R-:W-:-:S02]  /*8880*/  PLOP3.LUT P0, PT, PT, PT, PT, 0x80, 0x0 ;  /* 0x000000000000781c */ /* 0x000fc40003f0f070 */
[----:B------:R-:W-:Y:S01]  /*8890*/  LOP3.LUT R19, R19, 0xfffffffd, RZ, 0xc0, !PT ;  /* 0xfffffffd13137812 */ /* 0x000fe200078ec0ff */
[----:B------:R-:W-:Y:S02]  /*88a0*/  UIMAD UR8, UR8, 0xc000, UR36 ;  /* 0x0000c000080878a4 */ /* 0x000fe4000f8e0224 */
[----:B------:R-:W-:Y:S02]  /*88b0*/  UIADD3 UR9, UR9, 0x34830, URZ ;  /* 0x0003483009097890 */ /* 0x000fe4000fffe03f */
[----:B------:R-:W-:Y:S02]  /*88c0*/  UIADD3 UR14, UR8, 0x1c400, URZ ;  /* 0x0001c400080e7890 */ /* 0x000fe4000fffe03f */
[----:B------:R-:W-:Y:S02]  /*88d0*/  UIADD3 UR15, UR8, 0x20400, URZ ;  /* 0x00020400080f7890 */ /* 0x000fe4000fffe03f */
[----:B------:R-:W-:Y:S02]  /*88e0*/  UIADD3 UR17, UR8, 0x24400, URZ ;  /* 0x0002440008117890 */ /* 0x000fe4000fffe03f */
[----:B------:R-:W-:Y:S01]  /*88f0*/  @P0 LOP3.LUT R19, R19, 0x2, RZ, 0xfc, !PT ;  /* 0x0000000213130812 */ /* 0x000fe200078efcff */
[----:B------:R-:W-:Y:S01]  /*8900*/  UMOV UR8, UR14 ;  /* 0x0000000e00087c82 */ /* 0x000fe20008000000 */
[----:B------:R-:W-:Y:S01]  /*8910*/  UMOV UR14, 0x80 ;  /* 0x00000080000e7882 */ /* 0x000fe20000000000 */
[----:B----4-:R-:W-:-:S13]  /*8920*/  R2UR UR11, R2 ;  /* 0x00000000020b72ca */ /* 0x010fda00000e0000 */
[----:B------:R-:W-:-:S09]  /*8930*/  USHF.L.U32 UR11, UR11, 0x7, URZ ;  /* 0x000000070b0b7899 */ /* 0x000fd2000800063f */
[----:B------:R1:W-:Y:S02]  /*8940*/  UTMALDG.4D [UR8], [UR4], desc[UR6] ;  /* 0x00000608040075b4 */ /* 0x0003e40008019000 */
[----:B-1----:R-:W-:Y:S01]  /*8950*/  UMOV UR8, UR15 ;  /* 0x0000000f00087c82 */ /* 0x002fe20008000000 */
[----:B------:R-:W-:Y:S02]  /*8960*/  UMOV UR10, UR16 ;  /* 0x00000010000a7c82 */ /* 0x000fe40008000000 */
[----:B------:R1:W-:Y:S02]  /*8970*/  UTMALDG.4D [UR8], [UR4], desc[UR6] ;  /* 0x00000608040075b4 */ /* 0x0003e40008019000 */
[----:B-1----:R-:W-:Y:S01]  /*8980*/  UMOV UR8, UR17 ;  /* 0x0000001100087c82 */ /* 0x002fe20008000000 */
[----:B------:R-:W-:Y:S02]  /*8990*/  UMOV UR10, UR14 ;  /* 0x0000000e000a7c82 */ /* 0x000fe40008000000 */
[----:B------:R4:W-:Y:S02]  /*89a0*/  UTMALDG.4D [UR8], [UR4], desc[UR6] ;  /* 0x00000608040075b4 */ /* 0x0009e40008019000 */
[----:B----4-:R-:W-:Y:S01]  /*89b0*/  NOP ;  /* 0x0000000000007918 */ /* 0x010fe20000000000 */
.L_x_43:
[----:B------:R-:W-:Y:S05]  /*89c0*/  WARPSYNC.ALL ;  /* 0x0000000000007948 */ /* 0x000fea0003800000 */
[----:B------:R-:W-:Y:S01]  /*89d0*/  UIADD3 UR4, UR36, 0x10400, URZ ;  /* 0x0001040024047890 */ /* 0x000fe2000fffe03f */
[----:B------:R-:W-:Y:S03]  /*89e0*/  BAR.SYNC.DEFER_BLOCKING 0x8, 0x180 ;  /* 0x0206000000007b1d */ /* 0x000fe60000010000 */
[----:B------:R-:W-:-:S06]  /*89f0*/  ULOP3.LUT UP0, URZ, UR4, 0x3ff, URZ, 0xc0, !UPT ;  /* 0x000003ff043f7892 */ /* 0x000fcc000f80c03f */
[----:B------:R-:W-:-:S13]  /*8a00*/  PLOP3.LUT P0, PT, PT, PT, UP0, 0x80, 0x0 ;  /* 0x000000000000781c */ /* 0x000fda0003f0f008 */
[----:B------:R-:W-:Y:S05]  /*8a10*/  @!P0 BRA `(.L_x_48) ;  /* 0x0000000000408947 */ /* 0x000fea0003800000 */
[----:B------:R-:W-:Y:S01]  /*8a20*/  MOV R2, 0x0 ;  /* 0x0000000000027802 */ /* 0x000fe20000000f00 */
[----:B------:R-:W-:Y:S01]  /*8a30*/  ULDC.64 UR6, c[0x4][0x118] ;  /* 0x0100460000067ab9 */ /* 0x000fe20000000a00 */
[----:B------:R-:W-:Y:S01]  /*8a40*/  ULDC.64 UR8, c[0x4][0x120] ;  /* 0x0100480000087ab9 */ /* 0x000fe20000000a00 */
[----:B------:R-:W-:Y:S01]  /*8a50*/  ULDC.64 UR4, c[0x4][0x88] ;  /* 0x0100220000047ab9 */ /* 0x000fe20000000a00 */
[----:B------:R-:W-:Y:S02]  /*8a60*/  IMAD.U32 R4, RZ, RZ, UR6 ;  /* 0x00000006ff047e24 */ /* 0x000fe4000f8e00ff */
[----:B------:R-:W4:Y:S01]  /*8a70*/  LDC.64 R2, c[0x4][R2] ;  /* 0x0100000002027b82 */ /* 0x000f220000000a00 */
[----:B------:R-:W-:Y:S02]  /*8a80*/  IMAD.U32 R5, RZ, RZ, UR7 ;  /* 0x00000007ff057e24 */ /* 0x000fe4000f8e00ff */
[----:B------:R-:W-:Y:S02]  /*8a90*/  IMAD.U32 R6, RZ, RZ, UR8 ;  /* 0x00000008ff067e24 */ /* 0x000fe4000f8e00ff */
[----:B0-----:R-:W-:-:S02]  /*8aa0*/  IMAD.U32 R7, RZ, RZ, UR9 ;  /* 0x00000009ff077e24 */ /* 0x001fc4000f8e00ff */
[----:B------:R-:W-:Y:S02]  /*8ab0*/  IMAD.U32 R10, RZ, RZ, UR4 ;  /* 0x00000004ff0a7e24 */ /* 0x000fe4000f8e00ff */
[----:B------:R-:W-:Y:S02]  /*8ac0*/  IMAD.U32 R11, RZ, RZ, UR5 ;  /* 0x00000005ff0b7e24 */ /* 0x000fe4000f8e00ff */
[----:B------:R-:W-:Y:S02]  /*8ad0*/  IMAD.MOV.U32 R8, RZ, RZ, 0x70 ;  /* 0x00000070ff087424 */ /* 0x000fe400078e00ff */
[----:B------:R-:W-:Y:S02]  /*8ae0*/  IMAD.MOV.U32 R12, RZ, RZ, 0x1 ;  /* 0x00000001ff0c7424 */ /* 0x000fe400078e00ff */
[----:B------:R-:W-:-:S07]  /*8af0*/  IMAD.MOV.U32 R13, RZ, RZ, RZ ;  /* 0x000000ffff0d7224 */ /* 0x000fce00078e00ff */
[----:B------:R-:W-:-:S07]  /*8b00*/  LEPC R20, `(.L_x_48) ;  /* 0x000000001014794e */ /* 0x000fce0000000000 */
[----:B-1234-:R-:W-:Y:S05]  /*8b10*/  CALL.ABS.NOINC R2 ;  /* 0x0000000002007343 */ /* 0x01efea0003c00000 */
.L_x_48:
[----:B------:R-:W4:Y:S01]  /*8b20*/  LDL.LU R4, [R1+0x14] ;  /* 0x0000140001047983 */ /* 0x000f220000300800 */
[----:B-1----:R-:W-:Y:S01]  /*8b30*/  SHF.R.S32.HI R0, RZ, 0x1f, R16 ;  /* 0x0000001fff007819 */ /* 0x002fe20000011410 */
[----:B------:R-:W-:Y:S01]  /*8b40*/  ULDC.64 UR4, c[0x0][0x2d8] ;  /* 0x0000b60000047ab9 */ /* 0x000fe20000000a00 */
[----:B0-----:R-:W0:Y:S01]  /*8b50*/  LDC R8, c[0x0][0x448] ;  /* 0x00011200ff087b82 */ /* 0x001e220000000800 */
[----:B------:R-:W2:Y:S01]  /*8b60*/  LDL.LU R7, [R1+0x1c] ;  /* 0x00001c0001077983 */ /* 0x000ea20000300800 */
[----:B------:R-:W-:-:S03]  /*8b70*/  ULDC.64 UR6, c[0x0][0x280] ;  /* 0x0000a00000067ab9 */ /* 0x000fc60000000a00 */
[----:B------:R-:W3:Y:S01]  /*8b80*/  LDL R5, [R1+0x24] ;  /* 0x0000240001057983 */ /* 0x000ee20000100800 */
[----:B------:R-:W-:Y:S02]  /*8b90*/  IMAD R0, R0, UR4, RZ ;  /* 0x0000000400007c24 */ /* 0x000fe4000f8e02ff */
[C---:B------:R-:W-:Y:S01]  /*8ba0*/  IMAD.WIDE.U32 R2, R16.reuse, UR4, RZ ;  /* 0x0000000410027c25 */ /* 0x040fe2000f8e00ff */
[----:B------:R-:W1:Y:S03]  /*8bb0*/  S2R R10, SR_TID.X ;  /* 0x00000000000a7919 */ /* 0x000e660000002100 */
[----:B------:R-:W-:Y:S01]  /*8bc0*/  IMAD R0, R16, UR5, R0 ;  /* 0x0000000510007c24 */ /* 0x000fe2000f8e0200 */
[----:B------:R-:W-:-:S03]  /*8bd0*/  ULDC.64 UR4, c[0x0][0x2e0] ;  /* 0x0000b80000047ab9 */ /* 0x000fc60000000a00 */
[----:B------:R-:W-:Y:S01]  /*8be0*/  IMAD.IADD R3, R3, 0x1, R0 ;  /* 0x0000000103037824 */ /* 0x000fe200078e0200 */
[----:B0-----:R-:W-:-:S13]  /*8bf0*/  ISETP.NE.AND P0, PT, R8, 0x1, PT ;  /* 0x000000010800780c */ /* 0x001fda0003f05270 */
[----:B------:R-:W0:Y:S01]  /*8c00*/  @P0 LDC R6, c[0x0][0x44c] ;  /* 0x00011300ff060b82 */ /* 0x000e220000000800 */
[----:B-1----:R-:W-:-:S05]  /*8c10*/  IMAD.SHL.U32 R10, R10, 0x8, RZ ;  /* 0x000000080a0a7824 */ /* 0x002fca00078e00ff */
[----:B------:R-:W-:-:S04]  /*8c20*/  LOP3.LUT R10, R10, 0x38, RZ, 0xc0, !PT ;  /* 0x000000380a0a7812 */ /* 0x000fc800078ec0ff */
[C---:B------:R-:W-:Y:S02]  /*8c30*/  LOP3.LUT R11, R10.reuse, 0x40, RZ, 0xfc, !PT ;  /* 0x000000400a0b7812 */ /* 0x040fe400078efcff */
[----:B------:R-:W-:Y:S02]  /*8c40*/  LOP3.LUT R10, R10, 0x80, RZ, 0xfc, !PT ;  /* 0x000000800a0a7812 */ /* 0x000fe400078efcff */
[----:B----4-:R-:W-:Y:S01]  /*8c50*/  SHF.R.S32.HI R0, RZ, 0x1f, R4 ;  /* 0x0000001fff007819 */ /* 0x010fe20000011404 */
[----:B------:R-:W-:-:S04]  /*8c60*/  IMAD.WIDE.U32 R2, R4, UR4, R2 ;  /* 0x0000000404027c25 */ /* 0x000fc8000f8e0002 */
[----:B------:R-:W-:Y:S01]  /*8c70*/  IMAD R0, R0, UR4, RZ ;  /* 0x0000000400007c24 */ /* 0x000fe2000f8e02ff */
[----:B------:R-:W-:-:S03]  /*8c80*/  ULDC UR4, c[0x0][0xc38] ;  /* 0x00030e0000047ab9 */ /* 0x000fc60000000800 */
[----:B------:R-:W-:Y:S02]  /*8c90*/  IMAD R0, R4, UR5, R0 ;  /* 0x0000000504007c24 */ /* 0x000fe4000f8e0200 */
[----:B------:R-:W1:Y:S02]  /*8ca0*/  S2R R4, SR_TID.X ;  /* 0x0000000000047919 */ /* 0x000e640000002100 */
[----:B------:R-:W-:Y:S02]  /*8cb0*/  IMAD.IADD R3, R3, 0x1, R0 ;  /* 0x0000000103037824 */ /* 0x000fe400078e0200 */
[----:B--2---:R-:W-:Y:S02]  /*8cc0*/  IMAD.MOV R0, RZ, RZ, -R7 ;  /* 0x000000ffff007224 */ /* 0x004fe400078e0a07 */
[----:B------:R-:W2:Y:S02]  /*8cd0*/  @P0 LDC R7, c[0x0][0x450] ;  /* 0x00011400ff070b82 */ /* 0x000ea40000000800 */
[----:B---3--:R-:W-:Y:S01]  /*8ce0*/  IMAD R0, R0, UR4, R5 ;  /* 0x0000000400007c24 */ /* 0x008fe2000f8e0205 */
[----:B------:R-:W-:-:S03]  /*8cf0*/  ULDC.64 UR4, c[0x0][0x2d0] ;  /* 0x0000b40000047ab9 */ /* 0x000fc60000000a00 */
[----:B------:R-:W-:Y:S01]  /*8d00*/  IMAD.SHL.U32 R5, R0, 0x80, RZ ;  /* 0x0000008000057824 */ /* 0x000fe200078e00ff */
[----:B-1----:R-:W-:-:S04]  /*8d10*/  LOP3.LUT R4, R4, 0x7f, RZ, 0xc0, !PT ;  /* 0x0000007f04047812 */ /* 0x002fc800078ec0ff */
[----:B------:R-:W-:Y:S02]  /*8d20*/  SHF.R.U32.HI R9, RZ, 0x3, R4 ;  /* 0x00000003ff097819 */ /* 0x000fe40000011604 */
[----:B------:R-:W1:Y:S02]  /*8d30*/  S2R R4, SR_TID.X ;  /* 0x0000000000047919 */ /* 0x000e640000002100 */
[----:B-1----:R-:W-:-:S05]  /*8d40*/  IMAD.SHL.U32 R4, R4, 0x10, RZ ;  /* 0x0000001004047824 */ /* 0x002fca00078e00ff */
[----:B------:R-:W-:Y:S02]  /*8d50*/  LOP3.LUT R4, R9, 0x70, R4, 0xf8, !PT ;  /* 0x0000007009047812 */ /* 0x000fe400078ef804 */
[----:B------:R-:W1:Y:S02]  /*8d60*/  S2R R9, SR_TID.X ;  /* 0x0000000000097919 */ /* 0x000e640000002100 */
[----:B------:R-:W-:-:S05]  /*8d70*/  LOP3.LUT R0, R4, R5, RZ, 0xfc, !PT ;  /* 0x0000000504007212 */ /* 0x000fca00078efcff */
[----:B0-----:R-:W-:-:S04]  /*8d80*/  @P0 IMAD.HI.U32 R6, R0, R6, RZ ;  /* 0x0000000600060227 */ /* 0x001fc800078e00ff */
[----:B------:R-:W-:Y:S01]  /*8d90*/  IMAD.MOV.U32 R4, RZ, RZ, R0 ;  /* 0x000000ffff047224 */ /* 0x000fe200078e0000 */
[----:B--2---:R-:W-:-:S05]  /*8da0*/  @P0 SHF.R.U32.HI R4, RZ, R7, R6 ;  /* 0x00000007ff040219 */ /* 0x004fca0000011606 */
[----:B------:R-:W-:Y:S02]  /*8db0*/  IMAD.MOV R6, RZ, RZ, -R4 ;  /* 0x000000ffff067224 */ /* 0x000fe400078e0a04 */
[----:B------:R-:W-:-:S04]  /*8dc0*/  IMAD.WIDE.U32 R2, R4, UR4, R2 ;  /* 0x0000000404027c25 */ /* 0x000fc8000f8e0002 */
[----:B------:R-:W-:Y:S01]  /*8dd0*/  IMAD R0, R8, R6, R0 ;  /* 0x0000000608007224 */ /* 0x000fe200078e0200 */
[----:B------:R-:W-:-:S05]  /*8de0*/  SHF.R.S32.HI R6, RZ, 0x1f, R4 ;  /* 0x0000001fff067819 */ /* 0x000fca0000011404 */
[----:B------:R-:W-:Y:S02]  /*8df0*/  IMAD R6, R6, UR4, RZ ;  /* 0x0000000406067c24 */ /* 0x000fe4000f8e02ff */
[----:B-1----:R-:W-:Y:S02]  /*8e00*/  IMAD.SHL.U32 R9, R9, 0x8, RZ ;  /* 0x0000000809097824 */ /* 0x002fe400078e00ff */
[----:B------:R-:W-:Y:S01]  /*8e10*/  IMAD R6, R4, UR5, R6 ;  /* 0x0000000504067c24 */ /* 0x000fe2000f8e0206 */
[----:B------:R-:W-:Y:S01]  /*8e20*/  SHF.R.S32.HI R4, RZ, 0x1f, R0 ;  /* 0x0000001fff047819 */ /* 0x000fe20000011400 */
[----:B------:R-:W-:Y:S01]  /*8e30*/  ULDC.64 UR4, c[0x0][0x2c8] ;  /* 0x0000b20000047ab9 */ /* 0x000fe20000000a00 */
[----:B------:R-:W-:Y:S01]  /*8e40*/  LOP3.LUT R9, R9, 0x38, RZ, 0xc0, !PT ;  /* 0x0000003809097812 */ /* 0x000fe200078ec0ff */
[----:B------:R-:W-:Y:S02]  /*8e50*/  IMAD.IADD R3, R3, 0x1, R6 ;  /* 0x0000000103037824 */ /* 0x000fe400078e0206 */
[----:B------:R-:W-:-:S02]  /*8e60*/  IMAD R4, R4, UR4, RZ ;  /* 0x0000000404047c24 */ /* 0x000fc4000f8e02ff */
[----:B------:R-:W-:Y:S01]  /*8e70*/  IMAD.WIDE.U32 R2, R0, UR4, R2 ;  /* 0x0000000400027c25 */ /* 0x000fe2000f8e0002 */
[----:B------:R-:W-:Y:S02]  /*8e80*/  ULDC UR4, c[0x0][0x2b8] ;  /* 0x0000ae0000047ab9 */ /* 0x000fe40000000800 */
[----:B------:R-:W-:Y:S01]  /*8e90*/  ISETP.GE.AND P2, PT, R10, UR4, PT ;  /* 0x000000040a007c0c */ /* 0x000fe2000bf46270 */
[----:B------:R-:W-:Y:S01]  /*8ea0*/  IMAD R4, R0, UR5, R4 ;  /* 0x0000000500047c24 */ /* 0x000fe2000f8e0204 */
[----:B------:R0:W5:Y:S01]  /*8eb0*/  LDL R10, [R1+0x10] ;  /* 0x00001000010a7983 */ /* 0x0001620000100800 */
[C---:B------:R-:W-:Y:S02]  /*8ec0*/  LEA R0, P3, R2.reuse, UR6, 0x1 ;  /* 0x0000000602007c11 */ /* 0x040fe4000f8608ff */
[----:B------:R-:W-:Y:S01]  /*8ed0*/  IMAD.IADD R4, R3, 0x1, R4 ;  /* 0x0000000103047824 */ /* 0x000fe200078e0204 */
[----:B------:R-:W-:Y:S02]  /*8ee0*/  ISETP.GE.AND P0, PT, R9, UR4, PT ;  /* 0x0000000409007c0c */ /* 0x000fe4000bf06270 */
[----:B------:R-:W-:Y:S01]  /*8ef0*/  ISETP.GE.AND P1, PT, R11, UR4, PT ;  /* 0x000000040b007c0c */ /* 0x000fe2000bf26270 */
[----:B------:R-:W-:Y:S01]  /*8f00*/  UMOV UR4, 0xffffffff ;  /* 0xffffffff00047882 */ /* 0x000fe20000000000 */
[----:B------:R-:W-:-:S02]  /*8f10*/  LEA.HI.X R4, R2, UR7, R4, 0x1, P3 ;  /* 0x0000000702047c11 */ /* 0x000fc400098f0c04 */
[----:B0-----:R-:W-:Y:S09]  /*8f20*/  BRA.DIV UR4, `(.L_x_49) ;  /* 0x0000003204ac7947 */ /* 0x001ff2000b800000 */
[----:B------:R-:W0:Y:S01]  /*8f30*/  S2R R6, SR_TID.X ;  /* 0x0000000000067919 */ /* 0x000e220000002100 */
[----:B------:R-:W-:Y:S02]  /*8f40*/  ULDC UR4, c[0x0][0x288] ;  /* 0x0000a20000047ab9 */ /* 0x000fe40000000800 */
[----:B------:R-:W-:Y:S01]  /*8f50*/  IMAD R3, R8, UR4, RZ ;  /* 0x0000000408037c24 */ /* 0x000fe2000f8e02ff */
[----:B------:R-:W1:Y:S01]  /*8f60*/  S2R R11, SR_TID.X ;  /* 0x00000000000b7919 */ /* 0x000e620000002100 */
[----:B------:R-:W2:Y:S04]  /*8f70*/  SHFL.IDX PT, R7, R0, RZ, 0x181f ;  /* 0x00181fff00077589 */ /* 0x000ea800000e0000 */
[----:B------:R-:W-:Y:S01]  /*8f80*/  SHFL.IDX PT, R8, R0, 0x1, 0x181f ;  /* 0x00381f0000087f89 */ /* 0x000fe200000e0000 */
[----:B0-----:R-:W-:-:S04]  /*8f90*/  LOP3.LUT R6, R6, 0x7f, RZ, 0xc0, !PT ;  /* 0x0000007f06067812 */ /* 0x001fc800078ec0ff */
[----:B------:R-:W-:Y:S01]  /*8fa0*/  SHF.R.U32.HI R6, RZ, 0x3, R6 ;  /* 0x00000003ff067819 */ /* 0x000fe20000011606 */
[----:B-1----:R-:W-:-:S04]  /*8fb0*/  IMAD.SHL.U32 R11, R11, 0x8, RZ ;  /* 0x000000080b0b7824 */ /* 0x002fc800078e00ff */
[----:B------:R-:W-:Y:S01]  /*8fc0*/  IMAD.IADD R2, R6, 0x1, R5 ;  /* 0x0000000106027824 */ /* 0x000fe200078e0205 */
[----:B------:R-:W-:Y:S01]  /*8fd0*/  LOP3.LUT R11, R11, 0x38, RZ, 0xc0, !PT ;  /* 0x000000380b0b7812 */ /* 0x000fe200078ec0ff */
[----:B------:R-:W0:Y:S02]  /*8fe0*/  SHFL.IDX PT, R6, R4, RZ, 0x181f ;  /* 0x00181fff04067589 */ /* 0x000e2400000e0000 */
[C---:B------:R-:W-:Y:S01]  /*8ff0*/  VIADD R5, R2.reuse, 0x10 ;  /* 0x0000001002057836 */ /* 0x040fe20000000000 */
[----:B------:R-:W-:-:S04]  /*9000*/  ISETP.GE.AND P4, PT, R2, R3, PT ;  /* 0x000000030200720c */ /* 0x000fc80003f86270 */
[----:B------:R-:W-:Y:S02]  /*9010*/  ISETP.GE.AND P3, PT, R5, R3, PT ;  /* 0x000000030500720c */ /* 0x000fe40003f66270 */
[----:B------:R-:W1:Y:S07]  /*9020*/  SHFL.IDX PT, R5, R4, 0x1, 0x181f ;  /* 0x00381f0004057f89 */ /* 0x000e6e00000e0000 */
[----:B--2---:R-:W-:-:S05]  /*9030*/  @!P4 LEA R7, P5, R11, R7, 0x1 ;  /* 0x000000070b07c211 */ /* 0x004fca00078a08ff */
[----:B0-----:R-:W-:Y:S01]  /*9040*/  @!P4 IMAD.X R6, RZ, RZ, R6, P5 ;  /* 0x000000ffff06c224 */ /* 0x001fe200028e0606 */
[----:B------:R-:W-:-:S04]  /*9050*/  @!P3 LEA R8, P5, R11, R8, 0x1 ;  /* 0x000000080b08b211 */ /* 0x000fc800078a08ff */
[----:B------:R-:W-:-:S04]  /*9060*/  @!P4 LOP3.LUT R7, R7, R6, RZ, 0x3c, !PT ;  /* 0x000000060707c212 */ /* 0x000fc800078e3cff */
[----:B------:R-:W-:Y:S01]  /*9070*/  @!P4 LOP3.LUT R6, R7, R6, RZ, 0x3c, !PT ;  /* 0x000000060706c212 */ /* 0x000fe200078e3cff */
[----:B-1----:R-:W-:-:S03]  /*9080*/  @!P3 IMAD.X R5, RZ, RZ, R5, P5 ;  /* 0x000000ffff05b224 */ /* 0x002fc600028e0605 */
[----:B------:R-:W-:-:S05]  /*9090*/  @!P4 LOP3.LUT R7, R7, R6, RZ, 0x3c, !PT ;  /* 0x000000060707c212 */ /* 0x000fca00078e3cff */
[----:B-----5:R-:W-:Y:S04]  /*90a0*/  @!P4 LDGSTS.E.BYPASS.LTC128B.128 [R10+0x10400], desc[UR60][R6.64], !P0 ;  /* 0x10400000060acfae */ /* 0x020fe8000c101d7c */
[----:B------:R-:W-:Y:S04]  /*90b0*/  @!P4 LDGSTS.E.BYPASS.LTC128B.128 [R10+0x14400], desc[UR60][R6.64+0x80], !P1 ;  /* 0x14400080060acfae */ /* 0x000fe8000c901d7c */
[----:B------:R0:W-:Y:S02]  /*90c0*/  @!P4 LDGSTS.E.BYPASS.LTC128B.128 [R10+0x18400], desc[UR60][R6.64+0x100], !P2 ;  /* 0x18400100060acfae */ /* 0x0001e4000d101d7c */
[----:B0-----:R-:W-:-:S02]  /*90d0*/  @!P3 IMAD.MOV.U32 R6, RZ, RZ, R8 ;  /* 0x000000ffff06b224 */ /* 0x001fc400078e0008 */
[----:B------:R-:W-:Y:S01]  /*90e0*/  @!P3 IMAD.MOV.U32 R7, RZ, RZ, R5 ;  /* 0x000000ffff07b224 */ /* 0x000fe200078e0005 */
[----:B------:R-:W0:Y:S01]  /*90f0*/  SHFL.IDX PT, R8, R0, 0x2, 0x181f ;  /* 0x00581f0000087f89 */ /* 0x000e2200000e0000 */
[----:B------:R-:W-:-:S03]  /*9100*/  VIADD R5, R2, 0x20 ;  /* 0x0000002002057836 */ /* 0x000fc60000000000 */
[----:B------:R-:W-:Y:S04]  /*9110*/  @!P3 LDGSTS.E.BYPASS.LTC128B.128 [R10+0x10c00], desc[UR60][R6.64], !P0 ;  /* 0x10c00000060abfae */ /* 0x000fe8000c101d7c */
[----:B------:R-:W-:Y:S04]  /*9120*/  @!P3 LDGSTS.E.BYPASS.LTC128B.128 [R10+0x14c00], desc[UR60][R6.64+0x80], !P1 ;  /* 0x14c00080060abfae */ /* 0x000fe8000c901d7c */
[----:B------:R1:W-:Y:S01]  /*9130*/  @!P3 LDGSTS.E.BYPASS.LTC128B.128 [R10+0x18c00], desc[UR60][R6.64+0x100], !P2 ;  /* 0x18c00100060abfae */ /* 0x0003e2000d101d7c */
[----:B------:R-:W-:-:S03]  /*9140*/  ISETP.GE.AND P3, PT, R5, R3, PT ;  /* 0x000000030500720c */ /* 0x000fc60003f66270 */
[----:B------:R-:W2:Y:S10]  /*9150*/  SHFL.IDX PT, R5, R4, 0x2, 0x181f ;  /* 0x00581f0004057f89 */ /* 0x000eb400000e0000 */
[----:B0-----:R-:W-:-:S05]  /*9160*/  @!P3 LEA R8, P4, R11, R8, 0x1 ;  /* 0x000000080b08b211 */ /* 0x001fca00078808ff */
[----:B-1----:R-:W-:Y:S02]  /*9170*/  @!P3 IMAD.MOV.U32 R6, RZ, RZ, R8 ;  /* 0x000000ffff06b224 */ /* 0x002fe400078e0008 */
[----:B--2---:R-:W-:Y:S02]  /*9180*/  @!P3 IMAD.X R9, RZ, RZ, R5, P4 ;  /* 0x000000ffff09b224 */ /* 0x004fe400020e0605 */
[----:B------:R-:W-:Y:S02]  /*9190*/  VIADD R5, R2, 0x30 ;  /* 0x0000003002057836 */ /* 0x000fe40000000000 */
[----:B------:R-:W-:-:S05]  /*91a0*/  @!P3 IMAD.MOV.U32 R7, RZ, RZ, R9 ;  /* 0x000000ffff07b224 */ /* 0x000fca00078e0009 */
[----:B------:R-:W-:Y:S04]  /*91b0*/  @!P3 LDGSTS.E.BYPASS.LTC128B.128 [R10+0x11400], desc[UR60][R6.64], !P0 ;  /* 0x11400000060abfae */ /* 0x000fe8000c101d7c */
[----:B------:R-:W-:Y:S04]  /*91c0*/  @!P3 LDGSTS.E.BYPASS.LTC128B.128 [R10+0x15400], desc[UR60][R6.64+0x80], !P1 ;  /* 0x15400080060abfae */ /* 0x000fe8000c901d7c */
[----:B------:R0:W-:Y:S01]  /*91d0*/  @!P3 LDGSTS.E.BYPASS.LTC128B.128 [R10+0x19400], desc[UR60][R6.64+0x100], !P2 ;  /* 0x19400100060abfae */ /* 0x0001e2000d101d7c */
[----:B------:R-:W-:-:S03]  /*91e0*/  ISETP.GE.AND P3, PT, R5, R3, PT ;  /* 0x000000030500720c */ /* 0x000fc60003f66270 */
[----:B------:R-:W-:Y:S04]  /*91f0*/  SHFL.IDX PT, R5, R4, 0x3, 0x181f ;  /* 0x00781f0004057f89 */ /* 0x000fe800000e0000 */
[----:B0-----:R-:W0:Y:S06]  /*9200*/  SHFL.IDX PT, R6, R0, 0x3, 0x181f ;  /* 0x00781f0000067f89 */ /* 0x001e2c00000e0000 */
[----:B0-----:R-:W-:-:S05]  /*9210*/  @!P3 LEA R6, P4, R11, R6, 0x1 ;  /* 0x000000060b06b211 */ /* 0x001fca00078808ff */
[----:B------:R-:W-:-:S04]  /*9220*/  @!P3 IMAD.X R5, RZ, RZ, R5, P4 ;  /* 0x000000ffff05b224 */ /* 0x000fc800020e0605 */
[----:B------:R-:W-:Y:S02]  /*9230*/  @!P3 IMAD.MOV.U32 R7, RZ, RZ, R5 ;  /* 0x000000ffff07b224 */ /* 0x000fe400078e0005 */
[----:B------:R-:W-:-:S03]  /*9240*/  VIADD R5, R2, 0x40 ;  /* 0x0000004002057836 */ /* 0x000fc60000000000 */
        /* <DEDUP_REMOVED lines=20> */
[----:B------:R-:W-:Y:S02]  /*9390*/  @!P3 LDGSTS.E.BYPASS.LTC128B.128 [R10+0x12c00], desc[UR60][R6.64], !P0 ;  /* 0x12c00000060abfae */ /* 0x000fe4000c101d7c */
[----:B------:R-:W-:Y:S02]  /*93a0*/  ISETP.GE.AND P4, PT, R5, R3, PT ;  /* 0x000000030500720c */ /* 0x000fe40003f86270 */
[----:B------:R-:W-:Y:S04]  /*93b0*/  @!P3 LDGSTS.E.BYPASS.LTC128B.128 [R10+0x16c00], desc[UR60][R6.64+0x80], !P1 ;  /* 0x16c00080060abfae */ /* 0x000fe8000c901d7c */
[----:B------:R0:W-:Y:S04]  /*93c0*/  @!P3 LDGSTS.E.BYPASS.LTC128B.128 [R10+0x1ac00], desc[UR60][R6.64+0x100], !P2 ;  /* 0x1ac00100060abfae */ /* 0x0001e8000d101d7c */
[----:B------:R-:W-:Y:S04]  /*93d0*/  SHFL.IDX PT, R5, R4, 0x6, 0x181f ;  /* 0x00d81f0004057f89 */ /* 0x000fe800000e0000 */
[----:B------:R-:W-:Y:S04]  /*93e0*/  SHFL.IDX PT, R4, R4, 0x7, 0x181f ;  /* 0x00f81f0004047f89 */ /* 0x000fe800000e0000 */
[----:B0-----:R-:W0:Y:S04]  /*93f0*/  SHFL.IDX PT, R6, R0, 0x6, 0x181f ;  /* 0x00d81f0000067f89 */ /* 0x001e2800000e0000 */
[----:B------:R-:W1:Y:S01]  /*9400*/  SHFL.IDX PT, R0, R0, 0x7, 0x181f ;  /* 0x00f81f0000007f89 */ /* 0x000e6200000e0000 */
[----:B0-----:R-:W-:-:S05]  /*9410*/  @!P4 LEA R6, P3, R11, R6, 0x1 ;  /* 0x000000060b06c211 */ /* 0x001fca00078608ff */
[----:B------:R-:W-:-:S04]  /*9420*/  @!P4 IMAD.X R5, RZ, RZ, R5, P3 ;  /* 0x000000ffff05c224 */ /* 0x000fc800018e0605 */
[----:B------:R-:W-:-:S05]  /*9430*/  @!P4 IMAD.MOV.U32 R7, RZ, RZ, R5 ;  /* 0x000000ffff07c224 */ /* 0x000fca00078e0005 */
[----:B------:R0:W-:Y:S04]  /*9440*/  @!P4 LDGSTS.E.BYPASS.LTC128B.128 [R10+0x13400], desc[UR60][R6.64], !P0 ;  /* 0x13400000060acfae */ /* 0x0001e8000c101d7c */
[----:B------:R0:W-:Y:S04]  /*9450*/  @!P4 LDGSTS.E.BYPASS.LTC128B.128 [R10+0x17400], desc[UR60][R6.64+0x80], !P1 ;  /* 0x17400080060acfae */ /* 0x0001e8000c901d7c */
[----:B-1----:R0:W-:Y:S02]  /*9460*/  @!P4 LDGSTS.E.BYPASS.LTC128B.128 [R10+0x1b400], desc[UR60][R6.64+0x100], !P2 ;  /* 0x1b400100060acfae */ /* 0x0021e4000d101d7c */
.L_x_151:
[----:B------:R-:W-:Y:S01]  /*9470*/  VIADD R2, R2, 0x70 ;  /* 0x0000007002027836 */ /* 0x000fe20000000000 */
[----:B------:R-:W-:Y:S04]  /*9480*/  BSSY B0, `(.L_x_50) ;  /* 0x000000e000007945 */ /* 0x000fe80003800000 */
[----:B------:R-:W-:-:S13]  /*9490*/  ISETP.GE.AND P3, PT, R2, R3, PT ;  /* 0x000000030200720c */ /* 0x000fda0003f66270 */
[----:B------:R-:W-:Y:S05]  /*94a0*/  @P3 BRA `(.L_x_51) ;  /* 0x00000000002c3947 */ /* 0x000fea0003800000 */
[----:B------:R-:W1:Y:S02]  /*94b0*/  S2R R5, SR_TID.X ;  /* 0x0000000000057919 */ /* 0x000e640000002100 */
[----:B-1----:R-:W-:-:S05]  /*94c0*/  IMAD.SHL.U32 R5, R5, 0x8, RZ ;  /* 0x0000000805057824 */ /* 0x002fca00078e00ff */
[----:B------:R-:W-:-:S04]  /*94d0*/  LOP3.LUT R5, R5, 0x38, RZ, 0xc0, !PT ;  /* 0x0000003805057812 */ /* 0x000fc800078ec0ff */
[----:B------:R-:W-:-:S05]  /*94e0*/  LEA R2, P3, R5, R0, 0x1 ;  /* 0x0000000005027211 */ /* 0x000fca00078608ff */
[----:B------:R-:W-:-:S05]  /*94f0*/  IMAD.X R3, RZ, RZ, R4, P3 ;  /* 0x000000ffff037224 */ /* 0x000fca00018e0604 */
[----:B------:R-:W-:Y:S01]  /*9500*/  @!PT LDS RZ, [RZ] ;  /* 0x00000000fffff984 */ /* 0x000fe20000000800 */
[----:B------:R-:W-:Y:S01]  /*9510*/  @!PT LDS RZ, [RZ] ;  /* 0x00000000fffff984 */ /* 0x000fe20000000800 */
[----:B------:R-:W-:Y:S01]  /*9520*/  @!PT LDS RZ, [RZ] ;  /* 0x00000000fffff984 */ /* 0x000fe20000000800 */
[----:B------:R1:W-:Y:S04]  /*9530*/  LDGSTS.E.BYPASS.LTC128B.128 [R10+0x13c00], desc[UR60][R2.64], !P0 ;  /* 0x13c00000020a7fae */ /* 0x0003e8000c101d7c */
[----:B------:R1:W-:Y:S04]  /*9540*/  LDGSTS.E.BYPASS.LTC128B.128 [R10+0x17c00], desc[UR60][R2.64+0x80], !P1 ;  /* 0x17c00080020a7fae */ /* 0x0003e8000c901d7c */
[----:B------:R1:W-:Y:S02]  /*9550*/  LDGSTS.E.BYPASS.LTC128B.128 [R10+0x1bc00], desc[UR60][R2.64+0x100], !P2 ;  /* 0x1bc00100020a7fae */ /* 0x0003e4000d101d7c */
.L_x_51:
[----:B------:R-:W-:Y:S05]  /*9560*/  BSYNC B0 ;  /* 0x0000000000007941 */ /* 0x000fea0003800000 */
.L_x_50:
[----:B-1----:R-:W2:Y:S01]  /*9570*/  LDL R2, [R1+0x2c] ;  /* 0x00002c0001027983 */ /* 0x002ea20000100800 */
[----:B------:R-:W-:Y:S01]  /*9580*/  NOP ;  /* 0x0000000000007918 */ /* 0x000fe20000000000 */
[----:B------:R-:W-:Y:S02]  /*9590*/  SYNCS.ARRIVE.TRANS64.RED.A0T1 RZ, [UR36+0x34800], RZ ;  /* 0x034800ffffff79a7 */ /* 0x000fe40008200424 */
[----:B------:R-:W-:Y:S01]  /*95a0*/  ARRIVES.LDGSTSBAR.64.TRANSCNT [UR36+0x34800] ;  /* 0x03480000ff0079b0 */ /* 0x000fe20008000aa4 */
[----:B--2---:R-:W-:-:S04]  /*95b0*/  LOP3.LUT R0, R2, 0x1, RZ, 0xc, !PT ;  /* 0x0000000102007812 */ /* 0x004fc800078e0cff */
[----:B------:R-:W-:Y:S01]  /*95c0*/  SHF.L.U32 R0, R0, 0x1f, RZ ;  /* 0x0000001f00007819 */ /* 0x000fe200000006ff */
[----:B------:R-:W-:Y:S01]  /*95d0*/  NOP ;  /* 0x0000000000007918 */ /* 0x000fe20000000000 */
[----:B------:R-:W2:Y:S01]  /*95e0*/  LDL.LU R2, [R1+0x28] ;  /* 0x0000280001027983 */ /* 0x000ea20000300800 */
[----:B------:R-:W-:Y:S01]  /*95f0*/  SYNCS.ARRIVE.TRANS64.A1T0 RZ, [UR36+0x34800], RZ ;  /* 0x034800ffffff79a7 */ /* 0x000fe20008100024 */
[----:B------:R-:W-:Y:S01]  /*9600*/  BSSY B0, `(.L_x_52) ;  /* 0x0000005000007945 */ /* 0x000fe20003800000 */
[----:B------:R-:W-:Y:S01]  /*9610*/  IMAD.U32 R14, RZ, RZ, UR36 ;  /* 0x00000024ff0e7e24 */ /* 0x000fe2000f8e00ff */
[----:B------:R-:W1:Y:S01]  /*9620*/  SYNCS.PHASECHK.TRANS64.TRYWAIT P0, [UR36+0x34820], R0 ;  /* 0x03482000ff0075a7 */ /* 0x000e620008000164 */
[----:B--2---:R-:W-:Y:S01]  /*9630*/  ISETP.GE.AND P1, PT, R2, 0x81, PT ;  /* 0x000000810200780c */ /* 0x004fe20003f26270 */
[----:B-1----:R-:W-:-:S12]  /*9640*/  @!P0 BRA `(.L_x_53) ;  /* 0x0000003400b48947 */ /* 0x002fd80003800000 */
.L_x_152:
[----:B------:R-:W-:Y:S05]  /*9650*/  BSYNC B0 ;  /* 0x0000000000007941 */ /* 0x000fea0003800000 */
.L_x_52:
[----:B------:R-:W-:Y:S01]  /*9660*/  VIADD R9, R14, 0x34800 ;  /* 0x000348000e097836 */ /* 0x000fe20000000000 */
[----:B------:R-:W-:Y:S06]  /*9670*/  @!P1 BRA `(.L_x_54) ;  /* 0x0000001c00f09947 */ /* 0x000fec0003800000 */
[----:B------:R-:W0:Y:S01]  /*9680*/  LDL R2, [R1+0x20] ;  /* 0x0000200001027983 */ /* 0x000e220000100800 */
[----:B-1----:R-:W-:Y:S02]  /*9690*/  IMAD.MOV.U32 R0, RZ, RZ, 0x1 ;  /* 0x00000001ff007424 */ /* 0x002fe400078e00ff */
[----:B0-----:R-:W-:-:S05]  /*96a0*/  IMAD.MOV R10, RZ, RZ, -R2 ;  /* 0x000000ffff0a7224 */ /* 0x001fca00078e0a02 */
[----:B------:R-:W-:-:S05]  /*96b0*/  VIADDMNMX R10, R10, R0, 0xffffffff, !PT ;  /* 0xffffffff0a0a7446 */ /* 0x000fca0007800100 */
[----:B------:R-:W-:-:S05]  /*96c0*/  IMAD.IADD R0, R2, 0x1, R10 ;  /* 0x0000000102007824 */ /* 0x000fca00078e020a */
[----:B------:R-:W-:-:S04]  /*96d0*/  LOP3.LUT R0, R0, 0x1, RZ, 0xc0, !PT ;  /* 0x0000000100007812 */ /* 0x000fc800078ec0ff */
[----:B------:R-:W-:Y:S01]  /*96e0*/  ISETP.NE.U32.AND P0, PT, R0, 0x1, PT ;  /* 0x000000010000780c */ /* 0x000fe20003f05070 */
[----:B------:R-:W-:-:S12]  /*96f0*/  VIADD R0, R2, 0xfffffffe ;  /* 0xfffffffe02007836 */ /* 0x000fd80000000000 */
[----:B------:R-:W-:Y:S05]  /*9700*/  @P0 BRA `(.L_x_55) ;  /* 0x00000008009c0947 */ /* 0x000fea0003800000 */
[----:B------:R-:W2:Y:S01]  /*9710*/  LDL R2, [R1+0x4] ;  /* 0x0000040001027983 */ /* 0x000ea20000100800 */
[----:B------:R-:W-:Y:S01]  /*9720*/  LOP3.LUT P2, RZ, R19, 0x2, RZ, 0xc0, !PT ;  /* 0x0000000213ff7812 */ /* 0x000fe2000784c0ff */
[----:B------:R-:W-:Y:S01]  /*9730*/  VIADD R4, R18, 0x1 ;  /* 0x0000000112047836 */ /* 0x000fe20000000000 */
[----:B------:R-:W-:Y:S04]  /*9740*/  BSSY B0, `(.L_x_56) ;  /* 0x000009f000007945 */ /* 0x000fe80003800000 */
[----:B------:R-:W-:-:S04]  /*9750*/  ISETP.NE.AND P0, PT, R4, 0x2, PT ;  /* 0x000000020400780c */ /* 0x000fc80003f05270 */
[----:B------:R-:W-:Y:S02]  /*9760*/  SEL R8, RZ, 0x1, P0 ;  /* 0x00000001ff087807 */ /* 0x000fe40000000000 */
[----:B------:R-:W-:Y:S02]  /*9770*/  SEL R4, R4, RZ, P0 ;  /* 0x000000ff04047207 */ /* 0x000fe40000000000 */
[----:B--2---:R-:W-:Y:S01]  /*9780*/  LOP3.LUT R8, R2, R8, RZ, 0x3c, !PT ;  /* 0x0000000802087212 */ /* 0x004fe200078e3cff */
[----:B------:R-:W-:Y:S06]  /*9790*/  @!P2 BRA `(.L_x_57) ;  /* 0x000000080064a947 */ /* 0x000fec0003800000 */
[----:B------:R-:W-:Y:S01]  /*97a0*/  LOP3.LUT P2, RZ, R19, 0x1, RZ, 0xc0, !PT ;  /* 0x0000000113ff7812 */ /* 0x000fe2000784c0ff */
[----:B------:R-:W-:-:S12]  /*97b0*/  IMAD.MOV.U32 R6, RZ, RZ, R17 ;  /* 0x000000ffff067224 */ /* 0x000fd800078e0011 */
[----:B------:R-:W-:Y:S05]  /*97c0*/  @!P2 BRA `(.L_x_58) ;  /* 0x000000000050a947 */ /* 0x000fea0003800000 */
[----:B------:R-:W2:Y:S01]  /*97d0*/  LDL R11, [R1+0xc] ;  /* 0x00000c00010b7983 */ /* 0x000ea20000100800 */
[----:B------:R-:W0:Y:S01]  /*97e0*/  LDC R6, c[0x0][0x43c] ;  /* 0x00010f00ff067b82 */ /* 0x000e220000000800 */
[----:B------:R-:W-:Y:S02]  /*97f0*/  ULDC.64 UR4, c[0x0][0x428] ;  /* 0x00010a0000047ab9 */ /* 0x000fe40000000a00 */
[----:B------:R-:W3:Y:S01]  /*9800*/  LDL R7, [R1] ;  /* 0x0000000001077983 */ /* 0x000ee20000100800 */
[----:B0-----:R-:W-:-:S13]  /*9810*/  ISETP.NE.AND P0, PT, R6, 0x1, PT ;  /* 0x000000010600780c */ /* 0x001fda0003f05270 */
[----:B------:R-:W0:Y:S02]  /*9820*/  @P0 LDC.64 R2, c[0x0][0x440] ;  /* 0x00011000ff020b82 */ /* 0x000e240000000a00 */
[----:B0-----:R-:W-:-:S04]  /*9830*/  @P0 IMAD.HI.U32 R5, R0, R2, RZ ;  /* 0x0000000200050227 */ /* 0x001fc800078e00ff */
[----:B------:R-:W-:Y:S01]  /*9840*/  IMAD.MOV.U32 R2, RZ, RZ, R0 ;  /* 0x000000ffff027224 */ /* 0x000fe200078e0000 */
[----:B------:R-:W-:-:S05]  /*9850*/  @P0 SHF.R.U32.HI R2, RZ, R3, R5 ;  /* 0x00000003ff020219 */ /* 0x000fca0000011605 */
[----:B------:R-:W-:-:S04]  /*9860*/  IMAD.MOV R3, RZ, RZ, -R2 ;  /* 0x000000ffff037224 */ /* 0x000fc800078e0a02 */
[----:B------:R-:W-:Y:S01]  /*9870*/  IMAD R0, R6, R3, R0 ;  /* 0x0000000306007224 */ /* 0x000fe200078e0200 */
[----:B------:R-:W-:Y:S01]  /*9880*/  SHF.R.S32.HI R3, RZ, 0x1f, R2 ;  /* 0x0000001fff037819 */ /* 0x000fe20000011402 */
[----:B--2---:R-:W-:-:S04]  /*9890*/  IMAD R5, R11, UR4, RZ ;  /* 0x000000040b057c24 */ /* 0x004fc8000f8e02ff */
[C---:B---3--:R-:W-:Y:S02]  /*98a0*/  IMAD R5, R7.reuse, UR5, R5 ;  /* 0x0000000507057c24 */ /* 0x048fe4000f8e0205 */
[----:B------:R-:W-:Y:S01]  /*98b0*/  IMAD.WIDE.U32 R2, R7, UR4, R2 ;  /* 0x0000000407027c25 */ /* 0x000fe2000f8e0002 */
[----:B------:R-:W-:-:S03]  /*98c0*/  ULDC.64 UR4, c[0x0][0x418] ;  /* 0x0001060000047ab9 */ /* 0x000fc60000000a00 */
[----:B------:R-:W-:Y:S01]  /*98d0*/  IMAD.IADD R3, R5, 0x1, R3 ;  /* 0x0000000105037824 */ /* 0x000fe200078e0203 */
[----:B------:R-:W-:-:S04]  /*98e0*/  LEA R6, P0, R2, UR4, 0x2 ;  /* 0x0000000402067c11 */ /* 0x000fc8000f8010ff */
[----:B------:R-:W-:-:S05]  /*98f0*/  LEA.HI.X R7, R2, UR5, R3, 0x2, P0 ;  /* 0x0000000502077c11 */ /* 0x000fca00080f1403 */
[----:B------:R0:W5:Y:S04]  /*9900*/  LDG.E R6, desc[UR60][R6.64] ;  /* 0x0000003c06067981 */ /* 0x000168000c1e1900 */
.L_x_58:
[----:B------:R-:W-:Y:S01]  /*9910*/  LEA R3, R4, UR36, 0x3 ;  /* 0x0000002404037c11 */ /* 0x000fe2000f8e18ff */
[----:B------:R-:W-:Y:S01]  /*9920*/  BSSY B1, `(.L_x_59) ;  /* 0x0000004000017945 */ /* 0x000fe20003800000 */
[----:B------:R-:W-:-:S04]  /*9930*/  SHF.L.U32 R2, R8, 0x1f, RZ ;  /* 0x0000001f08027819 */ /* 0x000fc800000006ff */
[----:B------:R-:W1:Y:S02]  /*9940*/  SYNCS.PHASECHK.TRANS64.TRYWAIT P0, [R3+URZ+0x34840], R2 ;  /* 0x03484002030075a7 */ /* 0x000e64000800017f */
[----:B-1----:R-:W-:Y:S05]  /*9950*/  @!P0 BRA `(.L_x_60) ;  /* 0x0000003400048947 */ /* 0x002fea0003800000 */
.L_x_153:
[----:B------:R-:W-:Y:S05]  /*9960*/  BSYNC B1 ;  /* 0x0000000000017941 */ /* 0x000fea0003800000 */
.L_x_59:
[----:B------:R-:W2:Y:S01]  /*9970*/  S2R R5, SR_TID.X ;  /* 0x0000000000057919 */ /* 0x000ea20000002100 */
[----:B------:R-:W-:Y:S01]  /*9980*/  BSSY B1, `(.L_x_61) ;  /* 0x000000b000017945 */ /* 0x000fe20003800000 */
[----:B--2---:R-:W-:-:S04]  /*9990*/  LOP3.LUT R5, R5, 0x7f, RZ, 0xc0, !PT ;  /* 0x0000007f05057812 */ /* 0x004fc800078ec0ff */
[----:B------:R-:W-:-:S13]  /*99a0*/  ISETP.NE.AND P1, PT, R5, RZ, PT ;  /* 0x000000ff0500720c */ /* 0x000fda0003f25270 */
[----:B------:R-:W-:Y:S05]  /*99b0*/  @P1 BRA `(.L_x_62) ;  /* 0x00000000001c1947 */ /* 0x000fea0003800000 */
[----:B------:R-:W2:Y:S01]  /*99c0*/  S2R R5, SR_TID.X ;  /* 0x0000000000057919 */ /* 0x000ea20000002100 */
[----:B-1----:R-:W-:-:S04]  /*99d0*/  IMAD.MOV.U32 R2, RZ, RZ, 0xc000 ;  /* 0x0000c000ff027424 */ /* 0x002fc800078e00ff */
[----:B------:R3:W-:Y:S01]  /*99e0*/  SYNCS.ARRIVE.TRANS64 RZ, [R3+URZ+0x34830], R2 ;  /* 0x0348300203ff79a7 */ /* 0x0007e2000800003f */
[----:B--2---:R-:W-:-:S04]  /*99f0*/  LOP3.LUT R5, R5, 0x1f, RZ, 0xc0, !PT ;  /* 0x0000001f05057812 */ /* 0x004fc800078ec0ff */
[----:B------:R-:W-:-:S13]  /*9a00*/  ISETP.NE.AND P0, PT, R5, RZ, PT ;  /* 0x000000ff0500720c */ /* 0x000fda0003f05270 */
[----:B---3--:R-:W-:Y:S05]  /*9a10*/  @!P0 BRA `(.L_x_62) ;  /* 0x0000000000048947 */ /* 0x008fea0003800000 */
[----:B------:R-:W-:Y:S01]  /*9a20*/  BPT.TRAP 0x1 ;  /* 0x000000040000795c */ /* 0x000fe20000300000 */
.L_x_62:
[----:B------:R-:W-:Y:S05]  /*9a30*/  BSYNC B1 ;  /* 0x0000000000017941 */ /* 0x000fea0003800000 */
.L_x_61:
[----:B------:R-:W-:Y:S01]  /*9a40*/  IMAD.MOV.U32 R11, RZ, RZ, RZ ;  /* 0x000000ffff0b7224 */ /* 0x000fe200078e00ff */
[----:B------:R-:W-:Y:S01]  /*9a50*/  UIADD3 UR4, UP0, UR38, 0x370, URZ ;  /* 0x0000037026047890 */ /* 0x000fe2000ff1e03f */
[----:B------:R-:W-:Y:S01]  /*9a60*/  IMAD R5, R4, 0xc000, R14 ;  /* 0x0000c00004057824 */ /* 0x000fe200078e020e */
[----:B------:R-:W-:Y:S01]  /*9a70*/  PLOP3.LUT P0, PT, PT, PT, PT, 0x80, 0x0 ;  /* 0x000000000000781c */ /* 0x000fe20003f0f070 */
[----:B-1----:R-:W-:Y:S01]  /*9a80*/  VIADD R3, R3, 0x34830 ;  /* 0x0003483003037836 */ /* 0x002fe20000000000 */
[----:B------:R-:W-:Y:S01]  /*9a90*/  R2UR UR10, R11 ;  /* 0x000000000b0a72ca */ /* 0x000fe200000e0000 */
[----:B------:R-:W-:Y:S01]  /*9aa0*/  IMAD.SHL.U32 R2, R0, 0x80, RZ ;  /* 0x0000008000027824 */ /* 0x000fe200078e00ff */
[----:B------:R-:W-:Y:S01]  /*9ab0*/  UIADD3.X UR5, URZ, UR39, URZ, UP0, !UPT ;  /* 0x000000273f057290 */ /* 0x000fe200087fe43f */
[----:B0-----:R-:W-:Y:S01]  /*9ac0*/  VIADD R7, R5, 0x1c400 ;  /* 0x0001c40005077836 */ /* 0x001fe20000000000 */
[----:B------:R-:W-:Y:S01]  /*9ad0*/  UMOV UR6, 0x0 ;  /* 0x0000000000067882 */ /* 0x000fe20000000000 */
[----:B------:R-:W-:-:S10]  /*9ae0*/  UMOV UR7, 0x14f00000 ;  /* 0x14f0000000077882 */ /* 0x000fd40000000000 */
.L_x_63:
[----:B------:R-:W-:-:S13]  /*9af0*/  @P0 ELECT P2, URZ, PT ;  /* 0x00000000003f082f */ /* 0x000fda0003840000 */
[----:B-----5:R-:W-:Y:S02]  /*9b00*/  @P2 R2UR UR13, R6 ;  /* 0x00000000060d22ca */ /* 0x020fe400000e0000 */
[----:B------:R-:W-:Y:S02]  /*9b10*/  @P2 R2UR UR12, R16 ;  /* 0x00000000100c22ca */ /* 0x000fe400000e0000 */
[----:B------:R-:W-:Y:S02]  /*9b20*/  @P2 R2UR UR11, R2 ;  /* 0x00000000020b22ca */ /* 0x000fe400000e0000 */
[----:B------:R-:W-:Y:S02]  /*9b30*/  @P2 R2UR UR9, R3 ;  /* 0x00000000030922ca */ /* 0x000fe400000e0000 */
[----:B------:R-:W-:Y:S02]  /*9b40*/  @P2 R2UR UR8, R7 ;  /* 0x00000000070822ca */ /* 0x000fe400000e0000 */
[----:B------:R-:W-:-:S02]  /*9b50*/  @P2 PLOP3.LUT P0, PT, P2, PT, PT, 0x8, 0x0 ;  /* 0x000000000000281c */ /* 0x000fc4000170e170 */
[----:B------:R-:W-:-:S09]  /*9b60*/  PLOP3.LUT P2, PT, PT, PT, PT, 0x8, 0x0 ;  /* 0x000000000000781c */ /* 0x000fd20003f4e170 */
[----:B------:R0:W-:Y:S02]  /*9b70*/  UTMALDG.4D [UR8], [UR4], desc[UR6] ;  /* 0x00000608040075b4 */ /* 0x0001e40008019000 */
[----:B0-----:R-:W-:Y:S05]  /*9b80*/  @P0 BRA.U.ANY `(.L_x_63) ;  /* 0xfffffffd00d80947 */ /* 0x001fea000393ffff */
[----:B------:R-:W-:Y:S01]  /*9b90*/  IMAD.MOV.U32 R15, RZ, RZ, 0x40 ;  /* 0x00000040ff0f7424 */ /* 0x000fe200078e00ff */
[----:B------:R-:W-:Y:S01]  /*9ba0*/  PLOP3.LUT P0, PT, PT, PT, PT, 0x80, 0x0 ;  /* 0x000000000000781c */ /* 0x000fe20003f0f070 */
[----:B------:R-:W-:Y:S01]  /*9bb0*/  VIADD R7, R5, 0x20400 ;  /* 0x0002040005077836 */ /* 0x000fe20000000000 */
[----:B------:R-:W-:Y:S01]  /*9bc0*/  UMOV UR6, 0x0 ;  /* 0x0000000000067882 */ /* 0x000fe20000000000 */
[----:B------:R-:W-:Y:S01]  /*9bd0*/  UMOV UR7, 0x14f00000 ;  /* 0x14f0000000077882 */ /* 0x000fe20000000000 */
[----:B------:R-:W-:-:S15]  /*9be0*/  R2UR UR10, R15 ;  /* 0x000000000f0a72ca */ /* 0x000fde00000e0000 */
.L_x_64:
[----:B------:R-:W-:-:S13]  /*9bf0*/  @P0 ELECT P2, URZ, PT ;  /* 0x00000000003f082f */ /* 0x000fda0003840000 */
[----:B------:R-:W-:Y:S02]  /*9c00*/  @P2 R2UR UR13, R6 ;  /* 0x00000000060d22ca */ /* 0x000fe400000e0000 */
        /* <DEDUP_REMOVED lines=8> */
[----:B------:R-:W-:Y:S01]  /*9c90*/  PLOP3.LUT P0, PT, PT, PT, PT, 0x80, 0x0 ;  /* 0x000000000000781c */ /* 0x000fe20003f0f070 */
[----:B------:R-:W-:Y:S01]  /*9ca0*/  VIADD R5, R5, 0x24400 ;  /* 0x0002440005057836 */ /* 0x000fe20000000000 */
[----:B------:R-:W-:Y:S01]  /*9cb0*/  UMOV UR6, 0x0 ;  /* 0x0000000000067882 */ /* 0x000fe20000000000 */
[----:B------:R-:W-:Y:S01]  /*9cc0*/  UMOV UR7, 0x14f00000 ;  /* 0x14f0000000077882 */ /* 0x000fe20000000000 */
[----:B------:R-:W-:-:S09]  /*9cd0*/  UMOV UR10, 0x80 ;  /* 0x00000080000a7882 */ /* 0x000fd20000000000 */
.L_x_65:
        /* <DEDUP_REMOVED lines=10> */
[----:B------:R-:W2:Y:S01]  /*9d80*/  LDL.LU R7, [R1+0x4] ;  /* 0x0000040001077983 */ /* 0x000ea20000300800 */
[----:B------:R-:W-:Y:S01]  /*9d90*/  IMAD R3, R18, 0x8, R9 ;  /* 0x0000000812037824 */ /* 0x000fe200078e0209 */
[----:B------:R-:W-:Y:S01]  /*9da0*/  BSSY B1, `(.L_x_66) ;  /* 0x0000004000017945 */ /* 0x000fe20003800000 */
[----:B--2---:R-:W-:-:S04]  /*9db0*/  SHF.L.U32 R2, R7, 0x1f, RZ ;  /* 0x0000001f07027819 */ /* 0x004fc800000006ff */
[----:B------:R-:W0:Y:S02]  /*9dc0*/  SYNCS.PHASECHK.TRANS64.TRYWAIT P0, [R3+URZ+0x60], R2 ;  /* 0x00006002030075a7 */ /* 0x000e24000800017f */
[----:B0-----:R-:W-:Y:S05]  /*9dd0*/  @!P0 BRA `(.L_x_67) ;  /* 0x0000002c00f88947 */ /* 0x001fea0003800000 */
.L_x_154:
[----:B------:R-:W-:Y:S05]  /*9de0*/  BSYNC B1 ;  /* 0x0000000000017941 */ /* 0x000fea0003800000 */
.L_x_66:
[----:B------:R-:W-:Y:S01]  /*9df0*/  BSSY B1, `(.L_x_68) ;  /* 0x000000c000017945 */ /* 0x000fe20003800000 */
[----:B------:R-:W-:Y:S02]  /*9e00*/  IMAD.MOV.U32 R12, RZ, RZ, 0x0 ;  /* 0x00000000ff0c7424 */ /* 0x000fe400078e00ff */
[----:B------:R-:W-:Y:S01]  /*9e10*/  IMAD.MOV.U32 R13, RZ, RZ, 0x14f00000 ;  /* 0x14f00000ff0d7424 */ /* 0x000fe200078e00ff */
[----:B------:R-:W-:Y:S06]  /*9e20*/  @P1 BRA `(.L_x_69) ;  /* 0x0000000000201947 */ /* 0x000fec0003800000 */
[----:B------:R-:W1:Y:S01]  /*9e30*/  S2R R5, SR_TID.X ;  /* 0x0000000000057919 */ /* 0x000e620000002100 */
[----:B0-----:R-:W-:Y:S01]  /*9e40*/  LEA R2, R18, UR36, 0x3 ;  /* 0x0000002412027c11 */ /* 0x001fe2000f8e18ff */
[----:B------:R-:W-:-:S04]  /*9e50*/  IMAD.MOV.U32 R3, RZ, RZ, 0x8000 ;  /* 0x00008000ff037424 */ /* 0x000fc800078e00ff */
[----:B------:R2:W-:Y:S01]  /*9e60*/  SYNCS.ARRIVE.TRANS64 RZ, [R2+URZ+0x34850], R3 ;  /* 0x0348500302ff79a7 */ /* 0x0005e2000800003f */
[----:B-1----:R-:W-:-:S04]  /*9e70*/  LOP3.LUT R5, R5, 0x1f, RZ, 0xc0, !PT ;  /* 0x0000001f05057812 */ /* 0x002fc800078ec0ff */
[----:B------:R-:W-:-:S13]  /*9e80*/  ISETP.NE.AND P0, PT, R5, RZ, PT ;  /* 0x000000ff0500720c */ /* 0x000fda0003f05270 */
[----:B--2---:R-:W-:Y:S05]  /*9e90*/  @!P0 BRA `(.L_x_69) ;  /* 0x0000000000048947 */ /* 0x004fea0003800000 */
[----:B------:R-:W-:Y:S01]  /*9ea0*/  BPT.TRAP 0x1 ;  /* 0x000000040000795c */ /* 0x000fe20000300000 */
.L_x_69:
[----:B------:R-:W-:Y:S05]  /*9eb0*/  BSYNC B1 ;  /* 0x0000000000017941 */ /* 0x000fea0003800000 */
.L_x_68:
[----:B------:R-:W2:Y:S01]  /*9ec0*/  LDL.LU R5, [R1+0x8] ;  /* 0x0000080001057983 */ /* 0x000ea20000300800 */
[----:B------:R-:W-:Y:S01]  /*9ed0*/  R2UR UR10, R11 ;  /* 0x000000000b0a72ca */ /* 0x000fe200000e0000 */
[----:B------:R-:W-:Y:S01]  /*9ee0*/  UIADD3 UR4, UP0, UR38, 0x470, URZ ;  /* 0x0000047026047890 */ /* 0x000fe2000ff1e03f */
[----:B------:R-:W-:Y:S02]  /*9ef0*/  R2UR UR6, R12 ;  /* 0x000000000c0672ca */ /* 0x000fe400000e0000 */
[----:B------:R-:W-:Y:S01]  /*9f00*/  R2UR UR7, R13 ;  /* 0x000000000d0772ca */ /* 0x000fe200000e0000 */
[----:B------:R-:W-:Y:S01]  /*9f10*/  UIADD3.X UR5, URZ, UR39, URZ, UP0, !UPT ;  /* 0x000000273f057290 */ /* 0x000fe200087fe43f */
[C---:B0-----:R-:W-:Y:S02]  /*9f20*/  LEA R2, R18.reuse, UR36, 0x3 ;  /* 0x0000002412027c11 */ /* 0x041fe4000f8e18ff */
[----:B------:R-:W-:Y:S02]  /*9f30*/  LEA R3, R18, UR36, 0xf ;  /* 0x0000002412037c11 */ /* 0x000fe4000f8e78ff */
[----:B------:R-:W-:Y:S01]  /*9f40*/  PLOP3.LUT P0, PT, PT, PT, PT, 0x80, 0x0 ;  /* 0x000000000000781c */ /* 0x000fe20003f0f070 */
[----:B------:R-:W-:-:S02]  /*9f50*/  VIADD R2, R2, 0x34850 ;  /* 0x0003485002027836 */ /* 0x000fc40000000000 */
[----:B------:R-:W-:Y:S02]  /*9f60*/  VIADD R7, R3, 0x400 ;  /* 0x0000040003077836 */ /* 0x000fe40000000000 */
[----:B--2---:R-:W-:-:S08]  /*9f70*/  IMAD.SHL.U32 R5, R5, 0x80, RZ ;  /* 0x0000008005057824 */ /* 0x004fd000078e00ff */
.L_x_70:
        /* <DEDUP_REMOVED lines=10> */
[----:B------:R-:W-:Y:S01]  /*a020*/  R2UR UR10, R15 ;  /* 0x000000000f0a72ca */ /* 0x000fe200000e0000 */
[----:B------:R-:W-:Y:S01]  /*a030*/  VIADD R3, R3, 0x4400 ;  /* 0x0000440003037836 */ /* 0x000fe20000000000 */
[----:B------:R-:W-:Y:S02]  /*a040*/  R2UR UR6, R12 ;  /* 0x000000000c0672ca */ /* 0x000fe400000e0000 */
[----:B------:R-:W-:Y:S02]  /*a050*/  R2UR UR7, R13 ;  /* 0x000000000d0772ca */ /* 0x000fe400000e0000 */
[----:B------:R-:W-:-:S13]  /*a060*/  PLOP3.LUT P0, PT, PT, PT, PT, 0x80, 0x0 ;  /* 0x000000000000781c */ /* 0x000fda0003f0f070 */
.L_x_71:
        /* <DEDUP_REMOVED lines=10> */
[----:B------:R0:W-:Y:S01]  /*a110*/  STL [R1+0x8], R0 ;  /* 0x0000080001007387 */ /* 0x0001e20000100800 */
[----:B------:R-:W-:-:S07]  /*a120*/  IMAD.MOV.U32 R17, RZ, RZ, R6 ;  /* 0x000000ffff117224 */ /* 0x000fce00078e0006 */
.L_x_57:
[----:B------:R-:W-:Y:S05]  /*a130*/  BSYNC B0 ;  /* 0x0000000000007941 */ /* 0x000fea0003800000 */
.L_x_56:
[----:B0-----:R-:W2:Y:S01]  /*a140*/  LDL.LU R0, [R1+0x20] ;  /* 0x0000200001007983 */ /* 0x001ea20000300800 */
[----:B------:R-:W-:-:S03]  /*a150*/  IMAD.MOV.U32 R18, RZ, RZ, R4 ;  /* 0x000000ffff127224 */ /* 0x000fc600078e0004 */
[----:B------:R0:W-:Y:S02]  /*a160*/  STL [R1+0x4], R8 ;  /* 0x0000040801007387 */ /* 0x0001e40000100800 */
[----:B0-2---:R-:W-:-:S07]  /*a170*/  VIADD R0, R0, 0xfffffffd ;  /* 0xfffffffd00007836 */ /* 0x005fce0000000000 */
.L_x_55:
[----:B------:R-:W2:Y:S01]  /*a180*/  LDL.LU R2, [R1+0x18] ;  /* 0x0000180001027983 */ /* 0x000ea20000300800 */
[----:B------:R-:W-:Y:S01]  /*a190*/  IMAD.MOV R10, RZ, RZ, -R10 ;  /* 0x000000ffff0a7224 */ /* 0x000fe200078e0a0a */
[----:B------:R-:W-:Y:S04]  /*a1a0*/  BSSY B0, `(.L_x_54) ;  /* 0x0000149000007945 */ /* 0x000fe80003800000 */
[----:B--2---:R-:W-:-:S13]  /*a1b0*/  ISETP.NE.AND P0, PT, R2, R10, PT ;  /* 0x0000000a0200720c */ /* 0x004fda0003f05270 */
[----:B------:R-:W-:Y:S05]  /*a1c0*/  @!P0 BRA `(.L_x_72) ;  /* 0x0000001400188947 */ /* 0x000fea0003800000 */
[----:B------:R-:W-:-:S07]  /*a1d0*/  IMAD.MOV.U32 R6, RZ, RZ, R17 ;  /* 0x000000ffff067224 */ /* 0x000fce00078e0011 */
.L_x_105:
[----:B--2---:R-:W2:Y:S01]  /*a1e0*/  LDL R2, [R1+0x4] ;  /* 0x0000040001027983 */ /* 0x004ea20000100800 */
[----:B------:R-:W-:Y:S01]  /*a1f0*/  LOP3.LUT P1, RZ, R19, 0x2, RZ, 0xc0, !PT ;  /* 0x0000000213ff7812 */ /* 0x000fe2000782c0ff */
[----:B------:R-:W-:Y:S01]  /*a200*/  VIADD R4, R18, 0x1 ;  /* 0x0000000112047836 */ /* 0x000fe20000000000 */
[----:B------:R-:W-:Y:S04]  /*a210*/  BSSY B1, `(.L_x_73) ;  /* 0x000009d000017945 */ /* 0x000fe80003800000 */
[----:B------:R-:W-:-:S04]  /*a220*/  ISETP.NE.AND P0, PT, R4, 0x2, PT ;  /* 0x000000020400780c */ /* 0x000fc80003f05270 */
[----:B------:R-:W-:Y:S02]  /*a230*/  SEL R5, RZ, 0x1, P0 ;  /* 0x00000001ff057807 */ /* 0x000fe40000000000 */
[----:B------:R-:W-:Y:S02]  /*a240*/  SEL R4, R4, RZ, P0 ;  /* 0x000000ff04047207 */ /* 0x000fe40000000000 */
[----:B--2---:R-:W-:Y:S01]  /*a250*/  LOP3.LUT R5, R2, R5, RZ, 0x3c, !PT ;  /* 0x0000000502057212 */ /* 0x004fe200078e3cff */
[----:B01----:R-:W-:Y:S06]  /*a260*/  @!P1 BRA `(.L_x_74) ;  /* 0x00000008005c9947 */ /* 0x003fec0003800000 */
        /* <DEDUP_REMOVED lines=23> */
.L_x_75:
[----:B------:R-:W-:Y:S01]  /*a3e0*/  LEA R3, R4, UR36, 0x3 ;  /* 0x0000002404037c11 */ /* 0x000fe2000f8e18ff */
[----:B------:R-:W-:Y:S01]  /*a3f0*/  BSSY B2, `(.L_x_76) ;  /* 0x0000004000027945 */ /* 0x000fe20003800000 */
[----:B------:R-:W-:-:S04]  /*a400*/  SHF.L.U32 R2, R5, 0x1f, RZ ;  /* 0x0000001f05027819 */ /* 0x000fc800000006ff */
[----:B------:R-:W1:Y:S02]  /*a410*/  SYNCS.PHASECHK.TRANS64.TRYWAIT P0, [R3+URZ+0x34840], R2 ;  /* 0x03484002030075a7 */ /* 0x000e64000800017f */
[----:B-1----:R-:W-:Y:S05]  /*a420*/  @!P0 BRA `(.L_x_77) ;  /* 0x0000002800788947 */ /* 0x002fea0003800000 */
.L_x_155:
[----:B------:R-:W-:Y:S05]  /*a430*/  BSYNC B2 ;  /* 0x0000000000027941 */ /* 0x000fea0003800000 */
.L_x_76:
[----:B0-----:R-:W0:Y:S01]  /*a440*/  S2R R7, SR_TID.X ;  /* 0x0000000000077919 */ /* 0x001e220000002100 */
[----:B------:R-:W-:Y:S01]  /*a450*/  BSSY B2, `(.L_x_78) ;  /* 0x000000b000027945 */ /* 0x000fe20003800000 */
[----:B0-----:R-:W-:-:S04]  /*a460*/  LOP3.LUT R7, R7, 0x7f, RZ, 0xc0, !PT ;  /* 0x0000007f07077812 */ /* 0x001fc800078ec0ff */
[----:B------:R-:W-:-:S13]  /*a470*/  ISETP.NE.AND P1, PT, R7, RZ, PT ;  /* 0x000000ff0700720c */ /* 0x000fda0003f25270 */
[----:B------:R-:W-:Y:S05]  /*a480*/  @P1 BRA `(.L_x_79) ;  /* 0x00000000001c1947 */ /* 0x000fea0003800000 */
[----:B------:R-:W0:Y:S01]  /*a490*/  S2R R7, SR_TID.X ;  /* 0x0000000000077919 */ /* 0x000e220000002100 */
[----:B-1----:R-:W-:-:S04]  /*a4a0*/  IMAD.MOV.U32 R2, RZ, RZ, 0xc000 ;  /* 0x0000c000ff027424 */ /* 0x002fc800078e00ff */
[----:B------:R2:W-:Y:S01]  /*a4b0*/  SYNCS.ARRIVE.TRANS64 RZ, [R3+URZ+0x34830], R2 ;  /* 0x0348300203ff79a7 */ /* 0x0005e2000800003f */
[----:B0-----:R-:W-:-:S04]  /*a4c0*/  LOP3.LUT R7, R7, 0x1f, RZ, 0xc0, !PT ;  /* 0x0000001f07077812 */ /* 0x001fc800078ec0ff */
[----:B------:R-:W-:-:S13]  /*a4d0*/  ISETP.NE.AND P0, PT, R7, RZ, PT ;  /* 0x000000ff0700720c */ /* 0x000fda0003f05270 */
[----:B--2---:R-:W-:Y:S05]  /*a4e0*/  @!P0 BRA `(.L_x_79) ;  /* 0x0000000000048947 */ /* 0x004fea0003800000 */
[----:B------:R-:W-:Y:S01]  /*a4f0*/  BPT.TRAP 0x1 ;  /* 0x000000040000795c */ /* 0x000fe20000300000 */
.L_x_79:
[----:B------:R-:W-:Y:S05]  /*a500*/  BSYNC B2 ;  /* 0x0000000000027941 */ /* 0x000fea0003800000 */
.L_x_78:
        /* <DEDUP_REMOVED lines=8> */
[----:B------:R-:W-:Y:S01]  /*a590*/  VIADD R10, R7, 0x1c400 ;  /* 0x0001c400070a7836 */ /* 0x000fe20000000000 */
[----:B------:R-:W-:Y:S01]  /*a5a0*/  UMOV UR6, 0x0 ;  /* 0x0000000000067882 */ /* 0x000fe20000000000 */
[----:B------:R-:W-:-:S10]  /*a5b0*/  UMOV UR7, 0x14f00000 ;  /* 0x14f0000000077882 */ /* 0x000fd40000000000 */
.L_x_80:
        /* <DEDUP_REMOVED lines=16> */
.L_x_81:
        /* <DEDUP_REMOVED lines=15> */
.L_x_82:
        /* <DEDUP_REMOVED lines=16> */
.L_x_156:
[----:B------:R-:W-:Y:S05]  /*a8b0*/  BSYNC B2 ;  /* 0x0000000000027941 */ /* 0x000fea0003800000 */
.L_x_83:
[----:B------:R-:W-:Y:S01]  /*a8c0*/  BSSY B2, `(.L_x_85) ;  /* 0x000000b000027945 */ /* 0x000fe20003800000 */
[----:B------:R-:W-:Y:S02]  /*a8d0*/  IMAD.MOV.U32 R10, RZ, RZ, 0x0 ;  /* 0x00000000ff0a7424 */ /* 0x000fe400078e00ff */
[----:B------:R-:W-:Y:S01]  /*a8e0*/  IMAD.MOV.U32 R11, RZ, RZ, 0x14f00000 ;  /* 0x14f00000ff0b7424 */ /* 0x000fe200078e00ff */
[----:B------:R-:W-:Y:S06]  /*a8f0*/  @P1 BRA `(.L_x_86) ;  /* 0x00000000001c1947 */ /* 0x000fec0003800000 */
[----:B------:R-:W1:Y:S01]  /*a900*/  S2R R7, SR_TID.X ;  /* 0x0000000000077919 */ /* 0x000e620000002100 */
[----:B0-----:R-:W-:-:S04]  /*a910*/  IMAD.MOV.U32 R3, RZ, RZ, 0x8000 ;  /* 0x00008000ff037424 */ /* 0x001fc800078e00ff */
[----:B------:R2:W-:Y:S01]  /*a920*/  SYNCS.ARRIVE.TRANS64 RZ, [R2+URZ+0x50], R3 ;  /* 0x0000500302ff79a7 */ /* 0x0005e2000800003f */
[----:B-1----:R-:W-:-:S04]  /*a930*/  LOP3.LUT R7, R7, 0x1f, RZ, 0xc0, !PT ;  /* 0x0000001f07077812 */ /* 0x002fc800078ec0ff */
[----:B------:R-:W-:-:S13]  /*a940*/  ISETP.NE.AND P0, PT, R7, RZ, PT ;  /* 0x000000ff0700720c */ /* 0x000fda0003f05270 */
[----:B--2---:R-:W-:Y:S05]  /*a950*/  @!P0 BRA `(.L_x_86) ;  /* 0x0000000000048947 */ /* 0x004fea0003800000 */
[----:B------:R-:W-:Y:S01]  /*a960*/  BPT.TRAP 0x1 ;  /* 0x000000040000795c */ /* 0x000fe20000300000 */
.L_x_86:
[----:B------:R-:W-:Y:S05]  /*a970*/  BSYNC B2 ;  /* 0x0000000000027941 */ /* 0x000fea0003800000 */
.L_x_85:
[----:B0-----:R-:W2:Y:S01]  /*a980*/  LDL.LU R3, [R1+0x8] ;  /* 0x0000080001037983 */ /* 0x001ea20000300800 */
[----:B------:R-:W-:Y:S01]  /*a990*/  R2UR UR10, R12 ;  /* 0x000000000c0a72ca */ /* 0x000fe200000e0000 */
[----:B------:R-:W-:Y:S01]  /*a9a0*/  UIADD3 UR4, UP0, UR38, 0x470, URZ ;  /* 0x0000047026047890 */ /* 0x000fe2000ff1e03f */
[----:B------:R-:W-:Y:S01]  /*a9b0*/  R2UR UR6, R10 ;  /* 0x000000000a0672ca */ /* 0x000fe200000e0000 */
[----:B------:R-:W-:Y:S01]  /*a9c0*/  VIADD R2, R2, 0x50 ;  /* 0x0000005002027836 */ /* 0x000fe20000000000 */
[----:B------:R-:W-:Y:S01]  /*a9d0*/  R2UR UR7, R11 ;  /* 0x000000000b0772ca */ /* 0x000fe200000e0000 */
[----:B------:R-:W-:Y:S01]  /*a9e0*/  UIADD3.X UR5, URZ, UR39, URZ, UP0, !UPT ;  /* 0x000000273f057290 */ /* 0x000fe200087fe43f */
[----:B------:R-:W-:Y:S02]  /*a9f0*/  LEA R18, R18, UR36, 0xf ;  /* 0x0000002412127c11 */ /* 0x000fe4000f8e78ff */
[----:B------:R-:W-:-:S03]  /*aa00*/  PLOP3.LUT P0, PT, PT, PT, PT, 0x80, 0x0 ;  /* 0x000000000000781c */ /* 0x000fc60003f0f070 */
[----:B------:R-:W-:Y:S02]  /*aa10*/  VIADD R7, R18, 0x400 ;  /* 0x0000040012077836 */ /* 0x000fe40000000000 */
[----:B--2---:R-:W-:-:S08]  /*aa20*/  IMAD.SHL.U32 R3, R3, 0x80, RZ ;  /* 0x0000008003037824 */ /* 0x004fd000078e00ff */
.L_x_87:
        /* <DEDUP_REMOVED lines=15> */
.L_x_88:
        /* <DEDUP_REMOVED lines=12> */
.L_x_74:
[----:B------:R-:W-:Y:S05]  /*abe0*/  BSYNC B1 ;  /* 0x0000000000017941 */ /* 0x000fea0003800000 */
.L_x_73:
[----:B------:R-:W-:Y:S01]  /*abf0*/  VIADD R18, R4, 0x1 ;  /* 0x0000000104127836 */ /* 0x000fe20000000000 */
[----:B------:R-:W-:Y:S01]  /*ac00*/  LOP3.LUT P1, RZ, R19, 0x2, RZ, 0xc0, !PT ;  /* 0x0000000213ff7812 */ /* 0x000fe2000782c0ff */
[----:B------:R-:W-:Y:S03]  /*ac10*/  BSSY B1, `(.L_x_89) ;  /* 0x000009e000017945 */ /* 0x000fe60003800000 */
[----:B------:R-:W-:-:S04]  /*ac20*/  ISETP.NE.AND P0, PT, R18, 0x2, PT ;  /* 0x000000021200780c */ /* 0x000fc80003f05270 */
[----:B------:R-:W-:Y:S02]  /*ac30*/  SEL R2, RZ, 0x1, P0 ;  /* 0x00000001ff027807 */ /* 0x000fe40000000000 */
[----:B------:R-:W-:Y:S02]  /*ac40*/  SEL R18, R18, RZ, P0 ;  /* 0x000000ff12127207 */ /* 0x000fe40000000000 */
[----:B------:R-:W-:-:S05]  /*ac50*/  LOP3.LUT R10, R5, R2, RZ, 0x3c, !PT ;  /* 0x00000002050a7212 */ /* 0x000fca00078e3cff */
[----:B------:R1:W-:Y:S01]  /*ac60*/  STL [R1+0x4], R10 ;  /* 0x0000040a01007387 */ /* 0x0003e20000100800 */
[----:B------:R-:W-:Y:S05]  /*ac70*/  @!P1 BRA `(.L_x_90) ;  /* 0x00000008005c9947 */ /* 0x000fea0003800000 */
[----:B------:R-:W-:Y:S01]  /*ac80*/  LOP3.LUT P1, RZ, R19, 0x1, RZ, 0xc0, !PT ;  /* 0x0000000113ff7812 */ /* 0x000fe2000782c0ff */
[----:B0-----:R-:W-:-:S12]  /*ac90*/  VIADD R8, R0, 0xffffffff ;  /* 0xffffffff00087836 */ /* 0x001fd80000000000 */
        /* <DEDUP_REMOVED lines=21> */
.L_x_91:
[----:B------:R-:W-:Y:S01]  /*adf0*/  LEA R2, R18, UR36, 0x3 ;  /* 0x0000002412027c11 */ /* 0x000fe2000f8e18ff */
[----:B------:R-:W-:Y:S01]  /*ae00*/  BSSY B2, `(.L_x_92) ;  /* 0x0000004000027945 */ /* 0x000fe20003800000 */
[----:B------:R-:W-:-:S04]  /*ae10*/  SHF.L.U32 R3, R10, 0x1f, RZ ;  /* 0x0000001f0a037819 */ /* 0x000fc800000006ff */
[----:B------:R-:W2:Y:S02]  /*ae20*/  SYNCS.PHASECHK.TRANS64.TRYWAIT P0, [R2+URZ+0x34840], R3 ;  /* 0x03484003020075a7 */ /* 0x000ea4000800017f */
[----:B--2---:R-:W-:Y:S05]  /*ae30*/  @!P0 BRA `(.L_x_93) ;  /* 0x00000020001c8947 */ /* 0x004fea0003800000 */
.L_x_157:
[----:B------:R-:W-:Y:S05]  /*ae40*/  BSYNC B2 ;  /* 0x0000000000027941 */ /* 0x000fea0003800000 */
.L_x_92:
[----:B0-----:R-:W0:Y:S01]  /*ae50*/  S2R R7, SR_TID.X ;  /* 0x0000000000077919 */ /* 0x001e220000002100 */
[----:B------:R-:W-:Y:S01]  /*ae60*/  BSSY B2, `(.L_x_94) ;  /* 0x000000b000027945 */ /* 0x000fe20003800000 */
[----:B0-----:R-:W-:-:S04]  /*ae70*/  LOP3.LUT R7, R7, 0x7f, RZ, 0xc0, !PT ;  /* 0x0000007f07077812 */ /* 0x001fc800078ec0ff */
[----:B------:R-:W-:-:S13]  /*ae80*/  ISETP.NE.AND P1, PT, R7, RZ, PT ;  /* 0x000000ff0700720c */ /* 0x000fda0003f25270 */
[----:B------:R-:W-:Y:S05]  /*ae90*/  @P1 BRA `(.L_x_95) ;  /* 0x00000000001c1947 */ /* 0x000fea0003800000 */
[----:B------:R-:W0:Y:S01]  /*aea0*/  S2R R7, SR_TID.X ;  /* 0x0000000000077919 */ /* 0x000e220000002100 */
[----:B--2---:R-:W-:-:S04]  /*aeb0*/  IMAD.MOV.U32 R3, RZ, RZ, 0xc000 ;  /* 0x0000c000ff037424 */ /* 0x004fc800078e00ff */
[----:B------:R3:W-:Y:S01]  /*aec0*/  SYNCS.ARRIVE.TRANS64 RZ, [R2+URZ+0x34830], R3 ;  /* 0x0348300302ff79a7 */ /* 0x0007e2000800003f */
[----:B0-----:R-:W-:-:S04]  /*aed0*/  LOP3.LUT R7, R7, 0x1f, RZ, 0xc0, !PT ;  /* 0x0000001f07077812 */ /* 0x001fc800078ec0ff */
[----:B------:R-:W-:-:S13]  /*aee0*/  ISETP.NE.AND P0, PT, R7, RZ, PT ;  /* 0x000000ff0700720c */ /* 0x000fda0003f05270 */
[----:B---3--:R-:W-:Y:S05]  /*aef0*/  @!P0 BRA `(.L_x_95) ;  /* 0x0000000000048947 */ /* 0x008fea0003800000 */
[----:B------:R-:W-:Y:S01]  /*af00*/  BPT.TRAP 0x1 ;  /* 0x000000040000795c */ /* 0x000fe20000300000 */
.L_x_95:
[----:B------:R-:W-:Y:S05]  /*af10*/  BSYNC B2 ;  /* 0x0000000000027941 */ /* 0x000fea0003800000 */
.L_x_94:
[----:B------:R-:W-:Y:S01]  /*af20*/  IMAD.MOV.U32 R12, RZ, RZ, RZ ;  /* 0x000000ffff0c7224 */ /* 0x000fe200078e00ff */
[----:B------:R-:W-:Y:S01]  /*af30*/  UIADD3 UR4, UP0, UR38, 0x370, URZ ;  /* 0x0000037026047890 */ /* 0x000fe2000ff1e03f */
[C---:B--2---:R-:W-:Y:S01]  /*af40*/  IMAD R3, R18.reuse, 0x8, R9 ;  /* 0x0000000812037824 */ /* 0x044fe200078e0209 */
[----:B------:R-:W-:Y:S01]  /*af50*/  PLOP3.LUT P0, PT, PT, PT, PT, 0x80, 0x0 ;  /* 0x000000000000781c */ /* 0x000fe20003f0f070 */
[----:B------:R-:W-:Y:S01]  /*af60*/  IMAD R7, R18, 0xc000, R14 ;  /* 0x0000c00012077824 */ /* 0x000fe200078e020e */
[----:B------:R-:W-:Y:S01]  /*af70*/  R2UR UR10, R12 ;  /* 0x000000000c0a72ca */ /* 0x000fe200000e0000 */
[----:B------:R-:W-:Y:S01]  /*af80*/  VIADD R3, R3, 0x30 ;  /* 0x0000003003037836 */ /* 0x000fe20000000000 */
[----:B------:R-:W-:Y:S01]  /*af90*/  UIADD3.X UR5, URZ, UR39, URZ, UP0, !UPT ;  /* 0x000000273f057290 */ /* 0x000fe200087fe43f */
[----:B------:R-:W-:Y:S01]  /*afa0*/  IMAD.SHL.U32 R2, R8, 0x80, RZ ;  /* 0x0000008008027824 */ /* 0x000fe200078e00ff */
[----:B------:R-:W-:Y:S01]  /*afb0*/  UMOV UR6, 0x0 ;  /* 0x0000000000067882 */ /* 0x000fe20000000000 */
[----:B-1----:R-:W-:Y:S01]  /*afc0*/  VIADD R10, R7, 0x1c400 ;  /* 0x0001c400070a7836 */ /* 0x002fe20000000000 */
[----:B------:R-:W-:-:S09]  /*afd0*/  UMOV UR7, 0x14f00000 ;  /* 0x14f0000000077882 */ /* 0x000fd20000000000 */
.L_x_96:
        /* <DEDUP_REMOVED lines=16> */
.L_x_97:
        /* <DEDUP_REMOVED lines=15> */
.L_x_98:
        /* <DEDUP_REMOVED lines=10> */
[----:B------:R-:W-:Y:S01]  /*b270*/  SHF.L.U32 R5, R5, 0x1f, RZ ;  /* 0x0000001f05057819 */ /* 0x000fe200000006ff */
[----:B------:R-:W-:Y:S01]  /*b280*/  IMAD R2, R4, 0x8, R9 ;  /* 0x0000000804027824 */ /* 0x000fe200078e0209 */
[----:B------:R-:W-:Y:S03]  /*b290*/  BSSY B2, `(.L_x_99) ;  /* 0x0000003000027945 */ /* 0x000fe60003800000 */
[----:B------:R-:W0:Y:S02]  /*b2a0*/  SYNCS.PHASECHK.TRANS64.TRYWAIT P0, [R2+URZ+0x60], R5 ;  /* 0x00006005020075a7 */ /* 0x000e24000800017f */
[----:B0-----:R-:W-:Y:S05]  /*b2b0*/  @!P0 BRA `(.L_x_100) ;  /* 0x0000001c00108947 */ /* 0x001fea0003800000 */
.L_x_158:
[----:B------:R-:W-:Y:S05]  /*b2c0*/  BSYNC B2 ;  /* 0x0000000000027941 */ /* 0x000fea0003800000 */
.L_x_99:
[----:B------:R-:W-:Y:S01]  /*b2d0*/  BSSY B2, `(.L_x_101) ;  /* 0x000000b000027945 */ /* 0x000fe20003800000 */
[----:B------:R-:W-:Y:S02]  /*b2e0*/  IMAD.MOV.U32 R10, RZ, RZ, 0x0 ;  /* 0x00000000ff0a7424 */ /* 0x000fe400078e00ff */
[----:B------:R-:W-:Y:S01]  /*b2f0*/  IMAD.MOV.U32 R11, RZ, RZ, 0x14f00000 ;  /* 0x14f00000ff0b7424 */ /* 0x000fe200078e00ff */
[----:B------:R-:W-:Y:S06]  /*b300*/  @P1 BRA `(.L_x_102) ;  /* 0x00000000001c1947 */ /* 0x000fec0003800000 */
[----:B------:R-:W1:Y:S01]  /*b310*/  S2R R7, SR_TID.X ;  /* 0x0000000000077919 */ /* 0x000e620000002100 */
[----:B------:R-:W-:-:S04]  /*b320*/  IMAD.MOV.U32 R3, RZ, RZ, 0x8000 ;  /* 0x00008000ff037424 */ /* 0x000fc800078e00ff */
[----:B------:R2:W-:Y:S01]  /*b330*/  SYNCS.ARRIVE.TRANS64 RZ, [R2+URZ+0x50], R3 ;  /* 0x0000500302ff79a7 */ /* 0x0005e2000800003f */
[----:B-1----:R-:W-:-:S04]  /*b340*/  LOP3.LUT R7, R7, 0x1f, RZ, 0xc0, !PT ;  /* 0x0000001f07077812 */ /* 0x002fc800078ec0ff */
[----:B------:R-:W-:-:S13]  /*b350*/  ISETP.NE.AND P0, PT, R7, RZ, PT ;  /* 0x000000ff0700720c */ /* 0x000fda0003f05270 */
[----:B--2---:R-:W-:Y:S05]  /*b360*/  @!P0 BRA `(.L_x_102) ;  /* 0x0000000000048947 */ /* 0x004fea0003800000 */
[----:B------:R-:W-:Y:S01]  /*b370*/  BPT.TRAP 0x1 ;  /* 0x000000040000795c */ /* 0x000fe20000300000 */
.L_x_102:
[----:B------:R-:W-:Y:S05]  /*b380*/  BSYNC B2 ;  /* 0x0000000000027941 */ /* 0x000fea0003800000 */
.L_x_101:
[----:B------:R-:W2:Y:S01]  /*b390*/  LDL.LU R3, [R1+0x8] ;  /* 0x0000080001037983 */ /* 0x000ea20000300800 */
[----:B------:R-:W-:Y:S01]  /*b3a0*/  R2UR UR10, R12 ;  /* 0x000000000c0a72ca */ /* 0x000fe200000e0000 */
[----:B------:R-:W-:Y:S01]  /*b3b0*/  UIADD3 UR4, UP0, UR38, 0x470, URZ ;  /* 0x0000047026047890 */ /* 0x000fe2000ff1e03f */
[----:B------:R-:W-:Y:S01]  /*b3c0*/  R2UR UR6, R10 ;  /* 0x000000000a0672ca */ /* 0x000fe200000e0000 */
[----:B0-----:R-:W-:Y:S01]  /*b3d0*/  VIADD R2, R2, 0x50 ;  /* 0x0000005002027836 */ /* 0x001fe20000000000 */
[----:B------:R-:W-:Y:S01]  /*b3e0*/  R2UR UR7, R11 ;  /* 0x000000000b0772ca */ /* 0x000fe200000e0000 */
[----:B------:R-:W-:Y:S01]  /*b3f0*/  UIADD3.X UR5, URZ, UR39, URZ, UP0, !UPT ;  /* 0x000000273f057290 */ /* 0x000fe200087fe43f */
[----:B------:R-:W-:Y:S02]  /*b400*/  LEA R4, R4, UR36, 0xf ;  /* 0x0000002404047c11 */ /* 0x000fe4000f8e78ff */
[----:B------:R-:W-:-:S03]  /*b410*/  PLOP3.LUT P0, PT, PT, PT, PT, 0x80, 0x0 ;  /* 0x000000000000781c */ /* 0x000fc60003f0f070 */
[----:B------:R-:W-:Y:S02]  /*b420*/  VIADD R5, R4, 0x400 ;  /* 0x0000040004057836 */ /* 0x000fe40000000000 */
[----:B--2---:R-:W-:-:S08]  /*b430*/  IMAD.SHL.U32 R3, R3, 0x80, RZ ;  /* 0x0000008003037824 */ /* 0x004fd000078e00ff */
.L_x_103:
        /* <DEDUP_REMOVED lines=15> */
.L_x_104:
        /* <DEDUP_REMOVED lines=12> */
.L_x_90:
[----:B------:R-:W-:Y:S05]  /*b5f0*/  BSYNC B1 ;  /* 0x0000000000017941 */ /* 0x000fea0003800000 */
.L_x_89:
[C---:B------:R-:W-:Y:S01]  /*b600*/  ISETP.GT.AND P0, PT, R0.reuse, 0x1, PT ;  /* 0x000000010000780c */ /* 0x040fe20003f04270 */
[----:B------:R-:W-:-:S12]  /*b610*/  VIADD R0, R0, 0xfffffffe ;  /* 0xfffffffe00007836 */ /* 0x000fd80000000000 */
[----:B------:R-:W-:Y:S05]  /*b620*/  @P0 BRA `(.L_x_105) ;  /* 0xffffffe800ec0947 */ /* 0x000fea000383ffff */
.L_x_72:
[----:B------:R-:W-:Y:S05]  /*b630*/  BSYNC B0 ;  /* 0x0000000000007941 */ /* 0x000fea0003800000 */
.L_x_54:
[----:B------:R-:W-:Y:S01]  /*b640*/  LOP3.LUT P0, RZ, R19, 0x2, RZ, 0xc0, !PT ;  /* 0x0000000213ff7812 */ /* 0x000fe2000780c0ff */
[----:B------:R-:W-:-:S12]  /*b650*/  BSSY B0, `(.L_x_106) ;  /* 0x000003a000007945 */ /* 0x000fd80003800000 */
[----:B------:R-:W-:Y:S05]  /*b660*/  @!P0 BRA `(.L_x_107) ;  /* 0x0000000000e08947 */ /* 0x000fea0003800000 */
[----:B-1----:R-:W3:Y:S01]  /*b670*/  LDL R0, [R1+0x4] ;  /* 0x0000040001007983 */ /* 0x002ee20000100800 */
[----:B------:R-:W-:Y:S01]  /*b680*/  LEA R3, R18, UR36, 0x3 ;  /* 0x0000002412037c11 */ /* 0x000fe2000f8e18ff */
[----:B------:R-:W-:Y:S01]  /*b690*/  BSSY B1, `(.L_x_108) ;  /* 0x0000007000017945 */ /* 0x000fe20003800000 */
[----:B------:R-:W1:Y:S02]  /*b6a0*/  S2R R2, SR_TID.X ;  /* 0x0000000000027919 */ /* 0x000e640000002100 */
[----:B-1----:R-:W-:-:S04]  /*b6b0*/  LOP3.LUT R2, R2, 0x7f, RZ, 0xc0, !PT ;  /* 0x0000007f02027812 */ /* 0x002fc800078ec0ff */
[----:B------:R-:W-:Y:S02]  /*b6c0*/  ISETP.NE.AND P1, PT, R2, RZ, PT ;  /* 0x000000ff0200720c */ /* 0x000fe40003f25270 */
[----:B---3--:R-:W-:-:S04]  /*b6d0*/  SHF.L.U32 R0, R0, 0x1f, RZ ;  /* 0x0000001f00007819 */ /* 0x008fc800000006ff */
[----:B------:R-:W1:Y:S02]  /*b6e0*/  SYNCS.PHASECHK.TRANS64.TRYWAIT P0, [R3+URZ+0x34860], R0 ;  /* 0x03486000030075a7 */ /* 0x000e64000800017f */
[----:B-1----:R-:W-:Y:S05]  /*b6f0*/  @!P0 BRA `(.L_x_109) ;  /* 0x0000001800148947 */ /* 0x002fea0003800000 */
.L_x_159:
[----:B------:R-:W-:Y:S05]  /*b700*/  BSYNC B1 ;  /* 0x0000000000017941 */ /* 0x000fea0003800000 */
.L_x_108:
[----:B------:R-:W-:Y:S04]  /*b710*/  BSSY B1, `(.L_x_110) ;  /* 0x0000009000017945 */ /* 0x000fe80003800000 */
[----:B------:R-:W-:Y:S05]  /*b720*/  @P1 BRA `(.L_x_111) ;  /* 0x00000000001c1947 */ /* 0x000fea0003800000 */
[----:B------:R-:W3:Y:S01]  /*b730*/  S2R R2, SR_TID.X ;  /* 0x0000000000027919 */ /* 0x000ee20000002100 */
[----:B-1----:R-:W-:-:S04]  /*b740*/  IMAD.MOV.U32 R0, RZ, RZ, 0x8000 ;  /* 0x00008000ff007424 */ /* 0x002fc800078e00ff */
[----:B------:R4:W-:Y:S01]  /*b750*/  SYNCS.ARRIVE.TRANS64 RZ, [R3+URZ+0x34850], R0 ;  /* 0x0348500003ff79a7 */ /* 0x0009e2000800003f */
[----:B---3--:R-:W-:-:S04]  /*b760*/  LOP3.LUT R2, R2, 0x1f, RZ, 0xc0, !PT ;  /* 0x0000001f02027812 */ /* 0x008fc800078ec0ff */
[----:B------:R-:W-:-:S13]  /*b770*/  ISETP.NE.AND P0, PT, R2, RZ, PT ;  /* 0x000000ff0200720c */ /* 0x000fda0003f05270 */
[----:B----4-:R-:W-:Y:S05]  /*b780*/  @!P0 BRA `(.L_x_111) ;  /* 0x0000000000048947 */ /* 0x010fea0003800000 */
[----:B------:R-:W-:Y:S01]  /*b790*/  BPT.TRAP 0x1 ;  /* 0x000000040000795c */ /* 0x000fe20000300000 */
.L_x_111:
[----:B------:R-:W-:Y:S05]  /*b7a0*/  BSYNC B1 ;  /* 0x0000000000017941 */ /* 0x000fea0003800000 */
.L_x_110:
[----:B------:R-:W3:Y:S01]  /*b7b0*/  LDL R4, [R1+0x8] ;  /* 0x0000080001047983 */ /* 0x000ee20000100800 */
[----:B------:R-:W-:Y:S01]  /*b7c0*/  LEA R2, R18, UR36, 0xf ;  /* 0x0000002412027c11 */ /* 0x000fe2000f8e78ff */
[----:B-1----:R-:W-:Y:S01]  /*b7d0*/  VIADD R0, R3, 0x34850 ;  /* 0x0003485003007836 */ /* 0x002fe20000000000 */
[----:B------:R-:W-:Y:S01]  /*b7e0*/  UIADD3 UR4, UP0, UR38, 0x470, URZ ;  /* 0x0000047026047890 */ /* 0x000fe2000ff1e03f */
[----:B------:R-:W-:Y:S01]  /*b7f0*/  PLOP3.LUT P0, PT, PT, PT, PT, 0x80, 0x0 ;  /* 0x000000000000781c */ /* 0x000fe20003f0f070 */
[----:B------:R-:W-:Y:S01]  /*b800*/  UMOV UR6, 0x0 ;  /* 0x0000000000067882 */ /* 0x000fe20000000000 */
[----:B------:R-:W-:Y:S01]  /*b810*/  UMOV UR7, 0x14f00000 ;  /* 0x14f0000000077882 */ /* 0x000fe20000000000 */
[----:B------:R-:W-:Y:S01]  /*b820*/  UIADD3.X UR5, URZ, UR39, URZ, UP0, !UPT ;  /* 0x000000273f057290 */ /* 0x000fe200087fe43f */
[----:B------:R-:W-:Y:S01]  /*b830*/  UMOV UR10, URZ ;  /* 0x0000003f000a7c82 */ /* 0x000fe20008000000 */
[----:B---3--:R-:W-:Y:S02]  /*b840*/  IMAD.SHL.U32 R3, R4, 0x80, RZ ;  /* 0x0000008004037824 */ /* 0x008fe400078e00ff */
[----:B------:R-:W-:-:S08]  /*b850*/  VIADD R4, R2, 0x400 ;  /* 0x0000040002047836 */ /* 0x000fd00000000000 */
.L_x_112:
        /* <DEDUP_REMOVED lines=9> */
[----:B-1----:R-:W-:Y:S05]  /*b8f0*/  @P0 BRA.U.ANY `(.L_x_112) ;  /* 0xfffffffd00d80947 */ /* 0x002fea000393ffff */
[----:B------:R-:W-:Y:S01]  /*b900*/  PLOP3.LUT P0, PT, PT, PT, PT, 0x80, 0x0 ;  /* 0x000000000000781c */ /* 0x000fe20003f0f070 */
[----:B------:R-:W-:Y:S01]  /*b910*/  VIADD R2, R2, 0x4400 ;  /* 0x0000440002027836 */ /* 0x000fe20000000000 */
[----:B------:R-:W-:Y:S01]  /*b920*/  UMOV UR6, 0x0 ;  /* 0x0000000000067882 */ /* 0x000fe20000000000 */
[----:B------:R-:W-:Y:S01]  /*b930*/  UMOV UR7, 0x14f00000 ;  /* 0x14f0000000077882 */ /* 0x000fe20000000000 */
[----:B------:R-:W-:-:S09]  /*b940*/  UMOV UR10, 0x40 ;  /* 0x00000040000a7882 */ /* 0x000fd20000000000 */
.L_x_113:
        /* <DEDUP_REMOVED lines=9> */
[----:B---3--:R-:W-:Y:S05]  /*b9e0*/  @P0 BRA.U.ANY `(.L_x_113) ;  /* 0xfffffffd00d80947 */ /* 0x008fea000393ffff */
.L_x_107:
[----:B------:R-:W-:Y:S05]  /*b9f0*/  BSYNC B0 ;  /* 0x0000000000007941 */ /* 0x000fea0003800000 */
.L_x_106:
[----:B0-----:R-:W3:Y:S01]  /*ba00*/  LDL.LU R6, [R1+0x24] ;  /* 0x0000240001067983 */ /* 0x001ee20000300800 */
[----:B------:R-:W-:Y:S01]  /*ba10*/  VIADD R18, R18, 0x1 ;  /* 0x0000000112127836 */ /* 0x000fe20000000000 */
[----:B------:R-:W-:Y:S02]  /*ba20*/  ULDC UR4, c[0x0][0xc34] ;  /* 0x00030d0000047ab9 */ /* 0x000fe40000000800 */
[----:B------:R-:W4:Y:S04]  /*ba30*/  LDL.LU R5, [R1+0x4] ;  /* 0x0000040001057983 */ /* 0x000f280000300800 */
[----:B------:R-:W5:Y:S01]  /*ba40*/  LDL.LU R4, [R1+0x2c] ;  /* 0x00002c0001047983 */ /* 0x000f620000300800 */
[----:B------:R-:W-:-:S04]  /*ba50*/  ISETP.NE.AND P0, PT, R18, 0x2, PT ;  /* 0x000000021200780c */ /* 0x000fc80003f05270 */
[----:B-1----:R-:W-:Y:S02]  /*ba60*/  SEL R0, RZ, 0x1, P0 ;  /* 0x00000001ff007807 */ /* 0x002fe40000000000 */
[----:B------:R-:W-:Y:S01]  /*ba70*/  SEL R18, R18, RZ, P0 ;  /* 0x000000ff12127207 */ /* 0x000fe20000000000 */
[----:B---3--:R-:W-:Y:S01]  /*ba80*/  VIADD R6, R6, UR37 ;  /* 0x0000002506067c36 */ /* 0x008fe20008000000 */
[----:B----4-:R-:W-:-:S04]  /*ba90*/  LOP3.LUT R5, R5, R0, RZ, 0x3c, !PT ;  /* 0x0000000005057212 */ /* 0x010fc800078e3cff */
[----:B------:R0:W-:Y:S01]  /*baa0*/  STL [R1+0x24], R6 ;  /* 0x0000240601007387 */ /* 0x0001e20000100800 */
[----:B------:R-:W-:Y:S01]  /*bab0*/  ISETP.GE.AND P1, PT, R6, UR4, PT ;  /* 0x0000000406007c0c */ /* 0x000fe2000bf26270 */
[----:B-----5:R-:W-:-:S05]  /*bac0*/  VIADD R4, R4, 0x1 ;  /* 0x0000000104047836 */ /* 0x020fca0000000000 */
[----:B------:R0:W-:Y:S04]  /*bad0*/  STL [R1+0x2c], R4 ;  /* 0x00002c0401007387 */ /* 0x0001e80000100800 */
[----:B------:R0:W-:Y:S03]  /*bae0*/  STL [R1+0x4], R5 ;  /* 0x0000040501007387 */ /* 0x0001e60000100800 */
[----:B------:R-:W-:Y:S05]  /*baf0*/  @!P1 BRA `(.L_x_114) ;  /* 0xffffffc000b09947 */ /* 0x000fea000383ffff */
[----:B------:R-:W-:-:S07]  /*bb00*/  LOP3.LUT R2, R4, 0x1, RZ, 0xc, !PT ;  /* 0x0000000104027812 */ /* 0x000fce00078e0cff */
.L_x_38:
[----:B0-----:R-:W0:Y:S01]  /*bb10*/  S2R R3, SR_CgaCtaId ;  /* 0x0000000000037919 */ /* 0x001e220000008800 */
[----:B------:R-:W-:Y:S01]  /*bb20*/  MOV R0, 0x400 ;  /* 0x0000040000007802 */ /* 0x000fe20000000f00 */
[----:B------:R-:W-:Y:S03]  /*bb30*/  BSSY B0, `(.L_x_115) ;  /* 0x0000005000007945 */ /* 0x000fe60003800000 */
[----:B0-----:R-:W-:Y:S02]  /*bb40*/  LEA R0, R3, R0, 0x18 ;  /* 0x0000000003007211 */ /* 0x001fe400078ec0ff */
[----:B------:R-:W-:-:S04]  /*bb50*/  SHF.L.U32 R3, R2, 0x1f, RZ ;  /* 0x0000001f02037819 */ /* 0x000fc800000006ff */
[----:B------:R-:W0:Y:S02]  /*bb60*/  SYNCS.PHASECHK.TRANS64.TRYWAIT P0, [R0+URZ+0x34820], R3 ;  /* 0x03482003000075a7 */ /* 0x000e24000800017f */
[----:B0-----:R-:W-:Y:S05]  /*bb70*/  @!P0 BRA `(.L_x_116) ;  /* 0x0000001400088947 */ /* 0x001fea0003800000 */
.L_x_160:
[----:B------:R-:W-:Y:S05]  /*bb80*/  BSYNC B0 ;  /* 0x0000000000007941 */ /* 0x000fea0003800000 */
.L_x_115:
[----:B------:R-:W-:-:S03]  /*bb90*/  UMOV UR4, 0xffffffff ;  /* 0xffffffff00047882 */ /* 0x000fc60000000000 */
[----:B------:R-:W-:Y:S05]  /*bba0*/  BRA.DIV UR4, `(.L_x_117) ;  /* 0x0000001604107947 */ /* 0x000fea000b800000 */
[----:B------:R-:W1:Y:S02]  /*bbb0*/  S2R R2, SR_TID.X ;  /* 0x0000000000027919 */ /* 0x000e640000002100 */
[----:B-1----:R-:W-:-:S04]  /*bbc0*/  SHF.R.U32.HI R2, RZ, 0x5, R2 ;  /* 0x00000005ff027819 */ /* 0x002fc80000011602 */
[----:B------:R-:W-:-:S05]  /*bbd0*/  LOP3.LUT R2, R2, 0x3, RZ, 0xc0, !PT ;  /* 0x0000000302027812 */ /* 0x000fca00078ec0ff */
[----:B------:R1:W3:Y:S02]  /*bbe0*/  SHFL.IDX PT, R14, R2, RZ, 0x1f ;  /* 0x00001fff020e7589 */ /* 0x0002e400000e0000 */
.L_x_163:
[----:B---3--:R-:W-:Y:S01]  /*bbf0*/  ISETP.NE.AND P0, PT, R14, RZ, PT ;  /* 0x000000ff0e00720c */ /* 0x008fe20003f05270 */
[----:B------:R-:W-:-:S12]  /*bc00*/  BSSY B0, `(.L_x_118) ;  /* 0x0000025000007945 */ /* 0x000fd80003800000 */
[----:B------:R-:W-:Y:S05]  /*bc10*/  @P0 BRA `(.L_x_119) ;  /* 0x00000000008c0947 */ /* 0x000fea0003800000 */
[----:B------:R-:W-:-:S03]  /*bc20*/  UMOV UR4, 0xffffffff ;  /* 0xffffffff00047882 */ /* 0x000fc60000000000 */
[----:B------:R-:W-:Y:S05]  /*bc30*/  BRA.DIV UR4, `(.L_x_120) ;  /* 0x0000001604207947 */ /* 0x000fea000b800000 */
[----:B------:R-:W-:-:S13]  /*bc40*/  ELECT P6, URZ, PT ;  /* 0x00000000003f782f */ /* 0x000fda00038c0000 */
.L_x_166:
[----:B------:R-:W-:Y:S05]  /*bc50*/  @!P6 BRA `(.L_x_119) ;  /* 0x00000000007ce947 */ /* 0x000fea0003800000 */
[----:B-1----:R-:W3:Y:S02]  /*bc60*/  LDL.LU R2, [R1+0x30] ;  /* 0x0000300001027983 */ /* 0x002ee40000300800 */
[----:B---3--:R-:W-:-:S04]  /*bc70*/  LOP3.LUT R2, R2, 0x2, RZ, 0xfc, !PT ;  /* 0x0000000202027812 */ /* 0x008fc800078efcff */
[----:B------:R-:W-:-:S13]  /*bc80*/  ISETP.NE.AND P2, PT, R2, 0x3, PT ;  /* 0x000000030200780c */ /* 0x000fda0003f45270 */
[----:B------:R-:W-:Y:S05]  /*bc90*/  @!P2 BRA `(.L_x_121) ;  /* 0x000000000004a947 */ /* 0x000fea0003800000 */
[----:B------:R-:W-:Y:S01]  /*bca0*/  BPT.TRAP 0x1 ;  /* 0x000000040000795c */ /* 0x000fe20000300000 */
.L_x_121:
[----:B------:R-:W3:Y:S01]  /*bcb0*/  LDL.LU R7, [R1+0x4] ;  /* 0x0000040001077983 */ /* 0x000ee20000300800 */
[----:B0-----:R-:W-:Y:S02]  /*bcc0*/  VIADD R3, R0, 0x34840 ;  /* 0x0003484000037836 */ /* 0x001fe40000000000 */
[C---:B------:R-:W-:Y:S02]  /*bcd0*/  VIADD R2, R18.reuse, 0x1 ;  /* 0x0000000112027836 */ /* 0x040fe40000000000 */
[----:B------:R-:W-:-:S03]  /*bce0*/  IMAD R6, R18, 0x8, R3 ;  /* 0x0000000812067824 */ /* 0x000fc600078e0203 */
[----:B------:R-:W-:-:S04]  /*bcf0*/  ISETP.NE.AND P1, PT, R2, 0x2, PT ;  /* 0x000000020200780c */ /* 0x000fc80003f25270 */
[----:B------:R-:W-:Y:S02]  /*bd00*/  SEL R4, RZ, 0x1, P1 ;  /* 0x00000001ff047807 */ /* 0x000fe40000800000 */
[C---:B---3--:R-:W-:Y:S02]  /*bd10*/  SHF.L.U32 R5, R7.reuse, 0x1f, RZ ;  /* 0x0000001f07057819 */ /* 0x048fe400000006ff */
[----:B------:R-:W-:Y:S02]  /*bd20*/  LOP3.LUT R7, R7, R4, RZ, 0x3c, !PT ;  /* 0x0000000407077212 */ /* 0x000fe400078e3cff */
[----:B------:R-:W0:Y:S01]  /*bd30*/  SYNCS.PHASECHK.TRANS64.TRYWAIT P0, [R6+URZ], R5 ;  /* 0x00000005060075a7 */ /* 0x000e22000800017f */
[----:B------:R-:W-:Y:S02]  /*bd40*/  SEL R4, R2, RZ, P1 ;  /* 0x000000ff02047207 */ /* 0x000fe40000800000 */
[----:B------:R-:W-:-:S03]  /*bd50*/  SHF.L.U32 R2, R7, 0x1f, RZ ;  /* 0x0000001f07027819 */ /* 0x000fc600000006ff */
[----:B------:R-:W-:Y:S01]  /*bd60*/  IMAD R3, R4, 0x8, R3 ;  /* 0x0000000804037824 */ /* 0x000fe200078e0203 */
[----:B0-----:R-:W-:Y:S06]  /*bd70*/  @!P0 BRA `(.L_x_122) ;  /* 0x0000001000f08947 */ /* 0x001fec0003800000 */
.L_x_167:
[----:B------:R-:W1:Y:S02]  /*bd80*/  SYNCS.PHASECHK.TRANS64.TRYWAIT P0, [R3+URZ], R2 ;  /* 0x00000002030075a7 */ /* 0x000e64000800017f */
[----:B-1----:R-:W-:Y:S05]  /*bd90*/  @!P0 BRA `(.L_x_123) ;  /* 0x0000001000fc8947 */ /* 0x002fea0003800000 */
.L_x_168:
[----:B------:R-:W-:Y:S05]  /*bda0*/  @!P2 BRA `(.L_x_124) ;  /* 0x000000000004a947 */ /* 0x000fea0003800000 */
[----:B------:R-:W-:Y:S01]  /*bdb0*/  BPT.TRAP 0x1 ;  /* 0x000000040000795c */ /* 0x000fe20000300000 */
.L_x_124:
[----:B-1----:R-:W-:-:S04]  /*bdc0*/  VIADD R3, R0, 0x34860 ;  /* 0x0003486000037836 */ /* 0x002fc80000000000 */
[----:B------:R-:W-:-:S04]  /*bdd0*/  IMAD R18, R18, 0x8, R3 ;  /* 0x0000000812127824 */ /* 0x000fc800078e0203 */
[----:B------:R-:W1:Y:S02]  /*bde0*/  SYNCS.PHASECHK.TRANS64.TRYWAIT P0, [R18+URZ], R5 ;  /* 0x00000005120075a7 */ /* 0x000e64000800017f */
[----:B-1----:R-:W-:Y:S05]  /*bdf0*/  @!P0 BRA `(.L_x_125) ;  /* 0x0000001000f88947 */ /* 0x002fea0003800000 */
.L_x_169:
[----:B------:R-:W-:-:S07]  /*be00*/  IMAD R3, R4, 0x8, R3 ;  /* 0x0000000804037824 */ /* 0x000fce00078e0203 */
.L_x_126:
[----:B---3--:R3:W4:Y:S02]  /*be10*/  SYNCS.PHASECHK.TRANS64.TRYWAIT P0, [R3+URZ], R2 ;  /* 0x00000002030075a7 */ /* 0x008724000800017f */
[----:B----4-:R-:W-:Y:S05]  /*be20*/  @!P0 NANOSLEEP.SYNCS 0x989680 ;  /* 0x009896800000895d */ /* 0x010fea0003900000 */
[----:B------:R-:W4:Y:S02]  /*be30*/  @!P0 SYNCS.PHASECHK.TRANS64 P0, [R3+URZ], R2 ;  /* 0x00000002030085a7 */ /* 0x000f24000800007f */
[----:B----4-:R-:W-:Y:S05]  /*be40*/  @!P0 BRA `(.L_x_126) ;  /* 0xfffffffc00f08947 */ /* 0x010fea000383ffff */
.L_x_119:
[----:B------:R-:W-:Y:S05]  /*be50*/  BSYNC B0 ;  /* 0x0000000000007941 */ /* 0x000fea0003800000 */
.L_x_118:
[----:B------:R-:W-:Y:S05]  /*be60*/  EXIT ;  /* 0x000000000000794d */ /* 0x000fea0003800000 */
.L_x_10:
[----:B0-----:R-:W-:-:S04]  /*be70*/  IMAD.U32 R3, RZ, RZ, UR38 ;  /* 0x00000026ff037e24 */ /* 0x001fc8000f8e00ff */
[----:B------:R0:W1:Y:S03]  /*be80*/  SYNCS.PHASECHK.TRANS64.TRYWAIT P1, [R3+URZ+0x34800], R0 ;  /* 0x03480000030075a7 */ /* 0x000066000802017f */
[----:B-1----:R-:W-:Y:S05]  /*be90*/  @!P1 NANOSLEEP.SYNCS 0x989680 ;  /* 0x009896800000995d */ /* 0x002fea0003900000 */
[----:B------:R-:W1:Y:S02]  /*bea0*/  @!P1 SYNCS.PHASECHK.TRANS64 P1, [R3+URZ+0x34800], R0 ;  /* 0x03480000030095a7 */ /* 0x000e64000802007f */
[----:B-1----:R-:W-:Y:S05]  /*beb0*/  @!P1 BRA `(.L_x_10) ;  /* 0xfffffffc00ec9947 */ /* 0x002fea000383ffff */
[----:B------:R-:W-:Y:S05]  /*bec0*/  BRA `(.L_x_127) ;  /* 0xffffff5000a87947 */ /* 0x000fea000383ffff */
.L_x_14:
[----:B-1----:R1:W2:Y:S02]  /*bed0*/  SYNCS.PHASECHK.TRANS64.TRYWAIT P2, [R6+URZ+0x34830], R3 ;  /* 0x03483003060075a7 */ /* 0x0022a4000804017f */
[----:B--2---:R-:W-:Y:S05]  /*bee0*/  @!P2 NANOSLEEP.SYNCS 0x989680 ;  /* 0x009896800000a95d */ /* 0x004fea0003900000 */
[----:B------:R-:W2:Y:S02]  /*bef0*/  @!P2 SYNCS.PHASECHK.TRANS64 P2, [R6+URZ+0x34830], R3 ;  /* 0x034830030600a5a7 */ /* 0x000ea4000804007f */
[----:B--2---:R-:W-:Y:S05]  /*bf00*/  @!P2 BRA `(.L_x_14) ;  /* 0xfffffffc00f0a947 */ /* 0x004fea000383ffff */
[----:B------:R-:W-:Y:S05]  /*bf10*/  BRA `(.L_x_13) ;  /* 0xffffff5000d47947 */ /* 0x000fea000383ffff */
.L_x_19:
[----:B-1----:R-:W-:-:S04]  /*bf20*/  IMAD.U32 R3, RZ, RZ, UR7 ;  /* 0x00000007ff037e24 */ /* 0x002fc8000f8e00ff */
[----:B------:R1:W2:Y:S03]  /*bf30*/  SYNCS.PHASECHK.TRANS64.TRYWAIT P2, [R3+URZ+0x34830], R0 ;  /* 0x03483000030075a7 */ /* 0x0002a6000804017f */
[----:B--2---:R-:W-:Y:S05]  /*bf40*/  @!P2 NANOSLEEP.SYNCS 0x989680 ;  /* 0x009896800000a95d */ /* 0x004fea0003900000 */
[----:B------:R-:W2:Y:S02]  /*bf50*/  @!P2 SYNCS.PHASECHK.TRANS64 P2, [R3+URZ+0x34830], R0 ;  /* 0x034830000300a5a7 */ /* 0x000ea4000804007f */
[----:B--2---:R-:W-:Y:S05]  /*bf60*/  @!P2 BRA `(.L_x_19) ;  /* 0xfffffffc00eca947 */ /* 0x004fea000383ffff */
[----:B------:R-:W-:Y:S05]  /*bf70*/  BRA `(.L_x_18) ;  /* 0xffffff7800947947 */ /* 0x000fea000383ffff */
.L_x_23:
[----:B-1----:R-:W-:-:S04]  /*bf80*/  IMAD.U32 R3, RZ, RZ, UR10 ;  /* 0x0000000aff037e24 */ /* 0x002fc8000f8e00ff */
[----:B------:R1:W2:Y:S03]  /*bf90*/  SYNCS.PHASECHK.TRANS64.TRYWAIT P2, [R3+URZ+0x34850], R0 ;  /* 0x03485000030075a7 */ /* 0x0002a6000804017f */
[----:B--2---:R-:W-:Y:S05]  /*bfa0*/  @!P2 NANOSLEEP.SYNCS 0x989680 ;  /* 0x009896800000a95d */ /* 0x004fea0003900000 */
[----:B------:R-:W2:Y:S02]  /*bfb0*/  @!P2 SYNCS.PHASECHK.TRANS64 P2, [R3+URZ+0x34850], R0 ;  /* 0x034850000300a5a7 */ /* 0x000ea4000804007f */
[----:B--2---:R-:W-:Y:S05]  /*bfc0*/  @!P2 BRA `(.L_x_23) ;  /* 0xfffffffc00eca947 */ /* 0x004fea000383ffff */
[----:B------:R-:W-:Y:S05]  /*bfd0*/  BRA `(.L_x_22) ;  /* 0xffffff8000c47947 */ /* 0x000fea000383ffff */
.L_x_28:
[----:B-1----:R-:W-:-:S04]  /*bfe0*/  IMAD.U32 R5, RZ, RZ, UR12 ;  /* 0x0000000cff057e24 */ /* 0x002fc8000f8e00ff */
[----:B------:R1:W2:Y:S03]  /*bff0*/  SYNCS.PHASECHK.TRANS64.TRYWAIT P0, [R5+URZ+0x34850], R4 ;  /* 0x03485004050075a7 */ /* 0x0002a6000800017f */
[----:B--2---:R-:W-:Y:S05]  /*c000*/  @!P0 NANOSLEEP.SYNCS 0x989680 ;  /* 0x009896800000895d */ /* 0x004fea0003900000 */
[----:B------:R-:W2:Y:S02]  /*c010*/  @!P0 SYNCS.PHASECHK.TRANS64 P0, [R5+URZ+0x34850], R4 ;  /* 0x03485004050085a7 */ /* 0x000ea4000800007f */
[----:B--2---:R-:W-:Y:S05]  /*c020*/  @!P0 BRA `(.L_x_28) ;  /* 0xfffffffc00ec8947 */ /* 0x004fea000383ffff */
[----:B------:R-:W-:Y:S05]  /*c030*/  BRA `(.L_x_27) ;  /* 0xffffff9c00b87947 */ /* 0x000fea000383ffff */
.L_x_42:
[----:B------:R-:W1:Y:S01]  /*c040*/  S2R R0, SR_TID.X ;  /* 0x0000000000007919 */ /* 0x000e620000002100 */
[----:B------:R-:W-:Y:S01]  /*c050*/  BSSY B0, `(.L_x_128) ;  /* 0x000000a000007945 */ /* 0x000fe20003800000 */
[----:B------:R-:W-:Y:S02]  /*c060*/  IMAD.MOV.U32 R12, RZ, RZ, RZ ;  /* 0x000000ffff0c7224 */ /* 0x000fe400078e00ff */
[----:B------:R-:W-:Y:S02]  /*c070*/  IMAD.MOV.U32 R11, RZ, RZ, 0x1f ;  /* 0x0000001fff0b7424 */ /* 0x000fe400078e00ff */
[----:B------:R-:W-:Y:S01]  /*c080*/  IMAD.MOV.U32 R15, RZ, RZ, -0x1 ;  /* 0xffffffffff0f7424 */ /* 0x000fe200078e00ff */
[----:B-1----:R-:W-:-:S04]  /*c090*/  SHF.R.U32.HI R0, RZ, 0x5, R0 ;  /* 0x00000005ff007819 */ /* 0x002fc80000011600 */
[----:B------:R-:W-:-:S05]  /*c0a0*/  LOP3.LUT R0, R0, 0x3, RZ, 0xc0, !PT ;  /* 0x0000000300007812 */ /* 0x000fca00078ec0ff */
[----:B------:R-:W-:-:S07]  /*c0b0*/  IMAD.MOV.U32 R13, RZ, RZ, R0 ;  /* 0x000000ffff0d7224 */ /* 0x000fce00078e0000 */
[----:B0-2---:R-:W-:Y:S05]  /*c0c0*/  WARPSYNC.COLLECTIVE R15, `(.L_x_129) ;  /* 0x000000000f087348 */ /* 0x005fea0003c00000 */
[----:B------:R1:W3:Y:S02]  /*c0d0*/  SHFL.IDX P6, R14, R13, R12, R11 ;  /* 0x0000000c0d0e7389 */ /* 0x0002e400000c000b */
[----:B0123--:R-:W-:Y:S01]  /*c0e0*/  ENDCOLLECTIVE ;  /* 0x000000000000791b */ /* 0x00ffe20003800000 */
.L_x_129:
[----:B------:R-:W-:Y:S05]  /*c0f0*/  BSYNC B0 ;  /* 0x0000000000007941 */ /* 0x000fea0003800000 */
.L_x_128:
[----:B------:R-:W-:Y:S05]  /*c100*/  BRA `(.L_x_130) ;  /* 0xffffffc000f47947 */ /* 0x000fea000383ffff */
.L_x_44:
[----:B------:R-:W-:Y:S01]  /*c110*/  BSSY B0, `(.L_x_131) ;  /* 0x0000006000007945 */ /* 0x000fe20003800000 */
[----:B------:R-:W-:-:S07]  /*c120*/  IMAD.MOV.U32 R15, RZ, RZ, -0x1 ;  /* 0xffffffffff0f7424 */ /* 0x000fce00078e00ff */
[----:B012---:R-:W-:Y:S05]  /*c130*/  WARPSYNC.COLLECTIVE R15, `(.L_x_132) ;  /* 0x000000000f0c7348 */ /* 0x007fea0003c00000 */
[----:B------:R-:W-:Y:S02]  /*c140*/  ELECT P6, UR62, PT ;  /* 0x00000000003e782f */ /* 0x000fe400038c0000 */
[----:B------:R-:W-:Y:S01]  /*c150*/  MOV R14, UR62 ;  /* 0x0000003e000e7c02 */ /* 0x000fe20008000f00 */
[----:B012---:R-:W-:Y:S10]  /*c160*/  ENDCOLLECTIVE ;  /* 0x000000000000791b */ /* 0x007ff40003800000 */
.L_x_132:
[----:B------:R-:W-:Y:S05]  /*c170*/  BSYNC B0 ;  /* 0x0000000000007941 */ /* 0x000fea0003800000 */
.L_x_131:
[----:B------:R-:W-:Y:S05]  /*c180*/  BRA `(.L_x_133) ;  /* 0xffffffc000f47947 */ /* 0x000fea000383ffff */
.L_x_46:
[----:B-1----:R1:W4:Y:S02]  /*c190*/  SYNCS.PHASECHK.TRANS64.TRYWAIT P0, [R0+URZ+0x34840], R2 ;  /* 0x03484002000075a7 */ /* 0x002324000800017f */
[----:B----4-:R-:W-:Y:S05]  /*c1a0*/  @!P0 NANOSLEEP.SYNCS 0x989680 ;  /* 0x009896800000895d */ /* 0x010fea0003900000 */
[----:B------:R-:W4:Y:S02]  /*c1b0*/  @!P0 SYNCS.PHASECHK.TRANS64 P0, [R0+URZ+0x34840], R2 ;  /* 0x03484002000085a7 */ /* 0x000f24000800007f */
[----:B----4-:R-:W-:Y:S05]  /*c1c0*/  @!P0 BRA `(.L_x_46) ;  /* 0xfffffffc00f08947 */ /* 0x010fea000383ffff */
[----:B------:R-:W-:Y:S05]  /*c1d0*/  BRA `(.L_x_134) ;  /* 0xffffffc400507947 */ /* 0x000fea000383ffff */
.L_x_49:
[----:B------:R-:W-:Y:S01]  /*c1e0*/  IMAD.MOV.U32 R13, RZ, RZ, R4 ;  /* 0x000000ffff0d7224 */ /* 0x000fe200078e0004 */
[----:B------:R-:W0:Y:S01]  /*c1f0*/  S2R R7, SR_TID.X ;  /* 0x0000000000077919 */ /* 0x000e220000002100 */
[----:B------:R-:W-:Y:S02]  /*c200*/  IMAD.MOV.U32 R12, RZ, RZ, RZ ;  /* 0x000000ffff0c7224 */ /* 0x000fe400078e00ff */
[----:B------:R-:W-:Y:S02]  /*c210*/  IMAD.MOV.U32 R11, RZ, RZ, 0x181f ;  /* 0x0000181fff0b7424 */ /* 0x000fe400078e00ff */
[----:B------:R-:W-:-:S07]  /*c220*/  IMAD.MOV.U32 R15, RZ, RZ, -0x1 ;  /* 0xffffffffff0f7424 */ /* 0x000fce00078e00ff */
[----:B0----5:R-:W-:Y:S05]  /*c230*/  WARPSYNC.COLLECTIVE R15, `(.L_x_135) ;  /* 0x000000000f087348 */ /* 0x021fea0003c00000 */
[----:B------:R1:W2:Y:S02]  /*c240*/  SHFL.IDX P6, R14, R13, R12, R11 ;  /* 0x0000000c0d0e7389 */ /* 0x0002a400000c000b */
[----:B012--5:R-:W-:Y:S01]  /*c250*/  ENDCOLLECTIVE ;  /* 0x000000000000791b */ /* 0x027fe20003800000 */
.L_x_135:
[----:B------:R-:W-:Y:S01]  /*c260*/  IMAD.MOV.U32 R13, RZ, RZ, R0 ;  /* 0x000000ffff0d7224 */ /* 0x000fe200078e0000 */
[----:B------:R-:W-:Y:S01]  /*c270*/  LOP3.LUT R7, R7, 0x7f, RZ, 0xc0, !PT ;  /* 0x0000007f07077812 */ /* 0x000fe200078ec0ff */
[----:B------:R-:W-:-:S07]  /*c280*/  IMAD.MOV.U32 R6, RZ, RZ, R14 ;  /* 0x000000ffff067224 */ /* 0x000fce00078e000e */
[----:B------:R-:W-:Y:S05]  /*c290*/  WARPSYNC.COLLECTIVE R15, `(.L_x_136) ;  /* 0x000000000f087348 */ /* 0x000fea0003c00000 */
[----:B------:R0:W1:Y:S02]  /*c2a0*/  SHFL.IDX P6, R14, R13, R12, R11 ;  /* 0x0000000c0d0e7389 */ /* 0x00006400000c000b */
[----:B01----:R-:W-:Y:S01]  /*c2b0*/  ENDCOLLECTIVE ;  /* 0x000000000000791b */ /* 0x003fe20003800000 */
.L_x_136:
[----:B------:R-:W-:Y:S01]  /*c2c0*/  SHF.R.U32.HI R2, RZ, 0x3, R7 ;  /* 0x00000003ff027819 */ /* 0x000fe20000011607 */
[----:B------:R-:W-:Y:S02]  /*c2d0*/  ULDC UR4, c[0x0][0x288] ;  /* 0x0000a20000047ab9 */ /* 0x000fe40000000800 */
[----:B------:R-:W-:Y:S02]  /*c2e0*/  IMAD R3, R8, UR4, RZ ;  /* 0x0000000408037c24 */ /* 0x000fe4000f8e02ff */
[----:B------:R-:W-:-:S04]  /*c2f0*/  IMAD.IADD R2, R2, 0x1, R5 ;  /* 0x0000000102027824 */ /* 0x000fc800078e0205 */
[C---:B------:R-:W-:Y:S01]  /*c300*/  VIADD R5, R2.reuse, 0x10 ;  /* 0x0000001002057836 */ /* 0x040fe20000000000 */
[----:B------:R-:W-:Y:S01]  /*c310*/  ISETP.GE.AND P3, PT, R2, R3, PT ;  /* 0x000000030200720c */ /* 0x000fe20003f66270 */
[----:B------:R-:W-:Y:S02]  /*c320*/  IMAD.MOV.U32 R13, RZ, RZ, R4 ;  /* 0x000000ffff0d7224 */ /* 0x000fe400078e0004 */
[----:B------:R-:W-:Y:S02]  /*c330*/  IMAD.MOV.U32 R12, RZ, RZ, 0x1 ;  /* 0x00000001ff0c7424 */ /* 0x000fe400078e00ff */
[----:B------:R-:W-:-:S08]  /*c340*/  IMAD.MOV.U32 R7, RZ, RZ, R14 ;  /* 0x000000ffff077224 */ /* 0x000fd000078e000e */
[----:B------:R-:W-:Y:S05]  /*c350*/  WARPSYNC.COLLECTIVE R15, `(.L_x_137) ;  /* 0x000000000f087348 */ /* 0x000fea0003c00000 */
[----:B------:R0:W1:Y:S02]  /*c360*/  SHFL.IDX P6, R14, R13, R12, R11 ;  /* 0x0000000c0d0e7389 */ /* 0x00006400000c000b */
[----:B01----:R-:W-:Y:S01]  /*c370*/  ENDCOLLECTIVE ;  /* 0x000000000000791b */ /* 0x003fe20003800000 */
.L_x_137:
[----:B------:R-:W-:-:S05]  /*c380*/  @!P3 LEA R7, P5, R9, R7, 0x1 ;  /* 0x000000070907b211 */ /* 0x000fca00078a08ff */
[----:B------:R-:W-:-:S05]  /*c390*/  @!P3 IMAD.X R6, RZ, RZ, R6, P5 ;  /* 0x000000ffff06b224 */ /* 0x000fca00028e0606 */
[----:B------:R-:W-:Y:S01]  /*c3a0*/  @!P3 LOP3.LUT R7, R7, R6, RZ, 0x3c, !PT ;  /* 0x000000060707b212 */ /* 0x000fe200078e3cff */
[----:B------:R-:W-:-:S03]  /*c3b0*/  IMAD.MOV.U32 R13, RZ, RZ, R0 ;  /* 0x000000ffff0d7224 */ /* 0x000fc600078e0000 */
[----:B------:R-:W-:-:S04]  /*c3c0*/  @!P3 LOP3.LUT R6, R7, R6, RZ, 0x3c, !PT ;  /* 0x000000060706b212 */ /* 0x000fc800078e3cff */
[----:B------:R-:W-:-:S05]  /*c3d0*/  @!P3 LOP3.LUT R7, R7, R6, RZ, 0x3c, !PT ;  /* 0x000000060707b212 */ /* 0x000fca00078e3cff */
[----:B------:R-:W-:Y:S01]  /*c3e0*/  @!PT LDS RZ, [RZ] ;  /* 0x00000000fffff984 */ /* 0x000fe20000000800 */
[----:B------:R-:W-:Y:S01]  /*c3f0*/  @!PT LDS RZ, [RZ] ;  /* 0x00000000fffff984 */ /* 0x000fe20000000800 */
[----:B------:R-:W-:Y:S01]  /*c400*/  @!PT LDS RZ, [RZ] ;  /* 0x00000000fffff984 */ /* 0x000fe20000000800 */
[----:B------:R0:W-:Y:S04]  /*c410*/  @!P3 LDGSTS.E.BYPASS.LTC128B.128 [R10+0x10400], desc[UR60][R6.64], !P0 ;  /* 0x10400000060abfae */ /* 0x0001e8000c101d7c */
[----:B------:R0:W-:Y:S04]  /*c420*/  @!P3 LDGSTS.E.BYPASS.LTC128B.128 [R10+0x14400], desc[UR60][R6.64+0x80], !P1 ;  /* 0x14400080060abfae */ /* 0x0001e8000c901d7c */
[----:B------:R0:W-:Y:S01]  /*c430*/  @!P3 LDGSTS.E.BYPASS.LTC128B.128 [R10+0x18400], desc[UR60][R6.64+0x100], !P2 ;  /* 0x18400100060abfae */ /* 0x0001e2000d101d7c */
[----:B------:R-:W-:Y:S01]  /*c440*/  ISETP.GE.AND P3, PT, R5, R3, PT ;  /* 0x000000030500720c */ /* 0x000fe20003f66270 */
[----:B------:R-:W-:-:S12]  /*c450*/  IMAD.MOV.U32 R5, RZ, RZ, R14 ;  /* 0x000000ffff057224 */ /* 0x000fd800078e000e */
[----:B0-----:R-:W-:Y:S05]  /*c460*/  WARPSYNC.COLLECTIVE R15, `(.L_x_138) ;  /* 0x000000000f087348 */ /* 0x001fea0003c00000 */
[----:B------:R1:W2:Y:S02]  /*c470*/  SHFL.IDX P6, R14, R13, R12, R11 ;  /* 0x0000000c0d0e7389 */ /* 0x0002a400000c000b */
[----:B012---:R-:W-:Y:S01]  /*c480*/  ENDCOLLECTIVE ;  /* 0x000000000000791b */ /* 0x007fe20003800000 */
.L_x_138:
[----:B------:R-:W-:Y:S02]  /*c490*/  IMAD.MOV.U32 R13, RZ, RZ, R4 ;  /* 0x000000ffff0d7224 */ /* 0x000fe400078e0004 */
[----:B------:R-:W-:Y:S02]  /*c4a0*/  IMAD.MOV.U32 R12, RZ, RZ, 0x2 ;  /* 0x00000002ff0c7424 */ /* 0x000fe400078e00ff */
[----:B------:R-:W-:-:S07]  /*c4b0*/  IMAD.MOV.U32 R8, RZ, RZ, R14 ;  /* 0x000000ffff087224 */ /* 0x000fce00078e000e */
[----:B------:R-:W-:Y:S05]  /*c4c0*/  WARPSYNC.COLLECTIVE R15, `(.L_x_139) ;  /* 0x000000000f087348 */ /* 0x000fea0003c00000 */
[----:B------:R0:W1:Y:S02]  /*c4d0*/  SHFL.IDX P6, R14, R13, R12, R11 ;  /* 0x0000000c0d0e7389 */ /* 0x00006400000c000b */
[----:B01----:R-:W-:Y:S01]  /*c4e0*/  ENDCOLLECTIVE ;  /* 0x000000000000791b */ /* 0x003fe20003800000 */
.L_x_139:
[----:B------:R-:W-:-:S05]  /*c4f0*/  @!P3 LEA R8, P5, R9, R8, 0x1 ;  /* 0x000000080908b211 */ /* 0x000fca00078a08ff */
[----:B------:R-:W-:Y:S02]  /*c500*/  @!P3 IMAD.X R5, RZ, RZ, R5, P5 ;  /* 0x000000ffff05b224 */ /* 0x000fe400028e0605 */
[----:B------:R-:W-:Y:S02]  /*c510*/  @!P3 IMAD.MOV.U32 R6, RZ, RZ, R8 ;  /* 0x000000ffff06b224 */ /* 0x000fe400078e0008 */
[----:B------:R-:W-:Y:S02]  /*c520*/  @!P3 IMAD.MOV.U32 R7, RZ, RZ, R5 ;  /* 0x000000ffff07b224 */ /* 0x000fe400078e0005 */
[----:B------:R-:W-:Y:S02]  /*c530*/  VIADD R5, R2, 0x20 ;  /* 0x0000002002057836 */ /* 0x000fe40000000000 */
[----:B------:R-:W-:Y:S01]  /*c540*/  IMAD.MOV.U32 R13, RZ, RZ, R0 ;  /* 0x000000ffff0d7224 */ /* 0x000fe200078e0000 */
        /* <DEDUP_REMOVED lines=11> */
.L_x_140:
[----:B------:R-:W-:Y:S02]  /*c600*/  IMAD.MOV.U32 R13, RZ, RZ, R4 ;  /* 0x000000ffff0d7224 */ /* 0x000fe400078e0004 */
[----:B------:R-:W-:Y:S02]  /*c610*/  IMAD.MOV.U32 R12, RZ, RZ, 0x3 ;  /* 0x00000003ff0c7424 */ /* 0x000fe400078e00ff */
[----:B------:R-:W-:-:S07]  /*c620*/  IMAD.MOV.U32 R8, RZ, RZ, R14 ;  /* 0x000000ffff087224 */ /* 0x000fce00078e000e */
[----:B------:R-:W-:Y:S05]  /*c630*/  WARPSYNC.COLLECTIVE R15, `(.L_x_141) ;  /* 0x000000000f087348 */ /* 0x000fea0003c00000 */
[----:B------:R0:W1:Y:S02]  /*c640*/  SHFL.IDX P6, R14, R13, R12, R11 ;  /* 0x0000000c0d0e7389 */ /* 0x00006400000c000b */
[----:B01----:R-:W-:Y:S01]  /*c650*/  ENDCOLLECTIVE ;  /* 0x000000000000791b */ /* 0x003fe20003800000 */
.L_x_141:
[----:B------:R-:W-:-:S05]  /*c660*/  @!P3 LEA R8, P4, R9, R8, 0x1 ;  /* 0x000000080908b211 */ /* 0x000fca00078808ff */
[----:B------:R-:W-:Y:S02]  /*c670*/  @!P3 IMAD.X R9, RZ, RZ, R5, P4 ;  /* 0x000000ffff09b224 */ /* 0x000fe400020e0605 */
[----:B------:R-:W-:Y:S02]  /*c680*/  @!P3 IMAD.MOV.U32 R6, RZ, RZ, R8 ;  /* 0x000000ffff06b224 */ /* 0x000fe400078e0008 */
[----:B------:R-:W-:Y:S02]  /*c690*/  @!P3 IMAD.MOV.U32 R7, RZ, RZ, R9 ;  /* 0x000000ffff07b224 */ /* 0x000fe400078e0009 */
[----:B------:R-:W0:Y:S01]  /*c6a0*/  S2R R9, SR_TID.X ;  /* 0x0000000000097919 */ /* 0x000e220000002100 */
[C---:B------:R-:W-:Y:S02]  /*c6b0*/  VIADD R5, R2.reuse, 0x30 ;  /* 0x0000003002057836 */ /* 0x040fe40000000000 */
[----:B------:R-:W-:Y:S01]  /*c6c0*/  IMAD.MOV.U32 R13, RZ, RZ, R0 ;  /* 0x000000ffff0d7224 */ /* 0x000fe200078e0000 */
[----:B------:R-:W-:Y:S01]  /*c6d0*/  @!PT LDS RZ, [RZ] ;  /* 0x00000000fffff984 */ /* 0x000fe20000000800 */
[----:B------:R-:W-:Y:S01]  /*c6e0*/  @!PT LDS RZ, [RZ] ;  /* 0x00000000fffff984 */ /* 0x000fe20000000800 */
[----:B------:R-:W-:Y:S01]  /*c6f0*/  @!PT LDS RZ, [RZ] ;  /* 0x00000000fffff984 */ /* 0x000fe20000000800 */
[----:B------:R1:W-:Y:S01]  /*c700*/  @!P3 LDGSTS.E.BYPASS.LTC128B.128 [R10+0x11400], desc[UR60][R6.64], !P0 ;  /* 0x11400000060abfae */ /* 0x0003e2000c101d7c */
[----:B------:R-:W-:-:S03]  /*c710*/  VIADD R8, R2, 0x60 ;  /* 0x0000006002087836 */ /* 0x000fc60000000000 */
[----:B------:R1:W-:Y:S04]  /*c720*/  @!P3 LDGSTS.E.BYPASS.LTC128B.128 [R10+0x15400], desc[UR60][R6.64+0x80], !P1 ;  /* 0x15400080060abfae */ /* 0x0003e8000c901d7c */
[----:B------:R1:W-:Y:S01]  /*c730*/  @!P3 LDGSTS.E.BYPASS.LTC128B.128 [R10+0x19400], desc[UR60][R6.64+0x100], !P2 ;  /* 0x19400100060abfae */ /* 0x0003e2000d101d7c */
[----:B------:R-:W-:Y:S01]  /*c740*/  ISETP.GE.AND P3, PT, R5, R3, PT ;  /* 0x000000030500720c */ /* 0x000fe20003f66270 */
[----:B------:R-:W-:-:S12]  /*c750*/  IMAD.MOV.U32 R5, RZ, RZ, R14 ;  /* 0x000000ffff057224 */ /* 0x000fd800078e000e */
[----:B01----:R-:W-:Y:S05]  /*c760*/  WARPSYNC.COLLECTIVE R15, `(.L_x_142) ;  /* 0x000000000f087348 */ /* 0x003fea0003c00000 */
[----:B------:R2:W3:Y:S02]  /*c770*/  SHFL.IDX P6, R14, R13, R12, R11 ;  /* 0x0000000c0d0e7389 */ /* 0x0004e400000c000b */
[----:B0123--:R-:W-:Y:S01]  /*c780*/  ENDCOLLECTIVE ;  /* 0x000000000000791b */ /* 0x00ffe20003800000 */
.L_x_142:
[----:B------:R-:W-:Y:S02]  /*c790*/  IMAD.MOV.U32 R13, RZ, RZ, R4 ;  /* 0x000000ffff0d7224 */ /* 0x000fe400078e0004 */
[----:B------:R-:W-:Y:S02]  /*c7a0*/  IMAD.MOV.U32 R12, RZ, RZ, 0x4 ;  /* 0x00000004ff0c7424 */ /* 0x000fe400078e00ff */
[----:B------:R-:W-:-:S05]  /*c7b0*/  IMAD.SHL.U32 R9, R9, 0x8, RZ ;  /* 0x0000000809097824 */ /* 0x000fca00078e00ff */
[----:B------:R-:W-:Y:S01]  /*c7c0*/  LOP3.LUT R9, R9, 0x38, RZ, 0xc0, !PT ;  /* 0x0000003809097812 */ /* 0x000fe200078ec0ff */
[----:B------:R-:W-:-:S07]  /*c7d0*/  IMAD.MOV.U32 R6, RZ, RZ, R14 ;  /* 0x000000ffff067224 */ /* 0x000fce00078e000e */
[----:B------:R-:W-:Y:S05]  /*c7e0*/  WARPSYNC.COLLECTIVE R15, `(.L_x_143) ;  /* 0x000000000f087348 */ /* 0x000fea0003c00000 */
[----:B------:R0:W1:Y:S02]  /*c7f0*/  SHFL.IDX P6, R14, R13, R12, R11 ;  /* 0x0000000c0d0e7389 */ /* 0x00006400000c000b */
[----:B01----:R-:W-:Y:S01]  /*c800*/  ENDCOLLECTIVE ;  /* 0x000000000000791b */ /* 0x003fe20003800000 */
.L_x_143:
[----:B------:R-:W-:-:S05]  /*c810*/  @!P3 LEA R6, P4, R9, R6, 0x1 ;  /* 0x000000060906b211 */ /* 0x000fca00078808ff */
[----:B------:R-:W-:-:S04]  /*c820*/  @!P3 IMAD.X R5, RZ, RZ, R5, P4 ;  /* 0x000000ffff05b224 */ /* 0x000fc800020e0605 */
        /* <DEDUP_REMOVED lines=14> */
.L_x_144:
[----:B------:R-:W-:Y:S02]  /*c910*/  IMAD.MOV.U32 R13, RZ, RZ, R4 ;  /* 0x000000ffff0d7224 */ /* 0x000fe400078e0004 */
[----:B------:R-:W-:Y:S02]  /*c920*/  IMAD.MOV.U32 R12, RZ, RZ, 0x5 ;  /* 0x00000005ff0c7424 */ /* 0x000fe400078e00ff */
[----:B------:R-:W-:-:S07]  /*c930*/  IMAD.MOV.U32 R6, RZ, RZ, R14 ;  /* 0x000000ffff067224 */ /* 0x000fce00078e000e */
[----:B------:R-:W-:Y:S05]  /*c940*/  WARPSYNC.COLLECTIVE R15, `(.L_x_145) ;  /* 0x000000000f087348 */ /* 0x000fea0003c00000 */
[----:B------:R0:W1:Y:S02]  /*c950*/  SHFL.IDX P6, R14, R13, R12, R11 ;  /* 0x0000000c0d0e7389 */ /* 0x00006400000c000b */
[----:B01----:R-:W-:Y:S01]  /*c960*/  ENDCOLLECTIVE ;  /* 0x000000000000791b */ /* 0x003fe20003800000 */
.L_x_145:
        /* <DEDUP_REMOVED lines=16> */
.L_x_146:
[----:B------:R-:W-:Y:S02]  /*ca70*/  IMAD.MOV.U32 R13, RZ, RZ, R4 ;  /* 0x000000ffff0d7224 */ /* 0x000fe400078e0004 */
[----:B------:R-:W-:Y:S02]  /*ca80*/  IMAD.MOV.U32 R12, RZ, RZ, 0x6 ;  /* 0x00000006ff0c7424 */ /* 0x000fe400078e00ff */
[----:B------:R-:W-:-:S07]  /*ca90*/  IMAD.MOV.U32 R6, RZ, RZ, R14 ;  /* 0x000000ffff067224 */ /* 0x000fce00078e000e */
[----:B------:R-:W-:Y:S05]  /*caa0*/  WARPSYNC.COLLECTIVE R15, `(.L_x_147) ;  /* 0x000000000f087348 */ /* 0x000fea0003c00000 */
[----:B------:R0:W1:Y:S02]  /*cab0*/  SHFL.IDX P6, R14, R13, R12, R11 ;  /* 0x0000000c0d0e7389 */ /* 0x00006400000c000b */
[----:B01----:R-:W-:Y:S01]  /*cac0*/  ENDCOLLECTIVE ;  /* 0x000000000000791b */ /* 0x003fe20003800000 */
.L_x_147:
[----:B------:R-:W-:-:S05]  /*cad0*/  @!P3 LEA R6, P4, R9, R6, 0x1 ;  /* 0x000000060906b211 */ /* 0x000fca00078808ff */
[----:B------:R-:W-:Y:S01]  /*cae0*/  @!P3 IMAD.X R5, RZ, RZ, R5, P4 ;  /* 0x000000ffff05b224 */ /* 0x000fe200020e0605 */
[----:B------:R-:W-:-:S03]  /*caf0*/  ISETP.GE.AND P4, PT, R8, R3, PT ;  /* 0x000000030800720c */ /* 0x000fc60003f86270 */
[----:B------:R-:W-:Y:S02]  /*cb00*/  @!P3 IMAD.MOV.U32 R7, RZ, RZ, R5 ;  /* 0x000000ffff07b224 */ /* 0x000fe400078e0005 */
[----:B------:R-:W-:-:S03]  /*cb10*/  IMAD.MOV.U32 R13, RZ, RZ, R0 ;  /* 0x000000ffff0d7224 */ /* 0x000fc600078e0000 */
[----:B------:R-:W-:Y:S01]  /*cb20*/  @!PT LDS RZ, [RZ] ;  /* 0x00000000fffff984 */ /* 0x000fe20000000800 */
[----:B------:R-:W-:Y:S01]  /*cb30*/  @!PT LDS RZ, [RZ] ;  /* 0x00000000fffff984 */ /* 0x000fe20000000800 */
[----:B------:R-:W-:Y:S01]  /*cb40*/  @!PT LDS RZ, [RZ] ;  /* 0x00000000fffff984 */ /* 0x000fe20000000800 */
[----:B------:R0:W-:Y:S04]  /*cb50*/  @!P3 LDGSTS.E.BYPASS.LTC128B.128 [R10+0x12c00], desc[UR60][R6.64], !P0 ;  /* 0x12c00000060abfae */ /* 0x0001e8000c101d7c */
[----:B------:R0:W-:Y:S01]  /*cb60*/  @!P3 LDGSTS.E.BYPASS.LTC128B.128 [R10+0x16c00], desc[UR60][R6.64+0x80], !P1 ;  /* 0x16c00080060abfae */ /* 0x0001e2000c901d7c */
[----:B------:R-:W-:-:S03]  /*cb70*/  IMAD.MOV.U32 R5, RZ, RZ, R14 ;  /* 0x000000ffff057224 */ /* 0x000fc600078e000e */
[----:B------:R0:W-:Y:S04]  /*cb80*/  @!P3 LDGSTS.E.BYPASS.LTC128B.128 [R10+0x1ac00], desc[UR60][R6.64+0x100], !P2 ;  /* 0x1ac00100060abfae */ /* 0x0001e8000d101d7c */
[----:B0-----:R-:W-:Y:S05]  /*cb90*/  WARPSYNC.COLLECTIVE R15, `(.L_x_148) ;  /* 0x000000000f087348 */ /* 0x001fea0003c00000 */
[----:B------:R1:W2:Y:S02]  /*cba0*/  SHFL.IDX P6, R14, R13, R12, R11 ;  /* 0x0000000c0d0e7389 */ /* 0x0002a400000c000b */
[----:B012---:R-:W-:Y:S01]  /*cbb0*/  ENDCOLLECTIVE ;  /* 0x000000000000791b */ /* 0x007fe20003800000 */
.L_x_148:
[----:B------:R-:W-:Y:S02]  /*cbc0*/  IMAD.MOV.U32 R13, RZ, RZ, R4 ;  /* 0x000000ffff0d7224 */ /* 0x000fe400078e0004 */
[----:B------:R-:W-:Y:S02]  /*cbd0*/  IMAD.MOV.U32 R12, RZ, RZ, 0x7 ;  /* 0x00000007ff0c7424 */ /* 0x000fe400078e00ff */
[----:B------:R-:W-:-:S07]  /*cbe0*/  IMAD.MOV.U32 R6, RZ, RZ, R14 ;  /* 0x000000ffff067224 */ /* 0x000fce00078e000e */
[----:B------:R-:W-:Y:S05]  /*cbf0*/  WARPSYNC.COLLECTIVE R15, `(.L_x_149) ;  /* 0x000000000f087348 */ /* 0x000fea0003c00000 */
[----:B------:R0:W1:Y:S02]  /*cc00*/  SHFL.IDX P6, R14, R13, R12, R11 ;  /* 0x0000000c0d0e7389 */ /* 0x00006400000c000b */
[----:B01----:R-:W-:Y:S01]  /*cc10*/  ENDCOLLECTIVE ;  /* 0x000000000000791b */ /* 0x003fe20003800000 */
.L_x_149:
[----:B------:R-:W-:-:S05]  /*cc20*/  @!P4 LEA R6, P3, R9, R6, 0x1 ;  /* 0x000000060906c211 */ /* 0x000fca00078608ff */
[----:B------:R-:W-:-:S04]  /*cc30*/  @!P4 IMAD.X R5, RZ, RZ, R5, P3 ;  /* 0x000000ffff05c224 */ /* 0x000fc800018e0605 */
        /* <DEDUP_REMOVED lines=12> */
.L_x_150:
[----:B------:R-:W-:Y:S01]  /*cd00*/  IMAD.MOV.U32 R0, RZ, RZ, R14 ;  /* 0x000000ffff007224 */ /* 0x000fe200078e000e */
[----:B------:R-:W-:Y:S06]  /*cd10*/  BRA `(.L_x_151) ;  /* 0xffffffc400d47947 */ /* 0x000fec000383ffff */
.L_x_53:
[----:B-1----:R1:W2:Y:S02]  /*cd20*/  SYNCS.PHASECHK.TRANS64.TRYWAIT P0, [R14+URZ+0x34820], R0 ;  /* 0x034820000e0075a7 */ /* 0x0022a4000800017f */
[----:B--2---:R-:W-:Y:S05]  /*cd30*/  @!P0 NANOSLEEP.SYNCS 0x989680 ;  /* 0x009896800000895d */ /* 0x004fea0003900000 */
[----:B------:R-:W2:Y:S02]  /*cd40*/  @!P0 SYNCS.PHASECHK.TRANS64 P0, [R14+URZ+0x34820], R0 ;  /* 0x034820000e0085a7 */ /* 0x000ea4000800007f */
[----:B--2---:R-:W-:Y:S05]  /*cd50*/  @!P0 BRA `(.L_x_53) ;  /* 0xfffffffc00f08947 */ /* 0x004fea000383ffff */
[----:B------:R-:W-:Y:S05]  /*cd60*/  BRA `(.L_x_152) ;  /* 0xffffffc800387947 */ /* 0x000fea000383ffff */
.L_x_60:
[----:B-1----:R1:W2:Y:S02]  /*cd70*/  SYNCS.PHASECHK.TRANS64.TRYWAIT P0, [R3+URZ+0x34840], R2 ;  /* 0x03484002030075a7 */ /* 0x0022a4000800017f */
[----:B--2---:R-:W-:Y:S05]  /*cd80*/  @!P0 NANOSLEEP.SYNCS 0x989680 ;  /* 0x009896800000895d */ /* 0x004fea0003900000 */
[----:B------:R-:W2:Y:S02]  /*cd90*/  @!P0 SYNCS.PHASECHK.TRANS64 P0, [R3+URZ+0x34840], R2 ;  /* 0x03484002030085a7 */ /* 0x000ea4000800007f */
[----:B--2---:R-:W-:Y:S05]  /*cda0*/  @!P0 BRA `(.L_x_60) ;  /* 0xfffffffc00f08947 */ /* 0x004fea000383ffff */
[----:B------:R-:W-:Y:S05]  /*cdb0*/  BRA `(.L_x_153) ;  /* 0xffffffc800e87947 */ /* 0x000fea000383ffff */
.L_x_67:
[----:B0-----:R0:W1:Y:S02]  /*cdc0*/  SYNCS.PHASECHK.TRANS64.TRYWAIT P0, [R3+URZ+0x60], R2 ;  /* 0x00006002030075a7 */ /* 0x001064000800017f */
[----:B-1----:R-:W-:Y:S05]  /*cdd0*/  @!P0 NANOSLEEP.SYNCS 0x989680 ;  /* 0x009896800000895d */ /* 0x002fea0003900000 */
[----:B------:R-:W1:Y:S02]  /*cde0*/  @!P0 SYNCS.PHASECHK.TRANS64 P0, [R3+URZ+0x60], R2 ;  /* 0x00006002030085a7 */ /* 0x000e64000800007f */
[----:B-1----:R-:W-:Y:S05]  /*cdf0*/  @!P0 BRA `(.L_x_67) ;  /* 0xfffffffc00f08947 */ /* 0x002fea000383ffff */
[----:B------:R-:W-:Y:S05]  /*ce00*/  BRA `(.L_x_154) ;  /* 0xffffffcc00f47947 */ /* 0x000fea000383ffff */
.L_x_77:
[----:B-1----:R1:W2:Y:S02]  /*ce10*/  SYNCS.PHASECHK.TRANS64.TRYWAIT P0, [R3+URZ+0x34840], R2 ;  /* 0x03484002030075a7 */ /* 0x0022a4000800017f */
[----:B--2---:R-:W-:Y:S05]  /*ce20*/  @!P0 NANOSLEEP.SYNCS 0x989680 ;  /* 0x009896800000895d */ /* 0x004fea0003900000 */
[----:B------:R-:W2:Y:S02]  /*ce30*/  @!P0 SYNCS.PHASECHK.TRANS64 P0, [R3+URZ+0x34840], R2 ;  /* 0x03484002030085a7 */ /* 0x000ea4000800007f */
[----:B--2---:R-:W-:Y:S05]  /*ce40*/  @!P0 BRA `(.L_x_77) ;  /* 0xfffffffc00f08947 */ /* 0x004fea000383ffff */
[----:B------:R-:W-:Y:S05]  /*ce50*/  BRA `(.L_x_155) ;  /* 0xffffffd400747947 */ /* 0x000fea000383ffff */
.L_x_84:
[----:B0-----:R0:W1:Y:S02]  /*ce60*/  SYNCS.PHASECHK.TRANS64.TRYWAIT P0, [R2+URZ+0x60], R3 ;  /* 0x00006003020075a7 */ /* 0x001064000800017f */
[----:B-1----:R-:W-:Y:S05]  /*ce70*/  @!P0 NANOSLEEP.SYNCS 0x989680 ;  /* 0x009896800000895d */ /* 0x002fea0003900000 */
[----:B------:R-:W1:Y:S02]  /*ce80*/  @!P0 SYNCS.PHASECHK.TRANS64 P0, [R2+URZ+0x60], R3 ;  /* 0x00006003020085a7 */ /* 0x000e64000800007f */
[----:B-1----:R-:W-:Y:S05]  /*ce90*/  @!P0 BRA `(.L_x_84) ;  /* 0xfffffffc00f08947 */ /* 0x002fea000383ffff */
[----:B------:R-:W-:Y:S05]  /*cea0*/  BRA `(.L_x_156) ;  /* 0xffffffd800807947 */ /* 0x000fea000383ffff */
.L_x_93:
[----:B--2---:R2:W3:Y:S02]  /*ceb0*/  SYNCS.PHASECHK.TRANS64.TRYWAIT P0, [R2+URZ+0x34840], R3 ;  /* 0x03484003020075a7 */ /* 0x0044e4000800017f */
[----:B---3--:R-:W-:Y:S05]  /*cec0*/  @!P0 NANOSLEEP.SYNCS 0x989680 ;  /* 0x009896800000895d */ /* 0x008fea0003900000 */
[----:B------:R-:W3:Y:S02]  /*ced0*/  @!P0 SYNCS.PHASECHK.TRANS64 P0, [R2+URZ+0x34840], R3 ;  /* 0x03484003020085a7 */ /* 0x000ee4000800007f */
[----:B---3--:R-:W-:Y:S05]  /*cee0*/  @!P0 BRA `(.L_x_93) ;  /* 0xfffffffc00f08947 */ /* 0x008fea000383ffff */
[----:B------:R-:W-:Y:S05]  /*cef0*/  BRA `(.L_x_157) ;  /* 0xffffffdc00d07947 */ /* 0x000fea000383ffff */
.L_x_100:
[----:B0-----:R0:W1:Y:S02]  /*cf00*/  SYNCS.PHASECHK.TRANS64.TRYWAIT P0, [R2+URZ+0x60], R5 ;  /* 0x00006005020075a7 */ /* 0x001064000800017f */
[----:B-1----:R-:W-:Y:S05]  /*cf10*/  @!P0 NANOSLEEP.SYNCS 0x989680 ;  /* 0x009896800000895d */ /* 0x002fea0003900000 */
[----:B------:R-:W1:Y:S02]  /*cf20*/  @!P0 SYNCS.PHASECHK.TRANS64 P0, [R2+URZ+0x60], R5 ;  /* 0x00006005020085a7 */ /* 0x000e64000800007f */
[----:B-1----:R-:W-:Y:S05]  /*cf30*/  @!P0 BRA `(.L_x_100) ;  /* 0xfffffffc00f08947 */ /* 0x002fea000383ffff */
[----:B------:R-:W-:Y:S05]  /*cf40*/  BRA `(.L_x_158) ;  /* 0xffffffe000dc7947 */ /* 0x000fea000383ffff */
.L_x_109:
[----:B-1----:R1:W3:Y:S02]  /*cf50*/  SYNCS.PHASECHK.TRANS64.TRYWAIT P0, [R3+URZ+0x34860], R0 ;  /* 0x03486000030075a7 */ /* 0x0022e4000800017f */
[----:B---3--:R-:W-:Y:S05]  /*cf60*/  @!P0 NANOSLEEP.SYNCS 0x989680 ;  /* 0x009896800000895d */ /* 0x008fea0003900000 */
[----:B------:R-:W3:Y:S02]  /*cf70*/  @!P0 SYNCS.PHASECHK.TRANS64 P0, [R3+URZ+0x34860], R0 ;  /* 0x03486000030085a7 */ /* 0x000ee4000800007f */
[----:B---3--:R-:W-:Y:S05]  /*cf80*/  @!P0 BRA `(.L_x_109) ;  /* 0xfffffffc00f08947 */ /* 0x008fea000383ffff */
[----:B------:R-:W-:Y:S05]  /*cf90*/  BRA `(.L_x_159) ;  /* 0xffffffe400d87947 */ /* 0x000fea000383ffff */
.L_x_116:
[----:B0-----:R0:W1:Y:S02]  /*cfa0*/  SYNCS.PHASECHK.TRANS64.TRYWAIT P0, [R0+URZ+0x34820], R3 ;  /* 0x03482003000075a7 */ /* 0x001064000800017f */
[----:B-1----:R-:W-:Y:S05]  /*cfb0*/  @!P0 NANOSLEEP.SYNCS 0x989680 ;  /* 0x009896800000895d */ /* 0x002fea0003900000 */
[----:B------:R-:W1:Y:S02]  /*cfc0*/  @!P0 SYNCS.PHASECHK.TRANS64 P0, [R0+URZ+0x34820], R3 ;  /* 0x03482003000085a7 */ /* 0x000e64000800007f */
[----:B-1----:R-:W-:Y:S05]  /*cfd0*/  @!P0 BRA `(.L_x_116) ;  /* 0xfffffffc00f08947 */ /* 0x002fea000383ffff */
[----:B------:R-:W-:Y:S05]  /*cfe0*/  BRA `(.L_x_160) ;  /* 0xffffffe800e47947 */ /* 0x000fea000383ffff */
.L_x_117:
        /* <DEDUP_REMOVED lines=11> */
.L_x_162:
[----:B------:R-:W-:Y:S05]  /*d0a0*/  BSYNC B0 ;  /* 0x0000000000007941 */ /* 0x000fea0003800000 */
.L_x_161:
[----:B------:R-:W-:Y:S05]  /*d0b0*/  BRA `(.L_x_163) ;  /* 0xffffffe800cc7947 */ /* 0x000fea000383ffff */
.L_x_120:
[----:B------:R-:W-:Y:S01]  /*d0c0*/  BSSY B1, `(.L_x_164) ;  /* 0x0000006000017945 */ /* 0x000fe20003800000 */
[----:B------:R-:W-:-:S07]  /*d0d0*/  IMAD.MOV.U32 R15, RZ, RZ, -0x1 ;  /* 0xffffffffff0f7424 */ /* 0x000fce00078e00ff */
[----:B012---:R-:W-:Y:S05]  /*d0e0*/  WARPSYNC.COLLECTIVE R15, `(.L_x_165) ;  /* 0x000000000f0c7348 */ /* 0x007fea0003c00000 */
[----:B------:R-:W-:Y:S02]  /*d0f0*/  ELECT P6, UR62, PT ;  /* 0x00000000003e782f */ /* 0x000fe400038c0000 */
[----:B------:R-:W-:Y:S01]  /*d100*/  MOV R14, UR62 ;  /* 0x0000003e000e7c02 */ /* 0x000fe20008000f00 */
[----:B012---:R-:W-:Y:S10]  /*d110*/  ENDCOLLECTIVE ;  /* 0x000000000000791b */ /* 0x007ff40003800000 */
.L_x_165:
[----:B------:R-:W-:Y:S05]  /*d120*/  BSYNC B1 ;  /* 0x0000000000017941 */ /* 0x000fea0003800000 */
.L_x_164:
[----:B------:R-:W-:Y:S05]  /*d130*/  BRA `(.L_x_166) ;  /* 0xffffffe800c47947 */ /* 0x000fea000383ffff */
.L_x_122:
[----:B0-----:R0:W1:Y:S02]  /*d140*/  SYNCS.PHASECHK.TRANS64.TRYWAIT P0, [R6+URZ], R5 ;  /* 0x00000005060075a7 */ /* 0x001064000800017f */
[----:B-1----:R-:W-:Y:S05]  /*d150*/  @!P0 NANOSLEEP.SYNCS 0x989680 ;  /* 0x009896800000895d */ /* 0x002fea0003900000 */
[----:B------:R-:W1:Y:S02]  /*d160*/  @!P0 SYNCS.PHASECHK.TRANS64 P0, [R6+URZ], R5 ;  /* 0x00000005060085a7 */ /* 0x000e64000800007f */
[----:B-1----:R-:W-:Y:S05]  /*d170*/  @!P0 BRA `(.L_x_122) ;  /* 0xfffffffc00f08947 */ /* 0x002fea000383ffff */
[----:B------:R-:W-:Y:S05]  /*d180*/  BRA `(.L_x_167) ;  /* 0xffffffe800fc7947 */ /* 0x000fea000383ffff */
.L_x_123:
[----:B-1----:R1:W3:Y:S02]  /*d190*/  SYNCS.PHASECHK.TRANS64.TRYWAIT P0, [R3+URZ], R2 ;  /* 0x00000002030075a7 */ /* 0x0022e4000800017f */
[----:B---3--:R-:W-:Y:S05]  /*d1a0*/  @!P0 NANOSLEEP.SYNCS 0x989680 ;  /* 0x009896800000895d */ /* 0x008fea0003900000 */
[----:B------:R-:W3:Y:S02]  /*d1b0*/  @!P0 SYNCS.PHASECHK.TRANS64 P0, [R3+URZ], R2 ;  /* 0x00000002030085a7 */ /* 0x000ee4000800007f */
[----:B---3--:R-:W-:Y:S05]  /*d1c0*/  @!P0 BRA `(.L_x_123) ;  /* 0xfffffffc00f08947 */ /* 0x008fea000383ffff */
[----:B------:R-:W-:Y:S05]  /*d1d0*/  BRA `(.L_x_168) ;  /* 0xffffffe800f07947 */ /* 0x000fea000383ffff */
.L_x_125:
[----:B-1----:R1:W3:Y:S02]  /*d1e0*/  SYNCS.PHASECHK.TRANS64.TRYWAIT P0, [R18+URZ], R5 ;  /* 0x00000005120075a7 */ /* 0x0022e4000800017f */
[----:B---3--:R-:W-:Y:S05]  /*d1f0*/  @!P0 NANOSLEEP.SYNCS 0x989680 ;  /* 0x009896800000895d */ /* 0x008fea0003900000 */
[----:B------:R-:W3:Y:S02]  /*d200*/  @!P0 SYNCS.PHASECHK.TRANS64 P0, [R18+URZ], R5 ;  /* 0x00000005120085a7 */ /* 0x000ee4000800007f */
[----:B---3--:R-:W-:Y:S05]  /*d210*/  @!P0 BRA `(.L_x_125) ;  /* 0xfffffffc00f08947 */ /* 0x008fea000383ffff */
[----:B------:R-:W-:Y:S05]  /*d220*/  BRA `(.L_x_169) ;  /* 0xffffffe800f47947 */ /* 0x000fea000383ffff */
.L_x_170:
[----:B------:R-:W-:-:S00]  /*d230*/  BRA `(.L_x_170) ;  /* 0xfffffffc00fc7947 */ /* 0x000fc0000383ffff */
[----:B------:R-:W-:-:S00]  /*d240*/  NOP ;  /* 0x0000000000007918 */ /* 0x000fc00000000000 */
        /* <DEDUP_REMOVED lines=11> */
.L_x_15106:


//--------------------- .text._ZN7cutlass13device_kernelIN5flash11enable_sm90INS1_16FlashAttnFwdSm90INS1_25CollectiveMainloopFwdSm90ILi2EN4cute5tupleIJNS5_1CILi2EEENS7_ILi1EEES9_EEENS6_IJNS7_ILi128EEESB_NS7_ILi192EEEEEELi128ENS_10bfloat16_tEfNS_4arch4Sm90ELb0ELb0ELb0ELb0ELb0ELb0ELb0ELb1ELb1ELb1ELb0ELb0EEENS1_21CollectiveEpilogueFwdINS6_IJSB_SB_SB_EEESA_SE_SG_Li256ELb0ELb1ELb0ELb0EEENS1_29StaticPersistentTileSchedulerILb0EEEEEEEEEvNT_6ParamsE --------------------------
	.section	.text._ZN7cutlass13device_kernelIN5flash11enable_sm90INS1_16FlashAttnFwdSm90INS1_25CollectiveMainloopFwdSm90ILi2EN4cute5tupleIJNS5_1CILi2EEENS7_ILi1EEES9_EEENS6_IJNS7_ILi128EEESB_NS7_ILi192EEEEEELi128ENS_10bfloat16_tEfNS_4arch4Sm90ELb0ELb0ELb0ELb0ELb0ELb0ELb0ELb1ELb1ELb1ELb0ELb0EEENS1_21CollectiveEpilogueFwdINS6_IJSB_SB_SB_EEESA_SE_SG_Li256ELb0ELb1ELb0ELb0EEENS1_29StaticPersistentTileSchedulerILb0EEEEEEEEEvNT_6ParamsE,"ax",@progbits
	.align	128
.text._ZN7cutlass13device_kernelIN5flash11enable_sm90INS1_16FlashAttnFwdSm90INS1_25CollectiveMainloopFwdSm90ILi2EN4cute5tupleIJNS5_1CILi2EEENS7_ILi1EEES9_EEENS6_IJNS7_ILi128EEESB_NS7_ILi192EEEEEELi128ENS_10bfloat16_tEfNS_4arch4Sm90ELb0ELb0ELb0ELb0ELb0ELb0ELb0ELb1ELb1ELb1ELb0ELb0EEENS1_21CollectiveEpilogueFwdINS6_IJSB_SB_SB_EEESA_SE_SG_Li256ELb0ELb1ELb0ELb0EEENS1_29StaticPersistentTileSchedulerILb0EEEEEEEEEvNT_6ParamsE:
        .type           _ZN7cutlass13device_kernelIN5flash11enable_sm90INS1_16FlashAttnFwdSm90INS1_25CollectiveMainloopFwdSm90ILi2EN4cute5tupleIJNS5_1CILi2EEENS7_ILi1EEES9_EEENS6_IJNS7_ILi128EEESB_NS7_ILi192EEEEEELi128ENS_10bfloat16_tEfNS_4arch4Sm90ELb0ELb0ELb0ELb0ELb0ELb0ELb0ELb1ELb1ELb1ELb0ELb0EEENS1_21CollectiveEpilogueFwdINS6_IJSB_SB_SB_EEESA_SE_SG_Li256ELb0ELb1ELb0ELb0EEENS1_29StaticPersistentTileSchedulerILb0EEEEEEEEEvNT_6ParamsE,@function
        .size           _ZN7cutlass13device_kernelIN5flash11enable_sm90INS1_16FlashAttnFwdSm90INS1_25CollectiveMainloopFwdSm90ILi2EN4cute5tupleIJNS5_1CILi2EEENS7_ILi1EEES9_EEENS6_IJNS7_ILi128EEESB_NS7_ILi192EEEEEELi128ENS_10bfloat16_tEfNS_4arch4Sm90ELb0ELb0ELb0ELb0ELb0ELb0ELb0ELb1ELb1ELb1ELb0ELb0EEENS1_21CollectiveEpilogueFwdINS6_IJSB_SB_SB_EEESA_SE_SG_Li256ELb0ELb1ELb0ELb0EEENS1_29StaticPersistentTileSchedulerILb0EEEEEEEEEvNT_6ParamsE,(.L_x_15107 - _ZN7cutlass13device_kernelIN5flash11enable_sm90INS1_16FlashAttnFwdSm90INS1_25CollectiveMainloopFwdSm90ILi2EN4cute5tupleIJNS5_1CILi2EEENS7_ILi1EEES9_EEENS6_IJNS7_ILi128EEESB_NS7_ILi192EEEEEELi128ENS_10bfloat16_tEfNS_4arch4Sm90ELb0ELb0ELb0ELb0ELb0ELb0ELb0ELb1ELb1ELb1ELb0ELb0EEENS1_21CollectiveEpilogueFwdINS6_IJSB_SB_SB_EEESA_SE_SG_Li256ELb0ELb1ELb0ELb0EEENS1_29StaticPersistentTileSchedulerILb0EEEEEEEEEvNT_6ParamsE)
        .other          _ZN7cutlass13device_kernelIN5flash11enable_sm90INS1_16FlashAttnFwdSm90INS1_25CollectiveMainloopFwdSm90ILi2EN4cute5tupleIJNS5_1CILi2EEENS7_ILi1EEES9_EEENS6_IJNS7_ILi128EEESB_NS7_ILi192EEEEEELi128ENS_10bfloat16_tEfNS_4arch4Sm90ELb0ELb0ELb0ELb0ELb0ELb0ELb0ELb1ELb1ELb1ELb0ELb0EEENS1_21CollectiveEpilogueFwdINS6_IJSB_SB_SB_EEESA_SE_SG_Li256ELb0ELb1ELb0ELb0EEENS1_29StaticPersistentTileSchedulerILb0EEEEEEEEEvNT_6ParamsE,@"STO_CUDA_ENTRY STV_DEFAULT"
_ZN7cutlass13device_kernelIN5flash11enable_sm90INS1_16FlashAttnFwdSm90INS1_25CollectiveMainloopFwdSm90ILi2EN4cute5tupleIJNS5_1CILi2EEENS7_ILi1EEES9_EEENS6_IJNS7_ILi128EEESB_NS7_ILi192EEEEEELi128ENS_10bfloat16_tEfNS_4arch4Sm90ELb0ELb0ELb0ELb0ELb0ELb0ELb0ELb1ELb1ELb1ELb0ELb0EEENS1_21CollectiveEpilogueFwdINS6_IJSB_SB_SB_EEESA_SE_SG_Li256ELb0ELb1ELb0ELb0EEENS1_29StaticPersistentTileSchedulerILb0EEEEEEEEEvNT_6ParamsE:
[----:B------:R-:W0:Y:S02]  /*0000*/  LDC R1, c[0x0][0x28] ;  /* 0x00000a00ff017b82 */ /* 0x000e240000000800 */
[----:B0-----:R-:W-:Y:S01]  /*0010*/  VIADD R1, R1, 0xffffffc8 ;  /* 0xffffffc801017836 */ /* 0x001fe20000000000 */
[----:B------:R-:W0:Y:S01]  /*0020*/  S2R R0, SR_TID.X ;  /* 0x0000000000007919 */ /* 0x000e220000002100 */
[----:B------:R-:W-:Y:S01]  /*0030*/  ELECT P0, URZ, PT ;  /* 0x00000000003f782f */ /* 0x000fe20003800000 */
[----:B------:R-:W-:Y:S01]  /*0040*/  BSSY B0, `(.L_x_171) ;  /* 0x000000e000007945 */ /* 0x000fe20003800000 */
[----:B0-----:R-:W-:-:S05]  /*0050*/  SHF.R.U32.HI R3, RZ, 0x5, R0 ;  /* 0x00000005ff037819 */ /* 0x001fca0000011600 */
[----:B------:R-:W0:Y:S02]  /*0060*/  SHFL.IDX PT, R2, R3, RZ, 0x1f ;  /* 0x00001fff03027589 */ /* 0x000e2400000e0000 */
[----:B0-----:R-:W-:Y:S02]  /*0070*/  ISETP.EQ.AND P0, PT, R2, RZ, P0 ;  /* 0x000000ff0200720c */ /* 0x001fe40000702270 */
[----:B------:R-:W-:-:S11]  /*0080*/  SHF.R.U32.HI R2, RZ, 0x7, R0 ;  /* 0x00000007ff027819 */ /* 0x000fd60000011600 */
        /* <DEDUP_REMOVED lines=9> */
.L_x_172:
[----:B------:R-:W-:Y:S05]  /*0120*/  BSYNC B0 ;  /* 0x0000000000007941 */ /* 0x000fea0003800000 */
.L_x_171:
[----:B------:R-:W-:Y:S01]  /*0130*/  VOTEU.ANY UP0, P0 ;  /* 0x00000000003f7886 */ /* 0x000fe20000000100 */
[----:B------:R-:W0:Y:S01]  /*0140*/  SHFL.IDX PT, R2, R2, RZ, 0x1f ;  /* 0x00001fff02027589 */ /* 0x000e2200000e0000 */
[----:B------:R-:W-:Y:S01]  /*0150*/  UMOV UR4, 0x80 ;  /* 0x0000008000047882 */ /* 0x000fe20000000000 */
[----:B------:R-:W-:Y:S01]  /*0160*/  UMOV UR7, 0x200 ;  /* 0x0000020000077882 */ /* 0x000fe20000000000 */
[----:B------:R-:W-:Y:S01]  /*0170*/  VOTEU.ANY UP1, P0 ;  /* 0x00000000003f7886 */ /* 0x000fe20000020100 */
[----:B------:R-:W1:Y:S01]  /*0180*/  @UP0 S2UR UR8, SR_CgaCtaId ;  /* 0x00000000000809c3 */ /* 0x000e620000008800 */
[----:B------:R-:W2:Y:S01]  /*0190*/  SHFL.IDX PT, R4, R3, RZ, 0x1f ;  /* 0x00001fff03047589 */ /* 0x000ea200000e0000 */
[----:B------:R-:W-:Y:S01]  /*01a0*/  @UP0 UMOV UR6, 0x400 ;  /* 0x0000040000060882 */ /* 0x000fe20000000000 */
[----:B------:R-:W-:-:S04]  /*01b0*/  @UP0 UIADD3 UR4, -UR4, 0x100000, URZ ;  /* 0x0010000004040890 */ /* 0x000fc8000fffe13f */
[----:B------:R-:W-:Y:S02]  /*01c0*/  @UP0 USHF.L.U32 UR5, UR4, 0xb, URZ ;  /* 0x0000000b04050899 */ /* 0x000fe4000800063f */
[----:B------:R-:W-:Y:S01]  /*01d0*/  @UP0 USHF.L.U32 UR4, UR4, 0x1, URZ ;  /* 0x0000000104040899 */ /* 0x000fe2000800063f */
[----:B------:R-:W-:Y:S01]  /*01e0*/  VOTEU.ANY UP2, P0 ;  /* 0x00000000003f7886 */ /* 0x000fe20000040100 */
[----:B0-----:R-:W-:Y:S01]  /*01f0*/  R2UR UR9, R2 ;  /* 0x00000000020972ca */ /* 0x001fe200000e0000 */
[----:B-1----:R-:W-:Y:S01]  /*0200*/  @UP0 ULEA UR8, UR8, UR6, 0x18 ;  /* 0x0000000608080291 */ /* 0x002fe2000f8ec03f */
[----:B--2---:R-:W-:Y:S01]  /*0210*/  ISETP.NE.AND P1, PT, R4, RZ, PT ;  /* 0x000000ff0400720c */ /* 0x004fe20003f25270 */
[----:B------:R-:W-:-:S04]  /*0220*/  @UP0 UIADD3 UR6, -UR7, 0x100000, URZ ;  /* 0x0010000007060890 */ /* 0x000fc8000fffe13f */
[----:B------:R-:W-:Y:S02]  /*0230*/  @UP0 USHF.L.U32 UR7, UR6, 0xb, URZ ;  /* 0x0000000b06070899 */ /* 0x000fe4000800063f */
[----:B------:R-:W-:-:S04]  /*0240*/  @UP0 USHF.L.U32 UR6, UR6, 0x1, URZ ;  /* 0x0000000106060899 */ /* 0x000fc8000800063f */
[----:B------:R-:W-:Y:S01]  /*0250*/  UISETP.NE.AND UP0, UPT, UR9, URZ, UPT ;  /* 0x0000003f0900728c */ /* 0x000fe2000bf05270 */
[----:B------:R-:W0:Y:S02]  /*0260*/  FENCE.VIEW.ASYNC.S ;  /* 0x00000000000073c6 */ /* 0x000e240000000000 */
[----:B0-----:R0:W1:Y:S05]  /*0270*/  @UP1 SYNCS.EXCH.64 URZ, [UR8+0x34800], UR4 ;  /* 0x03480004083f15b2 */ /* 0x00106a0008000100 */
[----:B------:R0:W2:Y:S01]  /*0280*/  @UP2 SYNCS.EXCH.64 URZ, [UR8+0x34820], UR6 ;  /* 0x03482006083f25b2 */ /* 0x0000a20008000100 */
[----:B------:R-:W-:Y:S05]  /*0290*/  @P1 BRA `(.L_x_173) ;  /* 0x0000000000481947 */ /* 0x000fea0003800000 */
[----:B0-----:R-:W0:Y:S01]  /*02a0*/  S2UR UR5, SR_CgaCtaId ;  /* 0x00000000000579c3 */ /* 0x001e220000008800 */
[----:B------:R-:W-:Y:S01]  /*02b0*/  UMOV UR4, 0x400 ;  /* 0x0000040000047882 */ /* 0x000fe20000000000 */
[----:B------:R-:W-:Y:S01]  /*02c0*/  UMOV UR6, 0x1 ;  /* 0x0000000100067882 */ /* 0x000fe20000000000 */
[----:B------:R-:W-:Y:S01]  /*02d0*/  UMOV UR7, 0x4 ;  /* 0x0000000400077882 */ /* 0x000fe20000000000 */
[----:B------:R-:W-:Y:S01]  /*02e0*/  ELECT P0, URZ, PT ;  /* 0x00000000003f782f */ /* 0x000fe20003800000 */
[----:B0-----:R-:W-:Y:S02]  /*02f0*/  ULEA UR8, UR5, UR4, 0x18 ;  /* 0x0000000405087291 */ /* 0x001fe4000f8ec03f */
[----:B------:R-:W-:-:S04]  /*0300*/  UIADD3 UR4, -UR6, 0x100000, URZ ;  /* 0x0010000006047890 */ /* 0x000fc8000fffe13f */
[----:B------:R-:W-:Y:S02]  /*0310*/  USHF.L.U32 UR5, UR4, 0xb, URZ ;  /* 0x0000000b04057899 */ /* 0x000fe4000800063f */
[----:B------:R-:W-:Y:S02]  /*0320*/  USHF.L.U32 UR4, UR4, 0x1, URZ ;  /* 0x0000000104047899 */ /* 0x000fe4000800063f */
[----:B------:R-:W-:-:S04]  /*0330*/  UIADD3 UR6, -UR7, 0x100000, URZ ;  /* 0x0010000007067890 */ /* 0x000fc8000fffe13f */
[----:B------:R-:W-:Y:S02]  /*0340*/  USHF.L.U32 UR7, UR6, 0xb, URZ ;  /* 0x0000000b06077899 */ /* 0x000fe4000800063f */
[----:B------:R-:W-:Y:S01]  /*0350*/  USHF.L.U32 UR6, UR6, 0x1, URZ ;  /* 0x0000000106067899 */ /* 0x000fe2000800063f */
[----:B------:R-:W0:Y:S03]  /*0360*/  FENCE.VIEW.ASYNC.S ;  /* 0x00000000000073c6 */ /* 0x000e260000000000 */
[----:B0-----:R3:W4:Y:S08]  /*0370*/  SYNCS.EXCH.64 URZ, [UR8+0x34830], UR4 ;  /* 0x03483004083f75b2 */ /* 0x0017300008000100 */
[----:B------:R3:W0:Y:S01]  /*0380*/  SYNCS.EXCH.64 URZ, [UR8+0x34840], UR6 ;  /* 0x03484006083f75b2 */ /* 0x0006220008000100 */
[----:B------:R3:W0:Y:S01]  /*0390*/  SYNCS.EXCH.64 URZ, [UR8+0x34838], UR4 ;  /* 0x03483804083f75b2 */ /* 0x0006220008000100 */
[----:B------:R3:W0:Y:S02]  /*03a0*/  SYNCS.EXCH.64 URZ, [UR8+0x34848], UR6 ;  /* 0x03484806083f75b2 */ /* 0x0006240008000100 */
[----:B---3--:R-:W-:Y:S01]  /*03b0*/  NOP ;  /* 0x0000000000007918 */ /* 0x008fe20000000000 */
.L_x_173:
[----:B0-----:R-:W0:Y:S01]  /*03c0*/  S2UR UR4, SR_CTAID.Y ;  /* 0x00000000000479c3 */ /* 0x001e220000002600 */
[----:B------:R-:W3:Y:S01]  /*03d0*/  SHFL.IDX PT, R8, R3, RZ, 0x1f ;  /* 0x00001fff03087589 */ /* 0x000ee200000e0000 */
[----:B------:R-:W-:Y:S01]  /*03e0*/  ULDC UR5, c[0x0][0x154] ;  /* 0x0000550000057ab9 */ /* 0x000fe20000000800 */
[----:B------:R-:W-:Y:S01]  /*03f0*/  SHF.R.S32.HI R5, RZ, 0x1f, R0 ;  /* 0x0000001fff057819 */ /* 0x000fe20000011400 */
[----:B------:R-:W-:-:S03]  /*0400*/  NOP ;  /* 0x0000000000007918 */ /* 0x000fc60000000000 */
[----:B------:R-:W-:Y:S01]  /*0410*/  LEA.HI R5, R5, R0, RZ, 0x7 ;  /* 0x0000000005057211 */ /* 0x000fe200078f38ff */
[----:B------:R-:W5:Y:S08]  /*0420*/  S2UR UR6, SR_CTAID.X ;  /* 0x00000000000679c3 */ /* 0x000f700000002500 */
[----:B------:R-:W1:Y:S01]  /*0430*/  LDC R7, c[0x0][0x148] ;  /* 0x00005200ff077b82 */ /* 0x000e620000000800 */
[----:B0-----:R-:W-:-:S02]  /*0440*/  I2FP.F32.U32 R2, UR4 ;  /* 0x0000000400027c45 */ /* 0x001fc40008201000 */
[----:B---3--:R-:W-:-:S03]  /*0450*/  ISETP.NE.AND P0, PT, R8, RZ, PT ;  /* 0x000000ff0800720c */ /* 0x008fc60003f05270 */
[----:B------:R-:W-:Y:S01]  /*0460*/  FMUL R6, R2, UR5 ;  /* 0x0000000502067c20 */ /* 0x000fe20008400000 */
[----:B-----5:R-:W-:-:S05]  /*0470*/  I2FP.F32.U32 R2, UR6 ;  /* 0x0000000600027c45 */ /* 0x020fca0008201000 */
[----:B------:R-:W0:Y:S02]  /*0480*/  F2I.U32.TRUNC.NTZ R6, R6 ;  /* 0x0000000600067305 */ /* 0x000e24000020f000 */
[----:B0-----:R-:W-:-:S04]  /*0490*/  IMAD.MOV R10, RZ, RZ, -R6 ;  /* 0x000000ffff0a7224 */ /* 0x001fc800078e0a06 */
[----:B-1----:R-:W-:Y:S01]  /*04a0*/  IMAD R13, R7, R10, UR4 ;  /* 0x00000004070d7e24 */ /* 0x002fe2000f8e020a */
[----:B------:R-:W-:Y:S02]  /*04b0*/  ULDC UR4, c[0x0][0x150] ;  /* 0x0000540000047ab9 */ /* 0x000fe40000000800 */
[----:B------:R-:W-:Y:S01]  /*04c0*/  FMUL R10, R2, UR4 ;  /* 0x00000004020a7c20 */ /* 0x000fe20008400000 */
[----:B------:R-:W-:Y:S06]  /*04d0*/  @P0 BRA `(.L_x_174) ;  /* 0x0000000000480947 */ /* 0x000fec0003800000 */
[----:B------:R-:W0:Y:S01]  /*04e0*/  S2UR UR5, SR_CgaCtaId ;  /* 0x00000000000579c3 */ /* 0x000e220000008800 */
        /* <DEDUP_REMOVED lines=12> */
[----:B0-----:R0:W1:Y:S08]  /*05b0*/  SYNCS.EXCH.64 URZ, [UR8+0x34850], UR4 ;  /* 0x03485004083f75b2 */ /* 0x0010700008000100 */
[----:B------:R0:W3:Y:S01]  /*05c0*/  SYNCS.EXCH.64 URZ, [UR8+0x34860], UR6 ;  /* 0x03486006083f75b2 */ /* 0x0000e20008000100 */
[----:B------:R0:W0:Y:S01]  /*05d0*/  SYNCS.EXCH.64 URZ, [UR8+0x34858], UR4 ;  /* 0x03485804083f75b2 */ /* 0x0000220008000100 */
[----:B------:R0:W0:Y:S01]  /*05e0*/  SYNCS.EXCH.64 URZ, [UR8+0x34868], UR6 ;  /* 0x03486806083f75b2 */ /* 0x0000220008000100 */
[----:B------:R-:W-:Y:S01]  /*05f0*/  NOP ;  /* 0x0000000000007918 */ /* 0x000fe20000000000 */
.L_x_174:
[----:B------:R-:W5:Y:S01]  /*0600*/  SHFL.IDX PT, R9, R3, RZ, 0x1f ;  /* 0x00001fff03097589 */ /* 0x000f6200000e0000 */
[----:B------:R-:W-:Y:S01]  /*0610*/  LOP3.LUT R5, R5, 0xffffff80, RZ, 0xc0, !PT ;  /* 0xffffff8005057812 */ /* 0x000fe200078ec0ff */
[----:B------:R-:W0:Y:S01]  /*0620*/  LDC R12, c[0x0][0x144] ;  /* 0x00005100ff0c7b82 */ /* 0x000e220000000800 */
[----:B------:R-:W0:Y:S01]  /*0630*/  F2I.U32.TRUNC.NTZ R10, R10 ;  /* 0x0000000a000a7305 */ /* 0x000e22000020f000 */
[----:B------:R-:W-:Y:S01]  /*0640*/  SHF.R.S32.HI R11, RZ, 0x1f, R8 ;  /* 0x0000001fff0b7819 */ /* 0x000fe20000011408 */
[----:B------:R-:W-:Y:S01]  /*0650*/  NOP ;  /* 0x0000000000007918 */ /* 0x000fe20000000000 */
[----:B------:R-:W-:-:S05]  /*0660*/  IMAD.IADD R5, R0, 0x1, -R5 ;  /* 0x0000000100057824 */ /* 0x000fca00078e0a05 */
[----:B------:R-:W-:-:S04]  /*0670*/  SHF.R.S32.HI R2, RZ, 0x1f, R5 ;  /* 0x0000001fff027819 */ /* 0x000fc80000011405 */
[----:B------:R-:W-:-:S04]  /*0680*/  LEA.HI R2, R2, R5, RZ, 0x3 ;  /* 0x0000000502027211 */ /* 0x000fc800078f18ff */
[--C-:B------:R-:W-:Y:S02]  /*0690*/  SHF.R.S32.HI R6, RZ, 0x3, R2.reuse ;  /* 0x00000003ff067819 */ /* 0x100fe40000011402 */
[----:B------:R-:W-:Y:S02]  /*06a0*/  SHF.R.S32.HI R7, RZ, 0x1f, R2 ;  /* 0x0000001fff077819 */ /* 0x000fe40000011402 */
[----:B-----5:R-:W-:Y:S02]  /*06b0*/  ISETP.NE.AND P0, PT, R9, RZ, PT ;  /* 0x000000ff0900720c */ /* 0x020fe40003f05270 */
[----:B------:R-:W-:Y:S02]  /*06c0*/  LEA.HI R7, R7, R6, RZ, 0x2 ;  /* 0x0000000607077211 */ /* 0x000fe400078f10ff */
[----:B------:R-:W-:Y:S02]  /*06d0*/  SHF.R.S32.HI R9, RZ, 0x1f, R4 ;  /* 0x0000001fff097819 */ /* 0x000fe40000011404 */
[----:B------:R-:W-:-:S02]  /*06e0*/  LOP3.LUT R7, R7, 0xfffffffc, RZ, 0xc0, !PT ;  /* 0xfffffffc07077812 */ /* 0x000fc400078ec0ff */
[----:B------:R-:W-:-:S05]  /*06f0*/  LEA.HI R9, R9, R4, RZ, 0x2 ;  /* 0x0000000409097211 */ /* 0x000fca00078f10ff */
[----:B------:R-:W-:Y:S05]  /*0700*/  @P0 BRA `(.L_x_175) ;  /* 0x0000000000480947 */ /* 0x000fea0003800000 */
[----:B0-----:R-:W0:Y:S01]  /*0710*/  S2UR UR5, SR_CgaCtaId ;  /* 0x00000000000579c3 */ /* 0x001e220000008800 */
[----:B------:R-:W-:Y:S01]  /*0720*/  UMOV UR4, 0x400 ;  /* 0x0000040000047882 */ /* 0x000fe20000000000 */
[----:B------:R-:W-:Y:S01]  /*0730*/  UMOV UR6, 0x1 ;  /* 0x0000000100067882 */ /* 0x000fe20000000000 */
[----:B------:R-:W-:Y:S01]  /*0740*/  UMOV UR9, 0x2 ;  /* 0x0000000200097882 */ /* 0x000fe20000000000 */
[----:B------:R-:W-:-:S04]  /*0750*/  UIADD3 UR6, -UR6, 0x100000, URZ ;  /* 0x0010000006067890 */ /* 0x000fc8000fffe13f */
[----:B------:R-:W-:Y:S02]  /*0760*/  USHF.L.U32 UR7, UR6, 0xb, URZ ;  /* 0x0000000b06077899 */ /* 0x000fe4000800063f */
[----:B------:R-:W-:Y:S01]  /*0770*/  USHF.L.U32 UR6, UR6, 0x1, URZ ;  /* 0x0000000106067899 */ /* 0x000fe2000800063f */
[----:B------:R-:W-:Y:S01]  /*0780*/  ELECT P0, URZ, PT ;  /* 0x00000000003f782f */ /* 0x000fe20003800000 */
[----:B0-----:R-:W-:Y:S02]  /*0790*/  ULEA UR8, UR5, UR4, 0x18 ;  /* 0x0000000405087291 */ /* 0x001fe4000f8ec03f */
[----:B------:R-:W-:-:S04]  /*07a0*/  UIADD3 UR4, -UR9, 0x100000, URZ ;  /* 0x0010000009047890 */ /* 0x000fc8000fffe13f */
[----:B------:R-:W-:Y:S02]  /*07b0*/  USHF.L.U32 UR5, UR4, 0xb, URZ ;  /* 0x0000000b04057899 */ /* 0x000fe4000800063f */
[----:B------:R-:W-:Y:S01]  /*07c0*/  USHF.L.U32 UR4, UR4, 0x1, URZ ;  /* 0x0000000104047899 */ /* 0x000fe2000800063f */
[----:B------:R-:W0:Y:S03]  /*07d0*/  FENCE.VIEW.ASYNC.S ;  /* 0x00000000000073c6 */ /* 0x000e260000000000 */
[----:B0-----:R0:W0:Y:S08]  /*07e0*/  SYNCS.EXCH.64 URZ, [UR8+0x34870], UR6 ;  /* 0x03487006083f75b2 */ /* 0x0010300008000100 */
[----:B------:R0:W0:Y:S01]  /*07f0*/  SYNCS.EXCH.64 URZ, [UR8+0x34880], UR4 ;  /* 0x03488004083f75b2 */ /* 0x0000220008000100 */
[----:B------:R0:W0:Y:S01]  /*0800*/  SYNCS.EXCH.64 URZ, [UR8+0x34878], UR6 ;  /* 0x03487806083f75b2 */ /* 0x0000220008000100 */
[----:B------:R0:W0:Y:S01]  /*0810*/  SYNCS.EXCH.64 URZ, [UR8+0x34888], UR4 ;  /* 0x03488804083f75b2 */ /* 0x0000220008000100 */
[----:B------:R-:W-:Y:S01]  /*0820*/  NOP ;  /* 0x0000000000007918 */ /* 0x000fe20000000000 */
.L_x_175:
[----:B------:R-:W5:Y:S01]  /*0830*/  SHFL.IDX PT, R14, R3, RZ, 0x1f ;  /* 0x00001fff030e7589 */ /* 0x000f6200000e0000 */
[----:B0-----:R-:W0:Y:S01]  /*0840*/  S2UR UR4, SR_CTAID.X ;  /* 0x00000000000479c3 */ /* 0x001e220000002500 */
[----:B------:R-:W-:Y:S01]  /*0850*/  LOP3.LUT R9, R9, 0x3ffffffc, RZ, 0xc0, !PT ;  /* 0x3ffffffc09097812 */ /* 0x000fe200078ec0ff */
[----:B------:R-:W-:Y:S01]  /*0860*/  IMAD.IADD R7, R6, 0x1, -R7 ;  /* 0x0000000106077824 */ /* 0x000fe200078e0a07 */
[----:B------:R-:W-:Y:S01]  /*0870*/  LEA.HI R11, R11, R8, RZ, 0x2 ;  /* 0x000000080b0b7211 */ /* 0x000fe200078f10ff */
[----:B------:R-:W-:Y:S02]  /*0880*/  NOP ;  /* 0x0000000000007918 */ /* 0x000fe40000000000 */
[----:B------:R-:W-:Y:S01]  /*0890*/  IMAD.IADD R4, R4, 0x1, -R9 ;  /* 0x0000000104047824 */ /* 0x000fe200078e0a09 */
[----:B------:R-:W-:Y:S01]  /*08a0*/  LOP3.LUT R11, R11, 0x3ffffffc, RZ, 0xc0, !PT ;  /* 0x3ffffffc0b0b7812 */ /* 0x000fe200078ec0ff */
[----:B------:R-:W1:Y:S02]  /*08b0*/  LDC R6, c[0x0][0x140] ;  /* 0x00005000ff067b82 */ /* 0x000e640000000800 */
[----:B------:R-:W-:-:S02]  /*08c0*/  IMAD R4, R4, 0x4, R7 ;  /* 0x0000000404047824 */ /* 0x000fc400078e0207 */
[----:B------:R-:W-:Y:S02]  /*08d0*/  IMAD.IADD R8, R8, 0x1, -R11 ;  /* 0x0000000108087824 */ /* 0x000fe400078e0a0b */
[----:B------:R-:W-:Y:S01]  /*08e0*/  IMAD.MOV R11, RZ, RZ, -R10 ;  /* 0x000000ffff0b7224 */ /* 0x000fe200078e0a0a */
[----:B------:R-:W-:Y:S01]  /*08f0*/  LEA.HI R2, R4, R4, RZ, 0x1 ;  /* 0x0000000404027211 */ /* 0x000fe200078f08ff */
[----:B------:R-:W-:-:S03]  /*0900*/  IMAD R8, R8, 0x4, R7 ;  /* 0x0000000408087824 */ /* 0x000fc600078e0207 */
[----:B------:R-:W-:Y:S02]  /*0910*/  LOP3.LUT R9, R2, 0xfffffffe, RZ, 0xc0, !PT ;  /* 0xfffffffe02097812 */ /* 0x000fe400078ec0ff */
[----:B------:R-:W-:Y:S02]  /*0920*/  LEA.HI R2, R8, R8, RZ, 0x1 ;  /* 0x0000000808027211 */ /* 0x000fe400078f08ff */
[----:B-----5:R-:W-:Y:S01]  /*0930*/  ISETP.NE.AND P0, PT, R14, RZ, PT ;  /* 0x000000ff0e00720c */ /* 0x020fe20003f05270 */
[----:B0-----:R-:W-:Y:S01]  /*0940*/  IMAD R12, R12, R11, UR4 ;  /* 0x000000040c0c7e24 */ /* 0x001fe2000f8e020b */
[----:B------:R-:W-:Y:S01]  /*0950*/  LOP3.LUT R7, R2, 0xfffffffe, RZ, 0xc0, !PT ;  /* 0xfffffffe02077812 */ /* 0x000fe200078ec0ff */
[----:B------:R-:W-:-:S04]  /*0960*/  IMAD.IADD R9, R4, 0x1, -R9 ;  /* 0x0000000104097824 */ /* 0x000fc800078e0a09 */
[----:B------:R-:W-:Y:S01]  /*0970*/  IMAD.IADD R7, R8, 0x1, -R7 ;  /* 0x0000000108077824 */ /* 0x000fe200078e0a07 */
[----:B------:R-:W-:-:S05]  /*0980*/  ISETP.NE.AND P5, PT, R9, R12, PT ;  /* 0x0000000c0900720c */ /* 0x000fca0003fa5270 */
[----:B------:R-:W-:Y:S08]  /*0990*/  @P0 BRA `(.L_x_176) ;  /* 0x0000000000480947 */ /* 0x000ff00003800000 */
        /* <DEDUP_REMOVED lines=18> */
.L_x_176:
[----:B------:R-:W5:Y:S01]  /*0ac0*/  SHFL.IDX PT, R9, R3, RZ, 0x1f ;  /* 0x00001fff03097589 */ /* 0x000f6200000e0000 */
[----:B------:R-:W-:Y:S01]  /*0ad0*/  ISETP.NE.AND P2, PT, R7, R12, PT ;  /* 0x0000000c0700720c */ /* 0x000fe20003f45270 */
[----:B------:R-:W-:Y:S01]  /*0ae0*/  IMAD.SHL.U32 R7, R4, 0x4, RZ ;  /* 0x0000000404077824 */ /* 0x000fe200078e00ff */
[----:B------:R-:W-:Y:S01]  /*0af0*/  LOP3.LUT P0, RZ, R5, 0x7, RZ, 0xc0, !PT ;  /* 0x0000000705ff7812 */ /* 0x000fe2000780c0ff */
[----:B------:R-:W-:Y:S01]  /*0b00*/  IMAD.SHL.U32 R17, R8, 0x4, RZ ;  /* 0x0000000408117824 */ /* 0x000fe200078e00ff */
[----:B-1----:R-:W-:Y:S01]  /*0b10*/  ISETP.EQ.U32.AND P1, PT, R6, 0x1, PT ;  /* 0x000000010600780c */ /* 0x002fe20003f22070 */
[----:B------:R-:W-:Y:S01]  /*0b20*/  IMAD.MOV.U32 R16, RZ, RZ, 0x1 ;  /* 0x00000001ff107424 */ /* 0x000fe200078e00ff */
[----:B------:R-:W-:Y:S01]  /*0b30*/  LOP3.LUT R18, R4, 0xc, R7, 0x78, !PT ;  /* 0x0000000c04127812 */ /* 0x000fe200078e7807 */
[----:B------:R-:W-:Y:S01]  /*0b40*/  NOP ;  /* 0x0000000000007918 */ /* 0x000fe20000000000 */
[----:B------:R-:W-:Y:S02]  /*0b50*/  LOP3.LUT R17, R8, 0xc, R17, 0x78, !PT ;  /* 0x0000000c08117812 */ /* 0x000fe400078e7811 */
[----:B------:R-:W-:-:S02]  /*0b60*/  ISETP.LT.U32.AND P4, PT, R18, 0x2, !P0 ;  /* 0x000000021200780c */ /* 0x000fc40004781070 */
[----:B------:R-:W-:Y:S02]  /*0b70*/  @P5 LEA.HI R2, R18, R18, RZ, 0x1 ;  /* 0x0000001212025211 */ /* 0x000fe400078f08ff */
[----:B------:R-:W-:Y:S02]  /*0b80*/  SEL R5, RZ, 0x1, !P4 ;  /* 0x00000001ff057807 */ /* 0x000fe40006000000 */
[----:B------:R-:W-:Y:S02]  /*0b90*/  @P5 SHF.R.S32.HI R2, RZ, 0x1, R2 ;  /* 0x00000001ff025819 */ /* 0x000fe40000011402 */
[----:B------:R-:W-:Y:S02]  /*0ba0*/  @P2 LEA.HI R4, R17, R17, RZ, 0x1 ;  /* 0x0000001111042211 */ /* 0x000fe400078f08ff */
[----:B------:R-:W-:Y:S01]  /*0bb0*/  @P5 ISETP.NE.AND P6, PT, R2, R13, PT ;  /* 0x0000000d0200520c */ /* 0x000fe20003fc5270 */
[----:B------:R-:W-:Y:S01]  /*0bc0*/  IMAD.MOV.U32 R2, RZ, RZ, 0x1 ;  /* 0x00000001ff027424 */ /* 0x000fe200078e00ff */
[----:B------:R-:W-:-:S02]  /*0bd0*/  @P2 SHF.R.S32.HI R4, RZ, 0x1, R4 ;  /* 0x00000001ff042819 */ /* 0x000fc40000011404 */
[----:B-----5:R-:W-:Y:S02]  /*0be0*/  ISETP.NE.AND P4, PT, R9, RZ, PT ;  /* 0x000000ff0900720c */ /* 0x020fe40003f85270 */
[----:B------:R-:W-:Y:S02]  /*0bf0*/  @P5 SEL R16, RZ, 0x1, P6 ;  /* 0x00000001ff105807 */ /* 0x000fe40003000000 */
[----:B------:R-:W-:Y:S02]  /*0c00*/  @P2 ISETP.NE.AND P3, PT, R4, R13, PT ;  /* 0x0000000d0400220c */ /* 0x000fe40003f65270 */
[----:B------:R-:W-:Y:S02]  /*0c10*/  ISETP.LT.U32.AND P0, PT, R17, 0x2, !P0 ;  /* 0x000000021100780c */ /* 0x000fe40004701070 */
[----:B------:R-:W-:Y:S02]  /*0c20*/  LOP3.LUT R16, R16, R5, RZ, 0xc0, !PT ;  /* 0x0000000510107212 */ /* 0x000fe400078ec0ff */
[----:B------:R-:W-:-:S02]  /*0c30*/  SEL R5, RZ, 0x1, !P0 ;  /* 0x00000001ff057807 */ /* 0x000fc40004000000 */
[----:B------:R-:W-:Y:S01]  /*0c40*/  @P2 SEL R2, RZ, 0x1, P3 ;  /* 0x00000001ff022807 */ /* 0x000fe20001800000 */
[----:B------:R-:W-:Y:S06]  /*0c50*/  @P4 BRA `(.L_x_177) ;  /* 0x0000000000484947 */ /* 0x000fec0003800000 */
        /* <DEDUP_REMOVED lines=16> */
[----:B------:R1:W0:Y:S02]  /*0d60*/  SYNCS.EXCH.64 URZ, [UR8+0x348c8], UR6 ;  /* 0x0348c806083f75b2 */ /* 0x0002240008000100 */
[----:B-1----:R-:W-:Y:S01]  /*0d70*/  NOP ;  /* 0x0000000000007918 */ /* 0x002fe20000000000 */
.L_x_177:
[----:B------:R-:W-:Y:S01]  /*0d80*/  LOP3.LUT R2, R2, R5, RZ, 0xc0, !PT ;  /* 0x0000000502027212 */ /* 0x000fe200078ec0ff */
[----:B------:R-:W-:Y:S01]  /*0d90*/  NOP ;  /* 0x0000000000007918 */ /* 0x000fe20000000000 */
[----:B------:R-:W-:Y:S05]  /*0da0*/  @!P1 BRA `(.L_x_178) ;  /* 0x0000000000089947 */ /* 0x000fea0003800000 */
[----:B0-234-:R-:W-:Y:S01]  /*0db0*/  UCGABAR_ARV ;  /* 0x00000000000079c7 */ /* 0x01dfe20008000000 */
[----:B------:R-:W-:Y:S05]  /*0dc0*/  BRA `(.L_x_179) ;  /* 0x0000000000047947 */ /* 0x000fea0003800000 */
.L_x_178:
[----:B0-234-:R-:W-:Y:S01]  /*0dd0*/  NOP ;  /* 0x0000000000007918 */ /* 0x01dfe20000000000 */
.L_x_179:
[----:B------:R-:W-:Y:S05]  /*0de0*/  @!P1 BRA `(.L_x_180) ;  /* 0x00000000000c9947 */ /* 0x000fea0003800000 */
[----:B------:R-:W-:Y:S01]  /*0df0*/  UCGABAR_WAIT ;  /* 0x0000000000007dc7 */ /* 0x000fe20008000000 */
[----:B------:R-:W-:Y:S01]  /*0e00*/  CCTL.IVALL ;  /* 0x00000000ff00798f */ /* 0x000fe20002000000 */
[----:B------:R-:W-:Y:S05]  /*0e10*/  BRA `(.L_x_181) ;  /* 0x0000000000047947 */ /* 0x000fea0003800000 */
.L_x_180:
[----:B------:R-:W-:Y:S06]  /*0e20*/  BAR.SYNC.DEFER_BLOCKING 0x0 ;  /* 0x0000000000007b1d */ /* 0x000fec0000010000 */
.L_x_181:
[----:B------:R-:W-:Y:S01]  /*0e30*/  UMOV UR4, 0x1 ;  /* 0x0000000100047882 */ /* 0x000fe20000000000 */
[----:B------:R-:W-:Y:S01]  /*0e40*/  PLOP3.LUT P0, PT, PT, PT, UP0, 0x80, 0x0 ;  /* 0x000000000000781c */ /* 0x000fe20003f0f008 */
[----:B------:R-:W-:Y:S01]  /*0e50*/  USEL UR4, UR4, 0x2, !UP0 ;  /* 0x0000000204047887 */ /* 0x000fe2000c000000 */
[----:B------:R-:W-:-:S05]  /*0e60*/  ULDC.64 UR60, c[0x0][0x208] ;  /* 0x00008200003c7ab9 */ /* 0x000fca0000000a00 */
[----:B------:R-:W-:-:S05]  /*0e70*/  IMAD.U32 R4, RZ, RZ, UR4 ;  /* 0x00000004ff047e24 */ /* 0x000fca000f8e00ff */
[----:B------:R0:W-:Y:S01]  /*0e80*/  STL [R1+0x30], R4 ;  /* 0x0000300401007387 */ /* 0x0001e20000100800 */
[----:B------:R-:W-:Y:S05]  /*0e90*/  @!P0 BRA `(.L_x_182) ;  /* 0x0000006c00cc8947 */ /* 0x000fea0003800000 */
.L_x_183:
        /* <DEDUP_REMOVED lines=9> */
[----:B0-----:R-:W2:Y:S01]  /*0f30*/  LDL R4, [R1+0x30] ;  /* 0x0000300001047983 */ /* 0x001ea20000100800 */
[----:B------:R-:W-:Y:S01]  /*0f40*/  VIADD R0, R0, 0xffffff80 ;  /* 0xffffff8000007836 */ /* 0x000fe20000000000 */
[----:B------:R-:W-:Y:S01]  /*0f50*/  UMOV UR37, URZ ;  /* 0x0000003f00257c82 */ /* 0x000fe20008000000 */
[----:B------:R-:W-:Y:S01]  /*0f60*/  IMAD.U32 R184, RZ, RZ, UR4 ;  /* 0x00000004ffb87e24 */ /* 0x000fe2000f8e00ff */
[----:B------:R-:W-:Y:S01]  /*0f70*/  UMOV UR36, URZ ;  /* 0x0000003f00247c82 */ /* 0x000fe20008000000 */
[----:B------:R-:W-:Y:S01]  /*0f80*/  IMAD.MOV.U32 R185, RZ, RZ, RZ ;  /* 0x000000ffffb97224 */ /* 0x000fe200078e00ff */
[----:B------:R-:W-:-:S04]  /*0f90*/  SHF.R.S32.HI R3, RZ, 0x1f, R0 ;  /* 0x0000001fff037819 */ /* 0x000fc80000011400 */
[CC--:B------:R-:W-:Y:S02]  /*0fa0*/  LEA.HI R5, R3.reuse, R0.reuse, RZ, 0x7 ;  /* 0x0000000003057211 */ /* 0x0c0fe400078f38ff */
[-C--:B------:R-:W-:Y:S02]  /*0fb0*/  LEA.HI R7, R3, R0.reuse, RZ, 0x4 ;  /* 0x0000000003077211 */ /* 0x080fe400078f20ff */
[----:B------:R-:W-:Y:S02]  /*0fc0*/  LOP3.LUT R187, R5, 0xffffff80, RZ, 0xc0, !PT ;  /* 0xffffff8005bb7812 */ /* 0x000fe400078ec0ff */
[----:B------:R-:W-:Y:S02]  /*0fd0*/  LOP3.LUT R9, R7, 0x3fffff0, RZ, 0xc0, !PT ;  /* 0x03fffff007097812 */ /* 0x000fe400078ec0ff */
[----:B------:R-:W-:Y:S01]  /*0fe0*/  LEA.HI R11, R3, R0, RZ, 0x2 ;  /* 0x00000000030b7211 */ /* 0x000fe200078f10ff */
[C---:B------:R-:W-:Y:S01]  /*0ff0*/  IMAD.IADD R187, R0.reuse, 0x1, -R187 ;  /* 0x0000000100bb7824 */ /* 0x040fe200078e0abb */
[----:B------:R-:W-:Y:S01]  /*1000*/  SHF.R.S32.HI R8, RZ, 0x4, R7 ;  /* 0x00000004ff087819 */ /* 0x000fe20000011407 */
[----:B------:R-:W-:Y:S01]  /*1010*/  IMAD.IADD R9, R0, 0x1, -R9 ;  /* 0x0000000100097824 */ /* 0x000fe200078e0a09 */
[----:B------:R-:W-:-:S02]  /*1020*/  LOP3.LUT R11, R11, 0xfffffffc, RZ, 0xc0, !PT ;  /* 0xfffffffc0b0b7812 */ /* 0x000fc400078ec0ff */
[----:B------:R-:W-:Y:S02]  /*1030*/  SHF.R.S32.HI R190, RZ, 0x7, R5 ;  /* 0x00000007ffbe7819 */ /* 0x000fe40000011405 */
[----:B------:R-:W-:Y:S01]  /*1040*/  LEA.HI R7, R7, R8, RZ, 0x1 ;  /* 0x0000000807077211 */ /* 0x000fe200078f08ff */
[----:B------:R-:W-:Y:S01]  /*1050*/  IMAD.IADD R11, R0, 0x1, -R11 ;  /* 0x00000001000b7824 */ /* 0x000fe200078e0a0b */
[----:B------:R-:W-:Y:S02]  /*1060*/  LEA.HI R5, R5, R190, RZ, 0x1 ;  /* 0x000000be05057211 */ /* 0x000fe400078f08ff */
[----:B------:R-:W-:Y:S02]  /*1070*/  LOP3.LUT R7, R7, 0x1ffffffe, RZ, 0xc0, !PT ;  /* 0x1ffffffe07077812 */ /* 0x000fe400078ec0ff */
[----:B------:R-:W-:-:S03]  /*1080*/  LOP3.LUT R5, R5, 0x3fffffe, RZ, 0xc0, !PT ;  /* 0x03fffffe05057812 */ /* 0x000fc600078ec0ff */
[----:B------:R-:W-:Y:S02]  /*1090*/  IMAD.IADD R7, R8, 0x1, -R7 ;  /* 0x0000000108077824 */ /* 0x000fe400078e0a07 */
[----:B------:R-:W-:Y:S01]  /*10a0*/  IMAD.IADD R5, R190, 0x1, -R5 ;  /* 0x00000001be057824 */ /* 0x000fe200078e0a05 */
[----:B--2---:R-:W-:Y:S02]  /*10b0*/  R2UR UR5, R4 ;  /* 0x00000000040572ca */ /* 0x004fe400000e0000 */
[CC--:B------:R-:W-:Y:S02]  /*10c0*/  LEA.HI R4, R3.reuse, R0.reuse, RZ, 0x5 ;  /* 0x0000000003047211 */ /* 0x0c0fe400078f28ff */
[----:B------:R-:W-:-:S03]  /*10d0*/  LEA.HI R3, R3, R0, RZ, 0x3 ;  /* 0x0000000003037211 */ /* 0x000fc600078f18ff */
[----:B------:R-:W-:Y:S01]  /*10e0*/  IMAD.SHL.U32 R4, R4, 0x20, RZ ;  /* 0x0000002004047824 */ /* 0x000fe200078e00ff */
[----:B------:R-:W-:Y:S02]  /*10f0*/  LOP3.LUT R23, R3, 0xfffffff8, RZ, 0xc0, !PT ;  /* 0xfffffff803177812 */ /* 0x000fe400078ec0ff */
[----:B------:R-:W-:Y:S02]  /*1100*/  SHF.R.S32.HI R186, RZ, 0x3, R3 ;  /* 0x00000003ffba7819 */ /* 0x000fe40000011403 */
[----:B------:R-:W-:Y:S01]  /*1110*/  LOP3.LUT R10, R4, 0xfffffc00, RZ, 0xc0, !PT ;  /* 0xfffffc00040a7812 */ /* 0x000fe200078ec0ff */
[----:B------:R-:W-:Y:S01]  /*1120*/  IMAD.IADD R23, R0, 0x1, -R23 ;  /* 0x0000000100177824 */ /* 0x000fe200078e0a17 */
[----:B------:R-:W-:Y:S01]  /*1130*/  SHF.R.S32.HI R4, RZ, 0x1f, R187 ;  /* 0x0000001fff047819 */ /* 0x000fe200000114bb */
[----:B------:R-:W-:Y:S01]  /*1140*/  ULOP3.LUT UR5, UR5, 0x1, URZ, 0xfc, !UPT ;  /* 0x0000000105057892 */ /* 0x000fe2000f8efc3f */
[----:B------:R-:W-:Y:S01]  /*1150*/  LEA.HI R0, R11, R11, RZ, 0x1 ;  /* 0x0000000b0b007211 */ /* 0x000fe200078f08ff */
[----:B------:R-:W-:Y:S01]  /*1160*/  IMAD R10, R9, 0x40, R10 ;  /* 0x00000040090a7824 */ /* 0x000fe200078e020a */
[CC--:B------:R-:W-:Y:S01]  /*1170*/  LEA.HI R6, R4.reuse, R187.reuse, RZ, 0x2 ;  /* 0x000000bb04067211 */ /* 0x0c0fe200078f10ff */
[----:B------:R-:W-:Y:S01]  /*1180*/  IMAD.SHL.U32 R19, R23, 0x8, RZ ;  /* 0x0000000817137824 */ /* 0x000fe200078e00ff */
[----:B------:R-:W-:Y:S01]  /*1190*/  LEA.HI R4, R4, R187, RZ, 0x5 ;  /* 0x000000bb04047211 */ /* 0x000fe200078f28ff */
[----:B------:R-:W-:Y:S01]  /*11a0*/  IMAD R193, R7, 0x8, R10 ;  /* 0x0000000807c17824 */ /* 0x000fe200078e020a */
[--C-:B------:R-:W-:Y:S01]  /*11b0*/  SHF.R.S32.HI R9, RZ, 0x2, R6.reuse ;  /* 0x00000002ff097819 */ /* 0x100fe20000011406 */
[----:B------:R-:W-:Y:S01]  /*11c0*/  VIADD R22, R19, 0x40 ;  /* 0x0000004013167836 */ /* 0x000fe20000000000 */
[----:B------:R-:W-:Y:S01]  /*11d0*/  SHF.R.S32.HI R12, RZ, 0x1f, R6 ;  /* 0x0000001fff0c7819 */ /* 0x000fe20000011406 */
[----:B------:R-:W-:Y:S01]  /*11e0*/  IMAD.MOV.U32 R7, RZ, RZ, -0x2 ;  /* 0xfffffffeff077424 */ /* 0x000fe200078e00ff */
[----:B------:R-:W-:Y:S01]  /*11f0*/  SHF.R.S32.HI R4, RZ, 0x5, R4 ;  /* 0x00000005ff047819 */ /* 0x000fe20000011404 */
[----:B------:R-:W-:Y:S01]  /*1200*/  IMAD.U32 R195, RZ, RZ, UR5 ;  /* 0x00000005ffc37e24 */ /* 0x000fe2000f8e00ff */
[----:B------:R-:W-:-:S02]  /*1210*/  LEA.HI R12, R12, R9, RZ, 0x3 ;  /* 0x000000090c0c7211 */ /* 0x000fc400078f18ff */
[----:B------:R-:W-:Y:S02]  /*1220*/  LOP3.LUT R6, R6, 0x7ffffffc, RZ, 0xc0, !PT ;  /* 0x7ffffffc06067812 */ /* 0x000fe400078ec0ff */
[----:B------:R-:W-:Y:S02]  /*1230*/  LOP3.LUT R12, R12, 0xfffffff8, RZ, 0xc0, !PT ;  /* 0xfffffff80c0c7812 */ /* 0x000fe400078ec0ff */
[----:B------:R-:W-:Y:S01]  /*1240*/  LOP3.LUT R0, R0, 0x1ffffffe, RZ, 0xc0, !PT ;  /* 0x1ffffffe00007812 */ /* 0x000fe200078ec0ff */
[----:B------:R-:W-:Y:S01]  /*1250*/  IMAD.IADD R6, R187, 0x1, -R6 ;  /* 0x00000001bb067824 */ /* 0x000fe200078e0a06 */
[----:B------:R-:W-:Y:S01]  /*1260*/  SHF.R.S32.HI R196, RZ, 0x1f, R22 ;  /* 0x0000001fffc47819 */ /* 0x000fe20000011416 */
[----:B------:R-:W-:Y:S02]  /*1270*/  IMAD.IADD R9, R9, 0x1, -R12 ;  /* 0x0000000109097824 */ /* 0x000fe400078e0a0c */
[----:B------:R-:W-:Y:S02]  /*1280*/  IMAD.IADD R0, R11, 0x1, -R0 ;  /* 0x000000010b007824 */ /* 0x000fe400078e0a00 */
[----:B------:R-:W-:-:S02]  /*1290*/  IMAD R4, R4, 0x10, R9 ;  /* 0x0000001004047824 */ /* 0x000fc400078e0209 */
[----:B------:R-:W-:Y:S02]  /*12a0*/  IMAD R194, R6, R7, 0x80 ;  /* 0x0000008006c27424 */ /* 0x000fe400078e0207 */
[----:B------:R-:W-:-:S04]  /*12b0*/  IMAD R191, R5, 0x40, R4 ;  /* 0x0000004005bf7824 */ /* 0x000fc800078e0204 */
[----:B------:R-:W-:-:S07]  /*12c0*/  IMAD R192, R0, 0x8, R191 ;  /* 0x0000000800c07824 */ /* 0x000fce00078e02bf */
.L_x_216:
[----:B0-----:R-:W0:Y:S01]  /*12d0*/  SHFL.IDX PT, R0, R190, RZ, 0x1f ;  /* 0x00001fffbe007589 */ /* 0x001e2200000e0000 */
[----:B------:R-:W1:Y:S01]  /*12e0*/  S2UR UR4, SR_CgaCtaId ;  /* 0x00000000000479c3 */ /* 0x000e620000008800 */
[----:B------:R-:W-:Y:S01]  /*12f0*/  ULDC UR5, c[0x0][0xc38] ;  /* 0x00030e0000057ab9 */ /* 0x000fe20000000800 */
[----:B------:R-:W-:Y:S01]  /*1300*/  R2UR UR11, R184 ;  /* 0x00000000b80b72ca */ /* 0x000fe200000e0000 */
[----:B------:R-:W-:Y:S01]  /*1310*/  ULDC.64 UR8, c[0x0][0x418] ;  /* 0x0001060000087ab9 */ /* 0x000fe20000000a00 */
[----:B------:R-:W-:Y:S02]  /*1320*/  UISETP.NE.AND UP1, UPT, UR5, 0x1, UPT ;  /* 0x000000010500788c */ /* 0x000fe4000bf25270 */
[----:B------:R-:W-:Y:S02]  /*1330*/  UISETP.NE.U32.AND UP0, UPT, UR8, URZ, UPT ;  /* 0x0000003f0800728c */ /* 0x000fe4000bf05070 */
[----:B--2---:R-:W2:Y:S01]  /*1340*/  LDC R89, c[0x0][0x2f0] ;  /* 0x0000bc00ff597b82 */ /* 0x004ea20000000800 */
        /* <DEDUP_REMOVED lines=34> */
[----:B---345:R-:W-:Y:S08]  /*1570*/  @!P0 BRA `(.L_x_184) ;  /* 0x0000000000408947 */ /* 0x038ff00003800000 */
        /* <DEDUP_REMOVED lines=16> */
.L_x_184:
[----:B------:R-:W-:Y:S02]  /*1680*/  LOP3.LUT R0, R185, 0x1, RZ, 0xc0, !PT ;  /* 0x00000001b9007812 */ /* 0x000fe400078ec0ff */
[----:B------:R-:W-:Y:S02]  /*1690*/  R2UR UR4, R195 ;  /* 0x00000000c30472ca */ /* 0x000fe400000e0000 */
[----:B------:R-:W-:-:S04]  /*16a0*/  SHF.L.U32 R0, R0, 0x1f, RZ ;  /* 0x0000001f00007819 */ /* 0x000fc800000006ff */
[----:B------:R-:W0:Y:S07]  /*16b0*/  SYNCS.PHASECHK.TRANS64.TRYWAIT P1, [UR38+0x34800], R0 ;  /* 0x03480000ff0075a7 */ /* 0x000e2e0008020166 */
[----:B------:R-:W-:-:S05]  /*16c0*/  IMAD.U32 R3, RZ, RZ, UR4 ;  /* 0x00000004ff037e24 */ /* 0x000fca000f8e00ff */
[----:B------:R-:W-:Y:S01]  /*16d0*/  ISETP.NE.AND P0, PT, R3, 0x3, PT ;  /* 0x000000030300780c */ /* 0x000fe20003f05270 */
[----:B0-----:R-:W-:-:S12]  /*16e0*/  @!P1 BRA `(.L_x_185) ;  /* 0x000000ac00ec9947 */ /* 0x001fd80003800000 */
.L_x_314:
[----:B------:R-:W-:Y:S05]  /*16f0*/  @!P0 BRA `(.L_x_186) ;  /* 0x0000000000048947 */ /* 0x000fea0003800000 */
[----:B------:R-:W-:Y:S01]  /*1700*/  BPT.TRAP 0x1 ;  /* 0x000000040000795c */ /* 0x000fe20000300000 */
.L_x_186:
[----:B------:R-:W-:Y:S02]  /*1710*/  IMAD.U32 R6, RZ, RZ, UR36 ;  /* 0x00000024ff067e24 */ /* 0x000fe4000f8e00ff */
[----:B0-----:R-:W-:-:S03]  /*1720*/  IMAD.U32 R3, RZ, RZ, UR37 ;  /* 0x00000025ff037e24 */ /* 0x001fc6000f8e00ff */
[----:B------:R-:W-:Y:S02]  /*1730*/  LEA R6, R6, UR38, 0x3 ;  /* 0x0000002606067c11 */ /* 0x000fe4000f8e18ff */
[----:B------:R-:W-:-:S04]  /*1740*/  SHF.L.U32 R3, R3, 0x1f, RZ ;  /* 0x0000001f03037819 */ /* 0x000fc800000006ff */
[----:B------:R0:W1:Y:S01]  /*1750*/  SYNCS.PHASECHK.TRANS64.TRYWAIT P1, [R6+URZ+0x34830], R3 ;  /* 0x03483003060075a7 */ /* 0x000062000802017f */
[----:B------:R-:W-:Y:S05]  /*1760*/  @!P0 BRA `(.L_x_187) ;  /* 0x0000000000048947 */ /* 0x000fea0003800000 */
[----:B------:R-:W-:Y:S01]  /*1770*/  BPT.TRAP 0x1 ;  /* 0x000000040000795c */ /* 0x000fe20000300000 */
.L_x_187:
[----:B-1----:R-:W-:Y:S05]  /*1780*/  @P1 BRA `(.L_x_188) ;  /* 0x0000000000081947 */ /* 0x002fea0003800000 */
[----:B------:R-:W1:Y:S02]  /*1790*/  SYNCS.PHASECHK.TRANS64.TRYWAIT P1, [R6+URZ+0x34830], R3 ;  /* 0x03483003060075a7 */ /* 0x000e64000802017f */
[----:B-1----:R-:W-:Y:S05]  /*17a0*/  @!P1 BRA `(.L_x_189) ;  /* 0x000000ac00d49947 */ /* 0x002fea0003800000 */
.L_x_188:
[----:B------:R-:W-:Y:S05]  /*17b0*/  WARPSYNC.ALL ;  /* 0x0000000000007948 */ /* 0x000fea0003800000 */
[----:B------:R-:W-:Y:S01]  /*17c0*/  UIADD3 UR38, UR38, 0x1c400, URZ ;  /* 0x0001c40026267890 */ /* 0x000fe2000fffe03f */
[----:B------:R-:W-:Y:S01]  /*17d0*/  WARPGROUP.ARRIVE ;  /* 0x00000000000079c5 */ /* 0x000fe20000000000 */
[----:B------:R-:W-:Y:S02]  /*17e0*/  ULOP3.LUT UR4, UR40, 0x10000, URZ, 0xfc, !UPT ;  /* 0x0001000028047892 */ /* 0x000fe4000f8efc3f */
[----:B------:R-:W-:Y:S01]  /*17f0*/  USHF.R.U32.HI UR38, URZ, 0x4, UR38 ;  /* 0x000000043f267899 */ /* 0x000fe20008011626 */
[----:B------:R-:W-:Y:S01]  /*1800*/  UMOV UR9, 0x40000040 ;  /* 0x4000004000097882 */ /* 0x000fe20000000000 */
[----:B------:R-:W-:-:S02]  /*1810*/  UMOV UR11, 0x40000040 ;  /* 0x40000040000b7882 */ /* 0x000fc40000000000 */
[----:B------:R-:W-:Y:S01]  /*1820*/  ULOP3.LUT UR38, UR38, 0x3fff, URZ, 0xc0, !UPT ;  /* 0x00003fff26267892 */ /* 0x000fe2000f8ec03f */
[----:B------:R-:W-:Y:S01]  /*1830*/  IMAD.U32 R5, RZ, RZ, UR9 ;  /* 0x00000009ff057e24 */ /* 0x000fe2000f8e00ff */
[----:B------:R-:W-:Y:S01]  /*1840*/  UMOV UR8, UR4 ;  /* 0x0000000400087c82 */ /* 0x000fe20008000000 */
[----:B------:R-:W-:Y:S01]  /*1850*/  UIADD3 UR56, UR4, 0x2, URZ ;  /* 0x0000000204387890 */ /* 0x000fe2000fffe03f */
[----:B------:R-:W-:Y:S01]  /*1860*/  IMAD.U32 R4, RZ, RZ, UR8 ;  /* 0x00000008ff047e24 */ /* 0x000fe2000f8e00ff */
[----:B------:R-:W-:Y:S01]  /*1870*/  ULOP3.LUT UR38, UR38, 0x10000, URZ, 0xfc, !UPT ;  /* 0x0001000026267892 */ /* 0x000fe2000f8efc3f */
[----:B------:R-:W-:Y:S01]  /*1880*/  UMOV UR57, 0x40000040 ;  /* 0x4000004000397882 */ /* 0x000fe20000000000 */
[----:B------:R-:W-:Y:S02]  /*1890*/  UMOV UR59, 0x40000040 ;  /* 0x40000040003b7882 */ /* 0x000fe40000000000 */
[----:B------:R-:W-:Y:S02]  /*18a0*/  UIMAD UR5, UR36, 0xc00, UR38 ;  /* 0x00000c00240578a4 */ /* 0x000fe4000f8e0226 */
[----:B------:R-:W-:-:S02]  /*18b0*/  UIADD3 UR52, UR4, 0x4, URZ ;  /* 0x0000000404347890 */ /* 0x000fc4000fffe03f */
[----:B------:R-:W-:Y:S02]  /*18c0*/  UIADD3 UR58, UR5, 0x2, URZ ;  /* 0x00000002053a7890 */ /* 0x000fe4000fffe03f */
[----:B------:R-:W-:Y:S02]  /*18d0*/  UIADD3 UR54, UR5, 0x4, URZ ;  /* 0x0000000405367890 */ /* 0x000fe4000fffe03f */
[----:B------:R-:W-:Y:S01]  /*18e0*/  UMOV UR10, UR5 ;  /* 0x00000005000a7c82 */ /* 0x000fe20008000000 */
[----:B------:R-:W-:Y:S01]  /*18f0*/  UMOV UR53, 0x40000040 ;  /* 0x4000004000357882 */ /* 0x000fe20000000000 */
[----:B------:R-:W-:Y:S01]  /*1900*/  HGMMA.64x128x16.F32.BF16 R24, gdesc[UR8], RZ, !UPT, gsb0 ;  /* 0x01e00000081879f0 */ /* 0x000fe2000c0018ff */
[----:B------:R-:W-:Y:S01]  /*1910*/  UMOV UR55, 0x40000040 ;  /* 0x4000004000377882 */ /* 0x000fe20000000000 */
[----:B------:R-:W-:Y:S02]  /*1920*/  UIADD3 UR8, UR4, 0x6, URZ ;  /* 0x0000000604087890 */ /* 0x000fe4000fffe03f */
[----:B------:R-:W-:Y:S01]  /*1930*/  UIADD3 UR10, UR5, 0x6, URZ ;  /* 0x00000006050a7890 */ /* 0x000fe2000fffe03f */
[----:B------:R-:W-:Y:S01]  /*1940*/  UMOV UR9, 0x40000040 ;  /* 0x4000004000097882 */ /* 0x000fe20000000000 */
[----:B------:R-:W-:Y:S01]  /*1950*/  UMOV UR11, 0x40000040 ;  /* 0x40000040000b7882 */ /* 0x000fe20000000000 */
[----:B------:R-:W-:-:S02]  /*1960*/  UIADD3 UR12, UR4, 0x400, URZ ;  /* 0x00000400040c7890 */ /* 0x000fc4000fffe03f */
[----:B------:R-:W-:Y:S01]  /*1970*/  UIADD3 UR14, UR5, 0x400, URZ ;  /* 0x00000400050e7890 */ /* 0x000fe2000fffe03f */
[----:B------:R-:W-:Y:S01]  /*1980*/  UMOV UR13, 0x40000040 ;  /* 0x40000040000d7882 */ /* 0x000fe20000000000 */
[----:B------:R-:W-:Y:S01]  /*1990*/  UMOV UR15, 0x40000040 ;  /* 0x40000040000f7882 */ /* 0x000fe20000000000 */
[----:B------:R-:W-:Y:S02]  /*19a0*/  UIADD3 UR16, UR4, 0x402, URZ ;  /* 0x0000040204107890 */ /* 0x000fe4000fffe03f */
[----:B------:R-:W-:Y:S01]  /*19b0*/  UIADD3 UR18, UR5, 0x402, URZ ;  /* 0x0000040205127890 */ /* 0x000fe2000fffe03f */
[----:B------:R-:W-:Y:S01]  /*19c0*/  UMOV UR17, 0x40000040 ;  /* 0x4000004000117882 */ /* 0x000fe20000000000 */
        /* <DEDUP_REMOVED lines=61> */
.L_x_190:
[----:B------:R-:W-:Y:S01]  /*1da0*/  IMAD.IADD R0, R194, 0x1, R89 ;  /* 0x00000001c2007824 */ /* 0x000fe200078e0259 */
[----:B------:R-:W-:Y:S01]  /*1db0*/  P2R R91, PR, RZ, 0x1 ;  /* 0x00000001ff5b7803 */ /* 0x000fe20000000000 */
[----:B------:R-:W-:Y:S01]  /*1dc0*/  ULDC UR4, c[0x0][0x988] ;  /* 0x0002620000047ab9 */ /* 0x000fe20000000800 */
[----:B------:R-:W-:Y:S01]  /*1dd0*/  CS2R R150, SRZ ;  /* 0x0000000000967805 */ /* 0x000fe2000001ff00 */
[----:B------:R-:W-:Y:S01]  /*1de0*/  IMAD R7, R197, -0x80, R0 ;  /* 0xffffff80c5077824 */ /* 0x000fe200078e0200 */
[----:B------:R-:W-:Y:S02]  /*1df0*/  CS2R R148, SRZ ;  /* 0x0000000000947805 */ /* 0x000fe4000001ff00 */
[----:B------:R-:W-:Y:S02]  /*1e00*/  CS2R R146, SRZ ;  /* 0x0000000000927805 */ /* 0x000fe4000001ff00 */
[----:B------:R-:W-:Y:S02]  /*1e10*/  CS2R R144, SRZ ;  /* 0x0000000000907805 */ /* 0x000fe4000001ff00 */
[----:B------:R-:W-:-:S02]  /*1e20*/  CS2R R142, SRZ ;  /* 0x00000000008e7805 */ /* 0x000fc4000001ff00 */
[C---:B------:R-:W-:Y:S02]  /*1e30*/  ISETP.GT.AND P4, PT, R7.reuse, RZ, PT ;  /* 0x000000ff0700720c */ /* 0x040fe40003f84270 */
[----:B------:R-:W-:Y:S02]  /*1e40*/  CS2R R140, SRZ ;  /* 0x00000000008c7805 */ /* 0x000fe4000001ff00 */
[C---:B------:R-:W-:Y:S02]  /*1e50*/  ISETP.GT.AND P3, PT, R7.reuse, 0x1, PT ;  /* 0x000000010700780c */ /* 0x040fe40003f64270 */
[----:B------:R-:W-:Y:S02]  /*1e60*/  CS2R R138, SRZ ;  /* 0x00000000008a7805 */ /* 0x000fe4000001ff00 */
[----:B------:R-:W-:Y:S02]  /*1e70*/  ISETP.GT.AND P1, PT, R7, 0x8, PT ;  /* 0x000000080700780c */ /* 0x000fe40003f24270 */
[----:B------:R-:W-:-:S02]  /*1e80*/  CS2R R136, SRZ ;  /* 0x0000000000887805 */ /* 0x000fc4000001ff00 */
[----:B------:R-:W-:Y:S02]  /*1e90*/  FSEL R8, R24, -INF , P4 ;  /* 0xff80000018087808 */ /* 0x000fe40002000000 */
[----:B------:R-:W-:Y:S02]  /*1ea0*/  CS2R R134, SRZ ;  /* 0x0000000000867805 */ /* 0x000fe4000001ff00 */
[----:B------:R-:W-:Y:S02]  /*1eb0*/  FSEL R25, R25, -INF , P3 ;  /* 0xff80000019197808 */ /* 0x000fe40001800000 */
[----:B------:R-:W-:Y:S02]  /*1ec0*/  ISETP.GT.AND P2, PT, R7, 0x9, PT ;  /* 0x000000090700780c */ /* 0x000fe40003f44270 */
[----:B------:R-:W-:Y:S02]  /*1ed0*/  FSEL R88, R28, -INF , P1 ;  /* 0xff8000001c587808 */ /* 0x000fe40000800000 */
[----:B01----:R-:W-:-:S02]  /*1ee0*/  FMNMX.FTZ R3, R8, R25, !PT ;  /* 0x0000001908037209 */ /* 0x003fc40007810000 */
[----:B------:R-:W-:Y:S02]  /*1ef0*/  ISETP.GT.AND P6, PT, R7, 0x10, PT ;  /* 0x000000100700780c */ /* 0x000fe40003fc4270 */
        /* <DEDUP_REMOVED lines=18> */
[C---:B------:R-:W-:Y:S02]  /*2020*/  ISETP.GT.AND P2, PT, R7.reuse, 0x21, PT ;  /* 0x000000210700780c */ /* 0x040fe40003f44270 */
        /* <DEDUP_REMOVED lines=54> */
[----:B------:R-:W-:Y:S02]  /*2390*/  ISETP.GT.AND P0, PT, R7, 0x59, PT ;  /* 0x000000590700780c */ /* 0x000fe40003f04270 */
[----:B------:R-:W-:Y:S02]  /*23a0*/  FSEL R68, R68, -INF , P6 ;  /* 0xff80000044447808 */ /* 0x000fe40003000000 */
[----:B------:R-:W-:Y:S02]  /*23b0*/  FMNMX.FTZ R3, R120, R3, !PT ;  /* 0x0000000378037209 */ /* 0x000fe40007810000 */
[----:B------:R-:W-:-:S02]  /*23c0*/  FSEL R36, R59, -INF , P5 ;  /* 0xff8000003b247808 */ /* 0x000fc40002800000 */
        /* <DEDUP_REMOVED lines=22> */
[----:B------:R-:W-:Y:S02]  /*2530*/  FMNMX.FTZ R3, R128, R3, !PT ;  /* 0x0000000380037209 */ /* 0x000fe40007810000 */
[----:B------:R-:W-:-:S02]  /*2540*/  FSEL R130, R81, -INF , P4 ;  /* 0xff80000051827808 */ /* 0x000fc40002000000 */
[C---:B------:R-:W-:Y:S02]  /*2550*/  ISETP.GT.AND P5, PT, R7.reuse, 0x78, PT ;  /* 0x000000780700780c */ /* 0x040fe40003fa4270 */
[----:B------:R-:W-:Y:S02]  /*2560*/  FMNMX.FTZ R3, R130, R3, !PT ;  /* 0x0000000382037209 */ /* 0x000fe40007810000 */
[----:B------:R-:W-:Y:S02]  /*2570*/  FSEL R84, R84, -INF , P5 ;  /* 0xff80000054547808 */ /* 0x000fe40002800000 */
[----:B------:R-:W-:Y:S02]  /*2580*/  ISETP.GT.AND P6, PT, R7, 0x79, PT ;  /* 0x000000790700780c */ /* 0x000fe40003fc4270 */
[----:B------:R-:W-:Y:S02]  /*2590*/  FMNMX.FTZ R3, R84, R3, !PT ;  /* 0x0000000354037209 */ /* 0x000fe40007810000 */
[----:B------:R-:W-:-:S02]  /*25a0*/  FSEL R132, R85, -INF , P6 ;  /* 0xff80000055847808 */ /* 0x000fc40003000000 */
[----:B------:R-:W-:Y:S02]  /*25b0*/  P2R R15, PR, RZ, 0x8 ;  /* 0x00000008ff0f7803 */ /* 0x000fe40000000000 */
[----:B------:R-:W-:Y:S01]  /*25c0*/  FMNMX.FTZ R9, R132, R3, !PT ;  /* 0x0000000384097209 */ /* 0x000fe20007810000 */
[----:B------:R-:W-:Y:S01]  /*25d0*/  IMAD.U32 R3, RZ, RZ, UR4 ;  /* 0x00000004ff037e24 */ /* 0x000fe2000f8e00ff */
[----:B------:R-:W-:Y:S02]  /*25e0*/  P2R R21, PR, RZ, 0x4 ;  /* 0x00000004ff157803 */ /* 0x000fe40000000000 */
[----:B------:R-:W-:Y:S01]  /*25f0*/  ISETP.GT.AND P2, PT, R7, 0x58, PT ;  /* 0x000000580700780c */ /* 0x000fe20003f44270 */
[----:B------:R-:W0:Y:S01]  /*2600*/  SHFL.BFLY PT, R0, R9, 0x2, 0x1f ;  /* 0x0c401f0009007f89 */ /* 0x000e2200000e0000 */
[----:B------:R-:W-:Y:S02]  /*2610*/  P2R R31, PR, RZ, 0x1 ;  /* 0x00000001ff1f7803 */ /* 0x000fe40000000000 */
[----:B------:R-:W-:-:S02]  /*2620*/  FSEL R70, R70, -INF , P2 ;  /* 0xff80000046467808 */ /* 0x000fc40001000000 */
[----:B------:R-:W-:Y:S02]  /*2630*/  ISETP.NE.AND P2, PT, R21, RZ, PT ;  /* 0x000000ff1500720c */ /* 0x000fe40003f45270 */
[----:B------:R-:W-:Y:S02]  /*2640*/  P2R R29, PR, RZ, 0x2 ;  /* 0x00000002ff1d7803 */ /* 0x000fe40000000000 */
[C---:B------:R-:W-:Y:S02]  /*2650*/  ISETP.GT.AND P1, PT, R7.reuse, 0x59, PT ;  /* 0x000000590700780c */ /* 0x040fe40003f24270 */
[----:B------:R-:W-:Y:S02]  /*2660*/  ISETP.GT.AND P0, PT, R7, 0x60, PT ;  /* 0x000000600700780c */ /* 0x000fe40003f04270 */
[----:B------:R-:W-:Y:S02]  /*2670*/  FSEL R48, R71, -INF , P1 ;  /* 0xff80000047307808 */ /* 0x000fe40000800000 */
[----:B------:R-:W-:-:S02]  /*2680*/  ISETP.NE.AND P1, PT, R29, RZ, PT ;  /* 0x000000ff1d00720c */ /* 0x000fc40003f25270 */
[----:B------:R-:W-:Y:S02]  /*2690*/  FSEL R74, R74, -INF , P0 ;  /* 0xff8000004a4a7808 */ /* 0x000fe40000000000 */
[----:B------:R-:W-:Y:S02]  /*26a0*/  ISETP.NE.AND P0, PT, R31, RZ, PT ;  /* 0x000000ff1f00720c */ /* 0x000fe40003f05270 */
[----:B------:R-:W-:Y:S02]  /*26b0*/  FSEL R78, R78, -INF , P1 ;  /* 0xff8000004e4e7808 */ /* 0x000fe40000800000 */
[----:B------:R-:W-:Y:S02]  /*26c0*/  FSEL R52, R75, -INF , P0 ;  /* 0xff8000004b347808 */ /* 0x000fe40000000000 */
[----:B0-----:R-:W-:Y:S02]  /*26d0*/  FMNMX.FTZ R11, R9, R0, !PT ;  /* 0x00000000090b7209 */ /* 0x001fe40007810000 */
[----:B------:R-:W-:-:S02]  /*26e0*/  FSEL R80, R79, -INF , P2 ;  /* 0xff8000004f507808 */ /* 0x000fc40001000000 */
[----:B------:R-:W-:Y:S01]  /*26f0*/  FSEL R86, R86, -INF , P5 ;  /* 0xff80000056567808 */ /* 0x000fe20002800000 */
[----:B------:R-:W0:Y:S01]  /*2700*/  SHFL.BFLY PT, R0, R11, 0x1, 0x1f ;  /* 0x0c201f000b007f89 */ /* 0x000e2200000e0000 */
[----:B------:R-:W-:Y:S02]  /*2710*/  ISETP.GE.AND P2, PT, R89, 0x81, PT ;  /* 0x000000815900780c */ /* 0x000fe40003f46270 */
[----:B------:R-:W-:Y:S02]  /*2720*/  ISETP.NE.AND P0, PT, R91, RZ, PT ;  /* 0x000000ff5b00720c */ /* 0x000fe40003f05270 */
        /* <DEDUP_REMOVED lines=33> */
[----:B------:R-:W1:Y:S01]  /*2940*/  MUFU.EX2 R182, R182 ;  /* 0x000000b600b67308 */ /* 0x000e620000000800 */
        /* <DEDUP_REMOVED lines=14> */
[--C-:B------:R-:W-:Y:S01]  /*2a30*/  FFMA.FTZ R37, R122, R3, -R43.reuse ;  /* 0x000000037a257223 */ /* 0x100fe2000001082b */
[----:B------:R-:W3:Y:S01]  /*2a40*/  MUFU.EX2 R176, R176 ;  /* 0x000000b000b07308 */ /* 0x000ee20000000800 */
        /* <DEDUP_REMOVED lines=9> */
[----:B------:R-:W-:Y:S01]  /*2ae0*/  FFMA.FTZ R84, R84, R3, -R43 ;  /* 0x0000000354547223 */ /* 0x000fe2000001082b */
[----:B------:R-:W-:-:S02]  /*2af0*/  CS2R R122, SRZ ;  /* 0x00000000007a7805 */ /* 0x000fc4000001ff00 */
[----:B------:R-:W-:Y:S02]  /*2b00*/  CS2R R120, SRZ ;  /* 0x0000000000787805 */ /* 0x000fe4000001ff00 */
[----:B------:R-:W-:Y:S02]  /*2b10*/  FMNMX.FTZ R25, R62, R25, !PT ;  /* 0x000000193e197209 */ /* 0x000fe40007810000 */
[----:B------:R-:W-:Y:S02]  /*2b20*/  CS2R R112, SRZ ;  /* 0x0000000000707805 */ /* 0x000fe4000001ff00 */
[----:B------:R-:W-:Y:S01]  /*2b30*/  CS2R R108, SRZ ;  /* 0x00000000006c7805 */ /* 0x000fe2000001ff00 */
[----:B------:R-:W5:Y:S01]  /*2b40*/  MUFU.EX2 R178, R178 ;  /* 0x000000b200b27308 */ /* 0x000f620000000800 */
[----:B------:R-:W-:Y:S02]  /*2b50*/  FMNMX.FTZ R25, R40, R25, !PT ;  /* 0x0000001928197209 */ /* 0x000fe40007810000 */
[----:B------:R-:W-:-:S02]  /*2b60*/  CS2R R104, SRZ ;  /* 0x0000000000687805 */ /* 0x000fc4000001ff00 */
[----:B------:R-:W-:Y:S02]  /*2b70*/  CS2R R100, SRZ ;  /* 0x0000000000647805 */ /* 0x000fe4000001ff00 */
[----:B------:R-:W-:Y:S02]  /*2b80*/  CS2R R96, SRZ ;  /* 0x0000000000607805 */ /* 0x000fe4000001ff00 */
[----:B------:R-:W-:Y:S02]  /*2b90*/  FMNMX.FTZ R25, R66, R25, !PT ;  /* 0x0000001942197209 */ /* 0x000fe40007810000 */
[----:B----4-:R-:W-:Y:S02]  /*2ba0*/  CS2R R94, SRZ ;  /* 0x00000000005e7805 */ /* 0x010fe4000001ff00 */
[----:B------:R-:W-:Y:S01]  /*2bb0*/  CS2R R92, SRZ ;  /* 0x00000000005c7805 */ /* 0x000fe2000001ff00 */
[----:B------:R4:W-:Y:S01]  /*2bc0*/  MUFU.EX2 R13, R98 ;  /* 0x00000062000d7308 */ /* 0x0009e20000000800 */
[----:B------:R-:W-:-:S02]  /*2bd0*/  FMNMX.FTZ R29, R44, R25, !PT ;  /* 0x000000192c1d7209 */ /* 0x000fc40007810000 */
[----:B------:R-:W-:Y:S02]  /*2be0*/  CS2R R90, SRZ ;  /* 0x00000000005a7805 */ /* 0x000fe4000001ff00 */
[----:B------:R-:W-:-:S03]  /*2bf0*/  FMNMX.FTZ R29, R70, R29, !PT ;  /* 0x0000001d461d7209 */ /* 0x000fc60007810000 */
[----:B------:R-:W-:Y:S01]  /*2c00*/  MUFU.EX2 R172, R172 ;  /* 0x000000ac00ac7308 */ /* 0x000fe20000000800 */
[----:B------:R-:W-:Y:S02]  /*2c10*/  FMNMX.FTZ R29, R48, R29, !PT ;  /* 0x0000001d301d7209 */ /* 0x000fe40007810000 */
[----:B----4-:R-:W-:Y:S02]  /*2c20*/  CS2R R98, SRZ ;  /* 0x0000000000627805 */ /* 0x010fe4000001ff00 */
[----:B------:R-:W-:-:S03]  /*2c30*/  FMNMX.FTZ R29, R74, R29, !PT ;  /* 0x0000001d4a1d7209 */ /* 0x000fc60007810000 */
[----:B------:R4:W-:Y:S01]  /*2c40*/  MUFU.EX2 R15, R102 ;  /* 0x00000066000f7308 */ /* 0x0009e20000000800 */
[----:B------:R-:W-:-:S04]  /*2c50*/  FMNMX.FTZ R31, R52, R29, !PT ;  /* 0x0000001d341f7209 */ /* 0x000fc80007810000 */
        /* <DEDUP_REMOVED lines=9> */
[----:B------:R-:W-:Y:S01]  /*2cf0*/  FMNMX.FTZ R8, R88, R33, !PT ;  /* 0x0000002158087209 */ /* 0x000fe20007810000 */
[----:B------:R-:W-:Y:S01]  /*2d00*/  FFMA.FTZ R33, R118, R3, -R43 ;  /* 0x0000000376217223 */ /* 0x000fe2000001082b */
[----:B------:R-:W-:Y:S02]  /*2d10*/  CS2R R118, SRZ ;  /* 0x0000000000767805 */ /* 0x000fe4000001ff00 */
[----:B----4-:R-:W-:Y:S01]  /*2d20*/  CS2R R106, SRZ ;  /* 0x00000000006a7805 */ /* 0x010fe2000001ff00 */
[----:B------:R-:W4:Y:S02]  /*2d30*/  SHFL.BFLY PT, R39, R8, 0x2, 0x1f ;  /* 0x0c401f0008277f89 */ /* 0x000f2400000e0000 */
[----:B------:R0:W-:Y:S08]  /*2d40*/  MUFU.EX2 R25, R110 ;  /* 0x0000006e00197308 */ /* 0x0001f00000000800 */
[----:B------:R-:W-:Y:S01]  /*2d50*/  MUFU.EX2 R170, R170 ;  /* 0x000000aa00aa7308 */ /* 0x000fe20000000800 */
[----:B0-----:R-:W-:-:S07]  /*2d60*/  CS2R R110, SRZ ;  /* 0x00000000006e7805 */ /* 0x001fce000001ff00 */
[----:B------:R0:W-:Y:S01]  /*2d70*/  MUFU.EX2 R29, R114 ;  /* 0x00000072001d7308 */ /* 0x0001e20000000800 */
[----:B----4-:R-:W-:Y:S01]  /*2d80*/  FMNMX.FTZ R41, R8, R39, !PT ;  /* 0x0000002708297209 */ /* 0x010fe20007810000 */
[----:B------:R-:W-:-:S06]  /*2d90*/  FFMA.FTZ R39, R124, R3, -R43 ;  /* 0x000000037c277223 */ /* 0x000fcc000001082b */
[----:B------:R-:W-:Y:S01]  /*2da0*/  MUFU.EX2 R152, R152 ;  /* 0x0000009800987308 */ /* 0x000fe20000000800 */
[----:B------:R-:W-:Y:S01]  /*2db0*/  FFMA.FTZ R43, R132, R3, -R43 ;  /* 0x00000003842b7223 */ /* 0x000fe2000001082b */
[----:B------:R-:W-:Y:S01]  /*2dc0*/  CS2R R132, SRZ ;  /* 0x0000000000847805 */ /* 0x000fe2000001ff00 */
[----:B------:R-:W4:Y:S01]  /*2dd0*/  SHFL.BFLY PT, R8, R41, 0x1, 0x1f ;  /* 0x0c201f0029087f89 */ /* 0x000f2200000e0000 */
[----:B------:R-:W-:Y:S02]  /*2de0*/  CS2R R124, SRZ ;  /* 0x00000000007c7805 */ /* 0x000fe4000001ff00 */
[----:B0-----:R-:W-:Y:S02]  /*2df0*/  CS2R R114, SRZ ;  /* 0x0000000000727805 */ /* 0x001fe4000001ff00 */
[----:B------:R0:W-:Y:S08]  /*2e00*/  MUFU.EX2 R31, R116 ;  /* 0x00000074001f7308 */ /* 0x0001f00000000800 */
[----:B------:R-:W-:Y:S01]  /*2e10*/  MUFU.EX2 R154, R154 ;  /* 0x0000009a009a7308 */ /* 0x000fe20000000800 */
[----:B0-----:R-:W-:-:S07]  /*2e20*/  CS2R R116, SRZ ;  /* 0x0000000000747805 */ /* 0x001fce000001ff00 */
[----:B------:R-:W-:Y:S01]  /*2e30*/  MUFU.EX2 R33, R33 ;  /* 0x0000002100217308 */ /* 0x000fe20000000800 */
[----:B----4-:R-:W-:-:S04]  /*2e40*/  FMNMX.FTZ R8, R41, R8, !PT ;  /* 0x0000000829087209 */ /* 0x010fc80007810000 */
[C---:B------:R-:W-:Y:S01]  /*2e50*/  FSETP.NEU.FTZ.AND P1, PT, R8.reuse, -INF , PT ;  /* 0xff8000000800780b */ /* 0x040fe20003f3d000 */
[----:B------:R-:W-:Y:S02]  /*2e60*/  FMUL.FTZ R47, R8, R3 ;  /* 0x00000003082f7220 */ /* 0x000fe40000410000 */
[----:B------:R-:W-:Y:S03]  /*2e70*/  MUFU.EX2 R156, R156 ;  /* 0x0000009c009c7308 */ /* 0x000fe60000000800 */
[----:B------:R-:W-:Y:S02]  /*2e80*/  FSEL R47, R47, RZ, P1 ;  /* 0x000000ff2f2f7208 */ /* 0x000fe40000800000 */
[----:B------:R-:W-:-:S03]  /*2e90*/  ISETP.NE.AND P1, PT, R16, RZ, PT ;  /* 0x000000ff1000720c */ /* 0x000fc60003f25270 */
        /* <DEDUP_REMOVED lines=16> */
[----:B------:R1:W-:Y:S01]  /*2fa0*/  MUFU.EX2 R183, R10 ;  /* 0x0000000a00b77308 */ /* 0x0003e20000000800 */
[----:B0-----:R-:W-:Y:S01]  /*2fb0*/  FADD.FTZ R27, R180, R7 ;  /* 0x00000007b41b7221 */ /* 0x001fe20000010000 */
[-CC-:B------:R-:W-:Y:S01]  /*2fc0*/  FFMA.FTZ R54, R54, R3.reuse, -R47.reuse ;  /* 0x0000000336367223 */ /* 0x180fe2000001082f */
[-CC-:B------:R-:W-:Y:S01]  /*2fd0*/  FFMA.FTZ R32, R32, R3.reuse, -R47.reuse ;  /* 0x0000000320207223 */ /* 0x180fe2000001082f */
[-CC-:B------:R-:W-:Y:S01]  /*2fe0*/  FFMA.FTZ R58, R58, R3.reuse, -R47.reuse ;  /* 0x000000033a3a7223 */ /* 0x180fe2000001082f */
[-CC-:B------:R-:W-:Y:S01]  /*2ff0*/  FFMA.FTZ R36, R36, R3.reuse, -R47.reuse ;  /* 0x0000000324247223 */ /* 0x180fe2000001082f */
[-CC-:B------:R-:W-:Y:S01]  /*3000*/  FFMA.FTZ R62, R62, R3.reuse, -R47.reuse ;  /* 0x000000033e3e7223 */ /* 0x180fe2000001082f */
[-C--:B------:R-:W-:Y:S01]  /*3010*/  FFMA.FTZ R40, R40, R3.reuse, -R47 ;  /* 0x0000000328287223 */ /* 0x080fe2000001082f */
[----:B------:R-:W0:Y:S01]  /*3020*/  MUFU.EX2 R26, R26 ;  /* 0x0000001a001a7308 */ /* 0x000e220000000800 */
[----:B-1----:R-:W-:Y:S01]  /*3030*/  FADD.FTZ R10, R182, R27 ;  /* 0x0000001bb60a7221 */ /* 0x002fe20000010000 */
[-CC-:B------:R-:W-:Y:S01]  /*3040*/  FFMA.FTZ R66, R66, R3.reuse, -R47.reuse ;  /* 0x0000000342427223 */ /* 0x180fe2000001082f */
[-CC-:B------:R-:W-:Y:S01]  /*3050*/  FFMA.FTZ R44, R44, R3.reuse, -R47.reuse ;  /* 0x000000032c2c7223 */ /* 0x180fe2000001082f */
[-CC-:B------:R-:W-:Y:S01]  /*3060*/  FFMA.FTZ R70, R70, R3.reuse, -R47.reuse ;  /* 0x0000000346467223 */ /* 0x180fe2000001082f */
[----:B--2---:R-:W-:Y:S01]  /*3070*/  FADD.FTZ R27, R9, R10 ;  /* 0x0000000a091b7221 */ /* 0x004fe20000010000 */
[----:B------:R-:W-:Y:S01]  /*3080*/  F2FP.BF16.F32.PACK_AB R180, R7, R180 ;  /* 0x000000b407b4723e */ /* 0x000fe200000010ff */
[-C--:B------:R-:W-:Y:S01]  /*3090*/  FFMA.FTZ R48, R48, R3.reuse, -R47 ;  /* 0x0000000330307223 */ /* 0x080fe2000001082f */
[----:B------:R-:W1:Y:S01]  /*30a0*/  MUFU.EX2 R30, R30 ;  /* 0x0000001e001e7308 */ /* 0x000e620000000800 */
[----:B---3--:R-:W-:Y:S01]  /*30b0*/  FADD.FTZ R10, R176, R27 ;  /* 0x0000001bb00a7221 */ /* 0x008fe20000010000 */
[----:B------:R-:W-:Y:S01]  /*30c0*/  F2FP.BF16.F32.PACK_AB R182, R9, R182 ;  /* 0x000000b609b6723e */ /* 0x000fe200000010ff */
[-CC-:B------:R-:W-:Y:S01]  /*30d0*/  FFMA.FTZ R74, R74, R3.reuse, -R47.reuse ;  /* 0x000000034a4a7223 */ /* 0x180fe2000001082f */
[-CC-:B------:R-:W-:Y:S01]  /*30e0*/  FFMA.FTZ R52, R52, R3.reuse, -R47.reuse ;  /* 0x0000000334347223 */ /* 0x180fe2000001082f */
[----:B-----5:R-:W-:Y:S01]  /*30f0*/  FADD.FTZ R27, R11, R10 ;  /* 0x0000000a0b1b7221 */ /* 0x020fe20000010000 */
[-CC-:B------:R-:W-:Y:S01]  /*3100*/  FFMA.FTZ R78, R78, R3.reuse, -R47.reuse ;  /* 0x000000034e4e7223 */ /* 0x180fe2000001082f */
[-C--:B------:R-:W-:Y:S01]  /*3110*/  FFMA.FTZ R80, R80, R3.reuse, -R47 ;  /* 0x0000000350507223 */ /* 0x080fe2000001082f */
[----:B------:R-:W2:Y:S01]  /*3120*/  MUFU.EX2 R34, R34 ;  /* 0x0000002200227308 */ /* 0x000ea20000000800 */
[----:B------:R-:W-:Y:S01]  /*3130*/  FADD.FTZ R10, R178, R27 ;  /* 0x0000001bb20a7221 */ /* 0x000fe20000010000 */
[----:B0-----:R-:W-:Y:S01]  /*3140*/  FADD.FTZ R27, R26, R181 ;  /* 0x000000b51a1b7221 */ /* 0x001fe20000010000 */
[-CC-:B------:R-:W-:Y:S01]  /*3150*/  FFMA.FTZ R82, R82, R3.reuse, -R47.reuse ;  /* 0x0000000352527223 */ /* 0x180fe2000001082f */
[-CC-:B------:R-:W-:Y:S01]  /*3160*/  FFMA.FTZ R56, R56, R3.reuse, -R47.reuse ;  /* 0x0000000338387223 */ /* 0x180fe2000001082f */
[----:B------:R-:W-:Y:S01]  /*3170*/  FADD.FTZ R49, R13, R10 ;  /* 0x0000000a0d317221 */ /* 0x000fe20000010000 */
[-CC-:B------:R-:W-:Y:S01]  /*3180*/  FFMA.FTZ R86, R86, R3.reuse, -R47.reuse ;  /* 0x0000000356567223 */ /* 0x180fe2000001082f */
[----:B------:R-:W-:Y:S01]  /*3190*/  FFMA.FTZ R47, R88, R3, -R47 ;  /* 0x00000003582f7223 */ /* 0x000fe2000001082f */
[----:B------:R0:W3:Y:S01]  /*31a0*/  MUFU.EX2 R177, R12 ;  /* 0x0000000c00b17308 */ /* 0x0000e20000000800 */
[----:B-1----:R-:W-:Y:S01]  /*31b0*/  FADD.FTZ R10, R30, R27 ;  /* 0x0000001b1e0a7221 */ /* 0x002fe20000010000 */
[----:B------:R-:W-:-:S02]  /*31c0*/  F2FP.BF16.F32.PACK_AB R176, R11, R176 ;  /* 0x000000b00bb0723e */ /* 0x000fc400000010ff */
[----:B------:R-:W-:Y:S02]  /*31d0*/  CS2R R88, SRZ ;  /* 0x0000000000587805 */ /* 0x000fe4000001ff00 */
[----:B------:R-:W-:Y:S01]  /*31e0*/  F2FP.BF16.F32.PACK_AB R178, R13, R178 ;  /* 0x000000b20db2723e */ /* 0x000fe200000010ff */
[----:B------:R-:W-:Y:S01]  /*31f0*/  FADD.FTZ R27, R183, R10 ;  /* 0x0000000ab71b7221 */ /* 0x000fe20000010000 */
[----:B------:R-:W-:Y:S01]  /*3200*/  F2FP.BF16.F32.PACK_AB R181, R181, R26 ;  /* 0x0000001ab5b5723e */ /* 0x000fe200000010ff */
[----:B------:R-:W1:Y:S01]  /*3210*/  MUFU.EX2 R38, R38 ;  /* 0x0000002600267308 */ /* 0x000e620000000800 */
[----:B0-----:R-:W-:Y:S01]  /*3220*/  FADD.FTZ R12, R172, R49 ;  /* 0x00000031ac0c7221 */ /* 0x001fe20000010000 */
[----:B--2---:R-:W-:Y:S01]  /*3230*/  FADD.FTZ R10, R34, R27 ;  /* 0x0000001b220a7221 */ /* 0x004fe20000010000 */
[C---:B------:R-:W-:Y:S02]  /*3240*/  F2FP.BF16.F32.PACK_AB R172, R15.reuse, R172 ;  /* 0x000000ac0fac723e */ /* 0x040fe400000010ff */
[----:B------:R-:W-:Y:S01]  /*3250*/  FADD.FTZ R49, R15, R12 ;  /* 0x0000000c0f317221 */ /* 0x000fe20000010000 */
[----:B------:R-:W-:-:S02]  /*3260*/  F2FP.BF16.F32.PACK_AB R183, R183, R30 ;  /* 0x0000001eb7b7723e */ /* 0x000fc400000010ff */
[----:B------:R-:W0:Y:S01]  /*3270*/  MUFU.EX2 R179, R14 ;  /* 0x0000000e00b37308 */ /* 0x000e220000000800 */
[----:B------:R-:W-:Y:S01]  /*3280*/  FADD.FTZ R12, R174, R49 ;  /* 0x00000031ae0c7221 */ /* 0x000fe20000010000 */
[----:B---3--:R-:W-:Y:S01]  /*3290*/  FADD.FTZ R27, R177, R10 ;  /* 0x0000000ab11b7221 */ /* 0x008fe20000010000 */
[C---:B------:R-:W-:Y:S02]  /*32a0*/  F2FP.BF16.F32.PACK_AB R174, R21.reuse, R174 ;  /* 0x000000ae15ae723e */ /* 0x040fe400000010ff */
[----:B------:R-:W-:Y:S01]  /*32b0*/  FADD.FTZ R49, R21, R12 ;  /* 0x0000000c15317221 */ /* 0x000fe20000010000 */
[----:B------:R-:W-:Y:S02]  /*32c0*/  F2FP.BF16.F32.PACK_AB R177, R177, R34 ;  /* 0x00000022b1b1723e */ /* 0x000fe400000010ff */
[----:B------:R-:W2:Y:S01]  /*32d0*/  MUFU.EX2 R42, R42 ;  /* 0x0000002a002a7308 */ /* 0x000ea20000000800 */
[----:B-1----:R-:W-:Y:S01]  /*32e0*/  FADD.FTZ R10, R38, R27 ;  /* 0x0000001b260a7221 */ /* 0x002fe20000010000 */
[----:B------:R-:W-:-:S02]  /*32f0*/  @P1 VIADD R27, R6, 0x34840 ;  /* 0x00034840061b1836 */ /* 0x000fc40000000000 */
[----:B------:R-:W-:Y:S01]  /*3300*/  FADD.FTZ R12, R168, R49 ;  /* 0x00000031a80c7221 */ /* 0x000fe20000010000 */
[----:B------:R-:W-:-:S03]  /*3310*/  F2FP.BF16.F32.PACK_AB R168, R25, R168 ;  /* 0x000000a819a8723e */ /* 0x000fc600000010ff */
[----:B------:R-:W-:Y:S01]  /*3320*/  FADD.FTZ R51, R25, R12 ;  /* 0x0000000c19337221 */ /* 0x000fe20000010000 */
[----:B------:R-:W1:Y:S01]  /*3330*/  MUFU.EX2 R173, R20 ;  /* 0x0000001400ad7308 */ /* 0x000e620000000800 */
[----:B0-----:R-:W-:Y:S01]  /*3340*/  FADD.FTZ R49, R179, R10 ;  /* 0x0000000ab3317221 */ /* 0x001fe20000010000 */
[----:B------:R-:W-:Y:S01]  /*3350*/  @P1 PRMT R27, R18, 0x654, R27 ;  /* 0x00000654121b1816 */ /* 0x000fe2000000001b */
[----:B------:R-:W-:Y:S01]  /*3360*/  FADD.FTZ R10, R170, R51 ;  /* 0x00000033aa0a7221 */ /* 0x000fe20000010000 */
[----:B------:R-:W-:Y:S02]  /*3370*/  F2FP.BF16.F32.PACK_AB R170, R29, R170 ;  /* 0x000000aa1daa723e */ /* 0x000fe400000010ff */
[----:B------:R1:W-:Y:S01]  /*3380*/  @P1 SYNCS.ARRIVE.TRANS64.RED.A1T0 RZ, [R27+URZ], RZ ;  /* 0x000000ff1bff19a7 */ /* 0x0003e2000810043f */
[----:B------:R-:W-:Y:S01]  /*3390*/  F2FP.BF16.F32.PACK_AB R179, R179, R38 ;  /* 0x00000026b3b3723e */ /* 0x000fe200000010ff */
[----:B------:R-:W0:Y:S01]  /*33a0*/  MUFU.EX2 R46, R46 ;  /* 0x0000002e002e7308 */ /* 0x000e220000000800 */
[----:B--2---:R-:W-:Y:S01]  /*33b0*/  FADD.FTZ R6, R42, R49 ;  /* 0x000000312a067221 */ /* 0x004fe20000010000 */
[----:B------:R-:W-:-:S04]  /*33c0*/  FADD.FTZ R49, R29, R10 ;  /* 0x0000000a1d317221 */ /* 0x000fc80000010000 */
[----:B------:R-:W-:Y:S01]  /*33d0*/  FADD.FTZ R10, R152, R49 ;  /* 0x00000031980a7221 */ /* 0x000fe20000010000 */
[----:B------:R-:W-:Y:S01]  /*33e0*/  F2FP.BF16.F32.PACK_AB R152, R31, R152 ;  /* 0x000000981f98723e */ /* 0x000fe200000010ff */
[----:B------:R-:W2:Y:S01]  /*33f0*/  MUFU.EX2 R175, R24 ;  /* 0x0000001800af7308 */ /* 0x000ea20000000800 */
[----:B-1----:R-:W-:Y:S01]  /*3400*/  FADD.FTZ R27, R173, R6 ;  /* 0x00000006ad1b7221 */ /* 0x002fe20000010000 */
[----:B------:R-:W-:Y:S01]  /*3410*/  FADD.FTZ R49, R31, R10 ;  /* 0x0000000a1f317221 */ /* 0x000fe20000010000 */
[----:B------:R-:W-:-:S03]  /*3420*/  F2FP.BF16.F32.PACK_AB R173, R173, R42 ;  /* 0x0000002aadad723e */ /* 0x000fc600000010ff */
[----:B------:R-:W-:Y:S01]  /*3430*/  FADD.FTZ R10, R154, R49 ;  /* 0x000000319a0a7221 */ /* 0x000fe20000010000 */
[C---:B------:R-:W-:Y:S01]  /*3440*/  F2FP.BF16.F32.PACK_AB R154, R33.reuse, R154 ;  /* 0x0000009a219a723e */ /* 0x040fe200000010ff */
[----:B------:R-:W1:Y:S01]  /*3450*/  MUFU.EX2 R50, R50 ;  /* 0x0000003200327308 */ /* 0x000e620000000800 */
[----:B0-----:R-:W-:Y:S01]  /*3460*/  FADD.FTZ R6, R46, R27 ;  /* 0x0000001b2e067221 */ /* 0x001fe20000010000 */
[----:B------:R-:W-:-:S04]  /*3470*/  FADD.FTZ R49, R33, R10 ;  /* 0x0000000a21317221 */ /* 0x000fc80000010000 */
[----:B------:R-:W-:Y:S01]  /*3480*/  FADD.FTZ R10, R156, R49 ;  /* 0x000000319c0a7221 */ /* 0x000fe20000010000 */
[----:B------:R-:W-:Y:S01]  /*3490*/  F2FP.BF16.F32.PACK_AB R156, R35, R156 ;  /* 0x0000009c239c723e */ /* 0x000fe200000010ff */
[----:B------:R-:W0:Y:S01]  /*34a0*/  MUFU.EX2 R169, R28 ;  /* 0x0000001c00a97308 */ /* 0x000e220000000800 */
[----:B--2---:R-:W-:Y:S01]  /*34b0*/  FADD.FTZ R27, R175, R6 ;  /* 0x00000006af1b7221 */ /* 0x004fe20000010000 */
[----:B------:R-:W-:Y:S01]  /*34c0*/  FADD.FTZ R49, R35, R10 ;  /* 0x0000000a23317221 */ /* 0x000fe20000010000 */
[----:B------:R-:W-:-:S05]  /*34d0*/  F2FP.BF16.F32.PACK_AB R175, R175, R46 ;  /* 0x0000002eafaf723e */ /* 0x000fca00000010ff */
[----:B------:R-:W2:Y:S01]  /*34e0*/  MUFU.EX2 R54, R54 ;  /* 0x0000003600367308 */ /* 0x000ea20000000800 */
[----:B-1----:R-:W-:-:S07]  /*34f0*/  FADD.FTZ R6, R50, R27 ;  /* 0x0000001b32067221 */ /* 0x002fce0000010000 */
[----:B------:R-:W1:Y:S01]  /*3500*/  MUFU.EX2 R171, R32 ;  /* 0x0000002000ab7308 */ /* 0x000e620000000800 */
[C---:B0-----:R-:W-:Y:S01]  /*3510*/  FADD.FTZ R27, R169.reuse, R6 ;  /* 0x00000006a91b7221 */ /* 0x041fe20000010000 */
[----:B------:R-:W-:-:S06]  /*3520*/  F2FP.BF16.F32.PACK_AB R169, R169, R50 ;  /* 0x00000032a9a9723e */ /* 0x000fcc00000010ff */
[----:B------:R-:W0:Y:S01]  /*3530*/  MUFU.EX2 R58, R58 ;  /* 0x0000003a003a7308 */ /* 0x000e220000000800 */
[----:B--2---:R-:W-:-:S07]  /*3540*/  FADD.FTZ R6, R54, R27 ;  /* 0x0000001b36067221 */ /* 0x004fce0000010000 */
[----:B------:R-:W2:Y:S01]  /*3550*/  MUFU.EX2 R158, R158 ;  /* 0x0000009e009e7308 */ /* 0x000ea20000000800 */
[C---:B-1----:R-:W-:Y:S01]  /*3560*/  FADD.FTZ R27, R171.reuse, R6 ;  /* 0x00000006ab1b7221 */ /* 0x042fe20000010000 */
[----:B------:R-:W-:-:S06]  /*3570*/  F2FP.BF16.F32.PACK_AB R171, R171, R54 ;  /* 0x00000036abab723e */ /* 0x000fcc00000010ff */
[----:B------:R-:W1:Y:S01]  /*3580*/  MUFU.EX2 R153, R36 ;  /* 0x0000002400997308 */ /* 0x000e620000000800 */
[----:B0-----:R-:W-:-:S07]  /*3590*/  FADD.FTZ R6, R58, R27 ;  /* 0x0000001b3a067221 */ /* 0x001fce0000010000 */
[----:B------:R-:W0:Y:S01]  /*35a0*/  MUFU.EX2 R37, R37 ;  /* 0x0000002500257308 */ /* 0x000e220000000800 */
[----:B--2---:R-:W-:-:S07]  /*35b0*/  FADD.FTZ R10, R158, R49 ;  /* 0x000000319e0a7221 */ /* 0x004fce0000010000 */
[----:B------:R-:W2:Y:S01]  /*35c0*/  MUFU.EX2 R62, R62 ;  /* 0x0000003e003e7308 */ /* 0x000ea20000000800 */
[C---:B-1----:R-:W-:Y:S01]  /*35d0*/  FADD.FTZ R7, R153.reuse, R6 ;  /* 0x0000000699077221 */ /* 0x042fe20000010000 */
[----:B------:R-:W-:-:S06]  /*35e0*/  F2FP.BF16.F32.PACK_AB R153, R153, R58 ;  /* 0x0000003a9999723e */ /* 0x000fcc00000010ff */
[----:B------:R-:W1:Y:S01]  /*35f0*/  MUFU.EX2 R160, R160 ;  /* 0x000000a000a07308 */ /* 0x000e620000000800 */
[C---:B0-----:R-:W-:Y:S01]  /*3600*/  FADD.FTZ R9, R37.reuse, R10 ;  /* 0x0000000a25097221 */ /* 0x041fe20000010000 */
[----:B------:R-:W-:-:S06]  /*3610*/  F2FP.BF16.F32.PACK_AB R158, R37, R158 ;  /* 0x0000009e259e723e */ /* 0x000fcc00000010ff */
[----:B------:R-:W0:Y:S01]  /*3620*/  MUFU.EX2 R155, R40 ;  /* 0x00000028009b7308 */ /* 0x000e220000000800 */
[----:B--2---:R-:W-:-:S07]  /*3630*/  FADD.FTZ R6, R62, R7 ;  /* 0x000000073e067221 */ /* 0x004fce0000010000 */
[----:B------:R-:W2:Y:S01]  /*3640*/  MUFU.EX2 R39, R39 ;  /* 0x0000002700277308 */ /* 0x000ea20000000800 */
[----:B-1----:R-:W-:-:S07]  /*3650*/  FADD.FTZ R10, R160, R9 ;  /* 0x00000009a00a7221 */ /* 0x002fce0000010000 */
[----:B------:R-:W1:Y:S01]  /*3660*/  MUFU.EX2 R66, R66 ;  /* 0x0000004200427308 */ /* 0x000e620000000800 */
[C---:B0-----:R-:W-:Y:S01]  /*3670*/  FADD.FTZ R7, R155.reuse, R6 ;  /* 0x000000069b077221 */ /* 0x041fe20000010000 */
[----:B------:R-:W-:-:S06]  /*3680*/  F2FP.BF16.F32.PACK_AB R155, R155, R62 ;  /* 0x0000003e9b9b723e */ /* 0x000fcc00000010ff */
[----:B------:R-:W0:Y:S01]  /*3690*/  MUFU.EX2 R76, R76 ;  /* 0x0000004c004c7308 */ /* 0x000e220000000800 */
[C---:B--2---:R-:W-:Y:S01]  /*36a0*/  FADD.FTZ R9, R39.reuse, R10 ;  /* 0x0000000a27097221 */ /* 0x044fe20000010000 */
[----:B------:R-:W-:-:S06]  /*36b0*/  F2FP.BF16.F32.PACK_AB R160, R39, R160 ;  /* 0x000000a027a0723e */ /* 0x000fcc00000010ff */
[----:B------:R-:W2:Y:S01]  /*36c0*/  MUFU.EX2 R157, R44 ;  /* 0x0000002c009d7308 */ /* 0x000ea20000000800 */
[----:B-1----:R-:W-:-:S07]  /*36d0*/  FADD.FTZ R6, R66, R7 ;  /* 0x0000000742067221 */ /* 0x002fce0000010000 */
[----:B------:R1:W3:Y:S01]  /*36e0*/  MUFU.EX2 R45, R126 ;  /* 0x0000007e002d7308 */ /* 0x0002e20000000800 */
[----:B0-----:R-:W-:-:S07]  /*36f0*/  FADD.FTZ R10, R76, R9 ;  /* 0x000000094c0a7221 */ /* 0x001fce0000010000 */
[----:B------:R-:W0:Y:S01]  /*3700*/  MUFU.EX2 R70, R70 ;  /* 0x0000004600467308 */ /* 0x000e220000000800 */
[C---:B--2---:R-:W-:Y:S01]  /*3710*/  FADD.FTZ R7, R157.reuse, R6 ;  /* 0x000000069d077221 */ /* 0x044fe20000010000 */
[----:B------:R-:W-:Y:S02]  /*3720*/  F2FP.BF16.F32.PACK_AB R157, R157, R66 ;  /* 0x000000429d9d723e */ /* 0x000fe400000010ff */
[----:B-1----:R-:W-:-:S04]  /*3730*/  CS2R R126, SRZ ;  /* 0x00000000007e7805 */ /* 0x002fc8000001ff00 */
        /* <DEDUP_REMOVED lines=9> */
[----:B------:R-:W-:Y:S02]  /*37d0*/  F2FP.BF16.F32.PACK_AB R159, R159, R70 ;  /* 0x000000469f9f723e */ /* 0x000fe400000010ff */
[----:B0-----:R-:W-:-:S04]  /*37e0*/  CS2R R130, SRZ ;  /* 0x0000000000827805 */ /* 0x001fc8000001ff00 */
[----:B------:R-:W0:Y:S01]  /*37f0*/  MUFU.EX2 R84, R84 ;  /* 0x0000005400547308 */ /* 0x000e220000000800 */
[C---:B---3--:R-:W-:Y:S01]  /*3800*/  FADD.FTZ R9, R41.reuse, R10 ;  /* 0x0000000a29097221 */ /* 0x048fe20000010000 */
[----:B------:R-:W-:Y:S02]  /*3810*/  F2FP.BF16.F32.PACK_AB R164, R41, R128 ;  /* 0x0000008029a4723e */ /* 0x000fe400000010ff */
[----:B------:R-:W-:-:S04]  /*3820*/  CS2R R128, SRZ ;  /* 0x0000000000807805 */ /* 0x000fc8000001ff00 */
[----:B------:R-:W2:Y:S01]  /*3830*/  MUFU.EX2 R161, R52 ;  /* 0x0000003400a17308 */ /* 0x000ea20000000800 */
[----:B-1----:R-:W-:-:S07]  /*3840*/  FADD.FTZ R6, R74, R7 ;  /* 0x000000074a067221 */ /* 0x002fce0000010000 */
[----:B------:R-:W1:Y:S01]  /*3850*/  MUFU.EX2 R78, R78 ;  /* 0x0000004e004e7308 */ /* 0x000e620000000800 */
[----:B0-----:R-:W-:-:S07]  /*3860*/  FADD.FTZ R10, R84, R9 ;  /* 0x00000009540a7221 */ /* 0x001fce0000010000 */
[----:B------:R-:W0:Y:S01]  /*3870*/  MUFU.EX2 R163, R80 ;  /* 0x0000005000a37308 */ /* 0x000e220000000800 */
[C---:B--2---:R-:W-:Y:S01]  /*3880*/  FADD.FTZ R9, R161.reuse, R6 ;  /* 0x00000006a1097221 */ /* 0x044fe20000010000 */
[----:B------:R-:W-:-:S06]  /*3890*/  F2FP.BF16.F32.PACK_AB R161, R161, R74 ;  /* 0x0000004aa1a1723e */ /* 0x000fcc00000010ff */
        /* <DEDUP_REMOVED lines=11> */
[----:B0-----:R-:W-:Y:S01]  /*3950*/  FADD.FTZ R6, R86, R9 ;  /* 0x0000000956067221 */ /* 0x001fe20000010000 */
[----:B------:R-:W-:Y:S02]  /*3960*/  IMAD.MOV.U32 R9, RZ, RZ, 0x3f800000 ;  /* 0x3f800000ff097424 */ /* 0x000fe400078e00ff */
[C---:B--2---:R-:W-:Y:S01]  /*3970*/  FADD.FTZ R7, R43.reuse, R10 ;  /* 0x0000000a2b077221 */ /* 0x044fe20000010000 */
[----:B------:R-:W-:Y:S01]  /*3980*/  F2FP.BF16.F32.PACK_AB R166, R43, R84 ;  /* 0x000000542ba6723e */ /* 0x000fe200000010ff */
[----:B------:R-:W-:Y:S02]  /*3990*/  IMAD.MOV.U32 R10, RZ, RZ, 0x3f800000 ;  /* 0x3f800000ff0a7424 */ /* 0x000fe400078e00ff */
[C---:B-1----:R-:W-:Y:S01]  /*39a0*/  FADD.FTZ R6, R47.reuse, R6 ;  /* 0x000000062f067221 */ /* 0x042fe20000010000 */
[----:B------:R-:W-:Y:S01]  /*39b0*/  F2FP.BF16.F32.PACK_AB R167, R47, R86 ;  /* 0x000000562fa7723e */ /* 0x000fe200000010ff */
[----:B------:R-:W-:Y:S06]  /*39c0*/  @!P2 BRA `(.L_x_191) ;  /* 0x000000200080a947 */ /* 0x000fec0003800000 */
[----:B------:R-:W-:Y:S01]  /*39d0*/  VIADD R197, R197, 0xfffffffe ;  /* 0xfffffffec5c57836 */ /* 0x000fe20000000000 */
[----:B------:R-:W-:Y:S01]  /*39e0*/  UMOV UR4, UR37 ;  /* 0x0000002500047c82 */ /* 0x000fe20008000000 */
[----:B------:R-:W-:Y:S01]  /*39f0*/  IMAD.MOV.U32 R13, RZ, RZ, R8 ;  /* 0x000000ffff0d7224 */ /* 0x000fe200078e0008 */
[----:B------:R-:W-:Y:S01]  /*3a00*/  UMOV UR5, UR36 ;  /* 0x0000002400057c82 */ /* 0x000fe20008000000 */
[----:B------:R-:W-:Y:S02]  /*3a10*/  IMAD.MOV.U32 R11, RZ, RZ, R0 ;  /* 0x000000ffff0b7224 */ /* 0x000fe400078e0000 */
[----:B------:R-:W-:Y:S02]  /*3a20*/  IMAD.MOV.U32 R9, RZ, RZ, 0x3f800000 ;  /* 0x3f800000ff097424 */ /* 0x000fe400078e00ff */
[----:B------:R-:W-:-:S07]  /*3a30*/  IMAD.MOV.U32 R151, RZ, RZ, RZ ;  /* 0x000000ffff977224 */ /* 0x000fce00078e00ff */
.L_x_202:
[----:B------:R-:W-:-:S04]  /*3a40*/  UIADD3 UR6, UR5, 0x1, URZ ;  /* 0x0000000105067890 */ /* 0x000fc8000fffe03f */
[----:B------:R-:W-:-:S04]  /*3a50*/  UISETP.NE.AND UP0, UPT, UR6, 0x2, UPT ;  /* 0x000000020600788c */ /* 0x000fc8000bf05270 */
[----:B------:R-:W-:Y:S02]  /*3a60*/  USEL UR37, URZ, 0x1, UP0 ;  /* 0x000000013f257887 */ /* 0x000fe40008000000 */
[----:B------:R-:W-:Y:S02]  /*3a70*/  USEL UR36, UR6, URZ, UP0 ;  /* 0x0000003f06247287 */ /* 0x000fe40008000000 */
[----:B------:R-:W-:Y:S01]  /*3a80*/  ULOP3.LUT UR37, UR4, UR37, URZ, 0x3c, !UPT ;  /* 0x0000002504257292 */ /* 0x000fe2000f8e3c3f */
[----:B------:R-:W-:Y:S11]  /*3a90*/  @!P0 BRA `(.L_x_192) ;  /* 0x0000000000048947 */ /* 0x000ff60003800000 */
[----:B------:R-:W-:Y:S01]  /*3aa0*/  BPT.TRAP 0x1 ;  /* 0x000000040000795c */ /* 0x000fe20000300000 */
.L_x_192:
        /* <DEDUP_REMOVED lines=9> */
.L_x_193:
[----:B-1----:R-:W-:Y:S05]  /*3b40*/  @P1 BRA `(.L_x_194) ;  /* 0x0000000000081947 */ /* 0x002fea0003800000 */
[----:B------:R-:W1:Y:S02]  /*3b50*/  SYNCS.PHASECHK.TRANS64.TRYWAIT P1, [UR7+0x34830], R0 ;  /* 0x03483000ff0075a7 */ /* 0x000e640008020147 */
[----:B-1----:R-:W-:Y:S05]  /*3b60*/  @!P1 BRA `(.L_x_195) ;  /* 0x0000008800f89947 */ /* 0x002fea0003800000 */
.L_x_194:
        /* <DEDUP_REMOVED lines=137> */
.L_x_196:
[----:B------:R-:W-:Y:S01]  /*4400*/  ULEA UR14, UR5, UR6, 0x3 ;  /* 0x00000006050e7291 */ /* 0x000fe2000f8e183f */
[----:B01----:R-:W-:-:S05]  /*4410*/  IMAD.U32 R0, RZ, RZ, UR4 ;  /* 0x00000004ff007e24 */ /* 0x003fca000f8e00ff */
[----:B------:R-:W-:-:S04]  /*4420*/  SHF.L.U32 R0, R0, 0x1f, RZ ;  /* 0x0000001f00007819 */ /* 0x000fc800000006ff */
[----:B------:R0:W1:Y:S01]  /*4430*/  SYNCS.PHASECHK.TRANS64.TRYWAIT P1, [UR14+0x34850], R0 ;  /* 0x03485000ff0075a7 */ /* 0x000062000802014e */
[----:B------:R-:W-:Y:S05]  /*4440*/  @!P0 BRA `(.L_x_197) ;  /* 0x0000000000048947 */ /* 0x000fea0003800000 */
[----:B------:R-:W-:Y:S01]  /*4450*/  BPT.TRAP 0x1 ;  /* 0x000000040000795c */ /* 0x000fe20000300000 */
.L_x_197:
[----:B-1----:R-:W-:Y:S05]  /*4460*/  @P1 BRA `(.L_x_198) ;  /* 0x0000000000081947 */ /* 0x002fea0003800000 */
[----:B------:R-:W1:Y:S02]  /*4470*/  SYNCS.PHASECHK.TRANS64.TRYWAIT P1, [UR14+0x34850], R0 ;  /* 0x03485000ff0075a7 */ /* 0x000e64000802014e */
[----:B-1----:R-:W-:Y:S05]  /*4480*/  @!P1 BRA `(.L_x_199) ;  /* 0x0000008000c89947 */ /* 0x002fea0003800000 */
.L_x_198:
[----:B------:R-:W-:Y:S01]  /*4490*/  UIADD3 UR6, UR6, 0x400, URZ ;  /* 0x0000040006067890 */ /* 0x000fe2000fffe03f */
[----:B------:R-:W-:Y:S01]  /*44a0*/  WARPGROUP.ARRIVE ;  /* 0x00000000000079c5 */ /* 0x000fe20000000000 */
[----:B------:R-:W-:Y:S02]  /*44b0*/  UMOV UR11, 0x40000040 ;  /* 0x40000040000b7882 */ /* 0x000fe40000000000 */
[----:B------:R-:W-:-:S04]  /*44c0*/  USHF.R.U32.HI UR6, URZ, 0x4, UR6 ;  /* 0x000000043f067899 */ /* 0x000fc80008011606 */
[----:B------:R-:W-:-:S04]  /*44d0*/  ULOP3.LUT UR6, UR6, 0x3fff, URZ, 0xc0, !UPT ;  /* 0x00003fff06067892 */ /* 0x000fc8000f8ec03f */
[----:B------:R-:W-:-:S04]  /*44e0*/  ULOP3.LUT UR4, UR6, 0x4000000, URZ, 0xfc, !UPT ;  /* 0x0400000006047892 */ /* 0x000fc8000f8efc3f */
[----:B------:R-:W-:-:S07]  /*44f0*/  ULEA UR4, UR5, UR4, 0xb ;  /* 0x0000000405047291 */ /* 0x000fce000f8e583f */
[----:B------:R-:W-:Y:S02]  /*4500*/  UMOV UR10, UR4 ;  /* 0x00000004000a7c82 */ /* 0x000fe40008000000 */
        /* <DEDUP_REMOVED lines=33> */
[----:B------:R-:W-:Y:S01]  /*4720*/  UMOV UR11, 0x40000040 ;  /* 0x40000040000b7882 */ /* 0x000fe20000000000 */
[----:B------:R-:W-:Y:S02]  /*4730*/  WARPGROUP.DEPBAR.LE gsb0, 0x0 ;  /* 0x00008000000079c5 */ /* 0x000fe40000010000 */
[----:B------:R-:W-:-:S07]  /*4740*/  WARPGROUP.ARRIVE ;  /* 0x00000000000079c5 */ /* 0x000fce0000000000 */
[----:B------:R-:W-:Y:S03]  /*4750*/  HGMMA.64x128x16.F32.BF16 R88, R164, gdesc[UR8].tnspB, R88, gsb0 ;  /* 0x41e00008a4587df0 */ /* 0x000fe60008001858 */
[----:B------:R-:W-:Y:S02]  /*4760*/  WARPGROUP.DEPBAR.LE gsb0, 0x0 ;  /* 0x00008000000079c5 */ /* 0x000fe40000010000 */
[----:B------:R-:W-:Y:S05]  /*4770*/  @!P0 BRA `(.L_x_200) ;  /* 0x0000000000048947 */ /* 0x000fea0003800000 */
[----:B------:R-:W-:Y:S01]  /*4780*/  BPT.TRAP 0x1 ;  /* 0x000000040000795c */ /* 0x000fe20000300000 */
.L_x_200:
[----:B01----:R-:W-:Y:S02]  /*4790*/  FMNMX.FTZ R0, R24, R11, !PT ;  /* 0x0000000b18007209 */ /* 0x003fe40007810000 */
[----:B------:R-:W-:Y:S02]  /*47a0*/  FMNMX.FTZ R8, R26, R13, !PT ;  /* 0x0000000d1a087209 */ /* 0x000fe40007810000 */
[----:B------:R-:W-:Y:S02]  /*47b0*/  FMNMX.FTZ R3, R25, R0, !PT ;  /* 0x0000000019037209 */ /* 0x000fe40007810000 */
[----:B------:R-:W-:Y:S02]  /*47c0*/  FMNMX.FTZ R9, R27, R8, !PT ;  /* 0x000000081b097209 */ /* 0x000fe40007810000 */
[----:B------:R-:W-:Y:S02]  /*47d0*/  FMNMX.FTZ R0, R28, R3, !PT ;  /* 0x000000031c007209 */ /* 0x000fe40007810000 */
[----:B------:R-:W-:-:S02]  /*47e0*/  FMNMX.FTZ R8, R30, R9, !PT ;  /* 0x000000091e087209 */ /* 0x000fc40007810000 */
[----:B------:R-:W-:Y:S02]  /*47f0*/  FMNMX.FTZ R3, R29, R0, !PT ;  /* 0x000000001d037209 */ /* 0x000fe40007810000 */
        /* <DEDUP_REMOVED lines=57> */
[----:B------:R-:W-:Y:S01]  /*4b90*/  ISETP.NE.AND P1, PT, R16, RZ, PT ;  /* 0x000000ff1000720c */ /* 0x000fe20003f25270 */
[----:B------:R-:W0:Y:S04]  /*4ba0*/  SHFL.BFLY PT, R0, R9, 0x2, 0x1f ;  /* 0x0c401f0009007f89 */ /* 0x000e2800000e0000 */
[----:B------:R-:W1:Y:S01]  /*4bb0*/  SHFL.BFLY PT, R3, R10, 0x2, 0x1f ;  /* 0x0c401f000a037f89 */ /* 0x000e6200000e0000 */
[----:B0-----:R-:W-:-:S02]  /*4bc0*/  FMNMX.FTZ R12, R9, R0, !PT ;  /* 0x00000000090c7209 */ /* 0x001fc40007810000 */
[----:B-1----:R-:W-:-:S03]  /*4bd0*/  FMNMX.FTZ R14, R10, R3, !PT ;  /* 0x000000030a0e7209 */ /* 0x002fc60007810000 */
[----:B------:R-:W0:Y:S01]  /*4be0*/  SHFL.BFLY PT, R15, R12, 0x1, 0x1f ;  /* 0x0c201f000c0f7f89 */ /* 0x000e2200000e0000 */
[----:B------:R-:W1:Y:S03]  /*4bf0*/  LDC R3, c[0x0][0x988] ;  /* 0x00026200ff037b82 */ /* 0x000e660000000800 */
[----:B------:R-:W2:Y:S01]  /*4c00*/  SHFL.BFLY PT, R21, R14, 0x1, 0x1f ;  /* 0x0c201f000e157f89 */ /* 0x000ea200000e0000 */
[----:B0-----:R-:W-:Y:S02]  /*4c10*/  FMNMX.FTZ R0, R12, R15, !PT ;  /* 0x0000000f0c007209 */ /* 0x001fe40007810000 */
[----:B--2---:R-:W-:-:S03]  /*4c20*/  FMNMX.FTZ R8, R14, R21, !PT ;  /* 0x000000150e087209 */ /* 0x004fc60007810000 */
[CC--:B-1----:R-:W-:Y:S01]  /*4c30*/  FMUL.FTZ R198, R0.reuse, R3.reuse ;  /* 0x0000000300c67220 */ /* 0x0c2fe20000410000 */
[----:B------:R-:W-:Y:S01]  /*4c40*/  FADD.FTZ R20, -R0, R11 ;  /* 0x0000000b00147221 */ /* 0x000fe20000010100 */
[CC--:B------:R-:W-:Y:S01]  /*4c50*/  FMUL.FTZ R12, R8.reuse, R3.reuse ;  /* 0x00000003080c7220 */ /* 0x0c0fe20000410000 */
[----:B------:R-:W-:Y:S01]  /*4c60*/  FADD.FTZ R152, -R8, R13 ;  /* 0x0000000d08987221 */ /* 0x000fe20000010100 */
[-C--:B------:R-:W-:Y:S01]  /*4c70*/  FFMA.FTZ R11, R24, R3.reuse, -R198 ;  /* 0x00000003180b7223 */ /* 0x080fe200000108c6 */
[-C--:B------:R-:W-:Y:S01]  /*4c80*/  FMUL.FTZ R20, R20, R3.reuse ;  /* 0x0000000314147220 */ /* 0x080fe20000410000 */
[-C--:B------:R-:W-:Y:S01]  /*4c90*/  FFMA.FTZ R14, R26, R3.reuse, -R12 ;  /* 0x000000031a0e7223 */ /* 0x080fe2000001080c */
[-C--:B------:R-:W-:Y:S01]  /*4ca0*/  FMUL.FTZ R152, R152, R3.reuse ;  /* 0x0000000398987220 */ /* 0x080fe20000410000 */
[-C--:B------:R-:W-:Y:S01]  /*4cb0*/  FFMA.FTZ R180, R25, R3.reuse, -R198 ;  /* 0x0000000319b47223 */ /* 0x080fe200000108c6 */
[-C--:B------:R-:W-:Y:S01]  /*4cc0*/  FFMA.FTZ R181, R27, R3.reuse, -R12 ;  /* 0x000000031bb57223 */ /* 0x080fe2000001080c */
[----:B------:R0:W-:Y:S01]  /*4cd0*/  MUFU.EX2 R10, R20 ;  /* 0x00000014000a7308 */ /* 0x0001e20000000800 */
[-C--:B------:R-:W-:Y:S01]  /*4ce0*/  FFMA.FTZ R182, R28, R3.reuse, -R198 ;  /* 0x000000031cb67223 */ /* 0x080fe200000108c6 */
[-C--:B------:R-:W-:Y:S01]  /*4cf0*/  FFMA.FTZ R183, R30, R3.reuse, -R12 ;  /* 0x000000031eb77223 */ /* 0x080fe2000001080c */
[-CC-:B------:R-:W-:Y:S01]  /*4d00*/  FFMA.FTZ R13, R29, R3.reuse, -R198.reuse ;  /* 0x000000031d0d7223 */ /* 0x180fe200000108c6 */
[-C--:B------:R-:W-:Y:S01]  /*4d10*/  FFMA.FTZ R176, R32, R3.reuse, -R198 ;  /* 0x0000000320b07223 */ /* 0x080fe200000108c6 */
[-C--:B------:R-:W-:Y:S01]  /*4d20*/  FFMA.FTZ R177, R34, R3.reuse, -R12 ;  /* 0x0000000322b17223 */ /* 0x080fe2000001080c */
[-C--:B------:R-:W-:Y:S01]  /*4d30*/  FFMA.FTZ R15, R33, R3.reuse, -R198 ;  /* 0x00000003210f7223 */ /* 0x080fe200000108c6 */
[-CC-:B------:R-:W-:Y:S01]  /*4d40*/  FFMA.FTZ R24, R35, R3.reuse, -R12.reuse ;  /* 0x0000000323187223 */ /* 0x180fe2000001080c */
[----:B------:R-:W1:Y:S01]  /*4d50*/  MUFU.EX2 R11, R11 ;  /* 0x0000000b000b7308 */ /* 0x000e620000000800 */
[-C--:B0-----:R-:W-:Y:S01]  /*4d60*/  FFMA.FTZ R20, R31, R3.reuse, -R12 ;  /* 0x000000031f147223 */ /* 0x081fe2000001080c */
[-C--:B------:R-:W-:Y:S01]  /*4d70*/  FFMA.FTZ R178, R36, R3.reuse, -R198 ;  /* 0x0000000324b27223 */ /* 0x080fe200000108c6 */
[-C--:B------:R-:W-:Y:S01]  /*4d80*/  FFMA.FTZ R179, R38, R3.reuse, -R12 ;  /* 0x0000000326b37223 */ /* 0x080fe2000001080c */
[-C--:B------:R-:W-:Y:S01]  /*4d90*/  FFMA.FTZ R21, R37, R3.reuse, -R198 ;  /* 0x0000000325157223 */ /* 0x080fe200000108c6 */
[-C--:B------:R-:W-:Y:S01]  /*4da0*/  FFMA.FTZ R26, R39, R3.reuse, -R12 ;  /* 0x00000003271a7223 */ /* 0x080fe2000001080c */
[-C--:B------:R-:W-:Y:S01]  /*4db0*/  FFMA.FTZ R172, R40, R3.reuse, -R198 ;  /* 0x0000000328ac7223 */ /* 0x080fe200000108c6 */
[-C--:B------:R-:W-:Y:S01]  /*4dc0*/  FFMA.FTZ R173, R42, R3.reuse, -R12 ;  /* 0x000000032aad7223 */ /* 0x080fe2000001080c */
[----:B------:R0:W-:Y:S01]  /*4dd0*/  MUFU.EX2 R9, R152 ;  /* 0x0000009800097308 */ /* 0x0001e20000000800 */
[-C--:B------:R-:W-:Y:S01]  /*4de0*/  FFMA.FTZ R25, R41, R3.reuse, -R198 ;  /* 0x0000000329197223 */ /* 0x080fe200000108c6 */
[-C--:B------:R-:W-:Y:S01]  /*4df0*/  FFMA.FTZ R28, R43, R3.reuse, -R12 ;  /* 0x000000032b1c7223 */ /* 0x080fe2000001080c */
[-C--:B------:R-:W-:Y:S01]  /*4e00*/  FFMA.FTZ R174, R44, R3.reuse, -R198 ;  /* 0x000000032cae7223 */ /* 0x080fe200000108c6 */
[-C--:B------:R-:W-:Y:S01]  /*4e10*/  FFMA.FTZ R175, R46, R3.reuse, -R12 ;  /* 0x000000032eaf7223 */ /* 0x080fe2000001080c */
[-C--:B------:R-:W-:Y:S01]  /*4e20*/  FFMA.FTZ R29, R45, R3.reuse, -R198 ;  /* 0x000000032d1d7223 */ /* 0x080fe200000108c6 */
[-C--:B------:R-:W-:Y:S01]  /*4e30*/  FFMA.FTZ R30, R47, R3.reuse, -R12 ;  /* 0x000000032f1e7223 */ /* 0x080fe2000001080c */
[----:B------:R-:W-:Y:S01]  /*4e40*/  FFMA.FTZ R168, R48, R3, -R198 ;  /* 0x0000000330a87223 */ /* 0x000fe200000108c6 */
[----:B------:R-:W2:Y:S01]  /*4e50*/  MUFU.EX2 R14, R14 ;  /* 0x0000000e000e7308 */ /* 0x000ea20000000800 */
[----:B-1----:R-:W-:Y:S01]  /*4e60*/  FFMA.FTZ R7, R10, R7, R11 ;  /* 0x000000070a077223 */ /* 0x002fe2000001000b */
[-C--:B------:R-:W-:Y:S01]  /*4e70*/  FFMA.FTZ R169, R50, R3.reuse, -R12 ;  /* 0x0000000332a97223 */ /* 0x080fe2000001080c */
[-C--:B------:R-:W-:Y:S01]  /*4e80*/  FFMA.FTZ R33, R49, R3.reuse, -R198 ;  /* 0x0000000331217223 */ /* 0x080fe200000108c6 */
[-C--:B------:R-:W-:Y:S01]  /*4e90*/  FFMA.FTZ R32, R51, R3.reuse, -R12 ;  /* 0x0000000333207223 */ /* 0x080fe2000001080c */
[-C--:B------:R-:W-:Y:S01]  /*4ea0*/  FFMA.FTZ R170, R52, R3.reuse, -R198 ;  /* 0x0000000334aa7223 */ /* 0x080fe200000108c6 */
[-C--:B------:R-:W-:Y:S01]  /*4eb0*/  FFMA.FTZ R171, R54, R3.reuse, -R12 ;  /* 0x0000000336ab7223 */ /* 0x080fe2000001080c */
[-C--:B------:R-:W-:Y:S01]  /*4ec0*/  FFMA.FTZ R37, R53, R3.reuse, -R198 ;  /* 0x0000000335257223 */ /* 0x080fe200000108c6 */
[----:B------:R-:W1:Y:S01]  /*4ed0*/  MUFU.EX2 R180, R180 ;  /* 0x000000b400b47308 */ /* 0x000e620000000800 */
[-C--:B------:R-:W-:Y:S01]  /*4ee0*/  FFMA.FTZ R34, R55, R3.reuse, -R12 ;  /* 0x0000000337227223 */ /* 0x080fe2000001080c */
[-C--:B0-----:R-:W-:Y:S01]  /*4ef0*/  FFMA.FTZ R152, R56, R3.reuse, -R198 ;  /* 0x0000000338987223 */ /* 0x081fe200000108c6 */
[-C--:B------:R-:W-:Y:S01]  /*4f00*/  FFMA.FTZ R153, R58, R3.reuse, -R12 ;  /* 0x000000033a997223 */ /* 0x080fe2000001080c */
[-C--:B------:R-:W-:Y:S01]  /*4f10*/  FFMA.FTZ R41, R57, R3.reuse, -R198 ;  /* 0x0000000339297223 */ /* 0x080fe200000108c6 */
[-C--:B------:R-:W-:Y:S01]  /*4f20*/  FFMA.FTZ R36, R59, R3.reuse, -R12 ;  /* 0x000000033b247223 */ /* 0x080fe2000001080c */
[-C--:B------:R-:W-:Y:S01]  /*4f30*/  FFMA.FTZ R154, R60, R3.reuse, -R198 ;  /* 0x000000033c9a7223 */ /* 0x080fe200000108c6 */
[-C--:B------:R-:W-:Y:S01]  /*4f40*/  FFMA.FTZ R155, R62, R3.reuse, -R12 ;  /* 0x000000033e9b7223 */ /* 0x080fe2000001080c */
[----:B------:R-:W0:Y:S01]  /*4f50*/  MUFU.EX2 R181, R181 ;  /* 0x000000b500b57308 */ /* 0x000e220000000800 */
[----:B--2---:R-:W-:Y:S01]  /*4f60*/  FFMA.FTZ R6, R9, R6, R14 ;  /* 0x0000000609067223 */ /* 0x004fe2000001000e */
[-C--:B------:R-:W-:Y:S01]  /*4f70*/  FFMA.FTZ R45, R61, R3.reuse, -R198 ;  /* 0x000000033d2d7223 */ /* 0x080fe200000108c6 */
[-C--:B------:R-:W-:Y:S01]  /*4f80*/  FFMA.FTZ R38, R63, R3.reuse, -R12 ;  /* 0x000000033f267223 */ /* 0x080fe2000001080c */
[-C--:B------:R-:W-:Y:S01]  /*4f90*/  FFMA.FTZ R156, R64, R3.reuse, -R198 ;  /* 0x00000003409c7223 */ /* 0x080fe200000108c6 */
[-C--:B------:R-:W-:Y:S01]  /*4fa0*/  FFMA.FTZ R157, R66, R3.reuse, -R12 ;  /* 0x00000003429d7223 */ /* 0x080fe2000001080c */
[-CC-:B------:R-:W-:Y:S01]  /*4fb0*/  FFMA.FTZ R49, R65, R3.reuse, -R198.reuse ;  /* 0x0000000341317223 */ /* 0x180fe200000108c6 */
[-C--:B------:R-:W-:Y:S01]  /*4fc0*/  FFMA.FTZ R158, R68, R3.reuse, -R198 ;  /* 0x00000003449e7223 */ /* 0x080fe200000108c6 */
[----:B------:R-:W2:Y:S01]  /*4fd0*/  MUFU.EX2 R182, R182 ;  /* 0x000000b600b67308 */ /* 0x000ea20000000800 */
[----:B-1----:R-:W-:Y:S01]  /*4fe0*/  FADD.FTZ R7, R180, R7 ;  /* 0x00000007b4077221 */ /* 0x002fe20000010000 */
[-C--:B------:R-:W-:Y:S01]  /*4ff0*/  FFMA.FTZ R159, R70, R3.reuse, -R12 ;  /* 0x00000003469f7223 */ /* 0x080fe2000001080c */
[-CC-:B------:R-:W-:Y:S01]  /*5000*/  FFMA.FTZ R53, R69, R3.reuse, -R198.reuse ;  /* 0x0000000345357223 */ /* 0x180fe200000108c6 */
[-C--:B------:R-:W-:Y:S01]  /*5010*/  FFMA.FTZ R160, R72, R3.reuse, -R198 ;  /* 0x0000000348a07223 */ /* 0x080fe200000108c6 */
[-C--:B------:R-:W-:Y:S01]  /*5020*/  FFMA.FTZ R161, R74, R3.reuse, -R12 ;  /* 0x000000034aa17223 */ /* 0x080fe2000001080c */
[-C--:B------:R-:W-:Y:S01]  /*5030*/  FFMA.FTZ R57, R73, R3.reuse, -R198 ;  /* 0x0000000349397223 */ /* 0x080fe200000108c6 */
[-C--:B------:R-:W-:Y:S01]  /*5040*/  FFMA.FTZ R75, R75, R3.reuse, -R12 ;  /* 0x000000034b4b7223 */ /* 0x080fe2000001080c */
[----:B------:R-:W1:Y:S01]  /*5050*/  MUFU.EX2 R183, R183 ;  /* 0x000000b700b77308 */ /* 0x000e620000000800 */
[----:B0-----:R-:W-:Y:S01]  /*5060*/  FADD.FTZ R6, R181, R6 ;  /* 0x00000006b5067221 */ /* 0x001fe20000010000 */
[-C--:B------:R-:W-:Y:S01]  /*5070*/  FFMA.FTZ R162, R76, R3.reuse, -R198 ;  /* 0x000000034ca27223 */ /* 0x080fe200000108c6 */
[-C--:B------:R-:W-:Y:S01]  /*5080*/  FFMA.FTZ R78, R78, R3.reuse, -R12 ;  /* 0x000000034e4e7223 */ /* 0x080fe2000001080c */
[-C--:B------:R-:W-:Y:S01]  /*5090*/  FFMA.FTZ R61, R77, R3.reuse, -R198 ;  /* 0x000000034d3d7223 */ /* 0x080fe200000108c6 */
[-C--:B------:R-:W-:Y:S01]  /*50a0*/  FFMA.FTZ R79, R79, R3.reuse, -R12 ;  /* 0x000000034f4f7223 */ /* 0x080fe2000001080c */
[-C--:B------:R-:W-:Y:S01]  /*50b0*/  FFMA.FTZ R164, R80, R3.reuse, -R198 ;  /* 0x0000000350a47223 */ /* 0x080fe200000108c6 */
[-C--:B------:R-:W-:Y:S01]  /*50c0*/  FFMA.FTZ R82, R82, R3.reuse, -R12 ;  /* 0x0000000352527223 */ /* 0x080fe2000001080c */
[----:B------:R-:W0:Y:S01]  /*50d0*/  MUFU.EX2 R13, R13 ;  /* 0x0000000d000d7308 */ /* 0x000e220000000800 */
[----:B--2---:R-:W-:Y:S01]  /*50e0*/  FADD.FTZ R40, R182, R7 ;  /* 0x00000007b6287221 */ /* 0x004fe20000010000 */
[-C--:B------:R-:W-:Y:S01]  /*50f0*/  FFMA.FTZ R65, R81, R3.reuse, -R198 ;  /* 0x0000000351417223 */ /* 0x080fe200000108c6 */
[-C--:B------:R-:W-:Y:S01]  /*5100*/  FFMA.FTZ R83, R83, R3.reuse, -R12 ;  /* 0x0000000353537223 */ /* 0x080fe2000001080c */
[-C--:B------:R-:W-:Y:S01]  /*5110*/  FFMA.FTZ R166, R84, R3.reuse, -R198 ;  /* 0x0000000354a67223 */ /* 0x080fe200000108c6 */
[-C--:B------:R-:W-:Y:S01]  /*5120*/  FFMA.FTZ R86, R86, R3.reuse, -R12 ;  /* 0x0000000356567223 */ /* 0x080fe2000001080c */
[----:B------:R-:W-:-:S02]  /*5130*/  FFMA.FTZ R69, R85, R3, -R198 ;  /* 0x0000000355457223 */ /* 0x000fc400000108c6 */
[----:B------:R-:W2:Y:S01]  /*5140*/  MUFU.EX2 R20, R20 ;  /* 0x0000001400147308 */ /* 0x000ea20000000800 */
[----:B-1----:R-:W-:-:S07]  /*5150*/  FADD.FTZ R7, R183, R6 ;  /* 0x00000006b7077221 */ /* 0x002fce0000010000 */
[----:B------:R-:W1:Y:S01]  /*5160*/  MUFU.EX2 R176, R176 ;  /* 0x000000b000b07308 */ /* 0x000e620000000800 */
[----:B0-----:R-:W-:-:S07]  /*5170*/  FADD.FTZ R27, R13, R40 ;  /* 0x000000280d1b7221 */ /* 0x001fce0000010000 */
[----:B------:R-:W0:Y:S01]  /*5180*/  MUFU.EX2 R177, R177 ;  /* 0x000000b100b17308 */ /* 0x000e220000000800 */
[----:B--2---:R-:W-:-:S07]  /*5190*/  FADD.FTZ R6, R20, R7 ;  /* 0x0000000714067221 */ /* 0x004fce0000010000 */
[----:B------:R-:W2:Y:S01]  /*51a0*/  MUFU.EX2 R15, R15 ;  /* 0x0000000f000f7308 */ /* 0x000ea20000000800 */
[----:B-1----:R-:W-:-:S07]  /*51b0*/  FADD.FTZ R40, R176, R27 ;  /* 0x0000001bb0287221 */ /* 0x002fce0000010000 */
[----:B------:R-:W1:Y:S01]  /*51c0*/  MUFU.EX2 R24, R24 ;  /* 0x0000001800187308 */ /* 0x000e620000000800 */
[----:B0-----:R-:W-:-:S07]  /*51d0*/  FADD.FTZ R7, R177, R6 ;  /* 0x00000006b1077221 */ /* 0x001fce0000010000 */
[----:B------:R-:W0:Y:S01]  /*51e0*/  MUFU.EX2 R178, R178 ;  /* 0x000000b200b27308 */ /* 0x000e220000000800 */
[----:B--2---:R-:W-:Y:S01]  /*51f0*/  FADD.FTZ R27, R15, R40 ;  /* 0x000000280f1b7221 */ /* 0x004fe20000010000 */
[----:B------:R-:W-:-:S06]  /*5200*/  FFMA.FTZ R40, R67, R3, -R12 ;  /* 0x0000000343287223 */ /* 0x000fcc000001080c */
        /* <DEDUP_REMOVED lines=15> */
[----:B0-----:R-:W-:Y:S01]  /*5300*/  FADD.FTZ R27, R25, R42 ;  /* 0x0000002a191b7221 */ /* 0x001fe20000010000 */
[-CC-:B------:R-:W-:Y:S01]  /*5310*/  FFMA.FTZ R42, R71, R3.reuse, -R12.reuse ;  /* 0x00000003472a7223 */ /* 0x180fe2000001080c */
[----:B------:R-:W-:-:S05]  /*5320*/  FFMA.FTZ R12, R87, R3, -R12 ;  /* 0x00000003570c7223 */ /* 0x000fca000001080c */
        /* <DEDUP_REMOVED lines=57> */
[----:B-1----:R-:W-:Y:S01]  /*56c0*/  FADD.FTZ R6, R42, R7 ;  /* 0x000000072a067221 */ /* 0x002fe20000010000 */
[----:B------:R-:W-:-:S04]  /*56d0*/  IMAD.U32 R7, RZ, RZ, UR7 ;  /* 0x00000007ff077e24 */ /* 0x000fc8000f8e00ff */
[----:B------:R-:W-:Y:S02]  /*56e0*/  @P1 VIADD R7, R7, 0x34840 ;  /* 0x0003484007071836 */ /* 0x000fe40000000000 */
[----:B------:R-:W1:Y:S01]  /*56f0*/  MUFU.EX2 R57, R57 ;  /* 0x0000003900397308 */ /* 0x000e620000000800 */
[----:B0-----:R-:W-:Y:S02]  /*5700*/  FADD.FTZ R44, R160, R27 ;  /* 0x0000001ba02c7221 */ /* 0x001fe40000010000 */
[----:B------:R-:W-:-:S04]  /*5710*/  @P1 PRMT R7, R18, 0x654, R7 ;  /* 0x0000065412071816 */ /* 0x000fc80000000007 */
[----:B------:R0:W-:Y:S01]  /*5720*/  @P1 SYNCS.ARRIVE.TRANS64.RED.A1T0 RZ, [R7+URZ], RZ ;  /* 0x000000ff07ff19a7 */ /* 0x0001e2000810043f */
[----:B------:R-:W3:Y:S01]  /*5730*/  MUFU.EX2 R75, R75 ;  /* 0x0000004b004b7308 */ /* 0x000ee20000000800 */
[----:B--2---:R-:W-:-:S07]  /*5740*/  FADD.FTZ R6, R161, R6 ;  /* 0x00000006a1067221 */ /* 0x004fce0000010000 */
[----:B------:R-:W2:Y:S01]  /*5750*/  MUFU.EX2 R162, R162 ;  /* 0x000000a200a27308 */ /* 0x000ea20000000800 */
[----:B-1----:R-:W-:-:S07]  /*5760*/  FADD.FTZ R27, R57, R44 ;  /* 0x0000002c391b7221 */ /* 0x002fce0000010000 */
[----:B------:R-:W1:Y:S01]  /*5770*/  MUFU.EX2 R163, R78 ;  /* 0x0000004e00a37308 */ /* 0x000e620000000800 */
[----:B---3--:R-:W-:-:S07]  /*5780*/  FADD.FTZ R6, R75, R6 ;  /* 0x000000064b067221 */ /* 0x008fce0000010000 */
        /* <DEDUP_REMOVED lines=20> */
[----:B-1----:R-:W-:-:S03]  /*58d0*/  FADD.FTZ R7, R69, R44 ;  /* 0x0000002c45077221 */ /* 0x002fc60000010000 */
[----:B0-----:R-:W-:Y:S01]  /*58e0*/  FADD.FTZ R6, R27, R6 ;  /* 0x000000061b067221 */ /* 0x001fe20000010000 */
[----:B------:R-:W-:Y:S06]  /*58f0*/  @!P0 BRA `(.L_x_201) ;  /* 0x0000000000048947 */ /* 0x000fec0003800000 */
[----:B------:R-:W-:Y:S01]  /*5900*/  BPT.TRAP 0x1 ;  /* 0x000000040000795c */ /* 0x000fe20000300000 */
.L_x_201:
[----:B------:R-:W-:Y:S01]  /*5910*/  ISETP.NE.AND P1, PT, R2, RZ, PT ;  /* 0x000000ff0200720c */ /* 0x000fe20003f25270 */
[----:B------:R-:W-:Y:S01]  /*5920*/  IMAD.U32 R12, RZ, RZ, UR14 ;  /* 0x0000000eff0c7e24 */ /* 0x000fe2000f8e00ff */
[----:B------:R-:W-:Y:S01]  /*5930*/  UMOV UR4, UR37 ;  /* 0x0000002500047c82 */ /* 0x000fe20008000000 */
[----:B------:R-:W-:Y:S01]  /*5940*/  UMOV UR5, UR36 ;  /* 0x0000002400057c82 */ /* 0x000fe20008000000 */
[----:B------:R-:W-:Y:S01]  /*5950*/  F2FP.BF16.F32.PACK_AB R180, R180, R11 ;  /* 0x0000000bb4b4723e */ /* 0x000fe200000010ff */
[----:B------:R-:W-:Y:S01]  /*5960*/  IMAD.MOV.U32 R11, RZ, RZ, R0 ;  /* 0x000000ffff0b7224 */ /* 0x000fe200078e0000 */
[----:B------:R-:W-:Y:S01]  /*5970*/  F2FP.BF16.F32.PACK_AB R182, R13, R182 ;  /* 0x000000b60db6723e */ /* 0x000fe200000010ff */
[----:B------:R-:W-:Y:S01]  /*5980*/  IMAD.MOV.U32 R13, RZ, RZ, R8 ;  /* 0x000000ffff0d7224 */ /* 0x000fe200078e0008 */
[----:B------:R-:W-:Y:S02]  /*5990*/  F2FP.BF16.F32.PACK_AB R181, R181, R14 ;  /* 0x0000000eb5b5723e */ /* 0x000fe400000010ff */
[----:B------:R-:W-:-:S02]  /*59a0*/  F2FP.BF16.F32.PACK_AB R183, R20, R183 ;  /* 0x000000b714b7723e */ /* 0x000fc400000010ff */
[----:B------:R-:W-:Y:S01]  /*59b0*/  F2FP.BF16.F32.PACK_AB R176, R15, R176 ;  /* 0x000000b00fb0723e */ /* 0x000fe200000010ff */
[----:B------:R-:W-:Y:S01]  /*59c0*/  @P1 VIADD R12, R12, 0x34860 ;  /* 0x000348600c0c1836 */ /* 0x000fe20000000000 */
[----:B------:R-:W-:Y:S02]  /*59d0*/  F2FP.BF16.F32.PACK_AB R177, R24, R177 ;  /* 0x000000b118b1723e */ /* 0x000fe400000010ff */
[----:B------:R-:W-:Y:S02]  /*59e0*/  F2FP.BF16.F32.PACK_AB R178, R21, R178 ;  /* 0x000000b215b2723e */ /* 0x000fe400000010ff */
[----:B------:R-:W-:Y:S02]  /*59f0*/  @P1 PRMT R12, R17, 0x654, R12 ;  /* 0x00000654110c1816 */ /* 0x000fe4000000000c */
[----:B------:R-:W-:Y:S02]  /*5a00*/  F2FP.BF16.F32.PACK_AB R179, R26, R179 ;  /* 0x000000b31ab3723e */ /* 0x000fe400000010ff */
[----:B------:R0:W-:Y:S01]  /*5a10*/  @P1 SYNCS.ARRIVE.TRANS64.RED.A1T0 RZ, [R12+URZ], RZ ;  /* 0x000000ff0cff19a7 */ /* 0x0001e2000810043f */
[C---:B------:R-:W-:Y:S01]  /*5a20*/  ISETP.GT.AND P1, PT, R197.reuse, RZ, PT ;  /* 0x000000ffc500720c */ /* 0x040fe20003f24270 */
[----:B------:R-:W-:Y:S01]  /*5a30*/  VIADD R197, R197, 0xffffffff ;  /* 0xffffffffc5c57836 */ /* 0x000fe20000000000 */
[----:B------:R-:W-:-:S02]  /*5a40*/  F2FP.BF16.F32.PACK_AB R172, R25, R172 ;  /* 0x000000ac19ac723e */ /* 0x000fc400000010ff */
[----:B------:R-:W-:Y:S02]  /*5a50*/  F2FP.BF16.F32.PACK_AB R173, R28, R173 ;  /* 0x000000ad1cad723e */ /* 0x000fe400000010ff */
[----:B------:R-:W-:Y:S02]  /*5a60*/  F2FP.BF16.F32.PACK_AB R174, R29, R174 ;  /* 0x000000ae1dae723e */ /* 0x000fe400000010ff */
[----:B------:R-:W-:Y:S02]  /*5a70*/  F2FP.BF16.F32.PACK_AB R175, R30, R175 ;  /* 0x000000af1eaf723e */ /* 0x000fe400000010ff */
[----:B------:R-:W-:Y:S02]  /*5a80*/  F2FP.BF16.F32.PACK_AB R168, R33, R168 ;  /* 0x000000a821a8723e */ /* 0x000fe400000010ff */
[----:B------:R-:W-:Y:S02]  /*5a90*/  F2FP.BF16.F32.PACK_AB R169, R32, R169 ;  /* 0x000000a920a9723e */ /* 0x000fe400000010ff */
        /* <DEDUP_REMOVED lines=17> */
[----:B------:R-:W-:Y:S01]  /*5bb0*/  F2FP.BF16.F32.PACK_AB R167, R27, R167 ;  /* 0x000000a71ba7723e */ /* 0x000fe200000010ff */
[----:B0-----:R-:W-:Y:S06]  /*5bc0*/  @P1 BRA `(.L_x_202) ;  /* 0xffffffdc009c1947 */ /* 0x001fec000383ffff */
.L_x_191:
        /* <DEDUP_REMOVED lines=67> */
.L_x_203:
        /* <DEDUP_REMOVED lines=9> */
.L_x_204:
[----:B-1----:R-:W-:Y:S05]  /*6090*/  @P1 BRA `(.L_x_205) ;  /* 0x0000000000081947 */ /* 0x002fea0003800000 */
[----:B------:R-:W1:Y:S02]  /*60a0*/  SYNCS.PHASECHK.TRANS64.TRYWAIT P1, [UR9+0x34850], R4 ;  /* 0x03485004ff0075a7 */ /* 0x000e640008020149 */
[----:B-1----:R-:W-:Y:S05]  /*60b0*/  @!P1 BRA `(.L_x_206) ;  /* 0x0000006400d49947 */ /* 0x002fea0003800000 */
.L_x_205:
[----:B------:R-:W-:Y:S01]  /*60c0*/  UIADD3 UR5, UR4, 0x400, URZ ;  /* 0x0000040004057890 */ /* 0x000fe2000fffe03f */
[----:B------:R-:W-:Y:S01]  /*60d0*/  WARPGROUP.ARRIVE ;  /* 0x00000000000079c5 */ /* 0x000fe20000000000 */
[----:B------:R-:W-:Y:S01]  /*60e0*/  UMOV UR7, 0x40000040 ;  /* 0x4000004000077882 */ /* 0x000fe20000000000 */
[----:B------:R-:W-:Y:S01]  /*60f0*/  UMOV UR11, 0x40000040 ;  /* 0x40000040000b7882 */ /* 0x000fe20000000000 */
[----:B------:R-:W-:Y:S01]  /*6100*/  USHF.R.U32.HI UR5, URZ, 0x4, UR5 ;  /* 0x000000043f057899 */ /* 0x000fe20008011605 */
[----:B01----:R-:W0:Y:S01]  /*6110*/  SHFL.BFLY PT, R4, R7, 0x2, 0x1f ;  /* 0x0c401f0007047f89 */ /* 0x003e2200000e0000 */
[----:B------:R-:W-:Y:S02]  /*6120*/  IMAD.MOV.U32 R89, RZ, RZ, -0x800000 ;  /* 0xff800000ff597424 */ /* 0x000fe400078e00ff */
[----:B------:R-:W-:Y:S01]  /*6130*/  ULOP3.LUT UR5, UR5, 0x3fff, URZ, 0xc0, !UPT ;  /* 0x00003fff05057892 */ /* 0x000fe2000f8ec03f */
[----:B------:R-:W1:Y:S01]  /*6140*/  SHFL.BFLY PT, R5, R6, 0x2, 0x1f ;  /* 0x0c401f0006057f89 */ /* 0x000e6200000e0000 */
[----:B------:R-:W-:-:S02]  /*6150*/  IMAD.MOV.U32 R88, RZ, RZ, -0x800000 ;  /* 0xff800000ff587424 */ /* 0x000fc400078e00ff */
[----:B------:R-:W-:-:S04]  /*6160*/  ULOP3.LUT UR5, UR5, 0x4000000, URZ, 0xfc, !UPT ;  /* 0x0400000005057892 */ /* 0x000fc8000f8efc3f */
[----:B------:R-:W-:-:S04]  /*6170*/  ULEA UR6, UR36, UR5, 0xb ;  /* 0x0000000524067291 */ /* 0x000fc8000f8e583f */
[----:B------:R-:W-:-:S05]  /*6180*/  UIADD3 UR8, UR6, 0x80, URZ ;  /* 0x0000008006087890 */ /* 0x000fca000fffe03f */
[----:B------:R-:W-:Y:S01]  /*6190*/  HGMMA.64x128x16.F32.BF16 R24, R180, gdesc[UR4].tnspB, R24, gsb0 ;  /* 0x41e00004b4187df0 */ /* 0x000fe20008001818 */
[----:B------:R-:W-:Y:S01]  /*61a0*/  UMOV UR7, 0x40000040 ;  /* 0x4000004000077882 */ /* 0x000fe20000000000 */
[----:B------:R-:W-:Y:S01]  /*61b0*/  UMOV UR10, UR8 ;  /* 0x00000008000a7c82 */ /* 0x000fe20008000000 */
[----:B------:R-:W-:Y:S01]  /*61c0*/  UIADD3 UR8, UR6, 0x100, URZ ;  /* 0x0000010006087890 */ /* 0x000fe2000fffe03f */
[----:B0-----:R-:W-:Y:S01]  /*61d0*/  FADD.FTZ R4, R4, R7 ;  /* 0x0000000704047221 */ /* 0x001fe20000010000 */
[----:B-1----:R-:W-:-:S04]  /*61e0*/  FADD.FTZ R9, R5, R6 ;  /* 0x0000000605097221 */ /* 0x002fc80000010000 */
[----:B------:R-:W0:Y:S04]  /*61f0*/  SHFL.BFLY PT, R5, R4, 0x1, 0x1f ;  /* 0x0c201f0004057f89 */ /* 0x000e2800000e0000 */
[----:B------:R-:W1:Y:S01]  /*6200*/  SHFL.BFLY PT, R10, R9, 0x1, 0x1f ;  /* 0x0c201f00090a7f89 */ /* 0x000e6200000e0000 */
[----:B0-----:R-:W-:Y:S01]  /*6210*/  FADD.FTZ R12, R4, R5 ;  /* 0x00000005040c7221 */ /* 0x001fe20000010000 */
[----:B------:R-:W-:Y:S02]  /*6220*/  IMAD.MOV.U32 R5, RZ, RZ, RZ ;  /* 0x000000ffff057224 */ /* 0x000fe400078e00ff */
[----:B-1----:R-:W-:Y:S02]  /*6230*/  FADD.FTZ R13, R9, R10 ;  /* 0x0000000a090d7221 */ /* 0x002fe40000010000 */
[----:B------:R-:W-:Y:S01]  /*6240*/  FSETP.NE.FTZ.AND P1, PT, R12, RZ, PT ;  /* 0x000000ff0c00720b */ /* 0x000fe20003f35000 */
[----:B------:R-:W-:-:S02]  /*6250*/  IMAD.MOV.U32 R10, RZ, RZ, RZ ;  /* 0x000000ffff0a7224 */ /* 0x000fc400078e00ff */
[----:B------:R-:W-:-:S10]  /*6260*/  FSETP.NE.FTZ.AND P2, PT, R13, RZ, PT ;  /* 0x000000ff0d00720b */ /* 0x000fd40003f55000 */
[----:B------:R-:W0:Y:S01]  /*6270*/  @P1 MUFU.LG2 R6, R12 ;  /* 0x0000000c00061308 */ /* 0x000e220000000c00 */
[C---:B------:R-:W-:Y:S02]  /*6280*/  @P1 FMUL.FTZ R7, R3.reuse, 0.69314718246459960938 ;  /* 0x3f31721803071820 */ /* 0x040fe40000410000 */
[----:B------:R-:W-:-:S05]  /*6290*/  @P2 FMUL.FTZ R4, R3, 0.69314718246459960938 ;  /* 0x3f31721803042820 */ /* 0x000fca0000410000 */
[----:B------:R-:W1:Y:S08]  /*62a0*/  @P2 MUFU.LG2 R11, R13 ;  /* 0x0000000d000b2308 */ /* 0x000e700000000c00 */
[----:B------:R2:W3:Y:S01]  /*62b0*/  @P1 MUFU.RCP R5, R12 ;  /* 0x0000000c00051308 */ /* 0x0004e20000001000 */
[----:B0-----:R-:W-:-:S04]  /*62c0*/  @P1 FMUL.FTZ R6, R6, 0.69314718246459960938 ;  /* 0x3f31721806061820 */ /* 0x001fc80000410000 */
[----:B------:R-:W-:-:S03]  /*62d0*/  @P1 FFMA.FTZ R89, R7, R0, R6 ;  /* 0x0000000007591223 */ /* 0x000fc60000010006 */
[----:B------:R2:W0:Y:S01]  /*62e0*/  @P2 MUFU.RCP R10, R13 ;  /* 0x0000000d000a2308 */ /* 0x0004220000001000 */
[----:B-1----:R-:W-:-:S04]  /*62f0*/  @P2 FMUL.FTZ R11, R11, 0.69314718246459960938 ;  /* 0x3f3172180b0b2820 */ /* 0x002fc80000410000 */
[----:B------:R-:W-:Y:S01]  /*6300*/  @P2 FFMA.FTZ R88, R4, R8, R11 ;  /* 0x0000000804582223 */ /* 0x000fe2000001000b */
[----:B------:R-:W-:Y:S02]  /*6310*/  WARPGROUP.DEPBAR.LE gsb0, 0x0 ;  /* 0x00008000000079c5 */ /* 0x000fe40000010000 */
[----:B------:R-:W-:-:S06]  /*6320*/  WARPGROUP.ARRIVE ;  /* 0x00000000000079c5 */ /* 0x000fcc0000000000 */
[----:B------:R-:W-:Y:S01]  /*6330*/  HGMMA.64x128x16.F32.BF16 R24, R176, gdesc[UR8].tnspB, R24, gsb0 ;  /* 0x41e00008b0187df0 */ /* 0x000fe20008001818 */
[----:B------:R-:W-:Y:S01]  /*6340*/  UMOV UR10, UR8 ;  /* 0x00000008000a7c82 */ /* 0x000fe20008000000 */
[----:B------:R-:W-:Y:S01]  /*6350*/  UMOV UR11, 0x40000040 ;  /* 0x40000040000b7882 */ /* 0x000fe20000000000 */
[----:B------:R-:W-:Y:S01]  /*6360*/  UIADD3 UR8, UR6, 0x180, URZ ;  /* 0x0000018006087890 */ /* 0x000fe2000fffe03f */
        /* <DEDUP_REMOVED lines=17> */
[----:B------:R-:W-:Y:S02]  /*6480*/  UIADD3 UR8, UR6, 0x300, URZ ;  /* 0x0000030006087890 */ /* 0x000fe4000fffe03f */
        /* <DEDUP_REMOVED lines=10> */
[----:B------:R-:W-:-:S07]  /*6530*/  WARPGROUP.ARRIVE ;  /* 0x00000000000079c5 */ /* 0x000fce0000000000 */
[----:B------:R-:W-:Y:S03]  /*6540*/  HGMMA.64x128x16.F32.BF16 R24, R164, gdesc[UR4].tnspB, R24, gsb0 ;  /* 0x41e00004a4187df0 */ /* 0x000fe60008001818 */
[----:B------:R-:W-:Y:S02]  /*6550*/  WARPGROUP.DEPBAR.LE gsb0, 0x0 ;  /* 0x00008000000079c5 */ /* 0x000fe40000010000 */
[----:B0-23--:R-:W-:Y:S05]  /*6560*/  @!P0 BRA `(.L_x_207) ;  /* 0x0000000000048947 */ /* 0x00dfea0003800000 */
[----:B------:R-:W-:Y:S01]  /*6570*/  BPT.TRAP 0x1 ;  /* 0x000000040000795c */ /* 0x000fe20000300000 */
.L_x_207:
[----:B------:R-:W0:Y:S01]  /*6580*/  S2UR UR5, SR_SWINHI ;  /* 0x00000000000579c3 */ /* 0x000e220000002f00 */
[----:B------:R-:W-:Y:S01]  /*6590*/  ISETP.NE.AND P1, PT, R2, RZ, PT ;  /* 0x000000ff0200720c */ /* 0x000fe20003f25270 */
[----:B------:R-:W-:Y:S02]  /*65a0*/  IMAD.U32 R0, RZ, RZ, UR9 ;  /* 0x00000009ff007e24 */ /* 0x000fe4000f8e00ff */
        /* <DEDUP_REMOVED lines=11> */
[----:B------:R-:W-:-:S02]  /*6660*/  @P1 VIADD R0, R0, 0x34860 ;  /* 0x0003486000001836 */ /* 0x000fc40000000000 */
        /* <DEDUP_REMOVED lines=9> */
[----:B------:R-:W-:Y:S01]  /*6700*/  UMOV UR6, UR4 ;  /* 0x0000000400067c82 */ /* 0x000fe20008000000 */
[----:B0-----:R-:W-:Y:S01]  /*6710*/  UMOV UR7, UR5 ;  /* 0x0000000500077c82 */ /* 0x001fe20008000000 */
[----:B------:R-:W-:Y:S01]  /*6720*/  FMUL.FTZ R65, R65, R5 ;  /* 0x0000000541417220 */ /* 0x000fe20000410000 */
[----:B------:R-:W-:-:S02]  /*6730*/  IMAD.U32 R36, RZ, RZ, UR6 ;  /* 0x00000006ff247e24 */ /* 0x000fc4000f8e00ff */
[-C--:B------:R-:W-:Y:S01]  /*6740*/  FMUL.FTZ R64, R64, R5.reuse ;  /* 0x0000000540407220 */ /* 0x080fe20000410000 */
        /* <DEDUP_REMOVED lines=11> */
[----:B------:R-:W-:Y:S01]  /*6800*/  IMAD.WIDE R4, R193, 0x2, R36 ;  /* 0x00000002c1047825 */ /* 0x000fe200078e0224 */
[----:B------:R-:W-:-:S03]  /*6810*/  @P1 PRMT R0, R17, 0x654, R0 ;  /* 0x0000065411001816 */ /* 0x000fc60000000000 */
[-C--:B------:R-:W-:Y:S01]  /*6820*/  FMUL.FTZ R98, R42, R10.reuse ;  /* 0x0000000a2a627220 */ /* 0x080fe20000410000 */
[-C--:B------:R-:W-:Y:S01]  /*6830*/  FMUL.FTZ R103, R35, R10.reuse ;  /* 0x0000000a23677220 */ /* 0x080fe20000410000 */
[-C--:B------:R-:W-:Y:S01]  /*6840*/  FMUL.FTZ R27, R27, R10.reuse ;  /* 0x0000000a1b1b7220 */ /* 0x080fe20000410000 */
[----:B------:R0:W-:Y:S01]  /*6850*/  @P1 SYNCS.ARRIVE.TRANS64.RED.A1T0 RZ, [R0+URZ], RZ ;  /* 0x000000ff00ff19a7 */ /* 0x0001e2000810043f */
[----:B------:R-:W-:Y:S01]  /*6860*/  IADD3 R99, P1, R4, 0x4040, RZ ;  /* 0x0000404004637810 */ /* 0x000fe20007f3e0ff */
[-C--:B------:R-:W-:Y:S01]  /*6870*/  FMUL.FTZ R100, R26, R10.reuse ;  /* 0x0000000a1a647220 */ /* 0x080fe20000410000 */
[C---:B------:R-:W-:Y:S01]  /*6880*/  IADD3 R33, P3, R4.reuse, 0x4000, RZ ;  /* 0x0000400004217810 */ /* 0x040fe20007f7e0ff */
[-C--:B------:R-:W-:Y:S01]  /*6890*/  FMUL.FTZ R31, R31, R10.reuse ;  /* 0x0000000a1f1f7220 */ /* 0x080fe20000410000 */
[----:B------:R-:W-:Y:S01]  /*68a0*/  IADD3 R13, P6, R4, 0x20, RZ ;  /* 0x00000020040d7810 */ /* 0x000fe20007fde0ff */
[-C--:B------:R-:W-:Y:S01]  /*68b0*/  FMUL.FTZ R104, R30, R10.reuse ;  /* 0x0000000a1e687220 */ /* 0x080fe20000410000 */
[----:B------:R-:W-:Y:S01]  /*68c0*/  LOP3.LUT R8, R33, 0x380, RZ, 0xc0, !PT ;  /* 0x0000038021087812 */ /* 0x000fe200078ec0ff */
[-C--:B------:R-:W-:Y:S01]  /*68d0*/  FMUL.FTZ R106, R34, R10.reuse ;  /* 0x0000000a226a7220 */ /* 0x080fe20000410000 */
[----:B0-----:R-:W-:Y:S01]  /*68e0*/  LOP3.LUT R0, R99, 0x380, RZ, 0xc0, !PT ;  /* 0x0000038063007812 */ /* 0x001fe200078ec0ff */
[-C--:B------:R-:W-:Y:S01]  /*68f0*/  FMUL.FTZ R102, R39, R10.reuse ;  /* 0x0000000a27667220 */ /* 0x080fe20000410000 */
[----:B------:R-:W-:Y:S01]  /*6900*/  IADD3 R35, P2, R4, 0x4020, RZ ;  /* 0x0000402004237810 */ /* 0x000fe20007f5e0ff */
[-C--:B------:R-:W-:Y:S01]  /*6910*/  FMUL.FTZ R105, R38, R10.reuse ;  /* 0x0000000a26697220 */ /* 0x080fe20000410000 */
[----:B------:R-:W-:Y:S01]  /*6920*/  SHF.R.U64 R0, R0, 0x3, RZ ;  /* 0x0000000300007819 */ /* 0x000fe200000012ff */
[-C--:B------:R-:W-:Y:S01]  /*6930*/  FMUL.FTZ R97, R43, R10.reuse ;  /* 0x0000000a2b617220 */ /* 0x080fe20000410000 */
[----:B------:R-:W-:Y:S01]  /*6940*/  SHF.R.U64 R8, R8, 0x3, RZ ;  /* 0x0000000308087819 */ /* 0x000fe200000012ff */
[-C--:B------:R-:W-:Y:S01]  /*6950*/  FMUL.FTZ R47, R47, R10.reuse ;  /* 0x0000000a2f2f7220 */ /* 0x080fe20000410000 */
[----:B------:R-:W-:Y:S01]  /*6960*/  LOP3.LUT R42, R0, R99, RZ, 0x3c, !PT ;  /* 0x00000063002a7212 */ /* 0x000fe200078e3cff */
[-C--:B------:R-:W-:Y:S01]  /*6970*/  FMUL.FTZ R46, R46, R10.reuse ;  /* 0x0000000a2e2e7220 */ /* 0x080fe20000410000 */
[----:B------:R-:W-:Y:S01]  /*6980*/  LOP3.LUT R0, R13, 0x380, RZ, 0xc0, !PT ;  /* 0x000003800d007812 */ /* 0x000fe200078ec0ff */
[-C--:B------:R-:W-:Y:S01]  /*6990*/  FMUL.FTZ R51, R51, R10.reuse ;  /* 0x0000000a33337220 */ /* 0x080fe20000410000 */
[----:B------:R-:W-:Y:S01]  /*69a0*/  IADD3 R29, P4, R4, 0x60, RZ ;  /* 0x00000060041d7810 */ /* 0x000fe20007f9e0ff */
[-C--:B------:R-:W-:Y:S01]  /*69b0*/  FMUL.FTZ R50, R50, R10.reuse ;  /* 0x0000000a32327220 */ /* 0x080fe20000410000 */
[----:B------:R-:W-:Y:S01]  /*69c0*/  SHF.R.U64 R0, R0, 0x3, RZ ;  /* 0x0000000300007819 */ /* 0x000fe200000012ff */
[-C--:B------:R-:W-:Y:S01]  /*69d0*/  FMUL.FTZ R55, R55, R10.reuse ;  /* 0x0000000a37377220 */ /* 0x080fe20000410000 */
[----:B------:R-:W-:Y:S01]  /*69e0*/  IADD3 R21, P5, R4, 0x40, RZ ;  /* 0x0000004004157810 */ /* 0x000fe20007fbe0ff */
        /* <DEDUP_REMOVED lines=17> */
[----:B------:R-:W-:Y:S01]  /*6b00*/  LOP3.LUT R10, R35, 0x380, RZ, 0xc0, !PT ;  /* 0x00000380230a7812 */ /* 0x000fe200078ec0ff */
[----:B------:R-:W0:Y:S01]  /*6b10*/  LDC R108, c[0x0][0xc38] ;  /* 0x00030e00ff6c7b82 */ /* 0x000e220000000800 */
[----:B------:R-:W-:Y:S01]  /*6b20*/  LOP3.LUT R38, R8, R33, RZ, 0x3c, !PT ;  /* 0x0000002108267212 */ /* 0x000fe200078e3cff */
[----:B------:R-:W-:Y:S01]  /*6b30*/  IMAD.X R43, RZ, RZ, R5, P1 ;  /* 0x000000ffff2b7224 */ /* 0x000fe200008e0605 */
[----:B------:R-:W-:Y:S01]  /*6b40*/  LOP3.LUT R14, R0, R13, RZ, 0x3c, !PT ;  /* 0x0000000d000e7212 */ /* 0x000fe200078e3cff */
[----:B------:R-:W-:Y:S01]  /*6b50*/  IMAD R9, R186, 0x40, R19 ;  /* 0x00000040ba097824 */ /* 0x000fe200078e0213 */
[----:B------:R-:W-:Y:S01]  /*6b60*/  LOP3.LUT R8, R29, 0x380, RZ, 0xc0, !PT ;  /* 0x000003801d087812 */ /* 0x000fe200078ec0ff */
[----:B------:R-:W-:Y:S01]  /*6b70*/  IMAD.X R15, RZ, RZ, R5, P6 ;  /* 0x000000ffff0f7224 */ /* 0x000fe200030e0605 */
[----:B------:R-:W-:Y:S01]  /*6b80*/  LOP3.LUT R0, R21, 0x380, RZ, 0xc0, !PT ;  /* 0x0000038015007812 */ /* 0x000fe200078ec0ff */
[----:B------:R-:W-:Y:S01]  /*6b90*/  IMAD.WIDE R36, R9, 0x2, R36 ;  /* 0x0000000209247825 */ /* 0x000fe200078e0224 */
[----:B------:R-:W-:Y:S01]  /*6ba0*/  SHF.R.U64 R10, R10, 0x3, RZ ;  /* 0x000000030a0a7819 */ /* 0x000fe200000012ff */
[----:B------:R-:W-:Y:S01]  /*6bb0*/  UIADD3 UR5, -UR39, URZ, URZ ;  /* 0x0000003f27057290 */ /* 0x000fe2000fffe13f */
[----:B------:R-:W-:Y:S01]  /*6bc0*/  SHF.R.U64 R8, R8, 0x3, RZ ;  /* 0x0000000308087819 */ /* 0x000fe200000012ff */
[----:B------:R-:W-:Y:S01]  /*6bd0*/  ULDC UR10, c[0x0][0xc44] ;  /* 0x00031100000a7ab9 */ /* 0x000fe20000000800 */
[----:B------:R-:W-:Y:S01]  /*6be0*/  SHF.R.U64 R0, R0, 0x3, RZ ;  /* 0x0000000300007819 */ /* 0x000fe200000012ff */
[--C-:B------:R-:W-:Y:S01]  /*6bf0*/  IMAD.X R41, RZ, RZ, R5.reuse, P2 ;  /* 0x000000ffff297224 */ /* 0x100fe200010e0605 */
[----:B------:R-:W-:Y:S01]  /*6c00*/  LOP3.LUT R40, R10, R35, RZ, 0x3c, !PT ;  /* 0x000000230a287212 */ /* 0x000fe200078e3cff */
[--C-:B------:R-:W-:Y:S01]  /*6c10*/  IMAD.X R39, RZ, RZ, R5.reuse, P3 ;  /* 0x000000ffff277224 */ /* 0x100fe200018e0605 */
[----:B------:R-:W-:Y:S01]  /*6c20*/  LOP3.LUT R10, R8, R29, RZ, 0x3c, !PT ;  /* 0x0000001d080a7212 */ /* 0x000fe200078e3cff */
[----:B------:R-:W-:Y:S01]  /*6c30*/  IMAD.X R11, RZ, RZ, R5, P4 ;  /* 0x000000ffff0b7224 */ /* 0x000fe200020e0605 */
[----:B------:R-:W-:Y:S01]  /*6c40*/  LOP3.LUT R8, R0, R21, RZ, 0x3c, !PT ;  /* 0x0000001500087212 */ /* 0x000fe200078e3cff */
[----:B------:R-:W-:Y:S01]  /*6c50*/  ULDC.64 UR8, c[0x0][0xb90] ;  /* 0x0002e40000087ab9 */ /* 0x000fe20000000a00 */
[----:B------:R-:W1:Y:S01]  /*6c60*/  LDC R0, c[0x0][0xbe8] ;  /* 0x0002fa00ff007b82 */ /* 0x000e620000000800 */
[----:B------:R-:W-:-:S02]  /*6c70*/  R2UR UR13, R189 ;  /* 0x00000000bd0d72ca */ /* 0x000fc400000e0000 */
[----:B------:R-:W-:Y:S02]  /*6c80*/  R2UR UR12, R188 ;  /* 0x00000000bc0c72ca */ /* 0x000fe400000e0000 */
[C---:B------:R-:W-:Y:S02]  /*6c90*/  IADD3 R45, P0, R4.reuse, 0x4060, RZ ;  /* 0x00004060042d7810 */ /* 0x040fe40007f1e0ff */
[----:B------:R-:W-:Y:S02]  /*6ca0*/  LOP3.LUT R9, R4, 0x380, RZ, 0xc0, !PT ;  /* 0x0000038004097812 */ /* 0x000fe400078ec0ff */
[----:B------:R-:W-:Y:S02]  /*6cb0*/  LOP3.LUT R44, R45, 0x380, RZ, 0xc0, !PT ;  /* 0x000003802d2c7812 */ /* 0x000fe400078ec0ff */
[----:B------:R-:W-:Y:S02]  /*6cc0*/  SHF.R.U64 R9, R9, 0x3, RZ ;  /* 0x0000000309097819 */ /* 0x000fe400000012ff */
[----:B------:R-:W-:Y:S01]  /*6cd0*/  SHF.R.U64 R44, R44, 0x3, RZ ;  /* 0x000000032c2c7819 */ /* 0x000fe200000012ff */
[----:B------:R-:W-:Y:S01]  /*6ce0*/  IMAD R99, RZ, RZ, -UR13 ;  /* 0x8000000dff637e24 */ /* 0x000fe2000f8e02ff */
[----:B------:R-:W-:Y:S01]  /*6cf0*/  IADD3 R21, P6, R36, 0x1000, RZ ;  /* 0x0000100024157810 */ /* 0x000fe20007fde0ff */
[----:B------:R-:W-:Y:S01]  /*6d00*/  UIMAD UR10, UR10, UR5, UR13 ;  /* 0x000000050a0a72a4 */ /* 0x000fe2000f8e020d */
[----:B------:R-:W-:Y:S01]  /*6d10*/  LOP3.LUT R4, R9, R4, RZ, 0x3c, !PT ;  /* 0x0000000409047212 */ /* 0x000fe200078e3cff */
[----:B0-----:R-:W-:Y:S01]  /*6d20*/  IMAD R99, R108, R99, UR12 ;  /* 0x0000000c6c637e24 */ /* 0x001fe2000f8e0263 */
[----:B------:R-:W-:Y:S01]  /*6d30*/  LOP3.LUT R44, R44, R45, RZ, 0x3c, !PT ;  /* 0x0000002d2c2c7212 */ /* 0x000fe200078e3cff */
[--C-:B------:R-:W-:Y:S01]  /*6d40*/  IMAD.X R45, RZ, RZ, R5.reuse, P0 ;  /* 0x000000ffff2d7224 */ /* 0x100fe200000e0605 */
[----:B------:R-:W-:Y:S01]  /*6d50*/  LOP3.LUT R34, R21, 0x380, RZ, 0xc0, !PT ;  /* 0x0000038015227812 */ /* 0x000fe200078ec0ff */
[----:B------:R-:W-:Y:S01]  /*6d60*/  IMAD.X R9, RZ, RZ, R5, P5 ;  /* 0x000000ffff097224 */ /* 0x000fe200028e0605 */
[----:B------:R-:W-:Y:S01]  /*6d70*/  MOV R110, R4 ;  /* 0x00000004006e7202 */ /* 0x000fe20000000f00 */
[----:B------:R-:W-:Y:S01]  /*6d80*/  USHF.R.S32.HI UR11, URZ, 0x1f, UR10 ;  /* 0x0000001f3f0b7899 */ /* 0x000fe2000801140a */
[----:B-1----:R-:W-:Y:S01]  /*6d90*/  ISETP.NE.AND P1, PT, R0, 0x1, PT ;  /* 0x000000010000780c */ /* 0x002fe20003f25270 */
[----:B------:R-:W-:Y:S01]  /*6da0*/  IMAD R111, R99, 0x80, R192 ;  /* 0x00000080636f7824 */ /* 0x000fe200078e02c0 */
[----:B------:R-:W-:Y:S01]  /*6db0*/  F2FP.BF16.F32.PACK_AB R5, R27, R100 ;  /* 0x000000641b05723e */ /* 0x000fe200000010ff */
[----:B------:R-:W-:Y:S01]  /*6dc0*/  UIMAD UR5, UR11, UR8, URZ ;  /* 0x000000080b0572a4 */ /* 0x000fe2000f8e023f */
[----:B------:R-:W0:Y:S01]  /*6dd0*/  LDC.64 R100, c[0x0][0xb98] ;  /* 0x0002e600ff647b82 */ /* 0x000e220000000a00 */
[----:B------:R-:W-:Y:S01]  /*6de0*/  SHF.R.U64 R34, R34, 0x3, RZ ;  /* 0x0000000322227819 */ /* 0x000fe200000012ff */
[----:B------:R-:W-:Y:S01]  /*6df0*/  UIMAD.WIDE.U32 UR6, UR10, UR8, URZ ;  /* 0x000000080a0672a5 */ /* 0x000fe2000f8e003f */
[----:B------:R-:W-:Y:S01]  /*6e00*/  F2FP.BF16.F32.PACK_AB R6, R6, R7 ;  /* 0x000000070606723e */ /* 0x000fe200000010ff */
[----:B------:R-:W-:Y:S01]  /*6e10*/  UIMAD UR5, UR10, UR9, UR5 ;  /* 0x000000090a0572a4 */ /* 0x000fe2000f8e0205 */
[----:B------:R-:W-:Y:S01]  /*6e20*/  LOP3.LUT R34, R34, R21, RZ, 0x3c, !PT ;  /* 0x0000001522227212 */ /* 0x000fe200078e3cff */
[----:B------:R-:W-:Y:S01]  /*6e30*/  USHF.R.S32.HI UR12, URZ, 0x1f, UR39 ;  /* 0x0000001f3f0c7899 */ /* 0x000fe20008011427 */
[C---:B------:R-:W-:Y:S01]  /*6e40*/  IADD3 R21, P0, R36.reuse, 0x6000, RZ ;  /* 0x0000600024157810 */ /* 0x040fe20007f1e0ff */
[----:B------:R-:W-:Y:S01]  /*6e50*/  UIADD3 UR5, UR7, UR5, URZ ;  /* 0x0000000507057290 */ /* 0x000fe2000fffe03f */
[----:B------:R-:W1:Y:S01]  /*6e60*/  @P1 LDC R108, c[0x0][0xbec] ;  /* 0x0002fb00ff6c1b82 */ /* 0x000e620000000800 */
[----:B------:R-:W-:Y:S01]  /*6e70*/  F2FP.BF16.F32.PACK_AB R7, R31, R104 ;  /* 0x000000681f07723e */ /* 0x000fe200000010ff */
[----:B------:R-:W-:Y:S01]  /*6e80*/  IMAD.U32 R13, RZ, RZ, UR7 ;  /* 0x00000007ff0d7e24 */ /* 0x000fe2000f8e00ff */
[----:B------:R-:W-:Y:S01]  /*6e90*/  MOV R104, R44 ;  /* 0x0000002c00687202 */ /* 0x000fe20000000f00 */
[----:B------:R-:W-:Y:S01]  /*6ea0*/  IMAD.MOV.U32 R45, RZ, RZ, R111 ;  /* 0x000000ffff2d7224 */ /* 0x000fe200078e006f */
[----:B------:R-:W-:Y:S01]  /*6eb0*/  LOP3.LUT R20, R21, 0x380, RZ, 0xc0, !PT ;  /* 0x0000038015147812 */ /* 0x000fe200078ec0ff */
[----:B------:R-:W-:Y:S01]  /*6ec0*/  IMAD.U32 R12, RZ, RZ, UR6 ;  /* 0x00000006ff0c7e24 */ /* 0x000fe2000f8e00ff */
[C---:B------:R-:W-:Y:S01]  /*6ed0*/  IADD3 R35, P4, R36.reuse, 0x3000, RZ ;  /* 0x0000300024237810 */ /* 0x040fe20007f9e0ff */
[----:B------:R-:W2:Y:S01]  /*6ee0*/  @P1 LDC R109, c[0x0][0xbf0] ;  /* 0x0002fc00ff6d1b82 */ /* 0x000ea20000000800 */
[----:B------:R-:W-:Y:S01]  /*6ef0*/  IADD3 R33, P5, R36, 0x2000, RZ ;  /* 0x0000200024217810 */ /* 0x000fe20007fbe0ff */
[----:B------:R-:W-:Y:S01]  /*6f00*/  IMAD.U32 R13, RZ, RZ, UR5 ;  /* 0x00000005ff0d7e24 */ /* 0x000fe2000f8e00ff */
[----:B------:R-:W-:Y:S01]  /*6f10*/  SHF.R.U64 R20, R20, 0x3, RZ ;  /* 0x0000000314147819 */ /* 0x000fe200000012ff */
[----:B------:R-:W-:Y:S01]  /*6f20*/  ULDC.64 UR6, c[0x0][0xb88] ;  /* 0x0002e20000067ab9 */ /* 0x000fe20000000a00 */
[----:B------:R-:W-:Y:S01]  /*6f30*/  LOP3.LUT R30, R35, 0x380, RZ, 0xc0, !PT ;  /* 0x00000380231e7812 */ /* 0x000fe200078ec0ff */
[----:B------:R-:W-:Y:S01]  /*6f40*/  ULDC UR5, c[0x0][0xa88] ;  /* 0x0002a20000057ab9 */ /* 0x000fe20000000800 */
[----:B------:R-:W-:Y:S01]  /*6f50*/  LOP3.LUT R32, R33, 0x380, RZ, 0xc0, !PT ;  /* 0x0000038021207812 */ /* 0x000fe200078ec0ff */
[----:B0-----:R-:W-:Y:S01]  /*6f60*/  IMAD.WIDE.U32 R12, R100, UR39, R12 ;  /* 0x00000027640c7c25 */ /* 0x001fe2000f8e000c */
[----:B------:R-:W-:Y:S01]  /*6f70*/  F2FP.BF16.F32.PACK_AB R4, R25, R24 ;  /* 0x000000181904723e */ /* 0x000fe200000010ff */
[----:B------:R-:W-:Y:S01]  /*6f80*/  BAR.SYNC.DEFER_BLOCKING 0x1, 0x100 ;  /* 0x0044000000007b1d */ /* 0x000fe20000010000 */
[----:B------:R-:W-:Y:S01]  /*6f90*/  LOP3.LUT R20, R20, R21, RZ, 0x3c, !PT ;  /* 0x0000001514147212 */ /* 0x000fe200078e3cff */
[----:B------:R-:W-:Y:S01]  /*6fa0*/  IMAD.X R31, RZ, RZ, R37, P4 ;  /* 0x000000ffff1f7224 */ /* 0x000fe200020e0625 */
[----:B------:R-:W-:-:S02]  /*6fb0*/  LOP3.LUT R21, R36, 0x380, RZ, 0xc0, !PT ;  /* 0x0000038024157812 */ /* 0x000fc400078ec0ff */
[----:B------:R-:W-:Y:S01]  /*6fc0*/  SHF.R.U64 R30, R30, 0x3, RZ ;  /* 0x000000031e1e7819 */ /* 0x000fe200000012ff */
[----:B-1----:R-:W-:Y:S01]  /*6fd0*/  @P1 IMAD.HI.U32 R44, R111, R108, RZ ;  /* 0x0000006c6f2c1227 */ /* 0x002fe200078e00ff */
[----:B------:R-:W-:Y:S01]  /*6fe0*/  SHF.R.U64 R32, R32, 0x3, RZ ;  /* 0x0000000320207819 */ /* 0x000fe200000012ff */
[----:B------:R-:W-:Y:S01]  /*6ff0*/  ULDC.64 UR8, c[0x0][0xae8] ;  /* 0x0002ba0000087ab9 */ /* 0x000fe20000000a00 */
[----:B------:R-:W-:Y:S02]  /*7000*/  SHF.R.U64 R21, R21, 0x3, RZ ;  /* 0x0000000315157819 */ /* 0x000fe400000012ff */
[----:B------:R-:W-:Y:S01]  /*7010*/  LOP3.LUT R30, R30, R35, RZ, 0x3c, !PT ;  /* 0x000000231e1e7212 */ /* 0x000fe200078e3cff */
[----:B------:R-:W-:Y:S01]  /*7020*/  IMAD.X R35, RZ, RZ, R37, P6 ;  /* 0x000000ffff237224 */ /* 0x000fe200030e0625 */
[----:B------:R-:W-:Y:S02]  /*7030*/  LOP3.LUT R32, R32, R33, RZ, 0x3c, !PT ;  /* 0x0000002120207212 */ /* 0x000fe400078e3cff */
[----:B--2---:R-:W-:-:S02]  /*7040*/  @P1 SHF.R.U32.HI R45, RZ, R109, R44 ;  /* 0x0000006dff2d1219 */ /* 0x004fc4000001162c */
[----:B------:R-:W-:Y:S02]  /*7050*/  MOV R109, R38 ;  /* 0x00000026006d7202 */ /* 0x000fe40000000f00 */
[C---:B------:R-:W-:Y:S01]  /*7060*/  IADD3 R33, P3, R36.reuse, 0x4000, RZ ;  /* 0x0000400024217810 */ /* 0x040fe20007f7e0ff */
[----:B------:R-:W-:Y:S01]  /*7070*/  IMAD.MOV R39, RZ, RZ, -R45 ;  /* 0x000000ffff277224 */ /* 0x000fe200078e0a2d */
[C---:B------:R-:W-:Y:S02]  /*7080*/  IADD3 R29, P2, R36.reuse, 0x5000, RZ ;  /* 0x00005000241d7810 */ /* 0x040fe40007f5e0ff */
[----:B------:R-:W-:Y:S01]  /*7090*/  IADD3 R107, P6, R36, 0x7000, RZ ;  /* 0x00007000246b7810 */ /* 0x000fe20007fde0ff */
[----:B------:R0:W-:Y:S01]  /*70a0*/  STSM.16.M88.4 [R110], R4 ;  /* 0x000000046e007844 */ /* 0x0001e20000000200 */
[----:B------:R-:W-:Y:S01]  /*70b0*/  LOP3.LUT R36, R21, R36, RZ, 0x3c, !PT ;  /* 0x0000002415247212 */ /* 0x000fe200078e3cff */
[--C-:B------:R-:W-:Y:S01]  /*70c0*/  IMAD.X R21, RZ, RZ, R37.reuse, P0 ;  /* 0x000000ffff157224 */ /* 0x100fe200000e0625 */
[----:B------:R-:W-:Y:S01]  /*70d0*/  IADD3 R12, P0, R45, R12, RZ ;  /* 0x0000000c2d0c7210 */ /* 0x000fe20007f1e0ff */
[--C-:B------:R-:W-:Y:S01]  /*70e0*/  IMAD.X R27, RZ, RZ, R37.reuse, P2 ;  /* 0x000000ffff1b7224 */ /* 0x100fe200010e0625 */
[----:B------:R-:W-:Y:S01]  /*70f0*/  LOP3.LUT R26, R29, 0x380, RZ, 0xc0, !PT ;  /* 0x000003801d1a7812 */ /* 0x000fe200078ec0ff */
[----:B------:R-:W-:Y:S01]  /*7100*/  IMAD.X R25, RZ, RZ, R37, P6 ;  /* 0x000000ffff197224 */ /* 0x000fe200030e0625 */
[----:B------:R-:W-:-:S02]  /*7110*/  MOV R15, R14 ;  /* 0x0000000e000f7202 */ /* 0x000fc40000000f00 */
[----:B------:R-:W-:Y:S02]  /*7120*/  SHF.R.U64 R26, R26, 0x3, RZ ;  /* 0x000000031a1a7819 */ /* 0x000fe400000012ff */
[----:B------:R-:W-:Y:S01]  /*7130*/  MOV R108, R40 ;  /* 0x00000028006c7202 */ /* 0x000fe20000000f00 */
[----:B------:R-:W-:Y:S01]  /*7140*/  IMAD R40, R99, 0x80, R191 ;  /* 0x0000008063287824 */ /* 0x000fe200078e02bf */
[----:B------:R-:W-:Y:S02]  /*7150*/  MOV R14, R8 ;  /* 0x00000008000e7202 */ /* 0x000fe40000000f00 */
[----:B------:R-:W-:Y:S01]  /*7160*/  F2FP.BF16.F32.PACK_AB R8, R3, R92 ;  /* 0x0000005c0308723e */ /* 0x000fe200000010ff */
[----:B0-----:R-:W-:Y:S01]  /*7170*/  IMAD R4, R100, UR12, RZ ;  /* 0x0000000c64047c24 */ /* 0x001fe2000f8e02ff */
[----:B------:R-:W-:Y:S01]  /*7180*/  MOV R110, R10 ;  /* 0x0000000a006e7202 */ /* 0x000fe20000000f00 */
[C---:B------:R-:W-:Y:S01]  /*7190*/  IMAD R11, R0.reuse, R39, R111 ;  /* 0x00000027000b7224 */ /* 0x040fe200078e026f */
[----:B------:R-:W-:Y:S01]  /*71a0*/  SHF.R.S32.HI R39, RZ, 0x1f, R45 ;  /* 0x0000001fff277819 */ /* 0x000fe2000001142d */
[----:B------:R-:W-:Y:S01]  /*71b0*/  IMAD R101, R101, UR39, R4 ;  /* 0x0000002765657c24 */ /* 0x000fe2000f8e0204 */
[----:B------:R-:W-:Y:S01]  /*71c0*/  F2FP.BF16.F32.PACK_AB R4, R95, R96 ;  /* 0x000000605f04723e */ /* 0x000fe200000010ff */
[----:B------:R-:W-:Y:S01]  /*71d0*/  IMAD R3, R0, UR5, RZ ;  /* 0x0000000500037c24 */ /* 0x000fe2000f8e02ff */
[----:B------:R-:W-:-:S02]  /*71e0*/  SHF.R.S32.HI R10, RZ, 0x1f, R11 ;  /* 0x0000001fff0a7819 */ /* 0x000fc4000001140b */
[----:B------:R-:W-:Y:S02]  /*71f0*/  IADD3.X R13, R39, R13, R101, P0, !PT ;  /* 0x0000000d270d7210 */ /* 0x000fe400007fe465 */
[----:B------:R-:W-:Y:S01]  /*7200*/  F2FP.BF16.F32.PACK_AB R5, R103, R106 ;  /* 0x0000006a6705723e */ /* 0x000fe200000010ff */
[----:B------:R-:W-:Y:S01]  /*7210*/  IMAD R10, R10, UR6, RZ ;  /* 0x000000060a0a7c24 */ /* 0x000fe2000f8e02ff */
[----:B------:R-:W-:Y:S01]  /*7220*/  F2FP.BF16.F32.PACK_AB R6, R93, R94 ;  /* 0x0000005e5d06723e */ /* 0x000fe200000010ff */
[C---:B------:R-:W-:Y:S01]  /*7230*/  IMAD.WIDE.U32 R12, R11.reuse, UR6, R12 ;  /* 0x000000060b0c7c25 */ /* 0x040fe2000f8e000c */
[----:B------:R-:W-:Y:S02]  /*7240*/  F2FP.BF16.F32.PACK_AB R7, R102, R105 ;  /* 0x000000696607723e */ /* 0x000fe400000010ff */
[----:B------:R-:W-:Y:S01]  /*7250*/  LOP3.LUT R26, R26, R29, RZ, 0x3c, !PT ;  /* 0x0000001d1a1a7212 */ /* 0x000fe200078e3cff */
[----:B------:R-:W-:Y:S01]  /*7260*/  IMAD R39, R11, UR7, R10 ;  /* 0x000000070b277c24 */ /* 0x000fe2000f8e020a */
[----:B------:R-:W-:Y:S01]  /*7270*/  ULDC.64 UR6, c[0x0][0xb50] ;  /* 0x0002d40000067ab9 */ /* 0x000fe20000000a00 */
[----:B------:R0:W-:Y:S01]  /*7280*/  STSM.16.M88.4 [R15], R4 ;  /* 0x000000040f007844 */ /* 0x0001e20000000200 */
[----:B------:R-:W-:Y:S01]  /*7290*/  LOP3.LUT R24, R107, 0x380, RZ, 0xc0, !PT ;  /* 0x000003806b187812 */ /* 0x000fe200078ec0ff */
[----:B------:R-:W-:Y:S01]  /*72a0*/  IMAD.X R29, RZ, RZ, R37, P3 ;  /* 0x000000ffff1d7224 */ /* 0x000fe200018e0625 */
[----:B------:R-:W-:-:S02]  /*72b0*/  LOP3.LUT P0, RZ, R187, 0x3, RZ, 0xc0, !PT ;  /* 0x00000003bbff7812 */ /* 0x000fc4000780c0ff */
[----:B------:R-:W-:Y:S02]  /*72c0*/  F2FP.BF16.F32.PACK_AB R9, R97, R98 ;  /* 0x000000626109723e */ /* 0x000fe400000010ff */
[----:B------:R-:W-:Y:S02]  /*72d0*/  F2FP.BF16.F32.PACK_AB R10, R90, R91 ;  /* 0x0000005b5a0a723e */ /* 0x000fe400000010ff */
[----:B------:R-:W-:Y:S02]  /*72e0*/  F2FP.BF16.F32.PACK_AB R11, R47, R46 ;  /* 0x0000002e2f0b723e */ /* 0x000fe400000010ff */
[----:B------:R-:W-:Y:S02]  /*72f0*/  LEA R38, P3, R12, UR6, 0x2 ;  /* 0x000000060c267c11 */ /* 0x000fe4000f8610ff */
[----:B------:R-:W-:Y:S01]  /*7300*/  SHF.R.U64 R24, R24, 0x3, RZ ;  /* 0x0000000318187819 */ /* 0x000fe200000012ff */
[----:B------:R1:W-:Y:S01]  /*7310*/  STSM.16.M88.4 [R14], R8 ;  /* 0x000000080e007844 */ /* 0x0003e20000000200 */
[CC--:B------:R-:W-:Y:S01]  /*7320*/  ISETP.GE.OR P2, PT, R40.reuse, R3.reuse, P0 ;  /* 0x000000032800720c */ /* 0x0c0fe20000746670 */
[----:B0-----:R-:W-:Y:S01]  /*7330*/  VIADD R4, R40, 0x8 ;  /* 0x0000000828047836 */ /* 0x001fe20000000000 */
[----:B------:R-:W-:Y:S01]  /*7340*/  F2FP.BF16.F32.PACK_AB R6, R53, R52 ;  /* 0x000000343506723e */ /* 0x000fe200000010ff */
[----:B------:R-:W-:Y:S01]  /*7350*/  IMAD.IADD R5, R13, 0x1, R39 ;  /* 0x000000010d057824 */ /* 0x000fe200078e0227 */
[----:B------:R-:W-:Y:S01]  /*7360*/  F2FP.BF16.F32.PACK_AB R7, R55, R54 ;  /* 0x000000363707723e */ /* 0x000fe200000010ff */
[----:B------:R-:W-:Y:S01]  /*7370*/  SHFL.IDX PT, R90, R38, RZ, 0x1c1f ;  /* 0x001c1fff265a7589 */ /* 0x000fe200000e0000 */
[----:B------:R-:W-:-:S02]  /*7380*/  ISETP.GE.OR P0, PT, R4, R3, P0 ;  /* 0x000000030400720c */ /* 0x000fc40000706670 */
[----:B------:R-:W-:Y:S02]  /*7390*/  LEA.HI.X R39, R12, UR7, R5, 0x2, P3 ;  /* 0x000000070c277c11 */ /* 0x000fe400098f1405 */
[----:B------:R-:W-:Y:S02]  /*73a0*/  F2FP.BF16.F32.PACK_AB R4, R49, R48 ;  /* 0x000000303104723e */ /* 0x000fe400000010ff */
[----:B------:R-:W-:Y:S01]  /*73b0*/  F2FP.BF16.F32.PACK_AB R5, R51, R50 ;  /* 0x000000323305723e */ /* 0x000fe200000010ff */
[----:B------:R-:W0:Y:S01]  /*73c0*/  SHFL.IDX PT, R91, R39, RZ, 0x1c1f ;  /* 0x001c1fff275b7589 */ /* 0x000e2200000e0000 */
[----:B------:R-:W-:Y:S02]  /*73d0*/  F2FP.BF16.F32.PACK_AB R12, R57, R56 ;  /* 0x00000038390c723e */ /* 0x000fe400000010ff */
[----:B------:R-:W-:Y:S01]  /*73e0*/  F2FP.BF16.F32.PACK_AB R13, R59, R58 ;  /* 0x0000003a3b0d723e */ /* 0x000fe200000010ff */
[----:B------:R-:W-:Y:S01]  /*73f0*/  STSM.16.M88.4 [R110], R4 ;  /* 0x000000046e007844 */ /* 0x000fe20000000200 */
[----:B-1----:R-:W-:Y:S01]  /*7400*/  F2FP.BF16.F32.PACK_AB R14, R61, R60 ;  /* 0x0000003c3d0e723e */ /* 0x002fe200000010ff */
[----:B------:R-:W1:Y:S01]  /*7410*/  @P1 LDC R59, c[0x0][0xbec] ;  /* 0x0002fb00ff3b1b82 */ /* 0x000e620000000800 */
[----:B------:R-:W-:Y:S01]  /*7420*/  F2FP.BF16.F32.PACK_AB R15, R63, R62 ;  /* 0x0000003e3f0f723e */ /* 0x000fe200000010ff */
[----:B------:R-:W-:Y:S01]  /*7430*/  SHFL.IDX PT, R56, R38, 0x1, 0x1c1f ;  /* 0x003c1f0026387f89 */ /* 0x000fe200000e0000 */
[----:B------:R-:W-:-:S02]  /*7440*/  F2FP.BF16.F32.PACK_AB R72, R73, R72 ;  /* 0x000000484948723e */ /* 0x000fc400000010ff */
[----:B------:R-:W-:Y:S01]  /*7450*/  LOP3.LUT R24, R24, R107, RZ, 0x3c, !PT ;  /* 0x0000006b18187212 */ /* 0x000fe200078e3cff */
[----:B------:R-:W-:Y:S01]  /*7460*/  STSM.16.M88.4 [R109], R12 ;  /* 0x0000000c6d007844 */ /* 0x000fe20000000200 */
[----:B------:R-:W-:Y:S01]  /*7470*/  F2FP.BF16.F32.PACK_AB R8, R65, R64 ;  /* 0x000000404108723e */ /* 0x000fe200000010ff */
[----:B------:R-:W2:Y:S01]  /*7480*/  @P1 LDC R58, c[0x0][0xbf0] ;  /* 0x0002fc00ff3a1b82 */ /* 0x000ea20000000800 */
[----:B------:R-:W-:Y:S01]  /*7490*/  F2FP.BF16.F32.PACK_AB R9, R67, R66 ;  /* 0x000000424309723e */ /* 0x000fe200000010ff */
[----:B------:R-:W3:Y:S01]  /*74a0*/  SHFL.IDX PT, R57, R39, 0x1, 0x1c1f ;  /* 0x003c1f0027397f89 */ /* 0x000ee200000e0000 */
[----:B------:R-:W-:Y:S02]  /*74b0*/  F2FP.BF16.F32.PACK_AB R10, R69, R68 ;  /* 0x00000044450a723e */ /* 0x000fe400000010ff */
[----:B------:R-:W-:Y:S02]  /*74c0*/  F2FP.BF16.F32.PACK_AB R11, R71, R70 ;  /* 0x00000046470b723e */ /* 0x000fe400000010ff */
[----:B------:R-:W-:-:S02]  /*74d0*/  F2FP.BF16.F32.PACK_AB R73, R75, R74 ;  /* 0x0000004a4b49723e */ /* 0x000fc400000010ff */
[----:B------:R-:W-:Y:S01]  /*74e0*/  F2FP.BF16.F32.PACK_AB R80, R81, R80 ;  /* 0x000000505150723e */ /* 0x000fe200000010ff */
[----:B------:R-:W-:Y:S01]  /*74f0*/  STSM.16.M88.4 [R108], R8 ;  /* 0x000000086c007844 */ /* 0x000fe20000000200 */
[----:B------:R-:W-:Y:S02]  /*7500*/  MOV R107, R42 ;  /* 0x0000002a006b7202 */ /* 0x000fe40000000f00 */
[----:B------:R-:W-:Y:S02]  /*7510*/  F2FP.BF16.F32.PACK_AB R74, R77, R76 ;  /* 0x0000004c4d4a723e */ /* 0x000fe400000010ff */
[----:B------:R-:W-:Y:S02]  /*7520*/  F2FP.BF16.F32.PACK_AB R75, R79, R78 ;  /* 0x0000004e4f4b723e */ /* 0x000fe400000010ff */
[----:B------:R-:W-:Y:S02]  /*7530*/  F2FP.BF16.F32.PACK_AB R81, R83, R82 ;  /* 0x000000525351723e */ /* 0x000fe400000010ff */
[----:B------:R-:W-:Y:S01]  /*7540*/  F2FP.BF16.F32.PACK_AB R82, R85, R84 ;  /* 0x000000545552723e */ /* 0x000fe200000010ff */
[----:B------:R-:W-:Y:S01]  /*7550*/  STSM.16.M88.4 [R107], R72 ;  /* 0x000000486b007844 */ /* 0x000fe20000000200 */
[----:B------:R-:W-:-:S02]  /*7560*/  F2FP.BF16.F32.PACK_AB R83, R87, R86 ;  /* 0x000000565753723e */ /* 0x000fc400000010ff */
[----:B------:R-:W-:Y:S02]  /*7570*/  LOP3.LUT R28, R33, 0x380, RZ, 0xc0, !PT ;  /* 0x00000380211c7812 */ /* 0x000fe400078ec0ff */
[----:B------:R-:W-:Y:S01]  /*7580*/  R2UR UR13, R184 ;  /* 0x00000000b80d72ca */ /* 0x000fe200000e0000 */
[----:B------:R-:W-:Y:S01]  /*7590*/  STSM.16.M88.4 [R104], R80 ;  /* 0x0000005068007844 */ /* 0x000fe20000000200 */
[----:B------:R-:W-:Y:S01]  /*75a0*/  UIMAD UR5, UR11, UR8, URZ ;  /* 0x000000080b0572a4 */ /* 0x000fe2000f8e023f */
[----:B------:R-:W-:Y:S01]  /*75b0*/  SHF.R.U64 R28, R28, 0x3, RZ ;  /* 0x000000031c1c7819 */ /* 0x000fe200000012ff */
[----:B------:R-:W-:Y:S01]  /*75c0*/  BAR.SYNC.DEFER_BLOCKING 0x1, 0x100 ;  /* 0x0044000000007b1d */ /* 0x000fe20000010000 */
[----:B------:R-:W-:Y:S02]  /*75d0*/  UIMAD.WIDE.U32 UR6, UR10, UR8, URZ ;  /* 0x000000080a0672a5 */ /* 0x000fe4000f8e003f */
[----:B------:R-:W-:Y:S01]  /*75e0*/  LOP3.LUT R28, R28, R33, RZ, 0x3c, !PT ;  /* 0x000000211c1c7212 */ /* 0x000fe200078e3cff */
[----:B------:R-:W-:Y:S01]  /*75f0*/  UIMAD UR5, UR10, UR9, UR5 ;  /* 0x000000090a0572a4 */ /* 0x000fe2000f8e0205 */
[----:B------:R-:W-:-:S02]  /*7600*/  IMAD.X R33, RZ, RZ, R37, P5 ;  /* 0x000000ffff217224 */ /* 0x000fc400028e0625 */
[----:B------:R-:W-:Y:S01]  /*7610*/  ULDC.64 UR8, c[0x0][0xaf0] ;  /* 0x0002bc0000087ab9 */ /* 0x000fe20000000a00 */
[----:B------:R-:W-:Y:S01]  /*7620*/  UIADD3 UR7, UR7, UR5, URZ ;  /* 0x0000000507077290 */ /* 0x000fe2000fffe03f */
[----:B0-----:R-:W-:Y:S01]  /*7630*/  @!P2 ST.E desc[UR60][R90.64], R89 ;  /* 0x000000595a00a985 */ /* 0x001fe2000c10193c */
[----:B------:R-:W-:Y:S02]  /*7640*/  UIADD3 UR4, UR4, 0x34820, URZ ;  /* 0x0003482004047890 */ /* 0x000fe4000fffe03f */
[----:B------:R-:W-:Y:S01]  /*7650*/  UIADD3 UR36, UR36, 0x1, URZ ;  /* 0x0000000124247890 */ /* 0x000fe2000fffe03f */
[----:B---3--:R0:W-:Y:S01]  /*7660*/  @!P0 ST.E desc[UR60][R56.64], R88 ;  /* 0x0000005838008985 */ /* 0x0081e2000c10193c */
[----:B------:R-:W-:-:S03]  /*7670*/  ULDC.64 UR10, c[0x0][0xa80] ;  /* 0x0002a000000a7ab9 */ /* 0x000fc60000000a00 */
[----:B------:R3:W5:Y:S04]  /*7680*/  LD.E.128 R44, desc[UR60][R34.64] ;  /* 0x0000003c222c7980 */ /* 0x000768000c101d00 */
[----:B------:R1:W5:Y:S01]  /*7690*/  LD.E.128 R12, desc[UR60][R20.64] ;  /* 0x0000003c140c7980 */ /* 0x000362000c101d00 */
[----:B0-----:R-:W-:Y:S01]  /*76a0*/  IMAD R56, R23, 0x20, R186 ;  /* 0x0000002017387824 */ /* 0x001fe200078e02ba */
[----:B------:R-:W-:Y:S01]  /*76b0*/  UIMAD UR5, UR12, UR8, URZ ;  /* 0x000000080c0572a4 */ /* 0x000fe2000f8e023f */
[----:B---3--:R-:W0:Y:S01]  /*76c0*/  LDC.64 R34, c[0x0][0xae0] ;  /* 0x0002b800ff227b82 */ /* 0x008e220000000a00 */
[----:B------:R3:W5:Y:S01]  /*76d0*/  LD.E.128 R8, desc[UR60][R24.64] ;  /* 0x0000003c18087980 */ /* 0x000762000c101d00 */
[----:B------:R-:W-:Y:S01]  /*76e0*/  IMAD R56, R99, 0x80, R56 ;  /* 0x0000008063387824 */ /* 0x000fe200078e0238 */
[----:B------:R-:W-:-:S02]  /*76f0*/  UIMAD.WIDE.U32 UR6, UR39, UR8, UR6 ;  /* 0x00000008270672a5 */ /* 0x000fc4000f8e0006 */
[----:B------:R-:W5:Y:S01]  /*7700*/  LD.E.128 R36, desc[UR60][R36.64] ;  /* 0x0000003c24247980 */ /* 0x000f62000c101d00 */
[----:B-1----:R-:W-:-:S03]  /*7710*/  @P1 IMAD.HI.U32 R21, R56, R59, RZ ;  /* 0x0000003b38151227 */ /* 0x002fc600078e00ff */
[----:B------:R-:W5:Y:S01]  /*7720*/  LD.E.128 R40, desc[UR60][R32.64] ;  /* 0x0000003c20287980 */ /* 0x000f62000c101d00 */
[----:B------:R-:W-:Y:S01]  /*7730*/  IMAD.MOV.U32 R20, RZ, RZ, R56 ;  /* 0x000000ffff147224 */ /* 0x000fe200078e0038 */
[----:B--2---:R-:W-:Y:S01]  /*7740*/  @P1 SHF.R.U32.HI R20, RZ, R58, R21 ;  /* 0x0000003aff141219 */ /* 0x004fe20000011615 */
[----:B------:R-:W-:Y:S01]  /*7750*/  UIMAD UR5, UR39, UR9, UR5 ;  /* 0x00000009270572a4 */ /* 0x000fe2000f8e0205 */
[----:B------:R-:W5:Y:S02]  /*7760*/  LD.E.128 R4, desc[UR60][R30.64] ;  /* 0x0000003c1e047980 */ /* 0x000f64000c101d00 */
[--C-:B------:R-:W-:Y:S01]  /*7770*/  SHF.R.S32.HI R21, RZ, 0x1f, R20.reuse ;  /* 0x0000001fff157819 */ /* 0x100fe20000011414 */
[----:B---3--:R-:W-:Y:S01]  /*7780*/  IMAD.MOV R25, RZ, RZ, -R20 ;  /* 0x000000ffff197224 */ /* 0x008fe200078e0a14 */
[----:B------:R-:W-:Y:S01]  /*7790*/  UIADD3 UR7, UR7, UR5, URZ ;  /* 0x0000000507077290 */ /* 0x000fe2000fffe03f */
[----:B------:R-:W5:Y:S01]  /*77a0*/  LD.E.128 R52, desc[UR60][R28.64] ;  /* 0x0000003c1c347980 */ /* 0x000f62000c101d00 */
[----:B------:R-:W-:Y:S01]  /*77b0*/  ULDC.64 UR8, c[0x0][0xad8] ;  /* 0x0002b60000087ab9 */ /* 0x000fe20000000a00 */
[----:B------:R-:W-:-:S02]  /*77c0*/  IMAD R25, R0, R25, R56 ;  /* 0x0000001900197224 */ /* 0x000fc400078e0238 */
[----:B------:R1:W5:Y:S01]  /*77d0*/  LD.E.128 R48, desc[UR60][R26.64] ;  /* 0x0000003c1a307980 */ /* 0x000362000c101d00 */
[----:B0-----:R-:W-:Y:S01]  /*77e0*/  IMAD R21, R21, R34, RZ ;  /* 0x0000002215157224 */ /* 0x001fe200078e02ff */
[----:B------:R-:W-:Y:S01]  /*77f0*/  @!PT LDS RZ, [RZ] ;  /* 0x00000000fffff984 */ /* 0x000fe20000000800 */
[----:B------:R-:W-:Y:S01]  /*7800*/  @!PT LDS RZ, [RZ] ;  /* 0x00000000fffff984 */ /* 0x000fe20000000800 */
[----:B------:R-:W-:Y:S01]  /*7810*/  @!PT LDS RZ, [RZ] ;  /* 0x00000000fffff984 */ /* 0x000fe20000000800 */
[----:B------:R-:W-:Y:S01]  /*7820*/  @!PT LDS RZ, [RZ] ;  /* 0x00000000fffff984 */ /* 0x000fe20000000800 */
[----:B------:R0:W-:Y:S06]  /*7830*/  MEMBAR.ALL.CTA ;  /* 0x0000000000007992 */ /* 0x0001ec0000008000 */
[----:B0-----:R-:W0:Y:S01]  /*7840*/  FENCE.VIEW.ASYNC.S ;  /* 0x00000000000073c6 */ /* 0x001e220000000000 */
[----:B------:R-:W-:Y:S01]  /*7850*/  SHF.R.S32.HI R0, RZ, 0x1f, R25 ;  /* 0x0000001fff007819 */ /* 0x000fe20000011419 */
[----:B-1----:R-:W-:-:S02]  /*7860*/  IMAD R27, R20, R35, R21 ;  /* 0x00000023141b7224 */ /* 0x002fc400078e0215 */
[----:B------:R-:W-:-:S04]  /*7870*/  IMAD.WIDE.U32 R20, R20, R34, UR6 ;  /* 0x0000000614147e25 */ /* 0x000fc8000f8e0022 */
[----:B------:R-:W-:Y:S02]  /*7880*/  IMAD.IADD R21, R21, 0x1, R27 ;  /* 0x0000000115157824 */ /* 0x000fe400078e021b */
[----:B------:R-:W-:Y:S02]  /*7890*/  IMAD R0, R0, UR8, RZ ;  /* 0x0000000800007c24 */ /* 0x000fe4000f8e02ff */
[----:B------:R-:W-:Y:S01]  /*78a0*/  IMAD R30, R99, 0x80, R186 ;  /* 0x00000080631e7824 */ /* 0x000fe200078e02ba */
[----:B------:R-:W-:Y:S01]  /*78b0*/  ULDC UR5, c[0x0][0xc] ;  /* 0x0000030000057ab9 */ /* 0x000fe20000000800 */
[C---:B------:R-:W-:Y:S02]  /*78c0*/  IMAD R27, R25.reuse, UR9, R0 ;  /* 0x00000009191b7c24 */ /* 0x040fe4000f8e0200 */
[----:B------:R-:W-:Y:S01]  /*78d0*/  IMAD.WIDE.U32 R20, R25, UR8, R20 ;  /* 0x0000000819147c25 */ /* 0x000fe2000f8e0014 */
[----:B------:R-:W-:Y:S01]  /*78e0*/  ISETP.GE.AND P1, PT, R30, R3, PT ;  /* 0x000000031e00720c */ /* 0x000fe20003f26270 */
[----:B------:R-:W-:Y:S01]  /*78f0*/  UMOV UR6, 0x1 ;  /* 0x0000000100067882 */ /* 0x000fe20000000000 */
[----:B------:R-:W-:Y:S01]  /*7900*/  UIADD3 UR13, UR5, UR13, URZ ;  /* 0x0000000d050d7290 */ /* 0x000fe2000fffe03f */
[----:B------:R-:W-:Y:S01]  /*7910*/  IMAD.IADD R21, R21, 0x1, R27 ;  /* 0x0000000115157824 */ /* 0x000fe200078e021b */
[----:B------:R-:W-:Y:S01]  /*7920*/  UPRMT UR5, URZ, 0x654, UR4 ;  /* 0x000006543f057896 */ /* 0x000fe20008000004 */
[----:B------:R-:W-:Y:S01]  /*7930*/  LEA R28, P0, R20, UR10, 0x1 ;  /* 0x0000000a141c7c11 */ /* 0x000fe2000f8008ff */
[----:B------:R-:W-:Y:S01]  /*7940*/  UPRMT UR4, UR6, 0x654, UR4 ;  /* 0x0000065406047896 */ /* 0x000fe20008000004 */
[----:B------:R-:W-:Y:S01]  /*7950*/  VIADD R0, R30, 0x20 ;  /* 0x000000201e007836 */ /* 0x000fe20000000000 */
[----:B------:R-:W-:Y:S01]  /*7960*/  UISETP.NE.AND UP0, UPT, UR36, 0x2, UPT ;  /* 0x000000022400788c */ /* 0x000fe2000bf05270 */
[----:B------:R-:W-:-:S03]  /*7970*/  LEA.HI.X R29, R20, UR11, R21, 0x1, P0 ;  /* 0x0000000b141d7c11 */ /* 0x000fc600080f0c15 */
[----:B------:R-:W-:Y:S01]  /*7980*/  USEL UR6, URZ, 0x1, UP0 ;  /* 0x000000013f067887 */ /* 0x000fe20008000000 */
[-C--:B------:R-:W-:Y:S01]  /*7990*/  ISETP.GE.AND P3, PT, R0, R3.reuse, PT ;  /* 0x000000030000720c */ /* 0x080fe20003f66270 */
[----:B------:R-:W-:Y:S01]  /*79a0*/  VIADD R0, R30, 0x40 ;  /* 0x000000401e007836 */ /* 0x000fe20000000000 */
[----:B0-----:R-:W-:Y:S01]  /*79b0*/  SYNCS.ARRIVE.TRANS64.RED.A1T0 RZ, [UR5], RZ ;  /* 0x000000ffffff79a7 */ /* 0x001fe20008100405 */
[----:B------:R-:W-:Y:S01]  /*79c0*/  IMAD.U32 R184, RZ, RZ, UR13 ;  /* 0x0000000dffb87e24 */ /* 0x000fe2000f8e00ff */
[----:B------:R-:W-:Y:S01]  /*79d0*/  USEL UR36, UR36, URZ, UP0 ;  /* 0x0000003f24247287 */ /* 0x000fe20008000000 */
[----:B------:R0:W1:Y:S01]  /*79e0*/  SHFL.IDX PT, R26, R28, RZ, 0x181f ;  /* 0x00181fff1c1a7589 */ /* 0x00006200000e0000 */
[----:B------:R-:W-:Y:S01]  /*79f0*/  ULOP3.LUT UR37, UR37, UR6, URZ, 0x3c, !UPT ;  /* 0x0000000625257292 */ /* 0x000fe2000f8e3c3f */
[----:B------:R-:W-:Y:S02]  /*7a00*/  BSSY B0, `(.L_x_208) ;  /* 0x000000d000007945 */ /* 0x000fe40003800000 */
[----:B------:R0:W2:Y:S01]  /*7a10*/  SHFL.IDX PT, R27, R29, RZ, 0x181f ;  /* 0x00181fff1d1b7589 */ /* 0x0000a200000e0000 */
[----:B------:R-:W-:Y:S01]  /*7a20*/  SYNCS.ARRIVE.TRANS64.RED.A1T0 RZ, [UR4], RZ ;  /* 0x000000ffffff79a7 */ /* 0x000fe20008100404 */
[----:B------:R-:W-:Y:S01]  /*7a30*/  ISETP.GE.AND P0, PT, R0, R3, PT ;  /* 0x000000030000720c */ /* 0x000fe20003f06270 */
[----:B------:R-:W-:-:S12]  /*7a40*/  @P1 BRA `(.L_x_209) ;  /* 0x0000000000201947 */ /* 0x000fd80003800000 */
[----:B------:R-:W-:Y:S02]  /*7a50*/  ULDC UR4, c[0x0][0xac8] ;  /* 0x0002b20000047ab9 */ /* 0x000fe40000000800 */
[----:B------:R-:W-:Y:S02]  /*7a60*/  ISETP.GE.AND P2, PT, R22, UR4, PT ;  /* 0x0000000416007c0c */ /* 0x000fe4000bf46270 */
[----:B------:R-:W-:-:S11]  /*7a70*/  ISETP.GE.AND P1, PT, R19, UR4, PT ;  /* 0x0000000413007c0c */ /* 0x000fd6000bf26270 */
[C---:B-1----:R-:W-:Y:S02]  /*7a80*/  @!P2 LEA R24, P4, R22.reuse, R26, 0x1 ;  /* 0x0000001a1618a211 */ /* 0x042fe400078808ff */
[----:B--2---:R-:W-:Y:S02]  /*7a90*/  @!P1 IMAD.WIDE R20, R19, 0x2, R26 ;  /* 0x0000000213149825 */ /* 0x004fe400078e021a */
[----:B------:R-:W-:-:S03]  /*7aa0*/  @!P2 LEA.HI.X R25, R22, R27, R196, 0x1, P4 ;  /* 0x0000001b1619a211 */ /* 0x000fc600020f0cc4 */
[----:B-----5:R3:W-:Y:S04]  /*7ab0*/  @!P1 ST.E.128 desc[UR60][R20.64], R36 ;  /* 0x0000002414009985 */ /* 0x0207e8000c101d3c */
[----:B------:R3:W-:Y:S02]  /*7ac0*/  @!P2 ST.E.128 desc[UR60][R24.64], R52 ;  /* 0x000000341800a985 */ /* 0x0007e4000c101d3c */
.L_x_209:
[----:B------:R-:W-:Y:S05]  /*7ad0*/  BSYNC B0 ;  /* 0x0000000000007941 */ /* 0x000fea0003800000 */
.L_x_208:
[----:B--2---:R2:W4:Y:S01]  /*7ae0*/  SHFL.IDX PT, R27, R29, 0x1, 0x181f ;  /* 0x00381f001d1b7f89 */ /* 0x00452200000e0000 */
[----:B------:R-:W-:Y:S03]  /*7af0*/  BSSY B0, `(.L_x_210) ;  /* 0x000000b000007945 */ /* 0x000fe60003800000 */
[----:B-1----:R2:W1:Y:S01]  /*7b00*/  SHFL.IDX PT, R26, R28, 0x1, 0x181f ;  /* 0x00381f001c1a7f89 */ /* 0x00246200000e0000 */
[----:B------:R-:W-:Y:S05]  /*7b10*/  @P3 BRA `(.L_x_211) ;  /* 0x0000000000203947 */ /* 0x000fea0003800000 */
[----:B------:R-:W-:Y:S02]  /*7b20*/  ULDC UR4, c[0x0][0xac8] ;  /* 0x0002b20000047ab9 */ /* 0x000fe40000000800 */
[----:B------:R-:W-:Y:S02]  /*7b30*/  ISETP.GE.AND P3, PT, R22, UR4, PT ;  /* 0x0000000416007c0c */ /* 0x000fe4000bf66270 */
[----:B------:R-:W-:-:S11]  /*7b40*/  ISETP.GE.AND P2, PT, R19, UR4, PT ;  /* 0x0000000413007c0c */ /* 0x000fd6000bf46270 */
[C---:B-1-3--:R-:W-:Y:S02]  /*7b50*/  @!P3 LEA R24, P1, R22.reuse, R26, 0x1 ;  /* 0x0000001a1618b211 */ /* 0x04afe400078208ff */
[----:B----4-:R-:W-:Y:S02]  /*7b60*/  @!P2 IMAD.WIDE R20, R19, 0x2, R26 ;  /* 0x000000021314a825 */ /* 0x010fe400078e021a */
[----:B------:R-:W-:-:S03]  /*7b70*/  @!P3 LEA.HI.X R25, R22, R27, R196, 0x1, P1 ;  /* 0x0000001b1619b211 */ /* 0x000fc600008f0cc4 */
[----:B-----5:R1:W-:Y:S04]  /*7b80*/  @!P2 ST.E.128 desc[UR60][R20.64], R44 ;  /* 0x0000002c1400a985 */ /* 0x0203e8000c101d3c */
[----:B------:R1:W-:Y:S02]  /*7b90*/  @!P3 ST.E.128 desc[UR60][R24.64], R48 ;  /* 0x000000301800b985 */ /* 0x0003e4000c101d3c */
.L_x_211:
[----:B------:R-:W-:Y:S05]  /*7ba0*/  BSYNC B0 ;  /* 0x0000000000007941 */ /* 0x000fea0003800000 */
.L_x_210:
[----:B----4-:R4:W0:Y:S01]  /*7bb0*/  SHFL.IDX PT, R27, R29, 0x2, 0x181f ;  /* 0x00581f001d1b7f89 */ /* 0x01082200000e0000 */
[----:B------:R-:W-:Y:S03]  /*7bc0*/  BSSY B0, `(.L_x_212) ;  /* 0x000000b000007945 */ /* 0x000fe60003800000 */
[----:B-1----:R4:W1:Y:S01]  /*7bd0*/  SHFL.IDX PT, R26, R28, 0x2, 0x181f ;  /* 0x00581f001c1a7f89 */ /* 0x00286200000e0000 */
[----:B------:R-:W-:Y:S05]  /*7be0*/  @P0 BRA `(.L_x_213) ;  /* 0x0000000000200947 */ /* 0x000fea0003800000 */
[----:B------:R-:W-:Y:S02]  /*7bf0*/  ULDC UR4, c[0x0][0xac8] ;  /* 0x0002b20000047ab9 */ /* 0x000fe40000000800 */
[----:B------:R-:W-:Y:S02]  /*7c00*/  ISETP.GE.AND P2, PT, R22, UR4, PT ;  /* 0x0000000416007c0c */ /* 0x000fe4000bf46270 */
[----:B------:R-:W-:-:S11]  /*7c10*/  ISETP.GE.AND P1, PT, R19, UR4, PT ;  /* 0x0000000413007c0c */ /* 0x000fd6000bf26270 */
[C---:B-1-3--:R-:W-:Y:S02]  /*7c20*/  @!P2 LEA R24, P0, R22.reuse, R26, 0x1 ;  /* 0x0000001a1618a211 */ /* 0x04afe400078008ff */
[----:B0-----:R-:W-:Y:S02]  /*7c30*/  @!P1 IMAD.WIDE R20, R19, 0x2, R26 ;  /* 0x0000000213149825 */ /* 0x001fe400078e021a */
[----:B------:R-:W-:-:S03]  /*7c40*/  @!P2 LEA.HI.X R25, R22, R27, R196, 0x1, P0 ;  /* 0x0000001b1619a211 */ /* 0x000fc600000f0cc4 */
[----:B-----5:R0:W-:Y:S04]  /*7c50*/  @!P1 ST.E.128 desc[UR60][R20.64], R40 ;  /* 0x0000002814009985 */ /* 0x0201e8000c101d3c */
[----:B------:R0:W-:Y:S02]  /*7c60*/  @!P2 ST.E.128 desc[UR60][R24.64], R12 ;  /* 0x0000000c1800a985 */ /* 0x0001e4000c101d3c */
.L_x_213:
[----:B------:R-:W-:Y:S05]  /*7c70*/  BSYNC B0 ;  /* 0x0000000000007941 */ /* 0x000fea0003800000 */
.L_x_212:
[----:B------:R-:W-:Y:S01]  /*7c80*/  VIADD R0, R30, 0x60 ;  /* 0x000000601e007836 */ /* 0x000fe20000000000 */
[----:B0--3--:R0:W3:Y:S01]  /*7c90*/  SHFL.IDX PT, R21, R29, 0x3, 0x181f ;  /* 0x00781f001d157f89 */ /* 0x0090e200000e0000 */
[----:B------:R-:W-:Y:S01]  /*7ca0*/  BSSY B0, `(.L_x_214) ;  /* 0x000000d000007945 */ /* 0x000fe20003800000 */
[----:B------:R-:W-:Y:S02]  /*7cb0*/  VIADD R185, R185, 0x1 ;  /* 0x00000001b9b97836 */ /* 0x000fe40000000000 */
[----:B------:R-:W-:Y:S01]  /*7cc0*/  ISETP.GE.AND P0, PT, R0, R3, PT ;  /* 0x000000030000720c */ /* 0x000fe20003f06270 */
[----:B------:R0:W0:-:S12]  /*7cd0*/  SHFL.IDX PT, R20, R28, 0x3, 0x181f ;  /* 0x00781f001c147f89 */ /* 0x00001800000e0000 */
[----:B------:R-:W-:Y:S05]  /*7ce0*/  @P0 BRA `(.L_x_215) ;  /* 0x0000000000200947 */ /* 0x000fea0003800000 */
[----:B------:R-:W-:Y:S02]  /*7cf0*/  ULDC UR4, c[0x0][0xac8] ;  /* 0x0002b20000047ab9 */ /* 0x000fe40000000800 */
[----:B------:R-:W-:Y:S02]  /*7d00*/  ISETP.GE.AND P2, PT, R22, UR4, PT ;  /* 0x0000000416007c0c */ /* 0x000fe4000bf46270 */
[----:B------:R-:W-:-:S11]  /*7d10*/  ISETP.GE.AND P1, PT, R19, UR4, PT ;  /* 0x0000000413007c0c */ /* 0x000fd6000bf26270 */
[C---:B0----5:R-:W-:Y:S02]  /*7d20*/  @!P2 LEA R14, P0, R22.reuse, R20, 0x1 ;  /* 0x00000014160ea211 */ /* 0x061fe400078008ff */
[----:B---3--:R-:W-:Y:S02]  /*7d30*/  @!P1 IMAD.WIDE R12, R19, 0x2, R20 ;  /* 0x00000002130c9825 */ /* 0x008fe400078e0214 */
[----:B------:R-:W-:-:S03]  /*7d40*/  @!P2 LEA.HI.X R15, R22, R21, R196, 0x1, P0 ;  /* 0x00000015160fa211 */ /* 0x000fc600000f0cc4 */
[----:B------:R0:W-:Y:S04]  /*7d50*/  @!P1 ST.E.128 desc[UR60][R12.64], R4 ;  /* 0x000000040c009985 */ /* 0x0001e8000c101d3c */
[----:B------:R0:W-:Y:S02]  /*7d60*/  @!P2 ST.E.128 desc[UR60][R14.64], R8 ;  /* 0x000000080e00a985 */ /* 0x0001e4000c101d3c */
.L_x_215:
[----:B------:R-:W-:Y:S05]  /*7d70*/  BSYNC B0 ;  /* 0x0000000000007941 */ /* 0x000fea0003800000 */
.L_x_214:
[----:B------:R-:W1:Y:S01]  /*7d80*/  LDC R0, c[0x0][0xc34] ;  /* 0x00030d00ff007b82 */ /* 0x000e620000000800 */
[----:B------:R-:W-:-:S13]  /*7d90*/  R2UR UR4, R184 ;  /* 0x00000000b80472ca */ /* 0x000fda00000e0000 */
[----:B-1----:R-:W-:-:S13]  /*7da0*/  ISETP.LE.AND P0, PT, R0, UR4, PT ;  /* 0x0000000400007c0c */ /* 0x002fda000bf03270 */
[----:B------:R-:W-:Y:S05]  /*7db0*/  @!P0 BRA `(.L_x_216) ;  /* 0xffffff9400448947 */ /* 0x000fea000383ffff */
[----:B------:R-:W-:Y:S05]  /*7dc0*/  EXIT ;  /* 0x000000000000794d */ /* 0x000fea0003800000 */
.L_x_182:
[----:B------:R-:W-:-:S08]  /*7dd0*/  NOP ;  /* 0x0000000000007918 */ /* 0x000fd00000000000 */
[----:B0-----:R-:W0:-:S00]  /*7de0*/  USETMAXREG.DEALLOC.CTAPOOL 0x18 ;  /* 0x00000018000079c8 */ /* 0x001e0000080e0500 */
[----:B------:R-:W1:Y:S01]  /*7df0*/  S2UR UR4, SR_CTAID.X ;  /* 0x00000000000479c3 */ /* 0x000e620000002500 */
[----:B0-----:R-:W-:Y:S02]  /*7e00*/  IMAD.MOV.U32 R3, RZ, RZ, 0x1 ;  /* 0x00000001ff037424 */ /* 0x001fe400078e00ff */
[----:B------:R-:W-:-:S03]  /*7e10*/  IMAD.MOV.U32 R19, RZ, RZ, RZ ;  /* 0x000000ffff137224 */ /* 0x000fc600078e00ff */
[----:B------:R0:W-:Y:S02]  /*7e20*/  STL [R1], R3 ;  /* 0x0000000301007387 */ /* 0x0001e40000100800 */
[----:B------:R-:W1:Y:S02]  /*7e30*/  LDC R2, c[0x0][0xc34] ;  /* 0x00030d00ff027b82 */ /* 0x000e640000000800 */
[----:B-1----:R-:W-:Y:S01]  /*7e40*/  ISETP.LE.AND P0, PT, R2, UR4, PT ;  /* 0x0000000402007c0c */ /* 0x002fe2000bf03270 */
[----:B------:R-:W-:-:S12]  /*7e50*/  IMAD.MOV.U32 R2, RZ, RZ, 0x1 ;  /* 0x00000001ff027424 */ /* 0x000fd800078e00ff */
[----:B0-----:R-:W-:Y:S05]  /*7e60*/  @P0 BRA `(.L_x_217) ;  /* 0x00000044002c0947 */ /* 0x001fea0003800000 */
[----:B------:R-:W2:Y:S01]  /*7e70*/  LDL R4, [R1+0x30] ;  /* 0x0000300001047983 */ /* 0x000ea20000100800 */
[----:B------:R-:W0:Y:S01]  /*7e80*/  S2UR UR4, SR_CgaCtaId ;  /* 0x00000000000479c3 */ /* 0x000e220000008800 */
[C---:B------:R-:W-:Y:S01]  /*7e90*/  IMAD.SHL.U32 R2, R0.reuse, 0x8, RZ ;  /* 0x0000000800027824 */ /* 0x040fe200078e00ff */
[C---:B------:R-:W-:Y:S01]  /*7ea0*/  LOP3.LUT R5, R0.reuse, 0x7f, RZ, 0xc0, !PT ;  /* 0x0000007f00057812 */ /* 0x040fe200078ec0ff */
[----:B------:R-:W-:Y:S01]  /*7eb0*/  UMOV UR36, 0x400 ;  /* 0x0000040000247882 */ /* 0x000fe20000000000 */
[----:B------:R-:W-:Y:S01]  /*7ec0*/  LOP3.LUT P0, RZ, R0, 0x1f, RZ, 0xc0, !PT ;  /* 0x0000001f00ff7812 */ /* 0x000fe2000780c0ff */
[----:B------:R-:W-:Y:S01]  /*7ed0*/  IMAD.MOV.U32 R19, RZ, RZ, RZ ;  /* 0x000000ffff137224 */ /* 0x000fe200078e00ff */
[----:B------:R-:W-:Y:S01]  /*7ee0*/  LOP3.LUT R3, R2, 0x1f8, RZ, 0xc0, !PT ;  /* 0x000001f802037812 */ /* 0x000fe200078ec0ff */
[----:B------:R-:W-:Y:S01]  /*7ef0*/  ULDC.64 UR38, c[0x0][0x198] ;  /* 0x0000660000267ab9 */ /* 0x000fe20000000a00 */
[C---:B------:R-:W-:Y:S01]  /*7f00*/  ISETP.NE.AND P1, PT, R5.reuse, RZ, PT ;  /* 0x000000ff0500720c */ /* 0x040fe20003f25270 */
[----:B------:R-:W-:Y:S01]  /*7f10*/  ULDC UR40, c[0x0][0xc] ;  /* 0x0000030000287ab9 */ /* 0x000fe20000000800 */
[----:B------:R-:W-:-:S02]  /*7f20*/  ISETP.NE.OR P0, PT, R5, RZ, !P0 ;  /* 0x000000ff0500720c */ /* 0x000fc40004705670 */
[----:B------:R-:W-:Y:S02]  /*7f30*/  LOP3.LUT R18, R18, 0xfffffffe, RZ, 0xc0, !PT ;  /* 0xfffffffe12127812 */ /* 0x000fe400078ec0ff */
[----:B------:R-:W-:-:S07]  /*7f40*/  LOP3.LUT R2, R2, 0x38, RZ, 0xc0, !PT ;  /* 0x0000003802027812 */ /* 0x000fce00078ec0ff */
[----:B------:R-:W-:Y:S01]  /*7f50*/  @P1 LOP3.LUT R18, R18, 0x1, RZ, 0xfc, !PT ;  /* 0x0000000112121812 */ /* 0x000fe200078efcff */
[----:B0-----:R-:W-:-:S03]  /*7f60*/  ULEA UR36, UR4, UR36, 0x18 ;  /* 0x0000002404247291 */ /* 0x001fc6000f8ec03f */
[----:B------:R-:W-:-:S04]  /*7f70*/  LOP3.LUT R18, R18, 0xfffffffd, RZ, 0xc0, !PT ;  /* 0xfffffffd12127812 */ /* 0x000fc800078ec0ff */
[----:B------:R-:W-:Y:S02]  /*7f80*/  @P0 LOP3.LUT R18, R18, 0x2, RZ, 0xfc, !PT ;  /* 0x0000000212120812 */ /* 0x000fe400078efcff */
[----:B--2---:R-:W-:Y:S02]  /*7f90*/  R2UR UR5, R4 ;  /* 0x00000000040572ca */ /* 0x004fe400000e0000 */
[----:B------:R-:W-:Y:S01]  /*7fa0*/  LOP3.LUT R4, R3, 0x38, R0, 0x78, !PT ;  /* 0x0000003803047812 */ /* 0x000fe200078e7800 */
[----:B------:R-:W-:Y:S02]  /*7fb0*/  IMAD.SHL.U32 R3, R5, 0x8, RZ ;  /* 0x0000000805037824 */ /* 0x000fe400078e00ff */
[----:B------:R-:W-:-:S03]  /*7fc0*/  IMAD.SHL.U32 R0, R0, 0x10, RZ ;  /* 0x0000001000007824 */ /* 0x000fc600078e00ff */
[----:B------:R-:W-:Y:S02]  /*7fd0*/  LOP3.LUT R3, R4, 0x200, R3, 0xf8, !PT ;  /* 0x0000020004037812 */ /* 0x000fe400078ef803 */
[----:B------:R-:W-:-:S03]  /*7fe0*/  SHF.R.U32.HI R4, RZ, 0x3, R5 ;  /* 0x00000003ff047819 */ /* 0x000fc60000011605 */
[----:B------:R-:W-:Y:S01]  /*7ff0*/  ULOP3.LUT UR37, UR5, 0x2, URZ, 0xfc, !UPT ;  /* 0x0000000205257892 */ /* 0x000fe2000f8efc3f */
[----:B------:R-:W0:Y:S01]  /*8000*/  S2UR UR5, SR_CTAID.X ;  /* 0x00000000000579c3 */ /* 0x000e220000002500 */
[----:B------:R-:W-:Y:S02]  /*8010*/  LOP3.LUT R4, R4, 0x70, R0, 0xf8, !PT ;  /* 0x0000007004047812 */ /* 0x000fe400078ef800 */
[----:B------:R-:W-:-:S05]  /*8020*/  LEA R0, R3, UR36, 0x1 ;  /* 0x0000002403007c11 */ /* 0x000fca000f8e08ff */
[----:B------:R1:W-:Y:S02]  /*8030*/  STL [R1+0x10], R0 ;  /* 0x0000100001007387 */ /* 0x0003e40000100800 */
[----:B-1----:R-:W-:Y:S02]  /*8040*/  IMAD.MOV.U32 R0, RZ, RZ, 0x1 ;  /* 0x00000001ff007424 */ /* 0x002fe400078e00ff */
[----:B0-----:R-:W-:-:S05]  /*8050*/  IMAD.U32 R3, RZ, RZ, UR5 ;  /* 0x00000005ff037e24 */ /* 0x001fca000f8e00ff */
[----:B------:R0:W-:Y:S04]  /*8060*/  STL [R1+0x24], R3 ;  /* 0x0000240301007387 */ /* 0x0001e80000100800 */
[----:B------:R-:W-:Y:S04]  /*8070*/  STL [R1+0x2c], RZ ;  /* 0x00002cff01007387 */ /* 0x000fe80000100800 */
[----:B------:R1:W-:Y:S01]  /*8080*/  STL [R1], R0 ;  /* 0x0000000001007387 */ /* 0x0003e20000100800 */
[C---:B0-----:R-:W-:Y:S02]  /*8090*/  LOP3.LUT R3, R2.reuse, 0x40, RZ, 0xfc, !PT ;  /* 0x0000004002037812 */ /* 0x041fe400078efcff */
[----:B-1----:R-:W-:-:S07]  /*80a0*/  LOP3.LUT R0, R2, 0x80, RZ, 0xfc, !PT ;  /* 0x0000008002007812 */ /* 0x002fce00078efcff */
.L_x_301:
[----:B0-----:R-:W2:Y:S01]  /*80b0*/  LDL R4, [R1+0x24] ;  /* 0x0000240001047983 */ /* 0x001ea20000100800 */
[----:B------:R-:W0:Y:S01]  /*80c0*/  LDC R0, c[0x0][0xc38] ;  /* 0x00030e00ff007b82 */ /* 0x000e220000000800 */
        /* <DEDUP_REMOVED lines=9> */
[----:B0-----:R-:W-:Y:S02]  /*8160*/  ISETP.NE.AND P0, PT, R0, 0x1, PT ;  /* 0x000000010000780c */ /* 0x001fe40003f05270 */
[----:B-1----:R-:W-:-:S11]  /*8170*/  ISETP.NE.AND P1, PT, R16, 0x1, PT ;  /* 0x000000011000780c */ /* 0x002fd60003f25270 */
[----:B------:R-:W2:Y:S08]  /*8180*/  @P0 LDC R5, c[0x0][0xc3c] ;  /* 0x00030f00ff050b82 */ /* 0x000eb00000000800 */
[----:B------:R-:W0:Y:S08]  /*8190*/  @P0 LDC R0, c[0x0][0xc40] ;  /* 0x00031000ff000b82 */ /* 0x000e300000000800 */
[----:B------:R-:W1:Y:S01]  /*81a0*/  @P1 LDC.64 R2, c[0x0][0xc48] ;  /* 0x00031200ff021b82 */ /* 0x000e620000000a00 */
[----:B--2---:R-:W-:-:S05]  /*81b0*/  @P0 IMAD.HI.U32 R5, R4, R5, RZ ;  /* 0x0000000504050227 */ /* 0x004fca00078e00ff */
[----:B0-----:R-:W-:Y:S02]  /*81c0*/  @P0 SHF.R.U32.HI R4, RZ, R0, R5 ;  /* 0x00000000ff040219 */ /* 0x001fe40000011605 */
[----:B------:R-:W0:Y:S01]  /*81d0*/  LDC R0, c[0x0][0x2f0] ;  /* 0x0000bc00ff007b82 */ /* 0x000e220000000800 */
[----:B------:R-:W-:Y:S02]  /*81e0*/  PLOP3.LUT P0, PT, PT, PT, UP0, 0x80, 0x0 ;  /* 0x000000000000781c */ /* 0x000fe40003f0f008 */
[----:B-1----:R-:W-:Y:S01]  /*81f0*/  @P1 IMAD.HI.U32 R2, R4, R2, RZ ;  /* 0x0000000204021227 */ /* 0x002fe200078e00ff */
[----:B------:R-:W-:Y:S03]  /*8200*/  STL [R1+0x1c], R4 ;  /* 0x00001c0401007387 */ /* 0x000fe60000100800 */
[----:B------:R-:W-:Y:S01]  /*8210*/  IMAD.MOV.U32 R6, RZ, RZ, R4 ;  /* 0x000000ffff067224 */ /* 0x000fe200078e0004 */
[----:B------:R-:W-:-:S05]  /*8220*/  @P1 SHF.R.U32.HI R6, RZ, R3, R2 ;  /* 0x00000003ff061219 */ /* 0x000fca0000011602 */
[----:B------:R-:W-:Y:S01]  /*8230*/  STL [R1+0x14], R6 ;  /* 0x0000140601007387 */ /* 0x000fe20000100800 */
[----:B------:R-:W-:-:S04]  /*8240*/  IMAD.MOV R3, RZ, RZ, -R6 ;  /* 0x000000ffff037224 */ /* 0x000fc800078e0a06 */
[----:B------:R-:W-:Y:S02]  /*8250*/  IMAD R16, R16, R3, R4 ;  /* 0x0000000310107224 */ /* 0x000fe400078e0204 */
[----:B0-----:R-:W-:-:S05]  /*8260*/  IMAD R0, R0, UR4, RZ ;  /* 0x0000000400007c24 */ /* 0x001fca000f8e02ff */
[----:B------:R0:W-:Y:S02]  /*8270*/  STL [R1+0x28], R0 ;  /* 0x0000280001007387 */ /* 0x0001e40000100800 */
[----:B0-----:R-:W-:-:S05]  /*8280*/  VIADD R0, R0, 0x7f ;  /* 0x0000007f00007836 */ /* 0x001fca0000000000 */
[----:B------:R-:W-:-:S04]  /*8290*/  SHF.R.S32.HI R3, RZ, 0x1f, R0 ;  /* 0x0000001fff037819 */ /* 0x000fc80000011400 */
[----:B------:R-:W-:-:S04]  /*82a0*/  LEA.HI R3, R3, R0, RZ, 0x7 ;  /* 0x0000000003037211 */ /* 0x000fc800078f38ff */
[----:B------:R-:W-:-:S05]  /*82b0*/  SHF.R.S32.HI R0, RZ, 0x7, R3 ;  /* 0x00000007ff007819 */ /* 0x000fca0000011403 */
[----:B------:R0:W-:Y:S01]  /*82c0*/  STL [R1+0x20], R0 ;  /* 0x0000200001007387 */ /* 0x0001e20000100800 */
[----:B------:R-:W-:Y:S05]  /*82d0*/  @!P0 BRA `(.L_x_218) ;  /* 0x0000000000408947 */ /* 0x000fea0003800000 */
        /* <DEDUP_REMOVED lines=15> */
[----:B01----:R-:W-:Y:S05]  /*83d0*/  CALL.ABS.NOINC R2 ;  /* 0x0000000002007343 */ /* 0x003fea0003c00000 */
.L_x_218:
        /* <DEDUP_REMOVED lines=8> */
[----:B------:R1:W2:Y:S01]  /*8460*/  LDC.64 R2, c[0x4][R17] ;  /* 0x0100000011027b82 */ /* 0x0002a20000000a00 */
        /* <DEDUP_REMOVED lines=10> */
[----:B0-2---:R-:W-:Y:S05]  /*8510*/  CALL.ABS.NOINC R2 ;  /* 0x0000000002007343 */ /* 0x005fea0003c00000 */
.L_x_220:
        /* <DEDUP_REMOVED lines=15> */
.L_x_219:
[----:B------:R-:W2:Y:S01]  /*8610*/  LDL R2, [R1+0x20] ;  /* 0x0000200001027983 */ /* 0x000ea20000100800 */
[----:B------:R-:W-:-:S03]  /*8620*/  ULDC.64 UR4, c[0x0][0x9f8] ;  /* 0x00027e0000047ab9 */ /* 0x000fc60000000a00 */
[----:B0-----:R-:W3:Y:S01]  /*8630*/  LDL R0, [R1+0x14] ;  /* 0x0000140001007983 */ /* 0x001ee20000100800 */
[----:B------:R-:W-:-:S04]  /*8640*/  ISETP.NE.U32.AND P0, PT, RZ, UR4, PT ;  /* 0x00000004ff007c0c */ /* 0x000fc8000bf05070 */
[----:B------:R-:W-:Y:S01]  /*8650*/  ISETP.NE.AND.EX P0, PT, RZ, UR5, PT, P0 ;  /* 0x00000005ff007c0c */ /* 0x000fe2000bf05300 */
[----:B--2---:R-:W-:-:S12]  /*8660*/  IMAD.MOV.U32 R17, RZ, RZ, R2 ;  /* 0x000000ffff117224 */ /* 0x004fd800078e0002 */
[----:B------:R-:W3:Y:S02]  /*8670*/  @P0 LDC.64 R2, c[0x0][0x9f8] ;  /* 0x00027e00ff020b82 */ /* 0x000ee40000000a00 */
[----:B---3--:R-:W-:-:S05]  /*8680*/  @P0 IMAD.WIDE R2, R0, 0x4, R2 ;  /* 0x0000000400020825 */ /* 0x008fca00078e0202 */
[----:B------:R0:W2:Y:S01]  /*8690*/  @P0 LDG.E R0, desc[UR60][R2.64] ;  /* 0x0000003c02000981 */ /* 0x0000a2000c1e1900 */
[----:B------:R-:W-:Y:S01]  /*86a0*/  VIADD R9, R17, 0xffffffff ;  /* 0xffffffff11097836 */ /* 0x000fe20000000000 */
[----:B------:R-:W-:Y:S01]  /*86b0*/  UMOV UR4, 0xffffffff ;  /* 0xffffffff00047882 */ /* 0x000fe20000000000 */
[----:B------:R-:W-:-:S03]  /*86c0*/  LOP3.LUT R18, R18, 0xfffffffb, RZ, 0xc0, !PT ;  /* 0xfffffffb12127812 */ /* 0x000fc600078ec0ff */
[----:B------:R1:W-:Y:S01]  /*86d0*/  STL [R1+0x18], R9 ;  /* 0x0000180901007387 */ /* 0x0003e20000100800 */
[----:B0-----:R-:W0:Y:S02]  /*86e0*/  LDC.64 R2, c[0x0][0x418] ;  /* 0x00010600ff027b82 */ /* 0x001e240000000a00 */
[----:B0-----:R-:W-:-:S04]  /*86f0*/  ISETP.NE.U32.AND P0, PT, R2, RZ, PT ;  /* 0x000000ff0200720c */ /* 0x001fc80003f05070 */
[----:B------:R-:W-:-:S13]  /*8700*/  ISETP.NE.AND.EX P1, PT, R3, RZ, PT, P0 ;  /* 0x000000ff0300720c */ /* 0x000fda0003f25300 */
[----:B------:R-:W-:Y:S02]  /*8710*/  @P1 LOP3.LUT R18, R18, 0x4, RZ, 0xfc, !PT ;  /* 0x0000000412121812 */ /* 0x000fe400078efcff */
[----:B--2---:R-:W-:Y:S01]  /*8720*/  SHF.R.S32.HI R8, RZ, 0x1f, R0 ;  /* 0x0000001fff087819 */ /* 0x004fe20000011400 */
[----:B------:R1:W-:Y:S01]  /*8730*/  STL [R1+0x8], R0 ;  /* 0x0000080001007387 */ /* 0x0003e20000100800 */
[----:B------:R-:W-:-:S03]  /*8740*/  SEL R17, R0, RZ, !P1 ;  /* 0x000000ff00117207 */ /* 0x000fc60004800000 */
[----:B------:R1:W-:Y:S01]  /*8750*/  STL [R1+0xc], R8 ;  /* 0x00000c0801007387 */ /* 0x0003e20000100800 */
[----:B------:R-:W-:Y:S05]  /*8760*/  BRA.DIV UR4, `(.L_x_221) ;  /* 0x0000004204407947 */ /* 0x000fea000b800000 */
[----:B------:R-:W0:Y:S02]  /*8770*/  S2R R4, SR_TID.X ;  /* 0x0000000000047919 */ /* 0x000e240000002100 */
[----:B0-----:R-:W-:-:S04]  /*8780*/  SHF.R.U32.HI R4, RZ, 0x5, R4 ;  /* 0x00000005ff047819 */ /* 0x001fc80000011604 */
[----:B------:R-:W-:-:S05]  /*8790*/  LOP3.LUT R4, R4, 0x3, RZ, 0xc0, !PT ;  /* 0x0000000304047812 */ /* 0x000fca00078ec0ff */
[----:B------:R0:W2:Y:S02]  /*87a0*/  SHFL.IDX PT, R14, R4, RZ, 0x1f ;  /* 0x00001fff040e7589 */ /* 0x0000a400000e0000 */
.L_x_317:
[----:B--2---:R-:W-:Y:S02]  /*87b0*/  ISETP.NE.AND P0, PT, R14, RZ, PT ;  /* 0x000000ff0e00720c */ /* 0x004fe40003f05270 */
[----:B------:R-:W-:Y:S02]  /*87c0*/  PLOP3.LUT P2, PT, PT, PT, PT, 0x8, 0x0 ;  /* 0x000000000000781c */ /* 0x000fe40003f4e170 */
[----:B------:R-:W-:-:S11]  /*87d0*/  LOP3.LUT R18, R18, 0xfffffff7, RZ, 0xc0, !PT ;  /* 0xfffffff712127812 */ /* 0x000fd600078ec0ff */
[----:B------:R-:W-:Y:S01]  /*87e0*/  @P2 LOP3.LUT R18, R18, 0x8, RZ, 0xfc, !PT ;  /* 0x0000000812122812 */ /* 0x000fe200078efcff */
[----:B------:R-:W-:Y:S06]  /*87f0*/  @P0 BRA `(.L_x_222) ;  /* 0x00000004004c0947 */ /* 0x000fec0003800000 */
[----:B------:R-:W-:-:S03]  /*8800*/  UMOV UR4, 0xffffffff ;  /* 0xffffffff00047882 */ /* 0x000fc60000000000 */
[----:B------:R-:W-:Y:S05]  /*8810*/  BRA.DIV UR4, `(.L_x_223) ;  /* 0x0000004204487947 */ /* 0x000fea000b800000 */
[----:B------:R-:W-:-:S13]  /*8820*/  ELECT P6, URZ, PT ;  /* 0x00000000003f782f */ /* 0x000fda00038c0000 */
.L_x_320:
[----:B------:R-:W-:Y:S05]  /*8830*/  @!P6 BRA `(.L_x_222) ;  /* 0x00000004003ce947 */ /* 0x000fea0003800000 */
[----:B------:R2:W-:Y:S01]  /*8840*/  STL [R1+0x4], R9 ;  /* 0x0000040901007387 */ /* 0x0005e20000100800 */
[----:B------:R-:W-:Y:S05]  /*8850*/  @!P1 BRA `(.L_x_224) ;  /* 0x0000000000489947 */ /* 0x000fea0003800000 */
[----:B------:R-:W3:Y:S01]  /*8860*/  LDC R7, c[0x0][0x43c] ;  /* 0x00010f00ff077b82 */ /* 0x000ee20000000800 */
[----:B------:R-:W-:Y:S01]  /*8870*/  ULDC.64 UR4, c[0x0][0x428] ;  /* 0x00010a0000047ab9 */ /* 0x000fe20000000a00 */
[----:B---3--:R-:W-:-:S13]  /*8880*/  ISETP.NE.AND P0, PT, R7, 0x1, PT ;  /* 0x000000010700780c */ /* 0x008fda0003f05270 */
[----:B0-----:R-:W0:Y:S02]  /*8890*/  @P0 LDC.64 R4, c[0x0][0x440] ;  /* 0x00011000ff040b82 */ /* 0x001e240000000a00 */
[----:B0-----:R-:W-:-:S04]  /*88a0*/  @P0 IMAD.HI.U32 R6, R9, R4, RZ ;  /* 0x0000000409060227 */ /* 0x001fc800078e00ff */
[----:B------:R-:W-:Y:S01]  /*88b0*/  IMAD.MOV.U32 R4, RZ, RZ, R9 ;  /* 0x000000ffff047224 */ /* 0x000fe200078e0009 */
[----:B------:R-:W-:-:S05]  /*88c0*/  @P0 SHF.R.U32.HI R4, RZ, R5, R6 ;  /* 0x00000005ff040219 */ /* 0x000fca0000011606 */
[----:B------:R-:W-:-:S04]  /*88d0*/  IMAD.MOV R5, RZ, RZ, -R4 ;  /* 0x000000ffff057224 */ /* 0x000fc800078e0a04 */
[----:B------:R-:W-:Y:S01]  /*88e0*/  IMAD R6, R7, R5, R9 ;  /* 0x0000000507067224 */ /* 0x000fe200078e0209 */
[----:B------:R-:W-:-:S04]  /*88f0*/  SHF.R.S32.HI R5, RZ, 0x1f, R4 ;  /* 0x0000001fff057819 */ /* 0x000fc80000011404 */
[----:B------:R0:W-:Y:S01]  /*8900*/  STL [R1+0x4], R6 ;  /* 0x0000040601007387 */ /* 0x0001e20000100800 */
[----:B------:R-:W-:-:S03]  /*8910*/  IMAD.WIDE.U32 R4, R0, UR4, R4 ;  /* 0x0000000400047c25 */ /* 0x000fc6000f8e0004 */
[----:B------:R-:W-:Y:S01]  /*8920*/  LEA R2, P0, R4, R2, 0x2 ;  /* 0x0000000204027211 */ /* 0x000fe200078010ff */
[----:B0-----:R-:W-:-:S04]  /*8930*/  IMAD R6, R8, UR4, RZ ;  /* 0x0000000408067c24 */ /* 0x001fc8000f8e02ff */
[----:B-1----:R-:W-:-:S04]  /*8940*/  IMAD R0, R0, UR5, R6 ;  /* 0x0000000500007c24 */ /* 0x002fc8000f8e0206 */
[----:B------:R-:W-:-:S05]  /*8950*/  IMAD.IADD R0, R5, 0x1, R0 ;  /* 0x0000000105007824 */ /* 0x000fca00078e0200 */
[----:B------:R-:W-:-:S05]  /*8960*/  LEA.HI.X R3, R4, R3, R0, 0x2, P0 ;  /* 0x0000000304037211 */ /* 0x000fca00000f1400 */
[----:B------:R3:W5:Y:S02]  /*8970*/  LDG.E R0, desc[UR60][R2.64] ;  /* 0x0000003c02007981 */ /* 0x000764000c1e1900 */
.L_x_224:
[----:B---3--:R-:W3:Y:S01]  /*8980*/  LDL R3, [R1] ;  /* 0x0000000001037983 */ /* 0x008ee20000100800 */
[----:B------:R-:W-:Y:S02]  /*8990*/  LEA R2, R19, UR36, 0x3 ;  /* 0x0000002413027c11 */ /* 0x000fe4000f8e18ff */
[----:B---3--:R-:W-:-:S04]  /*89a0*/  SHF.L.U32 R3, R3, 0x1f, RZ ;  /* 0x0000001f03037819 */ /* 0x008fc800000006ff */
[----:B------:R-:W3:Y:S02]  /*89b0*/  SYNCS.PHASECHK.TRANS64.TRYWAIT P0, [R2+URZ+0x34840], R3 ;  /* 0x03484003020075a7 */ /* 0x000ee4000800017f */
[----:B---3--:R-:W-:Y:S05]  /*89c0*/  @!P0 BRA `(.L_x_225) ;  /* 0x0000003c00fc8947 */ /* 0x008fea0003800000 */
.L_x_321:
[----:B0-----:R-:W0:Y:S01]  /*89d0*/  S2R R4, SR_TID.X ;  /* 0x0000000000047919 */ /* 0x001e220000002100 */
[----:B------:R-:W-:-:S04]  /*89e0*/  UPRMT UR4, UR37, 0x9910, URZ ;  /* 0x0000991025047896 */ /* 0x000fc8000800003f */
[----:B------:R-:W-:Y:S01]  /*89f0*/  UISETP.NE.AND UP0, UPT, UR4, 0x2, UPT ;  /* 0x000000020400788c */ /* 0x000fe2000bf05270 */
[----:B0-----:R-:W-:-:S04]  /*8a00*/  LOP3.LUT R4, R4, 0x7f, RZ, 0xc0, !PT ;  /* 0x0000007f04047812 */ /* 0x001fc800078ec0ff */
[----:B------:R-:W-:-:S13]  /*8a10*/  ISETP.NE.AND P0, PT, R4, RZ, PT ;  /* 0x000000ff0400720c */ /* 0x000fda0003f05270 */
[----:B---3--:R-:W-:-:S04]  /*8a20*/  @!P0 IMAD.MOV.U32 R3, RZ, RZ, 0xc000 ;  /* 0x0000c000ff038424 */ /* 0x008fc800078e00ff */
[----:B------:R0:W-:Y:S01]  /*8a30*/  @!P0 SYNCS.ARRIVE.TRANS64 RZ, [R2+URZ+0x34830], R3 ;  /* 0x0348300302ff89a7 */ /* 0x0001e2000800003f */
[----:B------:R-:W-:-:S13]  /*8a40*/  PLOP3.LUT P0, PT, PT, PT, UP0, 0x80, 0x0 ;  /* 0x000000000000781c */ /* 0x000fda0003f0f008 */
[----:B0-----:R-:W-:Y:S05]  /*8a50*/  @P0 BRA `(.L_x_226) ;  /* 0x0000000000040947 */ /* 0x001fea0003800000 */
[----:B------:R-:W-:Y:S01]  /*8a60*/  BPT.TRAP 0x1 ;  /* 0x000000040000795c */ /* 0x000fe20000300000 */
.L_x_226:
[----:B------:R-:W-:-:S13]  /*8a70*/  LOP3.LUT P0, RZ, R18, 0x2, RZ, 0xc0, !PT ;  /* 0x0000000212ff7812 */ /* 0x000fda000780c0ff */
[----:B------:R-:W-:Y:S05]  /*8a80*/  @P0 BRA `(.L_x_227) ;  /* 0x0000000000040947 */ /* 0x000fea0003800000 */
[----:B------:R-:W-:Y:S01]  /*8a90*/  BPT.TRAP 0x1 ;  /* 0x000000040000795c */ /* 0x000fe20000300000 */
.L_x_227:
[----:B------:R-:W3:Y:S01]  /*8aa0*/  LDL R4, [R1+0x4] ;  /* 0x0000040001047983 */ /* 0x000ee20000100800 */
[----:B------:R-:W-:Y:S01]  /*8ab0*/  R2UR UR14, R2 ;  /* 0x00000000020e72ca */ /* 0x000fe200000e0000 */
[----:B------:R-:W-:Y:S01]  /*8ac0*/  UIADD3 UR4, UP0, UR38, 0x370, URZ ;  /* 0x0000037026047890 */ /* 0x000fe2000ff1e03f */
[----:B------:R-:W-:Y:S01]  /*8ad0*/  R2UR UR12, R16 ;  /* 0x00000000100c72ca */ /* 0x000fe200000e0000 */
[----:B------:R-:W0:Y:S01]  /*8ae0*/  S2R R5, SR_CgaCtaId ;  /* 0x0000000000057919 */ /* 0x000e220000008800 */
[----:B-----5:R-:W-:Y:S01]  /*8af0*/  R2UR UR13, R0 ;  /* 0x00000000000d72ca */ /* 0x020fe200000e0000 */
[----:B------:R-:W-:Y:S01]  /*8b00*/  UMOV UR10, URZ ;  /* 0x0000003f000a7c82 */ /* 0x000fe20008000000 */
[----:B------:R-:W-:Y:S01]  /*8b10*/  UMOV UR18, 0x30000 ;  /* 0x0003000000127882 */ /* 0x000fe20000000000 */
[----:B------:R-:W4:Y:S01]  /*8b20*/  S2R R3, SR_CgaCtaId ;  /* 0x0000000000037919 */ /* 0x000f220000008800 */
[----:B------:R-:W-:Y:S01]  /*8b30*/  UMOV UR6, 0x0 ;  /* 0x0000000000067882 */ /* 0x000fe20000000000 */
[----:B------:R-:W-:Y:S01]  /*8b40*/  UMOV UR7, 0x14f00000 ;  /* 0x14f0000000077882 */ /* 0x000fe20000000000 */
[----:B------:R-:W-:Y:S01]  /*8b50*/  UMOV UR16, 0x40 ;  /* 0x0000004000107882 */ /* 0x000fe20000000000 */
[----:B------:R-:W-:Y:S01]  /*8b60*/  PLOP3.LUT P0, PT, PT, PT, PT, 0x80, 0x0 ;  /* 0x000000000000781c */ /* 0x000fe20003f0f070 */
[----:B------:R-:W-:Y:S01]  /*8b70*/  IMAD.MOV.U32 R17, RZ, RZ, R0 ;  /* 0x000000ffff117224 */ /* 0x000fe200078e0000 */
[----:B------:R-:W-:-:S11]  /*8b80*/  LOP3.LUT R18, R18, 0xfffffff7, RZ, 0xc0, !PT ;  /* 0xfffffff712127812 */ /* 0x000fd600078ec0ff */
[----:B------:R-:W-:Y:S01]  /*8b90*/  @P0 LOP3.LUT R18, R18, 0x8, RZ, 0xfc, !PT ;  /* 0x0000000812120812 */ /* 0x000fe200078efcff */
[----:B0-----:R-:W-:Y:S02]  /*8ba0*/  IMAD.SHL.U32 R5, R5, 0x1000, RZ ;  /* 0x0000100005057824 */ /* 0x001fe400078e00ff */
[----:B----4-:R-:W-:-:S03]  /*8bb0*/  IMAD.SHL.U32 R3, R3, 0x40, RZ ;  /* 0x0000004003037824 */ /* 0x010fc600078e00ff */
[----:B------:R-:W-:Y:S02]  /*8bc0*/  LOP3.LUT R5, R5, 0x1000, RZ, 0xc0, !PT ;  /* 0x0000100005057812 */ /* 0x000fe400078ec0ff */
[----:B------:R-:W-:-:S03]  /*8bd0*/  LOP3.LUT R3, R3, 0x40, RZ, 0xc0, !PT ;  /* 0x0000004003037812 */ /* 0x000fc600078ec0ff */
[----:B------:R-:W-:Y:S01]  /*8be0*/  IMAD R2, R19, 0x6000, R5 ;  /* 0x0000600013027824 */ /* 0x000fe200078e0205 */
[----:B------:R-:W-:-:S04]  /*8bf0*/  R2UR UR9, R3 ;  /* 0x00000000030972ca */ /* 0x000fc800000e0000 */
[----:B------:R-:W-:-:S13]  /*8c00*/  R2UR UR5, R2 ;  /* 0x00000000020572ca */ /* 0x000fda00000e0000 */
[----:B------:R-:W-:Y:S02]  /*8c10*/  ULEA UR8, UR5, UR36, 0x1 ;  /* 0x0000002405087291 */ /* 0x000fe4000f8e083f */
[----:B------:R-:W-:Y:S02]  /*8c20*/  UIADD3.X UR5, URZ, UR39, URZ, UP0, !UPT ;  /* 0x000000273f057290 */ /* 0x000fe400087fe43f */
[----:B------:R-:W-:Y:S02]  /*8c30*/  UIADD3 UR15, UR8, 0x20400, URZ ;  /* 0x00020400080f7890 */ /* 0x000fe4000fffe03f */
[----:B------:R-:W-:Y:S01]  /*8c40*/  UIADD3 UR17, UR8, 0x24400, URZ ;  /* 0x0002440008117890 */ /* 0x000fe2000fffe03f */
[----:B---3--:R-:W-:-:S13]  /*8c50*/  R2UR UR11, R4 ;  /* 0x00000000040b72ca */ /* 0x008fda00000e0000 */
[----:B------:R-:W-:Y:S02]  /*8c60*/  ULEA UR11, UR11, UR9, 0x7 ;  /* 0x000000090b0b7291 */ /* 0x000fe4000f8e383f */
[----:B------:R-:W-:Y:S02]  /*8c70*/  UIADD3 UR9, UR14, 0x34830, URZ ;  /* 0x000348300e097890 */ /* 0x000fe4000fffe03f */
[----:B------:R-:W-:-:S07]  /*8c80*/  UIADD3 UR14, UR8, 0x1c400, URZ ;  /* 0x0001c400080e7890 */ /* 0x000fce000fffe03f */
[----:B------:R-:W-:Y:S01]  /*8c90*/  UMOV UR8, UR14 ;  /* 0x0000000e00087c82 */ /* 0x000fe20008000000 */
[----:B------:R-:W-:Y:S01]  /*8ca0*/  UMOV UR14, 0x80 ;  /* 0x00000080000e7882 */ /* 0x000fe20000000000 */
[----:B------:R0:W-:Y:S02]  /*8cb0*/  UTMALDG.4D.MULTICAST [UR8], [UR4], UR18, desc[UR6] ;  /* 0x00000608040073b4 */ /* 0x0001e40008019812 */
[----:B0-----:R-:W-:Y:S01]  /*8cc0*/  UMOV UR8, UR15 ;  /* 0x0000000f00087c82 */ /* 0x001fe20008000000 */
[----:B------:R-:W-:Y:S02]  /*8cd0*/  UMOV UR10, UR16 ;  /* 0x00000010000a7c82 */ /* 0x000fe40008000000 */
[----:B------:R0:W-:Y:S02]  /*8ce0*/  UTMALDG.4D.MULTICAST [UR8], [UR4], UR18, desc[UR6] ;  /* 0x00000608040073b4 */ /* 0x0001e40008019812 */
[----:B0-----:R-:W-:Y:S01]  /*8cf0*/  UMOV UR8, UR17 ;  /* 0x0000001100087c82 */ /* 0x001fe20008000000 */
[----:B------:R-:W-:-:S02]  /*8d00*/  UMOV UR10, UR14 ;  /* 0x0000000e000a7c82 */ /* 0x000fc40008000000 */
[----:B------:R3:W-:Y:S02]  /*8d10*/  UTMALDG.4D.MULTICAST [UR8], [UR4], UR18, desc[UR6] ;  /* 0x00000608040073b4 */ /* 0x0007e40008019812 */
[----:B---3--:R-:W-:Y:S01]  /*8d20*/  NOP ;  /* 0x0000000000007918 */ /* 0x008fe20000000000 */
.L_x_222:
        /* <DEDUP_REMOVED lines=10> */
[----:B0-----:R-:W-:Y:S02]  /*8dd0*/  IMAD.U32 R4, RZ, RZ, UR6 ;  /* 0x00000006ff047e24 */ /* 0x001fe4000f8e00ff */
[----:B------:R-:W0:Y:S01]  /*8de0*/  LDC.64 R2, c[0x4][R2] ;  /* 0x0100000002027b82 */ /* 0x000e220000000a00 */
[----:B------:R-:W-:Y:S02]  /*8df0*/  IMAD.U32 R5, RZ, RZ, UR7 ;  /* 0x00000007ff057e24 */ /* 0x000fe4000f8e00ff */
[----:B------:R-:W-:Y:S02]  /*8e00*/  IMAD.U32 R6, RZ, RZ, UR8 ;  /* 0x00000008ff067e24 */ /* 0x000fe4000f8e00ff */
[----:B------:R-:W-:-:S02]  /*8e10*/  IMAD.U32 R7, RZ, RZ, UR9 ;  /* 0x00000009ff077e24 */ /* 0x000fc4000f8e00ff */
[----:B------:R-:W-:Y:S02]  /*8e20*/  IMAD.U32 R10, RZ, RZ, UR4 ;  /* 0x00000004ff0a7e24 */ /* 0x000fe4000f8e00ff */
[----:B------:R-:W-:Y:S02]  /*8e30*/  IMAD.U32 R11, RZ, RZ, UR5 ;  /* 0x00000005ff0b7e24 */ /* 0x000fe4000f8e00ff */
[----:B-1----:R-:W-:Y:S02]  /*8e40*/  IMAD.MOV.U32 R8, RZ, RZ, 0x70 ;  /* 0x00000070ff087424 */ /* 0x002fe400078e00ff */
[----:B------:R-:W-:Y:S02]  /*8e50*/  IMAD.MOV.U32 R12, RZ, RZ, 0x1 ;  /* 0x00000001ff0c7424 */ /* 0x000fe400078e00ff */
[----:B------:R-:W-:-:S07]  /*8e60*/  IMAD.MOV.U32 R13, RZ, RZ, RZ ;  /* 0x000000ffff0d7224 */ /* 0x000fce00078e00ff */
[----:B------:R-:W-:-:S07]  /*8e70*/  LEPC R20, `(.L_x_228) ;  /* 0x000000001014794e */ /* 0x000fce0000000000 */
[----:B0-2---:R-:W-:Y:S05]  /*8e80*/  CALL.ABS.NOINC R2 ;  /* 0x0000000002007343 */ /* 0x005fea0003c00000 */
.L_x_228:
[----:B------:R-:W3:Y:S01]  /*8e90*/  LDL.LU R5, [R1+0x14] ;  /* 0x0000140001057983 */ /* 0x000ee20000300800 */
[----:B-1----:R-:W-:Y:S01]  /*8ea0*/  SHF.R.S32.HI R0, RZ, 0x1f, R16 ;  /* 0x0000001fff007819 */ /* 0x002fe20000011410 */
[----:B------:R-:W-:Y:S01]  /*8eb0*/  ULDC.64 UR4, c[0x0][0x2d8] ;  /* 0x0000b60000047ab9 */ /* 0x000fe20000000a00 */
[----:B------:R-:W1:Y:S01]  /*8ec0*/  LDC R8, c[0x0][0x448] ;  /* 0x00011200ff087b82 */ /* 0x000e620000000800 */
[----:B------:R-:W4:Y:S04]  /*8ed0*/  LDL.LU R7, [R1+0x1c] ;  /* 0x00001c0001077983 */ /* 0x000f280000300800 */
[----:B0-----:R-:W2:Y:S01]  /*8ee0*/  LDL R4, [R1+0x24] ;  /* 0x0000240001047983 */ /* 0x001ea20000100800 */
[----:B------:R-:W-:Y:S02]  /*8ef0*/  IMAD R0, R0, UR4, RZ ;  /* 0x0000000400007c24 */ /* 0x000fe4000f8e02ff */
[C---:B------:R-:W-:Y:S01]  /*8f00*/  IMAD.WIDE.U32 R2, R16.reuse, UR4, RZ ;  /* 0x0000000410027c25 */ /* 0x040fe2000f8e00ff */
[----:B------:R-:W0:Y:S03]  /*8f10*/  S2R R10, SR_TID.X ;  /* 0x00000000000a7919 */ /* 0x000e260000002100 */
[----:B------:R-:W-:Y:S01]  /*8f20*/  IMAD R0, R16, UR5, R0 ;  /* 0x0000000510007c24 */ /* 0x000fe2000f8e0200 */
[----:B------:R-:W-:-:S03]  /*8f30*/  ULDC.64 UR4, c[0x0][0x2e0] ;  /* 0x0000b80000047ab9 */ /* 0x000fc60000000a00 */
[----:B------:R-:W-:Y:S01]  /*8f40*/  IMAD.IADD R3, R3, 0x1, R0 ;  /* 0x0000000103037824 */ /* 0x000fe200078e0200 */
[----:B-1----:R-:W-:-:S13]  /*8f50*/  ISETP.NE.AND P0, PT, R8, 0x1, PT ;  /* 0x000000010800780c */ /* 0x002fda0003f05270 */
[----:B------:R-:W1:Y:S01]  /*8f60*/  @P0 LDC R6, c[0x0][0x44c] ;  /* 0x00011300ff060b82 */ /* 0x000e620000000800 */
[----:B0-----:R-:W-:-:S05]  /*8f70*/  IMAD.SHL.U32 R10, R10, 0x8, RZ ;  /* 0x000000080a0a7824 */ /* 0x001fca00078e00ff */
[----:B------:R-:W-:Y:S02]  /*8f80*/  LOP3.LUT R10, R10, 0x38, RZ, 0xc0, !PT ;  /* 0x000000380a0a7812 */ /* 0x000fe400078ec0ff */
[----:B---3--:R-:W-:Y:S01]  /*8f90*/  SHF.R.S32.HI R0, RZ, 0x1f, R5 ;  /* 0x0000001fff007819 */ /* 0x008fe20000011405 */
[----:B------:R-:W-:-:S04]  /*8fa0*/  IMAD.WIDE.U32 R2, R5, UR4, R2 ;  /* 0x0000000405027c25 */ /* 0x000fc8000f8e0002 */
[----:B------:R-:W-:Y:S01]  /*8fb0*/  IMAD R0, R0, UR4, RZ ;  /* 0x0000000400007c24 */ /* 0x000fe2000f8e02ff */
[----:B------:R-:W-:-:S03]  /*8fc0*/  ULDC UR4, c[0x0][0xc38] ;  /* 0x00030e0000047ab9 */ /* 0x000fc60000000800 */
[----:B------:R-:W-:Y:S02]  /*8fd0*/  IMAD R0, R5, UR5, R0 ;  /* 0x0000000505007c24 */ /* 0x000fe4000f8e0200 */
[----:B------:R-:W0:Y:S02]  /*8fe0*/  S2R R5, SR_TID.X ;  /* 0x0000000000057919 */ /* 0x000e240000002100 */
[----:B------:R-:W-:Y:S02]  /*8ff0*/  IMAD.IADD R3, R3, 0x1, R0 ;  /* 0x0000000103037824 */ /* 0x000fe400078e0200 */
[----:B----4-:R-:W-:Y:S02]  /*9000*/  IMAD.MOV R0, RZ, RZ, -R7 ;  /* 0x000000ffff007224 */ /* 0x010fe400078e0a07 */
[----:B------:R-:W3:Y:S02]  /*9010*/  @P0 LDC R7, c[0x0][0x450] ;  /* 0x00011400ff070b82 */ /* 0x000ee40000000800 */
[----:B--2---:R-:W-:Y:S01]  /*9020*/  IMAD R0, R0, UR4, R4 ;  /* 0x0000000400007c24 */ /* 0x004fe2000f8e0204 */
[----:B------:R-:W-:-:S03]  /*9030*/  ULDC.64 UR4, c[0x0][0x2d0] ;  /* 0x0000b40000047ab9 */ /* 0x000fc60000000a00 */
[----:B------:R-:W-:Y:S01]  /*9040*/  IMAD.SHL.U32 R4, R0, 0x80, RZ ;  /* 0x0000008000047824 */ /* 0x000fe200078e00ff */
[----:B0-----:R-:W-:-:S04]  /*9050*/  LOP3.LUT R5, R5, 0x7f, RZ, 0xc0, !PT ;  /* 0x0000007f05057812 */ /* 0x001fc800078ec0ff */
[----:B------:R-:W-:Y:S02]  /*9060*/  SHF.R.U32.HI R9, RZ, 0x3, R5 ;  /* 0x00000003ff097819 */ /* 0x000fe40000011605 */
[----:B------:R-:W0:Y:S02]  /*9070*/  S2R R5, SR_TID.X ;  /* 0x0000000000057919 */ /* 0x000e240000002100 */
[----:B0-----:R-:W-:-:S05]  /*9080*/  IMAD.SHL.U32 R5, R5, 0x10, RZ ;  /* 0x0000001005057824 */ /* 0x001fca00078e00ff */
[----:B------:R-:W-:Y:S02]  /*9090*/  LOP3.LUT R5, R9, 0x70, R5, 0xf8, !PT ;  /* 0x0000007009057812 */ /* 0x000fe400078ef805 */
[----:B------:R-:W0:Y:S02]  /*90a0*/  S2R R9, SR_TID.X ;  /* 0x0000000000097919 */ /* 0x000e240000002100 */
[----:B------:R-:W-:-:S05]  /*90b0*/  LOP3.LUT R0, R5, R4, RZ, 0xfc, !PT ;  /* 0x0000000405007212 */ /* 0x000fca00078efcff */
[----:B-1----:R-:W-:-:S04]  /*90c0*/  @P0 IMAD.HI.U32 R6, R0, R6, RZ ;  /* 0x0000000600060227 */ /* 0x002fc800078e00ff */
[----:B------:R-:W-:Y:S01]  /*90d0*/  IMAD.MOV.U32 R5, RZ, RZ, R0 ;  /* 0x000000ffff057224 */ /* 0x000fe200078e0000 */
[----:B---3--:R-:W-:-:S05]  /*90e0*/  @P0 SHF.R.U32.HI R5, RZ, R7, R6 ;  /* 0x00000007ff050219 */ /* 0x008fca0000011606 */
[----:B------:R-:W-:Y:S02]  /*90f0*/  IMAD.MOV R6, RZ, RZ, -R5 ;  /* 0x000000ffff067224 */ /* 0x000fe400078e0a05 */
[----:B------:R-:W-:-:S04]  /*9100*/  IMAD.WIDE.U32 R2, R5, UR4, R2 ;  /* 0x0000000405027c25 */ /* 0x000fc8000f8e0002 */
[----:B------:R-:W-:Y:S01]  /*9110*/  IMAD R0, R8, R6, R0 ;  /* 0x0000000608007224 */ /* 0x000fe200078e0200 */
[----:B------:R-:W-:-:S05]  /*9120*/  SHF.R.S32.HI R6, RZ, 0x1f, R5 ;  /* 0x0000001fff067819 */ /* 0x000fca0000011405 */
[----:B------:R-:W-:Y:S02]  /*9130*/  IMAD R6, R6, UR4, RZ ;  /* 0x0000000406067c24 */ /* 0x000fe4000f8e02ff */
[----:B0-----:R-:W-:Y:S02]  /*9140*/  IMAD.SHL.U32 R9, R9, 0x8, RZ ;  /* 0x0000000809097824 */ /* 0x001fe400078e00ff */
[----:B------:R-:W-:Y:S01]  /*9150*/  IMAD R6, R5, UR5, R6 ;  /* 0x0000000505067c24 */ /* 0x000fe2000f8e0206 */
[----:B------:R-:W-:Y:S01]  /*9160*/  SHF.R.S32.HI R5, RZ, 0x1f, R0 ;  /* 0x0000001fff057819 */ /* 0x000fe20000011400 */
[----:B------:R-:W-:Y:S01]  /*9170*/  ULDC.64 UR4, c[0x0][0x2c8] ;  /* 0x0000b20000047ab9 */ /* 0x000fe20000000a00 */
[----:B------:R-:W-:Y:S01]  /*9180*/  LOP3.LUT R9, R9, 0x38, RZ, 0xc0, !PT ;  /* 0x0000003809097812 */ /* 0x000fe200078ec0ff */
[----:B------:R-:W-:Y:S02]  /*9190*/  IMAD.IADD R3, R3, 0x1, R6 ;  /* 0x0000000103037824 */ /* 0x000fe400078e0206 */
[----:B------:R-:W-:Y:S01]  /*91a0*/  IMAD R5, R5, UR4, RZ ;  /* 0x0000000405057c24 */ /* 0x000fe2000f8e02ff */
[C---:B------:R-:W-:Y:S01]  /*91b0*/  LOP3.LUT R11, R9.reuse, 0x40, RZ, 0xfc, !PT ;  /* 0x00000040090b7812 */ /* 0x040fe200078efcff */
[----:B------:R-:W-:Y:S01]  /*91c0*/  IMAD.WIDE.U32 R2, R0, UR4, R2 ;  /* 0x0000000400027c25 */ /* 0x000fe2000f8e0002 */
[----:B------:R-:W-:-:S03]  /*91d0*/  LOP3.LUT R9, R9, 0x80, RZ, 0xfc, !PT ;  /* 0x0000008009097812 */ /* 0x000fc600078efcff */
[----:B------:R-:W-:Y:S01]  /*91e0*/  IMAD R5, R0, UR5, R5 ;  /* 0x0000000500057c24 */ /* 0x000fe2000f8e0205 */
[----:B------:R-:W-:Y:S02]  /*91f0*/  ULDC.64 UR4, c[0x0][0x280] ;  /* 0x0000a00000047ab9 */ /* 0x000fe40000000a00 */
[----:B------:R-:W-:Y:S01]  /*9200*/  LEA R0, P0, R2, UR4, 0x1 ;  /* 0x0000000402007c11 */ /* 0x000fe2000f8008ff */
[----:B------:R-:W-:Y:S01]  /*9210*/  ULDC UR4, c[0x0][0x2b8] ;  /* 0x0000ae0000047ab9 */ /* 0x000fe20000000800 */
[----:B------:R-:W-:Y:S01]  /*9220*/  IMAD.IADD R3, R3, 0x1, R5 ;  /* 0x0000000103037824 */ /* 0x000fe200078e0205 */
[----:B------:R-:W-:Y:S02]  /*9230*/  ISETP.GE.AND P1, PT, R9, UR4, PT ;  /* 0x0000000409007c0c */ /* 0x000fe4000bf26270 */
[----:B------:R0:W5:Y:S01]  /*9240*/  LDL R9, [R1+0x10] ;  /* 0x0000100001097983 */ /* 0x0001620000100800 */
[----:B------:R-:W-:Y:S02]  /*9250*/  ISETP.GE.AND P3, PT, R10, UR4, PT ;  /* 0x000000040a007c0c */ /* 0x000fe4000bf66270 */
[----:B------:R-:W-:-:S02]  /*9260*/  LEA.HI.X R2, R2, UR5, R3, 0x1, P0 ;  /* 0x0000000502027c11 */ /* 0x000fc400080f0c03 */
[----:B------:R-:W-:Y:S01]  /*9270*/  ISETP.GE.AND P0, PT, R11, UR4, PT ;  /* 0x000000040b007c0c */ /* 0x000fe2000bf06270 */
[----:B------:R-:W-:-:S03]  /*9280*/  UMOV UR4, 0xffffffff ;  /* 0xffffffff00047882 */ /* 0x000fc60000000000 */
[----:B0-----:R-:W-:Y:S09]  /*9290*/  BRA.DIV UR4, `(.L_x_229) ;  /* 0x0000003604dc7947 */ /* 0x001ff2000b800000 */
[----:B------:R-:W0:Y:S01]  /*92a0*/  S2R R6, SR_TID.X ;  /* 0x0000000000067919 */ /* 0x000e220000002100 */
[----:B------:R-:W-:Y:S02]  /*92b0*/  ULDC UR4, c[0x0][0x288] ;  /* 0x0000a20000047ab9 */ /* 0x000fe40000000800 */
[----:B------:R-:W-:Y:S01]  /*92c0*/  IMAD R3, R8, UR4, RZ ;  /* 0x0000000408037c24 */ /* 0x000fe2000f8e02ff */
[----:B------:R-:W1:Y:S01]  /*92d0*/  SHFL.IDX PT, R7, R0, RZ, 0x181f ;  /* 0x00181fff00077589 */ /* 0x000e6200000e0000 */
[----:B0-----:R-:W-:-:S04]  /*92e0*/  LOP3.LUT R6, R6, 0x7f, RZ, 0xc0, !PT ;  /* 0x0000007f06067812 */ /* 0x001fc800078ec0ff */
[----:B------:R-:W-:Y:S02]  /*92f0*/  SHF.R.U32.HI R11, RZ, 0x3, R6 ;  /* 0x00000003ff0b7819 */ /* 0x000fe40000011606 */
[----:B------:R-:W0:Y:S03]  /*9300*/  SHFL.IDX PT, R6, R2, RZ, 0x181f ;  /* 0x00181fff02067589 */ /* 0x000e2600000e0000 */
[----:B------:R-:W-:-:S04]  /*9310*/  IMAD.IADD R4, R11, 0x1, R4 ;  /* 0x000000010b047824 */ /* 0x000fc800078e0204 */
[C---:B------:R-:W-:Y:S01]  /*9320*/  VIADD R5, R4.reuse, 0x10 ;  /* 0x0000001004057836 */ /* 0x040fe20000000000 */
[----:B------:R-:W-:-:S13]  /*9330*/  ISETP.GE.AND P2, PT, R4, R3, PT ;  /* 0x000000030400720c */ /* 0x000fda0003f46270 */
[----:B-1----:R-:W-:-:S05]  /*9340*/  @!P2 LEA R7, P4, R10, R7, 0x1 ;  /* 0x000000070a07a211 */ /* 0x002fca00078808ff */
[----:B0-----:R-:W-:-:S05]  /*9350*/  @!P2 IMAD.X R6, RZ, RZ, R6, P4 ;  /* 0x000000ffff06a224 */ /* 0x001fca00020e0606 */
[----:B------:R-:W-:-:S04]  /*9360*/  @!P2 LOP3.LUT R7, R7, R6, RZ, 0x3c, !PT ;  /* 0x000000060707a212 */ /* 0x000fc800078e3cff */
[----:B------:R-:W-:-:S04]  /*9370*/  @!P2 LOP3.LUT R6, R7, R6, RZ, 0x3c, !PT ;  /* 0x000000060706a212 */ /* 0x000fc800078e3cff */
[----:B------:R-:W-:-:S05]  /*9380*/  @!P2 LOP3.LUT R7, R7, R6, RZ, 0x3c, !PT ;  /* 0x000000060707a212 */ /* 0x000fca00078e3cff */
[----:B------:R-:W-:Y:S01]  /*9390*/  @!PT LDS RZ, [RZ] ;  /* 0x00000000fffff984 */ /* 0x000fe20000000800 */
[----:B-----5:R-:W-:Y:S04]  /*93a0*/  @!P2 LDGSTS.E.BYPASS.LTC128B.128 [R9+0x10400], desc[UR60][R6.64], !P3 ;  /* 0x104000000609afae */ /* 0x020fe8000d901d7c */
[----:B------:R-:W-:Y:S04]  /*93b0*/  @!P2 LDGSTS.E.BYPASS.LTC128B.128 [R9+0x14400], desc[UR60][R6.64+0x80], !P0 ;  /* 0x144000800609afae */ /* 0x000fe8000c101d7c */
[----:B------:R0:W-:Y:S01]  /*93c0*/  @!P2 LDGSTS.E.BYPASS.LTC128B.128 [R9+0x18400], desc[UR60][R6.64+0x100], !P1 ;  /* 0x184001000609afae */ /* 0x0001e2000c901d7c */
[----:B------:R-:W-:Y:S01]  /*93d0*/  ISETP.GE.AND P2, PT, R5, R3, PT ;  /* 0x000000030500720c */ /* 0x000fe20003f46270 */
[----:B------:R-:W-:-:S02]  /*93e0*/  VIADD R5, R4, 0x20 ;  /* 0x0000002004057836 */ /* 0x000fc40000000000 */
[----:B0-----:R-:W0:Y:S04]  /*93f0*/  SHFL.IDX PT, R7, R0, 0x1, 0x181f ;  /* 0x00381f0000077f89 */ /* 0x001e2800000e0000 */
[----:B------:R-:W1:Y:S06]  /*9400*/  SHFL.IDX PT, R6, R2, 0x1, 0x181f ;  /* 0x00381f0002067f89 */ /* 0x000e6c00000e0000 */
[----:B0-----:R-:W-:-:S05]  /*9410*/  @!P2 LEA R7, P4, R10, R7, 0x1 ;  /* 0x000000070a07a211 */ /* 0x001fca00078808ff */
[----:B-1----:R-:W-:-:S05]  /*9420*/  @!P2 IMAD.X R6, RZ, RZ, R6, P4 ;  /* 0x000000ffff06a224 */ /* 0x002fca00020e0606 */
[----:B------:R-:W-:-:S04]  /*9430*/  @!P2 LOP3.LUT R7, R7, R6, RZ, 0x3c, !PT ;  /* 0x000000060707a212 */ /* 0x000fc800078e3cff */
[----:B------:R-:W-:-:S04]  /*9440*/  @!P2 LOP3.LUT R6, R7, R6, RZ, 0x3c, !PT ;  /* 0x000000060706a212 */ /* 0x000fc800078e3cff */
[----:B------:R-:W-:-:S05]  /*9450*/  @!P2 LOP3.LUT R7, R7, R6, RZ, 0x3c, !PT ;  /* 0x000000060707a212 */ /* 0x000fca00078e3cff */
[----:B------:R-:W-:Y:S04]  /*9460*/  @!P2 LDGSTS.E.BYPASS.LTC128B.128 [R9+0x10c00], desc[UR60][R6.64], !P3 ;  /* 0x10c000000609afae */ /* 0x000fe8000d901d7c */
        /* <DEDUP_REMOVED lines=50> */
[----:B------:R-:W-:-:S03]  /*9790*/  ISETP.GE.AND P2, PT, R5, R3, PT ;  /* 0x000000030500720c */ /* 0x000fc60003f46270 */
[----:B------:R-:W-:Y:S04]  /*97a0*/  SHFL.IDX PT, R5, R2, 0x7, 0x181f ;  /* 0x00f81f0002057f89 */ /* 0x000fe800000e0000 */
[----:B0-----:R-:W0:Y:S04]  /*97b0*/  SHFL.IDX PT, R7, R0, 0x6, 0x181f ;  /* 0x00d81f0000077f89 */ /* 0x001e2800000e0000 */
[----:B------:R-:W1:Y:S04]  /*97c0*/  SHFL.IDX PT, R6, R2, 0x6, 0x181f ;  /* 0x00d81f0002067f89 */ /* 0x000e6800000e0000 */
[----:B------:R-:W2:Y:S01]  /*97d0*/  SHFL.IDX PT, R0, R0, 0x7, 0x181f ;  /* 0x00f81f0000007f89 */ /* 0x000ea200000e0000 */
[----:B0-----:R-:W-:-:S05]  /*97e0*/  @!P2 LEA R7, P4, R10, R7, 0x1 ;  /* 0x000000070a07a211 */ /* 0x001fca00078808ff */
[----:B-1----:R-:W-:-:S05]  /*97f0*/  @!P2 IMAD.X R6, RZ, RZ, R6, P4 ;  /* 0x000000ffff06a224 */ /* 0x002fca00020e0606 */
[----:B------:R-:W-:-:S04]  /*9800*/  @!P2 LOP3.LUT R7, R7, R6, RZ, 0x3c, !PT ;  /* 0x000000060707a212 */ /* 0x000fc800078e3cff */
[----:B------:R-:W-:-:S04]  /*9810*/  @!P2 LOP3.LUT R6, R7, R6, RZ, 0x3c, !PT ;  /* 0x000000060706a212 */ /* 0x000fc800078e3cff */
[----:B------:R-:W-:-:S05]  /*9820*/  @!P2 LOP3.LUT R7, R7, R6, RZ, 0x3c, !PT ;  /* 0x000000060707a212 */ /* 0x000fca00078e3cff */
[----:B------:R1:W-:Y:S04]  /*9830*/  @!P2 LDGSTS.E.BYPASS.LTC128B.128 [R9+0x13400], desc[UR60][R6.64], !P3 ;  /* 0x134000000609afae */ /* 0x0003e8000d901d7c */
[----:B------:R1:W-:Y:S04]  /*9840*/  @!P2 LDGSTS.E.BYPASS.LTC128B.128 [R9+0x17400], desc[UR60][R6.64+0x80], !P0 ;  /* 0x174000800609afae */ /* 0x0003e8000c101d7c */
[----:B--2---:R1:W-:Y:S02]  /*9850*/  @!P2 LDGSTS.E.BYPASS.LTC128B.128 [R9+0x1b400], desc[UR60][R6.64+0x100], !P1 ;  /* 0x1b4001000609afae */ /* 0x0043e4000c901d7c */
.L_x_338:
[----:B------:R-:W-:Y:S01]  /*9860*/  VIADD R4, R4, 0x70 ;  /* 0x0000007004047836 */ /* 0x000fe20000000000 */
[----:B------:R-:W-:Y:S04]  /*9870*/  BSSY B0, `(.L_x_230) ;  /* 0x000000b000007945 */ /* 0x000fe80003800000 */
[----:B------:R-:W-:-:S13]  /*9880*/  ISETP.GE.AND P2, PT, R4, R3, PT ;  /* 0x000000030400720c */ /* 0x000fda0003f46270 */
[----:B------:R-:W-:Y:S05]  /*9890*/  @P2 BRA `(.L_x_231) ;  /* 0x0000000000202947 */ /* 0x000fea0003800000 */
        /* <DEDUP_REMOVED lines=8> */
.L_x_231:
[----:B------:R-:W-:Y:S05]  /*9920*/  BSYNC B0 ;  /* 0x0000000000007941 */ /* 0x000fea0003800000 */
.L_x_230:
[----:B--2---:R-:W2:Y:S01]  /*9930*/  LDL R2, [R1+0x2c] ;  /* 0x00002c0001027983 */ /* 0x004ea20000100800 */
        /* <DEDUP_REMOVED lines=9> */
[----:B------:R-:W3:Y:S01]  /*99d0*/  SYNCS.PHASECHK.TRANS64.TRYWAIT P0, [UR36+0x34820], R0 ;  /* 0x03482000ff0075a7 */ /* 0x000ee20008000164 */
[----:B--2---:R-:W-:Y:S02]  /*99e0*/  ISETP.GE.AND P1, PT, R2, 0x81, PT ;  /* 0x000000810200780c */ /* 0x004fe40003f26270 */
[----:B---3--:R-:W-:Y:S11]  /*99f0*/  @!P0 BRA `(.L_x_233) ;  /* 0x0000003800f08947 */ /* 0x008ff60003800000 */
.L_x_339:
[----:B------:R-:W-:Y:S05]  /*9a00*/  BSYNC B0 ;  /* 0x0000000000007941 */ /* 0x000fea0003800000 */
.L_x_232:
[----:B------:R-:W-:Y:S05]  /*9a10*/  @!P1 BRA `(.L_x_234) ;  /* 0x0000002000e09947 */ /* 0x000fea0003800000 */
[----:B------:R-:W0:Y:S01]  /*9a20*/  LDL R2, [R1+0x20] ;  /* 0x0000200001027983 */ /* 0x000e220000100800 */
[----:B--2---:R-:W-:Y:S02]  /*9a30*/  IMAD.MOV.U32 R0, RZ, RZ, 0x1 ;  /* 0x00000001ff007424 */ /* 0x004fe400078e00ff */
[----:B01----:R-:W-:-:S05]  /*9a40*/  IMAD.MOV R9, RZ, RZ, -R2 ;  /* 0x000000ffff097224 */ /* 0x003fca00078e0a02 */
[----:B------:R-:W-:-:S05]  /*9a50*/  VIADDMNMX R9, R9, R0, 0xffffffff, !PT ;  /* 0xffffffff09097446 */ /* 0x000fca0007800100 */
[----:B------:R-:W-:-:S05]  /*9a60*/  IMAD.IADD R0, R2, 0x1, R9 ;  /* 0x0000000102007824 */ /* 0x000fca00078e0209 */
[----:B------:R-:W-:-:S04]  /*9a70*/  LOP3.LUT R0, R0, 0x1, RZ, 0xc0, !PT ;  /* 0x0000000100007812 */ /* 0x000fc800078ec0ff */
[----:B------:R-:W-:Y:S01]  /*9a80*/  ISETP.NE.U32.AND P0, PT, R0, 0x1, PT ;  /* 0x000000010000780c */ /* 0x000fe20003f05070 */
[----:B------:R-:W-:-:S12]  /*9a90*/  VIADD R0, R2, 0xfffffffe ;  /* 0xfffffffe02007836 */ /* 0x000fd80000000000 */
[----:B------:R-:W-:Y:S05]  /*9aa0*/  @P0 BRA `(.L_x_235) ;  /* 0x0000000800e80947 */ /* 0x000fea0003800000 */
[----:B------:R-:W2:Y:S01]  /*9ab0*/  LDL R2, [R1] ;  /* 0x0000000001027983 */ /* 0x000ea20000100800 */
        /* <DEDUP_REMOVED lines=14> */
[----:B------:R-:W3:Y:S01]  /*9ba0*/  LDL R7, [R1+0x8] ;  /* 0x0000080001077983 */ /* 0x000ee20000100800 */
        /* <DEDUP_REMOVED lines=16> */
.L_x_238:
[----:B------:R-:W-:Y:S01]  /*9cb0*/  LEA R3, R4, UR36, 0x3 ;  /* 0x0000002404037c11 */ /* 0x000fe2000f8e18ff */
[----:B------:R-:W-:Y:S01]  /*9cc0*/  BSSY B1, `(.L_x_239) ;  /* 0x0000004000017945 */ /* 0x000fe20003800000 */
[----:B------:R-:W-:-:S04]  /*9cd0*/  SHF.L.U32 R2, R8, 0x1f, RZ ;  /* 0x0000001f08027819 */ /* 0x000fc800000006ff */
[----:B------:R-:W1:Y:S02]  /*9ce0*/  SYNCS.PHASECHK.TRANS64.TRYWAIT P0, [R3+URZ+0x34840], R2 ;  /* 0x03484002030075a7 */ /* 0x000e64000800017f */
[----:B-1----:R-:W-:Y:S05]  /*9cf0*/  @!P0 BRA `(.L_x_240) ;  /* 0x0000003800488947 */ /* 0x002fea0003800000 */
.L_x_340:
[----:B------:R-:W-:Y:S05]  /*9d00*/  BSYNC B1 ;  /* 0x0000000000017941 */ /* 0x000fea0003800000 */
.L_x_239:
[----:B------:R-:W2:Y:S01]  /*9d10*/  S2R R5, SR_TID.X ;  /* 0x0000000000057919 */ /* 0x000ea20000002100 */
[----:B------:R-:W-:Y:S01]  /*9d20*/  UPRMT UR4, UR37, 0x9910, URZ ;  /* 0x0000991025047896 */ /* 0x000fe2000800003f */
[----:B--2---:R-:W-:-:S04]  /*9d30*/  LOP3.LUT R5, R5, 0x7f, RZ, 0xc0, !PT ;  /* 0x0000007f05057812 */ /* 0x004fc800078ec0ff */
[----:B------:R-:W-:-:S13]  /*9d40*/  ISETP.NE.AND P0, PT, R5, RZ, PT ;  /* 0x000000ff0500720c */ /* 0x000fda0003f05270 */
[----:B-1----:R-:W-:-:S04]  /*9d50*/  @!P0 IMAD.MOV.U32 R2, RZ, RZ, 0xc000 ;  /* 0x0000c000ff028424 */ /* 0x002fc800078e00ff */
[----:B------:R1:W-:Y:S02]  /*9d60*/  @!P0 SYNCS.ARRIVE.TRANS64 RZ, [R3+URZ+0x34830], R2 ;  /* 0x0348300203ff89a7 */ /* 0x0003e4000800003f */
[----:B-1----:R-:W-:-:S05]  /*9d70*/  IMAD.U32 R2, RZ, RZ, UR4 ;  /* 0x00000004ff027e24 */ /* 0x002fca000f8e00ff */
[----:B------:R-:W-:-:S13]  /*9d80*/  ISETP.NE.AND P1, PT, R2, 0x2, PT ;  /* 0x000000020200780c */ /* 0x000fda0003f25270 */
[----:B------:R-:W-:Y:S05]  /*9d90*/  @P1 BRA `(.L_x_241) ;  /* 0x0000000000041947 */ /* 0x000fea0003800000 */
[----:B------:R-:W-:Y:S01]  /*9da0*/  BPT.TRAP 0x1 ;  /* 0x000000040000795c */ /* 0x000fe20000300000 */
.L_x_241:
[----:B------:R-:W-:Y:S01]  /*9db0*/  LOP3.LUT P0, RZ, R18, 0x2, RZ, 0xc0, !PT ;  /* 0x0000000212ff7812 */ /* 0x000fe2000780c0ff */
[----:B------:R-:W-:-:S12]  /*9dc0*/  BSSY B1, `(.L_x_242) ;  /* 0x0000003000017945 */ /* 0x000fd80003800000 */
[----:B------:R-:W-:Y:S05]  /*9dd0*/  @P0 BRA `(.L_x_243) ;  /* 0x0000000000040947 */ /* 0x000fea0003800000 */
[----:B------:R-:W-:Y:S01]  /*9de0*/  BPT.TRAP 0x1 ;  /* 0x000000040000795c */ /* 0x000fe20000300000 */
.L_x_243:
[----:B------:R-:W-:Y:S05]  /*9df0*/  BSYNC B1 ;  /* 0x0000000000017941 */ /* 0x000fea0003800000 */
.L_x_242:
[----:B------:R-:W1:Y:S01]  /*9e00*/  S2R R2, SR_CgaCtaId ;  /* 0x0000000000027919 */ /* 0x000e620000008800 */
[----:B------:R-:W-:Y:S01]  /*9e10*/  IMAD.MOV.U32 R10, RZ, RZ, RZ ;  /* 0x000000ffff0a7224 */ /* 0x000fe200078e00ff */
[----:B------:R-:W-:Y:S01]  /*9e20*/  UIADD3 UR4, UP0, UR38, 0x370, URZ ;  /* 0x0000037026047890 */ /* 0x000fe2000ff1e03f */
[----:B------:R-:W-:Y:S01]  /*9e30*/  PLOP3.LUT P0, PT, PT, PT, PT, 0x80, 0x0 ;  /* 0x000000000000781c */ /* 0x000fe20003f0f070 */
[----:B------:R-:W-:Y:S01]  /*9e40*/  VIADD R3, R3, 0x34830 ;  /* 0x0003483003037836 */ /* 0x000fe20000000000 */
[----:B------:R-:W-:Y:S01]  /*9e50*/  UMOV UR6, 0x30000 ;  /* 0x0003000000067882 */ /* 0x000fe20000000000 */
[----:B------:R-:W-:Y:S01]  /*9e60*/  R2UR UR10, R10 ;  /* 0x000000000a0a72ca */ /* 0x000fe200000e0000 */
[----:B------:R-:W-:Y:S01]  /*9e70*/  UIADD3.X UR5, URZ, UR39, URZ, UP0, !UPT ;  /* 0x000000273f057290 */ /* 0x000fe200087fe43f */
[----:B------:R-:W-:Y:S01]  /*9e80*/  UMOV UR14, 0x0 ;  /* 0x00000000000e7882 */ /* 0x000fe20000000000 */
[----:B------:R-:W-:Y:S01]  /*9e90*/  UMOV UR15, 0x14f00000 ;  /* 0x14f00000000f7882 */ /* 0x000fe20000000000 */
[----:B-1----:R-:W-:-:S05]  /*9ea0*/  IMAD.SHL.U32 R2, R2, 0x1000, RZ ;  /* 0x0000100002027824 */ /* 0x002fca00078e00ff */
[----:B------:R-:W-:-:S05]  /*9eb0*/  LOP3.LUT R2, R2, 0x1000, RZ, 0xc0, !PT ;  /* 0x0000100002027812 */ /* 0x000fca00078ec0ff */
[----:B------:R-:W-:Y:S02]  /*9ec0*/  IMAD R5, R4, 0x6000, R2 ;  /* 0x0000600004057824 */ /* 0x000fe400078e0202 */
[----:B------:R-:W1:Y:S03]  /*9ed0*/  S2R R2, SR_CgaCtaId ;  /* 0x0000000000027919 */ /* 0x000e660000008800 */
[----:B------:R-:W-:-:S05]  /*9ee0*/  LEA R5, R5, UR36, 0x1 ;  /* 0x0000002405057c11 */ /* 0x000fca000f8e08ff */
[----:B0-----:R-:W-:Y:S02]  /*9ef0*/  VIADD R7, R5, 0x1c400 ;  /* 0x0001c40005077836 */ /* 0x001fe40000000000 */
[----:B-1----:R-:W-:-:S05]  /*9f00*/  IMAD.SHL.U32 R2, R2, 0x40, RZ ;  /* 0x0000004002027824 */ /* 0x002fca00078e00ff */
[----:B------:R-:W-:-:S05]  /*9f10*/  LOP3.LUT R2, R2, 0x40, RZ, 0xc0, !PT ;  /* 0x0000004002027812 */ /* 0x000fca00078ec0ff */
[----:B------:R-:W-:-:S07]  /*9f20*/  IMAD R2, R0, 0x80, R2 ;  /* 0x0000008000027824 */ /* 0x000fce00078e0202 */
.L_x_244:
        /* <DEDUP_REMOVED lines=8> */
[----:B------:R0:W-:Y:S02]  /*9fb0*/  UTMALDG.4D.MULTICAST [UR8], [UR4], UR6, desc[UR14] ;  /* 0x00000e08040073b4 */ /* 0x0001e40008019806 */
[----:B0-----:R-:W-:Y:S05]  /*9fc0*/  @P0 BRA.U.ANY `(.L_x_244) ;  /* 0xfffffffd00d80947 */ /* 0x001fea000393ffff */
[----:B------:R-:W-:Y:S01]  /*9fd0*/  IMAD.MOV.U32 R11, RZ, RZ, 0x40 ;  /* 0x00000040ff0b7424 */ /* 0x000fe200078e00ff */
[----:B------:R-:W-:Y:S01]  /*9fe0*/  PLOP3.LUT P0, PT, PT, PT, PT, 0x80, 0x0 ;  /* 0x000000000000781c */ /* 0x000fe20003f0f070 */
[----:B------:R-:W-:Y:S01]  /*9ff0*/  VIADD R7, R5, 0x20400 ;  /* 0x0002040005077836 */ /* 0x000fe20000000000 */
[----:B------:R-:W-:Y:S01]  /*a000*/  UMOV UR6, 0x30000 ;  /* 0x0003000000067882 */ /* 0x000fe20000000000 */
[----:B------:R-:W-:Y:S01]  /*a010*/  UMOV UR14, 0x0 ;  /* 0x00000000000e7882 */ /* 0x000fe20000000000 */
[----:B------:R-:W-:Y:S01]  /*a020*/  R2UR UR10, R11 ;  /* 0x000000000b0a72ca */ /* 0x000fe200000e0000 */
[----:B------:R-:W-:-:S14]  /*a030*/  UMOV UR15, 0x14f00000 ;  /* 0x14f00000000f7882 */ /* 0x000fdc0000000000 */
.L_x_245:
        /* <DEDUP_REMOVED lines=10> */
[----:B------:R-:W-:Y:S01]  /*a0e0*/  PLOP3.LUT P0, PT, PT, PT, PT, 0x80, 0x0 ;  /* 0x000000000000781c */ /* 0x000fe20003f0f070 */
[----:B------:R-:W-:Y:S01]  /*a0f0*/  VIADD R5, R5, 0x24400 ;  /* 0x0002440005057836 */ /* 0x000fe20000000000 */
[----:B------:R-:W-:Y:S01]  /*a100*/  UMOV UR6, 0x30000 ;  /* 0x0003000000067882 */ /* 0x000fe20000000000 */
[----:B------:R-:W-:Y:S01]  /*a110*/  UMOV UR14, 0x0 ;  /* 0x00000000000e7882 */ /* 0x000fe20000000000 */
[----:B------:R-:W-:Y:S01]  /*a120*/  UMOV UR15, 0x14f00000 ;  /* 0x14f00000000f7882 */ /* 0x000fe20000000000 */
[----:B------:R-:W-:-:S08]  /*a130*/  UMOV UR10, 0x80 ;  /* 0x00000080000a7882 */ /* 0x000fd00000000000 */
.L_x_246:
        /* <DEDUP_REMOVED lines=10> */
[----:B------:R-:W2:Y:S01]  /*a1e0*/  LDL.LU R7, [R1] ;  /* 0x0000000001077983 */ /* 0x000ea20000300800 */
[----:B------:R-:W-:Y:S01]  /*a1f0*/  LEA R2, R19, UR36, 0x3 ;  /* 0x0000002413027c11 */ /* 0x000fe2000f8e18ff */
[----:B------:R-:W-:Y:S01]  /*a200*/  BSSY B1, `(.L_x_247) ;  /* 0x0000004000017945 */ /* 0x000fe20003800000 */
[----:B--2---:R-:W-:-:S04]  /*a210*/  SHF.L.U32 R3, R7, 0x1f, RZ ;  /* 0x0000001f07037819 */ /* 0x004fc800000006ff */
[----:B------:R-:W0:Y:S02]  /*a220*/  SYNCS.PHASECHK.TRANS64.TRYWAIT P0, [R2+URZ+0x34860], R3 ;  /* 0x03486003020075a7 */ /* 0x000e24000800017f */
[----:B0-----:R-:W-:Y:S05]  /*a230*/  @!P0 BRA `(.L_x_248) ;  /* 0x00000034000c8947 */ /* 0x001fea0003800000 */
.L_x_341:
[----:B------:R-:W-:Y:S05]  /*a240*/  BSYNC B1 ;  /* 0x0000000000017941 */ /* 0x000fea0003800000 */
.L_x_247:
[----:B------:R-:W1:Y:S02]  /*a250*/  S2R R5, SR_TID.X ;  /* 0x0000000000057919 */ /* 0x000e640000002100 */
[----:B-1----:R-:W-:-:S04]  /*a260*/  LOP3.LUT R5, R5, 0x7f, RZ, 0xc0, !PT ;  /* 0x0000007f05057812 */ /* 0x002fc800078ec0ff */
[----:B------:R-:W-:-:S13]  /*a270*/  ISETP.NE.AND P0, PT, R5, RZ, PT ;  /* 0x000000ff0500720c */ /* 0x000fda0003f05270 */
[----:B0-----:R-:W-:-:S04]  /*a280*/  @!P0 IMAD.MOV.U32 R3, RZ, RZ, 0x8000 ;  /* 0x00008000ff038424 */ /* 0x001fc800078e00ff */
[----:B------:R0:W-:Y:S01]  /*a290*/  @!P0 SYNCS.ARRIVE.TRANS64 RZ, [R2+URZ+0x34850], R3 ;  /* 0x0348500302ff89a7 */ /* 0x0001e2000800003f */
[----:B------:R-:W-:Y:S05]  /*a2a0*/  @P1 BRA `(.L_x_249) ;  /* 0x0000000000041947 */ /* 0x000fea0003800000 */
[----:B------:R-:W-:Y:S01]  /*a2b0*/  BPT.TRAP 0x1 ;  /* 0x000000040000795c */ /* 0x000fe20000300000 */
.L_x_249:
[----:B------:R-:W-:Y:S01]  /*a2c0*/  LOP3.LUT P0, RZ, R18, 0x2, RZ, 0xc0, !PT ;  /* 0x0000000212ff7812 */ /* 0x000fe2000780c0ff */
[----:B------:R-:W-:-:S12]  /*a2d0*/  BSSY B1, `(.L_x_250) ;  /* 0x0000003000017945 */ /* 0x000fd80003800000 */
[----:B------:R-:W-:Y:S05]  /*a2e0*/  @P0 BRA `(.L_x_251) ;  /* 0x0000000000040947 */ /* 0x000fea0003800000 */
[----:B------:R-:W-:Y:S01]  /*a2f0*/  BPT.TRAP 0x1 ;  /* 0x000000040000795c */ /* 0x000fe20000300000 */
.L_x_251:
[----:B------:R-:W-:Y:S05]  /*a300*/  BSYNC B1 ;  /* 0x0000000000017941 */ /* 0x000fea0003800000 */
.L_x_250:
[----:B------:R-:W2:Y:S01]  /*a310*/  LDL.LU R5, [R1+0x4] ;  /* 0x0000040001057983 */ /* 0x000ea20000300800 */
[----:B0-----:R-:W0:Y:S01]  /*a320*/  S2R R3, SR_CgaCtaId ;  /* 0x0000000000037919 */ /* 0x001e220000008800 */
[----:B------:R-:W1:Y:S01]  /*a330*/  S2R R7, SR_CgaCtaId ;  /* 0x0000000000077919 */ /* 0x000e620000008800 */
[----:B------:R-:W-:Y:S01]  /*a340*/  R2UR UR10, R10 ;  /* 0x000000000a0a72ca */ /* 0x000fe200000e0000 */
[----:B------:R-:W-:Y:S01]  /*a350*/  UIADD3 UR4, UP0, UR38, 0x470, URZ ;  /* 0x0000047026047890 */ /* 0x000fe2000ff1e03f */
[----:B------:R-:W-:Y:S01]  /*a360*/  PLOP3.LUT P0, PT, PT, PT, PT, 0x80, 0x0 ;  /* 0x000000000000781c */ /* 0x000fe20003f0f070 */
[----:B------:R-:W-:Y:S01]  /*a370*/  VIADD R2, R2, 0x34850 ;  /* 0x0003485002027836 */ /* 0x000fe20000000000 */
[----:B------:R-:W-:Y:S01]  /*a380*/  UMOV UR6, 0x30000 ;  /* 0x0003000000067882 */ /* 0x000fe20000000000 */
[----:B0-----:R-:W-:-:S05]  /*a390*/  IMAD.SHL.U32 R3, R3, 0x1000, RZ ;  /* 0x0000100003037824 */ /* 0x001fca00078e00ff */
[----:B------:R-:W-:Y:S01]  /*a3a0*/  LOP3.LUT R3, R3, 0x1000, RZ, 0xc0, !PT ;  /* 0x0000100003037812 */ /* 0x000fe200078ec0ff */
[----:B-1----:R-:W-:-:S04]  /*a3b0*/  IMAD.SHL.U32 R7, R7, 0x40, RZ ;  /* 0x0000004007077824 */ /* 0x002fc800078e00ff */
[----:B------:R-:W-:Y:S01]  /*a3c0*/  IMAD R3, R19, 0x4000, R3 ;  /* 0x0000400013037824 */ /* 0x000fe200078e0203 */
[----:B------:R-:W-:-:S04]  /*a3d0*/  LOP3.LUT R7, R7, 0x40, RZ, 0xc0, !PT ;  /* 0x0000004007077812 */ /* 0x000fc800078ec0ff */
[----:B------:R-:W-:Y:S01]  /*a3e0*/  LEA R3, R3, UR36, 0x1 ;  /* 0x0000002403037c11 */ /* 0x000fe2000f8e08ff */
[----:B------:R-:W-:Y:S01]  /*a3f0*/  UIADD3.X UR5, URZ, UR39, URZ, UP0, !UPT ;  /* 0x000000273f057290 */ /* 0x000fe200087fe43f */
[----:B------:R-:W-:Y:S01]  /*a400*/  UMOV UR14, 0x0 ;  /* 0x00000000000e7882 */ /* 0x000fe20000000000 */
[----:B------:R-:W-:Y:S01]  /*a410*/  UMOV UR15, 0x14f00000 ;  /* 0x14f00000000f7882 */ /* 0x000fe20000000000 */
[----:B--2---:R-:W-:Y:S02]  /*a420*/  IMAD R5, R5, 0x80, R7 ;  /* 0x0000008005057824 */ /* 0x004fe400078e0207 */
[----:B------:R-:W-:-:S07]  /*a430*/  VIADD R7, R3, 0x400 ;  /* 0x0000040003077836 */ /* 0x000fce0000000000 */
.L_x_252:
        /* <DEDUP_REMOVED lines=10> */
[----:B------:R-:W-:Y:S01]  /*a4e0*/  R2UR UR10, R11 ;  /* 0x000000000b0a72ca */ /* 0x000fe200000e0000 */
[----:B------:R-:W-:Y:S01]  /*a4f0*/  VIADD R3, R3, 0x4400 ;  /* 0x0000440003037836 */ /* 0x000fe20000000000 */
[----:B------:R-:W-:Y:S01]  /*a500*/  PLOP3.LUT P0, PT, PT, PT, PT, 0x80, 0x0 ;  /* 0x000000000000781c */ /* 0x000fe20003f0f070 */
[----:B------:R-:W-:Y:S01]  /*a510*/  UMOV UR6, 0x30000 ;  /* 0x0003000000067882 */ /* 0x000fe20000000000 */
[----:B------:R-:W-:Y:S01]  /*a520*/  UMOV UR14, 0x0 ;  /* 0x00000000000e7882 */ /* 0x000fe20000000000 */
[----:B------:R-:W-:-:S10]  /*a530*/  UMOV UR15, 0x14f00000 ;  /* 0x14f00000000f7882 */ /* 0x000fd40000000000 */
.L_x_253:
        /* <DEDUP_REMOVED lines=10> */
[----:B------:R0:W-:Y:S01]  /*a5e0*/  STL [R1+0x4], R0 ;  /* 0x0000040001007387 */ /* 0x0001e20000100800 */
[----:B------:R-:W-:-:S07]  /*a5f0*/  IMAD.MOV.U32 R17, RZ, RZ, R6 ;  /* 0x000000ffff117224 */ /* 0x000fce00078e0006 */
.L_x_237:
[----:B------:R-:W-:Y:S05]  /*a600*/  BSYNC B0 ;  /* 0x0000000000007941 */ /* 0x000fea0003800000 */
.L_x_236:
[----:B0-----:R-:W2:Y:S01]  /*a610*/  LDL.LU R0, [R1+0x20] ;  /* 0x0000200001007983 */ /* 0x001ea20000300800 */
[----:B------:R-:W-:-:S03]  /*a620*/  IMAD.MOV.U32 R19, RZ, RZ, R4 ;  /* 0x000000ffff137224 */ /* 0x000fc600078e0004 */
[----:B------:R0:W-:Y:S02]  /*a630*/  STL [R1], R8 ;  /* 0x0000000801007387 */ /* 0x0001e40000100800 */
[----:B0-2---:R-:W-:-:S07]  /*a640*/  VIADD R0, R0, 0xfffffffd ;  /* 0xfffffffd00007836 */ /* 0x005fce0000000000 */
.L_x_235:
[----:B------:R-:W2:Y:S01]  /*a650*/  LDL.LU R2, [R1+0x18] ;  /* 0x0000180001027983 */ /* 0x000ea20000300800 */
[----:B------:R-:W-:Y:S01]  /*a660*/  IMAD.MOV R9, RZ, RZ, -R9 ;  /* 0x000000ffff097224 */ /* 0x000fe200078e0a09 */
[----:B------:R-:W-:Y:S04]  /*a670*/  BSSY B0, `(.L_x_234) ;  /* 0x0000172000007945 */ /* 0x000fe80003800000 */
[----:B--2---:R-:W-:-:S13]  /*a680*/  ISETP.NE.AND P0, PT, R2, R9, PT ;  /* 0x000000090200720c */ /* 0x004fda0003f05270 */
[----:B------:R-:W-:Y:S05]  /*a690*/  @!P0 BRA `(.L_x_254) ;  /* 0x0000001400bc8947 */ /* 0x000fea0003800000 */
[----:B------:R-:W-:-:S07]  /*a6a0*/  IMAD.MOV.U32 R6, RZ, RZ, R17 ;  /* 0x000000ffff067224 */ /* 0x000fce00078e0011 */
.L_x_291:
[----:B--2---:R-:W2:Y:S01]  /*a6b0*/  LDL R2, [R1] ;  /* 0x0000000001027983 */ /* 0x004ea20000100800 */
        /* <DEDUP_REMOVED lines=31> */
.L_x_257:
[----:B------:R-:W-:Y:S01]  /*a8b0*/  LEA R3, R4, UR36, 0x3 ;  /* 0x0000002404037c11 */ /* 0x000fe2000f8e18ff */
[----:B------:R-:W-:Y:S01]  /*a8c0*/  BSSY B2, `(.L_x_258) ;  /* 0x0000004000027945 */ /* 0x000fe20003800000 */
[----:B------:R-:W-:-:S04]  /*a8d0*/  SHF.L.U32 R2, R5, 0x1f, RZ ;  /* 0x0000001f05027819 */ /* 0x000fc800000006ff */
[----:B------:R-:W1:Y:S02]  /*a8e0*/  SYNCS.PHASECHK.TRANS64.TRYWAIT P0, [R3+URZ+0x34840], R2 ;  /* 0x03484002030075a7 */ /* 0x000e64000800017f */
[----:B-1----:R-:W-:Y:S05]  /*a8f0*/  @!P0 BRA `(.L_x_259) ;  /* 0x0000002c00708947 */ /* 0x002fea0003800000 */
.L_x_342:
[----:B------:R-:W-:Y:S05]  /*a900*/  BSYNC B2 ;  /* 0x0000000000027941 */ /* 0x000fea0003800000 */
.L_x_258:
[----:B0-----:R-:W0:Y:S01]  /*a910*/  S2R R7, SR_TID.X ;  /* 0x0000000000077919 */ /* 0x001e220000002100 */
[----:B------:R-:W-:Y:S01]  /*a920*/  UPRMT UR4, UR37, 0x9910, URZ ;  /* 0x0000991025047896 */ /* 0x000fe2000800003f */
[----:B0-----:R-:W-:-:S04]  /*a930*/  LOP3.LUT R7, R7, 0x7f, RZ, 0xc0, !PT ;  /* 0x0000007f07077812 */ /* 0x001fc800078ec0ff */
[----:B------:R-:W-:-:S13]  /*a940*/  ISETP.NE.AND P0, PT, R7, RZ, PT ;  /* 0x000000ff0700720c */ /* 0x000fda0003f05270 */
[----:B-1----:R-:W-:-:S04]  /*a950*/  @!P0 IMAD.MOV.U32 R2, RZ, RZ, 0xc000 ;  /* 0x0000c000ff028424 */ /* 0x002fc800078e00ff */
[----:B------:R0:W-:Y:S02]  /*a960*/  @!P0 SYNCS.ARRIVE.TRANS64 RZ, [R3+URZ+0x34830], R2 ;  /* 0x0348300203ff89a7 */ /* 0x0001e4000800003f */
[----:B0-----:R-:W-:-:S05]  /*a970*/  IMAD.U32 R2, RZ, RZ, UR4 ;  /* 0x00000004ff027e24 */ /* 0x001fca000f8e00ff */
[----:B------:R-:W-:-:S13]  /*a980*/  ISETP.NE.AND P1, PT, R2, 0x2, PT ;  /* 0x000000020200780c */ /* 0x000fda0003f25270 */
[----:B------:R-:W-:Y:S05]  /*a990*/  @P1 BRA `(.L_x_260) ;  /* 0x0000000000041947 */ /* 0x000fea0003800000 */
[----:B------:R-:W-:Y:S01]  /*a9a0*/  BPT.TRAP 0x1 ;  /* 0x000000040000795c */ /* 0x000fe20000300000 */
.L_x_260:
[----:B------:R-:W-:Y:S01]  /*a9b0*/  LOP3.LUT P0, RZ, R18, 0x2, RZ, 0xc0, !PT ;  /* 0x0000000212ff7812 */ /* 0x000fe2000780c0ff */
[----:B------:R-:W-:-:S12]  /*a9c0*/  BSSY B2, `(.L_x_261) ;  /* 0x0000003000027945 */ /* 0x000fd80003800000 */
[----:B------:R-:W-:Y:S05]  /*a9d0*/  @P0 BRA `(.L_x_262) ;  /* 0x0000000000040947 */ /* 0x000fea0003800000 */
[----:B------:R-:W-:Y:S01]  /*a9e0*/  BPT.TRAP 0x1 ;  /* 0x000000040000795c */ /* 0x000fe20000300000 */
.L_x_262:
[----:B------:R-:W-:Y:S05]  /*a9f0*/  BSYNC B2 ;  /* 0x0000000000027941 */ /* 0x000fea0003800000 */
.L_x_261:
[----:B------:R-:W0:Y:S01]  /*aa00*/  S2R R2, SR_CgaCtaId ;  /* 0x0000000000027919 */ /* 0x000e220000008800 */
        /* <DEDUP_REMOVED lines=9> */
[----:B0-----:R-:W-:-:S05]  /*aaa0*/  IMAD.SHL.U32 R2, R2, 0x1000, RZ ;  /* 0x0000100002027824 */ /* 0x001fca00078e00ff */
[----:B------:R-:W-:-:S05]  /*aab0*/  LOP3.LUT R2, R2, 0x1000, RZ, 0xc0, !PT ;  /* 0x0000100002027812 */ /* 0x000fca00078ec0ff */
[----:B------:R-:W-:Y:S02]  /*aac0*/  IMAD R7, R4, 0x6000, R2 ;  /* 0x0000600004077824 */ /* 0x000fe400078e0202 */
[----:B------:R-:W0:Y:S03]  /*aad0*/  S2R R2, SR_CgaCtaId ;  /* 0x0000000000027919 */ /* 0x000e260000008800 */
[----:B------:R-:W-:-:S05]  /*aae0*/  LEA R7, R7, UR36, 0x1 ;  /* 0x0000002407077c11 */ /* 0x000fca000f8e08ff */
[----:B------:R-:W-:Y:S02]  /*aaf0*/  VIADD R9, R7, 0x1c400 ;  /* 0x0001c40007097836 */ /* 0x000fe40000000000 */
[----:B0-----:R-:W-:-:S05]  /*ab00*/  IMAD.SHL.U32 R2, R2, 0x40, RZ ;  /* 0x0000004002027824 */ /* 0x001fca00078e00ff */
[----:B------:R-:W-:-:S05]  /*ab10*/  LOP3.LUT R2, R2, 0x40, RZ, 0xc0, !PT ;  /* 0x0000004002027812 */ /* 0x000fca00078ec0ff */
[----:B------:R-:W-:-:S07]  /*ab20*/  IMAD R2, R8, 0x80, R2 ;  /* 0x0000008008027824 */ /* 0x000fce00078e0202 */
.L_x_263:
        /* <DEDUP_REMOVED lines=17> */
.L_x_264:
        /* <DEDUP_REMOVED lines=16> */
.L_x_265:
        /* <DEDUP_REMOVED lines=16> */
.L_x_343:
[----:B------:R-:W-:Y:S05]  /*ae40*/  BSYNC B2 ;  /* 0x0000000000027941 */ /* 0x000fea0003800000 */
.L_x_266:
[----:B------:R-:W1:Y:S02]  /*ae50*/  S2R R7, SR_TID.X ;  /* 0x0000000000077919 */ /* 0x000e640000002100 */
[----:B-1----:R-:W-:-:S04]  /*ae60*/  LOP3.LUT R7, R7, 0x7f, RZ, 0xc0, !PT ;  /* 0x0000007f07077812 */ /* 0x002fc800078ec0ff */
[----:B------:R-:W-:-:S13]  /*ae70*/  ISETP.NE.AND P0, PT, R7, RZ, PT ;  /* 0x000000ff0700720c */ /* 0x000fda0003f05270 */
[----:B0-----:R-:W-:-:S04]  /*ae80*/  @!P0 IMAD.MOV.U32 R3, RZ, RZ, 0x8000 ;  /* 0x00008000ff038424 */ /* 0x001fc800078e00ff */
[----:B------:R0:W-:Y:S01]  /*ae90*/  @!P0 SYNCS.ARRIVE.TRANS64 RZ, [R2+URZ+0x34850], R3 ;  /* 0x0348500302ff89a7 */ /* 0x0001e2000800003f */
[----:B------:R-:W-:Y:S05]  /*aea0*/  @P1 BRA `(.L_x_268) ;  /* 0x0000000000041947 */ /* 0x000fea0003800000 */
[----:B------:R-:W-:Y:S01]  /*aeb0*/  BPT.TRAP 0x1 ;  /* 0x000000040000795c */ /* 0x000fe20000300000 */
.L_x_268:
[----:B------:R-:W-:Y:S01]  /*aec0*/  LOP3.LUT P0, RZ, R18, 0x2, RZ, 0xc0, !PT ;  /* 0x0000000212ff7812 */ /* 0x000fe2000780c0ff */
[----:B------:R-:W-:-:S12]  /*aed0*/  BSSY B2, `(.L_x_269) ;  /* 0x0000003000027945 */ /* 0x000fd80003800000 */
[----:B------:R-:W-:Y:S05]  /*aee0*/  @P0 BRA `(.L_x_270) ;  /* 0x0000000000040947 */ /* 0x000fea0003800000 */
[----:B------:R-:W-:Y:S01]  /*aef0*/  BPT.TRAP 0x1 ;  /* 0x000000040000795c */ /* 0x000fe20000300000 */
.L_x_270:
[----:B------:R-:W-:Y:S05]  /*af00*/  BSYNC B2 ;  /* 0x0000000000027941 */ /* 0x000fea0003800000 */
.L_x_269:
        /* <DEDUP_REMOVED lines=19> */
.L_x_271:
        /* <DEDUP_REMOVED lines=16> */
.L_x_272:
        /* <DEDUP_REMOVED lines=12> */
.L_x_256:
[----:B------:R-:W-:Y:S05]  /*b200*/  BSYNC B1 ;  /* 0x0000000000017941 */ /* 0x000fea0003800000 */
.L_x_255:
[----:B------:R-:W-:Y:S01]  /*b210*/  VIADD R19, R4, 0x1 ;  /* 0x0000000104137836 */ /* 0x000fe20000000000 */
[----:B------:R-:W-:Y:S01]  /*b220*/  LOP3.LUT P1, RZ, R18, 0x8, RZ, 0xc0, !PT ;  /* 0x0000000812ff7812 */ /* 0x000fe2000782c0ff */
[----:B------:R-:W-:Y:S03]  /*b230*/  BSSY B1, `(.L_x_273) ;  /* 0x00000b2000017945 */ /* 0x000fe60003800000 */
[----:B------:R-:W-:-:S04]  /*b240*/  ISETP.NE.AND P0, PT, R19, 0x2, PT ;  /* 0x000000021300780c */ /* 0x000fc80003f05270 */
[----:B------:R-:W-:Y:S02]  /*b250*/  SEL R2, RZ, 0x1, P0 ;  /* 0x00000001ff027807 */ /* 0x000fe40000000000 */
[----:B------:R-:W-:Y:S02]  /*b260*/  SEL R19, R19, RZ, P0 ;  /* 0x000000ff13137207 */ /* 0x000fe40000000000 */
[----:B------:R-:W-:-:S05]  /*b270*/  LOP3.LUT R9, R5, R2, RZ, 0x3c, !PT ;  /* 0x0000000205097212 */ /* 0x000fca00078e3cff */
[----:B------:R1:W-:Y:S01]  /*b280*/  STL [R1], R9 ;  /* 0x0000000901007387 */ /* 0x0003e20000100800 */
[----:B------:R-:W-:Y:S05]  /*b290*/  @!P1 BRA `(.L_x_274) ;  /* 0x0000000800ac9947 */ /* 0x000fea0003800000 */
[----:B------:R-:W-:Y:S01]  /*b2a0*/  LOP3.LUT P1, RZ, R18, 0x4, RZ, 0xc0, !PT ;  /* 0x0000000412ff7812 */ /* 0x000fe2000782c0ff */
[----:B0-----:R-:W-:-:S12]  /*b2b0*/  VIADD R8, R0, 0xffffffff ;  /* 0xffffffff00087836 */ /* 0x001fd80000000000 */
        /* <DEDUP_REMOVED lines=21> */
.L_x_275:
[----:B------:R-:W-:Y:S01]  /*b410*/  LEA R3, R19, UR36, 0x3 ;  /* 0x0000002413037c11 */ /* 0x000fe2000f8e18ff */
[----:B------:R-:W-:Y:S01]  /*b420*/  BSSY B2, `(.L_x_276) ;  /* 0x0000004000027945 */ /* 0x000fe20003800000 */
[----:B------:R-:W-:-:S04]  /*b430*/  SHF.L.U32 R2, R9, 0x1f, RZ ;  /* 0x0000001f09027819 */ /* 0x000fc800000006ff */
[----:B------:R-:W2:Y:S02]  /*b440*/  SYNCS.PHASECHK.TRANS64.TRYWAIT P0, [R3+URZ+0x34840], R2 ;  /* 0x03484002030075a7 */ /* 0x000ea4000800017f */
[----:B--2---:R-:W-:Y:S05]  /*b450*/  @!P0 BRA `(.L_x_277) ;  /* 0x0000002000c08947 */ /* 0x004fea0003800000 */
.L_x_344:
[----:B------:R-:W-:Y:S05]  /*b460*/  BSYNC B2 ;  /* 0x0000000000027941 */ /* 0x000fea0003800000 */
.L_x_276:
[----:B0-----:R-:W0:Y:S01]  /*b470*/  S2R R7, SR_TID.X ;  /* 0x0000000000077919 */ /* 0x001e220000002100 */
[----:B------:R-:W-:Y:S01]  /*b480*/  UPRMT UR4, UR37, 0x9910, URZ ;  /* 0x0000991025047896 */ /* 0x000fe2000800003f */
[----:B0-----:R-:W-:-:S04]  /*b490*/  LOP3.LUT R7, R7, 0x7f, RZ, 0xc0, !PT ;  /* 0x0000007f07077812 */ /* 0x001fc800078ec0ff */
[----:B------:R-:W-:-:S13]  /*b4a0*/  ISETP.NE.AND P0, PT, R7, RZ, PT ;  /* 0x000000ff0700720c */ /* 0x000fda0003f05270 */
[----:B--2---:R-:W-:-:S04]  /*b4b0*/  @!P0 IMAD.MOV.U32 R2, RZ, RZ, 0xc000 ;  /* 0x0000c000ff028424 */ /* 0x004fc800078e00ff */
[----:B------:R0:W-:Y:S02]  /*b4c0*/  @!P0 SYNCS.ARRIVE.TRANS64 RZ, [R3+URZ+0x34830], R2 ;  /* 0x0348300203ff89a7 */ /* 0x0001e4000800003f */
[----:B0-----:R-:W-:-:S05]  /*b4d0*/  IMAD.U32 R2, RZ, RZ, UR4 ;  /* 0x00000004ff027e24 */ /* 0x001fca000f8e00ff */
[----:B------:R-:W-:-:S13]  /*b4e0*/  ISETP.NE.AND P1, PT, R2, 0x2, PT ;  /* 0x000000020200780c */ /* 0x000fda0003f25270 */
[----:B------:R-:W-:Y:S05]  /*b4f0*/  @P1 BRA `(.L_x_278) ;  /* 0x0000000000041947 */ /* 0x000fea0003800000 */
[----:B------:R-:W-:Y:S01]  /*b500*/  BPT.TRAP 0x1 ;  /* 0x000000040000795c */ /* 0x000fe20000300000 */
.L_x_278:
[----:B------:R-:W-:Y:S01]  /*b510*/  LOP3.LUT P0, RZ, R18, 0x2, RZ, 0xc0, !PT ;  /* 0x0000000212ff7812 */ /* 0x000fe2000780c0ff */
[----:B------:R-:W-:-:S12]  /*b520*/  BSSY B2, `(.L_x_279) ;  /* 0x0000003000027945 */ /* 0x000fd80003800000 */
[----:B------:R-:W-:Y:S05]  /*b530*/  @P0 BRA `(.L_x_280) ;  /* 0x0000000000040947 */ /* 0x000fea0003800000 */
[----:B------:R-:W-:Y:S01]  /*b540*/  BPT.TRAP 0x1 ;  /* 0x000000040000795c */ /* 0x000fe20000300000 */
.L_x_280:
[----:B------:R-:W-:Y:S05]  /*b550*/  BSYNC B2 ;  /* 0x0000000000027941 */ /* 0x000fea0003800000 */
.L_x_279:
        /* <DEDUP_REMOVED lines=15> */
[----:B-1----:R-:W-:Y:S02]  /*b650*/  VIADD R9, R7, 0x1c400 ;  /* 0x0001c40007097836 */ /* 0x002fe40000000000 */
[----:B0-----:R-:W-:-:S05]  /*b660*/  IMAD.SHL.U32 R2, R2, 0x40, RZ ;  /* 0x0000004002027824 */ /* 0x001fca00078e00ff */
[----:B------:R-:W-:-:S05]  /*b670*/  LOP3.LUT R2, R2, 0x40, RZ, 0xc0, !PT ;  /* 0x0000004002027812 */ /* 0x000fca00078ec0ff */
[----:B------:R-:W-:-:S07]  /*b680*/  IMAD R2, R8, 0x80, R2 ;  /* 0x0000008008027824 */ /* 0x000fce00078e0202 */
.L_x_281:
        /* <DEDUP_REMOVED lines=17> */
.L_x_282:
        /* <DEDUP_REMOVED lines=16> */
.L_x_283:
        /* <DEDUP_REMOVED lines=10> */
[----:B------:R-:W-:Y:S01]  /*b940*/  SHF.L.U32 R5, R5, 0x1f, RZ ;  /* 0x0000001f05057819 */ /* 0x000fe200000006ff */
[----:B------:R-:W-:Y:S01]  /*b950*/  BSSY B2, `(.L_x_284) ;  /* 0x0000004000027945 */ /* 0x000fe20003800000 */
[----:B------:R-:W-:-:S04]  /*b960*/  LEA R2, R4, UR36, 0x3 ;  /* 0x0000002404027c11 */ /* 0x000fc8000f8e18ff */
[----:B------:R-:W0:Y:S02]  /*b970*/  SYNCS.PHASECHK.TRANS64.TRYWAIT P0, [R2+URZ+0x34860], R5 ;  /* 0x03486005020075a7 */ /* 0x000e24000800017f */
[----:B0-----:R-:W-:Y:S05]  /*b980*/  @!P0 BRA `(.L_x_285) ;  /* 0x0000001c00888947 */ /* 0x001fea0003800000 */
.L_x_345:
[----:B------:R-:W-:Y:S05]  /*b990*/  BSYNC B2 ;  /* 0x0000000000027941 */ /* 0x000fea0003800000 */
.L_x_284:
[----:B------:R-:W1:Y:S02]  /*b9a0*/  S2R R3, SR_TID.X ;  /* 0x0000000000037919 */ /* 0x000e640000002100 */
[----:B-1----:R-:W-:-:S04]  /*b9b0*/  LOP3.LUT R3, R3, 0x7f, RZ, 0xc0, !PT ;  /* 0x0000007f03037812 */ /* 0x002fc800078ec0ff */
[----:B------:R-:W-:-:S13]  /*b9c0*/  ISETP.NE.AND P0, PT, R3, RZ, PT ;  /* 0x000000ff0300720c */ /* 0x000fda0003f05270 */
[----:B------:R-:W-:-:S04]  /*b9d0*/  @!P0 IMAD.MOV.U32 R3, RZ, RZ, 0x8000 ;  /* 0x00008000ff038424 */ /* 0x000fc800078e00ff */
[----:B------:R1:W-:Y:S01]  /*b9e0*/  @!P0 SYNCS.ARRIVE.TRANS64 RZ, [R2+URZ+0x34850], R3 ;  /* 0x0348500302ff89a7 */ /* 0x0003e2000800003f */
[----:B------:R-:W-:Y:S05]  /*b9f0*/  @P1 BRA `(.L_x_286) ;  /* 0x0000000000041947 */ /* 0x000fea0003800000 */
[----:B------:R-:W-:Y:S01]  /*ba00*/  BPT.TRAP 0x1 ;  /* 0x000000040000795c */ /* 0x000fe20000300000 */
.L_x_286:
[----:B------:R-:W-:Y:S01]  /*ba10*/  LOP3.LUT P0, RZ, R18, 0x2, RZ, 0xc0, !PT ;  /* 0x0000000212ff7812 */ /* 0x000fe2000780c0ff */
[----:B------:R-:W-:-:S12]  /*ba20*/  BSSY B2, `(.L_x_287) ;  /* 0x0000003000027945 */ /* 0x000fd80003800000 */
[----:B------:R-:W-:Y:S05]  /*ba30*/  @P0 BRA `(.L_x_288) ;  /* 0x0000000000040947 */ /* 0x000fea0003800000 */
[----:B------:R-:W-:Y:S01]  /*ba40*/  BPT.TRAP 0x1 ;  /* 0x000000040000795c */ /* 0x000fe20000300000 */
.L_x_288:
[----:B------:R-:W-:Y:S05]  /*ba50*/  BSYNC B2 ;  /* 0x0000000000027941 */ /* 0x000fea0003800000 */
.L_x_287:
[----:B0-----:R-:W2:Y:S01]  /*ba60*/  LDL.LU R5, [R1+0x4] ;  /* 0x0000040001057983 */ /* 0x001ea20000300800 */
[----:B-1----:R-:W0:Y:S01]  /*ba70*/  S2R R3, SR_CgaCtaId ;  /* 0x0000000000037919 */ /* 0x002e220000008800 */
        /* <DEDUP_REMOVED lines=17> */
.L_x_289:
        /* <DEDUP_REMOVED lines=16> */
.L_x_290:
        /* <DEDUP_REMOVED lines=12> */
.L_x_274:
[----:B------:R-:W-:Y:S05]  /*bd50*/  BSYNC B1 ;  /* 0x0000000000017941 */ /* 0x000fea0003800000 */
.L_x_273:
[C---:B------:R-:W-:Y:S01]  /*bd60*/  ISETP.GT.AND P0, PT, R0.reuse, 0x1, PT ;  /* 0x000000010000780c */ /* 0x040fe20003f04270 */
[----:B------:R-:W-:-:S12]  /*bd70*/  VIADD R0, R0, 0xfffffffe ;  /* 0xfffffffe00007836 */ /* 0x000fd80000000000 */
[----:B------:R-:W-:Y:S05]  /*bd80*/  @P0 BRA `(.L_x_291) ;  /* 0xffffffe800480947 */ /* 0x000fea000383ffff */
.L_x_254:
[----:B------:R-:W-:Y:S05]  /*bd90*/  BSYNC B0 ;  /* 0x0000000000007941 */ /* 0x000fea0003800000 */
.L_x_234:
[----:B------:R-:W-:Y:S01]  /*bda0*/  LOP3.LUT P0, RZ, R18, 0x8, RZ, 0xc0, !PT ;  /* 0x0000000812ff7812 */ /* 0x000fe2000780c0ff */
[----:B------:R-:W-:-:S12]  /*bdb0*/  BSSY B0, `(.L_x_292) ;  /* 0x0000045000007945 */ /* 0x000fd80003800000 */
[----:B------:R-:W-:Y:S05]  /*bdc0*/  @!P0 BRA `(.L_x_293) ;  /* 0x00000004000c8947 */ /* 0x000fea0003800000 */
[----:B------:R-:W3:Y:S01]  /*bdd0*/  LDL R2, [R1] ;  /* 0x0000000001027983 */ /* 0x000ee20000100800 */
[----:B--2---:R-:W-:Y:S01]  /*bde0*/  LEA R0, R19, UR36, 0x3 ;  /* 0x0000002413007c11 */ /* 0x004fe2000f8e18ff */
[----:B------:R-:W-:Y:S01]  /*bdf0*/  BSSY B1, `(.L_x_294) ;  /* 0x0000004000017945 */ /* 0x000fe20003800000 */
[----:B---3--:R-:W-:-:S04]  /*be00*/  SHF.L.U32 R3, R2, 0x1f, RZ ;  /* 0x0000001f02037819 */ /* 0x008fc800000006ff */
[----:B------:R-:W2:Y:S02]  /*be10*/  SYNCS.PHASECHK.TRANS64.TRYWAIT P0, [R0+URZ+0x34860], R3 ;  /* 0x03486003000075a7 */ /* 0x000ea4000800017f */
[----:B--2---:R-:W-:Y:S05]  /*be20*/  @!P0 BRA `(.L_x_295) ;  /* 0x0000001800748947 */ /* 0x004fea0003800000 */
.L_x_346:
[----:B------:R-:W-:Y:S05]  /*be30*/  BSYNC B1 ;  /* 0x0000000000017941 */ /* 0x000fea0003800000 */
.L_x_294:
[----:B------:R-:W3:Y:S01]  /*be40*/  S2R R2, SR_TID.X ;  /* 0x0000000000027919 */ /* 0x000ee20000002100 */
[----:B------:R-:W-:-:S04]  /*be50*/  UPRMT UR4, UR37, 0x9910, URZ ;  /* 0x0000991025047896 */ /* 0x000fc8000800003f */
[----:B------:R-:W-:Y:S01]  /*be60*/  UISETP.NE.AND UP0, UPT, UR4, 0x2, UPT ;  /* 0x000000020400788c */ /* 0x000fe2000bf05270 */
[----:B---3--:R-:W-:-:S04]  /*be70*/  LOP3.LUT R2, R2, 0x7f, RZ, 0xc0, !PT ;  /* 0x0000007f02027812 */ /* 0x008fc800078ec0ff */
[----:B------:R-:W-:-:S13]  /*be80*/  ISETP.NE.AND P0, PT, R2, RZ, PT ;  /* 0x000000ff0200720c */ /* 0x000fda0003f05270 */
[----:B--2---:R-:W-:-:S04]  /*be90*/  @!P0 IMAD.MOV.U32 R3, RZ, RZ, 0x8000 ;  /* 0x00008000ff038424 */ /* 0x004fc800078e00ff */
[----:B------:R2:W-:Y:S01]  /*bea0*/  @!P0 SYNCS.ARRIVE.TRANS64 RZ, [R0+URZ+0x34850], R3 ;  /* 0x0348500300ff89a7 */ /* 0x0005e2000800003f */
[----:B------:R-:W-:-:S13]  /*beb0*/  PLOP3.LUT P0, PT, PT, PT, UP0, 0x80, 0x0 ;  /* 0x000000000000781c */ /* 0x000fda0003f0f008 */
[----:B--2---:R-:W-:Y:S05]  /*bec0*/  @P0 BRA `(.L_x_296) ;  /* 0x0000000000040947 */ /* 0x004fea0003800000 */
[----:B------:R-:W-:Y:S01]  /*bed0*/  BPT.TRAP 0x1 ;  /* 0x000000040000795c */ /* 0x000fe20000300000 */
.L_x_296:
[----:B------:R-:W-:Y:S01]  /*bee0*/  LOP3.LUT P0, RZ, R18, 0x2, RZ, 0xc0, !PT ;  /* 0x0000000212ff7812 */ /* 0x000fe2000780c0ff */
[----:B------:R-:W-:-:S12]  /*bef0*/  BSSY B1, `(.L_x_297) ;  /* 0x0000003000017945 */ /* 0x000fd80003800000 */
[----:B------:R-:W-:Y:S05]  /*bf00*/  @P0 BRA `(.L_x_298) ;  /* 0x0000000000040947 */ /* 0x000fea0003800000 */
[----:B------:R-:W-:Y:S01]  /*bf10*/  BPT.TRAP 0x1 ;  /* 0x000000040000795c */ /* 0x000fe20000300000 */
.L_x_298:
[----:B------:R-:W-:Y:S05]  /*bf20*/  BSYNC B1 ;  /* 0x0000000000017941 */ /* 0x000fea0003800000 */
.L_x_297:
[----:B------:R-:W2:Y:S01]  /*bf30*/  LDL R2, [R1+0x4] ;  /* 0x0000040001027983 */ /* 0x000ea20000100800 */
[----:B------:R-:W3:Y:S01]  /*bf40*/  S2R R3, SR_CgaCtaId ;  /* 0x0000000000037919 */ /* 0x000ee20000008800 */
[----:B------:R-:W4:Y:S01]  /*bf50*/  S2R R4, SR_CgaCtaId ;  /* 0x0000000000047919 */ /* 0x000f220000008800 */
[----:B------:R-:W-:Y:S01]  /*bf60*/  UIADD3 UR4, UP0, UR38, 0x470, URZ ;  /* 0x0000047026047890 */ /* 0x000fe2000ff1e03f */
[----:B------:R-:W-:Y:S01]  /*bf70*/  PLOP3.LUT P0, PT, PT, PT, PT, 0x80, 0x0 ;  /* 0x000000000000781c */ /* 0x000fe20003f0f070 */
[----:B------:R-:W-:Y:S01]  /*bf80*/  VIADD R0, R0, 0x34850 ;  /* 0x0003485000007836 */ /* 0x000fe20000000000 */
[----:B------:R-:W-:Y:S01]  /*bf90*/  UMOV UR6, 0x30000 ;  /* 0x0003000000067882 */ /* 0x000fe20000000000 */
[----:B------:R-:W-:Y:S01]  /*bfa0*/  UIADD3.X UR5, URZ, UR39, URZ, UP0, !UPT ;  /* 0x000000273f057290 */ /* 0x000fe200087fe43f */
[----:B---3--:R-:W-:Y:S02]  /*bfb0*/  IMAD.SHL.U32 R3, R3, 0x1000, RZ ;  /* 0x0000100003037824 */ /* 0x008fe400078e00ff */
[----:B----4-:R-:W-:-:S03]  /*bfc0*/  IMAD.SHL.U32 R4, R4, 0x40, RZ ;  /* 0x0000004004047824 */ /* 0x010fc600078e00ff */
[----:B------:R-:W-:Y:S02]  /*bfd0*/  LOP3.LUT R3, R3, 0x1000, RZ, 0xc0, !PT ;  /* 0x0000100003037812 */ /* 0x000fe400078ec0ff */
[----:B------:R-:W-:-:S03]  /*bfe0*/  LOP3.LUT R4, R4, 0x40, RZ, 0xc0, !PT ;  /* 0x0000004004047812 */ /* 0x000fc600078ec0ff */
[----:B------:R-:W-:-:S05]  /*bff0*/  IMAD R3, R19, 0x4000, R3 ;  /* 0x0000400013037824 */ /* 0x000fca00078e0203 */
[----:B------:R-:W-:Y:S01]  /*c000*/  LEA R3, R3, UR36, 0x1 ;  /* 0x0000002403037c11 */ /* 0x000fe2000f8e08ff */
[----:B------:R-:W-:Y:S01]  /*c010*/  UMOV UR14, 0x0 ;  /* 0x00000000000e7882 */ /* 0x000fe20000000000 */
[----:B------:R-:W-:Y:S01]  /*c020*/  UMOV UR15, 0x14f00000 ;  /* 0x14f00000000f7882 */ /* 0x000fe20000000000 */
[----:B------:R-:W-:Y:S01]  /*c030*/  UMOV UR10, URZ ;  /* 0x0000003f000a7c82 */ /* 0x000fe20008000000 */
[----:B--2---:R-:W-:Y:S02]  /*c040*/  IMAD R2, R2, 0x80, R4 ;  /* 0x0000008002027824 */ /* 0x004fe400078e0204 */
[----:B------:R-:W-:-:S07]  /*c050*/  VIADD R4, R3, 0x400 ;  /* 0x0000040003047836 */ /* 0x000fce0000000000 */
.L_x_299:
        /* <DEDUP_REMOVED lines=9> */
[----:B--2---:R-:W-:Y:S05]  /*c0f0*/  @P0 BRA.U.ANY `(.L_x_299) ;  /* 0xfffffffd00d80947 */ /* 0x004fea000393ffff */
[----:B------:R-:W-:Y:S01]  /*c100*/  PLOP3.LUT P0, PT, PT, PT, PT, 0x80, 0x0 ;  /* 0x000000000000781c */ /* 0x000fe20003f0f070 */
[----:B------:R-:W-:Y:S01]  /*c110*/  VIADD R3, R3, 0x4400 ;  /* 0x0000440003037836 */ /* 0x000fe20000000000 */
[----:B------:R-:W-:Y:S01]  /*c120*/  UMOV UR6, 0x30000 ;  /* 0x0003000000067882 */ /* 0x000fe20000000000 */
[----:B------:R-:W-:Y:S01]  /*c130*/  UMOV UR14, 0x0 ;  /* 0x00000000000e7882 */ /* 0x000fe20000000000 */
[----:B------:R-:W-:Y:S01]  /*c140*/  UMOV UR15, 0x14f00000 ;  /* 0x14f00000000f7882 */ /* 0x000fe20000000000 */
[----:B------:R-:W-:-:S08]  /*c150*/  UMOV UR10, 0x40 ;  /* 0x00000040000a7882 */ /* 0x000fd00000000000 */
.L_x_300:
        /* <DEDUP_REMOVED lines=9> */
[----:B---3--:R-:W-:Y:S05]  /*c1f0*/  @P0 BRA.U.ANY `(.L_x_300) ;  /* 0xfffffffd00d80947 */ /* 0x008fea000393ffff */
.L_x_293:
[----:B------:R-:W-:Y:S05]  /*c200*/  BSYNC B0 ;  /* 0x0000000000007941 */ /* 0x000fea0003800000 */
.L_x_292:
[----:B01----:R-:W3:Y:S01]  /*c210*/  LDL.LU R6, [R1+0x24] ;  /* 0x0000240001067983 */ /* 0x003ee20000300800 */
[----:B------:R-:W-:Y:S01]  /*c220*/  VIADD R19, R19, 0x1 ;  /* 0x0000000113137836 */ /* 0x000fe20000000000 */
[----:B------:R-:W-:Y:S02]  /*c230*/  ULDC UR4, c[0x0][0xc34] ;  /* 0x00030d0000047ab9 */ /* 0x000fe40000000800 */
[----:B------:R-:W4:Y:S04]  /*c240*/  LDL.LU R5, [R1] ;  /* 0x0000000001057983 */ /* 0x000f280000300800 */
[----:B------:R-:W5:Y:S01]  /*c250*/  LDL.LU R4, [R1+0x2c] ;  /* 0x00002c0001047983 */ /* 0x000f620000300800 */
[----:B------:R-:W-:-:S04]  /*c260*/  ISETP.NE.AND P0, PT, R19, 0x2, PT ;  /* 0x000000021300780c */ /* 0x000fc80003f05270 */
[----:B--2---:R-:W-:Y:S02]  /*c270*/  SEL R0, RZ, 0x1, P0 ;  /* 0x00000001ff007807 */ /* 0x004fe40000000000 */
[----:B------:R-:W-:Y:S01]  /*c280*/  SEL R19, R19, RZ, P0 ;  /* 0x000000ff13137207 */ /* 0x000fe20000000000 */
[----:B---3--:R-:W-:Y:S01]  /*c290*/  VIADD R6, R6, UR40 ;  /* 0x0000002806067c36 */ /* 0x008fe20008000000 */
[----:B----4-:R-:W-:-:S04]  /*c2a0*/  LOP3.LUT R5, R5, R0, RZ, 0x3c, !PT ;  /* 0x0000000005057212 */ /* 0x010fc800078e3cff */
[----:B------:R0:W-:Y:S01]  /*c2b0*/  STL [R1+0x24], R6 ;  /* 0x0000240601007387 */ /* 0x0001e20000100800 */
[----:B------:R-:W-:Y:S01]  /*c2c0*/  ISETP.GE.AND P1, PT, R6, UR4, PT ;  /* 0x0000000406007c0c */ /* 0x000fe2000bf26270 */
[----:B-----5:R-:W-:-:S05]  /*c2d0*/  VIADD R4, R4, 0x1 ;  /* 0x0000000104047836 */ /* 0x020fca0000000000 */
[----:B------:R0:W-:Y:S04]  /*c2e0*/  STL [R1+0x2c], R4 ;  /* 0x00002c0401007387 */ /* 0x0001e80000100800 */
[----:B------:R0:W-:Y:S03]  /*c2f0*/  STL [R1], R5 ;  /* 0x0000000501007387 */ /* 0x0001e60000100800 */
[----:B------:R-:W-:Y:S05]  /*c300*/  @!P1 BRA `(.L_x_301) ;  /* 0xffffffbc00689947 */ /* 0x000fea000383ffff */
[----:B------:R-:W-:-:S07]  /*c310*/  LOP3.LUT R2, R4, 0x1, RZ, 0xc, !PT ;  /* 0x0000000104027812 */ /* 0x000fce00078e0cff */
.L_x_217:
[----:B------:R-:W1:Y:S01]  /*c320*/  S2R R3, SR_CgaCtaId ;  /* 0x0000000000037919 */ /* 0x000e620000008800 */
[----:B------:R-:W-:Y:S01]  /*c330*/  MOV R0, 0x400 ;  /* 0x0000040000007802 */ /* 0x000fe20000000f00 */
[----:B------:R-:W-:Y:S03]  /*c340*/  BSSY B0, `(.L_x_302) ;  /* 0x0000005000007945 */ /* 0x000fe60003800000 */
[----:B-1----:R-:W-:Y:S02]  /*c350*/  LEA R0, R3, R0, 0x18 ;  /* 0x0000000003007211 */ /* 0x002fe400078ec0ff */
[----:B------:R-:W-:-:S04]  /*c360*/  SHF.L.U32 R3, R2, 0x1f, RZ ;  /* 0x0000001f02037819 */ /* 0x000fc800000006ff */
[----:B------:R-:W1:Y:S02]  /*c370*/  SYNCS.PHASECHK.TRANS64.TRYWAIT P0, [R0+URZ+0x34820], R3 ;  /* 0x03482003000075a7 */ /* 0x000e64000800017f */
[----:B-1----:R-:W-:Y:S05]  /*c380*/  @!P0 BRA `(.L_x_303) ;  /* 0x0000001400308947 */ /* 0x002fea0003800000 */
.L_x_347:
[----:B------:R-:W-:Y:S05]  /*c390*/  BSYNC B0 ;  /* 0x0000000000007941 */ /* 0x000fea0003800000 */
.L_x_302:
[----:B------:R-:W-:-:S03]  /*c3a0*/  UMOV UR4, 0xffffffff ;  /* 0xffffffff00047882 */ /* 0x000fc60000000000 */
[----:B------:R-:W-:Y:S05]  /*c3b0*/  BRA.DIV UR4, `(.L_x_304) ;  /* 0x0000001604387947 */ /* 0x000fea000b800000 */
[----:B------:R-:W2:Y:S02]  /*c3c0*/  S2R R2, SR_TID.X ;  /* 0x0000000000027919 */ /* 0x000ea40000002100 */
[----:B--2---:R-:W-:-:S04]  /*c3d0*/  SHF.R.U32.HI R2, RZ, 0x5, R2 ;  /* 0x00000005ff027819 */ /* 0x004fc80000011602 */
[----:B------:R-:W-:-:S05]  /*c3e0*/  LOP3.LUT R2, R2, 0x3, RZ, 0xc0, !PT ;  /* 0x0000000302027812 */ /* 0x000fca00078ec0ff */
[----:B------:R2:W3:Y:S02]  /*c3f0*/  SHFL.IDX PT, R14, R2, RZ, 0x1f ;  /* 0x00001fff020e7589 */ /* 0x0004e400000e0000 */
.L_x_350:
[----:B---3--:R-:W-:Y:S01]  /*c400*/  ISETP.NE.AND P0, PT, R14, RZ, PT ;  /* 0x000000ff0e00720c */ /* 0x008fe20003f05270 */
[----:B------:R-:W-:-:S12]  /*c410*/  BSSY B0, `(.L_x_305) ;  /* 0x0000027000007945 */ /* 0x000fd80003800000 */
[----:B------:R-:W-:Y:S05]  /*c420*/  @P0 BRA `(.L_x_306) ;  /* 0x0000000000940947 */ /* 0x000fea0003800000 */
[----:B------:R-:W-:-:S03]  /*c430*/  UMOV UR4, 0xffffffff ;  /* 0xffffffff00047882 */ /* 0x000fc60000000000 */
[----:B------:R-:W-:Y:S05]  /*c440*/  BRA.DIV UR4, `(.L_x_307) ;  /* 0x0000001604487947 */ /* 0x000fea000b800000 */
[----:B------:R-:W-:-:S13]  /*c450*/  ELECT P6, URZ, PT ;  /* 0x00000000003f782f */ /* 0x000fda00038c0000 */
.L_x_353:
[----:B------:R-:W-:Y:S05]  /*c460*/  @!P6 BRA `(.L_x_306) ;  /* 0x000000000084e947 */ /* 0x000fea0003800000 */
[----:B--2---:R-:W2:Y:S02]  /*c470*/  LDL R2, [R1+0x30] ;  /* 0x0000300001027983 */ /* 0x004ea40000100800 */
[----:B--2---:R-:W-:-:S13]  /*c480*/  R2UR UR4, R2 ;  /* 0x00000000020472ca */ /* 0x004fda00000e0000 */
[----:B------:R-:W-:-:S06]  /*c490*/  ULOP3.LUT UR4, UR4, 0x2, URZ, 0xfc, !UPT ;  /* 0x0000000204047892 */ /* 0x000fcc000f8efc3f */
[----:B------:R-:W-:-:S05]  /*c4a0*/  IMAD.U32 R2, RZ, RZ, UR4 ;  /* 0x00000004ff027e24 */ /* 0x000fca000f8e00ff */
[----:B------:R-:W-:-:S13]  /*c4b0*/  ISETP.NE.AND P2, PT, R2, 0x3, PT ;  /* 0x000000030200780c */ /* 0x000fda0003f45270 */
[----:B------:R-:W-:Y:S05]  /*c4c0*/  @!P2 BRA `(.L_x_308) ;  /* 0x000000000004a947 */ /* 0x000fea0003800000 */
[----:B------:R-:W-:Y:S01]  /*c4d0*/  BPT.TRAP 0x1 ;  /* 0x000000040000795c */ /* 0x000fe20000300000 */
.L_x_308:
[----:B------:R-:W2:Y:S01]  /*c4e0*/  LDL.LU R7, [R1] ;  /* 0x0000000001077983 */ /* 0x000ea20000300800 */
[----:B------:R-:W-:Y:S02]  /*c4f0*/  VIADD R2, R0, 0x34840 ;  /* 0x0003484000027836 */ /* 0x000fe40000000000 */
[C---:B-1----:R-:W-:Y:S02]  /*c500*/  VIADD R3, R19.reuse, 0x1 ;  /* 0x0000000113037836 */ /* 0x042fe40000000000 */
[----:B0-----:R-:W-:-:S03]  /*c510*/  IMAD R6, R19, 0x8, R2 ;  /* 0x0000000813067824 */ /* 0x001fc600078e0202 */
[----:B------:R-:W-:-:S04]  /*c520*/  ISETP.NE.AND P1, PT, R3, 0x2, PT ;  /* 0x000000020300780c */ /* 0x000fc80003f25270 */
[----:B------:R-:W-:Y:S02]  /*c530*/  SEL R4, RZ, 0x1, P1 ;  /* 0x00000001ff047807 */ /* 0x000fe40000800000 */
[----:B------:R-:W-:Y:S02]  /*c540*/  SEL R3, R3, RZ, P1 ;  /* 0x000000ff03037207 */ /* 0x000fe40000800000 */
[C---:B--2---:R-:W-:Y:S02]  /*c550*/  SHF.L.U32 R5, R7.reuse, 0x1f, RZ ;  /* 0x0000001f07057819 */ /* 0x044fe400000006ff */
[----:B------:R-:W-:Y:S01]  /*c560*/  LOP3.LUT R4, R7, R4, RZ, 0x3c, !PT ;  /* 0x0000000407047212 */ /* 0x000fe200078e3cff */
[----:B------:R-:W-:Y:S01]  /*c570*/  IMAD R7, R3, 0x8, R2 ;  /* 0x0000000803077824 */ /* 0x000fe200078e0202 */
[----:B------:R-:W0:Y:S02]  /*c580*/  SYNCS.PHASECHK.TRANS64.TRYWAIT P0, [R6+URZ], R5 ;  /* 0x00000005060075a7 */ /* 0x000e24000800017f */
[----:B------:R-:W-:Y:S01]  /*c590*/  SHF.L.U32 R2, R4, 0x1f, RZ ;  /* 0x0000001f04027819 */ /* 0x000fe200000006ff */
[----:B0-----:R-:W-:Y:S06]  /*c5a0*/  @!P0 BRA `(.L_x_309) ;  /* 0x0000001400108947 */ /* 0x001fec0003800000 */
.L_x_354:
[----:B------:R-:W1:Y:S02]  /*c5b0*/  SYNCS.PHASECHK.TRANS64.TRYWAIT P0, [R7+URZ], R2 ;  /* 0x00000002070075a7 */ /* 0x000e64000800017f */
[----:B-1----:R-:W-:Y:S05]  /*c5c0*/  @!P0 BRA `(.L_x_310) ;  /* 0x00000014001c8947 */ /* 0x002fea0003800000 */
.L_x_355:
[----:B------:R-:W-:Y:S05]  /*c5d0*/  @!P2 BRA `(.L_x_311) ;  /* 0x000000000004a947 */ /* 0x000fea0003800000 */
[----:B------:R-:W-:Y:S01]  /*c5e0*/  BPT.TRAP 0x1 ;  /* 0x000000040000795c */ /* 0x000fe20000300000 */
.L_x_311:
[----:B------:R-:W-:-:S04]  /*c5f0*/  VIADD R0, R0, 0x34860 ;  /* 0x0003486000007836 */ /* 0x000fc80000000000 */
[----:B------:R-:W-:-:S04]  /*c600*/  IMAD R4, R19, 0x8, R0 ;  /* 0x0000000813047824 */ /* 0x000fc800078e0200 */
[----:B------:R-:W2:Y:S02]  /*c610*/  SYNCS.PHASECHK.TRANS64.TRYWAIT P0, [R4+URZ], R5 ;  /* 0x00000005040075a7 */ /* 0x000ea4000800017f */
[----:B--2---:R-:W-:Y:S05]  /*c620*/  @!P0 BRA `(.L_x_312) ;  /* 0x0000001400188947 */ /* 0x004fea0003800000 */
.L_x_356:
[----:B------:R-:W-:-:S07]  /*c630*/  IMAD R3, R3, 0x8, R0 ;  /* 0x0000000803037824 */ /* 0x000fce00078e0200 */
.L_x_313:
[----:B---3--:R3:W4:Y:S02]  /*c640*/  SYNCS.PHASECHK.TRANS64.TRYWAIT P0, [R3+URZ], R2 ;  /* 0x00000002030075a7 */ /* 0x008724000800017f */
[----:B----4-:R-:W-:Y:S05]  /*c650*/  @!P0 NANOSLEEP.SYNCS 0x989680 ;  /* 0x009896800000895d */ /* 0x010fea0003900000 */
[----:B------:R-:W4:Y:S02]  /*c660*/  @!P0 SYNCS.PHASECHK.TRANS64 P0, [R3+URZ], R2 ;  /* 0x00000002030085a7 */ /* 0x000f24000800007f */
[----:B----4-:R-:W-:Y:S05]  /*c670*/  @!P0 BRA `(.L_x_313) ;  /* 0xfffffffc00f08947 */ /* 0x010fea000383ffff */
.L_x_306:
[----:B------:R-:W-:Y:S05]  /*c680*/  BSYNC B0 ;  /* 0x0000000000007941 */ /* 0x000fea0003800000 */
.L_x_305:
[----:B------:R-:W-:Y:S05]  /*c690*/  EXIT ;  /* 0x000000000000794d */ /* 0x000fea0003800000 */
.L_x_185:
[----:B0-----:R-:W-:-:S04]  /*c6a0*/  IMAD.U32 R3, RZ, RZ, UR38 ;  /* 0x00000026ff037e24 */ /* 0x001fc8000f8e00ff */
[----:B------:R0:W1:Y:S03]  /*c6b0*/  SYNCS.PHASECHK.TRANS64.TRYWAIT P1, [R3+URZ+0x34800], R0 ;  /* 0x03480000030075a7 */ /* 0x000066000802017f */
[----:B-1----:R-:W-:Y:S05]  /*c6c0*/  @!P1 NANOSLEEP.SYNCS 0x989680 ;  /* 0x009896800000995d */ /* 0x002fea0003900000 */
[----:B------:R-:W1:Y:S02]  /*c6d0*/  @!P1 SYNCS.PHASECHK.TRANS64 P1, [R3+URZ+0x34800], R0 ;  /* 0x03480000030095a7 */ /* 0x000e64000802007f */
[----:B-1----:R-:W-:Y:S05]  /*c6e0*/  @!P1 BRA `(.L_x_185) ;  /* 0xfffffffc00ec9947 */ /* 0x002fea000383ffff */
[----:B------:R-:W-:Y:S05]  /*c6f0*/  BRA `(.L_x_314) ;  /* 0xffffff4c00fc7947 */ /* 0x000fea000383ffff */
.L_x_189:
[----:B-1----:R1:W2:Y:S02]  /*c700*/  SYNCS.PHASECHK.TRANS64.TRYWAIT P1, [R6+URZ+0x34830], R3 ;  /* 0x03483003060075a7 */ /* 0x0022a4000802017f */
[----:B--2---:R-:W-:Y:S05]  /*c710*/  @!P1 NANOSLEEP.SYNCS 0x989680 ;  /* 0x009896800000995d */ /* 0x004fea0003900000 */
[----:B------:R-:W2:Y:S02]  /*c720*/  @!P1 SYNCS.PHASECHK.TRANS64 P1, [R6+URZ+0x34830], R3 ;  /* 0x03483003060095a7 */ /* 0x000ea4000802007f */
[----:B--2---:R-:W-:Y:S05]  /*c730*/  @!P1 BRA `(.L_x_189) ;  /* 0xfffffffc00f09947 */ /* 0x004fea000383ffff */
[----:B------:R-:W-:Y:S05]  /*c740*/  BRA `(.L_x_188) ;  /* 0xffffff5000187947 */ /* 0x000fea000383ffff */
.L_x_195:
[----:B-1----:R-:W-:-:S04]  /*c750*/  IMAD.U32 R3, RZ, RZ, UR7 ;  /* 0x00000007ff037e24 */ /* 0x002fc8000f8e00ff */
[----:B------:R1:W2:Y:S03]  /*c760*/  SYNCS.PHASECHK.TRANS64.TRYWAIT P1, [R3+URZ+0x34830], R0 ;  /* 0x03483000030075a7 */ /* 0x0002a6000802017f */
[----:B--2---:R-:W-:Y:S05]  /*c770*/  @!P1 NANOSLEEP.SYNCS 0x989680 ;  /* 0x009896800000995d */ /* 0x004fea0003900000 */
[----:B------:R-:W2:Y:S02]  /*c780*/  @!P1 SYNCS.PHASECHK.TRANS64 P1, [R3+URZ+0x34830], R0 ;  /* 0x03483000030095a7 */ /* 0x000ea4000802007f */
[----:B--2---:R-:W-:Y:S05]  /*c790*/  @!P1 BRA `(.L_x_195) ;  /* 0xfffffffc00ec9947 */ /* 0x004fea000383ffff */
[----:B------:R-:W-:Y:S05]  /*c7a0*/  BRA `(.L_x_194) ;  /* 0xffffff7000f07947 */ /* 0x000fea000383ffff */
.L_x_199:
[----:B-1----:R-:W-:-:S04]  /*c7b0*/  IMAD.U32 R3, RZ, RZ, UR14 ;  /* 0x0000000eff037e24 */ /* 0x002fc8000f8e00ff */
[----:B------:R1:W2:Y:S03]  /*c7c0*/  SYNCS.PHASECHK.TRANS64.TRYWAIT P1, [R3+URZ+0x34850], R0 ;  /* 0x03485000030075a7 */ /* 0x0002a6000802017f */
[----:B--2---:R-:W-:Y:S05]  /*c7d0*/  @!P1 NANOSLEEP.SYNCS 0x989680 ;  /* 0x009896800000995d */ /* 0x004fea0003900000 */
[----:B------:R-:W2:Y:S02]  /*c7e0*/  @!P1 SYNCS.PHASECHK.TRANS64 P1, [R3+URZ+0x34850], R0 ;  /* 0x03485000030095a7 */ /* 0x000ea4000802007f */
[----:B--2---:R-:W-:Y:S05]  /*c7f0*/  @!P1 BRA `(.L_x_199) ;  /* 0xfffffffc00ec9947 */ /* 0x004fea000383ffff */
[----:B------:R-:W-:Y:S05]  /*c800*/  BRA `(.L_x_198) ;  /* 0xffffff7c00207947 */ /* 0x000fea000383ffff */
.L_x_206:
[----:B-1----:R-:W-:-:S04]  /*c810*/  IMAD.U32 R5, RZ, RZ, UR9 ;  /* 0x00000009ff057e24 */ /* 0x002fc8000f8e00ff */
[----:B------:R1:W2:Y:S03]  /*c820*/  SYNCS.PHASECHK.TRANS64.TRYWAIT P1, [R5+URZ+0x34850], R4 ;  /* 0x03485004050075a7 */ /* 0x0002a6000802017f */
[----:B--2---:R-:W-:Y:S05]  /*c830*/  @!P1 NANOSLEEP.SYNCS 0x989680 ;  /* 0x009896800000995d */ /* 0x004fea0003900000 */
[----:B------:R-:W2:Y:S02]  /*c840*/  @!P1 SYNCS.PHASECHK.TRANS64 P1, [R5+URZ+0x34850], R4 ;  /* 0x03485004050095a7 */ /* 0x000ea4000802007f */
[----:B--2---:R-:W-:Y:S05]  /*c850*/  @!P1 BRA `(.L_x_206) ;  /* 0xfffffffc00ec9947 */ /* 0x004fea000383ffff */
[----:B------:R-:W-:Y:S05]  /*c860*/  BRA `(.L_x_205) ;  /* 0xffffff9800147947 */ /* 0x000fea000383ffff */
.L_x_221:
[----:B------:R-:W0:Y:S01]  /*c870*/  S2R R6, SR_TID.X ;  /* 0x0000000000067919 */ /* 0x000e220000002100 */
[----:B------:R-:W-:Y:S01]  /*c880*/  BSSY B0, `(.L_x_315) ;  /* 0x000000a000007945 */ /* 0x000fe20003800000 */
[----:B------:R-:W-:Y:S02]  /*c890*/  IMAD.MOV.U32 R12, RZ, RZ, RZ ;  /* 0x000000ffff0c7224 */ /* 0x000fe400078e00ff */
[----:B------:R-:W-:Y:S02]  /*c8a0*/  IMAD.MOV.U32 R11, RZ, RZ, 0x1f ;  /* 0x0000001fff0b7424 */ /* 0x000fe400078e00ff */
[----:B------:R-:W-:Y:S01]  /*c8b0*/  IMAD.MOV.U32 R15, RZ, RZ, -0x1 ;  /* 0xffffffffff0f7424 */ /* 0x000fe200078e00ff */
[----:B0-----:R-:W-:-:S04]  /*c8c0*/  SHF.R.U32.HI R6, RZ, 0x5, R6 ;  /* 0x00000005ff067819 */ /* 0x001fc80000011606 */
[----:B------:R-:W-:-:S05]  /*c8d0*/  LOP3.LUT R6, R6, 0x3, RZ, 0xc0, !PT ;  /* 0x0000000306067812 */ /* 0x000fca00078ec0ff */
[----:B------:R-:W-:-:S07]  /*c8e0*/  IMAD.MOV.U32 R13, RZ, RZ, R6 ;  /* 0x000000ffff0d7224 */ /* 0x000fce00078e0006 */
[----:B-1----:R-:W-:Y:S05]  /*c8f0*/  WARPSYNC.COLLECTIVE R15, `(.L_x_316) ;  /* 0x000000000f087348 */ /* 0x002fea0003c00000 */
[----:B------:R0:W2:Y:S02]  /*c900*/  SHFL.IDX P6, R14, R13, R12, R11 ;  /* 0x0000000c0d0e7389 */ /* 0x0000a400000c000b */
[----:B012---:R-:W-:Y:S01]  /*c910*/  ENDCOLLECTIVE ;  /* 0x000000000000791b */ /* 0x007fe20003800000 */
.L_x_316:
[----:B------:R-:W-:Y:S05]  /*c920*/  BSYNC B0 ;  /* 0x0000000000007941 */ /* 0x000fea0003800000 */
.L_x_315:
[----:B------:R-:W-:Y:S05]  /*c930*/  BRA `(.L_x_317) ;  /* 0xffffffbc009c7947 */ /* 0x000fea000383ffff */
.L_x_223:
[----:B------:R-:W-:Y:S01]  /*c940*/  BSSY B0, `(.L_x_318) ;  /* 0x0000006000007945 */ /* 0x000fe20003800000 */
[----:B------:R-:W-:-:S07]  /*c950*/  IMAD.MOV.U32 R15, RZ, RZ, -0x1 ;  /* 0xffffffffff0f7424 */ /* 0x000fce00078e00ff */
[----:B01----:R-:W-:Y:S05]  /*c960*/  WARPSYNC.COLLECTIVE R15, `(.L_x_319) ;  /* 0x000000000f0c7348 */ /* 0x003fea0003c00000 */
[----:B------:R-:W-:Y:S02]  /*c970*/  ELECT P6, UR62, PT ;  /* 0x00000000003e782f */ /* 0x000fe400038c0000 */
[----:B------:R-:W-:Y:S01]  /*c980*/  MOV R14, UR62 ;  /* 0x0000003e000e7c02 */ /* 0x000fe20008000f00 */
[----:B01----:R-:W-:Y:S10]  /*c990*/  ENDCOLLECTIVE ;  /* 0x000000000000791b */ /* 0x003ff40003800000 */
.L_x_319:
[----:B------:R-:W-:Y:S05]  /*c9a0*/  BSYNC B0 ;  /* 0x0000000000007941 */ /* 0x000fea0003800000 */
.L_x_318:
[----:B------:R-:W-:Y:S05]  /*c9b0*/  BRA `(.L_x_320) ;  /* 0xffffffbc009c7947 */ /* 0x000fea000383ffff */
.L_x_225:
[----:B---3--:R3:W4:Y:S02]  /*c9c0*/  SYNCS.PHASECHK.TRANS64.TRYWAIT P0, [R2+URZ+0x34840], R3 ;  /* 0x03484003020075a7 */ /* 0x008724000800017f */
[----:B----4-:R-:W-:Y:S05]  /*c9d0*/  @!P0 NANOSLEEP.SYNCS 0x989680 ;  /* 0x009896800000895d */ /* 0x010fea0003900000 */
[----:B------:R-:W4:Y:S02]  /*c9e0*/  @!P0 SYNCS.PHASECHK.TRANS64 P0, [R2+URZ+0x34840], R3 ;  /* 0x03484003020085a7 */ /* 0x000f24000800007f */
[----:B----4-:R-:W-:Y:S05]  /*c9f0*/  @!P0 BRA `(.L_x_225) ;  /* 0xfffffffc00f08947 */ /* 0x010fea000383ffff */
[----:B------:R-:W-:Y:S05]  /*ca00*/  BRA `(.L_x_321) ;  /* 0xffffffbc00f07947 */ /* 0x000fea000383ffff */
.L_x_229:
        /* <DEDUP_REMOVED lines=8> */
.L_x_322:
[----:B------:R-:W-:Y:S01]  /*ca90*/  IMAD.MOV.U32 R13, RZ, RZ, R0 ;  /* 0x000000ffff0d7224 */ /* 0x000fe200078e0000 */
[----:B------:R-:W-:Y:S01]  /*caa0*/  LOP3.LUT R7, R7, 0x7f, RZ, 0xc0, !PT ;  /* 0x0000007f07077812 */ /* 0x000fe200078ec0ff */
[----:B------:R-:W-:-:S07]  /*cab0*/  IMAD.MOV.U32 R6, RZ, RZ, R14 ;  /* 0x000000ffff067224 */ /* 0x000fce00078e000e */
[----:B------:R-:W-:Y:S05]  /*cac0*/  WARPSYNC.COLLECTIVE R15, `(.L_x_323) ;  /* 0x000000000f087348 */ /* 0x000fea0003c00000 */
[----:B------:R0:W1:Y:S02]  /*cad0*/  SHFL.IDX P6, R14, R13, R12, R11 ;  /* 0x0000000c0d0e7389 */ /* 0x00006400000c000b */
[----:B01----:R-:W-:Y:S01]  /*cae0*/  ENDCOLLECTIVE ;  /* 0x000000000000791b */ /* 0x003fe20003800000 */
.L_x_323:
        /* <DEDUP_REMOVED lines=12> */
.L_x_324:
        /* <DEDUP_REMOVED lines=9> */
[----:B------:R-:W-:Y:S04]  /*cc40*/  @!P2 LDGSTS.E.BYPASS.LTC128B.128 [R9+0x10400], desc[UR60][R6.64], !P3 ;  /* 0x104000000609afae */ /* 0x000fe8000d901d7c */
[----:B------:R-:W-:Y:S04]  /*cc50*/  @!P2 LDGSTS.E.BYPASS.LTC128B.128 [R9+0x14400], desc[UR60][R6.64+0x80], !P0 ;  /* 0x144000800609afae */ /* 0x000fe8000c101d7c */
[----:B------:R0:W-:Y:S01]  /*cc60*/  @!P2 LDGSTS.E.BYPASS.LTC128B.128 [R9+0x18400], desc[UR60][R6.64+0x100], !P1 ;  /* 0x184001000609afae */ /* 0x0001e2000c901d7c */
[----:B------:R-:W-:Y:S01]  /*cc70*/  ISETP.GE.AND P2, PT, R5, R3, PT ;  /* 0x000000030500720c */ /* 0x000fe20003f46270 */
[----:B------:R-:W-:-:S02]  /*cc80*/  VIADD R5, R4, 0x20 ;  /* 0x0000002004057836 */ /* 0x000fc40000000000 */
[----:B0-----:R-:W-:-:S10]  /*cc90*/  IMAD.MOV.U32 R6, RZ, RZ, R14 ;  /* 0x000000ffff067224 */ /* 0x001fd400078e000e */
[----:B------:R-:W-:Y:S05]  /*cca0*/  WARPSYNC.COLLECTIVE R15, `(.L_x_325) ;  /* 0x000000000f087348 */ /* 0x000fea0003c00000 */
[----:B------:R0:W1:Y:S02]  /*ccb0*/  SHFL.IDX P6, R14, R13, R12, R11 ;  /* 0x0000000c0d0e7389 */ /* 0x00006400000c000b */
[----:B01----:R-:W-:Y:S01]  /*ccc0*/  ENDCOLLECTIVE ;  /* 0x000000000000791b */ /* 0x003fe20003800000 */
.L_x_325:
[----:B------:R-:W-:Y:S02]  /*ccd0*/  IMAD.MOV.U32 R13, RZ, RZ, R2 ;  /* 0x000000ffff0d7224 */ /* 0x000fe400078e0002 */
[----:B------:R-:W-:Y:S02]  /*cce0*/  IMAD.MOV.U32 R12, RZ, RZ, 0x2 ;  /* 0x00000002ff0c7424 */ /* 0x000fe400078e00ff */
[----:B------:R-:W-:-:S07]  /*ccf0*/  IMAD.MOV.U32 R7, RZ, RZ, R14 ;  /* 0x000000ffff077224 */ /* 0x000fce00078e000e */
[----:B------:R-:W-:Y:S05]  /*cd00*/  WARPSYNC.COLLECTIVE R15, `(.L_x_326) ;  /* 0x000000000f087348 */ /* 0x000fea0003c00000 */
[----:B------:R0:W1:Y:S02]  /*cd10*/  SHFL.IDX P6, R14, R13, R12, R11 ;  /* 0x0000000c0d0e7389 */ /* 0x00006400000c000b */
[----:B01----:R-:W-:Y:S01]  /*cd20*/  ENDCOLLECTIVE ;  /* 0x000000000000791b */ /* 0x003fe20003800000 */
.L_x_326:
        /* <DEDUP_REMOVED lines=18> */
.L_x_327:
[----:B------:R-:W-:Y:S02]  /*ce50*/  IMAD.MOV.U32 R13, RZ, RZ, R2 ;  /* 0x000000ffff0d7224 */ /* 0x000fe400078e0002 */
[----:B------:R-:W-:Y:S02]  /*ce60*/  IMAD.MOV.U32 R12, RZ, RZ, 0x3 ;  /* 0x00000003ff0c7424 */ /* 0x000fe400078e00ff */
[----:B------:R-:W-:-:S07]  /*ce70*/  IMAD.MOV.U32 R7, RZ, RZ, R14 ;  /* 0x000000ffff077224 */ /* 0x000fce00078e000e */
[----:B------:R-:W-:Y:S05]  /*ce80*/  WARPSYNC.COLLECTIVE R15, `(.L_x_328) ;  /* 0x000000000f087348 */ /* 0x000fea0003c00000 */
[----:B------:R0:W1:Y:S02]  /*ce90*/  SHFL.IDX P6, R14, R13, R12, R11 ;  /* 0x0000000c0d0e7389 */ /* 0x00006400000c000b */
[----:B01----:R-:W-:Y:S01]  /*cea0*/  ENDCOLLECTIVE ;  /* 0x000000000000791b */ /* 0x003fe20003800000 */
.L_x_328:
        /* <DEDUP_REMOVED lines=18> */
.L_x_329:
[----:B------:R-:W-:Y:S02]  /*cfd0*/  IMAD.MOV.U32 R13, RZ, RZ, R2 ;  /* 0x000000ffff0d7224 */ /* 0x000fe400078e0002 */
[----:B------:R-:W-:Y:S02]  /*cfe0*/  IMAD.MOV.U32 R12, RZ, RZ, 0x4 ;  /* 0x00000004ff0c7424 */ /* 0x000fe400078e00ff */
[----:B------:R-:W-:-:S07]  /*cff0*/  IMAD.MOV.U32 R7, RZ, RZ, R14 ;  /* 0x000000ffff077224 */ /* 0x000fce00078e000e */
[----:B------:R-:W-:Y:S05]  /*d000*/  WARPSYNC.COLLECTIVE R15, `(.L_x_330) ;  /* 0x000000000f087348 */ /* 0x000fea0003c00000 */
[----:B------:R0:W1:Y:S02]  /*d010*/  SHFL.IDX P6, R14, R13, R12, R11 ;  /* 0x0000000c0d0e7389 */ /* 0x00006400000c000b */
[----:B01----:R-:W-:Y:S01]  /*d020*/  ENDCOLLECTIVE ;  /* 0x000000000000791b */ /* 0x003fe20003800000 */
.L_x_330:
        /* <DEDUP_REMOVED lines=18> */
.L_x_331:
[----:B------:R-:W-:Y:S02]  /*d150*/  IMAD.MOV.U32 R13, RZ, RZ, R2 ;  /* 0x000000ffff0d7224 */ /* 0x000fe400078e0002 */
[----:B------:R-:W-:Y:S02]  /*d160*/  IMAD.MOV.U32 R12, RZ, RZ, 0x5 ;  /* 0x00000005ff0c7424 */ /* 0x000fe400078e00ff */
[----:B------:R-:W-:-:S07]  /*d170*/  IMAD.MOV.U32 R7, RZ, RZ, R14 ;  /* 0x000000ffff077224 */ /* 0x000fce00078e000e */
[----:B------:R-:W-:Y:S05]  /*d180*/  WARPSYNC.COLLECTIVE R15, `(.L_x_332) ;  /* 0x000000000f087348 */ /* 0x000fea0003c00000 */
[----:B------:R0:W1:Y:S02]  /*d190*/  SHFL.IDX P6, R14, R13, R12, R11 ;  /* 0x0000000c0d0e7389 */ /* 0x00006400000c000b */
[----:B01----:R-:W-:Y:S01]  /*d1a0*/  ENDCOLLECTIVE ;  /* 0x000000000000791b */ /* 0x003fe20003800000 */
.L_x_332:
        /* <DEDUP_REMOVED lines=18> */
.L_x_333:
[----:B------:R-:W-:Y:S02]  /*d2d0*/  IMAD.MOV.U32 R13, RZ, RZ, R2 ;  /* 0x000000ffff0d7224 */ /* 0x000fe400078e0002 */
[----:B------:R-:W-:Y:S02]  /*d2e0*/  IMAD.MOV.U32 R12, RZ, RZ, 0x6 ;  /* 0x00000006ff0c7424 */ /* 0x000fe400078e00ff */
[----:B------:R-:W-:-:S07]  /*d2f0*/  IMAD.MOV.U32 R7, RZ, RZ, R14 ;  /* 0x000000ffff077224 */ /* 0x000fce00078e000e */
[----:B------:R-:W-:Y:S05]  /*d300*/  WARPSYNC.COLLECTIVE R15, `(.L_x_334) ;  /* 0x000000000f087348 */ /* 0x000fea0003c00000 */
[----:B------:R0:W1:Y:S02]  /*d310*/  SHFL.IDX P6, R14, R13, R12, R11 ;  /* 0x0000000c0d0e7389 */ /* 0x00006400000c000b */
[----:B01----:R-:W-:Y:S01]  /*d320*/  ENDCOLLECTIVE ;  /* 0x000000000000791b */ /* 0x003fe20003800000 */
.L_x_334:
        /* <DEDUP_REMOVED lines=13> */
[----:B0-----:R-:W-:-:S12]  /*d400*/  IMAD.MOV.U32 R6, RZ, RZ, R14 ;  /* 0x000000ffff067224 */ /* 0x001fd800078e000e */
[----:B------:R-:W-:Y:S05]  /*d410*/  WARPSYNC.COLLECTIVE R15, `(.L_x_335) ;  /* 0x000000000f087348 */ /* 0x000fea0003c00000 */
[----:B------:R0:W1:Y:S02]  /*d420*/  SHFL.IDX P6, R14, R13, R12, R11 ;  /* 0x0000000c0d0e7389 */ /* 0x00006400000c000b */
[----:B01----:R-:W-:Y:S01]  /*d430*/  ENDCOLLECTIVE ;  /* 0x000000000000791b */ /* 0x003fe20003800000 */
.L_x_335:
[----:B------:R-:W-:Y:S02]  /*d440*/  IMAD.MOV.U32 R13, RZ, RZ, R2 ;  /* 0x000000ffff0d7224 */ /* 0x000fe400078e0002 */
[----:B------:R-:W-:Y:S02]  /*d450*/  IMAD.MOV.U32 R12, RZ, RZ, 0x7 ;  /* 0x00000007ff0c7424 */ /* 0x000fe400078e00ff */
[----:B------:R-:W-:-:S07]  /*d460*/  IMAD.MOV.U32 R7, RZ, RZ, R14 ;  /* 0x000000ffff077224 */ /* 0x000fce00078e000e */
[----:B------:R-:W-:Y:S05]  /*d470*/  WARPSYNC.COLLECTIVE R15, `(.L_x_336) ;  /* 0x000000000f087348 */ /* 0x000fea0003c00000 */
[----:B------:R0:W1:Y:S02]  /*d480*/  SHFL.IDX P6, R14, R13, R12, R11 ;  /* 0x0000000c0d0e7389 */ /* 0x00006400000c000b */
[----:B01----:R-:W-:Y:S01]  /*d490*/  ENDCOLLECTIVE ;  /* 0x000000000000791b */ /* 0x003fe20003800000 */
.L_x_336:
[----:B------:R-:W-:-:S05]  /*d4a0*/  @!P2 LEA R7, P4, R10, R7, 0x1 ;  /* 0x000000070a07a211 */ /* 0x000fca00078808ff */
[----:B------:R-:W-:-:S05]  /*d4b0*/  @!P2 IMAD.X R6, RZ, RZ, R6, P4 ;  /* 0x000000ffff06a224 */ /* 0x000fca00020e0606 */
[----:B------:R-:W-:Y:S01]  /*d4c0*/  @!P2 LOP3.LUT R7, R7, R6, RZ, 0x3c, !PT ;  /* 0x000000060707a212 */ /* 0x000fe200078e3cff */
[----:B------:R-:W-:-:S03]  /*d4d0*/  IMAD.MOV.U32 R13, RZ, RZ, R0 ;  /* 0x000000ffff0d7224 */ /* 0x000fc600078e0000 */
[----:B------:R-:W-:-:S04]  /*d4e0*/  @!P2 LOP3.LUT R6, R7, R6, RZ, 0x3c, !PT ;  /* 0x000000060706a212 */ /* 0x000fc800078e3cff */
[----:B------:R-:W-:Y:S01]  /*d4f0*/  @!P2 LOP3.LUT R7, R7, R6, RZ, 0x3c, !PT ;  /* 0x000000060707a212 */ /* 0x000fe200078e3cff */
[----:B------:R-:W-:-:S07]  /*d500*/  IMAD.MOV.U32 R5, RZ, RZ, R14 ;  /* 0x000000ffff057224 */ /* 0x000fce00078e000e */
[----:B------:R-:W-:Y:S05]  /*d510*/  WARPSYNC.COLLECTIVE R15, `(.L_x_337) ;  /* 0x000000000f087348 */ /* 0x000fea0003c00000 */
[----:B------:R0:W1:Y:S02]  /*d520*/  SHFL.IDX P6, R14, R13, R12, R11 ;  /* 0x0000000c0d0e7389 */ /* 0x00006400000c000b */
[----:B01----:R-:W-:Y:S01]  /*d530*/  ENDCOLLECTIVE ;  /* 0x000000000000791b */ /* 0x003fe20003800000 */
.L_x_337:
[----:B------:R-:W-:Y:S01]  /*d540*/  @!PT LDS RZ, [RZ] ;  /* 0x00000000fffff984 */ /* 0x000fe20000000800 */
[----:B------:R-:W-:Y:S01]  /*d550*/  @!PT LDS RZ, [RZ] ;  /* 0x00000000fffff984 */ /* 0x000fe20000000800 */
[----:B------:R-:W-:Y:S01]  /*d560*/  @!PT LDS RZ, [RZ] ;  /* 0x00000000fffff984 */ /* 0x000fe20000000800 */
[----:B------:R0:W-:Y:S04]  /*d570*/  @!P2 LDGSTS.E.BYPASS.LTC128B.128 [R9+0x13400], desc[UR60][R6.64], !P3 ;  /* 0x134000000609afae */ /* 0x0001e8000d901d7c */
[----:B------:R0:W-:Y:S04]  /*d580*/  @!P2 LDGSTS.E.BYPASS.LTC128B.128 [R9+0x17400], desc[UR60][R6.64+0x80], !P0 ;  /* 0x174000800609afae */ /* 0x0001e8000c101d7c */
[----:B------:R0:W-:Y:S01]  /*d590*/  @!P2 LDGSTS.E.BYPASS.LTC128B.128 [R9+0x1b400], desc[UR60][R6.64+0x100], !P1 ;  /* 0x1b4001000609afae */ /* 0x0001e2000c901d7c */
[----:B------:R-:W-:Y:S01]  /*d5a0*/  IMAD.MOV.U32 R0, RZ, RZ, R14 ;  /* 0x000000ffff007224 */ /* 0x000fe200078e000e */
[----:B------:R-:W-:Y:S06]  /*d5b0*/  BRA `(.L_x_338) ;  /* 0xffffffc000a87947 */ /* 0x000fec000383ffff */
.L_x_233:
[----:B--2---:R-:W-:-:S04]  /*d5c0*/  IMAD.U32 R3, RZ, RZ, UR36 ;  /* 0x00000024ff037e24 */ /* 0x004fc8000f8e00ff */
[----:B------:R2:W3:Y:S03]  /*d5d0*/  SYNCS.PHASECHK.TRANS64.TRYWAIT P0, [R3+URZ+0x34820], R0 ;  /* 0x03482000030075a7 */ /* 0x0004e6000800017f */
[----:B---3--:R-:W-:Y:S05]  /*d5e0*/  @!P0 NANOSLEEP.SYNCS 0x989680 ;  /* 0x009896800000895d */ /* 0x008fea0003900000 */
[----:B------:R-:W3:Y:S02]  /*d5f0*/  @!P0 SYNCS.PHASECHK.TRANS64 P0, [R3+URZ+0x34820], R0 ;  /* 0x03482000030085a7 */ /* 0x000ee4000800007f */
[----:B---3--:R-:W-:Y:S05]  /*d600*/  @!P0 BRA `(.L_x_233) ;  /* 0xfffffffc00ec8947 */ /* 0x008fea000383ffff */
[----:B------:R-:W-:Y:S05]  /*d610*/  BRA `(.L_x_339) ;  /* 0xffffffc000f87947 */ /* 0x000fea000383ffff */
.L_x_240:
[----:B-1----:R1:W2:Y:S02]  /*d620*/  SYNCS.PHASECHK.TRANS64.TRYWAIT P0, [R3+URZ+0x34840], R2 ;  /* 0x03484002030075a7 */ /* 0x0022a4000800017f */
[----:B--2---:R-:W-:Y:S05]  /*d630*/  @!P0 NANOSLEEP.SYNCS 0x989680 ;  /* 0x009896800000895d */ /* 0x004fea0003900000 */
[----:B------:R-:W2:Y:S02]  /*d640*/  @!P0 SYNCS.PHASECHK.TRANS64 P0, [R3+URZ+0x34840], R2 ;  /* 0x03484002030085a7 */ /* 0x000ea4000800007f */
[----:B--2---:R-:W-:Y:S05]  /*d650*/  @!P0 BRA `(.L_x_240) ;  /* 0xfffffffc00f08947 */ /* 0x004fea000383ffff */
[----:B------:R-:W-:Y:S05]  /*d660*/  BRA `(.L_x_340) ;  /* 0xffffffc400a47947 */ /* 0x000fea000383ffff */
.L_x_248:
[----:B0-----:R0:W1:Y:S02]  /*d670*/  SYNCS.PHASECHK.TRANS64.TRYWAIT P0, [R2+URZ+0x34860], R3 ;  /* 0x03486003020075a7 */ /* 0x001064000800017f */
[----:B-1----:R-:W-:Y:S05]  /*d680*/  @!P0 NANOSLEEP.SYNCS 0x989680 ;  /* 0x009896800000895d */ /* 0x002fea0003900000 */
[----:B------:R-:W1:Y:S02]  /*d690*/  @!P0 SYNCS.PHASECHK.TRANS64 P0, [R2+URZ+0x34860], R3 ;  /* 0x03486003020085a7 */ /* 0x000e64000800007f */
[----:B-1----:R-:W-:Y:S05]  /*d6a0*/  @!P0 BRA `(.L_x_248) ;  /* 0xfffffffc00f08947 */ /* 0x002fea000383ffff */
[----:B------:R-:W-:Y:S05]  /*d6b0*/  BRA `(.L_x_341) ;  /* 0xffffffc800e07947 */ /* 0x000fea000383ffff */
.L_x_259:
[----:B-1----:R1:W2:Y:S02]  /*d6c0*/  SYNCS.PHASECHK.TRANS64.TRYWAIT P0, [R3+URZ+0x34840], R2 ;  /* 0x03484002030075a7 */ /* 0x0022a4000800017f */
[----:B--2---:R-:W-:Y:S05]  /*d6d0*/  @!P0 NANOSLEEP.SYNCS 0x989680 ;  /* 0x009896800000895d */ /* 0x004fea0003900000 */
[----:B------:R-:W2:Y:S02]  /*d6e0*/  @!P0 SYNCS.PHASECHK.TRANS64 P0, [R3+URZ+0x34840], R2 ;  /* 0x03484002030085a7 */ /* 0x000ea4000800007f */
[----:B--2---:R-:W-:Y:S05]  /*d6f0*/  @!P0 BRA `(.L_x_259) ;  /* 0xfffffffc00f08947 */ /* 0x004fea000383ffff */
[----:B------:R-:W-:Y:S05]  /*d700*/  BRA `(.L_x_342) ;  /* 0xffffffd0007c7947 */ /* 0x000fea000383ffff */
.L_x_267:
[----:B0-----:R0:W1:Y:S02]  /*d710*/  SYNCS.PHASECHK.TRANS64.TRYWAIT P0, [R2+URZ+0x34860], R3 ;  /* 0x03486003020075a7 */ /* 0x001064000800017f */
[----:B-1----:R-:W-:Y:S05]  /*d720*/  @!P0 NANOSLEEP.SYNCS 0x989680 ;  /* 0x009896800000895d */ /* 0x002fea0003900000 */
[----:B------:R-:W1:Y:S02]  /*d730*/  @!P0 SYNCS.PHASECHK.TRANS64 P0, [R2+URZ+0x34860], R3 ;  /* 0x03486003020085a7 */ /* 0x000e64000800007f */
[----:B-1----:R-:W-:Y:S05]  /*d740*/  @!P0 BRA `(.L_x_267) ;  /* 0xfffffffc00f08947 */ /* 0x002fea000383ffff */
[----:B------:R-:W-:Y:S05]  /*d750*/  BRA `(.L_x_343) ;  /* 0xffffffd400b87947 */ /* 0x000fea000383ffff */
.L_x_277:
[----:B--2---:R2:W3:Y:S02]  /*d760*/  SYNCS.PHASECHK.TRANS64.TRYWAIT P0, [R3+URZ+0x34840], R2 ;  /* 0x03484002030075a7 */ /* 0x0044e4000800017f */
[----:B---3--:R-:W-:Y:S05]  /*d770*/  @!P0 NANOSLEEP.SYNCS 0x989680 ;  /* 0x009896800000895d */ /* 0x008fea0003900000 */
[----:B------:R-:W3:Y:S02]  /*d780*/  @!P0 SYNCS.PHASECHK.TRANS64 P0, [R3+URZ+0x34840], R2 ;  /* 0x03484002030085a7 */ /* 0x000ee4000800007f */
[----:B---3--:R-:W-:Y:S05]  /*d790*/  @!P0 BRA `(.L_x_277) ;  /* 0xfffffffc00f08947 */ /* 0x008fea000383ffff */
[----:B------:R-:W-:Y:S05]  /*d7a0*/  BRA `(.L_x_344) ;  /* 0xffffffdc002c7947 */ /* 0x000fea000383ffff */
.L_x_285:
[----:B0-----:R0:W1:Y:S02]  /*d7b0*/  SYNCS.PHASECHK.TRANS64.TRYWAIT P0, [R2+URZ+0x34860], R5 ;  /* 0x03486005020075a7 */ /* 0x001064000800017f */
[----:B-1----:R-:W-:Y:S05]  /*d7c0*/  @!P0 NANOSLEEP.SYNCS 0x989680 ;  /* 0x009896800000895d */ /* 0x002fea0003900000 */
[----:B------:R-:W1:Y:S02]  /*d7d0*/  @!P0 SYNCS.PHASECHK.TRANS64 P0, [R2+URZ+0x34860], R5 ;  /* 0x03486005020085a7 */ /* 0x000e64000800007f */
[----:B-1----:R-:W-:Y:S05]  /*d7e0*/  @!P0 BRA `(.L_x_285) ;  /* 0xfffffffc00f08947 */ /* 0x002fea000383ffff */
[----:B------:R-:W-:Y:S05]  /*d7f0*/  BRA `(.L_x_345) ;  /* 0xffffffe000647947 */ /* 0x000fea000383ffff */
.L_x_295:
[----:B--2---:R2:W3:Y:S02]  /*d800*/  SYNCS.PHASECHK.TRANS64.TRYWAIT P0, [R0+URZ+0x34860], R3 ;  /* 0x03486003000075a7 */ /* 0x0044e4000800017f */
[----:B---3--:R-:W-:Y:S05]  /*d810*/  @!P0 NANOSLEEP.SYNCS 0x989680 ;  /* 0x009896800000895d */ /* 0x008fea0003900000 */
[----:B------:R-:W3:Y:S02]  /*d820*/  @!P0 SYNCS.PHASECHK.TRANS64 P0, [R0+URZ+0x34860], R3 ;  /* 0x03486003000085a7 */ /* 0x000ee4000800007f */
[----:B---3--:R-:W-:Y:S05]  /*d830*/  @!P0 BRA `(.L_x_295) ;  /* 0xfffffffc00f08947 */ /* 0x008fea000383ffff */
[----:B------:R-:W-:Y:S05]  /*d840*/  BRA `(.L_x_346) ;  /* 0xffffffe400787947 */ /* 0x000fea000383ffff */
.L_x_303:
[----:B-1----:R1:W2:Y:S02]  /*d850*/  SYNCS.PHASECHK.TRANS64.TRYWAIT P0, [R0+URZ+0x34820], R3 ;  /* 0x03482003000075a7 */ /* 0x0022a4000800017f */
[----:B--2---:R-:W-:Y:S05]  /*d860*/  @!P0 NANOSLEEP.SYNCS 0x989680 ;  /* 0x009896800000895d */ /* 0x004fea0003900000 */
[----:B------:R-:W2:Y:S02]  /*d870*/  @!P0 SYNCS.PHASECHK.TRANS64 P0, [R0+URZ+0x34820], R3 ;  /* 0x03482003000085a7 */ /* 0x000ea4000800007f */
[----:B--2---:R-:W-:Y:S05]  /*d880*/  @!P0 BRA `(.L_x_303) ;  /* 0xfffffffc00f08947 */ /* 0x004fea000383ffff */
[----:B------:R-:W-:Y:S05]  /*d890*/  BRA `(.L_x_347) ;  /* 0xffffffe800bc7947 */ /* 0x000fea000383ffff */
.L_x_304:
[----:B------:R-:W2:Y:S01]  /*d8a0*/  S2R R2, SR_TID.X ;  /* 0x0000000000027919 */ /* 0x000ea20000002100 */
[----:B------:R-:W-:Y:S01]  /*d8b0*/  BSSY B0, `(.L_x_348) ;  /* 0x000000a000007945 */ /* 0x000fe20003800000 */
[----:B------:R-:W-:Y:S02]  /*d8c0*/  IMAD.MOV.U32 R12, RZ, RZ, RZ ;  /* 0x000000ffff0c7224 */ /* 0x000fe400078e00ff */
[----:B------:R-:W-:Y:S02]  /*d8d0*/  IMAD.MOV.U32 R11, RZ, RZ, 0x1f ;  /* 0x0000001fff0b7424 */ /* 0x000fe400078e00ff */
[----:B------:R-:W-:Y:S01]  /*d8e0*/  IMAD.MOV.U32 R15, RZ, RZ, -0x1 ;  /* 0xffffffffff0f7424 */ /* 0x000fe200078e00ff */
[----:B--2---:R-:W-:-:S04]  /*d8f0*/  SHF.R.U32.HI R2, RZ, 0x5, R2 ;  /* 0x00000005ff027819 */ /* 0x004fc80000011602 */
[----:B------:R-:W-:-:S05]  /*d900*/  LOP3.LUT R2, R2, 0x3, RZ, 0xc0, !PT ;  /* 0x0000000302027812 */ /* 0x000fca00078ec0ff */
[----:B------:R-:W-:-:S07]  /*d910*/  IMAD.MOV.U32 R13, RZ, RZ, R2 ;  /* 0x000000ffff0d7224 */ /* 0x000fce00078e0002 */
[----:B01----:R-:W-:Y:S05]  /*d920*/  WARPSYNC.COLLECTIVE R15, `(.L_x_349) ;  /* 0x000000000f087348 */ /* 0x003fea0003c00000 */
[----:B------:R2:W3:Y:S02]  /*d930*/  SHFL.IDX P6, R14, R13, R12, R11 ;  /* 0x0000000c0d0e7389 */ /* 0x0004e400000c000b */
[----:B0123--:R-:W-:Y:S01]  /*d940*/  ENDCOLLECTIVE ;  /* 0x000000000000791b */ /* 0x00ffe20003800000 */
.L_x_349:
[----:B------:R-:W-:Y:S05]  /*d950*/  BSYNC B0 ;  /* 0x0000000000007941 */ /* 0x000fea0003800000 */
.L_x_348:
[----:B------:R-:W-:Y:S05]  /*d960*/  BRA `(.L_x_350) ;  /* 0xffffffe800a47947 */ /* 0x000fea000383ffff */
.L_x_307:
[----:B------:R-:W-:Y:S01]  /*d970*/  BSSY B1, `(.L_x_351) ;  /* 0x0000006000017945 */ /* 0x000fe20003800000 */
[----:B------:R-:W-:-:S07]  /*d980*/  IMAD.MOV.U32 R15, RZ, RZ, -0x1 ;  /* 0xffffffffff0f7424 */ /* 0x000fce00078e00ff */
[----:B012---:R-:W-:Y:S05]  /*d990*/  WARPSYNC.COLLECTIVE R15, `(.L_x_352) ;  /* 0x000000000f0c7348 */ /* 0x007fea0003c00000 */
[----:B------:R-:W-:Y:S02]  /*d9a0*/  ELECT P6, UR62, PT ;  /* 0x00000000003e782f */ /* 0x000fe400038c0000 */
[----:B------:R-:W-:Y:S01]  /*d9b0*/  MOV R14, UR62 ;  /* 0x0000003e000e7c02 */ /* 0x000fe20008000f00 */
[----:B012---:R-:W-:Y:S10]  /*d9c0*/  ENDCOLLECTIVE ;  /* 0x000000000000791b */ /* 0x007ff40003800000 */
.L_x_352:
[----:B------:R-:W-:Y:S05]  /*d9d0*/  BSYNC B1 ;  /* 0x0000000000017941 */ /* 0x000fea0003800000 */
.L_x_351:
[----:B------:R-:W-:Y:S05]  /*d9e0*/  BRA `(.L_x_353) ;  /* 0xffffffe8009c7947 */ /* 0x000fea000383ffff */
.L_x_309:
[----:B0-----:R0:W1:Y:S02]  /*d9f0*/  SYNCS.PHASECHK.TRANS64.TRYWAIT P0, [R6+URZ], R5 ;  /* 0x00000005060075a7 */ /* 0x001064000800017f */
[----:B-1----:R-:W-:Y:S05]  /*da00*/  @!P0 NANOSLEEP.SYNCS 0x989680 ;  /* 0x009896800000895d */ /* 0x002fea0003900000 */
[----:B------:R-:W1:Y:S02]  /*da10*/  @!P0 SYNCS.PHASECHK.TRANS64 P0, [R6+URZ], R5 ;  /* 0x00000005060085a7 */ /* 0x000e64000800007f */
[----:B-1----:R-:W-:Y:S05]  /*da20*/  @!P0 BRA `(.L_x_309) ;  /* 0xfffffffc00f08947 */ /* 0x002fea000383ffff */
[----:B------:R-:W-:Y:S05]  /*da30*/  BRA `(.L_x_354) ;  /* 0xffffffe800dc7947 */ /* 0x000fea000383ffff */
.L_x_310:
[----:B-1----:R1:W2:Y:S02]  /*da40*/  SYNCS.PHASECHK.TRANS64.TRYWAIT P0, [R7+URZ], R2 ;  /* 0x00000002070075a7 */ /* 0x0022a4000800017f */
[----:B--2---:R-:W-:Y:S05]  /*da50*/  @!P0 NANOSLEEP.SYNCS 0x989680 ;  /* 0x009896800000895d */ /* 0x004fea0003900000 */
[----:B------:R-:W2:Y:S02]  /*da60*/  @!P0 SYNCS.PHASECHK.TRANS64 P0, [R7+URZ], R2 ;  /* 0x00000002070085a7 */ /* 0x000ea4000800007f */
[----:B--2---:R-:W-:Y:S05]  /*da70*/  @!P0 BRA `(.L_x_310) ;  /* 0xfffffffc00f08947 */ /* 0x004fea000383ffff */
[----:B------:R-:W-:Y:S05]  /*da80*/  BRA `(.L_x_355) ;  /* 0xffffffe800d07947 */ /* 0x000fea000383ffff */
.L_x_312:
[----:B--2---:R2:W3:Y:S02]  /*da90*/  SYNCS.PHASECHK.TRANS64.TRYWAIT P0, [R4+URZ], R5 ;  /* 0x00000005040075a7 */ /* 0x0044e4000800017f */
[----:B---3--:R-:W-:Y:S05]  /*daa0*/  @!P0 NANOSLEEP.SYNCS 0x989680 ;  /* 0x009896800000895d */ /* 0x008fea0003900000 */
[----:B------:R-:W3:Y:S02]  /*dab0*/  @!P0 SYNCS.PHASECHK.TRANS64 P0, [R4+URZ], R5 ;  /* 0x00000005040085a7 */ /* 0x000ee4000800007f */
[----:B---3--:R-:W-:Y:S05]  /*dac0*/  @!P0 BRA `(.L_x_312) ;  /* 0xfffffffc00f08947 */ /* 0x008fea000383ffff */
[----:B------:R-:W-:Y:S05]  /*dad0*/  BRA `(.L_x_356) ;  /* 0xffffffe800d47947 */ /* 0x000fea000383ffff */
.L_x_357:
        /* <DEDUP_REMOVED lines=10> */
.L_x_15107:


//--------------------- .text._ZN7cutlass13device_kernelIN5flash11enable_sm90INS1_16FlashAttnFwdSm90INS1_25CollectiveMainloopFwdSm90ILi2EN4cute5tupleIJNS5_1CILi1EEES8_S8_EEENS6_IJNS7_ILi128EEESA_NS7_ILi192EEEEEELi128ENS_10bfloat16_tEfNS_4arch4Sm90ELb0ELb0ELb0ELb1ELb0ELb0ELb0ELb1ELb1ELb1ELb0ELb0EEENS1_21CollectiveEpilogueFwdINS6_IJSA_SA_SA_EEES9_SD_SF_Li256ELb1ELb1ELb0ELb0EEENS1_36VarlenDynamicPersistentTileSchedulerILi128ELi128ELi256ELi128ELb0ELb1ELb1ELb0ELb1ELb1EEEEEEEEEvNT_6ParamsE --------------------------
	.section	.text._ZN7cutlass13device_kernelIN5flash11enable_sm90INS1_16FlashAttnFwdSm90INS1_25CollectiveMainloopFwdSm90ILi2EN4cute5tupleIJNS5_1CILi1EEES8_S8_EEENS6_IJNS7_ILi128EEESA_NS7_ILi192EEEEEELi128ENS_10bfloat16_tEfNS_4arch4Sm90ELb0ELb0ELb0ELb1ELb0ELb0ELb0ELb1ELb1ELb1ELb0ELb0EEENS1_21CollectiveEpilogueFwdINS6_IJSA_SA_SA_EEES9_SD_SF_Li256ELb1ELb1ELb0ELb0EEENS1_36VarlenDynamicPersistentTileSchedulerILi128ELi128ELi256ELi128ELb0ELb1ELb1ELb0ELb1ELb1EEEEEEEEEvNT_6ParamsE,"ax",@progbits
	.align	128
.text._ZN7cutlass13device_kernelIN5flash11enable_sm90INS1_16FlashAttnFwdSm90INS1_25CollectiveMainloopFwdSm90ILi2EN4cute5tupleIJNS5_1CILi1EEES8_S8_EEENS6_IJNS7_ILi128EEESA_NS7_ILi192EEEEEELi128ENS_10bfloat16_tEfNS_4arch4Sm90ELb0ELb0ELb0ELb1ELb0ELb0ELb0ELb1ELb1ELb1ELb0ELb0EEENS1_21CollectiveEpilogueFwdINS6_IJSA_SA_SA_EEES9_SD_SF_Li256ELb1ELb1ELb0ELb0EEENS1_36VarlenDynamicPersistentTileSchedulerILi128ELi128ELi256ELi128ELb0ELb1ELb1ELb0ELb1ELb1EEEEEEEEEvNT_6ParamsE:
        .type           _ZN7cutlass13device_kernelIN5flash11enable_sm90INS1_16FlashAttnFwdSm90INS1_25CollectiveMainloopFwdSm90ILi2EN4cute5tupleIJNS5_1CILi1EEES8_S8_EEENS6_IJNS7_ILi128EEESA_NS7_ILi192EEEEEELi128ENS_10bfloat16_tEfNS_4arch4Sm90ELb0ELb0ELb0ELb1ELb0ELb0ELb0ELb1ELb1ELb1ELb0ELb0EEENS1_21CollectiveEpilogueFwdINS6_IJSA_SA_SA_EEES9_SD_SF_Li256ELb1ELb1ELb0ELb0EEENS1_36VarlenDynamicPersistentTileSchedulerILi128ELi128ELi256ELi128ELb0ELb1ELb1ELb0ELb1ELb1EEEEEEEEEvNT_6ParamsE,@function
        .size           _ZN7cutlass13device_kernelIN5flash11enable_sm90INS1_16FlashAttnFwdSm90INS1_25CollectiveMainloopFwdSm90ILi2EN4cute5tupleIJNS5_1CILi1EEES8_S8_EEENS6_IJNS7_ILi128EEESA_NS7_ILi192EEEEEELi128ENS_10bfloat16_tEfNS_4arch4Sm90ELb0ELb0ELb0ELb1ELb0ELb0ELb0ELb1ELb1ELb1ELb0ELb0EEENS1_21CollectiveEpilogueFwdINS6_IJSA_SA_SA_EEES9_SD_SF_Li256ELb1ELb1ELb0ELb0EEENS1_36VarlenDynamicPersistentTileSchedulerILi128ELi128ELi256ELi128ELb0ELb1ELb1ELb0ELb1ELb1EEEEEEEEEvNT_6ParamsE,(.L_x_15108 - _ZN7cutlass13device_kernelIN5flash11enable_sm90INS1_16FlashAttnFwdSm90INS1_25CollectiveMainloopFwdSm90ILi2EN4cute5tupleIJNS5_1CILi1EEES8_S8_EEENS6_IJNS7_ILi128EEESA_NS7_ILi192EEEEEELi128ENS_10bfloat16_tEfNS_4arch4Sm90ELb0ELb0ELb0ELb1ELb0ELb0ELb0ELb1ELb1ELb1ELb0ELb0EEENS1_21CollectiveEpilogueFwdINS6_IJSA_SA_SA_EEES9_SD_SF_Li256ELb1ELb1ELb0ELb0EEENS1_36VarlenDynamicPersistentTileSchedulerILi128ELi128ELi256ELi128ELb0ELb1ELb1ELb0ELb1ELb1EEEEEEEEEvNT_6ParamsE)
        .other          _ZN7cutlass13device_kernelIN5flash11enable_sm90INS1_16FlashAttnFwdSm90INS1_25CollectiveMainloopFwdSm90ILi2EN4cute5tupleIJNS5_1CILi1EEES8_S8_EEENS6_IJNS7_ILi128EEESA_NS7_ILi192EEEEEELi128ENS_10bfloat16_tEfNS_4arch4Sm90ELb0ELb0ELb0ELb1ELb0ELb0ELb0ELb1ELb1ELb1ELb0ELb0EEENS1_21CollectiveEpilogueFwdINS6_IJSA_SA_SA_EEES9_SD_SF_Li256ELb1ELb1ELb0ELb0EEENS1_36VarlenDynamicPersistentTileSchedulerILi128ELi128ELi256ELi128ELb0ELb1ELb1ELb0ELb1ELb1EEEEEEEEEvNT_6ParamsE,@"STO_CUDA_ENTRY STV_DEFAULT"
_ZN7cutlass13device_kernelIN5flash11enable_sm90INS1_16FlashAttnFwdSm90INS1_25CollectiveMainloopFwdSm90ILi2EN4cute5tupleIJNS5_1CILi1EEES8_S8_EEENS6_IJNS7_ILi128EEESA_NS7_ILi192EEEEEELi128ENS_10bfloat16_tEfNS_4arch4Sm90ELb0ELb0ELb0ELb1ELb0ELb0ELb0ELb1ELb1ELb1ELb0ELb0EEENS1_21CollectiveEpilogueFwdINS6_IJSA_SA_SA_EEES9_SD_SF_Li256ELb1ELb1ELb0ELb0EEENS1_36VarlenDynamicPersistentTileSchedulerILi128ELi128ELi256ELi128ELb0ELb1ELb1ELb0ELb1ELb1EEEEEEEEEvNT_6ParamsE:
        /* <DEDUP_REMOVED lines=18> */
.L_x_359:
[----:B------:R-:W-:Y:S05]  /*0120*/  BSYNC B0 ;  /* 0x0000000000007941 */ /* 0x000fea0003800000 */
.L_x_358:
        /* <DEDUP_REMOVED lines=41> */
.L_x_360:
[----:B------:R-:W3:Y:S01]  /*03c0*/  SHFL.IDX PT, R2, R0, RZ, 0x1f ;  /* 0x00001fff00027589 */ /* 0x000ee200000e0000 */
[----:B------:R-:W-:Y:S01]  /*03d0*/  NOP ;  /* 0x0000000000007918 */ /* 0x000fe20000000000 */
[----:B---3--:R-:W-:-:S13]  /*03e0*/  ISETP.NE.AND P0, PT, R2, RZ, PT ;  /* 0x000000ff0200720c */ /* 0x008fda0003f05270 */
        /* <DEDUP_REMOVED lines=18> */
[----:B---3--:R-:W-:Y:S01]  /*0510*/  NOP ;  /* 0x0000000000007918 */ /* 0x008fe20000000000 */
.L_x_361:
[----:B------:R-:W3:Y:S01]  /*0520*/  SHFL.IDX PT, R2, R0, RZ, 0x1f ;  /* 0x00001fff00027589 */ /* 0x000ee200000e0000 */
[----:B------:R-:W-:Y:S01]  /*0530*/  NOP ;  /* 0x0000000000007918 */ /* 0x000fe20000000000 */
[----:B---3--:R-:W-:-:S13]  /*0540*/  ISETP.NE.AND P0, PT, R2, RZ, PT ;  /* 0x000000ff0200720c */ /* 0x008fda0003f05270 */
[----:B------:R-:W-:Y:S05]  /*0550*/  @P0 BRA `(.L_x_362) ;  /* 0x0000000000380947 */ /* 0x000fea0003800000 */
[----:B0-----:R-:W0:Y:S01]  /*0560*/  S2UR UR5, SR_CgaCtaId ;  /* 0x00000000000579c3 */ /* 0x001e220000008800 */
[----:B------:R-:W-:Y:S01]  /*0570*/  UMOV UR4, 0x400 ;  /* 0x0000040000047882 */ /* 0x000fe20000000000 */
[----:B------:R-:W-:Y:S01]  /*0580*/  UMOV UR7, 0x1 ;  /* 0x0000000100077882 */ /* 0x000fe20000000000 */
[----:B------:R-:W-:Y:S01]  /*0590*/  ELECT P0, URZ, PT ;  /* 0x00000000003f782f */ /* 0x000fe20003800000 */
[----:B0-----:R-:W-:Y:S02]  /*05a0*/  ULEA UR6, UR5, UR4, 0x18 ;  /* 0x0000000405067291 */ /* 0x001fe4000f8ec03f */
[----:B------:R-:W-:-:S04]  /*05b0*/  UIADD3 UR4, -UR7, 0x100000, URZ ;  /* 0x0010000007047890 */ /* 0x000fc8000fffe13f */
[----:B------:R-:W-:Y:S02]  /*05c0*/  USHF.L.U32 UR5, UR4, 0xb, URZ ;  /* 0x0000000b04057899 */ /* 0x000fe4000800063f */
[----:B------:R-:W-:Y:S01]  /*05d0*/  USHF.L.U32 UR4, UR4, 0x1, URZ ;  /* 0x0000000104047899 */ /* 0x000fe2000800063f */
[----:B------:R-:W0:Y:S11]  /*05e0*/  FENCE.VIEW.ASYNC.S ;  /* 0x00000000000073c6 */ /* 0x000e360000000000 */
[----:B0-----:R3:W0:Y:S01]  /*05f0*/  SYNCS.EXCH.64 URZ, [UR6+0x34870], UR4 ;  /* 0x03487004063f75b2 */ /* 0x0016220008000100 */
[----:B------:R3:W0:Y:S01]  /*0600*/  SYNCS.EXCH.64 URZ, [UR6+0x34880], UR4 ;  /* 0x03488004063f75b2 */ /* 0x0006220008000100 */
[----:B------:R3:W0:Y:S01]  /*0610*/  SYNCS.EXCH.64 URZ, [UR6+0x34878], UR4 ;  /* 0x03487804063f75b2 */ /* 0x0006220008000100 */
[----:B------:R3:W0:Y:S02]  /*0620*/  SYNCS.EXCH.64 URZ, [UR6+0x34888], UR4 ;  /* 0x03488804063f75b2 */ /* 0x0006240008000100 */
[----:B---3--:R-:W-:Y:S01]  /*0630*/  NOP ;  /* 0x0000000000007918 */ /* 0x008fe20000000000 */
.L_x_362:
        /* <DEDUP_REMOVED lines=22> */
.L_x_363:
        /* <DEDUP_REMOVED lines=22> */
.L_x_364:
[----:B0-----:R-:W-:Y:S01]  /*0900*/  UMOV UR4, 0x1 ;  /* 0x0000000100047882 */ /* 0x001fe20000000000 */
[----:B------:R-:W-:Y:S01]  /*0910*/  PLOP3.LUT P0, PT, PT, PT, UP0, 0x80, 0x0 ;  /* 0x000000000000781c */ /* 0x000fe20003f0f008 */
[----:B------:R-:W-:Y:S01]  /*0920*/  USEL UR4, UR4, 0x2, !UP0 ;  /* 0x0000000204047887 */ /* 0x000fe2000c000000 */
[----:B------:R-:W-:-:S05]  /*0930*/  NOP ;  /* 0x0000000000007918 */ /* 0x000fca0000000000 */
[----:B------:R-:W-:-:S05]  /*0940*/  IMAD.U32 R2, RZ, RZ, UR4 ;  /* 0x00000004ff027e24 */ /* 0x000fca000f8e00ff */
[----:B------:R0:W-:Y:S01]  /*0950*/  STL [R1+0x58], R2 ;  /* 0x0000580201007387 */ /* 0x0001e20000100800 */
[----:B-12-4-:R-:W-:Y:S06]  /*0960*/  BAR.SYNC.DEFER_BLOCKING 0x0 ;  /* 0x0000000000007b1d */ /* 0x016fec0000010000 */
[----:B------:R-:W-:Y:S05]  /*0970*/  @!P0 BRA `(.L_x_365) ;  /* 0x0000008400e88947 */ /* 0x000fea0003800000 */
.L_x_366:
[----:B------:R-:W-:-:S08]  /*0980*/  NOP ;  /* 0x0000000000007918 */ /* 0x000fd00000000000 */
[----:B------:R-:W1:Y:S02]  /*0990*/  USETMAXREG.TRY_ALLOC.CTAPOOL UP0, 0xf0 ;  /* 0x000000f0000079c8 */ /* 0x000e640008000600 */
[----:B-1----:R-:W-:-:S13]  /*09a0*/  PLOP3.LUT P0, PT, PT, PT, UP0, 0x80, 0x0 ;  /* 0x000000000000781c */ /* 0x002fda0003f0f008 */
[----:B------:R-:W-:Y:S05]  /*09b0*/  @!P0 BRA `(.L_x_366) ;  /* 0xfffffffc00f08947 */ /* 0x000fea000383ffff */
[----:B------:R-:W1:Y:S08]  /*09c0*/  S2UR UR5, SR_CgaCtaId ;  /* 0x00000000000579c3 */ /* 0x000e700000008800 */
[----:B------:R-:W-:Y:S06]  /*09d0*/  BAR.ARV 0x8, 0x180 ;  /* 0x0206000000007b1d */ /* 0x000fec0000002000 */
[----:B------:R-:W-:-:S02]  /*09e0*/  UMOV UR4, 0x400 ;  /* 0x0000040000047882 */ /* 0x000fc40000000000 */
[----:B------:R-:W-:Y:S01]  /*09f0*/  BAR.SYNC.DEFER_BLOCKING 0x5, 0x180 ;  /* 0x0146000000007b1d */ /* 0x000fe20000010000 */
[----:B-1----:R-:W-:-:S09]  /*0a00*/  ULEA UR4, UR5, UR4, 0x18 ;  /* 0x0000000405047291 */ /* 0x002fd2000f8ec03f */
[----:B------:R-:W1:Y:S01]  /*0a10*/  LDS.128 R44, [UR4+0x348d0] ;  /* 0x0348d004ff2c7984 */ /* 0x000e620008000c00 */
[----:B------:R-:W-:Y:S01]  /*0a20*/  ULDC UR4, c[0x0][0xc3c] ;  /* 0x00030f0000047ab9 */ /* 0x000fe20000000800 */
[----:B------:R-:W-:Y:S06]  /*0a30*/  BAR.ARV 0x4, 0x180 ;  /* 0x0106000000007b1d */ /* 0x000fec0000002000 */
[----:B-1----:R-:W-:-:S13]  /*0a40*/  ISETP.GE.AND P0, PT, R47, UR4, PT ;  /* 0x000000042f007c0c */ /* 0x002fda000bf06270 */
[----:B------:R-:W-:Y:S05]  /*0a50*/  @P0 EXIT ;  /* 0x000000000000094d */ /* 0x000fea0003800000 */
[----:B0-----:R-:W2:Y:S01]  /*0a60*/  LDL R2, [R1+0x58] ;  /* 0x0000580001027983 */ /* 0x001ea20000100800 */
[----:B------:R-:W-:Y:S01]  /*0a70*/  R2UR UR6, R45 ;  /* 0x000000002d0672ca */ /* 0x000fe200000e0000 */
[----:B------:R-:W-:Y:S01]  /*0a80*/  IMAD.MOV.U32 R186, RZ, RZ, RZ ;  /* 0x000000ffffba7224 */ /* 0x000fe200078e00ff */
[----:B------:R-:W-:Y:S01]  /*0a90*/  R2UR UR5, R46 ;  /* 0x000000002e0572ca */ /* 0x000fe200000e0000 */
[----:B------:R-:W0:Y:S01]  /*0aa0*/  S2R R0, SR_TID.X ;  /* 0x0000000000007919 */ /* 0x000e220000002100 */
[----:B------:R-:W-:Y:S02]  /*0ab0*/  IMAD.MOV.U32 R16, RZ, RZ, RZ ;  /* 0x000000ffff107224 */ /* 0x000fe400078e00ff */
[----:B0-----:R-:W-:-:S05]  /*0ac0*/  VIADD R196, R0, 0xffffff80 ;  /* 0xffffff8000c47836 */ /* 0x001fca0000000000 */
[----:B------:R-:W-:-:S04]  /*0ad0*/  SHF.R.S32.HI R3, RZ, 0x1f, R196 ;  /* 0x0000001fff037819 */ /* 0x000fc800000114c4 */
[CC--:B------:R-:W-:Y:S02]  /*0ae0*/  LEA.HI R5, R3.reuse, R196.reuse, RZ, 0x7 ;  /* 0x000000c403057211 */ /* 0x0c0fe400078f38ff */
[----:B------:R-:W-:Y:S02]  /*0af0*/  LEA.HI R0, R3, R196, RZ, 0x4 ;  /* 0x000000c403007211 */ /* 0x000fe400078f20ff */
[----:B------:R-:W-:Y:S02]  /*0b00*/  LOP3.LUT R187, R5, 0xffffff80, RZ, 0xc0, !PT ;  /* 0xffffff8005bb7812 */ /* 0x000fe400078ec0ff */
[----:B------:R-:W-:Y:S02]  /*0b10*/  SHF.R.S32.HI R9, RZ, 0x4, R0 ;  /* 0x00000004ff097819 */ /* 0x000fe40000011400 */
[----:B------:R-:W-:Y:S01]  /*0b20*/  LOP3.LUT R7, R0, 0x3fffff0, RZ, 0xc0, !PT ;  /* 0x03fffff000077812 */ /* 0x000fe200078ec0ff */
[----:B------:R-:W-:Y:S01]  /*0b30*/  IMAD.IADD R187, R196, 0x1, -R187 ;  /* 0x00000001c4bb7824 */ /* 0x000fe200078e0abb */
[----:B------:R-:W-:-:S02]  /*0b40*/  LEA.HI R0, R0, R9, RZ, 0x1 ;  /* 0x0000000900007211 */ /* 0x000fc400078f08ff */
[----:B------:R-:W-:Y:S01]  /*0b50*/  SHF.R.S32.HI R188, RZ, 0x7, R5 ;  /* 0x00000007ffbc7819 */ /* 0x000fe20000011405 */
[----:B------:R-:W-:Y:S01]  /*0b60*/  IMAD.IADD R7, R196, 0x1, -R7 ;  /* 0x00000001c4077824 */ /* 0x000fe200078e0a07 */
[----:B------:R-:W-:Y:S02]  /*0b70*/  SHF.R.S32.HI R4, RZ, 0x1f, R187 ;  /* 0x0000001fff047819 */ /* 0x000fe400000114bb */
[----:B------:R-:W-:Y:S02]  /*0b80*/  LOP3.LUT R0, R0, 0x1ffffffe, RZ, 0xc0, !PT ;  /* 0x1ffffffe00007812 */ /* 0x000fe400078ec0ff */
[CC--:B------:R-:W-:Y:S02]  /*0b90*/  LEA.HI R6, R4.reuse, R187.reuse, RZ, 0x2 ;  /* 0x000000bb04067211 */ /* 0x0c0fe400078f10ff */
[----:B------:R-:W-:Y:S01]  /*0ba0*/  LEA.HI R4, R4, R187, RZ, 0x5 ;  /* 0x000000bb04047211 */ /* 0x000fe200078f28ff */
[----:B------:R-:W-:Y:S01]  /*0bb0*/  IMAD.IADD R0, R9, 0x1, -R0 ;  /* 0x0000000109007824 */ /* 0x000fe200078e0a00 */
[--C-:B------:R-:W-:Y:S01]  /*0bc0*/  SHF.R.S32.HI R8, RZ, 0x2, R6.reuse ;  /* 0x00000002ff087819 */ /* 0x100fe20000011406 */
[----:B------:R-:W-:Y:S01]  /*0bd0*/  IMAD.MOV.U32 R9, RZ, RZ, -0x2 ;  /* 0xfffffffeff097424 */ /* 0x000fe200078e00ff */
[----:B------:R-:W-:-:S02]  /*0be0*/  SHF.R.S32.HI R11, RZ, 0x1f, R6 ;  /* 0x0000001fff0b7819 */ /* 0x000fc40000011406 */
[----:B------:R-:W-:Y:S02]  /*0bf0*/  LEA.HI R5, R5, R188, RZ, 0x1 ;  /* 0x000000bc05057211 */ /* 0x000fe400078f08ff */
[----:B------:R-:W-:Y:S02]  /*0c00*/  LEA.HI R11, R11, R8, RZ, 0x3 ;  /* 0x000000080b0b7211 */ /* 0x000fe400078f18ff */
[----:B------:R-:W-:Y:S02]  /*0c10*/  SHF.R.S32.HI R4, RZ, 0x5, R4 ;  /* 0x00000005ff047819 */ /* 0x000fe40000011404 */
[----:B------:R-:W-:Y:S02]  /*0c20*/  LOP3.LUT R11, R11, 0xfffffff8, RZ, 0xc0, !PT ;  /* 0xfffffff80b0b7812 */ /* 0x000fe400078ec0ff */
[----:B------:R-:W-:Y:S02]  /*0c30*/  LOP3.LUT R5, R5, 0x3fffffe, RZ, 0xc0, !PT ;  /* 0x03fffffe05057812 */ /* 0x000fe400078ec0ff */
[----:B------:R-:W-:Y:S01]  /*0c40*/  LOP3.LUT R6, R6, 0x7ffffffc, RZ, 0xc0, !PT ;  /* 0x7ffffffc06067812 */ /* 0x000fe200078ec0ff */
[----:B------:R-:W-:-:S02]  /*0c50*/  IMAD.IADD R11, R8, 0x1, -R11 ;  /* 0x00000001080b7824 */ /* 0x000fc400078e0a0b */
[----:B------:R-:W-:Y:S02]  /*0c60*/  IMAD.IADD R5, R188, 0x1, -R5 ;  /* 0x00000001bc057824 */ /* 0x000fe400078e0a05 */
[----:B------:R-:W-:Y:S02]  /*0c70*/  IMAD R4, R4, 0x10, R11 ;  /* 0x0000001004047824 */ /* 0x000fe400078e020b */
[----:B------:R-:W-:Y:S02]  /*0c80*/  IMAD.IADD R6, R187, 0x1, -R6 ;  /* 0x00000001bb067824 */ /* 0x000fe400078e0a06 */
[----:B------:R-:W-:Y:S02]  /*0c90*/  IMAD R189, R5, 0x40, R4 ;  /* 0x0000004005bd7824 */ /* 0x000fe400078e0204 */
[----:B------:R-:W-:Y:S01]  /*0ca0*/  IMAD R190, R6, R9, 0x80 ;  /* 0x0000008006be7424 */ /* 0x000fe200078e0209 */
[----:B--2---:R-:W-:Y:S02]  /*0cb0*/  R2UR UR4, R2 ;  /* 0x00000000020472ca */ /* 0x004fe400000e0000 */
[----:B------:R-:W-:-:S05]  /*0cc0*/  LEA.HI R2, R3, R196, RZ, 0x5 ;  /* 0x000000c403027211 */ /* 0x000fca00078f28ff */
[----:B------:R-:W-:-:S05]  /*0cd0*/  IMAD.SHL.U32 R2, R2, 0x20, RZ ;  /* 0x0000002002027824 */ /* 0x000fca00078e00ff */
[----:B------:R-:W-:Y:S01]  /*0ce0*/  LOP3.LUT R2, R2, 0xfffffc00, RZ, 0xc0, !PT ;  /* 0xfffffc0002027812 */ /* 0x000fe200078ec0ff */
[----:B------:R-:W-:-:S04]  /*0cf0*/  ULOP3.LUT UR4, UR4, 0x1, URZ, 0xfc, !UPT ;  /* 0x0000000104047892 */ /* 0x000fc8000f8efc3f */
[----:B------:R-:W-:Y:S01]  /*0d00*/  IMAD R7, R7, 0x40, R2 ;  /* 0x0000004007077824 */ /* 0x000fe200078e0202 */
[CC--:B------:R-:W-:Y:S01]  /*0d10*/  LEA.HI R2, R3.reuse, R196.reuse, RZ, 0x2 ;  /* 0x000000c403027211 */ /* 0x0c0fe200078f10ff */
[----:B------:R-:W-:Y:S01]  /*0d20*/  IMAD.U32 R193, RZ, RZ, UR4 ;  /* 0x00000004ffc17e24 */ /* 0x000fe2000f8e00ff */
[----:B------:R-:W-:Y:S01]  /*0d30*/  LEA.HI R3, R3, R196, RZ, 0x3 ;  /* 0x000000c403037211 */ /* 0x000fe200078f18ff */
[----:B------:R-:W-:Y:S01]  /*0d40*/  IMAD R192, R0, 0x8, R7 ;  /* 0x0000000800c07824 */ /* 0x000fe200078e0207 */
[----:B------:R-:W-:Y:S01]  /*0d50*/  LOP3.LUT R7, R2, 0xfffffffc, RZ, 0xc0, !PT ;  /* 0xfffffffc02077812 */ /* 0x000fe200078ec0ff */
[----:B------:R-:W-:Y:S01]  /*0d60*/  IMAD.MOV.U32 R2, RZ, RZ, RZ ;  /* 0x000000ffff027224 */ /* 0x000fe200078e00ff */
[----:B------:R-:W-:Y:S02]  /*0d70*/  LOP3.LUT R19, R3, 0xfffffff8, RZ, 0xc0, !PT ;  /* 0xfffffff803137812 */ /* 0x000fe400078ec0ff */
[----:B------:R-:W-:Y:S01]  /*0d80*/  SHF.R.S32.HI R184, RZ, 0x3, R3 ;  /* 0x00000003ffb87819 */ /* 0x000fe20000011403 */
[----:B------:R-:W-:-:S02]  /*0d90*/  IMAD.IADD R7, R196, 0x1, -R7 ;  /* 0x00000001c4077824 */ /* 0x000fc400078e0a07 */
[----:B------:R-:W-:-:S03]  /*0da0*/  IMAD.IADD R19, R196, 0x1, -R19 ;  /* 0x00000001c4137824 */ /* 0x000fc600078e0a13 */
[----:B------:R-:W-:Y:S01]  /*0db0*/  LEA.HI R0, R7, R7, RZ, 0x1 ;  /* 0x0000000707007211 */ /* 0x000fe200078f08ff */
[----:B------:R-:W-:-:S03]  /*0dc0*/  IMAD.SHL.U32 R17, R19, 0x8, RZ ;  /* 0x0000000813117824 */ /* 0x000fc600078e00ff */
[----:B------:R-:W-:Y:S01]  /*0dd0*/  LOP3.LUT R0, R0, 0x1ffffffe, RZ, 0xc0, !PT ;  /* 0x1ffffffe00007812 */ /* 0x000fe200078ec0ff */
[----:B------:R-:W-:Y:S01]  /*0de0*/  VIADD R18, R17, 0x40 ;  /* 0x0000004011127836 */ /* 0x000fe20000000000 */
[----:B------:R-:W-:-:S03]  /*0df0*/  SHF.R.S32.HI R195, RZ, 0x1f, R17 ;  /* 0x0000001fffc37819 */ /* 0x000fc60000011411 */
[----:B------:R-:W-:Y:S01]  /*0e00*/  IMAD.IADD R0, R7, 0x1, -R0 ;  /* 0x0000000107007824 */ /* 0x000fe200078e0a00 */
[----:B------:R-:W-:-:S03]  /*0e10*/  SHF.R.S32.HI R194, RZ, 0x1f, R18 ;  /* 0x0000001fffc27819 */ /* 0x000fc60000011412 */
[----:B------:R-:W-:-:S07]  /*0e20*/  IMAD R191, R0, 0x8, R189 ;  /* 0x0000000800bf7824 */ /* 0x000fce00078e02bd */
.L_x_409:
[----:B0-2-4-:R-:W0:Y:S01]  /*0e30*/  LDC.64 R4, c[0x0][0xc88] ;  /* 0x00032200ff047b82 */ /* 0x015e220000000a00 */
[----:B------:R-:W-:Y:S01]  /*0e40*/  ULDC.64 UR12, c[0x0][0x208] ;  /* 0x00008200000c7ab9 */ /* 0x000fe20000000a00 */
[----:B------:R-:W-:Y:S01]  /*0e50*/  ULDC.64 UR8, c[0x0][0xa28] ;  /* 0x00028a0000087ab9 */ /* 0x000fe20000000a00 */
[----:B------:R-:W-:Y:S01]  /*0e60*/  ULDC.64 UR10, c[0x0][0xa20] ;  /* 0x00028800000a7ab9 */ /* 0x000fe20000000a00 */
[----:B0-----:R-:W-:-:S06]  /*0e70*/  IMAD.WIDE R4, R47, 0x4, R4 ;  /* 0x000000042f047825 */ /* 0x001fcc00078e0204 */
[----:B------:R-:W2:Y:S01]  /*0e80*/  LDG.E R4, desc[UR12][R4.64] ;  /* 0x0000000c04047981 */ /* 0x000ea2000c1e1900 */
[----:B------:R-:W-:Y:S02]  /*0e90*/  UISETP.NE.U32.AND UP0, UPT, UR8, URZ, UPT ;  /* 0x0000003f0800728c */ /* 0x000fe4000bf05070 */
[----:B------:R-:W-:Y:S02]  /*0ea0*/  UISETP.NE.U32.AND UP1, UPT, UR10, URZ, UPT ;  /* 0x0000003f0a00728c */ /* 0x000fe4000bf25070 */
[----:B------:R-:W-:Y:S02]  /*0eb0*/  UISETP.NE.AND.EX UP0, UPT, UR9, URZ, UPT, UP0 ;  /* 0x0000003f0900728c */ /* 0x000fe4000bf05300 */
[----:B------:R-:W-:-:S04]  /*0ec0*/  UISETP.NE.AND.EX UP1, UPT, UR11, URZ, UPT, UP1 ;  /* 0x0000003f0b00728c */ /* 0x000fc8000bf25310 */
[----:B------:R-:W-:Y:S02]  /*0ed0*/  PLOP3.LUT P0, PT, PT, PT, UP0, 0x80, 0x0 ;  /* 0x000000000000781c */ /* 0x000fe40003f0f008 */
[----:B------:R-:W-:Y:S02]  /*0ee0*/  PLOP3.LUT P1, PT, PT, PT, UP1, 0x80, 0x0 ;  /* 0x000000000000781c */ /* 0x000fe40003f2f018 */
[----:B--2---:R-:W-:-:S13]  /*0ef0*/  R2UR UR61, R4 ;  /* 0x00000000043d72ca */ /* 0x004fda00000e0000 */
[----:B------:R-:W-:Y:S02]  /*0f00*/  USHF.R.S32.HI UR4, URZ, 0x1f, UR61 ;  /* 0x0000001f3f047899 */ /* 0x000fe4000801143d */
[----:B------:R-:W-:Y:S02]  /*0f10*/  @UP0 ULEA UR8, UP2, UR61, UR8, 0x2 ;  /* 0x000000083d080291 */ /* 0x000fe4000f84103f */
[----:B------:R-:W-:Y:S02]  /*0f20*/  @UP1 ULEA UR10, UP3, UR61, UR10, 0x2 ;  /* 0x0000000a3d0a1291 */ /* 0x000fe4000f86103f */
[----:B------:R-:W-:Y:S02]  /*0f30*/  @UP0 ULEA.HI.X UR9, UR61, UR9, UR4, 0x2, UP2 ;  /* 0x000000093d090291 */ /* 0x000fe400090f1404 */
[----:B------:R-:W-:Y:S01]  /*0f40*/  IMAD.U32 R185, RZ, RZ, UR4 ;  /* 0x00000004ffb97e24 */ /* 0x000fe2000f8e00ff */
[----:B------:R-:W-:Y:S01]  /*0f50*/  @UP1 ULEA.HI.X UR11, UR61, UR11, UR4, 0x2, UP3 ;  /* 0x0000000b3d0b1291 */ /* 0x000fe200098f1404 */
[----:B------:R-:W-:-:S02]  /*0f60*/  IMAD.U32 R4, RZ, RZ, UR8 ;  /* 0x00000008ff047e24 */ /* 0x000fc4000f8e00ff */
[----:B------:R-:W-:Y:S01]  /*0f70*/  IMAD.U32 R6, RZ, RZ, UR10 ;  /* 0x0000000aff067e24 */ /* 0x000fe2000f8e00ff */
[----:B------:R-:W-:Y:S01]  /*0f80*/  ULDC UR4, c[0x0][0x424] ;  /* 0x0001090000047ab9 */ /* 0x000fe20000000800 */
[----:B------:R-:W-:Y:S01]  /*0f90*/  IMAD.U32 R5, RZ, RZ, UR9 ;  /* 0x00000009ff057e24 */ /* 0x000fe2000f8e00ff */
[----:B------:R-:W-:Y:S01]  /*0fa0*/  ULDC.64 UR8, c[0x0][0x418] ;  /* 0x0001060000087ab9 */ /* 0x000fe20000000a00 */
[----:B------:R-:W-:-:S03]  /*0fb0*/  IMAD.U32 R7, RZ, RZ, UR11 ;  /* 0x0000000bff077e24 */ /* 0x000fc6000f8e00ff */
[----:B------:R-:W2:Y:S04]  /*0fc0*/  @P0 LDG.E R4, desc[UR12][R4.64] ;  /* 0x0000000c04040981 */ /* 0x000ea8000c1e1900 */
[----:B---3--:R-:W3:Y:S01]  /*0fd0*/  @P1 LDG.E R6, desc[UR12][R6.64] ;  /* 0x0000000c06061981 */ /* 0x008ee2000c1e1900 */
[----:B------:R-:W-:Y:S01]  /*0fe0*/  UISETP.NE.U32.AND UP0, UPT, UR8, URZ, UPT ;  /* 0x0000003f0800728c */ /* 0x000fe2000bf05070 */
[----:B------:R-:W-:Y:S01]  /*0ff0*/  IMAD.U32 R23, RZ, RZ, UR6 ;  /* 0x00000006ff177e24 */ /* 0x000fe2000f8e00ff */
[----:B------:R-:W-:Y:S01]  /*1000*/  ULDC UR6, c[0x0][0x2f0] ;  /* 0x0000bc0000067ab9 */ /* 0x000fe20000000800 */
[----:B------:R-:W-:Y:S01]  /*1010*/  UMOV UR48, URZ ;  /* 0x0000003f00307c82 */ /* 0x000fe20008000000 */
[----:B------:R-:W-:Y:S01]  /*1020*/  UISETP.NE.AND.EX UP0, UPT, UR9, URZ, UPT, UP0 ;  /* 0x0000003f0900728c */ /* 0x000fe2000bf05300 */
[----:B------:R-:W-:Y:S01]  /*1030*/  IMAD.MOV.U32 R0, RZ, RZ, RZ ;  /* 0x000000ffff007224 */ /* 0x000fe200078e00ff */
[----:B------:R-:W-:-:S02]  /*1040*/  CS2R R20, SRZ ;  /* 0x0000000000147805 */ /* 0x000fc4000001ff00 */
[----:B------:R-:W-:Y:S01]  /*1050*/  CS2R R86, SRZ ;  /* 0x0000000000567805 */ /* 0x000fe2000001ff00 */
[----:B------:R-:W-:Y:S01]  /*1060*/  USEL UR4, UR4, 0x1, UP0 ;  /* 0x0000000104047887 */ /* 0x000fe20008000000 */
[----:B------:R-:W-:Y:S02]  /*1070*/  CS2R R84, SRZ ;  /* 0x0000000000547805 */ /* 0x000fe4000001ff00 */
[----:B------:R-:W-:Y:S02]  /*1080*/  CS2R R82, SRZ ;  /* 0x0000000000527805 */ /* 0x000fe4000001ff00 */
[----:B------:R-:W-:Y:S01]  /*1090*/  CS2R R80, SRZ ;  /* 0x0000000000507805 */ /* 0x000fe2000001ff00 */
[----:B------:R-:W-:Y:S01]  /*10a0*/  UIMAD UR4, UR4, UR6, URZ ;  /* 0x00000006040472a4 */ /* 0x000fe2000f8e023f */
        /* <DEDUP_REMOVED lines=20> */
[----:B------:R-:W-:Y:S01]  /*11f0*/  CS2R R38, SRZ ;  /* 0x0000000000267805 */ /* 0x000fe2000001ff00 */
[----:B-1----:R-:W-:Y:S01]  /*1200*/  IMAD.U32 R22, RZ, RZ, UR5 ;  /* 0x00000005ff167e24 */ /* 0x002fe2000f8e00ff */
[----:B--2---:R-:W-:Y:S02]  /*1210*/  @P0 R2UR UR48, R4 ;  /* 0x00000000043002ca */ /* 0x004fe400000e0000 */
[----:B------:R-:W-:Y:S02]  /*1220*/  PLOP3.LUT P0, PT, PT, PT, PT, 0x80, 0x0 ;  /* 0x000000000000781c */ /* 0x000fe40003f0f070 */
[----:B---3--:R-:W-:Y:S01]  /*1230*/  @P1 R2UR UR4, R6 ;  /* 0x00000000060412ca */ /* 0x008fe200000e0000 */
[----:B------:R-:W-:-:S14]  /*1240*/  @P1 BRA `(.L_x_367) ;  /* 0x0000000000381947 */ /* 0x000fdc0003800000 */
[----:B------:R-:W-:Y:S02]  /*1250*/  ULDC.64 UR6, c[0x0][0xa08] ;  /* 0x0002820000067ab9 */ /* 0x000fe40000000a00 */
[----:B------:R-:W-:-:S04]  /*1260*/  ISETP.NE.U32.AND P1, PT, RZ, UR6, PT ;  /* 0x00000006ff007c0c */ /* 0x000fc8000bf25070 */
[----:B------:R-:W-:-:S13]  /*1270*/  ISETP.NE.AND.EX P1, PT, RZ, UR7, PT, P1 ;  /* 0x00000007ff007c0c */ /* 0x000fda000bf25310 */
[----:B------:R-:W-:Y:S05]  /*1280*/  @!P1 BRA `(.L_x_367) ;  /* 0x0000000000289947 */ /* 0x000fea0003800000 */
[----:B------:R-:W-:Y:S01]  /*1290*/  ULDC.64 UR4, c[0x0][0xa08] ;  /* 0x0002820000047ab9 */ /* 0x000fe20000000a00 */
[----:B------:R-:W-:Y:S01]  /*12a0*/  ULDC.64 UR6, c[0x0][0x208] ;  /* 0x0000820000067ab9 */ /* 0x000fe20000000a00 */
[----:B------:R-:W-:-:S06]  /*12b0*/  UIMAD.WIDE UR4, UR61, 0x4, UR4 ;  /* 0x000000043d0478a5 */ /* 0x000fcc000f8e0204 */
[----:B------:R-:W-:Y:S02]  /*12c0*/  IMAD.U32 R4, RZ, RZ, UR4 ;  /* 0x00000004ff047e24 */ /* 0x000fe4000f8e00ff */
[----:B------:R-:W-:-:S05]  /*12d0*/  IMAD.U32 R5, RZ, RZ, UR5 ;  /* 0x00000005ff057e24 */ /* 0x000fca000f8e00ff */
[----:B------:R-:W2:Y:S04]  /*12e0*/  LDG.E R6, desc[UR6][R4.64] ;  /* 0x0000000604067981 */ /* 0x000ea8000c1e1900 */
[----:B------:R-:W3:Y:S01]  /*12f0*/  LDG.E R3, desc[UR6][R4.64+0x4] ;  /* 0x0000040604037981 */ /* 0x000ee2000c1e1900 */
[----:B--2---:R-:W-:Y:S02]  /*1300*/  R2UR UR4, R6 ;  /* 0x00000000060472ca */ /* 0x004fe400000e0000 */
[----:B---3--:R-:W-:-:S13]  /*1310*/  R2UR UR5, R3 ;  /* 0x00000000030572ca */ /* 0x008fda00000e0000 */
[----:B------:R-:W-:-:S12]  /*1320*/  UIADD3 UR4, -UR4, UR5, URZ ;  /* 0x0000000504047290 */ /* 0x000fd8000fffe13f */
.L_x_367:
[----:B------:R-:W-:Y:S01]  /*1330*/  UIADD3 UR48, -UR48, UR4, URZ ;  /* 0x0000000430307290 */ /* 0x000fe2000fffe13f */
[----:B------:R-:W-:Y:S02]  /*1340*/  CS2R R88, SRZ ;  /* 0x0000000000587805 */ /* 0x000fe4000001ff00 */
[----:B------:R-:W-:Y:S02]  /*1350*/  CS2R R34, SRZ ;  /* 0x0000000000227805 */ /* 0x000fe4000001ff00 */
[----:B------:R-:W-:Y:S01]  /*1360*/  CS2R R90, SRZ ;  /* 0x00000000005a7805 */ /* 0x000fe2000001ff00 */
[----:B------:R-:W-:Y:S01]  /*1370*/  UISETP.GE.AND UP0, UPT, UR48, 0x1, UPT ;  /* 0x000000013000788c */ /* 0x000fe2000bf06270 */
[----:B------:R-:W-:Y:S01]  /*1380*/  CS2R R6, SRZ ;  /* 0x0000000000067805 */ /* 0x000fe2000001ff00 */
[----:B------:R-:W-:Y:S01]  /*1390*/  UIADD3 UR4, UR48, 0x7f, URZ ;  /* 0x0000007f30047890 */ /* 0x000fe2000fffe03f */
[----:B------:R-:W-:Y:S02]  /*13a0*/  IMAD.MOV.U32 R8, RZ, RZ, RZ ;  /* 0x000000ffff087224 */ /* 0x000fe400078e00ff */
[----:B------:R-:W-:Y:S01]  /*13b0*/  IMAD.MOV.U32 R10, RZ, RZ, RZ ;  /* 0x000000ffff0a7224 */ /* 0x000fe200078e00ff */
[----:B------:R-:W-:Y:S01]  /*13c0*/  PLOP3.LUT P1, PT, PT, PT, UP0, 0x80, 0x0 ;  /* 0x000000000000781c */ /* 0x000fe20003f2f008 */
[----:B------:R-:W-:Y:S01]  /*13d0*/  USHF.R.S32.HI UR5, URZ, 0x1f, UR4 ;  /* 0x0000001f3f057899 */ /* 0x000fe20008011404 */
[----:B------:R-:W-:-:S02]  /*13e0*/  IMAD.MOV.U32 R93, RZ, RZ, RZ ;  /* 0x000000ffff5d7224 */ /* 0x000fc400078e00ff */
[----:B------:R-:W-:Y:S01]  /*13f0*/  IMAD.MOV.U32 R24, RZ, RZ, RZ ;  /* 0x000000ffff187224 */ /* 0x000fe200078e00ff */
[----:B------:R-:W-:Y:S01]  /*1400*/  ULEA.HI UR5, UR5, UR4, URZ, 0x7 ;  /* 0x0000000405057291 */ /* 0x000fe2000f8f383f */
[----:B------:R-:W-:-:S07]  /*1410*/  IMAD.MOV.U32 R95, RZ, RZ, RZ ;  /* 0x000000ffff5f7224 */ /* 0x000fce00078e00ff */
[----:B------:R-:W-:Y:S05]  /*1420*/  @!P1 BRA `(.L_x_368) ;  /* 0x0000005800649947 */ /* 0x000fea0003800000 */
[----:B------:R-:W0:Y:S01]  /*1430*/  SHFL.IDX PT, R0, R188, RZ, 0x1f ;  /* 0x00001fffbc007589 */ /* 0x000e2200000e0000 */
[----:B------:R-:W1:Y:S01]  /*1440*/  S2UR UR8, SR_CgaCtaId ;  /* 0x00000000000879c3 */ /* 0x000e620000008800 */
[----:B------:R-:W-:Y:S01]  /*1450*/  UMOV UR7, 0x400 ;  /* 0x0000040000077882 */ /* 0x000fe20000000000 */
[----:B------:R-:W-:Y:S01]  /*1460*/  USHF.R.S32.HI UR49, URZ, 0x7, UR5 ;  /* 0x000000073f317899 */ /* 0x000fe20008011405 */
[----:B0-----:R-:W-:Y:S01]  /*1470*/  R2UR UR4, R0 ;  /* 0x00000000000472ca */ /* 0x001fe200000e0000 */
[----:B-1----:R-:W-:-:S04]  /*1480*/  ULEA UR7, UR8, UR7, 0x18 ;  /* 0x0000000708077291 */ /* 0x002fc8000f8ec03f */
[----:B------:R-:W-:-:S04]  /*1490*/  UIADD3 UR7, UR7, 0x10400, URZ ;  /* 0x0001040007077890 */ /* 0x000fc8000fffe03f */
[----:B------:R-:W-:-:S04]  /*14a0*/  ULOP3.LUT UP0, URZ, UR7, 0x3ff, URZ, 0xc0, !UPT ;  /* 0x000003ff073f7892 */ /* 0x000fc8000f80c03f */
[----:B------:R-:W-:Y:S02]  /*14b0*/  ULEA.HI UR6, UR4, UR4, URZ, 0x1 ;  /* 0x0000000404067291 */ /* 0x000fe4000f8f083f */
[----:B------:R-:W-:Y:S02]  /*14c0*/  PLOP3.LUT P0, PT, PT, PT, UP0, 0x80, 0x0 ;  /* 0x000000000000781c */ /* 0x000fe40003f0f008 */
[----:B------:R-:W-:-:S04]  /*14d0*/  ULOP3.LUT UR6, UR6, 0x1e, URZ, 0xc0, !UPT ;  /* 0x0000001e06067892 */ /* 0x000fc8000f8ec03f */
[----:B------:R-:W-:-:S04]  /*14e0*/  UIADD3 UR6, UR4, -UR6, URZ ;  /* 0x8000000604067290 */ /* 0x000fc8000fffe03f */
[----:B------:R-:W-:-:S04]  /*14f0*/  ULEA UR6, UR6, UR7, 0xd ;  /* 0x0000000706067291 */ /* 0x000fc8000f8e683f */
[----:B------:R-:W-:-:S04]  /*1500*/  USHF.R.U32.HI UR6, URZ, 0x4, UR6 ;  /* 0x000000043f067899 */ /* 0x000fc80008011606 */
[----:B------:R-:W-:Y:S01]  /*1510*/  ULOP3.LUT UR56, UR6, 0x3fff, URZ, 0xc0, !UPT ;  /* 0x00003fff06387892 */ /* 0x000fe2000f8ec03f */
[----:B------:R-:W-:Y:S11]  /*1520*/  @!P0 BRA `(.L_x_369) ;  /* 0x0000000000408947 */ /* 0x000ff60003800000 */
        /* <DEDUP_REMOVED lines=16> */
.L_x_369:
[----:B------:R-:W0:Y:S01]  /*1630*/  S2UR UR5, SR_CgaCtaId ;  /* 0x00000000000579c3 */ /* 0x000e220000008800 */
[----:B------:R-:W-:Y:S01]  /*1640*/  LEA.HI R0, R186, R186, RZ, 0x1 ;  /* 0x000000baba007211 */ /* 0x000fe200078f08ff */
[----:B------:R-:W-:Y:S01]  /*1650*/  UMOV UR4, 0x400 ;  /* 0x0000040000047882 */ /* 0x000fe20000000000 */
[----:B------:R-:W-:Y:S01]  /*1660*/  R2UR UR6, R193 ;  /* 0x00000000c10672ca */ /* 0x000fe200000e0000 */
[----:B------:R-:W-:Y:S01]  /*1670*/  BSSY B0, `(.L_x_370) ;  /* 0x000000a000007945 */ /* 0x000fe20003800000 */
[----:B------:R-:W-:-:S05]  /*1680*/  LOP3.LUT R3, R0, 0xfffffffe, RZ, 0xc0, !PT ;  /* 0xfffffffe00037812 */ /* 0x000fca00078ec0ff */
[----:B------:R-:W-:-:S05]  /*1690*/  IMAD.IADD R3, R186, 0x1, -R3 ;  /* 0x00000001ba037824 */ /* 0x000fca00078e0a03 */
[----:B------:R-:W-:Y:S01]  /*16a0*/  SHF.L.U32 R3, R3, 0x1f, RZ ;  /* 0x0000001f03037819 */ /* 0x000fe200000006ff */
[----:B------:R-:W-:-:S05]  /*16b0*/  IMAD.U32 R4, RZ, RZ, UR6 ;  /* 0x00000006ff047e24 */ /* 0x000fca000f8e00ff */
[----:B------:R-:W-:Y:S01]  /*16c0*/  ISETP.NE.AND P0, PT, R4, 0x3, PT ;  /* 0x000000030400780c */ /* 0x000fe20003f05270 */
[----:B0-----:R-:W-:-:S06]  /*16d0*/  ULEA UR4, UR5, UR4, 0x18 ;  /* 0x0000000405047291 */ /* 0x001fcc000f8ec03f */
[----:B------:R-:W-:-:S04]  /*16e0*/  IMAD.U32 R0, RZ, RZ, UR4 ;  /* 0x00000004ff007e24 */ /* 0x000fc8000f8e00ff */
[----:B------:R-:W0:Y:S02]  /*16f0*/  SYNCS.PHASECHK.TRANS64.TRYWAIT P1, [R0+URZ+0x34800], R3 ;  /* 0x03480003000075a7 */ /* 0x000e24000802017f */
[----:B0-----:R-:W-:Y:S05]  /*1700*/  @!P1 BRA `(.L_x_371) ;  /* 0x000000dc001c9947 */ /* 0x001fea0003800000 */
.L_x_534:
[----:B------:R-:W-:Y:S05]  /*1710*/  BSYNC B0 ;  /* 0x0000000000007941 */ /* 0x000fea0003800000 */
.L_x_370:
[----:B------:R-:W-:Y:S05]  /*1720*/  @!P0 BRA `(.L_x_372) ;  /* 0x0000000000048947 */ /* 0x000fea0003800000 */
[----:B------:R-:W-:Y:S01]  /*1730*/  BPT.TRAP 0x1 ;  /* 0x000000040000795c */ /* 0x000fe20000300000 */
.L_x_372:
[----:B------:R-:W-:Y:S01]  /*1740*/  IMAD R5, R2, 0x8, R0 ;  /* 0x0000000802057824 */ /* 0x000fe200078e0200 */
[----:B------:R-:W-:-:S04]  /*1750*/  SHF.L.U32 R4, R16, 0x1f, RZ ;  /* 0x0000001f10047819 */ /* 0x000fc800000006ff */
[----:B------:R1:W2:Y:S01]  /*1760*/  SYNCS.PHASECHK.TRANS64.TRYWAIT P2, [R5+URZ+0x34830], R4 ;  /* 0x03483004050075a7 */ /* 0x0002a2000804017f */
[----:B------:R-:W-:Y:S05]  /*1770*/  @!P0 BRA `(.L_x_373) ;  /* 0x0000000000048947 */ /* 0x000fea0003800000 */
[----:B------:R-:W-:Y:S01]  /*1780*/  BPT.TRAP 0x1 ;  /* 0x000000040000795c */ /* 0x000fe20000300000 */
.L_x_373:
[----:B0-----:R-:W0:Y:S01]  /*1790*/  S2R R3, SR_TID.X ;  /* 0x0000000000037919 */ /* 0x001e220000002100 */
[----:B------:R-:W-:Y:S01]  /*17a0*/  IMAD.MOV.U32 R151, RZ, RZ, RZ ;  /* 0x000000ffff977224 */ /* 0x000fe200078e00ff */
[----:B0-----:R-:W-:Y:S01]  /*17b0*/  LOP3.LUT P1, RZ, R3, 0x7f, RZ, 0xc0, !PT ;  /* 0x0000007f03ff7812 */ /* 0x001fe2000782c0ff */
[----:B--2---:R-:W-:-:S12]  /*17c0*/  @P2 BRA `(.L_x_374) ;  /* 0x0000000000082947 */ /* 0x004fd80003800000 */
[----:B------:R-:W0:Y:S02]  /*17d0*/  SYNCS.PHASECHK.TRANS64.TRYWAIT P2, [R5+URZ+0x34830], R4 ;  /* 0x03483004050075a7 */ /* 0x000e24000804017f */
[----:B0-----:R-:W-:Y:S05]  /*17e0*/  @!P2 BRA `(.L_x_375) ;  /* 0x000000d800f8a947 */ /* 0x001fea0003800000 */
.L_x_374:
[----:B------:R-:W-:Y:S05]  /*17f0*/  WARPSYNC.ALL ;  /* 0x0000000000007948 */ /* 0x000fea0003800000 */
[----:B------:R-:W-:Y:S01]  /*1800*/  R2UR UR4, R0 ;  /* 0x00000000000472ca */ /* 0x000fe200000e0000 */
[----:B------:R-:W-:Y:S01]  /*1810*/  ULOP3.LUT UR56, UR56, 0x10000, URZ, 0xfc, !UPT ;  /* 0x0001000038387892 */ /* 0x000fe2000f8efc3f */
[----:B------:R-:W-:Y:S01]  /*1820*/  R2UR UR58, R2 ;  /* 0x00000000023a72ca */ /* 0x000fe200000e0000 */
[----:B------:R-:W-:Y:S01]  /*1830*/  WARPGROUP.ARRIVE ;  /* 0x00000000000079c5 */ /* 0x000fe20000000000 */
[----:B------:R-:W-:Y:S01]  /*1840*/  UMOV UR57, 0x40000040 ;  /* 0x4000004000397882 */ /* 0x000fe20000000000 */
[----:B------:R-:W-:Y:S01]  /*1850*/  UMOV UR59, 0x40000040 ;  /* 0x40000040003b7882 */ /* 0x000fe20000000000 */
[----:B------:R-:W-:Y:S01]  /*1860*/  UIADD3 UR8, UR56, 0x2, URZ ;  /* 0x0000000238087890 */ /* 0x000fe2000fffe03f */
[----:B------:R-:W-:Y:S01]  /*1870*/  VIADD R3, R190, UR48 ;  /* 0x00000030be037c36 */ /* 0x000fe20008000000 */
[----:B------:R-:W-:Y:S01]  /*1880*/  UMOV UR9, 0x40000040 ;  /* 0x4000004000097882 */ /* 0x000fe20000000000 */
[----:B------:R-:W-:Y:S01]  /*1890*/  UMOV UR11, 0x40000040 ;  /* 0x40000040000b7882 */ /* 0x000fe20000000000 */
[----:B------:R-:W-:Y:S01]  /*18a0*/  UIADD3 UR12, UR56, 0x4, URZ ;  /* 0x00000004380c7890 */ /* 0x000fe2000fffe03f */
[----:B------:R-:W-:Y:S01]  /*18b0*/  IMAD.U32 R6, RZ, RZ, UR49 ;  /* 0x00000031ff067e24 */ /* 0x000fe2000f8e00ff */
[----:B------:R-:W-:Y:S01]  /*18c0*/  UMOV UR13, 0x40000040 ;  /* 0x40000040000d7882 */ /* 0x000fe20000000000 */
[----:B------:R-:W-:Y:S01]  /*18d0*/  UIADD3 UR4, UR4, 0x1c400, URZ ;  /* 0x0001c40004047890 */ /* 0x000fe2000fffe03f */
[----:B------:R-:W-:Y:S01]  /*18e0*/  P2R R88, PR, RZ, 0x2 ;  /* 0x00000002ff587803 */ /* 0x000fe20000000000 */
[----:B------:R-:W-:Y:S01]  /*18f0*/  UMOV UR15, 0x40000040 ;  /* 0x40000040000f7882 */ /* 0x000fe20000000000 */
[----:B------:R-:W-:Y:S01]  /*1900*/  UIADD3 UR16, UR56, 0x6, URZ ;  /* 0x0000000638107890 */ /* 0x000fe2000fffe03f */
[----:B------:R-:W-:Y:S01]  /*1910*/  IMAD R6, R6, -0x80, R3 ;  /* 0xffffff8006067824 */ /* 0x000fe200078e0203 */
[----:B------:R-:W-:Y:S01]  /*1920*/  USHF.R.U32.HI UR4, URZ, 0x4, UR4 ;  /* 0x000000043f047899 */ /* 0x000fe20008011604 */
[----:B------:R-:W-:Y:S01]  /*1930*/  P2R R90, PR, RZ, 0x1 ;  /* 0x00000001ff5a7803 */ /* 0x000fe20000000000 */
[----:B------:R-:W-:Y:S01]  /*1940*/  UMOV UR17, 0x40000040 ;  /* 0x4000004000117882 */ /* 0x000fe20000000000 */
[----:B------:R-:W-:Y:S01]  /*1950*/  UMOV UR19, 0x40000040 ;  /* 0x4000004000137882 */ /* 0x000fe20000000000 */
[----:B------:R-:W-:Y:S01]  /*1960*/  ULOP3.LUT UR4, UR4, 0x3fff, URZ, 0xc0, !UPT ;  /* 0x00003fff04047892 */ /* 0x000fe2000f8ec03f */
[C---:B------:R-:W-:Y:S01]  /*1970*/  ISETP.GT.AND P4, PT, R6.reuse, RZ, PT ;  /* 0x000000ff0600720c */ /* 0x040fe20003f84270 */
[----:B------:R-:W-:Y:S01]  /*1980*/  UIADD3 UR20, UR56, 0x400, URZ ;  /* 0x0000040038147890 */ /* 0x000fe2000fffe03f */
[C---:B------:R-:W-:Y:S01]  /*1990*/  ISETP.GT.AND P3, PT, R6.reuse, 0x1, PT ;  /* 0x000000010600780c */ /* 0x040fe20003f64270 */
[----:B------:R-:W-:Y:S01]  /*19a0*/  ULOP3.LUT UR60, UR4, 0x10000, URZ, 0xfc, !UPT ;  /* 0x00010000043c7892 */ /* 0x000fe2000f8efc3f */
[C---:B------:R-:W-:Y:S01]  /*19b0*/  ISETP.GT.AND P2, PT, R6.reuse, 0x8, PT ;  /* 0x000000080600780c */ /* 0x040fe20003f44270 */
[----:B------:R-:W-:Y:S01]  /*19c0*/  UMOV UR21, 0x40000040 ;  /* 0x4000004000157882 */ /* 0x000fe20000000000 */
[----:B------:R-:W-:Y:S01]  /*19d0*/  UMOV UR23, 0x40000040 ;  /* 0x4000004000177882 */ /* 0x000fe20000000000 */
[----:B------:R-:W-:Y:S01]  /*19e0*/  UIMAD UR58, UR58, 0xc00, UR60 ;  /* 0x00000c003a3a78a4 */ /* 0x000fe2000f8e023c */
[C---:B------:R-:W-:Y:S01]  /*19f0*/  ISETP.GT.AND P6, PT, R6.reuse, 0x9, PT ;  /* 0x000000090600780c */ /* 0x040fe20003fc4270 */
[----:B------:R-:W-:Y:S01]  /*1a00*/  UIADD3 UR24, UR56, 0x402, URZ ;  /* 0x0000040238187890 */ /* 0x000fe2000fffe03f */
[C---:B------:R-:W-:Y:S01]  /*1a10*/  ISETP.GT.AND P5, PT, R6.reuse, 0x10, PT ;  /* 0x000000100600780c */ /* 0x040fe20003fa4270 */
[----:B------:R-:W-:Y:S01]  /*1a20*/  UIADD3 UR10, UR58, 0x2, URZ ;  /* 0x000000023a0a7890 */ /* 0x000fe2000fffe03f */
[C---:B------:R-:W-:Y:S01]  /*1a30*/  ISETP.GT.AND P1, PT, R6.reuse, 0x59, PT ;  /* 0x000000590600780c */ /* 0x040fe20003f24270 */
[----:B------:R-:W-:Y:S01]  /*1a40*/  UIADD3 UR14, UR58, 0x4, URZ ;  /* 0x000000043a0e7890 */ /* 0x000fe2000fffe03f */
[----:B------:R-:W-:Y:S01]  /*1a50*/  ISETP.GT.AND P0, PT, R6, 0x60, PT ;  /* 0x000000600600780c */ /* 0x000fe20003f04270 */
[----:B------:R-:W-:-:S02]  /*1a60*/  UIADD3 UR18, UR58, 0x6, URZ ;  /* 0x000000063a127890 */ /* 0x000fc4000fffe03f */
[----:B------:R-:W-:Y:S01]  /*1a70*/  HGMMA.64x128x16.F32.BF16 R24, gdesc[UR56], RZ, !UPT, gsb0 ;  /* 0x01e00000381879f0 */ /* 0x000fe2000c0018ff */
        /* <DEDUP_REMOVED lines=43> */
[----:B------:R-:W-:Y:S01]  /*1d30*/  UISETP.GE.AND UP0, UPT, UR48, 0x81, UPT ;  /* 0x000000813000788c */ /* 0x000fe2000bf06270 */
        /* <DEDUP_REMOVED lines=133> */
[----:B------:R-:W-:Y:S02]  /*2590*/  FSEL R133, R72, -INF , P0 ;  /* 0xff80000048857808 */ /* 0x000fe40000000000 */
[C---:B------:R-:W-:Y:S02]  /*25a0*/  ISETP.GT.AND P1, PT, R6.reuse, 0x61, PT ;  /* 0x000000610600780c */ /* 0x040fe40003f24270 */
[----:B------:R-:W-:Y:S02]  /*25b0*/  FMNMX.FTZ R4, R131, R4, !PT ;  /* 0x0000000483047209 */ /* 0x000fe40007810000 */
[----:B------:R-:W-:Y:S02]  /*25c0*/  ISETP.GT.AND P0, PT, R6, 0x68, PT ;  /* 0x000000680600780c */ /* 0x000fe40003f04270 */
[----:B------:R-:W-:Y:S02]  /*25d0*/  FSEL R41, R62, -INF , P6 ;  /* 0xff8000003e297808 */ /* 0x000fe40003000000 */
[----:B------:R-:W-:-:S02]  /*25e0*/  FSEL R63, R63, -INF , P5 ;  /* 0xff8000003f3f7808 */ /* 0x000fc40002800000 */
[----:B------:R-:W-:Y:S02]  /*25f0*/  FSEL R45, R66, -INF , P4 ;  /* 0xff800000422d7808 */ /* 0x000fe40002000000 */
[----:B------:R-:W-:Y:S02]  /*2600*/  FSEL R67, R67, -INF , P3 ;  /* 0xff80000043437808 */ /* 0x000fe40001800000 */
[----:B------:R-:W-:Y:S02]  /*2610*/  FSEL R135, R73, -INF , P1 ;  /* 0xff80000049877808 */ /* 0x000fe40000800000 */
[----:B------:R-:W-:Y:S02]  /*2620*/  P2R R26, PR, RZ, 0x2 ;  /* 0x00000002ff1a7803 */ /* 0x000fe40000000000 */
[----:B------:R-:W-:Y:S02]  /*2630*/  FMNMX.FTZ R4, R133, R4, !PT ;  /* 0x0000000485047209 */ /* 0x000fe40007810000 */
[----:B------:R-:W-:-:S02]  /*2640*/  FSEL R49, R70, -INF , P2 ;  /* 0xff80000046317808 */ /* 0x000fc40001000000 */
[----:B------:R-:W-:Y:S02]  /*2650*/  FSEL R137, R76, -INF , P0 ;  /* 0xff8000004c897808 */ /* 0x000fe40000000000 */
[----:B------:R-:W-:Y:S02]  /*2660*/  P2R R24, PR, RZ, 0x1 ;  /* 0x00000001ff187803 */ /* 0x000fe40000000000 */
[C---:B------:R-:W-:Y:S02]  /*2670*/  ISETP.GT.AND P2, PT, R6.reuse, 0x69, PT ;  /* 0x000000690600780c */ /* 0x040fe40003f44270 */
[C---:B------:R-:W-:Y:S02]  /*2680*/  ISETP.GT.AND P3, PT, R6.reuse, 0x70, PT ;  /* 0x000000700600780c */ /* 0x040fe40003f64270 */
[C---:B------:R-:W-:Y:S02]  /*2690*/  ISETP.GT.AND P4, PT, R6.reuse, 0x71, PT ;  /* 0x000000710600780c */ /* 0x040fe40003f84270 */
[----:B------:R-:W-:-:S02]  /*26a0*/  ISETP.GT.AND P5, PT, R6, 0x78, PT ;  /* 0x000000780600780c */ /* 0x000fc40003fa4270 */
[C---:B------:R-:W-:Y:S02]  /*26b0*/  ISETP.GT.AND P6, PT, R6.reuse, 0x79, PT ;  /* 0x000000790600780c */ /* 0x040fe40003fc4270 */
[C---:B------:R-:W-:Y:S02]  /*26c0*/  ISETP.GT.AND P0, PT, R6.reuse, 0x59, PT ;  /* 0x000000590600780c */ /* 0x040fe40003f04270 */
[----:B------:R-:W-:Y:S02]  /*26d0*/  ISETP.GT.AND P1, PT, R6, 0x60, PT ;  /* 0x000000600600780c */ /* 0x000fe40003f24270 */
[----:B------:R-:W-:Y:S02]  /*26e0*/  FMNMX.FTZ R6, R7, R27, !PT ;  /* 0x0000001b07067209 */ /* 0x000fe40007810000 */
[----:B------:R-:W-:Y:S02]  /*26f0*/  FMNMX.FTZ R4, R135, R4, !PT ;  /* 0x0000000487047209 */ /* 0x000fe40007810000 */
[----:B------:R-:W-:-:S02]  /*2700*/  FMNMX.FTZ R6, R11, R6, !PT ;  /* 0x000000060b067209 */ /* 0x000fc40007810000 */
[----:B------:R-:W-:Y:S02]  /*2710*/  FSEL R139, R77, -INF , P2 ;  /* 0xff8000004d8b7808 */ /* 0x000fe40001000000 */
[----:B------:R-:W-:Y:S02]  /*2720*/  FMNMX.FTZ R4, R137, R4, !PT ;  /* 0x0000000489047209 */ /* 0x000fe40007810000 */
[----:B------:R-:W-:Y:S02]  /*2730*/  FMNMX.FTZ R6, R31, R6, !PT ;  /* 0x000000061f067209 */ /* 0x000fe40007810000 */
[----:B------:R-:W-:Y:S02]  /*2740*/  FSEL R141, R80, -INF , P3 ;  /* 0xff800000508d7808 */ /* 0x000fe40001800000 */
        /* <DEDUP_REMOVED lines=11> */
[----:B------:R-:W-:Y:S01]  /*2800*/  FMNMX.FTZ R10, R147, R4, !PT ;  /* 0x00000004930a7209 */ /* 0x000fe20007810000 */
[----:B------:R-:W-:Y:S01]  /*2810*/  IMAD.U32 R4, RZ, RZ, UR4 ;  /* 0x00000004ff047e24 */ /* 0x000fe2000f8e00ff */
[----:B------:R-:W-:Y:S02]  /*2820*/  FMNMX.FTZ R6, R21, R6, !PT ;  /* 0x0000000615067209 */ /* 0x000fe40007810000 */
[----:B------:R-:W-:Y:S01]  /*2830*/  FSEL R71, R71, -INF , P0 ;  /* 0xff80000047477808 */ /* 0x000fe20000000000 */
[----:B------:R-:W0:Y:S01]  /*2840*/  SHFL.BFLY PT, R3, R10, 0x2, 0x1f ;  /* 0x0c401f000a037f89 */ /* 0x000e2200000e0000 */
[----:B------:R-:W-:-:S02]  /*2850*/  FMNMX.FTZ R6, R43, R6, !PT ;  /* 0x000000062b067209 */ /* 0x000fc40007810000 */
[----:B------:R-:W-:Y:S02]  /*2860*/  FSEL R53, R74, -INF , P1 ;  /* 0xff8000004a357808 */ /* 0x000fe40000800000 */
[----:B------:R-:W-:Y:S02]  /*2870*/  FMNMX.FTZ R6, R25, R6, !PT ;  /* 0x0000000619067209 */ /* 0x000fe40007810000 */
[----:B------:R-:W-:Y:S02]  /*2880*/  ISETP.NE.AND P1, PT, R26, RZ, PT ;  /* 0x000000ff1a00720c */ /* 0x000fe40003f25270 */
[----:B------:R-:W-:Y:S02]  /*2890*/  FMNMX.FTZ R6, R47, R6, !PT ;  /* 0x000000062f067209 */ /* 0x000fe40007810000 */
[----:B------:R-:W-:Y:S02]  /*28a0*/  P2R R20, PR, RZ, 0x4 ;  /* 0x00000004ff147803 */ /* 0x000fe40000000000 */
[----:B------:R-:W-:-:S02]  /*28b0*/  FMNMX.FTZ R6, R29, R6, !PT ;  /* 0x000000061d067209 */ /* 0x000fc40007810000 */
[----:B------:R-:W-:Y:S02]  /*28c0*/  ISETP.NE.AND P0, PT, R24, RZ, PT ;  /* 0x000000ff1800720c */ /* 0x000fe40003f05270 */
[----:B------:R-:W-:Y:S02]  /*28d0*/  FMNMX.FTZ R6, R51, R6, !PT ;  /* 0x0000000633067209 */ /* 0x000fe40007810000 */
[----:B------:R-:W-:Y:S02]  /*28e0*/  FSEL R75, R75, -INF , P1 ;  /* 0xff8000004b4b7808 */ /* 0x000fe40000800000 */
[----:B------:R-:W-:Y:S02]  /*28f0*/  FMNMX.FTZ R6, R33, R6, !PT ;  /* 0x0000000621067209 */ /* 0x000fe40007810000 */
[----:B------:R-:W-:Y:S02]  /*2900*/  FSEL R57, R78, -INF , P0 ;  /* 0xff8000004e397808 */ /* 0x000fe40000000000 */
[----:B0-----:R-:W-:-:S02]  /*2910*/  FMNMX.FTZ R12, R10, R3, !PT ;  /* 0x000000030a0c7209 */ /* 0x001fc40007810000 */
[----:B------:R-:W-:Y:S02]  /*2920*/  FMNMX.FTZ R6, R55, R6, !PT ;  /* 0x0000000637067209 */ /* 0x000fe40007810000 */
[----:B------:R-:W-:Y:S01]  /*2930*/  ISETP.NE.AND P1, PT, R88, RZ, PT ;  /* 0x000000ff5800720c */ /* 0x000fe20003f25270 */
[----:B------:R-:W0:Y:S01]  /*2940*/  SHFL.BFLY PT, R3, R12, 0x1, 0x1f ;  /* 0x0c201f000c037f89 */ /* 0x000e2200000e0000 */
[----:B------:R-:W-:Y:S01]  /*2950*/  FMNMX.FTZ R6, R37, R6, !PT ;  /* 0x0000000625067209 */ /* 0x000fe20007810000 */
[--C-:B------:R-:W-:Y:S01]  /*2960*/  IMAD.MOV.U32 R88, RZ, RZ, R151.reuse ;  /* 0x000000ffff587224 */ /* 0x100fe200078e0097 */
[----:B------:R-:W-:Y:S01]  /*2970*/  ISETP.NE.AND P0, PT, R90, RZ, PT ;  /* 0x000000ff5a00720c */ /* 0x000fe20003f05270 */
[----:B------:R-:W-:Y:S01]  /*2980*/  IMAD.MOV.U32 R90, RZ, RZ, R151 ;  /* 0x000000ffff5a7224 */ /* 0x000fe200078e0097 */
[----:B------:R-:W-:-:S04]  /*2990*/  FMNMX.FTZ R6, R59, R6, !PT ;  /* 0x000000063b067209 */ /* 0x000fc80007810000 */
[----:B------:R-:W-:-:S03]  /*29a0*/  FMNMX.FTZ R6, R41, R6, !PT ;  /* 0x0000000629067209 */ /* 0x000fc60007810000 */
[----:B------:R-:W-:Y:S01]  /*29b0*/  @!P1 VIADD R5, R5, 0x34840 ;  /* 0x0003484005059836 */ /* 0x000fe20000000000 */
[----:B------:R-:W-:-:S04]  /*29c0*/  FMNMX.FTZ R6, R63, R6, !PT ;  /* 0x000000063f067209 */ /* 0x000fc80007810000 */
[----:B------:R-:W-:Y:S02]  /*29d0*/  FMNMX.FTZ R6, R45, R6, !PT ;  /* 0x000000062d067209 */ /* 0x000fe40007810000 */
[----:B------:R-:W-:Y:S02]  /*29e0*/  @!P1 PRMT R5, RZ, 0x654, R5 ;  /* 0x00000654ff059816 */ /* 0x000fe40000000005 */
[----:B------:R-:W-:Y:S02]  /*29f0*/  FMNMX.FTZ R6, R67, R6, !PT ;  /* 0x0000000643067209 */ /* 0x000fe40007810000 */
        /* <DEDUP_REMOVED lines=8> */
[----:B------:R-:W-:Y:S02]  /*2a80*/  ISETP.NE.AND P2, PT, R20, RZ, PT ;  /* 0x000000ff1400720c */ /* 0x000fe40003f45270 */
[----:B------:R-:W-:Y:S01]  /*2a90*/  FMNMX.FTZ R6, R75, R6, !PT ;  /* 0x000000064b067209 */ /* 0x000fe20007810000 */
[-CC-:B------:R-:W-:Y:S01]  /*2aa0*/  FFMA.FTZ R176, R93, R4.reuse, -R14.reuse ;  /* 0x000000045db07223 */ /* 0x180fe2000001080e */
[----:B------:R-:W-:Y:S01]  /*2ab0*/  FSEL R93, R79, -INF , P2 ;  /* 0xff8000004f5d7808 */ /* 0x000fe20001000000 */
[--C-:B------:R-:W-:Y:S01]  /*2ac0*/  FFMA.FTZ R69, R95, R4, -R14.reuse ;  /* 0x000000045f457223 */ /* 0x100fe2000001080e */
        /* <DEDUP_REMOVED lines=13> */
[----:B------:R-:W-:Y:S01]  /*2ba0*/  MUFU.EX2 R180, R180 ;  /* 0x000000b400b47308 */ /* 0x000fe20000000800 */
[----:B------:R-:W-:Y:S01]  /*2bb0*/  FSEL R101, R87, -INF , P6 ;  /* 0xff80000057657808 */ /* 0x000fe20003000000 */
[--C-:B------:R-:W-:Y:S01]  /*2bc0*/  FFMA.FTZ R65, R91, R4, -R14.reuse ;  /* 0x000000045b417223 */ /* 0x100fe2000001080e */
[----:B------:R-:W-:Y:S01]  /*2bd0*/  FMNMX.FTZ R6, R99, R6, !PT ;  /* 0x0000000663067209 */ /* 0x000fe20007810000 */
[-CC-:B------:R-:W-:Y:S01]  /*2be0*/  FFMA.FTZ R77, R103, R4.reuse, -R14.reuse ;  /* 0x00000004674d7223 */ /* 0x180fe2000001080e */
[-CC-:B------:R-:W-:Y:S01]  /*2bf0*/  FFMA.FTZ R174, R105, R4.reuse, -R14.reuse ;  /* 0x0000000469ae7223 */ /* 0x180fe2000001080e */
[--C-:B------:R-:W-:Y:S01]  /*2c00*/  FFMA.FTZ R81, R107, R4, -R14.reuse ;  /* 0x000000046b517223 */ /* 0x100fe2000001080e */
[----:B------:R-:W-:Y:S01]  /*2c10*/  FMNMX.FTZ R6, R101, R6, !PT ;  /* 0x0000000665067209 */ /* 0x000fe20007810000 */
[----:B------:R-:W0:Y:S01]  /*2c20*/  MUFU.EX2 R61, R61 ;  /* 0x0000003d003d7308 */ /* 0x000e220000000800 */
[-CC-:B------:R-:W-:Y:S01]  /*2c30*/  FFMA.FTZ R168, R109, R4.reuse, -R14.reuse ;  /* 0x000000046da87223 */ /* 0x180fe2000001080e */
[-CC-:B------:R-:W-:Y:S01]  /*2c40*/  FFMA.FTZ R85, R111, R4.reuse, -R14.reuse ;  /* 0x000000046f557223 */ /* 0x180fe2000001080e */
[-CC-:B------:R-:W-:Y:S01]  /*2c50*/  FFMA.FTZ R170, R113, R4.reuse, -R14.reuse ;  /* 0x0000000471aa7223 */ /* 0x180fe2000001080e */
[----:B------:R-:W2:Y:S01]  /*2c60*/  SHFL.BFLY PT, R9, R6, 0x2, 0x1f ;  /* 0x0c401f0006097f89 */ /* 0x000ea200000e0000 */
[-CC-:B------:R-:W-:Y:S01]  /*2c70*/  FFMA.FTZ R115, R115, R4.reuse, -R14.reuse ;  /* 0x0000000473737223 */ /* 0x180fe2000001080e */
[-CC-:B------:R-:W-:Y:S01]  /*2c80*/  FFMA.FTZ R152, R117, R4.reuse, -R14.reuse ;  /* 0x0000000475987223 */ /* 0x180fe2000001080e */
[-CC-:B------:R-:W-:Y:S01]  /*2c90*/  FFMA.FTZ R83, R119, R4.reuse, -R14.reuse ;  /* 0x0000000477537223 */ /* 0x180fe2000001080e */
[----:B------:R-:W3:Y:S01]  /*2ca0*/  MUFU.EX2 R182, R182 ;  /* 0x000000b600b67308 */ /* 0x000ee20000000800 */
[-CC-:B------:R-:W-:Y:S01]  /*2cb0*/  FFMA.FTZ R154, R121, R4.reuse, -R14.reuse ;  /* 0x00000004799a7223 */ /* 0x180fe2000001080e */
[-CC-:B------:R-:W-:Y:S01]  /*2cc0*/  FFMA.FTZ R87, R123, R4.reuse, -R14.reuse ;  /* 0x000000047b577223 */ /* 0x180fe2000001080e */
[-CC-:B------:R-:W-:Y:S01]  /*2cd0*/  FFMA.FTZ R156, R125, R4.reuse, -R14.reuse ;  /* 0x000000047d9c7223 */ /* 0x180fe2000001080e */
[-CC-:B------:R-:W-:Y:S01]  /*2ce0*/  FFMA.FTZ R89, R127, R4.reuse, -R14.reuse ;  /* 0x000000047f597223 */ /* 0x180fe2000001080e */
[-CC-:B------:R-:W-:Y:S01]  /*2cf0*/  FFMA.FTZ R158, R129, R4.reuse, -R14.reuse ;  /* 0x00000004819e7223 */ /* 0x180fe2000001080e */
[-CC-:B------:R-:W-:Y:S01]  /*2d00*/  FFMA.FTZ R91, R131, R4.reuse, -R14.reuse ;  /* 0x00000004835b7223 */ /* 0x180fe2000001080e */
[-CC-:B------:R-:W-:Y:S01]  /*2d10*/  FFMA.FTZ R160, R133, R4.reuse, -R14.reuse ;  /* 0x0000000485a07223 */ /* 0x180fe2000001080e */
[----:B------:R-:W4:Y:S01]  /*2d20*/  MUFU.EX2 R65, R65 ;  /* 0x0000004100417308 */ /* 0x000f220000000800 */
[-CC-:B------:R-:W-:Y:S01]  /*2d30*/  FFMA.FTZ R135, R135, R4.reuse, -R14.reuse ;  /* 0x0000000487877223 */ /* 0x180fe2000001080e */
[-CC-:B------:R-:W-:Y:S01]  /*2d40*/  FFMA.FTZ R137, R137, R4.reuse, -R14.reuse ;  /* 0x0000000489897223 */ /* 0x180fe2000001080e */
[-CC-:B------:R-:W-:Y:S01]  /*2d50*/  FFMA.FTZ R139, R139, R4.reuse, -R14.reuse ;  /* 0x000000048b8b7223 */ /* 0x180fe2000001080e */
[-CC-:B------:R-:W-:Y:S01]  /*2d60*/  FFMA.FTZ R141, R141, R4.reuse, -R14.reuse ;  /* 0x000000048d8d7223 */ /* 0x180fe2000001080e */
[-CC-:B------:R-:W-:Y:S01]  /*2d70*/  FFMA.FTZ R143, R143, R4.reuse, -R14.reuse ;  /* 0x000000048f8f7223 */ /* 0x180fe2000001080e */
[-CC-:B------:R-:W-:Y:S01]  /*2d80*/  FFMA.FTZ R145, R145, R4.reuse, -R14.reuse ;  /* 0x0000000491917223 */ /* 0x180fe2000001080e */
[----:B------:R-:W-:Y:S01]  /*2d90*/  FFMA.FTZ R14, R147, R4, -R14 ;  /* 0x00000004930e7223 */ /* 0x000fe2000001080e */
[----:B------:R-:W5:Y:S01]  /*2da0*/  MUFU.EX2 R176, R176 ;  /* 0x000000b000b07308 */ /* 0x000f620000000800 */
[----:B------:R-:W-:-:S02]  /*2db0*/  IMAD.MOV.U32 R147, RZ, RZ, R151 ;  /* 0x000000ffff937224 */ /* 0x000fc400078e0097 */
[--C-:B------:R-:W-:Y:S01]  /*2dc0*/  IMAD.MOV.U32 R133, RZ, RZ, R151.reuse ;  /* 0x000000ffff857224 */ /* 0x100fe200078e0097 */
[----:B--2---:R-:W-:Y:S01]  /*2dd0*/  FMNMX.FTZ R8, R6, R9, !PT ;  /* 0x0000000906087209 */ /* 0x004fe20007810000 */
[--C-:B------:R-:W-:Y:S02]  /*2de0*/  IMAD.MOV.U32 R131, RZ, RZ, R151.reuse ;  /* 0x000000ffff837224 */ /* 0x100fe400078e0097 */
[--C-:B------:R-:W-:Y:S01]  /*2df0*/  IMAD.MOV.U32 R129, RZ, RZ, R151.reuse ;  /* 0x000000ffff817224 */ /* 0x100fe200078e0097 */
[----:B------:R-:W2:Y:S01]  /*2e00*/  MUFU.EX2 R69, R69 ;  /* 0x0000004500457308 */ /* 0x000ea20000000800 */
[----:B------:R-:W1:Y:S01]  /*2e10*/  SHFL.BFLY PT, R9, R8, 0x1, 0x1f ;  /* 0x0c201f0008097f89 */ /* 0x000e6200000e0000 */
[--C-:B------:R-:W-:Y:S02]  /*2e20*/  IMAD.MOV.U32 R127, RZ, RZ, R151.reuse ;  /* 0x000000ffff7f7224 */ /* 0x100fe400078e0097 */
[--C-:B------:R-:W-:Y:S02]  /*2e30*/  IMAD.MOV.U32 R125, RZ, RZ, R151.reuse ;  /* 0x000000ffff7d7224 */ /* 0x100fe400078e0097 */
[----:B------:R-:W-:-:S02]  /*2e40*/  IMAD.MOV.U32 R123, RZ, RZ, R151 ;  /* 0x000000ffff7b7224 */ /* 0x000fc400078e0097 */
[----:B------:R-:W-:Y:S01]  /*2e50*/  MUFU.EX2 R178, R178 ;  /* 0x000000b200b27308 */ /* 0x000fe20000000800 */
[--C-:B------:R-:W-:Y:S02]  /*2e60*/  IMAD.MOV.U32 R121, RZ, RZ, R151.reuse ;  /* 0x000000ffff797224 */ /* 0x100fe400078e0097 */
[--C-:B------:R-:W-:Y:S02]  /*2e70*/  IMAD.MOV.U32 R119, RZ, RZ, R151.reuse ;  /* 0x000000ffff777224 */ /* 0x100fe400078e0097 */
[--C-:B------:R-:W-:Y:S02]  /*2e80*/  IMAD.MOV.U32 R117, RZ, RZ, R151.reuse ;  /* 0x000000ffff757224 */ /* 0x100fe400078e0097 */
[--C-:B------:R-:W-:Y:S01]  /*2e90*/  IMAD.MOV.U32 R113, RZ, RZ, R151.reuse ;  /* 0x000000ffff717224 */ /* 0x100fe200078e0097 */
[----:B------:R-:W-:Y:S01]  /*2ea0*/  MUFU.EX2 R73, R73 ;  /* 0x0000004900497308 */ /* 0x000fe20000000800 */
[--C-:B------:R-:W-:Y:S02]  /*2eb0*/  IMAD.MOV.U32 R111, RZ, RZ, R151.reuse ;  /* 0x000000ffff6f7224 */ /* 0x100fe400078e0097 */
[----:B------:R-:W-:-:S02]  /*2ec0*/  IMAD.MOV.U32 R109, RZ, RZ, R151 ;  /* 0x000000ffff6d7224 */ /* 0x000fc400078e0097 */
[--C-:B------:R-:W-:Y:S02]  /*2ed0*/  IMAD.MOV.U32 R107, RZ, RZ, R151.reuse ;  /* 0x000000ffff6b7224 */ /* 0x100fe400078e0097 */
[--C-:B------:R-:W-:Y:S01]  /*2ee0*/  IMAD.MOV.U32 R105, RZ, RZ, R151.reuse ;  /* 0x000000ffff697224 */ /* 0x100fe200078e0097 */
[----:B------:R-:W-:Y:S01]  /*2ef0*/  MUFU.EX2 R172, R172 ;  /* 0x000000ac00ac7308 */ /* 0x000fe20000000800 */
[----:B-1----:R-:W-:Y:S01]  /*2f00*/  FMNMX.FTZ R9, R8, R9, !PT ;  /* 0x0000000908097209 */ /* 0x002fe20007810000 */
[----:B------:R-:W-:-:S03]  /*2f10*/  IMAD.MOV.U32 R103, RZ, RZ, R151 ;  /* 0x000000ffff677224 */ /* 0x000fc600078e0097 */
[C---:B------:R-:W-:Y:S01]  /*2f20*/  FSETP.NEU.FTZ.AND P2, PT, R9.reuse, -INF , PT ;  /* 0xff8000000900780b */ /* 0x040fe20003f5d000 */
[----:B------:R-:W-:Y:S02]  /*2f30*/  FMUL.FTZ R6, R9, R4 ;  /* 0x0000000409067220 */ /* 0x000fe40000410000 */
[----:B------:R-:W-:Y:S03]  /*2f40*/  MUFU.EX2 R77, R77 ;  /* 0x0000004d004d7308 */ /* 0x000fe60000000800 */
[----:B------:R-:W-:Y:S02]  /*2f50*/  FSEL R6, R6, RZ, P2 ;  /* 0x000000ff06067208 */ /* 0x000fe40001000000 */
[----:B------:R-:W-:-:S03]  /*2f60*/  PLOP3.LUT P2, PT, PT, PT, UP0, 0x80, 0x0 ;  /* 0x000000000000781c */ /* 0x000fc60003f4f008 */
        /* <DEDUP_REMOVED lines=11> */
[-CC-:B------:R-:W-:Y:S01]  /*3020*/  FFMA.FTZ R25, R25, R4.reuse, -R6.reuse ;  /* 0x0000000419197223 */ /* 0x180fe20000010806 */
[----:B------:R-:W1:Y:S01]  /*3030*/  MUFU.EX2 R7, R7 ;  /* 0x0000000700077308 */ /* 0x000e620000000800 */
[----:B0-----:R-:W-:Y:S01]  /*3040*/  FADD.FTZ R27, R180, R61 ;  /* 0x0000003db41b7221 */ /* 0x001fe20000010000 */
[-CC-:B------:R-:W-:Y:S01]  /*3050*/  FFMA.FTZ R47, R47, R4.reuse, -R6.reuse ;  /* 0x000000042f2f7223 */ /* 0x180fe20000010806 */
[-CC-:B------:R-:W-:Y:S01]  /*3060*/  FFMA.FTZ R29, R29, R4.reuse, -R6.reuse ;  /* 0x000000041d1d7223 */ /* 0x180fe20000010806 */
[-CC-:B------:R-:W-:Y:S01]  /*3070*/  FFMA.FTZ R51, R51, R4.reuse, -R6.reuse ;  /* 0x0000000433337223 */ /* 0x180fe20000010806 */
[----:B---3--:R-:W-:Y:S01]  /*3080*/  FADD.FTZ R32, R182, R27 ;  /* 0x0000001bb6207221 */ /* 0x008fe20000010000 */
[-CC-:B------:R-:W-:Y:S01]  /*3090*/  FFMA.FTZ R33, R33, R4.reuse, -R6.reuse ;  /* 0x0000000421217223 */ /* 0x180fe20000010806 */
[-C--:B------:R-:W-:Y:S01]  /*30a0*/  FFMA.FTZ R55, R55, R4.reuse, -R6 ;  /* 0x0000000437377223 */ /* 0x080fe20000010806 */
[----:B------:R-:W0:Y:S01]  /*30b0*/  MUFU.EX2 R11, R11 ;  /* 0x0000000b000b7308 */ /* 0x000e220000000800 */
[----:B----4-:R-:W-:Y:S01]  /*30c0*/  FADD.FTZ R27, R65, R32 ;  /* 0x00000020411b7221 */ /* 0x010fe20000010000 */
[-CC-:B------:R-:W-:Y:S01]  /*30d0*/  FFMA.FTZ R37, R37, R4.reuse, -R6.reuse ;  /* 0x0000000425257223 */ /* 0x180fe20000010806 */
[-CC-:B------:R-:W-:Y:S01]  /*30e0*/  FFMA.FTZ R59, R59, R4.reuse, -R6.reuse ;  /* 0x000000043b3b7223 */ /* 0x180fe20000010806 */
[-CC-:B------:R-:W-:Y:S01]  /*30f0*/  FFMA.FTZ R41, R41, R4.reuse, -R6.reuse ;  /* 0x0000000429297223 */ /* 0x180fe20000010806 */
[----:B-----5:R-:W-:Y:S01]  /*3100*/  FADD.FTZ R34, R176, R27 ;  /* 0x0000001bb0227221 */ /* 0x020fe20000010000 */
[-CC-:B------:R-:W-:Y:S01]  /*3110*/  FFMA.FTZ R63, R63, R4.reuse, -R6.reuse ;  /* 0x000000043f3f7223 */ /* 0x180fe20000010806 */
[-C--:B------:R-:W-:Y:S01]  /*3120*/  FFMA.FTZ R45, R45, R4.reuse, -R6 ;  /* 0x000000042d2d7223 */ /* 0x080fe20000010806 */
[----:B------:R3:W4:Y:S01]  /*3130*/  MUFU.EX2 R10, R31 ;  /* 0x0000001f000a7308 */ /* 0x0007220000000800 */
[----:B--2---:R-:W-:Y:S01]  /*3140*/  FADD.FTZ R27, R69, R34 ;  /* 0x00000022451b7221 */ /* 0x004fe20000010000 */
[----:B-1----:R-:W-:Y:S01]  /*3150*/  FADD.FTZ R34, R7, R8 ;  /* 0x0000000807227221 */ /* 0x002fe20000010000 */
[-CC-:B------:R-:W-:Y:S01]  /*3160*/  FFMA.FTZ R67, R67, R4.reuse, -R6.reuse ;  /* 0x0000000443437223 */ /* 0x180fe20000010806 */
[-CC-:B------:R-:W-:Y:S01]  /*3170*/  FFMA.FTZ R49, R49, R4.reuse, -R6.reuse ;  /* 0x0000000431317223 */ /* 0x180fe20000010806 */
[----:B------:R-:W-:Y:S01]  /*3180*/  FADD.FTZ R36, R178, R27 ;  /* 0x0000001bb2247221 */ /* 0x000fe20000010000 */
[-CC-:B------:R-:W-:Y:S01]  /*3190*/  FFMA.FTZ R71, R71, R4.reuse, -R6.reuse ;  /* 0x0000000447477223 */ /* 0x180fe20000010806 */
[-C--:B------:R-:W-:Y:S01]  /*31a0*/  FFMA.FTZ R53, R53, R4.reuse, -R6 ;  /* 0x0000000435357223 */ /* 0x080fe20000010806 */
[----:B------:R-:W1:Y:S01]  /*31b0*/  MUFU.EX2 R13, R13 ;  /* 0x0000000d000d7308 */ /* 0x000e620000000800 */
[----:B---3--:R-:W-:Y:S01]  /*31c0*/  FADD.FTZ R31, R73, R36 ;  /* 0x00000024491f7221 */ /* 0x008fe20000010000 */
[----:B0-----:R-:W-:Y:S01]  /*31d0*/  FADD.FTZ R27, R11, R34 ;  /* 0x000000220b1b7221 */ /* 0x001fe20000010000 */
[-CC-:B------:R-:W-:Y:S01]  /*31e0*/  FFMA.FTZ R75, R75, R4.reuse, -R6.reuse ;  /* 0x000000044b4b7223 */ /* 0x180fe20000010806 */
[-CC-:B------:R-:W-:Y:S01]  /*31f0*/  FFMA.FTZ R57, R57, R4.reuse, -R6.reuse ;  /* 0x0000000439397223 */ /* 0x180fe20000010806 */
[----:B------:R-:W-:Y:S01]  /*3200*/  FADD.FTZ R38, R172, R31 ;  /* 0x0000001fac267221 */ /* 0x000fe20000010000 */
[-CC-:B------:R-:W-:Y:S01]  /*3210*/  FFMA.FTZ R93, R93, R4.reuse, -R6.reuse ;  /* 0x000000045d5d7223 */ /* 0x180fe20000010806 */
[-C--:B------:R-:W-:Y:S01]  /*3220*/  FFMA.FTZ R95, R95, R4.reuse, -R6 ;  /* 0x000000045f5f7223 */ /* 0x080fe20000010806 */
[----:B------:R-:W0:Y:S01]  /*3230*/  MUFU.EX2 R174, R174 ;  /* 0x000000ae00ae7308 */ /* 0x000e220000000800 */
[----:B----4-:R-:W-:Y:S01]  /*3240*/  FADD.FTZ R36, R10, R27 ;  /* 0x0000001b0a247221 */ /* 0x010fe20000010000 */
[----:B------:R-:W-:Y:S01]  /*3250*/  FADD.FTZ R31, R77, R38 ;  /* 0x000000264d1f7221 */ /* 0x000fe20000010000 */
[-CC-:B------:R-:W-:Y:S01]  /*3260*/  FFMA.FTZ R97, R97, R4.reuse, -R6.reuse ;  /* 0x0000000461617223 */ /* 0x180fe20000010806 */
[-CC-:B------:R-:W-:Y:S01]  /*3270*/  FFMA.FTZ R99, R99, R4.reuse, -R6.reuse ;  /* 0x0000000463637223 */ /* 0x180fe20000010806 */
[----:B------:R-:W-:Y:S01]  /*3280*/  FFMA.FTZ R101, R101, R4, -R6 ;  /* 0x0000000465657223 */ /* 0x000fe20000010806 */
[----:B------:R-:W-:Y:S01]  /*3290*/  F2FP.BF16.F32.PACK_AB R181, R8, R7 ;  /* 0x0000000708b5723e */ /* 0x000fe200000010ff */
[----:B------:R-:W-:Y:S01]  /*32a0*/  IMAD.MOV.U32 R7, RZ, RZ, 0x3f800000 ;  /* 0x3f800000ff077424 */ /* 0x000fe200078e00ff */
[----:B------:R-:W2:Y:S01]  /*32b0*/  MUFU.EX2 R12, R35 ;  /* 0x00000023000c7308 */ /* 0x000ea20000000800 */
[----:B-1----:R-:W-:Y:S01]  /*32c0*/  FADD.FTZ R27, R13, R36 ;  /* 0x000000240d1b7221 */ /* 0x002fe20000010000 */
[----:B------:R-:W-:Y:S01]  /*32d0*/  F2FP.BF16.F32.PACK_AB R183, R10, R11 ;  /* 0x0000000b0ab7723e */ /* 0x000fe200000010ff */
[----:B------:R-:W-:Y:S01]  /*32e0*/  IMAD.MOV.U32 R11, RZ, RZ, 0x3f800000 ;  /* 0x3f800000ff0b7424 */ /* 0x000fe200078e00ff */
[----:B------:R-:W-:-:S02]  /*32f0*/  F2FP.BF16.F32.PACK_AB R180, R61, R180 ;  /* 0x000000b43db4723e */ /* 0x000fc400000010ff */
[----:B------:R-:W-:Y:S02]  /*3300*/  F2FP.BF16.F32.PACK_AB R182, R65, R182 ;  /* 0x000000b641b6723e */ /* 0x000fe400000010ff */
[----:B------:R-:W1:Y:S01]  /*3310*/  MUFU.EX2 R81, R81 ;  /* 0x0000005100517308 */ /* 0x000e620000000800 */
[----:B0-----:R-:W-:Y:S01]  /*3320*/  FADD.FTZ R38, R174, R31 ;  /* 0x0000001fae267221 */ /* 0x001fe20000010000 */
[----:B------:R-:W-:Y:S02]  /*3330*/  F2FP.BF16.F32.PACK_AB R176, R69, R176 ;  /* 0x000000b045b0723e */ /* 0x000fe400000010ff */
[----:B------:R-:W-:Y:S02]  /*3340*/  F2FP.BF16.F32.PACK_AB R178, R73, R178 ;  /* 0x000000b249b2723e */ /* 0x000fe400000010ff */
[----:B------:R-:W-:Y:S02]  /*3350*/  F2FP.BF16.F32.PACK_AB R172, R77, R172 ;  /* 0x000000ac4dac723e */ /* 0x000fe400000010ff */
[----:B------:R-:W0:Y:S01]  /*3360*/  MUFU.EX2 R15, R15 ;  /* 0x0000000f000f7308 */ /* 0x000e220000000800 */
[C---:B--2---:R-:W-:Y:S01]  /*3370*/  FADD.FTZ R36, R12.reuse, R27 ;  /* 0x0000001b0c247221 */ /* 0x044fe20000010000 */
[----:B------:R-:W-:-:S06]  /*3380*/  F2FP.BF16.F32.PACK_AB R177, R12, R13 ;  /* 0x0000000d0cb1723e */ /* 0x000fcc00000010ff */
        /* <DEDUP_REMOVED lines=15> */
[----:B------:R2:W3:Y:S01]  /*3480*/  MUFU.EX2 R79, R115 ;  /* 0x00000073004f7308 */ /* 0x0004e20000000800 */
[----:B-1----:R-:W-:-:S07]  /*3490*/  FADD.FTZ R40, R170, R31 ;  /* 0x0000001faa287221 */ /* 0x002fce0000010000 */
[----:B------:R-:W1:Y:S01]  /*34a0*/  MUFU.EX2 R25, R25 ;  /* 0x0000001900197308 */ /* 0x000e620000000800 */
[C---:B0-----:R-:W-:Y:S01]  /*34b0*/  FADD.FTZ R38, R24.reuse, R27 ;  /* 0x0000001b18267221 */ /* 0x041fe20000010000 */
[----:B------:R-:W-:Y:S01]  /*34c0*/  F2FP.BF16.F32.PACK_AB R173, R24, R21 ;  /* 0x0000001518ad723e */ /* 0x000fe200000010ff */
[----:B--2---:R-:W-:-:S05]  /*34d0*/  IMAD.MOV.U32 R115, RZ, RZ, R151 ;  /* 0x000000ffff737224 */ /* 0x004fca00078e0097 */
[----:B------:R-:W0:Y:S01]  /*34e0*/  MUFU.EX2 R152, R152 ;  /* 0x0000009800987308 */ /* 0x000e220000000800 */
[C---:B---3--:R-:W-:Y:S01]  /*34f0*/  FADD.FTZ R27, R79.reuse, R40 ;  /* 0x000000284f1b7221 */ /* 0x048fe20000010000 */
[----:B------:R-:W-:-:S06]  /*3500*/  F2FP.BF16.F32.PACK_AB R170, R79, R170 ;  /* 0x000000aa4faa723e */ /* 0x000fcc00000010ff */
        /* <DEDUP_REMOVED lines=29> */
[----:B------:R-:W-:Y:S01]  /*36e0*/  F2FP.BF16.F32.PACK_AB R156, R89, R156 ;  /* 0x0000009c599c723e */ /* 0x000fe200000010ff */
[----:B------:R-:W-:-:S05]  /*36f0*/  IMAD.MOV.U32 R89, RZ, RZ, R151 ;  /* 0x000000ffff597224 */ /* 0x000fca00078e0097 */
        /* <DEDUP_REMOVED lines=9> */
[----:B------:R-:W-:Y:S01]  /*3790*/  F2FP.BF16.F32.PACK_AB R158, R91, R158 ;  /* 0x0000009e5b9e723e */ /* 0x000fe200000010ff */
[----:B------:R-:W-:-:S05]  /*37a0*/  IMAD.MOV.U32 R91, RZ, RZ, R151 ;  /* 0x000000ffff5b7224 */ /* 0x000fca00078e0097 */
        /* <DEDUP_REMOVED lines=9> */
[----:B------:R-:W-:Y:S01]  /*3840*/  F2FP.BF16.F32.PACK_AB R160, R135, R160 ;  /* 0x000000a087a0723e */ /* 0x000fe200000010ff */
[----:B------:R-:W-:-:S05]  /*3850*/  IMAD.MOV.U32 R135, RZ, RZ, R151 ;  /* 0x000000ffff877224 */ /* 0x000fca00078e0097 */
        /* <DEDUP_REMOVED lines=10> */
[----:B------:R-:W-:Y:S01]  /*3900*/  F2FP.BF16.F32.PACK_AB R162, R162, R137 ;  /* 0x00000089a2a2723e */ /* 0x000fe200000010ff */
[----:B------:R-:W-:-:S05]  /*3910*/  IMAD.MOV.U32 R137, RZ, RZ, R151 ;  /* 0x000000ffff897224 */ /* 0x000fca00078e0097 */
        /* <DEDUP_REMOVED lines=16> */
[----:B------:R1:W3:Y:S01]  /*3a20*/  MUFU.EX2 R42, R93 ;  /* 0x0000005d002a7308 */ /* 0x0002e20000000800 */
[C---:B--2---:R-:W-:Y:S01]  /*3a30*/  FADD.FTZ R46, R40.reuse, R5 ;  /* 0x00000005282e7221 */ /* 0x044fe20000010000 */
[----:B------:R-:W-:-:S06]  /*3a40*/  F2FP.BF16.F32.PACK_AB R161, R40, R53 ;  /* 0x0000003528a1723e */ /* 0x000fcc00000010ff */
[----:B------:R-:W2:Y:S01]  /*3a50*/  MUFU.EX2 R95, R95 ;  /* 0x0000005f005f7308 */ /* 0x000ea20000000800 */
[----:B0-----:R-:W-:Y:S01]  /*3a60*/  FADD.FTZ R5, R57, R46 ;  /* 0x0000002e39057221 */ /* 0x001fe20000010000 */
[----:B-1----:R-:W-:-:S06]  /*3a70*/  IMAD.MOV.U32 R93, RZ, RZ, R151 ;  /* 0x000000ffff5d7224 */ /* 0x002fcc00078e0097 */
[----:B------:R0:W1:Y:S01]  /*3a80*/  MUFU.EX2 R44, R97 ;  /* 0x00000061002c7308 */ /* 0x0000620000000800 */
[C---:B---3--:R-:W-:Y:S01]  /*3a90*/  FADD.FTZ R10, R42.reuse, R5 ;  /* 0x000000052a0a7221 */ /* 0x048fe20000010000 */
[----:B------:R-:W-:-:S06]  /*3aa0*/  F2FP.BF16.F32.PACK_AB R163, R42, R57 ;  /* 0x000000392aa3723e */ /* 0x000fcc00000010ff */
[----:B------:R-:W3:Y:S01]  /*3ab0*/  MUFU.EX2 R99, R99 ;  /* 0x0000006300637308 */ /* 0x000ee20000000800 */
[----:B--2---:R-:W-:Y:S01]  /*3ac0*/  FADD.FTZ R5, R95, R10 ;  /* 0x0000000a5f057221 */ /* 0x004fe20000010000 */
[----:B0-----:R-:W-:-:S06]  /*3ad0*/  IMAD.MOV.U32 R97, RZ, RZ, R151 ;  /* 0x000000ffff617224 */ /* 0x001fcc00078e0097 */
[----:B------:R-:W0:Y:S01]  /*3ae0*/  MUFU.EX2 R14, R14 ;  /* 0x0000000e000e7308 */ /* 0x000e220000000800 */
[C---:B-1----:R-:W-:Y:S01]  /*3af0*/  FADD.FTZ R10, R44.reuse, R5 ;  /* 0x000000052c0a7221 */ /* 0x042fe20000010000 */
[----:B------:R-:W-:Y:S01]  /*3b00*/  F2FP.BF16.F32.PACK_AB R165, R44, R95 ;  /* 0x0000005f2ca5723e */ /* 0x000fe200000010ff */
[----:B------:R-:W-:-:S05]  /*3b10*/  IMAD.MOV.U32 R95, RZ, RZ, R151 ;  /* 0x000000ffff5f7224 */ /* 0x000fca00078e0097 */
[----:B------:R1:W2:Y:S01]  /*3b20*/  MUFU.EX2 R8, R101 ;  /* 0x0000006500087308 */ /* 0x0002a20000000800 */
[----:B---3--:R-:W-:Y:S01]  /*3b30*/  FADD.FTZ R5, R99, R10 ;  /* 0x0000000a63057221 */ /* 0x008fe20000010000 */
[C---:B0-----:R-:W-:Y:S01]  /*3b40*/  F2FP.BF16.F32.PACK_AB R166, R14.reuse, R145 ;  /* 0x000000910ea6723e */ /* 0x041fe200000010ff */
[----:B------:R-:W-:Y:S01]  /*3b50*/  FADD.FTZ R6, R14, R27 ;  /* 0x0000001b0e067221 */ /* 0x000fe20000010000 */
[--C-:B------:R-:W-:Y:S02]  /*3b60*/  IMAD.MOV.U32 R145, RZ, RZ, R151.reuse ;  /* 0x000000ffff917224 */ /* 0x100fe400078e0097 */
[----:B-1----:R-:W-:Y:S01]  /*3b70*/  IMAD.MOV.U32 R101, RZ, RZ, R151 ;  /* 0x000000ffff657224 */ /* 0x002fe200078e0097 */
[C---:B--2---:R-:W-:Y:S01]  /*3b80*/  F2FP.BF16.F32.PACK_AB R167, R8.reuse, R99 ;  /* 0x0000006308a7723e */ /* 0x044fe200000010ff */
[----:B------:R-:W-:Y:S01]  /*3b90*/  FADD.FTZ R5, R8, R5 ;  /* 0x0000000508057221 */ /* 0x000fe20000010000 */
[----:B------:R-:W-:Y:S01]  /*3ba0*/  IMAD.MOV.U32 R99, RZ, RZ, R151 ;  /* 0x000000ffff637224 */ /* 0x000fe200078e0097 */
[----:B------:R-:W-:Y:S06]  /*3bb0*/  @!P2 BRA `(.L_x_376) ;  /* 0x0000002000d8a947 */ /* 0x000fec0003800000 */
[----:B------:R-:W-:Y:S01]  /*3bc0*/  R2UR UR4, R2 ;  /* 0x00000000020472ca */ /* 0x000fe200000e0000 */
[----:B------:R-:W-:Y:S01]  /*3bd0*/  IMAD.MOV.U32 R10, RZ, RZ, R9 ;  /* 0x000000ffff0a7224 */ /* 0x000fe200078e0009 */
[----:B------:R-:W-:Y:S01]  /*3be0*/  CS2R R150, SRZ ;  /* 0x0000000000967805 */ /* 0x000fe2000001ff00 */
[----:B------:R-:W-:Y:S01]  /*3bf0*/  IMAD.MOV.U32 R12, RZ, RZ, R3 ;  /* 0x000000ffff0c7224 */ /* 0x000fe200078e0003 */
[----:B------:R-:W-:Y:S01]  /*3c00*/  CS2R R146, SRZ ;  /* 0x0000000000927805 */ /* 0x000fe2000001ff00 */
[----:B------:R-:W-:Y:S01]  /*3c10*/  IMAD.MOV.U32 R8, RZ, RZ, R16 ;  /* 0x000000ffff087224 */ /* 0x000fe200078e0010 */
[----:B------:R-:W-:Y:S01]  /*3c20*/  CS2R R142, SRZ ;  /* 0x00000000008e7805 */ /* 0x000fe2000001ff00 */
[----:B------:R-:W-:Y:S01]  /*3c30*/  IMAD.MOV.U32 R7, RZ, RZ, 0x3f800000 ;  /* 0x3f800000ff077424 */ /* 0x000fe200078e00ff */
        /* <DEDUP_REMOVED lines=28> */
[----:B------:R-:W-:Y:S01]  /*3e00*/  CS2R R88, SRZ ;  /* 0x0000000000587805 */ /* 0x000fe2000001ff00 */
[----:B------:R-:W-:-:S12]  /*3e10*/  UIADD3 UR5, UR49, -0x2, URZ ;  /* 0xfffffffe31057890 */ /* 0x000fd8000fffe03f */
.L_x_385:
[----:B------:R-:W-:-:S04]  /*3e20*/  UIADD3 UR6, UR4, 0x1, URZ ;  /* 0x0000000104067890 */ /* 0x000fc8000fffe03f */
[----:B------:R-:W-:-:S04]  /*3e30*/  UISETP.NE.AND UP0, UPT, UR6, 0x2, UPT ;  /* 0x000000020600788c */ /* 0x000fc8000bf05270 */
[----:B------:R-:W-:Y:S02]  /*3e40*/  USEL UR7, URZ, 0x1, UP0 ;  /* 0x000000013f077887 */ /* 0x000fe40008000000 */
[----:B------:R-:W-:-:S04]  /*3e50*/  USEL UR6, UR6, URZ, UP0 ;  /* 0x0000003f06067287 */ /* 0x000fc80008000000 */
[----:B------:R-:W-:Y:S02]  /*3e60*/  LOP3.LUT R16, R8, UR7, RZ, 0x3c, !PT ;  /* 0x0000000708107c12 */ /* 0x000fe4000f8e3cff */
[----:B------:R-:W-:Y:S01]  /*3e70*/  IMAD.U32 R2, RZ, RZ, UR6 ;  /* 0x00000006ff027e24 */ /* 0x000fe2000f8e00ff */
[----:B------:R-:W-:Y:S06]  /*3e80*/  @!P0 BRA `(.L_x_377) ;  /* 0x0000000000048947 */ /* 0x000fec0003800000 */
[----:B------:R-:W-:Y:S01]  /*3e90*/  BPT.TRAP 0x1 ;  /* 0x000000040000795c */ /* 0x000fe20000300000 */
.L_x_377:
[----:B------:R-:W0:Y:S01]  /*3ea0*/  S2UR UR10, SR_CgaCtaId ;  /* 0x00000000000a79c3 */ /* 0x000e220000008800 */
[----:B------:R-:W-:Y:S01]  /*3eb0*/  UMOV UR7, 0x400 ;  /* 0x0000040000077882 */ /* 0x000fe20000000000 */
[----:B------:R-:W-:Y:S01]  /*3ec0*/  SHF.L.U32 R3, R16, 0x1f, RZ ;  /* 0x0000001f10037819 */ /* 0x000fe200000006ff */
[----:B0-----:R-:W-:-:S06]  /*3ed0*/  ULEA UR7, UR10, UR7, 0x18 ;  /* 0x000000070a077291 */ /* 0x001fcc000f8ec03f */
[----:B------:R-:W-:-:S05]  /*3ee0*/  IMAD.U32 R0, RZ, RZ, UR7 ;  /* 0x00000007ff007e24 */ /* 0x000fca000f8e00ff */
[----:B------:R-:W-:-:S13]  /*3ef0*/  R2UR UR7, R0 ;  /* 0x00000000000772ca */ /* 0x000fda00000e0000 */
[----:B------:R-:W-:-:S09]  /*3f00*/  ULEA UR6, UR6, UR7, 0x3 ;  /* 0x0000000706067291 */ /* 0x000fd2000f8e183f */
[----:B------:R0:W1:Y:S01]  /*3f10*/  SYNCS.PHASECHK.TRANS64.TRYWAIT P2, [UR6+0x34830], R3 ;  /* 0x03483003ff0075a7 */ /* 0x0000620008040146 */
[----:B------:R-:W-:Y:S05]  /*3f20*/  @!P0 BRA `(.L_x_378) ;  /* 0x0000000000048947 */ /* 0x000fea0003800000 */
[----:B------:R-:W-:Y:S01]  /*3f30*/  BPT.TRAP 0x1 ;  /* 0x000000040000795c */ /* 0x000fe20000300000 */
.L_x_378:
[----:B-1----:R-:W-:Y:S05]  /*3f40*/  @P2 BRA `(.L_x_379) ;  /* 0x0000000000082947 */ /* 0x002fea0003800000 */
[----:B------:R-:W1:Y:S02]  /*3f50*/  SYNCS.PHASECHK.TRANS64.TRYWAIT P2, [UR6+0x34830], R3 ;  /* 0x03483003ff0075a7 */ /* 0x000e640008040146 */
[----:B-1----:R-:W-:Y:S05]  /*3f60*/  @!P2 BRA `(.L_x_380) ;  /* 0x000000b4002ca947 */ /* 0x002fea0003800000 */
.L_x_379:
[----:B------:R-:W-:Y:S01]  /*3f70*/  R2UR UR7, R2 ;  /* 0x00000000020772ca */ /* 0x000fe200000e0000 */
[----:B------:R-:W-:Y:S01]  /*3f80*/  WARPGROUP.ARRIVE ;  /* 0x00000000000079c5 */ /* 0x000fe20000000000 */
[----:B------:R-:W-:Y:S01]  /*3f90*/  UMOV UR48, UR56 ;  /* 0x0000003800307c82 */ /* 0x000fe20008000000 */
[----:B------:R-:W-:Y:S01]  /*3fa0*/  UMOV UR49, UR57 ;  /* 0x0000003900317c82 */ /* 0x000fe20008000000 */
[----:B------:R-:W-:Y:S01]  /*3fb0*/  UMOV UR51, 0x40000040 ;  /* 0x4000004000337882 */ /* 0x000fe20000000000 */
        /* <DEDUP_REMOVED lines=8> */
[----:B------:R-:W-:Y:S01]  /*4040*/  UIMAD UR7, UR7, 0xc00, UR60 ;  /* 0x00000c00070778a4 */ /* 0x000fe2000f8e023c */
[-C--:B------:R-:W-:Y:S01]  /*4050*/  FMUL.FTZ R88, R88, R11.reuse ;  /* 0x0000000b58587220 */ /* 0x080fe20000410000 */
[----:B------:R-:W-:Y:S01]  /*4060*/  UMOV UR43, 0x40000040 ;  /* 0x40000040002b7882 */ /* 0x000fe20000000000 */
[----:B------:R-:W-:Y:S01]  /*4070*/  UMOV UR47, 0x40000040 ;  /* 0x40000040002f7882 */ /* 0x000fe20000000000 */
[----:B------:R-:W-:Y:S01]  /*4080*/  UIADD3 UR10, UR7, 0x2, URZ ;  /* 0x00000002070a7890 */ /* 0x000fe2000fffe03f */
[-C--:B------:R-:W-:Y:S01]  /*4090*/  FMUL.FTZ R89, R89, R11.reuse ;  /* 0x0000000b59597220 */ /* 0x080fe20000410000 */
[----:B------:R-:W-:Y:S01]  /*40a0*/  UIADD3 UR14, UR7, 0x4, URZ ;  /* 0x00000004070e7890 */ /* 0x000fe2000fffe03f */
[-C--:B------:R-:W-:Y:S01]  /*40b0*/  FMUL.FTZ R92, R92, R11.reuse ;  /* 0x0000000b5c5c7220 */ /* 0x080fe20000410000 */
[----:B------:R-:W-:Y:S01]  /*40c0*/  UMOV UR50, UR7 ;  /* 0x0000000700327c82 */ /* 0x000fe20008000000 */
[----:B------:R-:W-:Y:S01]  /*40d0*/  UIADD3 UR18, UR7, 0x6, URZ ;  /* 0x0000000607127890 */ /* 0x000fe2000fffe03f */
[----:B------:R-:W-:Y:S01]  /*40e0*/  HGMMA.64x128x16.F32.BF16 R24, gdesc[UR48], RZ, !UPT, gsb0 ;  /* 0x01e00000301879f0 */ /* 0x000fe2000c0018ff */
[----:B------:R-:W-:Y:S01]  /*40f0*/  UIADD3 UR22, UR7, 0x400, URZ ;  /* 0x0000040007167890 */ /* 0x000fe2000fffe03f */
[-C--:B------:R-:W-:Y:S01]  /*4100*/  FMUL.FTZ R93, R93, R11.reuse ;  /* 0x0000000b5d5d7220 */ /* 0x080fe20000410000 */
        /* <DEDUP_REMOVED lines=14> */
[----:B------:R-:W-:Y:S01]  /*41f0*/  UMOV UR48, UR52 ;  /* 0x0000003400307c82 */ /* 0x000fe20008000000 */
[----:B------:R-:W-:Y:S01]  /*4200*/  UMOV UR49, UR53 ;  /* 0x0000003500317c82 */ /* 0x000fe20008000000 */
        /* <DEDUP_REMOVED lines=90> */
.L_x_381:
[----:B------:R-:W-:Y:S01]  /*47b0*/  IMAD.U32 R7, RZ, RZ, UR4 ;  /* 0x00000004ff077e24 */ /* 0x000fe2000f8e00ff */
[----:B01----:R-:W-:-:S03]  /*47c0*/  SHF.L.U32 R3, R8, 0x1f, RZ ;  /* 0x0000001f08037819 */ /* 0x003fc600000006ff */
[----:B------:R-:W-:-:S04]  /*47d0*/  IMAD R8, R7, 0x8, R0 ;  /* 0x0000000807087824 */ /* 0x000fc800078e0200 */
[----:B------:R0:W1:Y:S01]  /*47e0*/  SYNCS.PHASECHK.TRANS64.TRYWAIT P2, [R8+URZ+0x34850], R3 ;  /* 0x03485003080075a7 */ /* 0x000062000804017f */
[----:B------:R-:W-:Y:S05]  /*47f0*/  @!P0 BRA `(.L_x_382) ;  /* 0x0000000000048947 */ /* 0x000fea0003800000 */
[----:B------:R-:W-:Y:S01]  /*4800*/  BPT.TRAP 0x1 ;  /* 0x000000040000795c */ /* 0x000fe20000300000 */
.L_x_382:
[----:B-1----:R-:W-:Y:S05]  /*4810*/  @P2 BRA `(.L_x_383) ;  /* 0x0000000000082947 */ /* 0x002fea0003800000 */
[----:B------:R-:W1:Y:S02]  /*4820*/  SYNCS.PHASECHK.TRANS64.TRYWAIT P2, [R8+URZ+0x34850], R3 ;  /* 0x03485003080075a7 */ /* 0x000e64000804017f */
[----:B-1----:R-:W-:Y:S05]  /*4830*/  @!P2 BRA `(.L_x_384) ;  /* 0x000000ac0010a947 */ /* 0x002fea0003800000 */
.L_x_383:
[----:B------:R-:W-:Y:S01]  /*4840*/  R2UR UR7, R0 ;  /* 0x00000000000772ca */ /* 0x000fe200000e0000 */
[----:B------:R-:W-:Y:S01]  /*4850*/  WARPGROUP.ARRIVE ;  /* 0x00000000000079c5 */ /* 0x000fe20000000000 */
[----:B------:R-:W-:Y:S01]  /*4860*/  UMOV UR11, 0x40000040 ;  /* 0x40000040000b7882 */ /* 0x000fe20000000000 */
[----:B------:R-:W-:Y:S02]  /*4870*/  FMNMX.FTZ R4, R24, R12, !PT ;  /* 0x0000000c18047209 */ /* 0x000fe40007810000 */
[----:B------:R-:W-:Y:S01]  /*4880*/  ISETP.LT.AND P2, PT, RZ, UR5, PT ;  /* 0x00000005ff007c0c */ /* 0x000fe2000bf41270 */
[----:B------:R-:W-:Y:S01]  /*4890*/  UIADD3 UR5, UR5, -0x1, URZ ;  /* 0xffffffff05057890 */ /* 0x000fe2000fffe03f */
[----:B01----:R-:W-:-:S04]  /*48a0*/  FMNMX.FTZ R3, R25, R4, !PT ;  /* 0x0000000419037209 */ /* 0x003fc80007810000 */
[----:B------:R-:W-:Y:S02]  /*48b0*/  FMNMX.FTZ R4, R28, R3, !PT ;  /* 0x000000031c047209 */ /* 0x000fe40007810000 */
[----:B------:R-:W-:Y:S02]  /*48c0*/  UIADD3 UR7, UR7, 0x400, URZ ;  /* 0x0000040007077890 */ /* 0x000fe4000fffe03f */
[----:B------:R-:W-:Y:S02]  /*48d0*/  FMNMX.FTZ R3, R29, R4, !PT ;  /* 0x000000041d037209 */ /* 0x000fe40007810000 */
[----:B------:R-:W-:Y:S02]  /*48e0*/  USHF.R.U32.HI UR7, URZ, 0x4, UR7 ;  /* 0x000000043f077899 */ /* 0x000fe40008011607 */
[----:B------:R-:W-:Y:S02]  /*48f0*/  FMNMX.FTZ R4, R32, R3, !PT ;  /* 0x0000000320047209 */ /* 0x000fe40007810000 */
[----:B------:R-:W-:-:S02]  /*4900*/  ULOP3.LUT UR7, UR7, 0x3fff, URZ, 0xc0, !UPT ;  /* 0x00003fff07077892 */ /* 0x000fc4000f8ec03f */
[----:B------:R-:W-:Y:S02]  /*4910*/  FMNMX.FTZ R3, R33, R4, !PT ;  /* 0x0000000421037209 */ /* 0x000fe40007810000 */
[----:B------:R-:W-:Y:S02]  /*4920*/  ULOP3.LUT UR7, UR7, 0x4000000, URZ, 0xfc, !UPT ;  /* 0x0400000007077892 */ /* 0x000fe4000f8efc3f */
[----:B------:R-:W-:Y:S02]  /*4930*/  FMNMX.FTZ R4, R36, R3, !PT ;  /* 0x0000000324047209 */ /* 0x000fe40007810000 */
[----:B------:R-:W-:Y:S02]  /*4940*/  ULEA UR4, UR4, UR7, 0xb ;  /* 0x0000000704047291 */ /* 0x000fe4000f8e583f */
[----:B------:R-:W-:Y:S01]  /*4950*/  FMNMX.FTZ R3, R37, R4, !PT ;  /* 0x0000000425037209 */ /* 0x000fe20007810000 */
[----:B------:R-:W-:-:S03]  /*4960*/  UMOV UR7, 0x40000040 ;  /* 0x4000004000077882 */ /* 0x000fc60000000000 */
[----:B------:R-:W-:Y:S01]  /*4970*/  FMNMX.FTZ R4, R40, R3, !PT ;  /* 0x0000000328047209 */ /* 0x000fe20007810000 */
[----:B------:R-:W-:Y:S02]  /*4980*/  UMOV UR10, UR4 ;  /* 0x00000004000a7c82 */ /* 0x000fe40008000000 */
[----:B------:R-:W-:Y:S01]  /*4990*/  HGMMA.64x128x16.F32.BF16 R88, R180, gdesc[UR8].tnspB, R88, gsb0 ;  /* 0x41e00008b4587df0 */ /* 0x000fe20008001858 */
[----:B------:R-:W-:Y:S01]  /*49a0*/  UIADD3 UR10, UR4, 0x80, URZ ;  /* 0x00000080040a7890 */ /* 0x000fe2000fffe03f */
[----:B------:R-:W-:Y:S01]  /*49b0*/  FMNMX.FTZ R3, R41, R4, !PT ;  /* 0x0000000429037209 */ /* 0x000fe20007810000 */
[----:B------:R-:W-:-:S03]  /*49c0*/  UMOV UR11, 0x40000040 ;  /* 0x40000040000b7882 */ /* 0x000fc60000000000 */
        /* <DEDUP_REMOVED lines=24> */
[----:B------:R-:W0:Y:S03]  /*4b50*/  LDC R4, c[0x0][0x988] ;  /* 0x00026200ff047b82 */ /* 0x000e260000000800 */
[----:B------:R-:W1:Y:S01]  /*4b60*/  SHFL.BFLY PT, R3, R14, 0x1, 0x1f ;  /* 0x0c201f000e037f89 */ /* 0x000e6200000e0000 */
[----:B------:R-:W-:Y:S02]  /*4b70*/  WARPGROUP.DEPBAR.LE gsb0, 0x0 ;  /* 0x00008000000079c5 */ /* 0x000fe40000010000 */
[----:B------:R-:W-:Y:S01]  /*4b80*/  WARPGROUP.ARRIVE ;  /* 0x00000000000079c5 */ /* 0x000fe20000000000 */
[----:B-1----:R-:W-:-:S05]  /*4b90*/  FMNMX.FTZ R3, R14, R3, !PT ;  /* 0x000000030e037209 */ /* 0x002fca0007810000 */
[----:B------:R-:W-:Y:S01]  /*4ba0*/  HGMMA.64x128x16.F32.BF16 R88, R176, gdesc[UR8].tnspB, R88, gsb0 ;  /* 0x41e00008b0587df0 */ /* 0x000fe20008001858 */
[----:B------:R-:W-:Y:S01]  /*4bb0*/  UIADD3 UR10, UR4, 0x100, URZ ;  /* 0x00000100040a7890 */ /* 0x000fe2000fffe03f */
[----:B------:R-:W-:Y:S01]  /*4bc0*/  UMOV UR11, 0x40000040 ;  /* 0x40000040000b7882 */ /* 0x000fe20000000000 */
[----:B------:R-:W-:Y:S01]  /*4bd0*/  FADD.FTZ R7, -R3, R12 ;  /* 0x0000000c03077221 */ /* 0x000fe20000010100 */
[----:B------:R-:W-:-:S03]  /*4be0*/  FMNMX.FTZ R12, R26, R10, !PT ;  /* 0x0000000a1a0c7209 */ /* 0x000fc60007810000 */
[----:B0-----:R-:W-:Y:S01]  /*4bf0*/  FMUL.FTZ R11, R7, R4 ;  /* 0x00000004070b7220 */ /* 0x001fe20000410000 */
[----:B------:R-:W-:Y:S01]  /*4c00*/  FMNMX.FTZ R9, R27, R12, !PT ;  /* 0x0000000c1b097209 */ /* 0x000fe20007810000 */
[----:B------:R-:W-:-:S03]  /*4c10*/  FMUL.FTZ R7, R3, R4 ;  /* 0x0000000403077220 */ /* 0x000fc60000410000 */
[----:B------:R-:W-:Y:S01]  /*4c20*/  FMNMX.FTZ R12, R30, R9, !PT ;  /* 0x000000091e0c7209 */ /* 0x000fe20007810000 */
[-CC-:B------:R-:W-:Y:S01]  /*4c30*/  FFMA.FTZ R182, R28, R4.reuse, -R7.reuse ;  /* 0x000000041cb67223 */ /* 0x180fe20000010807 */
[-CC-:B------:R-:W-:Y:S01]  /*4c40*/  FFMA.FTZ R15, R29, R4.reuse, -R7.reuse ;  /* 0x000000041d0f7223 */ /* 0x180fe20000010807 */
[--C-:B------:R-:W-:Y:S01]  /*4c50*/  FFMA.FTZ R29, R41, R4, -R7.reuse ;  /* 0x00000004291d7223 */ /* 0x100fe20000010807 */
[----:B------:R-:W-:Y:S01]  /*4c60*/  FMNMX.FTZ R9, R31, R12, !PT ;  /* 0x0000000c1f097209 */ /* 0x000fe20007810000 */
[-CC-:B------:R-:W-:Y:S01]  /*4c70*/  FFMA.FTZ R41, R53, R4.reuse, -R7.reuse ;  /* 0x0000000435297223 */ /* 0x180fe20000010807 */
[-CC-:B------:R-:W-:Y:S01]  /*4c80*/  FFMA.FTZ R53, R65, R4.reuse, -R7.reuse ;  /* 0x0000000441357223 */ /* 0x180fe20000010807 */
[-CC-:B------:R-:W-:Y:S01]  /*4c90*/  FFMA.FTZ R65, R77, R4.reuse, -R7.reuse ;  /* 0x000000044d417223 */ /* 0x180fe20000010807 */
        /* <DEDUP_REMOVED lines=18> */
[----:B------:R-:W-:Y:S01]  /*4dc0*/  FFMA.FTZ R73, R85, R4, -R7 ;  /* 0x0000000455497223 */ /* 0x000fe20000010807 */
[----:B------:R-:W-:Y:S01]  /*4dd0*/  MUFU.EX2 R11, R11 ;  /* 0x0000000b000b7308 */ /* 0x000fe20000000800 */
[----:B------:R-:W-:-:S04]  /*4de0*/  FMNMX.FTZ R9, R43, R12, !PT ;  /* 0x0000000c2b097209 */ /* 0x000fc80007810000 */
[----:B------:R-:W-:-:S03]  /*4df0*/  FMNMX.FTZ R12, R46, R9, !PT ;  /* 0x000000092e0c7209 */ /* 0x000fc60007810000 */
[----:B------:R-:W0:Y:S01]  /*4e00*/  MUFU.EX2 R180, R180 ;  /* 0x000000b400b47308 */ /* 0x000e220000000800 */
[----:B------:R-:W-:-:S04]  /*4e10*/  FMNMX.FTZ R9, R47, R12, !PT ;  /* 0x0000000c2f097209 */ /* 0x000fc80007810000 */
[----:B------:R-:W-:-:S03]  /*4e20*/  FMNMX.FTZ R12, R50, R9, !PT ;  /* 0x00000009320c7209 */ /* 0x000fc60007810000 */
[----:B------:R-:W1:Y:S01]  /*4e30*/  MUFU.EX2 R13, R13 ;  /* 0x0000000d000d7308 */ /* 0x000e620000000800 */
[----:B------:R-:W-:-:S04]  /*4e40*/  FMNMX.FTZ R9, R51, R12, !PT ;  /* 0x0000000c33097209 */ /* 0x000fc80007810000 */
[----:B------:R-:W-:-:S03]  /*4e50*/  FMNMX.FTZ R12, R54, R9, !PT ;  /* 0x00000009360c7209 */ /* 0x000fc60007810000 */
[----:B------:R-:W-:Y:S01]  /*4e60*/  MUFU.EX2 R182, R182 ;  /* 0x000000b600b67308 */ /* 0x000fe20000000800 */
[----:B------:R-:W-:Y:S01]  /*4e70*/  FMNMX.FTZ R9, R55, R12, !PT ;  /* 0x0000000c37097209 */ /* 0x000fe20007810000 */
[----:B0-----:R-:W-:-:S03]  /*4e80*/  FFMA.FTZ R6, R11, R6, R180 ;  /* 0x000000060b067223 */ /* 0x001fc600000100b4 */
[----:B------:R-:W-:-:S03]  /*4e90*/  FMNMX.FTZ R12, R58, R9, !PT ;  /* 0x000000093a0c7209 */ /* 0x000fc60007810000 */
[----:B------:R-:W-:Y:S01]  /*4ea0*/  MUFU.EX2 R15, R15 ;  /* 0x0000000f000f7308 */ /* 0x000fe20000000800 */
[----:B------:R-:W-:Y:S02]  /*4eb0*/  FMNMX.FTZ R9, R59, R12, !PT ;  /* 0x0000000c3b097209 */ /* 0x000fe40007810000 */
[----:B-1----:R-:W-:Y:S02]  /*4ec0*/  F2FP.BF16.F32.PACK_AB R180, R13, R180 ;  /* 0x000000b40db4723e */ /* 0x002fe400000010ff */
[----:B------:R-:W-:-:S03]  /*4ed0*/  FMNMX.FTZ R12, R62, R9, !PT ;  /* 0x000000093e0c7209 */ /* 0x000fc60007810000 */
[----:B------:R-:W-:Y:S01]  /*4ee0*/  MUFU.EX2 R21, R21 ;  /* 0x0000001500157308 */ /* 0x000fe20000000800 */
[----:B------:R-:W-:-:S04]  /*4ef0*/  FMNMX.FTZ R9, R63, R12, !PT ;  /* 0x0000000c3f097209 */ /* 0x000fc80007810000 */
        /* <DEDUP_REMOVED lines=17> */
[----:B------:R-:W-:Y:S01]  /*5010*/  FMNMX.FTZ R9, R87, R12, !PT ;  /* 0x0000000c57097209 */ /* 0x000fe20007810000 */
[----:B------:R-:W-:-:S04]  /*5020*/  FFMA.FTZ R12, R72, R4, -R7 ;  /* 0x00000004480c7223 */ /* 0x000fc80000010807 */
[----:B------:R-:W0:Y:S02]  /*5030*/  SHFL.BFLY PT, R14, R9, 0x2, 0x1f ;  /* 0x0c401f00090e7f89 */ /* 0x000e2400000e0000 */
[----:B------:R-:W-:Y:S01]  /*5040*/  MUFU.EX2 R49, R49 ;  /* 0x0000003100317308 */ /* 0x000fe20000000800 */
[----:B------:R-:W-:Y:S02]  /*5050*/  WARPGROUP.DEPBAR.LE gsb0, 0x0 ;  /* 0x00008000000079c5 */ /* 0x000fe40000010000 */
[----:B------:R-:W-:Y:S01]  /*5060*/  WARPGROUP.ARRIVE ;  /* 0x00000000000079c5 */ /* 0x000fe20000000000 */
[-CC-:B------:R-:W-:Y:S01]  /*5070*/  FFMA.FTZ R176, R32, R4.reuse, -R7.reuse ;  /* 0x0000000420b07223 */ /* 0x180fe20000010807 */
[----:B------:R-:W-:-:S03]  /*5080*/  FFMA.FTZ R178, R36, R4, -R7 ;  /* 0x0000000424b27223 */ /* 0x000fc60000010807 */
[----:B------:R-:W-:Y:S01]  /*5090*/  MUFU.EX2 R53, R53 ;  /* 0x0000003500357308 */ /* 0x000fe20000000800 */
[----:B------:R-:W-:Y:S01]  /*50a0*/  HGMMA.64x128x16.F32.BF16 R88, R172, gdesc[UR8].tnspB, R88, gsb0 ;  /* 0x41e00008ac587df0 */ /* 0x000fe20008001858 */
[----:B------:R-:W-:Y:S01]  /*50b0*/  UIADD3 UR10, UR4, 0x180, URZ ;  /* 0x00000180040a7890 */ /* 0x000fe2000fffe03f */
[----:B------:R-:W-:-:S05]  /*50c0*/  UMOV UR11, 0x40000040 ;  /* 0x40000040000b7882 */ /* 0x000fca0000000000 */
[----:B------:R-:W-:Y:S01]  /*50d0*/  MUFU.EX2 R176, R176 ;  /* 0x000000b000b07308 */ /* 0x000fe20000000800 */
[----:B0-----:R-:W-:Y:S01]  /*50e0*/  FMNMX.FTZ R28, R9, R14, !PT ;  /* 0x0000000e091c7209 */ /* 0x001fe20007810000 */
[----:B------:R-:W-:-:S04]  /*50f0*/  FFMA.FTZ R14, R76, R4, -R7 ;  /* 0x000000044c0e7223 */ /* 0x000fc80000010807 */
[----:B------:R-:W0:Y:S02]  /*5100*/  SHFL.BFLY PT, R9, R28, 0x1, 0x1f ;  /* 0x0c201f001c097f89 */ /* 0x000e2400000e0000 */
[----:B------:R-:W-:Y:S08]  /*5110*/  MUFU.EX2 R178, R178 ;  /* 0x000000b200b27308 */ /* 0x000ff00000000800 */
[----:B------:R-:W-:Y:S08]  /*5120*/  MUFU.EX2 R57, R57 ;  /* 0x0000003900397308 */ /* 0x000ff00000000800 */
[----:B------:R-:W-:Y:S01]  /*5130*/  MUFU.EX2 R12, R12 ;  /* 0x0000000c000c7308 */ /* 0x000fe20000000800 */
[----:B0-----:R-:W-:-:S07]  /*5140*/  FMNMX.FTZ R9, R28, R9, !PT ;  /* 0x000000091c097209 */ /* 0x001fce0007810000 */
[----:B------:R-:W-:Y:S01]  /*5150*/  MUFU.EX2 R61, R61 ;  /* 0x0000003d003d7308 */ /* 0x000fe20000000800 */
[----:B------:R-:W-:-:S04]  /*5160*/  FMUL.FTZ R77, R9, R4 ;  /* 0x00000004094d7220 */ /* 0x000fc80000410000 */
[-CC-:B------:R-:W-:Y:S01]  /*5170*/  FFMA.FTZ R181, R27, R4.reuse, -R77.reuse ;  /* 0x000000041bb57223 */ /* 0x180fe2000001084d */
[----:B------:R-:W-:Y:S02]  /*5180*/  IMAD.U32 R27, RZ, RZ, UR6 ;  /* 0x00000006ff1b7e24 */ /* 0x000fe4000f8e00ff */
[-CC-:B------:R-:W-:Y:S01]  /*5190*/  FFMA.FTZ R183, R30, R4.reuse, -R77.reuse ;  /* 0x000000041eb77223 */ /* 0x180fe2000001084d */
[-CC-:B------:R-:W-:Y:S01]  /*51a0*/  FFMA.FTZ R177, R34, R4.reuse, -R77.reuse ;  /* 0x0000000422b17223 */ /* 0x180fe2000001084d */
[-CC-:B------:R-:W-:Y:S01]  /*51b0*/  FFMA.FTZ R28, R35, R4.reuse, -R77.reuse ;  /* 0x00000004231c7223 */ /* 0x180fe2000001084d */
[----:B------:R-:W-:Y:S01]  /*51c0*/  @!P1 VIADD R27, R27, 0x34840 ;  /* 0x000348401b1b9836 */ /* 0x000fe20000000000 */
[----:B------:R-:W-:Y:S01]  /*51d0*/  MUFU.EX2 R181, R181 ;  /* 0x000000b500b57308 */ /* 0x000fe20000000800 */
[-CC-:B------:R-:W-:Y:S01]  /*51e0*/  FFMA.FTZ R179, R38, R4.reuse, -R77.reuse ;  /* 0x0000000426b37223 */ /* 0x180fe2000001084d */
[-CC-:B------:R-:W-:Y:S01]  /*51f0*/  FFMA.FTZ R30, R39, R4.reuse, -R77.reuse ;  /* 0x00000004271e7223 */ /* 0x180fe2000001084d */
[-C--:B------:R-:W-:Y:S01]  /*5200*/  FFMA.FTZ R32, R43, R4.reuse, -R77 ;  /* 0x000000042b207223 */ /* 0x080fe2000001084d */
[----:B------:R-:W-:Y:S01]  /*5210*/  @!P1 PRMT R27, RZ, 0x654, R27 ;  /* 0x00000654ff1b9816 */ /* 0x000fe2000000001b */
        /* <DEDUP_REMOVED lines=15> */
[----:B------:R-:W-:-:S04]  /*5310*/  FFMA.FTZ R86, R86, R4, -R77 ;  /* 0x0000000456567223 */ /* 0x000fc8000001084d */
        /* <DEDUP_REMOVED lines=8> */
[----:B------:R-:W0:Y:S01]  /*53a0*/  MUFU.EX2 R67, R67 ;  /* 0x0000004300437308 */ /* 0x000e220000000800 */
[----:B------:R-:W-:-:S02]  /*53b0*/  WARPGROUP.DEPBAR.LE gsb0, 0x0 ;  /* 0x00008000000079c5 */ /* 0x000fc40000010000 */
[----:B------:R-:W-:Y:S01]  /*53c0*/  WARPGROUP.ARRIVE ;  /* 0x00000000000079c5 */ /* 0x000fe20000000000 */
[-CC-:B------:R-:W-:Y:S01]  /*53d0*/  FFMA.FTZ R172, R40, R4.reuse, -R7.reuse ;  /* 0x0000000428ac7223 */ /* 0x180fe20000010807 */
[-C--:B------:R-:W-:Y:S01]  /*53e0*/  FFMA.FTZ R174, R44, R4.reuse, -R7 ;  /* 0x000000042cae7223 */ /* 0x080fe20000010807 */
[-CC-:B------:R-:W-:Y:S01]  /*53f0*/  FFMA.FTZ R173, R42, R4.reuse, -R77.reuse ;  /* 0x000000042aad7223 */ /* 0x180fe2000001084d */
[-CC-:B------:R-:W-:Y:S01]  /*5400*/  FFMA.FTZ R175, R46, R4.reuse, -R77.reuse ;  /* 0x000000042eaf7223 */ /* 0x180fe2000001084d */
[----:B------:R-:W-:Y:S01]  /*5410*/  FFMA.FTZ R40, R59, R4, -R77 ;  /* 0x000000043b287223 */ /* 0x000fe2000001084d */
[----:B------:R-:W-:Y:S01]  /*5420*/  HGMMA.64x128x16.F32.BF16 R88, R168, gdesc[UR8].tnspB, R88, gsb0 ;  /* 0x41e00008a8587df0 */ /* 0x000fe20008001858 */
[----:B------:R-:W-:Y:S01]  /*5430*/  UIADD3 UR10, UR4, 0x200, URZ ;  /* 0x00000200040a7890 */ /* 0x000fe2000fffe03f */
[----:B------:R-:W-:Y:S01]  /*5440*/  MUFU.EX2 R172, R172 ;  /* 0x000000ac00ac7308 */ /* 0x000fe20000000800 */
[----:B------:R-:W-:-:S07]  /*5450*/  UMOV UR11, 0x40000040 ;  /* 0x40000040000b7882 */ /* 0x000fce0000000000 */
[----:B------:R-:W-:Y:S08]  /*5460*/  MUFU.EX2 R173, R173 ;  /* 0x000000ad00ad7308 */ /* 0x000ff00000000800 */
[----:B------:R-:W-:Y:S08]  /*5470*/  MUFU.EX2 R174, R174 ;  /* 0x000000ae00ae7308 */ /* 0x000ff00000000800 */
[----:B------:R-:W-:Y:S08]  /*5480*/  MUFU.EX2 R175, R175 ;  /* 0x000000af00af7308 */ /* 0x000ff00000000800 */
[----:B------:R-:W-:Y:S08]  /*5490*/  MUFU.EX2 R40, R40 ;  /* 0x0000002800287308 */ /* 0x000ff00000000800 */
[----:B------:R-:W-:Y:S08]  /*54a0*/  MUFU.EX2 R70, R70 ;  /* 0x0000004600467308 */ /* 0x000ff00000000800 */
[----:B------:R-:W1:Y:S08]  /*54b0*/  MUFU.EX2 R71, R71 ;  /* 0x0000004700477308 */ /* 0x000e700000000800 */
[----:B------:R-:W-:Y:S08]  /*54c0*/  MUFU.EX2 R74, R74 ;  /* 0x0000004a004a7308 */ /* 0x000ff00000000800 */
[----:B------:R-:W2:Y:S08]  /*54d0*/  MUFU.EX2 R75, R75 ;  /* 0x0000004b004b7308 */ /* 0x000eb00000000800 */
[----:B------:R-:W-:Y:S08]  /*54e0*/  MUFU.EX2 R14, R14 ;  /* 0x0000000e000e7308 */ /* 0x000ff00000000800 */
[----:B------:R-:W-:Y:S08]  /*54f0*/  MUFU.EX2 R78, R78 ;  /* 0x0000004e004e7308 */ /* 0x000ff00000000800 */
[----:B------:R-:W3:Y:S08]  /*5500*/  MUFU.EX2 R65, R65 ;  /* 0x0000004100417308 */ /* 0x000ef00000000800 */
[----:B------:R-:W4:Y:S08]  /*5510*/  MUFU.EX2 R79, R79 ;  /* 0x0000004f004f7308 */ /* 0x000f300000000800 */
[----:B------:R-:W-:Y:S08]  /*5520*/  MUFU.EX2 R20, R20 ;  /* 0x0000001400147308 */ /* 0x000ff00000000800 */
[----:B------:R-:W-:Y:S08]  /*5530*/  MUFU.EX2 R82, R82 ;  /* 0x0000005200527308 */ /* 0x000ff00000000800 */
[----:B------:R-:W5:Y:S08]  /*5540*/  MUFU.EX2 R69, R69 ;  /* 0x0000004500457308 */ /* 0x000f700000000800 */
[----:B------:R-:W5:Y:S08]  /*5550*/  MUFU.EX2 R83, R83 ;  /* 0x0000005300537308 */ /* 0x000f700000000800 */
[----:B------:R-:W-:Y:S01]  /*5560*/  MUFU.EX2 R24, R24 ;  /* 0x0000001800187308 */ /* 0x000fe20000000800 */
[----:B------:R-:W-:-:S02]  /*5570*/  WARPGROUP.DEPBAR.LE gsb0, 0x0 ;  /* 0x00008000000079c5 */ /* 0x000fc40000010000 */
[----:B------:R-:W-:Y:S01]  /*5580*/  WARPGROUP.ARRIVE ;  /* 0x00000000000079c5 */ /* 0x000fe20000000000 */
[-CC-:B------:R-:W-:Y:S01]  /*5590*/  FFMA.FTZ R168, R48, R4.reuse, -R7.reuse ;  /* 0x0000000430a87223 */ /* 0x180fe20000010807 */
[-C--:B------:R-:W-:Y:S01]  /*55a0*/  FFMA.FTZ R170, R52, R4.reuse, -R7 ;  /* 0x0000000434aa7223 */ /* 0x080fe20000010807 */
[-CC-:B------:R-:W-:Y:S01]  /*55b0*/  FFMA.FTZ R169, R50, R4.reuse, -R77.reuse ;  /* 0x0000000432a97223 */ /* 0x180fe2000001084d */
[----:B------:R-:W-:Y:S01]  /*55c0*/  FFMA.FTZ R171, R54, R4, -R77 ;  /* 0x0000000436ab7223 */ /* 0x000fe2000001084d */
[----:B------:R-:W-:Y:S01]  /*55d0*/  MUFU.EX2 R86, R86 ;  /* 0x0000005600567308 */ /* 0x000fe20000000800 */
[----:B------:R-:W-:Y:S01]  /*55e0*/  HGMMA.64x128x16.F32.BF16 R88, R152, gdesc[UR8].tnspB, R88, gsb0 ;  /* 0x41e0000898587df0 */ /* 0x000fe20008001858 */
[----:B------:R-:W-:Y:S01]  /*55f0*/  UIADD3 UR10, UR4, 0x280, URZ ;  /* 0x00000280040a7890 */ /* 0x000fe2000fffe03f */
[----:B------:R-:W-:-:S05]  /*5600*/  UMOV UR11, 0x40000040 ;  /* 0x40000040000b7882 */ /* 0x000fca0000000000 */
[----:B------:R-:W-:Y:S08]  /*5610*/  MUFU.EX2 R168, R168 ;  /* 0x000000a800a87308 */ /* 0x000ff00000000800 */
[----:B------:R-:W-:Y:S08]  /*5620*/  MUFU.EX2 R169, R169 ;  /* 0x000000a900a97308 */ /* 0x000ff00000000800 */
[----:B------:R-:W-:Y:S08]  /*5630*/  MUFU.EX2 R170, R170 ;  /* 0x000000aa00aa7308 */ /* 0x000ff00000000800 */
[----:B------:R-:W-:Y:S08]  /*5640*/  MUFU.EX2 R171, R171 ;  /* 0x000000ab00ab7308 */ /* 0x000ff00000000800 */
[----:B------:R-:W5:Y:S01]  /*5650*/  MUFU.EX2 R73, R73 ;  /* 0x0000004900497308 */ /* 0x000f620000000800 */
[----:B------:R-:W-:-:S02]  /*5660*/  WARPGROUP.DEPBAR.LE gsb0, 0x0 ;  /* 0x00008000000079c5 */ /* 0x000fc40000010000 */
[----:B------:R-:W-:Y:S01]  /*5670*/  WARPGROUP.ARRIVE ;  /* 0x00000000000079c5 */ /* 0x000fe20000000000 */
[-CC-:B------:R-:W-:Y:S01]  /*5680*/  FFMA.FTZ R152, R56, R4.reuse, -R7.reuse ;  /* 0x0000000438987223 */ /* 0x180fe20000010807 */
[-C--:B------:R-:W-:Y:S01]  /*5690*/  FFMA.FTZ R154, R60, R4.reuse, -R7 ;  /* 0x000000043c9a7223 */ /* 0x080fe20000010807 */
[-CC-:B------:R-:W-:Y:S01]  /*56a0*/  FFMA.FTZ R153, R58, R4.reuse, -R77.reuse ;  /* 0x000000043a997223 */ /* 0x180fe2000001084d */
[----:B------:R-:W-:Y:S02]  /*56b0*/  FFMA.FTZ R155, R62, R4, -R77 ;  /* 0x000000043e9b7223 */ /* 0x000fe4000001084d */
[----:B------:R-:W-:Y:S01]  /*56c0*/  HGMMA.64x128x16.F32.BF16 R88, R156, gdesc[UR8].tnspB, R88, gsb0 ;  /* 0x41e000089c587df0 */ /* 0x000fe20008001858 */
[----:B------:R-:W-:Y:S01]  /*56d0*/  UIADD3 UR10, UR4, 0x300, URZ ;  /* 0x00000300040a7890 */ /* 0x000fe2000fffe03f */
[----:B------:R-:W-:Y:S01]  /*56e0*/  MUFU.EX2 R152, R152 ;  /* 0x0000009800987308 */ /* 0x000fe20000000800 */
[----:B------:R-:W-:Y:S01]  /*56f0*/  UMOV UR11, 0x40000040 ;  /* 0x40000040000b7882 */ /* 0x000fe20000000000 */
[----:B------:R-:W-:-:S06]  /*5700*/  UIADD3 UR4, UR4, 0x380, URZ ;  /* 0x0000038004047890 */ /* 0x000fcc000fffe03f */
[----:B------:R-:W-:Y:S01]  /*5710*/  MUFU.EX2 R153, R153 ;  /* 0x0000009900997308 */ /* 0x000fe20000000800 */
[----:B------:R-:W-:Y:S01]  /*5720*/  UMOV UR6, UR4 ;  /* 0x0000000400067c82 */ /* 0x000fe20008000000 */
[----:B------:R-:W-:-:S06]  /*5730*/  R2UR UR4, R2 ;  /* 0x00000000020472ca */ /* 0x000fcc00000e0000 */
[----:B------:R-:W-:Y:S08]  /*5740*/  MUFU.EX2 R154, R154 ;  /* 0x0000009a009a7308 */ /* 0x000ff00000000800 */
[----:B------:R-:W-:Y:S01]  /*5750*/  MUFU.EX2 R155, R155 ;  /* 0x0000009b009b7308 */ /* 0x000fe20000000800 */
[----:B------:R-:W-:Y:S02]  /*5760*/  WARPGROUP.DEPBAR.LE gsb0, 0x0 ;  /* 0x00008000000079c5 */ /* 0x000fe40000010000 */
[----:B------:R-:W-:Y:S01]  /*5770*/  WARPGROUP.ARRIVE ;  /* 0x00000000000079c5 */ /* 0x000fe20000000000 */
[-CC-:B------:R-:W-:Y:S01]  /*5780*/  FFMA.FTZ R156, R64, R4.reuse, -R7.reuse ;  /* 0x00000004409c7223 */ /* 0x180fe20000010807 */
[-C--:B------:R-:W-:Y:S01]  /*5790*/  FFMA.FTZ R158, R68, R4.reuse, -R7 ;  /* 0x00000004449e7223 */ /* 0x080fe20000010807 */
[----:B------:R-:W-:Y:S01]  /*57a0*/  FADD.FTZ R7, -R9, R10 ;  /* 0x0000000a09077221 */ /* 0x000fe20000010100 */
[-CC-:B------:R-:W-:Y:S01]  /*57b0*/  FFMA.FTZ R10, R26, R4.reuse, -R77.reuse ;  /* 0x000000041a0a7223 */ /* 0x180fe2000001084d */
[-C--:B------:R-:W-:Y:S01]  /*57c0*/  FFMA.FTZ R26, R31, R4.reuse, -R77 ;  /* 0x000000041f1a7223 */ /* 0x080fe2000001084d */
[----:B------:R-:W-:Y:S01]  /*57d0*/  HGMMA.64x128x16.F32.BF16 R88, R160, gdesc[UR8].tnspB, R88, gsb0 ;  /* 0x41e00008a0587df0 */ /* 0x000fe20008001858 */
[----:B------:R-:W-:Y:S01]  /*57e0*/  FMUL.FTZ R7, R7, R4 ;  /* 0x0000000407077220 */ /* 0x000fe20000410000 */
[----:B------:R-:W-:Y:S01]  /*57f0*/  MUFU.EX2 R156, R156 ;  /* 0x0000009c009c7308 */ /* 0x000fe20000000800 */
[----:B0-----:R-:W-:-:S02]  /*5800*/  F2FP.BF16.F32.PACK_AB R157, R67, R66 ;  /* 0x00000042439d723e */ /* 0x001fc400000010ff */
[----:B-1----:R-:W-:-:S05]  /*5810*/  F2FP.BF16.F32.PACK_AB R159, R71, R70 ;  /* 0x00000046479f723e */ /* 0x002fca00000010ff */
[----:B------:R-:W-:Y:S08]  /*5820*/  MUFU.EX2 R7, R7 ;  /* 0x0000000700077308 */ /* 0x000ff00000000800 */
[----:B------:R-:W0:Y:S08]  /*5830*/  MUFU.EX2 R10, R10 ;  /* 0x0000000a000a7308 */ /* 0x000e300000000800 */
[----:B------:R-:W1:Y:S08]  /*5840*/  MUFU.EX2 R26, R26 ;  /* 0x0000001a001a7308 */ /* 0x000e700000000800 */
[----:B------:R-:W-:Y:S01]  /*5850*/  MUFU.EX2 R158, R158 ;  /* 0x0000009e009e7308 */ /* 0x000fe20000000800 */
[----:B------:R-:W-:-:S02]  /*5860*/  WARPGROUP.DEPBAR.LE gsb0, 0x0 ;  /* 0x00008000000079c5 */ /* 0x000fc40000010000 */
[----:B------:R-:W-:Y:S01]  /*5870*/  WARPGROUP.ARRIVE ;  /* 0x00000000000079c5 */ /* 0x000fe20000000000 */
[----:B------:R-:W-:Y:S02]  /*5880*/  F2FP.BF16.F32.PACK_AB R160, R61, R12 ;  /* 0x0000000c3da0723e */ /* 0x000fe400000010ff */
[----:B--2---:R-:W-:Y:S02]  /*5890*/  F2FP.BF16.F32.PACK_AB R161, R75, R74 ;  /* 0x0000004a4ba1723e */ /* 0x004fe400000010ff */
[----:B---3--:R-:W-:Y:S01]  /*58a0*/  F2FP.BF16.F32.PACK_AB R162, R65, R14 ;  /* 0x0000000e41a2723e */ /* 0x008fe200000010ff */
[----:B------:R-:W-:Y:S01]  /*58b0*/  HGMMA.64x128x16.F32.BF16 R88, R164, gdesc[UR4].tnspB, R88, gsb0 ;  /* 0x41e00004a4587df0 */ /* 0x000fe20008001858 */
[----:B----4-:R-:W-:Y:S02]  /*58c0*/  F2FP.BF16.F32.PACK_AB R163, R79, R78 ;  /* 0x0000004e4fa3723e */ /* 0x010fe400000010ff */
[----:B------:R-:W-:Y:S02]  /*58d0*/  WARPGROUP.DEPBAR.LE gsb0, 0x0 ;  /* 0x00008000000079c5 */ /* 0x000fe40000010000 */
[----:B------:R2:W-:Y:S01]  /*58e0*/  @!P1 SYNCS.ARRIVE.TRANS64.RED.A1T0 RZ, [R27+URZ], RZ ;  /* 0x000000ff1bff99a7 */ /* 0x0005e2000810043f */
[----:B-----5:R-:W-:-:S02]  /*58f0*/  F2FP.BF16.F32.PACK_AB R164, R69, R20 ;  /* 0x0000001445a4723e */ /* 0x020fc400000010ff */
[----:B------:R-:W-:Y:S02]  /*5900*/  F2FP.BF16.F32.PACK_AB R165, R83, R82 ;  /* 0x0000005253a5723e */ /* 0x000fe400000010ff */
[----:B------:R-:W-:Y:S01]  /*5910*/  F2FP.BF16.F32.PACK_AB R166, R73, R24 ;  /* 0x0000001849a6723e */ /* 0x000fe200000010ff */
[----:B--2---:R-:W-:Y:S02]  /*5920*/  @!P1 VIADD R27, R8, 0x34860 ;  /* 0x00034860081b9836 */ /* 0x004fe40000000000 */
[----:B0-----:R-:W-:Y:S01]  /*5930*/  FFMA.FTZ R8, R7, R5, R10 ;  /* 0x0000000507087223 */ /* 0x001fe2000001000a */
[----:B------:R-:W-:Y:S01]  /*5940*/  FADD.FTZ R5, R13, R6 ;  /* 0x000000060d057221 */ /* 0x000fe20000010000 */
[-CC-:B------:R-:W-:Y:S01]  /*5950*/  FFMA.FTZ R6, R63, R4.reuse, -R77.reuse ;  /* 0x000000043f067223 */ /* 0x180fe2000001084d */
[----:B------:R-:W-:Y:S01]  /*5960*/  FFMA.FTZ R77, R87, R4, -R77 ;  /* 0x00000004574d7223 */ /* 0x000fe2000001084d */
[C---:B------:R-:W-:Y:S01]  /*5970*/  FADD.FTZ R8, R181.reuse, R8 ;  /* 0x00000008b5087221 */ /* 0x040fe20000010000 */
[----:B------:R-:W-:Y:S01]  /*5980*/  @!P1 PRMT R27, RZ, 0x654, R27 ;  /* 0x00000654ff1b9816 */ /* 0x000fe2000000001b */
[----:B------:R-:W-:Y:S01]  /*5990*/  FADD.FTZ R42, R182, R5 ;  /* 0x00000005b62a7221 */ /* 0x000fe20000010000 */
[----:B------:R-:W-:Y:S01]  /*59a0*/  F2FP.BF16.F32.PACK_AB R181, R181, R10 ;  /* 0x0000000ab5b5723e */ /* 0x000fe200000010ff */
[----:B------:R-:W-:Y:S01]  /*59b0*/  FADD.FTZ R5, R183, R8 ;  /* 0x00000008b7057221 */ /* 0x000fe20000010000 */
[----:B------:R0:W-:Y:S01]  /*59c0*/  @!P1 SYNCS.ARRIVE.TRANS64.RED.A1T0 RZ, [R27+URZ], RZ ;  /* 0x000000ff1bff99a7 */ /* 0x0001e2000810043f */
[----:B------:R-:W2:Y:S01]  /*59d0*/  MUFU.EX2 R6, R6 ;  /* 0x0000000600067308 */ /* 0x000ea20000000800 */
[----:B------:R-:W-:Y:S01]  /*59e0*/  F2FP.BF16.F32.PACK_AB R182, R15, R182 ;  /* 0x000000b60fb6723e */ /* 0x000fe200000010ff */
[C---:B-1----:R-:W-:Y:S01]  /*59f0*/  FADD.FTZ R8, R26.reuse, R5 ;  /* 0x000000051a087221 */ /* 0x042fe20000010000 */
[----:B------:R-:W-:-:S03]  /*5a00*/  F2FP.BF16.F32.PACK_AB R183, R26, R183 ;  /* 0x000000b71ab7723e */ /* 0x000fc600000010ff */
[----:B------:R-:W-:Y:S01]  /*5a10*/  FADD.FTZ R5, R177, R8 ;  /* 0x00000008b1057221 */ /* 0x000fe20000010000 */
[----:B0-----:R-:W-:Y:S01]  /*5a20*/  FADD.FTZ R27, R15, R42 ;  /* 0x0000002a0f1b7221 */ /* 0x001fe20000010000 */
[----:B------:R-:W0:Y:S01]  /*5a30*/  MUFU.EX2 R77, R77 ;  /* 0x0000004d004d7308 */ /* 0x000e220000000800 */
[C---:B------:R-:W-:Y:S01]  /*5a40*/  F2FP.BF16.F32.PACK_AB R177, R28.reuse, R177 ;  /* 0x000000b11cb1723e */ /* 0x040fe200000010ff */
[----:B------:R-:W-:Y:S01]  /*5a50*/  FADD.FTZ R8, R28, R5 ;  /* 0x000000051c087221 */ /* 0x000fe20000010000 */
[----:B------:R-:W-:Y:S01]  /*5a60*/  FADD.FTZ R42, R176, R27 ;  /* 0x0000001bb02a7221 */ /* 0x000fe20000010000 */
[----:B------:R-:W-:Y:S02]  /*5a70*/  F2FP.BF16.F32.PACK_AB R176, R21, R176 ;  /* 0x000000b015b0723e */ /* 0x000fe400000010ff */
[----:B------:R-:W-:Y:S01]  /*5a80*/  FADD.FTZ R5, R179, R8 ;  /* 0x00000008b3057221 */ /* 0x000fe20000010000 */
[----:B------:R-:W-:Y:S01]  /*5a90*/  FADD.FTZ R27, R21, R42 ;  /* 0x0000002a151b7221 */ /* 0x000fe20000010000 */
[----:B------:R-:W-:-:S02]  /*5aa0*/  F2FP.BF16.F32.PACK_AB R179, R30, R179 ;  /* 0x000000b31eb3723e */ /* 0x000fc400000010ff */
[----:B------:R-:W-:Y:S01]  /*5ab0*/  FADD.FTZ R8, R30, R5 ;  /* 0x000000051e087221 */ /* 0x000fe20000010000 */
[----:B------:R-:W-:Y:S01]  /*5ac0*/  FADD.FTZ R42, R178, R27 ;  /* 0x0000001bb22a7221 */ /* 0x000fe20000010000 */
[----:B------:R-:W-:Y:S02]  /*5ad0*/  F2FP.BF16.F32.PACK_AB R178, R25, R178 ;  /* 0x000000b219b2723e */ /* 0x000fe400000010ff */
[----:B------:R-:W-:Y:S01]  /*5ae0*/  FADD.FTZ R5, R173, R8 ;  /* 0x00000008ad057221 */ /* 0x000fe20000010000 */
[----:B------:R-:W-:Y:S01]  /*5af0*/  FADD.FTZ R27, R25, R42 ;  /* 0x0000002a191b7221 */ /* 0x000fe20000010000 */
[C---:B------:R-:W-:Y:S02]  /*5b00*/  F2FP.BF16.F32.PACK_AB R173, R32.reuse, R173 ;  /* 0x000000ad20ad723e */ /* 0x040fe400000010ff */
[----:B------:R-:W-:Y:S01]  /*5b10*/  FADD.FTZ R8, R32, R5 ;  /* 0x0000000520087221 */ /* 0x000fe20000010000 */
[----:B------:R-:W-:Y:S01]  /*5b20*/  FADD.FTZ R42, R172, R27 ;  /* 0x0000001bac2a7221 */ /* 0x000fe20000010000 */
[----:B------:R-:W-:-:S02]  /*5b30*/  F2FP.BF16.F32.PACK_AB R172, R29, R172 ;  /* 0x000000ac1dac723e */ /* 0x000fc400000010ff */
[----:B------:R-:W-:Y:S01]  /*5b40*/  FADD.FTZ R5, R175, R8 ;  /* 0x00000008af057221 */ /* 0x000fe20000010000 */
[----:B------:R-:W-:Y:S01]  /*5b50*/  FADD.FTZ R27, R29, R42 ;  /* 0x0000002a1d1b7221 */ /* 0x000fe20000010000 */
[C---:B------:R-:W-:Y:S02]  /*5b60*/  F2FP.BF16.F32.PACK_AB R175, R34.reuse, R175 ;  /* 0x000000af22af723e */ /* 0x040fe400000010ff */
        /* <DEDUP_REMOVED lines=23> */
[----:B--2---:R-:W-:-:S02]  /*5ce0*/  F2FP.BF16.F32.PACK_AB R155, R6, R155 ;  /* 0x0000009b069b723e */ /* 0x004fc400000010ff */
[----:B------:R-:W-:Y:S01]  /*5cf0*/  FADD.FTZ R5, R6, R5 ;  /* 0x0000000506057221 */ /* 0x000fe20000010000 */
[----:B------:R-:W-:Y:S01]  /*5d00*/  FADD.FTZ R10, R154, R13 ;  /* 0x0000000d9a0a7221 */ /* 0x000fe20000010000 */
[C---:B------:R-:W-:Y:S02]  /*5d10*/  F2FP.BF16.F32.PACK_AB R154, R49.reuse, R154 ;  /* 0x0000009a319a723e */ /* 0x040fe400000010ff */
[----:B------:R-:W-:Y:S01]  /*5d20*/  FADD.FTZ R5, R66, R5 ;  /* 0x0000000542057221 */ /* 0x000fe20000010000 */
[----:B------:R-:W-:Y:S01]  /*5d30*/  FADD.FTZ R13, R49, R10 ;  /* 0x0000000a310d7221 */ /* 0x000fe20000010000 */
[----:B0-----:R-:W-:Y:S01]  /*5d40*/  F2FP.BF16.F32.PACK_AB R167, R77, R86 ;  /* 0x000000564da7723e */ /* 0x001fe200000010ff */
[----:B------:R-:W-:Y:S02]  /*5d50*/  IMAD.MOV.U32 R10, RZ, RZ, R9 ;  /* 0x000000ffff0a7224 */ /* 0x000fe400078e0009 */
[----:B------:R-:W-:Y:S01]  /*5d60*/  FADD.FTZ R5, R67, R5 ;  /* 0x0000000543057221 */ /* 0x000fe20000010000 */
[----:B------:R-:W-:Y:S01]  /*5d70*/  FADD.FTZ R8, R156, R13 ;  /* 0x0000000d9c087221 */ /* 0x000fe20000010000 */
[----:B------:R-:W-:-:S02]  /*5d80*/  F2FP.BF16.F32.PACK_AB R156, R53, R156 ;  /* 0x0000009c359c723e */ /* 0x000fc400000010ff */
[----:B------:R-:W-:Y:S01]  /*5d90*/  FADD.FTZ R5, R70, R5 ;  /* 0x0000000546057221 */ /* 0x000fe20000010000 */
[----:B------:R-:W-:-:S03]  /*5da0*/  FADD.FTZ R13, R53, R8 ;  /* 0x00000008350d7221 */ /* 0x000fc60000010000 */
[----:B------:R-:W-:Y:S01]  /*5db0*/  FADD.FTZ R5, R71, R5 ;  /* 0x0000000547057221 */ /* 0x000fe20000010000 */
[----:B------:R-:W-:Y:S01]  /*5dc0*/  FADD.FTZ R8, R158, R13 ;  /* 0x0000000d9e087221 */ /* 0x000fe20000010000 */
[C---:B------:R-:W-:Y:S02]  /*5dd0*/  F2FP.BF16.F32.PACK_AB R158, R57.reuse, R158 ;  /* 0x0000009e399e723e */ /* 0x040fe400000010ff */
[----:B------:R-:W-:Y:S01]  /*5de0*/  FADD.FTZ R5, R74, R5 ;  /* 0x000000054a057221 */ /* 0x000fe20000010000 */
[----:B------:R-:W-:-:S03]  /*5df0*/  FADD.FTZ R13, R57, R8 ;  /* 0x00000008390d7221 */ /* 0x000fc60000010000 */
[----:B------:R-:W-:Y:S01]  /*5e00*/  FADD.FTZ R5, R75, R5 ;  /* 0x000000054b057221 */ /* 0x000fe20000010000 */
[----:B------:R-:W-:Y:S01]  /*5e10*/  FADD.FTZ R8, R12, R13 ;  /* 0x0000000d0c087221 */ /* 0x000fe20000010000 */
[----:B------:R-:W-:Y:S02]  /*5e20*/  IMAD.MOV.U32 R12, RZ, RZ, R3 ;  /* 0x000000ffff0c7224 */ /* 0x000fe400078e0003 */
[----:B------:R-:W-:Y:S01]  /*5e30*/  FADD.FTZ R5, R78, R5 ;  /* 0x000000054e057221 */ /* 0x000fe20000010000 */
[----:B------:R-:W-:Y:S01]  /*5e40*/  FADD.FTZ R13, R61, R8 ;  /* 0x000000083d0d7221 */ /* 0x000fe20000010000 */
[----:B------:R-:W-:Y:S02]  /*5e50*/  IMAD.MOV.U32 R8, RZ, RZ, R16 ;  /* 0x000000ffff087224 */ /* 0x000fe400078e0010 */
[----:B------:R-:W-:Y:S01]  /*5e60*/  FADD.FTZ R5, R79, R5 ;  /* 0x000000054f057221 */ /* 0x000fe20000010000 */
[----:B------:R-:W-:-:S03]  /*5e70*/  FADD.FTZ R6, R14, R13 ;  /* 0x0000000d0e067221 */ /* 0x000fc60000010000 */
[----:B------:R-:W-:Y:S01]  /*5e80*/  FADD.FTZ R5, R82, R5 ;  /* 0x0000000552057221 */ /* 0x000fe20000010000 */
[----:B------:R-:W-:-:S03]  /*5e90*/  FADD.FTZ R13, R65, R6 ;  /* 0x00000006410d7221 */ /* 0x000fc60000010000 */
[----:B------:R-:W-:Y:S01]  /*5ea0*/  FADD.FTZ R5, R83, R5 ;  /* 0x0000000553057221 */ /* 0x000fe20000010000 */
[----:B------:R-:W-:-:S03]  /*5eb0*/  FADD.FTZ R6, R20, R13 ;  /* 0x0000000d14067221 */ /* 0x000fc60000010000 */
[----:B------:R-:W-:Y:S01]  /*5ec0*/  FADD.FTZ R5, R86, R5 ;  /* 0x0000000556057221 */ /* 0x000fe20000010000 */
[----:B------:R-:W-:-:S03]  /*5ed0*/  FADD.FTZ R13, R69, R6 ;  /* 0x00000006450d7221 */ /* 0x000fc60000010000 */
[----:B------:R-:W-:Y:S01]  /*5ee0*/  FADD.FTZ R5, R77, R5 ;  /* 0x000000054d057221 */ /* 0x000fe20000010000 */
[----:B------:R-:W-:-:S04]  /*5ef0*/  FADD.FTZ R6, R24, R13 ;  /* 0x0000000d18067221 */ /* 0x000fc80000010000 */
[----:B------:R-:W-:Y:S01]  /*5f00*/  FADD.FTZ R6, R73, R6 ;  /* 0x0000000649067221 */ /* 0x000fe20000010000 */
[----:B------:R-:W-:Y:S06]  /*5f10*/  @P2 BRA `(.L_x_385) ;  /* 0xffffffdc00c02947 */ /* 0x000fec000383ffff */
.L_x_376:
        /* <DEDUP_REMOVED lines=67> */
.L_x_386:
[----:B------:R-:W-:Y:S01]  /*6350*/  IMAD R14, R2, 0x8, R0 ;  /* 0x00000008020e7824 */ /* 0x000fe200078e0200 */
[----:B------:R-:W-:-:S04]  /*6360*/  SHF.L.U32 R7, R16, 0x1f, RZ ;  /* 0x0000001f10077819 */ /* 0x000fc800000006ff */
[----:B------:R0:W1:Y:S01]  /*6370*/  SYNCS.PHASECHK.TRANS64.TRYWAIT P2, [R14+URZ+0x34850], R7 ;  /* 0x034850070e0075a7 */ /* 0x000062000804017f */
[----:B------:R-:W-:Y:S05]  /*6380*/  @!P0 BRA `(.L_x_387) ;  /* 0x0000000000048947 */ /* 0x000fea0003800000 */
[----:B------:R-:W-:Y:S01]  /*6390*/  BPT.TRAP 0x1 ;  /* 0x000000040000795c */ /* 0x000fe20000300000 */
.L_x_387:
[----:B-1----:R-:W-:Y:S05]  /*63a0*/  @P2 BRA `(.L_x_388) ;  /* 0x0000000000082947 */ /* 0x002fea0003800000 */
[----:B------:R-:W1:Y:S02]  /*63b0*/  SYNCS.PHASECHK.TRANS64.TRYWAIT P0, [R14+URZ+0x34850], R7 ;  /* 0x034850070e0075a7 */ /* 0x000e64000800017f */
[----:B-1----:R-:W-:Y:S05]  /*63c0*/  @!P0 BRA `(.L_x_389) ;  /* 0x0000009000408947 */ /* 0x002fea0003800000 */
.L_x_388:
[----:B------:R-:W-:Y:S05]  /*63d0*/  WARPSYNC.ALL ;  /* 0x0000000000007948 */ /* 0x000fea0003800000 */
[----:B------:R-:W-:Y:S01]  /*63e0*/  VIADD R0, R0, 0x400 ;  /* 0x0000040000007836 */ /* 0x000fe20000000000 */
[----:B------:R-:W-:Y:S01]  /*63f0*/  WARPGROUP.ARRIVE ;  /* 0x00000000000079c5 */ /* 0x000fe20000000000 */
[----:B------:R-:W-:Y:S01]  /*6400*/  IMAD.MOV.U32 R13, RZ, RZ, 0x40000040 ;  /* 0x40000040ff0d7424 */ /* 0x000fe200078e00ff */
[----:B01----:R-:W0:Y:S01]  /*6410*/  SHFL.BFLY PT, R7, R6, 0x2, 0x1f ;  /* 0x0c401f0006077f89 */ /* 0x003e2200000e0000 */
[----:B------:R-:W-:Y:S01]  /*6420*/  IMAD.MOV.U32 R20, RZ, RZ, -0x800000 ;  /* 0xff800000ff147424 */ /* 0x000fe200078e00ff */
[----:B------:R-:W-:Y:S01]  /*6430*/  SHF.R.U32.HI R0, RZ, 0x4, R0 ;  /* 0x00000004ff007819 */ /* 0x000fe20000011600 */
[----:B------:R-:W-:-:S03]  /*6440*/  VIADD R186, R186, 0x1 ;  /* 0x00000001baba7836 */ /* 0x000fc60000000000 */
[----:B------:R-:W-:-:S04]  /*6450*/  LOP3.LUT R0, R0, 0x3fff, RZ, 0xc0, !PT ;  /* 0x00003fff00007812 */ /* 0x000fc800078ec0ff */
[----:B------:R-:W-:Y:S02]  /*6460*/  LOP3.LUT R11, R0, 0x4000000, RZ, 0xfc, !PT ;  /* 0x04000000000b7812 */ /* 0x000fe400078efcff */
[----:B------:R-:W1:Y:S03]  /*6470*/  SHFL.BFLY PT, R0, R5, 0x2, 0x1f ;  /* 0x0c401f0005007f89 */ /* 0x000e6600000e0000 */
[----:B------:R-:W-:Y:S02]  /*6480*/  IMAD R10, R2, 0x800, R11 ;  /* 0x00000800020a7824 */ /* 0x000fe400078e020b */
[----:B------:R-:W-:Y:S02]  /*6490*/  IMAD.MOV.U32 R11, RZ, RZ, 0x40000040 ;  /* 0x40000040ff0b7424 */ /* 0x000fe400078e00ff */
[C---:B------:R-:W-:Y:S01]  /*64a0*/  VIADD R12, R10.reuse, 0x80 ;  /* 0x000000800a0c7836 */ /* 0x040fe20000000000 */
[----:B------:R-:W-:-:S02]  /*64b0*/  R2UR UR6, R10 ;  /* 0x000000000a0672ca */ /* 0x000fc400000e0000 */
[----:B------:R-:W-:Y:S01]  /*64c0*/  R2UR UR7, R11 ;  /* 0x000000000b0772ca */ /* 0x000fe200000e0000 */
[----:B------:R-:W-:Y:S02]  /*64d0*/  IMAD.MOV.U32 R11, RZ, RZ, 0x40000040 ;  /* 0x40000040ff0b7424 */ /* 0x000fe400078e00ff */
[----:B0-----:R-:W-:-:S10]  /*64e0*/  FADD.FTZ R7, R7, R6 ;  /* 0x0000000607077221 */ /* 0x001fd40000010000 */
[----:B------:R-:W-:Y:S01]  /*64f0*/  HGMMA.64x128x16.F32.BF16 R24, R180, gdesc[UR4].tnspB, R24, gsb0 ;  /* 0x41e00004b4187df0 */ /* 0x000fe20008001818 */
[----:B------:R-:W-:Y:S01]  /*6500*/  R2UR UR6, R12 ;  /* 0x000000000c0672ca */ /* 0x000fe200000e0000 */
[----:B------:R-:W-:Y:S01]  /*6510*/  VIADD R12, R10, 0x100 ;  /* 0x000001000a0c7836 */ /* 0x000fe20000000000 */
[----:B------:R-:W-:Y:S01]  /*6520*/  R2UR UR7, R13 ;  /* 0x000000000d0772ca */ /* 0x000fe200000e0000 */
[----:B------:R-:W-:Y:S02]  /*6530*/  IMAD.MOV.U32 R13, RZ, RZ, 0x40000040 ;  /* 0x40000040ff0d7424 */ /* 0x000fe400078e00ff */
[----:B-1----:R-:W-:Y:S02]  /*6540*/  FADD.FTZ R8, R0, R5 ;  /* 0x0000000500087221 */ /* 0x002fe40000010000 */
[----:B------:R-:W0:Y:S02]  /*6550*/  SHFL.BFLY PT, R0, R7, 0x1, 0x1f ;  /* 0x0c201f0007007f89 */ /* 0x000e2400000e0000 */
[----:B0-----:R-:W-:Y:S01]  /*6560*/  FADD.FTZ R15, R7, R0 ;  /* 0x00000000070f7221 */ /* 0x001fe20000010000 */
[----:B------:R-:W-:-:S02]  /*6570*/  @!P1 VIADD R7, R14, 0x34860 ;  /* 0x000348600e079836 */ /* 0x000fc40000000000 */
[----:B------:R-:W-:Y:S02]  /*6580*/  IMAD.MOV.U32 R0, RZ, RZ, -0x800000 ;  /* 0xff800000ff007424 */ /* 0x000fe400078e00ff */
[----:B------:R-:W-:Y:S02]  /*6590*/  FSETP.NE.FTZ.AND P0, PT, R15, RZ, PT ;  /* 0x000000ff0f00720b */ /* 0x000fe40003f15000 */
[----:B------:R-:W-:-:S11]  /*65a0*/  @!P1 PRMT R7, RZ, 0x654, R7 ;  /* 0x00000654ff079816 */ /* 0x000fd60000000007 */
[----:B------:R-:W-:Y:S01]  /*65b0*/  @P0 FMUL.FTZ R6, R4, 0.69314718246459960938 ;  /* 0x3f31721804060820 */ /* 0x000fe20000410000 */
[----:B------:R-:W-:Y:S02]  /*65c0*/  WARPGROUP.DEPBAR.LE gsb0, 0x0 ;  /* 0x00008000000079c5 */ /* 0x000fe40000010000 */
[----:B------:R-:W-:-:S06]  /*65d0*/  WARPGROUP.ARRIVE ;  /* 0x00000000000079c5 */ /* 0x000fcc0000000000 */
[----:B------:R-:W-:Y:S01]  /*65e0*/  HGMMA.64x128x16.F32.BF16 R24, R176, gdesc[UR4].tnspB, R24, gsb0 ;  /* 0x41e00004b0187df0 */ /* 0x000fe20008001818 */
[----:B------:R-:W-:Y:S01]  /*65f0*/  R2UR UR6, R12 ;  /* 0x000000000c0672ca */ /* 0x000fe200000e0000 */
[----:B------:R-:W-:Y:S01]  /*6600*/  VIADD R12, R10, 0x180 ;  /* 0x000001800a0c7836 */ /* 0x000fe20000000000 */
[----:B------:R-:W-:Y:S01]  /*6610*/  R2UR UR7, R13 ;  /* 0x000000000d0772ca */ /* 0x000fe200000e0000 */
[----:B------:R-:W-:Y:S01]  /*6620*/  IMAD.MOV.U32 R13, RZ, RZ, 0x40000040 ;  /* 0x40000040ff0d7424 */ /* 0x000fe200078e00ff */
[----:B------:R-:W-:Y:S02]  /*6630*/  WARPGROUP.DEPBAR.LE gsb0, 0x0 ;  /* 0x00008000000079c5 */ /* 0x000fe40000010000 */
[----:B------:R-:W-:-:S09]  /*6640*/  WARPGROUP.ARRIVE ;  /* 0x00000000000079c5 */ /* 0x000fd20000000000 */
        /* <DEDUP_REMOVED lines=16> */
[C---:B------:R-:W-:Y:S01]  /*6750*/  VIADD R12, R10.reuse, 0x300 ;  /* 0x000003000a0c7836 */ /* 0x040fe20000000000 */
[----:B------:R-:W-:Y:S01]  /*6760*/  R2UR UR7, R13 ;  /* 0x000000000d0772ca */ /* 0x000fe200000e0000 */
[----:B------:R-:W-:Y:S02]  /*6770*/  IMAD.MOV.U32 R13, RZ, RZ, 0x40000040 ;  /* 0x40000040ff0d7424 */ /* 0x000fe400078e00ff */
[----:B------:R-:W-:Y:S01]  /*6780*/  VIADD R10, R10, 0x380 ;  /* 0x000003800a0a7836 */ /* 0x000fe20000000000 */
[----:B------:R-:W-:Y:S02]  /*6790*/  WARPGROUP.DEPBAR.LE gsb0, 0x0 ;  /* 0x00008000000079c5 */ /* 0x000fe40000010000 */
[----:B------:R-:W-:-:S07]  /*67a0*/  WARPGROUP.ARRIVE ;  /* 0x00000000000079c5 */ /* 0x000fce0000000000 */
[----:B------:R-:W-:Y:S01]  /*67b0*/  HGMMA.64x128x16.F32.BF16 R24, R156, gdesc[UR4].tnspB, R24, gsb0 ;  /* 0x41e000049c187df0 */ /* 0x000fe20008001818 */
[----:B------:R-:W-:Y:S02]  /*67c0*/  R2UR UR6, R12 ;  /* 0x000000000c0672ca */ /* 0x000fe400000e0000 */
[----:B------:R-:W-:Y:S01]  /*67d0*/  R2UR UR7, R13 ;  /* 0x000000000d0772ca */ /* 0x000fe200000e0000 */
[----:B------:R-:W-:Y:S02]  /*67e0*/  VIADD R13, R2, 0x1 ;  /* 0x00000001020d7836 */ /* 0x000fe40000000000 */
[----:B------:R-:W-:-:S03]  /*67f0*/  IMAD.MOV.U32 R2, RZ, RZ, RZ ;  /* 0x000000ffff027224 */ /* 0x000fc600078e00ff */
[----:B------:R-:W-:-:S03]  /*6800*/  ISETP.NE.AND P2, PT, R13, 0x2, PT ;  /* 0x000000020d00780c */ /* 0x000fc60003f45270 */
[----:B------:R-:W-:Y:S01]  /*6810*/  @P0 MUFU.RCP R2, R15 ;  /* 0x0000000f00020308 */ /* 0x000fe20000001000 */
[----:B------:R-:W-:-:S04]  /*6820*/  SEL R5, RZ, 0x1, P2 ;  /* 0x00000001ff057807 */ /* 0x000fc80001000000 */
[----:B------:R-:W-:Y:S01]  /*6830*/  LOP3.LUT R16, R16, R5, RZ, 0x3c, !PT ;  /* 0x0000000510107212 */ /* 0x000fe200078e3cff */
[----:B------:R-:W-:Y:S02]  /*6840*/  WARPGROUP.DEPBAR.LE gsb0, 0x0 ;  /* 0x00008000000079c5 */ /* 0x000fe40000010000 */
[----:B------:R-:W-:-:S06]  /*6850*/  WARPGROUP.ARRIVE ;  /* 0x00000000000079c5 */ /* 0x000fcc0000000000 */
[----:B------:R-:W-:Y:S01]  /*6860*/  HGMMA.64x128x16.F32.BF16 R24, R160, gdesc[UR4].tnspB, R24, gsb0 ;  /* 0x41e00004a0187df0 */ /* 0x000fe20008001818 */
[----:B------:R-:W-:Y:S02]  /*6870*/  R2UR UR6, R10 ;  /* 0x000000000a0672ca */ /* 0x000fe400000e0000 */
[----:B------:R-:W-:Y:S01]  /*6880*/  R2UR UR7, R11 ;  /* 0x000000000b0772ca */ /* 0x000fe200000e0000 */
[----:B------:R-:W0:Y:S01]  /*6890*/  @P0 MUFU.LG2 R10, R15 ;  /* 0x0000000f000a0308 */ /* 0x000e220000000c00 */
[----:B------:R-:W1:Y:S01]  /*68a0*/  SHFL.BFLY PT, R11, R8, 0x1, 0x1f ;  /* 0x0c201f00080b7f89 */ /* 0x000e6200000e0000 */
[----:B0-----:R-:W-:-:S04]  /*68b0*/  @P0 FMUL.FTZ R5, R10, 0.69314718246459960938 ;  /* 0x3f3172180a050820 */ /* 0x001fc80000410000 */
[----:B------:R-:W-:Y:S01]  /*68c0*/  @P0 FFMA.FTZ R20, R6, R3, R5 ;  /* 0x0000000306140223 */ /* 0x000fe20000010005 */
[----:B------:R-:W-:Y:S01]  /*68d0*/  PLOP3.LUT P0, PT, PT, PT, PT, 0x8, 0x0 ;  /* 0x000000000000781c */ /* 0x000fe20003f0e170 */
[----:B-1----:R-:W-:Y:S01]  /*68e0*/  FADD.FTZ R21, R8, R11 ;  /* 0x0000000b08157221 */ /* 0x002fe20000010000 */
[----:B------:R-:W-:-:S04]  /*68f0*/  IMAD.MOV.U32 R11, RZ, RZ, RZ ;  /* 0x000000ffff0b7224 */ /* 0x000fc800078e00ff */
[----:B------:R-:W-:-:S13]  /*6900*/  FSETP.NE.FTZ.AND P3, PT, R21, RZ, PT ;  /* 0x000000ff1500720b */ /* 0x000fda0003f75000 */
[----:B------:R-:W0:Y:S01]  /*6910*/  @P3 MUFU.LG2 R12, R21 ;  /* 0x00000015000c3308 */ /* 0x000e220000000c00 */
[----:B------:R-:W-:-:S07]  /*6920*/  @P3 FMUL.FTZ R89, R4, 0.69314718246459960938 ;  /* 0x3f31721804593820 */ /* 0x000fce0000410000 */
[----:B------:R-:W1:Y:S01]  /*6930*/  @P3 MUFU.RCP R11, R21 ;  /* 0x00000015000b3308 */ /* 0x000e620000001000 */
[----:B0-----:R-:W-:-:S04]  /*6940*/  @P3 FMUL.FTZ R12, R12, 0.69314718246459960938 ;  /* 0x3f3172180c0c3820 */ /* 0x001fc80000410000 */
[----:B------:R-:W-:Y:S01]  /*6950*/  @P3 FFMA.FTZ R0, R89, R9, R12 ;  /* 0x0000000959003223 */ /* 0x000fe2000001000c */
[----:B------:R-:W-:Y:S02]  /*6960*/  WARPGROUP.DEPBAR.LE gsb0, 0x0 ;  /* 0x00008000000079c5 */ /* 0x000fe40000010000 */
[----:B------:R-:W-:-:S06]  /*6970*/  WARPGROUP.ARRIVE ;  /* 0x00000000000079c5 */ /* 0x000fcc0000000000 */
[----:B------:R-:W-:Y:S03]  /*6980*/  HGMMA.64x128x16.F32.BF16 R24, R164, gdesc[UR4].tnspB, R24, gsb0 ;  /* 0x41e00004a4187df0 */ /* 0x000fe60008001818 */
[----:B------:R-:W-:Y:S02]  /*6990*/  WARPGROUP.DEPBAR.LE gsb0, 0x0 ;  /* 0x00008000000079c5 */ /* 0x000fe40000010000 */
[-C--:B------:R-:W-:Y:S01]  /*69a0*/  FMUL.FTZ R95, R24, R2.reuse ;  /* 0x00000002185f7220 */ /* 0x080fe20000410000 */
[-C--:B------:R-:W-:Y:S01]  /*69b0*/  FMUL.FTZ R89, R33, R2.reuse ;  /* 0x0000000221597220 */ /* 0x080fe20000410000 */
[-C--:B------:R-:W-:Y:S01]  /*69c0*/  FMUL.FTZ R88, R36, R2.reuse ;  /* 0x0000000224587220 */ /* 0x080fe20000410000 */
[----:B------:R0:W-:Y:S01]  /*69d0*/  @!P1 SYNCS.ARRIVE.TRANS64.RED.A1T0 RZ, [R7+URZ], RZ ;  /* 0x000000ff07ff99a7 */ /* 0x0001e2000810043f */
        /* <DEDUP_REMOVED lines=29> */
[-C--:B-1----:R-:W-:Y:S01]  /*6bb0*/  FMUL.FTZ R93, R26, R11.reuse ;  /* 0x0000000b1a5d7220 */ /* 0x082fe20000410000 */
[-C--:B------:R-:W-:Y:S01]  /*6bc0*/  FMUL.FTZ R10, R27, R11.reuse ;  /* 0x0000000b1b0a7220 */ /* 0x080fe20000410000 */
[-C--:B------:R-:W-:Y:S01]  /*6bd0*/  FMUL.FTZ R8, R30, R11.reuse ;  /* 0x0000000b1e087220 */ /* 0x080fe20000410000 */
[-C--:B0-----:R-:W-:Y:S01]  /*6be0*/  FMUL.FTZ R7, R31, R11.reuse ;  /* 0x0000000b1f077220 */ /* 0x081fe20000410000 */
        /* <DEDUP_REMOVED lines=28> */
[----:B------:R-:W-:-:S07]  /*6db0*/  SEL R2, R13, RZ, P2 ;  /* 0x000000ff0d027207 */ /* 0x000fce0001000000 */
.L_x_368:
[----:B------:R-:W0:Y:S01]  /*6dc0*/  S2R R4, SR_CgaCtaId ;  /* 0x0000000000047919 */ /* 0x000e220000008800 */
[----:B------:R-:W-:Y:S01]  /*6dd0*/  MOV R3, 0x400 ;  /* 0x0000040000037802 */ /* 0x000fe20000000f00 */
[----:B------:R-:W-:Y:S01]  /*6de0*/  BSSY B0, `(.L_x_390) ;  /* 0x000022f000007945 */ /* 0x000fe20003800000 */
[----:B------:R-:W-:Y:S02]  /*6df0*/  BAR.SYNC.DEFER_BLOCKING 0x5, 0x180 ;  /* 0x0146000000007b1d */ /* 0x000fe40000010000 */
[----:B0-----:R-:W-:-:S05]  /*6e00*/  LEA R3, R4, R3, 0x18 ;  /* 0x0000000304037211 */ /* 0x001fca00078ec0ff */
[----:B------:R-:W0:Y:S02]  /*6e10*/  LDS.128 R44, [R3+0x348d0] ;  /* 0x0348d000032c7984 */ /* 0x000e240000000c00 */
[----:B0-----:R-:W-:Y:S02]  /*6e20*/  R2UR UR6, R45 ;  /* 0x000000002d0672ca */ /* 0x001fe400000e0000 */
[----:B------:R-:W-:Y:S01]  /*6e30*/  R2UR UR5, R46 ;  /* 0x000000002e0572ca */ /* 0x000fe200000e0000 */
[----:B------:R-:W-:Y:S06]  /*6e40*/  BAR.ARV 0x4, 0x180 ;  /* 0x0106000000007b1d */ /* 0x000fec0000002000 */
[----:B------:R-:W-:Y:S08]  /*6e50*/  @P0 BRA `(.L_x_391) ;  /* 0x0000001400740947 */ /* 0x000ff00003800000 */
[----:B------:R-:W0:Y:S01]  /*6e60*/  S2R R4, SR_SWINHI ;  /* 0x0000000000047919 */ /* 0x000e220000002f00 */
[----:B------:R-:W-:Y:S01]  /*6e70*/  F2FP.BF16.F32.PACK_AB R7, R7, R8 ;  /* 0x000000080707723e */ /* 0x000fe200000010ff */
[----:B------:R-:W-:Y:S01]  /*6e80*/  ULDC.64 UR8, c[0x0][0xc00] ;  /* 0x0003000000087ab9 */ /* 0x000fe20000000a00 */
[----:B------:R-:W-:Y:S01]  /*6e90*/  F2FP.BF16.F32.PACK_AB R6, R6, R91 ;  /* 0x0000005b0606723e */ /* 0x000fe200000010ff */
[----:B------:R-:W-:Y:S01]  /*6ea0*/  UISETP.NE.U32.AND UP0, UPT, UR8, URZ, UPT ;  /* 0x0000003f0800728c */ /* 0x000fe2000bf05070 */
[----:B------:R-:W-:Y:S01]  /*6eb0*/  F2FP.BF16.F32.PACK_AB R64, R65, R64 ;  /* 0x000000404140723e */ /* 0x000fe200000010ff */
[----:B------:R-:W-:Y:S01]  /*6ec0*/  ULDC.64 UR10, c[0x0][0x208] ;  /* 0x00008200000a7ab9 */ /* 0x000fe20000000a00 */
[----:B------:R-:W-:Y:S01]  /*6ed0*/  F2FP.BF16.F32.PACK_AB R65, R67, R66 ;  /* 0x000000424341723e */ /* 0x000fe200000010ff */
[----:B------:R-:W-:Y:S01]  /*6ee0*/  UISETP.NE.AND.EX UP0, UPT, UR9, URZ, UPT, UP0 ;  /* 0x0000003f0900728c */ /* 0x000fe2000bf05300 */
[----:B------:R-:W-:Y:S02]  /*6ef0*/  F2FP.BF16.F32.PACK_AB R72, R73, R72 ;  /* 0x000000484948723e */ /* 0x000fe400000010ff */
[----:B------:R-:W-:Y:S01]  /*6f00*/  F2FP.BF16.F32.PACK_AB R66, R69, R68 ;  /* 0x000000444542723e */ /* 0x000fe200000010ff */
[----:B------:R-:W-:Y:S01]  /*6f10*/  ULDC.64 UR8, c[0x0][0xc00] ;  /* 0x0003000000087ab9 */ /* 0x000fe20000000a00 */
[----:B------:R-:W-:Y:S01]  /*6f20*/  F2FP.BF16.F32.PACK_AB R67, R71, R70 ;  /* 0x000000464743723e */ /* 0x000fe200000010ff */
[----:B------:R-:W-:Y:S01]  /*6f30*/  UIMAD.WIDE UR8, UR61, 0x4, UR8 ;  /* 0x000000043d0878a5 */ /* 0x000fe2000f8e0208 */
[----:B------:R-:W-:-:S02]  /*6f40*/  F2FP.BF16.F32.PACK_AB R73, R75, R74 ;  /* 0x0000004a4b49723e */ /* 0x000fc400000010ff */
[----:B------:R-:W-:Y:S02]  /*6f50*/  F2FP.BF16.F32.PACK_AB R80, R81, R80 ;  /* 0x000000505150723e */ /* 0x000fe400000010ff */
[----:B------:R-:W-:Y:S02]  /*6f60*/  F2FP.BF16.F32.PACK_AB R74, R77, R76 ;  /* 0x0000004c4d4a723e */ /* 0x000fe400000010ff */
[----:B------:R-:W-:Y:S02]  /*6f70*/  F2FP.BF16.F32.PACK_AB R75, R79, R78 ;  /* 0x0000004e4f4b723e */ /* 0x000fe400000010ff */
[----:B------:R-:W-:Y:S02]  /*6f80*/  F2FP.BF16.F32.PACK_AB R81, R83, R82 ;  /* 0x000000525351723e */ /* 0x000fe400000010ff */
[----:B------:R-:W-:Y:S02]  /*6f90*/  F2FP.BF16.F32.PACK_AB R82, R85, R84 ;  /* 0x000000545552723e */ /* 0x000fe400000010ff */
[----:B------:R-:W-:-:S02]  /*6fa0*/  F2FP.BF16.F32.PACK_AB R83, R87, R86 ;  /* 0x000000565753723e */ /* 0x000fc400000010ff */
[----:B------:R-:W-:Y:S02]  /*6fb0*/  R2UR UR4, R185 ;  /* 0x00000000b90472ca */ /* 0x000fe400000e0000 */
[----:B------:R-:W-:Y:S02]  /*6fc0*/  R2UR UR12, R23 ;  /* 0x00000000170c72ca */ /* 0x000fe400000e0000 */
[----:B------:R-:W-:Y:S02]  /*6fd0*/  MOV R28, R3 ;  /* 0x00000003001c7202 */ /* 0x000fe40000000f00 */
[----:B0-----:R-:W-:-:S03]  /*6fe0*/  MOV R29, R4 ;  /* 0x00000004001d7202 */ /* 0x001fc60000000f00 */
[----:B------:R-:W-:-:S03]  /*6ff0*/  IMAD.WIDE R4, R192, 0x2, R28 ;  /* 0x00000002c0047825 */ /* 0x000fc600078e021c */
[C---:B------:R-:W-:Y:S02]  /*7000*/  LOP3.LUT R9, R4.reuse, 0x380, RZ, 0xc0, !PT ;  /* 0x0000038004097812 */ /* 0x040fe400078ec0ff */
[C---:B------:R-:W-:Y:S02]  /*7010*/  IADD3 R97, P5, R4.reuse, 0x40, RZ ;  /* 0x0000004004617810 */ /* 0x040fe40007fbe0ff */
[C---:B------:R-:W-:Y:S02]  /*7020*/  IADD3 R99, P4, R4.reuse, 0x60, RZ ;  /* 0x0000006004637810 */ /* 0x040fe40007f9e0ff */
[----:B------:R-:W-:Y:S01]  /*7030*/  SHF.R.U64 R9, R9, 0x3, RZ ;  /* 0x0000000309097819 */ /* 0x000fe200000012ff */
[--C-:B------:R-:W-:Y:S01]  /*7040*/  IMAD.X R27, RZ, RZ, R5.reuse, P5 ;  /* 0x000000ffff1b7224 */ /* 0x100fe200028e0605 */
[C---:B------:R-:W-:Y:S01]  /*7050*/  IADD3 R45, P6, R4.reuse, 0x20, RZ ;  /* 0x00000020042d7810 */ /* 0x040fe20007fde0ff */
[----:B------:R-:W-:Y:S01]  /*7060*/  IMAD.X R15, RZ, RZ, R5, P4 ;  /* 0x000000ffff0f7224 */ /* 0x000fe200020e0605 */
[----:B------:R-:W-:-:S02]  /*7070*/  IADD3 R101, P3, R4, 0x4000, RZ ;  /* 0x0000400004657810 */ /* 0x000fc40007f7e0ff */
[C---:B------:R-:W-:Y:S01]  /*7080*/  IADD3 R103, P2, R4.reuse, 0x4020, RZ ;  /* 0x0000402004677810 */ /* 0x040fe20007f5e0ff */
[--C-:B------:R-:W-:Y:S01]  /*7090*/  IMAD.X R31, RZ, RZ, R5.reuse, P6 ;  /* 0x000000ffff1f7224 */ /* 0x100fe200030e0605 */
[C---:B------:R-:W-:Y:S01]  /*70a0*/  IADD3 R105, P1, R4.reuse, 0x4040, RZ ;  /* 0x0000404004697810 */ /* 0x040fe20007f3e0ff */
[--C-:B------:R-:W-:Y:S01]  /*70b0*/  IMAD.X R13, RZ, RZ, R5.reuse, P3 ;  /* 0x000000ffff0d7224 */ /* 0x100fe200018e0605 */
[----:B------:R-:W-:Y:S01]  /*70c0*/  BAR.SYNC.DEFER_BLOCKING 0x1, 0x100 ;  /* 0x0044000000007b1d */ /* 0x000fe20000010000 */
[----:B------:R-:W-:Y:S01]  /*70d0*/  IADD3 R107, P0, R4, 0x4060, RZ ;  /* 0x00004060046b7810 */ /* 0x000fe20007f1e0ff */
[--C-:B------:R-:W-:Y:S01]  /*70e0*/  IMAD.X R11, RZ, RZ, R5.reuse, P2 ;  /* 0x000000ffff0b7224 */ /* 0x100fe200010e0605 */
[----:B------:R-:W-:Y:S02]  /*70f0*/  LOP3.LUT R14, R97, 0x380, RZ, 0xc0, !PT ;  /* 0x00000380610e7812 */ /* 0x000fe400078ec0ff */
[----:B------:R-:W-:Y:S01]  /*7100*/  LOP3.LUT R4, R9, R4, RZ, 0x3c, !PT ;  /* 0x0000000409047212 */ /* 0x000fe200078e3cff */
[--C-:B------:R-:W-:Y:S01]  /*7110*/  IMAD.X R9, RZ, RZ, R5.reuse, P1 ;  /* 0x000000ffff097224 */ /* 0x100fe200008e0605 */
[----:B------:R-:W-:Y:S01]  /*7120*/  LOP3.LUT R44, R99, 0x380, RZ, 0xc0, !PT ;  /* 0x00000380632c7812 */ /* 0x000fe200078ec0ff */
[----:B------:R-:W-:Y:S01]  /*7130*/  IMAD.X R25, RZ, RZ, R5, P0 ;  /* 0x000000ffff197224 */ /* 0x000fe200000e0605 */
[----:B------:R-:W-:-:S02]  /*7140*/  SHF.R.U64 R14, R14, 0x3, RZ ;  /* 0x000000030e0e7819 */ /* 0x000fc400000012ff */
[----:B------:R-:W-:Y:S02]  /*7150*/  SHF.R.U64 R44, R44, 0x3, RZ ;  /* 0x000000032c2c7819 */ /* 0x000fe400000012ff */
[----:B------:R-:W-:Y:S02]  /*7160*/  MOV R92, R4 ;  /* 0x00000004005c7202 */ /* 0x000fe40000000f00 */
[----:B------:R-:W-:Y:S02]  /*7170*/  LOP3.LUT R12, R45, 0x380, RZ, 0xc0, !PT ;  /* 0x000003802d0c7812 */ /* 0x000fe400078ec0ff */
[----:B------:R-:W-:Y:S02]  /*7180*/  F2FP.BF16.F32.PACK_AB R4, R24, R95 ;  /* 0x0000005f1804723e */ /* 0x000fe400000010ff */
[----:B------:R-:W-:Y:S02]  /*7190*/  F2FP.BF16.F32.PACK_AB R5, R10, R93 ;  /* 0x0000005d0a05723e */ /* 0x000fe400000010ff */
[----:B------:R-:W-:-:S02]  /*71a0*/  LOP3.LUT R10, R103, 0x380, RZ, 0xc0, !PT ;  /* 0x00000380670a7812 */ /* 0x000fc400078ec0ff */
[----:B------:R-:W-:Y:S01]  /*71b0*/  LOP3.LUT R24, R105, 0x380, RZ, 0xc0, !PT ;  /* 0x0000038069187812 */ /* 0x000fe200078ec0ff */
[----:B------:R0:W-:Y:S01]  /*71c0*/  STSM.16.M88.4 [R92], R4 ;  /* 0x000000045c007844 */ /* 0x0001e20000000200 */
[----:B------:R-:W-:Y:S02]  /*71d0*/  LOP3.LUT R26, R14, R97, RZ, 0x3c, !PT ;  /* 0x000000610e1a7212 */ /* 0x000fe400078e3cff */
[----:B------:R-:W-:Y:S02]  /*71e0*/  LOP3.LUT R46, R101, 0x380, RZ, 0xc0, !PT ;  /* 0x00000380652e7812 */ /* 0x000fe400078ec0ff */
[----:B------:R-:W-:Y:S02]  /*71f0*/  LOP3.LUT R14, R44, R99, RZ, 0x3c, !PT ;  /* 0x000000632c0e7212 */ /* 0x000fe400078e3cff */
[----:B------:R-:W-:Y:S02]  /*7200*/  SHF.R.U64 R12, R12, 0x3, RZ ;  /* 0x000000030c0c7819 */ /* 0x000fe400000012ff */
[----:B------:R-:W-:-:S02]  /*7210*/  LOP3.LUT R44, R107, 0x380, RZ, 0xc0, !PT ;  /* 0x000003806b2c7812 */ /* 0x000fc400078ec0ff */
[----:B------:R-:W-:Y:S02]  /*7220*/  SHF.R.U64 R10, R10, 0x3, RZ ;  /* 0x000000030a0a7819 */ /* 0x000fe400000012ff */
[----:B------:R-:W-:Y:S02]  /*7230*/  SHF.R.U64 R24, R24, 0x3, RZ ;  /* 0x0000000318187819 */ /* 0x000fe400000012ff */
[----:B------:R-:W-:Y:S02]  /*7240*/  SHF.R.U64 R46, R46, 0x3, RZ ;  /* 0x000000032e2e7819 */ /* 0x000fe400000012ff */
[----:B------:R-:W-:Y:S02]  /*7250*/  LOP3.LUT R30, R12, R45, RZ, 0x3c, !PT ;  /* 0x0000002d0c1e7212 */ /* 0x000fe400078e3cff */
[----:B------:R-:W-:Y:S02]  /*7260*/  SHF.R.U64 R44, R44, 0x3, RZ ;  /* 0x000000032c2c7819 */ /* 0x000fe400000012ff */
[----:B------:R-:W-:-:S02]  /*7270*/  LOP3.LUT R10, R10, R103, RZ, 0x3c, !PT ;  /* 0x000000670a0a7212 */ /* 0x000fc400078e3cff */
[----:B------:R-:W-:Y:S02]  /*7280*/  LOP3.LUT R8, R24, R105, RZ, 0x3c, !PT ;  /* 0x0000006918087212 */ /* 0x000fe400078e3cff */
[----:B------:R-:W-:Y:S02]  /*7290*/  LOP3.LUT R12, R46, R101, RZ, 0x3c, !PT ;  /* 0x000000652e0c7212 */ /* 0x000fe400078e3cff */
[----:B------:R-:W-:Y:S02]  /*72a0*/  LOP3.LUT R24, R44, R107, RZ, 0x3c, !PT ;  /* 0x0000006b2c187212 */ /* 0x000fe400078e3cff */
[----:B------:R-:W-:Y:S02]  /*72b0*/  MOV R91, R30 ;  /* 0x0000001e005b7202 */ /* 0x000fe40000000f00 */
[----:B------:R-:W-:Y:S02]  /*72c0*/  MOV R31, R10 ;  /* 0x0000000a001f7202 */ /* 0x000fe40000000f00 */
[----:B------:R-:W-:-:S02]  /*72d0*/  MOV R30, R8 ;  /* 0x00000008001e7202 */ /* 0x000fc40000000f00 */
[----:B------:R-:W-:Y:S02]  /*72e0*/  F2FP.BF16.F32.PACK_AB R8, R89, R90 ;  /* 0x0000005a5908723e */ /* 0x000fe400000010ff */
[----:B------:R-:W-:Y:S02]  /*72f0*/  F2FP.BF16.F32.PACK_AB R9, R35, R34 ;  /* 0x000000222309723e */ /* 0x000fe400000010ff */
[----:B------:R-:W-:Y:S02]  /*7300*/  F2FP.BF16.F32.PACK_AB R10, R37, R88 ;  /* 0x00000058250a723e */ /* 0x000fe400000010ff */
[----:B------:R-:W-:Y:S02]  /*7310*/  F2FP.BF16.F32.PACK_AB R11, R39, R38 ;  /* 0x00000026270b723e */ /* 0x000fe400000010ff */
[----:B------:R-:W-:Y:S02]  /*7320*/  MOV R46, R26 ;  /* 0x0000001a002e7202 */ /* 0x000fe40000000f00 */
[----:B------:R-:W-:Y:S01]  /*7330*/  MOV R45, R14 ;  /* 0x0000000e002d7202 */ /* 0x000fe20000000f00 */
[----:B------:R-:W-:Y:S01]  /*7340*/  STSM.16.M88.4 [R91], R8 ;  /* 0x000000085b007844 */ /* 0x000fe20000000200 */
[----:B------:R-:W-:-:S02]  /*7350*/  MOV R44, R12 ;  /* 0x0000000c002c7202 */ /* 0x000fc40000000f00 */
[----:B0-----:R-:W-:Y:S02]  /*7360*/  F2FP.BF16.F32.PACK_AB R4, R41, R40 ;  /* 0x000000282904723e */ /* 0x001fe400000010ff */
[----:B------:R-:W-:Y:S02]  /*7370*/  F2FP.BF16.F32.PACK_AB R5, R43, R42 ;  /* 0x0000002a2b05723e */ /* 0x000fe400000010ff */
[----:B------:R-:W-:Y:S02]  /*7380*/  F2FP.BF16.F32.PACK_AB R6, R33, R36 ;  /* 0x000000242106723e */ /* 0x000fe400000010ff */
[----:B------:R-:W-:Y:S02]  /*7390*/  F2FP.BF16.F32.PACK_AB R7, R21, R32 ;  /* 0x000000201507723e */ /* 0x000fe400000010ff */
[----:B------:R-:W-:Y:S02]  /*73a0*/  F2FP.BF16.F32.PACK_AB R12, R49, R48 ;  /* 0x00000030310c723e */ /* 0x000fe400000010ff */
[----:B------:R-:W-:Y:S01]  /*73b0*/  F2FP.BF16.F32.PACK_AB R13, R51, R50 ;  /* 0x00000032330d723e */ /* 0x000fe200000010ff */
[----:B------:R0:W-:Y:S01]  /*73c0*/  STSM.16.M88.4 [R46], R4 ;  /* 0x000000042e007844 */ /* 0x0001e20000000200 */
[----:B------:R-:W-:-:S02]  /*73d0*/  F2FP.BF16.F32.PACK_AB R14, R53, R52 ;  /* 0x00000034350e723e */ /* 0x000fc400000010ff */
[----:B------:R-:W-:Y:S02]  /*73e0*/  F2FP.BF16.F32.PACK_AB R15, R55, R54 ;  /* 0x00000036370f723e */ /* 0x000fe400000010ff */
[----:B------:R-:W-:Y:S02]  /*73f0*/  MOV R21, R24 ;  /* 0x0000001800157202 */ /* 0x000fe40000000f00 */
[----:B------:R-:W-:Y:S01]  /*7400*/  F2FP.BF16.F32.PACK_AB R24, R57, R56 ;  /* 0x000000383918723e */ /* 0x000fe200000010ff */
[----:B------:R1:W-:Y:S01]  /*7410*/  STSM.16.M88.4 [R45], R12 ;  /* 0x0000000c2d007844 */ /* 0x0003e20000000200 */
[----:B------:R-:W-:Y:S02]  /*7420*/  F2FP.BF16.F32.PACK_AB R25, R59, R58 ;  /* 0x0000003a3b19723e */ /* 0x000fe400000010ff */
[----:B------:R-:W-:Y:S02]  /*7430*/  F2FP.BF16.F32.PACK_AB R26, R61, R60 ;  /* 0x0000003c3d1a723e */ /* 0x000fe400000010ff */
[----:B------:R-:W-:-:S02]  /*7440*/  F2FP.BF16.F32.PACK_AB R27, R63, R62 ;  /* 0x0000003e3f1b723e */ /* 0x000fc400000010ff */
[----:B------:R-:W-:Y:S01]  /*7450*/  PLOP3.LUT P0, PT, PT, PT, UP0, 0x80, 0x0 ;  /* 0x000000000000781c */ /* 0x000fe20003f0f008 */
[----:B0-----:R-:W-:Y:S01]  /*7460*/  IMAD.U32 R4, RZ, RZ, UR8 ;  /* 0x00000008ff047e24 */ /* 0x001fe2000f8e00ff */
[----:B------:R-:W0:Y:S01]  /*7470*/  LDC R46, c[0x0][0xbe8] ;  /* 0x0002fa00ff2e7b82 */ /* 0x000e220000000800 */
[----:B------:R2:W-:Y:S01]  /*7480*/  STSM.16.M88.4 [R44], R24 ;  /* 0x000000182c007844 */ /* 0x0005e20000000200 */
[----:B------:R-:W-:Y:S01]  /*7490*/  IMAD.U32 R5, RZ, RZ, UR9 ;  /* 0x00000009ff057e24 */ /* 0x000fe2000f8e00ff */
[----:B------:R-:W-:Y:S02]  /*74a0*/  ULDC.64 UR8, c[0x0][0xc08] ;  /* 0x0003020000087ab9 */ /* 0x000fe40000000a00 */
[----:B------:R2:W-:Y:S04]  /*74b0*/  STSM.16.M88.4 [R31], R64 ;  /* 0x000000401f007844 */ /* 0x0005e80000000200 */
[----:B------:R2:W-:Y:S04]  /*74c0*/  STSM.16.M88.4 [R30], R72 ;  /* 0x000000481e007844 */ /* 0x0005e80000000200 */
[----:B------:R2:W-:Y:S01]  /*74d0*/  STSM.16.M88.4 [R21], R80 ;  /* 0x0000005015007844 */ /* 0x0005e20000000200 */
[----:B------:R-:W-:Y:S06]  /*74e0*/  BAR.SYNC.DEFER_BLOCKING 0x1, 0x100 ;  /* 0x0044000000007b1d */ /* 0x000fec0000010000 */
[----:B------:R-:W3:Y:S01]  /*74f0*/  @P0 LDG.E R6, desc[UR10][R4.64] ;  /* 0x0000000a04060981 */ /* 0x000ee2000c1e1900 */
[----:B0-----:R-:W-:Y:S01]  /*7500*/  ISETP.NE.AND P1, PT, R46, 0x1, PT ;  /* 0x000000012e00780c */ /* 0x001fe20003f25270 */
[----:B------:R-:W-:Y:S01]  /*7510*/  UISETP.NE.U32.AND UP1, UPT, UR8, URZ, UPT ;  /* 0x0000003f0800728c */ /* 0x000fe2000bf25070 */
[----:B-1----:R-:W-:Y:S01]  /*7520*/  IMAD.U32 R12, RZ, RZ, UR12 ;  /* 0x0000000cff0c7e24 */ /* 0x002fe2000f8e00ff */
[----:B------:R-:W-:-:S02]  /*7530*/  ULDC UR7, c[0x0][0xa88] ;  /* 0x0002a20000077ab9 */ /* 0x000fc40000000800 */
[----:B------:R-:W-:Y:S01]  /*7540*/  UISETP.NE.AND.EX UP1, UPT, UR9, URZ, UPT, UP1 ;  /* 0x0000003f0900728c */ /* 0x000fe2000bf25310 */
[----:B------:R-:W-:-:S05]  /*7550*/  IMAD.U32 R7, RZ, RZ, UR7 ;  /* 0x00000007ff077e24 */ /* 0x000fca000f8e00ff */
[----:B------:R-:W-:Y:S02]  /*7560*/  PLOP3.LUT P2, PT, PT, PT, UP1, 0x80, 0x0 ;  /* 0x000000000000781c */ /* 0x000fe40003f4f018 */
[----:B------:R-:W0:Y:S03]  /*7570*/  @P1 LDC R8, c[0x0][0xbec] ;  /* 0x0002fb00ff081b82 */ /* 0x000e260000000800 */
[----:B------:R-:W-:-:S04]  /*7580*/  @UP1 ULEA UR8, UP2, UR61, UR8, 0x2 ;  /* 0x000000083d081291 */ /* 0x000fc8000f84103f */
[----:B------:R-:W-:Y:S01]  /*7590*/  @UP1 ULEA.HI.X UR9, UR61, UR9, UR4, 0x2, UP2 ;  /* 0x000000093d091291 */ /* 0x000fe200090f1404 */
[----:B------:R-:W1:Y:S01]  /*75a0*/  @P1 LDC R10, c[0x0][0xbf0] ;  /* 0x0002fc00ff0a1b82 */ /* 0x000e620000000800 */
[----:B------:R-:W-:Y:S01]  /*75b0*/  IMAD.U32 R14, RZ, RZ, UR8 ;  /* 0x00000008ff0e7e24 */ /* 0x000fe2000f8e00ff */
[----:B------:R-:W-:-:S03]  /*75c0*/  UMOV UR4, URZ ;  /* 0x0000003f00047c82 */ /* 0x000fc60008000000 */
[----:B------:R-:W-:-:S05]  /*75d0*/  IMAD.U32 R15, RZ, RZ, UR9 ;  /* 0x00000009ff0f7e24 */ /* 0x000fca000f8e00ff */
[----:B------:R2:W5:Y:S01]  /*75e0*/  @P2 LDG.E R7, desc[UR10][R14.64] ;  /* 0x0000000a0e072981 */ /* 0x000562000c1e1900 */
[----:B---3--:R-:W-:Y:S01]  /*75f0*/  @P0 R2UR UR4, R6 ;  /* 0x00000000060402ca */ /* 0x008fe200000e0000 */
[----:B012---:R-:W-:-:S14]  /*7600*/  @P2 BRA `(.L_x_392) ;  /* 0x0000000000142947 */ /* 0x007fdc0003800000 */
[----:B------:R-:W-:Y:S05]  /*7610*/  @!P0 BRA `(.L_x_392) ;  /* 0x0000000000108947 */ /* 0x000fea0003800000 */
[----:B------:R-:W-:Y:S02]  /*7620*/  ULDC.64 UR8, c[0x0][0x208] ;  /* 0x0000820000087ab9 */ /* 0x000fe40000000a00 */
[----:B------:R-:W2:Y:S04]  /*7630*/  LDG.E R6, desc[UR8][R4.64] ;  /* 0x0000000804067981 */ /* 0x000ea8000c1e1900 */
[----:B-----5:R-:W2:Y:S02]  /*7640*/  LDG.E R7, desc[UR8][R4.64+0x4] ;  /* 0x0000040804077981 */ /* 0x020ea4000c1e1900 */
[----:B--2---:R-:W-:-:S07]  /*7650*/  IMAD.IADD R7, R7, 0x1, -R6 ;  /* 0x0000000107077824 */ /* 0x004fce00078e0a06 */
.L_x_392:
[----:B------:R-:W-:Y:S01]  /*7660*/  R2UR UR17, R22 ;  /* 0x00000000161172ca */ /* 0x000fe200000e0000 */
[----:B------:R-:W-:Y:S01]  /*7670*/  ULDC.64 UR12, c[0x0][0xb90] ;  /* 0x0002e400000c7ab9 */ /* 0x000fe20000000a00 */
[----:B------:R-:W-:Y:S01]  /*7680*/  R2UR UR15, R185 ;  /* 0x00000000b90f72ca */ /* 0x000fe200000e0000 */
[----:B------:R-:W-:Y:S01]  /*7690*/  USHF.R.S32.HI UR11, URZ, 0x1f, UR4 ;  /* 0x0000001f3f0b7899 */ /* 0x000fe20008011404 */
[----:B------:R-:W-:Y:S01]  /*76a0*/  IMAD R11, R12, 0x80, R191 ;  /* 0x000000800c0b7824 */ /* 0x000fe200078e02bf */
[----:B------:R-:W-:Y:S01]  /*76b0*/  UMOV UR10, UR4 ;  /* 0x00000004000a7c82 */ /* 0x000fe20008000000 */
[----:B------:R-:W-:Y:S01]  /*76c0*/  USEL UR61, UR61, URZ, !UP0 ;  /* 0x0000003f3d3d7287 */ /* 0x000fe2000c000000 */
[----:B------:R-:W-:Y:S01]  /*76d0*/  R2UR UR16, R23 ;  /* 0x00000000171072ca */ /* 0x000fe200000e0000 */
[----:B------:R-:W-:Y:S01]  /*76e0*/  @P1 IMAD.HI.U32 R5, R11, R8, RZ ;  /* 0x000000080b051227 */ /* 0x000fe200078e00ff */
[----:B------:R-:W0:Y:S01]  /*76f0*/  @P1 LDC R21, c[0x0][0xbec] ;  /* 0x0002fb00ff151b82 */ /* 0x000e220000000800 */
[----:B------:R-:W-:-:S02]  /*7700*/  ULDC.64 UR18, c[0x0][0x208] ;  /* 0x0000820000127ab9 */ /* 0x000fc40000000a00 */
[----:B------:R-:W-:Y:S01]  /*7710*/  IMAD.MOV.U32 R4, RZ, RZ, R11 ;  /* 0x000000ffff047224 */ /* 0x000fe200078e000b */
[----:B------:R-:W-:Y:S01]  /*7720*/  USHF.R.S32.HI UR14, URZ, 0x1f, UR17 ;  /* 0x0000001f3f0e7899 */ /* 0x000fe20008011411 */
[----:B------:R-:W-:Y:S01]  /*7730*/  @P1 SHF.R.U32.HI R4, RZ, R10, R5 ;  /* 0x0000000aff041219 */ /* 0x000fe20000011605 */
[----:B------:R-:W-:Y:S01]  /*7740*/  UIMAD.WIDE.U32 UR8, UR17, UR12, UR10 ;  /* 0x0000000c110872a5 */ /* 0x000fe2000f8e000a */
[----:B------:R-:W-:Y:S01]  /*7750*/  IMAD R5, R184, 0x40, R17 ;  /* 0x00000040b8057824 */ /* 0x000fe200078e0211 */
[----:B------:R-:W-:Y:S01]  /*7760*/  UIMAD UR7, UR14, UR12, URZ ;  /* 0x0000000c0e0772a4 */ /* 0x000fe2000f8e023f */
[----:B-----5:R-:W-:Y:S01]  /*7770*/  IMAD R51, R7, R46, RZ ;  /* 0x0000002e07337224 */ /* 0x020fe200078e02ff */
[----:B------:R-:W-:Y:S01]  /*7780*/  USEL UR15, UR15, URZ, !UP0 ;  /* 0x0000003f0f0f7287 */ /* 0x000fe2000c000000 */
[----:B------:R-:W-:Y:S01]  /*7790*/  IMAD.MOV R9, RZ, RZ, -R4 ;  /* 0x000000ffff097224 */ /* 0x000fe200078e0a04 */
[----:B------:R-:W-:Y:S01]  /*77a0*/  UIMAD UR7, UR17, UR13, UR7 ;  /* 0x0000000d110772a4 */ /* 0x000fe2000f8e0207 */
[----:B------:R-:W-:Y:S01]  /*77b0*/  IMAD.WIDE R28, R5, 0x2, R28 ;  /* 0x00000002051c7825 */ /* 0x000fe200078e021c */
[----:B------:R-:W-:Y:S01]  /*77c0*/  SHF.R.S32.HI R5, RZ, 0x1f, R4 ;  /* 0x0000001fff057819 */ /* 0x000fe20000011404 */
[----:B------:R-:W-:Y:S01]  /*77d0*/  ULDC.64 UR12, c[0x0][0xb98] ;  /* 0x0002e600000c7ab9 */ /* 0x000fe20000000a00 */
[----:B------:R-:W-:Y:S01]  /*77e0*/  UIADD3 UR9, UR9, UR7, URZ ;  /* 0x0000000709097290 */ /* 0x000fe2000fffe03f */
[----:B------:R-:W-:Y:S01]  /*77f0*/  IMAD R9, R46, R9, R11 ;  /* 0x000000092e097224 */ /* 0x000fe200078e020b */
[----:B------:R-:W-:Y:S01]  /*7800*/  UIMAD UR7, UR15, UR12, URZ ;  /* 0x0000000c0f0772a4 */ /* 0x000fe2000f8e023f */
[----:B------:R-:W-:Y:S01]  /*7810*/  IADD3 R13, P3, R28, 0x2000, RZ ;  /* 0x000020001c0d7810 */ /* 0x000fe20007f7e0ff */
[----:B------:R-:W-:Y:S01]  /*7820*/  UIMAD.WIDE.U32 UR8, UR61, UR12, UR8 ;  /* 0x0000000c3d0872a5 */ /* 0x000fe2000f8e0008 */
[----:B------:R-:W-:Y:S01]  /*7830*/  IMAD.U32 R14, RZ, RZ, UR16 ;  /* 0x00000010ff0e7e24 */ /* 0x000fe2000f8e00ff */
[----:B------:R-:W-:Y:S01]  /*7840*/  UIMAD UR7, UR61, UR13, UR7 ;  /* 0x0000000d3d0772a4 */ /* 0x000fe2000f8e0207 */
[----:B------:R-:W-:-:S02]  /*7850*/  LOP3.LUT R8, R13, 0x380, RZ, 0xc0, !PT ;  /* 0x000003800d087812 */ /* 0x000fc400078ec0ff */
[----:B------:R-:W-:Y:S01]  /*7860*/  IADD3 R15, P0, R28, 0x1000, RZ ;  /* 0x000010001c0f7810 */ /* 0x000fe20007f1e0ff */
[----:B------:R-:W-:Y:S01]  /*7870*/  IMAD R14, R14, 0x80, R189 ;  /* 0x000000800e0e7824 */ /* 0x000fe200078e02bd */
[----:B------:R-:W-:Y:S01]  /*7880*/  IADD3 R4, P2, R4, UR8, RZ ;  /* 0x0000000804047c10 */ /* 0x000fe2000ff5e0ff */
[----:B------:R-:W-:Y:S01]  /*7890*/  IMAD.U32 R6, RZ, RZ, UR7 ;  /* 0x00000007ff067e24 */ /* 0x000fe2000f8e00ff */
[----:B------:R-:W-:Y:S01]  /*78a0*/  SHF.R.U64 R8, R8, 0x3, RZ ;  /* 0x0000000308087819 */ /* 0x000fe200000012ff */
[----:B------:R-:W-:Y:S01]  /*78b0*/  ULDC.64 UR12, c[0x0][0xaa0] ;  /* 0x0002a800000c7ab9 */ /* 0x000fe20000000a00 */
[----:B------:R-:W-:Y:S02]  /*78c0*/  IADD3 R41, P6, R28, 0x4000, RZ ;  /* 0x000040001c297810 */ /* 0x000fe40007fde0ff */
[----:B------:R-:W-:Y:S01]  /*78d0*/  IADD3.X R5, R5, UR9, R6, P2, !PT ;  /* 0x0000000905057c10 */ /* 0x000fe200097fe406 */
[----:B------:R-:W-:Y:S01]  /*78e0*/  ULDC.64 UR8, c[0x0][0xb88] ;  /* 0x0002e20000087ab9 */ /* 0x000fe20000000a00 */
[----:B------:R-:W-:-:S02]  /*78f0*/  SHF.R.S32.HI R6, RZ, 0x1f, R9 ;  /* 0x0000001fff067819 */ /* 0x000fc40000011409 */
[----:B------:R-:W-:Y:S01]  /*7900*/  IADD3 R11, P2, R28, 0x3000, RZ ;  /* 0x000030001c0b7810 */ /* 0x000fe20007f5e0ff */
[----:B------:R-:W-:Y:S01]  /*7910*/  IMAD.WIDE.U32 R4, R9, UR8, R4 ;  /* 0x0000000809047c25 */ /* 0x000fe2000f8e0004 */
[----:B------:R-:W-:Y:S01]  /*7920*/  LOP3.LUT R8, R8, R13, RZ, 0x3c, !PT ;  /* 0x0000000d08087212 */ /* 0x000fe200078e3cff */
[----:B------:R-:W-:Y:S01]  /*7930*/  UIMAD UR7, UR11, UR12, URZ ;  /* 0x0000000c0b0772a4 */ /* 0x000fe2000f8e023f */
[----:B------:R-:W-:Y:S01]  /*7940*/  IADD3 R37, P5, R28, 0x5000, RZ ;  /* 0x000050001c257810 */ /* 0x000fe20007fbe0ff */
[----:B------:R-:W-:Y:S01]  /*7950*/  IMAD R10, R6, UR8, RZ ;  /* 0x00000008060a7c24 */ /* 0x000fe2000f8e02ff */
[----:B------:R-:W-:Y:S01]  /*7960*/  LOP3.LUT R6, R11, 0x380, RZ, 0xc0, !PT ;  /* 0x000003800b067812 */ /* 0x000fe200078ec0ff */
[----:B------:R-:W-:Y:S01]  /*7970*/  IMAD.X R7, RZ, RZ, R29, P2 ;  /* 0x000000ffff077224 */ /* 0x000fe200010e061d */
[----:B------:R-:W-:Y:S01]  /*7980*/  UIMAD UR7, UR4, UR13, UR7 ;  /* 0x0000000d040772a4 */ /* 0x000fe2000f8e0207 */
[----:B------:R-:W-:Y:S01]  /*7990*/  IMAD R13, R9, UR9, R10 ;  /* 0x00000009090d7c24 */ /* 0x000fe2000f8e020a */
[----:B------:R-:W-:Y:S01]  /*79a0*/  ULDC.64 UR8, c[0x0][0xb50] ;  /* 0x0002d40000087ab9 */ /* 0x000fe20000000a00 */
[----:B------:R-:W-:Y:S01]  /*79b0*/  SHF.R.U64 R6, R6, 0x3, RZ ;  /* 0x0000000306067819 */ /* 0x000fe200000012ff */
[----:B------:R-:W-:Y:S01]  /*79c0*/  ULDC.64 UR10, c[0x0][0xae8] ;  /* 0x0002ba00000a7ab9 */ /* 0x000fe20000000a00 */
[----:B------:R-:W-:Y:S01]  /*79d0*/  IMAD.IADD R5, R5, 0x1, R13 ;  /* 0x0000000105057824 */ /* 0x000fe200078e020d */
[----:B------:R-:W-:Y:S01]  /*79e0*/  LEA R10, P4, R4, UR8, 0x2 ;  /* 0x00000008040a7c11 */ /* 0x000fe2000f8810ff */
[--C-:B------:R-:W-:Y:S01]  /*79f0*/  IMAD.X R13, RZ, RZ, R29.reuse, P0 ;  /* 0x000000ffff0d7224 */ /* 0x100fe200000e061d */
[----:B------:R-:W-:Y:S01]  /*7a00*/  LOP3.LUT R6, R6, R11, RZ, 0x3c, !PT ;  /* 0x0000000b06067212 */ /* 0x000fe200078e3cff */
[----:B------:R-:W-:Y:S01]  /*7a10*/  IMAD.X R9, RZ, RZ, R29, P3 ;  /* 0x000000ffff097224 */ /* 0x000fe200018e061d */
[----:B------:R-:W-:Y:S01]  /*7a20*/  LEA.HI.X R11, R4, UR9, R5, 0x2, P4 ;  /* 0x00000009040b7c11 */ /* 0x000fe2000a0f1405 */
[----:B------:R-:W-:Y:S01]  /*7a30*/  SHFL.IDX PT, R22, R10, RZ, 0x1c1f ;  /* 0x001c1fff0a167589 */ /* 0x000fe200000e0000 */
[----:B------:R-:W-:Y:S01]  /*7a40*/  LOP3.LUT P0, RZ, R187, 0x3, RZ, 0xc0, !PT ;  /* 0x00000003bbff7812 */ /* 0x000fe2000780c0ff */
[C---:B------:R-:W-:Y:S01]  /*7a50*/  VIADD R4, R14.reuse, 0x8 ;  /* 0x000000080e047836 */ /* 0x040fe20000000000 */
[----:B------:R-:W-:Y:S01]  /*7a60*/  LOP3.LUT R40, R41, 0x380, RZ, 0xc0, !PT ;  /* 0x0000038029287812 */ /* 0x000fe200078ec0ff */
[----:B------:R-:W1:Y:S01]  /*7a70*/  SHFL.IDX PT, R23, R11, RZ, 0x1c1f ;  /* 0x001c1fff0b177589 */ /* 0x000e6200000e0000 */
[----:B------:R-:W-:-:S02]  /*7a80*/  ISETP.GE.OR P2, PT, R14, R51, P0 ;  /* 0x000000330e00720c */ /* 0x000fc40000746670 */
[----:B------:R-:W-:Y:S01]  /*7a90*/  ISETP.GE.OR P0, PT, R4, R51, P0 ;  /* 0x000000330400720c */ /* 0x000fe20000706670 */
[----:B------:R-:W-:Y:S01]  /*7aa0*/  SHFL.IDX PT, R44, R10, 0x1, 0x1c1f ;  /* 0x003c1f000a2c7f89 */ /* 0x000fe200000e0000 */
[----:B------:R-:W-:Y:S01]  /*7ab0*/  UIMAD.WIDE.U32 UR8, UR4, UR12, URZ ;  /* 0x0000000c040872a5 */ /* 0x000fe2000f8e003f */
[C---:B------:R-:W-:Y:S02]  /*7ac0*/  IADD3 R33, P4, R28.reuse, 0x6000, RZ ;  /* 0x000060001c217810 */ /* 0x040fe40007f9e0ff */
[----:B------:R-:W2:Y:S01]  /*7ad0*/  SHFL.IDX PT, R45, R11, 0x1, 0x1c1f ;  /* 0x003c1f000b2d7f89 */ /* 0x000ea200000e0000 */
[----:B------:R-:W-:Y:S01]  /*7ae0*/  UIADD3 UR9, UR9, UR7, URZ ;  /* 0x0000000709097290 */ /* 0x000fe2000fffe03f */
[C---:B------:R-:W-:Y:S02]  /*7af0*/  IADD3 R5, P3, R28.reuse, 0x7000, RZ ;  /* 0x000070001c057810 */ /* 0x040fe40007f7e0ff */
[----:B------:R-:W-:Y:S02]  /*7b00*/  LOP3.LUT R36, R37, 0x380, RZ, 0xc0, !PT ;  /* 0x0000038025247812 */ /* 0x000fe400078ec0ff */
[----:B------:R-:W-:-:S02]  /*7b10*/  LOP3.LUT R25, R28, 0x380, RZ, 0xc0, !PT ;  /* 0x000003801c197812 */ /* 0x000fc400078ec0ff */
[----:B------:R-:W-:Y:S02]  /*7b20*/  LOP3.LUT R12, R15, 0x380, RZ, 0xc0, !PT ;  /* 0x000003800f0c7812 */ /* 0x000fe400078ec0ff */
[----:B------:R-:W-:Y:S01]  /*7b30*/  SHF.R.U64 R40, R40, 0x3, RZ ;  /* 0x0000000328287819 */ /* 0x000fe200000012ff */
[----:B-1----:R1:W-:Y:S01]  /*7b40*/  @!P2 ST.E desc[UR18][R22.64], R20 ;  /* 0x000000141600a985 */ /* 0x0023e2000c101912 */
[----:B------:R-:W-:Y:S01]  /*7b50*/  UIMAD UR4, UR14, UR10, URZ ;  /* 0x0000000a0e0472a4 */ /* 0x000fe2000f8e023f */
[----:B------:R-:W-:Y:S01]  /*7b60*/  LOP3.LUT R32, R33, 0x380, RZ, 0xc0, !PT ;  /* 0x0000038021207812 */ /* 0x000fe200078ec0ff */
[----:B------:R-:W-:Y:S01]  /*7b70*/  UIMAD.WIDE.U32 UR8, UR17, UR10, UR8 ;  /* 0x0000000a110872a5 */ /* 0x000fe2000f8e0008 */
[----:B------:R-:W-:Y:S01]  /*7b80*/  LOP3.LUT R4, R5, 0x380, RZ, 0xc0, !PT ;  /* 0x0000038005047812 */ /* 0x000fe200078ec0ff */
[----:B------:R-:W-:Y:S01]  /*7b90*/  IMAD.X R31, RZ, RZ, R29, P3 ;  /* 0x000000ffff1f7224 */ /* 0x000fe200018e061d */
[----:B------:R-:W-:Y:S01]  /*7ba0*/  SHF.R.U64 R36, R36, 0x3, RZ ;  /* 0x0000000324247819 */ /* 0x000fe200000012ff */
[----:B--2---:R2:W-:Y:S01]  /*7bb0*/  @!P0 ST.E desc[UR18][R44.64], R0 ;  /* 0x000000002c008985 */ /* 0x0045e2000c101912 */
[----:B------:R-:W-:-:S02]  /*7bc0*/  SHF.R.U64 R25, R25, 0x3, RZ ;  /* 0x0000000319197819 */ /* 0x000fc400000012ff */
[----:B------:R-:W-:Y:S01]  /*7bd0*/  SHF.R.U64 R12, R12, 0x3, RZ ;  /* 0x000000030c0c7819 */ /* 0x000fe200000012ff */
[----:B-1----:R-:W-:Y:S01]  /*7be0*/  IMAD.U32 R23, RZ, RZ, UR16 ;  /* 0x00000010ff177e24 */ /* 0x002fe2000f8e00ff */
[----:B------:R-:W-:Y:S01]  /*7bf0*/  UIMAD UR4, UR17, UR11, UR4 ;  /* 0x0000000b110472a4 */ /* 0x000fe2000f8e0204 */
[----:B------:R-:W-:Y:S01]  /*7c00*/  SHF.R.U64 R32, R32, 0x3, RZ ;  /* 0x0000000320207819 */ /* 0x000fe200000012ff */
[----:B------:R-:W5:Y:S01]  /*7c10*/  LD.E.128 R8, desc[UR18][R8.64] ;  /* 0x0000001208087980 */ /* 0x000f62000c101d00 */
[----:B------:R-:W-:Y:S01]  /*7c20*/  ULDC.64 UR10, c[0x0][0xaf0] ;  /* 0x0002bc00000a7ab9 */ /* 0x000fe20000000a00 */
[----:B------:R-:W-:Y:S02]  /*7c30*/  SHF.R.U64 R4, R4, 0x3, RZ ;  /* 0x0000000304047819 */ /* 0x000fe400000012ff */
[----:B------:R-:W-:Y:S01]  /*7c40*/  LOP3.LUT R40, R40, R41, RZ, 0x3c, !PT ;  /* 0x0000002928287212 */ /* 0x000fe200078e3cff */
[----:B--2---:R-:W1:Y:S01]  /*7c50*/  @P1 LDC R45, c[0x0][0xbf0] ;  /* 0x0002fc00ff2d1b82 */ /* 0x004e620000000800 */
[----:B------:R-:W-:Y:S01]  /*7c60*/  IMAD R0, R19, 0x20, R184 ;  /* 0x0000002013007824 */ /* 0x000fe200078e02b8 */
[----:B------:R-:W-:Y:S01]  /*7c70*/  UIADD3 UR9, UR9, UR4, URZ ;  /* 0x0000000409097290 */ /* 0x000fe2000fffe03f */
[----:B------:R-:W-:Y:S01]  /*7c80*/  LOP3.LUT R36, R36, R37, RZ, 0x3c, !PT ;  /* 0x0000002524247212 */ /* 0x000fe200078e3cff */
[--C-:B------:R-:W-:Y:S01]  /*7c90*/  IMAD.X R41, RZ, RZ, R29.reuse, P6 ;  /* 0x000000ffff297224 */ /* 0x100fe200030e061d */
[----:B------:R-:W-:Y:S01]  /*7ca0*/  LOP3.LUT R32, R32, R33, RZ, 0x3c, !PT ;  /* 0x0000002120207212 */ /* 0x000fe200078e3cff */
[----:B------:R-:W-:Y:S01]  /*7cb0*/  IMAD R22, R23, 0x80, R0 ;  /* 0x0000008017167824 */ /* 0x000fe200078e0200 */
[----:B------:R-:W-:Y:S01]  /*7cc0*/  UIMAD UR4, UR15, UR10, URZ ;  /* 0x0000000a0f0472a4 */ /* 0x000fe2000f8e023f */
[----:B------:R-:W-:Y:S01]  /*7cd0*/  LOP3.LUT R24, R25, R28, RZ, 0x3c, !PT ;  /* 0x0000001c19187212 */ /* 0x000fe200078e3cff */
[----:B------:R-:W-:Y:S01]  /*7ce0*/  UIMAD.WIDE.U32 UR8, UR61, UR10, UR8 ;  /* 0x0000000a3d0872a5 */ /* 0x000fe2000f8e0008 */
[----:B0-----:R-:W-:Y:S01]  /*7cf0*/  @P1 IMAD.HI.U32 R0, R22, R21, RZ ;  /* 0x0000001516001227 */ /* 0x001fe200078e00ff */
[----:B------:R-:W-:Y:S01]  /*7d00*/  UIMAD UR4, UR61, UR11, UR4 ;  /* 0x0000000b3d0472a4 */ /* 0x000fe2000f8e0204 */
[----:B------:R-:W-:Y:S01]  /*7d10*/  LOP3.LUT R12, R12, R15, RZ, 0x3c, !PT ;  /* 0x0000000f0c0c7212 */ /* 0x000fe200078e3cff */
[----:B------:R-:W5:Y:S01]  /*7d20*/  LD.E.128 R40, desc[UR18][R40.64] ;  /* 0x0000001228287980 */ /* 0x000f62000c101d00 */
[----:B------:R-:W-:Y:S01]  /*7d30*/  IMAD.MOV.U32 R23, RZ, RZ, R22 ;  /* 0x000000ffff177224 */ /* 0x000fe200078e0016 */
[----:B------:R-:W-:Y:S01]  /*7d40*/  UIADD3 UR4, UR9, UR4, URZ ;  /* 0x0000000409047290 */ /* 0x000fe2000fffe03f */
[--C-:B------:R-:W-:Y:S01]  /*7d50*/  IMAD.X R37, RZ, RZ, R29.reuse, P5 ;  /* 0x000000ffff257224 */ /* 0x100fe200028e061d */
[----:B------:R-:W-:Y:S01]  /*7d60*/  LOP3.LUT R30, R4, R5, RZ, 0x3c, !PT ;  /* 0x00000005041e7212 */ /* 0x000fe200078e3cff */
[--C-:B------:R-:W-:Y:S01]  /*7d70*/  IMAD.X R33, RZ, RZ, R29.reuse, P4 ;  /* 0x000000ffff217224 */ /* 0x100fe200020e061d */
[----:B------:R-:W5:Y:S01]  /*7d80*/  LD.E.128 R12, desc[UR18][R12.64] ;  /* 0x000000120c0c7980 */ /* 0x000f62000c101d00 */
[----:B------:R-:W-:-:S02]  /*7d90*/  IMAD.MOV.U32 R25, RZ, RZ, R29 ;  /* 0x000000ffff197224 */ /* 0x000fc400078e001d */
[----:B------:R-:W-:Y:S01]  /*7da0*/  IMAD.U32 R20, RZ, RZ, UR8 ;  /* 0x00000008ff147e24 */ /* 0x000fe2000f8e00ff */
[----:B------:R-:W5:Y:S01]  /*7db0*/  LD.E.128 R4, desc[UR18][R6.64] ;  /* 0x0000001206047980 */ /* 0x000f62000c101d00 */
[----:B-1----:R-:W-:Y:S01]  /*7dc0*/  @P1 SHF.R.U32.HI R23, RZ, R45, R0 ;  /* 0x0000002dff171219 */ /* 0x002fe20000011600 */
[----:B------:R-:W-:Y:S01]  /*7dd0*/  IMAD.U32 R21, RZ, RZ, UR9 ;  /* 0x00000009ff157e24 */ /* 0x000fe2000f8e00ff */
[----:B------:R-:W-:Y:S01]  /*7de0*/  ULDC.64 UR8, c[0x0][0xae0] ;  /* 0x0002b80000087ab9 */ /* 0x000fe20000000a00 */
[----:B------:R-:W5:Y:S01]  /*7df0*/  LD.E.128 R24, desc[UR18][R24.64] ;  /* 0x0000001218187980 */ /* 0x000f62000c101d00 */
[--C-:B------:R-:W-:Y:S01]  /*7e00*/  SHF.R.S32.HI R0, RZ, 0x1f, R23.reuse ;  /* 0x0000001fff007819 */ /* 0x100fe20000011417 */
[----:B------:R-:W-:Y:S02]  /*7e10*/  IMAD.MOV R45, RZ, RZ, -R23 ;  /* 0x000000ffff2d7224 */ /* 0x000fe400078e0a17 */
[----:B------:R-:W-:Y:S01]  /*7e20*/  IMAD.U32 R21, RZ, RZ, UR4 ;  /* 0x00000004ff157e24 */ /* 0x000fe2000f8e00ff */
[----:B------:R-:W5:Y:S01]  /*7e30*/  LD.E.128 R36, desc[UR18][R36.64] ;  /* 0x0000001224247980 */ /* 0x000f62000c101d00 */
[----:B------:R-:W-:-:S02]  /*7e40*/  IMAD R0, R0, UR8, RZ ;  /* 0x0000000800007c24 */ /* 0x000fc4000f8e02ff */
[----:B------:R-:W-:Y:S01]  /*7e50*/  IMAD R45, R46, R45, R22 ;  /* 0x0000002d2e2d7224 */ /* 0x000fe200078e0216 */
[----:B------:R-:W5:Y:S01]  /*7e60*/  LD.E.128 R32, desc[UR18][R32.64] ;  /* 0x0000001220207980 */ /* 0x000f62000c101d00 */
[----:B------:R-:W-:-:S03]  /*7e70*/  IMAD R49, R23, UR9, R0 ;  /* 0x0000000917317c24 */ /* 0x000fc6000f8e0200 */
[----:B------:R-:W5:Y:S01]  /*7e80*/  LD.E.128 R28, desc[UR18][R30.64] ;  /* 0x000000121e1c7980 */ /* 0x000f62000c101d00 */
[----:B------:R-:W-:Y:S01]  /*7e90*/  SHF.R.S32.HI R0, RZ, 0x1f, R45 ;  /* 0x0000001fff007819 */ /* 0x000fe2000001142d */
[----:B------:R-:W-:Y:S01]  /*7ea0*/  IMAD.WIDE.U32 R20, R23, UR8, R20 ;  /* 0x0000000817147c25 */ /* 0x000fe2000f8e0014 */
[----:B------:R-:W-:Y:S01]  /*7eb0*/  ULDC.64 UR8, c[0x0][0xad8] ;  /* 0x0002b60000087ab9 */ /* 0x000fe20000000a00 */
[----:B------:R-:W-:Y:S01]  /*7ec0*/  @!PT LDS RZ, [RZ] ;  /* 0x00000000fffff984 */ /* 0x000fe20000000800 */
[----:B------:R-:W-:Y:S01]  /*7ed0*/  @!PT LDS RZ, [RZ] ;  /* 0x00000000fffff984 */ /* 0x000fe20000000800 */
[----:B------:R-:W-:Y:S01]  /*7ee0*/  @!PT LDS RZ, [RZ] ;  /* 0x00000000fffff984 */ /* 0x000fe20000000800 */
[----:B------:R-:W-:Y:S01]  /*7ef0*/  @!PT LDS RZ, [RZ] ;  /* 0x00000000fffff984 */ /* 0x000fe20000000800 */
[----:B------:R0:W-:Y:S06]  /*7f00*/  MEMBAR.ALL.CTA ;  /* 0x0000000000007992 */ /* 0x0001ec0000008000 */
[----:B0-----:R-:W0:Y:S01]  /*7f10*/  FENCE.VIEW.ASYNC.S ;  /* 0x00000000000073c6 */ /* 0x001e220000000000 */
[----:B------:R-:W-:-:S02]  /*7f20*/  IMAD.U32 R53, RZ, RZ, UR16 ;  /* 0x00000010ff357e24 */ /* 0x000fc4000f8e00ff */
[----:B------:R-:W-:Y:S02]  /*7f30*/  IMAD.IADD R21, R21, 0x1, R49 ;  /* 0x0000000115157824 */ /* 0x000fe400078e0231 */
[----:B------:R-:W-:Y:S02]  /*7f40*/  IMAD R22, R0, UR8, RZ ;  /* 0x0000000800167c24 */ /* 0x000fe4000f8e02ff */
[----:B------:R-:W-:Y:S02]  /*7f50*/  IMAD R46, R53, 0x80, R184 ;  /* 0x00000080352e7824 */ /* 0x000fe400078e02b8 */
[C---:B------:R-:W-:Y:S02]  /*7f60*/  IMAD R23, R45.reuse, UR9, R22 ;  /* 0x000000092d177c24 */ /* 0x040fe4000f8e0216 */
[----:B------:R-:W-:Y:S01]  /*7f70*/  IMAD.WIDE.U32 R20, R45, UR8, R20 ;  /* 0x000000082d147c25 */ /* 0x000fe2000f8e0014 */
[----:B------:R-:W-:Y:S01]  /*7f80*/  ISETP.GE.AND P2, PT, R46, R51, PT ;  /* 0x000000332e00720c */ /* 0x000fe20003f46270 */
[----:B------:R-:W-:-:S02]  /*7f90*/  ULDC.64 UR8, c[0x0][0xa80] ;  /* 0x0002a00000087ab9 */ /* 0x000fc40000000a00 */
[----:B------:R-:W-:Y:S01]  /*7fa0*/  VIADD R0, R46, 0x20 ;  /* 0x000000202e007836 */ /* 0x000fe20000000000 */
[----:B------:R-:W-:Y:S01]  /*7fb0*/  LEA R44, P3, R20, UR8, 0x1 ;  /* 0x00000008142c7c11 */ /* 0x000fe2000f8608ff */
[----:B------:R-:W-:Y:S02]  /*7fc0*/  IMAD.IADD R21, R21, 0x1, R23 ;  /* 0x0000000115157824 */ /* 0x000fe400078e0217 */
[----:B------:R-:W-:Y:S01]  /*7fd0*/  VIADD R3, R3, 0x34820 ;  /* 0x0003482003037836 */ /* 0x000fe20000000000 */
[-C--:B------:R-:W-:Y:S01]  /*7fe0*/  ISETP.GE.AND P0, PT, R0, R51.reuse, PT ;  /* 0x000000330000720c */ /* 0x080fe20003f06270 */
[----:B------:R-:W-:Y:S01]  /*7ff0*/  VIADD R0, R46, 0x40 ;  /* 0x000000402e007836 */ /* 0x000fe20000000000 */
[----:B------:R-:W-:Y:S02]  /*8000*/  LEA.HI.X R45, R20, UR9, R21, 0x1, P3 ;  /* 0x00000009142d7c11 */ /* 0x000fe400098f0c15 */
[----:B------:R-:W-:Y:S01]  /*8010*/  PRMT R3, RZ, 0x654, R3 ;  /* 0x00000654ff037816 */ /* 0x000fe20000000003 */
[----:B0-----:R0:W1:Y:S01]  /*8020*/  SHFL.IDX PT, R22, R44, RZ, 0x181f ;  /* 0x00181fff2c167589 */ /* 0x00106200000e0000 */
[----:B------:R-:W-:Y:S01]  /*8030*/  ISETP.GE.AND P1, PT, R0, R51, PT ;  /* 0x000000330000720c */ /* 0x000fe20003f26270 */
[----:B------:R-:W-:Y:S01]  /*8040*/  BSSY B1, `(.L_x_393) ;  /* 0x000000e000017945 */ /* 0x000fe20003800000 */
[----:B------:R0:W-:Y:S01]  /*8050*/  SYNCS.ARRIVE.TRANS64.RED.A1T0 RZ, [R3+URZ], RZ ;  /* 0x000000ff03ff79a7 */ /* 0x0001e2000810043f */
[----:B------:R0:W2:Y:S02]  /*8060*/  SHFL.IDX PT, R0, R45, RZ, 0x181f ;  /* 0x00181fff2d007589 */ /* 0x0000a400000e0000 */
[----:B------:R-:W-:Y:S08]  /*8070*/  @P2 BRA `(.L_x_394) ;  /* 0x0000000000282947 */ /* 0x000ff00003800000 */
[----:B------:R-:W-:Y:S01]  /*8080*/  ULDC UR4, c[0x0][0xac8] ;  /* 0x0002b20000047ab9 */ /* 0x000fe20000000800 */
[----:B------:R-:W-:Y:S01]  /*8090*/  ULDC.64 UR8, c[0x0][0x208] ;  /* 0x0000820000087ab9 */ /* 0x000fe20000000a00 */
[----:B------:R-:W-:Y:S02]  /*80a0*/  ISETP.GE.AND P2, PT, R17, UR4, PT ;  /* 0x0000000411007c0c */ /* 0x000fe4000bf46270 */
[----:B------:R-:W-:-:S11]  /*80b0*/  ISETP.GE.AND P3, PT, R18, UR4, PT ;  /* 0x0000000412007c0c */ /* 0x000fd6000bf66270 */
[CC--:B-1----:R-:W-:Y:S02]  /*80c0*/  @!P2 LEA R20, P4, R17.reuse, R22.reuse, 0x1 ;  /* 0x000000161114a211 */ /* 0x0c2fe400078808ff */
[C---:B------:R-:W-:Y:S02]  /*80d0*/  @!P3 LEA R22, P5, R18.reuse, R22, 0x1 ;  /* 0x000000161216b211 */ /* 0x040fe400078a08ff */
[-C--:B--2---:R-:W-:Y:S02]  /*80e0*/  @!P2 LEA.HI.X R21, R17, R0.reuse, R195, 0x1, P4 ;  /* 0x000000001115a211 */ /* 0x084fe400020f0cc3 */
[----:B------:R-:W-:-:S03]  /*80f0*/  @!P3 LEA.HI.X R23, R18, R0, R194, 0x1, P5 ;  /* 0x000000001217b211 */ /* 0x000fc600028f0cc2 */
[----:B-----5:R3:W-:Y:S04]  /*8100*/  @!P2 ST.E.128 desc[UR8][R20.64], R24 ;  /* 0x000000181400a985 */ /* 0x0207e8000c101d08 */
[----:B------:R3:W-:Y:S02]  /*8110*/  @!P3 ST.E.128 desc[UR8][R22.64], R40 ;  /* 0x000000281600b985 */ /* 0x0007e4000c101d08 */
.L_x_394:
[----:B------:R-:W-:Y:S05]  /*8120*/  BSYNC B1 ;  /* 0x0000000000017941 */ /* 0x000fea0003800000 */
.L_x_393:
[----:B--2---:R2:W4:Y:S01]  /*8130*/  SHFL.IDX PT, R0, R45, 0x1, 0x181f ;  /* 0x00381f002d007f89 */ /* 0x00452200000e0000 */
[----:B------:R-:W-:Y:S03]  /*8140*/  BSSY B1, `(.L_x_395) ;  /* 0x000000d000017945 */ /* 0x000fe60003800000 */
[----:B-1-3--:R2:W1:Y:S01]  /*8150*/  SHFL.IDX PT, R22, R44, 0x1, 0x181f ;  /* 0x00381f002c167f89 */ /* 0x00a46200000e0000 */
[----:B------:R-:W-:Y:S05]  /*8160*/  @P0 BRA `(.L_x_396) ;  /* 0x0000000000280947 */ /* 0x000fea0003800000 */
[----:B------:R-:W-:Y:S01]  /*8170*/  ULDC UR4, c[0x0][0xac8] ;  /* 0x0002b20000047ab9 */ /* 0x000fe20000000800 */
[----:B------:R-:W-:Y:S01]  /*8180*/  ULDC.64 UR8, c[0x0][0x208] ;  /* 0x0000820000087ab9 */ /* 0x000fe20000000a00 */
[----:B------:R-:W-:Y:S02]  /*8190*/  ISETP.GE.AND P3, PT, R17, UR4, PT ;  /* 0x0000000411007c0c */ /* 0x000fe4000bf66270 */
[----:B------:R-:W-:-:S11]  /*81a0*/  ISETP.GE.AND P4, PT, R18, UR4, PT ;  /* 0x0000000412007c0c */ /* 0x000fd6000bf86270 */
[CC--:B-1----:R-:W-:Y:S02]  /*81b0*/  @!P3 LEA R20, P0, R17.reuse, R22.reuse, 0x1 ;  /* 0x000000161114b211 */ /* 0x0c2fe400078008ff */
[C---:B------:R-:W-:Y:S02]  /*81c0*/  @!P4 LEA R22, P2, R18.reuse, R22, 0x1 ;  /* 0x000000161216c211 */ /* 0x040fe400078408ff */
[-C--:B----4-:R-:W-:Y:S02]  /*81d0*/  @!P3 LEA.HI.X R21, R17, R0.reuse, R195, 0x1, P0 ;  /* 0x000000001115b211 */ /* 0x090fe400000f0cc3 */
[----:B------:R-:W-:-:S03]  /*81e0*/  @!P4 LEA.HI.X R23, R18, R0, R194, 0x1, P2 ;  /* 0x000000001217c211 */ /* 0x000fc600010f0cc2 */
[----:B-----5:R3:W-:Y:S04]  /*81f0*/  @!P3 ST.E.128 desc[UR8][R20.64], R12 ;  /* 0x0000000c1400b985 */ /* 0x0207e8000c101d08 */
[----:B------:R3:W-:Y:S02]  /*8200*/  @!P4 ST.E.128 desc[UR8][R22.64], R36 ;  /* 0x000000241600c985 */ /* 0x0007e4000c101d08 */
.L_x_396:
[----:B------:R-:W-:Y:S05]  /*8210*/  BSYNC B1 ;  /* 0x0000000000017941 */ /* 0x000fea0003800000 */
.L_x_395:
[----:B----4-:R4:W0:Y:S01]  /*8220*/  SHFL.IDX PT, R0, R45, 0x2, 0x181f ;  /* 0x00581f002d007f89 */ /* 0x01082200000e0000 */
[----:B------:R-:W-:Y:S03]  /*8230*/  BSSY B1, `(.L_x_397) ;  /* 0x000000d000017945 */ /* 0x000fe60003800000 */
[----:B---3-5:R4:W3:Y:S01]  /*8240*/  SHFL.IDX PT, R14, R44, 0x2, 0x181f ;  /* 0x00581f002c0e7f89 */ /* 0x0288e200000e0000 */
[----:B------:R-:W-:Y:S05]  /*8250*/  @P1 BRA `(.L_x_398) ;  /* 0x0000000000281947 */ /* 0x000fea0003800000 */
[----:B------:R-:W-:Y:S01]  /*8260*/  ULDC UR4, c[0x0][0xac8] ;  /* 0x0002b20000047ab9 */ /* 0x000fe20000000800 */
[----:B------:R-:W-:Y:S01]  /*8270*/  ULDC.64 UR8, c[0x0][0x208] ;  /* 0x0000820000087ab9 */ /* 0x000fe20000000a00 */
[----:B------:R-:W-:Y:S02]  /*8280*/  ISETP.GE.AND P2, PT, R17, UR4, PT ;  /* 0x0000000411007c0c */ /* 0x000fe4000bf46270 */
[----:B------:R-:W-:-:S11]  /*8290*/  ISETP.GE.AND P3, PT, R18, UR4, PT ;  /* 0x0000000412007c0c */ /* 0x000fd6000bf66270 */
[CC--:B---3--:R-:W-:Y:S02]  /*82a0*/  @!P2 LEA R12, P0, R17.reuse, R14.reuse, 0x1 ;  /* 0x0000000e110ca211 */ /* 0x0c8fe400078008ff */
[C---:B------:R-:W-:Y:S02]  /*82b0*/  @!P3 LEA R14, P1, R18.reuse, R14, 0x1 ;  /* 0x0000000e120eb211 */ /* 0x040fe400078208ff */
[-C--:B0-----:R-:W-:Y:S02]  /*82c0*/  @!P2 LEA.HI.X R13, R17, R0.reuse, R195, 0x1, P0 ;  /* 0x00000000110da211 */ /* 0x081fe400000f0cc3 */
[----:B------:R-:W-:-:S03]  /*82d0*/  @!P3 LEA.HI.X R15, R18, R0, R194, 0x1, P1 ;  /* 0x00000000120fb211 */ /* 0x000fc600008f0cc2 */
[----:B------:R0:W-:Y:S04]  /*82e0*/  @!P2 ST.E.128 desc[UR8][R12.64], R8 ;  /* 0x000000080c00a985 */ /* 0x0001e8000c101d08 */
[----:B------:R0:W-:Y:S02]  /*82f0*/  @!P3 ST.E.128 desc[UR8][R14.64], R32 ;  /* 0x000000200e00b985 */ /* 0x0001e4000c101d08 */
.L_x_398:
[----:B------:R-:W-:Y:S05]  /*8300*/  BSYNC B1 ;  /* 0x0000000000017941 */ /* 0x000fea0003800000 */
.L_x_397:
[----:B0-----:R-:W-:Y:S01]  /*8310*/  VIADD R0, R46, 0x60 ;  /* 0x000000602e007836 */ /* 0x001fe20000000000 */
[----:B--2-4-:R-:W0:Y:S04]  /*8320*/  SHFL.IDX PT, R45, R45, 0x3, 0x181f ;  /* 0x00781f002d2d7f89 */ /* 0x014e2800000e0000 */
[----:B------:R-:W-:Y:S01]  /*8330*/  ISETP.GE.AND P0, PT, R0, R51, PT ;  /* 0x000000330000720c */ /* 0x000fe20003f06270 */
[----:B------:R-:W2:-:S12]  /*8340*/  SHFL.IDX PT, R44, R44, 0x3, 0x181f ;  /* 0x00781f002c2c7f89 */ /* 0x000e9800000e0000 */
[----:B------:R-:W-:Y:S05]  /*8350*/  @P0 BRA `(.L_x_399) ;  /* 0x0000000c005c0947 */ /* 0x000fea0003800000 */
[----:B------:R-:W-:Y:S01]  /*8360*/  ULDC UR4, c[0x0][0xac8] ;  /* 0x0002b20000047ab9 */ /* 0x000fe20000000800 */
[----:B------:R-:W-:Y:S01]  /*8370*/  ULDC.64 UR8, c[0x0][0x208] ;  /* 0x0000820000087ab9 */ /* 0x000fe20000000a00 */
[----:B------:R-:W-:-:S13]  /*8380*/  ISETP.GE.AND P1, PT, R17, UR4, PT ;  /* 0x0000000411007c0c */ /* 0x000fda000bf26270 */
[----:B--2---:R-:W-:-:S04]  /*8390*/  @!P1 LEA R8, P0, R17, R44, 0x1 ;  /* 0x0000002c11089211 */ /* 0x004fc800078008ff */
[----:B0-----:R-:W-:Y:S02]  /*83a0*/  @!P1 LEA.HI.X R9, R17, R45, R195, 0x1, P0 ;  /* 0x0000002d11099211 */ /* 0x001fe400000f0cc3 */
[----:B------:R-:W-:-:S03]  /*83b0*/  ISETP.GE.AND P0, PT, R18, UR4, PT ;  /* 0x0000000412007c0c */ /* 0x000fc6000bf06270 */
[----:B------:R4:W-:Y:S10]  /*83c0*/  @!P1 ST.E.128 desc[UR8][R8.64], R4 ;  /* 0x0000000408009985 */ /* 0x0009f4000c101d08 */
[----:B------:R-:W-:Y:S05]  /*83d0*/  @P0 BRA `(.L_x_399) ;  /* 0x0000000c003c0947 */ /* 0x000fea0003800000 */
[----:B----4-:R-:W-:Y:S01]  /*83e0*/  LEA R4, P0, R18, R44, 0x1 ;  /* 0x0000002c12047211 */ /* 0x010fe200078008ff */
[----:B------:R-:W-:-:S03]  /*83f0*/  ULDC.64 UR8, c[0x0][0x208] ;  /* 0x0000820000087ab9 */ /* 0x000fc60000000a00 */
[----:B------:R-:W-:-:S05]  /*8400*/  LEA.HI.X R5, R18, R45, R194, 0x1, P0 ;  /* 0x0000002d12057211 */ /* 0x000fca00000f0cc2 */
[----:B------:R0:W-:Y:S01]  /*8410*/  ST.E.128 desc[UR8][R4.64], R28 ;  /* 0x0000001c04007985 */ /* 0x0001e2000c101d08 */
[----:B------:R-:W-:Y:S05]  /*8420*/  BRA `(.L_x_399) ;  /* 0x0000000c00287947 */ /* 0x000fea0003800000 */
.L_x_391:
[----:B------:R-:W-:Y:S01]  /*8430*/  R2UR UR4, R185 ;  /* 0x00000000b90472ca */ /* 0x000fe200000e0000 */
[----:B------:R-:W-:Y:S01]  /*8440*/  ULDC.64 UR10, c[0x0][0xc00] ;  /* 0x00030000000a7ab9 */ /* 0x000fe20000000a00 */
[----:B------:R-:W-:Y:S01]  /*8450*/  USHF.L.U32 UR8, UR61, 0x2, URZ ;  /* 0x000000023d087899 */ /* 0x000fe2000800063f */
[----:B------:R-:W0:Y:S01]  /*8460*/  LDC R11, c[0x0][0xbe8] ;  /* 0x0002fa00ff0b7b82 */ /* 0x000e220000000800 */
[----:B------:R-:W-:Y:S01]  /*8470*/  UISETP.NE.U32.AND UP0, UPT, UR10, URZ, UPT ;  /* 0x0000003f0a00728c */ /* 0x000fe2000bf05070 */
[----:B------:R-:W-:Y:S01]  /*8480*/  R2UR UR12, R22 ;  /* 0x00000000160c72ca */ /* 0x000fe200000e0000 */
[----:B------:R-:W-:Y:S02]  /*8490*/  ULDC.64 UR14, c[0x0][0x208] ;  /* 0x00008200000e7ab9 */ /* 0x000fe40000000a00 */
[----:B------:R-:W-:-:S05]  /*84a0*/  UISETP.NE.AND.EX UP0, UPT, UR11, URZ, UPT, UP0 ;  /* 0x0000003f0b00728c */ /* 0x000fca000bf05300 */
[----:B------:R-:W-:Y:S01]  /*84b0*/  USHF.L.U64.HI UR9, UR61, 0x2, UR4 ;  /* 0x000000023d097899 */ /* 0x000fe20008010204 */
[----:B------:R-:W-:Y:S01]  /*84c0*/  PLOP3.LUT P2, PT, PT, PT, UP0, 0x80, 0x0 ;  /* 0x000000000000781c */ /* 0x000fe20003f4f008 */
[----:B------:R-:W-:-:S04]  /*84d0*/  UIADD3 UR4, UP1, UR8, UR10, URZ ;  /* 0x0000000a08047290 */ /* 0x000fc8000ff3e03f */
[----:B------:R-:W-:Y:S02]  /*84e0*/  UIADD3.X UR7, UR9, UR11, URZ, UP1, !UPT ;  /* 0x0000000b09077290 */ /* 0x000fe40008ffe43f */
[----:B------:R-:W-:Y:S01]  /*84f0*/  IMAD.U32 R4, RZ, RZ, UR4 ;  /* 0x00000004ff047e24 */ /* 0x000fe2000f8e00ff */
[----:B------:R-:W-:-:S03]  /*8500*/  ULDC.64 UR10, c[0x0][0xc08] ;  /* 0x00030200000a7ab9 */ /* 0x000fc60000000a00 */
[----:B------:R-:W-:-:S05]  /*8510*/  IMAD.U32 R5, RZ, RZ, UR7 ;  /* 0x00000007ff057e24 */ /* 0x000fca000f8e00ff */
[----:B------:R-:W2:Y:S01]  /*8520*/  @P2 LDG.E R3, desc[UR14][R4.64] ;  /* 0x0000000e04032981 */ /* 0x000ea2000c1e1900 */
[----:B------:R-:W-:Y:S01]  /*8530*/  UISETP.NE.U32.AND UP1, UPT, UR10, URZ, UPT ;  /* 0x0000003f0a00728c */ /* 0x000fe2000bf25070 */
[----:B0-----:R-:W-:Y:S01]  /*8540*/  ISETP.NE.AND P0, PT, R11, 0x1, PT ;  /* 0x000000010b00780c */ /* 0x001fe20003f05270 */
[----:B------:R-:W-:Y:S02]  /*8550*/  ULDC UR4, c[0x0][0xa88] ;  /* 0x0002a20000047ab9 */ /* 0x000fe40000000800 */
[----:B------:R-:W-:Y:S01]  /*8560*/  UISETP.NE.AND.EX UP1, UPT, UR11, URZ, UPT, UP1 ;  /* 0x0000003f0b00728c */ /* 0x000fe2000bf25310 */
[----:B------:R-:W-:Y:S01]  /*8570*/  IMAD.U32 R0, RZ, RZ, UR4 ;  /* 0x00000004ff007e24 */ /* 0x000fe2000f8e00ff */
[----:B------:R-:W-:-:S04]  /*8580*/  UMOV UR4, URZ ;  /* 0x0000003f00047c82 */ /* 0x000fc80008000000 */
[----:B------:R-:W-:-:S04]  /*8590*/  PLOP3.LUT P3, PT, PT, PT, UP1, 0x80, 0x0 ;  /* 0x000000000000781c */ /* 0x000fc80003f6f018 */
[----:B------:R-:W0:Y:S01]  /*85a0*/  @P0 LDC R9, c[0x0][0xbec] ;  /* 0x0002fb00ff090b82 */ /* 0x000e220000000800 */
[----:B------:R-:W-:-:S04]  /*85b0*/  @UP1 UIADD3 UR8, UP2, UR8, UR10, URZ ;  /* 0x0000000a08081290 */ /* 0x000fc8000ff5e03f */
[----:B------:R-:W-:Y:S02]  /*85c0*/  @UP1 UIADD3.X UR9, UR9, UR11, URZ, UP2, !UPT ;  /* 0x0000000b09091290 */ /* 0x000fe400097fe43f */
[----:B------:R-:W-:-:S04]  /*85d0*/  IMAD.U32 R6, RZ, RZ, UR8 ;  /* 0x00000008ff067e24 */ /* 0x000fc8000f8e00ff */
[----:B------:R-:W-:Y:S01]  /*85e0*/  IMAD.U32 R7, RZ, RZ, UR9 ;  /* 0x00000009ff077e24 */ /* 0x000fe2000f8e00ff */
[----:B------:R-:W-:Y:S01]  /*85f0*/  USHF.R.S32.HI UR11, URZ, 0x1f, UR12 ;  /* 0x0000001f3f0b7899 */ /* 0x000fe2000801140c */
[----:B------:R-:W-:-:S03]  /*8600*/  ISETP.GE.AND P1, PT, R196, 0x80, PT ;  /* 0x00000080c400780c */ /* 0x000fc60003f26270 */
[----:B------:R1:W5:Y:S01]  /*8610*/  @P3 LDG.E R0, desc[UR14][R6.64] ;  /* 0x0000000e06003981 */ /* 0x000362000c1e1900 */
[----:B--2---:R-:W-:-:S13]  /*8620*/  @P2 R2UR UR4, R3 ;  /* 0x00000000030422ca */ /* 0x004fda00000e0000 */
[----:B------:R-:W-:Y:S01]  /*8630*/  USHF.R.S32.HI UR10, URZ, 0x1f, UR4 ;  /* 0x0000001f3f0a7899 */ /* 0x000fe20008011404 */
[----:B01----:R-:W-:Y:S11]  /*8640*/  @P3 BRA `(.L_x_400) ;  /* 0x0000000000143947 */ /* 0x003ff60003800000 */
[----:B------:R-:W-:Y:S05]  /*8650*/  @!P2 BRA `(.L_x_400) ;  /* 0x000000000010a947 */ /* 0x000fea0003800000 */
[----:B------:R-:W-:Y:S02]  /*8660*/  ULDC.64 UR8, c[0x0][0x208] ;  /* 0x0000820000087ab9 */ /* 0x000fe40000000a00 */
[----:B------:R-:W2:Y:S04]  /*8670*/  LDG.E R3, desc[UR8][R4.64] ;  /* 0x0000000804037981 */ /* 0x000ea8000c1e1900 */
[----:B-----5:R-:W2:Y:S02]  /*8680*/  LDG.E R0, desc[UR8][R4.64+0x4] ;  /* 0x0000040804007981 */ /* 0x020ea4000c1e1900 */
[----:B--2---:R-:W-:-:S07]  /*8690*/  IMAD.IADD R0, R0, 0x1, -R3 ;  /* 0x0000000100007824 */ /* 0x004fce00078e0a03 */
.L_x_400:
[----:B------:R-:W-:Y:S01]  /*86a0*/  R2UR UR7, R185 ;  /* 0x00000000b90772ca */ /* 0x000fe200000e0000 */
[----:B------:R-:W-:Y:S01]  /*86b0*/  USEL UR61, UR61, URZ, !UP0 ;  /* 0x0000003f3d3d7287 */ /* 0x000fe2000c000000 */
[----:B------:R-:W-:Y:S11]  /*86c0*/  BSSY B1, `(.L_x_401) ;  /* 0x0000030000017945 */ /* 0x000ff60003800000 */
[----:B------:R-:W-:Y:S01]  /*86d0*/  USEL UR12, UR7, URZ, !UP0 ;  /* 0x0000003f070c7287 */ /* 0x000fe2000c000000 */
[----:B------:R-:W-:Y:S11]  /*86e0*/  @P1 BRA `(.L_x_402) ;  /* 0x0000000000b41947 */ /* 0x000ff60003800000 */
[----:B------:R-:W0:Y:S01]  /*86f0*/  S2R R4, SR_TID.X ;  /* 0x0000000000047919 */ /* 0x000e220000002100 */
[----:B------:R-:W1:Y:S01]  /*8700*/  LDC R6, c[0x0][0xbe8] ;  /* 0x0002fa00ff067b82 */ /* 0x000e620000000800 */
[----:B------:R-:W-:-:S13]  /*8710*/  R2UR UR7, R23 ;  /* 0x00000000170772ca */ /* 0x000fda00000e0000 */
[----:B------:R-:W-:-:S04]  /*8720*/  IMAD.U32 R3, RZ, RZ, UR7 ;  /* 0x00000007ff037e24 */ /* 0x000fc8000f8e00ff */
[----:B0-----:R-:W-:Y:S02]  /*8730*/  IMAD R3, R3, 0x80, R4 ;  /* 0x0000008003037824 */ /* 0x001fe400078e0204 */
[----:B-1---5:R-:W-:Y:S02]  /*8740*/  IMAD R4, R0, R6, RZ ;  /* 0x0000000600047224 */ /* 0x022fe400078e02ff */
[----:B------:R-:W-:-:S05]  /*8750*/  VIADD R5, R3, 0xffffff80 ;  /* 0xffffff8003057836 */ /* 0x000fca0000000000 */
[----:B------:R-:W-:-:S13]  /*8760*/  ISETP.GE.AND P1, PT, R5, R4, PT ;  /* 0x000000040500720c */ /* 0x000fda0003f26270 */
[----:B------:R-:W-:Y:S05]  /*8770*/  @P1 BRA `(.L_x_402) ;  /* 0x0000000000901947 */ /* 0x000fea0003800000 */
[----:B------:R-:W-:Y:S01]  /*8780*/  ISETP.NE.AND P1, PT, R6, 0x1, PT ;  /* 0x000000010600780c */ /* 0x000fe20003f25270 */
[----:B------:R-:W-:Y:S01]  /*8790*/  ULDC.64 UR14, c[0x0][0xb90] ;  /* 0x0002e400000e7ab9 */ /* 0x000fe20000000a00 */
[----:B------:R-:W-:Y:S01]  /*87a0*/  R2UR UR13, R22 ;  /* 0x00000000160d72ca */ /* 0x000fe200000e0000 */
[----:B------:R-:W-:Y:S01]  /*87b0*/  UIMAD UR7, UR11, UR14, URZ ;  /* 0x0000000e0b0772a4 */ /* 0x000fe2000f8e023f */
[----:B------:R-:W-:Y:S01]  /*87c0*/  UMOV UR8, UR4 ;  /* 0x0000000400087c82 */ /* 0x000fe20008000000 */
[----:B------:R-:W-:Y:S01]  /*87d0*/  UMOV UR9, UR10 ;  /* 0x0000000a00097c82 */ /* 0x000fe20008000000 */
[----:B------:R-:W-:-:S07]  /*87e0*/  ULDC.64 UR16, c[0x0][0x208] ;  /* 0x0000820000107ab9 */ /* 0x000fce0000000a00 */
[----:B------:R-:W0:Y:S02]  /*87f0*/  @P1 LDC R4, c[0x0][0xbec] ;  /* 0x0002fb00ff041b82 */ /* 0x000e240000000800 */
[----:B------:R-:W-:Y:S02]  /*8800*/  UIMAD.WIDE.U32 UR8, UR13, UR14, UR8 ;  /* 0x0000000e0d0872a5 */ /* 0x000fe4000f8e0008 */
[----:B------:R-:W-:-:S03]  /*8810*/  UIMAD UR7, UR13, UR15, UR7 ;  /* 0x0000000f0d0772a4 */ /* 0x000fc6000f8e0207 */
[----:B------:R-:W-:Y:S01]  /*8820*/  ULDC.64 UR14, c[0x0][0xb98] ;  /* 0x0002e600000e7ab9 */ /* 0x000fe20000000a00 */
[----:B------:R-:W1:Y:S01]  /*8830*/  @P1 LDC R8, c[0x0][0xbf0] ;  /* 0x0002fc00ff081b82 */ /* 0x000e620000000800 */
[----:B------:R-:W-:Y:S02]  /*8840*/  UIADD3 UR9, UR9, UR7, URZ ;  /* 0x0000000709097290 */ /* 0x000fe4000fffe03f */
[----:B------:R-:W-:Y:S02]  /*8850*/  UIMAD UR7, UR12, UR14, URZ ;  /* 0x0000000e0c0772a4 */ /* 0x000fe4000f8e023f */
[----:B------:R-:W-:Y:S02]  /*8860*/  UIMAD.WIDE.U32 UR8, UR61, UR14, UR8 ;  /* 0x0000000e3d0872a5 */ /* 0x000fe4000f8e0008 */
[----:B------:R-:W-:-:S03]  /*8870*/  UIMAD UR7, UR61, UR15, UR7 ;  /* 0x0000000f3d0772a4 */ /* 0x000fc6000f8e0207 */
[----:B------:R-:W-:Y:S01]  /*8880*/  ULDC.64 UR14, c[0x0][0xb88] ;  /* 0x0002e200000e7ab9 */ /* 0x000fe20000000a00 */
[----:B0-----:R-:W-:-:S04]  /*8890*/  @P1 IMAD.HI.U32 R3, R5, R4, RZ ;  /* 0x0000000405031227 */ /* 0x001fc800078e00ff */
[----:B------:R-:W-:Y:S01]  /*88a0*/  IMAD.MOV.U32 R4, RZ, RZ, R5 ;  /* 0x000000ffff047224 */ /* 0x000fe200078e0005 */
[----:B-1----:R-:W-:Y:S01]  /*88b0*/  @P1 SHF.R.U32.HI R4, RZ, R8, R3 ;  /* 0x00000008ff041219 */ /* 0x002fe20000011603 */
[----:B------:R-:W-:-:S04]  /*88c0*/  IMAD.U32 R8, RZ, RZ, UR7 ;  /* 0x00000007ff087e24 */ /* 0x000fc8000f8e00ff */
[----:B------:R-:W-:-:S04]  /*88d0*/  IMAD.MOV R3, RZ, RZ, -R4 ;  /* 0x000000ffff037224 */ /* 0x000fc800078e0a04 */
[----:B------:R-:W-:Y:S01]  /*88e0*/  IMAD R3, R6, R3, R5 ;  /* 0x0000000306037224 */ /* 0x000fe200078e0205 */
[----:B------:R-:W-:Y:S02]  /*88f0*/  SHF.R.S32.HI R5, RZ, 0x1f, R4 ;  /* 0x0000001fff057819 */ /* 0x000fe40000011404 */
[----:B------:R-:W-:Y:S02]  /*8900*/  IADD3 R4, P1, R4, UR8, RZ ;  /* 0x0000000804047c10 */ /* 0x000fe4000ff3e0ff */
[----:B------:R-:W-:Y:S02]  /*8910*/  SHF.R.S32.HI R6, RZ, 0x1f, R3 ;  /* 0x0000001fff067819 */ /* 0x000fe40000011403 */
[----:B------:R-:W-:Y:S01]  /*8920*/  IADD3.X R5, R5, UR9, R8, P1, !PT ;  /* 0x0000000905057c10 */ /* 0x000fe20008ffe408 */
[----:B------:R-:W-:Y:S02]  /*8930*/  ULDC.64 UR8, c[0x0][0xb50] ;  /* 0x0002d40000087ab9 */ /* 0x000fe40000000a00 */
[----:B------:R-:W-:-:S02]  /*8940*/  IMAD R6, R6, UR14, RZ ;  /* 0x0000000e06067c24 */ /* 0x000fc4000f8e02ff */
[----:B------:R-:W-:-:S04]  /*8950*/  IMAD.WIDE.U32 R4, R3, UR14, R4 ;  /* 0x0000000e03047c25 */ /* 0x000fc8000f8e0004 */
[----:B------:R-:W-:Y:S01]  /*8960*/  IMAD R7, R3, UR15, R6 ;  /* 0x0000000f03077c24 */ /* 0x000fe2000f8e0206 */
[----:B------:R-:W-:-:S03]  /*8970*/  LEA R6, P1, R4, UR8, 0x2 ;  /* 0x0000000804067c11 */ /* 0x000fc6000f8210ff */
[----:B------:R-:W-:-:S05]  /*8980*/  IMAD.IADD R3, R5, 0x1, R7 ;  /* 0x0000000105037824 */ /* 0x000fca00078e0207 */
[----:B------:R-:W-:Y:S01]  /*8990*/  LEA.HI.X R7, R4, UR9, R3, 0x2, P1 ;  /* 0x0000000904077c11 */ /* 0x000fe200088f1403 */
[----:B------:R-:W-:-:S05]  /*89a0*/  IMAD.MOV.U32 R3, RZ, RZ, -0x800000 ;  /* 0xff800000ff037424 */ /* 0x000fca00078e00ff */
[----:B------:R0:W-:Y:S02]  /*89b0*/  STG.E desc[UR16][R6.64], R3 ;  /* 0x0000000306007986 */ /* 0x0001e4000c101910 */
.L_x_402:
[----:B------:R-:W-:Y:S05]  /*89c0*/  BSYNC B1 ;  /* 0x0000000000017941 */ /* 0x000fea0003800000 */
.L_x_401:
[----:B------:R-:W-:Y:S01]  /*89d0*/  R2UR UR13, R23 ;  /* 0x00000000170d72ca */ /* 0x000fe200000e0000 */
[----:B------:R-:W1:Y:S01]  /*89e0*/  @P0 LDC R5, c[0x0][0xbf0] ;  /* 0x0002fc00ff050b82 */ /* 0x000e620000000800 */
[----:B------:R-:W-:Y:S01]  /*89f0*/  ULDC.64 UR14, c[0x0][0xaa0] ;  /* 0x0002a800000e7ab9 */ /* 0x000fe20000000a00 */
[----:B------:R-:W-:Y:S01]  /*8a00*/  R2UR UR16, R22 ;  /* 0x00000000161072ca */ /* 0x000fe200000e0000 */
[----:B------:R-:W-:Y:S01]  /*8a10*/  UIMAD UR7, UR10, UR14, URZ ;  /* 0x0000000e0a0772a4 */ /* 0x000fe2000f8e023f */
[----:B0-----:R-:W-:Y:S01]  /*8a20*/  IMAD R3, R19, 0x20, R184 ;  /* 0x0000002013037824 */ /* 0x001fe200078e02b8 */
[----:B------:R-:W-:Y:S01]  /*8a30*/  UIMAD.WIDE.U32 UR8, UR4, UR14, URZ ;  /* 0x0000000e040872a5 */ /* 0x000fe2000f8e003f */
[----:B------:R-:W-:Y:S01]  /*8a40*/  BSSY B1, `(.L_x_403) ;  /* 0x000003b000017945 */ /* 0x000fe20003800000 */
[----:B------:R-:W-:-:S03]  /*8a50*/  UIMAD UR7, UR4, UR15, UR7 ;  /* 0x0000000f040772a4 */ /* 0x000fc6000f8e0207 */
[----:B------:R-:W-:Y:S01]  /*8a60*/  ULDC.64 UR14, c[0x0][0xae8] ;  /* 0x0002ba00000e7ab9 */ /* 0x000fe20000000a00 */
[----:B------:R-:W-:Y:S01]  /*8a70*/  UIADD3 UR9, UR9, UR7, URZ ;  /* 0x0000000709097290 */ /* 0x000fe2000fffe03f */
[----:B------:R-:W-:Y:S01]  /*8a80*/  IMAD.U32 R8, RZ, RZ, UR13 ;  /* 0x0000000dff087e24 */ /* 0x000fe2000f8e00ff */
[----:B------:R-:W-:Y:S01]  /*8a90*/  UIMAD UR4, UR11, UR14, URZ ;  /* 0x0000000e0b0472a4 */ /* 0x000fe2000f8e023f */
[----:B------:R-:W-:Y:S01]  /*8aa0*/  IMAD.U32 R13, RZ, RZ, UR13 ;  /* 0x0000000dff0d7e24 */ /* 0x000fe2000f8e00ff */
[----:B------:R-:W-:Y:S01]  /*8ab0*/  UIMAD.WIDE.U32 UR8, UR16, UR14, UR8 ;  /* 0x0000000e100872a5 */ /* 0x000fe2000f8e0008 */
[----:B------:R-:W-:Y:S01]  /*8ac0*/  IMAD R8, R8, 0x80, R3 ;  /* 0x0000008008087824 */ /* 0x000fe200078e0203 */
[----:B------:R-:W-:Y:S01]  /*8ad0*/  UIMAD UR4, UR16, UR15, UR4 ;  /* 0x0000000f100472a4 */ /* 0x000fe2000f8e0204 */
[----:B------:R-:W-:Y:S02]  /*8ae0*/  ULDC.64 UR10, c[0x0][0xaf0] ;  /* 0x0002bc00000a7ab9 */ /* 0x000fe40000000a00 */
[----:B------:R-:W-:Y:S01]  /*8af0*/  @P0 IMAD.HI.U32 R4, R8, R9, RZ ;  /* 0x0000000908040227 */ /* 0x000fe200078e00ff */
[----:B------:R-:W-:-:S02]  /*8b00*/  UIADD3 UR9, UR9, UR4, URZ ;  /* 0x0000000409097290 */ /* 0x000fc4000fffe03f */
[----:B------:R-:W-:Y:S01]  /*8b10*/  UIMAD UR4, UR12, UR10, URZ ;  /* 0x0000000a0c0472a4 */ /* 0x000fe2000f8e023f */
[----:B------:R-:W-:Y:S01]  /*8b20*/  IMAD.MOV.U32 R3, RZ, RZ, R8 ;  /* 0x000000ffff037224 */ /* 0x000fe200078e0008 */
[----:B-1----:R-:W-:Y:S01]  /*8b30*/  @P0 SHF.R.U32.HI R3, RZ, R5, R4 ;  /* 0x00000005ff030219 */ /* 0x002fe20000011604 */
[----:B------:R-:W-:Y:S02]  /*8b40*/  UIMAD.WIDE.U32 UR8, UR61, UR10, UR8 ;  /* 0x0000000a3d0872a5 */ /* 0x000fe4000f8e0008 */
[----:B------:R-:W-:Y:S01]  /*8b50*/  UIMAD UR4, UR61, UR11, UR4 ;  /* 0x0000000b3d0472a4 */ /* 0x000fe2000f8e0204 */
[--C-:B------:R-:W-:Y:S01]  /*8b60*/  SHF.R.S32.HI R4, RZ, 0x1f, R3.reuse ;  /* 0x0000001fff047819 */ /* 0x100fe20000011403 */
[----:B------:R-:W-:Y:S01]  /*8b70*/  IMAD.MOV R7, RZ, RZ, -R3 ;  /* 0x000000ffff077224 */ /* 0x000fe200078e0a03 */
[----:B------:R-:W-:Y:S01]  /*8b80*/  ULDC.64 UR10, c[0x0][0xae0] ;  /* 0x0002b800000a7ab9 */ /* 0x000fe20000000a00 */
[----:B------:R-:W-:Y:S02]  /*8b90*/  UIADD3 UR4, UR9, UR4, URZ ;  /* 0x0000000409047290 */ /* 0x000fe4000fffe03f */
[----:B------:R-:W-:-:S02]  /*8ba0*/  IMAD.U32 R5, RZ, RZ, UR9 ;  /* 0x00000009ff057e24 */ /* 0x000fc4000f8e00ff */
[----:B------:R-:W-:Y:S02]  /*8bb0*/  IMAD R6, R4, UR10, RZ ;  /* 0x0000000a04067c24 */ /* 0x000fe4000f8e02ff */
[----:B------:R-:W-:Y:S01]  /*8bc0*/  IMAD.U32 R4, RZ, RZ, UR8 ;  /* 0x00000008ff047e24 */ /* 0x000fe2000f8e00ff */
[----:B------:R-:W-:Y:S01]  /*8bd0*/  ULDC.64 UR8, c[0x0][0xad8] ;  /* 0x0002b60000087ab9 */ /* 0x000fe20000000a00 */
[----:B------:R-:W-:Y:S02]  /*8be0*/  IMAD.U32 R5, RZ, RZ, UR4 ;  /* 0x00000004ff057e24 */ /* 0x000fe4000f8e00ff */
[----:B------:R-:W-:Y:S02]  /*8bf0*/  IMAD R7, R11, R7, R8 ;  /* 0x000000070b077224 */ /* 0x000fe400078e0208 */
[C---:B------:R-:W-:Y:S02]  /*8c00*/  IMAD R9, R3.reuse, UR11, R6 ;  /* 0x0000000b03097c24 */ /* 0x040fe4000f8e0206 */
[----:B------:R-:W-:Y:S01]  /*8c10*/  IMAD.WIDE.U32 R4, R3, UR10, R4 ;  /* 0x0000000a03047c25 */ /* 0x000fe2000f8e0004 */
[----:B------:R-:W-:-:S03]  /*8c20*/  SHF.R.S32.HI R3, RZ, 0x1f, R7 ;  /* 0x0000001fff037819 */ /* 0x000fc60000011407 */
[----:B------:R-:W-:Y:S02]  /*8c30*/  IMAD.IADD R5, R5, 0x1, R9 ;  /* 0x0000000105057824 */ /* 0x000fe400078e0209 */
[----:B------:R-:W-:Y:S02]  /*8c40*/  IMAD R6, R3, UR8, RZ ;  /* 0x0000000803067c24 */ /* 0x000fe4000f8e02ff */
[----:B------:R-:W-:Y:S02]  /*8c50*/  IMAD R8, R13, 0x80, R184 ;  /* 0x000000800d087824 */ /* 0x000fe400078e02b8 */
[----:B-----5:R-:W-:Y:S02]  /*8c60*/  IMAD R11, R0, R11, RZ ;  /* 0x0000000b000b7224 */ /* 0x020fe400078e02ff */
[C---:B------:R-:W-:Y:S02]  /*8c70*/  IMAD R3, R7.reuse, UR9, R6 ;  /* 0x0000000907037c24 */ /* 0x040fe4000f8e0206 */
[----:B------:R-:W-:Y:S01]  /*8c80*/  IMAD.WIDE.U32 R4, R7, UR8, R4 ;  /* 0x0000000807047c25 */ /* 0x000fe2000f8e0004 */
[----:B------:R-:W-:Y:S01]  /*8c90*/  ISETP.GE.AND P2, PT, R8, R11, PT ;  /* 0x0000000b0800720c */ /* 0x000fe20003f46270 */
[----:B------:R-:W-:-:S02]  /*8ca0*/  ULDC.64 UR8, c[0x0][0xa80] ;  /* 0x0002a00000087ab9 */ /* 0x000fc40000000a00 */
[----:B------:R-:W-:Y:S01]  /*8cb0*/  VIADD R0, R8, 0x20 ;  /* 0x0000002008007836 */ /* 0x000fe20000000000 */
[----:B------:R-:W-:Y:S01]  /*8cc0*/  LEA R6, P3, R4, UR8, 0x1 ;  /* 0x0000000804067c11 */ /* 0x000fe2000f8608ff */
[----:B------:R-:W-:-:S03]  /*8cd0*/  IMAD.IADD R3, R5, 0x1, R3 ;  /* 0x0000000105037824 */ /* 0x000fc600078e0203 */
[-C--:B------:R-:W-:Y:S01]  /*8ce0*/  ISETP.GE.AND P1, PT, R0, R11.reuse, PT ;  /* 0x0000000b0000720c */ /* 0x080fe20003f26270 */
[----:B------:R-:W-:Y:S01]  /*8cf0*/  VIADD R0, R8, 0x40 ;  /* 0x0000004008007836 */ /* 0x000fe20000000000 */
[----:B------:R-:W-:Y:S02]  /*8d00*/  LEA.HI.X R3, R4, UR9, R3, 0x1, P3 ;  /* 0x0000000904037c11 */ /* 0x000fe400098f0c03 */
[----:B------:R0:W1:Y:S02]  /*8d10*/  SHFL.IDX PT, R4, R6, RZ, 0x181f ;  /* 0x00181fff06047589 */ /* 0x00006400000e0000 */
[----:B------:R-:W-:Y:S02]  /*8d20*/  ISETP.GE.AND P0, PT, R0, R11, PT ;  /* 0x0000000b0000720c */ /* 0x000fe40003f06270 */
[----:B------:R0:W2:Y:S01]  /*8d30*/  SHFL.IDX PT, R0, R3, RZ, 0x181f ;  /* 0x00181fff03007589 */ /* 0x0000a200000e0000 */
[----:B------:R-:W-:Y:S10]  /*8d40*/  @P2 BRA `(.L_x_404) ;  /* 0x0000000000282947 */ /* 0x000ff40003800000 */
        /* <DEDUP_REMOVED lines=8> */
[----:B------:R3:W-:Y:S04]  /*8dd0*/  @!P4 ST.E.128 desc[UR8][R12.64], RZ ;  /* 0x000000ff0c00c985 */ /* 0x0007e8000c101d08 */
[----:B------:R3:W-:Y:S02]  /*8de0*/  @!P5 ST.E.128 desc[UR8][R4.64], RZ ;  /* 0x000000ff0400d985 */ /* 0x0007e4000c101d08 */
.L_x_404:
[----:B------:R-:W-:Y:S05]  /*8df0*/  BSYNC B1 ;  /* 0x0000000000017941 */ /* 0x000fea0003800000 */
.L_x_403:
        /* <DEDUP_REMOVED lines=12> */
[----:B------:R3:W-:Y:S04]  /*8ec0*/  @!P3 ST.E.128 desc[UR8][R12.64], RZ ;  /* 0x000000ff0c00b985 */ /* 0x0007e8000c101d08 */
[----:B------:R3:W-:Y:S02]  /*8ed0*/  @!P4 ST.E.128 desc[UR8][R4.64], RZ ;  /* 0x000000ff0400c985 */ /* 0x0007e4000c101d08 */
.L_x_406:
[----:B------:R-:W-:Y:S05]  /*8ee0*/  BSYNC B1 ;  /* 0x0000000000017941 */ /* 0x000fea0003800000 */
.L_x_405:
[----:B----4-:R4:W0:Y:S01]  /*8ef0*/  SHFL.IDX PT, R0, R3, 0x2, 0x181f ;  /* 0x00581f0003007f89 */ /* 0x01082200000e0000 */
        /* <DEDUP_REMOVED lines=9> */
[-C--:B0-----:R-:W-:Y:S02]  /*8f90*/  @!P2 LEA.HI.X R13, R17, R0.reuse, R195, 0x1, P0 ;  /* 0x00000000110da211 */ /* 0x081fe400000f0cc3 */
[----:B------:R-:W-:-:S03]  /*8fa0*/  @!P3 LEA.HI.X R5, R18, R0, R194, 0x1, P1 ;  /* 0x000000001205b211 */ /* 0x000fc600008f0cc2 */
[----:B------:R3:W-:Y:S04]  /*8fb0*/  @!P2 ST.E.128 desc[UR8][R12.64], RZ ;  /* 0x000000ff0c00a985 */ /* 0x0007e8000c101d08 */
[----:B------:R3:W-:Y:S02]  /*8fc0*/  @!P3 ST.E.128 desc[UR8][R4.64], RZ ;  /* 0x000000ff0400b985 */ /* 0x0007e4000c101d08 */
.L_x_408:
[----:B------:R-:W-:Y:S05]  /*8fd0*/  BSYNC B1 ;  /* 0x0000000000017941 */ /* 0x000fea0003800000 */
.L_x_407:
[----:B0-----:R-:W-:Y:S01]  /*8fe0*/  VIADD R0, R8, 0x60 ;  /* 0x0000006008007836 */ /* 0x001fe20000000000 */
[----:B--2-4-:R-:W0:Y:S04]  /*8ff0*/  SHFL.IDX PT, R3, R3, 0x3, 0x181f ;  /* 0x00781f0003037f89 */ /* 0x014e2800000e0000 */
[----:B------:R-:W-:Y:S01]  /*9000*/  ISETP.GE.AND P0, PT, R0, R11, PT ;  /* 0x0000000b0000720c */ /* 0x000fe20003f06270 */
[----:B-1-3--:R1:W2:-:S12]  /*9010*/  SHFL.IDX PT, R4, R6, 0x3, 0x181f ;  /* 0x00781f0006047f89 */ /* 0x00a29800000e0000 */
[----:B-1----:R-:W-:Y:S05]  /*9020*/  @P0 BRA `(.L_x_399) ;  /* 0x0000000000280947 */ /* 0x002fea0003800000 */
[----:B------:R-:W-:Y:S01]  /*9030*/  ULDC UR4, c[0x0][0xac8] ;  /* 0x0002b20000047ab9 */ /* 0x000fe20000000800 */
[----:B------:R-:W-:Y:S01]  /*9040*/  ULDC.64 UR8, c[0x0][0x208] ;  /* 0x0000820000087ab9 */ /* 0x000fe20000000a00 */
[----:B------:R-:W-:Y:S02]  /*9050*/  ISETP.GE.AND P2, PT, R17, UR4, PT ;  /* 0x0000000411007c0c */ /* 0x000fe4000bf46270 */
[----:B------:R-:W-:-:S11]  /*9060*/  ISETP.GE.AND P3, PT, R18, UR4, PT ;  /* 0x0000000412007c0c */ /* 0x000fd6000bf66270 */
[CC--:B--2---:R-:W-:Y:S02]  /*9070*/  @!P2 LEA R6, P0, R17.reuse, R4.reuse, 0x1 ;  /* 0x000000041106a211 */ /* 0x0c4fe400078008ff */
[C---:B------:R-:W-:Y:S02]  /*9080*/  @!P3 LEA R4, P1, R18.reuse, R4, 0x1 ;  /* 0x000000041204b211 */ /* 0x040fe400078208ff */
[-C--:B0-----:R-:W-:Y:S02]  /*9090*/  @!P2 LEA.HI.X R7, R17, R3.reuse, R195, 0x1, P0 ;  /* 0x000000031107a211 */ /* 0x081fe400000f0cc3 */
[----:B------:R-:W-:-:S03]  /*90a0*/  @!P3 LEA.HI.X R5, R18, R3, R194, 0x1, P1 ;  /* 0x000000031205b211 */ /* 0x000fc600008f0cc2 */
[----:B------:R0:W-:Y:S04]  /*90b0*/  @!P2 ST.E.128 desc[UR8][R6.64], RZ ;  /* 0x000000ff0600a985 */ /* 0x0001e8000c101d08 */
[----:B------:R0:W-:Y:S02]  /*90c0*/  @!P3 ST.E.128 desc[UR8][R4.64], RZ ;  /* 0x000000ff0400b985 */ /* 0x0001e4000c101d08 */
.L_x_399:
[----:B------:R-:W-:Y:S05]  /*90d0*/  BSYNC B0 ;  /* 0x0000000000007941 */ /* 0x000fea0003800000 */
.L_x_390:
[----:B------:R-:W-:Y:S02]  /*90e0*/  ULDC UR4, c[0x0][0xc3c] ;  /* 0x00030f0000047ab9 */ /* 0x000fe40000000800 */
[----:B------:R-:W-:-:S13]  /*90f0*/  ISETP.GE.AND P0, PT, R47, UR4, PT ;  /* 0x000000042f007c0c */ /* 0x000fda000bf06270 */
[----:B------:R-:W-:Y:S05]  /*9100*/  @!P0 BRA `(.L_x_409) ;  /* 0xffffff7c00488947 */ /* 0x000fea000383ffff */
[----:B------:R-:W-:Y:S05]  /*9110*/  EXIT ;  /* 0x000000000000794d */ /* 0x000fea0003800000 */
.L_x_365:
[----:B------:R-:W-:-:S08]  /*9120*/  NOP ;  /* 0x0000000000007918 */ /* 0x000fd00000000000 */
[----:B0-----:R-:W0:-:S00]  /*9130*/  USETMAXREG.DEALLOC.CTAPOOL 0x18 ;  /* 0x00000018000079c8 */ /* 0x001e0000080e0500 */
[----:B0-----:R-:W2:Y:S01]  /*9140*/  LDL.LU R2, [R1+0x1c] ;  /* 0x00001c0001027983 */ /* 0x001ea20000300800 */
[----:B------:R-:W-:-:S06]  /*9150*/  LOP3.LUT R0, R0, 0x3, RZ, 0xc0, !PT ;  /* 0x0000000300007812 */ /* 0x000fcc00078ec0ff */
[----:B------:R-:W0:Y:S02]  /*9160*/  SHFL.IDX PT, R0, R0, RZ, 0x1f ;  /* 0x00001fff00007589 */ /* 0x000e2400000e0000 */
[----:B0-----:R-:W-:Y:S01]  /*9170*/  ISETP.NE.AND P0, PT, R0, RZ, PT ;  /* 0x000000ff0000720c */ /* 0x001fe20003f05270 */
[----:B------:R-:W-:Y:S01]  /*9180*/  IMAD.MOV.U32 R0, RZ, RZ, RZ ;  /* 0x000000ffff007224 */ /* 0x000fe200078e00ff */
[----:B--2---:R-:W-:-:S11]  /*9190*/  LOP3.LUT R2, R2, 0xfffffffd, RZ, 0xc0, !PT ;  /* 0xfffffffd02027812 */ /* 0x004fd600078ec0ff */
[----:B------:R-:W-:-:S05]  /*91a0*/  @P0 LOP3.LUT R2, R2, 0x2, RZ, 0xfc, !PT ;  /* 0x0000000202020812 */ /* 0x000fca00078efcff */
[----:B------:R0:W-:Y:S01]  /*91b0*/  STL [R1+0x1c], R2 ;  /* 0x00001c0201007387 */ /* 0x0001e20000100800 */
[----:B------:R-:W-:Y:S05]  /*91c0*/  @!P0 BRA `(.L_x_410) ;  /* 0x00000000001c8947 */ /* 0x000fea0003800000 */
[----:B------:R-:W1:Y:S08]  /*91d0*/  S2UR UR5, SR_CgaCtaId ;  /* 0x00000000000579c3 */ /* 0x000e700000008800 */
[----:B------:R-:W-:Y:S06]  /*91e0*/  BAR.SYNC.DEFER_BLOCKING 0x5, 0x180 ;  /* 0x0146000000007b1d */ /* 0x000fec0000010000 */
[----:B------:R-:W-:-:S02]  /*91f0*/  UMOV UR4, 0x400 ;  /* 0x0000040000047882 */ /* 0x000fc40000000000 */
[----:B-1----:R-:W-:-:S09]  /*9200*/  ULEA UR4, UR5, UR4, 0x18 ;  /* 0x0000000405047291 */ /* 0x002fd2000f8ec03f */
[----:B------:R-:W1:Y:S01]  /*9210*/  LDS.128 R16, [UR4+0x348d0] ;  /* 0x0348d004ff107984 */ /* 0x000e620008000c00 */
[----:B------:R-:W-:Y:S06]  /*9220*/  BAR.ARV 0x4, 0x180 ;  /* 0x0106000000007b1d */ /* 0x000fec0000002000 */
[----:B------:R-:W-:Y:S05]  /*9230*/  BRA `(.L_x_411) ;  /* 0x0000000800047947 */ /* 0x000fea0003800000 */
.L_x_410:
[----:B0-----:R-:W0:Y:S01]  /*9240*/  S2R R2, SR_TID.X ;  /* 0x0000000000027919 */ /* 0x001e220000002100 */
[----:B------:R-:W-:Y:S01]  /*9250*/  ULDC UR4, c[0x0][0xc3c] ;  /* 0x00030f0000047ab9 */ /* 0x000fe20000000800 */
[----:B------:R-:W-:Y:S01]  /*9260*/  ULDC.64 UR6, c[0x0][0x208] ;  /* 0x0000820000067ab9 */ /* 0x000fe20000000a00 */
[----:B------:R-:W-:Y:S01]  /*9270*/  ULDC UR5, c[0x0][0xc38] ;  /* 0x00030e0000057ab9 */ /* 0x000fe20000000800 */
[----:B0-----:R-:W-:-:S04]  /*9280*/  LOP3.LUT R5, R2, 0x1f, RZ, 0xc0, !PT ;  /* 0x0000001f02057812 */ /* 0x001fc800078ec0ff */
[----:B------:R-:W-:-:S04]  /*9290*/  ISETP.NE.AND P0, PT, R5, 0x1f, PT ;  /* 0x0000001f0500780c */ /* 0x000fc80003f05270 */
[----:B------:R-:W-:-:S13]  /*92a0*/  ISETP.GE.OR P1, PT, R5, UR4, !P0 ;  /* 0x0000000405007c0c */ /* 0x000fda000c726670 */
[----:B------:R-:W0:Y:S02]  /*92b0*/  @!P1 LDC.64 R2, c[0x0][0xc80] ;  /* 0x00032000ff029b82 */ /* 0x000e240000000a00 */
[----:B0-----:R-:W-:-:S05]  /*92c0*/  @!P1 IMAD.WIDE.U32 R2, R5, 0x4, R2 ;  /* 0x0000000405029825 */ /* 0x001fca00078e0002 */
[----:B------:R-:W2:Y:S01]  /*92d0*/  @!P1 LDG.E R0, desc[UR6][R2.64] ;  /* 0x0000000602009981 */ /* 0x000ea2000c1e1900 */
[C---:B------:R-:W-:Y:S01]  /*92e0*/  ISETP.NE.AND P1, PT, R5.reuse, RZ, PT ;  /* 0x000000ff0500720c */ /* 0x040fe20003f25270 */
[----:B------:R-:W0:Y:S01]  /*92f0*/  S2UR UR6, SR_CTAID.X ;  /* 0x00000000000679c3 */ /* 0x000e220000002500 */
[C---:B------:R-:W-:Y:S01]  /*9300*/  ISETP.GE.U32.AND P2, PT, R5.reuse, 0x2, PT ;  /* 0x000000020500780c */ /* 0x040fe20003f46070 */
[----:B------:R-:W-:Y:S01]  /*9310*/  UMOV UR4, URZ ;  /* 0x0000003f00047c82 */ /* 0x000fe20008000000 */
[C---:B------:R-:W-:Y:S01]  /*9320*/  ISETP.GE.U32.AND P3, PT, R5.reuse, 0x4, PT ;  /* 0x000000040500780c */ /* 0x040fe20003f66070 */
[----:B------:R-:W-:Y:S01]  /*9330*/  IMAD.MOV.U32 R16, RZ, RZ, RZ ;  /* 0x000000ffff107224 */ /* 0x000fe200078e00ff */
[C---:B------:R-:W-:Y:S02]  /*9340*/  ISETP.GE.U32.AND P4, PT, R5.reuse, 0x8, PT ;  /* 0x000000080500780c */ /* 0x040fe40003f86070 */
[----:B------:R-:W-:Y:S01]  /*9350*/  ISETP.GE.U32.AND P5, PT, R5, 0x10, PT ;  /* 0x000000100500780c */ /* 0x000fe20003fa6070 */
[----:B--2---:R-:W1:Y:S02]  /*9360*/  SHFL.UP PT, R4, R0, 0x1, RZ ;  /* 0x0420000000047989 */ /* 0x004e6400000e00ff */
[----:B-1----:R-:W-:-:S05]  /*9370*/  SEL R7, R4, RZ, P1 ;  /* 0x000000ff04077207 */ /* 0x002fca0000800000 */
[----:B------:R-:W-:-:S05]  /*9380*/  IMAD.IADD R7, R0, 0x1, R7 ;  /* 0x0000000100077824 */ /* 0x000fca00078e0207 */
[----:B------:R-:W1:Y:S02]  /*9390*/  SHFL.UP PT, R4, R7, 0x2, RZ ;  /* 0x0440000007047989 */ /* 0x000e6400000e00ff */
        /* <DEDUP_REMOVED lines=11> */
[----:B------:R-:W1:Y:S02]  /*9450*/  SHFL.IDX PT, R4, R2, 0x1f, 0x1f ;  /* 0x03e01f0002047f89 */ /* 0x000e6400000e0000 */
[----:B-1----:R-:W-:-:S04]  /*9460*/  IMAD R4, R4, UR5, RZ ;  /* 0x0000000504047c24 */ /* 0x002fc8000f8e02ff */
[----:B------:R-:W-:Y:S01]  /*9470*/  IMAD.MOV.U32 R7, RZ, RZ, R4 ;  /* 0x000000ffff077224 */ /* 0x000fe200078e0004 */
[----:B0-----:R-:W-:-:S13]  /*9480*/  ISETP.GT.AND P6, PT, R4, UR6, PT ;  /* 0x0000000604007c0c */ /* 0x001fda000bfc4270 */
[----:B------:R-:W-:Y:S05]  /*9490*/  @P6 BRA `(.L_x_412) ;  /* 0x0000000000a46947 */ /* 0x000fea0003800000 */
[----:B------:R-:W0:Y:S01]  /*94a0*/  LDC R6, c[0x0][0xc3c] ;  /* 0x00030f00ff067b82 */ /* 0x000e220000000800 */
[----:B------:R-:W-:Y:S01]  /*94b0*/  IMAD.MOV.U32 R4, RZ, RZ, R7 ;  /* 0x000000ffff047224 */ /* 0x000fe200078e0007 */
[----:B------:R-:W-:Y:S01]  /*94c0*/  UMOV UR4, URZ ;  /* 0x0000003f00047c82 */ /* 0x000fe20008000000 */
[----:B------:R-:W-:Y:S01]  /*94d0*/  ULDC UR7, c[0x0][0xc3c] ;  /* 0x00030f0000077ab9 */ /* 0x000fe20000000800 */
[----:B------:R-:W-:-:S05]  /*94e0*/  ULDC UR5, c[0x0][0xc38] ;  /* 0x00030e0000057ab9 */ /* 0x000fca0000000800 */
.L_x_416:
[----:B------:R-:W-:Y:S01]  /*94f0*/  UIADD3 UR4, UR4, 0x1f, URZ ;  /* 0x0000001f04047890 */ /* 0x000fe2000fffe03f */
[----:B------:R-:W-:-:S05]  /*9500*/  IMAD.U32 R19, RZ, RZ, UR7 ;  /* 0x00000007ff137e24 */ /* 0x000fca000f8e00ff */
[----:B0-----:R-:W-:-:S13]  /*9510*/  ISETP.LE.AND P6, PT, R6, UR4, PT ;  /* 0x0000000406007c0c */ /* 0x001fda000bfc3270 */
[----:B------:R-:W-:Y:S05]  /*9520*/  @P6 BRA `(.L_x_413) ;  /* 0x0000000400246947 */ /* 0x000fea0003800000 */
[----:B------:R-:W-:Y:S01]  /*9530*/  VIADD R7, R5, UR4 ;  /* 0x0000000405077c36 */ /* 0x000fe20008000000 */
[----:B------:R-:W-:Y:S01]  /*9540*/  BSSY B0, `(.L_x_414) ;  /* 0x0000008000007945 */ /* 0x000fe20003800000 */
[----:B------:R-:W-:-:S03]  /*9550*/  IMAD.MOV.U32 R0, RZ, RZ, RZ ;  /* 0x000000ffff007224 */ /* 0x000fc600078e00ff */
[----:B------:R-:W-:-:S13]  /*9560*/  ISETP.GE.OR P6, PT, R7, R6, !P0 ;  /* 0x000000060700720c */ /* 0x000fda00047c6670 */
[----:B------:R-:W-:Y:S05]  /*9570*/  @P6 BRA `(.L_x_415) ;  /* 0x0000000000106947 */ /* 0x000fea0003800000 */
[----:B------:R-:W0:Y:S01]  /*9580*/  LDC.64 R2, c[0x0][0xc80] ;  /* 0x00032000ff027b82 */ /* 0x000e220000000a00 */
[----:B------:R-:W-:Y:S01]  /*9590*/  ULDC.64 UR8, c[0x0][0x208] ;  /* 0x0000820000087ab9 */ /* 0x000fe20000000a00 */
[----:B0-----:R-:W-:-:S05]  /*95a0*/  IMAD.WIDE R2, R7, 0x4, R2 ;  /* 0x0000000407027825 */ /* 0x001fca00078e0202 */
[----:B------:R0:W5:Y:S02]  /*95b0*/  LDG.E R0, desc[UR8][R2.64] ;  /* 0x0000000802007981 */ /* 0x000164000c1e1900 */
.L_x_415:
[----:B------:R-:W-:Y:S05]  /*95c0*/  BSYNC B0 ;  /* 0x0000000000007941 */ /* 0x000fea0003800000 */
.L_x_414:
[----:B0----5:R-:W0:Y:S02]  /*95d0*/  SHFL.UP PT, R2, R0, 0x1, RZ ;  /* 0x0420000000027989 */ /* 0x021e2400000e00ff */
[----:B0-----:R-:W-:-:S05]  /*95e0*/  SEL R3, R2, RZ, P1 ;  /* 0x000000ff02037207 */ /* 0x001fca0000800000 */
[----:B------:R-:W-:-:S05]  /*95f0*/  IMAD.IADD R3, R0, 0x1, R3 ;  /* 0x0000000100037824 */ /* 0x000fca00078e0203 */
[----:B------:R-:W0:Y:S02]  /*9600*/  SHFL.UP PT, R2, R3, 0x2, RZ ;  /* 0x0440000003027989 */ /* 0x000e2400000e00ff */
        /* <DEDUP_REMOVED lines=11> */
[----:B------:R-:W0:Y:S02]  /*96c0*/  SHFL.IDX PT, R3, R9, 0x1f, 0x1f ;  /* 0x03e01f0009037f89 */ /* 0x000e2400000e0000 */
[----:B0-----:R-:W-:-:S04]  /*96d0*/  IMAD R3, R3, UR5, RZ ;  /* 0x0000000503037c24 */ /* 0x001fc8000f8e02ff */
[----:B------:R-:W-:-:S05]  /*96e0*/  IMAD.IADD R4, R3, 0x1, R4 ;  /* 0x0000000103047824 */ /* 0x000fca00078e0204 */
[----:B------:R-:W-:-:S13]  /*96f0*/  ISETP.GT.AND P6, PT, R4, UR6, PT ;  /* 0x0000000604007c0c */ /* 0x000fda000bfc4270 */
[----:B------:R-:W-:Y:S05]  /*9700*/  @!P6 BRA `(.L_x_416) ;  /* 0xfffffffc0078e947 */ /* 0x000fea000383ffff */
[----:B------:R-:W-:Y:S02]  /*9710*/  IMAD.MOV.U32 R2, RZ, RZ, R9 ;  /* 0x000000ffff027224 */ /* 0x000fe400078e0009 */
[----:B------:R-:W-:-:S07]  /*9720*/  IMAD.MOV.U32 R7, RZ, RZ, R3 ;  /* 0x000000ffff077224 */ /* 0x000fce00078e0003 */
.L_x_412:
[----:B------:R-:W-:-:S04]  /*9730*/  IMAD.IADD R7, R4, 0x1, -R7 ;  /* 0x0000000104077824 */ /* 0x000fc800078e0a07 */
[----:B------:R-:W-:-:S05]  /*9740*/  IMAD R3, R2, UR5, R7 ;  /* 0x0000000502037c24 */ /* 0x000fca000f8e0207 */
[----:B------:R-:W-:-:S13]  /*9750*/  ISETP.GT.AND P0, PT, R3, UR6, PT ;  /* 0x0000000603007c0c */ /* 0x000fda000bf04270 */
[----:B------:R-:W-:-:S04]  /*9760*/  VOTE.ANY R6, PT, !P0 ;  /* 0x0000000000067806 */ /* 0x000fc800040e0100 */
[----:B------:R-:W0:Y:S01]  /*9770*/  POPC R19, R6 ;  /* 0x0000000600137309 */ /* 0x000e220000000000 */
[----:B------:R-:W-:Y:S01]  /*9780*/  ISETP.NE.AND P0, PT, R6, RZ, PT ;  /* 0x000000ff0600720c */ /* 0x000fe20003f05270 */
[----:B0-----:R-:W0:Y:S02]  /*9790*/  SHFL.IDX PT, R0, R0, R19, 0x1f ;  /* 0x00001f1300007589 */ /* 0x001e2400000e0000 */
[----:B0-----:R-:W-:-:S04]  /*97a0*/  IABS R4, R0 ;  /* 0x0000000000047213 */ /* 0x001fc80000000000 */
[----:B------:R-:W0:Y:S08]  /*97b0*/  I2F.RP R8, R4 ;  /* 0x0000000400087306 */ /* 0x000e300000209400 */
[----:B0-----:R-:W0:Y:S02]  /*97c0*/  MUFU.RCP R8, R8 ;  /* 0x0000000800087308 */ /* 0x001e240000001000 */
[----:B0-----:R-:W-:-:S06]  /*97d0*/  VIADD R3, R8, 0xffffffe ;  /* 0x0ffffffe08037836 */ /* 0x001fcc0000000000 */
[----:B------:R-:W0:Y:S02]  /*97e0*/  F2I.FTZ.U32.TRUNC.NTZ R3, R3 ;  /* 0x0000000300037305 */ /* 0x000e24000021f000 */
[----:B0-----:R-:W-:Y:S01]  /*97f0*/  IMAD.MOV R11, RZ, RZ, -R3 ;  /* 0x000000ffff0b7224 */ /* 0x001fe200078e0a03 */
[----:B------:R-:W-:Y:S06]  /*9800*/  @!P0 BRA `(.L_x_417) ;  /* 0x0000000000088947 */ /* 0x000fec0003800000 */
[----:B------:R-:W-:-:S05]  /*9810*/  VIADD R9, R19, 0xffffffff ;  /* 0xffffffff13097836 */ /* 0x000fca0000000000 */
[----:B------:R0:W1:Y:S02]  /*9820*/  SHFL.IDX PT, R16, R2, R9, 0x1f ;  /* 0x00001f0902107589 */ /* 0x00006400000e0000 */
.L_x_417:
[----:B-1----:R-:W-:Y:S01]  /*9830*/  IMAD R16, R16, UR5, R7 ;  /* 0x0000000510107c24 */ /* 0x002fe2000f8e0207 */
[----:B------:R-:W-:Y:S01]  /*9840*/  IABS R6, R0 ;  /* 0x0000000000067213 */ /* 0x000fe20000000000 */
[----:B------:R-:W-:Y:S02]  /*9850*/  IMAD R7, R11, R4, RZ ;  /* 0x000000040b077224 */ /* 0x000fe400078e02ff */
[----:B0-----:R-:W-:Y:S01]  /*9860*/  IMAD.MOV.U32 R2, RZ, RZ, RZ ;  /* 0x000000ffff027224 */ /* 0x001fe200078e00ff */
[----:B------:R-:W-:Y:S01]  /*9870*/  IADD3 R17, -R16, UR6, RZ ;  /* 0x0000000610117c10 */ /* 0x000fe2000fffe1ff */
[----:B------:R-:W-:Y:S02]  /*9880*/  IMAD.MOV R6, RZ, RZ, -R6 ;  /* 0x000000ffff067224 */ /* 0x000fe400078e0a06 */
[----:B------:R-:W-:Y:S01]  /*9890*/  IMAD.HI.U32 R2, R3, R7, R2 ;  /* 0x0000000703027227 */ /* 0x000fe200078e0002 */
[----:B------:R-:W-:-:S03]  /*98a0*/  IABS R3, R17 ;  /* 0x0000001100037213 */ /* 0x000fc60000000000 */
[----:B------:R-:W-:Y:S02]  /*98b0*/  VIADD R19, R19, UR4 ;  /* 0x0000000413137c36 */ /* 0x000fe40008000000 */
[----:B------:R-:W-:-:S04]  /*98c0*/  IMAD.HI.U32 R2, R2, R3, RZ ;  /* 0x0000000302027227 */ /* 0x000fc800078e00ff */
[----:B------:R-:W-:-:S05]  /*98d0*/  IMAD R3, R2, R6, R3 ;  /* 0x0000000602037224 */ /* 0x000fca00078e0203 */
[----:B------:R-:W-:-:S13]  /*98e0*/  ISETP.GT.U32.AND P1, PT, R4, R3, PT ;  /* 0x000000030400720c */ /* 0x000fda0003f24070 */
[----:B------:R-:W-:Y:S02]  /*98f0*/  @!P1 IMAD.IADD R3, R3, 0x1, -R4 ;  /* 0x0000000103039824 */ /* 0x000fe400078e0a04 */
[----:B------:R-:W-:Y:S01]  /*9900*/  @!P1 VIADD R2, R2, 0x1 ;  /* 0x0000000102029836 */ /* 0x000fe20000000000 */
[----:B------:R-:W-:Y:S02]  /*9910*/  ISETP.NE.AND P1, PT, R0, RZ, PT ;  /* 0x000000ff0000720c */ /* 0x000fe40003f25270 */
[----:B------:R-:W-:Y:S02]  /*9920*/  ISETP.GE.U32.AND P0, PT, R3, R4, PT ;  /* 0x000000040300720c */ /* 0x000fe40003f06070 */
[----:B------:R-:W-:-:S04]  /*9930*/  LOP3.LUT R3, R17, R0, RZ, 0x3c, !PT ;  /* 0x0000000011037212 */ /* 0x000fc800078e3cff */
[----:B------:R-:W-:-:S07]  /*9940*/  ISETP.GE.AND P2, PT, R3, RZ, PT ;  /* 0x000000ff0300720c */ /* 0x000fce0003f46270 */
[----:B------:R-:W-:-:S06]  /*9950*/  @P0 VIADD R2, R2, 0x1 ;  /* 0x0000000102020836 */ /* 0x000fcc0000000000 */
[----:B------:R-:W-:Y:S01]  /*9960*/  @!P2 IMAD.MOV R2, RZ, RZ, -R2 ;  /* 0x000000ffff02a224 */ /* 0x000fe200078e0a02 */
[----:B------:R-:W-:-:S05]  /*9970*/  @!P1 LOP3.LUT R2, RZ, R0, RZ, 0x33, !PT ;  /* 0x00000000ff029212 */ /* 0x000fca00078e33ff */
[--C-:B------:R-:W-:Y:S02]  /*9980*/  IMAD.MOV R3, RZ, RZ, -R2.reuse ;  /* 0x000000ffff037224 */ /* 0x100fe400078e0a02 */
[----:B------:R-:W-:Y:S02]  /*9990*/  IMAD.MOV.U32 R18, RZ, RZ, R2 ;  /* 0x000000ffff127224 */ /* 0x000fe400078e0002 */
[----:B------:R-:W-:Y:S01]  /*99a0*/  IMAD R17, R0, R3, R17 ;  /* 0x0000000300117224 */ /* 0x000fe200078e0211 */
[----:B------:R-:W-:Y:S06]  /*99b0*/  BRA `(.L_x_418) ;  /* 0x00000000000c7947 */ /* 0x000fec0003800000 */
.L_x_413:
[----:B------:R-:W-:Y:S02]  /*99c0*/  IMAD.MOV.U32 R17, RZ, RZ, RZ ;  /* 0x000000ffff117224 */ /* 0x000fe400078e00ff */
[----:B------:R-:W-:Y:S02]  /*99d0*/  IMAD.U32 R16, RZ, RZ, UR6 ;  /* 0x00000006ff107e24 */ /* 0x000fe4000f8e00ff */
[----:B------:R-:W-:-:S07]  /*99e0*/  IMAD.MOV.U32 R18, RZ, RZ, RZ ;  /* 0x000000ffff127224 */ /* 0x000fce00078e00ff */
.L_x_418:
[----:B------:R-:W-:-:S13]  /*99f0*/  ISETP.NE.AND P0, PT, R5, RZ, PT ;  /* 0x000000ff0500720c */ /* 0x000fda0003f05270 */
[----:B------:R-:W0:Y:S01]  /*9a00*/  @!P0 S2R R3, SR_CgaCtaId ;  /* 0x0000000000038919 */ /* 0x000e220000008800 */
[----:B------:R-:W-:-:S04]  /*9a10*/  @!P0 MOV R0, 0x400 ;  /* 0x0000040000008802 */ /* 0x000fc80000000f00 */
[----:B0-----:R-:W-:-:S05]  /*9a20*/  @!P0 LEA R0, R3, R0, 0x18 ;  /* 0x0000000003008211 */ /* 0x001fca00078ec0ff */
[----:B------:R0:W-:Y:S01]  /*9a30*/  @!P0 STS.128 [R0+0x348d0], R16 ;  /* 0x0348d01000008388 */ /* 0x0001e20000000c00 */
[----:B------:R-:W-:Y:S06]  /*9a40*/  BAR.ARV 0x5, 0x180 ;  /* 0x0146000000007b1d */ /* 0x000fec0000002000 */
.L_x_411:
[----:B0-----:R-:W-:Y:S01]  /*9a50*/  IMAD.MOV.U32 R0, RZ, RZ, 0x1 ;  /* 0x00000001ff007424 */ /* 0x001fe200078e00ff */
[----:B------:R0:W-:Y:S01]  /*9a60*/  STL [R1+0x50], RZ ;  /* 0x000050ff01007387 */ /* 0x0001e20000100800 */
[----:B------:R-:W-:Y:S02]  /*9a70*/  ULDC UR4, c[0x0][0xc3c] ;  /* 0x00030f0000047ab9 */ /* 0x000fe40000000800 */
[----:B-1----:R-:W-:Y:S01]  /*9a80*/  ISETP.GE.AND P0, PT, R19, UR4, PT ;  /* 0x0000000413007c0c */ /* 0x002fe2000bf06270 */
[----:B------:R0:W-:Y:S04]  /*9a90*/  STL [R1+0x10], R0 ;  /* 0x0000100001007387 */ /* 0x0001e80000100800 */
[----:B------:R0:W-:Y:S08]  /*9aa0*/  STL [R1+0x8], RZ ;  /* 0x000008ff01007387 */ /* 0x0001f00000100800 */
[----:B0-----:R-:W-:Y:S05]  /*9ab0*/  @P0 BRA `(.L_x_419) ;  /* 0x0000005400340947 */ /* 0x001fea0003800000 */
[----:B------:R-:W0:Y:S01]  /*9ac0*/  S2R R5, SR_TID.X ;  /* 0x0000000000057919 */ /* 0x000e220000002100 */
[----:B------:R-:W1:Y:S01]  /*9ad0*/  S2UR UR5, SR_CgaCtaId ;  /* 0x00000000000579c3 */ /* 0x000e620000008800 */
[----:B------:R-:W-:Y:S01]  /*9ae0*/  UMOV UR4, 0x400 ;  /* 0x0000040000047882 */ /* 0x000fe20000000000 */
[----:B------:R-:W-:Y:S01]  /*9af0*/  BSSY B8, `(.L_x_419) ;  /* 0x0000549000087945 */ /* 0x000fe20003800000 */
[----:B------:R-:W-:Y:S01]  /*9b00*/  ULDC UR38, c[0x0][0xc] ;  /* 0x0000030000267ab9 */ /* 0x000fe20000000800 */
[----:B------:R-:W-:Y:S01]  /*9b10*/  ULDC.64 UR36, c[0x0][0x198] ;  /* 0x0000660000247ab9 */ /* 0x000fe20000000a00 */
[----:B-1----:R-:W-:Y:S01]  /*9b20*/  ULEA UR4, UR5, UR4, 0x18 ;  /* 0x0000000405047291 */ /* 0x002fe2000f8ec03f */
[C---:B0-----:R-:W-:Y:S01]  /*9b30*/  IMAD.SHL.U32 R0, R5.reuse, 0x8, RZ ;  /* 0x0000000805007824 */ /* 0x041fe200078e00ff */
[----:B------:R-:W-:-:S04]  /*9b40*/  LOP3.LUT R4, R5, 0x7f, RZ, 0xc0, !PT ;  /* 0x0000007f05047812 */ /* 0x000fc800078ec0ff */
[C---:B------:R-:W-:Y:S02]  /*9b50*/  LOP3.LUT R2, R0.reuse, 0x1f8, RZ, 0xc0, !PT ;  /* 0x000001f800027812 */ /* 0x040fe400078ec0ff */
[----:B------:R-:W-:Y:S02]  /*9b60*/  LOP3.LUT R0, R0, 0x38, RZ, 0xc0, !PT ;  /* 0x0000003800007812 */ /* 0x000fe400078ec0ff */
[----:B------:R-:W-:Y:S01]  /*9b70*/  LOP3.LUT R3, R2, 0x38, R5, 0x78, !PT ;  /* 0x0000003802037812 */ /* 0x000fe200078e7805 */
[----:B------:R-:W-:-:S05]  /*9b80*/  IMAD.SHL.U32 R2, R4, 0x8, RZ ;  /* 0x0000000804027824 */ /* 0x000fca00078e00ff */
[----:B------:R-:W-:Y:S01]  /*9b90*/  LOP3.LUT R3, R3, 0x200, R2, 0xf8, !PT ;  /* 0x0000020003037812 */ /* 0x000fe200078ef802 */
[----:B------:R-:W-:Y:S01]  /*9ba0*/  IMAD.SHL.U32 R2, R5, 0x10, RZ ;  /* 0x0000001005027824 */ /* 0x000fe200078e00ff */
[----:B------:R-:W-:Y:S01]  /*9bb0*/  SHF.R.U32.HI R5, RZ, 0x3, R4 ;  /* 0x00000003ff057819 */ /* 0x000fe20000011604 */
[----:B------:R-:W-:-:S03]  /*9bc0*/  IMAD.U32 R4, RZ, RZ, UR4 ;  /* 0x00000004ff047e24 */ /* 0x000fc6000f8e00ff */
[----:B------:R-:W-:Y:S01]  /*9bd0*/  LOP3.LUT R2, R5, 0x70, R2, 0xf8, !PT ;  /* 0x0000007005027812 */ /* 0x000fe200078ef802 */
[----:B------:R-:W-:Y:S01]  /*9be0*/  IMAD R3, R3, 0x2, R4 ;  /* 0x0000000203037824 */ /* 0x000fe200078e0204 */
[----:B------:R-:W-:Y:S01]  /*9bf0*/  STL [R1+0x4], R4 ;  /* 0x0000040401007387 */ /* 0x000fe20000100800 */
[----:B------:R-:W-:-:S03]  /*9c00*/  IMAD.MOV.U32 R2, RZ, RZ, 0x1 ;  /* 0x00000001ff027424 */ /* 0x000fc600078e00ff */
[----:B------:R-:W-:Y:S04]  /*9c10*/  STL [R1+0x24], R3 ;  /* 0x0000240301007387 */ /* 0x000fe80000100800 */
[----:B------:R-:W-:Y:S04]  /*9c20*/  STL [R1+0x8], RZ ;  /* 0x000008ff01007387 */ /* 0x000fe80000100800 */
[----:B------:R0:W-:Y:S04]  /*9c30*/  STL [R1+0x10], R2 ;  /* 0x0000100201007387 */ /* 0x0001e80000100800 */
[----:B------:R1:W-:Y:S01]  /*9c40*/  STL [R1+0x50], RZ ;  /* 0x000050ff01007387 */ /* 0x0003e20000100800 */
[----:B0-----:R-:W-:-:S02]  /*9c50*/  LOP3.LUT R2, R0, 0x40, RZ, 0xfc, !PT ;  /* 0x0000004000027812 */ /* 0x001fc400078efcff */
[----:B-1----:R-:W-:-:S07]  /*9c60*/  LOP3.LUT R0, R0, 0x80, RZ, 0xfc, !PT ;  /* 0x0000008000007812 */ /* 0x002fce00078efcff */
.L_x_521:
[----:B0--3--:R-:W0:Y:S01]  /*9c70*/  LDC.64 R2, c[0x0][0xc88] ;  /* 0x00032200ff027b82 */ /* 0x009e220000000a00 */
[----:B------:R-:W-:Y:S01]  /*9c80*/  ULDC.64 UR4, c[0x0][0x208] ;  /* 0x0000820000047ab9 */ /* 0x000fe20000000a00 */
[----:B0-----:R-:W-:-:S05]  /*9c90*/  IMAD.WIDE R2, R19, 0x4, R2 ;  /* 0x0000000413027825 */ /* 0x001fca00078e0202 */
[----:B------:R-:W2:Y:S01]  /*9ca0*/  LDG.E R11, desc[UR4][R2.64] ;  /* 0x00000004020b7981 */ /* 0x000ea2000c1e1900 */
[----:B------:R-:W-:Y:S05]  /*9cb0*/  YIELD ;  /* 0x0000000000007946 */ /* 0x000fea0003800000 */
[----:B------:R-:W-:Y:S01]  /*9cc0*/  ULDC.64 UR4, c[0x0][0xa28] ;  /* 0x00028a0000047ab9 */ /* 0x000fe20000000a00 */
[----:B------:R-:W-:Y:S01]  /*9cd0*/  IMAD.MOV.U32 R0, RZ, RZ, RZ ;  /* 0x000000ffff007224 */ /* 0x000fe200078e00ff */
[----:B------:R-:W-:Y:S01]  /*9ce0*/  ISETP.NE.U32.AND P0, PT, RZ, UR4, PT ;  /* 0x00000004ff007c0c */ /* 0x000fe2000bf05070 */
[----:B------:R-:W-:Y:S01]  /*9cf0*/  ULDC.64 UR10, c[0x0][0x208] ;  /* 0x00008200000a7ab9 */ /* 0x000fe20000000a00 */
[----:B------:R-:W-:Y:S01]  /*9d00*/  IMAD.MOV.U32 R6, RZ, RZ, RZ ;  /* 0x000000ffff067224 */ /* 0x000fe200078e00ff */
[----:B------:R-:W-:Y:S01]  /*9d10*/  ULDC.64 UR6, c[0x0][0xa18] ;  /* 0x0002860000067ab9 */ /* 0x000fe20000000a00 */
[----:B------:R-:W-:Y:S01]  /*9d20*/  ISETP.NE.AND.EX P0, PT, RZ, UR5, PT, P0 ;  /* 0x00000005ff007c0c */ /* 0x000fe2000bf05300 */
[----:B------:R-:W-:Y:S01]  /*9d30*/  ULDC.64 UR8, c[0x0][0xa08] ;  /* 0x0002820000087ab9 */ /* 0x000fe20000000a00 */
[----:B--2---:R-:W-:Y:S01]  /*9d40*/  SHF.R.S32.HI R4, RZ, 0x1f, R11 ;  /* 0x0000001fff047819 */ /* 0x004fe2000001140b */
[----:B------:R-:W-:-:S10]  /*9d50*/  IMAD.SHL.U32 R10, R11, 0x4, RZ ;  /* 0x000000040b0a7824 */ /* 0x000fd400078e00ff */
[C---:B------:R-:W-:Y:S01]  /*9d60*/  @P0 LEA R2, P1, R11.reuse, UR4, 0x2 ;  /* 0x000000040b020c11 */ /* 0x040fe2000f8210ff */
[----:B------:R-:W-:Y:S03]  /*9d70*/  STL [R1+0x28], R11 ;  /* 0x0000280b01007387 */ /* 0x000fe60000100800 */
[C-C-:B------:R-:W-:Y:S01]  /*9d80*/  @P0 LEA.HI.X R3, R11.reuse, UR5, R4.reuse, 0x2, P1 ;  /* 0x000000050b030c11 */ /* 0x140fe200088f1404 */
[----:B------:R-:W-:Y:S01]  /*9d90*/  ULDC.64 UR4, c[0x0][0xa00] ;  /* 0x0002800000047ab9 */ /* 0x000fe20000000a00 */
[----:B------:R-:W-:Y:S01]  /*9da0*/  SHF.L.U64.HI R9, R11, 0x2, R4 ;  /* 0x000000020b097819 */ /* 0x000fe20000010204 */
[----:B------:R0:W-:Y:S01]  /*9db0*/  STL [R1+0x38], R4 ;  /* 0x0000380401007387 */ /* 0x0001e20000100800 */
[----:B------:R-:W-:-:S03]  /*9dc0*/  ISETP.NE.U32.AND P1, PT, RZ, UR4, PT ;  /* 0x00000004ff007c0c */ /* 0x000fc6000bf25070 */
[----:B-1---5:R1:W5:Y:S01]  /*9dd0*/  @P0 LDG.E R0, desc[UR10][R2.64] ;  /* 0x0000000a02000981 */ /* 0x022362000c1e1900 */
[----:B------:R-:W-:Y:S01]  /*9de0*/  ISETP.NE.AND.EX P1, PT, RZ, UR5, PT, P1 ;  /* 0x00000005ff007c0c */ /* 0x000fe2000bf25310 */
[----:B----4-:R-:W-:Y:S01]  /*9df0*/  IMAD.MOV.U32 R8, RZ, RZ, RZ ;  /* 0x000000ffff087224 */ /* 0x010fe200078e00ff */
[----:B------:R-:W-:Y:S01]  /*9e00*/  ISETP.NE.U32.AND P2, PT, RZ, UR6, PT ;  /* 0x00000006ff007c0c */ /* 0x000fe2000bf45070 */
[----:B------:R-:W-:Y:S01]  /*9e10*/  STL [R1], R10 ;  /* 0x0000000a01007387 */ /* 0x000fe20000100800 */
[----:B------:R-:W-:Y:S02]  /*9e20*/  ISETP.NE.U32.AND P0, PT, RZ, UR8, PT ;  /* 0x00000008ff007c0c */ /* 0x000fe4000bf05070 */
[----:B------:R-:W-:Y:S01]  /*9e30*/  ISETP.NE.AND.EX P2, PT, RZ, UR7, PT, P2 ;  /* 0x00000007ff007c0c */ /* 0x000fe2000bf45320 */
[----:B------:R-:W-:Y:S01]  /*9e40*/  STL [R1+0x20], R9 ;  /* 0x0000200901007387 */ /* 0x000fe20000100800 */
[----:B------:R-:W-:Y:S02]  /*9e50*/  ISETP.NE.AND.EX P0, PT, RZ, UR9, PT, P0 ;  /* 0x00000009ff007c0c */ /* 0x000fe4000bf05300 */
[----:B-1----:R-:W-:-:S02]  /*9e60*/  IADD3 R2, P3, R10, UR4, RZ ;  /* 0x000000040a027c10 */ /* 0x002fc4000ff7e0ff */
[----:B0-----:R-:W-:Y:S02]  /*9e70*/  IADD3 R4, P4, R10, UR8, RZ ;  /* 0x000000080a047c10 */ /* 0x001fe4000ff9e0ff */
[C---:B------:R-:W-:Y:S01]  /*9e80*/  IADD3.X R3, R9.reuse, UR5, RZ, P3, !PT ;  /* 0x0000000509037c10 */ /* 0x040fe20009ffe4ff */
[----:B------:R-:W-:Y:S01]  /*9e90*/  ULDC UR4, c[0x0][0x288] ;  /* 0x0000a20000047ab9 */ /* 0x000fe20000000800 */
[----:B------:R-:W-:-:S03]  /*9ea0*/  IADD3.X R5, R9, UR9, RZ, P4, !PT ;  /* 0x0000000909057c10 */ /* 0x000fc6000a7fe4ff */
[----:B------:R-:W2:Y:S01]  /*9eb0*/  @P1 LDG.E R6, desc[UR10][R2.64] ;  /* 0x0000000a02061981 */ /* 0x000ea2000c1e1900 */
[----:B------:R-:W-:Y:S01]  /*9ec0*/  IMAD.U32 R12, RZ, RZ, UR4 ;  /* 0x00000004ff0c7e24 */ /* 0x000fe2000f8e00ff */
[----:B------:R-:W-:Y:S02]  /*9ed0*/  ULDC.64 UR4, c[0x0][0x418] ;  /* 0x0001060000047ab9 */ /* 0x000fe40000000a00 */
[----:B------:R-:W5:Y:S04]  /*9ee0*/  @P0 LDG.E R8, desc[UR10][R4.64] ;  /* 0x0000000a04080981 */ /* 0x000f68000c1e1900 */
[----:B--2---:R0:W-:Y:S02]  /*9ef0*/  STL [R1+0x34], R6 ;  /* 0x0000340601007387 */ /* 0x0041e40000100800 */
[----:B0-----:R-:W-:-:S04]  /*9f00*/  @P2 IADD3 R6, P3, R10, UR6, RZ ;  /* 0x000000060a062c10 */ /* 0x001fc8000ff7e0ff */
[----:B------:R-:W-:-:S05]  /*9f10*/  @P2 IADD3.X R7, R9, UR7, RZ, P3, !PT ;  /* 0x0000000709072c10 */ /* 0x000fca0009ffe4ff */
[----:B------:R0:W2:Y:S01]  /*9f20*/  @P2 LDG.E R12, desc[UR10][R6.64] ;  /* 0x0000000a060c2981 */ /* 0x0000a2000c1e1900 */
[----:B------:R-:W-:-:S03]  /*9f30*/  UISETP.NE.U32.AND UP0, UPT, UR4, URZ, UPT ;  /* 0x0000003f0400728c */ /* 0x000fc6000bf05070 */
[----:B------:R-:W-:Y:S01]  /*9f40*/  ULDC UR4, c[0x0][0x424] ;  /* 0x0001090000047ab9 */ /* 0x000fe20000000800 */
[----:B------:R-:W-:-:S03]  /*9f50*/  UISETP.NE.AND.EX UP0, UPT, UR5, URZ, UPT, UP0 ;  /* 0x0000003f0500728c */ /* 0x000fc6000bf05300 */
[----:B------:R-:W-:Y:S01]  /*9f60*/  ULDC UR5, c[0x0][0x2f0] ;  /* 0x0000bc0000057ab9 */ /* 0x000fe20000000800 */
[----:B------:R-:W-:-:S04]  /*9f70*/  USEL UR4, UR4, 0x1, UP0 ;  /* 0x0000000104047887 */ /* 0x000fc80008000000 */
[----:B------:R-:W-:-:S06]  /*9f80*/  UIMAD UR4, UR4, UR5, URZ ;  /* 0x00000005040472a4 */ /* 0x000fcc000f8e023f */
[----:B0-----:R-:W-:Y:S01]  /*9f90*/  IMAD.U32 R6, RZ, RZ, UR4 ;  /* 0x00000004ff067e24 */ /* 0x001fe2000f8e00ff */
[----:B--2---:R0:W-:Y:S01]  /*9fa0*/  STL [R1+0x40], R12 ;  /* 0x0000400c01007387 */ /* 0x0041e20000100800 */
[----:B------:R-:W-:Y:S05]  /*9fb0*/  @P2 BRA `(.L_x_420) ;  /* 0x0000000000182947 */ /* 0x000fea0003800000 */
[----:B------:R-:W-:Y:S05]  /*9fc0*/  @!P1 BRA `(.L_x_420) ;  /* 0x0000000000149947 */ /* 0x000fea0003800000 */
[----:B------:R-:W-:Y:S02]  /*9fd0*/  ULDC.64 UR4, c[0x0][0x208] ;  /* 0x0000820000047ab9 */ /* 0x000fe40000000a00 */
[----:B------:R-:W2:Y:S04]  /*9fe0*/  LDG.E R7, desc[UR4][R2.64] ;  /* 0x0000000402077981 */ /* 0x000ea8000c1e1900 */
[----:B------:R-:W2:Y:S02]  /*9ff0*/  LDG.E R2, desc[UR4][R2.64+0x4] ;  /* 0x0000040402027981 */ /* 0x000ea4000c1e1900 */
[----:B--2---:R-:W-:-:S05]  /*a000*/  IMAD.IADD R2, R2, 0x1, -R7 ;  /* 0x0000000102027824 */ /* 0x004fca00078e0a07 */
[----:B------:R1:W-:Y:S02]  /*a010*/  STL [R1+0x40], R2 ;  /* 0x0000400201007387 */ /* 0x0003e40000100800 */
.L_x_420:
[----:B-1----:R-:W-:Y:S01]  /*a020*/  IMAD.MOV.U32 R2, RZ, RZ, R11 ;  /* 0x000000ffff027224 */ /* 0x002fe200078e000b */
[----:B------:R-:W-:Y:S01]  /*a030*/  ULDC.64 UR4, c[0x0][0xa20] ;  /* 0x0002880000047ab9 */ /* 0x000fe20000000a00 */
[----:B-----5:R-:W-:Y:S01]  /*a040*/  IMAD.IADD R3, R8, 0x1, R0 ;  /* 0x0000000108037824 */ /* 0x020fe200078e0200 */
[----:B------:R-:W-:Y:S02]  /*a050*/  ISETP.NE.U32.AND P1, PT, RZ, UR4, PT ;  /* 0x00000004ff007c0c */ /* 0x000fe4000bf25070 */
[----:B------:R1:W-:Y:S02]  /*a060*/  STL [R1+0xc], R2 ;  /* 0x00000c0201007387 */ /* 0x0003e40000100800 */
[----:B------:R-:W-:Y:S02]  /*a070*/  ISETP.NE.AND.EX P1, PT, RZ, UR5, PT, P1 ;  /* 0x00000005ff007c0c */ /* 0x000fe4000bf25310 */
[----:B------:R1:W-:Y:S11]  /*a080*/  STL [R1+0x18], R3 ;  /* 0x0000180301007387 */ /* 0x0003f60000100800 */
[----:B-1----:R-:W-:Y:S05]  /*a090*/  @!P1 BRA `(.L_x_421) ;  /* 0x0000000000149947 */ /* 0x002fea0003800000 */
[----:B------:R-:W-:Y:S01]  /*a0a0*/  IADD3 R6, P0, R10, UR4, RZ ;  /* 0x000000040a067c10 */ /* 0x000fe2000ff1e0ff */
[----:B------:R-:W-:-:S03]  /*a0b0*/  ULDC.64 UR6, c[0x0][0x208] ;  /* 0x0000820000067ab9 */ /* 0x000fc60000000a00 */
[----:B------:R-:W-:-:S05]  /*a0c0*/  IADD3.X R7, R9, UR5, RZ, P0, !PT ;  /* 0x0000000509077c10 */ /* 0x000fca00087fe4ff */
[----:B------:R1:W5:Y:S01]  /*a0d0*/  LDG.E R6, desc[UR6][R6.64] ;  /* 0x0000000606067981 */ /* 0x000362000c1e1900 */
[----:B------:R-:W-:Y:S05]  /*a0e0*/  BRA `(.L_x_422) ;  /* 0x0000000000147947 */ /* 0x000fea0003800000 */
.L_x_421:
[----:B------:R-:W-:Y:S05]  /*a0f0*/  @!P0 BRA `(.L_x_422) ;  /* 0x0000000000108947 */ /* 0x000fea0003800000 */
[----:B------:R-:W-:Y:S02]  /*a100*/  ULDC.64 UR4, c[0x0][0x208] ;  /* 0x0000820000047ab9 */ /* 0x000fe40000000a00 */
[----:B------:R-:W2:Y:S04]  /*a110*/  LDG.E R6, desc[UR4][R4.64] ;  /* 0x0000000404067981 */ /* 0x000ea8000c1e1900 */
[----:B------:R-:W2:Y:S02]  /*a120*/  LDG.E R4, desc[UR4][R4.64+0x4] ;  /* 0x0000040404047981 */ /* 0x000ea4000c1e1900 */
[----:B--2---:R-:W-:-:S07]  /*a130*/  IMAD.IADD R6, R4, 0x1, -R6 ;  /* 0x0000000104067824 */ /* 0x004fce00078e0a06 */
.L_x_422:
[----:B-----5:R-:W-:Y:S01]  /*a140*/  IMAD.IADD R3, R6, 0x1, -R0 ;  /* 0x0000000106037824 */ /* 0x020fe200078e0a00 */
[----:B------:R-:W-:Y:S03]  /*a150*/  BSSY B7, `(.L_x_423) ;  /* 0x000043e000077945 */ /* 0x000fe60003800000 */
[C---:B------:R-:W-:Y:S01]  /*a160*/  VIADD R0, R3.reuse, 0x7f ;  /* 0x0000007f03007836 */ /* 0x040fe20000000000 */
[----:B------:R2:W-:Y:S01]  /*a170*/  STL [R1+0x3c], R3 ;  /* 0x00003c0301007387 */ /* 0x0005e20000100800 */
[----:B------:R-:W-:-:S03]  /*a180*/  ISETP.GT.AND P0, PT, R3, RZ, PT ;  /* 0x000000ff0300720c */ /* 0x000fc60003f04270 */
[----:B------:R-:W-:-:S04]  /*a190*/  SHF.R.S32.HI R2, RZ, 0x1f, R0 ;  /* 0x0000001fff027819 */ /* 0x000fc80000011400 */
[----:B------:R-:W-:-:S04]  /*a1a0*/  LEA.HI R0, R2, R0, RZ, 0x7 ;  /* 0x0000000002007211 */ /* 0x000fc800078f38ff */
[----:B------:R-:W-:-:S05]  /*a1b0*/  SHF.R.S32.HI R0, RZ, 0x7, R0 ;  /* 0x00000007ff007819 */ /* 0x000fca0000011400 */
[----:B------:R2:W-:Y:S01]  /*a1c0*/  STL [R1+0x30], R0 ;  /* 0x0000300001007387 */ /* 0x0005e20000100800 */
[----:B------:R-:W-:Y:S05]  /*a1d0*/  @P0 BRA `(.L_x_424) ;  /* 0x0000000000480947 */ /* 0x000fea0003800000 */
[----:B--2---:R-:W2:Y:S02]  /*a1e0*/  S2R R3, SR_TID.X ;  /* 0x0000000000037919 */ /* 0x004ea40000002100 */
[----:B--2---:R-:W-:-:S04]  /*a1f0*/  LOP3.LUT R3, R3, 0x7f, RZ, 0xc0, !PT ;  /* 0x0000007f03037812 */ /* 0x004fc800078ec0ff */
[----:B------:R-:W-:-:S13]  /*a200*/  ISETP.NE.AND P0, PT, R3, RZ, PT ;  /* 0x000000ff0300720c */ /* 0x000fda0003f05270 */
[----:B------:R-:W-:Y:S05]  /*a210*/  @P0 BRA `(.L_x_425) ;  /* 0x0000004000c40947 */ /* 0x000fea0003800000 */
[----:B------:R-:W2:Y:S01]  /*a220*/  S2R R3, SR_LANEID ;  /* 0x0000000000037919 */ /* 0x000ea20000000000 */
[----:B------:R-:W-:Y:S01]  /*a230*/  VOTEU.ANY UR4, UPT, PT ;  /* 0x0000000000047886 */ /* 0x000fe200038e0100 */
[----:B------:R-:W-:Y:S01]  /*a240*/  ULDC.64 UR6, c[0x0][0x208] ;  /* 0x0000820000067ab9 */ /* 0x000fe20000000a00 */
[----:B------:R-:W2:Y:S08]  /*a250*/  FLO.U32 R0, UR4 ;  /* 0x0000000400007d00 */ /* 0x000eb000080e0000 */
[----:B------:R-:W3:Y:S01]  /*a260*/  POPC R5, UR4 ;  /* 0x0000000400057d09 */ /* 0x000ee20008000000 */
[----:B--2---:R-:W-:-:S02]  /*a270*/  ISETP.EQ.U32.AND P0, PT, R0, R3, PT ;  /* 0x000000030000720c */ /* 0x004fc40003f02070 */
[----:B------:R-:W3:Y:S11]  /*a280*/  LDC.64 R2, c[0x0][0xc60] ;  /* 0x00031800ff027b82 */ /* 0x000ef60000000a00 */
[----:B---3--:R-:W2:Y:S01]  /*a290*/  @P0 ATOMG.E.ADD.STRONG.GPU PT, R3, desc[UR6][R2.64], R5 ;  /* 0x00000005020309a8 */ /* 0x008ea200081ee1c6 */
[----:B------:R-:W3:Y:S02]  /*a2a0*/  S2R R4, SR_LTMASK ;  /* 0x0000000000047919 */ /* 0x000ee40000003900 */
[----:B---3--:R-:W-:-:S04]  /*a2b0*/  LOP3.LUT R4, R4, UR4, RZ, 0xc0, !PT ;  /* 0x0000000404047c12 */ /* 0x008fc8000f8ec0ff */
[----:B-1----:R-:W1:Y:S01]  /*a2c0*/  POPC R7, R4 ;  /* 0x0000000400077309 */ /* 0x002e620000000000 */
[----:B--2---:R-:W1:Y:S02]  /*a2d0*/  SHFL.IDX PT, R0, R3, R0, 0x1f ;  /* 0x00001f0003007589 */ /* 0x004e6400000e0000 */
[----:B-1----:R-:W-:Y:S01]  /*a2e0*/  IADD3 R16, R0, UR38, R7 ;  /* 0x0000002600107c10 */ /* 0x002fe2000fffe007 */
[----:B------:R-:W-:Y:S06]  /*a2f0*/  BRA `(.L_x_425) ;  /* 0x00000040008c7947 */ /* 0x000fec0003800000 */
.L_x_424:
[----:B--2---:R-:W2:Y:S01]  /*a300*/  LDL R0, [R1+0x4] ;  /* 0x0000040001007983 */ /* 0x004ea20000100800 */
[----:B------:R-:W-:Y:S01]  /*a310*/  BSSY B6, `(.L_x_426) ;  /* 0x0000014000067945 */ /* 0x000fe20003800000 */
[----:B--2---:R-:W-:-:S05]  /*a320*/  VIADD R0, R0, 0x1c400 ;  /* 0x0001c40000007836 */ /* 0x004fca0000000000 */
[----:B------:R-:W-:-:S13]  /*a330*/  LOP3.LUT P0, RZ, R0, 0x3ff, RZ, 0xc0, !PT ;  /* 0x000003ff00ff7812 */ /* 0x000fda000780c0ff */
[----:B------:R-:W-:Y:S05]  /*a340*/  @!P0 BRA `(.L_x_427) ;  /* 0x0000000000408947 */ /* 0x000fea0003800000 */
[----:B------:R-:W-:Y:S01]  /*a350*/  MOV R2, 0x0 ;  /* 0x0000000000027802 */ /* 0x000fe20000000f00 */
[----:B------:R-:W-:Y:S01]  /*a360*/  ULDC.64 UR6, c[0x4][0x118] ;  /* 0x0100460000067ab9 */ /* 0x000fe20000000a00 */
[----:B------:R-:W-:Y:S01]  /*a370*/  ULDC.64 UR8, c[0x4][0x120] ;  /* 0x0100480000087ab9 */ /* 0x000fe20000000a00 */
[----:B------:R-:W-:Y:S01]  /*a380*/  ULDC.64 UR4, c[0x4][0x70] ;  /* 0x01001c0000047ab9 */ /* 0x000fe20000000a00 */
[----:B------:R-:W-:Y:S02]  /*a390*/  IMAD.U32 R4, RZ, RZ, UR6 ;  /* 0x00000006ff047e24 */ /* 0x000fe4000f8e00ff */
[----:B------:R-:W2:Y:S01]  /*a3a0*/  LDC.64 R2, c[0x4][R2] ;  /* 0x0100000002027b82 */ /* 0x000ea20000000a00 */
[----:B------:R-:W-:Y:S02]  /*a3b0*/  IMAD.U32 R5, RZ, RZ, UR7 ;  /* 0x00000007ff057e24 */ /* 0x000fe4000f8e00ff */
[----:B------:R-:W-:Y:S02]  /*a3c0*/  IMAD.U32 R6, RZ, RZ, UR8 ;  /* 0x00000008ff067e24 */ /* 0x000fe4000f8e00ff */
[----:B-1----:R-:W-:-:S02]  /*a3d0*/  IMAD.U32 R7, RZ, RZ, UR9 ;  /* 0x00000009ff077e24 */ /* 0x002fc4000f8e00ff */
[----:B------:R-:W-:Y:S02]  /*a3e0*/  IMAD.U32 R10, RZ, RZ, UR4 ;  /* 0x00000004ff0a7e24 */ /* 0x000fe4000f8e00ff */
[----:B------:R-:W-:Y:S02]  /*a3f0*/  IMAD.U32 R11, RZ, RZ, UR5 ;  /* 0x00000005ff0b7e24 */ /* 0x000fe4000f8e00ff */
[----:B------:R-:W-:Y:S02]  /*a400*/  IMAD.MOV.U32 R8, RZ, RZ, 0x70 ;  /* 0x00000070ff087424 */ /* 0x000fe400078e00ff */
[----:B0-----:R-:W-:Y:S02]  /*a410*/  IMAD.MOV.U32 R12, RZ, RZ, 0x1 ;  /* 0x00000001ff0c7424 */ /* 0x001fe400078e00ff */
[----:B------:R-:W-:-:S07]  /*a420*/  IMAD.MOV.U32 R13, RZ, RZ, RZ ;  /* 0x000000ffff0d7224 */ /* 0x000fce00078e00ff */
[----:B------:R-:W-:-:S07]  /*a430*/  LEPC R20, `(.L_x_427) ;  /* 0x000000001014794e */ /* 0x000fce0000000000 */
[----:B--2---:R-:W-:Y:S05]  /*a440*/  CALL.ABS.NOINC R2 ;  /* 0x0000000002007343 */ /* 0x004fea0003c00000 */
.L_x_427:
[----:B------:R-:W-:Y:S05]  /*a450*/  BSYNC B6 ;  /* 0x0000000000067941 */ /* 0x000fea0003800000 */
.L_x_426:
[----:B------:R-:W2:Y:S01]  /*a460*/  LDL R2, [R1+0x4] ;  /* 0x0000040001027983 */ /* 0x000ea20000100800 */
        /* <DEDUP_REMOVED lines=12> */
[----:B-1----:R-:W-:-:S02]  /*a530*/  IMAD.U32 R7, RZ, RZ, UR9 ;  /* 0x00000009ff077e24 */ /* 0x002fc4000f8e00ff */
[----:B------:R-:W-:Y:S02]  /*a540*/  IMAD.U32 R10, RZ, RZ, UR4 ;  /* 0x00000004ff0a7e24 */ /* 0x000fe4000f8e00ff */
[----:B------:R-:W-:Y:S02]  /*a550*/  IMAD.U32 R11, RZ, RZ, UR5 ;  /* 0x00000005ff0b7e24 */ /* 0x000fe4000f8e00ff */
[----:B------:R-:W-:Y:S02]  /*a560*/  IMAD.MOV.U32 R8, RZ, RZ, 0x70 ;  /* 0x00000070ff087424 */ /* 0x000fe400078e00ff */
[----:B0-----:R-:W-:Y:S02]  /*a570*/  IMAD.MOV.U32 R12, RZ, RZ, 0x1 ;  /* 0x00000001ff0c7424 */ /* 0x001fe400078e00ff */
[----:B--2---:R-:W-:-:S07]  /*a580*/  IMAD.MOV.U32 R13, RZ, RZ, RZ ;  /* 0x000000ffff0d7224 */ /* 0x004fce00078e00ff */
[----:B------:R-:W-:-:S07]  /*a590*/  LEPC R20, `(.L_x_430) ;  /* 0x000000001014794e */ /* 0x000fce0000000000 */
[----:B---3--:R-:W-:Y:S05]  /*a5a0*/  CALL.ABS.NOINC R2 ;  /* 0x0000000002007343 */ /* 0x008fea0003c00000 */
.L_x_430:
[----:B------:R-:W-:Y:S01]  /*a5b0*/  MOV R2, 0x0 ;  /* 0x0000000000027802 */ /* 0x000fe20000000f00 */
[----:B------:R-:W-:Y:S01]  /*a5c0*/  ULDC.64 UR6, c[0x4][0x118] ;  /* 0x0100460000067ab9 */ /* 0x000fe20000000a00 */
[----:B------:R-:W-:Y:S01]  /*a5d0*/  ULDC.64 UR8, c[0x4][0x120] ;  /* 0x0100480000087ab9 */ /* 0x000fe20000000a00 */
[----:B------:R-:W-:Y:S01]  /*a5e0*/  ULDC.64 UR4, c[0x4][0x80] ;  /* 0x0100200000047ab9 */ /* 0x000fe20000000a00 */
[----:B------:R-:W-:Y:S02]  /*a5f0*/  IMAD.U32 R4, RZ, RZ, UR6 ;  /* 0x00000006ff047e24 */ /* 0x000fe4000f8e00ff */
[----:B------:R-:W0:Y:S01]  /*a600*/  LDC.64 R2, c[0x4][R2] ;  /* 0x0100000002027b82 */ /* 0x000e220000000a00 */
        /* <DEDUP_REMOVED lines=9> */
[----:B0-----:R-:W-:Y:S05]  /*a6a0*/  CALL.ABS.NOINC R2 ;  /* 0x0000000002007343 */ /* 0x001fea0003c00000 */
.L_x_429:
[----:B------:R-:W-:Y:S05]  /*a6b0*/  BSYNC B6 ;  /* 0x0000000000067941 */ /* 0x000fea0003800000 */
.L_x_428:
[----:B------:R-:W2:Y:S01]  /*a6c0*/  LDL.LU R2, [R1] ;  /* 0x0000000001027983 */ /* 0x000ea20000300800 */
[----:B------:R-:W-:-:S03]  /*a6d0*/  ULDC.64 UR4, c[0x0][0x9f8] ;  /* 0x00027e0000047ab9 */ /* 0x000fc60000000a00 */
[----:B------:R-:W3:Y:S04]  /*a6e0*/  LDL.LU R4, [R1+0x20] ;  /* 0x0000200001047983 */ /* 0x000ee80000300800 */
[----:B-1----:R-:W4:Y:S01]  /*a6f0*/  LDL R7, [R1+0xc] ;  /* 0x00000c0001077983 */ /* 0x002f220000100800 */
[----:B------:R-:W-:Y:S01]  /*a700*/  ISETP.NE.U32.AND P0, PT, RZ, UR4, PT ;  /* 0x00000004ff007c0c */ /* 0x000fe2000bf05070 */
[----:B------:R-:W-:Y:S02]  /*a710*/  ULDC.64 UR6, c[0x0][0x208] ;  /* 0x0000820000067ab9 */ /* 0x000fe40000000a00 */
[----:B------:R-:W5:Y:S01]  /*a720*/  LDL R0, [R1+0x30] ;  /* 0x0000300001007983 */ /* 0x000f620000100800 */
[----:B------:R-:W-:-:S13]  /*a730*/  ISETP.NE.AND.EX P0, PT, RZ, UR5, PT, P0 ;  /* 0x00000005ff007c0c */ /* 0x000fda000bf05300 */
[----:B--2---:R-:W-:-:S04]  /*a740*/  @P0 IADD3 R2, P1, R2, UR4, RZ ;  /* 0x0000000402020c10 */ /* 0x004fc8000ff3e0ff */
[----:B---3--:R-:W-:Y:S01]  /*a750*/  @P0 IADD3.X R3, R4, UR5, RZ, P1, !PT ;  /* 0x0000000504030c10 */ /* 0x008fe20008ffe4ff */
[----:B------:R-:W-:-:S04]  /*a760*/  ULDC.64 UR4, c[0x0][0xa08] ;  /* 0x0002820000047ab9 */ /* 0x000fc80000000a00 */
[----:B----4-:R1:W2:Y:S01]  /*a770*/  @P0 LDG.E R7, desc[UR6][R2.64] ;  /* 0x0000000602070981 */ /* 0x0102a2000c1e1900 */
[----:B-----5:R-:W-:Y:S01]  /*a780*/  VIADD R9, R0, 0xffffffff ;  /* 0xffffffff00097836 */ /* 0x020fe20000000000 */
[----:B-1----:R-:W1:Y:S01]  /*a790*/  LDC.64 R2, c[0x0][0x418] ;  /* 0x00010600ff027b82 */ /* 0x002e620000000a00 */
[----:B--2---:R-:W-:Y:S01]  /*a7a0*/  SHF.R.S32.HI R8, RZ, 0x1f, R7 ;  /* 0x0000001fff087819 */ /* 0x004fe20000011407 */
[----:B------:R2:W-:Y:S04]  /*a7b0*/  @P0 STL [R1+0xc], R7 ;  /* 0x00000c0701000387 */ /* 0x0005e80000100800 */
[----:B------:R2:W-:Y:S04]  /*a7c0*/  STL [R1+0x2c], R9 ;  /* 0x00002c0901007387 */ /* 0x0005e80000100800 */
[----:B------:R2:W-:Y:S01]  /*a7d0*/  STL [R1+0x20], R8 ;  /* 0x0000200801007387 */ /* 0x0005e20000100800 */
[----:B-1----:R-:W-:Y:S01]  /*a7e0*/  LOP3.LUT P0, RZ, R2, UR4, RZ, 0xfc, !PT ;  /* 0x0000000402ff7c12 */ /* 0x002fe2000f80fcff */
[----:B------:R-:W-:-:S03]  /*a7f0*/  UMOV UR4, 0xffffffff ;  /* 0xffffffff00047882 */ /* 0x000fc60000000000 */
[----:B------:R-:W-:-:S04]  /*a800*/  LOP3.LUT P0, RZ, R3, UR5, RZ, 0xfc, P0 ;  /* 0x0000000503ff7c12 */ /* 0x000fc8000800fcff */
[----:B------:R-:W-:Y:S01]  /*a810*/  SEL R0, R7, RZ, !P0 ;  /* 0x000000ff07007207 */ /* 0x000fe20004000000 */
[----:B--2---:R-:W-:Y:S08]  /*a820*/  BRA.DIV UR4, `(.L_x_431) ;  /* 0x0000004e043c7947 */ /* 0x004ff0000b800000 */
[----:B------:R-:W1:Y:S02]  /*a830*/  S2R R4, SR_TID.X ;  /* 0x0000000000047919 */ /* 0x000e640000002100 */
[----:B-1----:R-:W-:-:S04]  /*a840*/  SHF.R.U32.HI R4, RZ, 0x5, R4 ;  /* 0x00000005ff047819 */ /* 0x002fc80000011604 */
[----:B------:R-:W-:-:S05]  /*a850*/  LOP3.LUT R4, R4, 0x3, RZ, 0xc0, !PT ;  /* 0x0000000304047812 */ /* 0x000fca00078ec0ff */
[----:B------:R1:W2:Y:S02]  /*a860*/  SHFL.IDX PT, R14, R4, RZ, 0x1f ;  /* 0x00001fff040e7589 */ /* 0x0002a400000e0000 */
.L_x_537:
[----:B-1----:R-:W3:Y:S01]  /*a870*/  LDL.LU R4, [R1+0x1c] ;  /* 0x00001c0001047983 */ /* 0x002ee20000300800 */
[----:B------:R-:W-:Y:S02]  /*a880*/  PLOP3.LUT P1, PT, PT, PT, PT, 0x8, 0x0 ;  /* 0x000000000000781c */ /* 0x000fe40003f2e170 */
[----:B--2---:R-:W-:Y:S01]  /*a890*/  ISETP.NE.AND P0, PT, R14, RZ, PT ;  /* 0x000000ff0e00720c */ /* 0x004fe20003f05270 */
[----:B------:R1:W-:Y:S01]  /*a8a0*/  STL [R1], R0 ;  /* 0x0000000001007387 */ /* 0x0003e20000100800 */
[----:B---3--:R-:W-:-:S09]  /*a8b0*/  LOP3.LUT R4, R4, 0xfffffffe, RZ, 0xc0, !PT ;  /* 0xfffffffe04047812 */ /* 0x008fd200078ec0ff */
[----:B------:R-:W-:-:S05]  /*a8c0*/  @P1 LOP3.LUT R4, R4, 0x1, RZ, 0xfc, !PT ;  /* 0x0000000104041812 */ /* 0x000fca00078efcff */
[----:B------:R1:W-:Y:S01]  /*a8d0*/  STL [R1+0x1c], R4 ;  /* 0x00001c0401007387 */ /* 0x0003e20000100800 */
[----:B------:R-:W-:Y:S05]  /*a8e0*/  @P0 BRA `(.L_x_432) ;  /* 0x0000000400540947 */ /* 0x000fea0003800000 */
[----:B------:R-:W-:-:S03]  /*a8f0*/  UMOV UR4, 0xffffffff ;  /* 0xffffffff00047882 */ /* 0x000fc60000000000 */
[----:B------:R-:W-:Y:S05]  /*a900*/  BRA.DIV UR4, `(.L_x_433) ;  /* 0x0000004e04387947 */ /* 0x000fea000b800000 */
[----:B------:R-:W-:-:S13]  /*a910*/  ELECT P6, URZ, PT ;  /* 0x00000000003f782f */ /* 0x000fda00038c0000 */
.L_x_540:
[----:B------:R-:W-:Y:S05]  /*a920*/  @!P6 BRA `(.L_x_432) ;  /* 0x000000040044e947 */ /* 0x000fea0003800000 */
[----:B------:R2:W-:Y:S01]  /*a930*/  STL [R1+0x14], R9 ;  /* 0x0000140901007387 */ /* 0x0005e20000100800 */
[----:B------:R-:W-:-:S04]  /*a940*/  ISETP.NE.U32.AND P0, PT, R2, RZ, PT ;  /* 0x000000ff0200720c */ /* 0x000fc80003f05070 */
[----:B------:R-:W-:-:S13]  /*a950*/  ISETP.NE.AND.EX P0, PT, R3, RZ, PT, P0 ;  /* 0x000000ff0300720c */ /* 0x000fda0003f05300 */
[----:B--2---:R-:W-:Y:S05]  /*a960*/  @!P0 BRA `(.L_x_434) ;  /* 0x0000000000548947 */ /* 0x004fea0003800000 */
[----:B------:R-:W2:Y:S01]  /*a970*/  LDC R6, c[0x0][0x43c] ;  /* 0x00010f00ff067b82 */ /* 0x000ea20000000800 */
[----:B-1----:R-:W-:Y:S01]  /*a980*/  IMAD.MOV.U32 R0, RZ, RZ, R9 ;  /* 0x000000ffff007224 */ /* 0x002fe200078e0009 */
[----:B------:R-:W-:Y:S01]  /*a990*/  ULDC.64 UR4, c[0x0][0x428] ;  /* 0x00010a0000047ab9 */ /* 0x000fe20000000a00 */
[----:B------:R-:W-:Y:S01]  /*a9a0*/  ULDC.64 UR6, c[0x0][0x208] ;  /* 0x0000820000067ab9 */ /* 0x000fe20000000a00 */
[----:B--2---:R-:W-:-:S13]  /*a9b0*/  ISETP.NE.AND P0, PT, R6, 0x1, PT ;  /* 0x000000010600780c */ /* 0x004fda0003f05270 */
        /* <DEDUP_REMOVED lines=14> */
[----:B------:R-:W2:Y:S04]  /*aaa0*/  LDG.E R0, desc[UR6][R2.64] ;  /* 0x0000000602007981 */ /* 0x000ea8000c1e1900 */
[----:B--2---:R2:W-:Y:S02]  /*aab0*/  STL [R1], R0 ;  /* 0x0000000001007387 */ /* 0x0045e40000100800 */
.L_x_434:
[----:B------:R-:W3:Y:S04]  /*aac0*/  LDL R7, [R1+0x4] ;  /* 0x0000040001077983 */ /* 0x000ee80000100800 */
[----:B-12---:R-:W3:Y:S04]  /*aad0*/  LDL R0, [R1+0x8] ;  /* 0x0000080001007983 */ /* 0x006ee80000100800 */
[----:B------:R-:W2:Y:S01]  /*aae0*/  LDL R2, [R1+0x10] ;  /* 0x0000100001027983 */ /* 0x000ea20000100800 */
[----:B---3--:R-:W-:Y:S01]  /*aaf0*/  IMAD R0, R0, 0x8, R7 ;  /* 0x0000000800007824 */ /* 0x008fe200078e0207 */
[----:B--2---:R-:W-:-:S04]  /*ab00*/  SHF.L.U32 R2, R2, 0x1f, RZ ;  /* 0x0000001f02027819 */ /* 0x004fc800000006ff */
[----:B------:R-:W1:Y:S02]  /*ab10*/  SYNCS.PHASECHK.TRANS64.TRYWAIT P0, [R0+URZ+0x34840], R2 ;  /* 0x03484002000075a7 */ /* 0x000e64000800017f */
[----:B-1----:R-:W-:Y:S05]  /*ab20*/  @!P0 BRA `(.L_x_435) ;  /* 0x0000004800d08947 */ /* 0x002fea0003800000 */
.L_x_541:
[----:B------:R-:W2:Y:S02]  /*ab30*/  S2R R3, SR_TID.X ;  /* 0x0000000000037919 */ /* 0x000ea40000002100 */
        /* <DEDUP_REMOVED lines=10> */
.L_x_436:
[----:B------:R-:W2:Y:S04]  /*abe0*/  LDL R7, [R1+0x4] ;  /* 0x0000040001077983 */ /* 0x000ea80000100800 */
[----:B------:R-:W2:Y:S04]  /*abf0*/  LDL R6, [R1+0x8] ;  /* 0x0000080001067983 */ /* 0x000ea80000100800 */
[----:B------:R-:W3:Y:S04]  /*ac00*/  LDL R5, [R1+0x14] ;  /* 0x0000140001057983 */ /* 0x000ee80000100800 */
[----:B------:R-:W4:Y:S04]  /*ac10*/  LDL R4, [R1+0x18] ;  /* 0x0000180001047983 */ /* 0x000f280000100800 */
[----:B------:R-:W5:Y:S04]  /*ac20*/  LDL R3, [R1] ;  /* 0x0000000001037983 */ /* 0x000f680000100800 */
[----:B-1----:R-:W5:Y:S01]  /*ac30*/  LDL.LU R2, [R1+0x1c] ;  /* 0x00001c0001027983 */ /* 0x002f620000300800 */
[----:B------:R-:W-:Y:S01]  /*ac40*/  R2UR UR9, R0 ;  /* 0x00000000000972ca */ /* 0x000fe200000e0000 */
[----:B------:R-:W-:Y:S01]  /*ac50*/  UIADD3 UR4, UP0, UR36, 0x370, URZ ;  /* 0x0000037024047890 */ /* 0x000fe2000ff1e03f */
[----:B------:R-:W-:Y:S01]  /*ac60*/  R2UR UR12, R18 ;  /* 0x00000000120c72ca */ /* 0x000fe200000e0000 */
[----:B------:R-:W-:Y:S01]  /*ac70*/  UMOV UR10, URZ ;  /* 0x0000003f000a7c82 */ /* 0x000fe20008000000 */
[----:B------:R-:W-:Y:S01]  /*ac80*/  PLOP3.LUT P0, PT, PT, PT, PT, 0x80, 0x0 ;  /* 0x000000000000781c */ /* 0x000fe20003f0f070 */
[----:B------:R-:W-:Y:S01]  /*ac90*/  UMOV UR6, 0x0 ;  /* 0x0000000000067882 */ /* 0x000fe20000000000 */
[----:B------:R-:W-:Y:S01]  /*aca0*/  UMOV UR7, 0x14f00000 ;  /* 0x14f0000000077882 */ /* 0x000fe20000000000 */
[----:B------:R-:W-:-:S06]  /*acb0*/  UMOV UR16, 0x40 ;  /* 0x0000004000107882 */ /* 0x000fcc0000000000 */
[----:B------:R-:W-:Y:S01]  /*acc0*/  UIADD3 UR9, UR9, 0x34830, URZ ;  /* 0x0003483009097890 */ /* 0x000fe2000fffe03f */
[----:B--2---:R-:W-:Y:S01]  /*acd0*/  IMAD R0, R6, 0xc000, R7 ;  /* 0x0000c00006007824 */ /* 0x004fe200078e0207 */
[----:B---3--:R-:W-:-:S04]  /*ace0*/  R2UR UR11, R5 ;  /* 0x00000000050b72ca */ /* 0x008fc800000e0000 */
[----:B------:R-:W-:Y:S02]  /*acf0*/  R2UR UR8, R0 ;  /* 0x00000000000872ca */ /* 0x000fe400000e0000 */
[----:B----4-:R-:W-:Y:S02]  /*ad00*/  R2UR UR5, R4 ;  /* 0x00000000040572ca */ /* 0x010fe400000e0000 */
[----:B-----5:R-:W-:Y:S02]  /*ad10*/  R2UR UR13, R3 ;  /* 0x00000000030d72ca */ /* 0x020fe400000e0000 */
[----:B------:R-:W-:-:S07]  /*ad20*/  LOP3.LUT R2, R2, 0xfffffffe, RZ, 0xc0, !PT ;  /* 0xfffffffe02027812 */ /* 0x000fce00078ec0ff */
[----:B------:R-:W-:Y:S01]  /*ad30*/  UIADD3 UR14, UR8, 0x1c400, URZ ;  /* 0x0001c400080e7890 */ /* 0x000fe2000fffe03f */
[----:B------:R-:W-:Y:S01]  /*ad40*/  @P0 LOP3.LUT R2, R2, 0x1, RZ, 0xfc, !PT ;  /* 0x0000000102020812 */ /* 0x000fe200078efcff */
[----:B------:R-:W-:Y:S02]  /*ad50*/  ULEA UR11, UR11, UR5, 0x7 ;  /* 0x000000050b0b7291 */ /* 0x000fe4000f8e383f */
[----:B------:R-:W-:Y:S02]  /*ad60*/  UIADD3.X UR5, URZ, UR37, URZ, UP0, !UPT ;  /* 0x000000253f057290 */ /* 0x000fe400087fe43f */
[----:B------:R-:W-:Y:S01]  /*ad70*/  UIADD3 UR15, UR8, 0x20400, URZ ;  /* 0x00020400080f7890 */ /* 0x000fe2000fffe03f */
[----:B------:R2:W-:Y:S01]  /*ad80*/  STL [R1+0x1c], R2 ;  /* 0x00001c0201007387 */ /* 0x0005e20000100800 */
[----:B------:R-:W-:-:S03]  /*ad90*/  UIADD3 UR17, UR8, 0x24400, URZ ;  /* 0x0002440008117890 */ /* 0x000fc6000fffe03f */
[----:B------:R-:W-:Y:S01]  /*ada0*/  UMOV UR8, UR14 ;  /* 0x0000000e00087c82 */ /* 0x000fe20008000000 */
[----:B------:R-:W-:Y:S01]  /*adb0*/  UMOV UR14, 0x80 ;  /* 0x00000080000e7882 */ /* 0x000fe20000000000 */
[----:B------:R1:W-:Y:S02]  /*adc0*/  UTMALDG.4D [UR8], [UR4], desc[UR6] ;  /* 0x00000608040075b4 */ /* 0x0003e40008019000 */
[----:B-1----:R-:W-:Y:S01]  /*add0*/  UMOV UR8, UR15 ;  /* 0x0000000f00087c82 */ /* 0x002fe20008000000 */
[----:B------:R-:W-:Y:S02]  /*ade0*/  UMOV UR10, UR16 ;  /* 0x00000010000a7c82 */ /* 0x000fe40008000000 */
[----:B------:R1:W-:Y:S02]  /*adf0*/  UTMALDG.4D [UR8], [UR4], desc[UR6] ;  /* 0x00000608040075b4 */ /* 0x0003e40008019000 */
[----:B-1----:R-:W-:Y:S01]  /*ae00*/  UMOV UR8, UR17 ;  /* 0x0000001100087c82 */ /* 0x002fe20008000000 */
[----:B------:R-:W-:-:S02]  /*ae10*/  UMOV UR10, UR14 ;  /* 0x0000000e000a7c82 */ /* 0x000fc40008000000 */
[----:B------:R2:W-:Y:S02]  /*ae20*/  UTMALDG.4D [UR8], [UR4], desc[UR6] ;  /* 0x00000608040075b4 */ /* 0x0005e40008019000 */
[----:B--2---:R-:W-:Y:S01]  /*ae30*/  NOP ;  /* 0x0000000000007918 */ /* 0x004fe20000000000 */
.L_x_432:
[----:B------:R-:W2:Y:S04]  /*ae40*/  LDL R2, [R1+0x4] ;  /* 0x0000040001027983 */ /* 0x000ea80000100800 */
[----:B------:R-:W3:Y:S04]  /*ae50*/  LDL.LU R3, [R1+0x34] ;  /* 0x0000340001037983 */ /* 0x000ee80000300800 */
[----:B------:R-:W4:Y:S04]  /*ae60*/  LDL.LU R5, [R1+0x28] ;  /* 0x0000280001057983 */ /* 0x000f280000300800 */
[----:B-1----:R-:W5:Y:S01]  /*ae70*/  LDL.LU R4, [R1+0x38] ;  /* 0x0000380001047983 */ /* 0x002f620000300800 */
[----:B------:R-:W-:Y:S05]  /*ae80*/  WARPSYNC.ALL ;  /* 0x0000000000007948 */ /* 0x000fea0003800000 */
[----:B------:R-:W-:Y:S01]  /*ae90*/  ULDC.64 UR4, c[0x0][0x298] ;  /* 0x0000a60000047ab9 */ /* 0x000fe20000000a00 */
[----:B------:R-:W-:Y:S01]  /*aea0*/  ULDC.64 UR6, c[0x0][0xa00] ;  /* 0x0002800000067ab9 */ /* 0x000fe20000000a00 */
[----:B------:R-:W-:Y:S01]  /*aeb0*/  BSSY B6, `(.L_x_437) ;  /* 0x0000024000067945 */ /* 0x000fe20003800000 */
[----:B------:R-:W-:Y:S01]  /*aec0*/  BAR.SYNC.DEFER_BLOCKING 0x8, 0x180 ;  /* 0x0206000000007b1d */ /* 0x000fe20000010000 */
[----:B------:R-:W-:-:S04]  /*aed0*/  ISETP.NE.U32.AND P0, PT, RZ, UR6, PT ;  /* 0x00000006ff007c0c */ /* 0x000fc8000bf05070 */
[----:B------:R-:W-:Y:S01]  /*aee0*/  ISETP.NE.AND.EX P0, PT, RZ, UR7, PT, P0 ;  /* 0x00000007ff007c0c */ /* 0x000fe2000bf05300 */
[----:B--2---:R-:W-:Y:S01]  /*aef0*/  VIADD R2, R2, 0x10400 ;  /* 0x0001040002027836 */ /* 0x004fe20000000000 */
[----:B---3--:R-:W-:-:S04]  /*af00*/  SHF.R.S32.HI R0, RZ, 0x1f, R3 ;  /* 0x0000001fff007819 */ /* 0x008fc80000011403 */
[----:B------:R-:W-:Y:S02]  /*af10*/  LOP3.LUT P1, RZ, R2, 0x3ff, RZ, 0xc0, !PT ;  /* 0x000003ff02ff7812 */ /* 0x000fe4000782c0ff */
[----:B----4-:R-:W-:Y:S01]  /*af20*/  SEL R5, R5, RZ, !P0 ;  /* 0x000000ff05057207 */ /* 0x010fe20004000000 */
[----:B------:R-:W-:Y:S01]  /*af30*/  IMAD R0, R0, UR4, RZ ;  /* 0x0000000400007c24 */ /* 0x000fe2000f8e02ff */
[----:B-----5:R-:W-:-:S03]  /*af40*/  SEL R4, R4, RZ, !P0 ;  /* 0x000000ff04047207 */ /* 0x020fc60004000000 */
[C---:B------:R-:W-:Y:S02]  /*af50*/  IMAD R0, R3.reuse, UR5, R0 ;  /* 0x0000000503007c24 */ /* 0x040fe4000f8e0200 */
[----:B------:R-:W-:-:S05]  /*af60*/  IMAD.WIDE.U32 R2, R3, UR4, RZ ;  /* 0x0000000403027c25 */ /* 0x000fca000f8e00ff */
[----:B------:R1:W-:Y:S04]  /*af70*/  STL.64 [R1+0x48], R2 ;  /* 0x0000480201007387 */ /* 0x0003e80000100a00 */
[----:B------:R2:W-:Y:S04]  /*af80*/  STL [R1+0x28], R5 ;  /* 0x0000280501007387 */ /* 0x0005e80000100800 */
[----:B------:R2:W-:Y:S01]  /*af90*/  STL [R1+0x54], R4 ;  /* 0x0000540401007387 */ /* 0x0005e20000100800 */
[----:B-1----:R-:W-:Y:S01]  /*afa0*/  IMAD.IADD R2, R3, 0x1, R0 ;  /* 0x0000000103027824 */ /* 0x002fe200078e0200 */
[----:B------:R-:W-:-:S05]  /*afb0*/  SHF.R.S32.HI R0, RZ, 0x1f, R18 ;  /* 0x0000001fff007819 */ /* 0x000fca0000011412 */
[----:B------:R2:W-:Y:S04]  /*afc0*/  STL [R1+0x38], R0 ;  /* 0x0000380001007387 */ /* 0x0005e80000100800 */
[----:B------:R2:W-:Y:S01]  /*afd0*/  STL [R1+0x34], R2 ;  /* 0x0000340201007387 */ /* 0x0005e20000100800 */
[----:B------:R-:W-:Y:S05]  /*afe0*/  @!P1 BRA `(.L_x_438) ;  /* 0x0000000000409947 */ /* 0x000fea0003800000 */
[----:B--2---:R-:W-:Y:S01]  /*aff0*/  MOV R2, 0x0 ;  /* 0x0000000000027802 */ /* 0x004fe20000000f00 */
        /* <DEDUP_REMOVED lines=11> */
[----:B0-----:R-:W-:Y:S02]  /*b0b0*/  IMAD.MOV.U32 R12, RZ, RZ, 0x1 ;  /* 0x00000001ff0c7424 */ /* 0x001fe400078e00ff */
[----:B------:R-:W-:-:S07]  /*b0c0*/  IMAD.MOV.U32 R13, RZ, RZ, RZ ;  /* 0x000000ffff0d7224 */ /* 0x000fce00078e00ff */
[----:B------:R-:W-:-:S07]  /*b0d0*/  LEPC R20, `(.L_x_438) ;  /* 0x000000001014794e */ /* 0x000fce0000000000 */
[----:B-1----:R-:W-:Y:S05]  /*b0e0*/  CALL.ABS.NOINC R2 ;  /* 0x0000000002007343 */ /* 0x002fea0003c00000 */
.L_x_438:
[----:B------:R-:W-:Y:S05]  /*b0f0*/  BSYNC B6 ;  /* 0x0000000000067941 */ /* 0x000fea0003800000 */
.L_x_437:
[----:B--2---:R-:W2:Y:S01]  /*b100*/  LDL.LU R4, [R1+0x34] ;  /* 0x0000340001047983 */ /* 0x004ea20000300800 */
[----:B------:R-:W1:Y:S01]  /*b110*/  LDC R7, c[0x0][0x448] ;  /* 0x00011200ff077b82 */ /* 0x000e620000000800 */
[----:B------:R-:W-:Y:S01]  /*b120*/  ULDC.64 UR4, c[0x0][0x2d8] ;  /* 0x0000b60000047ab9 */ /* 0x000fe20000000a00 */
[----:B------:R-:W-:Y:S01]  /*b130*/  IMAD.SHL.U32 R17, R17, 0x80, RZ ;  /* 0x0000008011117824 */ /* 0x000fe200078e00ff */
[----:B------:R-:W2:Y:S01]  /*b140*/  LDL.LU.64 R2, [R1+0x48] ;  /* 0x0000480001027983 */ /* 0x000ea20000300a00 */
[----:B------:R-:W-:-:S03]  /*b150*/  ULDC.64 UR6, c[0x0][0x280] ;  /* 0x0000a00000067ab9 */ /* 0x000fc60000000a00 */
[----:B------:R-:W3:Y:S04]  /*b160*/  LDL.LU R0, [R1+0x38] ;  /* 0x0000380001007983 */ /* 0x000ee80000300800 */
[----:B------:R-:W4:Y:S04]  /*b170*/  LDL.LU R6, [R1+0x54] ;  /* 0x0000540001067983 */ /* 0x000f280000300800 */
[----:B------:R-:W4:Y:S01]  /*b180*/  LDL.LU R5, [R1+0x28] ;  /* 0x0000280001057983 */ /* 0x000f220000300800 */
[----:B------:R-:W0:Y:S01]  /*b190*/  S2R R8, SR_TID.X ;  /* 0x0000000000087919 */ /* 0x000e220000002100 */
[----:B-1----:R-:W-:Y:S01]  /*b1a0*/  ISETP.NE.AND P0, PT, R7, 0x1, PT ;  /* 0x000000010700780c */ /* 0x002fe20003f05270 */
[----:B0-----:R-:W-:-:S05]  /*b1b0*/  IMAD.SHL.U32 R10, R8, 0x8, RZ ;  /* 0x00000008080a7824 */ /* 0x001fca00078e00ff */
[----:B------:R-:W-:-:S04]  /*b1c0*/  LOP3.LUT R10, R10, 0x38, RZ, 0xc0, !PT ;  /* 0x000000380a0a7812 */ /* 0x000fc800078ec0ff */
[C---:B------:R-:W-:Y:S02]  /*b1d0*/  LOP3.LUT R9, R10.reuse, 0x40, RZ, 0xfc, !PT ;  /* 0x000000400a097812 */ /* 0x040fe400078efcff */
[----:B------:R-:W-:Y:S01]  /*b1e0*/  LOP3.LUT R8, R10, 0x80, RZ, 0xfc, !PT ;  /* 0x000000800a087812 */ /* 0x000fe200078efcff */
[----:B--2---:R-:W-:Y:S02]  /*b1f0*/  IMAD.MOV.U32 R3, RZ, RZ, R4 ;  /* 0x000000ffff037224 */ /* 0x004fe400078e0004 */
[----:B------:R-:W0:Y:S01]  /*b200*/  S2R R4, SR_TID.X ;  /* 0x0000000000047919 */ /* 0x000e220000002100 */
[----:B---3--:R-:W-:Y:S02]  /*b210*/  IMAD R0, R0, UR4, RZ ;  /* 0x0000000400007c24 */ /* 0x008fe4000f8e02ff */
[----:B------:R-:W-:-:S04]  /*b220*/  IMAD.WIDE.U32 R2, R18, UR4, R2 ;  /* 0x0000000412027c25 */ /* 0x000fc8000f8e0002 */
[----:B------:R-:W-:Y:S01]  /*b230*/  IMAD R0, R18, UR5, R0 ;  /* 0x0000000512007c24 */ /* 0x000fe2000f8e0200 */
[----:B------:R-:W-:-:S03]  /*b240*/  ULDC.64 UR4, c[0x0][0x2e0] ;  /* 0x0000b80000047ab9 */ /* 0x000fc60000000a00 */
[----:B------:R-:W-:Y:S02]  /*b250*/  IMAD.IADD R3, R3, 0x1, R0 ;  /* 0x0000000103037824 */ /* 0x000fe400078e0200 */
[----:B----4-:R-:W-:Y:S02]  /*b260*/  IMAD R0, R6, UR4, RZ ;  /* 0x0000000406007c24 */ /* 0x010fe4000f8e02ff */
[C---:B------:R-:W-:Y:S01]  /*b270*/  IMAD.WIDE.U32 R2, R5.reuse, UR4, R2 ;  /* 0x0000000405027c25 */ /* 0x040fe2000f8e0002 */
[----:B------:R-:W1:Y:S03]  /*b280*/  @P0 LDC R6, c[0x0][0x450] ;  /* 0x00011400ff060b82 */ /* 0x000e660000000800 */
[----:B------:R-:W-:Y:S01]  /*b290*/  IMAD R0, R5, UR5, R0 ;  /* 0x0000000505007c24 */ /* 0x000fe2000f8e0200 */
[----:B------:R-:W-:-:S03]  /*b2a0*/  ULDC.64 UR4, c[0x0][0x2d0] ;  /* 0x0000b40000047ab9 */ /* 0x000fc60000000a00 */
[----:B------:R-:W-:Y:S01]  /*b2b0*/  IMAD.IADD R3, R3, 0x1, R0 ;  /* 0x0000000103037824 */ /* 0x000fe200078e0200 */
[C---:B0-----:R-:W-:Y:S01]  /*b2c0*/  LOP3.LUT R5, R4.reuse, 0x7f, RZ, 0xc0, !PT ;  /* 0x0000007f04057812 */ /* 0x041fe200078ec0ff */
[----:B------:R-:W-:-:S03]  /*b2d0*/  IMAD.SHL.U32 R4, R4, 0x10, RZ ;  /* 0x0000001004047824 */ /* 0x000fc600078e00ff */
[----:B------:R-:W-:-:S04]  /*b2e0*/  SHF.R.U32.HI R5, RZ, 0x3, R5 ;  /* 0x00000003ff057819 */ /* 0x000fc80000011605 */
[----:B------:R-:W-:Y:S02]  /*b2f0*/  LOP3.LUT R4, R5, 0x70, R4, 0xf8, !PT ;  /* 0x0000007005047812 */ /* 0x000fe400078ef804 */
[----:B------:R-:W0:Y:S02]  /*b300*/  @P0 LDC R5, c[0x0][0x44c] ;  /* 0x00011300ff050b82 */ /* 0x000e240000000800 */
[----:B------:R-:W-:-:S05]  /*b310*/  LOP3.LUT R0, R4, R17, RZ, 0xfc, !PT ;  /* 0x0000001104007212 */ /* 0x000fca00078efcff */
[----:B------:R-:W-:Y:S02]  /*b320*/  IMAD.MOV.U32 R4, RZ, RZ, R0 ;  /* 0x000000ffff047224 */ /* 0x000fe400078e0000 */
[----:B0-----:R-:W-:-:S05]  /*b330*/  @P0 IMAD.HI.U32 R5, R0, R5, RZ ;  /* 0x0000000500050227 */ /* 0x001fca00078e00ff */
[----:B-1----:R-:W-:-:S05]  /*b340*/  @P0 SHF.R.U32.HI R4, RZ, R6, R5 ;  /* 0x00000006ff040219 */ /* 0x002fca0000011605 */
[----:B------:R-:W-:Y:S02]  /*b350*/  IMAD.MOV R5, RZ, RZ, -R4 ;  /* 0x000000ffff057224 */ /* 0x000fe400078e0a04 */
[----:B------:R-:W-:-:S04]  /*b360*/  IMAD.WIDE.U32 R2, R4, UR4, R2 ;  /* 0x0000000404027c25 */ /* 0x000fc8000f8e0002 */
[----:B------:R-:W-:Y:S01]  /*b370*/  IMAD R0, R7, R5, R0 ;  /* 0x0000000507007224 */ /* 0x000fe200078e0200 */
[----:B------:R-:W-:-:S05]  /*b380*/  SHF.R.S32.HI R5, RZ, 0x1f, R4 ;  /* 0x0000001fff057819 */ /* 0x000fca0000011404 */
[----:B------:R-:W-:-:S04]  /*b390*/  IMAD R5, R5, UR4, RZ ;  /* 0x0000000405057c24 */ /* 0x000fc8000f8e02ff */
[----:B------:R-:W-:Y:S01]  /*b3a0*/  IMAD R4, R4, UR5, R5 ;  /* 0x0000000504047c24 */ /* 0x000fe2000f8e0205 */
[----:B------:R-:W-:-:S03]  /*b3b0*/  ULDC.64 UR4, c[0x0][0x2c8] ;  /* 0x0000b20000047ab9 */ /* 0x000fc60000000a00 */
[----:B------:R-:W-:Y:S01]  /*b3c0*/  IMAD.IADD R3, R3, 0x1, R4 ;  /* 0x0000000103037824 */ /* 0x000fe200078e0204 */
[----:B------:R-:W-:Y:S01]  /*b3d0*/  SHF.R.S32.HI R4, RZ, 0x1f, R0 ;  /* 0x0000001fff047819 */ /* 0x000fe20000011400 */
[----:B------:R-:W-:-:S04]  /*b3e0*/  IMAD.WIDE.U32 R2, R0, UR4, R2 ;  /* 0x0000000400027c25 */ /* 0x000fc8000f8e0002 */
[----:B------:R-:W-:Y:S01]  /*b3f0*/  IMAD R4, R4, UR4, RZ ;  /* 0x0000000404047c24 */ /* 0x000fe2000f8e02ff */
[----:B------:R-:W-:Y:S02]  /*b400*/  ULDC UR4, c[0x0][0x2b8] ;  /* 0x0000ae0000047ab9 */ /* 0x000fe40000000800 */
[----:B------:R-:W-:Y:S01]  /*b410*/  ISETP.GE.AND P2, PT, R10, UR4, PT ;  /* 0x000000040a007c0c */ /* 0x000fe2000bf46270 */
[----:B------:R-:W-:Y:S01]  /*b420*/  IMAD R0, R0, UR5, R4 ;  /* 0x0000000500007c24 */ /* 0x000fe2000f8e0204 */
[----:B------:R0:W5:Y:S01]  /*b430*/  LDL R10, [R1+0x24] ;  /* 0x00002400010a7983 */ /* 0x0001620000100800 */
[----:B------:R-:W-:Y:S02]  /*b440*/  LEA R4, P3, R2, UR6, 0x1 ;  /* 0x0000000602047c11 */ /* 0x000fe4000f8608ff */
[----:B------:R-:W-:Y:S01]  /*b450*/  IMAD.IADD R0, R3, 0x1, R0 ;  /* 0x0000000103007824 */ /* 0x000fe200078e0200 */
[----:B------:R-:W-:Y:S02]  /*b460*/  ISETP.GE.AND P1, PT, R9, UR4, PT ;  /* 0x0000000409007c0c */ /* 0x000fe4000bf26270 */
[----:B------:R-:W-:Y:S01]  /*b470*/  ISETP.GE.AND P0, PT, R8, UR4, PT ;  /* 0x0000000408007c0c */ /* 0x000fe2000bf06270 */
[----:B------:R-:W-:Y:S01]  /*b480*/  UMOV UR4, 0xffffffff ;  /* 0xffffffff00047882 */ /* 0x000fe20000000000 */
[----:B------:R-:W-:-:S02]  /*b490*/  LEA.HI.X R0, R2, UR7, R0, 0x1, P3 ;  /* 0x0000000702007c11 */ /* 0x000fc400098f0c00 */
[----:B0-----:R-:W-:Y:S09]  /*b4a0*/  BRA.DIV UR4, `(.L_x_439) ;  /* 0x0000004204847947 */ /* 0x001ff2000b800000 */
[----:B------:R-:W0:Y:S02]  /*b4b0*/  S2R R5, SR_TID.X ;  /* 0x0000000000057919 */ /* 0x000e240000002100 */
[----:B0-----:R-:W-:-:S04]  /*b4c0*/  LOP3.LUT R5, R5, 0x7f, RZ, 0xc0, !PT ;  /* 0x0000007f05057812 */ /* 0x001fc800078ec0ff */
[----:B------:R-:W-:Y:S02]  /*b4d0*/  SHF.R.U32.HI R6, RZ, 0x3, R5 ;  /* 0x00000003ff067819 */ /* 0x000fe40000011605 */
[----:B------:R-:W2:Y:S01]  /*b4e0*/  LDL.LU R5, [R1+0x40] ;  /* 0x0000400001057983 */ /* 0x000ea20000300800 */
[----:B------:R-:W-:Y:S02]  /*b4f0*/  ULDC.64 UR4, c[0x0][0x208] ;  /* 0x0000820000047ab9 */ /* 0x000fe40000000a00 */
[----:B------:R-:W-:Y:S01]  /*b500*/  IMAD.IADD R2, R6, 0x1, R17 ;  /* 0x0000000106027824 */ /* 0x000fe200078e0211 */
[----:B------:R-:W-:Y:S01]  /*b510*/  SHFL.IDX PT, R9, R0, 0x1, 0x181f ;  /* 0x00381f0000097f89 */ /* 0x000fe200000e0000 */
[----:B------:R-:W0:Y:S02]  /*b520*/  S2R R6, SR_TID.X ;  /* 0x0000000000067919 */ /* 0x000e240000002100 */
[----:B0-----:R-:W-:Y:S02]  /*b530*/  IMAD.SHL.U32 R11, R6, 0x8, RZ ;  /* 0x00000008060b7824 */ /* 0x001fe400078e00ff */
[----:B------:R-:W-:Y:S03]  /*b540*/  SHFL.IDX PT, R6, R0, RZ, 0x181f ;  /* 0x00181fff00067589 */ /* 0x000fe600000e0000 */
[----:B------:R-:W-:Y:S01]  /*b550*/  LOP3.LUT R11, R11, 0x38, RZ, 0xc0, !PT ;  /* 0x000000380b0b7812 */ /* 0x000fe200078ec0ff */
[----:B--2---:R-:W-:-:S02]  /*b560*/  IMAD R3, R5, R7, RZ ;  /* 0x0000000705037224 */ /* 0x004fc400078e02ff */
[----:B------:R-:W0:Y:S01]  /*b570*/  SHFL.IDX PT, R7, R4, RZ, 0x181f ;  /* 0x00181fff04077589 */ /* 0x000e2200000e0000 */
[C---:B------:R-:W-:Y:S02]  /*b580*/  VIADD R5, R2.reuse, 0x10 ;  /* 0x0000001002057836 */ /* 0x040fe40000000000 */
[----:B------:R-:W-:-:S03]  /*b590*/  ISETP.GE.AND P4, PT, R2, R3, PT ;  /* 0x000000030200720c */ /* 0x000fc60003f86270 */
[----:B------:R-:W-:Y:S02]  /*b5a0*/  ISETP.GE.AND P3, PT, R5, R3, PT ;  /* 0x000000030500720c */ /* 0x000fe40003f66270 */
[----:B------:R-:W1:Y:S08]  /*b5b0*/  SHFL.IDX PT, R5, R4, 0x1, 0x181f ;  /* 0x00381f0004057f89 */ /* 0x000e7000000e0000 */
[----:B0-----:R-:W-:-:S05]  /*b5c0*/  @!P4 LEA R7, P5, R11, R7, 0x1 ;  /* 0x000000070b07c211 */ /* 0x001fca00078a08ff */
[----:B------:R-:W-:Y:S01]  /*b5d0*/  @!P4 IMAD.X R6, RZ, RZ, R6, P5 ;  /* 0x000000ffff06c224 */ /* 0x000fe200028e0606 */
[----:B-1----:R-:W-:-:S04]  /*b5e0*/  @!P3 LEA R8, P5, R11, R5, 0x1 ;  /* 0x000000050b08b211 */ /* 0x002fc800078a08ff */
[----:B------:R-:W-:Y:S01]  /*b5f0*/  @!P4 LOP3.LUT R7, R7, R6, RZ, 0x3c, !PT ;  /* 0x000000060707c212 */ /* 0x000fe200078e3cff */
[----:B------:R-:W-:-:S03]  /*b600*/  @!P3 IMAD.X R5, RZ, RZ, R9, P5 ;  /* 0x000000ffff05b224 */ /* 0x000fc600028e0609 */
[----:B------:R-:W-:-:S04]  /*b610*/  @!P4 LOP3.LUT R6, R7, R6, RZ, 0x3c, !PT ;  /* 0x000000060706c212 */ /* 0x000fc800078e3cff */
[----:B------:R-:W-:-:S05]  /*b620*/  @!P4 LOP3.LUT R7, R7, R6, RZ, 0x3c, !PT ;  /* 0x000000060707c212 */ /* 0x000fca00078e3cff */
[----:B-----5:R-:W-:Y:S04]  /*b630*/  @!P4 LDGSTS.E.BYPASS.LTC128B.128 [R10+0x10400], desc[UR4][R6.64], !P2 ;  /* 0x10400000060acfae */ /* 0x020fe8000d101d44 */
[----:B------:R-:W-:Y:S04]  /*b640*/  @!P4 LDGSTS.E.BYPASS.LTC128B.128 [R10+0x14400], desc[UR4][R6.64+0x80], !P1 ;  /* 0x14400080060acfae */ /* 0x000fe8000c901d44 */
[----:B------:R0:W-:Y:S02]  /*b650*/  @!P4 LDGSTS.E.BYPASS.LTC128B.128 [R10+0x18400], desc[UR4][R6.64+0x100], !P0 ;  /* 0x18400100060acfae */ /* 0x0001e4000c101d44 */
[----:B0-----:R-:W-:-:S02]  /*b660*/  @!P3 IMAD.MOV.U32 R6, RZ, RZ, R8 ;  /* 0x000000ffff06b224 */ /* 0x001fc400078e0008 */
[----:B------:R-:W-:Y:S01]  /*b670*/  @!P3 IMAD.MOV.U32 R7, RZ, RZ, R5 ;  /* 0x000000ffff07b224 */ /* 0x000fe200078e0005 */
[----:B------:R-:W-:Y:S01]  /*b680*/  SHFL.IDX PT, R8, R0, 0x2, 0x181f ;  /* 0x00581f0000087f89 */ /* 0x000fe200000e0000 */
[----:B------:R-:W-:-:S03]  /*b690*/  VIADD R5, R2, 0x20 ;  /* 0x0000002002057836 */ /* 0x000fc60000000000 */
[----:B------:R-:W-:Y:S04]  /*b6a0*/  @!P3 LDGSTS.E.BYPASS.LTC128B.128 [R10+0x10c00], desc[UR4][R6.64], !P2 ;  /* 0x10c00000060abfae */ /* 0x000fe8000d101d44 */
[----:B------:R-:W-:Y:S04]  /*b6b0*/  @!P3 LDGSTS.E.BYPASS.LTC128B.128 [R10+0x14c00], desc[UR4][R6.64+0x80], !P1 ;  /* 0x14c00080060abfae */ /* 0x000fe8000c901d44 */
[----:B------:R0:W-:Y:S01]  /*b6c0*/  @!P3 LDGSTS.E.BYPASS.LTC128B.128 [R10+0x18c00], desc[UR4][R6.64+0x100], !P0 ;  /* 0x18c00100060abfae */ /* 0x0001e2000c101d44 */
[----:B------:R-:W-:-:S03]  /*b6d0*/  ISETP.GE.AND P3, PT, R5, R3, PT ;  /* 0x000000030500720c */ /* 0x000fc60003f66270 */
[----:B------:R-:W1:Y:S10]  /*b6e0*/  SHFL.IDX PT, R5, R4, 0x2, 0x181f ;  /* 0x00581f0004057f89 */ /* 0x000e7400000e0000 */
[----:B-1----:R-:W-:-:S05]  /*b6f0*/  @!P3 LEA R5, P4, R11, R5, 0x1 ;  /* 0x000000050b05b211 */ /* 0x002fca00078808ff */
[----:B0-----:R-:W-:-:S04]  /*b700*/  @!P3 IMAD.X R6, RZ, RZ, R8, P4 ;  /* 0x000000ffff06b224 */ /* 0x001fc800020e0608 */
[----:B------:R-:W-:Y:S02]  /*b710*/  @!P3 IMAD.MOV.U32 R7, RZ, RZ, R6 ;  /* 0x000000ffff07b224 */ /* 0x000fe400078e0006 */
[----:B------:R-:W-:Y:S02]  /*b720*/  @!P3 IMAD.MOV.U32 R6, RZ, RZ, R5 ;  /* 0x000000ffff06b224 */ /* 0x000fe400078e0005 */
[----:B------:R-:W-:-:S03]  /*b730*/  VIADD R5, R2, 0x30 ;  /* 0x0000003002057836 */ /* 0x000fc60000000000 */
[----:B------:R-:W-:Y:S04]  /*b740*/  @!P3 LDGSTS.E.BYPASS.LTC128B.128 [R10+0x11400], desc[UR4][R6.64], !P2 ;  /* 0x11400000060abfae */ /* 0x000fe8000d101d44 */
[----:B------:R-:W-:Y:S04]  /*b750*/  @!P3 LDGSTS.E.BYPASS.LTC128B.128 [R10+0x15400], desc[UR4][R6.64+0x80], !P1 ;  /* 0x15400080060abfae */ /* 0x000fe8000c901d44 */
[----:B------:R0:W-:Y:S01]  /*b760*/  @!P3 LDGSTS.E.BYPASS.LTC128B.128 [R10+0x19400], desc[UR4][R6.64+0x100], !P0 ;  /* 0x19400100060abfae */ /* 0x0001e2000c101d44 */
[----:B------:R-:W-:-:S03]  /*b770*/  ISETP.GE.AND P3, PT, R5, R3, PT ;  /* 0x000000030500720c */ /* 0x000fc60003f66270 */
[----:B------:R-:W1:Y:S04]  /*b780*/  SHFL.IDX PT, R5, R4, 0x3, 0x181f ;  /* 0x00781f0004057f89 */ /* 0x000e6800000e0000 */
[----:B0-----:R-:W0:Y:S06]  /*b790*/  SHFL.IDX PT, R6, R0, 0x3, 0x181f ;  /* 0x00781f0000067f89 */ /* 0x001e2c00000e0000 */
        /* <DEDUP_REMOVED lines=27> */
[----:B------:R-:W-:Y:S02]  /*b950*/  @!P3 LDGSTS.E.BYPASS.LTC128B.128 [R10+0x12c00], desc[UR4][R6.64], !P2 ;  /* 0x12c00000060abfae */ /* 0x000fe4000d101d44 */
[----:B------:R-:W-:Y:S02]  /*b960*/  ISETP.GE.AND P4, PT, R5, R3, PT ;  /* 0x000000030500720c */ /* 0x000fe40003f86270 */
[----:B------:R-:W0:Y:S04]  /*b970*/  SHFL.IDX PT, R5, R4, 0x6, 0x181f ;  /* 0x00d81f0004057f89 */ /* 0x000e2800000e0000 */
[----:B------:R-:W-:Y:S04]  /*b980*/  @!P3 LDGSTS.E.BYPASS.LTC128B.128 [R10+0x16c00], desc[UR4][R6.64+0x80], !P1 ;  /* 0x16c00080060abfae */ /* 0x000fe8000c901d44 */
[----:B------:R1:W-:Y:S04]  /*b990*/  @!P3 LDGSTS.E.BYPASS.LTC128B.128 [R10+0x1ac00], desc[UR4][R6.64+0x100], !P0 ;  /* 0x1ac00100060abfae */ /* 0x0003e8000c101d44 */
[----:B------:R-:W-:Y:S04]  /*b9a0*/  SHFL.IDX PT, R4, R4, 0x7, 0x181f ;  /* 0x00f81f0004047f89 */ /* 0x000fe800000e0000 */
[----:B-1----:R-:W1:Y:S01]  /*b9b0*/  SHFL.IDX PT, R6, R0, 0x6, 0x181f ;  /* 0x00d81f0000067f89 */ /* 0x002e6200000e0000 */
[----:B0-----:R-:W-:-:S03]  /*b9c0*/  @!P4 LEA R5, P3, R11, R5, 0x1 ;  /* 0x000000050b05c211 */ /* 0x001fc600078608ff */
[----:B------:R-:W0:Y:S02]  /*b9d0*/  SHFL.IDX PT, R0, R0, 0x7, 0x181f ;  /* 0x00f81f0000007f89 */ /* 0x000e2400000e0000 */
[----:B-1----:R-:W-:-:S04]  /*b9e0*/  @!P4 IMAD.X R6, RZ, RZ, R6, P3 ;  /* 0x000000ffff06c224 */ /* 0x002fc800018e0606 */
[----:B------:R-:W-:Y:S02]  /*b9f0*/  @!P4 IMAD.MOV.U32 R7, RZ, RZ, R6 ;  /* 0x000000ffff07c224 */ /* 0x000fe400078e0006 */
[----:B------:R-:W-:-:S05]  /*ba00*/  @!P4 IMAD.MOV.U32 R6, RZ, RZ, R5 ;  /* 0x000000ffff06c224 */ /* 0x000fca00078e0005 */
[----:B------:R1:W-:Y:S04]  /*ba10*/  @!P4 LDGSTS.E.BYPASS.LTC128B.128 [R10+0x13400], desc[UR4][R6.64], !P2 ;  /* 0x13400000060acfae */ /* 0x0003e8000d101d44 */
[----:B------:R1:W-:Y:S04]  /*ba20*/  @!P4 LDGSTS.E.BYPASS.LTC128B.128 [R10+0x17400], desc[UR4][R6.64+0x80], !P1 ;  /* 0x17400080060acfae */ /* 0x0003e8000c901d44 */
[----:B0-----:R1:W-:Y:S02]  /*ba30*/  @!P4 LDGSTS.E.BYPASS.LTC128B.128 [R10+0x1b400], desc[UR4][R6.64+0x100], !P0 ;  /* 0x1b400100060acfae */ /* 0x0013e4000c101d44 */
.L_x_558:
[----:B------:R-:W-:Y:S01]  /*ba40*/  VIADD R2, R2, 0x70 ;  /* 0x0000007002027836 */ /* 0x000fe20000000000 */
[----:B------:R-:W-:Y:S04]  /*ba50*/  BSSY B0, `(.L_x_440) ;  /* 0x000000f000007945 */ /* 0x000fe80003800000 */
[----:B------:R-:W-:-:S13]  /*ba60*/  ISETP.GE.AND P3, PT, R2, R3, PT ;  /* 0x000000030200720c */ /* 0x000fda0003f66270 */
[----:B------:R-:W-:Y:S05]  /*ba70*/  @P3 BRA `(.L_x_441) ;  /* 0x0000000000303947 */ /* 0x000fea0003800000 */
[----:B------:R-:W0:Y:S01]  /*ba80*/  S2R R5, SR_TID.X ;  /* 0x0000000000057919 */ /* 0x000e220000002100 */
[----:B------:R-:W-:Y:S01]  /*ba90*/  ULDC.64 UR4, c[0x0][0x208] ;  /* 0x0000820000047ab9 */ /* 0x000fe20000000a00 */
[----:B0-----:R-:W-:-:S05]  /*baa0*/  IMAD.SHL.U32 R5, R5, 0x8, RZ ;  /* 0x0000000805057824 */ /* 0x001fca00078e00ff */
        /* <DEDUP_REMOVED lines=9> */
.L_x_441:
[----:B------:R-:W-:Y:S05]  /*bb40*/  BSYNC B0 ;  /* 0x0000000000007941 */ /* 0x000fea0003800000 */
.L_x_440:
[----:B01----:R-:W2:Y:S01]  /*bb50*/  LDL R10, [R1+0x4] ;  /* 0x00000400010a7983 */ /* 0x003ea20000100800 */
[----:B------:R-:W-:Y:S01]  /*bb60*/  PLOP3.LUT P0, PT, PT, PT, PT, 0x80, 0x0 ;  /* 0x000000000000781c */ /* 0x000fe20003f0f070 */
[----:B------:R-:W-:Y:S01]  /*bb70*/  NOP ;  /* 0x0000000000007918 */ /* 0x000fe20000000000 */
[----:B--2---:R-:W-:-:S11]  /*bb80*/  VIADD R6, R10, 0x34800 ;  /* 0x000348000a067836 */ /* 0x004fd60000000000 */
.L_x_442:
[----:B------:R-:W2:Y:S01]  /*bb90*/  LDL R2, [R1+0x4] ;  /* 0x0000040001027983 */ /* 0x000ea20000100800 */
[----:B------:R-:W-:Y:S02]  /*bba0*/  PLOP3.LUT P1, PT, P1, P0, PT, 0xa2, 0x0 ;  /* 0x000000000000781c */ /* 0x000fe40000f21472 */
[----:B--2---:R-:W-:-:S08]  /*bbb0*/  @P0 R2UR P1, UR4, R2 ;  /* 0x00000000020402ca */ /* 0x004fd00000020000 */
[----:B------:R-:W-:-:S05]  /*bbc0*/  @P0 PLOP3.LUT P0, PT, P1, PT, PT, 0x80, 0x0 ;  /* 0x000000000000081c */ /* 0x000fca0000f0f070 */
[----:B------:R-:W-:Y:S01]  /*bbd0*/  @!P1 SYNCS.ARRIVE.TRANS64.RED.A0T1 RZ, [UR4+0x34800], RZ ;  /* 0x034800ffffff99a7 */ /* 0x000fe20008200404 */
[----:B------:R-:W-:Y:S07]  /*bbe0*/  @!P1 ARRIVES.LDGSTSBAR.64.TRANSCNT [UR4+0x34800] ;  /* 0x03480000ff0099b0 */ /* 0x000fee0008000a84 */
[----:B------:R-:W-:Y:S05]  /*bbf0*/  @P0 BRA.U.ANY `(.L_x_442) ;  /* 0xfffffffd00e40947 */ /* 0x000fea000393ffff */
[----:B------:R-:W2:Y:S02]  /*bc00*/  LDL.LU R3, [R1+0x50] ;  /* 0x0000500001037983 */ /* 0x000ea40000300800 */
[----:B--2---:R-:W-:-:S05]  /*bc10*/  VIADD R3, R3, 0x1 ;  /* 0x0000000103037836 */ /* 0x004fca0000000000 */
[----:B------:R0:W-:Y:S01]  /*bc20*/  STL [R1+0x50], R3 ;  /* 0x0000500301007387 */ /* 0x0001e20000100800 */
[----:B------:R-:W-:-:S04]  /*bc30*/  LEA.HI R0, R3, R3, RZ, 0x1 ;  /* 0x0000000303007211 */ /* 0x000fc800078f08ff */
[----:B------:R-:W-:-:S05]  /*bc40*/  LOP3.LUT R0, R0, 0xfffffffe, RZ, 0xc0, !PT ;  /* 0xfffffffe00007812 */ /* 0x000fca00078ec0ff */
[----:B------:R-:W-:-:S05]  /*bc50*/  IMAD.IADD R0, R3, 0x1, -R0 ;  /* 0x0000000103007824 */ /* 0x000fca00078e0a00 */
[----:B------:R-:W-:Y:S01]  /*bc60*/  SHF.L.U32 R0, R0, 0x1f, RZ ;  /* 0x0000001f00007819 */ /* 0x000fe200000006ff */
[----:B------:R-:W-:Y:S01]  /*bc70*/  NOP ;  /* 0x0000000000007918 */ /* 0x000fe20000000000 */
[----:B------:R0:W-:Y:S01]  /*bc80*/  SYNCS.ARRIVE.TRANS64.A1T0 RZ, [R2+URZ+0x34800], RZ ;  /* 0x034800ff02ff79a7 */ /* 0x0001e2000810003f */
[----:B------:R-:W-:Y:S01]  /*bc90*/  BSSY B0, `(.L_x_443) ;  /* 0x0000003000007945 */ /* 0x000fe20003800000 */
[----:B------:R-:W1:Y:S03]  /*bca0*/  SYNCS.PHASECHK.TRANS64.TRYWAIT P0, [R2+URZ+0x34820], R0 ;  /* 0x03482000020075a7 */ /* 0x000e66000800017f */
[----:B01----:R-:W-:Y:S05]  /*bcb0*/  @!P0 BRA `(.L_x_444) ;  /* 0x00000044007c8947 */ /* 0x003fea0003800000 */
.L_x_559:
[----:B------:R-:W-:Y:S05]  /*bcc0*/  BSYNC B0 ;  /* 0x0000000000007941 */ /* 0x000fea0003800000 */
.L_x_443:
[----:B0-----:R-:W2:Y:S01]  /*bcd0*/  LDL.LU R2, [R1+0x3c] ;  /* 0x00003c0001027983 */ /* 0x001ea20000300800 */
[----:B------:R-:W-:Y:S01]  /*bce0*/  BSSY B0, `(.L_x_445) ;  /* 0x0000226000007945 */ /* 0x000fe20003800000 */
[----:B--2---:R-:W-:-:S13]  /*bcf0*/  ISETP.GE.AND P0, PT, R2, 0x81, PT ;  /* 0x000000810200780c */ /* 0x004fda0003f06270 */
[----:B------:R-:W-:Y:S05]  /*bd00*/  @!P0 BRA `(.L_x_446) ;  /* 0x00000020008c8947 */ /* 0x000fea0003800000 */
[----:B------:R-:W2:Y:S01]  /*bd10*/  LDL R2, [R1+0x30] ;  /* 0x0000300001027983 */ /* 0x000ea20000100800 */
[----:B------:R-:W-:Y:S01]  /*bd20*/  IMAD.MOV.U32 R0, RZ, RZ, 0x1 ;  /* 0x00000001ff007424 */ /* 0x000fe200078e00ff */
[----:B------:R-:W-:Y:S01]  /*bd30*/  BSSY B2, `(.L_x_447) ;  /* 0x00000bc000027945 */ /* 0x000fe20003800000 */
[----:B--2---:R-:W-:-:S05]  /*bd40*/  IMAD.MOV R9, RZ, RZ, -R2 ;  /* 0x000000ffff097224 */ /* 0x004fca00078e0a02 */
[----:B------:R-:W-:-:S05]  /*bd50*/  VIADDMNMX R9, R9, R0, 0xffffffff, !PT ;  /* 0xffffffff09097446 */ /* 0x000fca0007800100 */
[----:B------:R-:W-:-:S05]  /*bd60*/  IMAD.IADD R0, R2, 0x1, R9 ;  /* 0x0000000102007824 */ /* 0x000fca00078e0209 */
[----:B------:R-:W-:-:S04]  /*bd70*/  LOP3.LUT R0, R0, 0x1, RZ, 0xc0, !PT ;  /* 0x0000000100007812 */ /* 0x000fc800078ec0ff */
[----:B------:R-:W-:Y:S01]  /*bd80*/  ISETP.NE.U32.AND P0, PT, R0, 0x1, PT ;  /* 0x000000010000780c */ /* 0x000fe20003f05070 */
[----:B------:R-:W-:-:S12]  /*bd90*/  VIADD R0, R2, 0xfffffffe ;  /* 0xfffffffe02007836 */ /* 0x000fd80000000000 */
[----:B------:R-:W-:Y:S05]  /*bda0*/  @P0 BRA `(.L_x_448) ;  /* 0x0000000800d00947 */ /* 0x000fea0003800000 */
[----:B------:R-:W2:Y:S04]  /*bdb0*/  LDL R4, [R1+0x1c] ;  /* 0x00001c0001047983 */ /* 0x000ea80000100800 */
[----:B------:R-:W3:Y:S04]  /*bdc0*/  LDL R3, [R1+0x8] ;  /* 0x0000080001037983 */ /* 0x000ee80000100800 */
[----:B------:R-:W4:Y:S01]  /*bdd0*/  LDL R2, [R1+0x10] ;  /* 0x0000100001027983 */ /* 0x000f220000100800 */
[----:B------:R-:W-:Y:S01]  /*bde0*/  BSSY B1, `(.L_x_449) ;  /* 0x00000ac000017945 */ /* 0x000fe20003800000 */
[----:B--2---:R-:W-:Y:S01]  /*bdf0*/  LOP3.LUT P1, RZ, R4, 0x1, RZ, 0xc0, !PT ;  /* 0x0000000104ff7812 */ /* 0x004fe2000782c0ff */
[----:B---3--:R-:W-:-:S05]  /*be00*/  VIADD R8, R3, 0x1 ;  /* 0x0000000103087836 */ /* 0x008fca0000000000 */
[----:B------:R-:W-:-:S04]  /*be10*/  ISETP.NE.AND P0, PT, R8, 0x2, PT ;  /* 0x000000020800780c */ /* 0x000fc80003f05270 */
[----:B------:R-:W-:Y:S02]  /*be20*/  SEL R10, RZ, 0x1, P0 ;  /* 0x00000001ff0a7807 */ /* 0x000fe40000000000 */
[----:B------:R-:W-:Y:S02]  /*be30*/  SEL R8, R8, RZ, P0 ;  /* 0x000000ff08087207 */ /* 0x000fe40000000000 */
[----:B----4-:R-:W-:Y:S01]  /*be40*/  LOP3.LUT R10, R2, R10, RZ, 0x3c, !PT ;  /* 0x0000000a020a7212 */ /* 0x010fe200078e3cff */
[----:B------:R-:W-:Y:S06]  /*be50*/  @!P1 BRA `(.L_x_450) ;  /* 0x0000000800909947 */ /* 0x000fec0003800000 */
[----:B------:R0:W5:Y:S01]  /*be60*/  LDL R4, [R1] ;  /* 0x0000000001047983 */ /* 0x0001620000100800 */
[----:B------:R-:W-:Y:S02]  /*be70*/  ULDC.64 UR4, c[0x0][0x418] ;  /* 0x0001060000047ab9 */ /* 0x000fe40000000a00 */
[----:B------:R-:W-:-:S04]  /*be80*/  ISETP.NE.U32.AND P0, PT, RZ, UR4, PT ;  /* 0x00000004ff007c0c */ /* 0x000fc8000bf05070 */
[----:B------:R-:W-:-:S13]  /*be90*/  ISETP.NE.AND.EX P0, PT, RZ, UR5, PT, P0 ;  /* 0x00000005ff007c0c */ /* 0x000fda000bf05300 */
[----:B0-----:R-:W-:Y:S05]  /*bea0*/  @!P0 BRA `(.L_x_451) ;  /* 0x0000000000508947 */ /* 0x001fea0003800000 */
[----:B------:R-:W2:Y:S01]  /*beb0*/  LDL R11, [R1+0x20] ;  /* 0x00002000010b7983 */ /* 0x000ea20000100800 */
[----:B------:R-:W0:Y:S01]  /*bec0*/  LDC R5, c[0x0][0x43c] ;  /* 0x00010f00ff057b82 */ /* 0x000e220000000800 */
[----:B------:R-:W-:Y:S02]  /*bed0*/  ULDC.64 UR6, c[0x0][0x428] ;  /* 0x00010a0000067ab9 */ /* 0x000fe40000000a00 */
[----:B------:R-:W3:Y:S01]  /*bee0*/  LDL R7, [R1+0xc] ;  /* 0x00000c0001077983 */ /* 0x000ee20000100800 */
[----:B------:R-:W-:Y:S01]  /*bef0*/  ULDC.64 UR8, c[0x0][0x208] ;  /* 0x0000820000087ab9 */ /* 0x000fe20000000a00 */
[----:B0-----:R-:W-:-:S13]  /*bf00*/  ISETP.NE.AND P0, PT, R5, 0x1, PT ;  /* 0x000000010500780c */ /* 0x001fda0003f05270 */
[----:B------:R-:W0:Y:S02]  /*bf10*/  @P0 LDC.64 R2, c[0x0][0x440] ;  /* 0x00011000ff020b82 */ /* 0x000e240000000a00 */
[----:B0----5:R-:W-:-:S04]  /*bf20*/  @P0 IMAD.HI.U32 R4, R0, R2, RZ ;  /* 0x0000000200040227 */ /* 0x021fc800078e00ff */
[----:B------:R-:W-:Y:S01]  /*bf30*/  IMAD.MOV.U32 R2, RZ, RZ, R0 ;  /* 0x000000ffff027224 */ /* 0x000fe200078e0000 */
[----:B------:R-:W-:-:S05]  /*bf40*/  @P0 SHF.R.U32.HI R2, RZ, R3, R4 ;  /* 0x00000003ff020219 */ /* 0x000fca0000011604 */
[----:B------:R-:W-:-:S04]  /*bf50*/  IMAD.MOV R3, RZ, RZ, -R2 ;  /* 0x000000ffff037224 */ /* 0x000fc800078e0a02 */
[----:B------:R-:W-:Y:S01]  /*bf60*/  IMAD R0, R5, R3, R0 ;  /* 0x0000000305007224 */ /* 0x000fe200078e0200 */
[----:B------:R-:W-:Y:S01]  /*bf70*/  SHF.R.S32.HI R3, RZ, 0x1f, R2 ;  /* 0x0000001fff037819 */ /* 0x000fe20000011402 */
[----:B--2---:R-:W-:-:S04]  /*bf80*/  IMAD R4, R11, UR6, RZ ;  /* 0x000000060b047c24 */ /* 0x004fc8000f8e02ff */
[C---:B---3--:R-:W-:Y:S02]  /*bf90*/  IMAD R4, R7.reuse, UR7, R4 ;  /* 0x0000000707047c24 */ /* 0x048fe4000f8e0204 */
[----:B------:R-:W-:-:S04]  /*bfa0*/  IMAD.WIDE.U32 R2, R7, UR6, R2 ;  /* 0x0000000607027c25 */ /* 0x000fc8000f8e0002 */
[----:B------:R-:W-:Y:S01]  /*bfb0*/  IMAD.IADD R3, R4, 0x1, R3 ;  /* 0x0000000104037824 */ /* 0x000fe200078e0203 */
[----:B------:R-:W-:-:S04]  /*bfc0*/  LEA R4, P0, R2, UR4, 0x2 ;  /* 0x0000000402047c11 */ /* 0x000fc8000f8010ff */
[----:B------:R-:W-:-:S05]  /*bfd0*/  LEA.HI.X R5, R2, UR5, R3, 0x2, P0 ;  /* 0x0000000502057c11 */ /* 0x000fca00080f1403 */
[----:B------:R0:W5:Y:S04]  /*bfe0*/  LDG.E R4, desc[UR8][R4.64] ;  /* 0x0000000804047981 */ /* 0x000168000c1e1900 */
.L_x_451:
[----:B------:R-:W2:Y:S01]  /*bff0*/  LDL R2, [R1+0x4] ;  /* 0x0000040001027983 */ /* 0x000ea20000100800 */
[----:B------:R-:W-:Y:S01]  /*c000*/  BSSY B3, `(.L_x_452) ;  /* 0x0000005000037945 */ /* 0x000fe20003800000 */
[----:B--2---:R-:W-:Y:S01]  /*c010*/  IMAD R3, R8, 0x8, R2 ;  /* 0x0000000808037824 */ /* 0x004fe200078e0202 */
[----:B------:R-:W-:-:S04]  /*c020*/  SHF.L.U32 R2, R10, 0x1f, RZ ;  /* 0x0000001f0a027819 */ /* 0x000fc800000006ff */
[----:B------:R-:W1:Y:S02]  /*c030*/  SYNCS.PHASECHK.TRANS64.TRYWAIT P0, [R3+URZ+0x34840], R2 ;  /* 0x03484002030075a7 */ /* 0x000e64000800017f */
[----:B-1----:R-:W-:Y:S05]  /*c040*/  @!P0 BRA `(.L_x_453) ;  /* 0x0000004000b08947 */ /* 0x002fea0003800000 */
.L_x_560:
[----:B------:R-:W-:Y:S05]  /*c050*/  BSYNC B3 ;  /* 0x0000000000037941 */ /* 0x000fea0003800000 */
.L_x_452:
        /* <DEDUP_REMOVED lines=12> */
.L_x_455:
[----:B------:R-:W-:Y:S05]  /*c120*/  BSYNC B3 ;  /* 0x0000000000037941 */ /* 0x000fea0003800000 */
.L_x_454:
[----:B------:R-:W2:Y:S04]  /*c130*/  LDL R5, [R1+0x4] ;  /* 0x0000040001057983 */ /* 0x000ea80000100800 */
[----:B-1----:R-:W3:Y:S01]  /*c140*/  LDL R2, [R1+0x18] ;  /* 0x0000180001027983 */ /* 0x002ee20000100800 */
        /* <DEDUP_REMOVED lines=8> */
[----:B--2---:R-:W-:-:S02]  /*c1d0*/  IMAD R7, R8, 0xc000, R5 ;  /* 0x0000c00008077824 */ /* 0x004fc400078e0205 */
[----:B---3--:R-:W-:Y:S02]  /*c1e0*/  IMAD R2, R0, 0x80, R2 ;  /* 0x0000008000027824 */ /* 0x008fe400078e0202 */
[----:B------:R-:W-:-:S08]  /*c1f0*/  VIADD R5, R7, 0x1c400 ;  /* 0x0001c40007057836 */ /* 0x000fd00000000000 */
.L_x_456:
        /* <DEDUP_REMOVED lines=16> */
.L_x_457:
        /* <DEDUP_REMOVED lines=15> */
.L_x_458:
        /* <DEDUP_REMOVED lines=10> */
[----:B------:R-:W2:Y:S04]  /*c490*/  LDL.LU R12, [R1+0x10] ;  /* 0x00001000010c7983 */ /* 0x000ea80000300800 */
[----:B------:R-:W3:Y:S01]  /*c4a0*/  LDL R7, [R1+0x8] ;  /* 0x0000080001077983 */ /* 0x000ee20000100800 */
[----:B------:R-:W-:Y:S01]  /*c4b0*/  BSSY B3, `(.L_x_459) ;  /* 0x0000005000037945 */ /* 0x000fe20003800000 */
[----:B--2---:R-:W-:Y:S01]  /*c4c0*/  SHF.L.U32 R2, R12, 0x1f, RZ ;  /* 0x0000001f0c027819 */ /* 0x004fe200000006ff */
[----:B---3--:R-:W-:-:S04]  /*c4d0*/  IMAD R3, R7, 0x8, R6 ;  /* 0x0000000807037824 */ /* 0x008fc800078e0206 */
[----:B------:R-:W0:Y:S02]  /*c4e0*/  SYNCS.PHASECHK.TRANS64.TRYWAIT P0, [R3+URZ+0x60], R2 ;  /* 0x00006002030075a7 */ /* 0x000e24000800017f */
[----:B0-----:R-:W-:Y:S05]  /*c4f0*/  @!P0 BRA `(.L_x_460) ;  /* 0x0000003c00988947 */ /* 0x001fea0003800000 */
.L_x_561:
[----:B------:R-:W-:Y:S05]  /*c500*/  BSYNC B3 ;  /* 0x0000000000037941 */ /* 0x000fea0003800000 */
.L_x_459:
[----:B------:R1:W5:Y:S04]  /*c510*/  LDL R17, [R1+0x4] ;  /* 0x0000040001117983 */ /* 0x0003680000100800 */
[----:B------:R1:W5:Y:S01]  /*c520*/  LDL R15, [R1+0x8] ;  /* 0x00000800010f7983 */ /* 0x0003620000100800 */
[----:B------:R-:W-:Y:S01]  /*c530*/  BSSY B3, `(.L_x_461) ;  /* 0x000000c000037945 */ /* 0x000fe20003800000 */
[----:B------:R-:W-:Y:S02]  /*c540*/  IMAD.MOV.U32 R12, RZ, RZ, 0x0 ;  /* 0x00000000ff0c7424 */ /* 0x000fe400078e00ff */
[----:B------:R-:W-:Y:S01]  /*c550*/  IMAD.MOV.U32 R13, RZ, RZ, 0x14f00000 ;  /* 0x14f00000ff0d7424 */ /* 0x000fe200078e00ff */
[----:B------:R-:W-:Y:S06]  /*c560*/  @P1 BRA `(.L_x_462) ;  /* 0x0000000000201947 */ /* 0x000fec0003800000 */
[----:B------:R-:W2:Y:S01]  /*c570*/  S2R R5, SR_TID.X ;  /* 0x0000000000057919 */ /* 0x000ea20000002100 */
[----:B0----5:R-:W-:Y:S02]  /*c580*/  IMAD R2, R15, 0x8, R17 ;  /* 0x000000080f027824 */ /* 0x021fe400078e0211 */
[----:B------:R-:W-:-:S04]  /*c590*/  IMAD.MOV.U32 R3, RZ, RZ, 0x8000 ;  /* 0x00008000ff037424 */ /* 0x000fc800078e00ff */
[----:B------:R3:W-:Y:S01]  /*c5a0*/  SYNCS.ARRIVE.TRANS64 RZ, [R2+URZ+0x34850], R3 ;  /* 0x0348500302ff79a7 */ /* 0x0007e2000800003f */
[----:B--2---:R-:W-:-:S04]  /*c5b0*/  LOP3.LUT R5, R5, 0x1f, RZ, 0xc0, !PT ;  /* 0x0000001f05057812 */ /* 0x004fc800078ec0ff */
[----:B------:R-:W-:-:S13]  /*c5c0*/  ISETP.NE.AND P0, PT, R5, RZ, PT ;  /* 0x000000ff0500720c */ /* 0x000fda0003f05270 */
[----:B---3--:R-:W-:Y:S05]  /*c5d0*/  @!P0 BRA `(.L_x_462) ;  /* 0x0000000000048947 */ /* 0x008fea0003800000 */
[----:B------:R-:W-:Y:S01]  /*c5e0*/  BPT.TRAP 0x1 ;  /* 0x000000040000795c */ /* 0x000fe20000300000 */
.L_x_462:
[----:B------:R-:W-:Y:S05]  /*c5f0*/  BSYNC B3 ;  /* 0x0000000000037941 */ /* 0x000fea0003800000 */
.L_x_461:
[----:B------:R-:W2:Y:S04]  /*c600*/  LDL R7, [R1+0x18] ;  /* 0x0000180001077983 */ /* 0x000ea80000100800 */
[----:B0-----:R-:W2:Y:S01]  /*c610*/  LDL.LU R3, [R1+0x14] ;  /* 0x0000140001037983 */ /* 0x001ea20000300800 */
[----:B------:R-:W-:Y:S01]  /*c620*/  R2UR UR10, R11 ;  /* 0x000000000b0a72ca */ /* 0x000fe200000e0000 */
[C-C-:B-----5:R-:W-:Y:S01]  /*c630*/  IMAD R5, R15.reuse, 0x8, R17.reuse ;  /* 0x000000080f057824 */ /* 0x160fe200078e0211 */
[----:B------:R-:W-:Y:S01]  /*c640*/  R2UR UR6, R12 ;  /* 0x000000000c0672ca */ /* 0x000fe200000e0000 */
[----:B------:R-:W-:Y:S01]  /*c650*/  IMAD R2, R15, 0x8000, R17 ;  /* 0x000080000f027824 */ /* 0x000fe200078e0211 */
[----:B------:R-:W-:Y:S01]  /*c660*/  R2UR UR7, R13 ;  /* 0x000000000d0772ca */ /* 0x000fe200000e0000 */
[----:B------:R-:W-:Y:S01]  /*c670*/  UIADD3 UR4, UP0, UR36, 0x470, URZ ;  /* 0x0000047024047890 */ /* 0x000fe2000ff1e03f */
[----:B------:R-:W-:Y:S01]  /*c680*/  PLOP3.LUT P0, PT, PT, PT, PT, 0x80, 0x0 ;  /* 0x000000000000781c */ /* 0x000fe20003f0f070 */
[----:B------:R-:W-:-:S02]  /*c690*/  VIADD R5, R5, 0x34850 ;  /* 0x0003485005057836 */ /* 0x000fc40000000000 */
[----:B------:R-:W-:Y:S01]  /*c6a0*/  UIADD3.X UR5, URZ, UR37, URZ, UP0, !UPT ;  /* 0x000000253f057290 */ /* 0x000fe200087fe43f */
[----:B--2---:R-:W-:Y:S02]  /*c6b0*/  IMAD R3, R3, 0x80, R7 ;  /* 0x0000008003037824 */ /* 0x004fe400078e0207 */
[----:B------:R-:W-:-:S09]  /*c6c0*/  VIADD R7, R2, 0x400 ;  /* 0x0000040002077836 */ /* 0x000fd20000000000 */
.L_x_463:
[----:B------:R-:W2:Y:S01]  /*c6d0*/  LDL R11, [R1] ;  /* 0x00000000010b7983 */ /* 0x000ea20000100800 */
[----:B------:R-:W-:-:S13]  /*c6e0*/  @P0 ELECT P1, URZ, PT ;  /* 0x00000000003f082f */ /* 0x000fda0003820000 */
[----:B------:R-:W-:Y:S02]  /*c6f0*/  @P1 R2UR UR12, R18 ;  /* 0x00000000120c12ca */ /* 0x000fe400000e0000 */
[----:B------:R-:W-:Y:S02]  /*c700*/  @P1 R2UR UR11, R3 ;  /* 0x00000000030b12ca */ /* 0x000fe400000e0000 */
[----:B------:R-:W-:Y:S02]  /*c710*/  @P1 R2UR UR9, R5 ;  /* 0x00000000050912ca */ /* 0x000fe400000e0000 */
[----:B------:R-:W-:Y:S02]  /*c720*/  @P1 R2UR UR8, R7 ;  /* 0x00000000070812ca */ /* 0x000fe400000e0000 */
[----:B------:R-:W-:Y:S02]  /*c730*/  @P1 PLOP3.LUT P0, PT, P1, PT, PT, 0x8, 0x0 ;  /* 0x000000000000181c */ /* 0x000fe40000f0e170 */
[----:B--2---:R-:W-:-:S02]  /*c740*/  @P1 R2UR UR13, R11 ;  /* 0x000000000b0d12ca */ /* 0x004fc400000e0000 */
[----:B------:R-:W-:-:S11]  /*c750*/  PLOP3.LUT P1, PT, PT, PT, PT, 0x8, 0x0 ;  /* 0x000000000000781c */ /* 0x000fd60003f2e170 */
[----:B------:R0:W-:Y:S02]  /*c760*/  UTMALDG.4D [UR8], [UR4], desc[UR6] ;  /* 0x00000608040075b4 */ /* 0x0001e40008019000 */
[----:B0-----:R-:W-:Y:S05]  /*c770*/  @P0 BRA.U.ANY `(.L_x_463) ;  /* 0xfffffffd00d40947 */ /* 0x001fea000393ffff */
[----:B------:R-:W-:Y:S01]  /*c780*/  R2UR UR10, R14 ;  /* 0x000000000e0a72ca */ /* 0x000fe200000e0000 */
[----:B------:R-:W-:Y:S01]  /*c790*/  VIADD R2, R2, 0x4400 ;  /* 0x0000440002027836 */ /* 0x000fe20000000000 */
[----:B------:R-:W-:Y:S02]  /*c7a0*/  R2UR UR6, R12 ;  /* 0x000000000c0672ca */ /* 0x000fe400000e0000 */
[----:B------:R-:W-:Y:S02]  /*c7b0*/  R2UR UR7, R13 ;  /* 0x000000000d0772ca */ /* 0x000fe400000e0000 */
[----:B------:R-:W-:-:S13]  /*c7c0*/  PLOP3.LUT P0, PT, PT, PT, PT, 0x80, 0x0 ;  /* 0x000000000000781c */ /* 0x000fda0003f0f070 */
.L_x_464:
        /* <DEDUP_REMOVED lines=11> */
[----:B------:R0:W-:Y:S04]  /*c880*/  STL [R1], R4 ;  /* 0x0000000401007387 */ /* 0x0001e80000100800 */
[----:B------:R0:W-:Y:S02]  /*c890*/  STL [R1+0x14], R0 ;  /* 0x0000140001007387 */ /* 0x0001e40000100800 */
.L_x_450:
[----:B------:R-:W-:Y:S05]  /*c8a0*/  BSYNC B1 ;  /* 0x0000000000017941 */ /* 0x000fea0003800000 */
.L_x_449:
[----:B0-----:R-:W2:Y:S04]  /*c8b0*/  LDL.LU R0, [R1+0x30] ;  /* 0x0000300001007983 */ /* 0x001ea80000300800 */
[----:B------:R0:W-:Y:S04]  /*c8c0*/  STL [R1+0x8], R8 ;  /* 0x0000080801007387 */ /* 0x0001e80000100800 */
[----:B------:R0:W-:Y:S02]  /*c8d0*/  STL [R1+0x10], R10 ;  /* 0x0000100a01007387 */ /* 0x0001e40000100800 */
[----:B0-2---:R-:W-:-:S07]  /*c8e0*/  VIADD R0, R0, 0xfffffffd ;  /* 0xfffffffd00007836 */ /* 0x005fce0000000000 */
.L_x_448:
[----:B------:R-:W-:Y:S05]  /*c8f0*/  BSYNC B2 ;  /* 0x0000000000027941 */ /* 0x000fea0003800000 */
.L_x_447:
[----:B------:R-:W2:Y:S01]  /*c900*/  LDL.LU R2, [R1+0x2c] ;  /* 0x00002c0001027983 */ /* 0x000ea20000300800 */
[----:B------:R-:W-:-:S05]  /*c910*/  IMAD.MOV R9, RZ, RZ, -R9 ;  /* 0x000000ffff097224 */ /* 0x000fca00078e0a09 */
[----:B--2---:R-:W-:-:S13]  /*c920*/  ISETP.NE.AND P0, PT, R2, R9, PT ;  /* 0x000000090200720c */ /* 0x004fda0003f05270 */
[----:B------:R-:W-:Y:S05]  /*c930*/  @!P0 BRA `(.L_x_446) ;  /* 0x0000001400808947 */ /* 0x000fea0003800000 */
[----:B------:R0:W5:Y:S02]  /*c940*/  LDL R8, [R1] ;  /* 0x0000000001087983 */ /* 0x0001640000100800 */
.L_x_497:
[----:B--2---:R-:W2:Y:S04]  /*c950*/  LDL R4, [R1+0x1c] ;  /* 0x00001c0001047983 */ /* 0x004ea80000100800 */
[----:B---3--:R-:W3:Y:S04]  /*c960*/  LDL R3, [R1+0x8] ;  /* 0x0000080001037983 */ /* 0x008ee80000100800 */
[----:B----4-:R-:W4:Y:S01]  /*c970*/  LDL R2, [R1+0x10] ;  /* 0x0000100001027983 */ /* 0x010f220000100800 */
[----:B------:R-:W-:Y:S05]  /*c980*/  YIELD ;  /* 0x0000000000007946 */ /* 0x000fea0003800000 */
        /* <DEDUP_REMOVED lines=8> */
[----:B------:R-:W-:Y:S01]  /*ca10*/  ULDC.64 UR4, c[0x0][0x418] ;  /* 0x0001060000047ab9 */ /* 0x000fe20000000a00 */
[----:B------:R-:W-:Y:S01]  /*ca20*/  IMAD.MOV.U32 R7, RZ, RZ, R0 ;  /* 0x000000ffff077224 */ /* 0x000fe200078e0000 */
[----:B------:R-:W-:-:S04]  /*ca30*/  ISETP.NE.U32.AND P0, PT, RZ, UR4, PT ;  /* 0x00000004ff007c0c */ /* 0x000fc8000bf05070 */
[----:B------:R-:W-:-:S13]  /*ca40*/  ISETP.NE.AND.EX P0, PT, RZ, UR5, PT, P0 ;  /* 0x00000005ff007c0c */ /* 0x000fda000bf05300 */
[----:B------:R-:W-:Y:S05]  /*ca50*/  @!P0 BRA `(.L_x_467) ;  /* 0x0000000000508947 */ /* 0x000fea0003800000 */
[----:B------:R-:W2:Y:S01]  /*ca60*/  LDL R10, [R1+0x20] ;  /* 0x00002000010a7983 */ /* 0x000ea20000100800 */
[----:B-----5:R-:W3:Y:S01]  /*ca70*/  LDC R8, c[0x0][0x43c] ;  /* 0x00010f00ff087b82 */ /* 0x020ee20000000800 */
[----:B------:R-:W-:Y:S02]  /*ca80*/  ULDC.64 UR6, c[0x0][0x428] ;  /* 0x00010a0000067ab9 */ /* 0x000fe40000000a00 */
[----:B------:R-:W4:Y:S01]  /*ca90*/  LDL R9, [R1+0xc] ;  /* 0x00000c0001097983 */ /* 0x000f220000100800 */
[----:B------:R-:W-:Y:S01]  /*caa0*/  ULDC.64 UR8, c[0x0][0x208] ;  /* 0x0000820000087ab9 */ /* 0x000fe20000000a00 */
[----:B---3--:R-:W-:-:S13]  /*cab0*/  ISETP.NE.AND P0, PT, R8, 0x1, PT ;  /* 0x000000010800780c */ /* 0x008fda0003f05270 */
[----:B------:R-:W3:Y:S02]  /*cac0*/  @P0 LDC.64 R2, c[0x0][0x440] ;  /* 0x00011000ff020b82 */ /* 0x000ee40000000a00 */
[----:B---3--:R-:W-:-:S04]  /*cad0*/  @P0 IMAD.HI.U32 R7, R0, R2, RZ ;  /* 0x0000000200070227 */ /* 0x008fc800078e00ff */
[----:B------:R-:W-:Y:S01]  /*cae0*/  IMAD.MOV.U32 R2, RZ, RZ, R0 ;  /* 0x000000ffff027224 */ /* 0x000fe200078e0000 */
[----:B------:R-:W-:-:S04]  /*caf0*/  @P0 SHF.R.U32.HI R2, RZ, R3, R7 ;  /* 0x00000003ff020219 */ /* 0x000fc80000011607 */
[--C-:B------:R-:W-:Y:S01]  /*cb00*/  SHF.R.S32.HI R3, RZ, 0x1f, R2.reuse ;  /* 0x0000001fff037819 */ /* 0x100fe20000011402 */
[----:B------:R-:W-:-:S04]  /*cb10*/  IMAD.MOV R7, RZ, RZ, -R2 ;  /* 0x000000ffff077224 */ /* 0x000fc800078e0a02 */
[----:B------:R-:W-:Y:S02]  /*cb20*/  IMAD R7, R8, R7, R0 ;  /* 0x0000000708077224 */ /* 0x000fe400078e0200 */
[----:B--2---:R-:W-:-:S04]  /*cb30*/  IMAD R8, R10, UR6, RZ ;  /* 0x000000060a087c24 */ /* 0x004fc8000f8e02ff */
[C---:B----4-:R-:W-:Y:S02]  /*cb40*/  IMAD R8, R9.reuse, UR7, R8 ;  /* 0x0000000709087c24 */ /* 0x050fe4000f8e0208 */
[----:B------:R-:W-:-:S04]  /*cb50*/  IMAD.WIDE.U32 R2, R9, UR6, R2 ;  /* 0x0000000609027c25 */ /* 0x000fc8000f8e0002 */
[----:B------:R-:W-:Y:S01]  /*cb60*/  IMAD.IADD R3, R8, 0x1, R3 ;  /* 0x0000000108037824 */ /* 0x000fe200078e0203 */
[----:B------:R-:W-:-:S04]  /*cb70*/  LEA R8, P0, R2, UR4, 0x2 ;  /* 0x0000000402087c11 */ /* 0x000fc8000f8010ff */
[----:B------:R-:W-:-:S05]  /*cb80*/  LEA.HI.X R9, R2, UR5, R3, 0x2, P0 ;  /* 0x0000000502097c11 */ /* 0x000fca00080f1403 */
[----:B------:R2:W5:Y:S04]  /*cb90*/  LDG.E R8, desc[UR8][R8.64] ;  /* 0x0000000808087981 */ /* 0x000568000c1e1900 */
.L_x_467:
[----:B------:R-:W3:Y:S01]  /*cba0*/  LDL R2, [R1+0x4] ;  /* 0x0000040001027983 */ /* 0x000ee20000100800 */
[----:B------:R-:W-:Y:S01]  /*cbb0*/  BSSY B2, `(.L_x_468) ;  /* 0x0000005000027945 */ /* 0x000fe20003800000 */
[----:B---3--:R-:W-:Y:S01]  /*cbc0*/  IMAD R3, R4, 0x8, R2 ;  /* 0x0000000804037824 */ /* 0x008fe200078e0202 */
[----:B------:R-:W-:-:S04]  /*cbd0*/  SHF.L.U32 R2, R5, 0x1f, RZ ;  /* 0x0000001f05027819 */ /* 0x000fc800000006ff */
[----:B------:R-:W3:Y:S02]  /*cbe0*/  SYNCS.PHASECHK.TRANS64.TRYWAIT P0, [R3+URZ+0x34840], R2 ;  /* 0x03484002030075a7 */ /* 0x000ee4000800017f */
[----:B---3--:R-:W-:Y:S05]  /*cbf0*/  @!P0 BRA `(.L_x_469) ;  /* 0x0000003400ec8947 */ /* 0x008fea0003800000 */
.L_x_562:
[----:B------:R-:W-:Y:S05]  /*cc00*/  BSYNC B2 ;  /* 0x0000000000027941 */ /* 0x000fea0003800000 */
.L_x_468:
[----:B--2---:R-:W2:Y:S01]  /*cc10*/  S2R R9, SR_TID.X ;  /* 0x0000000000097919 */ /* 0x004ea20000002100 */
[----:B------:R-:W-:Y:S01]  /*cc20*/  BSSY B2, `(.L_x_470) ;  /* 0x000000b000027945 */ /* 0x000fe20003800000 */
[----:B--2---:R-:W-:-:S04]  /*cc30*/  LOP3.LUT R9, R9, 0x7f, RZ, 0xc0, !PT ;  /* 0x0000007f09097812 */ /* 0x004fc800078ec0ff */
[----:B------:R-:W-:-:S13]  /*cc40*/  ISETP.NE.AND P1, PT, R9, RZ, PT ;  /* 0x000000ff0900720c */ /* 0x000fda0003f25270 */
[----:B------:R-:W-:Y:S05]  /*cc50*/  @P1 BRA `(.L_x_471) ;  /* 0x00000000001c1947 */ /* 0x000fea0003800000 */
[----:B------:R-:W2:Y:S01]  /*cc60*/  S2R R9, SR_TID.X ;  /* 0x0000000000097919 */ /* 0x000ea20000002100 */
[----:B---3--:R-:W-:-:S04]  /*cc70*/  IMAD.MOV.U32 R2, RZ, RZ, 0xc000 ;  /* 0x0000c000ff027424 */ /* 0x008fc800078e00ff */
[----:B------:R4:W-:Y:S01]  /*cc80*/  SYNCS.ARRIVE.TRANS64 RZ, [R3+URZ+0x34830], R2 ;  /* 0x0348300203ff79a7 */ /* 0x0009e2000800003f */
[----:B--2---:R-:W-:-:S04]  /*cc90*/  LOP3.LUT R9, R9, 0x1f, RZ, 0xc0, !PT ;  /* 0x0000001f09097812 */ /* 0x004fc800078ec0ff */
[----:B------:R-:W-:-:S13]  /*cca0*/  ISETP.NE.AND P0, PT, R9, RZ, PT ;  /* 0x000000ff0900720c */ /* 0x000fda0003f05270 */
[----:B----4-:R-:W-:Y:S05]  /*ccb0*/  @!P0 BRA `(.L_x_471) ;  /* 0x0000000000048947 */ /* 0x010fea0003800000 */
[----:B------:R-:W-:Y:S01]  /*ccc0*/  BPT.TRAP 0x1 ;  /* 0x000000040000795c */ /* 0x000fe20000300000 */
.L_x_471:
[----:B------:R-:W-:Y:S05]  /*ccd0*/  BSYNC B2 ;  /* 0x0000000000027941 */ /* 0x000fea0003800000 */
.L_x_470:
[----:B------:R-:W2:Y:S04]  /*cce0*/  LDL R9, [R1+0x4] ;  /* 0x0000040001097983 */ /* 0x000ea80000100800 */
[----:B---3--:R-:W3:Y:S01]  /*ccf0*/  LDL R2, [R1+0x18] ;  /* 0x0000180001027983 */ /* 0x008ee20000100800 */
        /* <DEDUP_REMOVED lines=11> */
.L_x_472:
        /* <DEDUP_REMOVED lines=9> */
[----:B--2---:R-:W-:Y:S05]  /*ce40*/  @P0 BRA.U.ANY `(.L_x_472) ;  /* 0xfffffffd00d80947 */ /* 0x004fea000393ffff */
[----:B------:R-:W-:Y:S01]  /*ce50*/  IMAD.MOV.U32 R14, RZ, RZ, 0x40 ;  /* 0x00000040ff0e7424 */ /* 0x000fe200078e00ff */
[----:B------:R-:W-:Y:S01]  /*ce60*/  PLOP3.LUT P0, PT, PT, PT, PT, 0x80, 0x0 ;  /* 0x000000000000781c */ /* 0x000fe20003f0f070 */
[----:B------:R-:W-:Y:S01]  /*ce70*/  VIADD R10, R9, 0x20400 ;  /* 0x00020400090a7836 */ /* 0x000fe20000000000 */
[----:B------:R-:W-:Y:S01]  /*ce80*/  UMOV UR6, 0x0 ;  /* 0x0000000000067882 */ /* 0x000fe20000000000 */
[----:B------:R-:W-:Y:S01]  /*ce90*/  UMOV UR7, 0x14f00000 ;  /* 0x14f0000000077882 */ /* 0x000fe20000000000 */
[----:B------:R-:W-:-:S15]  /*cea0*/  R2UR UR10, R14 ;  /* 0x000000000e0a72ca */ /* 0x000fde00000e0000 */
.L_x_473:
        /* <DEDUP_REMOVED lines=10> */
[----:B------:R-:W-:Y:S01]  /*cf50*/  PLOP3.LUT P0, PT, PT, PT, PT, 0x80, 0x0 ;  /* 0x000000000000781c */ /* 0x000fe20003f0f070 */
[----:B------:R-:W-:Y:S01]  /*cf60*/  VIADD R9, R9, 0x24400 ;  /* 0x0002440009097836 */ /* 0x000fe20000000000 */
[----:B------:R-:W-:Y:S01]  /*cf70*/  UMOV UR6, 0x0 ;  /* 0x0000000000067882 */ /* 0x000fe20000000000 */
[----:B------:R-:W-:Y:S01]  /*cf80*/  UMOV UR7, 0x14f00000 ;  /* 0x14f0000000077882 */ /* 0x000fe20000000000 */
[----:B------:R-:W-:-:S09]  /*cf90*/  UMOV UR10, 0x80 ;  /* 0x00000080000a7882 */ /* 0x000fd20000000000 */
.L_x_474:
        /* <DEDUP_REMOVED lines=10> */
[----:B------:R-:W2:Y:S04]  /*d040*/  LDL.LU R12, [R1+0x10] ;  /* 0x00001000010c7983 */ /* 0x000ea80000300800 */
[----:B------:R-:W3:Y:S01]  /*d050*/  LDL R10, [R1+0x8] ;  /* 0x00000800010a7983 */ /* 0x000ee20000100800 */
[----:B------:R-:W-:Y:S01]  /*d060*/  BSSY B2, `(.L_x_475) ;  /* 0x0000005000027945 */ /* 0x000fe20003800000 */
[----:B--2---:R-:W-:Y:S01]  /*d070*/  SHF.L.U32 R3, R12, 0x1f, RZ ;  /* 0x0000001f0c037819 */ /* 0x004fe200000006ff */
[----:B---3--:R-:W-:-:S04]  /*d080*/  IMAD R2, R10, 0x8, R6 ;  /* 0x000000080a027824 */ /* 0x008fc800078e0206 */
[----:B------:R-:W2:Y:S02]  /*d090*/  SYNCS.PHASECHK.TRANS64.TRYWAIT P0, [R2+URZ+0x60], R3 ;  /* 0x00006003020075a7 */ /* 0x000ea4000800017f */
[----:B--2---:R-:W-:Y:S05]  /*d0a0*/  @!P0 BRA `(.L_x_476) ;  /* 0x0000003000d48947 */ /* 0x004fea0003800000 */
.L_x_563:
[----:B------:R-:W-:Y:S05]  /*d0b0*/  BSYNC B2 ;  /* 0x0000000000027941 */ /* 0x000fea0003800000 */
.L_x_475:
[----:B------:R-:W-:Y:S01]  /*d0c0*/  BSSY B2, `(.L_x_477) ;  /* 0x000000b000027945 */ /* 0x000fe20003800000 */
[----:B------:R-:W-:Y:S02]  /*d0d0*/  IMAD.MOV.U32 R12, RZ, RZ, 0x0 ;  /* 0x00000000ff0c7424 */ /* 0x000fe400078e00ff */
[----:B------:R-:W-:Y:S01]  /*d0e0*/  IMAD.MOV.U32 R13, RZ, RZ, 0x14f00000 ;  /* 0x14f00000ff0d7424 */ /* 0x000fe200078e00ff */
[----:B------:R-:W-:Y:S06]  /*d0f0*/  @P1 BRA `(.L_x_478) ;  /* 0x00000000001c1947 */ /* 0x000fec0003800000 */
[----:B------:R-:W3:Y:S01]  /*d100*/  S2R R9, SR_TID.X ;  /* 0x0000000000097919 */ /* 0x000ee20000002100 */
[----:B--2---:R-:W-:-:S04]  /*d110*/  IMAD.MOV.U32 R3, RZ, RZ, 0x8000 ;  /* 0x00008000ff037424 */ /* 0x004fc800078e00ff */
[----:B------:R4:W-:Y:S01]  /*d120*/  SYNCS.ARRIVE.TRANS64 RZ, [R2+URZ+0x50], R3 ;  /* 0x0000500302ff79a7 */ /* 0x0009e2000800003f */
[----:B---3--:R-:W-:-:S04]  /*d130*/  LOP3.LUT R9, R9, 0x1f, RZ, 0xc0, !PT ;  /* 0x0000001f09097812 */ /* 0x008fc800078ec0ff */
[----:B------:R-:W-:-:S13]  /*d140*/  ISETP.NE.AND P0, PT, R9, RZ, PT ;  /* 0x000000ff0900720c */ /* 0x000fda0003f05270 */
[----:B----4-:R-:W-:Y:S05]  /*d150*/  @!P0 BRA `(.L_x_478) ;  /* 0x0000000000048947 */ /* 0x010fea0003800000 */
[----:B------:R-:W-:Y:S01]  /*d160*/  BPT.TRAP 0x1 ;  /* 0x000000040000795c */ /* 0x000fe20000300000 */
.L_x_478:
[----:B------:R-:W-:Y:S05]  /*d170*/  BSYNC B2 ;  /* 0x0000000000027941 */ /* 0x000fea0003800000 */
.L_x_477:
[----:B------:R-:W3:Y:S04]  /*d180*/  LDL R15, [R1+0x4] ;  /* 0x00000400010f7983 */ /* 0x000ee80000100800 */
[----:B--2---:R-:W3:Y:S04]  /*d190*/  LDL.LU R3, [R1+0x8] ;  /* 0x0000080001037983 */ /* 0x004ee80000300800 */
[----:B------:R-:W2:Y:S04]  /*d1a0*/  LDL R10, [R1+0x18] ;  /* 0x00001800010a7983 */ /* 0x000ea80000100800 */
[----:B------:R-:W2:Y:S01]  /*d1b0*/  LDL.LU R9, [R1+0x14] ;  /* 0x0000140001097983 */ /* 0x000ea20000300800 */
[----:B------:R-:W-:Y:S01]  /*d1c0*/  R2UR UR10, R11 ;  /* 0x000000000b0a72ca */ /* 0x000fe200000e0000 */
[----:B------:R-:W-:Y:S01]  /*d1d0*/  UIADD3 UR4, UP0, UR36, 0x470, URZ ;  /* 0x0000047024047890 */ /* 0x000fe2000ff1e03f */
[----:B------:R-:W-:Y:S01]  /*d1e0*/  R2UR UR6, R12 ;  /* 0x000000000c0672ca */ /* 0x000fe200000e0000 */
[----:B------:R-:W-:Y:S01]  /*d1f0*/  VIADD R2, R2, 0x50 ;  /* 0x0000005002027836 */ /* 0x000fe20000000000 */
[----:B------:R-:W-:Y:S01]  /*d200*/  R2UR UR7, R13 ;  /* 0x000000000d0772ca */ /* 0x000fe200000e0000 */
[----:B------:R-:W-:Y:S01]  /*d210*/  UIADD3.X UR5, URZ, UR37, URZ, UP0, !UPT ;  /* 0x000000253f057290 */ /* 0x000fe200087fe43f */
[----:B------:R-:W-:Y:S01]  /*d220*/  PLOP3.LUT P0, PT, PT, PT, PT, 0x80, 0x0 ;  /* 0x000000000000781c */ /* 0x000fe20003f0f070 */
[----:B---3--:R-:W-:-:S02]  /*d230*/  IMAD R3, R3, 0x8000, R15 ;  /* 0x0000800003037824 */ /* 0x008fc400078e020f */
[----:B--2---:R-:W-:Y:S02]  /*d240*/  IMAD R9, R9, 0x80, R10 ;  /* 0x0000008009097824 */ /* 0x004fe400078e020a */
[----:B------:R-:W-:-:S08]  /*d250*/  VIADD R10, R3, 0x400 ;  /* 0x00000400030a7836 */ /* 0x000fd00000000000 */
.L_x_479:
        /* <DEDUP_REMOVED lines=10> */
[----:B--2---:R-:W-:Y:S05]  /*d300*/  @P0 BRA.U.ANY `(.L_x_479) ;  /* 0xfffffffd00d40947 */ /* 0x004fea000393ffff */
[----:B------:R-:W-:Y:S01]  /*d310*/  R2UR UR10, R14 ;  /* 0x000000000e0a72ca */ /* 0x000fe200000e0000 */
[----:B------:R-:W-:Y:S01]  /*d320*/  VIADD R3, R3, 0x4400 ;  /* 0x0000440003037836 */ /* 0x000fe20000000000 */
[----:B------:R-:W-:Y:S02]  /*d330*/  R2UR UR6, R12 ;  /* 0x000000000c0672ca */ /* 0x000fe400000e0000 */
[----:B------:R-:W-:Y:S02]  /*d340*/  R2UR UR7, R13 ;  /* 0x000000000d0772ca */ /* 0x000fe400000e0000 */
[----:B------:R-:W-:-:S13]  /*d350*/  PLOP3.LUT P0, PT, PT, PT, PT, 0x80, 0x0 ;  /* 0x000000000000781c */ /* 0x000fda0003f0f070 */
.L_x_480:
        /* <DEDUP_REMOVED lines=11> */
[----:B------:R2:W-:Y:S04]  /*d410*/  STL [R1+0x14], R7 ;  /* 0x0000140701007387 */ /* 0x0005e80000100800 */
[----:B------:R2:W-:Y:S02]  /*d420*/  STL [R1], R8 ;  /* 0x0000000801007387 */ /* 0x0005e40000100800 */
.L_x_466:
[----:B------:R-:W-:Y:S05]  /*d430*/  BSYNC B1 ;  /* 0x0000000000017941 */ /* 0x000fea0003800000 */
.L_x_465:
[----:B------:R-:W3:Y:S01]  /*d440*/  LDL R2, [R1+0x1c] ;  /* 0x00001c0001027983 */ /* 0x000ee20000100800 */
[----:B------:R-:W-:Y:S01]  /*d450*/  VIADD R3, R4, 0x1 ;  /* 0x0000000104037836 */ /* 0x000fe20000000000 */
[----:B------:R-:W-:Y:S04]  /*d460*/  BSSY B1, `(.L_x_481) ;  /* 0x00000aa000017945 */ /* 0x000fe80003800000 */
[----:B------:R-:W-:-:S04]  /*d470*/  ISETP.NE.AND P0, PT, R3, 0x2, PT ;  /* 0x000000020300780c */ /* 0x000fc80003f05270 */
[----:B------:R-:W-:Y:S02]  /*d480*/  SEL R11, R3, RZ, P0 ;  /* 0x000000ff030b7207 */ /* 0x000fe40000000000 */
[----:B---3--:R-:W-:Y:S02]  /*d490*/  LOP3.LUT P1, RZ, R2, 0x1, RZ, 0xc0, !PT ;  /* 0x0000000102ff7812 */ /* 0x008fe4000782c0ff */
[----:B------:R-:W-:-:S04]  /*d4a0*/  SEL R2, RZ, 0x1, P0 ;  /* 0x00000001ff027807 */ /* 0x000fc80000000000 */
[----:B------:R-:W-:-:S05]  /*d4b0*/  LOP3.LUT R10, R5, R2, RZ, 0x3c, !PT ;  /* 0x00000002050a7212 */ /* 0x000fca00078e3cff */
[----:B------:R3:W-:Y:S04]  /*d4c0*/  STL [R1+0x10], R10 ;  /* 0x0000100a01007387 */ /* 0x0007e80000100800 */
[----:B------:R3:W-:Y:S01]  /*d4d0*/  STL [R1+0x8], R11 ;  /* 0x0000080b01007387 */ /* 0x0007e20000100800 */
[----:B------:R-:W-:Y:S05]  /*d4e0*/  @!P1 BRA `(.L_x_482) ;  /* 0x0000000800849947 */ /* 0x000fea0003800000 */
[----:B------:R-:W-:Y:S01]  /*d4f0*/  ULDC.64 UR4, c[0x0][0x418] ;  /* 0x0001060000047ab9 */ /* 0x000fe20000000a00 */
[----:B--2---:R-:W-:Y:S01]  /*d500*/  VIADD R7, R0, 0xffffffff ;  /* 0xffffffff00077836 */ /* 0x004fe20000000000 */
[----:B------:R-:W-:-:S04]  /*d510*/  ISETP.NE.U32.AND P0, PT, RZ, UR4, PT ;  /* 0x00000004ff007c0c */ /* 0x000fc8000bf05070 */
[----:B------:R-:W-:-:S13]  /*d520*/  ISETP.NE.AND.EX P0, PT, RZ, UR5, PT, P0 ;  /* 0x00000005ff007c0c */ /* 0x000fda000bf05300 */
[----:B------:R-:W-:Y:S05]  /*d530*/  @!P0 BRA `(.L_x_483) ;  /* 0x0000000000508947 */ /* 0x000fea0003800000 */
[----:B------:R-:W2:Y:S01]  /*d540*/  LDL R13, [R1+0x20] ;  /* 0x00002000010d7983 */ /* 0x000ea20000100800 */
[----:B------:R-:W4:Y:S01]  /*d550*/  LDC R9, c[0x0][0x43c] ;  /* 0x00010f00ff097b82 */ /* 0x000f220000000800 */
[----:B------:R-:W-:Y:S02]  /*d560*/  ULDC.64 UR6, c[0x0][0x428] ;  /* 0x00010a0000067ab9 */ /* 0x000fe40000000a00 */
[----:B------:R-:W3:Y:S01]  /*d570*/  LDL R12, [R1+0xc] ;  /* 0x00000c00010c7983 */ /* 0x000ee20000100800 */
[----:B------:R-:W-:Y:S01]  /*d580*/  ULDC.64 UR8, c[0x0][0x208] ;  /* 0x0000820000087ab9 */ /* 0x000fe20000000a00 */
[----:B----4-:R-:W-:-:S13]  /*d590*/  ISETP.NE.AND P0, PT, R9, 0x1, PT ;  /* 0x000000010900780c */ /* 0x010fda0003f05270 */
[----:B------:R-:W4:Y:S02]  /*d5a0*/  @P0 LDC.64 R2, c[0x0][0x440] ;  /* 0x00011000ff020b82 */ /* 0x000f240000000a00 */
[----:B----45:R-:W-:-:S04]  /*d5b0*/  @P0 IMAD.HI.U32 R8, R7, R2, RZ ;  /* 0x0000000207080227 */ /* 0x030fc800078e00ff */
        /* <DEDUP_REMOVED lines=12> */
.L_x_483:
[----:B------:R-:W4:Y:S01]  /*d680*/  LDL R2, [R1+0x4] ;  /* 0x0000040001027983 */ /* 0x000f220000100800 */
[----:B------:R-:W-:Y:S01]  /*d690*/  SHF.L.U32 R3, R10, 0x1f, RZ ;  /* 0x0000001f0a037819 */ /* 0x000fe200000006ff */
[----:B------:R-:W-:Y:S01]  /*d6a0*/  BSSY B2, `(.L_x_484) ;  /* 0x0000004000027945 */ /* 0x000fe20003800000 */
[----:B----4-:R-:W-:-:S04]  /*d6b0*/  IMAD R2, R11, 0x8, R2 ;  /* 0x000000080b027824 */ /* 0x010fc800078e0202 */
[----:B------:R-:W4:Y:S02]  /*d6c0*/  SYNCS.PHASECHK.TRANS64.TRYWAIT P0, [R2+URZ+0x34840], R3 ;  /* 0x03484003020075a7 */ /* 0x000f24000800017f */
[----:B----4-:R-:W-:Y:S05]  /*d6d0*/  @!P0 BRA `(.L_x_485) ;  /* 0x0000002c005c8947 */ /* 0x010fea0003800000 */
.L_x_564:
[----:B------:R-:W-:Y:S05]  /*d6e0*/  BSYNC B2 ;  /* 0x0000000000027941 */ /* 0x000fea0003800000 */
.L_x_484:
[----:B--2---:R-:W2:Y:S01]  /*d6f0*/  S2R R9, SR_TID.X ;  /* 0x0000000000097919 */ /* 0x004ea20000002100 */
[----:B------:R-:W-:Y:S01]  /*d700*/  BSSY B2, `(.L_x_486) ;  /* 0x000000b000027945 */ /* 0x000fe20003800000 */
[----:B--2---:R-:W-:-:S04]  /*d710*/  LOP3.LUT R9, R9, 0x7f, RZ, 0xc0, !PT ;  /* 0x0000007f09097812 */ /* 0x004fc800078ec0ff */
[----:B------:R-:W-:-:S13]  /*d720*/  ISETP.NE.AND P1, PT, R9, RZ, PT ;  /* 0x000000ff0900720c */ /* 0x000fda0003f25270 */
[----:B------:R-:W-:Y:S05]  /*d730*/  @P1 BRA `(.L_x_487) ;  /* 0x00000000001c1947 */ /* 0x000fea0003800000 */
[----:B------:R-:W2:Y:S01]  /*d740*/  S2R R9, SR_TID.X ;  /* 0x0000000000097919 */ /* 0x000ea20000002100 */
[----:B----4-:R-:W-:-:S04]  /*d750*/  IMAD.MOV.U32 R3, RZ, RZ, 0xc000 ;  /* 0x0000c000ff037424 */ /* 0x010fc800078e00ff */
[----:B------:R4:W-:Y:S01]  /*d760*/  SYNCS.ARRIVE.TRANS64 RZ, [R2+URZ+0x34830], R3 ;  /* 0x0348300302ff79a7 */ /* 0x0009e2000800003f */
[----:B--2---:R-:W-:-:S04]  /*d770*/  LOP3.LUT R9, R9, 0x1f, RZ, 0xc0, !PT ;  /* 0x0000001f09097812 */ /* 0x004fc800078ec0ff */
[----:B------:R-:W-:-:S13]  /*d780*/  ISETP.NE.AND P0, PT, R9, RZ, PT ;  /* 0x000000ff0900720c */ /* 0x000fda0003f05270 */
[----:B----4-:R-:W-:Y:S05]  /*d790*/  @!P0 BRA `(.L_x_487) ;  /* 0x0000000000048947 */ /* 0x010fea0003800000 */
[----:B------:R-:W-:Y:S01]  /*d7a0*/  BPT.TRAP 0x1 ;  /* 0x000000040000795c */ /* 0x000fe20000300000 */
.L_x_487:
[----:B------:R-:W-:Y:S05]  /*d7b0*/  BSYNC B2 ;  /* 0x0000000000027941 */ /* 0x000fea0003800000 */
.L_x_486:
[----:B------:R-:W2:Y:S04]  /*d7c0*/  LDL R9, [R1+0x8] ;  /* 0x0000080001097983 */ /* 0x000ea80000100800 */
[----:B---3--:R-:W3:Y:S04]  /*d7d0*/  LDL R10, [R1+0x4] ;  /* 0x00000400010a7983 */ /* 0x008ee80000100800 */
[----:B----4-:R-:W4:Y:S01]  /*d7e0*/  LDL R2, [R1+0x18] ;  /* 0x0000180001027983 */ /* 0x010f220000100800 */
[----:B------:R-:W-:-:S05]  /*d7f0*/  IMAD.MOV.U32 R12, RZ, RZ, RZ ;  /* 0x000000ffff0c7224 */ /* 0x000fca00078e00ff */
[----:B------:R-:W-:Y:S01]  /*d800*/  R2UR UR10, R12 ;  /* 0x000000000c0a72ca */ /* 0x000fe200000e0000 */
[----:B------:R-:W-:Y:S01]  /*d810*/  UIADD3 UR4, UP0, UR36, 0x370, URZ ;  /* 0x0000037024047890 */ /* 0x000fe2000ff1e03f */
[----:B------:R-:W-:Y:S01]  /*d820*/  PLOP3.LUT P0, PT, PT, PT, PT, 0x80, 0x0 ;  /* 0x000000000000781c */ /* 0x000fe20003f0f070 */
[----:B------:R-:W-:Y:S01]  /*d830*/  UMOV UR6, 0x0 ;  /* 0x0000000000067882 */ /* 0x000fe20000000000 */
[----:B------:R-:W-:Y:S01]  /*d840*/  UMOV UR7, 0x14f00000 ;  /* 0x14f0000000077882 */ /* 0x000fe20000000000 */
[----:B------:R-:W-:Y:S01]  /*d850*/  UIADD3.X UR5, URZ, UR37, URZ, UP0, !UPT ;  /* 0x000000253f057290 */ /* 0x000fe200087fe43f */
[C---:B--2---:R-:W-:Y:S02]  /*d860*/  IMAD R3, R9.reuse, 0x8, R6 ;  /* 0x0000000809037824 */ /* 0x044fe400078e0206 */
[----:B---3--:R-:W-:Y:S02]  /*d870*/  IMAD R9, R9, 0xc000, R10 ;  /* 0x0000c00009097824 */ /* 0x008fe400078e020a */
[----:B------:R-:W-:-:S02]  /*d880*/  VIADD R3, R3, 0x30 ;  /* 0x0000003003037836 */ /* 0x000fc40000000000 */
[----:B----4-:R-:W-:Y:S02]  /*d890*/  IMAD R2, R7, 0x80, R2 ;  /* 0x0000008007027824 */ /* 0x010fe400078e0202 */
[----:B------:R-:W-:-:S07]  /*d8a0*/  VIADD R10, R9, 0x1c400 ;  /* 0x0001c400090a7836 */ /* 0x000fce0000000000 */
.L_x_488:
        /* <DEDUP_REMOVED lines=16> */
.L_x_489:
        /* <DEDUP_REMOVED lines=15> */
.L_x_490:
        /* <DEDUP_REMOVED lines=10> */
[----:B------:R-:W-:Y:S01]  /*db40*/  SHF.L.U32 R5, R5, 0x1f, RZ ;  /* 0x0000001f05057819 */ /* 0x000fe200000006ff */
[----:B------:R-:W-:Y:S01]  /*db50*/  IMAD R2, R4, 0x8, R6 ;  /* 0x0000000804027824 */ /* 0x000fe200078e0206 */
[----:B------:R-:W-:Y:S03]  /*db60*/  BSSY B2, `(.L_x_491) ;  /* 0x0000003000027945 */ /* 0x000fe60003800000 */
[----:B------:R-:W2:Y:S02]  /*db70*/  SYNCS.PHASECHK.TRANS64.TRYWAIT P0, [R2+URZ+0x60], R5 ;  /* 0x00006005020075a7 */ /* 0x000ea4000800017f */
[----:B--2---:R-:W-:Y:S05]  /*db80*/  @!P0 BRA `(.L_x_492) ;  /* 0x0000002800448947 */ /* 0x004fea0003800000 */
.L_x_565:
[----:B------:R-:W-:Y:S05]  /*db90*/  BSYNC B2 ;  /* 0x0000000000027941 */ /* 0x000fea0003800000 */
.L_x_491:
[----:B------:R-:W-:Y:S01]  /*dba0*/  BSSY B2, `(.L_x_493) ;  /* 0x000000b000027945 */ /* 0x000fe20003800000 */
[----:B------:R-:W-:Y:S02]  /*dbb0*/  IMAD.MOV.U32 R10, RZ, RZ, 0x0 ;  /* 0x00000000ff0a7424 */ /* 0x000fe400078e00ff */
[----:B------:R-:W-:Y:S01]  /*dbc0*/  IMAD.MOV.U32 R11, RZ, RZ, 0x14f00000 ;  /* 0x14f00000ff0b7424 */ /* 0x000fe200078e00ff */
[----:B------:R-:W-:Y:S06]  /*dbd0*/  @P1 BRA `(.L_x_494) ;  /* 0x00000000001c1947 */ /* 0x000fec0003800000 */
[----:B------:R-:W3:Y:S02]  /*dbe0*/  S2R R3, SR_TID.X ;  /* 0x0000000000037919 */ /* 0x000ee40000002100 */
[----:B---3--:R-:W-:Y:S01]  /*dbf0*/  LOP3.LUT R9, R3, 0x1f, RZ, 0xc0, !PT ;  /* 0x0000001f03097812 */ /* 0x008fe200078ec0ff */
[----:B------:R-:W-:-:S03]  /*dc00*/  IMAD.MOV.U32 R3, RZ, RZ, 0x8000 ;  /* 0x00008000ff037424 */ /* 0x000fc600078e00ff */
[----:B------:R-:W-:Y:S01]  /*dc10*/  ISETP.NE.AND P0, PT, R9, RZ, PT ;  /* 0x000000ff0900720c */ /* 0x000fe20003f05270 */
[----:B------:R3:W-:-:S12]  /*dc20*/  SYNCS.ARRIVE.TRANS64 RZ, [R2+URZ+0x50], R3 ;  /* 0x0000500302ff79a7 */ /* 0x0007d8000800003f */
[----:B---3--:R-:W-:Y:S05]  /*dc30*/  @!P0 BRA `(.L_x_494) ;  /* 0x0000000000048947 */ /* 0x008fea0003800000 */
[----:B------:R-:W-:Y:S01]  /*dc40*/  BPT.TRAP 0x1 ;  /* 0x000000040000795c */ /* 0x000fe20000300000 */
.L_x_494:
[----:B------:R-:W-:Y:S05]  /*dc50*/  BSYNC B2 ;  /* 0x0000000000027941 */ /* 0x000fea0003800000 */
.L_x_493:
[----:B------:R-:W3:Y:S04]  /*dc60*/  LDL R9, [R1+0x4] ;  /* 0x0000040001097983 */ /* 0x000ee80000100800 */
[----:B--2---:R-:W2:Y:S04]  /*dc70*/  LDL R5, [R1+0x18] ;  /* 0x0000180001057983 */ /* 0x004ea80000100800 */
        /* <DEDUP_REMOVED lines=11> */
.L_x_495:
        /* <DEDUP_REMOVED lines=16> */
.L_x_496:
        /* <DEDUP_REMOVED lines=13> */
.L_x_482:
[----:B------:R-:W-:Y:S05]  /*df00*/  BSYNC B1 ;  /* 0x0000000000017941 */ /* 0x000fea0003800000 */
.L_x_481:
[C---:B------:R-:W-:Y:S01]  /*df10*/  ISETP.GT.AND P0, PT, R0.reuse, 0x1, PT ;  /* 0x000000010000780c */ /* 0x040fe20003f04270 */
[----:B------:R-:W-:-:S12]  /*df20*/  VIADD R0, R0, 0xfffffffe ;  /* 0xfffffffe00007836 */ /* 0x000fd80000000000 */
[----:B------:R-:W-:Y:S05]  /*df30*/  @P0 BRA `(.L_x_497) ;  /* 0xffffffe800840947 */ /* 0x000fea000383ffff */
.L_x_446:
[----:B------:R-:W-:Y:S05]  /*df40*/  BSYNC B0 ;  /* 0x0000000000007941 */ /* 0x000fea0003800000 */
.L_x_445:
[----:B------:R-:W0:Y:S01]  /*df50*/  S2R R2, SR_TID.X ;  /* 0x0000000000027919 */ /* 0x000e220000002100 */
[----:B------:R-:W-:Y:S01]  /*df60*/  BSSY B0, `(.L_x_498) ;  /* 0x0000011000007945 */ /* 0x000fe20003800000 */
[----:B0-----:R-:W-:-:S04]  /*df70*/  LOP3.LUT R3, R2, 0x7f, RZ, 0xc0, !PT ;  /* 0x0000007f02037812 */ /* 0x001fc800078ec0ff */
[----:B------:R-:W-:-:S13]  /*df80*/  ISETP.NE.AND P0, PT, R3, RZ, PT ;  /* 0x000000ff0300720c */ /* 0x000fda0003f05270 */
[----:B------:R-:W-:Y:S05]  /*df90*/  @P0 BRA `(.L_x_499) ;  /* 0x0000000000340947 */ /* 0x000fea0003800000 */
[----:B------:R-:W0:Y:S01]  /*dfa0*/  S2R R2, SR_LANEID ;  /* 0x0000000000027919 */ /* 0x000e220000000000 */
[----:B------:R-:W-:Y:S01]  /*dfb0*/  VOTEU.ANY UR4, UPT, PT ;  /* 0x0000000000047886 */ /* 0x000fe200038e0100 */
[----:B------:R-:W1:Y:S01]  /*dfc0*/  LDC.64 R4, c[0x0][0xc60] ;  /* 0x00031800ff047b82 */ /* 0x000e620000000a00 */
[----:B------:R-:W0:Y:S01]  /*dfd0*/  FLO.U32 R0, UR4 ;  /* 0x0000000400007d00 */ /* 0x000e2200080e0000 */
[----:B------:R-:W-:Y:S01]  /*dfe0*/  ULDC.64 UR6, c[0x0][0x208] ;  /* 0x0000820000067ab9 */ /* 0x000fe20000000a00 */
[----:B0-----:R-:W-:-:S06]  /*dff0*/  ISETP.EQ.U32.AND P0, PT, R0, R2, PT ;  /* 0x000000020000720c */ /* 0x001fcc0003f02070 */
[----:B------:R-:W1:Y:S07]  /*e000*/  POPC R2, UR4 ;  /* 0x0000000400027d09 */ /* 0x000e6e0008000000 */
[----:B-1----:R-:W2:Y:S04]  /*e010*/  @P0 ATOMG.E.ADD.STRONG.GPU PT, R2, desc[UR6][R4.64], R2 ;  /* 0x00000002040209a8 */ /* 0x002ea800081ee1c6 */
[----:B--2---:R0:W1:Y:S02]  /*e020*/  SHFL.IDX PT, R2, R2, R0, 0x1f ;  /* 0x00001f0002027589 */ /* 0x00406400000e0000 */
[----:B0-----:R-:W0:Y:S02]  /*e030*/  S2R R0, SR_LTMASK ;  /* 0x0000000000007919 */ /* 0x001e240000003900 */
[----:B0-----:R-:W-:-:S06]  /*e040*/  LOP3.LUT R0, R0, UR4, RZ, 0xc0, !PT ;  /* 0x0000000400007c12 */ /* 0x001fcc000f8ec0ff */
[----:B------:R-:W1:Y:S02]  /*e050*/  POPC R0, R0 ;  /* 0x0000000000007309 */ /* 0x000e640000000000 */
[----:B-1----:R-:W-:-:S07]  /*e060*/  IADD3 R16, R2, UR38, R0 ;  /* 0x0000002602107c10 */ /* 0x002fce000fffe000 */
.L_x_499:
[----:B------:R-:W-:Y:S05]  /*e070*/  BSYNC B0 ;  /* 0x0000000000007941 */ /* 0x000fea0003800000 */
.L_x_498:
[----:B------:R-:W2:Y:S01]  /*e080*/  LDL R0, [R1+0x1c] ;  /* 0x00001c0001007983 */ /* 0x000ea20000100800 */
[----:B------:R-:W-:Y:S01]  /*e090*/  BSSY B0, `(.L_x_500) ;  /* 0x0000040000007945 */ /* 0x000fe20003800000 */
[----:B--2---:R-:W-:-:S13]  /*e0a0*/  LOP3.LUT P0, RZ, R0, 0x1, RZ, 0xc0, !PT ;  /* 0x0000000100ff7812 */ /* 0x004fda000780c0ff */
[----:B------:R-:W-:Y:S05]  /*e0b0*/  @!P0 BRA `(.L_x_501) ;  /* 0x0000000000f48947 */ /* 0x000fea0003800000 */
[----:B------:R-:W2:Y:S04]  /*e0c0*/  LDL R4, [R1+0x4] ;  /* 0x0000040001047983 */ /* 0x000ea80000100800 */
[----:B------:R-:W2:Y:S04]  /*e0d0*/  LDL R0, [R1+0x8] ;  /* 0x0000080001007983 */ /* 0x000ea80000100800 */
[----:B------:R-:W3:Y:S01]  /*e0e0*/  LDL R2, [R1+0x10] ;  /* 0x0000100001027983 */ /* 0x000ee20000100800 */
[----:B------:R-:W-:Y:S01]  /*e0f0*/  BSSY B1, `(.L_x_502) ;  /* 0x0000006000017945 */ /* 0x000fe20003800000 */
[----:B------:R-:W-:Y:S01]  /*e100*/  ISETP.NE.AND P1, PT, R3, RZ, PT ;  /* 0x000000ff0300720c */ /* 0x000fe20003f25270 */
[----:B--2---:R-:W-:Y:S01]  /*e110*/  IMAD R0, R0, 0x8, R4 ;  /* 0x0000000800007824 */ /* 0x004fe200078e0204 */
[----:B---3--:R-:W-:-:S04]  /*e120*/  SHF.L.U32 R2, R2, 0x1f, RZ ;  /* 0x0000001f02027819 */ /* 0x008fc800000006ff */
[----:B------:R-:W0:Y:S02]  /*e130*/  SYNCS.PHASECHK.TRANS64.TRYWAIT P0, [R0+URZ+0x34860], R2 ;  /* 0x03486002000075a7 */ /* 0x000e24000800017f */
[----:B0-----:R-:W-:Y:S05]  /*e140*/  @!P0 BRA `(.L_x_503) ;  /* 0x0000002000e88947 */ /* 0x001fea0003800000 */
.L_x_566:
[----:B------:R-:W-:Y:S05]  /*e150*/  BSYNC B1 ;  /* 0x0000000000017941 */ /* 0x000fea0003800000 */
.L_x_502:
[----:B------:R-:W-:Y:S04]  /*e160*/  BSSY B1, `(.L_x_504) ;  /* 0x0000009000017945 */ /* 0x000fe80003800000 */
[----:B------:R-:W-:Y:S05]  /*e170*/  @P1 BRA `(.L_x_505) ;  /* 0x00000000001c1947 */ /* 0x000fea0003800000 */
[----:B------:R-:W2:Y:S01]  /*e180*/  S2R R3, SR_TID.X ;  /* 0x0000000000037919 */ /* 0x000ea20000002100 */
[----:B0-----:R-:W-:-:S04]  /*e190*/  IMAD.MOV.U32 R2, RZ, RZ, 0x8000 ;  /* 0x00008000ff027424 */ /* 0x001fc800078e00ff */
[----:B------:R3:W-:Y:S01]  /*e1a0*/  SYNCS.ARRIVE.TRANS64 RZ, [R0+URZ+0x34850], R2 ;  /* 0x0348500200ff79a7 */ /* 0x0007e2000800003f */
[----:B--2---:R-:W-:-:S04]  /*e1b0*/  LOP3.LUT R3, R3, 0x1f, RZ, 0xc0, !PT ;  /* 0x0000001f03037812 */ /* 0x004fc800078ec0ff */
[----:B------:R-:W-:-:S13]  /*e1c0*/  ISETP.NE.AND P0, PT, R3, RZ, PT ;  /* 0x000000ff0300720c */ /* 0x000fda0003f05270 */
[----:B---3--:R-:W-:Y:S05]  /*e1d0*/  @!P0 BRA `(.L_x_505) ;  /* 0x0000000000048947 */ /* 0x008fea0003800000 */
[----:B------:R-:W-:Y:S01]  /*e1e0*/  BPT.TRAP 0x1 ;  /* 0x000000040000795c */ /* 0x000fe20000300000 */
.L_x_505:
[----:B------:R-:W-:Y:S05]  /*e1f0*/  BSYNC B1 ;  /* 0x0000000000017941 */ /* 0x000fea0003800000 */
.L_x_504:
[----:B------:R-:W2:Y:S04]  /*e200*/  LDL.LU R5, [R1+0x18] ;  /* 0x0000180001057983 */ /* 0x000ea80000300800 */
[----:B------:R-:W3:Y:S04]  /*e210*/  LDL R4, [R1+0x4] ;  /* 0x0000040001047983 */ /* 0x000ee80000100800 */
[----:B0-----:R-:W3:Y:S04]  /*e220*/  LDL R2, [R1+0x8] ;  /* 0x0000080001027983 */ /* 0x001ee80000100800 */
[----:B------:R-:W2:Y:S01]  /*e230*/  LDL R3, [R1+0x14] ;  /* 0x0000140001037983 */ /* 0x000ea20000100800 */
[----:B------:R-:W-:Y:S01]  /*e240*/  UIADD3 UR4, UP0, UR36, 0x470, URZ ;  /* 0x0000047024047890 */ /* 0x000fe2000ff1e03f */
[----:B------:R-:W-:Y:S01]  /*e250*/  PLOP3.LUT P0, PT, PT, PT, PT, 0x80, 0x0 ;  /* 0x000000000000781c */ /* 0x000fe20003f0f070 */
[----:B------:R-:W-:Y:S01]  /*e260*/  VIADD R0, R0, 0x34850 ;  /* 0x0003485000007836 */ /* 0x000fe20000000000 */
[----:B------:R-:W-:Y:S01]  /*e270*/  UMOV UR6, 0x0 ;  /* 0x0000000000067882 */ /* 0x000fe20000000000 */
[----:B------:R-:W-:Y:S01]  /*e280*/  UIADD3.X UR5, URZ, UR37, URZ, UP0, !UPT ;  /* 0x000000253f057290 */ /* 0x000fe200087fe43f */
[----:B------:R-:W-:Y:S01]  /*e290*/  UMOV UR7, 0x14f00000 ;  /* 0x14f0000000077882 */ /* 0x000fe20000000000 */
[----:B------:R-:W-:Y:S01]  /*e2a0*/  UMOV UR10, URZ ;  /* 0x0000003f000a7c82 */ /* 0x000fe20008000000 */
[----:B---3--:R-:W-:-:S02]  /*e2b0*/  IMAD R2, R2, 0x8000, R4 ;  /* 0x0000800002027824 */ /* 0x008fc400078e0204 */
[----:B--2---:R-:W-:Y:S02]  /*e2c0*/  IMAD R3, R3, 0x80, R5 ;  /* 0x0000008003037824 */ /* 0x004fe400078e0205 */
[----:B------:R-:W-:-:S07]  /*e2d0*/  VIADD R4, R2, 0x400 ;  /* 0x0000040002047836 */ /* 0x000fce0000000000 */
.L_x_506:
        /* <DEDUP_REMOVED lines=11> */
[----:B------:R-:W-:Y:S01]  /*e390*/  PLOP3.LUT P0, PT, PT, PT, PT, 0x80, 0x0 ;  /* 0x000000000000781c */ /* 0x000fe20003f0f070 */
[----:B------:R-:W-:Y:S01]  /*e3a0*/  VIADD R2, R2, 0x4400 ;  /* 0x0000440002027836 */ /* 0x000fe20000000000 */
[----:B------:R-:W-:Y:S01]  /*e3b0*/  UMOV UR6, 0x0 ;  /* 0x0000000000067882 */ /* 0x000fe20000000000 */
[----:B------:R-:W-:Y:S01]  /*e3c0*/  UMOV UR7, 0x14f00000 ;  /* 0x14f0000000077882 */ /* 0x000fe20000000000 */
[----:B------:R-:W-:-:S09]  /*e3d0*/  UMOV UR10, 0x40 ;  /* 0x00000040000a7882 */ /* 0x000fd20000000000 */
.L_x_507:
        /* <DEDUP_REMOVED lines=11> */
.L_x_501:
[----:B------:R-:W-:Y:S05]  /*e490*/  BSYNC B0 ;  /* 0x0000000000007941 */ /* 0x000fea0003800000 */
.L_x_500:
[----:B------:R-:W2:Y:S04]  /*e4a0*/  LDL.LU R5, [R1+0x8] ;  /* 0x0000080001057983 */ /* 0x000ea80000300800 */
[----:B------:R-:W3:Y:S01]  /*e4b0*/  LDL.LU R4, [R1+0x10] ;  /* 0x0000100001047983 */ /* 0x000ee20000300800 */
[----:B--2---:R-:W-:-:S05]  /*e4c0*/  VIADD R0, R5, 0x1 ;  /* 0x0000000105007836 */ /* 0x004fca0000000000 */
[----:B------:R-:W-:-:S04]  /*e4d0*/  ISETP.NE.AND P0, PT, R0, 0x2, PT ;  /* 0x000000020000780c */ /* 0x000fc80003f05270 */
[----:B------:R-:W-:Y:S02]  /*e4e0*/  SEL R2, RZ, 0x1, P0 ;  /* 0x00000001ff027807 */ /* 0x000fe40000000000 */
[----:B------:R-:W-:Y:S02]  /*e4f0*/  SEL R0, R0, RZ, P0 ;  /* 0x000000ff00007207 */ /* 0x000fe40000000000 */
[----:B---3--:R-:W-:-:S03]  /*e500*/  LOP3.LUT R4, R4, R2, RZ, 0x3c, !PT ;  /* 0x0000000204047212 */ /* 0x008fc600078e3cff */
[----:B------:R0:W-:Y:S04]  /*e510*/  STL [R1+0x8], R0 ;  /* 0x0000080001007387 */ /* 0x0001e80000100800 */
[----:B------:R0:W-:Y:S02]  /*e520*/  STL [R1+0x10], R4 ;  /* 0x0000100401007387 */ /* 0x0001e40000100800 */
.L_x_425:
[----:B------:R-:W-:Y:S05]  /*e530*/  BSYNC B7 ;  /* 0x0000000000077941 */ /* 0x000fea0003800000 */
.L_x_423:
[----:B0-----:R-:W2:Y:S02]  /*e540*/  LDL R0, [R1+0x1c] ;  /* 0x00001c0001007983 */ /* 0x001ea40000100800 */
[----:B--2---:R-:W-:-:S13]  /*e550*/  LOP3.LUT P0, RZ, R0, 0x2, RZ, 0xc0, !PT ;  /* 0x0000000200ff7812 */ /* 0x004fda000780c0ff */
[----:B------:R-:W-:Y:S05]  /*e560*/  @!P0 BRA `(.L_x_508) ;  /* 0x0000000000288947 */ /* 0x000fea0003800000 */
[----:B------:R-:W-:Y:S05]  /*e570*/  WARPSYNC.ALL ;  /* 0x0000000000007948 */ /* 0x000fea0003800000 */
[----:B------:R-:W0:Y:S08]  /*e580*/  S2UR UR5, SR_CgaCtaId ;  /* 0x00000000000579c3 */ /* 0x000e300000008800 */
[----:B------:R-:W-:Y:S06]  /*e590*/  BAR.SYNC.DEFER_BLOCKING 0x5, 0x180 ;  /* 0x0146000000007b1d */ /* 0x000fec0000010000 */
[----:B------:R-:W-:-:S02]  /*e5a0*/  UMOV UR4, 0x400 ;  /* 0x0000040000047882 */ /* 0x000fc40000000000 */
[----:B0-----:R-:W-:-:S06]  /*e5b0*/  ULEA UR4, UR5, UR4, 0x18 ;  /* 0x0000000405047291 */ /* 0x001fcc000f8ec03f */
[----:B------:R-:W-:-:S05]  /*e5c0*/  IMAD.U32 R0, RZ, RZ, UR4 ;  /* 0x00000004ff007e24 */ /* 0x000fca000f8e00ff */
[----:B------:R0:W2:Y:S04]  /*e5d0*/  LDS.128 R16, [R0+0x348d0] ;  /* 0x0348d00000107984 */ /* 0x0000a80000000c00 */
[----:B------:R0:W-:Y:S01]  /*e5e0*/  STL [R1+0x4], R0 ;  /* 0x0000040001007387 */ /* 0x0001e20000100800 */
[----:B------:R-:W-:Y:S06]  /*e5f0*/  BAR.ARV 0x4, 0x180 ;  /* 0x0106000000007b1d */ /* 0x000fec0000002000 */
[----:B------:R-:W-:Y:S05]  /*e600*/  BRA `(.L_x_509) ;  /* 0x0000000800507947 */ /* 0x000fea0003800000 */
.L_x_508:
[----:B------:R-:W1:Y:S01]  /*e610*/  S2R R0, SR_TID.X ;  /* 0x0000000000007919 */ /* 0x000e620000002100 */
[----:B------:R-:W-:Y:S01]  /*e620*/  UMOV UR4, 0xffffffff ;  /* 0xffffffff00047882 */ /* 0x000fe20000000000 */
[----:B-1--4-:R-:W-:-:S04]  /*e630*/  LOP3.LUT R7, R0, 0x1f, RZ, 0xc0, !PT ;  /* 0x0000001f00077812 */ /* 0x012fc800078ec0ff */
[----:B------:R-:W-:Y:S01]  /*e640*/  ISETP.NE.AND P0, PT, R7, 0x1f, PT ;  /* 0x0000001f0700780c */ /* 0x000fe20003f05270 */
[----:B------:R-:W-:-:S12]  /*e650*/  BRA.DIV UR4, `(.L_x_510) ;  /* 0x0000001e04b87947 */ /* 0x000fd8000b800000 */
[----:B------:R-:W-:Y:S01]  /*e660*/  IMAD.IADD R5, R19, 0x1, R7 ;  /* 0x0000000113057824 */ /* 0x000fe200078e0207 */
[----:B------:R-:W-:Y:S01]  /*e670*/  ULDC UR4, c[0x0][0xc3c] ;  /* 0x00030f0000047ab9 */ /* 0x000fe20000000800 */
[----:B------:R-:W-:-:S03]  /*e680*/  ULDC.64 UR6, c[0x0][0x208] ;  /* 0x0000820000067ab9 */ /* 0x000fc60000000a00 */
[----:B------:R-:W-:-:S13]  /*e690*/  ISETP.GE.OR P1, PT, R5, UR4, !P0 ;  /* 0x0000000405007c0c */ /* 0x000fda000c726670 */
[----:B------:R-:W0:Y:S02]  /*e6a0*/  @!P1 LDC.64 R2, c[0x0][0xc80] ;  /* 0x00032000ff029b82 */ /* 0x000e240000000a00 */
[----:B0-----:R-:W-:-:S06]  /*e6b0*/  @!P1 IMAD.WIDE R2, R5, 0x4, R2 ;  /* 0x0000000405029825 */ /* 0x001fcc00078e0202 */
[----:B------:R0:W2:Y:S01]  /*e6c0*/  @!P1 LDG.E R3, desc[UR6][R2.64] ;  /* 0x0000000602039981 */ /* 0x0000a2000c1e1900 */
[C---:B------:R-:W-:Y:S02]  /*e6d0*/  ISETP.GE.U32.AND P2, PT, R7.reuse, 0x2, PT ;  /* 0x000000020700780c */ /* 0x040fe40003f46070 */
[C---:B------:R-:W-:Y:S01]  /*e6e0*/  ISETP.GE.U32.AND P3, PT, R7.reuse, 0x4, PT ;  /* 0x000000040700780c */ /* 0x040fe20003f66070 */
[----:B------:R-:W-:Y:S01]  /*e6f0*/  SHFL.IDX PT, R4, R16, 0x1, 0x1f ;  /* 0x00201f0010047f89 */ /* 0x000fe200000e0000 */
[C---:B------:R-:W-:Y:S02]  /*e700*/  ISETP.GE.U32.AND P4, PT, R7.reuse, 0x8, PT ;  /* 0x000000080700780c */ /* 0x040fe40003f86070 */
[C---:B------:R-:W-:Y:S01]  /*e710*/  ISETP.GE.U32.AND P5, PT, R7.reuse, 0x10, PT ;  /* 0x000000100700780c */ /* 0x040fe20003fa6070 */
[----:B0-----:R-:W-:Y:S02]  /*e720*/  IMAD.MOV.U32 R2, RZ, RZ, RZ ;  /* 0x000000ffff027224 */ /* 0x001fe400078e00ff */
[----:B--2---:R-:W-:Y:S01]  /*e730*/  @!P1 IMAD.MOV.U32 R2, RZ, RZ, R3 ;  /* 0x000000ffff029224 */ /* 0x004fe200078e0003 */
[----:B------:R-:W-:-:S04]  /*e740*/  ISETP.NE.AND P1, PT, R7, RZ, PT ;  /* 0x000000ff0700720c */ /* 0x000fc80003f25270 */
        /* <DEDUP_REMOVED lines=14> */
[----:B------:R-:W-:Y:S02]  /*e830*/  IMAD.IADD R3, R3, 0x1, R0 ;  /* 0x0000000103037824 */ /* 0x000fe400078e0200 */
[----:B------:R0:W1:Y:S04]  /*e840*/  SHFL.IDX PT, R0, R16, RZ, 0x1f ;  /* 0x00001fff10007589 */ /* 0x00006800000e0000 */
[----:B------:R0:W2:Y:S02]  /*e850*/  SHFL.IDX PT, R6, R3, 0x1f, 0x1f ;  /* 0x03e01f0003067f89 */ /* 0x0000a400000e0000 */
.L_x_576:
[----:B------:R-:W-:Y:S02]  /*e860*/  ULDC UR4, c[0x0][0xc38] ;  /* 0x00030e0000047ab9 */ /* 0x000fe40000000800 */
[----:B0-----:R-:W-:-:S04]  /*e870*/  IMAD.U32 R16, RZ, RZ, UR4 ;  /* 0x00000004ff107e24 */ /* 0x001fc8000f8e00ff */
[----:B--2---:R-:W-:-:S04]  /*e880*/  IMAD R6, R6, R16, RZ ;  /* 0x0000001006067224 */ /* 0x004fc800078e02ff */
[----:B------:R-:W-:-:S05]  /*e890*/  IMAD.IADD R4, R4, 0x1, R6 ;  /* 0x0000000104047824 */ /* 0x000fca00078e0206 */
[----:B-1----:R-:W-:-:S13]  /*e8a0*/  ISETP.GT.AND P6, PT, R4, R0, PT ;  /* 0x000000000400720c */ /* 0x002fda0003fc4270 */
[----:B------:R-:W-:Y:S05]  /*e8b0*/  @P6 BRA `(.L_x_511) ;  /* 0x0000000000a06947 */ /* 0x000fea0003800000 */
.L_x_516:
[----:B0-----:R-:W0:Y:S01]  /*e8c0*/  LDC R2, c[0x0][0xc3c] ;  /* 0x00030f00ff027b82 */ /* 0x001e220000000800 */
[----:B------:R-:W-:-:S05]  /*e8d0*/  VIADD R19, R19, 0x1f ;  /* 0x0000001f13137836 */ /* 0x000fca0000000000 */
[----:B0-----:R-:W-:-:S13]  /*e8e0*/  ISETP.GE.AND P6, PT, R19, R2, PT ;  /* 0x000000021300720c */ /* 0x001fda0003fc6270 */
[----:B------:R-:W-:Y:S05]  /*e8f0*/  @P6 BRA `(.L_x_512) ;  /* 0x0000000400486947 */ /* 0x000fea0003800000 */
[----:B------:R-:W0:Y:S01]  /*e900*/  S2R R3, SR_TID.X ;  /* 0x0000000000037919 */ /* 0x000e220000002100 */
[----:B------:R-:W-:Y:S01]  /*e910*/  BSSY B0, `(.L_x_513) ;  /* 0x000000a000007945 */ /* 0x000fe20003800000 */
[----:B0-----:R-:W-:-:S05]  /*e920*/  LOP3.LUT R3, R3, 0x1f, RZ, 0xc0, !PT ;  /* 0x0000001f03037812 */ /* 0x001fca00078ec0ff */
[----:B------:R-:W-:-:S05]  /*e930*/  IMAD.IADD R5, R19, 0x1, R3 ;  /* 0x0000000113057824 */ /* 0x000fca00078e0203 */
[----:B------:R-:W-:Y:S01]  /*e940*/  ISETP.GE.OR P6, PT, R5, R2, !P0 ;  /* 0x000000020500720c */ /* 0x000fe200047c6670 */
[----:B------:R-:W-:-:S12]  /*e950*/  IMAD.MOV.U32 R2, RZ, RZ, RZ ;  /* 0x000000ffff027224 */ /* 0x000fd800078e00ff */
[----:B------:R-:W-:Y:S05]  /*e960*/  @P6 BRA `(.L_x_514) ;  /* 0x0000000000106947 */ /* 0x000fea0003800000 */
[----:B------:R-:W0:Y:S01]  /*e970*/  LDC.64 R2, c[0x0][0xc80] ;  /* 0x00032000ff027b82 */ /* 0x000e220000000a00 */
[----:B------:R-:W-:Y:S01]  /*e980*/  ULDC.64 UR4, c[0x0][0x208] ;  /* 0x0000820000047ab9 */ /* 0x000fe20000000a00 */
[----:B0-----:R-:W-:-:S06]  /*e990*/  IMAD.WIDE R2, R5, 0x4, R2 ;  /* 0x0000000405027825 */ /* 0x001fcc00078e0202 */
[----:B------:R0:W5:Y:S02]  /*e9a0*/  LDG.E R2, desc[UR4][R2.64] ;  /* 0x0000000402027981 */ /* 0x000164000c1e1900 */
.L_x_514:
[----:B------:R-:W-:Y:S05]  /*e9b0*/  BSYNC B0 ;  /* 0x0000000000007941 */ /* 0x000fea0003800000 */
.L_x_513:
[----:B------:R-:W-:-:S03]  /*e9c0*/  UMOV UR4, 0xffffffff ;  /* 0xffffffff00047882 */ /* 0x000fc60000000000 */
[----:B------:R-:W-:Y:S05]  /*e9d0*/  BRA.DIV UR4, `(.L_x_515) ;  /* 0x0000002204187947 */ /* 0x000fea000b800000 */
[----:B-----5:R-:W0:Y:S02]  /*e9e0*/  SHFL.UP PT, R14, R2, 0x1, RZ ;  /* 0x04200000020e7989 */ /* 0x020e2400000e00ff */
        /* <DEDUP_REMOVED lines=14> */
[----:B------:R0:W1:Y:S02]  /*ead0*/  SHFL.IDX PT, R6, R3, 0x1f, 0x1f ;  /* 0x03e01f0003067f89 */ /* 0x00006400000e0000 */
.L_x_584:
[----:B------:R-:W-:Y:S02]  /*eae0*/  ULDC UR4, c[0x0][0xc38] ;  /* 0x00030e0000047ab9 */ /* 0x000fe40000000800 */
[----:B------:R-:W-:-:S04]  /*eaf0*/  IMAD.U32 R16, RZ, RZ, UR4 ;  /* 0x00000004ff107e24 */ /* 0x000fc8000f8e00ff */
[----:B-1----:R-:W-:-:S04]  /*eb00*/  IMAD R6, R6, R16, RZ ;  /* 0x0000001006067224 */ /* 0x002fc800078e02ff */
[----:B------:R-:W-:-:S05]  /*eb10*/  IMAD.IADD R4, R6, 0x1, R4 ;  /* 0x0000000106047824 */ /* 0x000fca00078e0204 */
[----:B------:R-:W-:-:S13]  /*eb20*/  ISETP.GT.AND P6, PT, R4, R0, PT ;  /* 0x000000000400720c */ /* 0x000fda0003fc4270 */
[----:B------:R-:W-:Y:S05]  /*eb30*/  @!P6 BRA `(.L_x_516) ;  /* 0xfffffffc0060e947 */ /* 0x000fea000383ffff */
.L_x_511:
[----:B------:R-:W-:Y:S01]  /*eb40*/  IMAD.IADD R6, R4, 0x1, -R6 ;  /* 0x0000000104067824 */ /* 0x000fe200078e0a06 */
[----:B------:R-:W-:-:S03]  /*eb50*/  UMOV UR4, 0xffffffff ;  /* 0xffffffff00047882 */ /* 0x000fc60000000000 */
[----:B------:R-:W-:-:S05]  /*eb60*/  IMAD R4, R3, R16, R6 ;  /* 0x0000001003047224 */ /* 0x000fca00078e0206 */
[----:B------:R-:W-:Y:S01]  /*eb70*/  ISETP.GT.AND P6, PT, R4, R0, PT ;  /* 0x000000000400720c */ /* 0x000fe20003fc4270 */
[----:B------:R-:W-:-:S12]  /*eb80*/  BRA.DIV UR4, `(.L_x_517) ;  /* 0x0000002204807947 */ /* 0x000fd8000b800000 */
[----:B------:R-:W-:-:S04]  /*eb90*/  VOTE.ANY R5, PT, !P6 ;  /* 0x0000000000057806 */ /* 0x000fc800070e0100 */
[----:B------:R-:W1:Y:S02]  /*eba0*/  POPC R4, R5 ;  /* 0x0000000500047309 */ /* 0x000e640000000000 */
[----:B-1----:R1:W2:Y:S02]  /*ebb0*/  SHFL.IDX PT, R17, R2, R4, 0x1f ;  /* 0x00001f0402117589 */ /* 0x0022a400000e0000 */
.L_x_588:
[----:B------:R-:W-:Y:S01]  /*ebc0*/  ISETP.NE.AND P0, PT, R5, RZ, PT ;  /* 0x000000ff0500720c */ /* 0x000fe20003f05270 */
[----:B-1----:R-:W-:-:S12]  /*ebd0*/  IMAD.MOV.U32 R2, RZ, RZ, RZ ;  /* 0x000000ffff027224 */ /* 0x002fd800078e00ff */
[----:B------:R-:W-:Y:S05]  /*ebe0*/  @!P0 BRA `(.L_x_518) ;  /* 0x0000000000108947 */ /* 0x000fea0003800000 */
[----:B------:R-:W-:Y:S01]  /*ebf0*/  UMOV UR4, 0xffffffff ;  /* 0xffffffff00047882 */ /* 0x000fe20000000000 */
[----:B------:R-:W-:Y:S02]  /*ec00*/  VIADD R12, R4, 0xffffffff ;  /* 0xffffffff040c7836 */ /* 0x000fe40000000000 */
[----:B------:R-:W-:Y:S05]  /*ec10*/  BRA.DIV UR4, `(.L_x_519) ;  /* 0x0000002204a47947 */ /* 0x000fea000b800000 */
[----:B------:R1:W3:Y:S02]  /*ec20*/  SHFL.IDX PT, R2, R3, R12, 0x1f ;  /* 0x00001f0c03027589 */ /* 0x0002e400000e0000 */
.L_x_518:
[----:B--2---:R-:W-:Y:S01]  /*ec30*/  IABS R5, R17 ;  /* 0x0000001100057213 */ /* 0x004fe20000000000 */
[----:B---3--:R-:W-:Y:S02]  /*ec40*/  IMAD R16, R2, R16, R6 ;  /* 0x0000001002107224 */ /* 0x008fe400078e0206 */
[----:B------:R-:W-:Y:S01]  /*ec50*/  IMAD.IADD R19, R4, 0x1, R19 ;  /* 0x0000000104137824 */ /* 0x000fe200078e0213 */
[----:B------:R-:W2:Y:S01]  /*ec60*/  I2F.RP R2, R5 ;  /* 0x0000000500027306 */ /* 0x000ea20000209400 */
[----:B------:R-:W-:-:S07]  /*ec70*/  IMAD.IADD R0, R0, 0x1, -R16 ;  /* 0x0000000100007824 */ /* 0x000fce00078e0a10 */
[----:B--2---:R-:W2:Y:S02]  /*ec80*/  MUFU.RCP R2, R2 ;  /* 0x0000000200027308 */ /* 0x004ea40000001000 */
[----:B--2---:R-:W-:-:S06]  /*ec90*/  VIADD R2, R2, 0xffffffe ;  /* 0x0ffffffe02027836 */ /* 0x004fcc0000000000 */
[----:B01----:R-:W0:Y:S02]  /*eca0*/  F2I.FTZ.U32.TRUNC.NTZ R3, R2 ;  /* 0x0000000200037305 */ /* 0x003e24000021f000 */
[----:B0-----:R-:W-:-:S04]  /*ecb0*/  IMAD.MOV R2, RZ, RZ, -R3 ;  /* 0x000000ffff027224 */ /* 0x001fc800078e0a03 */
[----:B------:R-:W-:Y:S02]  /*ecc0*/  IMAD R6, R2, R5, RZ ;  /* 0x0000000502067224 */ /* 0x000fe400078e02ff */
[----:B------:R-:W-:-:S04]  /*ecd0*/  IMAD.MOV.U32 R2, RZ, RZ, RZ ;  /* 0x000000ffff027224 */ /* 0x000fc800078e00ff */
[----:B------:R-:W-:Y:S01]  /*ece0*/  IMAD.HI.U32 R2, R3, R6, R2 ;  /* 0x0000000603027227 */ /* 0x000fe200078e0002 */
[----:B------:R-:W-:Y:S02]  /*ecf0*/  IABS R6, R17 ;  /* 0x0000001100067213 */ /* 0x000fe40000000000 */
[----:B------:R-:W-:-:S03]  /*ed00*/  IABS R3, R0 ;  /* 0x0000000000037213 */ /* 0x000fc60000000000 */
[----:B------:R-:W-:Y:S02]  /*ed10*/  IMAD.MOV R6, RZ, RZ, -R6 ;  /* 0x000000ffff067224 */ /* 0x000fe400078e0a06 */
        /* <DEDUP_REMOVED lines=16> */
.L_x_512:
[----:B------:R-:W-:Y:S01]  /*ee20*/  UMOV UR4, URZ ;  /* 0x0000003f00047c82 */ /* 0x000fe20008000000 */
[----:B------:R-:W-:Y:S01]  /*ee30*/  UMOV UR5, URZ ;  /* 0x0000003f00057c82 */ /* 0x000fe20008000000 */
[----:B------:R-:W-:Y:S01]  /*ee40*/  ULDC UR6, c[0x0][0xc3c] ;  /* 0x00030f0000067ab9 */ /* 0x000fe20000000800 */
[----:B------:R-:W-:Y:S02]  /*ee50*/  IMAD.MOV.U32 R16, RZ, RZ, R0 ;  /* 0x000000ffff107224 */ /* 0x000fe400078e0000 */
[----:B------:R-:W-:Y:S02]  /*ee60*/  IMAD.U32 R17, RZ, RZ, UR4 ;  /* 0x00000004ff117e24 */ /* 0x000fe4000f8e00ff */
[----:B------:R-:W-:Y:S02]  /*ee70*/  IMAD.U32 R18, RZ, RZ, UR5 ;  /* 0x00000005ff127e24 */ /* 0x000fe4000f8e00ff */
[----:B------:R-:W-:-:S07]  /*ee80*/  IMAD.U32 R19, RZ, RZ, UR6 ;  /* 0x00000006ff137e24 */ /* 0x000fce000f8e00ff */
.L_x_520:
[----:B------:R3:W2:Y:S01]  /*ee90*/  LDL R3, [R1+0x4] ;  /* 0x0000040001037983 */ /* 0x0006a20000100800 */
[----:B------:R-:W0:Y:S01]  /*eea0*/  S2R R0, SR_TID.X ;  /* 0x0000000000007919 */ /* 0x000e220000002100 */
[----:B------:R-:W-:Y:S05]  /*eeb0*/  WARPSYNC.ALL ;  /* 0x0000000000007948 */ /* 0x000fea0003800000 */
[----:B0-----:R-:W-:Y:S01]  /*eec0*/  LOP3.LUT R0, R0, 0x1f, RZ, 0xc0, !PT ;  /* 0x0000001f00007812 */ /* 0x001fe200078ec0ff */
[----:B------:R-:W-:Y:S03]  /*eed0*/  BAR.SYNC.DEFER_BLOCKING 0x4, 0x180 ;  /* 0x0106000000007b1d */ /* 0x000fe60000010000 */
[----:B------:R-:W-:-:S13]  /*eee0*/  ISETP.NE.AND P0, PT, R0, RZ, PT ;  /* 0x000000ff0000720c */ /* 0x000fda0003f05270 */
[----:B------:R-:W2:Y:S01]  /*eef0*/  @!P0 S2R R0, SR_CgaCtaId ;  /* 0x0000000000008919 */ /* 0x000ea20000008800 */
[----:B------:R-:W-:-:S04]  /*ef00*/  @!P0 MOV R2, 0x400 ;  /* 0x0000040000028802 */ /* 0x000fc80000000f00 */
[----:B--2---:R-:W-:-:S05]  /*ef10*/  @!P0 LEA R3, R0, R2, 0x18 ;  /* 0x0000000200038211 */ /* 0x004fca00078ec0ff */
[----:B------:R3:W-:Y:S04]  /*ef20*/  @!P0 STS.128 [R3+0x348d0], R16 ;  /* 0x0348d01003008388 */ /* 0x0007e80000000c00 */
[----:B------:R3:W-:Y:S01]  /*ef30*/  @!P0 STL [R1+0x4], R3 ;  /* 0x0000040301008387 */ /* 0x0007e20000100800 */
[----:B------:R-:W-:Y:S06]  /*ef40*/  BAR.ARV 0x5, 0x180 ;  /* 0x0146000000007b1d */ /* 0x000fec0000002000 */
.L_x_509:
[----:B------:R-:W-:Y:S02]  /*ef50*/  ULDC UR4, c[0x0][0xc3c] ;  /* 0x00030f0000047ab9 */ /* 0x000fe40000000800 */
[----:B--2---:R-:W-:-:S13]  /*ef60*/  ISETP.GE.AND P0, PT, R19, UR4, PT ;  /* 0x0000000413007c0c */ /* 0x004fda000bf06270 */
[----:B------:R-:W-:Y:S05]  /*ef70*/  @!P0 BRA `(.L_x_521) ;  /* 0xffffffac003c8947 */ /* 0x000fea000383ffff */
[----:B------:R-:W-:Y:S05]  /*ef80*/  BSYNC B8 ;  /* 0x0000000000087941 */ /* 0x000fea0003800000 */
.L_x_419:
[----:B0-----:R-:W2:Y:S01]  /*ef90*/  LDL.LU R0, [R1+0x50] ;  /* 0x0000500001007983 */ /* 0x001ea20000300800 */
[----:B------:R-:W-:Y:S01]  /*efa0*/  BSSY B0, `(.L_x_522) ;  /* 0x000000b000007945 */ /* 0x000fe20003800000 */
[----:B------:R-:W0:Y:S01]  /*efb0*/  S2R R5, SR_CgaCtaId ;  /* 0x0000000000057919 */ /* 0x000e220000008800 */
[----:B--2---:R-:W-:-:S05]  /*efc0*/  VIADD R0, R0, 0x1 ;  /* 0x0000000100007836 */ /* 0x004fca0000000000 */
[----:B------:R-:W-:-:S04]  /*efd0*/  LEA.HI R2, R0, R0, RZ, 0x1 ;  /* 0x0000000000027211 */ /* 0x000fc800078f08ff */
[----:B---3--:R-:W-:-:S05]  /*efe0*/  LOP3.LUT R3, R2, 0xfffffffe, RZ, 0xc0, !PT ;  /* 0xfffffffe02037812 */ /* 0x008fca00078ec0ff */
[----:B------:R-:W-:Y:S01]  /*eff0*/  IMAD.IADD R3, R0, 0x1, -R3 ;  /* 0x0000000100037824 */ /* 0x000fe200078e0a03 */
[----:B------:R-:W-:-:S04]  /*f000*/  MOV R0, 0x400 ;  /* 0x0000040000007802 */ /* 0x000fc80000000f00 */
[----:B0-----:R-:W-:Y:S02]  /*f010*/  LEA R0, R5, R0, 0x18 ;  /* 0x0000000005007211 */ /* 0x001fe400078ec0ff */
[----:B------:R-:W-:-:S04]  /*f020*/  SHF.L.U32 R3, R3, 0x1f, RZ ;  /* 0x0000001f03037819 */ /* 0x000fc800000006ff */
[----:B------:R-:W0:Y:S02]  /*f030*/  SYNCS.PHASECHK.TRANS64.TRYWAIT P0, [R0+URZ+0x34820], R3 ;  /* 0x03482003000075a7 */ /* 0x000e24000800017f */
[----:B0-----:R-:W-:Y:S05]  /*f040*/  @!P0 BRA `(.L_x_523) ;  /* 0x0000001c00c08947 */ /* 0x001fea0003800000 */
.L_x_591:
[----:B------:R-:W-:Y:S05]  /*f050*/  BSYNC B0 ;  /* 0x0000000000007941 */ /* 0x000fea0003800000 */
.L_x_522:
[----:B------:R-:W-:-:S03]  /*f060*/  UMOV UR4, 0xffffffff ;  /* 0xffffffff00047882 */ /* 0x000fc60000000000 */
[----:B------:R-:W-:Y:S05]  /*f070*/  BRA.DIV UR4, `(.L_x_524) ;  /* 0x0000001e04c87947 */ /* 0x000fea000b800000 */
[----:B------:R-:W2:Y:S02]  /*f080*/  S2R R2, SR_TID.X ;  /* 0x0000000000027919 */ /* 0x000ea40000002100 */
[----:B--2---:R-:W-:-:S04]  /*f090*/  SHF.R.U32.HI R2, RZ, 0x5, R2 ;  /* 0x00000005ff027819 */ /* 0x004fc80000011602 */
[----:B------:R-:W-:-:S05]  /*f0a0*/  LOP3.LUT R2, R2, 0x3, RZ, 0xc0, !PT ;  /* 0x0000000302027812 */ /* 0x000fca00078ec0ff */
[----:B------:R2:W3:Y:S02]  /*f0b0*/  SHFL.IDX PT, R14, R2, RZ, 0x1f ;  /* 0x00001fff020e7589 */ /* 0x0004e400000e0000 */
.L_x_594:
[----:B---3--:R-:W-:Y:S01]  /*f0c0*/  ISETP.NE.AND P0, PT, R14, RZ, PT ;  /* 0x000000ff0e00720c */ /* 0x008fe20003f05270 */
[----:B------:R-:W-:-:S12]  /*f0d0*/  BSSY B0, `(.L_x_525) ;  /* 0x0000029000007945 */ /* 0x000fd80003800000 */
[----:B------:R-:W-:Y:S05]  /*f0e0*/  @P0 BRA `(.L_x_526) ;  /* 0x00000000009c0947 */ /* 0x000fea0003800000 */
[----:B------:R-:W-:-:S03]  /*f0f0*/  UMOV UR4, 0xffffffff ;  /* 0xffffffff00047882 */ /* 0x000fc60000000000 */
[----:B------:R-:W-:Y:S05]  /*f100*/  BRA.DIV UR4, `(.L_x_527) ;  /* 0x0000001e04d87947 */ /* 0x000fea000b800000 */
[----:B------:R-:W-:-:S13]  /*f110*/  ELECT P6, URZ, PT ;  /* 0x00000000003f782f */ /* 0x000fda00038c0000 */
.L_x_597:
        /* <DEDUP_REMOVED lines=8> */
.L_x_528:
[----:B0-----:R-:W2:Y:S04]  /*f1a0*/  LDL R3, [R1+0x8] ;  /* 0x0000080001037983 */ /* 0x001ea80000100800 */
[----:B-1--4-:R-:W3:Y:S01]  /*f1b0*/  LDL.LU R7, [R1+0x10] ;  /* 0x0000100001077983 */ /* 0x012ee20000300800 */
[----:B------:R-:W-:-:S04]  /*f1c0*/  VIADD R2, R0, 0x34840 ;  /* 0x0003484000027836 */ /* 0x000fc80000000000 */
[C---:B--2---:R-:W-:Y:S02]  /*f1d0*/  IMAD R6, R3.reuse, 0x8, R2 ;  /* 0x0000000803067824 */ /* 0x044fe400078e0202 */
[----:B------:R-:W-:Y:S01]  /*f1e0*/  VIADD R3, R3, 0x1 ;  /* 0x0000000103037836 */ /* 0x000fe20000000000 */
[----:B---3--:R-:W-:-:S04]  /*f1f0*/  SHF.L.U32 R5, R7, 0x1f, RZ ;  /* 0x0000001f07057819 */ /* 0x008fc800000006ff */
[C---:B------:R-:W-:Y:S01]  /*f200*/  ISETP.NE.AND P1, PT, R3.reuse, 0x2, PT ;  /* 0x000000020300780c */ /* 0x040fe20003f25270 */
[----:B------:R-:W0:Y:S03]  /*f210*/  SYNCS.PHASECHK.TRANS64.TRYWAIT P0, [R6+URZ], R5 ;  /* 0x00000005060075a7 */ /* 0x000e26000800017f */
[----:B------:R-:W-:Y:S02]  /*f220*/  SEL R4, RZ, 0x1, P1 ;  /* 0x00000001ff047807 */ /* 0x000fe40000800000 */
[----:B------:R-:W-:Y:S02]  /*f230*/  SEL R3, R3, RZ, P1 ;  /* 0x000000ff03037207 */ /* 0x000fe40000800000 */
[----:B------:R-:W-:-:S03]  /*f240*/  LOP3.LUT R4, R7, R4, RZ, 0x3c, !PT ;  /* 0x0000000407047212 */ /* 0x000fc600078e3cff */
[----:B------:R-:W-:Y:S01]  /*f250*/  IMAD R7, R3, 0x8, R2 ;  /* 0x0000000803077824 */ /* 0x000fe200078e0202 */
[----:B------:R-:W-:Y:S01]  /*f260*/  SHF.L.U32 R2, R4, 0x1f, RZ ;  /* 0x0000001f04027819 */ /* 0x000fe200000006ff */
[----:B0-----:R-:W-:Y:S06]  /*f270*/  @!P0 BRA `(.L_x_529) ;  /* 0x0000001c009c8947 */ /* 0x001fec0003800000 */
.L_x_598:
[----:B------:R-:W1:Y:S02]  /*f280*/  SYNCS.PHASECHK.TRANS64.TRYWAIT P0, [R7+URZ], R2 ;  /* 0x00000002070075a7 */ /* 0x000e64000800017f */
[----:B-1----:R-:W-:Y:S05]  /*f290*/  @!P0 BRA `(.L_x_530) ;  /* 0x0000001c00a88947 */ /* 0x002fea0003800000 */
.L_x_599:
[----:B------:R-:W-:Y:S05]  /*f2a0*/  @!P2 BRA `(.L_x_531) ;  /* 0x000000000004a947 */ /* 0x000fea0003800000 */
[----:B------:R-:W-:Y:S01]  /*f2b0*/  BPT.TRAP 0x1 ;  /* 0x000000040000795c */ /* 0x000fe20000300000 */
.L_x_531:
[----:B------:R-:W2:Y:S01]  /*f2c0*/  LDL.LU R4, [R1+0x8] ;  /* 0x0000080001047983 */ /* 0x000ea20000300800 */
[----:B------:R-:W-:-:S04]  /*f2d0*/  VIADD R0, R0, 0x34860 ;  /* 0x0003486000007836 */ /* 0x000fc80000000000 */
[----:B--2---:R-:W-:-:S04]  /*f2e0*/  IMAD R4, R4, 0x8, R0 ;  /* 0x0000000804047824 */ /* 0x004fc800078e0200 */
[----:B------:R-:W2:Y:S02]  /*f2f0*/  SYNCS.PHASECHK.TRANS64.TRYWAIT P0, [R4+URZ], R5 ;  /* 0x00000005040075a7 */ /* 0x000ea4000800017f */
[----:B--2---:R-:W-:Y:S05]  /*f300*/  @!P0 BRA `(.L_x_532) ;  /* 0x0000001c00a08947 */ /* 0x004fea0003800000 */
.L_x_600:
[----:B------:R-:W-:-:S07]  /*f310*/  IMAD R3, R3, 0x8, R0 ;  /* 0x0000000803037824 */ /* 0x000fce00078e0200 */
.L_x_533:
[----:B---3--:R3:W4:Y:S02]  /*f320*/  SYNCS.PHASECHK.TRANS64.TRYWAIT P0, [R3+URZ], R2 ;  /* 0x00000002030075a7 */ /* 0x008724000800017f */
[----:B----4-:R-:W-:Y:S05]  /*f330*/  @!P0 NANOSLEEP.SYNCS 0x989680 ;  /* 0x009896800000895d */ /* 0x010fea0003900000 */
[----:B------:R-:W4:Y:S02]  /*f340*/  @!P0 SYNCS.PHASECHK.TRANS64 P0, [R3+URZ], R2 ;  /* 0x00000002030085a7 */ /* 0x000f24000800007f */
[----:B----4-:R-:W-:Y:S05]  /*f350*/  @!P0 BRA `(.L_x_533) ;  /* 0xfffffffc00f08947 */ /* 0x010fea000383ffff */
.L_x_526:
[----:B------:R-:W-:Y:S05]  /*f360*/  BSYNC B0 ;  /* 0x0000000000007941 */ /* 0x000fea0003800000 */
.L_x_525:
[----:B------:R-:W-:Y:S05]  /*f370*/  EXIT ;  /* 0x000000000000794d */ /* 0x000fea0003800000 */
.L_x_371:
[----:B0-----:R0:W1:Y:S02]  /*f380*/  SYNCS.PHASECHK.TRANS64.TRYWAIT P1, [R0+URZ+0x34800], R3 ;  /* 0x03480003000075a7 */ /* 0x001064000802017f */
[----:B-1----:R-:W-:Y:S05]  /*f390*/  @!P1 NANOSLEEP.SYNCS 0x989680 ;  /* 0x009896800000995d */ /* 0x002fea0003900000 */
[----:B------:R-:W1:Y:S02]  /*f3a0*/  @!P1 SYNCS.PHASECHK.TRANS64 P1, [R0+URZ+0x34800], R3 ;  /* 0x03480003000095a7 */ /* 0x000e64000802007f */
[----:B-1----:R-:W-:Y:S05]  /*f3b0*/  @!P1 BRA `(.L_x_371) ;  /* 0xfffffffc00f09947 */ /* 0x002fea000383ffff */
[----:B------:R-:W-:Y:S05]  /*f3c0*/  BRA `(.L_x_534) ;  /* 0xffffff2000d07947 */ /* 0x000fea000383ffff */
.L_x_375:
[----:B0-----:R0:W2:Y:S02]  /*f3d0*/  SYNCS.PHASECHK.TRANS64.TRYWAIT P2, [R5+URZ+0x34830], R4 ;  /* 0x03483004050075a7 */ /* 0x0010a4000804017f */
[----:B--2---:R-:W-:Y:S05]  /*f3e0*/  @!P2 NANOSLEEP.SYNCS 0x989680 ;  /* 0x009896800000a95d */ /* 0x004fea0003900000 */
[----:B------:R-:W2:Y:S02]  /*f3f0*/  @!P2 SYNCS.PHASECHK.TRANS64 P2, [R5+URZ+0x34830], R4 ;  /* 0x034830040500a5a7 */ /* 0x000ea4000804007f */
[----:B--2---:R-:W-:Y:S05]  /*f400*/  @!P2 BRA `(.L_x_375) ;  /* 0xfffffffc00f0a947 */ /* 0x004fea000383ffff */
[----:B------:R-:W-:Y:S05]  /*f410*/  BRA `(.L_x_374) ;  /* 0xffffff2000f47947 */ /* 0x000fea000383ffff */
.L_x_380:
[----:B-1----:R-:W-:-:S04]  /*f420*/  IMAD.U32 R4, RZ, RZ, UR6 ;  /* 0x00000006ff047e24 */ /* 0x002fc8000f8e00ff */
[----:B------:R1:W2:Y:S03]  /*f430*/  SYNCS.PHASECHK.TRANS64.TRYWAIT P2, [R4+URZ+0x34830], R3 ;  /* 0x03483003040075a7 */ /* 0x0002a6000804017f */
[----:B--2---:R-:W-:Y:S05]  /*f440*/  @!P2 NANOSLEEP.SYNCS 0x989680 ;  /* 0x009896800000a95d */ /* 0x004fea0003900000 */
[----:B------:R-:W2:Y:S02]  /*f450*/  @!P2 SYNCS.PHASECHK.TRANS64 P2, [R4+URZ+0x34830], R3 ;  /* 0x034830030400a5a7 */ /* 0x000ea4000804007f */
[----:B--2---:R-:W-:Y:S05]  /*f460*/  @!P2 BRA `(.L_x_380) ;  /* 0xfffffffc00eca947 */ /* 0x004fea000383ffff */
[----:B------:R-:W-:Y:S05]  /*f470*/  BRA `(.L_x_379) ;  /* 0xffffff4800bc7947 */ /* 0x000fea000383ffff */
.L_x_384:
[----:B-1----:R1:W2:Y:S02]  /*f480*/  SYNCS.PHASECHK.TRANS64.TRYWAIT P2, [R8+URZ+0x34850], R3 ;  /* 0x03485003080075a7 */ /* 0x0022a4000804017f */
[----:B--2---:R-:W-:Y:S05]  /*f490*/  @!P2 NANOSLEEP.SYNCS 0x989680 ;  /* 0x009896800000a95d */ /* 0x004fea0003900000 */
[----:B------:R-:W2:Y:S02]  /*f4a0*/  @!P2 SYNCS.PHASECHK.TRANS64 P2, [R8+URZ+0x34850], R3 ;  /* 0x034850030800a5a7 */ /* 0x000ea4000804007f */
[----:B--2---:R-:W-:Y:S05]  /*f4b0*/  @!P2 BRA `(.L_x_384) ;  /* 0xfffffffc00f0a947 */ /* 0x004fea000383ffff */
[----:B------:R-:W-:Y:S05]  /*f4c0*/  BRA `(.L_x_383) ;  /* 0xffffff5000dc7947 */ /* 0x000fea000383ffff */
.L_x_389:
[----:B-1----:R1:W2:Y:S02]  /*f4d0*/  SYNCS.PHASECHK.TRANS64.TRYWAIT P0, [R14+URZ+0x34850], R7 ;  /* 0x034850070e0075a7 */ /* 0x0022a4000800017f */
[----:B--2---:R-:W-:Y:S05]  /*f4e0*/  @!P0 NANOSLEEP.SYNCS 0x989680 ;  /* 0x009896800000895d */ /* 0x004fea0003900000 */
[----:B------:R-:W2:Y:S02]  /*f4f0*/  @!P0 SYNCS.PHASECHK.TRANS64 P0, [R14+URZ+0x34850], R7 ;  /* 0x034850070e0085a7 */ /* 0x000ea4000800007f */
[----:B--2---:R-:W-:Y:S05]  /*f500*/  @!P0 BRA `(.L_x_389) ;  /* 0xfffffffc00f08947 */ /* 0x004fea000383ffff */
[----:B------:R-:W-:Y:S05]  /*f510*/  BRA `(.L_x_388) ;  /* 0xffffff6c00ac7947 */ /* 0x000fea000383ffff */
.L_x_431:
[----:B------:R-:W1:Y:S01]  /*f520*/  S2R R4, SR_TID.X ;  /* 0x0000000000047919 */ /* 0x000e620000002100 */
[----:B------:R-:W-:Y:S01]  /*f530*/  BSSY B0, `(.L_x_535) ;  /* 0x000000a000007945 */ /* 0x000fe20003800000 */
[----:B0-----:R-:W-:Y:S02]  /*f540*/  IMAD.MOV.U32 R12, RZ, RZ, RZ ;  /* 0x000000ffff0c7224 */ /* 0x001fe400078e00ff */
[----:B------:R-:W-:Y:S02]  /*f550*/  IMAD.MOV.U32 R11, RZ, RZ, 0x1f ;  /* 0x0000001fff0b7424 */ /* 0x000fe400078e00ff */
[----:B------:R-:W-:Y:S01]  /*f560*/  IMAD.MOV.U32 R15, RZ, RZ, -0x1 ;  /* 0xffffffffff0f7424 */ /* 0x000fe200078e00ff */
[----:B-1----:R-:W-:-:S04]  /*f570*/  SHF.R.U32.HI R4, RZ, 0x5, R4 ;  /* 0x00000005ff047819 */ /* 0x002fc80000011604 */
[----:B------:R-:W-:-:S05]  /*f580*/  LOP3.LUT R4, R4, 0x3, RZ, 0xc0, !PT ;  /* 0x0000000304047812 */ /* 0x000fca00078ec0ff */
[----:B------:R-:W-:-:S07]  /*f590*/  IMAD.MOV.U32 R13, RZ, RZ, R4 ;  /* 0x000000ffff0d7224 */ /* 0x000fce00078e0004 */
[----:B------:R-:W-:Y:S05]  /*f5a0*/  WARPSYNC.COLLECTIVE R15, `(.L_x_536) ;  /* 0x000000000f087348 */ /* 0x000fea0003c00000 */
[----:B------:R0:W1:Y:S02]  /*f5b0*/  SHFL.IDX P6, R14, R13, R12, R11 ;  /* 0x0000000c0d0e7389 */ /* 0x00006400000c000b */
[----:B01----:R-:W-:Y:S01]  /*f5c0*/  ENDCOLLECTIVE ;  /* 0x000000000000791b */ /* 0x003fe20003800000 */
.L_x_536:
[----:B------:R-:W-:Y:S05]  /*f5d0*/  BSYNC B0 ;  /* 0x0000000000007941 */ /* 0x000fea0003800000 */
.L_x_535:
[----:B------:R-:W-:Y:S05]  /*f5e0*/  BRA `(.L_x_537) ;  /* 0xffffffb000a07947 */ /* 0x000fea000383ffff */
.L_x_433:
[----:B------:R-:W-:Y:S01]  /*f5f0*/  BSSY B0, `(.L_x_538) ;  /* 0x0000006000007945 */ /* 0x000fe20003800000 */
[----:B------:R-:W-:-:S07]  /*f600*/  IMAD.MOV.U32 R15, RZ, RZ, -0x1 ;  /* 0xffffffffff0f7424 */ /* 0x000fce00078e00ff */
[----:B01----:R-:W-:Y:S05]  /*f610*/  WARPSYNC.COLLECTIVE R15, `(.L_x_539) ;  /* 0x000000000f0c7348 */ /* 0x003fea0003c00000 */
[----:B------:R-:W-:Y:S02]  /*f620*/  ELECT P6, UR62, PT ;  /* 0x00000000003e782f */ /* 0x000fe400038c0000 */
[----:B------:R-:W-:Y:S01]  /*f630*/  MOV R14, UR62 ;  /* 0x0000003e000e7c02 */ /* 0x000fe20008000f00 */
[----:B01----:R-:W-:Y:S10]  /*f640*/  ENDCOLLECTIVE ;  /* 0x000000000000791b */ /* 0x003ff40003800000 */
.L_x_539:
[----:B------:R-:W-:Y:S05]  /*f650*/  BSYNC B0 ;  /* 0x0000000000007941 */ /* 0x000fea0003800000 */
.L_x_538:
[----:B------:R-:W-:Y:S05]  /*f660*/  BRA `(.L_x_540) ;  /* 0xffffffb000ac7947 */ /* 0x000fea000383ffff */
.L_x_435:
[----:B-1----:R1:W2:Y:S02]  /*f670*/  SYNCS.PHASECHK.TRANS64.TRYWAIT P0, [R0+URZ+0x34840], R2 ;  /* 0x03484002000075a7 */ /* 0x0022a4000800017f */
[----:B--2---:R-:W-:Y:S05]  /*f680*/  @!P0 NANOSLEEP.SYNCS 0x989680 ;  /* 0x009896800000895d */ /* 0x004fea0003900000 */
[----:B------:R-:W2:Y:S02]  /*f690*/  @!P0 SYNCS.PHASECHK.TRANS64 P0, [R0+URZ+0x34840], R2 ;  /* 0x03484002000085a7 */ /* 0x000ea4000800007f */
[----:B--2---:R-:W-:Y:S05]  /*f6a0*/  @!P0 BRA `(.L_x_435) ;  /* 0xfffffffc00f08947 */ /* 0x004fea000383ffff */
[----:B------:R-:W-:Y:S05]  /*f6b0*/  BRA `(.L_x_541) ;  /* 0xffffffb4001c7947 */ /* 0x000fea000383ffff */
.L_x_439:
[----:B------:R0:W5:Y:S01]  /*f6c0*/  LDL.LU R8, [R1+0x40] ;  /* 0x0000400001087983 */ /* 0x0001620000300800 */
[----:B------:R-:W-:Y:S02]  /*f6d0*/  IMAD.MOV.U32 R13, RZ, RZ, R0 ;  /* 0x000000ffff0d7224 */ /* 0x000fe400078e0000 */
[----:B------:R-:W-:Y:S01]  /*f6e0*/  IMAD.MOV.U32 R12, RZ, RZ, RZ ;  /* 0x000000ffff0c7224 */ /* 0x000fe200078e00ff */
[----:B------:R-:W1:Y:S01]  /*f6f0*/  S2R R5, SR_TID.X ;  /* 0x0000000000057919 */ /* 0x000e620000002100 */
[----:B------:R-:W-:Y:S02]  /*f700*/  IMAD.MOV.U32 R11, RZ, RZ, 0x181f ;  /* 0x0000181fff0b7424 */ /* 0x000fe400078e00ff */
[----:B------:R-:W-:-:S07]  /*f710*/  IMAD.MOV.U32 R15, RZ, RZ, -0x1 ;  /* 0xffffffffff0f7424 */ /* 0x000fce00078e00ff */
[----:B01---5:R-:W-:Y:S05]  /*f720*/  WARPSYNC.COLLECTIVE R15, `(.L_x_542) ;  /* 0x000000000f087348 */ /* 0x023fea0003c00000 */
[----:B------:R2:W3:Y:S02]  /*f730*/  SHFL.IDX P6, R14, R13, R12, R11 ;  /* 0x0000000c0d0e7389 */ /* 0x0004e400000c000b */
[----:B0123-5:R-:W-:Y:S01]  /*f740*/  ENDCOLLECTIVE ;  /* 0x000000000000791b */ /* 0x02ffe20003800000 */
.L_x_542:
[----:B------:R-:W-:Y:S02]  /*f750*/  IMAD.MOV.U32 R13, RZ, RZ, R4 ;  /* 0x000000ffff0d7224 */ /* 0x000fe400078e0004 */
[----:B------:R-:W-:-:S07]  /*f760*/  IMAD.MOV.U32 R6, RZ, RZ, R14 ;  /* 0x000000ffff067224 */ /* 0x000fce00078e000e */
[----:B------:R-:W-:Y:S05]  /*f770*/  WARPSYNC.COLLECTIVE R15, `(.L_x_543) ;  /* 0x000000000f087348 */ /* 0x000fea0003c00000 */
[----:B------:R0:W1:Y:S02]  /*f780*/  SHFL.IDX P6, R14, R13, R12, R11 ;  /* 0x0000000c0d0e7389 */ /* 0x00006400000c000b */
[----:B01----:R-:W-:Y:S01]  /*f790*/  ENDCOLLECTIVE ;  /* 0x000000000000791b */ /* 0x003fe20003800000 */
.L_x_543:
[----:B------:R-:W-:Y:S01]  /*f7a0*/  ULDC.64 UR4, c[0x0][0x208] ;  /* 0x0000820000047ab9 */ /* 0x000fe20000000a00 */
[----:B------:R-:W-:Y:S02]  /*f7b0*/  IMAD.MOV.U32 R13, RZ, RZ, R0 ;  /* 0x000000ffff0d7224 */ /* 0x000fe400078e0000 */
[----:B------:R-:W-:Y:S02]  /*f7c0*/  IMAD.MOV.U32 R12, RZ, RZ, 0x1 ;  /* 0x00000001ff0c7424 */ /* 0x000fe400078e00ff */
[----:B------:R-:W-:Y:S02]  /*f7d0*/  IMAD R3, R8, R7, RZ ;  /* 0x0000000708037224 */ /* 0x000fe400078e02ff */
[----:B------:R-:W0:Y:S01]  /*f7e0*/  S2R R8, SR_TID.X ;  /* 0x0000000000087919 */ /* 0x000e220000002100 */
[----:B------:R-:W-:Y:S01]  /*f7f0*/  IMAD.MOV.U32 R7, RZ, RZ, R14 ;  /* 0x000000ffff077224 */ /* 0x000fe200078e000e */
[----:B0-----:R-:W-:-:S04]  /*f800*/  LOP3.LUT R8, R8, 0x7f, RZ, 0xc0, !PT ;  /* 0x0000007f08087812 */ /* 0x001fc800078ec0ff */
[----:B------:R-:W-:-:S05]  /*f810*/  SHF.R.U32.HI R8, RZ, 0x3, R8 ;  /* 0x00000003ff087819 */ /* 0x000fca0000011608 */
[----:B------:R-:W-:Y:S02]  /*f820*/  IMAD.IADD R2, R8, 0x1, R17 ;  /* 0x0000000108027824 */ /* 0x000fe400078e0211 */
[----:B------:R-:W-:Y:S02]  /*f830*/  IMAD.SHL.U32 R17, R5, 0x8, RZ ;  /* 0x0000000805117824 */ /* 0x000fe400078e00ff */
[C---:B------:R-:W-:Y:S01]  /*f840*/  VIADD R5, R2.reuse, 0x10 ;  /* 0x0000001002057836 */ /* 0x040fe20000000000 */
[----:B------:R-:W-:Y:S02]  /*f850*/  ISETP.GE.AND P3, PT, R2, R3, PT ;  /* 0x000000030200720c */ /* 0x000fe40003f66270 */
[----:B------:R-:W-:-:S11]  /*f860*/  LOP3.LUT R17, R17, 0x38, RZ, 0xc0, !PT ;  /* 0x0000003811117812 */ /* 0x000fd600078ec0ff */
[----:B------:R-:W-:-:S05]  /*f870*/  @!P3 LEA R7, P5, R17, R7, 0x1 ;  /* 0x000000071107b211 */ /* 0x000fca00078a08ff */
[----:B------:R-:W-:-:S05]  /*f880*/  @!P3 IMAD.X R6, RZ, RZ, R6, P5 ;  /* 0x000000ffff06b224 */ /* 0x000fca00028e0606 */
[----:B------:R-:W-:-:S04]  /*f890*/  @!P3 LOP3.LUT R7, R7, R6, RZ, 0x3c, !PT ;  /* 0x000000060707b212 */ /* 0x000fc800078e3cff */
        /* <DEDUP_REMOVED lines=8> */
[----:B------:R-:W-:-:S13]  /*f920*/  ISETP.GE.AND P3, PT, R5, R3, PT ;  /* 0x000000030500720c */ /* 0x000fda0003f66270 */
[----:B0-----:R-:W-:Y:S05]  /*f930*/  WARPSYNC.COLLECTIVE R15, `(.L_x_544) ;  /* 0x000000000f087348 */ /* 0x001fea0003c00000 */
[----:B------:R1:W2:Y:S02]  /*f940*/  SHFL.IDX P6, R14, R13, R12, R11 ;  /* 0x0000000c0d0e7389 */ /* 0x0002a400000c000b */
[----:B012---:R-:W-:Y:S01]  /*f950*/  ENDCOLLECTIVE ;  /* 0x000000000000791b */ /* 0x007fe20003800000 */
.L_x_544:
[----:B------:R-:W-:Y:S02]  /*f960*/  IMAD.MOV.U32 R13, RZ, RZ, R4 ;  /* 0x000000ffff0d7224 */ /* 0x000fe400078e0004 */
[----:B------:R-:W-:-:S07]  /*f970*/  IMAD.MOV.U32 R9, RZ, RZ, R14 ;  /* 0x000000ffff097224 */ /* 0x000fce00078e000e */
[----:B------:R-:W-:Y:S05]  /*f980*/  WARPSYNC.COLLECTIVE R15, `(.L_x_545) ;  /* 0x000000000f087348 */ /* 0x000fea0003c00000 */
[----:B------:R0:W1:Y:S02]  /*f990*/  SHFL.IDX P6, R14, R13, R12, R11 ;  /* 0x0000000c0d0e7389 */ /* 0x00006400000c000b */
[----:B01----:R-:W-:Y:S01]  /*f9a0*/  ENDCOLLECTIVE ;  /* 0x000000000000791b */ /* 0x003fe20003800000 */
.L_x_545:
[----:B------:R-:W-:Y:S01]  /*f9b0*/  ULDC.64 UR4, c[0x0][0x208] ;  /* 0x0000820000047ab9 */ /* 0x000fe20000000a00 */
[----:B------:R-:W-:Y:S02]  /*f9c0*/  IMAD.MOV.U32 R13, RZ, RZ, R0 ;  /* 0x000000ffff0d7224 */ /* 0x000fe400078e0000 */
[----:B------:R-:W-:Y:S02]  /*f9d0*/  IMAD.MOV.U32 R12, RZ, RZ, 0x2 ;  /* 0x00000002ff0c7424 */ /* 0x000fe400078e00ff */
[----:B------:R-:W-:-:S05]  /*f9e0*/  IMAD.MOV.U32 R5, RZ, RZ, R14 ;  /* 0x000000ffff057224 */ /* 0x000fca00078e000e */
[----:B------:R-:W-:-:S05]  /*f9f0*/  @!P3 LEA R8, P5, R17, R5, 0x1 ;  /* 0x000000051108b211 */ /* 0x000fca00078a08ff */
[----:B------:R-:W-:Y:S02]  /*fa00*/  @!P3 IMAD.X R5, RZ, RZ, R9, P5 ;  /* 0x000000ffff05b224 */ /* 0x000fe400028e0609 */
[----:B------:R-:W-:Y:S02]  /*fa10*/  @!P3 IMAD.MOV.U32 R6, RZ, RZ, R8 ;  /* 0x000000ffff06b224 */ /* 0x000fe400078e0008 */
[----:B------:R-:W-:Y:S02]  /*fa20*/  @!P3 IMAD.MOV.U32 R7, RZ, RZ, R5 ;  /* 0x000000ffff07b224 */ /* 0x000fe400078e0005 */
[----:B------:R-:W-:-:S03]  /*fa30*/  VIADD R5, R2, 0x20 ;  /* 0x0000002002057836 */ /* 0x000fc60000000000 */
        /* <DEDUP_REMOVED lines=10> */
.L_x_546:
[----:B------:R-:W-:Y:S02]  /*fae0*/  IMAD.MOV.U32 R13, RZ, RZ, R4 ;  /* 0x000000ffff0d7224 */ /* 0x000fe400078e0004 */
[----:B------:R-:W-:-:S07]  /*faf0*/  IMAD.MOV.U32 R8, RZ, RZ, R14 ;  /* 0x000000ffff087224 */ /* 0x000fce00078e000e */
[----:B------:R-:W-:Y:S05]  /*fb00*/  WARPSYNC.COLLECTIVE R15, `(.L_x_547) ;  /* 0x000000000f087348 */ /* 0x000fea0003c00000 */
[----:B------:R0:W1:Y:S02]  /*fb10*/  SHFL.IDX P6, R14, R13, R12, R11 ;  /* 0x0000000c0d0e7389 */ /* 0x00006400000c000b */
[----:B01----:R-:W-:Y:S01]  /*fb20*/  ENDCOLLECTIVE ;  /* 0x000000000000791b */ /* 0x003fe20003800000 */
.L_x_547:
[----:B------:R-:W-:Y:S01]  /*fb30*/  ULDC.64 UR4, c[0x0][0x208] ;  /* 0x0000820000047ab9 */ /* 0x000fe20000000a00 */
[----:B------:R-:W-:Y:S02]  /*fb40*/  IMAD.MOV.U32 R13, RZ, RZ, R0 ;  /* 0x000000ffff0d7224 */ /* 0x000fe400078e0000 */
[----:B------:R-:W-:Y:S02]  /*fb50*/  IMAD.MOV.U32 R12, RZ, RZ, 0x3 ;  /* 0x00000003ff0c7424 */ /* 0x000fe400078e00ff */
[----:B------:R-:W-:-:S05]  /*fb60*/  IMAD.MOV.U32 R5, RZ, RZ, R14 ;  /* 0x000000ffff057224 */ /* 0x000fca00078e000e */
[----:B------:R-:W-:-:S05]  /*fb70*/  @!P3 LEA R5, P4, R17, R5, 0x1 ;  /* 0x000000051105b211 */ /* 0x000fca00078808ff */
[----:B------:R-:W-:Y:S02]  /*fb80*/  @!P3 IMAD.X R6, RZ, RZ, R8, P4 ;  /* 0x000000ffff06b224 */ /* 0x000fe400020e0608 */
[C---:B------:R-:W-:Y:S02]  /*fb90*/  VIADD R8, R2.reuse, 0x60 ;  /* 0x0000006002087836 */ /* 0x040fe40000000000 */
        /* <DEDUP_REMOVED lines=13> */
.L_x_548:
[----:B------:R-:W-:Y:S02]  /*fc70*/  IMAD.MOV.U32 R13, RZ, RZ, R4 ;  /* 0x000000ffff0d7224 */ /* 0x000fe400078e0004 */
[----:B------:R-:W-:-:S07]  /*fc80*/  IMAD.MOV.U32 R6, RZ, RZ, R14 ;  /* 0x000000ffff067224 */ /* 0x000fce00078e000e */
[----:B------:R-:W-:Y:S05]  /*fc90*/  WARPSYNC.COLLECTIVE R15, `(.L_x_549) ;  /* 0x000000000f087348 */ /* 0x000fea0003c00000 */
[----:B------:R0:W1:Y:S02]  /*fca0*/  SHFL.IDX P6, R14, R13, R12, R11 ;  /* 0x0000000c0d0e7389 */ /* 0x00006400000c000b */
[----:B01----:R-:W-:Y:S01]  /*fcb0*/  ENDCOLLECTIVE ;  /* 0x000000000000791b */ /* 0x003fe20003800000 */
.L_x_549:
[----:B------:R-:W-:Y:S01]  /*fcc0*/  ULDC.64 UR4, c[0x0][0x208] ;  /* 0x0000820000047ab9 */ /* 0x000fe20000000a00 */
[----:B------:R-:W-:Y:S02]  /*fcd0*/  IMAD.MOV.U32 R13, RZ, RZ, R0 ;  /* 0x000000ffff0d7224 */ /* 0x000fe400078e0000 */
[----:B------:R-:W-:Y:S02]  /*fce0*/  IMAD.MOV.U32 R12, RZ, RZ, 0x4 ;  /* 0x00000004ff0c7424 */ /* 0x000fe400078e00ff */
[----:B------:R-:W-:-:S05]  /*fcf0*/  IMAD.MOV.U32 R5, RZ, RZ, R14 ;  /* 0x000000ffff057224 */ /* 0x000fca00078e000e */
[----:B------:R-:W-:-:S05]  /*fd00*/  @!P3 LEA R5, P4, R17, R5, 0x1 ;  /* 0x000000051105b211 */ /* 0x000fca00078808ff */
[----:B------:R-:W-:-:S04]  /*fd10*/  @!P3 IMAD.X R6, RZ, RZ, R6, P4 ;  /* 0x000000ffff06b224 */ /* 0x000fc800020e0606 */
        /* <DEDUP_REMOVED lines=13> */
.L_x_550:
[----:B------:R-:W-:Y:S02]  /*fdf0*/  IMAD.MOV.U32 R13, RZ, RZ, R4 ;  /* 0x000000ffff0d7224 */ /* 0x000fe400078e0004 */
[----:B------:R-:W-:-:S07]  /*fe00*/  IMAD.MOV.U32 R6, RZ, RZ, R14 ;  /* 0x000000ffff067224 */ /* 0x000fce00078e000e */
[----:B------:R-:W-:Y:S05]  /*fe10*/  WARPSYNC.COLLECTIVE R15, `(.L_x_551) ;  /* 0x000000000f087348 */ /* 0x000fea0003c00000 */
[----:B------:R0:W1:Y:S02]  /*fe20*/  SHFL.IDX P6, R14, R13, R12, R11 ;  /* 0x0000000c0d0e7389 */ /* 0x00006400000c000b */
[----:B01----:R-:W-:Y:S01]  /*fe30*/  ENDCOLLECTIVE ;  /* 0x000000000000791b */ /* 0x003fe20003800000 */
.L_x_551:
        /* <DEDUP_REMOVED lines=19> */
.L_x_552:
[----:B------:R-:W-:Y:S02]  /*ff70*/  IMAD.MOV.U32 R13, RZ, RZ, R4 ;  /* 0x000000ffff0d7224 */ /* 0x000fe400078e0004 */
[----:B------:R-:W-:-:S07]  /*ff80*/  IMAD.MOV.U32 R6, RZ, RZ, R14 ;  /* 0x000000ffff067224 */ /* 0x000fce00078e000e */
[----:B------:R-:W-:Y:S05]  /*ff90*/  WARPSYNC.COLLECTIVE R15, `(.L_x_553) ;  /* 0x000000000f087348 */ /* 0x000fea0003c00000 */
[----:B------:R0:W1:Y:S02]  /*ffa0*/  SHFL.IDX P6, R14, R13, R12, R11 ;  /* 0x0000000c0d0e7389 */ /* 0x00006400000c000b */
[----:B01----:R-:W-:Y:S01]  /*ffb0*/  ENDCOLLECTIVE ;  /* 0x000000000000791b */ /* 0x003fe20003800000 */
.L_x_553:
[----:B------:R-:W-:Y:S01]  /*ffc0*/  ULDC.64 UR4, c[0x0][0x208] ;  /* 0x0000820000047ab9 */ /* 0x000fe20000000a00 */
[----:B------:R-:W-:Y:S02]  /*ffd0*/  IMAD.MOV.U32 R13, RZ, RZ, R0 ;  /* 0x000000ffff0d7224 */ /* 0x000fe400078e0000 */
[----:B------:R-:W-:Y:S02]  /*ffe0*/  IMAD.MOV.U32 R12, RZ, RZ, 0x6 ;  /* 0x00000006ff0c7424 */ /* 0x000fe400078e00ff */
[----:B------:R-:W-:-:S05]  /*fff0*/  IMAD.MOV.U32 R5, RZ, RZ, R14 ;  /* 0x000000ffff057224 */ /* 0x000fca00078e000e */
[----:B------:R-:W-:-:S05]  /*10000*/  @!P3 LEA R5, P4, R17, R5, 0x1 ;  /* 0x000000051105b211 */ /* 0x000fca00078808ff */
[----:B------:R-:W-:Y:S01]  /*10010*/  @!P3 IMAD.X R6, RZ, RZ, R6, P4 ;  /* 0x000000ffff06b224 */ /* 0x000fe200020e0606 */
[----:B------:R-:W-:-:S03]  /*10020*/  ISETP.GE.AND P4, PT, R8, R3, PT ;  /* 0x000000030800720c */ /* 0x000fc60003f86270 */
[----:B------:R-:W-:Y:S02]  /*10030*/  @!P3 IMAD.MOV.U32 R7, RZ, RZ, R6 ;  /* 0x000000ffff07b224 */ /* 0x000fe400078e0006 */
[----:B------:R-:W-:-:S05]  /*10040*/  @!P3 IMAD.MOV.U32 R6, RZ, RZ, R5 ;  /* 0x000000ffff06b224 */ /* 0x000fca00078e0005 */
[----:B------:R-:W-:Y:S01]  /*10050*/  @!PT LDS RZ, [RZ] ;  /* 0x00000000fffff984 */ /* 0x000fe20000000800 */
[----:B------:R-:W-:Y:S01]  /*10060*/  @!PT LDS RZ, [RZ] ;  /* 0x00000000fffff984 */ /* 0x000fe20000000800 */
[----:B------:R-:W-:Y:S01]  /*10070*/  @!PT LDS RZ, [RZ] ;  /* 0x00000000fffff984 */ /* 0x000fe20000000800 */
[----:B------:R0:W-:Y:S04]  /*10080*/  @!P3 LDGSTS.E.BYPASS.LTC128B.128 [R10+0x12c00], desc[UR4][R6.64], !P2 ;  /* 0x12c00000060abfae */ /* 0x0001e8000d101d44 */
[----:B------:R0:W-:Y:S04]  /*10090*/  @!P3 LDGSTS.E.BYPASS.LTC128B.128 [R10+0x16c00], desc[UR4][R6.64+0x80], !P1 ;  /* 0x16c00080060abfae */ /* 0x0001e8000c901d44 */
[----:B------:R0:W-:Y:S02]  /*100a0*/  @!P3 LDGSTS.E.BYPASS.LTC128B.128 [R10+0x1ac00], desc[UR4][R6.64+0x100], !P0 ;  /* 0x1ac00100060abfae */ /* 0x0001e4000c101d44 */
[----:B0-----:R-:W-:Y:S05]  /*100b0*/  WARPSYNC.COLLECTIVE R15, `(.L_x_554) ;  /* 0x000000000f087348 */ /* 0x001fea0003c00000 */
[----:B------:R1:W2:Y:S02]  /*100c0*/  SHFL.IDX P6, R14, R13, R12, R11 ;  /* 0x0000000c0d0e7389 */ /* 0x0002a400000c000b */
[----:B012---:R-:W-:Y:S01]  /*100d0*/  ENDCOLLECTIVE ;  /* 0x000000000000791b */ /* 0x007fe20003800000 */
.L_x_554:
[----:B------:R-:W-:Y:S02]  /*100e0*/  IMAD.MOV.U32 R13, RZ, RZ, R4 ;  /* 0x000000ffff0d7224 */ /* 0x000fe400078e0004 */
[----:B------:R-:W-:-:S07]  /*100f0*/  IMAD.MOV.U32 R6, RZ, RZ, R14 ;  /* 0x000000ffff067224 */ /* 0x000fce00078e000e */
[----:B------:R-:W-:Y:S05]  /*10100*/  WARPSYNC.COLLECTIVE R15, `(.L_x_555) ;  /* 0x000000000f087348 */ /* 0x000fea0003c00000 */
[----:B------:R0:W1:Y:S02]  /*10110*/  SHFL.IDX P6, R14, R13, R12, R11 ;  /* 0x0000000c0d0e7389 */ /* 0x00006400000c000b */
[----:B01----:R-:W-:Y:S01]  /*10120*/  ENDCOLLECTIVE ;  /* 0x000000000000791b */ /* 0x003fe20003800000 */
.L_x_555:
[----:B------:R-:W-:Y:S01]  /*10130*/  ULDC.64 UR4, c[0x0][0x208] ;  /* 0x0000820000047ab9 */ /* 0x000fe20000000a00 */
[----:B------:R-:W-:Y:S02]  /*10140*/  IMAD.MOV.U32 R13, RZ, RZ, R0 ;  /* 0x000000ffff0d7224 */ /* 0x000fe400078e0000 */
[----:B------:R-:W-:Y:S02]  /*10150*/  IMAD.MOV.U32 R12, RZ, RZ, 0x7 ;  /* 0x00000007ff0c7424 */ /* 0x000fe400078e00ff */
[----:B------:R-:W-:-:S05]  /*10160*/  IMAD.MOV.U32 R5, RZ, RZ, R14 ;  /* 0x000000ffff057224 */ /* 0x000fca00078e000e */
[----:B------:R-:W-:-:S05]  /*10170*/  @!P4 LEA R5, P3, R17, R5, 0x1 ;  /* 0x000000051105c211 */ /* 0x000fca00078608ff */
[----:B------:R-:W-:-:S04]  /*10180*/  @!P4 IMAD.X R6, RZ, RZ, R6, P3 ;  /* 0x000000ffff06c224 */ /* 0x000fc800018e0606 */
        /* <DEDUP_REMOVED lines=11> */
.L_x_556:
[----:B------:R-:W-:Y:S02]  /*10240*/  IMAD.MOV.U32 R13, RZ, RZ, R4 ;  /* 0x000000ffff0d7224 */ /* 0x000fe400078e0004 */
[----:B------:R-:W-:-:S07]  /*10250*/  IMAD.MOV.U32 R0, RZ, RZ, R14 ;  /* 0x000000ffff007224 */ /* 0x000fce00078e000e */
[----:B------:R-:W-:Y:S05]  /*10260*/  WARPSYNC.COLLECTIVE R15, `(.L_x_557) ;  /* 0x000000000f087348 */ /* 0x000fea0003c00000 */
[----:B------:R0:W1:Y:S02]  /*10270*/  SHFL.IDX P6, R14, R13, R12, R11 ;  /* 0x0000000c0d0e7389 */ /* 0x00006400000c000b */
[----:B01----:R-:W-:Y:S01]  /*10280*/  ENDCOLLECTIVE ;  /* 0x000000000000791b */ /* 0x003fe20003800000 */
.L_x_557:
[----:B------:R-:W-:Y:S01]  /*10290*/  IMAD.MOV.U32 R4, RZ, RZ, R14 ;  /* 0x000000ffff047224 */ /* 0x000fe200078e000e */
[----:B------:R-:W-:Y:S06]  /*102a0*/  BRA `(.L_x_558) ;  /* 0xffffffb400e47947 */ /* 0x000fec000383ffff */
.L_x_444:
[----:B0-----:R-:W2:Y:S02]  /*102b0*/  LDL R2, [R1+0x4] ;  /* 0x0000040001027983 */ /* 0x001ea40000100800 */
[----:B--2---:R0:W1:Y:S02]  /*102c0*/  SYNCS.PHASECHK.TRANS64.TRYWAIT P0, [R2+URZ+0x34820], R0 ;  /* 0x03482000020075a7 */ /* 0x004064000800017f */
[----:B-1----:R-:W-:Y:S05]  /*102d0*/  @!P0 NANOSLEEP.SYNCS 0x989680 ;  /* 0x009896800000895d */ /* 0x002fea0003900000 */
[----:B------:R-:W1:Y:S02]  /*102e0*/  @!P0 SYNCS.PHASECHK.TRANS64 P0, [R2+URZ+0x34820], R0 ;  /* 0x03482000020085a7 */ /* 0x000e64000800007f */
[----:B-1----:R-:W-:Y:S05]  /*102f0*/  @!P0 BRA `(.L_x_444) ;  /* 0xfffffffc00ec8947 */ /* 0x002fea000383ffff */
[----:B------:R-:W-:Y:S05]  /*10300*/  BRA `(.L_x_559) ;  /* 0xffffffb8006c7947 */ /* 0x000fea000383ffff */
.L_x_453:
[----:B-1----:R1:W2:Y:S02]  /*10310*/  SYNCS.PHASECHK.TRANS64.TRYWAIT P0, [R3+URZ+0x34840], R2 ;  /* 0x03484002030075a7 */ /* 0x0022a4000800017f */
[----:B--2---:R-:W-:Y:S05]  /*10320*/  @!P0 NANOSLEEP.SYNCS 0x989680 ;  /* 0x009896800000895d */ /* 0x004fea0003900000 */
[----:B------:R-:W2:Y:S02]  /*10330*/  @!P0 SYNCS.PHASECHK.TRANS64 P0, [R3+URZ+0x34840], R2 ;  /* 0x03484002030085a7 */ /* 0x000ea4000800007f */
[----:B--2---:R-:W-:Y:S05]  /*10340*/  @!P0 BRA `(.L_x_453) ;  /* 0xfffffffc00f08947 */ /* 0x004fea000383ffff */
[----:B------:R-:W-:Y:S05]  /*10350*/  BRA `(.L_x_560) ;  /* 0xffffffbc003c7947 */ /* 0x000fea000383ffff */
.L_x_460:
[----:B0-----:R0:W1:Y:S02]  /*10360*/  SYNCS.PHASECHK.TRANS64.TRYWAIT P0, [R3+URZ+0x60], R2 ;  /* 0x00006002030075a7 */ /* 0x001064000800017f */
[----:B-1----:R-:W-:Y:S05]  /*10370*/  @!P0 NANOSLEEP.SYNCS 0x989680 ;  /* 0x009896800000895d */ /* 0x002fea0003900000 */
[----:B------:R-:W1:Y:S02]  /*10380*/  @!P0 SYNCS.PHASECHK.TRANS64 P0, [R3+URZ+0x60], R2 ;  /* 0x00006002030085a7 */ /* 0x000e64000800007f */
[----:B-1----:R-:W-:Y:S05]  /*10390*/  @!P0 BRA `(.L_x_460) ;  /* 0xfffffffc00f08947 */ /* 0x002fea000383ffff */
[----:B------:R-:W-:Y:S05]  /*103a0*/  BRA `(.L_x_561) ;  /* 0xffffffc000547947 */ /* 0x000fea000383ffff */
.L_x_469:
[----:B---3--:R3:W4:Y:S02]  /*103b0*/  SYNCS.PHASECHK.TRANS64.TRYWAIT P0, [R3+URZ+0x34840], R2 ;  /* 0x03484002030075a7 */ /* 0x008724000800017f */
[----:B----4-:R-:W-:Y:S05]  /*103c0*/  @!P0 NANOSLEEP.SYNCS 0x989680 ;  /* 0x009896800000895d */ /* 0x010fea0003900000 */
[----:B------:R-:W4:Y:S02]  /*103d0*/  @!P0 SYNCS.PHASECHK.TRANS64 P0, [R3+URZ+0x34840], R2 ;  /* 0x03484002030085a7 */ /* 0x000f24000800007f */
[----:B----4-:R-:W-:Y:S05]  /*103e0*/  @!P0 BRA `(.L_x_469) ;  /* 0xfffffffc00f08947 */ /* 0x010fea000383ffff */
[----:B------:R-:W-:Y:S05]  /*103f0*/  BRA `(.L_x_562) ;  /* 0xffffffc800007947 */ /* 0x000fea000383ffff */
.L_x_476:
[----:B--2---:R2:W3:Y:S02]  /*10400*/  SYNCS.PHASECHK.TRANS64.TRYWAIT P0, [R2+URZ+0x60], R3 ;  /* 0x00006003020075a7 */ /* 0x0044e4000800017f */
[----:B---3--:R-:W-:Y:S05]  /*10410*/  @!P0 NANOSLEEP.SYNCS 0x989680 ;  /* 0x009896800000895d */ /* 0x008fea0003900000 */
[----:B------:R-:W3:Y:S02]  /*10420*/  @!P0 SYNCS.PHASECHK.TRANS64 P0, [R2+URZ+0x60], R3 ;  /* 0x00006003020085a7 */ /* 0x000ee4000800007f */
[----:B---3--:R-:W-:Y:S05]  /*10430*/  @!P0 BRA `(.L_x_476) ;  /* 0xfffffffc00f08947 */ /* 0x008fea000383ffff */
[----:B------:R-:W-:Y:S05]  /*10440*/  BRA `(.L_x_563) ;  /* 0xffffffcc00187947 */ /* 0x000fea000383ffff */
.L_x_485:
[----:B----4-:R4:W0:Y:S02]  /*10450*/  SYNCS.PHASECHK.TRANS64.TRYWAIT P0, [R2+URZ+0x34840], R3 ;  /* 0x03484003020075a7 */ /* 0x010824000800017f */
[----:B0-----:R-:W-:Y:S05]  /*10460*/  @!P0 NANOSLEEP.SYNCS 0x989680 ;  /* 0x009896800000895d */ /* 0x001fea0003900000 */
[----:B------:R-:W0:Y:S02]  /*10470*/  @!P0 SYNCS.PHASECHK.TRANS64 P0, [R2+URZ+0x34840], R3 ;  /* 0x03484003020085a7 */ /* 0x000e24000800007f */
[----:B0-----:R-:W-:Y:S05]  /*10480*/  @!P0 BRA `(.L_x_485) ;  /* 0xfffffffc00f08947 */ /* 0x001fea000383ffff */
[----:B------:R-:W-:Y:S05]  /*10490*/  BRA `(.L_x_564) ;  /* 0xffffffd000907947 */ /* 0x000fea000383ffff */
.L_x_492:
[----:B--2---:R2:W3:Y:S02]  /*104a0*/  SYNCS.PHASECHK.TRANS64.TRYWAIT P0, [R2+URZ+0x60], R5 ;  /* 0x00006005020075a7 */ /* 0x0044e4000800017f */
[----:B---3--:R-:W-:Y:S05]  /*104b0*/  @!P0 NANOSLEEP.SYNCS 0x989680 ;  /* 0x009896800000895d */ /* 0x008fea0003900000 */
[----:B------:R-:W3:Y:S02]  /*104c0*/  @!P0 SYNCS.PHASECHK.TRANS64 P0, [R2+URZ+0x60], R5 ;  /* 0x00006005020085a7 */ /* 0x000ee4000800007f */
[----:B---3--:R-:W-:Y:S05]  /*104d0*/  @!P0 BRA `(.L_x_492) ;  /* 0xfffffffc00f08947 */ /* 0x008fea000383ffff */
[----:B------:R-:W-:Y:S05]  /*104e0*/  BRA `(.L_x_565) ;  /* 0xffffffd400a87947 */ /* 0x000fea000383ffff */
.L_x_503:
[----:B0-----:R0:W2:Y:S02]  /*104f0*/  SYNCS.PHASECHK.TRANS64.TRYWAIT P0, [R0+URZ+0x34860], R2 ;  /* 0x03486002000075a7 */ /* 0x0010a4000800017f */
[----:B--2---:R-:W-:Y:S05]  /*10500*/  @!P0 NANOSLEEP.SYNCS 0x989680 ;  /* 0x009896800000895d */ /* 0x004fea0003900000 */
[----:B------:R-:W2:Y:S02]  /*10510*/  @!P0 SYNCS.PHASECHK.TRANS64 P0, [R0+URZ+0x34860], R2 ;  /* 0x03486002000085a7 */ /* 0x000ea4000800007f */
[----:B--2---:R-:W-:Y:S05]  /*10520*/  @!P0 BRA `(.L_x_503) ;  /* 0xfffffffc00f08947 */ /* 0x004fea000383ffff */
[----:B------:R-:W-:Y:S05]  /*10530*/  BRA `(.L_x_566) ;  /* 0xffffffdc00047947 */ /* 0x000fea000383ffff */
.L_x_510:
[----:B------:R-:W-:Y:S01]  /*10540*/  BSSY B0, `(.L_x_567) ;  /* 0x0000008000007945 */ /* 0x000fe20003800000 */
[----:B------:R-:W-:Y:S02]  /*10550*/  IMAD.MOV.U32 R13, RZ, RZ, R16 ;  /* 0x000000ffff0d7224 */ /* 0x000fe400078e0010 */
[----:B------:R-:W-:Y:S02]  /*10560*/  IMAD.MOV.U32 R12, RZ, RZ, RZ ;  /* 0x000000ffff0c7224 */ /* 0x000fe400078e00ff */
[----:B------:R-:W-:Y:S02]  /*10570*/  IMAD.MOV.U32 R11, RZ, RZ, 0x1f ;  /* 0x0000001fff0b7424 */ /* 0x000fe400078e00ff */
[----:B------:R-:W-:-:S07]  /*10580*/  IMAD.MOV.U32 R15, RZ, RZ, -0x1 ;  /* 0xffffffffff0f7424 */ /* 0x000fce00078e00ff */
[----:B-----5:R-:W-:Y:S05]  /*10590*/  WARPSYNC.COLLECTIVE R15, `(.L_x_568) ;  /* 0x000000000f087348 */ /* 0x020fea0003c00000 */
[----:B------:R0:W1:Y:S02]  /*105a0*/  SHFL.IDX P6, R14, R13, R12, R11 ;  /* 0x0000000c0d0e7389 */ /* 0x00006400000c000b */
[----:B01---5:R-:W-:Y:S01]  /*105b0*/  ENDCOLLECTIVE ;  /* 0x000000000000791b */ /* 0x023fe20003800000 */
.L_x_568:
[----:B------:R-:W-:Y:S05]  /*105c0*/  BSYNC B0 ;  /* 0x0000000000007941 */ /* 0x000fea0003800000 */
.L_x_567:
[----:B------:R-:W-:Y:S02]  /*105d0*/  IMAD.MOV.U32 R13, RZ, RZ, R16 ;  /* 0x000000ffff0d7224 */ /* 0x000fe400078e0010 */
[----:B------:R-:W-:Y:S02]  /*105e0*/  IMAD.MOV.U32 R12, RZ, RZ, 0x1 ;  /* 0x00000001ff0c7424 */ /* 0x000fe400078e00ff */
[----:B------:R-:W-:Y:S02]  /*105f0*/  IMAD.MOV.U32 R11, RZ, RZ, 0x1f ;  /* 0x0000001fff0b7424 */ /* 0x000fe400078e00ff */
[----:B------:R-:W-:Y:S02]  /*10600*/  IMAD.MOV.U32 R15, RZ, RZ, -0x1 ;  /* 0xffffffffff0f7424 */ /* 0x000fe400078e00ff */
[----:B------:R-:W-:Y:S02]  /*10610*/  IMAD.IADD R5, R19, 0x1, R7 ;  /* 0x0000000113057824 */ /* 0x000fe400078e0207 */
[----:B------:R-:W-:-:S07]  /*10620*/  IMAD.MOV.U32 R0, RZ, RZ, R14 ;  /* 0x000000ffff007224 */ /* 0x000fce00078e000e */
[----:B------:R-:W-:Y:S05]  /*10630*/  WARPSYNC.COLLECTIVE R15, `(.L_x_569) ;  /* 0x000000000f087348 */ /* 0x000fea0003c00000 */
[----:B------:R0:W1:Y:S02]  /*10640*/  SHFL.IDX P6, R14, R13, R12, R11 ;  /* 0x0000000c0d0e7389 */ /* 0x00006400000c000b */
[----:B01----:R-:W-:Y:S01]  /*10650*/  ENDCOLLECTIVE ;  /* 0x000000000000791b */ /* 0x003fe20003800000 */
.L_x_569:
[----:B------:R-:W-:Y:S01]  /*10660*/  ULDC UR4, c[0x0][0xc3c] ;  /* 0x00030f0000047ab9 */ /* 0x000fe20000000800 */
[----:B------:R-:W-:Y:S01]  /*10670*/  ULDC.64 UR6, c[0x0][0x208] ;  /* 0x0000820000067ab9 */ /* 0x000fe20000000a00 */
[----:B------:R-:W-:-:S13]  /*10680*/  ISETP.GE.OR P1, PT, R5, UR4, !P0 ;  /* 0x0000000405007c0c */ /* 0x000fda000c726670 */
[----:B------:R-:W0:Y:S01]  /*10690*/  @!P1 LDC.64 R2, c[0x0][0xc80] ;  /* 0x00032000ff029b82 */ /* 0x000e220000000a00 */
[----:B------:R-:W-:Y:S02]  /*106a0*/  IMAD.MOV.U32 R11, RZ, RZ, RZ ;  /* 0x000000ffff0b7224 */ /* 0x000fe400078e00ff */
[----:B------:R-:W-:Y:S02]  /*106b0*/  IMAD.MOV.U32 R4, RZ, RZ, R14 ;  /* 0x000000ffff047224 */ /* 0x000fe400078e000e */
[----:B0-----:R-:W-:-:S06]  /*106c0*/  @!P1 IMAD.WIDE R2, R5, 0x4, R2 ;  /* 0x0000000405029825 */ /* 0x001fcc00078e0202 */
[----:B------:R0:W2:Y:S01]  /*106d0*/  @!P1 LDG.E R3, desc[UR6][R2.64] ;  /* 0x0000000602039981 */ /* 0x0000a2000c1e1900 */
[C---:B------:R-:W-:Y:S02]  /*106e0*/  ISETP.GE.U32.AND P2, PT, R7.reuse, 0x2, PT ;  /* 0x000000020700780c */ /* 0x040fe40003f46070 */
[C---:B------:R-:W-:Y:S02]  /*106f0*/  ISETP.GE.U32.AND P3, PT, R7.reuse, 0x4, PT ;  /* 0x000000040700780c */ /* 0x040fe40003f66070 */
[C---:B------:R-:W-:Y:S02]  /*10700*/  ISETP.GE.U32.AND P4, PT, R7.reuse, 0x8, PT ;  /* 0x000000080700780c */ /* 0x040fe40003f86070 */
[C---:B------:R-:W-:Y:S01]  /*10710*/  ISETP.GE.U32.AND P5, PT, R7.reuse, 0x10, PT ;  /* 0x000000100700780c */ /* 0x040fe20003fa6070 */
[----:B0-----:R-:W-:Y:S02]  /*10720*/  IMAD.MOV.U32 R2, RZ, RZ, RZ ;  /* 0x000000ffff027224 */ /* 0x001fe400078e00ff */
[----:B--2---:R-:W-:Y:S01]  /*10730*/  @!P1 IMAD.MOV.U32 R2, RZ, RZ, R3 ;  /* 0x000000ffff029224 */ /* 0x004fe200078e0003 */
[----:B------:R-:W-:-:S03]  /*10740*/  ISETP.NE.AND P1, PT, R7, RZ, PT ;  /* 0x000000ff0700720c */ /* 0x000fc60003f25270 */
[----:B------:R-:W-:-:S10]  /*10750*/  IMAD.MOV.U32 R13, RZ, RZ, R2 ;  /* 0x000000ffff0d7224 */ /* 0x000fd400078e0002 */
[----:B------:R-:W-:Y:S05]  /*10760*/  WARPSYNC.COLLECTIVE R15, `(.L_x_570) ;  /* 0x000000000f087348 */ /* 0x000fea0003c00000 */
[----:B------:R0:W1:Y:S02]  /*10770*/  SHFL.UP P6, R14, R13, R12, R11 ;  /* 0x0400000c0d0e7389 */ /* 0x00006400000c000b */
[----:B01----:R-:W-:Y:S01]  /*10780*/  ENDCOLLECTIVE ;  /* 0x000000000000791b */ /* 0x003fe20003800000 */
.L_x_570:
[----:B------:R-:W-:Y:S02]  /*10790*/  IMAD.MOV.U32 R12, RZ, RZ, 0x2 ;  /* 0x00000002ff0c7424 */ /* 0x000fe400078e00ff */
[----:B------:R-:W-:-:S05]  /*107a0*/  IMAD.MOV.U32 R3, RZ, RZ, R14 ;  /* 0x000000ffff037224 */ /* 0x000fca00078e000e */
[----:B------:R-:W-:-:S05]  /*107b0*/  SEL R5, R3, RZ, P1 ;  /* 0x000000ff03057207 */ /* 0x000fca0000800000 */
[----:B------:R-:W-:-:S04]  /*107c0*/  IMAD.IADD R3, R2, 0x1, R5 ;  /* 0x0000000102037824 */ /* 0x000fc800078e0205 */
[----:B------:R-:W-:-:S07]  /*107d0*/  IMAD.MOV.U32 R13, RZ, RZ, R3 ;  /* 0x000000ffff0d7224 */ /* 0x000fce00078e0003 */
[----:B------:R-:W-:Y:S05]  /*107e0*/  WARPSYNC.COLLECTIVE R15, `(.L_x_571) ;  /* 0x000000000f087348 */ /* 0x000fea0003c00000 */
[----:B------:R0:W1:Y:S02]  /*107f0*/  SHFL.UP P6, R14, R13, R12, R11 ;  /* 0x0400000c0d0e7389 */ /* 0x00006400000c000b */
[----:B01----:R-:W-:Y:S01]  /*10800*/  ENDCOLLECTIVE ;  /* 0x000000000000791b */ /* 0x003fe20003800000 */
.L_x_571:
        /* <DEDUP_REMOVED lines=8> */
.L_x_572:
        /* <DEDUP_REMOVED lines=8> */
.L_x_573:
        /* <DEDUP_REMOVED lines=8> */
.L_x_574:
[----:B------:R-:W-:Y:S02]  /*10990*/  IMAD.MOV.U32 R12, RZ, RZ, 0x1f ;  /* 0x0000001fff0c7424 */ /* 0x000fe400078e00ff */
[----:B------:R-:W-:Y:S02]  /*109a0*/  IMAD.MOV.U32 R11, RZ, RZ, 0x1f ;  /* 0x0000001fff0b7424 */ /* 0x000fe400078e00ff */
[----:B------:R-:W-:-:S05]  /*109b0*/  IMAD.MOV.U32 R5, RZ, RZ, R14 ;  /* 0x000000ffff057224 */ /* 0x000fca00078e000e */
[----:B------:R-:W-:-:S05]  /*109c0*/  SEL R5, R5, RZ, P5 ;  /* 0x000000ff05057207 */ /* 0x000fca0002800000 */
[----:B------:R-:W-:-:S04]  /*109d0*/  IMAD.IADD R3, R3, 0x1, R5 ;  /* 0x0000000103037824 */ /* 0x000fc800078e0205 */
[----:B------:R-:W-:-:S07]  /*109e0*/  IMAD.MOV.U32 R13, RZ, RZ, R3 ;  /* 0x000000ffff0d7224 */ /* 0x000fce00078e0003 */
[----:B------:R-:W-:Y:S05]  /*109f0*/  WARPSYNC.COLLECTIVE R15, `(.L_x_575) ;  /* 0x000000000f087348 */ /* 0x000fea0003c00000 */
[----:B------:R0:W1:Y:S02]  /*10a00*/  SHFL.IDX P6, R14, R13, R12, R11 ;  /* 0x0000000c0d0e7389 */ /* 0x00006400000c000b */
[----:B01----:R-:W-:Y:S01]  /*10a10*/  ENDCOLLECTIVE ;  /* 0x000000000000791b */ /* 0x003fe20003800000 */
.L_x_575:
[----:B------:R-:W-:Y:S01]  /*10a20*/  IMAD.MOV.U32 R6, RZ, RZ, R14 ;  /* 0x000000ffff067224 */ /* 0x000fe200078e000e */
[----:B------:R-:W-:Y:S06]  /*10a30*/  BRA `(.L_x_576) ;  /* 0xffffffdc00887947 */ /* 0x000fec000383ffff */
.L_x_515:
[----:B------:R-:W-:Y:S01]  /*10a40*/  BSSY B0, `(.L_x_577) ;  /* 0x0000008000007945 */ /* 0x000fe20003800000 */
[----:B-----5:R-:W-:Y:S02]  /*10a50*/  IMAD.MOV.U32 R13, RZ, RZ, R2 ;  /* 0x000000ffff0d7224 */ /* 0x020fe400078e0002 */
[----:B------:R-:W-:Y:S02]  /*10a60*/  IMAD.MOV.U32 R12, RZ, RZ, 0x1 ;  /* 0x00000001ff0c7424 */ /* 0x000fe400078e00ff */
[----:B------:R-:W-:Y:S02]  /*10a70*/  IMAD.MOV.U32 R11, RZ, RZ, RZ ;  /* 0x000000ffff0b7224 */ /* 0x000fe400078e00ff */
[----:B------:R-:W-:-:S07]  /*10a80*/  IMAD.MOV.U32 R15, RZ, RZ, -0x1 ;  /* 0xffffffffff0f7424 */ /* 0x000fce00078e00ff */
[----:B0-----:R-:W-:Y:S05]  /*10a90*/  WARPSYNC.COLLECTIVE R15, `(.L_x_578) ;  /* 0x000000000f087348 */ /* 0x001fea0003c00000 */
[----:B------:R1:W2:Y:S02]  /*10aa0*/  SHFL.UP P6, R14, R13, R12, R11 ;  /* 0x0400000c0d0e7389 */ /* 0x0002a400000c000b */
[----:B012---:R-:W-:Y:S01]  /*10ab0*/  ENDCOLLECTIVE ;  /* 0x000000000000791b */ /* 0x007fe20003800000 */
.L_x_578:
[----:B------:R-:W-:Y:S05]  /*10ac0*/  BSYNC B0 ;  /* 0x0000000000007941 */ /* 0x000fea0003800000 */
.L_x_577:
[----:B------:R-:W-:Y:S01]  /*10ad0*/  SEL R3, R14, RZ, P1 ;  /* 0x000000ff0e037207 */ /* 0x000fe20000800000 */
[----:B------:R-:W-:Y:S02]  /*10ae0*/  IMAD.MOV.U32 R12, RZ, RZ, 0x2 ;  /* 0x00000002ff0c7424 */ /* 0x000fe400078e00ff */
[----:B------:R-:W-:Y:S02]  /*10af0*/  IMAD.MOV.U32 R11, RZ, RZ, RZ ;  /* 0x000000ffff0b7224 */ /* 0x000fe400078e00ff */
[----:B------:R-:W-:Y:S02]  /*10b00*/  IMAD.IADD R3, R2, 0x1, R3 ;  /* 0x0000000102037824 */ /* 0x000fe400078e0203 */
[----:B------:R-:W-:Y:S02]  /*10b10*/  IMAD.MOV.U32 R15, RZ, RZ, -0x1 ;  /* 0xffffffffff0f7424 */ /* 0x000fe400078e00ff */
[----:B------:R-:W-:-:S07]  /*10b20*/  IMAD.MOV.U32 R13, RZ, RZ, R3 ;  /* 0x000000ffff0d7224 */ /* 0x000fce00078e0003 */
[----:B------:R-:W-:Y:S05]  /*10b30*/  WARPSYNC.COLLECTIVE R15, `(.L_x_579) ;  /* 0x000000000f087348 */ /* 0x000fea0003c00000 */
[----:B------:R0:W1:Y:S02]  /*10b40*/  SHFL.UP P6, R14, R13, R12, R11 ;  /* 0x0400000c0d0e7389 */ /* 0x00006400000c000b */
[----:B01----:R-:W-:Y:S01]  /*10b50*/  ENDCOLLECTIVE ;  /* 0x000000000000791b */ /* 0x003fe20003800000 */
.L_x_579:
        /* <DEDUP_REMOVED lines=8> */
.L_x_580:
        /* <DEDUP_REMOVED lines=8> */
.L_x_581:
        /* <DEDUP_REMOVED lines=8> */
.L_x_582:
        /* <DEDUP_REMOVED lines=9> */
.L_x_583:
[----:B------:R-:W-:Y:S01]  /*10d70*/  IMAD.MOV.U32 R6, RZ, RZ, R14 ;  /* 0x000000ffff067224 */ /* 0x000fe200078e000e */
[----:B------:R-:W-:Y:S06]  /*10d80*/  BRA `(.L_x_584) ;  /* 0xffffffdc00547947 */ /* 0x000fec000383ffff */
.L_x_517:
[----:B------:R-:W-:Y:S01]  /*10d90*/  BSSY B0, `(.L_x_585) ;  /* 0x0000006000007945 */ /* 0x000fe20003800000 */
[----:B------:R-:W-:Y:S01]  /*10da0*/  PLOP3.LUT P6, PT, P6, PT, PT, 0x8, 0x0 ;  /* 0x000000000000781c */ /* 0x000fe200037ce170 */
[----:B------:R-:W-:-:S12]  /*10db0*/  IMAD.MOV.U32 R15, RZ, RZ, -0x1 ;  /* 0xffffffffff0f7424 */ /* 0x000fd800078e00ff */
[----:B0----5:R-:W-:Y:S05]  /*10dc0*/  WARPSYNC.COLLECTIVE R15, `(.L_x_586) ;  /* 0x000000000f087348 */ /* 0x021fea0003c00000 */
[----:B------:R-:W-:Y:S01]  /*10dd0*/  VOTE.ANY R14, PT, P6 ;  /* 0x00000000000e7806 */ /* 0x000fe200030e0100 */
[----:B0----5:R-:W-:Y:S06]  /*10de0*/  ENDCOLLECTIVE ;  /* 0x000000000000791b */ /* 0x021fec0003800000 */
.L_x_586:
[----:B------:R-:W-:Y:S05]  /*10df0*/  BSYNC B0 ;  /* 0x0000000000007941 */ /* 0x000fea0003800000 */
.L_x_585:
[----:B------:R-:W-:Y:S02]  /*10e00*/  IMAD.MOV.U32 R5, RZ, RZ, R14 ;  /* 0x000000ffff057224 */ /* 0x000fe400078e000e */
[----:B------:R-:W-:Y:S02]  /*10e10*/  IMAD.MOV.U32 R13, RZ, RZ, R2 ;  /* 0x000000ffff0d7224 */ /* 0x000fe400078e0002 */
[----:B------:R-:W0:Y:S01]  /*10e20*/  POPC R4, R5 ;  /* 0x0000000500047309 */ /* 0x000e220000000000 */
[----:B------:R-:W-:Y:S02]  /*10e30*/  IMAD.MOV.U32 R11, RZ, RZ, 0x1f ;  /* 0x0000001fff0b7424 */ /* 0x000fe400078e00ff */
[----:B------:R-:W-:Y:S02]  /*10e40*/  IMAD.MOV.U32 R15, RZ, RZ, -0x1 ;  /* 0xffffffffff0f7424 */ /* 0x000fe400078e00ff */
[----:B0-----:R-:W-:-:S07]  /*10e50*/  IMAD.MOV.U32 R12, RZ, RZ, R4 ;  /* 0x000000ffff0c7224 */ /* 0x001fce00078e0004 */
[----:B------:R-:W-:Y:S05]  /*10e60*/  WARPSYNC.COLLECTIVE R15, `(.L_x_587) ;  /* 0x000000000f087348 */ /* 0x000fea0003c00000 */
[----:B------:R0:W1:Y:S02]  /*10e70*/  SHFL.IDX P6, R14, R13, R12, R11 ;  /* 0x0000000c0d0e7389 */ /* 0x00006400000c000b */
[----:B01----:R-:W-:Y:S01]  /*10e80*/  ENDCOLLECTIVE ;  /* 0x000000000000791b */ /* 0x003fe20003800000 */
.L_x_587:
[----:B------:R-:W-:Y:S01]  /*10e90*/  IMAD.MOV.U32 R17, RZ, RZ, R14 ;  /* 0x000000ffff117224 */ /* 0x000fe200078e000e */
[----:B------:R-:W-:Y:S06]  /*10ea0*/  BRA `(.L_x_588) ;  /* 0xffffffdc00447947 */ /* 0x000fec000383ffff */
.L_x_519:
[----:B------:R-:W-:Y:S01]  /*10eb0*/  BSSY B0, `(.L_x_589) ;  /* 0x0000007000007945 */ /* 0x000fe20003800000 */
[----:B------:R-:W-:Y:S02]  /*10ec0*/  IMAD.MOV.U32 R13, RZ, RZ, R3 ;  /* 0x000000ffff0d7224 */ /* 0x000fe400078e0003 */
[----:B------:R-:W-:Y:S02]  /*10ed0*/  IMAD.MOV.U32 R11, RZ, RZ, 0x1f ;  /* 0x0000001fff0b7424 */ /* 0x000fe400078e00ff */
[----:B------:R-:W-:-:S07]  /*10ee0*/  IMAD.MOV.U32 R15, RZ, RZ, -0x1 ;  /* 0xffffffffff0f7424 */ /* 0x000fce00078e00ff */
[----:B0-2--5:R-:W-:Y:S05]  /*10ef0*/  WARPSYNC.COLLECTIVE R15, `(.L_x_590) ;  /* 0x000000000f087348 */ /* 0x025fea0003c00000 */
[----:B------:R1:W3:Y:S02]  /*10f00*/  SHFL.IDX P6, R14, R13, R12, R11 ;  /* 0x0000000c0d0e7389 */ /* 0x0002e400000c000b */
[----:B0123-5:R-:W-:Y:S01]  /*10f10*/  ENDCOLLECTIVE ;  /* 0x000000000000791b */ /* 0x02ffe20003800000 */
.L_x_590:
[----:B------:R-:W-:Y:S05]  /*10f20*/  BSYNC B0 ;  /* 0x0000000000007941 */ /* 0x000fea0003800000 */
.L_x_589:
[----:B------:R-:W-:Y:S01]  /*10f30*/  IMAD.MOV.U32 R2, RZ, RZ, R14 ;  /* 0x000000ffff027224 */ /* 0x000fe200078e000e */
[----:B------:R-:W-:Y:S06]  /*10f40*/  BRA `(.L_x_518) ;  /* 0xffffffdc00387947 */ /* 0x000fec000383ffff */
.L_x_523:
[----:B0-----:R0:W2:Y:S02]  /*10f50*/  SYNCS.PHASECHK.TRANS64.TRYWAIT P0, [R0+URZ+0x34820], R3 ;  /* 0x03482003000075a7 */ /* 0x0010a4000800017f */
[----:B--2---:R-:W-:Y:S05]  /*10f60*/  @!P0 NANOSLEEP.SYNCS 0x989680 ;  /* 0x009896800000895d */ /* 0x004fea0003900000 */
[----:B------:R-:W2:Y:S02]  /*10f70*/  @!P0 SYNCS.PHASECHK.TRANS64 P0, [R0+URZ+0x34820], R3 ;  /* 0x03482003000085a7 */ /* 0x000ea4000800007f */
[----:B--2---:R-:W-:Y:S05]  /*10f80*/  @!P0 BRA `(.L_x_523) ;  /* 0xfffffffc00f08947 */ /* 0x004fea000383ffff */
[----:B------:R-:W-:Y:S05]  /*10f90*/  BRA `(.L_x_591) ;  /* 0xffffffe0002c7947 */ /* 0x000fea000383ffff */
.L_x_524:
        /* <DEDUP_REMOVED lines=8> */
[----:B01--45:R-:W-:Y:S05]  /*11020*/  WARPSYNC.COLLECTIVE R15, `(.L_x_593) ;  /* 0x000000000f087348 */ /* 0x033fea0003c00000 */
[----:B------:R2:W3:Y:S02]  /*11030*/  SHFL.IDX P6, R14, R13, R12, R11 ;  /* 0x0000000c0d0e7389 */ /* 0x0004e400000c000b */
[----:B012345:R-:W-:Y:S01]  /*11040*/  ENDCOLLECTIVE ;  /* 0x000000000000791b */ /* 0x03ffe20003800000 */
.L_x_593:
[----:B------:R-:W-:Y:S05]  /*11050*/  BSYNC B0 ;  /* 0x0000000000007941 */ /* 0x000fea0003800000 */
.L_x_592:
[----:B------:R-:W-:Y:S05]  /*11060*/  BRA `(.L_x_594) ;  /* 0xffffffe000147947 */ /* 0x000fea000383ffff */
.L_x_527:
[----:B------:R-:W-:Y:S01]  /*11070*/  BSSY B1, `(.L_x_595) ;  /* 0x0000006000017945 */ /* 0x000fe20003800000 */
[----:B------:R-:W-:-:S07]  /*11080*/  IMAD.MOV.U32 R15, RZ, RZ, -0x1 ;  /* 0xffffffffff0f7424 */ /* 0x000fce00078e00ff */
[----:B012-45:R-:W-:Y:S05]  /*11090*/  WARPSYNC.COLLECTIVE R15, `(.L_x_596) ;  /* 0x000000000f0c7348 */ /* 0x037fea0003c00000 */
[----:B------:R-:W-:Y:S02]  /*110a0*/  ELECT P6, UR62, PT ;  /* 0x00000000003e782f */ /* 0x000fe400038c0000 */
[----:B------:R-:W-:Y:S01]  /*110b0*/  MOV R14, UR62 ;  /* 0x0000003e000e7c02 */ /* 0x000fe20008000f00 */
[----:B012-45:R-:W-:Y:S10]  /*110c0*/  ENDCOLLECTIVE ;  /* 0x000000000000791b */ /* 0x037ff40003800000 */
.L_x_596:
[----:B------:R-:W-:Y:S05]  /*110d0*/  BSYNC B1 ;  /* 0x0000000000017941 */ /* 0x000fea0003800000 */
.L_x_595:
[----:B------:R-:W-:Y:S05]  /*110e0*/  BRA `(.L_x_597) ;  /* 0xffffffe0000c7947 */ /* 0x000fea000383ffff */
.L_x_529:
[----:B0-----:R0:W1:Y:S02]  /*110f0*/  SYNCS.PHASECHK.TRANS64.TRYWAIT P0, [R6+URZ], R5 ;  /* 0x00000005060075a7 */ /* 0x001064000800017f */
[----:B-1----:R-:W-:Y:S05]  /*11100*/  @!P0 NANOSLEEP.SYNCS 0x989680 ;  /* 0x009896800000895d */ /* 0x002fea0003900000 */
[----:B------:R-:W1:Y:S02]  /*11110*/  @!P0 SYNCS.PHASECHK.TRANS64 P0, [R6+URZ], R5 ;  /* 0x00000005060085a7 */ /* 0x000e64000800007f */
[----:B-1----:R-:W-:Y:S05]  /*11120*/  @!P0 BRA `(.L_x_529) ;  /* 0xfffffffc00f08947 */ /* 0x002fea000383ffff */
[----:B------:R-:W-:Y:S05]  /*11130*/  BRA `(.L_x_598) ;  /* 0xffffffe000507947 */ /* 0x000fea000383ffff */
.L_x_530:
[----:B-1----:R1:W2:Y:S02]  /*11140*/  SYNCS.PHASECHK.TRANS64.TRYWAIT P0, [R7+URZ], R2 ;  /* 0x00000002070075a7 */ /* 0x0022a4000800017f */
[----:B--2---:R-:W-:Y:S05]  /*11150*/  @!P0 NANOSLEEP.SYNCS 0x989680 ;  /* 0x009896800000895d */ /* 0x004fea0003900000 */
[----:B------:R-:W2:Y:S02]  /*11160*/  @!P0 SYNCS.PHASECHK.TRANS64 P0, [R7+URZ], R2 ;  /* 0x00000002070085a7 */ /* 0x000ea4000800007f */
[----:B--2---:R-:W-:Y:S05]  /*11170*/  @!P0 BRA `(.L_x_530) ;  /* 0xfffffffc00f08947 */ /* 0x004fea000383ffff */
[----:B------:R-:W-:Y:S05]  /*11180*/  BRA `(.L_x_599) ;  /* 0xffffffe000447947 */ /* 0x000fea000383ffff */
.L_x_532:
[----:B--2---:R2:W3:Y:S02]  /*11190*/  SYNCS.PHASECHK.TRANS64.TRYWAIT P0, [R4+URZ], R5 ;  /* 0x00000005040075a7 */ /* 0x0044e4000800017f */
[----:B---3--:R-:W-:Y:S05]  /*111a0*/  @!P0 NANOSLEEP.SYNCS 0x989680 ;  /* 0x009896800000895d */ /* 0x008fea0003900000 */
[----:B------:R-:W3:Y:S02]  /*111b0*/  @!P0 SYNCS.PHASECHK.TRANS64 P0, [R4+URZ], R5 ;  /* 0x00000005040085a7 */ /* 0x000ee4000800007f */
[----:B---3--:R-:W-:Y:S05]  /*111c0*/  @!P0 BRA `(.L_x_532) ;  /* 0xfffffffc00f08947 */ /* 0x008fea000383ffff */
[----:B------:R-:W-:Y:S05]  /*111d0*/  BRA `(.L_x_600) ;  /* 0xffffffe0004c7947 */ /* 0x000fea000383ffff */
.L_x_601:
        /* <DEDUP_REMOVED lines=10> */
.L_x_15108:


//--------------------- .text._ZN7cutlass13device_kernelIN5flash11enable_sm90INS1_16FlashAttnFwdSm90INS1_25CollectiveMainloopFwdSm90ILi2EN4cute5tupleIJNS5_1CILi1EEES8_S8_EEENS6_IJNS7_ILi128EEESA_NS7_ILi192EEEEEELi128ENS_10bfloat16_tEfNS_4arch4Sm90ELb0ELb0ELb0ELb1ELb0ELb1ELb0ELb1ELb1ELb1ELb0ELb0EEENS1_21CollectiveEpilogueFwdINS6_IJSA_SA_SA_EEES9_SD_SF_Li256ELb1ELb1ELb0ELb0EEENS1_36VarlenDynamicPersistentTileSchedulerILi128ELi128ELi256ELi128ELb0ELb1ELb1ELb0ELb1ELb1EEEEEEEEEvNT_6ParamsE --------------------------
	.section	.text._ZN7cutlass13device_kernelIN5flash11enable_sm90INS1_16FlashAttnFwdSm90INS1_25CollectiveMainloopFwdSm90ILi2EN4cute5tupleIJNS5_1CILi1EEES8_S8_EEENS6_IJNS7_ILi128EEESA_NS7_ILi192EEEEEELi128ENS_10bfloat16_tEfNS_4arch4Sm90ELb0ELb0ELb0ELb1ELb0ELb1ELb0ELb1ELb1ELb1ELb0ELb0EEENS1_21CollectiveEpilogueFwdINS6_IJSA_SA_SA_EEES9_SD_SF_Li256ELb1ELb1ELb0ELb0EEENS1_36VarlenDynamicPersistentTileSchedulerILi128ELi128ELi256ELi128ELb0ELb1ELb1ELb0ELb1ELb1EEEEEEEEEvNT_6ParamsE,"ax",@progbits
	.align	128
.text._ZN7cutlass13device_kernelIN5flash11enable_sm90INS1_16FlashAttnFwdSm90INS1_25CollectiveMainloopFwdSm90ILi2EN4cute5tupleIJNS5_1CILi1EEES8_S8_EEENS6_IJNS7_ILi128EEESA_NS7_ILi192EEEEEELi128ENS_10bfloat16_tEfNS_4arch4Sm90ELb0ELb0ELb0ELb1ELb0ELb1ELb0ELb1ELb1ELb1ELb0ELb0EEENS1_21CollectiveEpilogueFwdINS6_IJSA_SA_SA_EEES9_SD_SF_Li256ELb1ELb1ELb0ELb0EEENS1_36VarlenDynamicPersistentTileSchedulerILi128ELi128ELi256ELi128ELb0ELb1ELb1ELb0ELb1ELb1EEEEEEEEEvNT_6ParamsE:
        .type           _ZN7cutlass13device_kernelIN5flash11enable_sm90INS1_16FlashAttnFwdSm90INS1_25CollectiveMainloopFwdSm90ILi2EN4cute5tupleIJNS5_1CILi1EEES8_S8_EEENS6_IJNS7_ILi128EEESA_NS7_ILi192EEEEEELi128ENS_10bfloat16_tEfNS_4arch4Sm90ELb0ELb0ELb0ELb1ELb0ELb1ELb0ELb1ELb1ELb1ELb0ELb0EEENS1_21CollectiveEpilogueFwdINS6_IJSA_SA_SA_EEES9_SD_SF_Li256ELb1ELb1ELb0ELb0EEENS1_36VarlenDynamicPersistentTileSchedulerILi128ELi128ELi256ELi128ELb0ELb1ELb1ELb0ELb1ELb1EEEEEEEEEvNT_6ParamsE,@function
        .size           _ZN7cutlass13device_kernelIN5flash11enable_sm90INS1_16FlashAttnFwdSm90INS1_25CollectiveMainloopFwdSm90ILi2EN4cute5tupleIJNS5_1CILi1EEES8_S8_EEENS6_IJNS7_ILi128EEESA_NS7_ILi192EEEEEELi128ENS_10bfloat16_tEfNS_4arch4Sm90ELb0ELb0ELb0ELb1ELb0ELb1ELb0ELb1ELb1ELb1ELb0ELb0EEENS1_21CollectiveEpilogueFwdINS6_IJSA_SA_SA_EEES9_SD_SF_Li256ELb1ELb1ELb0ELb0EEENS1_36VarlenDynamicPersistentTileSchedulerILi128ELi128ELi256ELi128ELb0ELb1ELb1ELb0ELb1ELb1EEEEEEEEEvNT_6ParamsE,(.L_x_15109 - _ZN7cutlass13device_kernelIN5flash11enable_sm90INS1_16FlashAttnFwdSm90INS1_25CollectiveMainloopFwdSm90ILi2EN4cute5tupleIJNS5_1CILi1EEES8_S8_EEENS6_IJNS7_ILi128EEESA_NS7_ILi192EEEEEELi128ENS_10bfloat16_tEfNS_4arch4Sm90ELb0ELb0ELb0ELb1ELb0ELb1ELb0ELb1ELb1ELb1ELb0ELb0EEENS1_21CollectiveEpilogueFwdINS6_IJSA_SA_SA_EEES9_SD_SF_Li256ELb1ELb1ELb0ELb0EEENS1_36VarlenDynamicPersistentTileSchedulerILi128ELi128ELi256ELi128ELb0ELb1ELb1ELb0ELb1ELb1EEEEEEEEEvNT_6ParamsE)
        .other          _ZN7cutlass13device_kernelIN5flash11enable_sm90INS1_16FlashAttnFwdSm90INS1_25CollectiveMainloopFwdSm90ILi2EN4cute5tupleIJNS5_1CILi1EEES8_S8_EEENS6_IJNS7_ILi128EEESA_NS7_ILi192EEEEEELi128ENS_10bfloat16_tEfNS_4arch4Sm90ELb0ELb0ELb0ELb1ELb0ELb1ELb0ELb1ELb1ELb1ELb0ELb0EEENS1_21CollectiveEpilogueFwdINS6_IJSA_SA_SA_EEES9_SD_SF_Li256ELb1ELb1ELb0ELb0EEENS1_36VarlenDynamicPersistentTileSchedulerILi128ELi128ELi256ELi128ELb0ELb1ELb1ELb0ELb1ELb1EEEEEEEEEvNT_6ParamsE,@"STO_CUDA_ENTRY STV_DEFAULT"
_ZN7cutlass13device_kernelIN5flash11enable_sm90INS1_16FlashAttnFwdSm90INS1_25CollectiveMainloopFwdSm90ILi2EN4cute5tupleIJNS5_1CILi1EEES8_S8_EEENS6_IJNS7_ILi128EEESA_NS7_ILi192EEEEEELi128ENS_10bfloat16_tEfNS_4arch4Sm90ELb0ELb0ELb0ELb1ELb0ELb1ELb0ELb1ELb1ELb1ELb0ELb0EEENS1_21CollectiveEpilogueFwdINS6_IJSA_SA_SA_EEES9_SD_SF_Li256ELb1ELb1ELb0ELb0EEENS1_36VarlenDynamicPersistentTileSchedulerILi128ELi128ELi256ELi128ELb0ELb1ELb1ELb0ELb1ELb1EEEEEEEEEvNT_6ParamsE:
[----:B------:R-:W0:Y:S02]  /*0000*/  LDC R1, c[0x0][0x28] ;  /* 0x00000a00ff017b82 */ /* 0x000e240000000800 */
[----:B0-----:R-:W-:Y:S01]  /*0010*/  VIADD R1, R1, 0xffffff70 ;  /* 0xffffff7001017836 */ /* 0x001fe20000000000 */
[----:B------:R-:W0:Y:S01]  /*0020*/  S2R R0, SR_TID.X ;  /* 0x0000000000007919 */ /* 0x000e220000002100 */
[----:B------:R-:W-:Y:S01]  /*0030*/  ELECT P0, URZ, PT ;  /* 0x00000000003f782f */ /* 0x000fe20003800000 */
[----:B------:R-:W-:Y:S01]  /*0040*/  BSSY B0, `(.L_x_602) ;  /* 0x0000014000007945 */ /* 0x000fe20003800000 */
[--C-:B0-----:R-:W-:Y:S02]  /*0050*/  SHF.R.U32.HI R2, RZ, 0x5, R0.reuse ;  /* 0x00000005ff027819 */ /* 0x101fe40000011600 */
[----:B------:R-:W-:-:S03]  /*0060*/  SHF.R.U32.HI R4, RZ, 0x7, R0 ;  /* 0x00000007ff047819 */ /* 0x000fc60000011600 */
[----:B------:R-:W0:Y:S02]  /*0070*/  SHFL.IDX PT, R3, R2, RZ, 0x1f ;  /* 0x00001fff02037589 */ /* 0x000e2400000e0000 */
[----:B0-----:R-:W-:-:S13]  /*0080*/  ISETP.EQ.AND P0, PT, R3, RZ, P0 ;  /* 0x000000ff0300720c */ /* 0x001fda0000702270 */
[----:B------:R-:W-:Y:S05]  /*0090*/  @!P0 BRA `(.L_x_603) ;  /* 0x0000000000388947 */ /* 0x000fea0003800000 */
[----:B------:R-:W-:Y:S02]  /*00a0*/  ULDC.64 UR4, c[0x0][0x198] ;  /* 0x0000660000047ab9 */ /* 0x000fe40000000a00 */
[----:B------:R-:W-:Y:S02]  /*00b0*/  UIADD3 UR6, UP0, UR4, 0x370, URZ ;  /* 0x0000037004067890 */ /* 0x000fe4000ff1e03f */
[----:B------:R-:W-:Y:S02]  /*00c0*/  UIADD3 UR8, UP1, UR4, 0x470, URZ ;  /* 0x0000047004087890 */ /* 0x000fe4000ff3e03f */
[----:B------:R-:W-:Y:S02]  /*00d0*/  UIADD3 UR10, UP2, UR4, 0x570, URZ ;  /* 0x00000570040a7890 */ /* 0x000fe4000ff5e03f */
[----:B------:R-:W-:Y:S02]  /*00e0*/  UIADD3 UR4, UP3, UR4, 0x670, URZ ;  /* 0x0000067004047890 */ /* 0x000fe4000ff7e03f */
[----:B------:R-:W-:-:S02]  /*00f0*/  UIADD3.X UR7, URZ, UR5, URZ, UP0, !UPT ;  /* 0x000000053f077290 */ /* 0x000fc400087fe43f */
[----:B------:R-:W-:Y:S02]  /*0100*/  UIADD3.X UR9, URZ, UR5, URZ, UP1, !UPT ;  /* 0x000000053f097290 */ /* 0x000fe40008ffe43f */
[----:B------:R-:W-:Y:S02]  /*0110*/  UIADD3.X UR11, URZ, UR5, URZ, UP2, !UPT ;  /* 0x000000053f0b7290 */ /* 0x000fe400097fe43f */
[----:B------:R-:W-:-:S03]  /*0120*/  UIADD3.X UR5, URZ, UR5, URZ, UP3, !UPT ;  /* 0x000000053f057290 */ /* 0x000fc60009ffe43f */
[----:B------:R0:W-:Y:S02]  /*0130*/  UTMACCTL.PF [UR6] ;  /* 0x00000000060079b9 */ /* 0x0001e40008040000 */
[----:B------:R0:W-:Y:S02]  /*0140*/  UTMACCTL.PF [UR8] ;  /* 0x00000000080079b9 */ /* 0x0001e40008040000 */
[----:B------:R0:W-:Y:S02]  /*0150*/  UTMACCTL.PF [UR10] ;  /* 0x000000000a0079b9 */ /* 0x0001e40008040000 */
[----:B------:R0:W-:Y:S02]  /*0160*/  UTMACCTL.PF [UR4] ;  /* 0x00000000040079b9 */ /* 0x0001e40008040000 */
[----:B0-----:R-:W-:Y:S01]  /*0170*/  NOP ;  /* 0x0000000000007918 */ /* 0x001fe20000000000 */
.L_x_603:
[----:B------:R-:W-:Y:S05]  /*0180*/  BSYNC B0 ;  /* 0x0000000000007941 */ /* 0x000fea0003800000 */
.L_x_602:
        /* <DEDUP_REMOVED lines=41> */
.L_x_604:
        /* <DEDUP_REMOVED lines=22> */
.L_x_605:
        /* <DEDUP_REMOVED lines=18> */
.L_x_606:
        /* <DEDUP_REMOVED lines=22> */
.L_x_607:
        /* <DEDUP_REMOVED lines=22> */
.L_x_608:
[----:B------:R-:W-:Y:S01]  /*0960*/  PLOP3.LUT P0, PT, PT, PT, UP0, 0x80, 0x0 ;  /* 0x000000000000781c */ /* 0x000fe20003f0f008 */
[----:B------:R-:W-:Y:S01]  /*0970*/  UMOV UR61, 0x1 ;  /* 0x00000001003d7882 */ /* 0x000fe20000000000 */
[----:B------:R-:W-:Y:S01]  /*0980*/  NOP ;  /* 0x0000000000007918 */ /* 0x000fe20000000000 */
[----:B------:R-:W-:Y:S01]  /*0990*/  USEL UR61, UR61, 0x2, !UP0 ;  /* 0x000000023d3d7887 */ /* 0x000fe2000c000000 */
[----:B------:R-:W-:Y:S01]  /*09a0*/  BSSY B9, `(.L_x_609) ;  /* 0x0001f41000097945 */ /* 0x000fe20003800000 */
[----:B------:R-:W-:Y:S01]  /*09b0*/  ULDC.64 UR40, c[0x0][0x208] ;  /* 0x0000820000287ab9 */ /* 0x000fe20000000a00 */
[----:B012-4-:R-:W-:Y:S07]  /*09c0*/  BAR.SYNC.DEFER_BLOCKING 0x0 ;  /* 0x0000000000007b1d */ /* 0x017fee0000010000 */
[----:B------:R-:W-:Y:S05]  /*09d0*/  @!P0 BRA `(.L_x_610) ;  /* 0x0000017c00008947 */ /* 0x000fea0003800000 */
.L_x_611:
[----:B------:R-:W-:-:S08]  /*09e0*/  NOP ;  /* 0x0000000000007918 */ /* 0x000fd00000000000 */
[----:B------:R-:W0:Y:S02]  /*09f0*/  USETMAXREG.TRY_ALLOC.CTAPOOL UP0, 0xf0 ;  /* 0x000000f0000079c8 */ /* 0x000e240008000600 */
[----:B0-----:R-:W-:-:S13]  /*0a00*/  PLOP3.LUT P0, PT, PT, PT, UP0, 0x80, 0x0 ;  /* 0x000000000000781c */ /* 0x001fda0003f0f008 */
[----:B------:R-:W-:Y:S05]  /*0a10*/  @!P0 BRA `(.L_x_611) ;  /* 0xfffffffc00f08947 */ /* 0x000fea000383ffff */
[----:B------:R-:W0:Y:S08]  /*0a20*/  S2UR UR5, SR_CgaCtaId ;  /* 0x00000000000579c3 */ /* 0x000e300000008800 */
[----:B------:R-:W-:Y:S06]  /*0a30*/  BAR.ARV 0x8, 0x180 ;  /* 0x0206000000007b1d */ /* 0x000fec0000002000 */
[----:B------:R-:W-:-:S02]  /*0a40*/  UMOV UR4, 0x400 ;  /* 0x0000040000047882 */ /* 0x000fc40000000000 */
[----:B------:R-:W-:Y:S01]  /*0a50*/  BAR.SYNC.DEFER_BLOCKING 0x5, 0x180 ;  /* 0x0146000000007b1d */ /* 0x000fe20000010000 */
[----:B0-----:R-:W-:-:S06]  /*0a60*/  ULEA UR4, UR5, UR4, 0x18 ;  /* 0x0000000405047291 */ /* 0x001fcc000f8ec03f */
[----:B------:R-:W-:Y:S01]  /*0a70*/  IMAD.U32 R2, RZ, RZ, UR4 ;  /* 0x00000004ff027e24 */ /* 0x000fe2000f8e00ff */
[----:B------:R-:W-:-:S04]  /*0a80*/  ULDC UR4, c[0x0][0xc3c] ;  /* 0x00030f0000047ab9 */ /* 0x000fc80000000800 */
[----:B------:R-:W0:Y:S01]  /*0a90*/  LDS.128 R124, [R2+0x348d0] ;  /* 0x0348d000027c7984 */ /* 0x000e220000000c00 */
[----:B------:R-:W-:Y:S06]  /*0aa0*/  BAR.ARV 0x4, 0x180 ;  /* 0x0106000000007b1d */ /* 0x000fec0000002000 */
[----:B0-----:R-:W-:-:S13]  /*0ab0*/  ISETP.GE.AND P0, PT, R127, UR4, PT ;  /* 0x000000047f007c0c */ /* 0x001fda000bf06270 */
[----:B------:R-:W-:Y:S05]  /*0ac0*/  @P0 BRA `(.L_x_612) ;  /* 0x000001f000b80947 */ /* 0x000fea0003800000 */
[----:B------:R-:W-:Y:S01]  /*0ad0*/  VIADD R11, R0, 0xffffff80 ;  /* 0xffffff80000b7836 */ /* 0x000fe20000000000 */
[----:B------:R-:W-:Y:S01]  /*0ae0*/  R2UR UR60, R2 ;  /* 0x00000000023c72ca */ /* 0x000fe200000e0000 */
[----:B------:R-:W-:Y:S01]  /*0af0*/  IMAD.MOV.U32 R14, RZ, RZ, -0x2 ;  /* 0xfffffffeff0e7424 */ /* 0x000fe200078e00ff */
[----:B------:R-:W-:Y:S01]  /*0b00*/  ULOP3.LUT UR46, UR61, 0x1, URZ, 0xfc, !UPT ;  /* 0x000000013d2e7892 */ /* 0x000fe2000f8efc3f */
[----:B------:R-:W-:Y:S01]  /*0b10*/  IMAD.MOV.U32 R204, RZ, RZ, RZ ;  /* 0x000000ffffcc7224 */ /* 0x000fe200078e00ff */
[----:B------:R-:W-:Y:S01]  /*0b20*/  SHF.R.S32.HI R0, RZ, 0x1f, R11 ;  /* 0x0000001fff007819 */ /* 0x000fe2000001140b */
[----:B------:R-:W-:Y:S02]  /*0b30*/  IMAD.MOV.U32 R16, RZ, RZ, RZ ;  /* 0x000000ffff107224 */ /* 0x000fe400078e00ff */
[----:B------:R-:W-:Y:S01]  /*0b40*/  IMAD.MOV.U32 R184, RZ, RZ, RZ ;  /* 0x000000ffffb87224 */ /* 0x000fe200078e00ff */
[CC--:B------:R-:W-:Y:S01]  /*0b50*/  LEA.HI R3, R0.reuse, R11.reuse, RZ, 0x4 ;  /* 0x0000000b00037211 */ /* 0x0c0fe200078f20ff */
[----:B------:R-:W-:Y:S01]  /*0b60*/  IMAD.MOV.U32 R196, RZ, RZ, RZ ;  /* 0x000000ffffc47224 */ /* 0x000fe200078e00ff */
[----:B------:R-:W-:Y:S01]  /*0b70*/  LEA.HI R4, R0, R11, RZ, 0x7 ;  /* 0x0000000b00047211 */ /* 0x000fe200078f38ff */
[----:B------:R-:W-:Y:S01]  /*0b80*/  IMAD.MOV.U32 R194, RZ, RZ, RZ ;  /* 0x000000ffffc27224 */ /* 0x000fe200078e00ff */
[----:B------:R-:W-:Y:S01]  /*0b90*/  SHF.R.S32.HI R6, RZ, 0x4, R3 ;  /* 0x00000004ff067819 */ /* 0x000fe20000011403 */
[----:B------:R-:W-:Y:S01]  /*0ba0*/  UIADD3 UR60, UR60, 0x10400, URZ ;  /* 0x000104003c3c7890 */ /* 0x000fe2000fffe03f */
[----:B------:R-:W-:-:S02]  /*0bb0*/  LOP3.LUT R214, R4, 0xffffff80, RZ, 0xc0, !PT ;  /* 0xffffff8004d67812 */ /* 0x000fc400078ec0ff */
[----:B------:R-:W-:Y:S02]  /*0bc0*/  LEA.HI R5, R3, R6, RZ, 0x1 ;  /* 0x0000000603057211 */ /* 0x000fe400078f08ff */
[CC--:B------:R-:W-:Y:S01]  /*0bd0*/  LEA.HI R8, R0.reuse, R11.reuse, RZ, 0x2 ;  /* 0x0000000b00087211 */ /* 0x0c0fe200078f10ff */
[----:B------:R-:W-:Y:S01]  /*0be0*/  IMAD.IADD R214, R11, 0x1, -R214 ;  /* 0x000000010bd67824 */ /* 0x000fe200078e0ad6 */
[----:B------:R-:W-:Y:S02]  /*0bf0*/  LOP3.LUT R5, R5, 0x1ffffffe, RZ, 0xc0, !PT ;  /* 0x1ffffffe05057812 */ /* 0x000fe400078ec0ff */
[----:B------:R-:W-:Y:S02]  /*0c00*/  LEA.HI R192, R0, R11, RZ, 0x5 ;  /* 0x0000000b00c07211 */ /* 0x000fe400078f28ff */
[----:B------:R-:W-:Y:S01]  /*0c10*/  LOP3.LUT R3, R3, 0x3fffff0, RZ, 0xc0, !PT ;  /* 0x03fffff003037812 */ /* 0x000fe200078ec0ff */
[----:B------:R-:W-:Y:S01]  /*0c20*/  IMAD.IADD R5, R6, 0x1, -R5 ;  /* 0x0000000106057824 */ /* 0x000fe200078e0a05 */
[----:B------:R-:W-:-:S02]  /*0c30*/  LOP3.LUT R209, R8, 0xfffffffc, RZ, 0xc0, !PT ;  /* 0xfffffffc08d17812 */ /* 0x000fc400078ec0ff */
[----:B------:R-:W-:Y:S01]  /*0c40*/  SHF.R.S32.HI R7, RZ, 0x1f, R214 ;  /* 0x0000001fff077819 */ /* 0x000fe200000114d6 */
[C---:B------:R-:W-:Y:S01]  /*0c50*/  IMAD.IADD R3, R11.reuse, 0x1, -R3 ;  /* 0x000000010b037824 */ /* 0x040fe200078e0a03 */
[----:B------:R-:W-:Y:S01]  /*0c60*/  SHF.R.S32.HI R192, RZ, 0x5, R192 ;  /* 0x00000005ffc07819 */ /* 0x000fe200000114c0 */
[----:B------:R-:W-:Y:S01]  /*0c70*/  IMAD.IADD R209, R11, 0x1, -R209 ;  /* 0x000000010bd17824 */ /* 0x000fe200078e0ad1 */
[-C--:B------:R-:W-:Y:S02]  /*0c80*/  LEA.HI R6, R7, R214.reuse, RZ, 0x2 ;  /* 0x000000d607067211 */ /* 0x080fe400078f10ff */
[----:B------:R-:W-:Y:S01]  /*0c90*/  SHF.R.S32.HI R17, RZ, 0x2, R8 ;  /* 0x00000002ff117819 */ /* 0x000fe20000011408 */
[----:B------:R-:W-:Y:S01]  /*0ca0*/  IMAD R12, R192, 0x10, R3 ;  /* 0x00000010c00c7824 */ /* 0x000fe200078e0203 */
[----:B------:R-:W-:Y:S01]  /*0cb0*/  LOP3.LUT R9, R6, 0x7ffffffc, RZ, 0xc0, !PT ;  /* 0x7ffffffc06097812 */ /* 0x000fe200078ec0ff */
[----:B------:R-:W-:Y:S01]  /*0cc0*/  IMAD.SHL.U32 R22, R209, 0x4, RZ ;  /* 0x00000004d1167824 */ /* 0x000fe200078e00ff */
[--C-:B------:R-:W-:Y:S01]  /*0cd0*/  SHF.R.S32.HI R3, RZ, 0x2, R6.reuse ;  /* 0x00000002ff037819 */ /* 0x100fe20000011406 */
[----:B------:R-:W-:Y:S01]  /*0ce0*/  IMAD R235, R12, 0x8, R5 ;  /* 0x000000080ceb7824 */ /* 0x000fe200078e0205 */
[----:B------:R-:W-:Y:S01]  /*0cf0*/  SHF.R.S32.HI R6, RZ, 0x1f, R6 ;  /* 0x0000001fff067819 */ /* 0x000fe20000011406 */
[----:B------:R-:W-:Y:S01]  /*0d00*/  VIADD R186, R22, 0x20 ;  /* 0x0000002016ba7836 */ /* 0x000fe20000000000 */
[----:B------:R-:W-:Y:S01]  /*0d10*/  SHF.R.S32.HI R8, RZ, 0x1f, R8 ;  /* 0x0000001fff087819 */ /* 0x000fe20000011408 */
[----:B------:R-:W-:Y:S01]  /*0d20*/  IMAD.IADD R9, R214, 0x1, -R9 ;  /* 0x00000001d6097824 */ /* 0x000fe200078e0a09 */
[----:B------:R-:W-:Y:S01]  /*0d30*/  LEA.HI R6, R6, R3, RZ, 0x3 ;  /* 0x0000000306067211 */ /* 0x000fe200078f18ff */
[C---:B------:R-:W-:Y:S01]  /*0d40*/  IMAD.IADD R10, R22.reuse, 0x1, R186 ;  /* 0x00000001160a7824 */ /* 0x040fe200078e02ba */
[----:B------:R-:W-:Y:S01]  /*0d50*/  LEA.HI R7, R7, R214, RZ, 0x5 ;  /* 0x000000d607077211 */ /* 0x000fe200078f28ff */
[----:B------:R-:W-:Y:S01]  /*0d60*/  VIADD R188, R22, 0x40 ;  /* 0x0000004016bc7836 */ /* 0x000fe20000000000 */
[----:B------:R-:W-:Y:S01]  /*0d70*/  LOP3.LUT R6, R6, 0xfffffff8, RZ, 0xc0, !PT ;  /* 0xfffffff806067812 */ /* 0x000fe200078ec0ff */
[----:B------:R-:W-:Y:S01]  /*0d80*/  IMAD R233, R9, R14, 0x80 ;  /* 0x0000008009e97424 */ /* 0x000fe200078e020e */
[----:B------:R-:W-:Y:S01]  /*0d90*/  LEA.HI R8, R8, R17, RZ, 0x3 ;  /* 0x0000001108087211 */ /* 0x000fe200078f18ff */
[----:B------:R-:W-:Y:S01]  /*0da0*/  IMAD.IADD R5, R22, 0x1, R188 ;  /* 0x0000000116057824 */ /* 0x000fe200078e02bc */
[----:B------:R-:W-:Y:S01]  /*0db0*/  SHF.R.S32.HI R9, RZ, 0x1f, R10 ;  /* 0x0000001fff097819 */ /* 0x000fe2000001140a */
[----:B------:R-:W-:Y:S01]  /*0dc0*/  IMAD.IADD R6, R3, 0x1, -R6 ;  /* 0x0000000103067824 */ /* 0x000fe200078e0a06 */
[----:B------:R-:W-:Y:S01]  /*0dd0*/  SHF.R.S32.HI R7, RZ, 0x5, R7 ;  /* 0x00000005ff077819 */ /* 0x000fe20000011407 */
[----:B------:R-:W-:Y:S01]  /*0de0*/  VIADD R205, R17, 0x40 ;  /* 0x0000004011cd7836 */ /* 0x000fe20000000000 */
[----:B------:R-:W-:Y:S01]  /*0df0*/  LOP3.LUT R8, R8, 0xfffffff8, RZ, 0xc0, !PT ;  /* 0xfffffff808087812 */ /* 0x000fe200078ec0ff */
[----:B------:R-:W-:Y:S01]  /*0e00*/  IMAD.SHL.U32 R18, R209, 0x8, RZ ;  /* 0x00000008d1127824 */ /* 0x000fe200078e00ff */
[-C--:B------:R-:W-:Y:S01]  /*0e10*/  LEA.HI R12, R9, R10.reuse, RZ, 0x3 ;  /* 0x0000000a090c7211 */ /* 0x080fe200078f18ff */
[----:B------:R-:W-:Y:S01]  /*0e20*/  IMAD R7, R7, 0x10, R6 ;  /* 0x0000001007077824 */ /* 0x000fe200078e0206 */
[----:B------:R-:W-:Y:S01]  /*0e30*/  LEA.HI R9, R9, R10, RZ, 0x6 ;  /* 0x0000000a09097211 */ /* 0x000fe200078f30ff */
[----:B------:R-:W-:Y:S01]  /*0e40*/  IMAD.IADD R213, R17, 0x1, -R8 ;  /* 0x0000000111d57824 */ /* 0x000fe200078e0a08 */
[----:B------:R-:W-:Y:S01]  /*0e50*/  SHF.R.S32.HI R10, RZ, 0x1f, R5 ;  /* 0x0000001fff0a7819 */ /* 0x000fe20000011405 */
[----:B------:R-:W-:Y:S01]  /*0e60*/  IMAD.SHL.U32 R185, R205, 0x40, RZ ;  /* 0x00000040cdb97824 */ /* 0x000fe200078e00ff */
[----:B------:R-:W-:Y:S01]  /*0e70*/  SHF.R.S32.HI R6, RZ, 0x1f, R205 ;  /* 0x0000001fff067819 */ /* 0x000fe200000114cd */
[----:B------:R-:W-:Y:S01]  /*0e80*/  IMAD.SHL.U32 R191, R213, 0x40, RZ ;  /* 0x00000040d5bf7824 */ /* 0x000fe200078e00ff */
[----:B------:R-:W-:Y:S01]  /*0e90*/  LEA.HI R212, R10, R5, RZ, 0x3 ;  /* 0x000000050ad47211 */ /* 0x000fe200078f18ff */
[----:B------:R-:W-:Y:S01]  /*0ea0*/  IMAD.SHL.U32 R9, R9, 0x80, RZ ;  /* 0x0000008009097824 */ /* 0x000fe200078e00ff */
[----:B------:R-:W-:Y:S01]  /*0eb0*/  LEA.HI R6, R6, R205, RZ, 0x3 ;  /* 0x000000cd06067211 */ /* 0x000fe200078f18ff */
[----:B------:R-:W-:Y:S01]  /*0ec0*/  VIADD R187, R22, 0x10 ;  /* 0x0000001016bb7836 */ /* 0x000fe20000000000 */
[----:B------:R-:W-:Y:S01]  /*0ed0*/  LEA.HI R5, R10, R5, RZ, 0x6 ;  /* 0x000000050a057211 */ /* 0x000fe200078f30ff */
[----:B------:R-:W-:Y:S01]  /*0ee0*/  VIADD R189, R22, 0x30 ;  /* 0x0000003016bd7836 */ /* 0x000fe20000000000 */
[----:B------:R-:W-:Y:S01]  /*0ef0*/  SHF.R.S32.HI R231, RZ, 0x7, R4 ;  /* 0x00000007ffe77819 */ /* 0x000fe20000011404 */
[----:B------:R-:W-:Y:S01]  /*0f00*/  IMAD.SHL.U32 R6, R6, 0x40, RZ ;  /* 0x0000004006067824 */ /* 0x000fe200078e00ff */
[----:B------:R-:W-:Y:S01]  /*0f10*/  LOP3.LUT R185, R185, 0x1c0, RZ, 0xc0, !PT ;  /* 0x000001c0b9b97812 */ /* 0x000fe200078ec0ff */
[----:B------:R-:W-:Y:S01]  /*0f20*/  IMAD.SHL.U32 R5, R5, 0x80, RZ ;  /* 0x0000008005057824 */ /* 0x000fe200078e00ff */
[----:B------:R-:W-:Y:S01]  /*0f30*/  LOP3.LUT R191, R191, 0x1c0, RZ, 0xc0, !PT ;  /* 0x000001c0bfbf7812 */ /* 0x000fe200078ec0ff */
[----:B------:R-:W-:Y:S01]  /*0f40*/  VIADD R190, R22, 0x50 ;  /* 0x0000005016be7836 */ /* 0x000fe20000000000 */
[----:B------:R-:W-:Y:S01]  /*0f50*/  LOP3.LUT R195, R6, 0xfffffe00, RZ, 0xc0, !PT ;  /* 0xfffffe0006c37812 */ /* 0x000fe200078ec0ff */
[----:B------:R-:W-:Y:S01]  /*0f60*/  IMAD.SHL.U32 R216, R187, 0x2, RZ ;  /* 0x00000002bbd87824 */ /* 0x000fe200078e00ff */
[----:B------:R-:W-:Y:S01]  /*0f70*/  LEA.HI R4, R4, R231, RZ, 0x1 ;  /* 0x000000e704047211 */ /* 0x000fe200078f08ff */
[----:B------:R-:W-:Y:S01]  /*0f80*/  IMAD.SHL.U32 R218, R186, 0x2, RZ ;  /* 0x00000002bada7824 */ /* 0x000fe200078e00ff */
[----:B------:R-:W-:Y:S01]  /*0f90*/  SHF.R.U32.HI R230, RZ, 0x3, R185 ;  /* 0x00000003ffe67819 */ /* 0x000fe200000116b9 */
[----:B------:R-:W-:Y:S01]  /*0fa0*/  IMAD.SHL.U32 R220, R189, 0x2, RZ ;  /* 0x00000002bddc7824 */ /* 0x000fe200078e00ff */
[----:B------:R-:W-:Y:S01]  /*0fb0*/  SHF.R.U32.HI R193, RZ, 0x3, R191 ;  /* 0x00000003ffc17819 */ /* 0x000fe200000116bf */
[----:B------:R-:W-:Y:S01]  /*0fc0*/  IMAD.SHL.U32 R222, R188, 0x2, RZ ;  /* 0x00000002bcde7824 */ /* 0x000fe200078e00ff */
[----:B------:R-:W-:Y:S01]  /*0fd0*/  LOP3.LUT R3, R185, 0x38, R12, 0xf8, !PT ;  /* 0x00000038b9037812 */ /* 0x000fe200078ef80c */
[----:B------:R-:W-:Y:S01]  /*0fe0*/  IMAD.SHL.U32 R224, R190, 0x2, RZ ;  /* 0x00000002bee07824 */ /* 0x000fe200078e00ff */
[----:B------:R-:W-:Y:S01]  /*0ff0*/  LOP3.LUT R6, R191, 0x38, R212, 0xf8, !PT ;  /* 0x00000038bf067812 */ /* 0x000fe200078ef8d4 */
[----:B------:R-:W-:Y:S01]  /*1000*/  IMAD.SHL.U32 R235, R235, 0x8, RZ ;  /* 0x00000008ebeb7824 */ /* 0x000fe200078e00ff */
[----:B------:R-:W-:-:S02]  /*1010*/  LOP3.LUT R5, R5, 0xffffe000, RZ, 0xc0, !PT ;  /* 0xffffe00005057812 */ /* 0x000fc400078ec0ff */
[----:B------:R-:W-:Y:S02]  /*1020*/  LOP3.LUT R4, R4, 0x3fffffe, RZ, 0xc0, !PT ;  /* 0x03fffffe04047812 */ /* 0x000fe400078ec0ff */
[----:B------:R-:W-:Y:S01]  /*1030*/  LOP3.LUT R8, R3, R230, RZ, 0x3c, !PT ;  /* 0x000000e603087212 */ /* 0x000fe200078e3cff */
[----:B------:R-:W-:Y:S01]  /*1040*/  IMAD R3, R192, 0x200, R5 ;  /* 0x00000200c0037824 */ /* 0x000fe200078e0205 */
[----:B------:R-:W-:Y:S01]  /*1050*/  LOP3.LUT R6, R6, R193, RZ, 0x3c, !PT ;  /* 0x000000c106067212 */ /* 0x000fe200078e3cff */
[----:B------:R-:W-:Y:S01]  /*1060*/  IMAD.IADD R4, R231, 0x1, -R4 ;  /* 0x00000001e7047824 */ /* 0x000fe200078e0a04 */
[----:B------:R-:W-:Y:S02]  /*1070*/  LEA.HI R0, R0, R11, RZ, 0x3 ;  /* 0x0000000b00007211 */ /* 0x000fe400078f18ff */
[----:B------:R-:W-:Y:S01]  /*1080*/  LOP3.LUT R9, R9, 0xffffe000, RZ, 0xc0, !PT ;  /* 0xffffe00009097812 */ /* 0x000fe200078ec0ff */
[----:B------:R-:W-:Y:S01]  /*1090*/  IMAD.IADD R6, R3, 0x1, R6 ;  /* 0x0000000103067824 */ /* 0x000fe200078e0206 */
[----:B------:R-:W-:Y:S01]  /*10a0*/  LOP3.LUT R199, R0, 0xfffffff8, RZ, 0xc0, !PT ;  /* 0xfffffff800c77812 */ /* 0x000fe200078ec0ff */
[----:B------:R-:W-:Y:S01]  /*10b0*/  IMAD R232, R4, 0x40, R7 ;  /* 0x0000004004e87824 */ /* 0x000fe200078e0207 */
[----:B------:R-:W-:-:S02]  /*10c0*/  LEA.HI R3, R209, R209, RZ, 0x1 ;  /* 0x000000d1d1037211 */ /* 0x000fc400078f08ff */
[----:B------:R-:W-:Y:S01]  /*10d0*/  SHF.R.S32.HI R207, RZ, 0x3, R0 ;  /* 0x00000003ffcf7819 */ /* 0x000fe20000011400 */
[----:B------:R-:W-:Y:S01]  /*10e0*/  IMAD.IADD R199, R11, 0x1, -R199 ;  /* 0x000000010bc77824 */ /* 0x000fe200078e0ac7 */
[----:B------:R-:W-:Y:S02]  /*10f0*/  LOP3.LUT R4, R191, 0x38, R12, 0xf8, !PT ;  /* 0x00000038bf047812 */ /* 0x000fe400078ef80c */
[----:B------:R-:W-:Y:S01]  /*1100*/  LOP3.LUT R0, R3, 0x1ffffffe, RZ, 0xc0, !PT ;  /* 0x1ffffffe03007812 */ /* 0x000fe200078ec0ff */
[----:B------:R-:W-:Y:S01]  /*1110*/  IMAD.SHL.U32 R197, R199, 0x8, RZ ;  /* 0x00000008c7c57824 */ /* 0x000fe200078e00ff */
[----:B------:R-:W-:Y:S02]  /*1120*/  LOP3.LUT R7, R185, 0x38, R212, 0xf8, !PT ;  /* 0x00000038b9077812 */ /* 0x000fe400078ef8d4 */
[----:B------:R-:W-:Y:S01]  /*1130*/  LOP3.LUT R4, R4, R193, RZ, 0x3c, !PT ;  /* 0x000000c104047212 */ /* 0x000fe200078e3cff */
[----:B------:R-:W-:Y:S01]  /*1140*/  IMAD.IADD R3, R209, 0x1, -R0 ;  /* 0x00000001d1037824 */ /* 0x000fe200078e0a00 */
[----:B------:R-:W-:Y:S01]  /*1150*/  IADD3 R8, R8, R9, R195 ;  /* 0x0000000908087210 */ /* 0x000fe20007ffe0c3 */
[----:B------:R-:W-:Y:S01]  /*1160*/  IMAD R9, R192, 0x200, R9 ;  /* 0x00000200c0097824 */ /* 0x000fe200078e0209 */
[----:B------:R-:W-:Y:S01]  /*1170*/  LOP3.LUT R10, R7, R230, RZ, 0x3c, !PT ;  /* 0x000000e6070a7212 */ /* 0x000fe200078e3cff */
[----:B------:R-:W-:Y:S01]  /*1180*/  VIADD R198, R197, 0x40 ;  /* 0x00000040c5c67836 */ /* 0x000fe20000000000 */
[----:B------:R-:W-:Y:S01]  /*1190*/  LOP3.LUT R0, R185, 0x38, R18, 0xf8, !PT ;  /* 0x00000038b9007812 */ /* 0x000fe200078ef812 */
[----:B------:R-:W-:Y:S01]  /*11a0*/  IMAD.IADD R4, R9, 0x1, R4 ;  /* 0x0000000109047824 */ /* 0x000fe200078e0204 */
[----:B------:R-:W-:Y:S01]  /*11b0*/  IADD3 R10, R10, R5, R195 ;  /* 0x000000050a0a7210 */ /* 0x000fe20007ffe0c3 */
[----:B------:R-:W-:Y:S01]  /*11c0*/  IMAD R234, R3, 0x8, R232 ;  /* 0x0000000803ea7824 */ /* 0x000fe200078e02e8 */
[----:B------:R-:W-:-:S02]  /*11d0*/  SHF.R.S32.HI R14, RZ, 0x1f, R187 ;  /* 0x0000001fff0e7819 */ /* 0x000fc400000114bb */
[----:B------:R-:W-:Y:S02]  /*11e0*/  SHF.R.S32.HI R217, RZ, 0x1f, R186 ;  /* 0x0000001fffd97819 */ /* 0x000fe400000114ba */
[----:B------:R-:W-:Y:S02]  /*11f0*/  SHF.R.S32.HI R20, RZ, 0x1f, R189 ;  /* 0x0000001fff147819 */ /* 0x000fe400000114bd */
[----:B------:R-:W-:Y:S02]  /*1200*/  SHF.R.S32.HI R221, RZ, 0x1f, R188 ;  /* 0x0000001fffdd7819 */ /* 0x000fe400000114bc */
[----:B------:R-:W-:Y:S02]  /*1210*/  SHF.R.S32.HI R223, RZ, 0x1f, R190 ;  /* 0x0000001fffdf7819 */ /* 0x000fe400000114be */
[----:B------:R-:W-:Y:S02]  /*1220*/  LOP3.LUT R0, R195, R0, R230, 0xf6, !PT ;  /* 0x00000000c3007212 */ /* 0x000fe400078ef6e6 */
[----:B------:R-:W-:-:S02]  /*1230*/  SHF.R.S32.HI R237, RZ, 0x1f, R197 ;  /* 0x0000001fffed7819 */ /* 0x000fc400000114c5 */
[----:B------:R-:W-:Y:S02]  /*1240*/  SHF.R.S32.HI R236, RZ, 0x1f, R198 ;  /* 0x0000001fffec7819 */ /* 0x000fe400000114c6 */
[----:B------:R-:W-:Y:S02]  /*1250*/  SHF.L.U64.HI R215, R187, 0x1, R14 ;  /* 0x00000001bbd77819 */ /* 0x000fe4000001020e */
[----:B------:R-:W-:Y:S02]  /*1260*/  SHF.L.U64.HI R217, R186, 0x1, R217 ;  /* 0x00000001bad97819 */ /* 0x000fe400000102d9 */
[----:B------:R-:W-:Y:S02]  /*1270*/  SHF.L.U64.HI R219, R189, 0x1, R20 ;  /* 0x00000001bddb7819 */ /* 0x000fe40000010214 */
[----:B------:R-:W-:Y:S02]  /*1280*/  SHF.L.U64.HI R221, R188, 0x1, R221 ;  /* 0x00000001bcdd7819 */ /* 0x000fe400000102dd */
[----:B------:R-:W-:-:S02]  /*1290*/  SHF.L.U64.HI R223, R190, 0x1, R223 ;  /* 0x00000001bedf7819 */ /* 0x000fc400000102df */
[----:B------:R-:W-:Y:S02]  /*12a0*/  SHF.R.S32.HI R211, RZ, 0x3, R12 ;  /* 0x00000003ffd37819 */ /* 0x000fe4000001140c */
[----:B------:R-:W-:Y:S02]  /*12b0*/  SHF.R.S32.HI R212, RZ, 0x3, R212 ;  /* 0x00000003ffd47819 */ /* 0x000fe400000114d4 */
[----:B------:R-:W-:Y:S02]  /*12c0*/  LEA R228, R0, UR60, 0x1 ;  /* 0x0000003c00e47c11 */ /* 0x000fe4000f8e08ff */
[----:B------:R-:W-:Y:S02]  /*12d0*/  LEA R226, R8, UR60, 0x1 ;  /* 0x0000003c08e27c11 */ /* 0x000fe4000f8e08ff */
[----:B------:R-:W-:Y:S02]  /*12e0*/  LEA R225, R10, UR60, 0x1 ;  /* 0x0000003c0ae17c11 */ /* 0x000fe4000f8e08ff */
[----:B------:R-:W-:-:S02]  /*12f0*/  LEA R229, R4, UR60, 0x1 ;  /* 0x0000003c04e57c11 */ /* 0x000fc4000f8e08ff */
[----:B------:R-:W-:-:S07]  /*1300*/  LEA R227, R6, UR60, 0x1 ;  /* 0x0000003c06e37c11 */ /* 0x000fce000f8e08ff */
.L_x_817:
[----:B0--34-:R-:W0:Y:S01]  /*1310*/  LDC.64 R4, c[0x0][0xc88] ;  /* 0x00032200ff047b82 */ /* 0x019e220000000a00 */
[----:B------:R-:W-:Y:S01]  /*1320*/  ULDC.64 UR4, c[0x0][0xa28] ;  /* 0x00028a0000047ab9 */ /* 0x000fe20000000a00 */
[----:B------:R-:W-:Y:S01]  /*1330*/  ULDC.64 UR8, c[0x0][0xa18] ;  /* 0x0002860000087ab9 */ /* 0x000fe20000000a00 */
[----:B------:R-:W-:Y:S01]  /*1340*/  ULDC.64 UR6, c[0x0][0xa08] ;  /* 0x0002820000067ab9 */ /* 0x000fe20000000a00 */
[----:B0-----:R-:W-:-:S05]  /*1350*/  IMAD.WIDE R4, R127, 0x4, R4 ;  /* 0x000000047f047825 */ /* 0x001fca00078e0204 */
[----:B--2---:R-:W2:Y:S01]  /*1360*/  LDG.E R203, desc[UR40][R4.64] ;  /* 0x0000002804cb7981 */ /* 0x004ea2000c1e1900 */
[----:B------:R-:W-:Y:S01]  /*1370*/  ISETP.NE.U32.AND P2, PT, RZ, UR4, PT ;  /* 0x00000004ff007c0c */ /* 0x000fe2000bf45070 */
[----:B------:R-:W-:Y:S01]  /*1380*/  IMAD.MOV.U32 R3, RZ, RZ, RZ ;  /* 0x000000ffff037224 */ /* 0x000fe200078e00ff */
[----:B------:R-:W-:Y:S01]  /*1390*/  ISETP.NE.U32.AND P1, PT, RZ, UR8, PT ;  /* 0x00000008ff007c0c */ /* 0x000fe2000bf25070 */
[----:B------:R-:W-:Y:S01]  /*13a0*/  IMAD.MOV.U32 R29, RZ, RZ, RZ ;  /* 0x000000ffff1d7224 */ /* 0x000fe200078e00ff */
[----:B------:R-:W-:Y:S02]  /*13b0*/  ISETP.NE.AND.EX P2, PT, RZ, UR5, PT, P2 ;  /* 0x00000005ff007c0c */ /* 0x000fe4000bf45320 */
[----:B------:R-:W-:Y:S02]  /*13c0*/  ISETP.NE.AND.EX P1, PT, RZ, UR9, PT, P1 ;  /* 0x00000009ff007c0c */ /* 0x000fe4000bf25310 */
[----:B------:R-:W-:-:S04]  /*13d0*/  ISETP.NE.U32.AND P0, PT, RZ, UR6, PT ;  /* 0x00000006ff007c0c */ /* 0x000fc8000bf05070 */
[----:B------:R-:W-:Y:S02]  /*13e0*/  ISETP.NE.AND.EX P0, PT, RZ, UR7, PT, P0 ;  /* 0x00000007ff007c0c */ /* 0x000fe4000bf05300 */
[----:B--2---:R-:W-:Y:S01]  /*13f0*/  SHF.R.S32.HI R208, RZ, 0x1f, R203 ;  /* 0x0000001fffd07819 */ /* 0x004fe200000114cb */
[C---:B------:R-:W-:Y:S02]  /*1400*/  IMAD.SHL.U32 R201, R203.reuse, 0x4, RZ ;  /* 0x00000004cbc97824 */ /* 0x040fe400078e00ff */
[C---:B------:R-:W-:Y:S02]  /*1410*/  @P2 LEA R4, P3, R203.reuse, UR4, 0x2 ;  /* 0x00000004cb042c11 */ /* 0x040fe4000f8610ff */
[C-C-:B------:R-:W-:Y:S02]  /*1420*/  SHF.L.U64.HI R202, R203.reuse, 0x2, R208.reuse ;  /* 0x00000002cbca7819 */ /* 0x140fe400000102d0 */
[----:B------:R-:W-:Y:S01]  /*1430*/  @P2 LEA.HI.X R5, R203, UR5, R208, 0x2, P3 ;  /* 0x00000005cb052c11 */ /* 0x000fe200098f14d0 */
[----:B------:R-:W-:Y:S01]  /*1440*/  ULDC UR4, c[0x0][0x288] ;  /* 0x0000a20000047ab9 */ /* 0x000fe20000000800 */
[----:B------:R-:W-:-:S03]  /*1450*/  IADD3 R8, P4, R201, UR6, RZ ;  /* 0x00000006c9087c10 */ /* 0x000fc6000ff9e0ff */
[----:B------:R0:W5:Y:S01]  /*1460*/  @P2 LDG.E R3, desc[UR40][R4.64] ;  /* 0x0000002804032981 */ /* 0x000162000c1e1900 */
[----:B------:R-:W-:Y:S01]  /*1470*/  @P1 IADD3 R6, P2, R201, UR8, RZ ;  /* 0x00000008c9061c10 */ /* 0x000fe2000ff5e0ff */
[----:B------:R-:W-:Y:S01]  /*1480*/  IMAD.U32 R149, RZ, RZ, UR4 ;  /* 0x00000004ff957e24 */ /* 0x000fe2000f8e00ff */
[C---:B------:R-:W-:Y:S01]  /*1490*/  IADD3.X R9, R202.reuse, UR7, RZ, P4, !PT ;  /* 0x00000007ca097c10 */ /* 0x040fe2000a7fe4ff */
[----:B------:R-:W-:Y:S01]  /*14a0*/  ULDC.64 UR4, c[0x0][0x418] ;  /* 0x0001060000047ab9 */ /* 0x000fe20000000a00 */
[----:B------:R-:W-:-:S03]  /*14b0*/  @P1 IADD3.X R7, R202, UR9, RZ, P2, !PT ;  /* 0x00000009ca071c10 */ /* 0x000fc600097fe4ff */
[----:B------:R0:W5:Y:S01]  /*14c0*/  @P0 LDG.E R29, desc[UR40][R8.64] ;  /* 0x00000028081d0981 */ /* 0x000162000c1e1900 */
[----:B------:R-:W-:Y:S01]  /*14d0*/  UISETP.NE.U32.AND UP0, UPT, UR4, URZ, UPT ;  /* 0x0000003f0400728c */ /* 0x000fe2000bf05070 */
[----:B------:R-:W-:Y:S02]  /*14e0*/  ULDC.64 UR8, c[0x0][0xa20] ;  /* 0x0002880000087ab9 */ /* 0x000fe40000000a00 */
[----:B------:R0:W5:Y:S01]  /*14f0*/  @P1 LDG.E R149, desc[UR40][R6.64] ;  /* 0x0000002806951981 */ /* 0x000162000c1e1900 */
[----:B------:R-:W-:Y:S01]  /*1500*/  UISETP.NE.AND.EX UP0, UPT, UR5, URZ, UPT, UP0 ;  /* 0x0000003f0500728c */ /* 0x000fe2000bf05300 */
[----:B------:R-:W-:Y:S01]  /*1510*/  ULDC UR4, c[0x0][0x424] ;  /* 0x0001090000047ab9 */ /* 0x000fe20000000800 */
[----:B------:R-:W-:Y:S02]  /*1520*/  ISETP.NE.U32.AND P2, PT, RZ, UR8, PT ;  /* 0x00000008ff007c0c */ /* 0x000fe4000bf45070 */
[----:B------:R-:W-:Y:S01]  /*1530*/  USEL UR4, UR4, 0x1, UP0 ;  /* 0x0000000104047887 */ /* 0x000fe20008000000 */
[----:B------:R-:W-:Y:S01]  /*1540*/  ULDC UR5, c[0x0][0x2f0] ;  /* 0x0000bc0000057ab9 */ /* 0x000fe20000000800 */
[----:B------:R-:W-:-:S02]  /*1550*/  ISETP.NE.AND.EX P2, PT, RZ, UR9, PT, P2 ;  /* 0x00000009ff007c0c */ /* 0x000fc4000bf45320 */
[----:B------:R-:W-:-:S03]  /*1560*/  UIMAD UR4, UR4, UR5, URZ ;  /* 0x00000005040472a4 */ /* 0x000fc6000f8e023f */
[----:B------:R-:W-:Y:S01]  /*1570*/  ULDC UR5, c[0x0][0x348] ;  /* 0x0000d20000057ab9 */ /* 0x000fe20000000800 */
[----:B------:R-:W-:Y:S02]  /*1580*/  IMAD.MOV.U32 R206, RZ, RZ, R125 ;  /* 0x000000ffffce7224 */ /* 0x000fe400078e007d */
[----:B------:R-:W-:Y:S02]  /*1590*/  IMAD.MOV.U32 R200, RZ, RZ, R126 ;  /* 0x000000ffffc87224 */ /* 0x000fe400078e007e */
[----:B------:R-:W-:Y:S01]  /*15a0*/  IMAD.MOV.U32 R27, RZ, RZ, R203 ;  /* 0x000000ffff1b7224 */ /* 0x000fe200078e00cb */
[----:B0-----:R-:W-:Y:S06]  /*15b0*/  @P1 BRA `(.L_x_613) ;  /* 0x0000000000241947 */ /* 0x001fec0003800000 */
[----:B------:R-:W-:Y:S02]  /*15c0*/  ULDC.64 UR6, c[0x0][0xa00] ;  /* 0x0002800000067ab9 */ /* 0x000fe40000000a00 */
[----:B------:R-:W-:-:S04]  /*15d0*/  ISETP.NE.U32.AND P1, PT, RZ, UR6, PT ;  /* 0x00000006ff007c0c */ /* 0x000fc8000bf25070 */
[----:B------:R-:W-:-:S13]  /*15e0*/  ISETP.NE.AND.EX P1, PT, RZ, UR7, PT, P1 ;  /* 0x00000007ff007c0c */ /* 0x000fda000bf25310 */
[----:B------:R-:W-:Y:S05]  /*15f0*/  @!P1 BRA `(.L_x_613) ;  /* 0x0000000000149947 */ /* 0x000fea0003800000 */
[----:B------:R-:W0:Y:S02]  /*1600*/  LDC.64 R4, c[0x0][0xa00] ;  /* 0x00028000ff047b82 */ /* 0x000e240000000a00 */
[----:B0-----:R-:W-:-:S05]  /*1610*/  IMAD.WIDE R4, R27, 0x4, R4 ;  /* 0x000000041b047825 */ /* 0x001fca00078e0204 */
[----:B-----5:R-:W2:Y:S04]  /*1620*/  LDG.E R149, desc[UR40][R4.64] ;  /* 0x0000002804957981 */ /* 0x020ea8000c1e1900 */
[----:B------:R-:W2:Y:S02]  /*1630*/  LDG.E R0, desc[UR40][R4.64+0x4] ;  /* 0x0000042804007981 */ /* 0x000ea4000c1e1900 */
[----:B--2---:R-:W-:-:S07]  /*1640*/  IMAD.IADD R149, R0, 0x1, -R149 ;  /* 0x0000000100957824 */ /* 0x004fce00078e0a95 */
.L_x_613:
[----:B------:R-:W-:Y:S02]  /*1650*/  IMAD.U32 R25, RZ, RZ, UR5 ;  /* 0x00000005ff197e24 */ /* 0x000fe4000f8e00ff */
[----:B------:R-:W-:Y:S01]  /*1660*/  IMAD.U32 R26, RZ, RZ, UR4 ;  /* 0x00000004ff1a7e24 */ /* 0x000fe2000f8e00ff */
[----:B------:R-:W-:Y:S06]  /*1670*/  @!P2 BRA `(.L_x_614) ;  /* 0x000000000010a947 */ /* 0x000fec0003800000 */
[----:B------:R-:W-:-:S04]  /*1680*/  IADD3 R4, P0, R201, UR8, RZ ;  /* 0x00000008c9047c10 */ /* 0x000fc8000ff1e0ff */
[----:B------:R-:W-:-:S05]  /*1690*/  IADD3.X R5, R202, UR9, RZ, P0, !PT ;  /* 0x00000009ca057c10 */ /* 0x000fca00087fe4ff */
[----:B------:R0:W5:Y:S01]  /*16a0*/  LDG.E R26, desc[UR40][R4.64] ;  /* 0x00000028041a7981 */ /* 0x000162000c1e1900 */
[----:B------:R-:W-:Y:S05]  /*16b0*/  BRA `(.L_x_615) ;  /* 0x0000000000107947 */ /* 0x000fea0003800000 */
.L_x_614:
[----:B------:R-:W-:Y:S05]  /*16c0*/  @!P0 BRA `(.L_x_615) ;  /* 0x00000000000c8947 */ /* 0x000fea0003800000 */
[----:B------:R-:W2:Y:S04]  /*16d0*/  LDG.E R5, desc[UR40][R8.64] ;  /* 0x0000002808057981 */ /* 0x000ea8000c1e1900 */
[----:B------:R-:W2:Y:S02]  /*16e0*/  LDG.E R26, desc[UR40][R8.64+0x4] ;  /* 0x00000428081a7981 */ /* 0x000ea4000c1e1900 */
[----:B--2---:R-:W-:-:S07]  /*16f0*/  IMAD.IADD R26, R26, 0x1, -R5 ;  /* 0x000000011a1a7824 */ /* 0x004fce00078e0a05 */
.L_x_615:
[----:B------:R-:W-:Y:S02]  /*1700*/  ULDC.64 UR4, c[0x0][0xa10] ;  /* 0x0002840000047ab9 */ /* 0x000fe40000000a00 */
[----:B------:R-:W-:-:S04]  /*1710*/  ISETP.NE.U32.AND P0, PT, RZ, UR4, PT ;  /* 0x00000004ff007c0c */ /* 0x000fc8000bf05070 */
[----:B------:R-:W-:Y:S01]  /*1720*/  ISETP.NE.AND.EX P0, PT, RZ, UR5, PT, P0 ;  /* 0x00000005ff007c0c */ /* 0x000fe2000bf05300 */
[----:B------:R-:W-:-:S12]  /*1730*/  ULDC.64 UR4, c[0x0][0xa30] ;  /* 0x00028c0000047ab9 */ /* 0x000fd80000000a00 */
[----:B0-----:R-:W0:Y:S02]  /*1740*/  @P0 LDC.64 R4, c[0x0][0xa10] ;  /* 0x00028400ff040b82 */ /* 0x001e240000000a00 */
[----:B0-----:R-:W-:-:S05]  /*1750*/  @P0 IMAD.WIDE R4, R27, 0x4, R4 ;  /* 0x000000041b040825 */ /* 0x001fca00078e0204 */
[----:B------:R-:W2:Y:S04]  /*1760*/  @P0 LDG.E R0, desc[UR40][R4.64] ;  /* 0x0000002804000981 */ /* 0x000ea8000c1e1900 */
[----:B------:R-:W2:Y:S01]  /*1770*/  @P0 LDG.E R9, desc[UR40][R4.64+0x4] ;  /* 0x0000042804090981 */ /* 0x000ea2000c1e1900 */
[----:B------:R-:W-:Y:S01]  /*1780*/  ISETP.NE.U32.AND P1, PT, RZ, UR4, PT ;  /* 0x00000004ff007c0c */ /* 0x000fe2000bf25070 */
[----:B-----5:R-:W-:-:S03]  /*1790*/  IMAD.MOV.U32 R144, RZ, RZ, R26 ;  /* 0x000000ffff907224 */ /* 0x020fc600078e001a */
[----:B------:R-:W-:-:S13]  /*17a0*/  ISETP.NE.AND.EX P1, PT, RZ, UR5, PT, P1 ;  /* 0x00000005ff007c0c */ /* 0x000fda000bf25310 */
[----:B------:R-:W-:-:S04]  /*17b0*/  @P1 IADD3 R6, P2, R201, UR4, RZ ;  /* 0x00000004c9061c10 */ /* 0x000fc8000ff5e0ff */
[----:B------:R-:W-:-:S05]  /*17c0*/  @P1 IADD3.X R7, R202, UR5, RZ, P2, !PT ;  /* 0x00000005ca071c10 */ /* 0x000fca00097fe4ff */
[----:B------:R0:W5:Y:S01]  /*17d0*/  @P1 LDG.E R144, desc[UR40][R6.64] ;  /* 0x0000002806901981 */ /* 0x000162000c1e1900 */
[----:B------:R-:W-:Y:S01]  /*17e0*/  IMAD.IADD R8, R26, 0x1, -R3 ;  /* 0x000000011a087824 */ /* 0x000fe200078e0a03 */
[----:B------:R-:W-:-:S03]  /*17f0*/  PLOP3.LUT P2, PT, PT, PT, PT, 0x80, 0x0 ;  /* 0x000000000000781c */ /* 0x000fc60003f4f070 */
[----:B------:R-:W-:-:S05]  /*1800*/  IMAD.MOV R123, RZ, RZ, -R8 ;  /* 0x000000ffff7b7224 */ /* 0x000fca00078e0a08 */
[----:B------:R-:W-:Y:S01]  /*1810*/  VIMNMX R123, RZ, R123, !PT ;  /* 0x0000007bff7b7248 */ /* 0x000fe20007fe0100 */
[----:B--2---:R-:W-:-:S04]  /*1820*/  @P0 IMAD.IADD R25, R9, 0x1, -R0 ;  /* 0x0000000109190824 */ /* 0x004fc800078e0a00 */
[----:B------:R-:W-:-:S04]  /*1830*/  IMAD.IADD R150, R8, 0x1, R25 ;  /* 0x0000000108967824 */ /* 0x000fc800078e0219 */
[----:B------:R-:W-:-:S05]  /*1840*/  VIADD R0, R150, 0x7f ;  /* 0x0000007f96007836 */ /* 0x000fca0000000000 */
[----:B------:R-:W-:-:S04]  /*1850*/  SHF.R.S32.HI R3, RZ, 0x1f, R0 ;  /* 0x0000001fff037819 */ /* 0x000fc80000011400 */
[----:B------:R-:W-:-:S04]  /*1860*/  LEA.HI R3, R3, R0, RZ, 0x7 ;  /* 0x0000000003037211 */ /* 0x000fc800078f38ff */
[----:B------:R-:W-:Y:S02]  /*1870*/  LOP3.LUT R0, R3, 0xffffff80, RZ, 0xc0, !PT ;  /* 0xffffff8003007812 */ /* 0x000fe400078ec0ff */
[----:B------:R-:W-:Y:S02]  /*1880*/  SHF.R.S32.HI R210, RZ, 0x7, R3 ;  /* 0x00000007ffd27819 */ /* 0x000fe40000011403 */
[----:B------:R-:W-:-:S04]  /*1890*/  VIADDMNMX R0, R0, -R8, R25, PT ;  /* 0x8000000800007246 */ /* 0x000fc80003800119 */
[----:B------:R-:W-:Y:S02]  /*18a0*/  ISETP.GT.AND P0, PT, R0, R123, PT ;  /* 0x0000007b0000720c */ /* 0x000fe40003f04270 */
[----:B------:R-:W-:-:S05]  /*18b0*/  SHF.R.U32.HI R123, RZ, 0x7, R123 ;  /* 0x00000007ff7b7819 */ /* 0x000fca000001167b */
[----:B------:R-:W-:-:S06]  /*18c0*/  IMAD.MOV.U32 R24, RZ, RZ, R123 ;  /* 0x000000ffff187224 */ /* 0x000fcc00078e007b */
[----:B------:R-:W-:-:S05]  /*18d0*/  @P0 VIADD R0, R0, 0x7f ;  /* 0x0000007f00000836 */ /* 0x000fca0000000000 */
[----:B------:R-:W-:-:S04]  /*18e0*/  @P0 SHF.R.S32.HI R5, RZ, 0x1f, R0 ;  /* 0x0000001fff050819 */ /* 0x000fc80000011400 */
[----:B------:R-:W-:-:S04]  /*18f0*/  @P0 LEA.HI R5, R5, R0, RZ, 0x7 ;  /* 0x0000000005050211 */ /* 0x000fc800078f38ff */
[----:B------:R-:W-:-:S04]  /*1900*/  @P0 SHF.R.S32.HI R24, RZ, 0x7, R5 ;  /* 0x00000007ff180819 */ /* 0x000fc80000011405 */
[----:B------:R-:W-:-:S13]  /*1910*/  ISETP.GT.AND P0, PT, R24, R123, PT ;  /* 0x0000007b1800720c */ /* 0x000fda0003f04270 */
[----:B0-----:R-:W-:Y:S05]  /*1920*/  @!P0 BRA `(.L_x_616) ;  /* 0x0000009000088947 */ /* 0x001fea0003800000 */
[----:B------:R-:W-:Y:S01]  /*1930*/  VIADD R116, R2, 0x1c400 ;  /* 0x0001c40002747836 */ /* 0x000fe20000000000 */
[----:B------:R-:W-:Y:S04]  /*1940*/  BSSY B6, `(.L_x_617) ;  /* 0x0000013000067945 */ /* 0x000fe80003800000 */
[----:B------:R-:W-:-:S13]  /*1950*/  LOP3.LUT P0, RZ, R116, 0x3ff, RZ, 0xc0, !PT ;  /* 0x000003ff74ff7812 */ /* 0x000fda000780c0ff */
[----:B------:R-:W-:Y:S05]  /*1960*/  @!P0 BRA `(.L_x_618) ;  /* 0x0000000000408947 */ /* 0x000fea0003800000 */
        /* <DEDUP_REMOVED lines=15> */
[----:B-1---5:R-:W-:Y:S05]  /*1a60*/  CALL.ABS.NOINC R14 ;  /* 0x000000000e007343 */ /* 0x022fea0003c00000 */
.L_x_618:
[----:B------:R-:W-:Y:S05]  /*1a70*/  BSYNC B6 ;  /* 0x0000000000067941 */ /* 0x000fea0003800000 */
.L_x_617:
        /* <DEDUP_REMOVED lines=20> */
.L_x_620:
[----:B------:R-:W-:Y:S05]  /*1bc0*/  BSYNC B6 ;  /* 0x0000000000067941 */ /* 0x000fea0003800000 */
.L_x_619:
[----:B------:R-:W-:Y:S01]  /*1bd0*/  ULDC.64 UR4, c[0x0][0x9f8] ;  /* 0x00027e0000047ab9 */ /* 0x000fe20000000a00 */
[----:B------:R-:W2:Y:S01]  /*1be0*/  LDL.LU R20, [R1+0x8] ;  /* 0x0000080001147983 */ /* 0x000ea20000300800 */
[----:B------:R-:W-:Y:S01]  /*1bf0*/  ISETP.NE.U32.AND P0, PT, RZ, UR4, PT ;  /* 0x00000004ff007c0c */ /* 0x000fe2000bf05070 */
[----:B------:R-:W0:Y:S01]  /*1c00*/  LDC.64 R134, c[0x0][0x300] ;  /* 0x0000c000ff867b82 */ /* 0x000e220000000a00 */
[----:B------:R-:W-:Y:S01]  /*1c10*/  SHF.R.S32.HI R8, RZ, 0x1f, R126 ;  /* 0x0000001fff087819 */ /* 0x000fe2000001147e */
[C---:B------:R-:W-:Y:S01]  /*1c20*/  VIADD R0, R18.reuse, 0x80 ;  /* 0x0000008012007836 */ /* 0x040fe20000000000 */
[----:B------:R-:W-:Y:S01]  /*1c30*/  ISETP.NE.AND.EX P0, PT, RZ, UR5, PT, P0 ;  /* 0x00000005ff007c0c */ /* 0x000fe2000bf05300 */
[C---:B------:R-:W-:Y:S01]  /*1c40*/  VIADD R101, R18.reuse, 0x20 ;  /* 0x0000002012657836 */ /* 0x040fe20000000000 */
[----:B------:R-:W-:Y:S01]  /*1c50*/  ULDC.64 UR6, c[0x0][0x330] ;  /* 0x0000cc0000067ab9 */ /* 0x000fe20000000a00 */
[----:B------:R-:W-:Y:S01]  /*1c60*/  SHF.R.S32.HI R19, RZ, 0x1f, R18 ;  /* 0x0000001fff137819 */ /* 0x000fe20000011412 */
[----:B------:R-:W-:Y:S01]  /*1c70*/  IMAD.IADD R118, R29, 0x1, R26 ;  /* 0x000000011d767824 */ /* 0x000fe200078e021a */
[----:B------:R-:W1:Y:S08]  /*1c80*/  LDC R21, c[0x0][0x3f4] ;  /* 0x0000fd00ff157b82 */ /* 0x000e700000000800 */
[----:B------:R-:W-:Y:S01]  /*1c90*/  @P0 IADD3 R4, P1, R201, UR4, RZ ;  /* 0x00000004c9040c10 */ /* 0x000fe2000ff3e0ff */
[----:B------:R-:W-:Y:S01]  /*1ca0*/  ULDC UR4, c[0x0][0x2f4] ;  /* 0x0000bd0000047ab9 */ /* 0x000fe20000000800 */
[----:B------:R-:W-:Y:S01]  /*1cb0*/  VIADD R100, R18, 0x40 ;  /* 0x0000004012647836 */ /* 0x000fe20000000000 */
[----:B------:R-:W3:Y:S01]  /*1cc0*/  LDC.64 R36, c[0x0][0x408] ;  /* 0x00010200ff247b82 */ /* 0x000ee20000000a00 */
[----:B------:R-:W-:-:S05]  /*1cd0*/  @P0 IADD3.X R5, R202, UR5, RZ, P1, !PT ;  /* 0x00000005ca050c10 */ /* 0x000fca0008ffe4ff */
[----:B------:R4:W2:Y:S01]  /*1ce0*/  @P0 LDG.E R27, desc[UR40][R4.64] ;  /* 0x00000028041b0981 */ /* 0x0008a2000c1e1900 */
[----:B------:R-:W-:Y:S01]  /*1cf0*/  ISETP.GE.AND P3, PT, R0, UR4, PT ;  /* 0x0000000400007c0c */ /* 0x000fe2000bf66270 */
[----:B------:R-:W-:Y:S01]  /*1d00*/  IMAD R3, R8, UR6, RZ ;  /* 0x0000000608037c24 */ /* 0x000fe2000f8e02ff */
[----:B------:R-:W-:Y:S01]  /*1d10*/  ISETP.GE.AND P1, PT, R101, UR4, PT ;  /* 0x0000000465007c0c */ /* 0x000fe2000bf26270 */
[C---:B------:R-:W-:Y:S01]  /*1d20*/  VIADD R0, R18.reuse, 0xa0 ;  /* 0x000000a012007836 */ /* 0x040fe20000000000 */
[----:B------:R-:W-:Y:S01]  /*1d30*/  ISETP.GE.AND P0, PT, R18, UR4, PT ;  /* 0x0000000412007c0c */ /* 0x000fe2000bf06270 */
[C---:B------:R-:W-:Y:S01]  /*1d40*/  IMAD R3, R126.reuse, UR7, R3 ;  /* 0x000000077e037c24 */ /* 0x040fe2000f8e0203 */
[----:B------:R-:W-:Y:S01]  /*1d50*/  SEL R14, RZ, 0x10, P3 ;  /* 0x00000010ff0e7807 */ /* 0x000fe20001800000 */
[----:B------:R-:W-:Y:S01]  /*1d60*/  IMAD.WIDE.U32 R104, R126, UR6, R18 ;  /* 0x000000067e687c25 */ /* 0x000fe2000f8e0012 */
[----:B------:R-:W-:Y:S01]  /*1d70*/  ISETP.GE.AND P2, PT, R0, UR4, PT ;  /* 0x0000000400007c0c */ /* 0x000fe2000bf46270 */
[----:B------:R-:W-:Y:S01]  /*1d80*/  ULDC.64 UR6, c[0x0][0xa08] ;  /* 0x0002820000067ab9 */ /* 0x000fe20000000a00 */
[----:B----4-:R-:W-:Y:S01]  /*1d90*/  SEL R4, RZ, 0xffffffff, P1 ;  /* 0xffffffffff047807 */ /* 0x010fe20000800000 */
[----:B------:R-:W-:Y:S01]  /*1da0*/  VIADD R99, R18, 0x60 ;  /* 0x0000006012637836 */ /* 0x000fe20000000000 */
[----:B------:R-:W-:Y:S01]  /*1db0*/  SHF.R.S32.HI R0, RZ, 0x1f, R118 ;  /* 0x0000001fff007819 */ /* 0x000fe20000011476 */
[----:B------:R-:W-:Y:S01]  /*1dc0*/  IMAD.IADD R105, R105, 0x1, R3 ;  /* 0x0000000169697824 */ /* 0x000fe200078e0203 */
[----:B------:R-:W-:Y:S01]  /*1dd0*/  SEL R3, RZ, 0x1, P0 ;  /* 0x00000001ff037807 */ /* 0x000fe20000000000 */
[----:B------:R-:W-:Y:S01]  /*1de0*/  IMAD.SHL.U32 R4, R4, 0x2, RZ ;  /* 0x0000000204047824 */ /* 0x000fe200078e00ff */
[----:B------:R-:W-:Y:S01]  /*1df0*/  ISETP.GE.AND P0, PT, R100, UR4, PT ;  /* 0x0000000464007c0c */ /* 0x000fe2000bf06270 */
[-C--:B0-----:R-:W-:Y:S01]  /*1e00*/  IMAD R9, R0, R134.reuse, RZ ;  /* 0x0000008600097224 */ /* 0x081fe200078e02ff */
[----:B------:R-:W-:Y:S01]  /*1e10*/  ISETP.GE.AND P1, PT, R99, UR4, PT ;  /* 0x0000000463007c0c */ /* 0x000fe2000bf26270 */
[----:B------:R-:W-:Y:S01]  /*1e20*/  ULDC.64 UR4, c[0x0][0x308] ;  /* 0x0000c20000047ab9 */ /* 0x000fe20000000a00 */
[----:B------:R-:W-:Y:S01]  /*1e30*/  LOP3.LUT R3, R4, 0x2, R3, 0xe2, !PT ;  /* 0x0000000204037812 */ /* 0x000fe200078ee203 */
[----:B------:R-:W-:Y:S01]  /*1e40*/  IMAD.WIDE.U32 R4, R118, R134, RZ ;  /* 0x0000008676047225 */ /* 0x000fe200078e00ff */
[----:B------:R-:W-:-:S02]  /*1e50*/  SEL R6, RZ, 0x4, P0 ;  /* 0x00000004ff067807 */ /* 0x000fc40000000000 */
[----:B------:R-:W-:Y:S01]  /*1e60*/  SEL R7, RZ, 0x8, P1 ;  /* 0x00000008ff077807 */ /* 0x000fe20000800000 */
[----:B------:R-:W-:Y:S01]  /*1e70*/  IMAD R9, R118, R135, R9 ;  /* 0x0000008776097224 */ /* 0x000fe200078e0209 */
[----:B------:R-:W-:Y:S01]  /*1e80*/  ISETP.NE.U32.AND P0, PT, RZ, UR6, PT ;  /* 0x00000006ff007c0c */ /* 0x000fe2000bf05070 */
[----:B---3--:R-:W-:Y:S01]  /*1e90*/  IMAD.WIDE.U32 R108, R17, R36, R18 ;  /* 0x00000024116c7225 */ /* 0x008fe200078e0012 */
[----:B------:R-:W-:Y:S02]  /*1ea0*/  LOP3.LUT R3, R7, R3, R6, 0xfe, !PT ;  /* 0x0000000307037212 */ /* 0x000fe400078efe06 */
[----:B------:R-:W-:Y:S01]  /*1eb0*/  ISETP.NE.AND.EX P0, PT, RZ, UR7, PT, P0 ;  /* 0x00000007ff007c0c */ /* 0x000fe2000bf05300 */
[----:B------:R-:W-:Y:S01]  /*1ec0*/  IMAD.IADD R5, R5, 0x1, R9 ;  /* 0x0000000105057824 */ /* 0x000fe200078e0209 */
[----:B------:R-:W-:Y:S01]  /*1ed0*/  LOP3.LUT R14, R3, R14, RZ, 0xfc, !PT ;  /* 0x0000000e030e7212 */ /* 0x000fe200078efcff */
[----:B------:R-:W-:Y:S01]  /*1ee0*/  IMAD R7, R8, UR4, RZ ;  /* 0x0000000408077c24 */ /* 0x000fe2000f8e02ff */
[----:B------:R-:W-:Y:S01]  /*1ef0*/  SHF.R.S32.HI R145, RZ, 0x1f, R17 ;  /* 0x0000001fff917819 */ /* 0x000fe20000011411 */
[----:B------:R-:W-:Y:S01]  /*1f00*/  IMAD.MOV.U32 R124, RZ, RZ, 0x20 ;  /* 0x00000020ff7c7424 */ /* 0x000fe200078e00ff */
[----:B------:R-:W-:Y:S01]  /*1f10*/  SHF.R.S32.HI R23, RZ, 0x1f, R22 ;  /* 0x0000001fff177819 */ /* 0x000fe20000011416 */
[----:B------:R-:W-:Y:S01]  /*1f20*/  IMAD R9, R126, UR5, R7 ;  /* 0x000000057e097c24 */ /* 0x000fe2000f8e0207 */
[-C--:B-1----:R-:W-:Y:S01]  /*1f30*/  ISETP.GE.AND P4, PT, R100, R21.reuse, PT ;  /* 0x000000156400720c */ /* 0x082fe20003f86270 */
[----:B------:R-:W-:Y:S01]  /*1f40*/  IMAD.WIDE.U32 R6, R126, UR4, R4 ;  /* 0x000000047e067c25 */ /* 0x000fe2000f8e0004 */
[----:B------:R-:W-:Y:S01]  /*1f50*/  ULDC.64 UR4, c[0x0][0x310] ;  /* 0x0000c40000047ab9 */ /* 0x000fe20000000a00 */
[----:B------:R-:W0:Y:S01]  /*1f60*/  LDC.64 R4, c[0x0][0x3f8] ;  /* 0x0000fe00ff047b82 */ /* 0x000e220000000a00 */
[----:B------:R-:W-:Y:S01]  /*1f70*/  ISETP.GE.AND P1, PT, R101, R21, PT ;  /* 0x000000156500720c */ /* 0x000fe20003f26270 */
[----:B------:R-:W-:Y:S01]  /*1f80*/  IMAD.IADD R7, R7, 0x1, R9 ;  /* 0x0000000107077824 */ /* 0x000fe200078e0209 */
[----:B------:R-:W-:Y:S01]  /*1f90*/  LOP3.LUT P3, RZ, R213, 0x4, RZ, 0xc0, !PT ;  /* 0x00000004d5ff7812 */ /* 0x000fe2000786c0ff */
[-C--:B------:R-:W-:Y:S01]  /*1fa0*/  IMAD R10, R145, R36.reuse, RZ ;  /* 0x00000024910a7224 */ /* 0x080fe200078e02ff */
[----:B------:R-:W-:Y:S01]  /*1fb0*/  SHF.L.U64.HI R130, R134, 0x7, R135 ;  /* 0x0000000786827819 */ /* 0x000fe20000010287 */
[----:B------:R-:W-:Y:S01]  /*1fc0*/  IMAD.WIDE.U32 R106, R17, R36, R22 ;  /* 0x00000024116a7225 */ /* 0x000fe200078e0016 */
[----:B------:R-:W-:-:S02]  /*1fd0*/  SEL R124, R124, 0xffffffe0, !P3 ;  /* 0xffffffe07c7c7807 */ /* 0x000fc40005800000 */
[----:B------:R-:W-:Y:S01]  /*1fe0*/  SHF.L.U64.HI R38, R36, 0x6, R37 ;  /* 0x0000000624267819 */ /* 0x000fe20000010225 */
[----:B------:R-:W-:Y:S01]  /*1ff0*/  IMAD R9, R17, R37, R10 ;  /* 0x0000002511097224 */ /* 0x000fe200078e020a */
[----:B------:R-:W-:Y:S01]  /*2000*/  SHF.R.S32.HI R146, RZ, 0x1f, R205 ;  /* 0x0000001fff927819 */ /* 0x000fe200000114cd */
[----:B------:R-:W-:Y:S02]  /*2010*/  IMAD.SHL.U32 R122, R21, 0x2, RZ ;  /* 0x00000002157a7824 */ /* 0x000fe400078e00ff */
[----:B------:R-:W-:Y:S02]  /*2020*/  IMAD.IADD R107, R107, 0x1, R9 ;  /* 0x000000016b6b7824 */ /* 0x000fe400078e0209 */
[----:B------:R-:W-:Y:S01]  /*2030*/  IMAD.IADD R109, R9, 0x1, R109 ;  /* 0x00000001096d7824 */ /* 0x000fe200078e026d */
[----:B------:R-:W-:Y:S01]  /*2040*/  SEL R9, R21, RZ, P4 ;  /* 0x000000ff15097207 */ /* 0x000fe20002000000 */
[----:B-----5:R-:W-:-:S04]  /*2050*/  IMAD.WIDE.U32 R106, R144, R36, R106 ;  /* 0x00000024906a7225 */ /* 0x020fc800078e006a */
[----:B------:R-:W-:Y:S02]  /*2060*/  IMAD.IADD R9, R100, 0x1, R9 ;  /* 0x0000000164097824 */ /* 0x000fe400078e0209 */
[CC--:B0-----:R-:W-:Y:S01]  /*2070*/  IMAD.WIDE.U32 R110, R17.reuse, R4.reuse, R22 ;  /* 0x00000004116e7225 */ /* 0x0c1fe200078e0016 */
[C-C-:B------:R-:W-:Y:S02]  /*2080*/  SHF.L.U64.HI R131, R4.reuse, 0x7, R5.reuse ;  /* 0x0000000704837819 */ /* 0x140fe40000010205 */
[----:B------:R-:W-:Y:S01]  /*2090*/  SHF.L.U64.HI R35, R4, 0x6, R5 ;  /* 0x0000000604237819 */ /* 0x000fe20000010205 */
[----:B------:R-:W-:-:S04]  /*20a0*/  IMAD.WIDE.U32 R112, R17, R4, R18 ;  /* 0x0000000411707225 */ /* 0x000fc800078e0012 */
[C---:B------:R-:W-:Y:S02]  /*20b0*/  IMAD.SHL.U32 R34, R4.reuse, 0x80, RZ ;  /* 0x0000008004227824 */ /* 0x040fe400078e00ff */
[----:B------:R-:W-:Y:S02]  /*20c0*/  IMAD.SHL.U32 R33, R4, 0x40, RZ ;  /* 0x0000004004217824 */ /* 0x000fe400078e00ff */
[----:B------:R-:W-:-:S04]  /*20d0*/  IMAD.WIDE.U32 R108, R144, R36, R108 ;  /* 0x00000024906c7225 */ /* 0x000fc800078e006c */
[C---:B------:R-:W-:Y:S02]  /*20e0*/  IMAD.SHL.U32 R39, R134.reuse, 0x80, RZ ;  /* 0x0000008086277824 */ /* 0x040fe400078e00ff */
[----:B------:R-:W-:Y:S01]  /*20f0*/  IMAD.SHL.U32 R136, R134, 0x40, RZ ;  /* 0x0000004086887824 */ /* 0x000fe200078e00ff */
[----:B--2---:R-:W-:-:S04]  /*2100*/  LOP3.LUT R20, R20, 0xfffffffe, RZ, 0xc0, !PT ;  /* 0xfffffffe14147812 */ /* 0x004fc800078ec0ff */
[----:B------:R-:W-:Y:S02]  /*2110*/  @P4 LOP3.LUT R20, R20, 0x1, RZ, 0xfc, !PT ;  /* 0x0000000114144812 */ /* 0x000fe400078efcff */
[----:B------:R-:W-:-:S03]  /*2120*/  IADD3 R118, P4, R17, R118, RZ ;  /* 0x0000007611767210 */ /* 0x000fc60007f9e0ff */
[----:B------:R0:W-:Y:S02]  /*2130*/  STL [R1+0x8], R20 ;  /* 0x0000081401007387 */ /* 0x0001e40000100800 */
[----:B------:R-:W-:Y:S01]  /*2140*/  IMAD.X R119, R0, 0x1, R145, P4 ;  /* 0x0000000100777824 */ /* 0x000fe200020e0691 */
[----:B0-----:R-:W-:-:S04]  /*2150*/  SHF.R.S32.HI R20, RZ, 0x1f, R9 ;  /* 0x0000001fff147819 */ /* 0x001fc80000011409 */
[----:B------:R-:W-:Y:S02]  /*2160*/  LEA.HI R40, R20, R9, RZ, 0x3 ;  /* 0x0000000914287211 */ /* 0x000fe400078f18ff */
[----:B------:R-:W-:Y:S02]  /*2170*/  SHF.R.S32.HI R3, RZ, 0x1f, R27 ;  /* 0x0000001fff037819 */ /* 0x000fe4000001141b */
[--C-:B------:R-:W-:Y:S02]  /*2180*/  LOP3.LUT R26, R191, 0x38, R40.reuse, 0xf8, !PT ;  /* 0x00000038bf1a7812 */ /* 0x100fe400078ef828 */
[----:B------:R-:W-:Y:S02]  /*2190*/  SEL R8, R3, RZ, !P0 ;  /* 0x000000ff03087207 */ /* 0x000fe40004000000 */
[----:B------:R-:W-:Y:S02]  /*21a0*/  SEL R3, R27, RZ, !P0 ;  /* 0x000000ff1b037207 */ /* 0x000fe40004000000 */
[----:B------:R-:W0:Y:S01]  /*21b0*/  S2R R27, SR_TID.X ;  /* 0x00000000001b7919 */ /* 0x000e220000002100 */
[----:B------:R-:W-:Y:S01]  /*21c0*/  IMAD R12, R8, UR4, RZ ;  /* 0x00000004080c7c24 */ /* 0x000fe2000f8e02ff */
[----:B------:R-:W-:Y:S01]  /*21d0*/  LOP3.LUT R15, R185, 0x38, R40, 0xf8, !PT ;  /* 0x00000038b90f7812 */ /* 0x000fe200078ef828 */
[----:B------:R-:W-:-:S03]  /*21e0*/  IMAD.WIDE.U32 R102, R3, UR4, R6 ;  /* 0x0000000403667c25 */ /* 0x000fc6000f8e0006 */
[----:B------:R-:W-:Y:S01]  /*21f0*/  LOP3.LUT R138, R15, R230, RZ, 0x3c, !PT ;  /* 0x000000e60f8a7212 */ /* 0x000fe200078e3cff */
[----:B------:R-:W-:Y:S01]  /*2200*/  IMAD R97, R3, UR5, R12 ;  /* 0x0000000503617c24 */ /* 0x000fe2000f8e020c */
[----:B------:R-:W-:Y:S01]  /*2210*/  ULDC.64 UR4, c[0x0][0x338] ;  /* 0x0000ce0000047ab9 */ /* 0x000fe20000000a00 */
[-C--:B------:R-:W-:Y:S01]  /*2220*/  IMAD R12, R145, R134.reuse, RZ ;  /* 0x00000086910c7224 */ /* 0x080fe200078e02ff */
[----:B------:R-:W-:Y:S01]  /*2230*/  LOP3.LUT R15, R40, 0xfffffff8, RZ, 0xc0, !PT ;  /* 0xfffffff8280f7812 */ /* 0x000fe200078ec0ff */
[----:B------:R-:W-:-:S04]  /*2240*/  IMAD.WIDE.U32 R6, R17, R134, R18 ;  /* 0x0000008611067225 */ /* 0x000fc800078e0012 */
[----:B------:R-:W-:Y:S01]  /*2250*/  IMAD R12, R17, R135, R12 ;  /* 0x00000087110c7224 */ /* 0x000fe200078e020c */
[----:B------:R-:W-:Y:S01]  /*2260*/  IADD3 R98, P0, R102, R6, RZ ;  /* 0x0000000666627210 */ /* 0x000fe20007f1e0ff */
[----:B------:R-:W-:Y:S01]  /*2270*/  IMAD.IADD R97, R103, 0x1, R97 ;  /* 0x0000000167617824 */ /* 0x000fe200078e0261 */
[----:B------:R-:W-:Y:S01]  /*2280*/  SHF.L.U64.HI R135, R134, 0x6, R135 ;  /* 0x0000000686877819 */ /* 0x000fe20000010287 */
[----:B------:R-:W-:Y:S01]  /*2290*/  IMAD R8, R8, UR4, RZ ;  /* 0x0000000408087c24 */ /* 0x000fe2000f8e02ff */
[----:B------:R-:W-:Y:S01]  /*22a0*/  SHF.L.U64.HI R134, R36, 0x7, R37 ;  /* 0x0000000724867819 */ /* 0x000fe20000010225 */
[----:B------:R-:W-:Y:S01]  /*22b0*/  IMAD.WIDE.U32 R104, R3, UR4, R104 ;  /* 0x0000000403687c25 */ /* 0x000fe2000f8e0068 */
[----:B------:R-:W-:Y:S02]  /*22c0*/  IADD3.X R96, R97, R7, R12, P0, !PT ;  /* 0x0000000761607210 */ /* 0x000fe400007fe40c */
[----:B------:R-:W-:Y:S01]  /*22d0*/  ISETP.GE.AND P0, PT, R18, R21, PT ;  /* 0x000000151200720c */ /* 0x000fe20003f06270 */
[----:B------:R-:W-:-:S02]  /*22e0*/  IMAD R41, R3, UR5, R8 ;  /* 0x0000000503297c24 */ /* 0x000fc4000f8e0208 */
[----:B------:R-:W-:Y:S01]  /*22f0*/  IMAD R6, R145, R4, RZ ;  /* 0x0000000491067224 */ /* 0x000fe200078e02ff */
[----:B------:R-:W-:-:S03]  /*2300*/  SEL R3, R21, RZ, P0 ;  /* 0x000000ff15037207 */ /* 0x000fc60000000000 */
[----:B------:R-:W-:Y:S01]  /*2310*/  IMAD R7, R17, R5, R6 ;  /* 0x0000000511077224 */ /* 0x000fe200078e0206 */
[----:B------:R-:W-:Y:S01]  /*2320*/  SEL R6, R21, RZ, P1 ;  /* 0x000000ff15067207 */ /* 0x000fe20000800000 */
[----:B------:R-:W-:Y:S01]  /*2330*/  IMAD.IADD R3, R18, 0x1, R3 ;  /* 0x0000000112037824 */ /* 0x000fe200078e0203 */
[----:B0-----:R-:W-:Y:S01]  /*2340*/  SHF.R.U32.HI R27, RZ, 0x7, R27 ;  /* 0x00000007ff1b7819 */ /* 0x001fe2000001161b */
[----:B------:R-:W-:Y:S02]  /*2350*/  IMAD.IADD R111, R111, 0x1, R7 ;  /* 0x000000016f6f7824 */ /* 0x000fe400078e0207 */
[----:B------:R-:W-:Y:S02]  /*2360*/  IMAD.IADD R113, R7, 0x1, R113 ;  /* 0x0000000107717824 */ /* 0x000fe400078e0271 */
[----:B------:R-:W-:Y:S01]  /*2370*/  IMAD.IADD R7, R101, 0x1, R6 ;  /* 0x0000000165077824 */ /* 0x000fe200078e0206 */
[----:B------:R-:W-:Y:S01]  /*2380*/  SHF.R.S32.HI R6, RZ, 0x1f, R3 ;  /* 0x0000001fff067819 */ /* 0x000fe20000011403 */
[----:B------:R-:W-:-:S03]  /*2390*/  IMAD.WIDE.U32 R110, R144, R4, R110 ;  /* 0x00000004906e7225 */ /* 0x000fc600078e006e */
[-C--:B------:R-:W-:Y:S01]  /*23a0*/  LEA.HI R8, R6, R3.reuse, RZ, 0x3 ;  /* 0x0000000306087211 */ /* 0x080fe200078f18ff */
[----:B------:R-:W-:Y:S01]  /*23b0*/  IMAD.WIDE.U32 R112, R144, R4, R112 ;  /* 0x0000000490707225 */ /* 0x000fe200078e0070 */
[----:B------:R-:W-:Y:S02]  /*23c0*/  LEA.HI R3, R6, R3, RZ, 0x6 ;  /* 0x0000000306037211 */ /* 0x000fe400078f30ff */
[----:B------:R-:W-:Y:S01]  /*23d0*/  SHF.R.S32.HI R10, RZ, 0x1f, R7 ;  /* 0x0000001fff0a7819 */ /* 0x000fe20000011407 */
[----:B------:R-:W-:Y:S01]  /*23e0*/  VIADD R151, R27, 0x8 ;  /* 0x000000081b977836 */ /* 0x000fe20000000000 */
[----:B------:R-:W-:Y:S01]  /*23f0*/  LEA.HI R6, R20, R9, RZ, 0x6 ;  /* 0x0000000914067211 */ /* 0x000fe200078f30ff */
[----:B------:R-:W-:Y:S01]  /*2400*/  IMAD.SHL.U32 R3, R3, 0x80, RZ ;  /* 0x0000008003037824 */ /* 0x000fe200078e00ff */
[----:B------:R-:W-:Y:S02]  /*2410*/  LOP3.LUT R9, R185, 0x38, R8, 0xf8, !PT ;  /* 0x00000038b9097812 */ /* 0x000fe400078ef808 */
[-C--:B------:R-:W-:Y:S01]  /*2420*/  LEA.HI R12, R10, R7.reuse, RZ, 0x3 ;  /* 0x000000070a0c7211 */ /* 0x080fe200078f18ff */
[----:B------:R-:W-:Y:S01]  /*2430*/  IMAD.SHL.U32 R11, R6, 0x80, RZ ;  /* 0x00000080060b7824 */ /* 0x000fe200078e00ff */
[----:B------:R-:W-:-:S02]  /*2440*/  LEA.HI R7, R10, R7, RZ, 0x6 ;  /* 0x000000070a077211 */ /* 0x000fc400078f30ff */
[----:B------:R-:W-:Y:S02]  /*2450*/  LOP3.LUT R3, R3, 0xffffe000, RZ, 0xc0, !PT ;  /* 0xffffe00003037812 */ /* 0x000fe400078ec0ff */
[----:B------:R-:W-:Y:S01]  /*2460*/  LOP3.LUT R6, R191, 0x38, R8, 0xf8, !PT ;  /* 0x00000038bf067812 */ /* 0x000fe200078ef808 */
[----:B------:R-:W-:Y:S01]  /*2470*/  IMAD.SHL.U32 R7, R7, 0x80, RZ ;  /* 0x0000008007077824 */ /* 0x000fe200078e00ff */
[----:B------:R-:W-:Y:S01]  /*2480*/  LOP3.LUT R20, R9, R230, RZ, 0x3c, !PT ;  /* 0x000000e609147212 */ /* 0x000fe200078e3cff */
[----:B------:R-:W-:Y:S01]  /*2490*/  IMAD R143, R192, 0x200, R3 ;  /* 0x00000200c08f7824 */ /* 0x000fe200078e0203 */
[----:B------:R-:W-:Y:S02]  /*24a0*/  LOP3.LUT R6, R6, R193, RZ, 0x3c, !PT ;  /* 0x000000c106067212 */ /* 0x000fe400078e3cff */
[----:B------:R-:W-:Y:S02]  /*24b0*/  IADD3 R141, R20, R3, R195 ;  /* 0x00000003148d7210 */ /* 0x000fe40007ffe0c3 */
[----:B------:R-:W-:Y:S01]  /*24c0*/  LOP3.LUT R10, R191, 0x38, R12, 0xf8, !PT ;  /* 0x00000038bf0a7812 */ /* 0x000fe200078ef80c */
[----:B------:R-:W-:Y:S01]  /*24d0*/  IMAD.IADD R143, R143, 0x1, R6 ;  /* 0x000000018f8f7824 */ /* 0x000fe200078e0206 */
[----:B------:R-:W-:-:S02]  /*24e0*/  SHF.R.S32.HI R3, RZ, 0x1f, R144 ;  /* 0x0000001fff037819 */ /* 0x000fc40000011490 */
[----:B------:R-:W-:Y:S02]  /*24f0*/  LOP3.LUT R13, R185, 0x38, R12, 0xf8, !PT ;  /* 0x00000038b90d7812 */ /* 0x000fe400078ef80c */
[----:B------:R-:W-:Y:S01]  /*2500*/  LOP3.LUT R7, R7, 0xffffe000, RZ, 0xc0, !PT ;  /* 0xffffe00007077812 */ /* 0x000fe200078ec0ff */
[C---:B------:R-:W-:Y:S01]  /*2510*/  IMAD R6, R3.reuse, R36, RZ ;  /* 0x0000002403067224 */ /* 0x040fe200078e02ff */
[----:B------:R-:W-:Y:S01]  /*2520*/  LOP3.LUT R9, R10, R193, RZ, 0x3c, !PT ;  /* 0x000000c10a097212 */ /* 0x000fe200078e3cff */
[----:B------:R-:W-:Y:S01]  /*2530*/  IMAD R3, R3, R4, RZ ;  /* 0x0000000403037224 */ /* 0x000fe200078e02ff */
[----:B------:R-:W-:Y:S01]  /*2540*/  LOP3.LUT R10, R13, R230, RZ, 0x3c, !PT ;  /* 0x000000e60d0a7212 */ /* 0x000fe200078e3cff */
[----:B------:R-:W-:Y:S01]  /*2550*/  IMAD R142, R192, 0x200, R7 ;  /* 0x00000200c08e7824 */ /* 0x000fe200078e0207 */
[----:B------:R-:W-:Y:S02]  /*2560*/  LOP3.LUT R4, R191, 0x18, R18, 0xf8, !PT ;  /* 0x00000018bf047812 */ /* 0x000fe400078ef812 */
[----:B------:R-:W-:Y:S01]  /*2570*/  IADD3 R139, R10, R7, R195 ;  /* 0x000000070a8b7210 */ /* 0x000fe20007ffe0c3 */
[----:B------:R-:W-:Y:S01]  /*2580*/  IMAD R7, R144, R5, R3 ;  /* 0x0000000590077224 */ /* 0x000fe200078e0203 */
[----:B------:R-:W-:Y:S01]  /*2590*/  LOP3.LUT R3, R4, R193, RZ, 0x3c, !PT ;  /* 0x000000c104037212 */ /* 0x000fe200078e3cff */
[----:B------:R-:W-:Y:S01]  /*25a0*/  IMAD.IADD R142, R142, 0x1, R9 ;  /* 0x000000018e8e7824 */ /* 0x000fe200078e0209 */
[----:B------:R-:W-:Y:S01]  /*25b0*/  LOP3.LUT R11, R11, 0xffffe000, RZ, 0xc0, !PT ;  /* 0xffffe0000b0b7812 */ /* 0x000fe200078ec0ff */
[----:B------:R-:W-:Y:S01]  /*25c0*/  IMAD R9, R144, R37, R6 ;  /* 0x0000002590097224 */ /* 0x000fe200078e0206 */
[----:B------:R-:W-:Y:S01]  /*25d0*/  LOP3.LUT R13, R26, R193, RZ, 0x3c, !PT ;  /* 0x000000c11a0d7212 */ /* 0x000fe200078e3cff */
[C---:B------:R-:W-:Y:S01]  /*25e0*/  IMAD R32, R192.reuse, 0x200, R3 ;  /* 0x00000200c0207824 */ /* 0x040fe200078e0203 */
[----:B------:R-:W-:Y:S01]  /*25f0*/  SEL R3, RZ, 0x20, P2 ;  /* 0x00000020ff037807 */ /* 0x000fe20001000000 */
[----:B------:R-:W-:Y:S01]  /*2600*/  IMAD R140, R192, 0x200, R11 ;  /* 0x00000200c08c7824 */ /* 0x000fe200078e020b */
[----:B------:R-:W-:Y:S01]  /*2610*/  LOP3.LUT R27, R8, 0xfffffff8, RZ, 0xc0, !PT ;  /* 0xfffffff8081b7812 */ /* 0x000fe200078ec0ff */
[----:B------:R-:W-:Y:S01]  /*2620*/  IMAD.SHL.U32 R37, R36, 0x80, RZ ;  /* 0x0000008024257824 */ /* 0x000fe200078e00ff */
[----:B------:R-:W-:Y:S01]  /*2630*/  LOP3.LUT R21, R12, 0xfffffff8, RZ, 0xc0, !PT ;  /* 0xfffffff80c157812 */ /* 0x000fe200078ec0ff */
[----:B------:R-:W-:Y:S01]  /*2640*/  IMAD.IADD R140, R140, 0x1, R13 ;  /* 0x000000018c8c7824 */ /* 0x000fe200078e020d */
[----:B------:R-:W-:Y:S01]  /*2650*/  LOP3.LUT R3, R14, R3, RZ, 0xfc, !PT ;  /* 0x000000030e037212 */ /* 0x000fe200078efcff */
[----:B------:R-:W-:Y:S01]  /*2660*/  IMAD.IADD R31, R107, 0x1, R9 ;  /* 0x000000016b1f7824 */ /* 0x000fe200078e0209 */
[----:B------:R-:W-:Y:S01]  /*2670*/  IADD3 R138, R138, R11, R195 ;  /* 0x0000000b8a8a7210 */ /* 0x000fe20007ffe0c3 */
[----:B------:R-:W-:Y:S01]  /*2680*/  IMAD.IADD R30, R9, 0x1, R109 ;  /* 0x00000001091e7824 */ /* 0x000fe200078e026d */
[----:B------:R-:W-:Y:S01]  /*2690*/  SHF.R.S32.HI R114, RZ, 0x3, R8 ;  /* 0x00000003ff727819 */ /* 0x000fe20000011408 */
[----:B------:R-:W-:Y:S01]  /*26a0*/  IMAD.IADD R29, R111, 0x1, R7 ;  /* 0x000000016f1d7824 */ /* 0x000fe200078e0207 */
[----:B------:R-:W-:Y:S01]  /*26b0*/  SHF.R.S32.HI R26, RZ, 0x3, R12 ;  /* 0x00000003ff1a7819 */ /* 0x000fe2000001140c */
[----:B------:R-:W-:Y:S01]  /*26c0*/  IMAD.IADD R28, R7, 0x1, R113 ;  /* 0x00000001071c7824 */ /* 0x000fe200078e0271 */
[----:B------:R-:W-:Y:S01]  /*26d0*/  SHF.R.S32.HI R20, RZ, 0x3, R40 ;  /* 0x00000003ff147819 */ /* 0x000fe20000011428 */
[----:B------:R-:W-:Y:S01]  /*26e0*/  IMAD.SHL.U32 R36, R36, 0x40, RZ ;  /* 0x0000004024247824 */ /* 0x000fe200078e00ff */
[----:B------:R-:W-:Y:S01]  /*26f0*/  LOP3.LUT R14, R14, 0x1, RZ, 0xc0, !PT ;  /* 0x000000010e0e7812 */ /* 0x000fe200078ec0ff */
[----:B------:R-:W-:Y:S01]  /*2700*/  IMAD.IADD R137, R124, 0x1, R32 ;  /* 0x000000017c897824 */ /* 0x000fe200078e0220 */
[----:B------:R-:W-:Y:S01]  /*2710*/  SHF.R.S32.HI R13, RZ, 0x1f, R27 ;  /* 0x0000001fff0d7819 */ /* 0x000fe2000001141b */
[----:B------:R-:W-:Y:S01]  /*2720*/  IMAD.IADD R5, R105, 0x1, R41 ;  /* 0x0000000169057824 */ /* 0x000fe200078e0229 */
[----:B------:R-:W-:-:S02]  /*2730*/  SHF.R.S32.HI R12, RZ, 0x1f, R21 ;  /* 0x0000001fff0c7819 */ /* 0x000fc40000011415 */
[----:B------:R-:W-:Y:S02]  /*2740*/  SHF.R.S32.HI R11, RZ, 0x1f, R15 ;  /* 0x0000001fff0b7819 */ /* 0x000fe4000001140f */
[C---:B------:R-:W-:Y:S02]  /*2750*/  LOP3.LUT R10, R3.reuse, 0x2, RZ, 0xc0, !PT ;  /* 0x00000002030a7812 */ /* 0x040fe400078ec0ff */
[C---:B------:R-:W-:Y:S02]  /*2760*/  LOP3.LUT R9, R3.reuse, 0x4, RZ, 0xc0, !PT ;  /* 0x0000000403097812 */ /* 0x040fe400078ec0ff */
[C---:B------:R-:W-:Y:S02]  /*2770*/  LOP3.LUT R8, R3.reuse, 0x8, RZ, 0xc0, !PT ;  /* 0x0000000803087812 */ /* 0x040fe400078ec0ff */
[C---:B------:R-:W-:Y:S02]  /*2780*/  LOP3.LUT R7, R3.reuse, 0x10, RZ, 0xc0, !PT ;  /* 0x0000001003077812 */ /* 0x040fe400078ec0ff */
[----:B------:R-:W-:-:S07]  /*2790*/  LOP3.LUT R6, R3, 0x20, RZ, 0xc0, !PT ;  /* 0x0000002003067812 */ /* 0x000fce00078ec0ff */
.L_x_720:
[----:B0-2---:R-:W2:Y:S01]  /*27a0*/  LDL.LU R42, [R1+0x8] ;  /* 0x00000800012a7983 */ /* 0x005ea20000300800 */
[----:B------:R-:W-:Y:S01]  /*27b0*/  VIADD R40, R24, 0xffffffff ;  /* 0xffffffff18287836 */ /* 0x000fe20000000000 */
[----:B------:R-:W0:Y:S01]  /*27c0*/  LDC.64 R120, c[0x0][0x2e8] ;  /* 0x0000ba00ff787b82 */ /* 0x000e220000000a00 */
[----:B------:R-:W-:Y:S01]  /*27d0*/  IMAD R51, R16, 0x6000, R32 ;  /* 0x0000600010337824 */ /* 0x000fe200078e0220 */
[----:B------:R-:W-:Y:S05]  /*27e0*/  YIELD ;  /* 0x0000000000007946 */ /* 0x000fea0003800000 */
[----:B------:R-:W-:Y:S01]  /*27f0*/  SHF.R.S32.HI R41, RZ, 0x1f, R40 ;  /* 0x0000001fff297819 */ /* 0x000fe20000011428 */
[-C--:B------:R-:W-:Y:S01]  /*2800*/  IMAD R0, R130, R40.reuse, RZ ;  /* 0x0000002882007224 */ /* 0x080fe200078e02ff */
[----:B------:R-:W1:Y:S01]  /*2810*/  LDC R117, c[0x0][0x3f4] ;  /* 0x0000fd00ff757b82 */ /* 0x000e620000000800 */
[----:B------:R-:W-:Y:S01]  /*2820*/  IMAD.WIDE.U32 R126, R39, R40, RZ ;  /* 0x00000028277e7225 */ /* 0x000fe200078e00ff */
[----:B------:R-:W-:Y:S03]  /*2830*/  BSSY B0, `(.L_x_621) ;  /* 0x00007af000007945 */ /* 0x000fe60003800000 */
[----:B------:R-:W-:Y:S01]  /*2840*/  IMAD R3, R41, R39, R0 ;  /* 0x0000002729037224 */ /* 0x000fe200078e0200 */
[CC--:B------:R-:W-:Y:S01]  /*2850*/  IADD3 R0, P3, P4, R98.reuse, R126.reuse, R136 ;  /* 0x0000007e62007210 */ /* 0x0c0fe20007c7e088 */
[----:B------:R-:W-:Y:S01]  /*2860*/  IMAD R51, R51, 0x2, R116 ;  /* 0x0000000233337824 */ /* 0x000fe200078e0274 */
[----:B------:R-:W-:Y:S01]  /*2870*/  IADD3 R4, P5, R98, R126, RZ ;  /* 0x0000007e62047210 */ /* 0x000fe20007fbe0ff */
[----:B------:R-:W-:-:S04]  /*2880*/  IMAD.IADD R92, R127, 0x1, R3 ;  /* 0x000000017f5c7824 */ /* 0x000fc800078e0203 */
[----:B------:R-:W-:Y:S01]  /*2890*/  IMAD.X R24, R92, 0x1, R96, P5 ;  /* 0x000000015c187824 */ /* 0x000fe200028e0660 */
[----:B------:R-:W-:Y:S02]  /*28a0*/  IADD3.X R3, R96, R92, R135, P3, P4 ;  /* 0x0000005c60037210 */ /* 0x000fe40001fe8487 */
[----:B------:R-:W-:Y:S02]  /*28b0*/  ISETP.GT.AND P3, PT, R40, R123, PT ;  /* 0x0000007b2800720c */ /* 0x000fe40003f64270 */
[-C--:B0-----:R-:W-:Y:S02]  /*28c0*/  LEA R52, P2, R4, R120.reuse, 0x1 ;  /* 0x0000007804347211 */ /* 0x081fe400078408ff */
[----:B------:R-:W-:Y:S02]  /*28d0*/  LEA R48, P5, R0, R120, 0x1 ;  /* 0x0000007800307211 */ /* 0x000fe400078a08ff */
[----:B------:R-:W-:Y:S01]  /*28e0*/  LEA.HI.X R53, R4, R121, R24, 0x1, P2 ;  /* 0x0000007904357211 */ /* 0x000fe200010f0c18 */
[----:B------:R-:W-:Y:S01]  /*28f0*/  IMAD.MOV.U32 R24, RZ, RZ, R40 ;  /* 0x000000ffff187224 */ /* 0x000fe200078e0028 */
[----:B-1----:R-:W-:-:S02]  /*2900*/  ISETP.GE.AND P2, PT, R117, 0x1, PT ;  /* 0x000000017500780c */ /* 0x002fc40003f46270 */
[----:B------:R-:W-:Y:S01]  /*2910*/  LEA.HI.X R49, R0, R121, R3, 0x1, P5 ;  /* 0x0000007900317211 */ /* 0x000fe200028f0c03 */
[----:B------:R-:W-:-:S04]  /*2920*/  IMAD R3, R16, 0x6000, R137 ;  /* 0x0000600010037824 */ /* 0x000fc800078e0289 */
[----:B------:R-:W-:Y:S01]  /*2930*/  IMAD R50, R3, 0x2, R116 ;  /* 0x0000000203327824 */ /* 0x000fe200078e0274 */
[----:B--2---:R-:W-:-:S04]  /*2940*/  LOP3.LUT R42, R42, 0xfffffffd, RZ, 0xc0, !PT ;  /* 0xfffffffd2a2a7812 */ /* 0x004fc800078ec0ff */
[----:B------:R-:W-:-:S05]  /*2950*/  @P3 LOP3.LUT R42, R42, 0x2, RZ, 0xfc, !PT ;  /* 0x000000022a2a3812 */ /* 0x000fca00078efcff */
[----:B------:R0:W-:Y:S01]  /*2960*/  STL [R1+0x8], R42 ;  /* 0x0000082a01007387 */ /* 0x0001e20000100800 */
[----:B------:R-:W-:Y:S05]  /*2970*/  @!P2 BRA `(.L_x_622) ;  /* 0x000000740090a947 */ /* 0x000fea0003800000 */
[----:B------:R-:W-:Y:S01]  /*2980*/  ULDC.U8 UR4, c[0x0][0x410] ;  /* 0x0001040000047ab9 */ /* 0x000fe20000000000 */
[-C--:B------:R-:W-:Y:S01]  /*2990*/  IMAD R3, R131, R40.reuse, RZ ;  /* 0x0000002883037224 */ /* 0x080fe200078e02ff */
[----:B------:R-:W-:Y:S01]  /*29a0*/  ISETP.NE.AND P2, PT, RZ, UR4, PT ;  /* 0x00000004ff007c0c */ /* 0x000fe2000bf45270 */
[----:B------:R-:W-:Y:S02]  /*29b0*/  IMAD R0, R134, R40, RZ ;  /* 0x0000002886007224 */ /* 0x000fe400078e02ff */
[----:B------:R-:W-:Y:S02]  /*29c0*/  IMAD R3, R41, R34, R3 ;  /* 0x0000002229037224 */ /* 0x000fe400078e0203 */
[----:B------:R-:W-:Y:S02]  /*29d0*/  IMAD R4, R24, -0x80, R25 ;  /* 0xffffff8018047824 */ /* 0x000fe400078e0219 */
[----:B------:R-:W-:-:S03]  /*29e0*/  IMAD.WIDE.U32 R90, R34, R40, RZ ;  /* 0x00000028225a7225 */ /* 0x000fc600078e00ff */
[----:B------:R-:W-:Y:S01]  /*29f0*/  VIMNMX R4, R4, 0x80, PT ;  /* 0x0000008004047848 */ /* 0x000fe20003fe0100 */
[----:B------:R-:W-:Y:S02]  /*2a00*/  IMAD R41, R41, R37, R0 ;  /* 0x0000002529297224 */ /* 0x000fe400078e0200 */
[----:B------:R-:W-:-:S04]  /*2a10*/  IMAD.WIDE.U32 R88, R37, R40, RZ ;  /* 0x0000002825587225 */ /* 0x000fc800078e00ff */
[----:B------:R-:W-:Y:S02]  /*2a20*/  IMAD.IADD R0, R91, 0x1, R3 ;  /* 0x000000015b007824 */ /* 0x000fe400078e0203 */
[----:B------:R-:W-:Y:S01]  /*2a30*/  IMAD.IADD R3, R89, 0x1, R41 ;  /* 0x0000000159037824 */ /* 0x000fe200078e0229 */
[----:B------:R-:W-:Y:S06]  /*2a40*/  @!P2 BRA `(.L_x_623) ;  /* 0x0000003400d0a947 */ /* 0x000fec0003800000 */
[----:B------:R-:W-:Y:S01]  /*2a50*/  ISETP.GE.AND P3, PT, R17, R4, PT ;  /* 0x000000041100720c */ /* 0x000fe20003f66270 */
[----:B------:R-:W-:Y:S01]  /*2a60*/  BSSY B1, `(.L_x_624) ;  /* 0x0000037000017945 */ /* 0x000fe20003800000 */
        /* <DEDUP_REMOVED lines=13> */
[----:B------:R-:W-:Y:S06]  /*2b40*/  @P3 BRA `(.L_x_625) ;  /* 0x0000000000a03947 */ /* 0x000fec0003800000 */
[----:B------:R-:W-:Y:S01]  /*2b50*/  IADD3 R41, P4, R110, R90, RZ ;  /* 0x0000005a6e297210 */ /* 0x000fe20007f9e0ff */
[----:B------:R-:W-:Y:S01]  /*2b60*/  ULDC.64 UR4, c[0x0][0x3e8] ;  /* 0x0000fa0000047ab9 */ /* 0x000fe20000000a00 */
[----:B------:R-:W-:Y:S01]  /*2b70*/  IADD3 R43, P2, R106, R88, RZ ;  /* 0x000000586a2b7210 */ /* 0x000fe20007f5e0ff */
[----:B------:R-:W-:Y:S01]  /*2b80*/  ULDC.64 UR6, c[0x0][0x400] ;  /* 0x0001000000067ab9 */ /* 0x000fe20000000a00 */
[----:B------:R-:W-:Y:S01]  /*2b90*/  CS2R R126, SRZ ;  /* 0x00000000007e7805 */ /* 0x000fe2000001ff00 */
[----:B0-----:R-:W-:Y:S01]  /*2ba0*/  IMAD.X R42, R0, 0x1, R29, P4 ;  /* 0x00000001002a7824 */ /* 0x001fe200020e061d */
[----:B------:R-:W-:Y:S01]  /*2bb0*/  LEA R40, P4, R41, UR4, 0x1 ;  /* 0x0000000429287c11 */ /* 0x000fe2000f8808ff */
[----:B------:R-:W-:Y:S01]  /*2bc0*/  IMAD.X R46, R3, 0x1, R31, P2 ;  /* 0x00000001032e7824 */ /* 0x000fe200010e061f */
[----:B------:R-:W-:Y:S02]  /*2bd0*/  ISETP.GE.AND P2, PT, R22, R117, PT ;  /* 0x000000751600720c */ /* 0x000fe40003f46270 */
[----:B------:R-:W-:-:S02]  /*2be0*/  CS2R R94, SRZ ;  /* 0x00000000005e7805 */ /* 0x000fc4000001ff00 */
[----:B------:R-:W-:Y:S02]  /*2bf0*/  LEA.HI.X R41, R41, UR5, R42, 0x1, P4 ;  /* 0x0000000529297c11 */ /* 0x000fe4000a0f0c2a */
[----:B------:R-:W-:Y:S02]  /*2c00*/  CS2R R128, SRZ ;  /* 0x0000000000807805 */ /* 0x000fe4000001ff00 */
[C---:B------:R-:W-:Y:S02]  /*2c10*/  LEA R42, P4, R43.reuse, UR6, 0x1 ;  /* 0x000000062b2a7c11 */ /* 0x040fe4000f8808ff */
[----:B------:R-:W-:Y:S02]  /*2c20*/  CS2R R120, SRZ ;  /* 0x0000000000787805 */ /* 0x000fe4000001ff00 */
[----:B------:R-:W-:Y:S02]  /*2c30*/  LEA.HI.X R43, R43, UR7, R46, 0x1, P4 ;  /* 0x000000072b2b7c11 */ /* 0x000fe4000a0f0c2e */
[-C--:B------:R-:W-:Y:S01]  /*2c40*/  ISETP.GE.AND P4, PT, R187, R117.reuse, PT ;  /* 0x00000075bb00720c */ /* 0x080fe20003f86270 */
[----:B------:R1:W5:Y:S04]  /*2c50*/  @!P2 LDG.E.64 R126, desc[UR40][R40.64] ;  /* 0x00000028287ea981 */ /* 0x000368000c1e1b00 */
[----:B------:R1:W5:Y:S01]  /*2c60*/  @!P2 LDG.E.64 R128, desc[UR40][R42.64] ;  /* 0x000000282a80a981 */ /* 0x000362000c1e1b00 */
[----:B------:R-:W-:-:S07]  /*2c70*/  ISETP.GE.AND P2, PT, R186, R117, PT ;  /* 0x00000075ba00720c */ /* 0x000fce0003f46270 */
[----:B------:R1:W5:Y:S04]  /*2c80*/  @!P4 LDG.E.64 R94, desc[UR40][R40.64+0x20] ;  /* 0x00002028285ec981 */ /* 0x000368000c1e1b00 */
[----:B------:R1:W5:Y:S01]  /*2c90*/  @!P4 LDG.E.64 R120, desc[UR40][R42.64+0x20] ;  /* 0x000020282a78c981 */ /* 0x000362000c1e1b00 */
[----:B------:R-:W-:Y:S02]  /*2ca0*/  ISETP.GE.AND P4, PT, R189, R117, PT ;  /* 0x00000075bd00720c */ /* 0x000fe40003f86270 */
[----:B------:R-:W-:Y:S02]  /*2cb0*/  CS2R R86, SRZ ;  /* 0x0000000000567805 */ /* 0x000fe4000001ff00 */
[----:B------:R-:W-:Y:S02]  /*2cc0*/  CS2R R92, SRZ ;  /* 0x00000000005c7805 */ /* 0x000fe4000001ff00 */
[----:B------:R-:W-:-:S02]  /*2cd0*/  CS2R R82, SRZ ;  /* 0x0000000000527805 */ /* 0x000fc4000001ff00 */
[----:B------:R-:W-:Y:S01]  /*2ce0*/  CS2R R84, SRZ ;  /* 0x0000000000547805 */ /* 0x000fe2000001ff00 */
[----:B------:R1:W5:Y:S04]  /*2cf0*/  @!P2 LDG.E.64 R86, desc[UR40][R40.64+0x40] ;  /* 0x000040282856a981 */ /* 0x000368000c1e1b00 */
[----:B------:R1:W5:Y:S01]  /*2d00*/  @!P2 LDG.E.64 R92, desc[UR40][R42.64+0x40] ;  /* 0x000040282a5ca981 */ /* 0x000362000c1e1b00 */
[----:B------:R-:W-:-:S03]  /*2d10*/  ISETP.GE.AND P2, PT, R188, R117, PT ;  /* 0x00000075bc00720c */ /* 0x000fc60003f46270 */
        /* <DEDUP_REMOVED lines=8> */
[----:B------:R1:W5:Y:S04]  /*2da0*/  @!P2 LDG.E.64 R80, desc[UR40][R42.64+0x80] ;  /* 0x000080282a50a981 */ /* 0x000368000c1e1b00 */
[----:B------:R1:W5:Y:S04]  /*2db0*/  @!P4 LDG.E.64 R74, desc[UR40][R40.64+0xa0] ;  /* 0x0000a028284ac981 */ /* 0x000368000c1e1b00 */
[----:B------:R1:W5:Y:S02]  /*2dc0*/  @!P4 LDG.E.64 R76, desc[UR40][R42.64+0xa0] ;  /* 0x0000a0282a4cc981 */ /* 0x000364000c1e1b00 */
.L_x_625:
[----:B------:R-:W-:Y:S05]  /*2dd0*/  BSYNC B1 ;  /* 0x0000000000017941 */ /* 0x000fea0003800000 */
.L_x_624:
        /* <DEDUP_REMOVED lines=11> */
[----:B------:R-:W-:Y:S01]  /*2e90*/  CS2R R68, SRZ ;  /* 0x0000000000447805 */ /* 0x000fe2000001ff00 */
[----:B-----5:R-:W-:Y:S01]  /*2ea0*/  IMAD.MOV.U32 R132, RZ, RZ, R74 ;  /* 0x000000ffff847224 */ /* 0x020fe200078e004a */
[----:B------:R-:W-:Y:S01]  /*2eb0*/  CS2R R72, SRZ ;  /* 0x0000000000487805 */ /* 0x000fe2000001ff00 */
[----:B------:R-:W-:Y:S01]  /*2ec0*/  IMAD.MOV.U32 R133, RZ, RZ, R75 ;  /* 0x000000ffff857224 */ /* 0x000fe200078e004b */
[----:B------:R-:W-:Y:S06]  /*2ed0*/  @P4 BRA `(.L_x_627) ;  /* 0x0000000000a04947 */ /* 0x000fec0003800000 */
[----:B------:R-:W-:Y:S01]  /*2ee0*/  IADD3 R90, P2, P5, R110, R90, R33 ;  /* 0x0000005a6e5a7210 */ /* 0x000fe20007d5e021 */
[----:B------:R-:W-:Y:S01]  /*2ef0*/  ULDC.64 UR4, c[0x0][0x3e8] ;  /* 0x0000fa0000047ab9 */ /* 0x000fe20000000a00 */
[----:B------:R-:W-:Y:S01]  /*2f00*/  ULDC.64 UR6, c[0x0][0x400] ;  /* 0x0001000000067ab9 */ /* 0x000fe20000000a00 */
[----:B------:R-:W-:Y:S02]  /*2f10*/  CS2R R70, SRZ ;  /* 0x0000000000467805 */ /* 0x000fe4000001ff00 */
[----:B-1----:R-:W-:Y:S02]  /*2f20*/  IADD3.X R41, R29, R0, R35, P2, P5 ;  /* 0x000000001d297210 */ /* 0x002fe400017ea423 */
[----:B------:R-:W-:Y:S02]  /*2f30*/  CS2R R72, SRZ ;  /* 0x0000000000487805 */ /* 0x000fe4000001ff00 */
[----:B------:R-:W-:-:S04]  /*2f40*/  IADD3 R88, P2, P5, R106, R88, R36 ;  /* 0x000000586a587210 */ /* 0x000fc80007d5e024 */
[----:B------:R-:W-:Y:S02]  /*2f50*/  IADD3.X R3, R31, R3, R38, P2, P5 ;  /* 0x000000031f037210 */ /* 0x000fe400017ea426 */
[----:B------:R-:W-:-:S04]  /*2f60*/  LEA R40, P2, R90, UR4, 0x1 ;  /* 0x000000045a287c11 */ /* 0x000fc8000f8408ff */
[----:B------:R-:W-:Y:S02]  /*2f70*/  LEA.HI.X R41, R90, UR5, R41, 0x1, P2 ;  /* 0x000000055a297c11 */ /* 0x000fe400090f0c29 */
[----:B0-----:R-:W-:-:S04]  /*2f80*/  LEA R42, P2, R88, UR6, 0x1 ;  /* 0x00000006582a7c11 */ /* 0x001fc8000f8408ff */
[----:B------:R-:W-:Y:S02]  /*2f90*/  LEA.HI.X R43, R88, UR7, R3, 0x1, P2 ;  /* 0x00000007582b7c11 */ /* 0x000fe400090f0c03 */
[----:B------:R-:W-:Y:S02]  /*2fa0*/  ISETP.GE.AND P2, PT, R22, R117, PT ;  /* 0x000000751600720c */ /* 0x000fe40003f46270 */
[----:B------:R-:W-:Y:S02]  /*2fb0*/  CS2R R66, SRZ ;  /* 0x0000000000427805 */ /* 0x000fe4000001ff00 */
[----:B------:R-:W-:-:S09]  /*2fc0*/  CS2R R68, SRZ ;  /* 0x0000000000447805 */ /* 0x000fd2000001ff00 */
[----:B------:R2:W5:Y:S04]  /*2fd0*/  @!P2 LDG.E.64 R70, desc[UR40][R40.64] ;  /* 0x000000282846a981 */ /* 0x000568000c1e1b00 */
[----:B------:R2:W5:Y:S01]  /*2fe0*/  @!P2 LDG.E.64 R72, desc[UR40][R42.64] ;  /* 0x000000282a48a981 */ /* 0x000562000c1e1b00 */
        /* <DEDUP_REMOVED lines=20> */
[----:B------:R-:W-:-:S13]  /*3130*/  ISETP.GE.AND P2, PT, R190, R117, PT ;  /* 0x00000075be00720c */ /* 0x000fda0003f46270 */
[----:B------:R2:W5:Y:S04]  /*3140*/  @!P2 LDG.E.64 R44, desc[UR40][R40.64+0xa0] ;  /* 0x0000a028282ca981 */ /* 0x000568000c1e1b00 */
[----:B------:R2:W5:Y:S02]  /*3150*/  @!P2 LDG.E.64 R46, desc[UR40][R42.64+0xa0] ;  /* 0x0000a0282a2ea981 */ /* 0x000564000c1e1b00 */
.L_x_627:
[----:B------:R-:W-:Y:S05]  /*3160*/  BSYNC B1 ;  /* 0x0000000000017941 */ /* 0x000fea0003800000 */
.L_x_626:
[----:B------:R-:W-:Y:S01]  /*3170*/  IMAD.MOV.U32 R0, RZ, RZ, R78 ;  /* 0x000000ffff007224 */ /* 0x000fe200078e004e */
[----:B------:R-:W-:Y:S01]  /*3180*/  PRMT R173, R132, 0x7610, R173 ;  /* 0x0000761084ad7816 */ /* 0x000fe200000000ad */
[----:B------:R-:W-:Y:S01]  /*3190*/  IMAD.MOV.U32 R3, RZ, RZ, R79 ;  /* 0x000000ffff037224 */ /* 0x000fe200078e004f */
[----:B------:R-:W-:Y:S01]  /*31a0*/  PRMT R174, R133, 0x7610, R174 ;  /* 0x0000761085ae7816 */ /* 0x000fe200000000ae */
[----:B-12---:R-:W-:Y:S01]  /*31b0*/  IMAD.MOV.U32 R40, RZ, RZ, R82 ;  /* 0x000000ffff287224 */ /* 0x006fe200078e0052 */
[----:B------:R-:W-:Y:S01]  /*31c0*/  PRMT R180, R0, 0x7610, R180 ;  /* 0x0000761000b47816 */ /* 0x000fe200000000b4 */
[----:B------:R-:W-:Y:S01]  /*31d0*/  IMAD.MOV.U32 R0, RZ, RZ, R83 ;  /* 0x000000ffff007224 */ /* 0x000fe200078e0053 */
        /* <DEDUP_REMOVED lines=35> */
[----:B-----5:R-:W-:Y:S01]  /*3410*/  IMAD.MOV.U32 R0, RZ, RZ, R44 ;  /* 0x000000ffff007224 */ /* 0x020fe200078e002c */
        /* <DEDUP_REMOVED lines=22> */
[----:B------:R-:W-:Y:S01]  /*3580*/  UISETP.NE.AND UP0, UPT, UR46, 0x3, UPT ;  /* 0x000000032e00788c */ /* 0x000fe2000bf05270 */
        /* <DEDUP_REMOVED lines=9> */
[----:B------:R-:W-:-:S02]  /*3620*/  PLOP3.LUT P2, PT, PT, PT, UP0, 0x80, 0x0 ;  /* 0x000000000000781c */ /* 0x000fc40003f4f008 */
        /* <DEDUP_REMOVED lines=16> */
[----:B------:R-:W-:-:S02]  /*3730*/  PRMT R171, R41, 0x7610, R171 ;  /* 0x0000761029ab7816 */ /* 0x000fc400000000ab */
[----:B------:R-:W-:Y:S02]  /*3740*/  PRMT R172, R40, 0x7610, R172 ;  /* 0x0000761028ac7816 */ /* 0x000fe400000000ac */
[----:B------:R-:W-:Y:S02]  /*3750*/  PRMT R177, R0, 0x7610, R177 ;  /* 0x0000761000b17816 */ /* 0x000fe400000000b1 */
[----:B------:R-:W-:Y:S01]  /*3760*/  PRMT R178, R3, 0x7610, R178 ;  /* 0x0000761003b27816 */ /* 0x000fe200000000b2 */
[----:B------:R-:W-:Y:S06]  /*3770*/  @!P2 BRA `(.L_x_628) ;  /* 0x000000000004a947 */ /* 0x000fec0003800000 */
[----:B------:R-:W-:Y:S01]  /*3780*/  BPT.TRAP 0x1 ;  /* 0x000000040000795c */ /* 0x000fe20000300000 */
.L_x_628:
[----:B------:R-:W-:Y:S01]  /*3790*/  IMAD R3, R16, 0x8, R2 ;  /* 0x0000000810037824 */ /* 0x000fe200078e0202 */
[----:B------:R-:W-:Y:S01]  /*37a0*/  SHF.L.U32 R0, R184, 0x1f, RZ ;  /* 0x0000001fb8007819 */ /* 0x000fe200000006ff */
[----:B------:R-:W-:Y:S03]  /*37b0*/  BSSY B1, `(.L_x_629) ;  /* 0x0000003000017945 */ /* 0x000fe60003800000 */
[----:B------:R-:W1:Y:S02]  /*37c0*/  SYNCS.PHASECHK.TRANS64.TRYWAIT P5, [R3+URZ+0x34890], R0 ;  /* 0x03489000030075a7 */ /* 0x000e6400080a017f */
[----:B-1----:R-:W-:Y:S05]  /*37d0*/  @!P5 BRA `(.L_x_630) ;  /* 0x000001c4007cd947 */ /* 0x002fea0003800000 */
.L_x_982:
[----:B------:R-:W-:Y:S05]  /*37e0*/  BSYNC B1 ;  /* 0x0000000000017941 */ /* 0x000fea0003800000 */
.L_x_629:
[----:B------:R-:W-:Y:S04]  /*37f0*/  BSSY B1, `(.L_x_631) ;  /* 0x000014a000017945 */ /* 0x000fe80003800000 */
[----:B------:R-:W-:Y:S05]  /*3800*/  @P3 BRA `(.L_x_632) ;  /* 0x0000001400203947 */ /* 0x000fea0003800000 */
[----:B------:R-:W-:Y:S01]  /*3810*/  ISETP.NE.AND P3, PT, R14, RZ, PT ;  /* 0x000000ff0e00720c */ /* 0x000fe20003f65270 */
[----:B------:R-:W-:-:S12]  /*3820*/  BSSY B2, `(.L_x_633) ;  /* 0x0000035000027945 */ /* 0x000fd80003800000 */
[----:B------:R-:W-:Y:S05]  /*3830*/  @!P3 BRA `(.L_x_634) ;  /* 0x0000000000ccb947 */ /* 0x000fea0003800000 */
[----:B0-----:R0:W2:Y:S01]  /*3840*/  LDS.128 R40, [R51] ;  /* 0x0000000033287984 */ /* 0x0010a20000000c00 */
[----:B------:R-:W-:Y:S01]  /*3850*/  ISETP.GE.AND P3, PT, R22, R117, PT ;  /* 0x000000751600720c */ /* 0x000fe20003f66270 */
[----:B------:R-:W-:-:S12]  /*3860*/  BSSY B3, `(.L_x_635) ;  /* 0x000002f000037945 */ /* 0x000fd80003800000 */
[----:B0-----:R-:W-:Y:S05]  /*3870*/  @P3 BRA `(.L_x_636) ;  /* 0x0000000000b43947 */ /* 0x001fea0003800000 */
[--C-:B------:R-:W-:Y:S02]  /*3880*/  SHF.R.U64 R126, R126, 0x10, R127.reuse ;  /* 0x000000107e7e7819 */ /* 0x100fe4000000127f */
[----:B------:R-:W-:Y:S02]  /*3890*/  SHF.R.U32.HI R157, RZ, 0x10, R127 ;  /* 0x00000010ff9d7819 */ /* 0x000fe4000001167f */
[--C-:B------:R-:W-:Y:S02]  /*38a0*/  SHF.R.U64 R127, R128, 0x10, R129.reuse ;  /* 0x00000010807f7819 */ /* 0x100fe40000001281 */
[----:B------:R-:W-:Y:S02]  /*38b0*/  SHF.R.U32.HI R158, RZ, 0x10, R129 ;  /* 0x00000010ff9e7819 */ /* 0x000fe40000011681 */
[----:B------:R-:W-:Y:S01]  /*38c0*/  PRMT R129, R159, 0x5410, R127 ;  /* 0x000054109f817816 */ /* 0x000fe2000000007f */
[----:B--2---:R-:W-:Y:S01]  /*38d0*/  IMAD.U32 R127, R41, 0x10000, RZ ;  /* 0x00010000297f7824 */ /* 0x004fe200078e00ff */
[----:B------:R-:W-:-:S02]  /*38e0*/  PRMT R126, R133, 0x5432, R126 ;  /* 0x00005432857e7816 */ /* 0x000fc4000000007e */
[----:B------:R-:W-:Y:S02]  /*38f0*/  LOP3.LUT R159, R41, 0xffff0000, RZ, 0xc0, !PT ;  /* 0xffff0000299f7812 */ /* 0x000fe400078ec0ff */
[----:B------:R-:W-:Y:S02]  /*3900*/  LOP3.LUT R164, R129, 0xffff0000, RZ, 0xc0, !PT ;  /* 0xffff000081a47812 */ /* 0x000fe400078ec0ff */
[C---:B------:R-:W-:Y:S01]  /*3910*/  LOP3.LUT R128, R126.reuse, 0xffff0000, RZ, 0xc0, !PT ;  /* 0xffff00007e807812 */ /* 0x040fe200078ec0ff */
[----:B------:R-:W-:Y:S02]  /*3920*/  IMAD.U32 R126, R126, 0x10000, RZ ;  /* 0x000100007e7e7824 */ /* 0x000fe400078e00ff */
[C---:B------:R-:W-:Y:S02]  /*3930*/  FMUL.FTZ R166, R159.reuse, R164 ;  /* 0x000000a49fa67220 */ /* 0x040fe40000410000 */
[-C--:B------:R-:W-:Y:S02]  /*3940*/  FMUL.FTZ R41, R159, R128.reuse ;  /* 0x000000809f297220 */ /* 0x080fe40000410000 */
[----:B------:R-:W-:-:S02]  /*3950*/  FFMA.FTZ R128, R127, R128, -R166 ;  /* 0x000000807f807223 */ /* 0x000fc400000108a6 */
[----:B------:R-:W-:Y:S01]  /*3960*/  FFMA.FTZ R127, R127, R164, R41 ;  /* 0x000000a47f7f7223 */ /* 0x000fe20000010029 */
[----:B------:R-:W-:Y:S01]  /*3970*/  PRMT R41, R161, 0x5410, R157 ;  /* 0x00005410a1297816 */ /* 0x000fe2000000009d */
[----:B------:R-:W-:Y:S01]  /*3980*/  IMAD.U32 R164, R43, 0x10000, RZ ;  /* 0x000100002ba47824 */ /* 0x000fe200078e00ff */
[----:B------:R-:W-:Y:S02]  /*3990*/  PRMT R157, R156, 0x5432, R158 ;  /* 0x000054329c9d7816 */ /* 0x000fe4000000009e */
[C---:B------:R-:W-:Y:S01]  /*39a0*/  LOP3.LUT R158, R42.reuse, 0xffff0000, RZ, 0xc0, !PT ;  /* 0xffff00002a9e7812 */ /* 0x040fe200078ec0ff */
[C---:B------:R-:W-:Y:S01]  /*39b0*/  IMAD.U32 R161, R41.reuse, 0x10000, RZ ;  /* 0x0001000029a17824 */ /* 0x040fe200078e00ff */
[----:B------:R-:W-:Y:S01]  /*39c0*/  LOP3.LUT R41, R41, 0xffff0000, RZ, 0xc0, !PT ;  /* 0xffff000029297812 */ /* 0x000fe200078ec0ff */
[C---:B------:R-:W-:Y:S01]  /*39d0*/  IMAD.U32 R159, R157.reuse, 0x10000, RZ ;  /* 0x000100009d9f7824 */ /* 0x040fe200078e00ff */
[----:B------:R-:W-:Y:S01]  /*39e0*/  LOP3.LUT R157, R157, 0xffff0000, RZ, 0xc0, !PT ;  /* 0xffff00009d9d7812 */ /* 0x000fe200078ec0ff */
[----:B------:R-:W-:Y:S01]  /*39f0*/  IMAD.U32 R42, R42, 0x10000, RZ ;  /* 0x000100002a2a7824 */ /* 0x000fe200078e00ff */
[----:B------:R-:W-:Y:S01]  /*3a00*/  F2FP.BF16.F32.PACK_AB R127, R127, R128 ;  /* 0x000000807f7f723e */ /* 0x000fe200000010ff */
[C---:B------:R-:W-:Y:S01]  /*3a10*/  FMUL.FTZ R163, R158.reuse, R159 ;  /* 0x0000009f9ea37220 */ /* 0x040fe20000410000 */
[----:B------:R-:W-:-:S03]  /*3a20*/  FMUL.FTZ R158, R158, R161 ;  /* 0x000000a19e9e7220 */ /* 0x000fc60000410000 */
[C---:B------:R-:W-:Y:S01]  /*3a30*/  FFMA.FTZ R163, R42.reuse, R161, -R163 ;  /* 0x000000a12aa37223 */ /* 0x040fe200000108a3 */
[----:B------:R-:W-:Y:S01]  /*3a40*/  FFMA.FTZ R158, R42, R159, R158 ;  /* 0x0000009f2a9e7223 */ /* 0x000fe2000001009e */
[----:B------:R-:W-:-:S05]  /*3a50*/  LOP3.LUT R42, R43, 0xffff0000, RZ, 0xc0, !PT ;  /* 0xffff00002b2a7812 */ /* 0x000fca00078ec0ff */
[C---:B------:R-:W-:Y:S01]  /*3a60*/  FMUL.FTZ R43, R42.reuse, R157 ;  /* 0x0000009d2a2b7220 */ /* 0x040fe20000410000 */
[----:B------:R-:W-:-:S03]  /*3a70*/  FMUL.FTZ R42, R42, R41 ;  /* 0x000000292a2a7220 */ /* 0x000fc60000410000 */
[C---:B------:R-:W-:Y:S01]  /*3a80*/  FFMA.FTZ R43, R164.reuse, R41, -R43 ;  /* 0x00000029a42b7223 */ /* 0x040fe2000001082b */
[----:B------:R-:W-:Y:S01]  /*3a90*/  FFMA.FTZ R42, R164, R157, R42 ;  /* 0x0000009da42a7223 */ /* 0x000fe2000001002a */
[C---:B------:R-:W-:Y:S01]  /*3aa0*/  LOP3.LUT R41, R40.reuse, 0xffff0000, RZ, 0xc0, !PT ;  /* 0xffff000028297812 */ /* 0x040fe200078ec0ff */
[----:B------:R-:W-:Y:S02]  /*3ab0*/  IMAD.U32 R164, R129, 0x10000, RZ ;  /* 0x0001000081a47824 */ /* 0x000fe400078e00ff */
[----:B------:R-:W-:Y:S01]  /*3ac0*/  IMAD.U32 R129, R40, 0x10000, RZ ;  /* 0x0001000028817824 */ /* 0x000fe200078e00ff */
[----:B------:R-:W-:Y:S01]  /*3ad0*/  F2FP.BF16.F32.PACK_AB R43, R42, R43 ;  /* 0x0000002b2a2b723e */ /* 0x000fe200000010ff */
[C---:B------:R-:W-:Y:S01]  /*3ae0*/  FMUL.FTZ R40, R41.reuse, R164 ;  /* 0x000000a429287220 */ /* 0x040fe20000410000 */
[-C--:B------:R-:W-:Y:S01]  /*3af0*/  FMUL.FTZ R41, R41, R126.reuse ;  /* 0x0000007e29297220 */ /* 0x080fe20000410000 */
[----:B------:R-:W-:Y:S02]  /*3b00*/  F2FP.BF16.F32.PACK_AB R42, R158, R163 ;  /* 0x000000a39e2a723e */ /* 0x000fe400000010ff */
[C---:B------:R-:W-:Y:S01]  /*3b10*/  FFMA.FTZ R40, R129.reuse, R126, -R40 ;  /* 0x0000007e81287223 */ /* 0x040fe20000010828 */
[----:B------:R-:W-:-:S05]  /*3b20*/  FFMA.FTZ R41, R129, R164, R41 ;  /* 0x000000a481297223 */ /* 0x000fca0000010029 */
[----:B------:R-:W-:Y:S01]  /*3b30*/  F2FP.BF16.F32.PACK_AB R40, R41, R40 ;  /* 0x000000282928723e */ /* 0x000fe200000010ff */
[----:B------:R-:W-:-:S07]  /*3b40*/  IMAD.MOV.U32 R41, RZ, RZ, R127 ;  /* 0x000000ffff297224 */ /* 0x000fce00078e007f */
.L_x_636:
[----:B------:R-:W-:Y:S05]  /*3b50*/  BSYNC B3 ;  /* 0x0000000000037941 */ /* 0x000fea0003800000 */
.L_x_635:
[----:B--2---:R2:W-:Y:S02]  /*3b60*/  STG.E.128 desc[UR40][R52.64], R40 ;  /* 0x0000002834007986 */ /* 0x0045e4000c101d28 */
.L_x_634:
[----:B------:R-:W-:Y:S05]  /*3b70*/  BSYNC B2 ;  /* 0x0000000000027941 */ /* 0x000fea0003800000 */
.L_x_633:
[----:B------:R-:W-:Y:S01]  /*3b80*/  ISETP.NE.AND P3, PT, R10, RZ, PT ;  /* 0x000000ff0a00720c */ /* 0x000fe20003f65270 */
[----:B------:R-:W-:-:S12]  /*3b90*/  BSSY B2, `(.L_x_637) ;  /* 0x0000035000027945 */ /* 0x000fd80003800000 */
[----:B------:R-:W-:Y:S05]  /*3ba0*/  @!P3 BRA `(.L_x_638) ;  /* 0x0000000000ccb947 */ /* 0x000fea0003800000 */
[----:B0-2---:R0:W2:Y:S01]  /*3bb0*/  LDS.128 R40, [R50] ;  /* 0x0000000032287984 */ /* 0x0050a20000000c00 */
[----:B------:R-:W-:Y:S01]  /*3bc0*/  ISETP.GE.AND P3, PT, R187, R117, PT ;  /* 0x00000075bb00720c */ /* 0x000fe20003f66270 */
[----:B------:R-:W-:-:S12]  /*3bd0*/  BSSY B3, `(.L_x_639) ;  /* 0x000002f000037945 */ /* 0x000fd80003800000 */
[----:B0-----:R-:W-:Y:S05]  /*3be0*/  @P3 BRA `(.L_x_640) ;  /* 0x0000000000b43947 */ /* 0x001fea0003800000 */
[----:B------:R-:W-:Y:S01]  /*3bf0*/  SHF.R.U64 R120, R120, 0x10, R121 ;  /* 0x0000001078787819 */ /* 0x000fe20000001279 */
[----:B--2---:R-:W-:Y:S01]  /*3c00*/  IMAD.U32 R127, R41, 0x10000, RZ ;  /* 0x00010000297f7824 */ /* 0x004fe200078e00ff */
[--C-:B------:R-:W-:Y:S02]  /*3c10*/  SHF.R.U64 R94, R94, 0x10, R95.reuse ;  /* 0x000000105e5e7819 */ /* 0x100fe4000000125f */
[----:B------:R-:W-:Y:S02]  /*3c20*/  SHF.R.U32.HI R128, RZ, 0x10, R95 ;  /* 0x00000010ff807819 */ /* 0x000fe4000001165f */
[----:B------:R-:W-:Y:S02]  /*3c30*/  PRMT R95, R154, 0x5432, R120 ;  /* 0x000054329a5f7816 */ /* 0x000fe40000000078 */
[----:B------:R-:W-:Y:S02]  /*3c40*/  PRMT R94, R91, 0x5432, R94 ;  /* 0x000054325b5e7816 */ /* 0x000fe4000000005e */
[----:B------:R-:W-:-:S02]  /*3c50*/  LOP3.LUT R129, R41, 0xffff0000, RZ, 0xc0, !PT ;  /* 0xffff000029817812 */ /* 0x000fc400078ec0ff */
[C---:B------:R-:W-:Y:S01]  /*3c60*/  LOP3.LUT R120, R95.reuse, 0xffff0000, RZ, 0xc0, !PT ;  /* 0xffff00005f787812 */ /* 0x040fe200078ec0ff */
[----:B------:R-:W-:Y:S01]  /*3c70*/  IMAD.U32 R95, R95, 0x10000, RZ ;  /* 0x000100005f5f7824 */ /* 0x000fe200078e00ff */
[C---:B------:R-:W-:Y:S01]  /*3c80*/  LOP3.LUT R126, R94.reuse, 0xffff0000, RZ, 0xc0, !PT ;  /* 0xffff00005e7e7812 */ /* 0x040fe200078ec0ff */
[----:B------:R-:W-:Y:S01]  /*3c90*/  IMAD.U32 R94, R94, 0x10000, RZ ;  /* 0x000100005e5e7824 */ /* 0x000fe200078e00ff */
[----:B------:R-:W-:Y:S01]  /*3ca0*/  SHF.R.U32.HI R121, RZ, 0x10, R121 ;  /* 0x00000010ff797819 */ /* 0x000fe20000011679 */
[C---:B------:R-:W-:Y:S01]  /*3cb0*/  FMUL.FTZ R158, R129.reuse, R120 ;  /* 0x00000078819e7220 */ /* 0x040fe20000410000 */
[----:B------:R-:W-:Y:S01]  /*3cc0*/  PRMT R41, R132, 0x5432, R128 ;  /* 0x0000543284297816 */ /* 0x000fe20000000080 */
[-C--:B------:R-:W-:Y:S01]  /*3cd0*/  FMUL.FTZ R129, R129, R126.reuse ;  /* 0x0000007e81817220 */ /* 0x080fe20000410000 */
[----:B------:R-:W-:Y:S01]  /*3ce0*/  PRMT R121, R155, 0x5432, R121 ;  /* 0x000054329b797816 */ /* 0x000fe20000000079 */
[C---:B------:R-:W-:Y:S02]  /*3cf0*/  FFMA.FTZ R126, R127.reuse, R126, -R158 ;  /* 0x0000007e7f7e7223 */ /* 0x040fe4000001089e */
[----:B------:R-:W-:Y:S01]  /*3d00*/  FFMA.FTZ R129, R127, R120, R129 ;  /* 0x000000787f817223 */ /* 0x000fe20000010081 */
[----:B------:R-:W-:Y:S01]  /*3d10*/  LOP3.LUT R120, R42, 0xffff0000, RZ, 0xc0, !PT ;  /* 0xffff00002a787812 */ /* 0x000fe200078ec0ff */
[C---:B------:R-:W-:Y:S01]  /*3d20*/  IMAD.U32 R127, R121.reuse, 0x10000, RZ ;  /* 0x00010000797f7824 */ /* 0x040fe200078e00ff */
[----:B------:R-:W-:Y:S01]  /*3d30*/  LOP3.LUT R121, R121, 0xffff0000, RZ, 0xc0, !PT ;  /* 0xffff000079797812 */ /* 0x000fe200078ec0ff */
[C---:B------:R-:W-:Y:S01]  /*3d40*/  IMAD.U32 R157, R41.reuse, 0x10000, RZ ;  /* 0x00010000299d7824 */ /* 0x040fe200078e00ff */
[----:B------:R-:W-:Y:S01]  /*3d50*/  LOP3.LUT R41, R41, 0xffff0000, RZ, 0xc0, !PT ;  /* 0xffff000029297812 */ /* 0x000fe200078ec0ff */
[----:B------:R-:W-:Y:S01]  /*3d60*/  FMUL.FTZ R159, R120, R127 ;  /* 0x0000007f789f7220 */ /* 0x000fe20000410000 */
[----:B------:R-:W-:-:S02]  /*3d70*/  IMAD.U32 R42, R42, 0x10000, RZ ;  /* 0x000100002a2a7824 */ /* 0x000fc400078e00ff */
[-C--:B------:R-:W-:Y:S01]  /*3d80*/  FMUL.FTZ R120, R120, R157.reuse ;  /* 0x0000009d78787220 */ /* 0x080fe20000410000 */
[----:B------:R-:W-:Y:S01]  /*3d90*/  F2FP.BF16.F32.PACK_AB R126, R129, R126 ;  /* 0x0000007e817e723e */ /* 0x000fe200000010ff */
[C---:B------:R-:W-:Y:S02]  /*3da0*/  FFMA.FTZ R159, R42.reuse, R157, -R159 ;  /* 0x0000009d2a9f7223 */ /* 0x040fe4000001089f */
[----:B------:R-:W-:Y:S01]  /*3db0*/  FFMA.FTZ R120, R42, R127, R120 ;  /* 0x0000007f2a787223 */ /* 0x000fe20000010078 */
[C---:B------:R-:W-:Y:S01]  /*3dc0*/  LOP3.LUT R42, R43.reuse, 0xffff0000, RZ, 0xc0, !PT ;  /* 0xffff00002b2a7812 */ /* 0x040fe200078ec0ff */
[C---:B------:R-:W-:Y:S01]  /*3dd0*/  IMAD.U32 R127, R40.reuse, 0x10000, RZ ;  /* 0x00010000287f7824 */ /* 0x040fe200078e00ff */
[----:B------:R-:W-:Y:S01]  /*3de0*/  LOP3.LUT R40, R40, 0xffff0000, RZ, 0xc0, !PT ;  /* 0xffff000028287812 */ /* 0x000fe200078ec0ff */
[----:B------:R-:W-:Y:S02]  /*3df0*/  IMAD.U32 R43, R43, 0x10000, RZ ;  /* 0x000100002b2b7824 */ /* 0x000fe400078e00ff */
[C---:B------:R-:W-:Y:S01]  /*3e00*/  FMUL.FTZ R128, R42.reuse, R121 ;  /* 0x000000792a807220 */ /* 0x040fe20000410000 */
[----:B------:R-:W-:-:S03]  /*3e10*/  FMUL.FTZ R42, R42, R41 ;  /* 0x000000292a2a7220 */ /* 0x000fc60000410000 */
[C---:B------:R-:W-:Y:S01]  /*3e20*/  FFMA.FTZ R41, R43.reuse, R41, -R128 ;  /* 0x000000292b297223 */ /* 0x040fe20000010880 */
[C---:B------:R-:W-:Y:S01]  /*3e30*/  FMUL.FTZ R128, R40.reuse, R95 ;  /* 0x0000005f28807220 */ /* 0x040fe20000410000 */
[-C--:B------:R-:W-:Y:S01]  /*3e40*/  FMUL.FTZ R40, R40, R94.reuse ;  /* 0x0000005e28287220 */ /* 0x080fe20000410000 */
[----:B------:R-:W-:Y:S02]  /*3e50*/  FFMA.FTZ R42, R43, R121, R42 ;  /* 0x000000792b2a7223 */ /* 0x000fe4000001002a */
[C---:B------:R-:W-:Y:S01]  /*3e60*/  FFMA.FTZ R128, R127.reuse, R94, -R128 ;  /* 0x0000005e7f807223 */ /* 0x040fe20000010880 */
[----:B------:R-:W-:Y:S02]  /*3e70*/  FFMA.FTZ R95, R127, R95, R40 ;  /* 0x0000005f7f5f7223 */ /* 0x000fe40000010028 */
[----:B------:R-:W-:Y:S01]  /*3e80*/  F2FP.BF16.F32.PACK_AB R43, R42, R41 ;  /* 0x000000292a2b723e */ /* 0x000fe200000010ff */
[----:B------:R-:W-:Y:S01]  /*3e90*/  IMAD.MOV.U32 R41, RZ, RZ, R126 ;  /* 0x000000ffff297224 */ /* 0x000fe200078e007e */
[----:B------:R-:W-:-:S02]  /*3ea0*/  F2FP.BF16.F32.PACK_AB R42, R120, R159 ;  /* 0x0000009f782a723e */ /* 0x000fc400000010ff */
[----:B------:R-:W-:-:S07]  /*3eb0*/  F2FP.BF16.F32.PACK_AB R40, R95, R128 ;  /* 0x000000805f28723e */ /* 0x000fce00000010ff */
.L_x_640:
[----:B------:R-:W-:Y:S05]  /*3ec0*/  BSYNC B3 ;  /* 0x0000000000037941 */ /* 0x000fea0003800000 */
.L_x_639:
[----:B--2---:R3:W-:Y:S02]  /*3ed0*/  STG.E.128 desc[UR40][R52.64+0x40], R40 ;  /* 0x0000402834007986 */ /* 0x0047e4000c101d28 */
.L_x_638:
[----:B------:R-:W-:Y:S05]  /*3ee0*/  BSYNC B2 ;  /* 0x0000000000027941 */ /* 0x000fea0003800000 */
.L_x_637:
[----:B------:R-:W-:Y:S01]  /*3ef0*/  ISETP.NE.AND P3, PT, R9, RZ, PT ;  /* 0x000000ff0900720c */ /* 0x000fe20003f65270 */
[----:B------:R-:W-:-:S12]  /*3f00*/  BSSY B2, `(.L_x_641) ;  /* 0x0000035000027945 */ /* 0x000fd80003800000 */
[----:B------:R-:W-:Y:S05]  /*3f10*/  @!P3 BRA `(.L_x_642) ;  /* 0x0000000000ccb947 */ /* 0x000fea0003800000 */
[----:B0-23--:R0:W2:Y:S01]  /*3f20*/  LDS.128 R40, [R51+0x4000] ;  /* 0x0040000033287984 */ /* 0x00d0a20000000c00 */
[----:B------:R-:W-:Y:S01]  /*3f30*/  ISETP.GE.AND P3, PT, R186, R117, PT ;  /* 0x00000075ba00720c */ /* 0x000fe20003f66270 */
[----:B------:R-:W-:-:S12]  /*3f40*/  BSSY B3, `(.L_x_643) ;  /* 0x000002f000037945 */ /* 0x000fd80003800000 */
[----:B0-----:R-:W-:Y:S05]  /*3f50*/  @P3 BRA `(.L_x_644) ;  /* 0x0000000000b43947 */ /* 0x001fea0003800000 */
[----:B------:R-:W-:Y:S01]  /*3f60*/  SHF.R.U64 R94, R92, 0x10, R93 ;  /* 0x000000105c5e7819 */ /* 0x000fe2000000125d */
[----:B--2---:R-:W-:Y:S01]  /*3f70*/  IMAD.U32 R120, R43, 0x10000, RZ ;  /* 0x000100002b787824 */ /* 0x004fe200078e00ff */
[----:B------:R-:W-:Y:S02]  /*3f80*/  SHF.R.U64 R95, R86, 0x10, R87 ;  /* 0x00000010565f7819 */ /* 0x000fe40000001257 */
[----:B------:R-:W-:Y:S02]  /*3f90*/  SHF.R.U32.HI R93, RZ, 0x10, R93 ;  /* 0x00000010ff5d7819 */ /* 0x000fe4000001165d */
[----:B------:R-:W-:Y:S02]  /*3fa0*/  PRMT R94, R152, 0x5432, R94 ;  /* 0x00005432985e7816 */ /* 0x000fe4000000005e */
[----:B------:R-:W-:Y:S01]  /*3fb0*/  SHF.R.U32.HI R121, RZ, 0x10, R87 ;  /* 0x00000010ff797819 */ /* 0x000fe20000011657 */
[----:B------:R-:W-:Y:S01]  /*3fc0*/  IMAD.U32 R87, R42, 0x10000, RZ ;  /* 0x000100002a577824 */ /* 0x000fe200078e00ff */
[----:B------:R-:W-:-:S02]  /*3fd0*/  PRMT R95, R183, 0x5410, R95 ;  /* 0x00005410b75f7816 */ /* 0x000fc4000000005f */
[----:B------:R-:W-:Y:S02]  /*3fe0*/  PRMT R93, R153, 0x5432, R93 ;  /* 0x00005432995d7816 */ /* 0x000fe4000000005d */
[----:B------:R-:W-:Y:S02]  /*3ff0*/  LOP3.LUT R129, R41, 0xffff0000, RZ, 0xc0, !PT ;  /* 0xffff000029817812 */ /* 0x000fe400078ec0ff */
[C---:B------:R-:W-:Y:S01]  /*4000*/  LOP3.LUT R126, R94.reuse, 0xffff0000, RZ, 0xc0, !PT ;  /* 0xffff00005e7e7812 */ /* 0x040fe200078ec0ff */
[----:B------:R-:W-:Y:S01]  /*4010*/  IMAD.U32 R94, R94, 0x10000, RZ ;  /* 0x000100005e5e7824 */ /* 0x000fe200078e00ff */
[----:B------:R-:W-:Y:S01]  /*4020*/  PRMT R92, R90, 0x5432, R121 ;  /* 0x000054325a5c7816 */ /* 0x000fe20000000079 */
[----:B------:R-:W-:Y:S01]  /*4030*/  IMAD.U32 R121, R93, 0x10000, RZ ;  /* 0x000100005d797824 */ /* 0x000fe200078e00ff */
[----:B------:R-:W-:Y:S01]  /*4040*/  LOP3.LUT R128, R95, 0xffff0000, RZ, 0xc0, !PT ;  /* 0xffff00005f807812 */ /* 0x000fe200078ec0ff */
[----:B------:R-:W-:Y:S01]  /*4050*/  FMUL.FTZ R158, R129, R126 ;  /* 0x0000007e819e7220 */ /* 0x000fe20000410000 */
[----:B------:R-:W-:Y:S01]  /*4060*/  LOP3.LUT R42, R42, 0xffff0000, RZ, 0xc0, !PT ;  /* 0xffff00002a2a7812 */ /* 0x000fe200078ec0ff */
[----:B------:R-:W-:Y:S01]  /*4070*/  IMAD.U32 R127, R92, 0x10000, RZ ;  /* 0x000100005c7f7824 */ /* 0x000fe200078e00ff */
[----:B------:R-:W-:Y:S01]  /*4080*/  LOP3.LUT R86, R43, 0xffff0000, RZ, 0xc0, !PT ;  /* 0xffff00002b567812 */ /* 0x000fe200078ec0ff */
[----:B------:R-:W-:-:S02]  /*4090*/  IMAD.U32 R43, R41, 0x10000, RZ ;  /* 0x00010000292b7824 */ /* 0x000fc400078e00ff */
[-C--:B------:R-:W-:Y:S01]  /*40a0*/  FMUL.FTZ R129, R129, R128.reuse ;  /* 0x0000008081817220 */ /* 0x080fe20000410000 */
[----:B------:R-:W-:Y:S02]  /*40b0*/  IMAD.U32 R41, R40, 0x10000, RZ ;  /* 0x0001000028297824 */ /* 0x000fe400078e00ff */
[----:B------:R-:W-:Y:S01]  /*40c0*/  FMUL.FTZ R164, R42, R121 ;  /* 0x000000792aa47220 */ /* 0x000fe20000410000 */
[----:B------:R-:W-:Y:S01]  /*40d0*/  LOP3.LUT R40, R40, 0xffff0000, RZ, 0xc0, !PT ;  /* 0xffff000028287812 */ /* 0x000fe200078ec0ff */
[C---:B------:R-:W-:Y:S01]  /*40e0*/  FFMA.FTZ R158, R43.reuse, R128, -R158 ;  /* 0x000000802b9e7223 */ /* 0x040fe2000001089e */
[----:B------:R-:W-:Y:S01]  /*40f0*/  FFMA.FTZ R129, R43, R126, R129 ;  /* 0x0000007e2b817223 */ /* 0x000fe20000010081 */
[-C--:B------:R-:W-:Y:S01]  /*4100*/  FMUL.FTZ R42, R42, R127.reuse ;  /* 0x0000007f2a2a7220 */ /* 0x080fe20000410000 */
[----:B------:R-:W-:Y:S01]  /*4110*/  LOP3.LUT R93, R93, 0xffff0000, RZ, 0xc0, !PT ;  /* 0xffff00005d5d7812 */ /* 0x000fe200078ec0ff */
[----:B------:R-:W-:Y:S01]  /*4120*/  IMAD.U32 R95, R95, 0x10000, RZ ;  /* 0x000100005f5f7824 */ /* 0x000fe200078e00ff */
[----:B------:R-:W-:Y:S01]  /*4130*/  LOP3.LUT R43, R92, 0xffff0000, RZ, 0xc0, !PT ;  /* 0xffff00005c2b7812 */ /* 0x000fe200078ec0ff */
[C---:B------:R-:W-:Y:S01]  /*4140*/  FFMA.FTZ R164, R87.reuse, R127, -R164 ;  /* 0x0000007f57a47223 */ /* 0x040fe200000108a4 */
[----:B------:R-:W-:Y:S01]  /*4150*/  FFMA.FTZ R87, R87, R121, R42 ;  /* 0x0000007957577223 */ /* 0x000fe2000001002a */
[----:B------:R-:W-:Y:S01]  /*4160*/  FMUL.FTZ R121, R86, R93 ;  /* 0x0000005d56797220 */ /* 0x000fe20000410000 */
[CC--:B------:R-:W-:Y:S01]  /*4170*/  FMUL.FTZ R42, R40.reuse, R94.reuse ;  /* 0x0000005e282a7220 */ /* 0x0c0fe20000410000 */
[----:B------:R-:W-:Y:S01]  /*4180*/  FMUL.FTZ R127, R40, R95 ;  /* 0x0000005f287f7220 */ /* 0x000fe20000410000 */
[-C--:B------:R-:W-:Y:S01]  /*4190*/  FMUL.FTZ R86, R86, R43.reuse ;  /* 0x0000002b56567220 */ /* 0x080fe20000410000 */
[C---:B------:R-:W-:Y:S01]  /*41a0*/  FFMA.FTZ R121, R120.reuse, R43, -R121 ;  /* 0x0000002b78797223 */ /* 0x040fe20000010879 */
[C---:B------:R-:W-:Y:S01]  /*41b0*/  FFMA.FTZ R42, R41.reuse, R95, -R42 ;  /* 0x0000005f292a7223 */ /* 0x040fe2000001082a */
[----:B------:R-:W-:Y:S01]  /*41c0*/  FFMA.FTZ R127, R41, R94, R127 ;  /* 0x0000005e297f7223 */ /* 0x000fe2000001007f */
[----:B------:R-:W-:Y:S01]  /*41d0*/  FFMA.FTZ R86, R120, R93, R86 ;  /* 0x0000005d78567223 */ /* 0x000fe20000010056 */
[----:B------:R-:W-:-:S02]  /*41e0*/  F2FP.BF16.F32.PACK_AB R164, R87, R164 ;  /* 0x000000a457a4723e */ /* 0x000fc400000010ff */
[----:B------:R-:W-:Y:S02]  /*41f0*/  F2FP.BF16.F32.PACK_AB R41, R129, R158 ;  /* 0x0000009e8129723e */ /* 0x000fe400000010ff */
[----:B------:R-:W-:Y:S01]  /*4200*/  F2FP.BF16.F32.PACK_AB R40, R127, R42 ;  /* 0x0000002a7f28723e */ /* 0x000fe200000010ff */
[----:B------:R-:W-:Y:S01]  /*4210*/  IMAD.MOV.U32 R42, RZ, RZ, R164 ;  /* 0x000000ffff2a7224 */ /* 0x000fe200078e00a4 */
[----:B------:R-:W-:-:S07]  /*4220*/  F2FP.BF16.F32.PACK_AB R43, R86, R121 ;  /* 0x00000079562b723e */ /* 0x000fce00000010ff */
.L_x_644:
[----:B------:R-:W-:Y:S05]  /*4230*/  BSYNC B3 ;  /* 0x0000000000037941 */ /* 0x000fea0003800000 */
.L_x_643:
[----:B--2---:R4:W-:Y:S02]  /*4240*/  STG.E.128 desc[UR40][R52.64+0x80], R40 ;  /* 0x0000802834007986 */ /* 0x0049e4000c101d28 */
.L_x_642:
[----:B------:R-:W-:Y:S05]  /*4250*/  BSYNC B2 ;  /* 0x0000000000027941 */ /* 0x000fea0003800000 */
.L_x_641:
[----:B------:R-:W-:Y:S01]  /*4260*/  ISETP.NE.AND P3, PT, R8, RZ, PT ;  /* 0x000000ff0800720c */ /* 0x000fe20003f65270 */
[----:B------:R-:W-:-:S12]  /*4270*/  BSSY B2, `(.L_x_645) ;  /* 0x0000035000027945 */ /* 0x000fd80003800000 */
[----:B------:R-:W-:Y:S05]  /*4280*/  @!P3 BRA `(.L_x_646) ;  /* 0x0000000000ccb947 */ /* 0x000fea0003800000 */
[----:B0-234-:R0:W2:Y:S01]  /*4290*/  LDS.128 R40, [R50+0x4000] ;  /* 0x0040000032287984 */ /* 0x01d0a20000000c00 */
        /* <DEDUP_REMOVED lines=48> */
.L_x_648:
[----:B------:R-:W-:Y:S05]  /*45a0*/  BSYNC B3 ;  /* 0x0000000000037941 */ /* 0x000fea0003800000 */
.L_x_647:
[----:B--2---:R0:W-:Y:S02]  /*45b0*/  STG.E.128 desc[UR40][R52.64+0xc0], R40 ;  /* 0x0000c02834007986 */ /* 0x0041e4000c101d28 */
.L_x_646:
[----:B------:R-:W-:Y:S05]  /*45c0*/  BSYNC B2 ;  /* 0x0000000000027941 */ /* 0x000fea0003800000 */
.L_x_645:
        /* <DEDUP_REMOVED lines=52> */
.L_x_652:
[----:B------:R-:W-:Y:S05]  /*4910*/  BSYNC B3 ;  /* 0x0000000000037941 */ /* 0x000fea0003800000 */
.L_x_651:
[----:B--2---:R0:W-:Y:S02]  /*4920*/  STG.E.128 desc[UR40][R52.64+0x100], R40 ;  /* 0x0001002834007986 */ /* 0x0041e4000c101d28 */
.L_x_650:
[----:B------:R-:W-:Y:S05]  /*4930*/  BSYNC B2 ;  /* 0x0000000000027941 */ /* 0x000fea0003800000 */
.L_x_649:
[----:B------:R-:W-:-:S13]  /*4940*/  ISETP.NE.AND P3, PT, R6, RZ, PT ;  /* 0x000000ff0600720c */ /* 0x000fda0003f65270 */
[----:B------:R-:W-:Y:S05]  /*4950*/  @!P3 BRA `(.L_x_632) ;  /* 0x0000000000ccb947 */ /* 0x000fea0003800000 */
[----:B0-234-:R0:W2:Y:S01]  /*4960*/  LDS.128 R40, [R50+0x8000] ;  /* 0x0080000032287984 */ /* 0x01d0a20000000c00 */
[----:B------:R-:W-:Y:S01]  /*4970*/  ISETP.GE.AND P3, PT, R190, R117, PT ;  /* 0x00000075be00720c */ /* 0x000fe20003f66270 */
[----:B------:R-:W-:-:S12]  /*4980*/  BSSY B2, `(.L_x_653) ;  /* 0x000002f000027945 */ /* 0x000fd80003800000 */
[----:B0-----:R-:W-:Y:S05]  /*4990*/  @P3 BRA `(.L_x_654) ;  /* 0x0000000000b43947 */ /* 0x001fea0003800000 */
[----:B------:R-:W-:Y:S02]  /*49a0*/  SHF.R.U64 R76, R76, 0x10, R77 ;  /* 0x000000104c4c7819 */ /* 0x000fe4000000124d */
[----:B------:R-:W-:Y:S01]  /*49b0*/  SHF.R.U64 R78, R74, 0x10, R75 ;  /* 0x000000104a4e7819 */ /* 0x000fe2000000124b */
[----:B--2---:R-:W-:Y:S01]  /*49c0*/  IMAD.U32 R74, R42, 0x10000, RZ ;  /* 0x000100002a4a7824 */ /* 0x004fe200078e00ff */
[----:B------:R-:W-:Y:S02]  /*49d0*/  SHF.R.U32.HI R77, RZ, 0x10, R77 ;  /* 0x00000010ff4d7819 */ /* 0x000fe4000001164d */
[----:B------:R-:W-:Y:S02]  /*49e0*/  PRMT R175, R175, 0x5410, R76 ;  /* 0x00005410afaf7816 */ /* 0x000fe4000000004c */
[----:B------:R-:W-:Y:S02]  /*49f0*/  PRMT R173, R173, 0x5410, R78 ;  /* 0x00005410adad7816 */ /* 0x000fe4000000004e */
[----:B------:R-:W-:-:S02]  /*4a00*/  SHF.R.U32.HI R79, RZ, 0x10, R75 ;  /* 0x00000010ff4f7819 */ /* 0x000fc4000001164b */
[----:B------:R-:W-:Y:S02]  /*4a10*/  PRMT R176, R176, 0x5410, R77 ;  /* 0x00005410b0b07816 */ /* 0x000fe4000000004d */
[----:B------:R-:W-:Y:S02]  /*4a20*/  LOP3.LUT R77, R41, 0xffff0000, RZ, 0xc0, !PT ;  /* 0xffff0000294d7812 */ /* 0x000fe400078ec0ff */
[----:B------:R-:W-:Y:S01]  /*4a30*/  LOP3.LUT R82, R175, 0xffff0000, RZ, 0xc0, !PT ;  /* 0xffff0000af527812 */ /* 0x000fe200078ec0ff */
[----:B------:R-:W-:Y:S01]  /*4a40*/  IMAD.U32 R76, R176, 0x10000, RZ ;  /* 0x00010000b04c7824 */ /* 0x000fe200078e00ff */
[----:B------:R-:W-:Y:S02]  /*4a50*/  LOP3.LUT R78, R173, 0xffff0000, RZ, 0xc0, !PT ;  /* 0xffff0000ad4e7812 */ /* 0x000fe400078ec0ff */
[----:B------:R-:W-:Y:S01]  /*4a60*/  PRMT R174, R174, 0x5410, R79 ;  /* 0x00005410aeae7816 */ /* 0x000fe2000000004f */
[----:B------:R-:W-:Y:S01]  /*4a70*/  IMAD.U32 R79, R41, 0x10000, RZ ;  /* 0x00010000294f7824 */ /* 0x000fe200078e00ff */
[----:B------:R-:W-:Y:S01]  /*4a80*/  LOP3.LUT R75, R42, 0xffff0000, RZ, 0xc0, !PT ;  /* 0xffff00002a4b7812 */ /* 0x000fe200078ec0ff */
[C---:B------:R-:W-:Y:S01]  /*4a90*/  FMUL.FTZ R84, R77.reuse, R82 ;  /* 0x000000524d547220 */ /* 0x040fe20000410000 */
[----:B------:R-:W-:Y:S01]  /*4aa0*/  FMUL.FTZ R81, R77, R78 ;  /* 0x0000004e4d517220 */ /* 0x000fe20000410000 */
[----:B------:R-:W-:Y:S01]  /*4ab0*/  IMAD.U32 R80, R174, 0x10000, RZ ;  /* 0x00010000ae507824 */ /* 0x000fe200078e00ff */
[C---:B------:R-:W-:Y:S01]  /*4ac0*/  LOP3.LUT R77, R40.reuse, 0xffff0000, RZ, 0xc0, !PT ;  /* 0xffff0000284d7812 */ /* 0x040fe200078ec0ff */
[----:B------:R-:W-:-:S02]  /*4ad0*/  IMAD.U32 R41, R40, 0x10000, RZ ;  /* 0x0001000028297824 */ /* 0x000fc400078e00ff */
[----:B------:R-:W-:Y:S01]  /*4ae0*/  FMUL.FTZ R83, R75, R76 ;  /* 0x0000004c4b537220 */ /* 0x000fe20000410000 */
[C---:B------:R-:W-:Y:S01]  /*4af0*/  FFMA.FTZ R40, R79.reuse, R78, -R84 ;  /* 0x0000004e4f287223 */ /* 0x040fe20000010854 */
[----:B------:R-:W-:Y:S01]  /*4b00*/  FFMA.FTZ R79, R79, R82, R81 ;  /* 0x000000524f4f7223 */ /* 0x000fe20000010051 */
[----:B------:R-:W-:Y:S01]  /*4b10*/  LOP3.LUT R42, R43, 0xffff0000, RZ, 0xc0, !PT ;  /* 0xffff00002b2a7812 */ /* 0x000fe200078ec0ff */
[-C--:B------:R-:W-:Y:S01]  /*4b20*/  FMUL.FTZ R81, R75, R80.reuse ;  /* 0x000000504b517220 */ /* 0x080fe20000410000 */
[----:B------:R-:W-:Y:S01]  /*4b30*/  LOP3.LUT R176, R176, 0xffff0000, RZ, 0xc0, !PT ;  /* 0xffff0000b0b07812 */ /* 0x000fe200078ec0ff */
[----:B------:R-:W-:Y:S01]  /*4b40*/  FFMA.FTZ R75, R74, R80, -R83 ;  /* 0x000000504a4b7223 */ /* 0x000fe20000010853 */
[----:B------:R-:W-:Y:S01]  /*4b50*/  LOP3.LUT R174, R174, 0xffff0000, RZ, 0xc0, !PT ;  /* 0xffff0000aeae7812 */ /* 0x000fe200078ec0ff */
[----:B------:R-:W-:Y:S02]  /*4b60*/  IMAD.U32 R80, R175, 0x10000, RZ ;  /* 0x00010000af507824 */ /* 0x000fe400078e00ff */
[----:B------:R-:W-:Y:S01]  /*4b70*/  FFMA.FTZ R74, R74, R76, R81 ;  /* 0x0000004c4a4a7223 */ /* 0x000fe20000010051 */
[----:B------:R-:W-:-:S02]  /*4b80*/  IMAD.U32 R78, R173, 0x10000, RZ ;  /* 0x00010000ad4e7824 */ /* 0x000fc400078e00ff */
[C---:B------:R-:W-:Y:S01]  /*4b90*/  FMUL.FTZ R76, R42.reuse, R176 ;  /* 0x000000b02a4c7220 */ /* 0x040fe20000410000 */
[----:B------:R-:W-:Y:S01]  /*4ba0*/  FMUL.FTZ R81, R42, R174 ;  /* 0x000000ae2a517220 */ /* 0x000fe20000410000 */
[C---:B------:R-:W-:Y:S01]  /*4bb0*/  FMUL.FTZ R42, R77.reuse, R80 ;  /* 0x000000504d2a7220 */ /* 0x040fe20000410000 */
[-C--:B------:R-:W-:Y:S01]  /*4bc0*/  FMUL.FTZ R77, R77, R78.reuse ;  /* 0x0000004e4d4d7220 */ /* 0x080fe20000410000 */
[----:B------:R-:W-:Y:S01]  /*4bd0*/  IMAD.U32 R43, R43, 0x10000, RZ ;  /* 0x000100002b2b7824 */ /* 0x000fe200078e00ff */
[----:B------:R-:W-:Y:S01]  /*4be0*/  F2FP.BF16.F32.PACK_AB R74, R74, R75 ;  /* 0x0000004b4a4a723e */ /* 0x000fe200000010ff */
[C---:B------:R-:W-:Y:S01]  /*4bf0*/  FFMA.FTZ R42, R41.reuse, R78, -R42 ;  /* 0x0000004e292a7223 */ /* 0x040fe2000001082a */
[----:B------:R-:W-:Y:S01]  /*4c00*/  FFMA.FTZ R77, R41, R80, R77 ;  /* 0x00000050294d7223 */ /* 0x000fe2000001004d */
[C---:B------:R-:W-:Y:S01]  /*4c10*/  FFMA.FTZ R76, R43.reuse, R174, -R76 ;  /* 0x000000ae2b4c7223 */ /* 0x040fe2000001084c */
[----:B------:R-:W-:Y:S01]  /*4c20*/  FFMA.FTZ R81, R43, R176, R81 ;  /* 0x000000b02b517223 */ /* 0x000fe20000010051 */
[----:B------:R-:W-:-:S02]  /*4c30*/  F2FP.BF16.F32.PACK_AB R41, R79, R40 ;  /* 0x000000284f29723e */ /* 0x000fc400000010ff */
[----:B------:R-:W-:Y:S01]  /*4c40*/  F2FP.BF16.F32.PACK_AB R40, R77, R42 ;  /* 0x0000002a4d28723e */ /* 0x000fe200000010ff */
[----:B------:R-:W-:Y:S01]  /*4c50*/  IMAD.MOV.U32 R42, RZ, RZ, R74 ;  /* 0x000000ffff2a7224 */ /* 0x000fe200078e004a */
[----:B------:R-:W-:-:S07]  /*4c60*/  F2FP.BF16.F32.PACK_AB R43, R81, R76 ;  /* 0x0000004c512b723e */ /* 0x000fce00000010ff */
.L_x_654:
[----:B------:R-:W-:Y:S05]  /*4c70*/  BSYNC B2 ;  /* 0x0000000000027941 */ /* 0x000fea0003800000 */
.L_x_653:
[----:B--2---:R0:W-:Y:S02]  /*4c80*/  STG.E.128 desc[UR40][R52.64+0x140], R40 ;  /* 0x0001402834007986 */ /* 0x0041e4000c101d28 */
.L_x_632:
[----:B------:R-:W-:Y:S05]  /*4c90*/  BSYNC B1 ;  /* 0x0000000000017941 */ /* 0x000fea0003800000 */
.L_x_631:
[----:B------:R-:W-:Y:S05]  /*4ca0*/  @P4 BRA `(.L_x_655) ;  /* 0x00000054009c4947 */ /* 0x000fea0003800000 */
        /* <DEDUP_REMOVED lines=9> */
[--C-:B------:R-:W-:Y:S02]  /*4d40*/  SHF.R.U64 R70, R72, 0x10, R73.reuse ;  /* 0x0000001048467819 */ /* 0x100fe40000001249 */
[----:B------:R-:W-:Y:S02]  /*4d50*/  SHF.R.U32.HI R73, RZ, 0x10, R73 ;  /* 0x00000010ff497819 */ /* 0x000fe40000011649 */
[----:B------:R-:W-:Y:S02]  /*4d60*/  SHF.R.U32.HI R53, RZ, 0x10, R71 ;  /* 0x00000010ff357819 */ /* 0x000fe40000011647 */
[----:B------:R-:W-:Y:S02]  /*4d70*/  PRMT R169, R169, 0x5410, R74 ;  /* 0x00005410a9a97816 */ /* 0x000fe4000000004a */
[----:B------:R-:W-:-:S02]  /*4d80*/  PRMT R177, R177, 0x5410, R70 ;  /* 0x00005410b1b17816 */ /* 0x000fc40000000046 */
[----:B------:R-:W-:Y:S02]  /*4d90*/  PRMT R178, R178, 0x5410, R73 ;  /* 0x00005410b2b27816 */ /* 0x000fe40000000049 */
[----:B------:R-:W-:Y:S01]  /*4da0*/  PRMT R170, R170, 0x5410, R53 ;  /* 0x00005410aaaa7816 */ /* 0x000fe20000000035 */
[C---:B------:R-:W-:Y:S01]  /*4db0*/  IMAD.U32 R53, R41.reuse, 0x10000, RZ ;  /* 0x0001000029357824 */ /* 0x040fe200078e00ff */
[----:B------:R-:W-:Y:S01]  /*4dc0*/  LOP3.LUT R70, R41, 0xffff0000, RZ, 0xc0, !PT ;  /* 0xffff000029467812 */ /* 0x000fe200078ec0ff */
[----:B------:R-:W-:Y:S01]  /*4dd0*/  IMAD.U32 R75, R178, 0x10000, RZ ;  /* 0x00010000b24b7824 */ /* 0x000fe200078e00ff */
[----:B------:R-:W-:Y:S01]  /*4de0*/  LOP3.LUT R74, R177, 0xffff0000, RZ, 0xc0, !PT ;  /* 0xffff0000b14a7812 */ /* 0x000fe200078ec0ff */
[----:B------:R-:W-:Y:S01]  /*4df0*/  IMAD.U32 R73, R170, 0x10000, RZ ;  /* 0x00010000aa497824 */ /* 0x000fe200078e00ff */
[----:B------:R-:W-:Y:S01]  /*4e00*/  LOP3.LUT R72, R169, 0xffff0000, RZ, 0xc0, !PT ;  /* 0xffff0000a9487812 */ /* 0x000fe200078ec0ff */
[----:B------:R-:W-:Y:S01]  /*4e10*/  IMAD.U32 R41, R40, 0x10000, RZ ;  /* 0x0001000028297824 */ /* 0x000fe200078e00ff */
[----:B------:R-:W-:Y:S01]  /*4e20*/  LOP3.LUT R71, R42, 0xffff0000, RZ, 0xc0, !PT ;  /* 0xffff00002a477812 */ /* 0x000fe200078ec0ff */
[C---:B------:R-:W-:Y:S01]  /*4e30*/  FMUL.FTZ R76, R70.reuse, R74 ;  /* 0x0000004a464c7220 */ /* 0x040fe20000410000 */
[----:B------:R-:W-:Y:S01]  /*4e40*/  LOP3.LUT R42, R43, 0xffff0000, RZ, 0xc0, !PT ;  /* 0xffff00002b2a7812 */ /* 0x000fe200078ec0ff */
[----:B------:R-:W-:Y:S01]  /*4e50*/  FMUL.FTZ R77, R70, R72 ;  /* 0x00000048464d7220 */ /* 0x000fe20000410000 */
[----:B------:R-:W-:Y:S01]  /*4e60*/  LOP3.LUT R178, R178, 0xffff0000, RZ, 0xc0, !PT ;  /* 0xffff0000b2b27812 */ /* 0x000fe200078ec0ff */
[----:B------:R-:W-:Y:S01]  /*4e70*/  FMUL.FTZ R79, R71, R75 ;  /* 0x0000004b474f7220 */ /* 0x000fe20000410000 */
[----:B------:R-:W-:Y:S01]  /*4e80*/  LOP3.LUT R170, R170, 0xffff0000, RZ, 0xc0, !PT ;  /* 0xffff0000aaaa7812 */ /* 0x000fe200078ec0ff */
[----:B------:R-:W-:Y:S01]  /*4e90*/  IMAD.U32 R177, R177, 0x10000, RZ ;  /* 0x00010000b1b17824 */ /* 0x000fe200078e00ff */
[----:B------:R-:W-:Y:S01]  /*4ea0*/  LOP3.LUT R40, R40, 0xffff0000, RZ, 0xc0, !PT ;  /* 0xffff000028287812 */ /* 0x000fe200078ec0ff */
[----:B------:R-:W-:Y:S01]  /*4eb0*/  FMUL.FTZ R71, R71, R73 ;  /* 0x0000004947477220 */ /* 0x000fe20000410000 */
[----:B------:R-:W-:-:S02]  /*4ec0*/  IMAD.U32 R169, R169, 0x10000, RZ ;  /* 0x00010000a9a97824 */ /* 0x000fc400078e00ff */
[C---:B------:R-:W-:Y:S01]  /*4ed0*/  FFMA.FTZ R76, R53.reuse, R72, -R76 ;  /* 0x00000048354c7223 */ /* 0x040fe2000001084c */
[----:B------:R-:W-:Y:S01]  /*4ee0*/  FFMA.FTZ R77, R53, R74, R77 ;  /* 0x0000004a354d7223 */ /* 0x000fe2000001004d */
[C---:B------:R-:W-:Y:S01]  /*4ef0*/  FMUL.FTZ R70, R42.reuse, R178 ;  /* 0x000000b22a467220 */ /* 0x040fe20000410000 */
[----:B------:R-:W-:Y:S01]  /*4f00*/  FMUL.FTZ R53, R42, R170 ;  /* 0x000000aa2a357220 */ /* 0x000fe20000410000 */
[----:B------:R-:W-:Y:S01]  /*4f10*/  FFMA.FTZ R79, R52, R73, -R79 ;  /* 0x00000049344f7223 */ /* 0x000fe2000001084f */
[----:B------:R-:W-:Y:S01]  /*4f20*/  FMUL.FTZ R42, R40, R177 ;  /* 0x000000b1282a7220 */ /* 0x000fe20000410000 */
[----:B------:R-:W-:Y:S01]  /*4f30*/  FFMA.FTZ R52, R52, R75, R71 ;  /* 0x0000004b34347223 */ /* 0x000fe20000010047 */
[-C--:B------:R-:W-:Y:S01]  /*4f40*/  FMUL.FTZ R40, R40, R169.reuse ;  /* 0x000000a928287220 */ /* 0x080fe20000410000 */
[----:B------:R-:W-:Y:S02]  /*4f50*/  IMAD.U32 R43, R43, 0x10000, RZ ;  /* 0x000100002b2b7824 */ /* 0x000fe400078e00ff */
[----:B------:R-:W-:Y:S01]  /*4f60*/  FFMA.FTZ R42, R41, R169, -R42 ;  /* 0x000000a9292a7223 */ /* 0x000fe2000001082a */
[----:B------:R-:W-:Y:S01]  /*4f70*/  F2FP.BF16.F32.PACK_AB R76, R77, R76 ;  /* 0x0000004c4d4c723e */ /* 0x000fe200000010ff */
[----:B------:R-:W-:Y:S01]  /*4f80*/  FFMA.FTZ R41, R41, R177, R40 ;  /* 0x000000b129297223 */ /* 0x000fe20000010028 */
[C---:B------:R-:W-:Y:S01]  /*4f90*/  FFMA.FTZ R70, R43.reuse, R170, -R70 ;  /* 0x000000aa2b467223 */ /* 0x040fe20000010846 */
[----:B------:R-:W-:Y:S01]  /*4fa0*/  FFMA.FTZ R53, R43, R178, R53 ;  /* 0x000000b22b357223 */ /* 0x000fe20000010035 */
[----:B------:R-:W-:-:S02]  /*4fb0*/  F2FP.BF16.F32.PACK_AB R52, R52, R79 ;  /* 0x0000004f3434723e */ /* 0x000fc400000010ff */
[----:B------:R-:W-:Y:S01]  /*4fc0*/  F2FP.BF16.F32.PACK_AB R40, R41, R42 ;  /* 0x0000002a2928723e */ /* 0x000fe200000010ff */
[----:B------:R-:W-:Y:S01]  /*4fd0*/  IMAD.MOV.U32 R41, RZ, RZ, R76 ;  /* 0x000000ffff297224 */ /* 0x000fe200078e004c */
[----:B------:R-:W-:Y:S01]  /*4fe0*/  F2FP.BF16.F32.PACK_AB R43, R53, R70 ;  /* 0x00000046352b723e */ /* 0x000fe200000010ff */
[----:B------:R-:W-:-:S07]  /*4ff0*/  IMAD.MOV.U32 R42, RZ, RZ, R52 ;  /* 0x000000ffff2a7224 */ /* 0x000fce00078e0034 */
.L_x_659:
[----:B------:R-:W-:Y:S05]  /*5000*/  BSYNC B2 ;  /* 0x0000000000027941 */ /* 0x000fea0003800000 */
.L_x_658:
[----:B--2---:R0:W-:Y:S02]  /*5010*/  STG.E.128 desc[UR40][R48.64], R40 ;  /* 0x0000002830007986 */ /* 0x0041e4000c101d28 */
.L_x_657:
[----:B------:R-:W-:Y:S05]  /*5020*/  BSYNC B1 ;  /* 0x0000000000017941 */ /* 0x000fea0003800000 */
.L_x_656:
        /* <DEDUP_REMOVED lines=15> */
[----:B------:R-:W-:Y:S02]  /*5120*/  PRMT R168, R168, 0x5410, R71 ;  /* 0x00005410a8a87816 */ /* 0x000fe40000000047 */
[----:B------:R-:W-:Y:S01]  /*5130*/  LOP3.LUT R52, R41, 0xffff0000, RZ, 0xc0, !PT ;  /* 0xffff000029347812 */ /* 0x000fe200078ec0ff */
[----:B------:R-:W-:Y:S01]  /*5140*/  IMAD.U32 R71, R172, 0x10000, RZ ;  /* 0x00010000ac477824 */ /* 0x000fe200078e00ff */
[----:B------:R-:W-:Y:S01]  /*5150*/  LOP3.LUT R70, R171, 0xffff0000, RZ, 0xc0, !PT ;  /* 0xffff0000ab467812 */ /* 0x000fe200078ec0ff */
[----:B------:R-:W-:Y:S01]  /*5160*/  IMAD.U32 R69, R168, 0x10000, RZ ;  /* 0x00010000a8457824 */ /* 0x000fe200078e00ff */
[----:B------:R-:W-:Y:S01]  /*5170*/  LOP3.LUT R68, R167, 0xffff0000, RZ, 0xc0, !PT ;  /* 0xffff0000a7447812 */ /* 0x000fe200078ec0ff */
[----:B------:R-:W-:Y:S01]  /*5180*/  IMAD.U32 R171, R171, 0x10000, RZ ;  /* 0x00010000abab7824 */ /* 0x000fe200078e00ff */
[----:B------:R-:W-:Y:S01]  /*5190*/  LOP3.LUT R66, R42, 0xffff0000, RZ, 0xc0, !PT ;  /* 0xffff00002a427812 */ /* 0x000fe200078ec0ff */
[C---:B------:R-:W-:Y:S01]  /*51a0*/  IMAD.U32 R42, R43.reuse, 0x10000, RZ ;  /* 0x000100002b2a7824 */ /* 0x040fe200078e00ff */
[----:B------:R-:W-:Y:S01]  /*51b0*/  LOP3.LUT R67, R43, 0xffff0000, RZ, 0xc0, !PT ;  /* 0xffff00002b437812 */ /* 0x000fe200078ec0ff */
[----:B------:R-:W-:-:S02]  /*51c0*/  IMAD.U32 R43, R41, 0x10000, RZ ;  /* 0x00010000292b7824 */ /* 0x000fc400078e00ff */
[----:B------:R-:W-:Y:S01]  /*51d0*/  FMUL.FTZ R72, R52, R70 ;  /* 0x0000004634487220 */ /* 0x000fe20000410000 */
[----:B------:R-:W-:Y:S02]  /*51e0*/  IMAD.U32 R41, R40, 0x10000, RZ ;  /* 0x0001000028297824 */ /* 0x000fe400078e00ff */
[-C--:B------:R-:W-:Y:S01]  /*51f0*/  FMUL.FTZ R73, R52, R68.reuse ;  /* 0x0000004434497220 */ /* 0x080fe20000410000 */
[----:B------:R-:W-:Y:S01]  /*5200*/  LOP3.LUT R40, R40, 0xffff0000, RZ, 0xc0, !PT ;  /* 0xffff000028287812 */ /* 0x000fe200078ec0ff */
[----:B------:R-:W-:Y:S01]  /*5210*/  FMUL.FTZ R52, R66, R71 ;  /* 0x0000004742347220 */ /* 0x000fe20000410000 */
[----:B------:R-:W-:Y:S01]  /*5220*/  LOP3.LUT R172, R172, 0xffff0000, RZ, 0xc0, !PT ;  /* 0xffff0000acac7812 */ /* 0x000fe200078ec0ff */
[----:B------:R-:W-:Y:S01]  /*5230*/  IMAD.U32 R167, R167, 0x10000, RZ ;  /* 0x00010000a7a77824 */ /* 0x000fe200078e00ff */
[----:B------:R-:W-:Y:S01]  /*5240*/  LOP3.LUT R168, R168, 0xffff0000, RZ, 0xc0, !PT ;  /* 0xffff0000a8a87812 */ /* 0x000fe200078ec0ff */
[-C--:B------:R-:W-:Y:S01]  /*5250*/  FMUL.FTZ R66, R66, R69.reuse ;  /* 0x0000004542427220 */ /* 0x080fe20000410000 */
[C---:B------:R-:W-:Y:S01]  /*5260*/  FFMA.FTZ R72, R43.reuse, R68, -R72 ;  /* 0x000000442b487223 */ /* 0x040fe20000010848 */
[----:B------:R-:W-:Y:S01]  /*5270*/  FFMA.FTZ R73, R43, R70, R73 ;  /* 0x000000462b497223 */ /* 0x000fe20000010049 */
[----:B------:R-:W-:Y:S01]  /*5280*/  FFMA.FTZ R69, R53, R69, -R52 ;  /* 0x0000004535457223 */ /* 0x000fe20000010834 */
[C---:B------:R-:W-:Y:S01]  /*5290*/  FMUL.FTZ R43, R67.reuse, R172 ;  /* 0x000000ac432b7220 */ /* 0x040fe20000410000 */
[C---:B------:R-:W-:Y:S01]  /*52a0*/  FMUL.FTZ R52, R40.reuse, R171 ;  /* 0x000000ab28347220 */ /* 0x040fe20000410000 */
[-C--:B------:R-:W-:Y:S01]  /*52b0*/  FMUL.FTZ R67, R67, R168.reuse ;  /* 0x000000a843437220 */ /* 0x080fe20000410000 */
[-C--:B------:R-:W-:Y:S01]  /*52c0*/  FMUL.FTZ R40, R40, R167.reuse ;  /* 0x000000a728287220 */ /* 0x080fe20000410000 */
[C---:B------:R-:W-:Y:S01]  /*52d0*/  FFMA.FTZ R43, R42.reuse, R168, -R43 ;  /* 0x000000a82a2b7223 */ /* 0x040fe2000001082b */
[C---:B------:R-:W-:Y:S01]  /*52e0*/  FFMA.FTZ R52, R41.reuse, R167, -R52 ;  /* 0x000000a729347223 */ /* 0x040fe20000010834 */
[----:B------:R-:W-:Y:S01]  /*52f0*/  FFMA.FTZ R42, R42, R172, R67 ;  /* 0x000000ac2a2a7223 */ /* 0x000fe20000010043 */
[----:B------:R-:W-:Y:S01]  /*5300*/  FFMA.FTZ R41, R41, R171, R40 ;  /* 0x000000ab29297223 */ /* 0x000fe20000010028 */
[----:B------:R-:W-:Y:S01]  /*5310*/  FFMA.FTZ R66, R53, R71, R66 ;  /* 0x0000004735427223 */ /* 0x000fe20000010042 */
[----:B------:R-:W-:-:S02]  /*5320*/  F2FP.BF16.F32.PACK_AB R72, R73, R72 ;  /* 0x000000484948723e */ /* 0x000fc400000010ff */
[----:B------:R-:W-:Y:S02]  /*5330*/  F2FP.BF16.F32.PACK_AB R43, R42, R43 ;  /* 0x0000002b2a2b723e */ /* 0x000fe400000010ff */
[----:B------:R-:W-:Y:S01]  /*5340*/  F2FP.BF16.F32.PACK_AB R40, R41, R52 ;  /* 0x000000342928723e */ /* 0x000fe200000010ff */
[----:B------:R-:W-:Y:S01]  /*5350*/  IMAD.MOV.U32 R41, RZ, RZ, R72 ;  /* 0x000000ffff297224 */ /* 0x000fe200078e0048 */
[----:B------:R-:W-:-:S07]  /*5360*/  F2FP.BF16.F32.PACK_AB R42, R66, R69 ;  /* 0x00000045422a723e */ /* 0x000fce00000010ff */
.L_x_663:
[----:B------:R-:W-:Y:S05]  /*5370*/  BSYNC B2 ;  /* 0x0000000000027941 */ /* 0x000fea0003800000 */
.L_x_662:
[----:B--2---:R0:W-:Y:S02]  /*5380*/  STG.E.128 desc[UR40][R48.64+0x40], R40 ;  /* 0x0000402830007986 */ /* 0x0041e4000c101d28 */
.L_x_661:
[----:B------:R-:W-:Y:S05]  /*5390*/  BSYNC B1 ;  /* 0x0000000000017941 */ /* 0x000fea0003800000 */
.L_x_660:
[----:B------:R-:W-:Y:S01]  /*53a0*/  ISETP.NE.AND P3, PT, R9, RZ, PT ;  /* 0x000000ff0900720c */ /* 0x000fe20003f65270 */
[----:B------:R-:W-:-:S12]  /*53b0*/  BSSY B1, `(.L_x_664) ;  /* 0x0000036000017945 */ /* 0x000fd80003800000 */
[----:B------:R-:W-:Y:S05]  /*53c0*/  @!P3 BRA `(.L_x_665) ;  /* 0x0000000000d0b947 */ /* 0x000fea0003800000 */
[----:B0-234-:R0:W2:Y:S01]  /*53d0*/  LDS.128 R40, [R51+0x6000] ;  /* 0x0060000033287984 */ /* 0x01d0a20000000c00 */
[----:B------:R-:W-:Y:S01]  /*53e0*/  ISETP.GE.AND P3, PT, R186, R117, PT ;  /* 0x00000075ba00720c */ /* 0x000fe20003f66270 */
[----:B------:R-:W-:-:S12]  /*53f0*/  BSSY B2, `(.L_x_666) ;  /* 0x0000030000027945 */ /* 0x000fd80003800000 */
[----:B0-----:R-:W-:Y:S05]  /*5400*/  @P3 BRA `(.L_x_667) ;  /* 0x0000000000b83947 */ /* 0x001fea0003800000 */
[--C-:B------:R-:W-:Y:S01]  /*5410*/  SHF.R.U64 R67, R64, 0x10, R65.reuse ;  /* 0x0000001040437819 */ /* 0x100fe20000001241 */
[----:B--2---:R-:W-:Y:S01]  /*5420*/  IMAD.U32 R52, R42, 0x10000, RZ ;  /* 0x000100002a347824 */ /* 0x004fe200078e00ff */
[----:B------:R-:W-:Y:S02]  /*5430*/  SHF.R.U32.HI R64, RZ, 0x10, R65 ;  /* 0x00000010ff407819 */ /* 0x000fe40000011641 */
[--C-:B------:R-:W-:Y:S02]  /*5440*/  SHF.R.U32.HI R69, RZ, 0x10, R63.reuse ;  /* 0x00000010ff457819 */ /* 0x100fe4000001163f */
[----:B------:R-:W-:Y:S02]  /*5450*/  PRMT R165, R165, 0x5410, R64 ;  /* 0x00005410a5a57816 */ /* 0x000fe40000000040 */
[----:B------:R-:W-:Y:S01]  /*5460*/  SHF.R.U64 R71, R62, 0x10, R63 ;  /* 0x000000103e477819 */ /* 0x000fe2000000123f */
[----:B------:R-:W-:Y:S01]  /*5470*/  IMAD.U32 R62, R43, 0x10000, RZ ;  /* 0x000100002b3e7824 */ /* 0x000fe200078e00ff */
[----:B------:R-:W-:-:S02]  /*5480*/  PRMT R160, R160, 0x5410, R69 ;  /* 0x00005410a0a07816 */ /* 0x000fc40000000045 */
[----:B------:R-:W-:Y:S01]  /*5490*/  PRMT R162, R162, 0x5410, R67 ;  /* 0x00005410a2a27816 */ /* 0x000fe20000000043 */
[----:B------:R-:W-:Y:S01]  /*54a0*/  IMAD.U32 R67, R165, 0x10000, RZ ;  /* 0x00010000a5437824 */ /* 0x000fe200078e00ff */
[----:B------:R-:W-:Y:S01]  /*54b0*/  LOP3.LUT R53, R42, 0xffff0000, RZ, 0xc0, !PT ;  /* 0xffff00002a357812 */ /* 0x000fe200078ec0ff */
[----:B------:R-:W-:Y:S01]  /*54c0*/  IMAD.U32 R65, R160, 0x10000, RZ ;  /* 0x00010000a0417824 */ /* 0x000fe200078e00ff */
[----:B------:R-:W-:Y:S01]  /*54d0*/  LOP3.LUT R63, R43, 0xffff0000, RZ, 0xc0, !PT ;  /* 0xffff00002b3f7812 */ /* 0x000fe200078ec0ff */
[----:B------:R-:W-:Y:S01]  /*54e0*/  IMAD.U32 R42, R41, 0x10000, RZ ;  /* 0x00010000292a7824 */ /* 0x000fe200078e00ff */
[----:B------:R-:W-:Y:S01]  /*54f0*/  PRMT R156, R156, 0x5410, R71 ;  /* 0x000054109c9c7816 */ /* 0x000fe20000000047 */
[----:B------:R-:W-:Y:S01]  /*5500*/  FMUL.FTZ R71, R53, R67 ;  /* 0x0000004335477220 */ /* 0x000fe20000410000 */
[----:B------:R-:W-:Y:S01]  /*5510*/  LOP3.LUT R43, R41, 0xffff0000, RZ, 0xc0, !PT ;  /* 0xffff0000292b7812 */ /* 0x000fe200078ec0ff */
[-C--:B------:R-:W-:Y:S01]  /*5520*/  FMUL.FTZ R53, R53, R65.reuse ;  /* 0x0000004135357220 */ /* 0x080fe20000410000 */
[----:B------:R-:W-:Y:S01]  /*5530*/  LOP3.LUT R66, R162, 0xffff0000, RZ, 0xc0, !PT ;  /* 0xffff0000a2427812 */ /* 0x000fe200078ec0ff */
[----:B------:R-:W-:Y:S01]  /*5540*/  IMAD.U32 R41, R40, 0x10000, RZ ;  /* 0x0001000028297824 */ /* 0x000fe200078e00ff */
[----:B------:R-:W-:Y:S01]  /*5550*/  LOP3.LUT R64, R156, 0xffff0000, RZ, 0xc0, !PT ;  /* 0xffff00009c407812 */ /* 0x000fe200078ec0ff */
[----:B------:R-:W-:Y:S01]  /*5560*/  FFMA.FTZ R71, R52, R65, -R71 ;  /* 0x0000004134477223 */ /* 0x000fe20000010847 */
[----:B------:R-:W-:Y:S01]  /*5570*/  LOP3.LUT R165, R165, 0xffff0000, RZ, 0xc0, !PT ;  /* 0xffff0000a5a57812 */ /* 0x000fe200078ec0ff */
[C---:B------:R-:W-:Y:S01]  /*5580*/  FMUL.FTZ R69, R43.reuse, R66 ;  /* 0x000000422b457220 */ /* 0x040fe20000410000 */
[----:B------:R-:W-:Y:S01]  /*5590*/  LOP3.LUT R160, R160, 0xffff0000, RZ, 0xc0, !PT ;  /* 0xffff0000a0a07812 */ /* 0x000fe200078ec0ff */
[-C--:B------:R-:W-:Y:S01]  /*55a0*/  FMUL.FTZ R43, R43, R64.reuse ;  /* 0x000000402b2b7220 */ /* 0x080fe20000410000 */
[----:B------:R-:W-:Y:S01]  /*55b0*/  LOP3.LUT R40, R40, 0xffff0000, RZ, 0xc0, !PT ;  /* 0xffff000028287812 */ /* 0x000fe200078ec0ff */
[----:B------:R-:W-:Y:S01]  /*55c0*/  FFMA.FTZ R69, R42, R64, -R69 ;  /* 0x000000402a457223 */ /* 0x000fe20000010845 */
[----:B------:R-:W-:Y:S01]  /*55d0*/  FFMA.FTZ R52, R52, R67, R53 ;  /* 0x0000004334347223 */ /* 0x000fe20000010035 */
[----:B------:R-:W-:-:S02]  /*55e0*/  IMAD.U32 R162, R162, 0x10000, RZ ;  /* 0x00010000a2a27824 */ /* 0x000fc400078e00ff */
[CC--:B------:R-:W-:Y:S01]  /*55f0*/  FMUL.FTZ R53, R63.reuse, R165.reuse ;  /* 0x000000a53f357220 */ /* 0x0c0fe20000410000 */
[----:B------:R-:W-:Y:S02]  /*5600*/  IMAD.U32 R156, R156, 0x10000, RZ ;  /* 0x000100009c9c7824 */ /* 0x000fe400078e00ff */
[----:B------:R-:W-:Y:S01]  /*5610*/  FMUL.FTZ R64, R63, R160 ;  /* 0x000000a03f407220 */ /* 0x000fe20000410000 */
[----:B------:R-:W-:Y:S01]  /*5620*/  FFMA.FTZ R66, R42, R66, R43 ;  /* 0x000000422a427223 */ /* 0x000fe2000001002b */
[C---:B------:R-:W-:Y:S01]  /*5630*/  FMUL.FTZ R42, R40.reuse, R162 ;  /* 0x000000a2282a7220 */ /* 0x040fe20000410000 */
[----:B------:R-:W-:Y:S01]  /*5640*/  FMUL.FTZ R43, R40, R156 ;  /* 0x0000009c282b7220 */ /* 0x000fe20000410000 */
[C---:B------:R-:W-:Y:S01]  /*5650*/  FFMA.FTZ R53, R62.reuse, R160, -R53 ;  /* 0x000000a03e357223 */ /* 0x040fe20000010835 */
[----:B------:R-:W-:Y:S01]  /*5660*/  FFMA.FTZ R64, R62, R165, R64 ;  /* 0x000000a53e407223 */ /* 0x000fe20000010040 */
[C---:B------:R-:W-:Y:S01]  /*5670*/  FFMA.FTZ R42, R41.reuse, R156, -R42 ;  /* 0x0000009c292a7223 */ /* 0x040fe2000001082a */
[----:B------:R-:W-:Y:S01]  /*5680*/  FFMA.FTZ R43, R41, R162, R43 ;  /* 0x000000a2292b7223 */ /* 0x000fe2000001002b */
[----:B------:R-:W-:-:S02]  /*5690*/  F2FP.BF16.F32.PACK_AB R52, R52, R71 ;  /* 0x000000473434723e */ /* 0x000fc400000010ff */
[----:B------:R-:W-:Y:S02]  /*56a0*/  F2FP.BF16.F32.PACK_AB R53, R64, R53 ;  /* 0x000000354035723e */ /* 0x000fe400000010ff */
[----:B------:R-:W-:Y:S01]  /*56b0*/  F2FP.BF16.F32.PACK_AB R40, R43, R42 ;  /* 0x0000002a2b28723e */ /* 0x000fe200000010ff */
[----:B------:R-:W-:Y:S01]  /*56c0*/  IMAD.MOV.U32 R42, RZ, RZ, R52 ;  /* 0x000000ffff2a7224 */ /* 0x000fe200078e0034 */
[----:B------:R-:W-:Y:S01]  /*56d0*/  F2FP.BF16.F32.PACK_AB R41, R66, R69 ;  /* 0x000000454229723e */ /* 0x000fe200000010ff */
[----:B------:R-:W-:-:S07]  /*56e0*/  IMAD.MOV.U32 R43, RZ, RZ, R53 ;  /* 0x000000ffff2b7224 */ /* 0x000fce00078e0035 */
.L_x_667:
[----:B------:R-:W-:Y:S05]  /*56f0*/  BSYNC B2 ;  /* 0x0000000000027941 */ /* 0x000fea0003800000 */
.L_x_666:
[----:B--2---:R0:W-:Y:S02]  /*5700*/  STG.E.128 desc[UR40][R48.64+0x80], R40 ;  /* 0x0000802830007986 */ /* 0x0041e4000c101d28 */
.L_x_665:
[----:B------:R-:W-:Y:S05]  /*5710*/  BSYNC B1 ;  /* 0x0000000000017941 */ /* 0x000fea0003800000 */
.L_x_664:
        /* <DEDUP_REMOVED lines=11> */
[----:B------:R-:W-:Y:S01]  /*57d0*/  SHF.R.U64 R62, R58, 0x10, R59 ;  /* 0x000000103a3e7819 */ /* 0x000fe2000000123b */
[----:B------:R-:W-:Y:S01]  /*57e0*/  IMAD.U32 R58, R43, 0x10000, RZ ;  /* 0x000100002b3a7824 */ /* 0x000fe200078e00ff */
[----:B------:R-:W-:Y:S02]  /*57f0*/  PRMT R155, R155, 0x5410, R60 ;  /* 0x000054109b9b7816 */ /* 0x000fe4000000003c */
        /* <DEDUP_REMOVED lines=23> */
[----:B------:R-:W-:Y:S01]  /*5970*/  FMUL.FTZ R53, R59, R155 ;  /* 0x0000009b3b357220 */ /* 0x000fe20000410000 */
        /* <DEDUP_REMOVED lines=15> */
.L_x_671:
[----:B------:R-:W-:Y:S05]  /*5a70*/  BSYNC B2 ;  /* 0x0000000000027941 */ /* 0x000fea0003800000 */
.L_x_670:
[----:B--2---:R0:W-:Y:S02]  /*5a80*/  STG.E.128 desc[UR40][R48.64+0xc0], R40 ;  /* 0x0000c02830007986 */ /* 0x0041e4000c101d28 */
.L_x_669:
[----:B------:R-:W-:Y:S05]  /*5a90*/  BSYNC B1 ;  /* 0x0000000000017941 */ /* 0x000fea0003800000 */
.L_x_668:
        /* <DEDUP_REMOVED lines=9> */
[--C-:B------:R-:W-:Y:S01]  /*5b30*/  SHF.R.U64 R56, R56, 0x10, R57.reuse ;  /* 0x0000001038387819 */ /* 0x100fe20000001239 */
[----:B------:R-:W-:Y:S01]  /*5b40*/  IMAD.U32 R51, R42, 0x10000, RZ ;  /* 0x000100002a337824 */ /* 0x000fe200078e00ff */
        /* <DEDUP_REMOVED lines=10> */
[C---:B------:R-:W-:Y:S01]  /*5bf0*/  LOP3.LUT R57, R147.reuse, 0xffff0000, RZ, 0xc0, !PT ;  /* 0xffff000093397812 */ /* 0x040fe200078ec0ff */
[----:B------:R-:W-:Y:S01]  /*5c00*/  IMAD.U32 R147, R147, 0x10000, RZ ;  /* 0x0001000093937824 */ /* 0x000fe200078e00ff */
[C---:B------:R-:W-:Y:S01]  /*5c10*/  LOP3.LUT R55, R133.reuse, 0xffff0000, RZ, 0xc0, !PT ;  /* 0xffff000085377812 */ /* 0x040fe200078ec0ff */
[----:B------:R-:W-:Y:S01]  /*5c20*/  IMAD.U32 R133, R133, 0x10000, RZ ;  /* 0x0001000085857824 */ /* 0x000fe200078e00ff */
[----:B------:R-:W-:Y:S01]  /*5c30*/  LOP3.LUT R52, R42, 0xffff0000, RZ, 0xc0, !PT ;  /* 0xffff00002a347812 */ /* 0x000fe200078ec0ff */
[----:B------:R-:W-:-:S02]  /*5c40*/  IMAD.U32 R42, R41, 0x10000, RZ ;  /* 0x00010000292a7824 */ /* 0x000fc400078e00ff */
[C---:B------:R-:W-:Y:S01]  /*5c50*/  FMUL.FTZ R59, R43.reuse, R57 ;  /* 0x000000392b3b7220 */ /* 0x040fe20000410000 */
[C---:B------:R-:W-:Y:S02]  /*5c60*/  IMAD.U32 R41, R40.reuse, 0x10000, RZ ;  /* 0x0001000028297824 */ /* 0x040fe400078e00ff */
[-C--:B------:R-:W-:Y:S01]  /*5c70*/  FMUL.FTZ R60, R43, R55.reuse ;  /* 0x000000372b3c7220 */ /* 0x080fe20000410000 */
[----:B------:R-:W-:Y:S01]  /*5c80*/  LOP3.LUT R40, R40, 0xffff0000, RZ, 0xc0, !PT ;  /* 0xffff000028287812 */ /* 0x000fe200078ec0ff */
[C---:B------:R-:W-:Y:S01]  /*5c90*/  FMUL.FTZ R62, R52.reuse, R58 ;  /* 0x0000003a343e7220 */ /* 0x040fe20000410000 */
[-C--:B------:R-:W-:Y:S01]  /*5ca0*/  FMUL.FTZ R52, R52, R56.reuse ;  /* 0x0000003834347220 */ /* 0x080fe20000410000 */
[----:B------:R-:W-:Y:S01]  /*5cb0*/  LOP3.LUT R148, R148, 0xffff0000, RZ, 0xc0, !PT ;  /* 0xffff000094947812 */ /* 0x000fe200078ec0ff */
[----:B------:R-:W-:Y:S01]  /*5cc0*/  FFMA.FTZ R59, R42, R55, -R59 ;  /* 0x000000372a3b7223 */ /* 0x000fe2000001083b */
[----:B------:R-:W-:Y:S01]  /*5cd0*/  LOP3.LUT R132, R132, 0xffff0000, RZ, 0xc0, !PT ;  /* 0xffff000084847812 */ /* 0x000fe200078ec0ff */
[----:B------:R-:W-:Y:S01]  /*5ce0*/  FFMA.FTZ R60, R42, R57, R60 ;  /* 0x000000392a3c7223 */ /* 0x000fe2000001003c */
[C---:B------:R-:W-:Y:S01]  /*5cf0*/  FFMA.FTZ R62, R51.reuse, R56, -R62 ;  /* 0x00000038333e7223 */ /* 0x040fe2000001083e */
[C---:B------:R-:W-:Y:S01]  /*5d00*/  FMUL.FTZ R42, R40.reuse, R147 ;  /* 0x00000093282a7220 */ /* 0x040fe20000410000 */
[----:B------:R-:W-:Y:S01]  /*5d10*/  FFMA.FTZ R51, R51, R58, R52 ;  /* 0x0000003a33337223 */ /* 0x000fe20000010034 */
[-C--:B------:R-:W-:Y:S01]  /*5d20*/  FMUL.FTZ R40, R40, R133.reuse ;  /* 0x0000008528287220 */ /* 0x080fe20000410000 */
[C---:B------:R-:W-:Y:S01]  /*5d30*/  FMUL.FTZ R52, R54.reuse, R148 ;  /* 0x0000009436347220 */ /* 0x040fe20000410000 */
[-C--:B------:R-:W-:Y:S01]  /*5d40*/  FMUL.FTZ R43, R54, R132.reuse ;  /* 0x00000084362b7220 */ /* 0x080fe20000410000 */
        /* <DEDUP_REMOVED lines=10> */
.L_x_675:
[----:B------:R-:W-:Y:S05]  /*5df0*/  BSYNC B2 ;  /* 0x0000000000027941 */ /* 0x000fea0003800000 */
.L_x_674:
[----:B--2---:R0:W-:Y:S02]  /*5e00*/  STG.E.128 desc[UR40][R48.64+0x100], R40 ;  /* 0x0001002830007986 */ /* 0x0041e4000c101d28 */
.L_x_673:
[----:B------:R-:W-:Y:S05]  /*5e10*/  BSYNC B1 ;  /* 0x0000000000017941 */ /* 0x000fea0003800000 */
.L_x_672:
[----:B------:R-:W-:-:S13]  /*5e20*/  ISETP.NE.AND P3, PT, R6, RZ, PT ;  /* 0x000000ff0600720c */ /* 0x000fda0003f65270 */
[----:B------:R-:W-:Y:S05]  /*5e30*/  @!P3 BRA `(.L_x_655) ;  /* 0x000000440038b947 */ /* 0x000fea0003800000 */
[----:B0-234-:R0:W2:Y:S01]  /*5e40*/  LDS.128 R40, [R50+0xa000] ;  /* 0x00a0000032287984 */ /* 0x01d0a20000000c00 */
[----:B------:R-:W-:Y:S01]  /*5e50*/  ISETP.GE.AND P3, PT, R190, R117, PT ;  /* 0x00000075be00720c */ /* 0x000fe20003f66270 */
[----:B------:R-:W-:-:S12]  /*5e60*/  BSSY B1, `(.L_x_676) ;  /* 0x0000030000017945 */ /* 0x000fd80003800000 */
[----:B0-----:R-:W-:Y:S05]  /*5e70*/  @P3 BRA `(.L_x_677) ;  /* 0x0000000000b83947 */ /* 0x001fea0003800000 */
[----:B------:R-:W-:Y:S02]  /*5e80*/  SHF.R.U32.HI R50, RZ, 0x10, R47 ;  /* 0x00000010ff327819 */ /* 0x000fe4000001162f */
[----:B------:R-:W-:Y:S02]  /*5e90*/  SHF.R.U32.HI R53, RZ, 0x10, R45 ;  /* 0x00000010ff357819 */ /* 0x000fe4000001162d */
[----:B------:R-:W-:Y:S01]  /*5ea0*/  SHF.R.U64 R51, R46, 0x10, R47 ;  /* 0x000000102e337819 */ /* 0x000fe2000000122f */
[----:B--2---:R-:W-:Y:S01]  /*5eb0*/  IMAD.U32 R46, R43, 0x10000, RZ ;  /* 0x000100002b2e7824 */ /* 0x004fe200078e00ff */
        /* <DEDUP_REMOVED lines=42> */
.L_x_677:
[----:B------:R-:W-:Y:S05]  /*6160*/  BSYNC B1 ;  /* 0x0000000000017941 */ /* 0x000fea0003800000 */
.L_x_676:
[----:B--2---:R0:W-:Y:S01]  /*6170*/  STG.E.128 desc[UR40][R48.64+0x140], R40 ;  /* 0x0001402830007986 */ /* 0x0041e2000c101d28 */
[----:B------:R-:W-:Y:S05]  /*6180*/  BRA `(.L_x_655) ;  /* 0x0000004000647947 */ /* 0x000fea0003800000 */
.L_x_623:
[----:B------:R-:W-:Y:S01]  /*6190*/  ISETP.GE.AND P4, PT, R17, R4, PT ;  /* 0x000000041100720c */ /* 0x000fe20003f86270 */
[----:B------:R-:W-:Y:S01]  /*61a0*/  BSSY B1, `(.L_x_678) ;  /* 0x000002e000017945 */ /* 0x000fe20003800000 */
[----:B------:R-:W-:Y:S02]  /*61b0*/  CS2R R66, SRZ ;  /* 0x0000000000427805 */ /* 0x000fe4000001ff00 */
[----:B0-----:R-:W-:Y:S02]  /*61c0*/  CS2R R42, SRZ ;  /* 0x00000000002a7805 */ /* 0x001fe4000001ff00 */
        /* <DEDUP_REMOVED lines=14> */
[----:B------:R-:W-:Y:S02]  /*62b0*/  IADD3 R40, P3, R108, R88, RZ ;  /* 0x000000586c287210 */ /* 0x000fe40007f7e0ff */
[----:B------:R-:W-:Y:S02]  /*62c0*/  CS2R R50, SRZ ;  /* 0x0000000000327805 */ /* 0x000fe4000001ff00 */
[----:B------:R-:W-:Y:S01]  /*62d0*/  CS2R R48, SRZ ;  /* 0x0000000000307805 */ /* 0x000fe2000001ff00 */
[----:B------:R-:W-:Y:S01]  /*62e0*/  IMAD.X R42, R0, 0x1, R28, P2 ;  /* 0x00000001002a7824 */ /* 0x000fe200010e061c */
[----:B------:R-:W-:Y:S02]  /*62f0*/  LEA R64, P2, R41, UR4, 0x1 ;  /* 0x0000000429407c11 */ /* 0x000fe4000f8408ff */
[----:B------:R-:W-:-:S02]  /*6300*/  CS2R R62, SRZ ;  /* 0x00000000003e7805 */ /* 0x000fc4000001ff00 */
[----:B------:R-:W-:Y:S02]  /*6310*/  CS2R R60, SRZ ;  /* 0x00000000003c7805 */ /* 0x000fe4000001ff00 */
[----:B------:R-:W-:Y:S01]  /*6320*/  LEA.HI.X R65, R41, UR5, R42, 0x1, P2 ;  /* 0x0000000529417c11 */ /* 0x000fe200090f0c2a */
[----:B------:R-:W-:Y:S01]  /*6330*/  ULDC.64 UR4, c[0x0][0x400] ;  /* 0x0001000000047ab9 */ /* 0x000fe20000000a00 */
[----:B------:R-:W-:Y:S01]  /*6340*/  ISETP.GE.AND P2, PT, R18, R117, PT ;  /* 0x000000751200720c */ /* 0x000fe20003f46270 */
[----:B------:R-:W-:Y:S01]  /*6350*/  IMAD.X R41, R3, 0x1, R30, P3 ;  /* 0x0000000103297824 */ /* 0x000fe200018e061e */
[----:B------:R-:W-:-:S04]  /*6360*/  LEA R68, P3, R40, UR4, 0x1 ;  /* 0x0000000428447c11 */ /* 0x000fc8000f8608ff */
[----:B------:R-:W-:Y:S02]  /*6370*/  LEA.HI.X R69, R40, UR5, R41, 0x1, P3 ;  /* 0x0000000528457c11 */ /* 0x000fe400098f0c29 */
[----:B------:R-:W-:-:S05]  /*6380*/  ISETP.GE.AND P3, PT, R101, R117, PT ;  /* 0x000000756500720c */ /* 0x000fca0003f66270 */
[----:B------:R0:W5:Y:S04]  /*6390*/  @!P2 LDG.E.128 R48, desc[UR40][R64.64] ;  /* 0x000000284030a981 */ /* 0x000168000c1e1d00 */
[----:B------:R0:W5:Y:S01]  /*63a0*/  @!P2 LDG.E.128 R60, desc[UR40][R68.64] ;  /* 0x00000028443ca981 */ /* 0x000162000c1e1d00 */
[----:B------:R-:W-:Y:S02]  /*63b0*/  ISETP.GE.AND P2, PT, R100, R117, PT ;  /* 0x000000756400720c */ /* 0x000fe40003f46270 */
        /* <DEDUP_REMOVED lines=8> */
[----:B------:R0:W5:Y:S04]  /*6440*/  @!P3 LDG.E.128 R44, desc[UR40][R64.64+0x40] ;  /* 0x00004028402cb981 */ /* 0x000168000c1e1d00 */
[----:B------:R0:W5:Y:S04]  /*6450*/  @!P2 LDG.E.128 R40, desc[UR40][R64.64+0x80] ;  /* 0x000080284028a981 */ /* 0x000168000c1e1d00 */
[----:B------:R0:W5:Y:S04]  /*6460*/  @!P3 LDG.E.128 R56, desc[UR40][R68.64+0x40] ;  /* 0x000040284438b981 */ /* 0x000168000c1e1d00 */
[----:B------:R0:W5:Y:S02]  /*6470*/  @!P2 LDG.E.128 R52, desc[UR40][R68.64+0x80] ;  /* 0x000080284434a981 */ /* 0x000164000c1e1d00 */
.L_x_679:
[----:B------:R-:W-:Y:S05]  /*6480*/  BSYNC B1 ;  /* 0x0000000000017941 */ /* 0x000fea0003800000 */
.L_x_678:
[----:B------:R-:W-:Y:S01]  /*6490*/  ISETP.GE.AND P3, PT, R205, R4, PT ;  /* 0x00000004cd00720c */ /* 0x000fe20003f66270 */
[----:B------:R-:W-:Y:S01]  /*64a0*/  BSSY B1, `(.L_x_680) ;  /* 0x000002e000017945 */ /* 0x000fe20003800000 */
[----:B0-----:R-:W-:Y:S02]  /*64b0*/  CS2R R64, SRZ ;  /* 0x0000000000407805 */ /* 0x001fe4000001ff00 */
        /* <DEDUP_REMOVED lines=17> */
[----:B------:R-:W-:Y:S02]  /*65d0*/  IADD3.X R65, R28, R0, R35, P2, P5 ;  /* 0x000000001c417210 */ /* 0x000fe400017ea423 */
[----:B------:R-:W-:Y:S02]  /*65e0*/  CS2R R72, SRZ ;  /* 0x0000000000487805 */ /* 0x000fe4000001ff00 */
[----:B------:R-:W-:Y:S02]  /*65f0*/  IADD3 R0, P2, P5, R108, R88, R36 ;  /* 0x000000586c007210 */ /* 0x000fe40007d5e024 */
[----:B------:R-:W-:-:S02]  /*6600*/  CS2R R86, SRZ ;  /* 0x0000000000567805 */ /* 0x000fc4000001ff00 */
[----:B------:R-:W-:Y:S02]  /*6610*/  CS2R R84, SRZ ;  /* 0x0000000000547805 */ /* 0x000fe4000001ff00 */
[----:B------:R-:W-:Y:S02]  /*6620*/  IADD3.X R3, R30, R3, R38, P2, P5 ;  /* 0x000000031e037210 */ /* 0x000fe400017ea426 */
[----:B------:R-:W-:-:S04]  /*6630*/  LEA R88, P2, R90, UR4, 0x1 ;  /* 0x000000045a587c11 */ /* 0x000fc8000f8408ff */
[----:B------:R-:W-:Y:S02]  /*6640*/  LEA.HI.X R89, R90, UR5, R65, 0x1, P2 ;  /* 0x000000055a597c11 */ /* 0x000fe400090f0c41 */
[----:B------:R-:W-:-:S04]  /*6650*/  LEA R90, P2, R0, UR6, 0x1 ;  /* 0x00000006005a7c11 */ /* 0x000fc8000f8408ff */
[----:B------:R-:W-:Y:S02]  /*6660*/  LEA.HI.X R91, R0, UR7, R3, 0x1, P2 ;  /* 0x00000007005b7c11 */ /* 0x000fe400090f0c03 */
[----:B------:R-:W-:Y:S02]  /*6670*/  ISETP.GE.AND P2, PT, R18, R117, PT ;  /* 0x000000751200720c */ /* 0x000fe40003f46270 */
[----:B------:R-:W-:Y:S02]  /*6680*/  CS2R R70, SRZ ;  /* 0x0000000000467805 */ /* 0x000fe4000001ff00 */
[----:B------:R-:W-:Y:S02]  /*6690*/  CS2R R68, SRZ ;  /* 0x0000000000447805 */ /* 0x000fe4000001ff00 */
[----:B------:R-:W-:Y:S02]  /*66a0*/  CS2R R82, SRZ ;  /* 0x0000000000527805 */ /* 0x000fe4000001ff00 */
[----:B------:R-:W-:-:S05]  /*66b0*/  CS2R R80, SRZ ;  /* 0x0000000000507805 */ /* 0x000fca000001ff00 */
[----:B------:R0:W5:Y:S04]  /*66c0*/  @!P2 LDG.E.128 R72, desc[UR40][R88.64] ;  /* 0x000000285848a981 */ /* 0x000168000c1e1d00 */
[----:B------:R0:W5:Y:S01]  /*66d0*/  @!P2 LDG.E.128 R84, desc[UR40][R90.64] ;  /* 0x000000285a54a981 */ /* 0x000162000c1e1d00 */
[----:B------:R-:W-:Y:S02]  /*66e0*/  ISETP.GE.AND P2, PT, R101, R117, PT ;  /* 0x000000756500720c */ /* 0x000fe40003f46270 */
[----:B------:R-:W-:Y:S02]  /*66f0*/  CS2R R66, SRZ ;  /* 0x0000000000427805 */ /* 0x000fe4000001ff00 */
[----:B------:R-:W-:Y:S02]  /*6700*/  CS2R R64, SRZ ;  /* 0x0000000000407805 */ /* 0x000fe4000001ff00 */
[----:B------:R-:W-:-:S02]  /*6710*/  CS2R R78, SRZ ;  /* 0x00000000004e7805 */ /* 0x000fc4000001ff00 */
[----:B------:R-:W-:-:S05]  /*6720*/  CS2R R76, SRZ ;  /* 0x00000000004c7805 */ /* 0x000fca000001ff00 */
[----:B------:R0:W5:Y:S04]  /*6730*/  @!P2 LDG.E.128 R68, desc[UR40][R88.64+0x40] ;  /* 0x000040285844a981 */ /* 0x000168000c1e1d00 */
[----:B------:R0:W5:Y:S01]  /*6740*/  @!P2 LDG.E.128 R80, desc[UR40][R90.64+0x40] ;  /* 0x000040285a50a981 */ /* 0x000162000c1e1d00 */
[----:B------:R-:W-:-:S13]  /*6750*/  ISETP.GE.AND P2, PT, R100, R117, PT ;  /* 0x000000756400720c */ /* 0x000fda0003f46270 */
[----:B------:R0:W5:Y:S04]  /*6760*/  @!P2 LDG.E.128 R64, desc[UR40][R88.64+0x80] ;  /* 0x000080285840a981 */ /* 0x000168000c1e1d00 */
[----:B------:R0:W5:Y:S02]  /*6770*/  @!P2 LDG.E.128 R76, desc[UR40][R90.64+0x80] ;  /* 0x000080285a4ca981 */ /* 0x000164000c1e1d00 */
.L_x_681:
[----:B------:R-:W-:Y:S05]  /*6780*/  BSYNC B1 ;  /* 0x0000000000017941 */ /* 0x000fea0003800000 */
.L_x_680:
[----:B------:R-:W-:Y:S01]  /*6790*/  IMAD.MOV.U32 R0, RZ, RZ, R40 ;  /* 0x000000ffff007224 */ /* 0x000fe200078e0028 */
[----:B------:R-:W-:Y:S01]  /*67a0*/  PRMT R174, R174, 0x5410, R93 ;  /* 0x00005410aeae7816 */ /* 0x000fe2000000005d */
[----:B------:R-:W-:Y:S01]  /*67b0*/  IMAD.MOV.U32 R3, RZ, RZ, R41 ;  /* 0x000000ffff037224 */ /* 0x000fe200078e0029 */
[----:B------:R-:W-:Y:S01]  /*67c0*/  UISETP.NE.AND UP0, UPT, UR46, 0x3, UPT ;  /* 0x000000032e00788c */ /* 0x000fe2000bf05270 */
[----:B0-----:R-:W-:Y:S01]  /*67d0*/  IMAD.MOV.U32 R88, RZ, RZ, R46 ;  /* 0x000000ffff587224 */ /* 0x001fe200078e002e */
        /* <DEDUP_REMOVED lines=22> */
[----:B------:R-:W-:Y:S01]  /*6940*/  PLOP3.LUT P2, PT, PT, PT, UP0, 0x80, 0x0 ;  /* 0x000000000000781c */ /* 0x000fe20003f4f008 */
        /* <DEDUP_REMOVED lines=22> */
[----:B------:R-:W-:-:S02]  /*6ab0*/  IMAD.MOV.U32 R0, RZ, RZ, R70 ;  /* 0x000000ffff007224 */ /* 0x000fc400078e0046 */
[----:B------:R-:W-:Y:S01]  /*6ac0*/  IMAD.MOV.U32 R89, RZ, RZ, R67 ;  /* 0x000000ffff597224 */ /* 0x000fe200078e0043 */
[----:B------:R-:W-:Y:S01]  /*6ad0*/  PRMT R153, R88, 0x5410, R3 ;  /* 0x0000541058997816 */ /* 0x000fe20000000003 */
[----:B------:R-:W-:Y:S01]  /*6ae0*/  IMAD.MOV.U32 R88, RZ, RZ, R68 ;  /* 0x000000ffff587224 */ /* 0x000fe200078e0044 */
[----:B------:R-:W-:Y:S01]  /*6af0*/  PRMT R156, R0, 0x7610, R156 ;  /* 0x00007610009c7816 */ /* 0x000fe2000000009c */
[----:B------:R-:W-:Y:S01]  /*6b00*/  IMAD.MOV.U32 R3, RZ, RZ, R69 ;  /* 0x000000ffff037224 */ /* 0x000fe200078e0045 */
[----:B------:R-:W-:Y:S01]  /*6b10*/  PRMT R152, R152, 0x5410, R89 ;  /* 0x0000541098987816 */ /* 0x000fe20000000059 */
[----:B------:R-:W-:Y:S02]  /*6b20*/  IMAD.MOV.U32 R0, RZ, RZ, R74 ;  /* 0x000000ffff007224 */ /* 0x000fe400078e004a */
        /* <DEDUP_REMOVED lines=25> */
[----:B------:R-:W-:Y:S02]  /*6cc0*/  IMAD.MOV.U32 R3, RZ, RZ, R84 ;  /* 0x000000ffff037224 */ /* 0x000fe400078e0054 */
[----:B------:R-:W-:Y:S01]  /*6cd0*/  IMAD.MOV.U32 R0, RZ, RZ, R85 ;  /* 0x000000ffff007224 */ /* 0x000fe200078e0055 */
[----:B------:R-:W-:-:S04]  /*6ce0*/  PRMT R169, R89, 0x5410, R88 ;  /* 0x0000541059a97816 */ /* 0x000fc80000000058 */
[----:B------:R-:W-:Y:S01]  /*6cf0*/  PRMT R170, R3, 0x5410, R0 ;  /* 0x0000541003aa7816 */ /* 0x000fe20000000000 */
[----:B------:R-:W-:Y:S06]  /*6d00*/  @!P2 BRA `(.L_x_682) ;  /* 0x000000000004a947 */ /* 0x000fec0003800000 */
[----:B------:R-:W-:Y:S01]  /*6d10*/  BPT.TRAP 0x1 ;  /* 0x000000040000795c */ /* 0x000fe20000300000 */
.L_x_682:
[----:B------:R-:W-:Y:S01]  /*6d20*/  IMAD R3, R16, 0x8, R2 ;  /* 0x0000000810037824 */ /* 0x000fe200078e0202 */
[----:B------:R-:W-:Y:S01]  /*6d30*/  SHF.L.U32 R0, R184, 0x1f, RZ ;  /* 0x0000001fb8007819 */ /* 0x000fe200000006ff */
[----:B------:R-:W0:Y:S01]  /*6d40*/  LDC R147, c[0x0][0x2f4] ;  /* 0x0000bd00ff937b82 */ /* 0x000e220000000800 */
[----:B------:R-:W-:Y:S01]  /*6d50*/  BSSY B1, `(.L_x_683) ;  /* 0x0000005000017945 */ /* 0x000fe20003800000 */
[----:B------:R-:W-:Y:S01]  /*6d60*/  IMAD.MOV.U32 R127, RZ, RZ, R92 ;  /* 0x000000ffff7f7224 */ /* 0x000fe200078e005c */
[----:B------:R-:W1:Y:S05]  /*6d70*/  SYNCS.PHASECHK.TRANS64.TRYWAIT P5, [R3+URZ+0x34890], R0 ;  /* 0x03489000030075a7 */ /* 0x000e6a00080a017f */
[----:B------:R-:W2:Y:S01]  /*6d80*/  LDC.64 R128, c[0x0][0x300] ;  /* 0x0000c000ff807b82 */ /* 0x000ea20000000a00 */
[----:B-1----:R-:W-:Y:S05]  /*6d90*/  @!P5 BRA `(.L_x_684) ;  /* 0x000001900020d947 */ /* 0x002fea0003800000 */
.L_x_983:
[----:B------:R-:W-:Y:S05]  /*6da0*/  BSYNC B1 ;  /* 0x0000000000017941 */ /* 0x000fea0003800000 */
.L_x_683:
[----:B------:R-:W-:Y:S01]  /*6db0*/  BSSY B1, `(.L_x_685) ;  /* 0x0000194000017945 */ /* 0x000fe20003800000 */
[----:B0-----:R-:W-:-:S03]  /*6dc0*/  IMAD.IADD R148, R147, 0x1, -R122 ;  /* 0x0000000193947824 */ /* 0x001fc600078e0a7a */
[----:B------:R-:W-:Y:S05]  /*6dd0*/  @P4 BRA `(.L_x_686) ;  /* 0x0000001800444947 */ /* 0x000fea0003800000 */
[----:B------:R-:W-:Y:S01]  /*6de0*/  ISETP.NE.AND P4, PT, R14, RZ, PT ;  /* 0x000000ff0e00720c */ /* 0x000fe20003f85270 */
[-C--:B--2---:R-:W-:Y:S01]  /*6df0*/  IMAD R157, R145, R128.reuse, RZ ;  /* 0x00000080919d7224 */ /* 0x084fe200078e02ff */
[----:B------:R-:W-:Y:S01]  /*6e00*/  BSSY B2, `(.L_x_687) ;  /* 0x0000087000027945 */ /* 0x000fe20003800000 */
[----:B------:R-:W-:-:S04]  /*6e10*/  IMAD.WIDE.U32 R132, R17, R128, R126 ;  /* 0x0000008011847225 */ /* 0x000fc800078e007e */
[----:B------:R-:W-:-:S04]  /*6e20*/  IMAD R157, R17, R129, R157 ;  /* 0x00000081119d7224 */ /* 0x000fc800078e029d */
[----:B------:R-:W-:Y:S02]  /*6e30*/  IMAD.IADD R157, R157, 0x1, R133 ;  /* 0x000000019d9d7824 */ /* 0x000fe400078e0285 */
[----:B------:R-:W-:Y:S05]  /*6e40*/  @!P4 BRA `(.L_x_688) ;  /* 0x000000080008c947 */ /* 0x000fea0003800000 */
[----:B------:R-:W-:Y:S01]  /*6e50*/  SEL R88, R122, R148, !P0 ;  /* 0x000000947a587207 */ /* 0x000fe20004000000 */
[----:B------:R-:W-:Y:S01]  /*6e60*/  BSSY B3, `(.L_x_689) ;  /* 0x0000074000037945 */ /* 0x000fe20003800000 */
[----:B------:R-:W-:Y:S02]  /*6e70*/  ISETP.GE.AND P4, PT, R18, R117, PT ;  /* 0x000000751200720c */ /* 0x000fe40003f86270 */
[----:B------:R-:W-:-:S04]  /*6e80*/  SHF.R.S32.HI R89, RZ, 0x1f, R88 ;  /* 0x0000001fff597819 */ /* 0x000fc80000011458 */
[----:B------:R-:W-:-:S04]  /*6e90*/  LEA.HI R89, R89, R88, RZ, 0x4 ;  /* 0x0000005859597211 */ /* 0x000fc800078f20ff */
[----:B------:R-:W-:-:S04]  /*6ea0*/  LEA.HI.SX32 R161, R89, R114, 0x1c ;  /* 0x0000007259a17211 */ /* 0x000fc800078fe2ff */
[----:B------:R-:W-:-:S04]  /*6eb0*/  SHF.R.S32.HI R88, RZ, 0x1f, R161 ;  /* 0x0000001fff587819 */ /* 0x000fc800000114a1 */
[----:B------:R-:W-:Y:S01]  /*6ec0*/  LEA.HI R88, R88, R161, RZ, 0x3 ;  /* 0x000000a158587211 */ /* 0x000fe200078f18ff */
[----:B------:R-:W-:-:S04]  /*6ed0*/  IMAD.SHL.U32 R161, R161, 0x8, RZ ;  /* 0x00000008a1a17824 */ /* 0x000fc800078e00ff */
[----:B------:R-:W-:Y:S01]  /*6ee0*/  IMAD.SHL.U32 R88, R88, 0x400, RZ ;  /* 0x0000040058587824 */ /* 0x000fe200078e00ff */
[----:B------:R-:W-:-:S04]  /*6ef0*/  LOP3.LUT R89, R191, 0x38, R161, 0xf8, !PT ;  /* 0x00000038bf597812 */ /* 0x000fc800078ef8a1 */
[----:B------:R-:W-:Y:S02]  /*6f00*/  LOP3.LUT R88, R88, 0x7fffe000, RZ, 0xc0, !PT ;  /* 0x7fffe00058587812 */ /* 0x000fe400078ec0ff */
[----:B------:R-:W-:-:S03]  /*6f10*/  LOP3.LUT R89, R89, R193, RZ, 0x3c, !PT ;  /* 0x000000c159597212 */ /* 0x000fc600078e3cff */
[----:B------:R-:W-:-:S04]  /*6f20*/  IMAD R88, R192, 0x200, R88 ;  /* 0x00000200c0587824 */ /* 0x000fc800078e0258 */
[----:B------:R-:W-:-:S04]  /*6f30*/  IMAD.IADD R88, R88, 0x1, R89 ;  /* 0x0000000158587824 */ /* 0x000fc800078e0259 */
[C---:B------:R-:W-:Y:S02]  /*6f40*/  IMAD R92, R16.reuse, 0x6000, R88 ;  /* 0x00006000105c7824 */ /* 0x040fe400078e0258 */
[----:B------:R-:W-:Y:S02]  /*6f50*/  IMAD R88, R16, 0x6000, R143 ;  /* 0x0000600010587824 */ /* 0x000fe400078e028f */
[--C-:B------:R-:W-:Y:S02]  /*6f60*/  IMAD R92, R92, 0x2, R2.reuse ;  /* 0x000000025c5c7824 */ /* 0x100fe400078e0202 */
[----:B------:R-:W-:-:S04]  /*6f70*/  IMAD R88, R88, 0x2, R2 ;  /* 0x0000000258587824 */ /* 0x000fc800078e0202 */
[----:B------:R-:W0:Y:S04]  /*6f80*/  LDS.128 R92, [R92+0x1c400] ;  /* 0x01c400005c5c7984 */ /* 0x000e280000000c00 */
[----:B------:R-:W2:Y:S01]  /*6f90*/  LDS.128 R88, [R88+0x1c400] ;  /* 0x01c4000058587984 */ /* 0x000ea20000000c00 */
[----:B------:R-:W-:Y:S05]  /*6fa0*/  @P4 BRA `(.L_x_690) ;  /* 0x00000004007c4947 */ /* 0x000fea0003800000 */
[--C-:B------:R-:W-:Y:S02]  /*6fb0*/  SHF.R.U64 R164, R48, 0x10, R49.reuse ;  /* 0x0000001030a47819 */ /* 0x100fe40000001231 */
[----:B------:R-:W-:Y:S02]  /*6fc0*/  SHF.R.U32.HI R48, RZ, 0x10, R49 ;  /* 0x00000010ff307819 */ /* 0x000fe40000011631 */
[--C-:B------:R-:W-:Y:S02]  /*6fd0*/  SHF.R.U64 R49, R60, 0x10, R61.reuse ;  /* 0x000000103c317819 */ /* 0x100fe4000000123d */
[----:B------:R-:W-:Y:S02]  /*6fe0*/  SHF.R.U32.HI R60, RZ, 0x10, R61 ;  /* 0x00000010ff3c7819 */ /* 0x000fe4000001163d */
[--C-:B------:R-:W-:Y:S02]  /*6ff0*/  SHF.R.U64 R50, R50, 0x10, R51.reuse ;  /* 0x0000001032327819 */ /* 0x100fe40000001233 */
[----:B------:R-:W-:-:S02]  /*7000*/  SHF.R.U32.HI R162, RZ, 0x10, R51 ;  /* 0x00000010ffa27819 */ /* 0x000fc40000011633 */
[--C-:B------:R-:W-:Y:S02]  /*7010*/  SHF.R.U64 R61, R62, 0x10, R63.reuse ;  /* 0x000000103e3d7819 */ /* 0x100fe4000000123f */
[----:B------:R-:W-:Y:S02]  /*7020*/  SHF.R.U32.HI R51, RZ, 0x10, R63 ;  /* 0x00000010ff337819 */ /* 0x000fe4000001163f */
[----:B------:R-:W-:Y:S02]  /*7030*/  PRMT R60, R178, 0x5432, R60 ;  /* 0x00005432b23c7816 */ /* 0x000fe4000000003c */
[----:B------:R-:W-:Y:S02]  /*7040*/  PRMT R63, R176, 0x5432, R48 ;  /* 0x00005432b03f7816 */ /* 0x000fe40000000030 */
[----:B------:R-:W-:Y:S01]  /*7050*/  PRMT R62, R163, 0x5432, R50 ;  /* 0x00005432a33e7816 */ /* 0x000fe20000000032 */
[----:B------:R-:W-:Y:S01]  /*7060*/  IMAD.U32 R50, R60, 0x10000, RZ ;  /* 0x000100003c327824 */ /* 0x000fe200078e00ff */
[----:B------:R-:W-:Y:S01]  /*7070*/  PRMT R48, R165, 0x5432, R162 ;  /* 0x00005432a5307816 */ /* 0x000fe200000000a2 */
[----:B0-----:R-:W-:Y:S01]  /*7080*/  IMAD.U32 R165, R93, 0x10000, RZ ;  /* 0x000100005da57824 */ /* 0x001fe200078e00ff */
[----:B------:R-:W-:Y:S01]  /*7090*/  PRMT R49, R163, 0x5410, R49 ;  /* 0x00005410a3317816 */ /* 0x000fe20000000031 */
[----:B------:R-:W-:Y:S01]  /*70a0*/  IMAD.U32 R163, R63, 0x10000, RZ ;  /* 0x000100003fa37824 */ /* 0x000fe200078e00ff */
[----:B------:R-:W-:Y:S01]  /*70b0*/  PRMT R164, R166, 0x5432, R164 ;  /* 0x00005432a6a47816 */ /* 0x000fe200000000a4 */
[----:B--2---:R-:W-:-:S02]  /*70c0*/  IMAD.U32 R162, R89, 0x10000, RZ ;  /* 0x0001000059a27824 */ /* 0x004fc400078e00ff */
[CC--:B------:R-:W-:Y:S01]  /*70d0*/  FMUL.FTZ R166, R165.reuse, R50.reuse ;  /* 0x00000032a5a67220 */ /* 0x0c0fe20000410000 */
[-C--:B------:R-:W-:Y:S01]  /*70e0*/  FMUL.FTZ R165, R165, R163.reuse ;  /* 0x000000a3a5a57220 */ /* 0x080fe20000410000 */
[----:B------:R-:W-:Y:S02]  /*70f0*/  LOP3.LUT R93, R93, 0xffff0000, RZ, 0xc0, !PT ;  /* 0xffff00005d5d7812 */ /* 0x000fe400078ec0ff */
[C---:B------:R-:W-:Y:S01]  /*7100*/  FFMA.FTZ R163, R162.reuse, R163, -R166 ;  /* 0x000000a3a2a37223 */ /* 0x040fe200000108a6 */
[----:B------:R-:W-:Y:S01]  /*7110*/  FFMA.FTZ R162, R162, R50, R165 ;  /* 0x00000032a2a27223 */ /* 0x000fe200000100a5 */
[----:B------:R-:W-:Y:S01]  /*7120*/  LOP3.LUT R165, R63, 0xffff0000, RZ, 0xc0, !PT ;  /* 0xffff00003fa57812 */ /* 0x000fe200078ec0ff */
[----:B------:R-:W-:Y:S01]  /*7130*/  IMAD.U32 R166, R95, 0x10000, RZ ;  /* 0x000100005fa67824 */ /* 0x000fe200078e00ff */
[----:B------:R-:W-:Y:S02]  /*7140*/  LOP3.LUT R63, R60, 0xffff0000, RZ, 0xc0, !PT ;  /* 0xffff00003c3f7812 */ /* 0x000fe400078ec0ff */
[----:B------:R-:W-:Y:S01]  /*7150*/  LOP3.LUT R50, R89, 0xffff0000, RZ, 0xc0, !PT ;  /* 0xffff000059327812 */ /* 0x000fe200078ec0ff */
[C---:B------:R-:W-:Y:S01]  /*7160*/  FMUL.FTZ R89, R93.reuse, R165 ;  /* 0x000000a55d597220 */ /* 0x040fe20000410000 */
[----:B------:R-:W-:Y:S01]  /*7170*/  PRMT R51, R182, 0x5410, R51 ;  /* 0x00005410b6337816 */ /* 0x000fe20000000033 */
[----:B------:R-:W-:Y:S01]  /*7180*/  FMUL.FTZ R60, R93, R63 ;  /* 0x0000003f5d3c7220 */ /* 0x000fe20000410000 */
[----:B------:R-:W-:Y:S01]  /*7190*/  IMAD.U32 R93, R91, 0x10000, RZ ;  /* 0x000100005b5d7824 */ /* 0x000fe200078e00ff */
[----:B------:R-:W-:-:S02]  /*71a0*/  LOP3.LUT R95, R95, 0xffff0000, RZ, 0xc0, !PT ;  /* 0xffff00005f5f7812 */ /* 0x000fc400078ec0ff */
[C---:B------:R-:W-:Y:S01]  /*71b0*/  FFMA.FTZ R60, R50.reuse, R165, -R60 ;  /* 0x000000a5323c7223 */ /* 0x040fe2000001083c */
[----:B------:R-:W-:Y:S02]  /*71c0*/  IMAD.U32 R165, R51, 0x10000, RZ ;  /* 0x0001000033a57824 */ /* 0x000fe400078e00ff */
[----:B------:R-:W-:Y:S01]  /*71d0*/  FFMA.FTZ R50, R50, R63, R89 ;  /* 0x0000003f32327223 */ /* 0x000fe20000010059 */
[C---:B------:R-:W-:Y:S01]  /*71e0*/  IMAD.U32 R63, R48.reuse, 0x10000, RZ ;  /* 0x00010000303f7824 */ /* 0x040fe200078e00ff */
[----:B------:R-:W-:Y:S01]  /*71f0*/  LOP3.LUT R48, R48, 0xffff0000, RZ, 0xc0, !PT ;  /* 0xffff000030307812 */ /* 0x000fe200078ec0ff */
[C---:B------:R-:W-:Y:S01]  /*7200*/  FMUL.FTZ R89, R166.reuse, R165 ;  /* 0x000000a5a6597220 */ /* 0x040fe20000410000 */
[----:B------:R-:W-:Y:S02]  /*7210*/  LOP3.LUT R91, R91, 0xffff0000, RZ, 0xc0, !PT ;  /* 0xffff00005b5b7812 */ /* 0x000fe400078ec0ff */
[----:B------:R-:W-:Y:S01]  /*7220*/  PRMT R61, R181, 0x5410, R61 ;  /* 0x00005410b53d7816 */ /* 0x000fe2000000003d */
[-C--:B------:R-:W-:Y:S01]  /*7230*/  FFMA.FTZ R89, R93, R63.reuse, -R89 ;  /* 0x0000003f5d597223 */ /* 0x080fe20000010859 */
[----:B------:R-:W-:Y:S01]  /*7240*/  FMUL.FTZ R63, R166, R63 ;  /* 0x0000003fa63f7220 */ /* 0x000fe20000410000 */
[----:B------:R-:W-:-:S02]  /*7250*/  F2FP.BF16.F32.PACK_AB R60, R60, R163 ;  /* 0x000000a33c3c723e */ /* 0x000fc400000010ff */
[----:B------:R-:W-:Y:S01]  /*7260*/  F2FP.BF16.F32.PACK_AB R50, R50, R162 ;  /* 0x000000a23232723e */ /* 0x000fe200000010ff */
[----:B------:R-:W-:Y:S01]  /*7270*/  FFMA.FTZ R63, R93, R165, R63 ;  /* 0x000000a55d3f7223 */ /* 0x000fe2000001003f */
[----:B------:R-:W-:Y:S01]  /*7280*/  LOP3.LUT R93, R51, 0xffff0000, RZ, 0xc0, !PT ;  /* 0xffff0000335d7812 */ /* 0x000fe200078ec0ff */
[----:B------:R-:W-:-:S04]  /*7290*/  IMAD.U32 R165, R164, 0x10000, RZ ;  /* 0x00010000a4a57824 */ /* 0x000fc800078e00ff */
[----:B------:R-:W-:-:S04]  /*72a0*/  FMUL.FTZ R51, R95, R93 ;  /* 0x0000005d5f337220 */ /* 0x000fc80000410000 */
[-C--:B------:R-:W-:Y:S01]  /*72b0*/  FFMA.FTZ R51, R91, R48.reuse, -R51 ;  /* 0x000000305b337223 */ /* 0x080fe20000010833 */
[----:B------:R-:W-:Y:S01]  /*72c0*/  FMUL.FTZ R48, R95, R48 ;  /* 0x000000305f307220 */ /* 0x000fe20000410000 */
[C---:B------:R-:W-:Y:S01]  /*72d0*/  IMAD.U32 R95, R92.reuse, 0x10000, RZ ;  /* 0x000100005c5f7824 */ /* 0x040fe200078e00ff */
[----:B------:R-:W-:Y:S02]  /*72e0*/  LOP3.LUT R92, R92, 0xffff0000, RZ, 0xc0, !PT ;  /* 0xffff00005c5c7812 */ /* 0x000fe400078ec0ff */
[----:B------:R-:W-:Y:S01]  /*72f0*/  FFMA.FTZ R48, R91, R93, R48 ;  /* 0x0000005d5b307223 */ /* 0x000fe20000010030 */
[----:B------:R-:W-:Y:S01]  /*7300*/  IMAD.U32 R93, R49, 0x10000, RZ ;  /* 0x00010000315d7824 */ /* 0x000fe200078e00ff */
[----:B------:R-:W-:Y:S01]  /*7310*/  F2FP.BF16.F32.PACK_AB R51, R51, R89 ;  /* 0x000000593333723e */ /* 0x000fe200000010ff */
[C---:B------:R-:W-:Y:S01]  /*7320*/  IMAD.U32 R91, R88.reuse, 0x10000, RZ ;  /* 0x00010000585b7824 */ /* 0x040fe200078e00ff */
[----:B------:R-:W-:Y:S01]  /*7330*/  LOP3.LUT R88, R88, 0xffff0000, RZ, 0xc0, !PT ;  /* 0xffff000058587812 */ /* 0x000fe200078ec0ff */
[C---:B------:R-:W-:Y:S01]  /*7340*/  FMUL.FTZ R166, R95.reuse, R93 ;  /* 0x0000005d5fa67220 */ /* 0x040fe20000410000 */
[----:B------:R-:W-:Y:S01]  /*7350*/  FMUL.FTZ R95, R95, R165 ;  /* 0x000000a55f5f7220 */ /* 0x000fe20000410000 */
[----:B------:R-:W-:Y:S01]  /*7360*/  F2FP.BF16.F32.PACK_AB R48, R48, R63 ;  /* 0x0000003f3030723e */ /* 0x000fe200000010ff */
[----:B------:R-:W-:-:S02]  /*7370*/  IMAD.MOV.U32 R89, RZ, RZ, R60 ;  /* 0x000000ffff597224 */ /* 0x000fc400078e003c */
[C---:B------:R-:W-:Y:S01]  /*7380*/  FFMA.FTZ R166, R91.reuse, R165, -R166 ;  /* 0x000000a55ba67223 */ /* 0x040fe200000108a6 */
[----:B------:R-:W-:Y:S01]  /*7390*/  FFMA.FTZ R95, R91, R93, R95 ;  /* 0x0000005d5b5f7223 */ /* 0x000fe2000001005f */
[----:B------:R-:W-:Y:S02]  /*73a0*/  LOP3.LUT R91, R49, 0xffff0000, RZ, 0xc0, !PT ;  /* 0xffff0000315b7812 */ /* 0x000fe400078ec0ff */
[----:B------:R-:W-:Y:S01]  /*73b0*/  LOP3.LUT R49, R164, 0xffff0000, RZ, 0xc0, !PT ;  /* 0xffff0000a4317812 */ /* 0x000fe200078ec0ff */
[C---:B------:R-:W-:Y:S01]  /*73c0*/  IMAD.U32 R164, R62.reuse, 0x10000, RZ ;  /* 0x000100003ea47824 */ /* 0x040fe200078e00ff */
[----:B------:R-:W-:Y:S01]  /*73d0*/  LOP3.LUT R62, R62, 0xffff0000, RZ, 0xc0, !PT ;  /* 0xffff00003e3e7812 */ /* 0x000fe200078ec0ff */
[C---:B------:R-:W-:Y:S02]  /*73e0*/  FMUL.FTZ R93, R92.reuse, R91 ;  /* 0x0000005b5c5d7220 */ /* 0x040fe40000410000 */
[-C--:B------:R-:W-:Y:S02]  /*73f0*/  FMUL.FTZ R92, R92, R49.reuse ;  /* 0x000000315c5c7220 */ /* 0x080fe40000410000 */
[----:B------:R-:W-:Y:S01]  /*7400*/  FFMA.FTZ R49, R88, R49, -R93 ;  /* 0x0000003158317223 */ /* 0x000fe2000001085d */
[----:B------:R-:W-:-:S02]  /*7410*/  IMAD.U32 R93, R94, 0x10000, RZ ;  /* 0x000100005e5d7824 */ /* 0x000fc400078e00ff */
[----:B------:R-:W-:Y:S01]  /*7420*/  FFMA.FTZ R88, R88, R91, R92 ;  /* 0x0000005b58587223 */ /* 0x000fe2000001005c */
[C---:B------:R-:W-:Y:S01]  /*7430*/  IMAD.U32 R92, R61.reuse, 0x10000, RZ ;  /* 0x000100003d5c7824 */ /* 0x040fe200078e00ff */
[----:B------:R-:W-:Y:S01]  /*7440*/  LOP3.LUT R94, R94, 0xffff0000, RZ, 0xc0, !PT ;  /* 0xffff00005e5e7812 */ /* 0x000fe200078ec0ff */
[C---:B------:R-:W-:Y:S01]  /*7450*/  IMAD.U32 R91, R90.reuse, 0x10000, RZ ;  /* 0x000100005a5b7824 */ /* 0x040fe200078e00ff */
[----:B------:R-:W-:Y:S01]  /*7460*/  LOP3.LUT R61, R61, 0xffff0000, RZ, 0xc0, !PT ;  /* 0xffff00003d3d7812 */ /* 0x000fe200078ec0ff */
[C---:B------:R-:W-:Y:S01]  /*7470*/  FMUL.FTZ R165, R93.reuse, R92 ;  /* 0x0000005c5da57220 */ /* 0x040fe20000410000 */
[-C--:B------:R-:W-:Y:S01]  /*7480*/  FMUL.FTZ R93, R93, R164.reuse ;  /* 0x000000a45d5d7220 */ /* 0x080fe20000410000 */
[----:B------:R-:W-:Y:S02]  /*7490*/  LOP3.LUT R90, R90, 0xffff0000, RZ, 0xc0, !PT ;  /* 0xffff00005a5a7812 */ /* 0x000fe400078ec0ff */
[C---:B------:R-:W-:Y:S01]  /*74a0*/  FFMA.FTZ R165, R91.reuse, R164, -R165 ;  /* 0x000000a45ba57223 */ /* 0x040fe200000108a5 */
[----:B------:R-:W-:Y:S01]  /*74b0*/  FFMA.FTZ R93, R91, R92, R93 ;  /* 0x0000005c5b5d7223 */ /* 0x000fe2000001005d */
[C---:B------:R-:W-:Y:S01]  /*74c0*/  FMUL.FTZ R91, R94.reuse, R61 ;  /* 0x0000003d5e5b7220 */ /* 0x040fe20000410000 */
[----:B------:R-:W-:Y:S01]  /*74d0*/  FMUL.FTZ R94, R94, R62 ;  /* 0x0000003e5e5e7220 */ /* 0x000fe20000410000 */
[----:B------:R-:W-:-:S02]  /*74e0*/  F2FP.BF16.F32.PACK_AB R95, R88, R95 ;  /* 0x0000005f585f723e */ /* 0x000fc400000010ff */
[C---:B------:R-:W-:Y:S01]  /*74f0*/  FFMA.FTZ R91, R90.reuse, R62, -R91 ;  /* 0x0000003e5a5b7223 */ /* 0x040fe2000001085b */
[----:B------:R-:W-:Y:S01]  /*7500*/  FFMA.FTZ R94, R90, R61, R94 ;  /* 0x0000003d5a5e7223 */ /* 0x000fe2000001005e */
[----:B------:R-:W-:Y:S01]  /*7510*/  F2FP.BF16.F32.PACK_AB R49, R49, R166 ;  /* 0x000000a63131723e */ /* 0x000fe200000010ff */
[----:B------:R-:W-:Y:S02]  /*7520*/  IMAD.MOV.U32 R92, RZ, RZ, R95 ;  /* 0x000000ffff5c7224 */ /* 0x000fe400078e005f */
[----:B------:R-:W-:Y:S01]  /*7530*/  F2FP.BF16.F32.PACK_AB R91, R91, R165 ;  /* 0x000000a55b5b723e */ /* 0x000fe200000010ff */
[----:B------:R-:W-:Y:S01]  /*7540*/  IMAD.MOV.U32 R95, RZ, RZ, R48 ;  /* 0x000000ffff5f7224 */ /* 0x000fe200078e0030 */
[----:B------:R-:W-:Y:S01]  /*7550*/  F2FP.BF16.F32.PACK_AB R94, R94, R93 ;  /* 0x0000005d5e5e723e */ /* 0x000fe200000010ff */
[----:B------:R-:W-:Y:S02]  /*7560*/  IMAD.MOV.U32 R88, RZ, RZ, R49 ;  /* 0x000000ffff587224 */ /* 0x000fe400078e0031 */
[----:B------:R-:W-:-:S02]  /*7570*/  IMAD.MOV.U32 R90, RZ, RZ, R91 ;  /* 0x000000ffff5a7224 */ /* 0x000fc400078e005b */
[----:B------:R-:W-:Y:S02]  /*7580*/  IMAD.MOV.U32 R93, RZ, RZ, R50 ;  /* 0x000000ffff5d7224 */ /* 0x000fe400078e0032 */
[----:B------:R-:W-:-:S07]  /*7590*/  IMAD.MOV.U32 R91, RZ, RZ, R51 ;  /* 0x000000ffff5b7224 */ /* 0x000fce00078e0033 */
.L_x_690:
[----:B------:R-:W-:Y:S05]  /*75a0*/  BSYNC B3 ;  /* 0x0000000000037941 */ /* 0x000fea0003800000 */
.L_x_689:
[----:B------:R-:W-:-:S13]  /*75b0*/  ISETP.GE.AND P4, PT, R161, R147, PT ;  /* 0x00000093a100720c */ /* 0x000fda0003f86270 */
[--C-:B------:R-:W-:Y:S02]  /*75c0*/  @!P4 SHF.R.S32.HI R51, RZ, 0x1f, R161.reuse ;  /* 0x0000001fff33c819 */ /* 0x100fe400000114a1 */
[----:B------:R-:W-:-:S04]  /*75d0*/  @!P4 IADD3 R161, P5, P6, R102, R132, R161 ;  /* 0x0000008466a1c210 */ /* 0x000fc80007ebe0a1 */
[----:B------:R-:W-:Y:S02]  /*75e0*/  @!P4 IADD3.X R51, R97, R157, R51, P5, P6 ;  /* 0x0000009d6133c210 */ /* 0x000fe40002fec433 */
[----:B------:R-:W-:-:S04]  /*75f0*/  IADD3 R49, P5, P6, R102, R132, R27 ;  /* 0x0000008466317210 */ /* 0x000fc80007ebe01b */
[----:B------:R-:W-:Y:S02]  /*7600*/  IADD3.X R50, R97, R157, R13, P5, P6 ;  /* 0x0000009d61327210 */ /* 0x000fe40002fec40d */
[----:B------:R-:W-:-:S04]  /*7610*/  LEA R48, P5, R49, R120, 0x1 ;  /* 0x0000007831307211 */ /* 0x000fc800078a08ff */
[----:B------:R-:W-:Y:S02]  /*7620*/  LEA.HI.X R49, R49, R121, R50, 0x1, P5 ;  /* 0x0000007931317211 */ /* 0x000fe400028f0c32 */
[----:B------:R-:W-:-:S03]  /*7630*/  @!P4 LEA R50, P5, R161, R120, 0x1 ;  /* 0x00000078a132c211 */ /* 0x000fc600078a08ff */
[----:B--2---:R2:W-:Y:S01]  /*7640*/  STG.E.128 desc[UR40][R48.64], R88 ;  /* 0x0000005830007986 */ /* 0x0045e2000c101d28 */
[----:B------:R-:W-:-:S05]  /*7650*/  @!P4 LEA.HI.X R51, R161, R121, R51, 0x1, P5 ;  /* 0x00000079a133c211 */ /* 0x000fca00028f0c33 */
[----:B0-----:R2:W-:Y:S04]  /*7660*/  @!P4 STG.E.128 desc[UR40][R50.64], R92 ;  /* 0x0000005c3200c986 */ /* 0x0015e8000c101d28 */
.L_x_688:
[----:B------:R-:W-:Y:S05]  /*7670*/  BSYNC B2 ;  /* 0x0000000000027941 */ /* 0x000fea0003800000 */
.L_x_687:
[----:B------:R-:W-:Y:S01]  /*7680*/  ISETP.NE.AND P4, PT, R10, RZ, PT ;  /* 0x000000ff0a00720c */ /* 0x000fe20003f85270 */
[----:B------:R-:W-:-:S12]  /*7690*/  BSSY B2, `(.L_x_691) ;  /* 0x0000083000027945 */ /* 0x000fd80003800000 */
[----:B------:R-:W-:Y:S05]  /*76a0*/  @!P4 BRA `(.L_x_692) ;  /* 0x000000080004c947 */ /* 0x000fea0003800000 */
[----:B--2---:R-:W-:Y:S01]  /*76b0*/  SEL R48, R122, R148, !P1 ;  /* 0x000000947a307207 */ /* 0x004fe20004800000 */
[----:B------:R-:W-:Y:S01]  /*76c0*/  BSSY B3, `(.L_x_693) ;  /* 0x000007d000037945 */ /* 0x000fe20003800000 */
[----:B------:R-:W-:Y:S02]  /*76d0*/  IADD3 R60, P4, P5, R102, R132, R21 ;  /* 0x00000084663c7210 */ /* 0x000fe40007d9e015 */
[----:B------:R-:W-:Y:S02]  /*76e0*/  SHF.R.S32.HI R49, RZ, 0x1f, R48 ;  /* 0x0000001fff317819 */ /* 0x000fe40000011430 */
[----:B------:R-:W-:Y:S02]  /*76f0*/  IADD3.X R61, R97, R157, R12, P4, P5 ;  /* 0x0000009d613d7210 */ /* 0x000fe400027ea40c */
[----:B------:R-:W-:-:S04]  /*7700*/  LEA.HI R48, R49, R48, RZ, 0x4 ;  /* 0x0000003031307211 */ /* 0x000fc800078f20ff */
[----:B------:R-:W-:-:S05]  /*7710*/  LEA.HI.SX32 R48, R48, R26, 0x1c ;  /* 0x0000001a30307211 */ /* 0x000fca00078fe2ff */
[----:B------:R-:W-:-:S05]  /*7720*/  IMAD.SHL.U32 R49, R48, 0x8, RZ ;  /* 0x0000000830317824 */ /* 0x000fca00078e00ff */
[----:B------:R-:W-:-:S13]  /*7730*/  ISETP.GE.AND P4, PT, R49, R147, PT ;  /* 0x000000933100720c */ /* 0x000fda0003f86270 */
[--C-:B------:R-:W-:Y:S02]  /*7740*/  @!P4 SHF.R.S32.HI R51, RZ, 0x1f, R49.reuse ;  /* 0x0000001fff33c819 */ /* 0x100fe40000011431 */
[--C-:B------:R-:W-:Y:S02]  /*7750*/  @!P4 IADD3 R50, P5, P6, R102, R132, R49.reuse ;  /* 0x000000846632c210 */ /* 0x100fe40007ebe031 */
[----:B------:R-:W-:Y:S02]  /*7760*/  LOP3.LUT R49, R191, 0x38, R49, 0xf8, !PT ;  /* 0x00000038bf317812 */ /* 0x000fe400078ef831 */
[----:B------:R-:W-:Y:S02]  /*7770*/  @!P4 IADD3.X R51, R97, R157, R51, P5, P6 ;  /* 0x0000009d6133c210 */ /* 0x000fe40002fec433 */
[----:B------:R-:W-:Y:S02]  /*7780*/  LEA R88, P5, R60, R120, 0x1 ;  /* 0x000000783c587211 */ /* 0x000fe400078a08ff */
[----:B------:R-:W-:-:S02]  /*7790*/  LOP3.LUT R49, R49, R193, RZ, 0x3c, !PT ;  /* 0x000000c131317212 */ /* 0x000fc400078e3cff */
[----:B------:R-:W-:Y:S02]  /*77a0*/  LEA.HI.X R89, R60, R121, R61, 0x1, P5 ;  /* 0x000000793c597211 */ /* 0x000fe400028f0c3d */
[----:B------:R-:W-:-:S04]  /*77b0*/  @!P4 LEA R90, P5, R50, R120, 0x1 ;  /* 0x00000078325ac211 */ /* 0x000fc800078a08ff */
[----:B------:R-:W-:Y:S02]  /*77c0*/  @!P4 LEA.HI.X R91, R50, R121, R51, 0x1, P5 ;  /* 0x00000079325bc211 */ /* 0x000fe400028f0c33 */
[----:B------:R-:W-:Y:S02]  /*77d0*/  SHF.R.S32.HI R50, RZ, 0x1f, R48 ;  /* 0x0000001fff327819 */ /* 0x000fe40000011430 */
[----:B------:R-:W-:Y:S02]  /*77e0*/  ISETP.GE.AND P5, PT, R101, R117, PT ;  /* 0x000000756500720c */ /* 0x000fe40003fa6270 */
[----:B------:R-:W-:-:S05]  /*77f0*/  LEA.HI R48, R50, R48, RZ, 0x3 ;  /* 0x0000003032307211 */ /* 0x000fca00078f18ff */
[----:B------:R-:W-:-:S05]  /*7800*/  IMAD.SHL.U32 R48, R48, 0x400, RZ ;  /* 0x0000040030307824 */ /* 0x000fca00078e00ff */
[----:B------:R-:W-:-:S05]  /*7810*/  LOP3.LUT R48, R48, 0x7fffe000, RZ, 0xc0, !PT ;  /* 0x7fffe00030307812 */ /* 0x000fca00078ec0ff */
[----:B------:R-:W-:-:S04]  /*7820*/  IMAD R48, R192, 0x200, R48 ;  /* 0x00000200c0307824 */ /* 0x000fc800078e0230 */
[----:B------:R-:W-:Y:S02]  /*7830*/  IMAD.IADD R49, R48, 0x1, R49 ;  /* 0x0000000130317824 */ /* 0x000fe400078e0231 */
[C---:B------:R-:W-:Y:S02]  /*7840*/  IMAD R48, R16.reuse, 0x6000, R142 ;  /* 0x0000600010307824 */ /* 0x040fe400078e028e */
[----:B------:R-:W-:Y:S02]  /*7850*/  IMAD R60, R16, 0x6000, R49 ;  /* 0x00006000103c7824 */ /* 0x000fe400078e0231 */
[--C-:B------:R-:W-:Y:S02]  /*7860*/  IMAD R48, R48, 0x2, R2.reuse ;  /* 0x0000000230307824 */ /* 0x100fe400078e0202 */
[----:B------:R-:W-:-:S04]  /*7870*/  IMAD R60, R60, 0x2, R2 ;  /* 0x000000023c3c7824 */ /* 0x000fc800078e0202 */
[----:B------:R-:W0:Y:S04]  /*7880*/  LDS.128 R48, [R48+0x1c400] ;  /* 0x01c4000030307984 */ /* 0x000e280000000c00 */
[----:B------:R-:W2:Y:S01]  /*7890*/  LDS.128 R60, [R60+0x1c400] ;  /* 0x01c400003c3c7984 */ /* 0x000ea20000000c00 */
[----:B------:R-:W-:Y:S05]  /*78a0*/  @P5 BRA `(.L_x_694) ;  /* 0x0000000400785947 */ /* 0x000fea0003800000 */
[----:B------:R-:W-:Y:S01]  /*78b0*/  SHF.R.U32.HI R92, RZ, 0x10, R57 ;  /* 0x00000010ff5c7819 */ /* 0x000fe20000011639 */
[----:B--2---:R-:W-:Y:S01]  /*78c0*/  IMAD.U32 R162, R61, 0x10000, RZ ;  /* 0x000100003da27824 */ /* 0x004fe200078e00ff */
[----:B------:R-:W-:Y:S01]  /*78d0*/  SHF.R.U32.HI R93, RZ, 0x10, R45 ;  /* 0x00000010ff5d7819 */ /* 0x000fe2000001162d */
[----:B0-----:R-:W-:Y:S01]  /*78e0*/  IMAD.U32 R94, R49, 0x10000, RZ ;  /* 0x00010000315e7824 */ /* 0x001fe200078e00ff */
[----:B------:R-:W-:Y:S02]  /*78f0*/  PRMT R92, R177, 0x5432, R92 ;  /* 0x00005432b15c7816 */ /* 0x000fe4000000005c */
[----:B------:R-:W-:Y:S02]  /*7900*/  PRMT R93, R180, 0x5410, R93 ;  /* 0x00005410b45d7816 */ /* 0x000fe4000000005d */
[----:B------:R-:W-:Y:S01]  /*7910*/  LOP3.LUT R61, R61, 0xffff0000, RZ, 0xc0, !PT ;  /* 0xffff00003d3d7812 */ /* 0x000fe200078ec0ff */
[----:B------:R-:W-:Y:S01]  /*7920*/  IMAD.U32 R161, R92, 0x10000, RZ ;  /* 0x000100005ca17824 */ /* 0x000fe200078e00ff */
[----:B------:R-:W-:Y:S01]  /*7930*/  LOP3.LUT R49, R49, 0xffff0000, RZ, 0xc0, !PT ;  /* 0xffff000031317812 */ /* 0x000fe200078ec0ff */
[----:B------:R-:W-:Y:S01]  /*7940*/  IMAD.U32 R95, R93, 0x10000, RZ ;  /* 0x000100005d5f7824 */ /* 0x000fe200078e00ff */
[----:B------:R-:W-:Y:S01]  /*7950*/  SHF.R.U64 R57, R56, 0x10, R57 ;  /* 0x0000001038397819 */ /* 0x000fe20000001239 */
[C---:B------:R-:W-:Y:S01]  /*7960*/  FMUL.FTZ R163, R162.reuse, R161 ;  /* 0x000000a1a2a37220 */ /* 0x040fe20000410000 */
[----:B------:R-:W-:Y:S01]  /*7970*/  LOP3.LUT R56, R63, 0xffff0000, RZ, 0xc0, !PT ;  /* 0xffff00003f387812 */ /* 0x000fe200078ec0ff */
[-C--:B------:R-:W-:Y:S01]  /*7980*/  FMUL.FTZ R162, R162, R95.reuse ;  /* 0x0000005fa2a27220 */ /* 0x080fe20000410000 */
[----:B------:R-:W-:Y:S01]  /*7990*/  SHF.R.U64 R45, R44, 0x10, R45 ;  /* 0x000000102c2d7819 */ /* 0x000fe2000000122d */
[C---:B------:R-:W-:Y:S01]  /*79a0*/  FFMA.FTZ R95, R94.reuse, R95, -R163 ;  /* 0x0000005f5e5f7223 */ /* 0x040fe200000108a3 */
[----:B------:R-:W-:Y:S01]  /*79b0*/  LOP3.LUT R44, R51, 0xffff0000, RZ, 0xc0, !PT ;  /* 0xffff0000332c7812 */ /* 0x000fe200078ec0ff */
[----:B------:R-:W-:Y:S01]  /*79c0*/  FFMA.FTZ R94, R94, R161, R162 ;  /* 0x000000a15e5e7223 */ /* 0x000fe200000100a2 */
[----:B------:R-:W-:Y:S01]  /*79d0*/  LOP3.LUT R161, R93, 0xffff0000, RZ, 0xc0, !PT ;  /* 0xffff00005da17812 */ /* 0x000fe200078ec0ff */
[----:B------:R-:W-:Y:S01]  /*79e0*/  IMAD.U32 R163, R63, 0x10000, RZ ;  /* 0x000100003fa37824 */ /* 0x000fe200078e00ff */
[----:B------:R-:W-:-:S02]  /*79f0*/  LOP3.LUT R93, R92, 0xffff0000, RZ, 0xc0, !PT ;  /* 0xffff00005c5d7812 */ /* 0x000fc400078ec0ff */
[----:B------:R-:W-:Y:S02]  /*7a00*/  SHF.R.U64 R46, R46, 0x10, R47 ;  /* 0x000000102e2e7819 */ /* 0x000fe4000000122f */
[----:B------:R-:W-:Y:S01]  /*7a10*/  SHF.R.U64 R58, R58, 0x10, R59 ;  /* 0x000000103a3a7819 */ /* 0x000fe2000000123b */
[C---:B------:R-:W-:Y:S01]  /*7a20*/  FMUL.FTZ R92, R61.reuse, R93 ;  /* 0x0000005d3d5c7220 */ /* 0x040fe20000410000 */
[-C--:B------:R-:W-:Y:S01]  /*7a30*/  FMUL.FTZ R61, R61, R161.reuse ;  /* 0x000000a13d3d7220 */ /* 0x080fe20000410000 */
[----:B------:R-:W-:Y:S02]  /*7a40*/  PRMT R46, R175, 0x5432, R46 ;  /* 0x00005432af2e7816 */ /* 0x000fe4000000002e */
[C---:B------:R-:W-:Y:S01]  /*7a50*/  FFMA.FTZ R92, R49.reuse, R161, -R92 ;  /* 0x000000a1315c7223 */ /* 0x040fe2000001085c */
[----:B------:R-:W-:Y:S01]  /*7a60*/  FFMA.FTZ R49, R49, R93, R61 ;  /* 0x0000005d31317223 */ /* 0x000fe2000001003d */
[----:B------:R-:W-:Y:S01]  /*7a70*/  SHF.R.U32.HI R61, RZ, 0x10, R59 ;  /* 0x00000010ff3d7819 */ /* 0x000fe2000001163b */
[----:B------:R-:W-:Y:S01]  /*7a80*/  IMAD.U32 R161, R51, 0x10000, RZ ;  /* 0x0001000033a17824 */ /* 0x000fe200078e00ff */
[----:B------:R-:W-:-:S02]  /*7a90*/  SHF.R.U32.HI R93, RZ, 0x10, R47 ;  /* 0x00000010ff5d7819 */ /* 0x000fc4000001162f */
[----:B------:R-:W-:Y:S02]  /*7aa0*/  PRMT R61, R179, 0x5410, R61 ;  /* 0x00005410b33d7816 */ /* 0x000fe4000000003d */
[----:B------:R-:W-:Y:S02]  /*7ab0*/  PRMT R93, R178, 0x5410, R93 ;  /* 0x00005410b25d7816 */ /* 0x000fe4000000005d */
[----:B------:R-:W-:Y:S01]  /*7ac0*/  PRMT R58, R175, 0x5410, R58 ;  /* 0x00005410af3a7816 */ /* 0x000fe2000000003a */
[C---:B------:R-:W-:Y:S01]  /*7ad0*/  IMAD.U32 R162, R61.reuse, 0x10000, RZ ;  /* 0x000100003da27824 */ /* 0x040fe200078e00ff */
[----:B------:R-:W-:Y:S01]  /*7ae0*/  LOP3.LUT R61, R61, 0xffff0000, RZ, 0xc0, !PT ;  /* 0xffff00003d3d7812 */ /* 0x000fe200078ec0ff */
[C---:B------:R-:W-:Y:S01]  /*7af0*/  IMAD.U32 R164, R93.reuse, 0x10000, RZ ;  /* 0x000100005da47824 */ /* 0x040fe200078e00ff */
[----:B------:R-:W-:Y:S01]  /*7b00*/  LOP3.LUT R93, R93, 0xffff0000, RZ, 0xc0, !PT ;  /* 0xffff00005d5d7812 */ /* 0x000fe200078ec0ff */
[C---:B------:R-:W-:Y:S01]  /*7b10*/  FMUL.FTZ R165, R163.reuse, R162 ;  /* 0x000000a2a3a57220 */ /* 0x040fe20000410000 */
[----:B------:R-:W-:Y:S01]  /*7b20*/  F2FP.BF16.F32.PACK_AB R92, R92, R95 ;  /* 0x0000005f5c5c723e */ /* 0x000fe200000010ff */
[C---:B------:R-:W-:Y:S01]  /*7b30*/  FMUL.FTZ R51, R56.reuse, R61 ;  /* 0x0000003d38337220 */ /* 0x040fe20000410000 */
[-C--:B------:R-:W-:Y:S01]  /*7b40*/  FMUL.FTZ R163, R163, R164.reuse ;  /* 0x000000a4a3a37220 */ /* 0x080fe20000410000 */
[-C--:B------:R-:W-:Y:S01]  /*7b50*/  FMUL.FTZ R56, R56, R93.reuse ;  /* 0x0000005d38387220 */ /* 0x080fe20000410000 */
[C---:B------:R-:W-:Y:S01]  /*7b60*/  FFMA.FTZ R164, R161.reuse, R164, -R165 ;  /* 0x000000a4a1a47223 */ /* 0x040fe200000108a5 */
[C---:B------:R-:W-:Y:S01]  /*7b70*/  FFMA.FTZ R51, R44.reuse, R93, -R51 ;  /* 0x0000005d2c337223 */ /* 0x040fe20000010833 */
[----:B------:R-:W-:Y:S01]  /*7b80*/  FFMA.FTZ R163, R161, R162, R163 ;  /* 0x000000a2a1a37223 */ /* 0x000fe200000100a3 */
[----:B------:R-:W-:Y:S01]  /*7b90*/  FFMA.FTZ R44, R44, R61, R56 ;  /* 0x0000003d2c2c7223 */ /* 0x000fe20000010038 */
[----:B------:R-:W-:Y:S01]  /*7ba0*/  PRMT R56, R177, 0x5410, R45 ;  /* 0x00005410b1387816 */ /* 0x000fe2000000002d */
[----:B------:R-:W-:Y:S01]  /*7bb0*/  IMAD.U32 R161, R60, 0x10000, RZ ;  /* 0x000100003ca17824 */ /* 0x000fe200078e00ff */
[----:B------:R-:W-:Y:S01]  /*7bc0*/  PRMT R45, R176, 0x5410, R57 ;  /* 0x00005410b02d7816 */ /* 0x000fe20000000039 */
[----:B------:R-:W-:Y:S01]  /*7bd0*/  IMAD.U32 R57, R48, 0x10000, RZ ;  /* 0x0001000030397824 */ /* 0x000fe200078e00ff */
[----:B------:R-:W-:Y:S01]  /*7be0*/  LOP3.LUT R60, R60, 0xffff0000, RZ, 0xc0, !PT ;  /* 0xffff00003c3c7812 */ /* 0x000fe200078ec0ff */
[C---:B------:R-:W-:Y:S01]  /*7bf0*/  IMAD.U32 R63, R56.reuse, 0x10000, RZ ;  /* 0x00010000383f7824 */ /* 0x040fe200078e00ff */
[C---:B------:R-:W-:Y:S01]  /*7c00*/  LOP3.LUT R47, R45.reuse, 0xffff0000, RZ, 0xc0, !PT ;  /* 0xffff00002d2f7812 */ /* 0x040fe200078ec0ff */
[----:B------:R-:W-:Y:S01]  /*7c10*/  IMAD.U32 R61, R45, 0x10000, RZ ;  /* 0x000100002d3d7824 */ /* 0x000fe200078e00ff */
[----:B------:R-:W-:-:S02]  /*7c20*/  LOP3.LUT R45, R56, 0xffff0000, RZ, 0xc0, !PT ;  /* 0xffff0000382d7812 */ /* 0x000fc400078ec0ff */
[----:B------:R-:W-:Y:S01]  /*7c30*/  LOP3.LUT R48, R48, 0xffff0000, RZ, 0xc0, !PT ;  /* 0xffff000030307812 */ /* 0x000fe200078ec0ff */
[C---:B------:R-:W-:Y:S01]  /*7c40*/  FMUL.FTZ R56, R60.reuse, R47 ;  /* 0x0000002f3c387220 */ /* 0x040fe20000410000 */
[C---:B------:R-:W-:Y:S01]  /*7c50*/  FMUL.FTZ R93, R161.reuse, R61 ;  /* 0x0000003da15d7220 */ /* 0x040fe20000410000 */
[----:B------:R-:W-:Y:S01]  /*7c60*/  FMUL.FTZ R60, R60, R45 ;  /* 0x0000002d3c3c7220 */ /* 0x000fe20000410000 */
[----:B------:R-:W-:Y:S01]  /*7c70*/  FMUL.FTZ R161, R161, R63 ;  /* 0x0000003fa1a17220 */ /* 0x000fe20000410000 */
[C---:B------:R-:W-:Y:S01]  /*7c80*/  FFMA.FTZ R45, R48.reuse, R45, -R56 ;  /* 0x0000002d302d7223 */ /* 0x040fe20000010838 */
[C---:B------:R-:W-:Y:S01]  /*7c90*/  FFMA.FTZ R93, R57.reuse, R63, -R93 ;  /* 0x0000003f395d7223 */ /* 0x040fe2000001085d */
[----:B------:R-:W-:Y:S01]  /*7ca0*/  FFMA.FTZ R47, R48, R47, R60 ;  /* 0x0000002f302f7223 */ /* 0x000fe2000001003c */
[----:B------:R-:W-:Y:S01]  /*7cb0*/  FFMA.FTZ R161, R57, R61, R161 ;  /* 0x0000003d39a17223 */ /* 0x000fe200000100a1 */
[C---:B------:R-:W-:Y:S01]  /*7cc0*/  IMAD.U32 R60, R62.reuse, 0x10000, RZ ;  /* 0x000100003e3c7824 */ /* 0x040fe200078e00ff */
        /* <DEDUP_REMOVED lines=8> */
[----:B------:R-:W-:Y:S01]  /*7d50*/  LOP3.LUT R50, R50, 0xffff0000, RZ, 0xc0, !PT ;  /* 0xffff000032327812 */ /* 0x000fe200078ec0ff */
[C---:B------:R-:W-:Y:S02]  /*7d60*/  FFMA.FTZ R59, R48.reuse, R57, -R59 ;  /* 0x00000039303b7223 */ /* 0x040fe4000001083b */
[----:B------:R-:W-:Y:S01]  /*7d70*/  FFMA.FTZ R60, R48, R56, R60 ;  /* 0x00000038303c7223 */ /* 0x000fe2000001003c */
[C---:B------:R-:W-:Y:S01]  /*7d80*/  FMUL.FTZ R48, R62.reuse, R58 ;  /* 0x0000003a3e307220 */ /* 0x040fe20000410000 */
[----:B------:R-:W-:Y:S01]  /*7d90*/  FMUL.FTZ R62, R62, R46 ;  /* 0x0000002e3e3e7220 */ /* 0x000fe20000410000 */
[----:B------:R-:W-:Y:S01]  /*7da0*/  F2FP.BF16.F32.PACK_AB R94, R49, R94 ;  /* 0x0000005e315e723e */ /* 0x000fe200000010ff */
[----:B------:R-:W-:Y:S02]  /*7db0*/  IMAD.MOV.U32 R49, RZ, RZ, R92 ;  /* 0x000000ffff317224 */ /* 0x000fe400078e005c */
[C---:B------:R-:W-:Y:S01]  /*7dc0*/  FFMA.FTZ R48, R50.reuse, R46, -R48 ;  /* 0x0000002e32307223 */ /* 0x040fe20000010830 */
[----:B------:R-:W-:Y:S01]  /*7dd0*/  FFMA.FTZ R62, R50, R58, R62 ;  /* 0x0000003a323e7223 */ /* 0x000fe2000001003e */
[----:B------:R-:W-:Y:S01]  /*7de0*/  F2FP.BF16.F32.PACK_AB R44, R44, R163 ;  /* 0x000000a32c2c723e */ /* 0x000fe200000010ff */
[----:B------:R-:W-:Y:S01]  /*7df0*/  IMAD.MOV.U32 R61, RZ, RZ, R94 ;  /* 0x000000ffff3d7224 */ /* 0x000fe200078e005e */
[----:B------:R-:W-:-:S02]  /*7e00*/  F2FP.BF16.F32.PACK_AB R45, R45, R93 ;  /* 0x0000005d2d2d723e */ /* 0x000fc400000010ff */
[----:B------:R-:W-:Y:S01]  /*7e10*/  F2FP.BF16.F32.PACK_AB R47, R47, R161 ;  /* 0x000000a12f2f723e */ /* 0x000fe200000010ff */
[----:B------:R-:W-:Y:S01]  /*7e20*/  IMAD.MOV.U32 R63, RZ, RZ, R44 ;  /* 0x000000ffff3f7224 */ /* 0x000fe200078e002c */
[----:B------:R-:W-:Y:S01]  /*7e30*/  F2FP.BF16.F32.PACK_AB R59, R48, R59 ;  /* 0x0000003b303b723e */ /* 0x000fe200000010ff */
[----:B------:R-:W-:Y:S01]  /*7e40*/  IMAD.MOV.U32 R48, RZ, RZ, R45 ;  /* 0x000000ffff307224 */ /* 0x000fe200078e002d */
[----:B------:R-:W-:Y:S01]  /*7e50*/  F2FP.BF16.F32.PACK_AB R62, R62, R60 ;  /* 0x0000003c3e3e723e */ /* 0x000fe200000010ff */
[----:B------:R-:W-:Y:S01]  /*7e60*/  IMAD.MOV.U32 R60, RZ, RZ, R47 ;  /* 0x000000ffff3c7224 */ /* 0x000fe200078e002f */
[----:B------:R-:W-:Y:S01]  /*7e70*/  F2FP.BF16.F32.PACK_AB R51, R51, R164 ;  /* 0x000000a43333723e */ /* 0x000fe200000010ff */
[----:B------:R-:W-:-:S07]  /*7e80*/  IMAD.MOV.U32 R50, RZ, RZ, R59 ;  /* 0x000000ffff327224 */ /* 0x000fce00078e003b */
.L_x_694:
[----:B------:R-:W-:Y:S05]  /*7e90*/  BSYNC B3 ;  /* 0x0000000000037941 */ /* 0x000fea0003800000 */
.L_x_693:
[----:B0-----:R0:W-:Y:S04]  /*7ea0*/  STG.E.128 desc[UR40][R88.64], R48 ;  /* 0x0000003058007986 */ /* 0x0011e8000c101d28 */
[----:B--2---:R0:W-:Y:S02]  /*7eb0*/  @!P4 STG.E.128 desc[UR40][R90.64], R60 ;  /* 0x0000003c5a00c986 */ /* 0x0041e4000c101d28 */
.L_x_692:
[----:B------:R-:W-:Y:S05]  /*7ec0*/  BSYNC B2 ;  /* 0x0000000000027941 */ /* 0x000fea0003800000 */
.L_x_691:
[----:B------:R-:W-:-:S13]  /*7ed0*/  ISETP.NE.AND P4, PT, R9, RZ, PT ;  /* 0x000000ff0900720c */ /* 0x000fda0003f85270 */
[----:B------:R-:W-:Y:S05]  /*7ee0*/  @!P4 BRA `(.L_x_686) ;  /* 0x000000080000c947 */ /* 0x000fea0003800000 */
[----:B------:R-:W3:Y:S01]  /*7ef0*/  LDL R44, [R1+0x8] ;  /* 0x00000800012c7983 */ /* 0x000ee20000100800 */
[----:B------:R-:W-:Y:S01]  /*7f00*/  IADD3 R47, P4, P5, R102, R132, R15 ;  /* 0x00000084662f7210 */ /* 0x000fe20007d9e00f */
[----:B------:R-:W-:Y:S03]  /*7f10*/  BSSY B2, `(.L_x_695) ;  /* 0x000007b000027945 */ /* 0x000fe60003800000 */
[----:B------:R-:W-:Y:S02]  /*7f20*/  IADD3.X R46, R97, R157, R11, P4, P5 ;  /* 0x0000009d612e7210 */ /* 0x000fe400027ea40b */
[----:B---3--:R-:W-:-:S04]  /*7f30*/  LOP3.LUT P6, RZ, R44, 0x1, RZ, 0xc0, !PT ;  /* 0x000000012cff7812 */ /* 0x008fc800078cc0ff */
[----:B------:R-:W-:-:S04]  /*7f40*/  SEL R44, R122, R148, !P6 ;  /* 0x000000947a2c7207 */ /* 0x000fc80007000000 */
[----:B------:R-:W-:-:S04]  /*7f50*/  SHF.R.S32.HI R45, RZ, 0x1f, R44 ;  /* 0x0000001fff2d7819 */ /* 0x000fc8000001142c */
[----:B------:R-:W-:-:S04]  /*7f60*/  LEA.HI R45, R45, R44, RZ, 0x4 ;  /* 0x0000002c2d2d7211 */ /* 0x000fc800078f20ff */
[----:B------:R-:W-:-:S05]  /*7f70*/  LEA.HI.SX32 R45, R45, R20, 0x1c ;  /* 0x000000142d2d7211 */ /* 0x000fca00078fe2ff */
[----:B------:R-:W-:-:S05]  /*7f80*/  IMAD.SHL.U32 R44, R45, 0x8, RZ ;  /* 0x000000082d2c7824 */ /* 0x000fca00078e00ff */
[----:B------:R-:W-:-:S13]  /*7f90*/  ISETP.GE.AND P4, PT, R44, R147, PT ;  /* 0x000000932c00720c */ /* 0x000fda0003f86270 */
[--C-:B0-2---:R-:W-:Y:S02]  /*7fa0*/  @!P4 SHF.R.S32.HI R48, RZ, 0x1f, R44.reuse ;  /* 0x0000001fff30c819 */ /* 0x105fe4000001142c */
[--C-:B------:R-:W-:Y:S02]  /*7fb0*/  @!P4 IADD3 R132, P5, P6, R102, R132, R44.reuse ;  /* 0x000000846684c210 */ /* 0x100fe40007ebe02c */
[----:B------:R-:W-:Y:S02]  /*7fc0*/  LOP3.LUT R44, R191, 0x38, R44, 0xf8, !PT ;  /* 0x00000038bf2c7812 */ /* 0x000fe400078ef82c */
[----:B------:R-:W-:Y:S02]  /*7fd0*/  @!P4 IADD3.X R157, R97, R157, R48, P5, P6 ;  /* 0x0000009d619dc210 */ /* 0x000fe40002fec430 */
[----:B------:R-:W-:Y:S02]  /*7fe0*/  LEA R56, P5, R47, R120, 0x1 ;  /* 0x000000782f387211 */ /* 0x000fe400078a08ff */
[----:B------:R-:W-:-:S02]  /*7ff0*/  LOP3.LUT R44, R44, R193, RZ, 0x3c, !PT ;  /* 0x000000c12c2c7212 */ /* 0x000fc400078e3cff */
[----:B------:R-:W-:Y:S01]  /*8000*/  LEA.HI.X R57, R47, R121, R46, 0x1, P5 ;  /* 0x000000792f397211 */ /* 0x000fe200028f0c2e */
[----:B------:R-:W-:Y:S01]  /*8010*/  IMAD R47, R16, 0x6000, R140 ;  /* 0x00006000102f7824 */ /* 0x000fe200078e028c */
[----:B------:R-:W-:Y:S02]  /*8020*/  SHF.R.S32.HI R46, RZ, 0x1f, R45 ;  /* 0x0000001fff2e7819 */ /* 0x000fe4000001142d */
[----:B------:R-:W-:Y:S02]  /*8030*/  @!P4 LEA R58, P5, R132, R120, 0x1 ;  /* 0x00000078843ac211 */ /* 0x000fe400078a08ff */
[----:B------:R-:W-:Y:S02]  /*8040*/  LEA.HI R45, R46, R45, RZ, 0x3 ;  /* 0x0000002d2e2d7211 */ /* 0x000fe400078f18ff */
[----:B------:R-:W-:Y:S02]  /*8050*/  @!P4 LEA.HI.X R59, R132, R121, R157, 0x1, P5 ;  /* 0x00000079843bc211 */ /* 0x000fe400028f0c9d */
[----:B------:R-:W-:Y:S01]  /*8060*/  ISETP.GE.AND P5, PT, R100, R117, PT ;  /* 0x000000756400720c */ /* 0x000fe20003fa6270 */
[----:B------:R-:W-:-:S05]  /*8070*/  IMAD.SHL.U32 R45, R45, 0x400, RZ ;  /* 0x000004002d2d7824 */ /* 0x000fca00078e00ff */
[----:B------:R-:W-:-:S05]  /*8080*/  LOP3.LUT R45, R45, 0x7fffe000, RZ, 0xc0, !PT ;  /* 0x7fffe0002d2d7812 */ /* 0x000fca00078ec0ff */
[----:B------:R-:W-:-:S04]  /*8090*/  IMAD R45, R192, 0x200, R45 ;  /* 0x00000200c02d7824 */ /* 0x000fc800078e022d */
[----:B------:R-:W-:Y:S02]  /*80a0*/  IMAD.IADD R45, R45, 0x1, R44 ;  /* 0x000000012d2d7824 */ /* 0x000fe400078e022c */
[----:B------:R-:W-:Y:S02]  /*80b0*/  IMAD R44, R47, 0x2, R2 ;  /* 0x000000022f2c7824 */ /* 0x000fe400078e0202 */
[----:B------:R-:W-:-:S04]  /*80c0*/  IMAD R45, R16, 0x6000, R45 ;  /* 0x00006000102d7824 */ /* 0x000fc800078e022d */
[----:B------:R-:W-:Y:S02]  /*80d0*/  IMAD R48, R45, 0x2, R2 ;  /* 0x000000022d307824 */ /* 0x000fe400078e0202 */
[----:B------:R-:W0:Y:S04]  /*80e0*/  LDS.128 R44, [R44+0x1c400] ;  /* 0x01c400002c2c7984 */ /* 0x000e280000000c00 */
[----:B------:R-:W2:Y:S01]  /*80f0*/  LDS.128 R48, [R48+0x1c400] ;  /* 0x01c4000030307984 */ /* 0x000ea20000000c00 */
[----:B------:R-:W-:Y:S05]  /*8100*/  @P5 BRA `(.L_x_696) ;  /* 0x00000004006c5947 */ /* 0x000fea0003800000 */
[--C-:B------:R-:W-:Y:S01]  /*8110*/  SHF.R.U64 R42, R42, 0x10, R43.reuse ;  /* 0x000000102a2a7819 */ /* 0x100fe2000000122b */
[----:B--2---:R-:W-:Y:S01]  /*8120*/  IMAD.U32 R62, R49, 0x10000, RZ ;  /* 0x00010000313e7824 */ /* 0x004fe200078e00ff */
[----:B------:R-:W-:Y:S01]  /*8130*/  SHF.R.U32.HI R60, RZ, 0x10, R43 ;  /* 0x00000010ff3c7819 */ /* 0x000fe2000001162b */
[----:B------:R-:W-:Y:S01]  /*8140*/  IMAD.U32 R90, R51, 0x10000, RZ ;  /* 0x00010000335a7824 */ /* 0x000fe200078e00ff */
[--C-:B------:R-:W-:Y:S01]  /*8150*/  SHF.R.U64 R43, R52, 0x10, R53.reuse ;  /* 0x00000010342b7819 */ /* 0x100fe20000001235 */
[----:B0-----:R-:W-:Y:S01]  /*8160*/  IMAD.U32 R89, R47, 0x10000, RZ ;  /* 0x000100002f597824 */ /* 0x001fe200078e00ff */
[----:B------:R-:W-:Y:S01]  /*8170*/  SHF.R.U32.HI R52, RZ, 0x10, R53 ;  /* 0x00000010ff347819 */ /* 0x000fe20000011635 */
[----:B------:R-:W-:Y:S01]  /*8180*/  IMAD.U32 R91, R50, 0x10000, RZ ;  /* 0x00010000325b7824 */ /* 0x000fe200078e00ff */
[--C-:B------:R-:W-:Y:S01]  /*8190*/  SHF.R.U64 R40, R40, 0x10, R41.reuse ;  /* 0x0000001028287819 */ /* 0x100fe20000001229 */
[----:B------:R-:W-:Y:S01]  /*81a0*/  IMAD.U32 R88, R46, 0x10000, RZ ;  /* 0x000100002e587824 */ /* 0x000fe200078e00ff */
[----:B------:R-:W-:-:S02]  /*81b0*/  SHF.R.U32.HI R41, RZ, 0x10, R41 ;  /* 0x00000010ff297819 */ /* 0x000fc40000011629 */
[----:B------:R-:W-:Y:S02]  /*81c0*/  PRMT R52, R173, 0x5432, R52 ;  /* 0x00005432ad347816 */ /* 0x000fe40000000034 */
[----:B------:R-:W-:Y:S02]  /*81d0*/  SHF.R.U64 R53, R54, 0x10, R55 ;  /* 0x0000001036357819 */ /* 0x000fe40000001237 */
[----:B------:R-:W-:Y:S01]  /*81e0*/  PRMT R41, R171, 0x5410, R41 ;  /* 0x00005410ab297816 */ /* 0x000fe20000000029 */
[----:B------:R-:W-:Y:S01]  /*81f0*/  IMAD.U32 R92, R52, 0x10000, RZ ;  /* 0x00010000345c7824 */ /* 0x000fe200078e00ff */
[----:B------:R-:W-:Y:S01]  /*8200*/  SHF.R.U32.HI R54, RZ, 0x10, R55 ;  /* 0x00000010ff367819 */ /* 0x000fe20000011637 */
[----:B------:R-:W-:Y:S01]  /*8210*/  IMAD.U32 R55, R45, 0x10000, RZ ;  /* 0x000100002d377824 */ /* 0x000fe200078e00ff */
[----:B------:R-:W-:Y:S01]  /*8220*/  PRMT R43, R172, 0x5432, R43 ;  /* 0x00005432ac2b7816 */ /* 0x000fe2000000002b */
[----:B------:R-:W-:Y:S01]  /*8230*/  IMAD.U32 R93, R41, 0x10000, RZ ;  /* 0x00010000295d7824 */ /* 0x000fe200078e00ff */
[----:B------:R-:W-:Y:S01]  /*8240*/  LOP3.LUT R63, R49, 0xffff0000, RZ, 0xc0, !PT ;  /* 0xffff0000313f7812 */ /* 0x000fe200078ec0ff */
[----:B------:R-:W-:Y:S01]  /*8250*/  IMAD.U32 R49, R48, 0x10000, RZ ;  /* 0x0001000030317824 */ /* 0x000fe200078e00ff */
[----:B------:R-:W-:Y:S01]  /*8260*/  PRMT R172, R172, 0x5410, R53 ;  /* 0x00005410acac7816 */ /* 0x000fe20000000035 */
[----:B------:R-:W-:Y:S01]  /*8270*/  FMUL.FTZ R53, R62, R92 ;  /* 0x0000005c3e357220 */ /* 0x000fe20000410000 */
[----:B------:R-:W-:Y:S01]  /*8280*/  LOP3.LUT R52, R52, 0xffff0000, RZ, 0xc0, !PT ;  /* 0xffff000034347812 */ /* 0x000fe200078ec0ff */
[-C--:B------:R-:W-:Y:S01]  /*8290*/  FMUL.FTZ R62, R62, R93.reuse ;  /* 0x0000005d3e3e7220 */ /* 0x080fe20000410000 */
[----:B------:R-:W-:Y:S01]  /*82a0*/  PRMT R54, R173, 0x5410, R54 ;  /* 0x00005410ad367816 */ /* 0x000fe20000000036 */
[----:B------:R-:W-:Y:S01]  /*82b0*/  FFMA.FTZ R53, R55, R93, -R53 ;  /* 0x0000005d37357223 */ /* 0x000fe20000010835 */
[----:B------:R-:W-:Y:S01]  /*82c0*/  LOP3.LUT R41, R41, 0xffff0000, RZ, 0xc0, !PT ;  /* 0xffff000029297812 */ /* 0x000fe200078ec0ff */
[----:B------:R-:W-:Y:S01]  /*82d0*/  FMUL.FTZ R94, R63, R52 ;  /* 0x000000343f5e7220 */ /* 0x000fe20000410000 */
[----:B------:R-:W-:Y:S01]  /*82e0*/  LOP3.LUT R61, R45, 0xffff0000, RZ, 0xc0, !PT ;  /* 0xffff00002d3d7812 */ /* 0x000fe200078ec0ff */
[C---:B------:R-:W-:Y:S01]  /*82f0*/  IMAD.U32 R93, R54.reuse, 0x10000, RZ ;  /* 0x00010000365d7824 */ /* 0x040fe200078e00ff */
[----:B------:R-:W-:Y:S01]  /*8300*/  PRMT R60, R171, 0x5432, R60 ;  /* 0x00005432ab3c7816 */ /* 0x000fe2000000003c */
[-C--:B------:R-:W-:Y:S01]  /*8310*/  FMUL.FTZ R63, R63, R41.reuse ;  /* 0x000000293f3f7220 */ /* 0x080fe20000410000 */
[----:B------:R-:W-:Y:S01]  /*8320*/  LOP3.LUT R51, R51, 0xffff0000, RZ, 0xc0, !PT ;  /* 0xffff000033337812 */ /* 0x000fe200078ec0ff */
[----:B------:R-:W-:Y:S01]  /*8330*/  FFMA.FTZ R62, R55, R92, R62 ;  /* 0x0000005c373e7223 */ /* 0x000fe2000001003e */
[----:B------:R-:W-:Y:S01]  /*8340*/  LOP3.LUT R54, R54, 0xffff0000, RZ, 0xc0, !PT ;  /* 0xffff000036367812 */ /* 0x000fe200078ec0ff */
[----:B------:R-:W-:Y:S01]  /*8350*/  FFMA.FTZ R94, R61, R41, -R94 ;  /* 0x000000293d5e7223 */ /* 0x000fe2000001085e */
[----:B------:R-:W-:-:S02]  /*8360*/  IMAD.U32 R55, R60, 0x10000, RZ ;  /* 0x000100003c377824 */ /* 0x000fc400078e00ff */
[----:B------:R-:W-:Y:S01]  /*8370*/  FMUL.FTZ R41, R90, R93 ;  /* 0x0000005d5a297220 */ /* 0x000fe20000410000 */
[----:B------:R-:W-:Y:S01]  /*8380*/  PRMT R40, R174, 0x5410, R40 ;  /* 0x00005410ae287816 */ /* 0x000fe20000000028 */
[----:B------:R-:W-:Y:S01]  /*8390*/  FFMA.FTZ R63, R61, R52, R63 ;  /* 0x000000343d3f7223 */ /* 0x000fe2000001003f */
[----:B------:R-:W-:Y:S01]  /*83a0*/  LOP3.LUT R47, R47, 0xffff0000, RZ, 0xc0, !PT ;  /* 0xffff00002f2f7812 */ /* 0x000fe200078ec0ff */
[----:B------:R-:W-:Y:S01]  /*83b0*/  FMUL.FTZ R61, R51, R54 ;  /* 0x00000036333d7220 */ /* 0x000fe20000410000 */
[----:B------:R-:W-:Y:S01]  /*83c0*/  LOP3.LUT R60, R60, 0xffff0000, RZ, 0xc0, !PT ;  /* 0xffff00003c3c7812 */ /* 0x000fe200078ec0ff */
[-C--:B------:R-:W-:Y:S01]  /*83d0*/  FMUL.FTZ R90, R90, R55.reuse ;  /* 0x000000375a5a7220 */ /* 0x080fe20000410000 */
[----:B------:R-:W-:Y:S01]  /*83e0*/  FFMA.FTZ R41, R89, R55, -R41 ;  /* 0x0000003759297223 */ /* 0x000fe20000010829 */
[----:B------:R-:W-:Y:S01]  /*83f0*/  IMAD.U32 R55, R43, 0x10000, RZ ;  /* 0x000100002b377824 */ /* 0x000fe200078e00ff */
[----:B------:R-:W-:Y:S01]  /*8400*/  LOP3.LUT R48, R48, 0xffff0000, RZ, 0xc0, !PT ;  /* 0xffff000030307812 */ /* 0x000fe200078ec0ff */
[----:B------:R-:W-:-:S02]  /*8410*/  IMAD.U32 R52, R40, 0x10000, RZ ;  /* 0x0001000028347824 */ /* 0x000fc400078e00ff */
[-C--:B------:R-:W-:Y:S01]  /*8420*/  FMUL.FTZ R51, R51, R60.reuse ;  /* 0x0000003c33337220 */ /* 0x080fe20000410000 */
[----:B------:R-:W-:Y:S01]  /*8430*/  FFMA.FTZ R61, R47, R60, -R61 ;  /* 0x0000003c2f3d7223 */ /* 0x000fe2000001083d */
[----:B------:R-:W-:Y:S01]  /*8440*/  LOP3.LUT R60, R40, 0xffff0000, RZ, 0xc0, !PT ;  /* 0xffff0000283c7812 */ /* 0x000fe200078ec0ff */
[-C--:B------:R-:W-:Y:S01]  /*8450*/  FMUL.FTZ R40, R49, R55.reuse ;  /* 0x0000003731287220 */ /* 0x080fe20000410000 */
[----:B------:R-:W-:Y:S01]  /*8460*/  IMAD.U32 R45, R44, 0x10000, RZ ;  /* 0x000100002c2d7824 */ /* 0x000fe200078e00ff */
[----:B------:R-:W-:Y:S01]  /*8470*/  LOP3.LUT R43, R43, 0xffff0000, RZ, 0xc0, !PT ;  /* 0xffff00002b2b7812 */ /* 0x000fe200078ec0ff */
[----:B------:R-:W-:Y:S01]  /*8480*/  FMUL.FTZ R49, R49, R52 ;  /* 0x0000003431317220 */ /* 0x000fe20000410000 */
[----:B------:R-:W-:Y:S01]  /*8490*/  PRMT R42, R174, 0x5432, R42 ;  /* 0x00005432ae2a7816 */ /* 0x000fe2000000002a */
[----:B------:R-:W-:Y:S01]  /*84a0*/  FFMA.FTZ R51, R47, R54, R51 ;  /* 0x000000362f337223 */ /* 0x000fe20000010033 */
[C---:B------:R-:W-:Y:S01]  /*84b0*/  FFMA.FTZ R40, R45.reuse, R52, -R40 ;  /* 0x000000342d287223 */ /* 0x040fe20000010828 */
[----:B------:R-:W-:Y:S01]  /*84c0*/  FFMA.FTZ R49, R45, R55, R49 ;  /* 0x000000372d317223 */ /* 0x000fe20000010031 */
[----:B------:R-:W-:Y:S01]  /*84d0*/  LOP3.LUT R44, R44, 0xffff0000, RZ, 0xc0, !PT ;  /* 0xffff00002c2c7812 */ /* 0x000fe200078ec0ff */
[-C--:B------:R-:W-:Y:S01]  /*84e0*/  FMUL.FTZ R47, R48, R43.reuse ;  /* 0x0000002b302f7220 */ /* 0x080fe20000410000 */
[----:B------:R-:W-:Y:S01]  /*84f0*/  IMAD.U32 R45, R172, 0x10000, RZ ;  /* 0x00010000ac2d7824 */ /* 0x000fe200078e00ff */
[----:B------:R-:W-:Y:S01]  /*8500*/  LOP3.LUT R50, R50, 0xffff0000, RZ, 0xc0, !PT ;  /* 0xffff000032327812 */ /* 0x000fe200078ec0ff */
[-C--:B------:R-:W-:Y:S01]  /*8510*/  FMUL.FTZ R48, R48, R60.reuse ;  /* 0x0000003c30307220 */ /* 0x080fe20000410000 */
[----:B------:R-:W-:Y:S01]  /*8520*/  IMAD.U32 R52, R42, 0x10000, RZ ;  /* 0x000100002a347824 */ /* 0x000fe200078e00ff */
[----:B------:R-:W-:Y:S01]  /*8530*/  LOP3.LUT R172, R172, 0xffff0000, RZ, 0xc0, !PT ;  /* 0xffff0000acac7812 */ /* 0x000fe200078ec0ff */
[----:B------:R-:W-:Y:S01]  /*8540*/  FFMA.FTZ R47, R44, R60, -R47 ;  /* 0x0000003c2c2f7223 */ /* 0x000fe2000001082f */
[----:B------:R-:W-:Y:S01]  /*8550*/  LOP3.LUT R42, R42, 0xffff0000, RZ, 0xc0, !PT ;  /* 0xffff00002a2a7812 */ /* 0x000fe200078ec0ff */
[----:B------:R-:W-:Y:S01]  /*8560*/  FFMA.FTZ R48, R44, R43, R48 ;  /* 0x0000002b2c307223 */ /* 0x000fe20000010030 */
[----:B------:R-:W-:Y:S01]  /*8570*/  LOP3.LUT R46, R46, 0xffff0000, RZ, 0xc0, !PT ;  /* 0xffff00002e2e7812 */ /* 0x000fe200078ec0ff */
[C---:B------:R-:W-:Y:S01]  /*8580*/  FMUL.FTZ R43, R91.reuse, R45 ;  /* 0x0000002d5b2b7220 */ /* 0x040fe20000410000 */
[C---:B------:R-:W-:Y:S01]  /*8590*/  FMUL.FTZ R44, R50.reuse, R172 ;  /* 0x000000ac322c7220 */ /* 0x040fe20000410000 */
[----:B------:R-:W-:Y:S01]  /*85a0*/  FMUL.FTZ R91, R91, R52 ;  /* 0x000000345b5b7220 */ /* 0x000fe20000410000 */
[----:B------:R-:W-:Y:S01]  /*85b0*/  FMUL.FTZ R50, R50, R42 ;  /* 0x0000002a32327220 */ /* 0x000fe20000410000 */
[----:B------:R-:W-:Y:S01]  /*85c0*/  FFMA.FTZ R43, R88, R52, -R43 ;  /* 0x00000034582b7223 */ /* 0x000fe2000001082b */
[----:B------:R-:W-:Y:S01]  /*85d0*/  FFMA.FTZ R44, R46, R42, -R44 ;  /* 0x0000002a2e2c7223 */ /* 0x000fe2000001082c */
[----:B------:R-:W-:Y:S01]  /*85e0*/  FFMA.FTZ R90, R89, R93, R90 ;  /* 0x0000005d595a7223 */ /* 0x000fe2000001005a */
[----:B------:R-:W-:Y:S01]  /*85f0*/  FFMA.FTZ R91, R88, R45, R91 ;  /* 0x0000002d585b7223 */ /* 0x000fe2000001005b */
[----:B------:R-:W-:Y:S01]  /*8600*/  FFMA.FTZ R50, R46, R172, R50 ;  /* 0x000000ac2e327223 */ /* 0x000fe20000010032 */
[----:B------:R-:W-:-:S02]  /*8610*/  F2FP.BF16.F32.PACK_AB R41, R61, R41 ;  /* 0x000000293d29723e */ /* 0x000fc400000010ff */
[----:B------:R-:W-:Y:S02]  /*8620*/  F2FP.BF16.F32.PACK_AB R62, R63, R62 ;  /* 0x0000003e3f3e723e */ /* 0x000fe400000010ff */
[----:B------:R-:W-:Y:S01]  /*8630*/  F2FP.BF16.F32.PACK_AB R40, R47, R40 ;  /* 0x000000282f28723e */ /* 0x000fe200000010ff */
[----:B------:R-:W-:Y:S01]  /*8640*/  IMAD.MOV.U32 R47, RZ, RZ, R41 ;  /* 0x000000ffff2f7224 */ /* 0x000fe200078e0029 */
[----:B------:R-:W-:Y:S01]  /*8650*/  F2FP.BF16.F32.PACK_AB R48, R48, R49 ;  /* 0x000000313030723e */ /* 0x000fe200000010ff */
[----:B------:R-:W-:Y:S01]  /*8660*/  IMAD.MOV.U32 R49, RZ, RZ, R62 ;  /* 0x000000ffff317224 */ /* 0x000fe200078e003e */
[----:B------:R-:W-:Y:S01]  /*8670*/  F2FP.BF16.F32.PACK_AB R46, R44, R43 ;  /* 0x0000002b2c2e723e */ /* 0x000fe200000010ff */
[----:B------:R-:W-:Y:S01]  /*8680*/  IMAD.MOV.U32 R44, RZ, RZ, R40 ;  /* 0x000000ffff2c7224 */ /* 0x000fe200078e0028 */
[----:B------:R-:W-:Y:S02]  /*8690*/  F2FP.BF16.F32.PACK_AB R45, R94, R53 ;  /* 0x000000355e2d723e */ /* 0x000fe400000010ff */
[----:B------:R-:W-:-:S02]  /*86a0*/  F2FP.BF16.F32.PACK_AB R51, R51, R90 ;  /* 0x0000005a3333723e */ /* 0x000fc400000010ff */
[----:B------:R-:W-:-:S07]  /*86b0*/  F2FP.BF16.F32.PACK_AB R50, R50, R91 ;  /* 0x0000005b3232723e */ /* 0x000fce00000010ff */
.L_x_696:
[----:B------:R-:W-:Y:S05]  /*86c0*/  BSYNC B2 ;  /* 0x0000000000027941 */ /* 0x000fea0003800000 */
.L_x_695:
[----:B0-----:R3:W-:Y:S04]  /*86d0*/  STG.E.128 desc[UR40][R56.64], R44 ;  /* 0x0000002c38007986 */ /* 0x0017e8000c101d28 */
[----:B--2---:R3:W-:Y:S02]  /*86e0*/  @!P4 STG.E.128 desc[UR40][R58.64], R48 ;  /* 0x000000303a00c986 */ /* 0x0047e4000c101d28 */
.L_x_686:
[----:B------:R-:W-:Y:S05]  /*86f0*/  BSYNC B1 ;  /* 0x0000000000017941 */ /* 0x000fea0003800000 */
.L_x_685:
[-C--:B--2---:R-:W-:Y:S02]  /*8700*/  IMAD R40, R146, R128.reuse, RZ ;  /* 0x0000008092287224 */ /* 0x084fe400078e02ff */
[----:B------:R-:W-:-:S04]  /*8710*/  IMAD.WIDE.U32 R126, R205, R128, R126 ;  /* 0x00000080cd7e7225 */ /* 0x000fc800078e007e */
[----:B------:R-:W-:Y:S01]  /*8720*/  IMAD R129, R205, R129, R40 ;  /* 0x00000081cd817224 */ /* 0x000fe200078e0228 */
[----:B------:R-:W-:Y:S06]  /*8730*/  @P3 BRA `(.L_x_655) ;  /* 0x0000001800f83947 */ /* 0x000fec0003800000 */
[----:B------:R-:W-:Y:S01]  /*8740*/  ISETP.NE.AND P3, PT, R14, RZ, PT ;  /* 0x000000ff0e00720c */ /* 0x000fe20003f65270 */
[----:B------:R-:W-:Y:S01]  /*8750*/  BSSY B1, `(.L_x_697) ;  /* 0x0000083000017945 */ /* 0x000fe20003800000 */
[----:B------:R-:W-:-:S11]  /*8760*/  IMAD.IADD R52, R127, 0x1, R129 ;  /* 0x000000017f347824 */ /* 0x000fd600078e0281 */
[----:B------:R-:W-:Y:S05]  /*8770*/  @!P3 BRA `(.L_x_698) ;  /* 0x000000080000b947 */ /* 0x000fea0003800000 */
[----:B------:R-:W-:Y:S01]  /*8780*/  SEL R40, R122, R148, !P0 ;  /* 0x000000947a287207 */ /* 0x000fe20004000000 */
[----:B------:R-:W-:Y:S01]  /*8790*/  BSSY B2, `(.L_x_699) ;  /* 0x000007c000027945 */ /* 0x000fe20003800000 */
[----:B---3--:R-:W-:Y:S02]  /*87a0*/  IADD3 R44, P3, P4, R102, R126, R27 ;  /* 0x0000007e662c7210 */ /* 0x008fe40007c7e01b */
[----:B------:R-:W-:Y:S02]  /*87b0*/  SHF.R.S32.HI R41, RZ, 0x1f, R40 ;  /* 0x0000001fff297819 */ /* 0x000fe40000011428 */
[----:B------:R-:W-:Y:S02]  /*87c0*/  IADD3.X R46, R97, R52, R13, P3, P4 ;  /* 0x00000034612e7210 */ /* 0x000fe40001fe840d */
[----:B------:R-:W-:-:S04]  /*87d0*/  LEA.HI R41, R41, R40, RZ, 0x4 ;  /* 0x0000002829297211 */ /* 0x000fc800078f20ff */
[----:B------:R-:W-:-:S04]  /*87e0*/  LEA.HI.SX32 R41, R41, R114, 0x1c ;  /* 0x0000007229297211 */ /* 0x000fc800078fe2ff */
[----:B0-----:R-:W-:Y:S01]  /*87f0*/  SHF.R.S32.HI R48, RZ, 0x1f, R41 ;  /* 0x0000001fff307819 */ /* 0x001fe20000011429 */
[----:B------:R-:W-:-:S03]  /*8800*/  IMAD.SHL.U32 R40, R41, 0x8, RZ ;  /* 0x0000000829287824 */ /* 0x000fc600078e00ff */
[----:B------:R-:W-:Y:S02]  /*8810*/  LEA.HI R48, R48, R41, RZ, 0x3 ;  /* 0x0000002930307211 */ /* 0x000fe400078f18ff */
[----:B------:R-:W-:Y:S02]  /*8820*/  ISETP.GE.AND P3, PT, R40, R147, PT ;  /* 0x000000932800720c */ /* 0x000fe40003f66270 */
[----:B------:R-:W-:Y:S01]  /*8830*/  LOP3.LUT R41, R185, 0x38, R40, 0xf8, !PT ;  /* 0x00000038b9297812 */ /* 0x000fe200078ef828 */
[----:B------:R-:W-:-:S05]  /*8840*/  IMAD.SHL.U32 R48, R48, 0x400, RZ ;  /* 0x0000040030307824 */ /* 0x000fca00078e00ff */
[----:B------:R-:W-:-:S05]  /*8850*/  LOP3.LUT R43, R48, 0x7fffe000, RZ, 0xc0, !PT ;  /* 0x7fffe000302b7812 */ /* 0x000fca00078ec0ff */
[--C-:B------:R-:W-:Y:S02]  /*8860*/  @!P3 SHF.R.S32.HI R45, RZ, 0x1f, R40.reuse ;  /* 0x0000001fff2db819 */ /* 0x100fe40000011428 */
[----:B------:R-:W-:Y:S02]  /*8870*/  @!P3 IADD3 R42, P4, P5, R102, R126, R40 ;  /* 0x0000007e662ab210 */ /* 0x000fe40007d9e028 */
[----:B------:R-:W-:Y:S01]  /*8880*/  LOP3.LUT R40, R41, R230, RZ, 0x3c, !PT ;  /* 0x000000e629287212 */ /* 0x000fe200078e3cff */
[----:B------:R-:W-:Y:S01]  /*8890*/  IMAD R41, R16, 0x6000, R141 ;  /* 0x0000600010297824 */ /* 0x000fe200078e028d */
[----:B------:R-:W-:Y:S02]  /*88a0*/  @!P3 IADD3.X R45, R97, R52, R45, P4, P5 ;  /* 0x00000034612db210 */ /* 0x000fe400027ea42d */
[----:B------:R-:W-:Y:S01]  /*88b0*/  IADD3 R43, R40, R43, R195 ;  /* 0x0000002b282b7210 */ /* 0x000fe20007ffe0c3 */
[----:B------:R-:W-:Y:S01]  /*88c0*/  IMAD R41, R41, 0x2, R2 ;  /* 0x0000000229297824 */ /* 0x000fe200078e0202 */
[----:B------:R-:W-:-:S03]  /*88d0*/  LEA R48, P4, R44, R120, 0x1 ;  /* 0x000000782c307211 */ /* 0x000fc600078808ff */
[----:B------:R-:W-:Y:S01]  /*88e0*/  IMAD R43, R16, 0x6000, R43 ;  /* 0x00006000102b7824 */ /* 0x000fe200078e022b */
[----:B------:R-:W-:Y:S02]  /*88f0*/  LEA.HI.X R49, R44, R121, R46, 0x1, P4 ;  /* 0x000000792c317211 */ /* 0x000fe400020f0c2e */
[----:B------:R-:W-:Y:S01]  /*8900*/  @!P3 LEA R50, P4, R42, R120, 0x1 ;  /* 0x000000782a32b211 */ /* 0x000fe200078808ff */
[----:B------:R-:W-:-:S03]  /*8910*/  IMAD R44, R43, 0x2, R2 ;  /* 0x000000022b2c7824 */ /* 0x000fc600078e0202 */
[----:B------:R-:W-:Y:S02]  /*8920*/  @!P3 LEA.HI.X R51, R42, R121, R45, 0x1, P4 ;  /* 0x000000792a33b211 */ /* 0x000fe400020f0c2d */
[----:B------:R-:W0:Y:S01]  /*8930*/  LDS.128 R40, [R41+0x1c400] ;  /* 0x01c4000029287984 */ /* 0x000e220000000c00 */
[----:B------:R-:W-:-:S03]  /*8940*/  ISETP.GE.AND P4, PT, R18, R117, PT ;  /* 0x000000751200720c */ /* 0x000fc60003f86270 */
[----:B------:R-:W2:Y:S10]  /*8950*/  LDS.128 R44, [R44+0x1c400] ;  /* 0x01c400002c2c7984 */ /* 0x000eb40000000c00 */
[----:B------:R-:W-:Y:S05]  /*8960*/  @P4 BRA `(.L_x_700) ;  /* 0x0000000400784947 */ /* 0x000fea0003800000 */
[----:B------:R-:W-:Y:S01]  /*8970*/  SHF.R.U64 R53, R72, 0x10, R73 ;  /* 0x0000001048357819 */ /* 0x000fe20000001249 */
[----:B--2---:R-:W-:Y:S01]  /*8980*/  IMAD.U32 R59, R45, 0x10000, RZ ;  /* 0x000100002d3b7824 */ /* 0x004fe200078e00ff */
[----:B------:R-:W-:Y:S01]  /*8990*/  SHF.R.U64 R55, R84, 0x10, R85 ;  /* 0x0000001054377819 */ /* 0x000fe20000001255 */
[----:B0-----:R-:W-:Y:S01]  /*89a0*/  IMAD.U32 R57, R41, 0x10000, RZ ;  /* 0x0001000029397824 */ /* 0x001fe200078e00ff */
[----:B------:R-:W-:Y:S01]  /*89b0*/  SHF.R.U32.HI R73, RZ, 0x10, R73 ;  /* 0x00000010ff497819 */ /* 0x000fe20000011649 */
[----:B------:R-:W-:Y:S01]  /*89c0*/  IMAD.U32 R72, R47, 0x10000, RZ ;  /* 0x000100002f487824 */ /* 0x000fe200078e00ff */
[----:B------:R-:W-:Y:S01]  /*89d0*/  SHF.R.U32.HI R85, RZ, 0x10, R85 ;  /* 0x00000010ff557819 */ /* 0x000fe20000011655 */
[----:B------:R-:W-:Y:S01]  /*89e0*/  IMAD.U32 R62, R43, 0x10000, RZ ;  /* 0x000100002b3e7824 */ /* 0x000fe200078e00ff */
[----:B------:R-:W-:Y:S01]  /*89f0*/  PRMT R73, R168, 0x5432, R73 ;  /* 0x00005432a8497816 */ /* 0x000fe20000000049 */
[----:B------:R-:W-:Y:S01]  /*8a00*/  IMAD.U32 R61, R42, 0x10000, RZ ;  /* 0x000100002a3d7824 */ /* 0x000fe200078e00ff */
[----:B------:R-:W-:-:S02]  /*8a10*/  PRMT R85, R170, 0x5432, R85 ;  /* 0x00005432aa557816 */ /* 0x000fc40000000055 */
[----:B------:R-:W-:Y:S01]  /*8a20*/  SHF.R.U64 R56, R86, 0x10, R87 ;  /* 0x0000001056387819 */ /* 0x000fe20000001257 */
[----:B------:R-:W-:Y:S01]  /*8a30*/  IMAD.U32 R88, R73, 0x10000, RZ ;  /* 0x0001000049587824 */ /* 0x000fe200078e00ff */
[----:B------:R-:W-:Y:S01]  /*8a40*/  SHF.R.U64 R54, R74, 0x10, R75 ;  /* 0x000000104a367819 */ /* 0x000fe2000000124b */
[----:B------:R-:W-:Y:S01]  /*8a50*/  IMAD.U32 R84, R85, 0x10000, RZ ;  /* 0x0001000055547824 */ /* 0x000fe200078e00ff */
[----:B------:R-:W-:Y:S01]  /*8a60*/  SHF.R.U32.HI R86, RZ, 0x10, R87 ;  /* 0x00000010ff567819 */ /* 0x000fe20000011657 */
[C---:B------:R-:W-:Y:S01]  /*8a70*/  FMUL.FTZ R92, R59.reuse, R88 ;  /* 0x000000583b5c7220 */ /* 0x040fe20000410000 */
[----:B------:R-:W-:Y:S01]  /*8a80*/  SHF.R.U32.HI R74, RZ, 0x10, R75 ;  /* 0x00000010ff4a7819 */ /* 0x000fe2000001164b */
[----:B------:R-:W-:Y:S01]  /*8a90*/  FMUL.FTZ R90, R59, R84 ;  /* 0x000000543b5a7220 */ /* 0x000fe20000410000 */
[----:B------:R-:W-:Y:S01]  /*8aa0*/  LOP3.LUT R60, R45, 0xffff0000, RZ, 0xc0, !PT ;  /* 0xffff00002d3c7812 */ /* 0x000fe200078ec0ff */
[----:B------:R-:W-:Y:S01]  /*8ab0*/  IMAD.U32 R45, R44, 0x10000, RZ ;  /* 0x000100002c2d7824 */ /* 0x000fe200078e00ff */
[----:B------:R-:W-:-:S02]  /*8ac0*/  LOP3.LUT R75, R85, 0xffff0000, RZ, 0xc0, !PT ;  /* 0xffff0000554b7812 */ /* 0x000fc400078ec0ff */
[----:B------:R-:W-:Y:S02]  /*8ad0*/  PRMT R86, R169, 0x5432, R86 ;  /* 0x00005432a9567816 */ /* 0x000fe40000000056 */
[----:B------:R-:W-:Y:S01]  /*8ae0*/  PRMT R74, R167, 0x5432, R74 ;  /* 0x00005432a74a7816 */ /* 0x000fe2000000004a */
[----:B------:R-:W-:Y:S01]  /*8af0*/  FMUL.FTZ R87, R60, R75 ;  /* 0x0000004b3c577220 */ /* 0x000fe20000410000 */
[----:B------:R-:W-:Y:S01]  /*8b00*/  LOP3.LUT R59, R73, 0xffff0000, RZ, 0xc0, !PT ;  /* 0xffff0000493b7812 */ /* 0x000fe200078ec0ff */
[----:B------:R-:W-:Y:S01]  /*8b10*/  IMAD.U32 R73, R86, 0x10000, RZ ;  /* 0x0001000056497824 */ /* 0x000fe200078e00ff */
[----:B------:R-:W-:Y:S01]  /*8b20*/  LOP3.LUT R58, R41, 0xffff0000, RZ, 0xc0, !PT ;  /* 0xffff0000293a7812 */ /* 0x000fe200078ec0ff */
[----:B------:R-:W-:Y:S01]  /*8b30*/  IMAD.U32 R85, R74, 0x10000, RZ ;  /* 0x000100004a557824 */ /* 0x000fe200078e00ff */
[----:B------:R-:W-:Y:S01]  /*8b40*/  PRMT R170, R170, 0x5410, R55 ;  /* 0x00005410aaaa7816 */ /* 0x000fe20000000037 */
[C---:B------:R-:W-:Y:S01]  /*8b50*/  FFMA.FTZ R55, R57.reuse, R88, -R90 ;  /* 0x0000005839377223 */ /* 0x040fe2000001085a */
[-C--:B------:R-:W-:Y:S01]  /*8b60*/  FMUL.FTZ R89, R60, R59.reuse ;  /* 0x0000003b3c597220 */ /* 0x080fe20000410000 */
[----:B------:R-:W-:Y:S01]  /*8b70*/  FFMA.FTZ R57, R57, R84, R92 ;  /* 0x0000005439397223 */ /* 0x000fe2000001005c */
[----:B------:R-:W-:Y:S01]  /*8b80*/  FFMA.FTZ R60, R58, R59, -R87 ;  /* 0x0000003b3a3c7223 */ /* 0x000fe20000010857 */
[----:B------:R-:W-:Y:S01]  /*8b90*/  LOP3.LUT R47, R47, 0xffff0000, RZ, 0xc0, !PT ;  /* 0xffff00002f2f7812 */ /* 0x000fe200078ec0ff */
[----:B------:R-:W-:Y:S01]  /*8ba0*/  FMUL.FTZ R59, R72, R73 ;  /* 0x00000049483b7220 */ /* 0x000fe20000410000 */
[----:B------:R-:W-:Y:S01]  /*8bb0*/  LOP3.LUT R84, R86, 0xffff0000, RZ, 0xc0, !PT ;  /* 0xffff000056547812 */ /* 0x000fe200078ec0ff */
[-C--:B------:R-:W-:Y:S01]  /*8bc0*/  FMUL.FTZ R86, R72, R85.reuse ;  /* 0x0000005548567220 */ /* 0x080fe20000410000 */
[----:B------:R-:W-:Y:S01]  /*8bd0*/  PRMT R53, R168, 0x5410, R53 ;  /* 0x00005410a8357816 */ /* 0x000fe20000000035 */
[----:B------:R-:W-:Y:S01]  /*8be0*/  FFMA.FTZ R59, R62, R85, -R59 ;  /* 0x000000553e3b7223 */ /* 0x000fe2000001083b */
[----:B------:R-:W-:Y:S01]  /*8bf0*/  LOP3.LUT R72, R74, 0xffff0000, RZ, 0xc0, !PT ;  /* 0xffff00004a487812 */ /* 0x000fe200078ec0ff */
[----:B------:R-:W-:Y:S01]  /*8c00*/  FFMA.FTZ R62, R62, R73, R86 ;  /* 0x000000493e3e7223 */ /* 0x000fe20000010056 */
[----:B------:R-:W-:Y:S01]  /*8c10*/  LOP3.LUT R43, R43, 0xffff0000, RZ, 0xc0, !PT ;  /* 0xffff00002b2b7812 */ /* 0x000fe200078ec0ff */
[----:B------:R-:W-:Y:S01]  /*8c20*/  FMUL.FTZ R88, R47, R84 ;  /* 0x000000542f587220 */ /* 0x000fe20000410000 */
[----:B------:R-:W-:-:S02]  /*8c30*/  IMAD.U32 R86, R170, 0x10000, RZ ;  /* 0x00010000aa567824 */ /* 0x000fc400078e00ff */
[-C--:B------:R-:W-:Y:S01]  /*8c40*/  FMUL.FTZ R90, R47, R72.reuse ;  /* 0x000000482f5a7220 */ /* 0x080fe20000410000 */
[----:B------:R-:W-:Y:S02]  /*8c50*/  IMAD.U32 R74, R53, 0x10000, RZ ;  /* 0x00010000354a7824 */ /* 0x000fe400078e00ff */
[----:B------:R-:W-:Y:S01]  /*8c60*/  FFMA.FTZ R72, R43, R72, -R88 ;  /* 0x000000482b487223 */ /* 0x000fe20000010858 */
[----:B------:R-:W-:Y:S01]  /*8c70*/  IMAD.U32 R41, R40, 0x10000, RZ ;  /* 0x0001000028297824 */ /* 0x000fe200078e00ff */
[----:B------:R-:W-:Y:S01]  /*8c80*/  LOP3.LUT R44, R44, 0xffff0000, RZ, 0xc0, !PT ;  /* 0xffff00002c2c7812 */ /* 0x000fe200078ec0ff */
[C---:B------:R-:W-:Y:S01]  /*8c90*/  FMUL.FTZ R88, R45.reuse, R86 ;  /* 0x000000562d587220 */ /* 0x040fe20000410000 */
[----:B------:R-:W-:Y:S01]  /*8ca0*/  LOP3.LUT R47, R170, 0xffff0000, RZ, 0xc0, !PT ;  /* 0xffff0000aa2f7812 */ /* 0x000fe200078ec0ff */
[-C--:B------:R-:W-:Y:S01]  /*8cb0*/  FMUL.FTZ R73, R45, R74.reuse ;  /* 0x0000004a2d497220 */ /* 0x080fe20000410000 */
[----:B------:R-:W-:Y:S01]  /*8cc0*/  PRMT R56, R169, 0x5410, R56 ;  /* 0x00005410a9387816 */ /* 0x000fe20000000038 */
[----:B------:R-:W-:Y:S01]  /*8cd0*/  FFMA.FTZ R58, R58, R75, R89 ;  /* 0x0000004b3a3a7223 */ /* 0x000fe20000010059 */
[----:B------:R-:W-:Y:S01]  /*8ce0*/  LOP3.LUT R53, R53, 0xffff0000, RZ, 0xc0, !PT ;  /* 0xffff000035357812 */ /* 0x000fe200078ec0ff */
[C---:B------:R-:W-:Y:S01]  /*8cf0*/  FFMA.FTZ R45, R41.reuse, R74, -R88 ;  /* 0x0000004a292d7223 */ /* 0x040fe20000010858 */
[----:B------:R-:W-:Y:S01]  /*8d00*/  LOP3.LUT R40, R40, 0xffff0000, RZ, 0xc0, !PT ;  /* 0xffff000028287812 */ /* 0x000fe200078ec0ff */
[----:B------:R-:W-:Y:S01]  /*8d10*/  FMUL.FTZ R75, R44, R47 ;  /* 0x0000002f2c4b7220 */ /* 0x000fe20000410000 */
[----:B------:R-:W-:Y:S01]  /*8d20*/  LOP3.LUT R63, R42, 0xffff0000, RZ, 0xc0, !PT ;  /* 0xffff00002a3f7812 */ /* 0x000fe200078ec0ff */
[----:B------:R-:W-:Y:S01]  /*8d30*/  FFMA.FTZ R41, R41, R86, R73 ;  /* 0x0000005629297223 */ /* 0x000fe20000010049 */
[----:B------:R-:W-:Y:S01]  /*8d40*/  PRMT R54, R167, 0x5410, R54 ;  /* 0x00005410a7367816 */ /* 0x000fe20000000036 */
[C---:B------:R-:W-:Y:S01]  /*8d50*/  IMAD.U32 R42, R46.reuse, 0x10000, RZ ;  /* 0x000100002e2a7824 */ /* 0x040fe200078e00ff */
[----:B------:R-:W-:Y:S01]  /*8d60*/  LOP3.LUT R46, R46, 0xffff0000, RZ, 0xc0, !PT ;  /* 0xffff00002e2e7812 */ /* 0x000fe200078ec0ff */
[C---:B------:R-:W-:Y:S01]  /*8d70*/  IMAD.U32 R73, R56.reuse, 0x10000, RZ ;  /* 0x0001000038497824 */ /* 0x040fe200078e00ff */
[----:B------:R-:W-:Y:S01]  /*8d80*/  LOP3.LUT R56, R56, 0xffff0000, RZ, 0xc0, !PT ;  /* 0xffff000038387812 */ /* 0x000fe200078ec0ff */
[-C--:B------:R-:W-:Y:S01]  /*8d90*/  FMUL.FTZ R85, R44, R53.reuse ;  /* 0x000000352c557220 */ /* 0x080fe20000410000 */
[----:B------:R-:W-:Y:S01]  /*8da0*/  FFMA.FTZ R44, R40, R53, -R75 ;  /* 0x00000035282c7223 */ /* 0x000fe2000001084b */
[----:B------:R-:W-:-:S02]  /*8db0*/  IMAD.U32 R53, R54, 0x10000, RZ ;  /* 0x0001000036357824 */ /* 0x000fc400078e00ff */
[----:B------:R-:W-:Y:S01]  /*8dc0*/  FFMA.FTZ R43, R43, R84, R90 ;  /* 0x000000542b2b7223 */ /* 0x000fe2000001005a */
[----:B------:R-:W-:Y:S01]  /*8dd0*/  LOP3.LUT R54, R54, 0xffff0000, RZ, 0xc0, !PT ;  /* 0xffff000036367812 */ /* 0x000fe200078ec0ff */
[----:B------:R-:W-:Y:S01]  /*8de0*/  FMUL.FTZ R74, R42, R73 ;  /* 0x000000492a4a7220 */ /* 0x000fe20000410000 */
[----:B------:R-:W-:Y:S01]  /*8df0*/  FMUL.FTZ R84, R46, R56 ;  /* 0x000000382e547220 */ /* 0x000fe20000410000 */
[----:B------:R-:W-:Y:S01]  /*8e00*/  FFMA.FTZ R40, R40, R47, R85 ;  /* 0x0000002f28287223 */ /* 0x000fe20000010055 */
[-C--:B------:R-:W-:Y:S01]  /*8e10*/  FMUL.FTZ R42, R42, R53.reuse ;  /* 0x000000352a2a7220 */ /* 0x080fe20000410000 */
[-C--:B------:R-:W-:Y:S01]  /*8e20*/  FMUL.FTZ R75, R46, R54.reuse ;  /* 0x000000362e4b7220 */ /* 0x080fe20000410000 */
[----:B------:R-:W-:Y:S01]  /*8e30*/  FFMA.FTZ R74, R61, R53, -R74 ;  /* 0x000000353d4a7223 */ /* 0x000fe2000001084a */
[----:B------:R-:W-:Y:S01]  /*8e40*/  FFMA.FTZ R47, R63, R54, -R84 ;  /* 0x000000363f2f7223 */ /* 0x000fe20000010854 */
[----:B------:R-:W-:Y:S01]  /*8e50*/  FFMA.FTZ R42, R61, R73, R42 ;  /* 0x000000493d2a7223 */ /* 0x000fe2000001002a */
[----:B------:R-:W-:Y:S01]  /*8e60*/  FFMA.FTZ R75, R63, R56, R75 ;  /* 0x000000383f4b7223 */ /* 0x000fe2000001004b */
[----:B------:R-:W-:-:S02]  /*8e70*/  F2FP.BF16.F32.PACK_AB R57, R58, R57 ;  /* 0x000000393a39723e */ /* 0x000fc400000010ff */
[----:B------:R-:W-:Y:S02]  /*8e80*/  F2FP.BF16.F32.PACK_AB R55, R60, R55 ;  /* 0x000000373c37723e */ /* 0x000fe400000010ff */
[----:B------:R-:W-:Y:S02]  /*8e90*/  F2FP.BF16.F32.PACK_AB R59, R72, R59 ;  /* 0x0000003b483b723e */ /* 0x000fe400000010ff */
[----:B------:R-:W-:Y:S02]  /*8ea0*/  F2FP.BF16.F32.PACK_AB R62, R43, R62 ;  /* 0x0000003e2b3e723e */ /* 0x000fe400000010ff */
[----:B------:R-:W-:Y:S01]  /*8eb0*/  F2FP.BF16.F32.PACK_AB R54, R44, R45 ;  /* 0x0000002d2c36723e */ /* 0x000fe200000010ff */
[----:B------:R-:W-:Y:S01]  /*8ec0*/  IMAD.MOV.U32 R45, RZ, RZ, R57 ;  /* 0x000000ffff2d7224 */ /* 0x000fe200078e0039 */
[----:B------:R-:W-:Y:S01]  /*8ed0*/  F2FP.BF16.F32.PACK_AB R58, R47, R74 ;  /* 0x0000004a2f3a723e */ /* 0x000fe200000010ff */
[----:B------:R-:W-:Y:S01]  /*8ee0*/  IMAD.MOV.U32 R43, RZ, RZ, R59 ;  /* 0x000000ffff2b7224 */ /* 0x000fe200078e003b */
[----:B------:R-:W-:Y:S01]  /*8ef0*/  F2FP.BF16.F32.PACK_AB R44, R40, R41 ;  /* 0x00000029282c723e */ /* 0x000fe200000010ff */
[----:B------:R-:W-:Y:S01]  /*8f00*/  IMAD.MOV.U32 R40, RZ, RZ, R54 ;  /* 0x000000ffff287224 */ /* 0x000fe200078e0036 */
[----:B------:R-:W-:Y:S01]  /*8f10*/  F2FP.BF16.F32.PACK_AB R46, R75, R42 ;  /* 0x0000002a4b2e723e */ /* 0x000fe200000010ff */
[----:B------:R-:W-:-:S02]  /*8f20*/  IMAD.MOV.U32 R41, RZ, RZ, R55 ;  /* 0x000000ffff297224 */ /* 0x000fc400078e0037 */
[----:B------:R-:W-:Y:S02]  /*8f30*/  IMAD.MOV.U32 R42, RZ, RZ, R58 ;  /* 0x000000ffff2a7224 */ /* 0x000fe400078e003a */
[----:B------:R-:W-:-:S07]  /*8f40*/  IMAD.MOV.U32 R47, RZ, RZ, R62 ;  /* 0x000000ffff2f7224 */ /* 0x000fce00078e003e */
.L_x_700:
[----:B------:R-:W-:Y:S05]  /*8f50*/  BSYNC B2 ;  /* 0x0000000000027941 */ /* 0x000fea0003800000 */
.L_x_699:
[----:B0-----:R4:W-:Y:S04]  /*8f60*/  STG.E.128 desc[UR40][R48.64], R40 ;  /* 0x0000002830007986 */ /* 0x0019e8000c101d28 */
[----:B--2---:R4:W-:Y:S02]  /*8f70*/  @!P3 STG.E.128 desc[UR40][R50.64], R44 ;  /* 0x0000002c3200b986 */ /* 0x0049e4000c101d28 */
.L_x_698:
[----:B------:R-:W-:Y:S05]  /*8f80*/  BSYNC B1 ;  /* 0x0000000000017941 */ /* 0x000fea0003800000 */
.L_x_697:
[----:B------:R-:W-:Y:S01]  /*8f90*/  ISETP.NE.AND P3, PT, R10, RZ, PT ;  /* 0x000000ff0a00720c */ /* 0x000fe20003f65270 */
[----:B------:R-:W-:-:S12]  /*8fa0*/  BSSY B1, `(.L_x_701) ;  /* 0x000007f000017945 */ /* 0x000fd80003800000 */
[----:B------:R-:W-:Y:S05]  /*8fb0*/  @!P3 BRA `(.L_x_702) ;  /* 0x0000000400f4b947 */ /* 0x000fea0003800000 */
[----:B----4-:R-:W-:Y:S01]  /*8fc0*/  SEL R40, R122, R148, !P1 ;  /* 0x000000947a287207 */ /* 0x010fe20004800000 */
        /* <DEDUP_REMOVED lines=30> */
[--C-:B------:R-:W-:Y:S01]  /*91b0*/  SHF.R.U64 R75, R68, 0x10, R69.reuse ;  /* 0x00000010444b7819 */ /* 0x100fe20000001245 */
[----:B--2---:R-:W-:Y:S01]  /*91c0*/  IMAD.U32 R58, R45, 0x10000, RZ ;  /* 0x000100002d3a7824 */ /* 0x004fe200078e00ff */
[----:B------:R-:W-:Y:S01]  /*91d0*/  SHF.R.U32.HI R73, RZ, 0x10, R69 ;  /* 0x00000010ff497819 */ /* 0x000fe20000011645 */
[----:B------:R-:W-:Y:S01]  /*91e0*/  IMAD.U32 R68, R47, 0x10000, RZ ;  /* 0x000100002f447824 */ /* 0x000fe200078e00ff */
[----:B------:R-:W-:Y:S01]  /*91f0*/  SHF.R.U32.HI R69, RZ, 0x10, R81 ;  /* 0x00000010ff457819 */ /* 0x000fe20000011651 */
[----:B0-----:R-:W-:Y:S01]  /*9200*/  IMAD.U32 R61, R41, 0x10000, RZ ;  /* 0x00010000293d7824 */ /* 0x001fe200078e00ff */
[----:B------:R-:W-:Y:S01]  /*9210*/  PRMT R60, R158, 0x5410, R75 ;  /* 0x000054109e3c7816 */ /* 0x000fe2000000004b */
[----:B------:R-:W-:Y:S01]  /*9220*/  IMAD.U32 R59, R43, 0x10000, RZ ;  /* 0x000100002b3b7824 */ /* 0x000fe200078e00ff */
[----:B------:R-:W-:Y:S02]  /*9230*/  PRMT R69, R160, 0x5432, R69 ;  /* 0x00005432a0457816 */ /* 0x000fe40000000045 */
[----:B------:R-:W-:-:S02]  /*9240*/  SHF.R.U64 R63, R70, 0x10, R71 ;  /* 0x00000010463f7819 */ /* 0x000fc40000001247 */
[----:B------:R-:W-:Y:S01]  /*9250*/  SHF.R.U64 R55, R80, 0x10, R81 ;  /* 0x0000001050377819 */ /* 0x000fe20000001251 */
[----:B------:R-:W-:Y:S01]  /*9260*/  IMAD.U32 R70, R69, 0x10000, RZ ;  /* 0x0001000045467824 */ /* 0x000fe200078e00ff */
[----:B------:R-:W-:Y:S02]  /*9270*/  PRMT R158, R158, 0x5432, R73 ;  /* 0x000054329e9e7816 */ /* 0x000fe40000000049 */
[--C-:B------:R-:W-:Y:S02]  /*9280*/  SHF.R.U64 R72, R82, 0x10, R83.reuse ;  /* 0x0000001052487819 */ /* 0x100fe40000001253 */
[----:B------:R-:W-:Y:S02]  /*9290*/  LOP3.LUT R56, R47, 0xffff0000, RZ, 0xc0, !PT ;  /* 0xffff00002f387812 */ /* 0x000fe400078ec0ff */
[----:B------:R-:W-:Y:S02]  /*92a0*/  SHF.R.U32.HI R82, RZ, 0x10, R83 ;  /* 0x00000010ff527819 */ /* 0x000fe40000011653 */
[----:B------:R-:W-:Y:S01]  /*92b0*/  PRMT R47, R156, 0x5410, R63 ;  /* 0x000054109c2f7816 */ /* 0x000fe2000000003f */
[----:B------:R-:W-:Y:S01]  /*92c0*/  IMAD.U32 R63, R158, 0x10000, RZ ;  /* 0x000100009e3f7824 */ /* 0x000fe200078e00ff */
[----:B------:R-:W-:-:S02]  /*92d0*/  PRMT R160, R160, 0x5410, R55 ;  /* 0x00005410a0a07816 */ /* 0x000fc40000000037 */
[----:B------:R-:W-:Y:S01]  /*92e0*/  SHF.R.U32.HI R71, RZ, 0x10, R71 ;  /* 0x00000010ff477819 */ /* 0x000fe20000011647 */
[CC--:B------:R-:W-:Y:S01]  /*92f0*/  FMUL.FTZ R74, R58.reuse, R63.reuse ;  /* 0x0000003f3a4a7220 */ /* 0x0c0fe20000410000 */
[C---:B------:R-:W-:Y:S01]  /*9300*/  PRMT R55, R159.reuse, 0x5410, R72 ;  /* 0x000054109f377816 */ /* 0x040fe20000000048 */
[-C--:B------:R-:W-:Y:S01]  /*9310*/  FMUL.FTZ R72, R58, R70.reuse ;  /* 0x000000463a487220 */ /* 0x080fe20000410000 */
[----:B------:R-:W-:Y:S02]  /*9320*/  PRMT R159, R159, 0x5432, R82 ;  /* 0x000054329f9f7816 */ /* 0x000fe40000000052 */
[----:B------:R-:W-:Y:S01]  /*9330*/  PRMT R156, R156, 0x5432, R71 ;  /* 0x000054329c9c7816 */ /* 0x000fe20000000047 */
[----:B------:R-:W-:Y:S01]  /*9340*/  FFMA.FTZ R58, R61, R63, -R72 ;  /* 0x0000003f3d3a7223 */ /* 0x000fe20000010848 */
[----:B------:R-:W-:Y:S01]  /*9350*/  LOP3.LUT R62, R45, 0xffff0000, RZ, 0xc0, !PT ;  /* 0xffff00002d3e7812 */ /* 0x000fe200078ec0ff */
[----:B------:R-:W-:Y:S01]  /*9360*/  IMAD.U32 R72, R159, 0x10000, RZ ;  /* 0x000100009f487824 */ /* 0x000fe200078e00ff */
[----:B------:R-:W-:Y:S01]  /*9370*/  LOP3.LUT R71, R69, 0xffff0000, RZ, 0xc0, !PT ;  /* 0xffff000045477812 */ /* 0x000fe200078ec0ff */
[----:B------:R-:W-:Y:S01]  /*9380*/  FFMA.FTZ R61, R61, R70, R74 ;  /* 0x000000463d3d7223 */ /* 0x000fe2000001004a */
[----:B------:R-:W-:Y:S01]  /*9390*/  LOP3.LUT R63, R158, 0xffff0000, RZ, 0xc0, !PT ;  /* 0xffff00009e3f7812 */ /* 0x000fe200078ec0ff */
[----:B------:R-:W-:Y:S01]  /*93a0*/  IMAD.U32 R69, R156, 0x10000, RZ ;  /* 0x000100009c457824 */ /* 0x000fe200078e00ff */
[----:B------:R-:W-:Y:S01]  /*93b0*/  LOP3.LUT R57, R41, 0xffff0000, RZ, 0xc0, !PT ;  /* 0xffff000029397812 */ /* 0x000fe200078ec0ff */
[----:B------:R-:W-:Y:S01]  /*93c0*/  FMUL.FTZ R80, R62, R71 ;  /* 0x000000473e507220 */ /* 0x000fe20000410000 */
[----:B------:R-:W-:Y:S01]  /*93d0*/  FMUL.FTZ R70, R68, R72 ;  /* 0x0000004844467220 */ /* 0x000fe20000410000 */
[----:B------:R-:W-:Y:S01]  /*93e0*/  FMUL.FTZ R62, R62, R63 ;  /* 0x0000003f3e3e7220 */ /* 0x000fe20000410000 */
[----:B------:R-:W-:Y:S01]  /*93f0*/  FMUL.FTZ R73, R68, R69 ;  /* 0x0000004544497220 */ /* 0x000fe20000410000 */
[----:B------:R-:W-:Y:S01]  /*9400*/  FFMA.FTZ R63, R57, R63, -R80 ;  /* 0x0000003f393f7223 */ /* 0x000fe20000010850 */
[----:B------:R-:W-:Y:S01]  /*9410*/  LOP3.LUT R159, R159, 0xffff0000, RZ, 0xc0, !PT ;  /* 0xffff00009f9f7812 */ /* 0x000fe200078ec0ff */
[----:B------:R-:W-:Y:S01]  /*9420*/  FFMA.FTZ R62, R57, R71, R62 ;  /* 0x00000047393e7223 */ /* 0x000fe2000001003e */
[----:B------:R-:W-:Y:S01]  /*9430*/  FFMA.FTZ R57, R59, R69, -R70 ;  /* 0x000000453b397223 */ /* 0x000fe20000010846 */
[----:B------:R-:W-:Y:S01]  /*9440*/  LOP3.LUT R69, R156, 0xffff0000, RZ, 0xc0, !PT ;  /* 0xffff00009c457812 */ /* 0x000fe200078ec0ff */
[----:B------:R-:W-:-:S02]  /*9450*/  IMAD.U32 R45, R44, 0x10000, RZ ;  /* 0x000100002c2d7824 */ /* 0x000fc400078e00ff */
[----:B------:R-:W-:Y:S01]  /*9460*/  FFMA.FTZ R59, R59, R72, R73 ;  /* 0x000000483b3b7223 */ /* 0x000fe20000010049 */
[----:B------:R-:W-:Y:S02]  /*9470*/  IMAD.U32 R70, R160, 0x10000, RZ ;  /* 0x00010000a0467824 */ /* 0x000fe400078e00ff */
[----:B------:R-:W-:Y:S01]  /*9480*/  FMUL.FTZ R71, R56, R159 ;  /* 0x0000009f38477220 */ /* 0x000fe20000410000 */
[----:B------:R-:W-:Y:S02]  /*9490*/  IMAD.U32 R68, R60, 0x10000, RZ ;  /* 0x000100003c447824 */ /* 0x000fe400078e00ff */
[-C--:B------:R-:W-:Y:S01]  /*94a0*/  FMUL.FTZ R73, R56, R69.reuse ;  /* 0x0000004538497220 */ /* 0x080fe20000410000 */
[----:B------:R-:W-:Y:S01]  /*94b0*/  LOP3.LUT R54, R43, 0xffff0000, RZ, 0xc0, !PT ;  /* 0xffff00002b367812 */ /* 0x000fe200078ec0ff */
[C---:B------:R-:W-:Y:S01]  /*94c0*/  FMUL.FTZ R56, R45.reuse, R70 ;  /* 0x000000462d387220 */ /* 0x040fe20000410000 */
[----:B------:R-:W-:Y:S01]  /*94d0*/  IMAD.U32 R41, R40, 0x10000, RZ ;  /* 0x0001000028297824 */ /* 0x000fe200078e00ff */
[----:B------:R-:W-:Y:S01]  /*94e0*/  LOP3.LUT R53, R44, 0xffff0000, RZ, 0xc0, !PT ;  /* 0xffff00002c357812 */ /* 0x000fe200078ec0ff */
[----:B------:R-:W-:Y:S01]  /*94f0*/  FMUL.FTZ R45, R45, R68 ;  /* 0x000000442d2d7220 */ /* 0x000fe20000410000 */
[----:B------:R-:W-:Y:S01]  /*9500*/  LOP3.LUT R160, R160, 0xffff0000, RZ, 0xc0, !PT ;  /* 0xffff0000a0a07812 */ /* 0x000fe200078ec0ff */
[----:B------:R-:W-:Y:S01]  /*9510*/  IMAD.U32 R43, R42, 0x10000, RZ ;  /* 0x000100002a2b7824 */ /* 0x000fe200078e00ff */
[----:B------:R-:W-:Y:S01]  /*9520*/  LOP3.LUT R60, R60, 0xffff0000, RZ, 0xc0, !PT ;  /* 0xffff00003c3c7812 */ /* 0x000fe200078ec0ff */
[----:B------:R-:W-:Y:S01]  /*9530*/  FFMA.FTZ R72, R54, R69, -R71 ;  /* 0x0000004536487223 */ /* 0x000fe20000010847 */
[----:B------:R-:W-:Y:S01]  /*9540*/  LOP3.LUT R44, R42, 0xffff0000, RZ, 0xc0, !PT ;  /* 0xffff00002a2c7812 */ /* 0x000fe200078ec0ff */
[----:B------:R-:W-:Y:S01]  /*9550*/  FFMA.FTZ R70, R41, R70, R45 ;  /* 0x0000004629467223 */ /* 0x000fe2000001002d */
[----:B------:R-:W-:Y:S01]  /*9560*/  LOP3.LUT R40, R40, 0xffff0000, RZ, 0xc0, !PT ;  /* 0xffff000028287812 */ /* 0x000fe200078ec0ff */
[----:B------:R-:W-:-:S02]  /*9570*/  IMAD.U32 R42, R46, 0x10000, RZ ;  /* 0x000100002e2a7824 */ /* 0x000fc400078e00ff */
[----:B------:R-:W-:Y:S01]  /*9580*/  FMUL.FTZ R69, R53, R160 ;  /* 0x000000a035457220 */ /* 0x000fe20000410000 */
[----:B------:R-:W-:Y:S01]  /*9590*/  FFMA.FTZ R56, R41, R68, -R56 ;  /* 0x0000004429387223 */ /* 0x000fe20000010838 */
[----:B------:R-:W-:Y:S01]  /*95a0*/  IMAD.U32 R45, R55, 0x10000, RZ ;  /* 0x00010000372d7824 */ /* 0x000fe200078e00ff */
[----:B------:R-:W-:Y:S01]  /*95b0*/  LOP3.LUT R46, R46, 0xffff0000, RZ, 0xc0, !PT ;  /* 0xffff00002e2e7812 */ /* 0x000fe200078ec0ff */
[-C--:B------:R-:W-:Y:S01]  /*95c0*/  FMUL.FTZ R53, R53, R60.reuse ;  /* 0x0000003c35357220 */ /* 0x080fe20000410000 */
[----:B------:R-:W-:Y:S01]  /*95d0*/  IMAD.U32 R41, R47, 0x10000, RZ ;  /* 0x000100002f297824 */ /* 0x000fe200078e00ff */
[----:B------:R-:W-:Y:S01]  /*95e0*/  LOP3.LUT R55, R55, 0xffff0000, RZ, 0xc0, !PT ;  /* 0xffff000037377812 */ /* 0x000fe200078ec0ff */
[C---:B------:R-:W-:Y:S01]  /*95f0*/  FFMA.FTZ R69, R40.reuse, R60, -R69 ;  /* 0x0000003c28457223 */ /* 0x040fe20000010845 */
[----:B------:R-:W-:Y:S01]  /*9600*/  LOP3.LUT R47, R47, 0xffff0000, RZ, 0xc0, !PT ;  /* 0xffff00002f2f7812 */ /* 0x000fe200078ec0ff */
[----:B------:R-:W-:Y:S01]  /*9610*/  FFMA.FTZ R53, R40, R160, R53 ;  /* 0x000000a028357223 */ /* 0x000fe20000010035 */
[----:B------:R-:W-:Y:S01]  /*9620*/  FMUL.FTZ R40, R42, R45 ;  /* 0x0000002d2a287220 */ /* 0x000fe20000410000 */
[----:B------:R-:W-:Y:S01]  /*9630*/  FMUL.FTZ R71, R46, R55 ;  /* 0x000000372e477220 */ /* 0x000fe20000410000 */
[----:B------:R-:W-:Y:S01]  /*9640*/  FMUL.FTZ R42, R42, R41 ;  /* 0x000000292a2a7220 */ /* 0x000fe20000410000 */
[----:B------:R-:W-:Y:S01]  /*9650*/  FMUL.FTZ R46, R46, R47 ;  /* 0x0000002f2e2e7220 */ /* 0x000fe20000410000 */
[----:B------:R-:W-:Y:S01]  /*9660*/  FFMA.FTZ R54, R54, R159, R73 ;  /* 0x0000009f36367223 */ /* 0x000fe20000010049 */
[C---:B------:R-:W-:Y:S01]  /*9670*/  FFMA.FTZ R40, R43.reuse, R41, -R40 ;  /* 0x000000292b287223 */ /* 0x040fe20000010828 */
[C---:B------:R-:W-:Y:S01]  /*9680*/  FFMA.FTZ R71, R44.reuse, R47, -R71 ;  /* 0x0000002f2c477223 */ /* 0x040fe20000010847 */
[----:B------:R-:W-:Y:S01]  /*9690*/  FFMA.FTZ R42, R43, R45, R42 ;  /* 0x0000002d2b2a7223 */ /* 0x000fe2000001002a */
[----:B------:R-:W-:Y:S01]  /*96a0*/  FFMA.FTZ R55, R44, R55, R46 ;  /* 0x000000372c377223 */ /* 0x000fe2000001002e */
[----:B------:R-:W-:-:S02]  /*96b0*/  F2FP.BF16.F32.PACK_AB R47, R54, R59 ;  /* 0x0000003b362f723e */ /* 0x000fc400000010ff */
        /* <DEDUP_REMOVED lines=8> */
[----:B------:R-:W-:-:S02]  /*9740*/  F2FP.BF16.F32.PACK_AB R45, R62, R61 ;  /* 0x0000003d3e2d723e */ /* 0x000fc400000010ff */
[----:B------:R-:W-:-:S07]  /*9750*/  F2FP.BF16.F32.PACK_AB R44, R53, R70 ;  /* 0x00000046352c723e */ /* 0x000fce00000010ff */
.L_x_704:
[----:B------:R-:W-:Y:S05]  /*9760*/  BSYNC B2 ;  /* 0x0000000000027941 */ /* 0x000fea0003800000 */
.L_x_703:
[----:B0-----:R0:W-:Y:S04]  /*9770*/  STG.E.128 desc[UR40][R48.64], R40 ;  /* 0x0000002830007986 */ /* 0x0011e8000c101d28 */
[----:B--2---:R0:W-:Y:S02]  /*9780*/  @!P3 STG.E.128 desc[UR40][R50.64], R44 ;  /* 0x0000002c3200b986 */ /* 0x0041e4000c101d28 */
.L_x_702:
[----:B------:R-:W-:Y:S05]  /*9790*/  BSYNC B1 ;  /* 0x0000000000017941 */ /* 0x000fea0003800000 */
.L_x_701:
[----:B------:R-:W-:-:S13]  /*97a0*/  ISETP.NE.AND P3, PT, R9, RZ, PT ;  /* 0x000000ff0900720c */ /* 0x000fda0003f65270 */
[----:B------:R-:W-:Y:S05]  /*97b0*/  @!P3 BRA `(.L_x_655) ;  /* 0x0000000800d8b947 */ /* 0x000fea0003800000 */
[----:B0---4-:R-:W2:Y:S01]  /*97c0*/  LDL R40, [R1+0x8] ;  /* 0x0000080001287983 */ /* 0x011ea20000100800 */
[----:B------:R-:W-:Y:S01]  /*97d0*/  BSSY B1, `(.L_x_705) ;  /* 0x0000074000017945 */ /* 0x000fe20003800000 */
[----:B--2---:R-:W-:-:S04]  /*97e0*/  LOP3.LUT P4, RZ, R40, 0x1, RZ, 0xc0, !PT ;  /* 0x0000000128ff7812 */ /* 0x004fc8000788c0ff */
[----:B------:R-:W-:Y:S02]  /*97f0*/  SEL R148, R122, R148, !P4 ;  /* 0x000000947a947207 */ /* 0x000fe40006000000 */
[----:B---3--:R-:W-:Y:S02]  /*9800*/  IADD3 R49, P3, P4, R102, R126, R15 ;  /* 0x0000007e66317210 */ /* 0x008fe40007c7e00f */
[----:B------:R-:W-:Y:S02]  /*9810*/  SHF.R.S32.HI R41, RZ, 0x1f, R148 ;  /* 0x0000001fff297819 */ /* 0x000fe40000011494 */
[----:B------:R-:W-:Y:S02]  /*9820*/  IADD3.X R54, R97, R52, R11, P3, P4 ;  /* 0x0000003461367210 */ /* 0x000fe40001fe840b */
[----:B------:R-:W-:Y:S02]  /*9830*/  LEA.HI R41, R41, R148, RZ, 0x4 ;  /* 0x0000009429297211 */ /* 0x000fe400078f20ff */
[----:B------:R-:W-:-:S02]  /*9840*/  ISETP.GE.AND P4, PT, R100, R117, PT ;  /* 0x000000756400720c */ /* 0x000fc40003f86270 */
[----:B------:R-:W-:Y:S02]  /*9850*/  LEA.HI.SX32 R41, R41, R20, 0x1c ;  /* 0x0000001429297211 */ /* 0x000fe400078fe2ff */
[----:B------:R-:W-:Y:S02]  /*9860*/  LEA R48, P3, R49, R120, 0x1 ;  /* 0x0000007831307211 */ /* 0x000fe400078608ff */
[----:B------:R-:W-:Y:S01]  /*9870*/  SHF.R.S32.HI R40, RZ, 0x1f, R41 ;  /* 0x0000001fff287819 */ /* 0x000fe20000011429 */
[----:B------:R-:W-:Y:S01]  /*9880*/  IMAD.SHL.U32 R50, R41, 0x8, RZ ;  /* 0x0000000829327824 */ /* 0x000fe200078e00ff */
[----:B------:R-:W-:Y:S02]  /*9890*/  LEA.HI.X R49, R49, R121, R54, 0x1, P3 ;  /* 0x0000007931317211 */ /* 0x000fe400018f0c36 */
[----:B------:R-:W-:Y:S02]  /*98a0*/  LEA.HI R40, R40, R41, RZ, 0x3 ;  /* 0x0000002928287211 */ /* 0x000fe400078f18ff */
[----:B------:R-:W-:-:S03]  /*98b0*/  LOP3.LUT R41, R185, 0x38, R50, 0xf8, !PT ;  /* 0x00000038b9297812 */ /* 0x000fc600078ef832 */
[----:B------:R-:W-:Y:S01]  /*98c0*/  IMAD.SHL.U32 R42, R40, 0x400, RZ ;  /* 0x00000400282a7824 */ /* 0x000fe200078e00ff */
[----:B------:R-:W-:Y:S01]  /*98d0*/  LOP3.LUT R40, R41, R230, RZ, 0x3c, !PT ;  /* 0x000000e629287212 */ /* 0x000fe200078e3cff */
[----:B------:R-:W-:-:S03]  /*98e0*/  IMAD R41, R16, 0x6000, R138 ;  /* 0x0000600010297824 */ /* 0x000fc600078e028a */
[----:B------:R-:W-:Y:S01]  /*98f0*/  LOP3.LUT R42, R42, 0x7fffe000, RZ, 0xc0, !PT ;  /* 0x7fffe0002a2a7812 */ /* 0x000fe200078ec0ff */
[----:B------:R-:W-:-:S03]  /*9900*/  IMAD R41, R41, 0x2, R2 ;  /* 0x0000000229297824 */ /* 0x000fc600078e0202 */
[----:B------:R-:W-:-:S05]  /*9910*/  IADD3 R43, R40, R42, R195 ;  /* 0x0000002a282b7210 */ /* 0x000fca0007ffe0c3 */
[----:B------:R-:W-:-:S04]  /*9920*/  IMAD R43, R16, 0x6000, R43 ;  /* 0x00006000102b7824 */ /* 0x000fc800078e022b */
[----:B------:R-:W-:Y:S02]  /*9930*/  IMAD R44, R43, 0x2, R2 ;  /* 0x000000022b2c7824 */ /* 0x000fe400078e0202 */
[----:B------:R-:W0:Y:S04]  /*9940*/  LDS.128 R40, [R41+0x1c400] ;  /* 0x01c4000029287984 */ /* 0x000e280000000c00 */
[----:B------:R-:W2:Y:S01]  /*9950*/  LDS.128 R44, [R44+0x1c400] ;  /* 0x01c400002c2c7984 */ /* 0x000ea20000000c00 */
[----:B------:R-:W-:Y:S05]  /*9960*/  @P4 BRA `(.L_x_706) ;  /* 0x0000000400684947 */ /* 0x000fea0003800000 */
[----:B------:R-:W-:Y:S01]  /*9970*/  SHF.R.U64 R68, R64, 0x10, R65 ;  /* 0x0000001040447819 */ /* 0x000fe20000001241 */
[----:B--2---:R-:W-:Y:S01]  /*9980*/  IMAD.U32 R58, R45, 0x10000, RZ ;  /* 0x000100002d3a7824 */ /* 0x004fe200078e00ff */
[----:B------:R-:W-:Y:S01]  /*9990*/  SHF.R.U64 R63, R66, 0x10, R67 ;  /* 0x00000010423f7819 */ /* 0x000fe20000001243 */
[----:B0-----:R-:W-:Y:S01]  /*99a0*/  IMAD.U32 R55, R41, 0x10000, RZ ;  /* 0x0001000029377824 */ /* 0x001fe200078e00ff */
[----:B------:R-:W-:Y:S01]  /*99b0*/  SHF.R.U64 R62, R76, 0x10, R77 ;  /* 0x000000104c3e7819 */ /* 0x000fe2000000124d */
[----:B------:R-:W-:Y:S01]  /*99c0*/  IMAD.U32 R60, R47, 0x10000, RZ ;  /* 0x000100002f3c7824 */ /* 0x000fe200078e00ff */
[----:B------:R-:W-:Y:S01]  /*99d0*/  SHF.R.U32.HI R64, RZ, 0x10, R65 ;  /* 0x00000010ff407819 */ /* 0x000fe20000011641 */
[----:B------:R-:W-:Y:S01]  /*99e0*/  IMAD.U32 R57, R43, 0x10000, RZ ;  /* 0x000100002b397824 */ /* 0x000fe200078e00ff */
[----:B------:R-:W-:Y:S01]  /*99f0*/  SHF.R.U32.HI R76, RZ, 0x10, R77 ;  /* 0x00000010ff4c7819 */ /* 0x000fe2000001164d */
[----:B------:R-:W-:Y:S01]  /*9a00*/  IMAD.U32 R53, R44, 0x10000, RZ ;  /* 0x000100002c357824 */ /* 0x000fe200078e00ff */
[----:B------:R-:W-:Y:S01]  /*9a10*/  LOP3.LUT R59, R45, 0xffff0000, RZ, 0xc0, !PT ;  /* 0xffff00002d3b7812 */ /* 0x000fe200078ec0ff */
[----:B------:R-:W-:Y:S01]  /*9a20*/  IMAD.U32 R51, R40, 0x10000, RZ ;  /* 0x0001000028337824 */ /* 0x000fe200078e00ff */
[----:B------:R-:W-:-:S02]  /*9a30*/  PRMT R61, R153, 0x5410, R68 ;  /* 0x00005410993d7816 */ /* 0x000fc40000000044 */
[----:B------:R-:W-:Y:S02]  /*9a40*/  PRMT R45, R152, 0x5410, R63 ;  /* 0x00005410982d7816 */ /* 0x000fe4000000003f */
[----:B------:R-:W-:Y:S02]  /*9a50*/  PRMT R153, R153, 0x5432, R64 ;  /* 0x0000543299997816 */ /* 0x000fe40000000040 */
[C---:B------:R-:W-:Y:S02]  /*9a60*/  PRMT R63, R155.reuse, 0x5432, R76 ;  /* 0x000054329b3f7816 */ /* 0x040fe4000000004c */
[----:B------:R-:W-:Y:S01]  /*9a70*/  PRMT R155, R155, 0x5410, R62 ;  /* 0x000054109b9b7816 */ /* 0x000fe2000000003e */
[----:B------:R-:W-:Y:S01]  /*9a80*/  IMAD.U32 R62, R153, 0x10000, RZ ;  /* 0x00010000993e7824 */ /* 0x000fe200078e00ff */
[----:B------:R-:W-:Y:S01]  /*9a90*/  SHF.R.U32.HI R67, RZ, 0x10, R67 ;  /* 0x00000010ff437819 */ /* 0x000fe20000011643 */
[----:B------:R-:W-:Y:S01]  /*9aa0*/  IMAD.U32 R64, R63, 0x10000, RZ ;  /* 0x000100003f407824 */ /* 0x000fe200078e00ff */
[--C-:B------:R-:W-:Y:S01]  /*9ab0*/  SHF.R.U64 R65, R78, 0x10, R79.reuse ;  /* 0x000000104e417819 */ /* 0x100fe2000000124f */
[C---:B------:R-:W-:Y:S01]  /*9ac0*/  FMUL.FTZ R68, R58.reuse, R62 ;  /* 0x0000003e3a447220 */ /* 0x040fe20000410000 */
[----:B------:R-:W-:Y:S01]  /*9ad0*/  SHF.R.U32.HI R79, RZ, 0x10, R79 ;  /* 0x00000010ff4f7819 */ /* 0x000fe2000001164f */
[-C--:B------:R-:W-:Y:S01]  /*9ae0*/  FMUL.FTZ R66, R58, R64.reuse ;  /* 0x000000403a427220 */ /* 0x080fe20000410000 */
[----:B------:R-:W-:Y:S01]  /*9af0*/  PRMT R152, R152, 0x5432, R67 ;  /* 0x0000543298987816 */ /* 0x000fe20000000043 */
[C---:B------:R-:W-:Y:S01]  /*9b00*/  FFMA.FTZ R68, R55.reuse, R64, R68 ;  /* 0x0000004037447223 */ /* 0x040fe20000010044 */
[C---:B------:R-:W-:Y:S01]  /*9b10*/  PRMT R65, R154.reuse, 0x5410, R65 ;  /* 0x000054109a417816 */ /* 0x040fe20000000041 */
[----:B------:R-:W-:Y:S01]  /*9b20*/  FFMA.FTZ R66, R55, R62, -R66 ;  /* 0x0000003e37427223 */ /* 0x000fe20000010842 */
[----:B------:R-:W-:Y:S01]  /*9b30*/  PRMT R154, R154, 0x5432, R79 ;  /* 0x000054329a9a7816 */ /* 0x000fe2000000004f */
[----:B------:R-:W-:Y:S01]  /*9b40*/  IMAD.U32 R55, R152, 0x10000, RZ ;  /* 0x0001000098377824 */ /* 0x000fe200078e00ff */
[----:B------:R-:W-:-:S02]  /*9b50*/  LOP3.LUT R63, R63, 0xffff0000, RZ, 0xc0, !PT ;  /* 0xffff00003f3f7812 */ /* 0x000fc400078ec0ff */
[----:B------:R-:W-:Y:S01]  /*9b60*/  LOP3.LUT R153, R153, 0xffff0000, RZ, 0xc0, !PT ;  /* 0xffff000099997812 */ /* 0x000fe200078ec0ff */
[----:B------:R-:W-:Y:S02]  /*9b70*/  IMAD.U32 R58, R154, 0x10000, RZ ;  /* 0x000100009a3a7824 */ /* 0x000fe400078e00ff */
[C---:B------:R-:W-:Y:S01]  /*9b80*/  FMUL.FTZ R69, R60.reuse, R55 ;  /* 0x000000373c457220 */ /* 0x040fe20000410000 */
[----:B------:R-:W-:Y:S01]  /*9b90*/  LOP3.LUT R56, R41, 0xffff0000, RZ, 0xc0, !PT ;  /* 0xffff000029387812 */ /* 0x000fe200078ec0ff */
[----:B------:R-:W-:Y:S01]  /*9ba0*/  FMUL.FTZ R67, R59, R63 ;  /* 0x0000003f3b437220 */ /* 0x000fe20000410000 */
[----:B------:R-:W-:Y:S01]  /*9bb0*/  LOP3.LUT R47, R47, 0xffff0000, RZ, 0xc0, !PT ;  /* 0xffff00002f2f7812 */ /* 0x000fe200078ec0ff */
[----:B------:R-:W-:Y:S01]  /*9bc0*/  FMUL.FTZ R59, R59, R153 ;  /* 0x000000993b3b7220 */ /* 0x000fe20000410000 */
[-C--:B------:R-:W-:Y:S01]  /*9bd0*/  FMUL.FTZ R62, R60, R58.reuse ;  /* 0x0000003a3c3e7220 */ /* 0x080fe20000410000 */
[----:B------:R-:W-:Y:S01]  /*9be0*/  LOP3.LUT R154, R154, 0xffff0000, RZ, 0xc0, !PT ;  /* 0xffff00009a9a7812 */ /* 0x000fe200078ec0ff */
[----:B------:R-:W-:Y:S01]  /*9bf0*/  FFMA.FTZ R69, R57, R58, R69 ;  /* 0x0000003a39457223 */ /* 0x000fe20000010045 */
[----:B------:R-:W-:Y:S01]  /*9c00*/  LOP3.LUT R152, R152, 0xffff0000, RZ, 0xc0, !PT ;  /* 0xffff000098987812 */ /* 0x000fe200078ec0ff */
[----:B------:R-:W-:-:S02]  /*9c10*/  IMAD.U32 R58, R155, 0x10000, RZ ;  /* 0x000100009b3a7824 */ /* 0x000fc400078e00ff */
[C---:B------:R-:W-:Y:S01]  /*9c20*/  FFMA.FTZ R67, R56.reuse, R153, -R67 ;  /* 0x0000009938437223 */ /* 0x040fe20000010843 */
[----:B------:R-:W-:Y:S01]  /*9c30*/  FFMA.FTZ R59, R56, R63, R59 ;  /* 0x0000003f383b7223 */ /* 0x000fe2000001003b */
[----:B------:R-:W-:Y:S01]  /*9c40*/  FFMA.FTZ R62, R57, R55, -R62 ;  /* 0x00000037393e7223 */ /* 0x000fe2000001083e */
[----:B------:R-:W-:Y:S01]  /*9c50*/  LOP3.LUT R54, R43, 0xffff0000, RZ, 0xc0, !PT ;  /* 0xffff00002b367812 */ /* 0x000fe200078ec0ff */
[----:B------:R-:W-:Y:S01]  /*9c60*/  FMUL.FTZ R55, R47, R154 ;  /* 0x0000009a2f377220 */ /* 0x000fe20000410000 */
[----:B------:R-:W-:Y:S01]  /*9c70*/  IMAD.U32 R56, R61, 0x10000, RZ ;  /* 0x000100003d387824 */ /* 0x000fe200078e00ff */
[----:B------:R-:W-:Y:S01]  /*9c80*/  LOP3.LUT R44, R44, 0xffff0000, RZ, 0xc0, !PT ;  /* 0xffff00002c2c7812 */ /* 0x000fe200078ec0ff */
[----:B------:R-:W-:Y:S01]  /*9c90*/  FMUL.FTZ R47, R47, R152 ;  /* 0x000000982f2f7220 */ /* 0x000fe20000410000 */
[----:B------:R-:W-:Y:S01]  /*9ca0*/  LOP3.LUT R155, R155, 0xffff0000, RZ, 0xc0, !PT ;  /* 0xffff00009b9b7812 */ /* 0x000fe200078ec0ff */
[----:B------:R-:W-:Y:S01]  /*9cb0*/  FMUL.FTZ R60, R53, R58 ;  /* 0x0000003a353c7220 */ /* 0x000fe20000410000 */
[----:B------:R-:W-:Y:S01]  /*9cc0*/  LOP3.LUT R61, R61, 0xffff0000, RZ, 0xc0, !PT ;  /* 0xffff00003d3d7812 */ /* 0x000fe200078ec0ff */
[----:B------:R-:W-:Y:S01]  /*9cd0*/  FFMA.FTZ R55, R54, R152, -R55 ;  /* 0x0000009836377223 */ /* 0x000fe20000010837 */
[----:B------:R-:W-:Y:S01]  /*9ce0*/  LOP3.LUT R41, R40, 0xffff0000, RZ, 0xc0, !PT ;  /* 0xffff000028297812 */ /* 0x000fe200078ec0ff */
[----:B------:R-:W-:Y:S01]  /*9cf0*/  FMUL.FTZ R53, R53, R56 ;  /* 0x0000003835357220 */ /* 0x000fe20000410000 */
[----:B------:R-:W-:Y:S01]  /*9d00*/  FFMA.FTZ R154, R54, R154, R47 ;  /* 0x0000009a369a7223 */ /* 0x000fe2000001002f */
[----:B------:R-:W-:Y:S01]  /*9d10*/  FFMA.FTZ R60, R51, R56, -R60 ;  /* 0x00000038333c7223 */ /* 0x000fe2000001083c */
[----:B------:R-:W-:-:S02]  /*9d20*/  IMAD.U32 R43, R46, 0x10000, RZ ;  /* 0x000100002e2b7824 */ /* 0x000fc400078e00ff */
[C---:B------:R-:W-:Y:S01]  /*9d30*/  FMUL.FTZ R54, R44.reuse, R155 ;  /* 0x0000009b2c367220 */ /* 0x040fe20000410000 */
[-C--:B------:R-:W-:Y:S01]  /*9d40*/  FMUL.FTZ R56, R44, R61.reuse ;  /* 0x0000003d2c387220 */ /* 0x080fe20000410000 */
[----:B------:R-:W-:Y:S01]  /*9d50*/  IMAD.U32 R47, R65, 0x10000, RZ ;  /* 0x00010000412f7824 */ /* 0x000fe200078e00ff */
[----:B------:R-:W-:Y:S01]  /*9d60*/  LOP3.LUT R46, R46, 0xffff0000, RZ, 0xc0, !PT ;  /* 0xffff00002e2e7812 */ /* 0x000fe200078ec0ff */
[----:B------:R-:W-:Y:S01]  /*9d70*/  IMAD.U32 R44, R45, 0x10000, RZ ;  /* 0x000100002d2c7824 */ /* 0x000fe200078e00ff */
[----:B------:R-:W-:Y:S01]  /*9d80*/  LOP3.LUT R65, R65, 0xffff0000, RZ, 0xc0, !PT ;  /* 0xffff000041417812 */ /* 0x000fe200078ec0ff */
[C---:B------:R-:W-:Y:S01]  /*9d90*/  IMAD.U32 R40, R42.reuse, 0x10000, RZ ;  /* 0x000100002a287824 */ /* 0x040fe200078e00ff */
[----:B------:R-:W-:Y:S01]  /*9da0*/  LOP3.LUT R45, R45, 0xffff0000, RZ, 0xc0, !PT ;  /* 0xffff00002d2d7812 */ /* 0x000fe200078ec0ff */
[C---:B------:R-:W-:Y:S01]  /*9db0*/  FFMA.FTZ R61, R41.reuse, R61, -R54 ;  /* 0x0000003d293d7223 */ /* 0x040fe20000010836 */
[----:B------:R-:W-:Y:S01]  /*9dc0*/  FFMA.FTZ R56, R41, R155, R56 ;  /* 0x0000009b29387223 */ /* 0x000fe20000010038 */
[----:B------:R-:W-:Y:S01]  /*9dd0*/  LOP3.LUT R42, R42, 0xffff0000, RZ, 0xc0, !PT ;  /* 0xffff00002a2a7812 */ /* 0x000fe200078ec0ff */
[C---:B------:R-:W-:Y:S01]  /*9de0*/  FMUL.FTZ R41, R43.reuse, R47 ;  /* 0x0000002f2b297220 */ /* 0x040fe20000410000 */
[-C--:B------:R-:W-:Y:S01]  /*9df0*/  FMUL.FTZ R54, R43, R44.reuse ;  /* 0x0000002c2b367220 */ /* 0x080fe20000410000 */
[C---:B------:R-:W-:Y:S01]  /*9e00*/  FMUL.FTZ R43, R46.reuse, R65 ;  /* 0x000000412e2b7220 */ /* 0x040fe20000410000 */
[----:B------:R-:W-:Y:S01]  /*9e10*/  FMUL.FTZ R46, R46, R45 ;  /* 0x0000002d2e2e7220 */ /* 0x000fe20000410000 */
[C---:B------:R-:W-:Y:S01]  /*9e20*/  FFMA.FTZ R41, R40.reuse, R44, -R41 ;  /* 0x0000002c28297223 */ /* 0x040fe20000010829 */
[----:B------:R-:W-:Y:S01]  /*9e30*/  FFMA.FTZ R54, R40, R47, R54 ;  /* 0x0000002f28367223 */ /* 0x000fe20000010036 */
[C---:B------:R-:W-:Y:S01]  /*9e40*/  FFMA.FTZ R40, R42.reuse, R45, -R43 ;  /* 0x0000002d2a287223 */ /* 0x040fe2000001082b */
        /* <DEDUP_REMOVED lines=8> */
[----:B------:R-:W-:Y:S02]  /*9ed0*/  F2FP.BF16.F32.PACK_AB R45, R59, R68 ;  /* 0x000000443b2d723e */ /* 0x000fe400000010ff */
[----:B------:R-:W-:Y:S02]  /*9ee0*/  F2FP.BF16.F32.PACK_AB R47, R154, R69 ;  /* 0x000000459a2f723e */ /* 0x000fe400000010ff */
[----:B------:R-:W-:-:S02]  /*9ef0*/  F2FP.BF16.F32.PACK_AB R44, R56, R53 ;  /* 0x00000035382c723e */ /* 0x000fc400000010ff */
[----:B------:R-:W-:-:S07]  /*9f00*/  F2FP.BF16.F32.PACK_AB R46, R65, R54 ;  /* 0x00000036412e723e */ /* 0x000fce00000010ff */
.L_x_706:
[----:B------:R-:W-:Y:S05]  /*9f10*/  BSYNC B1 ;  /* 0x0000000000017941 */ /* 0x000fea0003800000 */
.L_x_705:
[----:B0-----:R0:W-:Y:S01]  /*9f20*/  STG.E.128 desc[UR40][R48.64], R40 ;  /* 0x0000002830007986 */ /* 0x0011e2000c101d28 */
[----:B------:R-:W-:-:S13]  /*9f30*/  ISETP.GE.AND P3, PT, R50, R147, PT ;  /* 0x000000933200720c */ /* 0x000fda0003f66270 */
[----:B------:R-:W-:Y:S05]  /*9f40*/  @P3 BRA `(.L_x_655) ;  /* 0x0000000000f43947 */ /* 0x000fea0003800000 */
[--C-:B------:R-:W-:Y:S02]  /*9f50*/  IADD3 R126, P3, P4, R102, R126, R50.reuse ;  /* 0x0000007e667e7210 */ /* 0x100fe40007c7e032 */
[----:B------:R-:W-:-:S04]  /*9f60*/  SHF.R.S32.HI R50, RZ, 0x1f, R50 ;  /* 0x0000001fff327819 */ /* 0x000fc80000011432 */
[----:B------:R-:W-:Y:S02]  /*9f70*/  IADD3.X R52, R97, R52, R50, P3, P4 ;  /* 0x0000003461347210 */ /* 0x000fe40001fe8432 */
[----:B------:R-:W-:-:S04]  /*9f80*/  LEA R120, P3, R126, R120, 0x1 ;  /* 0x000000787e787211 */ /* 0x000fc800078608ff */
[----:B------:R-:W-:-:S05]  /*9f90*/  LEA.HI.X R121, R126, R121, R52, 0x1, P3 ;  /* 0x000000797e797211 */ /* 0x000fca00018f0c34 */
[----:B--2---:R2:W-:Y:S01]  /*9fa0*/  STG.E.128 desc[UR40][R120.64], R44 ;  /* 0x0000002c78007986 */ /* 0x0045e2000c101d28 */
[----:B------:R-:W-:Y:S05]  /*9fb0*/  BRA `(.L_x_655) ;  /* 0x0000000000d87947 */ /* 0x000fea0003800000 */
.L_x_622:
[----:B------:R-:W-:-:S06]  /*9fc0*/  UISETP.NE.AND UP0, UPT, UR46, 0x3, UPT ;  /* 0x000000032e00788c */ /* 0x000fcc000bf05270 */
[----:B------:R-:W-:-:S13]  /*9fd0*/  PLOP3.LUT P2, PT, PT, PT, UP0, 0x80, 0x0 ;  /* 0x000000000000781c */ /* 0x000fda0003f4f008 */
[----:B------:R-:W-:Y:S05]  /*9fe0*/  @!P2 BRA `(.L_x_707) ;  /* 0x000000000004a947 */ /* 0x000fea0003800000 */
[----:B------:R-:W-:Y:S01]  /*9ff0*/  BPT.TRAP 0x1 ;  /* 0x000000040000795c */ /* 0x000fe20000300000 */
.L_x_707:
[----:B------:R-:W-:Y:S01]  /*a000*/  IMAD R3, R16, 0x8, R2 ;  /* 0x0000000810037824 */ /* 0x000fe200078e0202 */
[----:B------:R-:W-:Y:S01]  /*a010*/  SHF.L.U32 R0, R184, 0x1f, RZ ;  /* 0x0000001fb8007819 */ /* 0x000fe200000006ff */
[----:B------:R-:W-:Y:S01]  /*a020*/  IMAD R4, R24, -0x80, R25 ;  /* 0xffffff8018047824 */ /* 0x000fe200078e0219 */
[----:B------:R-:W-:Y:S02]  /*a030*/  BSSY B1, `(.L_x_708) ;  /* 0x0000005000017945 */ /* 0x000fe40003800000 */
[----:B------:R-:W1:Y:S02]  /*a040*/  SYNCS.PHASECHK.TRANS64.TRYWAIT P4, [R3+URZ+0x34890], R0 ;  /* 0x03489000030075a7 */ /* 0x000e64000808017f */
[----:B------:R-:W-:-:S04]  /*a050*/  VIMNMX R4, R4, 0x80, PT ;  /* 0x0000008004047848 */ /* 0x000fc80003fe0100 */
[----:B------:R-:W-:Y:S01]  /*a060*/  ISETP.GE.AND P3, PT, R17, R4, PT ;  /* 0x000000041100720c */ /* 0x000fe20003f66270 */
[----:B-1----:R-:W-:-:S12]  /*a070*/  @!P4 BRA `(.L_x_709) ;  /* 0x0000015c007cc947 */ /* 0x002fd80003800000 */
.L_x_984:
[----:B------:R-:W-:Y:S05]  /*a080*/  BSYNC B1 ;  /* 0x0000000000017941 */ /* 0x000fea0003800000 */
.L_x_708:
[----:B------:R-:W-:Y:S04]  /*a090*/  BSSY B1, `(.L_x_710) ;  /* 0x0000014000017945 */ /* 0x000fe80003800000 */
[----:B------:R-:W-:Y:S05]  /*a0a0*/  @P3 BRA `(.L_x_711) ;  /* 0x0000000000483947 */ /* 0x000fea0003800000 */
[----:B------:R-:W-:Y:S02]  /*a0b0*/  ISETP.NE.AND P4, PT, R14, RZ, PT ;  /* 0x000000ff0e00720c */ /* 0x000fe40003f85270 */
[----:B------:R-:W-:-:S11]  /*a0c0*/  ISETP.NE.AND P3, PT, R10, RZ, PT ;  /* 0x000000ff0a00720c */ /* 0x000fd60003f65270 */
[----:B0-----:R-:W0:Y:S04]  /*a0d0*/  @P4 LDS.128 R40, [R51] ;  /* 0x0000000033284984 */ /* 0x001e280000000c00 */
[----:B------:R-:W2:Y:S04]  /*a0e0*/  @P3 LDS.128 R44, [R50] ;  /* 0x00000000322c3984 */ /* 0x000ea80000000c00 */
[----:B0-----:R-:W-:Y:S01]  /*a0f0*/  @P4 STG.E.128 desc[UR40][R52.64], R40 ;  /* 0x0000002834004986 */ /* 0x001fe2000c101d28 */
[----:B------:R-:W-:-:S03]  /*a100*/  ISETP.NE.AND P4, PT, R9, RZ, PT ;  /* 0x000000ff0900720c */ /* 0x000fc60003f85270 */
[----:B--2---:R-:W-:Y:S01]  /*a110*/  @P3 STG.E.128 desc[UR40][R52.64+0x40], R44 ;  /* 0x0000402c34003986 */ /* 0x004fe2000c101d28 */
[----:B------:R-:W-:-:S09]  /*a120*/  ISETP.NE.AND P3, PT, R8, RZ, PT ;  /* 0x000000ff0800720c */ /* 0x000fd20003f65270 */
[----:B------:R-:W0:Y:S04]  /*a130*/  @P4 LDS.128 R40, [R51+0x4000] ;  /* 0x0040000033284984 */ /* 0x000e280000000c00 */
[----:B------:R-:W2:Y:S04]  /*a140*/  @P3 LDS.128 R44, [R50+0x4000] ;  /* 0x00400000322c3984 */ /* 0x000ea80000000c00 */
[----:B0-----:R-:W-:Y:S01]  /*a150*/  @P4 STG.E.128 desc[UR40][R52.64+0x80], R40 ;  /* 0x0000802834004986 */ /* 0x001fe2000c101d28 */
[----:B------:R-:W-:-:S03]  /*a160*/  ISETP.NE.AND P4, PT, R6, RZ, PT ;  /* 0x000000ff0600720c */ /* 0x000fc60003f85270 */
[----:B--2---:R-:W-:Y:S01]  /*a170*/  @P3 STG.E.128 desc[UR40][R52.64+0xc0], R44 ;  /* 0x0000c02c34003986 */ /* 0x004fe2000c101d28 */
[----:B------:R-:W-:-:S09]  /*a180*/  ISETP.NE.AND P3, PT, R7, RZ, PT ;  /* 0x000000ff0700720c */ /* 0x000fd20003f65270 */
[----:B------:R-:W0:Y:S04]  /*a190*/  @P4 LDS.128 R44, [R50+0x8000] ;  /* 0x00800000322c4984 */ /* 0x000e280000000c00 */
[----:B------:R-:W2:Y:S04]  /*a1a0*/  @P3 LDS.128 R40, [R51+0x8000] ;  /* 0x0080000033283984 */ /* 0x000ea80000000c00 */
[----:B0-----:R3:W-:Y:S04]  /*a1b0*/  @P4 STG.E.128 desc[UR40][R52.64+0x140], R44 ;  /* 0x0001402c34004986 */ /* 0x0017e8000c101d28 */
[----:B--2---:R3:W-:Y:S02]  /*a1c0*/  @P3 STG.E.128 desc[UR40][R52.64+0x100], R40 ;  /* 0x0001002834003986 */ /* 0x0047e4000c101d28 */
.L_x_711:
[----:B------:R-:W-:Y:S05]  /*a1d0*/  BSYNC B1 ;  /* 0x0000000000017941 */ /* 0x000fea0003800000 */
.L_x_710:
[----:B------:R-:W-:-:S13]  /*a1e0*/  ISETP.GE.AND P3, PT, R205, R4, PT ;  /* 0x00000004cd00720c */ /* 0x000fda0003f66270 */
[----:B------:R-:W-:Y:S05]  /*a1f0*/  @P3 BRA `(.L_x_655) ;  /* 0x0000000000483947 */ /* 0x000fea0003800000 */
[----:B------:R-:W-:Y:S02]  /*a200*/  ISETP.NE.AND P4, PT, R14, RZ, PT ;  /* 0x000000ff0e00720c */ /* 0x000fe40003f85270 */
[----:B------:R-:W-:-:S11]  /*a210*/  ISETP.NE.AND P3, PT, R9, RZ, PT ;  /* 0x000000ff0900720c */ /* 0x000fd60003f65270 */
[----:B0--3--:R-:W0:Y:S04]  /*a220*/  @P4 LDS.128 R40, [R51+0x2000] ;  /* 0x0020000033284984 */ /* 0x009e280000000c00 */
[----:B------:R-:W2:Y:S04]  /*a230*/  @P3 LDS.128 R44, [R51+0x6000] ;  /* 0x00600000332c3984 */ /* 0x000ea80000000c00 */
        /* <DEDUP_REMOVED lines=14> */
.L_x_655:
[----:B------:R-:W-:Y:S05]  /*a320*/  BSYNC B0 ;  /* 0x0000000000007941 */ /* 0x000fea0003800000 */
.L_x_621:
[----:B0-234-:R-:W0:Y:S01]  /*a330*/  S2R R40, SR_TID.X ;  /* 0x0000000000287919 */ /* 0x01de220000002100 */
[----:B------:R-:W-:Y:S01]  /*a340*/  @!PT LDS RZ, [RZ] ;  /* 0x00000000fffff984 */ /* 0x000fe20000000800 */
[----:B------:R-:W-:Y:S01]  /*a350*/  @!PT LDS RZ, [RZ] ;  /* 0x00000000fffff984 */ /* 0x000fe20000000800 */
[----:B------:R-:W-:Y:S01]  /*a360*/  @!PT LDS RZ, [RZ] ;  /* 0x00000000fffff984 */ /* 0x000fe20000000800 */
[----:B------:R-:W-:Y:S01]  /*a370*/  @!PT LDS RZ, [RZ] ;  /* 0x00000000fffff984 */ /* 0x000fe20000000800 */
[----:B------:R2:W-:Y:S06]  /*a380*/  MEMBAR.ALL.CTA ;  /* 0x0000000000007992 */ /* 0x0005ec0000008000 */
[----:B--2---:R-:W2:Y:S01]  /*a390*/  FENCE.VIEW.ASYNC.S ;  /* 0x00000000000073c6 */ /* 0x004ea20000000000 */
[----:B------:R-:W-:Y:S05]  /*a3a0*/  WARPSYNC.ALL ;  /* 0x0000000000007948 */ /* 0x000fea0003800000 */
[----:B------:R-:W-:Y:S01]  /*a3b0*/  BSSY B0, `(.L_x_712) ;  /* 0x0000009000007945 */ /* 0x000fe20003800000 */
[----:B0-----:R-:W-:Y:S01]  /*a3c0*/  LOP3.LUT R40, R40, 0x7f, RZ, 0xc0, !PT ;  /* 0x0000007f28287812 */ /* 0x001fe200078ec0ff */
[----:B--2---:R0:W-:Y:S03]  /*a3d0*/  BAR.SYNC.DEFER_BLOCKING R151, 0x80 ;  /* 0x000200970000751d */ /* 0x0041e60000010000 */
[----:B------:R-:W-:-:S13]  /*a3e0*/  ISETP.NE.AND P3, PT, R40, RZ, PT ;  /* 0x000000ff2800720c */ /* 0x000fda0003f65270 */
[----:B------:R-:W-:-:S05]  /*a3f0*/  @!P3 VIADD R40, R3, 0x348a0 ;  /* 0x000348a00328b836 */ /* 0x000fca0000000000 */
[----:B------:R-:W-:-:S04]  /*a400*/  @!P3 PRMT R40, RZ, 0x654, R40 ;  /* 0x00000654ff28b816 */ /* 0x000fc80000000028 */
[----:B------:R0:W-:Y:S01]  /*a410*/  @!P3 SYNCS.ARRIVE.TRANS64.RED.A1T0 RZ, [R40+URZ], RZ ;  /* 0x000000ff28ffb9a7 */ /* 0x0001e2000810043f */
[----:B------:R-:W-:Y:S05]  /*a420*/  @!P2 BRA `(.L_x_713) ;  /* 0x000000000004a947 */ /* 0x000fea0003800000 */
[----:B------:R-:W-:Y:S01]  /*a430*/  BPT.TRAP 0x1 ;  /* 0x000000040000795c */ /* 0x000fe20000300000 */
.L_x_713:
[----:B------:R-:W-:Y:S05]  /*a440*/  BSYNC B0 ;  /* 0x0000000000007941 */ /* 0x000fea0003800000 */
.L_x_712:
[----:B------:R-:W2:Y:S01]  /*a450*/  SYNCS.PHASECHK.TRANS64.TRYWAIT P4, [R3+URZ+0x348b0], R0 ;  /* 0x0348b000030075a7 */ /* 0x000ea2000808017f */
[----:B0-----:R-:W-:Y:S01]  /*a460*/  IMAD R40, R16, 0x4000, R32 ;  /* 0x0000400010287824 */ /* 0x001fe200078e0220 */
[----:B------:R-:W-:Y:S01]  /*a470*/  ULDC UR47, c[0x0][0x320] ;  /* 0x0000c800002f7ab9 */ /* 0x000fe20000000800 */
[----:B------:R-:W-:Y:S01]  /*a480*/  ULDC.64 UR44, c[0x0][0x328] ;  /* 0x0000ca00002c7ab9 */ /* 0x000fe20000000a00 */
[----:B------:R-:W-:Y:S01]  /*a490*/  ULDC.64 UR42, c[0x0][0x318] ;  /* 0x0000c600002a7ab9 */ /* 0x000fe20000000a00 */
[----:B------:R-:W-:Y:S01]  /*a4a0*/  BSSY B0, `(.L_x_714) ;  /* 0x0000004000007945 */ /* 0x000fe20003800000 */
[----:B------:R-:W-:Y:S01]  /*a4b0*/  ISETP.GE.AND P2, PT, R17, R4, PT ;  /* 0x000000041100720c */ /* 0x000fe20003f46270 */
[----:B------:R-:W-:Y:S02]  /*a4c0*/  IMAD.IADD R42, R124, 0x1, R40 ;  /* 0x000000017c2a7824 */ /* 0x000fe400078e0228 */
[----:B--2---:R-:W-:Y:S10]  /*a4d0*/  @!P4 BRA `(.L_x_715) ;  /* 0x000001580078c947 */ /* 0x004ff40003800000 */
.L_x_985:
[----:B------:R-:W-:Y:S05]  /*a4e0*/  BSYNC B0 ;  /* 0x0000000000007941 */ /* 0x000fea0003800000 */
.L_x_714:
[----:B------:R-:W-:Y:S01]  /*a4f0*/  BSSY B0, `(.L_x_716) ;  /* 0x0000019000007945 */ /* 0x000fe20003800000 */
[----:B01----:R-:W-:Y:S02]  /*a500*/  IMAD R0, R40, 0x2, R115 ;  /* 0x0000000228007824 */ /* 0x003fe400078e0273 */
[----:B------:R-:W-:-:S04]  /*a510*/  IMAD.WIDE R48, R24, 0x80, R118 ;  /* 0x0000008018307825 */ /* 0x000fc800078e0276 */
[----:B------:R-:W-:Y:S01]  /*a520*/  IMAD R52, R42, 0x2, R115 ;  /* 0x000000022a347824 */ /* 0x000fe200078e0273 */
[----:B------:R-:W-:Y:S06]  /*a530*/  @P2 BRA `(.L_x_717) ;  /* 0x0000000000502947 */ /* 0x000fec0003800000 */
[----:B------:R-:W-:Y:S01]  /*a540*/  IMAD R43, R49, UR44, RZ ;  /* 0x0000002c312b7c24 */ /* 0x000fe2000f8e02ff */
[----:B------:R-:W-:Y:S01]  /*a550*/  ISETP.GE.AND P4, PT, R18, UR47, PT ;  /* 0x0000002f12007c0c */ /* 0x000fe2000bf86270 */
[----:B------:R-:W-:Y:S02]  /*a560*/  IMAD.MOV.U32 R40, RZ, RZ, R104 ;  /* 0x000000ffff287224 */ /* 0x000fe400078e0068 */
[----:B------:R-:W-:Y:S02]  /*a570*/  IMAD.MOV.U32 R41, RZ, RZ, R5 ;  /* 0x000000ffff297224 */ /* 0x000fe400078e0005 */
[C---:B------:R-:W-:Y:S02]  /*a580*/  IMAD R43, R48.reuse, UR45, R43 ;  /* 0x0000002d302b7c24 */ /* 0x040fe4000f8e022b */
[----:B------:R-:W-:-:S04]  /*a590*/  IMAD.WIDE.U32 R40, R48, UR44, R40 ;  /* 0x0000002c30287c25 */ /* 0x000fc8000f8e0028 */
[----:B------:R-:W-:Y:S01]  /*a5a0*/  IMAD.IADD R41, R41, 0x1, R43 ;  /* 0x0000000129297824 */ /* 0x000fe200078e022b */
[----:B------:R-:W-:-:S04]  /*a5b0*/  LEA R50, P2, R40, UR42, 0x1 ;  /* 0x0000002a28327c11 */ /* 0x000fc8000f8408ff */
[----:B------:R-:W-:Y:S02]  /*a5c0*/  LEA.HI.X R51, R40, UR43, R41, 0x1, P2 ;  /* 0x0000002b28337c11 */ /* 0x000fe400090f0c29 */
[----:B------:R-:W-:Y:S01]  /*a5d0*/  ISETP.GE.AND P2, PT, R101, UR47, PT ;  /* 0x0000002f65007c0c */ /* 0x000fe2000bf46270 */
[----:B------:R-:W0:-:S12]  /*a5e0*/  @!P4 LDS.128 R40, [R0] ;  /* 0x000000000028c984 */ /* 0x000e180000000c00 */
[----:B------:R-:W1:Y:S04]  /*a5f0*/  @!P2 LDS.128 R44, [R52] ;  /* 0x00000000342ca984 */ /* 0x000e680000000c00 */
[----:B0-----:R-:W-:Y:S01]  /*a600*/  @!P4 STG.E.128 desc[UR40][R50.64], R40 ;  /* 0x000000283200c986 */ /* 0x001fe2000c101d28 */
[----:B------:R-:W-:-:S03]  /*a610*/  ISETP.GE.AND P4, PT, R100, UR47, PT ;  /* 0x0000002f64007c0c */ /* 0x000fc6000bf86270 */
[----:B-1----:R-:W-:Y:S01]  /*a620*/  @!P2 STG.E.128 desc[UR40][R50.64+0x40], R44 ;  /* 0x0000402c3200a986 */ /* 0x002fe2000c101d28 */
[----:B------:R-:W-:-:S09]  /*a630*/  ISETP.GE.AND P2, PT, R99, UR47, PT ;  /* 0x0000002f63007c0c */ /* 0x000fd2000bf46270 */
[----:B------:R-:W0:Y:S04]  /*a640*/  @!P4 LDS.128 R40, [R0+0x4000] ;  /* 0x004000000028c984 */ /* 0x000e280000000c00 */
[----:B------:R-:W1:Y:S04]  /*a650*/  @!P2 LDS.128 R44, [R52+0x4000] ;  /* 0x00400000342ca984 */ /* 0x000e680000000c00 */
[----:B0-----:R0:W-:Y:S04]  /*a660*/  @!P4 STG.E.128 desc[UR40][R50.64+0x80], R40 ;  /* 0x000080283200c986 */ /* 0x0011e8000c101d28 */
[----:B-1----:R0:W-:Y:S02]  /*a670*/  @!P2 STG.E.128 desc[UR40][R50.64+0xc0], R44 ;  /* 0x0000c02c3200a986 */ /* 0x0021e4000c101d28 */
.L_x_717:
[----:B------:R-:W-:Y:S05]  /*a680*/  BSYNC B0 ;  /* 0x0000000000007941 */ /* 0x000fea0003800000 */
.L_x_716:
[----:B------:R-:W-:Y:S01]  /*a690*/  ISETP.GE.AND P2, PT, R205, R4, PT ;  /* 0x00000004cd00720c */ /* 0x000fe20003f46270 */
[----:B------:R-:W-:-:S12]  /*a6a0*/  BSSY B0, `(.L_x_718) ;  /* 0x0000017000007945 */ /* 0x000fd80003800000 */
[----:B------:R-:W-:Y:S05]  /*a6b0*/  @P2 BRA `(.L_x_719) ;  /* 0x0000000000542947 */ /* 0x000fea0003800000 */
[----:B0-----:R-:W-:Y:S01]  /*a6c0*/  IADD3 R43, P2, R48, 0x40, RZ ;  /* 0x00000040302b7810 */ /* 0x001fe20007f5e0ff */
[----:B------:R-:W-:Y:S01]  /*a6d0*/  IMAD.MOV.U32 R4, RZ, RZ, R104 ;  /* 0x000000ffff047224 */ /* 0x000fe200078e0068 */
[----:B------:R-:W-:-:S03]  /*a6e0*/  ISETP.GE.AND P4, PT, R18, UR47, PT ;  /* 0x0000002f12007c0c */ /* 0x000fc6000bf86270 */
[----:B------:R-:W-:Y:S02]  /*a6f0*/  IMAD.X R48, RZ, RZ, R49, P2 ;  /* 0x000000ffff307224 */ /* 0x000fe400010e0631 */
[----:B------:R-:W-:-:S04]  /*a700*/  IMAD.WIDE.U32 R40, R43, UR44, R4 ;  /* 0x0000002c2b287c25 */ /* 0x000fc8000f8e0004 */
[----:B------:R-:W-:-:S04]  /*a710*/  IMAD R48, R48, UR44, RZ ;  /* 0x0000002c30307c24 */ /* 0x000fc8000f8e02ff */
[----:B------:R-:W-:Y:S01]  /*a720*/  IMAD R43, R43, UR45, R48 ;  /* 0x0000002d2b2b7c24 */ /* 0x000fe2000f8e0230 */
[----:B------:R-:W-:-:S03]  /*a730*/  LEA R48, P2, R40, UR42, 0x1 ;  /* 0x0000002a28307c11 */ /* 0x000fc6000f8408ff */
[----:B------:R-:W-:-:S05]  /*a740*/  IMAD.IADD R41, R41, 0x1, R43 ;  /* 0x0000000129297824 */ /* 0x000fca00078e022b */
[----:B------:R-:W-:Y:S02]  /*a750*/  LEA.HI.X R49, R40, UR43, R41, 0x1, P2 ;  /* 0x0000002b28317c11 */ /* 0x000fe400090f0c29 */
[----:B------:R-:W-:Y:S01]  /*a760*/  ISETP.GE.AND P2, PT, R100, UR47, PT ;  /* 0x0000002f64007c0c */ /* 0x000fe2000bf46270 */
[----:B------:R-:W0:-:S12]  /*a770*/  @!P4 LDS.128 R40, [R0+0x2000] ;  /* 0x002000000028c984 */ /* 0x000e180000000c00 */
[----:B------:R-:W1:Y:S04]  /*a780*/  @!P2 LDS.128 R44, [R0+0x6000] ;  /* 0x00600000002ca984 */ /* 0x000e680000000c00 */
        /* <DEDUP_REMOVED lines=8> */
.L_x_719:
[----:B------:R-:W-:Y:S05]  /*a810*/  BSYNC B0 ;  /* 0x0000000000007941 */ /* 0x000fea0003800000 */
.L_x_718:
[----:B------:R-:W3:Y:S01]  /*a820*/  LDL R0, [R1+0x8] ;  /* 0x0000080001007983 */ /* 0x000ee20000100800 */
[----:B------:R-:W-:Y:S01]  /*a830*/  @!P3 VIADD R3, R3, 0x348c0 ;  /* 0x000348c00303b836 */ /* 0x000fe20000000000 */
[----:B------:R-:W-:Y:S01]  /*a840*/  PLOP3.LUT P2, PT, PT, PT, PT, 0x8, 0x0 ;  /* 0x000000000000781c */ /* 0x000fe20003f4e170 */
[----:B------:R-:W-:Y:S01]  /*a850*/  VIADD R16, R16, 0x1 ;  /* 0x0000000110107836 */ /* 0x000fe20000000000 */
[----:B------:R-:W-:Y:S01]  /*a860*/  @!PT LDS RZ, [RZ] ;  /* 0x00000000fffff984 */ /* 0x000fe20000000800 */
[----:B------:R-:W-:Y:S01]  /*a870*/  @!PT LDS RZ, [RZ] ;  /* 0x00000000fffff984 */ /* 0x000fe20000000800 */
[----:B------:R-:W-:Y:S01]  /*a880*/  @!PT LDS RZ, [RZ] ;  /* 0x00000000fffff984 */ /* 0x000fe20000000800 */
[----:B------:R-:W-:Y:S01]  /*a890*/  @!PT LDS RZ, [RZ] ;  /* 0x00000000fffff984 */ /* 0x000fe20000000800 */
[----:B------:R1:W-:Y:S06]  /*a8a0*/  MEMBAR.ALL.CTA ;  /* 0x0000000000007992 */ /* 0x0003ec0000008000 */
[----:B-1----:R-:W1:Y:S01]  /*a8b0*/  FENCE.VIEW.ASYNC.S ;  /* 0x00000000000073c6 */ /* 0x002e620000000000 */
[----:B------:R-:W-:Y:S01]  /*a8c0*/  @!P3 PRMT R3, RZ, 0x654, R3 ;  /* 0x00000654ff03b816 */ /* 0x000fe20000000003 */
[----:B-1----:R1:W-:Y:S06]  /*a8d0*/  BAR.SYNC.DEFER_BLOCKING R151, 0x80 ;  /* 0x000200970000751d */ /* 0x0023ec0000010000 */
[----:B------:R4:W-:Y:S01]  /*a8e0*/  @!P3 SYNCS.ARRIVE.TRANS64.RED.A1T0 RZ, [R3+URZ], RZ ;  /* 0x000000ff03ffb9a7 */ /* 0x0009e2000810043f */
[----:B------:R-:W-:-:S04]  /*a8f0*/  ISETP.NE.AND P3, PT, R16, 0x2, PT ;  /* 0x000000021000780c */ /* 0x000fc80003f65270 */
[----:B------:R-:W-:Y:S02]  /*a900*/  SEL R16, R16, RZ, P3 ;  /* 0x000000ff10107207 */ /* 0x000fe40001800000 */
[----:B----4-:R-:W-:-:S04]  /*a910*/  SEL R3, RZ, 0x1, P3 ;  /* 0x00000001ff037807 */ /* 0x010fc80001800000 */
[----:B------:R-:W-:Y:S02]  /*a920*/  LOP3.LUT R184, R184, R3, RZ, 0x3c, !PT ;  /* 0x00000003b8b87212 */ /* 0x000fe400078e3cff */
[----:B---3--:R-:W-:-:S13]  /*a930*/  LOP3.LUT P4, RZ, R0, 0x2, RZ, 0xc0, !PT ;  /* 0x0000000200ff7812 */ /* 0x008fda000788c0ff */
[----:B-1----:R-:W-:Y:S05]  /*a940*/  @P4 BRA `(.L_x_720) ;  /* 0xffffff7c00944947 */ /* 0x002fea000383ffff */
.L_x_616:
[----:B------:R-:W-:Y:S01]  /*a950*/  BSSY B0, `(.L_x_721) ;  /* 0x000002a000007945 */ /* 0x000fe20003800000 */
[----:B------:R-:W-:Y:S02]  /*a960*/  ISETP.GE.AND P1, PT, R150, 0x1, PT ;  /* 0x000000019600780c */ /* 0x000fe40003f26270 */
[----:B------:R-:W-:Y:S02]  /*a970*/  CS2R R88, SRZ ;  /* 0x0000000000587805 */ /* 0x000fe4000001ff00 */
[----:B------:R-:W-:Y:S02]  /*a980*/  PLOP3.LUT P0, PT, PT, PT, PT, 0x80, 0x0 ;  /* 0x000000000000781c */ /* 0x000fe40003f0f070 */
        /* <DEDUP_REMOVED lines=20> */
[----:B0-----:R-:W-:-:S02]  /*aad0*/  CS2R R50, SRZ ;  /* 0x0000000000327805 */ /* 0x001fc4000001ff00 */
[----:B--2---:R-:W-:Y:S02]  /*aae0*/  CS2R R48, SRZ ;  /* 0x0000000000307805 */ /* 0x004fe4000001ff00 */
[----:B------:R-:W-:Y:S02]  /*aaf0*/  CS2R R46, SRZ ;  /* 0x00000000002e7805 */ /* 0x000fe4000001ff00 */
[----:B------:R-:W-:Y:S02]  /*ab00*/  CS2R R44, SRZ ;  /* 0x00000000002c7805 */ /* 0x000fe4000001ff00 */
[----:B------:R-:W-:Y:S02]  /*ab10*/  CS2R R42, SRZ ;  /* 0x00000000002a7805 */ /* 0x000fe4000001ff00 */
[----:B------:R-:W-:Y:S02]  /*ab20*/  CS2R R40, SRZ ;  /* 0x0000000000287805 */ /* 0x000fe4000001ff00 */
[----:B------:R-:W-:Y:S01]  /*ab30*/  CS2R R36, SRZ ;  /* 0x0000000000247805 */ /* 0x000fe2000001ff00 */
[----:B------:R-:W-:-:S02]  /*ab40*/  IMAD.MOV.U32 R91, RZ, RZ, RZ ;  /* 0x000000ffff5b7224 */ /* 0x000fc400078e00ff */
[----:B------:R-:W-:Y:S02]  /*ab50*/  IMAD.MOV.U32 R0, RZ, RZ, RZ ;  /* 0x000000ffff007224 */ /* 0x000fe400078e00ff */
[----:B------:R-:W-:Y:S02]  /*ab60*/  IMAD.MOV.U32 R26, RZ, RZ, RZ ;  /* 0x000000ffff1a7224 */ /* 0x000fe400078e00ff */
[----:B------:R-:W-:Y:S02]  /*ab70*/  IMAD.MOV.U32 R93, RZ, RZ, RZ ;  /* 0x000000ffff5d7224 */ /* 0x000fe400078e00ff */
[----:B------:R-:W-:Y:S02]  /*ab80*/  IMAD.MOV.U32 R3, RZ, RZ, RZ ;  /* 0x000000ffff037224 */ /* 0x000fe400078e00ff */
[----:B------:R-:W-:Y:S02]  /*ab90*/  IMAD.MOV.U32 R10, RZ, RZ, RZ ;  /* 0x000000ffff0a7224 */ /* 0x000fe400078e00ff */
[----:B------:R-:W-:-:S02]  /*aba0*/  IMAD.MOV.U32 R28, RZ, RZ, RZ ;  /* 0x000000ffff1c7224 */ /* 0x000fc400078e00ff */
[----:B------:R-:W-:Y:S01]  /*abb0*/  IMAD.MOV.U32 R95, RZ, RZ, RZ ;  /* 0x000000ffff5f7224 */ /* 0x000fe200078e00ff */
[----:B------:R-:W-:Y:S06]  /*abc0*/  @P2 BRA `(.L_x_722) ;  /* 0x0000000000082947 */ /* 0x000fec0003800000 */
[----:B------:R-:W0:Y:S02]  /*abd0*/  FENCE.VIEW.ASYNC.G ;  /* 0x00000000000073c6 */ /* 0x000e240000000100 */
[----:B0-----:R-:W-:Y:S06]  /*abe0*/  BAR.ARV 0xc, 0x180 ;  /* 0x0306000000007b1d */ /* 0x001fec0000002000 */
.L_x_722:
[----:B------:R-:W-:Y:S05]  /*abf0*/  BSYNC B0 ;  /* 0x0000000000007941 */ /* 0x000fea0003800000 */
.L_x_721:
[----:B------:R-:W-:Y:S02]  /*ac00*/  IMAD.MOV.U32 R11, RZ, RZ, RZ ;  /* 0x000000ffff0b7224 */ /* 0x000fe400078e00ff */
[----:B------:R-:W-:Y:S01]  /*ac10*/  IMAD.MOV.U32 R24, RZ, RZ, RZ ;  /* 0x000000ffff187224 */ /* 0x000fe200078e00ff */
[----:B------:R-:W-:Y:S06]  /*ac20*/  @!P1 BRA `(.L_x_723) ;  /* 0x000000b800809947 */ /* 0x000fec0003800000 */
[----:B------:R-:W0:Y:S02]  /*ac30*/  SHFL.IDX PT, R0, R231, RZ, 0x1f ;  /* 0x00001fffe7007589 */ /* 0x000e2400000e0000 */
[----:B0-----:R-:W-:-:S04]  /*ac40*/  LEA.HI R3, R0, R0, RZ, 0x1 ;  /* 0x0000000000037211 */ /* 0x001fc800078f08ff */
[----:B------:R-:W-:-:S05]  /*ac50*/  LOP3.LUT R3, R3, 0x1e, RZ, 0xc0, !PT ;  /* 0x0000001e03037812 */ /* 0x000fca00078ec0ff */
[----:B------:R-:W-:Y:S02]  /*ac60*/  IMAD.IADD R3, R0, 0x1, -R3 ;  /* 0x0000000100037824 */ /* 0x000fe400078e0a03 */
[----:B------:R-:W-:-:S03]  /*ac70*/  IMAD.U32 R0, RZ, RZ, UR60 ;  /* 0x0000003cff007e24 */ /* 0x000fc6000f8e00ff */
[----:B------:R-:W-:Y:S02]  /*ac80*/  LEA R3, R3, UR60, 0xd ;  /* 0x0000003c03037c11 */ /* 0x000fe4000f8e68ff */
[----:B------:R-:W-:Y:S02]  /*ac90*/  LOP3.LUT P0, RZ, R0, 0x3ff, RZ, 0xc0, !PT ;  /* 0x000003ff00ff7812 */ /* 0x000fe4000780c0ff */
[----:B------:R-:W-:Y:S02]  /*aca0*/  SHF.R.U32.HI R3, RZ, 0x4, R3 ;  /* 0x00000004ff037819 */ /* 0x000fe40000011603 */
[----:B------:R-:W-:Y:S02]  /*acb0*/  P2R R24, PR, RZ, 0x1 ;  /* 0x00000001ff187803 */ /* 0x000fe40000000000 */
[----:B------:R-:W-:-:S07]  /*acc0*/  LOP3.LUT R36, R3, 0x3fff, RZ, 0xc0, !PT ;  /* 0x00003fff03247812 */ /* 0x000fce00078ec0ff */
        /* <DEDUP_REMOVED lines=17> */
.L_x_724:
[----:B------:R-:W-:Y:S02]  /*ade0*/  ULDC UR4, c[0x0][0x3f4] ;  /* 0x0000fd0000047ab9 */ /* 0x000fe40000000800 */
[----:B------:R-:W-:-:S13]  /*adf0*/  ISETP.LT.AND P0, PT, RZ, UR4, PT ;  /* 0x00000004ff007c0c */ /* 0x000fda000bf01270 */
[----:B------:R-:W-:Y:S05]  /*ae00*/  @P0 BRA `(.L_x_725) ;  /* 0x00000000003c0947 */ /* 0x000fea0003800000 */
[----:B------:R-:W-:-:S04]  /*ae10*/  LEA.HI R0, R204, R204, RZ, 0x1 ;  /* 0x000000cccc007211 */ /* 0x000fc800078f08ff */
[----:B------:R-:W-:-:S05]  /*ae20*/  LOP3.LUT R3, R0, 0xfffffffe, RZ, 0xc0, !PT ;  /* 0xfffffffe00037812 */ /* 0x000fca00078ec0ff */
[----:B------:R-:W-:-:S05]  /*ae30*/  IMAD.IADD R3, R204, 0x1, -R3 ;  /* 0x00000001cc037824 */ /* 0x000fca00078e0a03 */
[----:B------:R-:W-:-:S04]  /*ae40*/  SHF.L.U32 R3, R3, 0x1f, RZ ;  /* 0x0000001f03037819 */ /* 0x000fc800000006ff */
[----:B------:R0:W1:Y:S03]  /*ae50*/  SYNCS.PHASECHK.TRANS64.TRYWAIT P0, [R2+URZ+0x34800], R3 ;  /* 0x03480003020075a7 */ /* 0x000066000800017f */
[----:B-1----:R-:W-:Y:S05]  /*ae60*/  @!P0 NANOSLEEP.SYNCS 0x989680 ;  /* 0x009896800000895d */ /* 0x002fea0003900000 */
[----:B------:R-:W1:Y:S01]  /*ae70*/  @!P0 SYNCS.PHASECHK.TRANS64 P0, [R2+URZ+0x34800], R3 ;  /* 0x03480003020085a7 */ /* 0x000e62000800007f */
[----:B------:R-:W-:Y:S04]  /*ae80*/  BSSY B0, `(.L_x_726) ;  /* 0x0000006000007945 */ /* 0x000fe80003800000 */
[----:B-1----:R-:W-:Y:S05]  /*ae90*/  @P0 BRA `(.L_x_727) ;  /* 0x0000000000100947 */ /* 0x002fea0003800000 */
.L_x_728:
[----:B-1----:R1:W2:Y:S02]  /*aea0*/  SYNCS.PHASECHK.TRANS64.TRYWAIT P0, [R2+URZ+0x34800], R3 ;  /* 0x03480003020075a7 */ /* 0x0022a4000800017f */
[----:B--2---:R-:W-:Y:S05]  /*aeb0*/  @!P0 NANOSLEEP.SYNCS 0x989680 ;  /* 0x009896800000895d */ /* 0x004fea0003900000 */
[----:B------:R-:W2:Y:S02]  /*aec0*/  @!P0 SYNCS.PHASECHK.TRANS64 P0, [R2+URZ+0x34800], R3 ;  /* 0x03480003020085a7 */ /* 0x000ea4000800007f */
[----:B--2---:R-:W-:Y:S05]  /*aed0*/  @!P0 BRA `(.L_x_728) ;  /* 0xfffffffc00f08947 */ /* 0x004fea000383ffff */
.L_x_727:
[----:B------:R-:W-:Y:S05]  /*aee0*/  BSYNC B0 ;  /* 0x0000000000007941 */ /* 0x000fea0003800000 */
.L_x_726:
[----:B------:R-:W-:Y:S05]  /*aef0*/  BRA `(.L_x_729) ;  /* 0x0000005800487947 */ /* 0x000fea0003800000 */
.L_x_725:
[----:B-----5:R-:W-:Y:S01]  /*af00*/  SHF.R.S32.HI R0, RZ, 0x1f, R144 ;  /* 0x0000001fff007819 */ /* 0x020fe20000011490 */
[----:B------:R-:W-:Y:S01]  /*af10*/  ULDC.64 UR4, c[0x0][0x3f8] ;  /* 0x0000fe0000047ab9 */ /* 0x000fe20000000a00 */
[----:B------:R-:W-:Y:S01]  /*af20*/  ULDC.64 UR6, c[0x0][0x408] ;  /* 0x0001020000067ab9 */ /* 0x000fe20000000a00 */
[----:B------:R-:W-:Y:S01]  /*af30*/  ISETP.NE.AND P2, PT, R24, RZ, PT ;  /* 0x000000ff1800720c */ /* 0x000fe20003f45270 */
[----:B------:R-:W-:-:S04]  /*af40*/  IMAD.WIDE.U32 R4, R144, UR4, RZ ;  /* 0x0000000490047c25 */ /* 0x000fc8000f8e00ff */
[C---:B------:R-:W-:Y:S02]  /*af50*/  IMAD R3, R0.reuse, UR4, RZ ;  /* 0x0000000400037c24 */ /* 0x040fe4000f8e02ff */
[----:B------:R-:W-:Y:S02]  /*af60*/  IMAD R9, R0, UR6, RZ ;  /* 0x0000000600097c24 */ /* 0x000fe4000f8e02ff */
[C---:B------:R-:W-:Y:S01]  /*af70*/  IMAD R3, R144.reuse, UR5, R3 ;  /* 0x0000000590037c24 */ /* 0x040fe2000f8e0203 */
[----:B------:R-:W-:Y:S01]  /*af80*/  ULDC.64 UR4, c[0x0][0x3e8] ;  /* 0x0000fa0000047ab9 */ /* 0x000fe20000000a00 */
[----:B------:R-:W-:Y:S01]  /*af90*/  IMAD.WIDE.U32 R6, R144, UR6, RZ ;  /* 0x0000000690067c25 */ /* 0x000fe2000f8e00ff */
[----:B------:R-:W-:-:S03]  /*afa0*/  LEA R24, P0, R4, UR4, 0x1 ;  /* 0x0000000404187c11 */ /* 0x000fc6000f8008ff */
[----:B------:R-:W-:Y:S01]  /*afb0*/  IMAD R9, R144, UR7, R9 ;  /* 0x0000000790097c24 */ /* 0x000fe2000f8e0209 */
[----:B------:R-:W-:Y:S01]  /*afc0*/  ULDC.64 UR6, c[0x0][0x400] ;  /* 0x0001000000067ab9 */ /* 0x000fe20000000a00 */
[----:B------:R-:W-:Y:S01]  /*afd0*/  IMAD.IADD R25, R3, 0x1, R5 ;  /* 0x0000000103197824 */ /* 0x000fe200078e0205 */
[----:B------:R-:W-:Y:S01]  /*afe0*/  LEA R26, P1, R6, UR6, 0x1 ;  /* 0x00000006061a7c11 */ /* 0x000fe2000f8208ff */
[----:B------:R-:W-:-:S03]  /*aff0*/  IMAD.IADD R27, R9, 0x1, R7 ;  /* 0x00000001091b7824 */ /* 0x000fc600078e0207 */
[----:B------:R-:W-:Y:S02]  /*b000*/  LEA.HI.X R25, R4, UR5, R25, 0x1, P0 ;  /* 0x0000000504197c11 */ /* 0x000fe400080f0c19 */
[----:B------:R-:W-:Y:S01]  /*b010*/  LEA.HI.X R27, R6, UR7, R27, 0x1, P1 ;  /* 0x00000007061b7c11 */ /* 0x000fe200088f0c1b */
[----:B------:R-:W-:Y:S06]  /*b020*/  @!P2 BRA `(.L_x_730) ;  /* 0x000000000040a947 */ /* 0x000fec0003800000 */
        /* <DEDUP_REMOVED lines=16> */
.L_x_730:
[----:B------:R-:W-:Y:S01]  /*b130*/  ULDC.U8 UR4, c[0x0][0x410] ;  /* 0x0001040000047ab9 */ /* 0x000fe20000000000 */
[----:B------:R-:W-:Y:S01]  /*b140*/  BSSY B0, `(.L_x_731) ;  /* 0x0000565000007945 */ /* 0x000fe20003800000 */
[----:B------:R-:W-:Y:S01]  /*b150*/  ISETP.NE.AND P0, PT, RZ, UR4, PT ;  /* 0x00000004ff007c0c */ /* 0x000fe2000bf05270 */
[----:B------:R-:W-:-:S12]  /*b160*/  IMAD R6, R125, 0x80, R17 ;  /* 0x000000807d067824 */ /* 0x000fd800078e0211 */
[----:B------:R-:W-:Y:S05]  /*b170*/  @!P0 BRA `(.L_x_732) ;  /* 0x0000002800a08947 */ /* 0x000fea0003800000 */
[----:B------:R-:W-:-:S03]  /*b180*/  UMOV UR4, 0xffffffff ;  /* 0xffffffff00047882 */ /* 0x000fc60000000000 */
[----:B------:R-:W-:Y:S05]  /*b190*/  BRA.DIV UR4, `(.L_x_733) ;  /* 0x0000014e045c7947 */ /* 0x000fea000b800000 */
[----:B------:R0:W1:Y:S04]  /*b1a0*/  SHFL.IDX PT, R0, R25, RZ, 0x1c1f ;  /* 0x001c1fff19007589 */ /* 0x00006800000e0000 */
[----:B------:R0:W2:Y:S04]  /*b1b0*/  SHFL.IDX PT, R3, R24, RZ, 0x1c1f ;  /* 0x001c1fff18037589 */ /* 0x0000a800000e0000 */
[----:B------:R0:W3:Y:S04]  /*b1c0*/  SHFL.IDX PT, R4, R27, RZ, 0x1c1f ;  /* 0x001c1fff1b047589 */ /* 0x0000e800000e0000 */
[----:B------:R0:W4:Y:S02]  /*b1d0*/  SHFL.IDX PT, R5, R26, RZ, 0x1c1f ;  /* 0x001c1fff1a057589 */ /* 0x00012400000e0000 */
.L_x_991:
[----:B------:R-:W-:Y:S01]  /*b1e0*/  ULDC UR4, c[0x0][0x448] ;  /* 0x0001120000047ab9 */ /* 0x000fe20000000800 */
[----:B------:R-:W-:Y:S01]  /*b1f0*/  LOP3.LUT R8, R191, 0x18, R18, 0xf8, !PT ;  /* 0x00000018bf087812 */ /* 0x000fe200078ef812 */
[----:B------:R-:W-:Y:S01]  /*b200*/  IMAD R37, R149, UR4, RZ ;  /* 0x0000000495257c24 */ /* 0x000fe2000f8e02ff */
[----:B------:R-:W-:Y:S01]  /*b210*/  BSSY B1, `(.L_x_734) ;  /* 0x000004f000017945 */ /* 0x000fe20003800000 */
[----:B------:R-:W-:Y:S02]  /*b220*/  LOP3.LUT P0, RZ, R213, 0x4, RZ, 0xc0, !PT ;  /* 0x00000004d5ff7812 */ /* 0x000fe4000780c0ff */
[----:B0-----:R-:W-:Y:S02]  /*b230*/  CS2R R24, SRZ ;  /* 0x0000000000187805 */ /* 0x001fe4000001ff00 */
[----:B------:R-:W-:Y:S02]  /*b240*/  LOP3.LUT R9, R8, R193, RZ, 0x3c, !PT ;  /* 0x000000c108097212 */ /* 0x000fe400078e3cff */
[----:B------:R-:W-:-:S02]  /*b250*/  CS2R R12, SRZ ;  /* 0x00000000000c7805 */ /* 0x000fc4000001ff00 */
[----:B------:R-:W-:Y:S01]  /*b260*/  ISETP.GE.AND P1, PT, R6, R37, PT ;  /* 0x000000250600720c */ /* 0x000fe20003f26270 */
[----:B------:R-:W-:Y:S01]  /*b270*/  IMAD R37, R125, -0x80, R37 ;  /* 0xffffff807d257824 */ /* 0x000fe200078e0225 */
[----:B------:R-:W-:Y:S01]  /*b280*/  CS2R R6, SRZ ;  /* 0x0000000000067805 */ /* 0x000fe2000001ff00 */
[----:B------:R-:W-:Y:S01]  /*b290*/  IMAD R9, R192, 0x200, R9 ;  /* 0x00000200c0097824 */ /* 0x000fe200078e0209 */
[----:B------:R-:W-:Y:S02]  /*b2a0*/  CS2R R14, SRZ ;  /* 0x00000000000e7805 */ /* 0x000fe4000001ff00 */
[----:B------:R-:W-:Y:S02]  /*b2b0*/  CS2R R20, SRZ ;  /* 0x0000000000147805 */ /* 0x000fe4000001ff00 */
[----:B------:R-:W-:Y:S01]  /*b2c0*/  CS2R R10, SRZ ;  /* 0x00000000000a7805 */ /* 0x000fe2000001ff00 */
[----:B------:R-:W-:Y:S01]  /*b2d0*/  IMAD R9, R9, 0x2, R2 ;  /* 0x0000000209097824 */ /* 0x000fe200078e0202 */
[----:B------:R-:W-:-:S02]  /*b2e0*/  CS2R R30, SRZ ;  /* 0x00000000001e7805 */ /* 0x000fc4000001ff00 */
[----:B------:R-:W-:Y:S02]  /*b2f0*/  CS2R R32, SRZ ;  /* 0x0000000000207805 */ /* 0x000fe4000001ff00 */
[----:B------:R-:W-:Y:S02]  /*b300*/  CS2R R34, SRZ ;  /* 0x0000000000227805 */ /* 0x000fe4000001ff00 */
[----:B------:R-:W-:Y:S02]  /*b310*/  CS2R R38, SRZ ;  /* 0x0000000000267805 */ /* 0x000fe4000001ff00 */
[----:B------:R-:W-:Y:S01]  /*b320*/  CS2R R28, SRZ ;  /* 0x00000000001c7805 */ /* 0x000fe2000001ff00 */
[C---:B------:R-:W-:Y:S01]  /*b330*/  VIADD R52, R9.reuse, 0x10400 ;  /* 0x0001040009347836 */ /* 0x040fe20000000000 */
[----:B------:R-:W-:Y:S01]  /*b340*/  CS2R R26, SRZ ;  /* 0x00000000001a7805 */ /* 0x000fe2000001ff00 */
[----:B------:R-:W-:Y:S01]  /*b350*/  VIADD R8, R9, 0x10440 ;  /* 0x0001044009087836 */ /* 0x000fe20000000000 */
[----:B------:R-:W-:Y:S06]  /*b360*/  @P1 BRA `(.L_x_735) ;  /* 0x0000000000e41947 */ /* 0x000fec0003800000 */
[----:B------:R-:W-:Y:S01]  /*b370*/  ULDC UR4, c[0x0][0x3f4] ;  /* 0x0000fd0000047ab9 */ /* 0x000fe20000000800 */
[----:B------:R-:W-:Y:S02]  /*b380*/  CS2R R30, SRZ ;  /* 0x00000000001e7805 */ /* 0x000fe4000001ff00 */
[----:B------:R-:W-:Y:S02]  /*b390*/  ISETP.GE.AND P2, PT, R22, UR4, PT ;  /* 0x0000000416007c0c */ /* 0x000fe4000bf46270 */
[----:B------:R-:W-:Y:S02]  /*b3a0*/  CS2R R6, SRZ ;  /* 0x0000000000067805 */ /* 0x000fe4000001ff00 */
[----:B------:R-:W-:Y:S02]  /*b3b0*/  ISETP.GE.AND P3, PT, R187, UR4, PT ;  /* 0x00000004bb007c0c */ /* 0x000fe4000bf66270 */
[----:B------:R-:W-:Y:S02]  /*b3c0*/  CS2R R32, SRZ ;  /* 0x0000000000207805 */ /* 0x000fe4000001ff00 */
[----:B------:R-:W-:-:S05]  /*b3d0*/  ISETP.GE.AND P4, PT, R186, UR4, PT ;  /* 0x00000004ba007c0c */ /* 0x000fca000bf86270 */
[----:B--2---:R-:W-:Y:S02]  /*b3e0*/  @!P2 IMAD.MOV.U32 R10, RZ, RZ, R3 ;  /* 0x000000ffff0aa224 */ /* 0x004fe400078e0003 */
[----:B-1----:R-:W-:Y:S02]  /*b3f0*/  @!P2 IMAD.MOV.U32 R11, RZ, RZ, R0 ;  /* 0x000000ffff0ba224 */ /* 0x002fe400078e0000 */
[----:B------:R-:W-:Y:S01]  /*b400*/  @!P3 IADD3 R14, P1, R3, R216, RZ ;  /* 0x000000d8030eb210 */ /* 0x000fe20007f3e0ff */
[----:B----4-:R-:W-:Y:S02]  /*b410*/  @!P2 IMAD.MOV.U32 R12, RZ, RZ, R5 ;  /* 0x000000ffff0ca224 */ /* 0x010fe400078e0005 */
[----:B---3--:R-:W-:Y:S02]  /*b420*/  @!P2 IMAD.MOV.U32 R13, RZ, RZ, R4 ;  /* 0x000000ffff0da224 */ /* 0x008fe400078e0004 */
[----:B------:R-:W-:-:S04]  /*b430*/  @!P2 IMAD.WIDE R10, R22, 0x2, R10 ;  /* 0x00000002160aa825 */ /* 0x000fc800078e020a */
[----:B------:R-:W-:Y:S01]  /*b440*/  @!P2 IMAD.WIDE R12, R22, 0x2, R12 ;  /* 0x00000002160ca825 */ /* 0x000fe200078e020c */
[----:B------:R-:W5:Y:S03]  /*b450*/  @!P2 LD.E.64 R30, desc[UR40][R10.64] ;  /* 0x000000280a1ea980 */ /* 0x000f66000c101b00 */
[----:B------:R-:W-:Y:S01]  /*b460*/  @!P3 IMAD.X R15, R0, 0x1, R215, P1 ;  /* 0x00000001000fb824 */ /* 0x000fe200008e06d7 */
[----:B------:R0:W5:Y:S01]  /*b470*/  @!P2 LD.E.64 R6, desc[UR40][R12.64] ;  /* 0x000000280c06a980 */ /* 0x000162000c101b00 */
[----:B------:R-:W-:Y:S02]  /*b480*/  @!P3 IADD3 R20, P1, R5, R216, RZ ;  /* 0x000000d80514b210 */ /* 0x000fe40007f3e0ff */
[----:B------:R-:W-:Y:S02]  /*b490*/  ISETP.GE.AND P2, PT, R189, UR4, PT ;  /* 0x00000004bd007c0c */ /* 0x000fe4000bf46270 */
[----:B------:R-:W-:-:S02]  /*b4a0*/  CS2R R24, SRZ ;  /* 0x0000000000187805 */ /* 0x000fc4000001ff00 */
[-C--:B------:R-:W-:Y:S02]  /*b4b0*/  @!P4 IADD3 R26, P5, R3, R218.reuse, RZ ;  /* 0x000000da031ac210 */ /* 0x080fe40007fbe0ff */
[----:B------:R-:W-:Y:S01]  /*b4c0*/  @!P4 IADD3 R40, P6, R5, R218, RZ ;  /* 0x000000da0528c210 */ /* 0x000fe20007fde0ff */
[----:B------:R-:W-:Y:S01]  /*b4d0*/  @!P3 IMAD.X R21, R4, 0x1, R215, P1 ;  /* 0x000000010415b824 */ /* 0x000fe200008e06d7 */
[----:B------:R-:W-:Y:S02]  /*b4e0*/  CS2R R34, SRZ ;  /* 0x0000000000227805 */ /* 0x000fe4000001ff00 */
[----:B0-----:R-:W-:Y:S01]  /*b4f0*/  CS2R R12, SRZ ;  /* 0x00000000000c7805 */ /* 0x001fe2000001ff00 */
[--C-:B------:R-:W-:Y:S01]  /*b500*/  @!P4 IMAD.X R27, R0, 0x1, R217.reuse, P5 ;  /* 0x00000001001bc824 */ /* 0x100fe200028e06d9 */
[----:B------:R0:W5:Y:S01]  /*b510*/  @!P3 LD.E.64 R32, desc[UR40][R14.64] ;  /* 0x000000280e20b980 */ /* 0x000162000c101b00 */
[----:B------:R-:W-:Y:S01]  /*b520*/  @!P4 IMAD.X R41, R4, 0x1, R217, P6 ;  /* 0x000000010429c824 */ /* 0x000fe200030e06d9 */
[----:B------:R-:W-:-:S02]  /*b530*/  ISETP.GE.AND P1, PT, R188, UR4, PT ;  /* 0x00000004bc007c0c */ /* 0x000fc4000bf26270 */
[----:B------:R-:W5:Y:S01]  /*b540*/  @!P3 LD.E.64 R24, desc[UR40][R20.64] ;  /* 0x000000281418b980 */ /* 0x000f62000c101b00 */
[----:B------:R-:W-:Y:S02]  /*b550*/  ISETP.GE.AND P3, PT, R190, UR4, PT ;  /* 0x00000004be007c0c */ /* 0x000fe4000bf66270 */
[-C--:B------:R-:W-:Y:S01]  /*b560*/  @!P2 IADD3 R44, P5, R5, R220.reuse, RZ ;  /* 0x000000dc052ca210 */ /* 0x080fe20007fbe0ff */
[----:B------:R-:W5:Y:S04]  /*b570*/  @!P4 LD.E.64 R34, desc[UR40][R26.64] ;  /* 0x000000281a22c980 */ /* 0x000f68000c101b00 */
[----:B------:R1:W5:Y:S01]  /*b580*/  @!P4 LD.E.64 R12, desc[UR40][R40.64] ;  /* 0x00000028280cc980 */ /* 0x000362000c101b00 */
[----:B------:R-:W-:Y:S02]  /*b590*/  @!P2 IADD3 R42, P4, R3, R220, RZ ;  /* 0x000000dc032aa210 */ /* 0x000fe40007f9e0ff */
[----:B------:R-:W-:-:S02]  /*b5a0*/  CS2R R38, SRZ ;  /* 0x0000000000267805 */ /* 0x000fc4000001ff00 */
[----:B0-----:R-:W-:Y:S01]  /*b5b0*/  CS2R R14, SRZ ;  /* 0x00000000000e7805 */ /* 0x001fe2000001ff00 */
[--C-:B------:R-:W-:Y:S02]  /*b5c0*/  @!P2 IMAD.X R45, R4, 0x1, R219.reuse, P5 ;  /* 0x00000001042da824 */ /* 0x100fe400028e06db */
[----:B------:R-:W-:Y:S01]  /*b5d0*/  @!P2 IMAD.X R43, R0, 0x1, R219, P4 ;  /* 0x00000001002ba824 */ /* 0x000fe200020e06db */
[C---:B------:R-:W-:Y:S02]  /*b5e0*/  @!P1 IADD3 R46, P6, R3.reuse, R222, RZ ;  /* 0x000000de032e9210 */ /* 0x040fe40007fde0ff */
[----:B------:R0:W5:Y:S01]  /*b5f0*/  @!P2 LD.E.64 R14, desc[UR40][R44.64] ;  /* 0x000000282c0ea980 */ /* 0x000162000c101b00 */
[-C--:B------:R-:W-:Y:S02]  /*b600*/  @!P3 IADD3 R48, P4, R3, R224.reuse, RZ ;  /* 0x000000e00330b210 */ /* 0x080fe40007f9e0ff */
[C---:B------:R-:W-:Y:S01]  /*b610*/  @!P3 IADD3 R50, P5, R5.reuse, R224, RZ ;  /* 0x000000e00532b210 */ /* 0x040fe20007fbe0ff */
[----:B------:R0:W5:Y:S01]  /*b620*/  @!P2 LD.E.64 R38, desc[UR40][R42.64] ;  /* 0x000000282a26a980 */ /* 0x000162000c101b00 */
[----:B-1----:R-:W-:-:S02]  /*b630*/  @!P1 IADD3 R40, P2, R5, R222, RZ ;  /* 0x000000de05289210 */ /* 0x002fc40007f5e0ff */
[----:B------:R-:W-:Y:S02]  /*b640*/  CS2R R28, SRZ ;  /* 0x00000000001c7805 */ /* 0x000fe4000001ff00 */
[----:B------:R-:W-:Y:S02]  /*b650*/  CS2R R20, SRZ ;  /* 0x0000000000147805 */ /* 0x000fe4000001ff00 */
[----:B------:R-:W-:Y:S02]  /*b660*/  CS2R R26, SRZ ;  /* 0x00000000001a7805 */ /* 0x000fe4000001ff00 */
[----:B------:R-:W-:Y:S01]  /*b670*/  CS2R R10, SRZ ;  /* 0x00000000000a7805 */ /* 0x000fe2000001ff00 */
[--C-:B------:R-:W-:Y:S02]  /*b680*/  @!P1 IMAD.X R47, R0, 0x1, R221.reuse, P6 ;  /* 0x00000001002f9824 */ /* 0x100fe400030e06dd */
[----:B------:R-:W-:Y:S02]  /*b690*/  @!P1 IMAD.X R41, R4, 0x1, R221, P2 ;  /* 0x0000000104299824 */ /* 0x000fe400010e06dd */
[--C-:B------:R-:W-:Y:S01]  /*b6a0*/  @!P3 IMAD.X R49, R0, 0x1, R223.reuse, P4 ;  /* 0x000000010031b824 */ /* 0x100fe200020e06df */
[----:B------:R0:W5:Y:S01]  /*b6b0*/  @!P1 LD.E.64 R28, desc[UR40][R46.64] ;  /* 0x000000282e1c9980 */ /* 0x000162000c101b00 */
[----:B------:R-:W-:-:S03]  /*b6c0*/  @!P3 IMAD.X R51, R4, 0x1, R223, P5 ;  /* 0x000000010433b824 */ /* 0x000fc600028e06df */
[----:B------:R0:W5:Y:S04]  /*b6d0*/  @!P1 LD.E.64 R20, desc[UR40][R40.64] ;  /* 0x0000002828149980 */ /* 0x000168000c101b00 */
[----:B------:R0:W5:Y:S04]  /*b6e0*/  @!P3 LD.E.64 R26, desc[UR40][R48.64] ;  /* 0x00000028301ab980 */ /* 0x000168000c101b00 */
[----:B------:R0:W5:Y:S02]  /*b6f0*/  @!P3 LD.E.64 R10, desc[UR40][R50.64] ;  /* 0x00000028320ab980 */ /* 0x000164000c101b00 */
.L_x_735:
[----:B------:R-:W-:Y:S05]  /*b700*/  BSYNC B1 ;  /* 0x0000000000017941 */ /* 0x000fea0003800000 */
.L_x_734:
[----:B---3--:R-:W-:Y:S01]  /*b710*/  LEA.HI R4, R204, R204, RZ, 0x1 ;  /* 0x000000cccc047211 */ /* 0x008fe200078f08ff */
[----:B------:R-:W-:Y:S01]  /*b720*/  @P0 VIADD R8, R52, 0xffffffc0 ;  /* 0xffffffc034080836 */ /* 0x000fe20000000000 */
[----:B-----5:R-:W-:Y:S01]  /*b730*/  SHF.R.U64 R67, R34, 0x10, R35 ;  /* 0x0000001022437819 */ /* 0x020fe20000001223 */
[----:B0-----:R-:W-:Y:S01]  /*b740*/  IMAD.MOV.U32 R40, RZ, RZ, R34 ;  /* 0x000000ffff287224 */ /* 0x001fe200078e0022 */
[----:B----4-:R-:W-:Y:S01]  /*b750*/  LOP3.LUT R5, R4, 0xfffffffe, RZ, 0xc0, !PT ;  /* 0xfffffffe04057812 */ /* 0x010fe200078ec0ff */
[----:B-1----:R-:W-:Y:S01]  /*b760*/  IMAD.MOV.U32 R0, RZ, RZ, R30 ;  /* 0x000000ffff007224 */ /* 0x002fe200078e001e */
[--C-:B------:R-:W-:Y:S01]  /*b770*/  SHF.R.U64 R71, R30, 0x10, R31.reuse ;  /* 0x000000101e477819 */ /* 0x100fe2000000121f */
[--C-:B--2---:R-:W-:Y:S01]  /*b780*/  IMAD.MOV.U32 R3, RZ, RZ, R31.reuse ;  /* 0x000000ffff037224 */ /* 0x104fe200078e001f */
[----:B------:R-:W-:Y:S01]  /*b790*/  SHF.R.U32.HI R68, RZ, 0x10, R31 ;  /* 0x00000010ff447819 */ /* 0x000fe2000001161f */
[----:B------:R-:W-:Y:S01]  /*b7a0*/  IMAD.IADD R5, R204, 0x1, -R5 ;  /* 0x00000001cc057824 */ /* 0x000fe200078e0a05 */
[--C-:B------:R-:W-:Y:S01]  /*b7b0*/  SHF.R.U64 R69, R32, 0x10, R33.reuse ;  /* 0x0000001020457819 */ /* 0x100fe20000001221 */
[----:B------:R-:W-:Y:S01]  /*b7c0*/  IMAD.MOV.U32 R30, RZ, RZ, R32 ;  /* 0x000000ffff1e7224 */ /* 0x000fe200078e0020 */
[--C-:B------:R-:W-:Y:S01]  /*b7d0*/  SHF.R.U32.HI R66, RZ, 0x10, R33.reuse ;  /* 0x00000010ff427819 */ /* 0x100fe20000011621 */
[----:B------:R-:W-:Y:S01]  /*b7e0*/  IMAD.MOV.U32 R31, RZ, RZ, R33 ;  /* 0x000000ffff1f7224 */ /* 0x000fe200078e0021 */
[----:B------:R-:W-:Y:S01]  /*b7f0*/  SHF.L.U32 R5, R5, 0x1f, RZ ;  /* 0x0000001f05057819 */ /* 0x000fe200000006ff */
[--C-:B------:R-:W-:Y:S01]  /*b800*/  IMAD.MOV.U32 R43, RZ, RZ, R39.reuse ;  /* 0x000000ffff2b7224 */ /* 0x100fe200078e0027 */
[--C-:B------:R-:W-:Y:S01]  /*b810*/  SHF.R.U64 R65, R38, 0x10, R39.reuse ;  /* 0x0000001026417819 */ /* 0x100fe20000001227 */
[----:B------:R-:W-:Y:S01]  /*b820*/  IMAD.MOV.U32 R42, RZ, RZ, R38 ;  /* 0x000000ffff2a7224 */ /* 0x000fe200078e0026 */
[----:B------:R-:W0:Y:S01]  /*b830*/  SYNCS.PHASECHK.TRANS64.TRYWAIT P0, [R2+URZ+0x34800], R5 ;  /* 0x03480005020075a7 */ /* 0x000e22000800017f */
[----:B------:R-:W-:Y:S01]  /*b840*/  SHF.R.U32.HI R62, RZ, 0x10, R39 ;  /* 0x00000010ff3e7819 */ /* 0x000fe20000011627 */
[----:B------:R-:W-:Y:S01]  /*b850*/  IMAD.MOV.U32 R39, RZ, RZ, R28 ;  /* 0x000000ffff277224 */ /* 0x000fe200078e001c */
[--C-:B------:R-:W-:Y:S01]  /*b860*/  SHF.R.U64 R60, R28, 0x10, R29.reuse ;  /* 0x000000101c3c7819 */ /* 0x100fe2000000121d */
[--C-:B------:R-:W-:Y:S01]  /*b870*/  IMAD.MOV.U32 R44, RZ, RZ, R29.reuse ;  /* 0x000000ffff2c7224 */ /* 0x100fe200078e001d */
[----:B------:R-:W-:Y:S01]  /*b880*/  SHF.R.U32.HI R63, RZ, 0x10, R29 ;  /* 0x00000010ff3f7819 */ /* 0x000fe2000001161d */
[----:B------:R-:W-:Y:S01]  /*b890*/  IMAD.MOV.U32 R45, RZ, RZ, R26 ;  /* 0x000000ffff2d7224 */ /* 0x000fe200078e001a */
[----:B------:R-:W-:Y:S01]  /*b8a0*/  SHF.R.U64 R58, R26, 0x10, R27 ;  /* 0x000000101a3a7819 */ /* 0x000fe2000000121b */
[----:B------:R-:W-:Y:S01]  /*b8b0*/  IMAD.MOV.U32 R32, RZ, RZ, R24 ;  /* 0x000000ffff207224 */ /* 0x000fe200078e0018 */
[--C-:B------:R-:W-:Y:S01]  /*b8c0*/  SHF.R.U64 R55, R24, 0x10, R25.reuse ;  /* 0x0000001018377819 */ /* 0x100fe20000001219 */
[--C-:B------:R-:W-:Y:S01]  /*b8d0*/  IMAD.MOV.U32 R33, RZ, RZ, R25.reuse ;  /* 0x000000ffff217224 */ /* 0x100fe200078e0019 */
[----:B------:R-:W-:Y:S01]  /*b8e0*/  SHF.R.U32.HI R56, RZ, 0x10, R25 ;  /* 0x00000010ff387819 */ /* 0x000fe20000011619 */
[----:B------:R-:W-:Y:S01]  /*b8f0*/  IMAD.MOV.U32 R41, RZ, RZ, R35 ;  /* 0x000000ffff297224 */ /* 0x000fe200078e0023 */
[----:B------:R-:W-:Y:S01]  /*b900*/  PRMT R26, R40, 0x5410, R67 ;  /* 0x00005410281a7816 */ /* 0x000fe20000000043 */
[----:B------:R-:W-:Y:S01]  /*b910*/  IMAD.MOV.U32 R46, RZ, RZ, R27 ;  /* 0x000000ffff2e7224 */ /* 0x000fe200078e001b */
[----:B------:R-:W-:Y:S01]  /*b920*/  SHF.R.U32.HI R64, RZ, 0x10, R35 ;  /* 0x00000010ff407819 */ /* 0x000fe20000011623 */
[----:B------:R-:W-:Y:S01]  /*b930*/  IMAD.MOV.U32 R4, RZ, RZ, R6 ;  /* 0x000000ffff047224 */ /* 0x000fe200078e0006 */
[----:B------:R-:W-:Y:S01]  /*b940*/  SHF.R.U32.HI R61, RZ, 0x10, R27 ;  /* 0x00000010ff3d7819 */ /* 0x000fe2000001161b */
[--C-:B------:R-:W-:Y:S01]  /*b950*/  IMAD.MOV.U32 R38, RZ, RZ, R7.reuse ;  /* 0x000000ffff267224 */ /* 0x100fe200078e0007 */
[--C-:B------:R-:W-:Y:S01]  /*b960*/  SHF.R.U64 R59, R6, 0x10, R7.reuse ;  /* 0x00000010063b7819 */ /* 0x100fe20000001207 */
        /* <DEDUP_REMOVED lines=8> */
[----:B------:R-:W-:Y:S01]  /*b9f0*/  BSSY B1, `(.L_x_736) ;  /* 0x0000020000017945 */ /* 0x000fe20003800000 */
[----:B------:R-:W-:Y:S01]  /*ba00*/  SHF.R.U32.HI R52, RZ, 0x10, R15 ;  /* 0x00000010ff347819 */ /* 0x000fe2000001160f */
[----:B------:R-:W-:Y:S01]  /*ba10*/  IMAD.MOV.U32 R14, RZ, RZ, R20 ;  /* 0x000000ffff0e7224 */ /* 0x000fe200078e0014 */
[----:B------:R-:W-:Y:S01]  /*ba20*/  VIMNMX R40, R37, 0x80, PT ;  /* 0x0000008025287848 */ /* 0x000fe20003fe0100 */
[--C-:B------:R-:W-:Y:S01]  /*ba30*/  IMAD.MOV.U32 R15, RZ, RZ, R21.reuse ;  /* 0x000000ffff0f7224 */ /* 0x100fe200078e0015 */
[--C-:B------:R-:W-:Y:S01]  /*ba40*/  SHF.R.U64 R49, R20, 0x10, R21.reuse ;  /* 0x0000001014317819 */ /* 0x100fe20000001215 */
[----:B------:R-:W-:Y:S01]  /*ba50*/  IMAD.MOV.U32 R6, RZ, RZ, R10 ;  /* 0x000000ffff067224 */ /* 0x000fe200078e000a */
[----:B------:R-:W-:Y:S01]  /*ba60*/  SHF.R.U32.HI R50, RZ, 0x10, R21 ;  /* 0x00000010ff327819 */ /* 0x000fe20000011615 */
[----:B------:R-:W-:Y:S01]  /*ba70*/  IMAD.MOV.U32 R7, RZ, RZ, R11 ;  /* 0x000000ffff077224 */ /* 0x000fe200078e000b */
[----:B------:R-:W-:-:S02]  /*ba80*/  PRMT R34, R0, 0x5410, R71 ;  /* 0x0000541000227816 */ /* 0x000fc40000000047 */
[----:B------:R-:W-:Y:S02]  /*ba90*/  PRMT R35, R3, 0x5410, R68 ;  /* 0x0000541003237816 */ /* 0x000fe40000000044 */
[--C-:B------:R-:W-:Y:S02]  /*baa0*/  SHF.R.U64 R47, R10, 0x10, R11.reuse ;  /* 0x000000100a2f7819 */ /* 0x100fe4000000120b */
[----:B------:R-:W-:Y:S02]  /*bab0*/  SHF.R.U32.HI R48, RZ, 0x10, R11 ;  /* 0x00000010ff307819 */ /* 0x000fe4000001160b */
[----:B------:R-:W-:Y:S02]  /*bac0*/  PRMT R30, R30, 0x5410, R69 ;  /* 0x000054101e1e7816 */ /* 0x000fe40000000045 */
[----:B------:R-:W-:Y:S02]  /*bad0*/  PRMT R31, R31, 0x5410, R66 ;  /* 0x000054101f1f7816 */ /* 0x000fe40000000042 */
[----:B------:R-:W-:-:S02]  /*bae0*/  PRMT R27, R41, 0x5410, R64 ;  /* 0x00005410291b7816 */ /* 0x000fc40000000040 */
[----:B------:R-:W-:Y:S02]  /*baf0*/  PRMT R20, R42, 0x5410, R65 ;  /* 0x000054102a147816 */ /* 0x000fe40000000041 */
[----:B------:R-:W-:Y:S02]  /*bb00*/  PRMT R21, R43, 0x5410, R62 ;  /* 0x000054102b157816 */ /* 0x000fe4000000003e */
[----:B------:R-:W-:Y:S02]  /*bb10*/  PRMT R12, R39, 0x5410, R60 ;  /* 0x00005410270c7816 */ /* 0x000fe4000000003c */
[----:B------:R-:W-:Y:S02]  /*bb20*/  PRMT R13, R44, 0x5410, R63 ;  /* 0x000054102c0d7816 */ /* 0x000fe4000000003f */
[----:B------:R-:W-:Y:S02]  /*bb30*/  PRMT R0, R45, 0x5410, R58 ;  /* 0x000054102d007816 */ /* 0x000fe4000000003a */
[----:B------:R-:W-:-:S02]  /*bb40*/  PRMT R3, R46, 0x5410, R61 ;  /* 0x000054102e037816 */ /* 0x000fc4000000003d */
[----:B------:R-:W-:Y:S02]  /*bb50*/  PRMT R37, R4, 0x5410, R59 ;  /* 0x0000541004257816 */ /* 0x000fe4000000003b */
[----:B------:R-:W-:Y:S02]  /*bb60*/  ISETP.GE.AND P1, PT, R17, R40, PT ;  /* 0x000000281100720c */ /* 0x000fe40003f26270 */
[----:B------:R-:W-:Y:S02]  /*bb70*/  PRMT R38, R38, 0x5410, R57 ;  /* 0x0000541026267816 */ /* 0x000fe40000000039 */
[----:B------:R-:W-:Y:S02]  /*bb80*/  PRMT R32, R32, 0x5410, R55 ;  /* 0x0000541020207816 */ /* 0x000fe40000000037 */
[----:B------:R-:W-:Y:S02]  /*bb90*/  PRMT R33, R33, 0x5410, R56 ;  /* 0x0000541021217816 */ /* 0x000fe40000000038 */
[----:B------:R-:W-:-:S02]  /*bba0*/  PRMT R28, R28, 0x5410, R53 ;  /* 0x000054101c1c7816 */ /* 0x000fc40000000035 */
[----:B------:R-:W-:Y:S02]  /*bbb0*/  PRMT R29, R29, 0x5410, R54 ;  /* 0x000054101d1d7816 */ /* 0x000fe40000000036 */
[----:B------:R-:W-:Y:S02]  /*bbc0*/  PRMT R24, R24, 0x5410, R51 ;  /* 0x0000541018187816 */ /* 0x000fe40000000033 */
[----:B------:R-:W-:Y:S01]  /*bbd0*/  PRMT R25, R25, 0x5410, R52 ;  /* 0x0000541019197816 */ /* 0x000fe20000000034 */
[----:B0-----:R-:W-:Y:S06]  /*bbe0*/  @!P0 BRA `(.L_x_737) ;  /* 0x00000144003c8947 */ /* 0x001fec0003800000 */
.L_x_992:
[----:B------:R-:W-:Y:S05]  /*bbf0*/  BSYNC B1 ;  /* 0x0000000000017941 */ /* 0x000fea0003800000 */
.L_x_736:
[----:B------:R-:W-:Y:S01]  /*bc00*/  BSSY B1, `(.L_x_738) ;  /* 0x0000101000017945 */ /* 0x000fe20003800000 */
[----:B------:R-:W-:Y:S02]  /*bc10*/  PRMT R14, R14, 0x5410, R49 ;  /* 0x000054100e0e7816 */ /* 0x000fe40000000031 */
[----:B------:R-:W-:Y:S02]  /*bc20*/  PRMT R15, R15, 0x5410, R50 ;  /* 0x000054100f0f7816 */ /* 0x000fe40000000032 */
[----:B------:R-:W-:Y:S02]  /*bc30*/  PRMT R10, R6, 0x5410, R47 ;  /* 0x00005410060a7816 */ /* 0x000fe4000000002f */
[----:B------:R-:W-:Y:S01]  /*bc40*/  PRMT R11, R7, 0x5410, R48 ;  /* 0x00005410070b7816 */ /* 0x000fe20000000030 */
[----:B------:R-:W-:Y:S06]  /*bc50*/  @P1 BRA `(.L_x_739) ;  /* 0x0000000c00ec1947 */ /* 0x000fec0003800000 */
[----:B0-----:R-:W0:Y:S01]  /*bc60*/  LDC R5, c[0x0][0x3f4] ;  /* 0x0000fd00ff057b82 */ /* 0x001e220000000800 */
[----:B------:R-:W-:Y:S01]  /*bc70*/  BSSY B2, `(.L_x_740) ;  /* 0x000002e000027945 */ /* 0x000fe20003800000 */
[-C--:B0-----:R-:W-:Y:S02]  /*bc80*/  ISETP.GE.AND P0, PT, R22, R5.reuse, PT ;  /* 0x000000051600720c */ /* 0x081fe40003f06270 */
[-C--:B------:R-:W-:Y:S02]  /*bc90*/  ISETP.GE.AND P1, PT, R187, R5.reuse, PT ;  /* 0x00000005bb00720c */ /* 0x080fe40003f26270 */
[-C--:B------:R-:W-:Y:S02]  /*bca0*/  ISETP.GE.AND P2, PT, R186, R5.reuse, PT ;  /* 0x00000005ba00720c */ /* 0x080fe40003f46270 */
[-C--:B------:R-:W-:Y:S02]  /*bcb0*/  ISETP.GE.AND P3, PT, R189, R5.reuse, PT ;  /* 0x00000005bd00720c */ /* 0x080fe40003f66270 */
[----:B------:R-:W-:-:S02]  /*bcc0*/  ISETP.GE.AND P4, PT, R188, R5, PT ;  /* 0x00000005bc00720c */ /* 0x000fc40003f86270 */
[----:B------:R-:W-:-:S03]  /*bcd0*/  ISETP.GE.AND P5, PT, R190, R5, PT ;  /* 0x00000005be00720c */ /* 0x000fc60003fa6270 */
[----:B------:R-:W-:Y:S10]  /*bce0*/  @P0 BRA `(.L_x_741) ;  /* 0x0000000000980947 */ /* 0x000ff40003800000 */
[----:B------:R-:W0:Y:S01]  /*bcf0*/  LDS.128 R4, [R9+0x10400] ;  /* 0x0104000009047984 */ /* 0x000e220000000c00 */
[C---:B------:R-:W-:Y:S01]  /*bd00*/  IMAD.U32 R45, R37.reuse, 0x10000, RZ ;  /* 0x00010000252d7824 */ /* 0x040fe200078e00ff */
[----:B------:R-:W-:Y:S01]  /*bd10*/  LOP3.LUT R48, R37, 0xffff0000, RZ, 0xc0, !PT ;  /* 0xffff000025307812 */ /* 0x000fe200078ec0ff */
[C---:B------:R-:W-:Y:S01]  /*bd20*/  IMAD.U32 R44, R34.reuse, 0x10000, RZ ;  /* 0x00010000222c7824 */ /* 0x040fe200078e00ff */
[----:B------:R-:W-:Y:S01]  /*bd30*/  LOP3.LUT R46, R34, 0xffff0000, RZ, 0xc0, !PT ;  /* 0xffff0000222e7812 */ /* 0x000fe200078ec0ff */
[C---:B0-----:R-:W-:Y:S01]  /*bd40*/  IMAD.U32 R39, R4.reuse, 0x10000, RZ ;  /* 0x0001000004277824 */ /* 0x041fe200078e00ff */
[----:B------:R-:W-:Y:S01]  /*bd50*/  LOP3.LUT R4, R4, 0xffff0000, RZ, 0xc0, !PT ;  /* 0xffff000004047812 */ /* 0x000fe200078ec0ff */
[C---:B------:R-:W-:Y:S01]  /*bd60*/  IMAD.U32 R41, R5.reuse, 0x10000, RZ ;  /* 0x0001000005297824 */ /* 0x040fe200078e00ff */
[----:B------:R-:W-:Y:S01]  /*bd70*/  LOP3.LUT R5, R5, 0xffff0000, RZ, 0xc0, !PT ;  /* 0xffff000005057812 */ /* 0x000fe200078ec0ff */
[C---:B------:R-:W-:Y:S01]  /*bd80*/  IMAD.U32 R42, R6.reuse, 0x10000, RZ ;  /* 0x00010000062a7824 */ /* 0x040fe200078e00ff */
[----:B------:R-:W-:Y:S01]  /*bd90*/  LOP3.LUT R6, R6, 0xffff0000, RZ, 0xc0, !PT ;  /* 0xffff000006067812 */ /* 0x000fe200078ec0ff */
[C---:B------:R-:W-:Y:S01]  /*bda0*/  FMUL.FTZ R50, R4.reuse, R45 ;  /* 0x0000002d04327220 */ /* 0x040fe20000410000 */
[----:B------:R-:W-:Y:S01]  /*bdb0*/  FMUL.FTZ R4, R4, R44 ;  /* 0x0000002c04047220 */ /* 0x000fe20000410000 */
[----:B------:R-:W-:-:S02]  /*bdc0*/  IMAD.U32 R43, R7, 0x10000, RZ ;  /* 0x00010000072b7824 */ /* 0x000fc400078e00ff */
[----:B------:R-:W-:Y:S01]  /*bdd0*/  FMUL.FTZ R52, R5, R48 ;  /* 0x0000003005347220 */ /* 0x000fe20000410000 */
[C---:B------:R-:W-:Y:S01]  /*bde0*/  FFMA.FTZ R50, R39.reuse, R44, -R50 ;  /* 0x0000002c27327223 */ /* 0x040fe20000010832 */
[----:B------:R-:W-:Y:S01]  /*bdf0*/  FFMA.FTZ R45, R39, R45, R4 ;  /* 0x0000002d272d7223 */ /* 0x000fe20000010004 */
[----:B------:R-:W-:Y:S01]  /*be00*/  LOP3.LUT R7, R7, 0xffff0000, RZ, 0xc0, !PT ;  /* 0xffff000007077812 */ /* 0x000fe200078ec0ff */
[-C--:B------:R-:W-:Y:S01]  /*be10*/  FMUL.FTZ R54, R5, R46.reuse ;  /* 0x0000002e05367220 */ /* 0x080fe20000410000 */
[C---:B------:R-:W-:Y:S01]  /*be20*/  LOP3.LUT R44, R38.reuse, 0xffff0000, RZ, 0xc0, !PT ;  /* 0xffff0000262c7812 */ /* 0x040fe200078ec0ff */
[----:B------:R-:W-:Y:S01]  /*be30*/  IMAD.U32 R39, R38, 0x10000, RZ ;  /* 0x0001000026277824 */ /* 0x000fe200078e00ff */
[C---:B------:R-:W-:Y:S01]  /*be40*/  LOP3.LUT R4, R35.reuse, 0xffff0000, RZ, 0xc0, !PT ;  /* 0xffff000023047812 */ /* 0x040fe200078ec0ff */
[----:B------:R-:W-:Y:S02]  /*be50*/  IMAD.U32 R5, R35, 0x10000, RZ ;  /* 0x0001000023057824 */ /* 0x000fe400078e00ff */
[C---:B------:R-:W-:Y:S01]  /*be60*/  FFMA.FTZ R52, R41.reuse, R46, -R52 ;  /* 0x0000002e29347223 */ /* 0x040fe20000010834 */
[----:B------:R-:W-:Y:S01]  /*be70*/  FFMA.FTZ R41, R41, R48, R54 ;  /* 0x0000003029297223 */ /* 0x000fe20000010036 */
[C---:B------:R-:W-:Y:S01]  /*be80*/  FMUL.FTZ R47, R6.reuse, R39 ;  /* 0x00000027062f7220 */ /* 0x040fe20000410000 */
        /* <DEDUP_REMOVED lines=9> */
[----:B------:R-:W-:Y:S02]  /*bf20*/  F2FP.BF16.F32.PACK_AB R6, R39, R6 ;  /* 0x000000062706723e */ /* 0x000fe400000010ff */
[----:B------:R-:W-:-:S05]  /*bf30*/  F2FP.BF16.F32.PACK_AB R7, R44, R7 ;  /* 0x000000072c07723e */ /* 0x000fca00000010ff */
[----:B------:R0:W-:Y:S02]  /*bf40*/  STS.128 [R9+0x10400], R4 ;  /* 0x0104000409007388 */ /* 0x0001e40000000c00 */
.L_x_741:
[----:B------:R-:W-:Y:S05]  /*bf50*/  BSYNC B2 ;  /* 0x0000000000027941 */ /* 0x000fea0003800000 */
.L_x_740:
[----:B------:R-:W-:Y:S04]  /*bf60*/  BSSY B2, `(.L_x_742) ;  /* 0x0000028000027945 */ /* 0x000fe80003800000 */
[----:B------:R-:W-:Y:S05]  /*bf70*/  @P1 BRA `(.L_x_743) ;  /* 0x0000000000981947 */ /* 0x000fea0003800000 */
[----:B0-----:R-:W0:Y:S01]  /*bf80*/  LDS.128 R4, [R8] ;  /* 0x0000000008047984 */ /* 0x001e220000000c00 */
        /* <DEDUP_REMOVED lines=36> */
[----:B------:R1:W-:Y:S02]  /*c1d0*/  STS.128 [R8], R4 ;  /* 0x0000000408007388 */ /* 0x0003e40000000c00 */
.L_x_743:
[----:B------:R-:W-:Y:S05]  /*c1e0*/  BSYNC B2 ;  /* 0x0000000000027941 */ /* 0x000fea0003800000 */
.L_x_742:
[----:B------:R-:W-:Y:S04]  /*c1f0*/  BSSY B2, `(.L_x_744) ;  /* 0x0000028000027945 */ /* 0x000fe80003800000 */
[----:B------:R-:W-:Y:S05]  /*c200*/  @P2 BRA `(.L_x_745) ;  /* 0x0000000000982947 */ /* 0x000fea0003800000 */
[----:B01----:R-:W0:Y:S01]  /*c210*/  LDS.128 R4, [R9+0x14400] ;  /* 0x0144000009047984 */ /* 0x003e220000000c00 */
        /* <DEDUP_REMOVED lines=37> */
.L_x_745:
[----:B------:R-:W-:Y:S05]  /*c470*/  BSYNC B2 ;  /* 0x0000000000027941 */ /* 0x000fea0003800000 */
.L_x_744:
[----:B------:R-:W-:Y:S04]  /*c480*/  BSSY B2, `(.L_x_746) ;  /* 0x0000028000027945 */ /* 0x000fe80003800000 */
[----:B------:R-:W-:Y:S05]  /*c490*/  @P3 BRA `(.L_x_747) ;  /* 0x0000000000983947 */ /* 0x000fea0003800000 */
[----:B012---:R-:W0:Y:S01]  /*c4a0*/  LDS.128 R4, [R8+0x4000] ;  /* 0x0040000008047984 */ /* 0x007e220000000c00 */
        /* <DEDUP_REMOVED lines=37> */
.L_x_747:
[----:B------:R-:W-:Y:S05]  /*c700*/  BSYNC B2 ;  /* 0x0000000000027941 */ /* 0x000fea0003800000 */
.L_x_746:
[----:B------:R-:W-:Y:S04]  /*c710*/  BSSY B2, `(.L_x_748) ;  /* 0x0000028000027945 */ /* 0x000fe80003800000 */
[----:B------:R-:W-:Y:S05]  /*c720*/  @P4 BRA `(.L_x_749) ;  /* 0x0000000000984947 */ /* 0x000fea0003800000 */
[----:B0123--:R-:W0:Y:S01]  /*c730*/  LDS.128 R4, [R9+0x18400] ;  /* 0x0184000009047984 */ /* 0x00fe220000000c00 */
        /* <DEDUP_REMOVED lines=37> */
.L_x_749:
[----:B------:R-:W-:Y:S05]  /*c990*/  BSYNC B2 ;  /* 0x0000000000027941 */ /* 0x000fea0003800000 */
.L_x_748:
[----:B------:R-:W-:Y:S05]  /*c9a0*/  @P5 BRA `(.L_x_739) ;  /* 0x0000000000985947 */ /* 0x000fea0003800000 */
[----:B01234-:R-:W0:Y:S01]  /*c9b0*/  LDS.128 R4, [R8+0x8000] ;  /* 0x0080000008047984 */ /* 0x01fe220000000c00 */
        /* <DEDUP_REMOVED lines=37> */
.L_x_739:
[----:B------:R-:W-:Y:S05]  /*cc10*/  BSYNC B1 ;  /* 0x0000000000017941 */ /* 0x000fea0003800000 */
.L_x_738:
[----:B------:R-:W-:-:S13]  /*cc20*/  ISETP.GE.AND P0, PT, R205, R40, PT ;  /* 0x00000028cd00720c */ /* 0x000fda0003f06270 */
[----:B------:R-:W-:Y:S05]  /*cc30*/  @P0 BRA `(.L_x_750) ;  /* 0x0000003800d40947 */ /* 0x000fea0003800000 */
[----:B01234-:R-:W0:Y:S01]  /*cc40*/  LDC R5, c[0x0][0x3f4] ;  /* 0x0000fd00ff057b82 */ /* 0x01fe220000000800 */
        /* <DEDUP_REMOVED lines=12> */
[----:B------:R-:W-:Y:S02]  /*cd10*/  LOP3.LUT R46, R34, 0xffff0000, RZ, 0xc0, !PT ;  /* 0xffff0000222e7812 */ /* 0x000fe400078ec0ff */
[----:B------:R-:W-:Y:S01]  /*cd20*/  LOP3.LUT R47, R38, 0xffff0000, RZ, 0xc0, !PT ;  /* 0xffff0000262f7812 */ /* 0x000fe200078ec0ff */
[C---:B0-----:R-:W-:Y:S01]  /*cd30*/  IMAD.U32 R39, R4.reuse, 0x10000, RZ ;  /* 0x0001000004277824 */ /* 0x041fe200078e00ff */
[----:B------:R-:W-:Y:S01]  /*cd40*/  LOP3.LUT R4, R4, 0xffff0000, RZ, 0xc0, !PT ;  /* 0xffff000004047812 */ /* 0x000fe200078ec0ff */
[C---:B------:R-:W-:Y:S01]  /*cd50*/  IMAD.U32 R40, R5.reuse, 0x10000, RZ ;  /* 0x0001000005287824 */ /* 0x040fe200078e00ff */
[----:B------:R-:W-:Y:S01]  /*cd60*/  LOP3.LUT R5, R5, 0xffff0000, RZ, 0xc0, !PT ;  /* 0xffff000005057812 */ /* 0x000fe200078ec0ff */
[C---:B------:R-:W-:Y:S01]  /*cd70*/  IMAD.U32 R34, R6.reuse, 0x10000, RZ ;  /* 0x0001000006227824 */ /* 0x040fe200078e00ff */
[----:B------:R-:W-:Y:S01]  /*cd80*/  LOP3.LUT R6, R6, 0xffff0000, RZ, 0xc0, !PT ;  /* 0xffff000006067812 */ /* 0x000fe200078ec0ff */
[-C--:B------:R-:W-:Y:S01]  /*cd90*/  FMUL.FTZ R42, R45, R4.reuse ;  /* 0x000000042d2a7220 */ /* 0x080fe20000410000 */
[----:B------:R-:W-:Y:S01]  /*cda0*/  FMUL.FTZ R44, R43, R4 ;  /* 0x000000042b2c7220 */ /* 0x000fe20000410000 */
[----:B------:R-:W-:Y:S01]  /*cdb0*/  FMUL.FTZ R41, R48, R5 ;  /* 0x0000000530297220 */ /* 0x000fe20000410000 */
[----:B------:R-:W-:-:S02]  /*cdc0*/  IMAD.U32 R37, R7, 0x10000, RZ ;  /* 0x0001000007257824 */ /* 0x000fc400078e00ff */
[-C--:B------:R-:W-:Y:S01]  /*cdd0*/  FFMA.FTZ R4, R43, R39.reuse, -R42 ;  /* 0x000000272b047223 */ /* 0x080fe2000001082a */
[----:B------:R-:W-:Y:S01]  /*cde0*/  FFMA.FTZ R39, R45, R39, R44 ;  /* 0x000000272d277223 */ /* 0x000fe2000001002c */
[C---:B------:R-:W-:Y:S01]  /*cdf0*/  FMUL.FTZ R43, R46.reuse, R5 ;  /* 0x000000052e2b7220 */ /* 0x040fe20000410000 */
[----:B------:R-:W-:Y:S01]  /*ce00*/  LOP3.LUT R7, R7, 0xffff0000, RZ, 0xc0, !PT ;  /* 0xffff000007077812 */ /* 0x000fe200078ec0ff */
[-C--:B------:R-:W-:Y:S01]  /*ce10*/  FFMA.FTZ R5, R46, R40.reuse, -R41 ;  /* 0x000000282e057223 */ /* 0x080fe20000010829 */
[C---:B------:R-:W-:Y:S01]  /*ce20*/  LOP3.LUT R45, R35.reuse, 0xffff0000, RZ, 0xc0, !PT ;  /* 0xffff0000232d7812 */ /* 0x040fe200078ec0ff */
[----:B------:R-:W-:Y:S02]  /*ce30*/  IMAD.U32 R46, R38, 0x10000, RZ ;  /* 0x00010000262e7824 */ /* 0x000fe400078e00ff */
[----:B------:R-:W-:Y:S01]  /*ce40*/  FFMA.FTZ R40, R48, R40, R43 ;  /* 0x0000002830287223 */ /* 0x000fe2000001002b */
[----:B------:R-:W-:Y:S02]  /*ce50*/  IMAD.U32 R44, R35, 0x10000, RZ ;  /* 0x00010000232c7824 */ /* 0x000fe400078e00ff */
[-C--:B------:R-:W-:Y:S01]  /*ce60*/  FMUL.FTZ R38, R47, R7.reuse ;  /* 0x000000072f267220 */ /* 0x080fe20000410000 */
[-C--:B------:R-:W-:Y:S01]  /*ce70*/  FMUL.FTZ R35, R46, R6.reuse ;  /* 0x000000062e237220 */ /* 0x080fe20000410000 */
[C---:B------:R-:W-:Y:S01]  /*ce80*/  FMUL.FTZ R42, R45.reuse, R7 ;  /* 0x000000072d2a7220 */ /* 0x040fe20000410000 */
[C---:B------:R-:W-:Y:S01]  /*ce90*/  FMUL.FTZ R41, R44.reuse, R6 ;  /* 0x000000062c297220 */ /* 0x040fe20000410000 */
[-C--:B------:R-:W-:Y:S01]  /*cea0*/  FFMA.FTZ R7, R45, R37.reuse, -R38 ;  /* 0x000000252d077223 */ /* 0x080fe20000010826 */
[-C--:B------:R-:W-:Y:S01]  /*ceb0*/  FFMA.FTZ R6, R44, R34.reuse, -R35 ;  /* 0x000000222c067223 */ /* 0x080fe20000010823 */
[----:B------:R-:W-:Y:S01]  /*cec0*/  FFMA.FTZ R42, R47, R37, R42 ;  /* 0x000000252f2a7223 */ /* 0x000fe2000001002a */
[----:B------:R-:W-:Y:S01]  /*ced0*/  FFMA.FTZ R41, R46, R34, R41 ;  /* 0x000000222e297223 */ /* 0x000fe20000010029 */
[----:B------:R-:W-:-:S02]  /*cee0*/  F2FP.BF16.F32.PACK_AB R4, R39, R4 ;  /* 0x000000042704723e */ /* 0x000fc400000010ff */
[----:B------:R-:W-:Y:S02]  /*cef0*/  F2FP.BF16.F32.PACK_AB R5, R40, R5 ;  /* 0x000000052805723e */ /* 0x000fe400000010ff */
[----:B------:R-:W-:Y:S02]  /*cf00*/  F2FP.BF16.F32.PACK_AB R6, R41, R6 ;  /* 0x000000062906723e */ /* 0x000fe400000010ff */
[----:B------:R-:W-:-:S05]  /*cf10*/  F2FP.BF16.F32.PACK_AB R7, R42, R7 ;  /* 0x000000072a07723e */ /* 0x000fca00000010ff */
[----:B------:R0:W-:Y:S02]  /*cf20*/  STS.128 [R9+0x12400], R4 ;  /* 0x0124000409007388 */ /* 0x0001e40000000c00 */
.L_x_752:
[----:B------:R-:W-:Y:S05]  /*cf30*/  BSYNC B1 ;  /* 0x0000000000017941 */ /* 0x000fea0003800000 */
.L_x_751:
[----:B------:R-:W-:Y:S04]  /*cf40*/  BSSY B1, `(.L_x_753) ;  /* 0x0000028000017945 */ /* 0x000fe80003800000 */
[----:B------:R-:W-:Y:S05]  /*cf50*/  @P1 BRA `(.L_x_754) ;  /* 0x0000000000981947 */ /* 0x000fea0003800000 */
[----:B0-----:R-:W0:Y:S01]  /*cf60*/  LDS.128 R4, [R8+0x2000] ;  /* 0x0020000008047984 */ /* 0x001e220000000c00 */
[----:B------:R-:W-:Y:S01]  /*cf70*/  IMAD.U32 R40, R30, 0x10000, RZ ;  /* 0x000100001e287824 */ /* 0x000fe200078e00ff */
[C---:B------:R-:W-:Y:S01]  /*cf80*/  LOP3.LUT R43, R32.reuse, 0xffff0000, RZ, 0xc0, !PT ;  /* 0xffff0000202b7812 */ /* 0x040fe200078ec0ff */
[----:B------:R-:W-:Y:S01]  /*cf90*/  IMAD.U32 R42, R32, 0x10000, RZ ;  /* 0x00010000202a7824 */ /* 0x000fe200078e00ff */
        /* <DEDUP_REMOVED lines=17> */
[----:B------:R-:W-:Y:S01]  /*d0b0*/  LOP3.LUT R40, R31, 0xffff0000, RZ, 0xc0, !PT ;  /* 0xffff00001f287812 */ /* 0x000fe200078ec0ff */
[----:B------:R-:W-:Y:S02]  /*d0c0*/  IMAD.U32 R42, R33, 0x10000, RZ ;  /* 0x00010000212a7824 */ /* 0x000fe400078e00ff */
[----:B------:R-:W-:Y:S01]  /*d0d0*/  FFMA.FTZ R34, R43, R35, R34 ;  /* 0x000000232b227223 */ /* 0x000fe20000010022 */
[----:B------:R-:W-:Y:S02]  /*d0e0*/  IMAD.U32 R38, R31, 0x10000, RZ ;  /* 0x000100001f267824 */ /* 0x000fe400078e00ff */
[-C--:B------:R-:W-:Y:S01]  /*d0f0*/  FMUL.FTZ R35, R44, R7.reuse ;  /* 0x000000072c237220 */ /* 0x080fe20000410000 */
[-C--:B------:R-:W-:Y:S01]  /*d100*/  FMUL.FTZ R31, R42, R6.reuse ;  /* 0x000000062a1f7220 */ /* 0x080fe20000410000 */
[----:B------:R-:W-:Y:S01]  /*d110*/  FMUL.FTZ R37, R40, R7 ;  /* 0x0000000728257220 */ /* 0x000fe20000410000 */
[----:B------:R-:W-:Y:S01]  /*d120*/  FMUL.FTZ R33, R38, R6 ;  /* 0x0000000626217220 */ /* 0x000fe20000410000 */
[----:B------:R-:W-:Y:S01]  /*d130*/  FFMA.FTZ R7, R40, R32, -R35 ;  /* 0x0000002028077223 */ /* 0x000fe20000010823 */
[----:B------:R-:W-:Y:S01]  /*d140*/  FFMA.FTZ R6, R38, R30, -R31 ;  /* 0x0000001e26067223 */ /* 0x000fe2000001081f */
[----:B------:R-:W-:Y:S01]  /*d150*/  FFMA.FTZ R32, R44, R32, R37 ;  /* 0x000000202c207223 */ /* 0x000fe20000010025 */
[----:B------:R-:W-:Y:S01]  /*d160*/  FFMA.FTZ R33, R42, R30, R33 ;  /* 0x0000001e2a217223 */ /* 0x000fe20000010021 */
[----:B------:R-:W-:-:S02]  /*d170*/  F2FP.BF16.F32.PACK_AB R4, R39, R4 ;  /* 0x000000042704723e */ /* 0x000fc400000010ff */
[----:B------:R-:W-:Y:S02]  /*d180*/  F2FP.BF16.F32.PACK_AB R5, R34, R5 ;  /* 0x000000052205723e */ /* 0x000fe400000010ff */
[----:B------:R-:W-:Y:S02]  /*d190*/  F2FP.BF16.F32.PACK_AB R6, R33, R6 ;  /* 0x000000062106723e */ /* 0x000fe400000010ff */
[----:B------:R-:W-:-:S05]  /*d1a0*/  F2FP.BF16.F32.PACK_AB R7, R32, R7 ;  /* 0x000000072007723e */ /* 0x000fca00000010ff */
[----:B------:R1:W-:Y:S02]  /*d1b0*/  STS.128 [R8+0x2000], R4 ;  /* 0x0020000408007388 */ /* 0x0003e40000000c00 */
.L_x_754:
[----:B------:R-:W-:Y:S05]  /*d1c0*/  BSYNC B1 ;  /* 0x0000000000017941 */ /* 0x000fea0003800000 */
.L_x_753:
[----:B------:R-:W-:Y:S04]  /*d1d0*/  BSSY B1, `(.L_x_755) ;  /* 0x0000028000017945 */ /* 0x000fe80003800000 */
[----:B------:R-:W-:Y:S05]  /*d1e0*/  @P2 BRA `(.L_x_756) ;  /* 0x0000000000982947 */ /* 0x000fea0003800000 */
[----:B01----:R-:W0:Y:S01]  /*d1f0*/  LDS.128 R4, [R9+0x16400] ;  /* 0x0164000009047984 */ /* 0x003e220000000c00 */
        /* <DEDUP_REMOVED lines=37> */
.L_x_756:
[----:B------:R-:W-:Y:S05]  /*d450*/  BSYNC B1 ;  /* 0x0000000000017941 */ /* 0x000fea0003800000 */
.L_x_755:
[----:B------:R-:W-:Y:S04]  /*d460*/  BSSY B1, `(.L_x_757) ;  /* 0x0000028000017945 */ /* 0x000fe80003800000 */
[----:B------:R-:W-:Y:S05]  /*d470*/  @P3 BRA `(.L_x_758) ;  /* 0x0000000000983947 */ /* 0x000fea0003800000 */
[----:B012---:R-:W0:Y:S01]  /*d480*/  LDS.128 R4, [R8+0x6000] ;  /* 0x0060000008047984 */ /* 0x007e220000000c00 */
        /* <DEDUP_REMOVED lines=37> */
.L_x_758:
[----:B------:R-:W-:Y:S05]  /*d6e0*/  BSYNC B1 ;  /* 0x0000000000017941 */ /* 0x000fea0003800000 */
.L_x_757:
[----:B------:R-:W-:Y:S04]  /*d6f0*/  BSSY B1, `(.L_x_759) ;  /* 0x0000028000017945 */ /* 0x000fe80003800000 */
[----:B------:R-:W-:Y:S05]  /*d700*/  @P4 BRA `(.L_x_760) ;  /* 0x0000000000984947 */ /* 0x000fea0003800000 */
[----:B0123--:R-:W0:Y:S01]  /*d710*/  LDS.128 R4, [R9+0x1a400] ;  /* 0x01a4000009047984 */ /* 0x00fe220000000c00 */
        /* <DEDUP_REMOVED lines=37> */
.L_x_760:
[----:B------:R-:W-:Y:S05]  /*d970*/  BSYNC B1 ;  /* 0x0000000000017941 */ /* 0x000fea0003800000 */
.L_x_759:
[----:B------:R-:W-:Y:S05]  /*d980*/  @P5 BRA `(.L_x_750) ;  /* 0x0000002c00805947 */ /* 0x000fea0003800000 */
[----:B01234-:R-:W0:Y:S01]  /*d990*/  LDS.128 R4, [R8+0xa000] ;  /* 0x00a0000008047984 */ /* 0x01fe220000000c00 */
        /* <DEDUP_REMOVED lines=17> */
[----:B------:R-:W-:Y:S01]  /*dab0*/  FMUL.FTZ R15, R24, R5 ;  /* 0x00000005180f7220 */ /* 0x000fe20000410000 */
        /* <DEDUP_REMOVED lines=18> */
[----:B------:R0:W-:Y:S01]  /*dbe0*/  STS.128 [R8+0xa000], R4 ;  /* 0x00a0000408007388 */ /* 0x0001e20000000c00 */
[----:B------:R-:W-:Y:S05]  /*dbf0*/  BRA `(.L_x_750) ;  /* 0x0000002800e47947 */ /* 0x000fea0003800000 */
.L_x_732:
[----:B------:R-:W-:-:S03]  /*dc00*/  UMOV UR4, 0xffffffff ;  /* 0xffffffff00047882 */ /* 0x000fc60000000000 */
[----:B------:R-:W-:Y:S05]  /*dc10*/  BRA.DIV UR4, `(.L_x_761) ;  /* 0x0000012604447947 */ /* 0x000fea000b800000 */
[----:B------:R-:W0:Y:S04]  /*dc20*/  SHFL.IDX PT, R3, R25, RZ, 0x1c1f ;  /* 0x001c1fff19037589 */ /* 0x000e2800000e0000 */
[----:B------:R-:W1:Y:S04]  /*dc30*/  SHFL.IDX PT, R0, R24, RZ, 0x1c1f ;  /* 0x001c1fff18007589 */ /* 0x000e6800000e0000 */
[----:B------:R2:W3:Y:S04]  /*dc40*/  SHFL.IDX PT, R5, R27, RZ, 0x1c1f ;  /* 0x001c1fff1b057589 */ /* 0x0004e800000e0000 */
[----:B------:R2:W4:Y:S01]  /*dc50*/  SHFL.IDX PT, R14, R26, RZ, 0x1c1f ;  /* 0x001c1fff1a0e7589 */ /* 0x00052200000e0000 */
[----:B0-----:R-:W-:-:S02]  /*dc60*/  IMAD.MOV.U32 R43, RZ, RZ, R3 ;  /* 0x000000ffff2b7224 */ /* 0x001fc400078e0003 */
[----:B-12---:R-:W-:-:S07]  /*dc70*/  IMAD.MOV.U32 R42, RZ, RZ, R0 ;  /* 0x000000ffff2a7224 */ /* 0x006fce00078e0000 */
.L_x_998:
[----:B------:R-:W-:Y:S01]  /*dc80*/  ULDC UR4, c[0x0][0x448] ;  /* 0x0001120000047ab9 */ /* 0x000fe20000000800 */
[----:B------:R-:W-:Y:S01]  /*dc90*/  BSSY B1, `(.L_x_762) ;  /* 0x0000033000017945 */ /* 0x000fe20003800000 */
[----:B------:R-:W-:Y:S01]  /*dca0*/  IMAD R37, R149, UR4, RZ ;  /* 0x0000000495257c24 */ /* 0x000fe2000f8e02ff */
[----:B------:R-:W-:Y:S01]  /*dcb0*/  CS2R R8, SRZ ;  /* 0x0000000000087805 */ /* 0x000fe2000001ff00 */
[----:B----4-:R-:W-:Y:S01]  /*dcc0*/  IMAD.MOV.U32 R20, RZ, RZ, R14 ;  /* 0x000000ffff147224 */ /* 0x010fe200078e000e */
[----:B------:R-:W-:Y:S01]  /*dcd0*/  CS2R R10, SRZ ;  /* 0x00000000000a7805 */ /* 0x000fe2000001ff00 */
[----:B---3--:R-:W-:Y:S01]  /*dce0*/  IMAD.MOV.U32 R21, RZ, RZ, R5 ;  /* 0x000000ffff157224 */ /* 0x008fe200078e0005 */
[----:B------:R-:W-:Y:S01]  /*dcf0*/  ISETP.GE.AND P0, PT, R6, R37, PT ;  /* 0x000000250600720c */ /* 0x000fe20003f06270 */
[----:B------:R-:W-:Y:S01]  /*dd00*/  IMAD R37, R125, -0x80, R37 ;  /* 0xffffff807d257824 */ /* 0x000fe200078e0225 */
        /* <DEDUP_REMOVED lines=11> */
[C---:B------:R-:W-:Y:S01]  /*ddc0*/  VIADD R0, R18.reuse, 0x20 ;  /* 0x0000002012007836 */ /* 0x040fe20000000000 */
[----:B------:R-:W-:Y:S01]  /*ddd0*/  ULDC UR4, c[0x0][0x3f4] ;  /* 0x0000fd0000047ab9 */ /* 0x000fe20000000800 */
[C---:B------:R-:W-:Y:S01]  /*dde0*/  VIADD R3, R18.reuse, 0x40 ;  /* 0x0000004012037836 */ /* 0x040fe20000000000 */
[----:B------:R-:W-:Y:S02]  /*ddf0*/  ISETP.GE.AND P0, PT, R18, UR4, PT ;  /* 0x0000000412007c0c */ /* 0x000fe4000bf06270 */
[----:B------:R-:W-:Y:S02]  /*de00*/  CS2R R24, SRZ ;  /* 0x0000000000187805 */ /* 0x000fe4000001ff00 */
[----:B------:R-:W-:Y:S02]  /*de10*/  ISETP.GE.AND P1, PT, R0, UR4, PT ;  /* 0x0000000400007c0c */ /* 0x000fe4000bf26270 */
[----:B------:R-:W-:Y:S02]  /*de20*/  CS2R R26, SRZ ;  /* 0x00000000001a7805 */ /* 0x000fe4000001ff00 */
[----:B------:R-:W-:-:S02]  /*de30*/  ISETP.GE.AND P2, PT, R3, UR4, PT ;  /* 0x0000000403007c0c */ /* 0x000fc4000bf46270 */
[----:B------:R-:W-:Y:S02]  /*de40*/  CS2R R4, SRZ ;  /* 0x0000000000047805 */ /* 0x000fe4000001ff00 */
[----:B------:R-:W-:Y:S02]  /*de50*/  CS2R R6, SRZ ;  /* 0x0000000000067805 */ /* 0x000fe4000001ff00 */
[----:B------:R-:W-:Y:S01]  /*de60*/  CS2R R28, SRZ ;  /* 0x00000000001c7805 */ /* 0x000fe2000001ff00 */
[----:B------:R-:W-:-:S04]  /*de70*/  @!P0 IMAD.WIDE R12, R18, 0x2, R42 ;  /* 0x00000002120c8825 */ /* 0x000fc800078e022a */
[----:B------:R-:W-:Y:S01]  /*de80*/  @!P1 IMAD.SHL.U32 R41, R211, 0x8, RZ ;  /* 0x00000008d3299824 */ /* 0x000fe200078e00ff */
[----:B------:R0:W5:Y:S01]  /*de90*/  @!P0 LD.E.128 R24, desc[UR40][R12.64] ;  /* 0x000000280c188980 */ /* 0x000162000c101d00 */
[----:B------:R-:W-:Y:S01]  /*dea0*/  @!P2 IMAD.SHL.U32 R45, R212, 0x8, RZ ;  /* 0x00000008d42da824 */ /* 0x000fe200078e00ff */
[----:B------:R-:W-:Y:S01]  /*deb0*/  CS2R R30, SRZ ;  /* 0x00000000001e7805 */ /* 0x000fe2000001ff00 */
[--C-:B------:R-:W-:Y:S01]  /*dec0*/  @!P1 IMAD.WIDE R38, R41, 0x2, R42.reuse ;  /* 0x0000000229269825 */ /* 0x100fe200078e022a */
[----:B------:R-:W-:Y:S02]  /*ded0*/  CS2R R8, SRZ ;  /* 0x0000000000087805 */ /* 0x000fe4000001ff00 */
[----:B------:R-:W-:Y:S02]  /*dee0*/  CS2R R10, SRZ ;  /* 0x00000000000a7805 */ /* 0x000fe4000001ff00 */
[----:B------:R-:W-:Y:S01]  /*def0*/  CS2R R32, SRZ ;  /* 0x0000000000207805 */ /* 0x000fe2000001ff00 */
[----:B------:R-:W-:Y:S01]  /*df00*/  @!P2 IMAD.WIDE R42, R45, 0x2, R42 ;  /* 0x000000022d2aa825 */ /* 0x000fe200078e022a */
[----:B------:R-:W-:-:S02]  /*df10*/  CS2R R34, SRZ ;  /* 0x0000000000227805 */ /* 0x000fc4000001ff00 */
[----:B------:R-:W-:Y:S02]  /*df20*/  CS2R R14, SRZ ;  /* 0x00000000000e7805 */ /* 0x000fe4000001ff00 */
[----:B0-----:R-:W-:Y:S01]  /*df30*/  CS2R R12, SRZ ;  /* 0x00000000000c7805 */ /* 0x001fe2000001ff00 */
[--C-:B------:R-:W-:Y:S01]  /*df40*/  @!P1 IMAD.WIDE R40, R41, 0x2, R20.reuse ;  /* 0x0000000229289825 */ /* 0x100fe200078e0214 */
[----:B------:R0:W5:Y:S03]  /*df50*/  @!P1 LD.E.128 R28, desc[UR40][R38.64] ;  /* 0x00000028261c9980 */ /* 0x000166000c101d00 */
[--C-:B------:R-:W-:Y:S01]  /*df60*/  @!P2 IMAD.WIDE R44, R45, 0x2, R20.reuse ;  /* 0x000000022d2ca825 */ /* 0x100fe200078e0214 */
[----:B------:R0:W5:Y:S03]  /*df70*/  @!P1 LD.E.128 R8, desc[UR40][R40.64] ;  /* 0x0000002828089980 */ /* 0x000166000c101d00 */
[----:B------:R-:W-:Y:S01]  /*df80*/  @!P0 IMAD.WIDE R20, R18, 0x2, R20 ;  /* 0x0000000212148825 */ /* 0x000fe200078e0214 */
[----:B------:R0:W5:Y:S04]  /*df90*/  @!P2 LD.E.128 R32, desc[UR40][R42.64] ;  /* 0x000000282a20a980 */ /* 0x000168000c101d00 */
[----:B------:R0:W5:Y:S04]  /*dfa0*/  @!P0 LD.E.128 R4, desc[UR40][R20.64] ;  /* 0x0000002814048980 */ /* 0x000168000c101d00 */
[----:B------:R0:W5:Y:S02]  /*dfb0*/  @!P2 LD.E.128 R12, desc[UR40][R44.64] ;  /* 0x000000282c0ca980 */ /* 0x000164000c101d00 */
.L_x_763:
[----:B------:R-:W-:Y:S05]  /*dfc0*/  BSYNC B1 ;  /* 0x0000000000017941 */ /* 0x000fea0003800000 */
.L_x_762:
[----:B0-----:R-:W-:Y:S01]  /*dfd0*/  LEA.HI R20, R204, R204, RZ, 0x1 ;  /* 0x000000cccc147211 */ /* 0x001fe200078f08ff */
[--C-:B-----5:R-:W-:Y:S01]  /*dfe0*/  IMAD.MOV.U32 R38, RZ, RZ, R5.reuse ;  /* 0x000000ffff267224 */ /* 0x120fe200078e0005 */
[----:B------:R-:W-:Y:S01]  /*dff0*/  SHF.R.U64 R55, R4, 0x10, R5 ;  /* 0x0000001004377819 */ /* 0x000fe20000001205 */
[----:B------:R-:W-:Y:S01]  /*e000*/  IMAD.MOV.U32 R3, RZ, RZ, R25 ;  /* 0x000000ffff037224 */ /* 0x000fe200078e0019 */
[----:B------:R-:W-:Y:S01]  /*e010*/  LOP3.LUT R21, R20, 0xfffffffe, RZ, 0xc0, !PT ;  /* 0xfffffffe14157812 */ /* 0x000fe200078ec0ff */
[----:B------:R-:W-:Y:S01]  /*e020*/  IMAD.MOV.U32 R42, RZ, RZ, R31 ;  /* 0x000000ffff2a7224 */ /* 0x000fe200078e001f */
[----:B------:R-:W-:Y:S01]  /*e030*/  SHF.R.U32.HI R53, RZ, 0x10, R5 ;  /* 0x00000010ff357819 */ /* 0x000fe20000011605 */
[----:B------:R-:W-:Y:S01]  /*e040*/  IMAD.MOV.U32 R0, RZ, RZ, R24 ;  /* 0x000000ffff007224 */ /* 0x000fe200078e0018 */
[----:B------:R-:W-:Y:S01]  /*e050*/  SHF.R.U64 R67, R24, 0x10, R25 ;  /* 0x0000001018437819 */ /* 0x000fe20000001219 */
[----:B------:R-:W-:Y:S01]  /*e060*/  IMAD.IADD R21, R204, 0x1, -R21 ;  /* 0x00000001cc157824 */ /* 0x000fe200078e0a15 */
[----:B------:R-:W-:Y:S01]  /*e070*/  SHF.R.U32.HI R64, RZ, 0x10, R25 ;  /* 0x00000010ff407819 */ /* 0x000fe20000011619 */
[--C-:B------:R-:W-:Y:S01]  /*e080*/  IMAD.MOV.U32 R25, RZ, RZ, R27.reuse ;  /* 0x000000ffff197224 */ /* 0x100fe200078e001b */
[----:B------:R-:W-:Y:S01]  /*e090*/  SHF.R.U64 R65, R26, 0x10, R27 ;  /* 0x000000101a417819 */ /* 0x000fe2000000121b */
[----:B------:R-:W-:Y:S01]  /*e0a0*/  IMAD.MOV.U32 R46, RZ, RZ, R35 ;  /* 0x000000ffff2e7224 */ /* 0x000fe200078e0023 */
[----:B------:R-:W-:Y:S01]  /*e0b0*/  SHF.L.U32 R5, R21, 0x1f, RZ ;  /* 0x0000001f15057819 */ /* 0x000fe200000006ff */
[----:B------:R-:W-:Y:S01]  /*e0c0*/  IMAD.MOV.U32 R24, RZ, RZ, R26 ;  /* 0x000000ffff187224 */ /* 0x000fe200078e001a */
[----:B------:R-:W-:Y:S01]  /*e0d0*/  SHF.R.U32.HI R62, RZ, 0x10, R27 ;  /* 0x00000010ff3e7819 */ /* 0x000fe2000001161b */
[--C-:B------:R-:W-:Y:S01]  /*e0e0*/  IMAD.MOV.U32 R27, RZ, RZ, R29.reuse ;  /* 0x000000ffff1b7224 */ /* 0x100fe200078e001d */
[----:B------:R-:W0:Y:S01]  /*e0f0*/  SYNCS.PHASECHK.TRANS64.TRYWAIT P0, [R2+URZ+0x34800], R5 ;  /* 0x03480005020075a7 */ /* 0x000e22000800017f */
[----:B------:R-:W-:Y:S01]  /*e100*/  SHF.R.U32.HI R60, RZ, 0x10, R29 ;  /* 0x00000010ff3c7819 */ /* 0x000fe2000001161d */
[----:B------:R-:W-:Y:S01]  /*e110*/  IMAD.MOV.U32 R26, RZ, RZ, R28 ;  /* 0x000000ffff1a7224 */ /* 0x000fe200078e001c */
[----:B------:R-:W-:Y:S01]  /*e120*/  SHF.R.U32.HI R61, RZ, 0x10, R31 ;  /* 0x00000010ff3d7819 */ /* 0x000fe2000001161f */
[----:B------:R-:W-:Y:S01]  /*e130*/  IMAD.MOV.U32 R41, RZ, RZ, R30 ;  /* 0x000000ffff297224 */ /* 0x000fe200078e001e */
[--C-:B------:R-:W-:Y:S01]  /*e140*/  SHF.R.U64 R54, R34, 0x10, R35.reuse ;  /* 0x0000001022367819 */ /* 0x100fe20000001223 */
[----:B------:R-:W-:Y:S01]  /*e150*/  IMAD.MOV.U32 R43, RZ, RZ, R32 ;  /* 0x000000ffff2b7224 */ /* 0x000fe200078e0020 */
[----:B------:R-:W-:Y:S01]  /*e160*/  SHF.R.U32.HI R57, RZ, 0x10, R35 ;  /* 0x00000010ff397819 */ /* 0x000fe20000011623 */
[----:B------:R-:W-:Y:S01]  /*e170*/  IMAD.MOV.U32 R44, RZ, RZ, R33 ;  /* 0x000000ffff2c7224 */ /* 0x000fe200078e0021 */
[----:B------:R-:W-:Y:S01]  /*e180*/  PRMT R35, R25, 0x5410, R62 ;  /* 0x0000541019237816 */ /* 0x000fe2000000003e */
[----:B------:R-:W-:Y:S01]  /*e190*/  IMAD.MOV.U32 R45, RZ, RZ, R34 ;  /* 0x000000ffff2d7224 */ /* 0x000fe200078e0022 */
[----:B------:R-:W-:Y:S01]  /*e1a0*/  SHF.R.U64 R63, R28, 0x10, R29 ;  /* 0x000000101c3f7819 */ /* 0x000fe2000000121d */
[----:B------:R-:W-:Y:S01]  /*e1b0*/  IMAD.MOV.U32 R20, RZ, RZ, R4 ;  /* 0x000000ffff147224 */ /* 0x000fe200078e0004 */
[----:B------:R-:W-:Y:S01]  /*e1c0*/  SHF.R.U64 R58, R30, 0x10, R31 ;  /* 0x000000101e3a7819 */ /* 0x000fe2000000121f */
[----:B------:R-:W-:Y:S01]  /*e1d0*/  IMAD.MOV.U32 R39, RZ, RZ, R6 ;  /* 0x000000ffff277224 */ /* 0x000fe200078e0006 */
[----:B------:R-:W-:Y:S01]  /*e1e0*/  PRMT R25, R27, 0x5410, R60 ;  /* 0x000054101b197816 */ /* 0x000fe2000000003c */
[----:B------:R-:W-:Y:S01]  /*e1f0*/  IMAD.MOV.U32 R40, RZ, RZ, R7 ;  /* 0x000000ffff287224 */ /* 0x000fe200078e0007 */
[----:B------:R-:W-:Y:S01]  /*e200*/  PRMT R27, R42, 0x5410, R61 ;  /* 0x000054102a1b7816 */ /* 0x000fe2000000003d */
[----:B------:R-:W-:Y:S01]  /*e210*/  IMAD.MOV.U32 R28, RZ, RZ, R8 ;  /* 0x000000ffff1c7224 */ /* 0x000fe200078e0008 */
[----:B------:R-:W-:Y:S01]  /*e220*/  SHF.R.U64 R56, R32, 0x10, R33 ;  /* 0x0000001020387819 */ /* 0x000fe20000001221 */
[----:B------:R-:W-:Y:S01]  /*e230*/  IMAD.MOV.U32 R29, RZ, RZ, R9 ;  /* 0x000000ffff1d7224 */ /* 0x000fe200078e0009 */
[----:B------:R-:W-:Y:S01]  /*e240*/  SHF.R.U32.HI R59, RZ, 0x10, R33 ;  /* 0x00000010ff3b7819 */ /* 0x000fe20000011621 */
[----:B------:R-:W-:Y:S01]  /*e250*/  IMAD.MOV.U32 R30, RZ, RZ, R10 ;  /* 0x000000ffff1e7224 */ /* 0x000fe200078e000a */
[----:B------:R-:W-:Y:S01]  /*e260*/  SHF.R.U64 R52, R6, 0x10, R7 ;  /* 0x0000001006347819 */ /* 0x000fe20000001207 */
[----:B------:R-:W-:Y:S01]  /*e270*/  IMAD.MOV.U32 R31, RZ, RZ, R11 ;  /* 0x000000ffff1f7224 */ /* 0x000fe200078e000b */
[----:B------:R-:W-:Y:S01]  /*e280*/  SHF.R.U32.HI R51, RZ, 0x10, R7 ;  /* 0x00000010ff337819 */ /* 0x000fe20000011607 */
[----:B------:R-:W-:Y:S01]  /*e290*/  BSSY B1, `(.L_x_764) ;  /* 0x0000021000017945 */ /* 0x000fe20003800000 */
[--C-:B------:R-:W-:Y:S01]  /*e2a0*/  SHF.R.U64 R49, R8, 0x10, R9.reuse ;  /* 0x0000001008317819 */ /* 0x100fe20000001209 */
[----:B------:R-:W-:Y:S01]  /*e2b0*/  IMAD.MOV.U32 R4, RZ, RZ, R12 ;  /* 0x000000ffff047224 */ /* 0x000fe200078e000c */
[----:B------:R-:W-:Y:S01]  /*e2c0*/  SHF.R.U32.HI R50, RZ, 0x10, R9 ;  /* 0x00000010ff327819 */ /* 0x000fe20000011609 */
[----:B------:R-:W-:Y:S01]  /*e2d0*/  IMAD.MOV.U32 R6, RZ, RZ, R13 ;  /* 0x000000ffff067224 */ /* 0x000fe200078e000d */
[--C-:B------:R-:W-:Y:S01]  /*e2e0*/  SHF.R.U64 R47, R10, 0x10, R11.reuse ;  /* 0x000000100a2f7819 */ /* 0x100fe2000000120b */
[----:B------:R-:W-:Y:S01]  /*e2f0*/  IMAD.MOV.U32 R7, RZ, RZ, R14 ;  /* 0x000000ffff077224 */ /* 0x000fe200078e000e */
[----:B------:R-:W-:Y:S01]  /*e300*/  SHF.R.U32.HI R48, RZ, 0x10, R11 ;  /* 0x00000010ff307819 */ /* 0x000fe2000001160b */
[----:B------:R-:W-:Y:S01]  /*e310*/  IMAD.MOV.U32 R21, RZ, RZ, R15 ;  /* 0x000000ffff157224 */ /* 0x000fe200078e000f */
[----:B------:R-:W-:-:S02]  /*e320*/  VIMNMX R42, R37, 0x80, PT ;  /* 0x00000080252a7848 */ /* 0x000fc40003fe0100 */
[----:B------:R-:W-:Y:S02]  /*e330*/  PRMT R34, R24, 0x5410, R65 ;  /* 0x0000541018227816 */ /* 0x000fe40000000041 */
[--C-:B------:R-:W-:Y:S02]  /*e340*/  SHF.R.U64 R11, R12, 0x10, R13.reuse ;  /* 0x000000100c0b7819 */ /* 0x100fe4000000120d */
[----:B------:R-:W-:Y:S02]  /*e350*/  SHF.R.U32.HI R9, RZ, 0x10, R13 ;  /* 0x00000010ff097819 */ /* 0x000fe4000001160d */
[----:B------:R-:W-:Y:S02]  /*e360*/  PRMT R32, R0, 0x5410, R67 ;  /* 0x0000541000207816 */ /* 0x000fe40000000043 */
[----:B------:R-:W-:Y:S02]  /*e370*/  PRMT R33, R3, 0x5410, R64 ;  /* 0x0000541003217816 */ /* 0x000fe40000000040 */
[----:B------:R-:W-:-:S02]  /*e380*/  PRMT R24, R26, 0x5410, R63 ;  /* 0x000054101a187816 */ /* 0x000fc4000000003f */
[--C-:B------:R-:W-:Y:S02]  /*e390*/  SHF.R.U64 R10, R14, 0x10, R15.reuse ;  /* 0x000000100e0a7819 */ /* 0x100fe4000000120f */
[----:B------:R-:W-:Y:S02]  /*e3a0*/  SHF.R.U32.HI R8, RZ, 0x10, R15 ;  /* 0x00000010ff087819 */ /* 0x000fe4000001160f */
[----:B------:R-:W-:Y:S02]  /*e3b0*/  PRMT R26, R41, 0x5410, R58 ;  /* 0x00005410291a7816 */ /* 0x000fe4000000003a */
[----:B------:R-:W-:Y:S02]  /*e3c0*/  PRMT R0, R43, 0x5410, R56 ;  /* 0x000054102b007816 */ /* 0x000fe40000000038 */
[----:B------:R-:W-:Y:S02]  /*e3d0*/  PRMT R3, R44, 0x5410, R59 ;  /* 0x000054102c037816 */ /* 0x000fe4000000003b */
[----:B------:R-:W-:-:S02]  /*e3e0*/  PRMT R12, R45, 0x5410, R54 ;  /* 0x000054102d0c7816 */ /* 0x000fc40000000036 */
[----:B------:R-:W-:Y:S02]  /*e3f0*/  PRMT R13, R46, 0x5410, R57 ;  /* 0x000054102e0d7816 */ /* 0x000fe40000000039 */
[----:B------:R-:W-:Y:S02]  /*e400*/  PRMT R37, R20, 0x5410, R55 ;  /* 0x0000541014257816 */ /* 0x000fe40000000037 */
[----:B------:R-:W-:Y:S02]  /*e410*/  ISETP.GE.AND P1, PT, R17, R42, PT ;  /* 0x0000002a1100720c */ /* 0x000fe40003f26270 */
[----:B------:R-:W-:Y:S02]  /*e420*/  PRMT R38, R38, 0x5410, R53 ;  /* 0x0000541026267816 */ /* 0x000fe40000000035 */
[----:B------:R-:W-:Y:S02]  /*e430*/  PRMT R39, R39, 0x5410, R52 ;  /* 0x0000541027277816 */ /* 0x000fe40000000034 */
[----:B------:R-:W-:-:S02]  /*e440*/  PRMT R40, R40, 0x5410, R51 ;  /* 0x0000541028287816 */ /* 0x000fc40000000033 */
[----:B------:R-:W-:Y:S02]  /*e450*/  PRMT R28, R28, 0x5410, R49 ;  /* 0x000054101c1c7816 */ /* 0x000fe40000000031 */
[----:B------:R-:W-:Y:S02]  /*e460*/  PRMT R29, R29, 0x5410, R50 ;  /* 0x000054101d1d7816 */ /* 0x000fe40000000032 */
[----:B------:R-:W-:Y:S02]  /*e470*/  PRMT R30, R30, 0x5410, R47 ;  /* 0x000054101e1e7816 */ /* 0x000fe4000000002f */
[----:B------:R-:W-:Y:S01]  /*e480*/  PRMT R31, R31, 0x5410, R48 ;  /* 0x000054101f1f7816 */ /* 0x000fe20000000030 */
[----:B0-----:R-:W-:Y:S06]  /*e490*/  @!P0 BRA `(.L_x_765) ;  /* 0x0000011c009c8947 */ /* 0x001fec0003800000 */
.L_x_999:
[----:B------:R-:W-:Y:S05]  /*e4a0*/  BSYNC B1 ;  /* 0x0000000000017941 */ /* 0x000fea0003800000 */
.L_x_764:
[----:B------:R-:W-:Y:S01]  /*e4b0*/  BSSY B1, `(.L_x_766) ;  /* 0x000011c000017945 */ /* 0x000fe20003800000 */
[----:B------:R-:W-:Y:S02]  /*e4c0*/  PRMT R14, R4, 0x5410, R11 ;  /* 0x00005410040e7816 */ /* 0x000fe4000000000b */
[----:B------:R-:W-:Y:S02]  /*e4d0*/  PRMT R15, R6, 0x5410, R9 ;  /* 0x00005410060f7816 */ /* 0x000fe40000000009 */
[----:B------:R-:W-:Y:S02]  /*e4e0*/  PRMT R20, R7, 0x5410, R10 ;  /* 0x0000541007147816 */ /* 0x000fe4000000000a */
[----:B------:R-:W-:Y:S01]  /*e4f0*/  PRMT R21, R21, 0x5410, R8 ;  /* 0x0000541015157816 */ /* 0x000fe20000000008 */
[----:B------:R-:W-:Y:S06]  /*e500*/  @P1 BRA `(.L_x_767) ;  /* 0x0000001000581947 */ /* 0x000fec0003800000 */
[----:B------:R-:W1:Y:S01]  /*e510*/  LDC R41, c[0x0][0x3f4] ;  /* 0x0000fd00ff297b82 */ /* 0x000e620000000800 */
[C---:B------:R-:W-:Y:S01]  /*e520*/  VIADD R4, R18.reuse, 0x20 ;  /* 0x0000002012047836 */ /* 0x040fe20000000000 */
[----:B------:R-:W-:Y:S01]  /*e530*/  BSSY B2, `(.L_x_768) ;  /* 0x0000061000027945 */ /* 0x000fe20003800000 */
[C---:B------:R-:W-:Y:S01]  /*e540*/  VIADD R6, R18.reuse, 0x40 ;  /* 0x0000004012067836 */ /* 0x040fe20000000000 */
[-C--:B-1----:R-:W-:Y:S02]  /*e550*/  ISETP.GE.AND P0, PT, R18, R41.reuse, PT ;  /* 0x000000291200720c */ /* 0x082fe40003f06270 */
[-C--:B------:R-:W-:Y:S02]  /*e560*/  ISETP.GE.AND P1, PT, R4, R41.reuse, PT ;  /* 0x000000290400720c */ /* 0x080fe40003f26270 */
[----:B------:R-:W-:-:S09]  /*e570*/  ISETP.GE.AND P2, PT, R6, R41, PT ;  /* 0x000000290600720c */ /* 0x000fd20003f46270 */
[----:B------:R-:W-:Y:S05]  /*e580*/  @P0 BRA `(.L_x_769) ;  /* 0x00000004006c0947 */ /* 0x000fea0003800000 */
[----:B0-----:R-:W-:Y:S01]  /*e590*/  LEA.HI R5, R41, R209, RZ, 0x1d ;  /* 0x000000d129057211 */ /* 0x001fe200078fe8ff */
[----:B------:R-:W-:Y:S01]  /*e5a0*/  IMAD.U32 R54, R37, 0x10000, RZ ;  /* 0x0001000025367824 */ /* 0x000fe200078e00ff */
[----:B------:R-:W-:Y:S01]  /*e5b0*/  LOP3.LUT R4, R191, 0x38, R18, 0xf8, !PT ;  /* 0x00000038bf047812 */ /* 0x000fe200078ef812 */
[----:B------:R-:W-:Y:S01]  /*e5c0*/  IMAD.U32 R52, R32, 0x10000, RZ ;  /* 0x0001000020347824 */ /* 0x000fe200078e00ff */
[----:B------:R-:W-:Y:S01]  /*e5d0*/  SHF.R.S32.HI R6, RZ, 0x1f, R5 ;  /* 0x0000001fff067819 */ /* 0x000fe20000011405 */
[----:B------:R-:W-:Y:S01]  /*e5e0*/  IMAD.U32 R53, R38, 0x10000, RZ ;  /* 0x0001000026357824 */ /* 0x000fe200078e00ff */
[----:B------:R-:W-:Y:S02]  /*e5f0*/  LOP3.LUT R51, R37, 0xffff0000, RZ, 0xc0, !PT ;  /* 0xffff000025337812 */ /* 0x000fe400078ec0ff */
[----:B------:R-:W-:Y:S01]  /*e600*/  LEA.HI R7, R6, R5, RZ, 0x3 ;  /* 0x0000000506077211 */ /* 0x000fe200078f18ff */
[----:B------:R-:W-:Y:S01]  /*e610*/  IMAD.SHL.U32 R6, R5, 0x8, RZ ;  /* 0x0000000805067824 */ /* 0x000fe200078e00ff */
[----:B------:R-:W-:-:S03]  /*e620*/  LOP3.LUT R5, R4, R193, RZ, 0x3c, !PT ;  /* 0x000000c104057212 */ /* 0x000fc600078e3cff */
[----:B------:R-:W-:Y:S01]  /*e630*/  IMAD.SHL.U32 R7, R7, 0x400, RZ ;  /* 0x0000040007077824 */ /* 0x000fe200078e00ff */
[----:B------:R-:W-:Y:S01]  /*e640*/  LOP3.LUT R6, R191, 0x38, R6, 0xf8, !PT ;  /* 0x00000038bf067812 */ /* 0x000fe200078ef806 */
[----:B------:R-:W-:-:S03]  /*e650*/  IMAD R5, R192, 0x200, R5 ;  /* 0x00000200c0057824 */ /* 0x000fc600078e0205 */
[----:B------:R-:W-:Y:S01]  /*e660*/  LOP3.LUT R7, R7, 0x7fffe000, RZ, 0xc0, !PT ;  /* 0x7fffe00007077812 */ /* 0x000fe200078ec0ff */
[----:B------:R-:W-:Y:S01]  /*e670*/  IMAD R61, R5, 0x2, R2 ;  /* 0x00000002053d7824 */ /* 0x000fe200078e0202 */
[----:B------:R-:W-:-:S03]  /*e680*/  LOP3.LUT R6, R6, R193, RZ, 0x3c, !PT ;  /* 0x000000c106067212 */ /* 0x000fc600078e3cff */
[----:B------:R-:W-:-:S04]  /*e690*/  IMAD R7, R192, 0x200, R7 ;  /* 0x00000200c0077824 */ /* 0x000fc800078e0207 */
[----:B------:R-:W-:Y:S02]  /*e6a0*/  IMAD.IADD R9, R7, 0x1, R6 ;  /* 0x0000000107097824 */ /* 0x000fe400078e0206 */
[----:B------:R-:W0:Y:S02]  /*e6b0*/  LDS.128 R4, [R61+0x10400] ;  /* 0x010400003d047984 */ /* 0x000e240000000c00 */
[----:B------:R-:W-:-:S05]  /*e6c0*/  IMAD R62, R9, 0x2, R2 ;  /* 0x00000002093e7824 */ /* 0x000fca00078e0202 */
[----:B------:R-:W1:Y:S01]  /*e6d0*/  LDS.128 R8, [R62+0x10400] ;  /* 0x010400003e087984 */ /* 0x000e620000000c00 */
[C---:B0-----:R-:W-:Y:S01]  /*e6e0*/  IMAD.U32 R43, R4.reuse, 0x10000, RZ ;  /* 0x00010000042b7824 */ /* 0x041fe200078e00ff */
[----:B------:R-:W-:Y:S01]  /*e6f0*/  LOP3.LUT R4, R4, 0xffff0000, RZ, 0xc0, !PT ;  /* 0xffff000004047812 */ /* 0x000fe200078ec0ff */
[C---:B------:R-:W-:Y:S01]  /*e700*/  IMAD.U32 R44, R5.reuse, 0x10000, RZ ;  /* 0x00010000052c7824 */ /* 0x040fe200078e00ff */
[----:B------:R-:W-:Y:S01]  /*e710*/  LOP3.LUT R5, R5, 0xffff0000, RZ, 0xc0, !PT ;  /* 0xffff000005057812 */ /* 0x000fe200078ec0ff */
[C---:B------:R-:W-:Y:S01]  /*e720*/  IMAD.U32 R45, R6.reuse, 0x10000, RZ ;  /* 0x00010000062d7824 */ /* 0x040fe200078e00ff */
[----:B------:R-:W-:Y:S01]  /*e730*/  LOP3.LUT R6, R6, 0xffff0000, RZ, 0xc0, !PT ;  /* 0xffff000006067812 */ /* 0x000fe200078ec0ff */
[C---:B------:R-:W-:Y:S01]  /*e740*/  IMAD.U32 R46, R7.reuse, 0x10000, RZ ;  /* 0x00010000072e7824 */ /* 0x040fe200078e00ff */
[----:B------:R-:W-:Y:S01]  /*e750*/  LOP3.LUT R7, R7, 0xffff0000, RZ, 0xc0, !PT ;  /* 0xffff000007077812 */ /* 0x000fe200078ec0ff */
[C---:B-1----:R-:W-:Y:S01]  /*e760*/  IMAD.U32 R47, R8.reuse, 0x10000, RZ ;  /* 0x00010000082f7824 */ /* 0x042fe200078e00ff */
[----:B------:R-:W-:Y:S01]  /*e770*/  LOP3.LUT R8, R8, 0xffff0000, RZ, 0xc0, !PT ;  /* 0xffff000008087812 */ /* 0x000fe200078ec0ff */
[C---:B------:R-:W-:Y:S01]  /*e780*/  IMAD.U32 R48, R9.reuse, 0x10000, RZ ;  /* 0x0001000009307824 */ /* 0x040fe200078e00ff */
[----:B------:R-:W-:Y:S01]  /*e790*/  LOP3.LUT R9, R9, 0xffff0000, RZ, 0xc0, !PT ;  /* 0xffff000009097812 */ /* 0x000fe200078ec0ff */
[C---:B------:R-:W-:Y:S01]  /*e7a0*/  FMUL.FTZ R56, R47.reuse, R54 ;  /* 0x000000362f387220 */ /* 0x040fe20000410000 */
[-C--:B------:R-:W-:Y:S01]  /*e7b0*/  FMUL.FTZ R58, R47, R52.reuse ;  /* 0x000000342f3a7220 */ /* 0x080fe20000410000 */
[----:B------:R-:W-:Y:S01]  /*e7c0*/  LOP3.LUT R47, R32, 0xffff0000, RZ, 0xc0, !PT ;  /* 0xffff0000202f7812 */ /* 0x000fe200078ec0ff */
[----:B------:R-:W-:Y:S01]  /*e7d0*/  FMUL.FTZ R55, R8, R51 ;  /* 0x0000003308377220 */ /* 0x000fe20000410000 */
[C---:B------:R-:W-:Y:S01]  /*e7e0*/  FFMA.FTZ R56, R43.reuse, R52, -R56 ;  /* 0x000000342b387223 */ /* 0x040fe20000010838 */
[----:B------:R-:W-:Y:S01]  /*e7f0*/  FFMA.FTZ R58, R43, R54, R58 ;  /* 0x000000362b3a7223 */ /* 0x000fe2000001003a */
[----:B------:R-:W-:-:S02]  /*e800*/  IMAD.U32 R43, R33, 0x10000, RZ ;  /* 0x00010000212b7824 */ /* 0x000fc400078e00ff */
[-C--:B------:R-:W-:Y:S01]  /*e810*/  FMUL.FTZ R57, R8, R47.reuse ;  /* 0x0000002f08397220 */ /* 0x080fe20000410000 */
[----:B------:R-:W-:Y:S01]  /*e820*/  FFMA.FTZ R55, R4, R47, -R55 ;  /* 0x0000002f04377223 */ /* 0x000fe20000010837 */
[----:B------:R-:W-:Y:S01]  /*e830*/  FMUL.FTZ R47, R48, R53 ;  /* 0x00000035302f7220 */ /* 0x000fe20000410000 */
[----:B------:R-:W-:Y:S02]  /*e840*/  IMAD.U32 R49, R10, 0x10000, RZ ;  /* 0x000100000a317824 */ /* 0x000fe400078e00ff */
[----:B------:R-:W-:Y:S01]  /*e850*/  FMUL.FTZ R52, R48, R43 ;  /* 0x0000002b30347220 */ /* 0x000fe20000410000 */
[----:B------:R-:W-:Y:S01]  /*e860*/  FFMA.FTZ R57, R4, R51, R57 ;  /* 0x0000003304397223 */ /* 0x000fe20000010039 */
[----:B------:R-:W-:Y:S01]  /*e870*/  LOP3.LUT R10, R10, 0xffff0000, RZ, 0xc0, !PT ;  /* 0xffff00000a0a7812 */ /* 0x000fe200078ec0ff */
[----:B------:R-:W-:Y:S01]  /*e880*/  FFMA.FTZ R48, R44, R43, -R47 ;  /* 0x0000002b2c307223 */ /* 0x000fe2000001082f */
[C---:B------:R-:W-:Y:S01]  /*e890*/  LOP3.LUT R51, R39.reuse, 0xffff0000, RZ, 0xc0, !PT ;  /* 0xffff000027337812 */ /* 0x040fe200078ec0ff */
[----:B------:R-:W-:Y:S01]  /*e8a0*/  IMAD.U32 R8, R39, 0x10000, RZ ;  /* 0x0001000027087824 */ /* 0x000fe200078e00ff */
[C---:B------:R-:W-:Y:S01]  /*e8b0*/  LOP3.LUT R43, R34.reuse, 0xffff0000, RZ, 0xc0, !PT ;  /* 0xffff0000222b7812 */ /* 0x040fe200078ec0ff */
[----:B------:R-:W-:-:S02]  /*e8c0*/  IMAD.U32 R4, R34, 0x10000, RZ ;  /* 0x0001000022047824 */ /* 0x000fc400078e00ff */
[----:B------:R-:W-:Y:S01]  /*e8d0*/  FFMA.FTZ R52, R44, R53, R52 ;  /* 0x000000352c347223 */ /* 0x000fe20000010034 */
[C---:B------:R-:W-:Y:S01]  /*e8e0*/  FMUL.FTZ R59, R10.reuse, R51 ;  /* 0x000000330a3b7220 */ /* 0x040fe20000410000 */
[C---:B------:R-:W-:Y:S01]  /*e8f0*/  FMUL.FTZ R44, R49.reuse, R8 ;  /* 0x00000008312c7220 */ /* 0x040fe20000410000 */
[-C--:B------:R-:W-:Y:S01]  /*e900*/  FMUL.FTZ R54, R49, R4.reuse ;  /* 0x0000000431367220 */ /* 0x080fe20000410000 */
[----:B------:R-:W-:Y:S01]  /*e910*/  FMUL.FTZ R10, R10, R43 ;  /* 0x0000002b0a0a7220 */ /* 0x000fe20000410000 */
[----:B------:R-:W-:Y:S02]  /*e920*/  IMAD.U32 R50, R11, 0x10000, RZ ;  /* 0x000100000b327824 */ /* 0x000fe400078e00ff */
[C---:B------:R-:W-:Y:S01]  /*e930*/  FFMA.FTZ R53, R45.reuse, R4, -R44 ;  /* 0x000000042d357223 */ /* 0x040fe2000001082c */
[----:B------:R-:W-:Y:S02]  /*e940*/  IMAD.U32 R49, R40, 0x10000, RZ ;  /* 0x0001000028317824 */ /* 0x000fe400078e00ff */
[----:B------:R-:W-:Y:S01]  /*e950*/  FFMA.FTZ R54, R45, R8, R54 ;  /* 0x000000082d367223 */ /* 0x000fe20000010036 */
[----:B------:R-:W-:-:S02]  /*e960*/  IMAD.U32 R47, R35, 0x10000, RZ ;  /* 0x00010000232f7824 */ /* 0x000fc400078e00ff */
[----:B------:R-:W-:Y:S01]  /*e970*/  FFMA.FTZ R51, R6, R51, R10 ;  /* 0x0000003306337223 */ /* 0x000fe2000001000a */
[----:B------:R-:W-:Y:S01]  /*e980*/  LOP3.LUT R11, R11, 0xffff0000, RZ, 0xc0, !PT ;  /* 0xffff00000b0b7812 */ /* 0x000fe200078ec0ff */
[----:B------:R-:W-:Y:S01]  /*e990*/  FMUL.FTZ R45, R50, R49 ;  /* 0x00000031322d7220 */ /* 0x000fe20000410000 */
[----:B------:R-:W-:Y:S01]  /*e9a0*/  FFMA.FTZ R60, R6, R43, -R59 ;  /* 0x0000002b063c7223 */ /* 0x000fe2000001083b */
[----:B------:R-:W-:Y:S01]  /*e9b0*/  LOP3.LUT R8, R38, 0xffff0000, RZ, 0xc0, !PT ;  /* 0xffff000026087812 */ /* 0x000fe200078ec0ff */
[-C--:B------:R-:W-:Y:S01]  /*e9c0*/  FMUL.FTZ R43, R50, R47.reuse ;  /* 0x0000002f322b7220 */ /* 0x080fe20000410000 */
[----:B------:R-:W-:Y:S01]  /*e9d0*/  LOP3.LUT R10, R40, 0xffff0000, RZ, 0xc0, !PT ;  /* 0xffff0000280a7812 */ /* 0x000fe200078ec0ff */
[C---:B------:R-:W-:Y:S01]  /*e9e0*/  FFMA.FTZ R45, R46.reuse, R47, -R45 ;  /* 0x0000002f2e2d7223 */ /* 0x040fe2000001082d */
[----:B------:R-:W-:Y:S01]  /*e9f0*/  LOP3.LUT R4, R33, 0xffff0000, RZ, 0xc0, !PT ;  /* 0xffff000021047812 */ /* 0x000fe200078ec0ff */
[----:B------:R-:W-:Y:S01]  /*ea00*/  FFMA.FTZ R46, R46, R49, R43 ;  /* 0x000000312e2e7223 */ /* 0x000fe2000001002b */
[----:B------:R-:W-:Y:S01]  /*ea10*/  LOP3.LUT R6, R35, 0xffff0000, RZ, 0xc0, !PT ;  /* 0xffff000023067812 */ /* 0x000fe200078ec0ff */
[----:B------:R-:W-:Y:S01]  /*ea20*/  FMUL.FTZ R44, R9, R8 ;  /* 0x00000008092c7220 */ /* 0x000fe20000410000 */
[----:B------:R-:W-:Y:S01]  /*ea30*/  FMUL.FTZ R50, R11, R10 ;  /* 0x0000000a0b327220 */ /* 0x000fe20000410000 */
[----:B------:R-:W-:-:S02]  /*ea40*/  FMUL.FTZ R43, R9, R4 ;  /* 0x00000004092b7220 */ /* 0x000fc40000410000 */
[----:B------:R-:W-:Y:S01]  /*ea50*/  FMUL.FTZ R11, R11, R6 ;  /* 0x000000060b0b7220 */ /* 0x000fe20000410000 */
[----:B------:R-:W-:Y:S01]  /*ea60*/  FFMA.FTZ R9, R5, R4, -R44 ;  /* 0x0000000405097223 */ /* 0x000fe2000001082c */
[----:B------:R-:W-:Y:S01]  /*ea70*/  FFMA.FTZ R50, R7, R6, -R50 ;  /* 0x0000000607327223 */ /* 0x000fe20000010832 */
[----:B------:R-:W-:Y:S01]  /*ea80*/  FFMA.FTZ R43, R5, R8, R43 ;  /* 0x00000008052b7223 */ /* 0x000fe2000001002b */
[----:B------:R-:W-:Y:S01]  /*ea90*/  FFMA.FTZ R11, R7, R10, R11 ;  /* 0x0000000a070b7223 */ /* 0x000fe2000001000b */
[----:B------:R-:W-:Y:S02]  /*eaa0*/  F2FP.BF16.F32.PACK_AB R6, R60, R53 ;  /* 0x000000353c06723e */ /* 0x000fe400000010ff */
[----:B------:R-:W-:Y:S02]  /*eab0*/  F2FP.BF16.F32.PACK_AB R4, R55, R56 ;  /* 0x000000383704723e */ /* 0x000fe400000010ff */
[----:B------:R-:W-:Y:S02]  /*eac0*/  F2FP.BF16.F32.PACK_AB R5, R9, R48 ;  /* 0x000000300905723e */ /* 0x000fe400000010ff */
[----:B------:R-:W-:-:S02]  /*ead0*/  F2FP.BF16.F32.PACK_AB R7, R50, R45 ;  /* 0x0000002d3207723e */ /* 0x000fc400000010ff */
[----:B------:R-:W-:Y:S02]  /*eae0*/  F2FP.BF16.F32.PACK_AB R10, R51, R54 ;  /* 0x00000036330a723e */ /* 0x000fe400000010ff */
[----:B------:R-:W-:Y:S01]  /*eaf0*/  F2FP.BF16.F32.PACK_AB R8, R57, R58 ;  /* 0x0000003a3908723e */ /* 0x000fe200000010ff */
[----:B------:R1:W-:Y:S01]  /*eb00*/  STS.128 [R61+0x10400], R4 ;  /* 0x010400043d007388 */ /* 0x0003e20000000c00 */
[----:B------:R-:W-:Y:S02]  /*eb10*/  F2FP.BF16.F32.PACK_AB R9, R43, R52 ;  /* 0x000000342b09723e */ /* 0x000fe400000010ff */
[----:B------:R-:W-:-:S05]  /*eb20*/  F2FP.BF16.F32.PACK_AB R11, R11, R46 ;  /* 0x0000002e0b0b723e */ /* 0x000fca00000010ff */
[----:B------:R1:W-:Y:S02]  /*eb30*/  STS.128 [R62+0x10400], R8 ;  /* 0x010400083e007388 */ /* 0x0003e40000000c00 */
.L_x_769:
[----:B------:R-:W-:Y:S05]  /*eb40*/  BSYNC B2 ;  /* 0x0000000000027941 */ /* 0x000fea0003800000 */
.L_x_768:
[----:B------:R-:W-:Y:S04]  /*eb50*/  BSSY B2, `(.L_x_770) ;  /* 0x0000059000027945 */ /* 0x000fe80003800000 */
[----:B------:R-:W-:Y:S05]  /*eb60*/  @P1 BRA `(.L_x_771) ;  /* 0x00000004005c1947 */ /* 0x000fea0003800000 */
[----:B-1----:R-:W-:Y:S01]  /*eb70*/  LEA.HI R4, R41, R211, RZ, 0x1d ;  /* 0x000000d329047211 */ /* 0x002fe200078fe8ff */
[C---:B------:R-:W-:Y:S01]  /*eb80*/  IMAD.U32 R55, R28.reuse, 0x10000, RZ ;  /* 0x000100001c377824 */ /* 0x040fe200078e00ff */
[----:B------:R-:W-:Y:S01]  /*eb90*/  LOP3.LUT R57, R28, 0xffff0000, RZ, 0xc0, !PT ;  /* 0xffff00001c397812 */ /* 0x000fe200078ec0ff */
[----:B------:R-:W-:Y:S01]  /*eba0*/  IMAD.U32 R53, R24, 0x10000, RZ ;  /* 0x0001000018357824 */ /* 0x000fe200078e00ff */
[----:B0-----:R-:W-:-:S04]  /*ebb0*/  SHF.R.S32.HI R5, RZ, 0x1f, R4 ;  /* 0x0000001fff057819 */ /* 0x001fc80000011404 */
[----:B------:R-:W-:Y:S01]  /*ebc0*/  LEA.HI R5, R5, R4, RZ, 0x3 ;  /* 0x0000000405057211 */ /* 0x000fe200078f18ff */
[----:B------:R-:W-:-:S04]  /*ebd0*/  IMAD.SHL.U32 R4, R4, 0x8, RZ ;  /* 0x0000000804047824 */ /* 0x000fc800078e00ff */
[----:B------:R-:W-:Y:S01]  /*ebe0*/  IMAD.SHL.U32 R5, R5, 0x400, RZ ;  /* 0x0000040005057824 */ /* 0x000fe200078e00ff */
[----:B------:R-:W-:-:S04]  /*ebf0*/  LOP3.LUT R4, R191, 0x38, R4, 0xf8, !PT ;  /* 0x00000038bf047812 */ /* 0x000fc800078ef804 */
[----:B------:R-:W-:Y:S02]  /*ec00*/  LOP3.LUT R5, R5, 0x7fffe000, RZ, 0xc0, !PT ;  /* 0x7fffe00005057812 */ /* 0x000fe400078ec0ff */
[----:B------:R-:W-:-:S03]  /*ec10*/  LOP3.LUT R4, R4, R193, RZ, 0x3c, !PT ;  /* 0x000000c104047212 */ /* 0x000fc600078e3cff */
[----:B------:R-:W-:-:S04]  /*ec20*/  IMAD R5, R192, 0x200, R5 ;  /* 0x00000200c0057824 */ /* 0x000fc800078e0205 */
[----:B------:R-:W-:Y:S02]  /*ec30*/  IMAD.IADD R9, R5, 0x1, R4 ;  /* 0x0000000105097824 */ /* 0x000fe400078e0204 */
[----:B------:R-:W0:Y:S02]  /*ec40*/  LDS.128 R4, [R229] ;  /* 0x00000000e5047984 */ /* 0x000e240000000c00 */
        /* <DEDUP_REMOVED lines=15> */
[----:B------:R-:W-:Y:S01]  /*ed40*/  FMUL.FTZ R61, R48, R53 ;  /* 0x00000035303d7220 */ /* 0x000fe20000410000 */
[----:B------:R-:W-:Y:S01]  /*ed50*/  FMUL.FTZ R63, R8, R57 ;  /* 0x00000039083f7220 */ /* 0x000fe20000410000 */
[----:B------:R-:W-:-:S02]  /*ed60*/  IMAD.U32 R48, R29, 0x10000, RZ ;  /* 0x000100001d307824 */ /* 0x000fc400078e00ff */
[----:B------:R-:W-:Y:S01]  /*ed70*/  FFMA.FTZ R59, R44, R53, -R59 ;  /* 0x000000352c3b7223 */ /* 0x000fe2000001083b */
[----:B------:R-:W-:Y:S01]  /*ed80*/  LOP3.LUT R53, R24, 0xffff0000, RZ, 0xc0, !PT ;  /* 0xffff000018357812 */ /* 0x000fe200078ec0ff */
[----:B------:R-:W-:Y:S01]  /*ed90*/  FFMA.FTZ R61, R44, R55, R61 ;  /* 0x000000372c3d7223 */ /* 0x000fe2000001003d */
[----:B------:R-:W-:Y:S02]  /*eda0*/  IMAD.U32 R44, R25, 0x10000, RZ ;  /* 0x00010000192c7824 */ /* 0x000fe400078e00ff */
[----:B------:R-:W-:Y:S02]  /*edb0*/  IMAD.U32 R50, R10, 0x10000, RZ ;  /* 0x000100000a327824 */ /* 0x000fe400078e00ff */
[-C--:B------:R-:W-:Y:S01]  /*edc0*/  FMUL.FTZ R55, R8, R53.reuse ;  /* 0x0000003508377220 */ /* 0x080fe20000410000 */
[----:B------:R-:W-:Y:S01]  /*edd0*/  FFMA.FTZ R52, R4, R53, -R63 ;  /* 0x0000003504347223 */ /* 0x000fe2000001083f */
[----:B------:R-:W-:Y:S01]  /*ede0*/  FMUL.FTZ R8, R49, R48 ;  /* 0x0000003031087220 */ /* 0x000fe20000410000 */
[----:B------:R-:W-:-:S02]  /*edf0*/  IMAD.U32 R53, R30, 0x10000, RZ ;  /* 0x000100001e357824 */ /* 0x000fc400078e00ff */
[-C--:B------:R-:W-:Y:S01]  /*ee00*/  FMUL.FTZ R63, R49, R44.reuse ;  /* 0x0000002c313f7220 */ /* 0x080fe20000410000 */
[----:B------:R-:W-:Y:S01]  /*ee10*/  FFMA.FTZ R54, R4, R57, R55 ;  /* 0x0000003904367223 */ /* 0x000fe20000010037 */
[----:B------:R-:W-:Y:S01]  /*ee20*/  LOP3.LUT R10, R10, 0xffff0000, RZ, 0xc0, !PT ;  /* 0xffff00000a0a7812 */ /* 0x000fe200078ec0ff */
[C---:B------:R-:W-:Y:S01]  /*ee30*/  FFMA.FTZ R56, R45.reuse, R44, -R8 ;  /* 0x0000002c2d387223 */ /* 0x040fe20000010808 */
[----:B------:R-:W-:Y:S02]  /*ee40*/  IMAD.U32 R49, R26, 0x10000, RZ ;  /* 0x000100001a317824 */ /* 0x000fe400078e00ff */
[----:B------:R-:W-:Y:S01]  /*ee50*/  FFMA.FTZ R63, R45, R48, R63 ;  /* 0x000000302d3f7223 */ /* 0x000fe2000001003f */
[----:B------:R-:W-:Y:S01]  /*ee60*/  FMUL.FTZ R57, R50, R53 ;  /* 0x0000003532397220 */ /* 0x000fe20000410000 */
[----:B------:R-:W-:Y:S01]  /*ee70*/  LOP3.LUT R55, R30, 0xffff0000, RZ, 0xc0, !PT ;  /* 0xffff00001e377812 */ /* 0x000fe200078ec0ff */
[----:B------:R-:W-:Y:S01]  /*ee80*/  IMAD.U32 R51, R11, 0x10000, RZ ;  /* 0x000100000b337824 */ /* 0x000fe200078e00ff */
[----:B------:R-:W-:Y:S01]  /*ee90*/  LOP3.LUT R45, R26, 0xffff0000, RZ, 0xc0, !PT ;  /* 0xffff00001a2d7812 */ /* 0x000fe200078ec0ff */
[----:B------:R-:W-:-:S02]  /*eea0*/  IMAD.U32 R44, R31, 0x10000, RZ ;  /* 0x000100001f2c7824 */ /* 0x000fc400078e00ff */
[-C--:B------:R-:W-:Y:S01]  /*eeb0*/  FMUL.FTZ R65, R50, R49.reuse ;  /* 0x0000003132417220 */ /* 0x080fe20000410000 */
[----:B------:R-:W-:Y:S01]  /*eec0*/  FFMA.FTZ R57, R46, R49, -R57 ;  /* 0x000000312e397223 */ /* 0x000fe20000010839 */
[C---:B------:R-:W-:Y:S01]  /*eed0*/  FMUL.FTZ R49, R10.reuse, R55 ;  /* 0x000000370a317220 */ /* 0x040fe20000410000 */
[----:B------:R-:W-:Y:S02]  /*eee0*/  IMAD.U32 R4, R27, 0x10000, RZ ;  /* 0x000100001b047824 */ /* 0x000fe400078e00ff */
[----:B------:R-:W-:Y:S01]  /*eef0*/  FMUL.FTZ R10, R10, R45 ;  /* 0x0000002d0a0a7220 */ /* 0x000fe20000410000 */
[----:B------:R-:W-:Y:S01]  /*ef00*/  FMUL.FTZ R8, R51, R44 ;  /* 0x0000002c33087220 */ /* 0x000fe20000410000 */
[----:B------:R-:W-:Y:S01]  /*ef10*/  FFMA.FTZ R65, R46, R53, R65 ;  /* 0x000000352e417223 */ /* 0x000fe20000010041 */
[C---:B------:R-:W-:Y:S01]  /*ef20*/  FFMA.FTZ R46, R6.reuse, R45, -R49 ;  /* 0x0000002d062e7223 */ /* 0x040fe20000010831 */
[----:B------:R-:W-:Y:S01]  /*ef30*/  FFMA.FTZ R48, R6, R55, R10 ;  /* 0x0000003706307223 */ /* 0x000fe2000001000a */
[-C--:B------:R-:W-:Y:S01]  /*ef40*/  FFMA.FTZ R49, R47, R4.reuse, -R8 ;  /* 0x000000042f317223 */ /* 0x080fe20000010808 */
[----:B------:R-:W-:Y:S01]  /*ef50*/  LOP3.LUT R11, R11, 0xffff0000, RZ, 0xc0, !PT ;  /* 0xffff00000b0b7812 */ /* 0x000fe200078ec0ff */
[----:B------:R-:W-:Y:S01]  /*ef60*/  FMUL.FTZ R50, R51, R4 ;  /* 0x0000000433327220 */ /* 0x000fe20000410000 */
[----:B------:R-:W-:-:S02]  /*ef70*/  LOP3.LUT R8, R29, 0xffff0000, RZ, 0xc0, !PT ;  /* 0xffff00001d087812 */ /* 0x000fc400078ec0ff */
[----:B------:R-:W-:Y:S01]  /*ef80*/  LOP3.LUT R10, R31, 0xffff0000, RZ, 0xc0, !PT ;  /* 0xffff00001f0a7812 */ /* 0x000fe200078ec0ff */
[----:B------:R-:W-:Y:S01]  /*ef90*/  FFMA.FTZ R50, R47, R44, R50 ;  /* 0x0000002c2f327223 */ /* 0x000fe20000010032 */
[----:B------:R-:W-:Y:S01]  /*efa0*/  LOP3.LUT R4, R25, 0xffff0000, RZ, 0xc0, !PT ;  /* 0xffff000019047812 */ /* 0x000fe200078ec0ff */
[----:B------:R-:W-:Y:S01]  /*efb0*/  FMUL.FTZ R44, R9, R8 ;  /* 0x00000008092c7220 */ /* 0x000fe20000410000 */
[----:B------:R-:W-:Y:S01]  /*efc0*/  LOP3.LUT R6, R27, 0xffff0000, RZ, 0xc0, !PT ;  /* 0xffff00001b067812 */ /* 0x000fe200078ec0ff */
[----:B------:R-:W-:Y:S02]  /*efd0*/  FMUL.FTZ R58, R11, R10 ;  /* 0x0000000a0b3a7220 */ /* 0x000fe40000410000 */
[-C--:B------:R-:W-:Y:S01]  /*efe0*/  FMUL.FTZ R45, R9, R4.reuse ;  /* 0x00000004092d7220 */ /* 0x080fe20000410000 */
[----:B------:R-:W-:Y:S01]  /*eff0*/  FFMA.FTZ R9, R5, R4, -R44 ;  /* 0x0000000405097223 */ /* 0x000fe2000001082c */
[-C--:B------:R-:W-:Y:S01]  /*f000*/  FMUL.FTZ R11, R11, R6.reuse ;  /* 0x000000060b0b7220 */ /* 0x080fe20000410000 */
[----:B------:R-:W-:Y:S01]  /*f010*/  FFMA.FTZ R58, R7, R6, -R58 ;  /* 0x00000006073a7223 */ /* 0x000fe2000001083a */
[----:B------:R-:W-:Y:S01]  /*f020*/  FFMA.FTZ R44, R5, R8, R45 ;  /* 0x00000008052c7223 */ /* 0x000fe2000001002d */
[----:B------:R-:W-:Y:S01]  /*f030*/  F2FP.BF16.F32.PACK_AB R6, R46, R57 ;  /* 0x000000392e06723e */ /* 0x000fe200000010ff */
[----:B------:R-:W-:Y:S01]  /*f040*/  FFMA.FTZ R11, R7, R10, R11 ;  /* 0x0000000a070b7223 */ /* 0x000fe2000001000b */
[----:B------:R-:W-:-:S02]  /*f050*/  F2FP.BF16.F32.PACK_AB R4, R52, R59 ;  /* 0x0000003b3404723e */ /* 0x000fc400000010ff */
[----:B------:R-:W-:Y:S02]  /*f060*/  F2FP.BF16.F32.PACK_AB R5, R9, R56 ;  /* 0x000000380905723e */ /* 0x000fe400000010ff */
[----:B------:R-:W-:Y:S02]  /*f070*/  F2FP.BF16.F32.PACK_AB R7, R58, R49 ;  /* 0x000000313a07723e */ /* 0x000fe400000010ff */
[----:B------:R-:W-:Y:S02]  /*f080*/  F2FP.BF16.F32.PACK_AB R10, R48, R65 ;  /* 0x00000041300a723e */ /* 0x000fe400000010ff */
[----:B------:R-:W-:Y:S01]  /*f090*/  F2FP.BF16.F32.PACK_AB R8, R54, R61 ;  /* 0x0000003d3608723e */ /* 0x000fe200000010ff */
[----:B------:R2:W-:Y:S01]  /*f0a0*/  STS.128 [R229], R4 ;  /* 0x00000004e5007388 */ /* 0x0005e20000000c00 */
[----:B------:R-:W-:Y:S02]  /*f0b0*/  F2FP.BF16.F32.PACK_AB R9, R44, R63 ;  /* 0x0000003f2c09723e */ /* 0x000fe400000010ff */
[----:B------:R-:W-:-:S05]  /*f0c0*/  F2FP.BF16.F32.PACK_AB R11, R11, R50 ;  /* 0x000000320b0b723e */ /* 0x000fca00000010ff */
[----:B------:R2:W-:Y:S02]  /*f0d0*/  STS.128 [R43+0x10400], R8 ;  /* 0x010400082b007388 */ /* 0x0005e40000000c00 */
.L_x_771:
[----:B------:R-:W-:Y:S05]  /*f0e0*/  BSYNC B2 ;  /* 0x0000000000027941 */ /* 0x000fea0003800000 */
.L_x_770:
[----:B------:R-:W-:Y:S05]  /*f0f0*/  @P2 BRA `(.L_x_767) ;  /* 0x00000004005c2947 */ /* 0x000fea0003800000 */
[----:B------:R-:W-:Y:S01]  /*f100*/  LEA.HI R41, R41, R212, RZ, 0x1d ;  /* 0x000000d429297211 */ /* 0x000fe200078fe8ff */
[C---:B------:R-:W-:Y:S01]  /*f110*/  IMAD.U32 R54, R14.reuse, 0x10000, RZ ;  /* 0x000100000e367824 */ /* 0x040fe200078e00ff */
[----:B------:R-:W-:Y:S01]  /*f120*/  LOP3.LUT R51, R14, 0xffff0000, RZ, 0xc0, !PT ;  /* 0xffff00000e337812 */ /* 0x000fe200078ec0ff */
[----:B------:R-:W-:Y:S01]  /*f130*/  IMAD.U32 R52, R0, 0x10000, RZ ;  /* 0x0001000000347824 */ /* 0x000fe200078e00ff */
[----:B-12---:R-:W-:Y:S01]  /*f140*/  SHF.R.S32.HI R4, RZ, 0x1f, R41 ;  /* 0x0000001fff047819 */ /* 0x006fe20000011429 */
[----:B------:R-:W-:-:S03]  /*f150*/  IMAD.U32 R53, R15, 0x10000, RZ ;  /* 0x000100000f357824 */ /* 0x000fc600078e00ff */
[----:B0-----:R-:W-:Y:S01]  /*f160*/  LEA.HI R5, R4, R41, RZ, 0x3 ;  /* 0x0000002904057211 */ /* 0x001fe200078f18ff */
        /* <DEDUP_REMOVED lines=47> */
[----:B------:R-:W-:Y:S01]  /*f460*/  FFMA.FTZ R53, R45, R4, -R44 ;  /* 0x000000042d357223 */ /* 0x000fe2000001082c */
        /* <DEDUP_REMOVED lines=28> */
[----:B------:R3:W-:Y:S01]  /*f630*/  STS.128 [R227], R4 ;  /* 0x00000004e3007388 */ /* 0x0007e20000000c00 */
[----:B------:R-:W-:Y:S02]  /*f640*/  F2FP.BF16.F32.PACK_AB R9, R43, R52 ;  /* 0x000000342b09723e */ /* 0x000fe400000010ff */
[----:B------:R-:W-:-:S05]  /*f650*/  F2FP.BF16.F32.PACK_AB R11, R11, R46 ;  /* 0x0000002e0b0b723e */ /* 0x000fca00000010ff */
[----:B------:R3:W-:Y:S02]  /*f660*/  STS.128 [R41+0x10400], R8 ;  /* 0x0104000829007388 */ /* 0x0007e40000000c00 */
.L_x_767:
[----:B------:R-:W-:Y:S05]  /*f670*/  BSYNC B1 ;  /* 0x0000000000017941 */ /* 0x000fea0003800000 */
.L_x_766:
[----:B------:R-:W-:-:S13]  /*f680*/  ISETP.GE.AND P0, PT, R205, R42, PT ;  /* 0x0000002acd00720c */ /* 0x000fda0003f06270 */
[----:B------:R-:W-:Y:S05]  /*f690*/  @P0 BRA `(.L_x_750) ;  /* 0x00000010003c0947 */ /* 0x000fea0003800000 */
[----:B---3--:R-:W3:Y:S01]  /*f6a0*/  LDC R41, c[0x0][0x3f4] ;  /* 0x0000fd00ff297b82 */ /* 0x008ee20000000800 */
[C---:B-12---:R-:W-:Y:S01]  /*f6b0*/  VIADD R4, R18.reuse, 0x20 ;  /* 0x0000002012047836 */ /* 0x046fe20000000000 */
[----:B------:R-:W-:Y:S01]  /*f6c0*/  BSSY B1, `(.L_x_772) ;  /* 0x000005c000017945 */ /* 0x000fe20003800000 */
[C---:B------:R-:W-:Y:S01]  /*f6d0*/  VIADD R6, R18.reuse, 0x40 ;  /* 0x0000004012067836 */ /* 0x040fe20000000000 */
[-C--:B---3--:R-:W-:Y:S02]  /*f6e0*/  ISETP.GE.AND P0, PT, R18, R41.reuse, PT ;  /* 0x000000291200720c */ /* 0x088fe40003f06270 */
[-C--:B------:R-:W-:Y:S02]  /*f6f0*/  ISETP.GE.AND P1, PT, R4, R41.reuse, PT ;  /* 0x000000290400720c */ /* 0x080fe40003f26270 */
[----:B------:R-:W-:-:S09]  /*f700*/  ISETP.GE.AND P2, PT, R6, R41, PT ;  /* 0x000000290600720c */ /* 0x000fd20003f46270 */
[----:B------:R-:W-:Y:S05]  /*f710*/  @P0 BRA `(.L_x_773) ;  /* 0x0000000400580947 */ /* 0x000fea0003800000 */
[----:B------:R-:W-:Y:S01]  /*f720*/  LEA.HI R4, R41, R209, RZ, 0x1d ;  /* 0x000000d129047211 */ /* 0x000fe200078fe8ff */
[C---:B------:R-:W-:Y:S01]  /*f730*/  IMAD.U32 R53, R37.reuse, 0x10000, RZ ;  /* 0x0001000025357824 */ /* 0x040fe200078e00ff */
[----:B------:R-:W-:Y:S01]  /*f740*/  LOP3.LUT R58, R37, 0xffff0000, RZ, 0xc0, !PT ;  /* 0xffff0000253a7812 */ /* 0x000fe200078ec0ff */
[----:B------:R-:W-:Y:S01]  /*f750*/  IMAD.U32 R51, R32, 0x10000, RZ ;  /* 0x0001000020337824 */ /* 0x000fe200078e00ff */
[----:B0-----:R-:W-:Y:S01]  /*f760*/  SHF.R.S32.HI R5, RZ, 0x1f, R4 ;  /* 0x0000001fff057819 */ /* 0x001fe20000011404 */
[----:B------:R-:W-:Y:S01]  /*f770*/  IMAD.SHL.U32 R6, R4, 0x8, RZ ;  /* 0x0000000804067824 */ /* 0x000fe200078e00ff */
[----:B------:R-:W-:Y:S01]  /*f780*/  LOP3.LUT R32, R32, 0xffff0000, RZ, 0xc0, !PT ;  /* 0xffff000020207812 */ /* 0x000fe200078ec0ff */
[----:B------:R-:W-:Y:S01]  /*f790*/  IMAD.U32 R60, R38, 0x10000, RZ ;  /* 0x00010000263c7824 */ /* 0x000fe200078e00ff */
[----:B------:R-:W-:Y:S01]  /*f7a0*/  LEA.HI R4, R5, R4, RZ, 0x3 ;  /* 0x0000000405047211 */ /* 0x000fe200078f18ff */
[----:B------:R-:W-:Y:S01]  /*f7b0*/  IMAD.U32 R56, R33, 0x10000, RZ ;  /* 0x0001000021387824 */ /* 0x000fe200078e00ff */
[----:B------:R-:W-:Y:S01]  /*f7c0*/  LOP3.LUT R5, R185, 0x38, R6, 0xf8, !PT ;  /* 0x00000038b9057812 */ /* 0x000fe200078ef806 */
[----:B------:R-:W-:Y:S01]  /*f7d0*/  IMAD.U32 R55, R39, 0x10000, RZ ;  /* 0x0001000027377824 */ /* 0x000fe200078e00ff */
[----:B------:R-:W-:Y:S01]  /*f7e0*/  LOP3.LUT R57, R40, 0xffff0000, RZ, 0xc0, !PT ;  /* 0xffff000028397812 */ /* 0x000fe200078ec0ff */
[----:B------:R-:W-:Y:S01]  /*f7f0*/  IMAD.SHL.U32 R6, R4, 0x400, RZ ;  /* 0x0000040004067824 */ /* 0x000fe200078e00ff */
[----:B------:R-:W-:-:S02]  /*f800*/  LOP3.LUT R4, R5, R230, RZ, 0x3c, !PT ;  /* 0x000000e605047212 */ /* 0x000fc400078e3cff */
[----:B------:R-:W-:Y:S02]  /*f810*/  LOP3.LUT R33, R33, 0xffff0000, RZ, 0xc0, !PT ;  /* 0xffff000021217812 */ /* 0x000fe400078ec0ff */
[----:B------:R-:W-:-:S04]  /*f820*/  LOP3.LUT R6, R6, 0x7fffe000, RZ, 0xc0, !PT ;  /* 0x7fffe00006067812 */ /* 0x000fc800078ec0ff */
[----:B------:R-:W-:Y:S02]  /*f830*/  IADD3 R9, R4, R6, R195 ;  /* 0x0000000604097210 */ /* 0x000fe40007ffe0c3 */
[----:B------:R-:W0:Y:S03]  /*f840*/  LDS.128 R4, [R228] ;  /* 0x00000000e4047984 */ /* 0x000e260000000c00 */
        /* <DEDUP_REMOVED lines=14> */
[-C--:B------:R-:W-:Y:S01]  /*f930*/  FMUL.FTZ R52, R53, R47.reuse ;  /* 0x0000002f35347220 */ /* 0x080fe20000410000 */
[C---:B------:R-:W-:Y:S01]  /*f940*/  FMUL.FTZ R54, R51.reuse, R47 ;  /* 0x0000002f33367220 */ /* 0x040fe20000410000 */
[----:B------:R-:W-:Y:S01]  /*f950*/  FMUL.FTZ R47, R60, R48 ;  /* 0x000000303c2f7220 */ /* 0x000fe20000410000 */
[----:B------:R-:W-:Y:S01]  /*f960*/  FMUL.FTZ R37, R58, R8 ;  /* 0x000000083a257220 */ /* 0x000fe20000410000 */
[-C--:B------:R-:W-:Y:S01]  /*f970*/  FFMA.FTZ R52, R51, R43.reuse, -R52 ;  /* 0x0000002b33347223 */ /* 0x080fe20000010834 */
[----:B------:R-:W-:Y:S01]  /*f980*/  FMUL.FTZ R51, R56, R48 ;  /* 0x0000003038337220 */ /* 0x000fe20000410000 */
[----:B------:R-:W-:Y:S01]  /*f990*/  FFMA.FTZ R54, R53, R43, R54 ;  /* 0x0000002b35367223 */ /* 0x000fe20000010036 */
[----:B------:R-:W-:Y:S01]  /*f9a0*/  FMUL.FTZ R43, R32, R8 ;  /* 0x00000008202b7220 */ /* 0x000fe20000410000 */
[----:B------:R-:W-:-:S02]  /*f9b0*/  IMAD.U32 R49, R10, 0x10000, RZ ;  /* 0x000100000a317824 */ /* 0x000fc400078e00ff */
[-C--:B------:R-:W-:Y:S01]  /*f9c0*/  FFMA.FTZ R47, R56, R44.reuse, -R47 ;  /* 0x0000002c382f7223 */ /* 0x080fe2000001082f */
[----:B------:R-:W-:Y:S02]  /*f9d0*/  IMAD.U32 R53, R34, 0x10000, RZ ;  /* 0x0001000022357824 */ /* 0x000fe400078e00ff */
[----:B------:R-:W-:Y:S01]  /*f9e0*/  FFMA.FTZ R51, R60, R44, R51 ;  /* 0x0000002c3c337223 */ /* 0x000fe20000010033 */
[----:B------:R-:W-:Y:S01]  /*f9f0*/  LOP3.LUT R10, R10, 0xffff0000, RZ, 0xc0, !PT ;  /* 0xffff00000a0a7812 */ /* 0x000fe200078ec0ff */
[-C--:B------:R-:W-:Y:S01]  /*fa00*/  FFMA.FTZ R37, R32, R4.reuse, -R37 ;  /* 0x0000000420257223 */ /* 0x080fe20000010825 */
[----:B------:R-:W-:Y:S01]  /*fa10*/  LOP3.LUT R34, R34, 0xffff0000, RZ, 0xc0, !PT ;  /* 0xffff000022227812 */ /* 0x000fe200078ec0ff */
[----:B------:R-:W-:Y:S01]  /*fa20*/  FFMA.FTZ R43, R58, R4, R43 ;  /* 0x000000043a2b7223 */ /* 0x000fe2000001002b */
[----:B------:R-:W-:Y:S01]  /*fa30*/  LOP3.LUT R44, R39, 0xffff0000, RZ, 0xc0, !PT ;  /* 0xffff0000272c7812 */ /* 0x000fe200078ec0ff */
[-C--:B------:R-:W-:Y:S01]  /*fa40*/  FMUL.FTZ R4, R55, R49.reuse ;  /* 0x0000003137047220 */ /* 0x080fe20000410000 */
[----:B------:R-:W-:Y:S01]  /*fa50*/  FMUL.FTZ R32, R53, R49 ;  /* 0x0000003135207220 */ /* 0x000fe20000410000 */
[----:B------:R-:W-:-:S02]  /*fa60*/  IMAD.U32 R50, R11, 0x10000, RZ ;  /* 0x000100000b327824 */ /* 0x000fc400078e00ff */
[-C--:B------:R-:W-:Y:S01]  /*fa70*/  FMUL.FTZ R49, R34, R10.reuse ;  /* 0x0000000a22317220 */ /* 0x080fe20000410000 */
[----:B------:R-:W-:Y:S02]  /*fa80*/  IMAD.U32 R48, R40, 0x10000, RZ ;  /* 0x0001000028307824 */ /* 0x000fe400078e00ff */
[----:B------:R-:W-:Y:S01]  /*fa90*/  FMUL.FTZ R39, R44, R10 ;  /* 0x0000000a2c277220 */ /* 0x000fe20000410000 */
[-C--:B------:R-:W-:Y:S01]  /*faa0*/  FFMA.FTZ R8, R53, R45.reuse, -R4 ;  /* 0x0000002d35087223 */ /* 0x080fe20000010804 */
[----:B------:R-:W-:Y:S01]  /*fab0*/  FFMA.FTZ R10, R55, R45, R32 ;  /* 0x0000002d370a7223 */ /* 0x000fe20000010020 */
[----:B------:R-:W-:Y:S01]  /*fac0*/  LOP3.LUT R11, R11, 0xffff0000, RZ, 0xc0, !PT ;  /* 0xffff00000b0b7812 */ /* 0x000fe200078ec0ff */
[C---:B------:R-:W-:Y:S02]  /*fad0*/  IMAD.U32 R4, R35.reuse, 0x10000, RZ ;  /* 0x0001000023047824 */ /* 0x040fe400078e00ff */
[----:B------:R-:W-:Y:S01]  /*fae0*/  FMUL.FTZ R45, R48, R50 ;  /* 0x00000032302d7220 */ /* 0x000fe20000410000 */
[----:B------:R-:W-:Y:S01]  /*faf0*/  LOP3.LUT R55, R38, 0xffff0000, RZ, 0xc0, !PT ;  /* 0xffff000026377812 */ /* 0x000fe200078ec0ff */
[----:B------:R-:W-:Y:S01]  /*fb00*/  FFMA.FTZ R39, R34, R6, -R39 ;  /* 0x0000000622277223 */ /* 0x000fe20000010827 */
[----:B------:R-:W-:Y:S01]  /*fb10*/  LOP3.LUT R35, R35, 0xffff0000, RZ, 0xc0, !PT ;  /* 0xffff000023237812 */ /* 0x000fe200078ec0ff */
[C---:B------:R-:W-:Y:S01]  /*fb20*/  FMUL.FTZ R53, R4.reuse, R50 ;  /* 0x0000003204357220 */ /* 0x040fe20000410000 */
[----:B------:R-:W-:Y:S01]  /*fb30*/  FFMA.FTZ R45, R4, R46, -R45 ;  /* 0x0000002e042d7223 */ /* 0x000fe2000001082d */
[----:B------:R-:W-:Y:S01]  /*fb40*/  FFMA.FTZ R49, R44, R6, R49 ;  /* 0x000000062c317223 */ /* 0x000fe20000010031 */
[----:B------:R-:W-:Y:S01]  /*fb50*/  FMUL.FTZ R4, R55, R9 ;  /* 0x0000000937047220 */ /* 0x000fe20000410000 */
[----:B------:R-:W-:Y:S01]  /*fb60*/  FMUL.FTZ R38, R57, R11 ;  /* 0x0000000b39267220 */ /* 0x000fe20000410000 */
        /* <DEDUP_REMOVED lines=9> */
[----:B------:R-:W-:Y:S02]  /*fc00*/  F2FP.BF16.F32.PACK_AB R5, R32, R47 ;  /* 0x0000002f2005723e */ /* 0x000fe400000010ff */
[----:B------:R-:W-:Y:S02]  /*fc10*/  F2FP.BF16.F32.PACK_AB R7, R38, R45 ;  /* 0x0000002d2607723e */ /* 0x000fe400000010ff */
[----:B------:R-:W-:Y:S02]  /*fc20*/  F2FP.BF16.F32.PACK_AB R10, R49, R10 ;  /* 0x0000000a310a723e */ /* 0x000fe400000010ff */
[----:B------:R-:W-:Y:S01]  /*fc30*/  F2FP.BF16.F32.PACK_AB R8, R43, R54 ;  /* 0x000000362b08723e */ /* 0x000fe200000010ff */
[----:B------:R1:W-:Y:S01]  /*fc40*/  STS.128 [R228], R4 ;  /* 0x00000004e4007388 */ /* 0x0003e20000000c00 */
[----:B------:R-:W-:-:S02]  /*fc50*/  F2FP.BF16.F32.PACK_AB R9, R34, R51 ;  /* 0x000000332209723e */ /* 0x000fc400000010ff */
[----:B------:R-:W-:-:S05]  /*fc60*/  F2FP.BF16.F32.PACK_AB R11, R40, R53 ;  /* 0x00000035280b723e */ /* 0x000fca00000010ff */
[----:B------:R1:W-:Y:S02]  /*fc70*/  STS.128 [R42+0x10400], R8 ;  /* 0x010400082a007388 */ /* 0x0003e40000000c00 */
.L_x_773:
[----:B------:R-:W-:Y:S05]  /*fc80*/  BSYNC B1 ;  /* 0x0000000000017941 */ /* 0x000fea0003800000 */
.L_x_772:
[----:B------:R-:W-:Y:S04]  /*fc90*/  BSSY B1, `(.L_x_774) ;  /* 0x0000058000017945 */ /* 0x000fe80003800000 */
[----:B------:R-:W-:Y:S05]  /*fca0*/  @P1 BRA `(.L_x_775) ;  /* 0x0000000400581947 */ /* 0x000fea0003800000 */
[----:B-1----:R-:W-:Y:S01]  /*fcb0*/  LEA.HI R4, R41, R211, RZ, 0x1d ;  /* 0x000000d329047211 */ /* 0x002fe200078fe8ff */
        /* <DEDUP_REMOVED lines=8> */
[C---:B------:R-:W-:Y:S01]  /*fd40*/  IMAD.U32 R47, R26.reuse, 0x10000, RZ ;  /* 0x000100001a2f7824 */ /* 0x040fe200078e00ff */
[----:B------:R-:W-:Y:S01]  /*fd50*/  LOP3.LUT R5, R185, 0x38, R6, 0xf8, !PT ;  /* 0x00000038b9057812 */ /* 0x000fe200078ef806 */
[----:B------:R-:W-:Y:S01]  /*fd60*/  IMAD.U32 R48, R29, 0x10000, RZ ;  /* 0x000100001d307824 */ /* 0x000fe200078e00ff */
[----:B------:R-:W-:Y:S01]  /*fd70*/  LOP3.LUT R26, R26, 0xffff0000, RZ, 0xc0, !PT ;  /* 0xffff00001a1a7812 */ /* 0x000fe200078ec0ff */
[----:B------:R-:W-:Y:S01]  /*fd80*/  IMAD.SHL.U32 R6, R4, 0x400, RZ ;  /* 0x0000040004067824 */ /* 0x000fe200078e00ff */
[----:B------:R-:W-:Y:S01]  /*fd90*/  LOP3.LUT R4, R5, R230, RZ, 0x3c, !PT ;  /* 0x000000e605047212 */ /* 0x000fe200078e3cff */
[----:B------:R-:W-:Y:S01]  /*fda0*/  IMAD.U32 R55, R31, 0x10000, RZ ;  /* 0x000100001f377824 */ /* 0x000fe200078e00ff */
[----:B------:R-:W-:Y:S01]  /*fdb0*/  LOP3.LUT R30, R30, 0xffff0000, RZ, 0xc0, !PT ;  /* 0xffff00001e1e7812 */ /* 0x000fe200078ec0ff */
[----:B------:R-:W-:Y:S01]  /*fdc0*/  IMAD.U32 R28, R25, 0x10000, RZ ;  /* 0x00010000191c7824 */ /* 0x000fe200078e00ff */
[----:B------:R-:W-:Y:S01]  /*fdd0*/  LOP3.LUT R6, R6, 0x7fffe000, RZ, 0xc0, !PT ;  /* 0x7fffe00006067812 */ /* 0x000fe200078ec0ff */
[----:B------:R-:W-:Y:S01]  /*fde0*/  IMAD.U32 R51, R27, 0x10000, RZ ;  /* 0x000100001b337824 */ /* 0x000fe200078e00ff */
[----:B------:R-:W-:-:S02]  /*fdf0*/  LOP3.LUT R29, R29, 0xffff0000, RZ, 0xc0, !PT ;  /* 0xffff00001d1d7812 */ /* 0x000fc400078ec0ff */
[----:B------:R-:W-:Y:S02]  /*fe00*/  IADD3 R9, R4, R6, R195 ;  /* 0x0000000604097210 */ /* 0x000fe40007ffe0c3 */
[----:B------:R-:W0:Y:S01]  /*fe10*/  LDS.128 R4, [R226] ;  /* 0x00000000e2047984 */ /* 0x000e220000000c00 */
[----:B------:R-:W-:Y:S02]  /*fe20*/  LOP3.LUT R31, R31, 0xffff0000, RZ, 0xc0, !PT ;  /* 0xffff00001f1f7812 */ /* 0x000fe400078ec0ff */
[----:B------:R-:W-:Y:S01]  /*fe30*/  IMAD R32, R9, 0x2, R2 ;  /* 0x0000000209207824 */ /* 0x000fe200078e0202 */
[----:B------:R-:W-:Y:S02]  /*fe40*/  LOP3.LUT R25, R25, 0xffff0000, RZ, 0xc0, !PT ;  /* 0xffff000019197812 */ /* 0x000fe400078ec0ff */
[----:B------:R-:W-:Y:S02]  /*fe50*/  LOP3.LUT R27, R27, 0xffff0000, RZ, 0xc0, !PT ;  /* 0xffff00001b1b7812 */ /* 0x000fe400078ec0ff */
        /* <DEDUP_REMOVED lines=14> */
[----:B------:R-:W-:Y:S01]  /*ff40*/  FMUL.FTZ R38, R43, R38 ;  /* 0x000000262b267220 */ /* 0x000fe20000410000 */
[C---:B------:R-:W-:Y:S01]  /*ff50*/  IMAD.U32 R39, R9.reuse, 0x10000, RZ ;  /* 0x0001000009277824 */ /* 0x040fe200078e00ff */
[----:B------:R-:W-:Y:S01]  /*ff60*/  LOP3.LUT R9, R9, 0xffff0000, RZ, 0xc0, !PT ;  /* 0xffff000009097812 */ /* 0x000fe200078ec0ff */
[-C--:B------:R-:W-:Y:S01]  /*ff70*/  FFMA.FTZ R44, R43, R33.reuse, -R44 ;  /* 0x000000212b2c7223 */ /* 0x080fe2000001082c */
[----:B------:R-:W-:Y:S01]  /*ff80*/  FFMA.FTZ R38, R45, R33, R38 ;  /* 0x000000212d267223 */ /* 0x000fe20000010026 */
[-C--:B------:R-:W-:Y:S01]  /*ff90*/  FMUL.FTZ R43, R46, R8.reuse ;  /* 0x000000082e2b7220 */ /* 0x080fe20000410000 */
[----:B------:R-:W-:Y:S01]  /*ffa0*/  FMUL.FTZ R33, R24, R8 ;  /* 0x0000000818217220 */ /* 0x000fe20000410000 */
[----:B------:R-:W-:-:S02]  /*ffb0*/  IMAD.U32 R42, R11, 0x10000, RZ ;  /* 0x000100000b2a7824 */ /* 0x000fc400078e00ff */
[----:B------:R-:W-:Y:S01]  /*ffc0*/  FMUL.FTZ R45, R48, R39 ;  /* 0x00000027302d7220 */ /* 0x000fe20000410000 */
[-C--:B------:R-:W-:Y:S01]  /*ffd0*/  FFMA.FTZ R43, R24, R4.reuse, -R43 ;  /* 0x00000004182b7223 */ /* 0x080fe2000001082b */
[----:B------:R-:W-:Y:S01]  /*ffe0*/  FFMA.FTZ R33, R46, R4, R33 ;  /* 0x000000042e217223 */ /* 0x000fe20000010021 */
[-C--:B------:R-:W-:Y:S01]  /*fff0*/  FMUL.FTZ R4, R53, R40.reuse ;  /* 0x0000002835047220 */ /* 0x080fe20000410000 */
[----:B------:R-:W-:Y:S01]  /*10000*/  LOP3.LUT R11, R11, 0xffff0000, RZ, 0xc0, !PT ;  /* 0xffff00000b0b7812 */ /* 0x000fe200078ec0ff */
[C---:B------:R-:W-:Y:S01]  /*10010*/  FMUL.FTZ R40, R47.reuse, R40 ;  /* 0x000000282f287220 */ /* 0x040fe20000410000 */
[----:B------:R-:W-:Y:S01]  /*10020*/  FMUL.FTZ R49, R26, R10 ;  /* 0x0000000a1a317220 */ /* 0x000fe20000410000 */
[----:B------:R-:W-:Y:S01]  /*10030*/  FFMA.FTZ R8, R47, R35, -R4 ;  /* 0x000000232f087223 */ /* 0x000fe20000010804 */
[----:B------:R-:W-:Y:S01]  /*10040*/  FMUL.FTZ R4, R55, R42 ;  /* 0x0000002a37047220 */ /* 0x000fe20000410000 */
[----:B------:R-:W-:Y:S01]  /*10050*/  FMUL.FTZ R39, R28, R39 ;  /* 0x000000271c277220 */ /* 0x000fe20000410000 */
[----:B------:R-:W-:Y:S01]  /*10060*/  FMUL.FTZ R47, R30, R10 ;  /* 0x0000000a1e2f7220 */ /* 0x000fe20000410000 */
[----:B------:R-:W-:Y:S01]  /*10070*/  FFMA.FTZ R45, R28, R34, -R45 ;  /* 0x000000221c2d7223 */ /* 0x000fe2000001082d */
[----:B------:R-:W-:Y:S01]  /*10080*/  FFMA.FTZ R49, R30, R6, R49 ;  /* 0x000000061e317223 */ /* 0x000fe20000010031 */
[----:B------:R-:W-:Y:S01]  /*10090*/  FFMA.FTZ R28, R51, R37, -R4 ;  /* 0x00000025331c7223 */ /* 0x000fe20000010804 */
[----:B------:R-:W-:Y:S01]  /*100a0*/  FFMA.FTZ R39, R48, R34, R39 ;  /* 0x0000002230277223 */ /* 0x000fe20000010027 */
[----:B------:R-:W-:Y:S01]  /*100b0*/  FFMA.FTZ R47, R26, R6, -R47 ;  /* 0x000000061a2f7223 */ /* 0x000fe2000001082f */
[----:B------:R-:W-:Y:S01]  /*100c0*/  FMUL.FTZ R4, R29, R9 ;  /* 0x000000091d047220 */ /* 0x000fe20000410000 */
        /* <DEDUP_REMOVED lines=20> */
.L_x_775:
[----:B------:R-:W-:Y:S05]  /*10210*/  BSYNC B1 ;  /* 0x0000000000017941 */ /* 0x000fea0003800000 */
.L_x_774:
[----:B------:R-:W-:Y:S05]  /*10220*/  @P2 BRA `(.L_x_750) ;  /* 0x0000000400582947 */ /* 0x000fea0003800000 */
[----:B------:R-:W-:Y:S01]  /*10230*/  LEA.HI R41, R41, R212, RZ, 0x1d ;  /* 0x000000d429297211 */ /* 0x000fe200078fe8ff */
[C---:B------:R-:W-:Y:S01]  /*10240*/  IMAD.U32 R35, R14.reuse, 0x10000, RZ ;  /* 0x000100000e237824 */ /* 0x040fe200078e00ff */
[----:B------:R-:W-:Y:S01]  /*10250*/  LOP3.LUT R40, R14, 0xffff0000, RZ, 0xc0, !PT ;  /* 0xffff00000e287812 */ /* 0x000fe200078ec0ff */
[C---:B------:R-:W-:Y:S01]  /*10260*/  IMAD.U32 R33, R0.reuse, 0x10000, RZ ;  /* 0x0001000000217824 */ /* 0x040fe200078e00ff */
[----:B-12---:R-:W-:Y:S01]  /*10270*/  SHF.R.S32.HI R6, RZ, 0x1f, R41 ;  /* 0x0000001fff067819 */ /* 0x006fe20000011429 */
[----:B------:R-:W-:Y:S01]  /*10280*/  IMAD.SHL.U32 R4, R41, 0x8, RZ ;  /* 0x0000000829047824 */ /* 0x000fe200078e00ff */
[----:B------:R-:W-:Y:S01]  /*10290*/  LOP3.LUT R0, R0, 0xffff0000, RZ, 0xc0, !PT ;  /* 0xffff000000007812 */ /* 0x000fe200078ec0ff */
[----:B------:R-:W-:Y:S01]  /*102a0*/  IMAD.U32 R42, R15, 0x10000, RZ ;  /* 0x000100000f2a7824 */ /* 0x000fe200078e00ff */
[----:B------:R-:W-:Y:S01]  /*102b0*/  LEA.HI R6, R6, R41, RZ, 0x3 ;  /* 0x0000002906067211 */ /* 0x000fe200078f18ff */
[----:B------:R-:W-:Y:S01]  /*102c0*/  IMAD.U32 R38, R3, 0x10000, RZ ;  /* 0x0001000003267824 */ /* 0x000fe200078e00ff */
[----:B0-----:R-:W-:Y:S01]  /*102d0*/  LOP3.LUT R5, R185, 0x38, R4, 0xf8, !PT ;  /* 0x00000038b9057812 */ /* 0x001fe200078ef804 */
[C---:B------:R-:W-:Y:S01]  /*102e0*/  IMAD.U32 R39, R20.reuse, 0x10000, RZ ;  /* 0x0001000014277824 */ /* 0x040fe200078e00ff */
[----:B------:R-:W-:Y:S01]  /*102f0*/  LOP3.LUT R20, R20, 0xffff0000, RZ, 0xc0, !PT ;  /* 0xffff000014147812 */ /* 0x000fe200078ec0ff */
[----:B------:R-:W-:Y:S01]  /*10300*/  IMAD.SHL.U32 R6, R6, 0x400, RZ ;  /* 0x0000040006067824 */ /* 0x000fe200078e00ff */
[----:B------:R-:W-:Y:S01]  /*10310*/  LOP3.LUT R4, R5, R230, RZ, 0x3c, !PT ;  /* 0x000000e605047212 */ /* 0x000fe200078e3cff */
[C---:B------:R-:W-:Y:S01]  /*10320*/  IMAD.U32 R37, R12.reuse, 0x10000, RZ ;  /* 0x000100000c257824 */ /* 0x040fe200078e00ff */
[----:B------:R-:W-:-:S02]  /*10330*/  LOP3.LUT R12, R12, 0xffff0000, RZ, 0xc0, !PT ;  /* 0xffff00000c0c7812 */ /* 0x000fc400078ec0ff */
[----:B------:R-:W-:Y:S02]  /*10340*/  LOP3.LUT R6, R6, 0x7fffe000, RZ, 0xc0, !PT ;  /* 0x7fffe00006067812 */ /* 0x000fe400078ec0ff */
[----:B------:R-:W-:Y:S02]  /*10350*/  LOP3.LUT R15, R15, 0xffff0000, RZ, 0xc0, !PT ;  /* 0xffff00000f0f7812 */ /* 0x000fe400078ec0ff */
[----:B------:R-:W-:Y:S02]  /*10360*/  IADD3 R9, R4, R6, R195 ;  /* 0x0000000604097210 */ /* 0x000fe40007ffe0c3 */
[----:B------:R-:W0:Y:S01]  /*10370*/  LDS.128 R4, [R225] ;  /* 0x00000000e1047984 */ /* 0x000e220000000c00 */
[----:B------:R-:W-:Y:S02]  /*10380*/  LOP3.LUT R3, R3, 0xffff0000, RZ, 0xc0, !PT ;  /* 0xffff000003037812 */ /* 0x000fe400078ec0ff */
        /* <DEDUP_REMOVED lines=21> */
[----:B------:R-:W-:Y:S01]  /*104e0*/  FFMA.FTZ R29, R0, R4, -R29 ;  /* 0x00000004001d7223 */ /* 0x000fe2000001081d */
[-C--:B------:R-:W-:Y:S01]  /*104f0*/  FMUL.FTZ R33, R42, R30.reuse ;  /* 0x0000001e2a217220 */ /* 0x080fe20000410000 */
[----:B------:R-:W-:Y:S01]  /*10500*/  FMUL.FTZ R35, R38, R30 ;  /* 0x0000001e26237220 */ /* 0x000fe20000410000 */
[-C--:B------:R-:W-:Y:S01]  /*10510*/  FMUL.FTZ R0, R39, R31.reuse ;  /* 0x0000001f27007220 */ /* 0x080fe20000410000 */
[----:B------:R-:W-:Y:S01]  /*10520*/  LOP3.LUT R10, R10, 0xffff0000, RZ, 0xc0, !PT ;  /* 0xffff00000a0a7812 */ /* 0x000fe200078ec0ff */
[----:B------:R-:W-:Y:S01]  /*10530*/  FFMA.FTZ R25, R40, R4, R25 ;  /* 0x0000000428197223 */ /* 0x000fe20000010019 */
[-C--:B------:R-:W-:Y:S01]  /*10540*/  FFMA.FTZ R33, R38, R26.reuse, -R33 ;  /* 0x0000001a26217223 */ /* 0x080fe20000010821 */
[----:B------:R-:W-:Y:S01]  /*10550*/  FFMA.FTZ R35, R42, R26, R35 ;  /* 0x0000001a2a237223 */ /* 0x000fe20000010023 */
[----:B------:R-:W-:Y:S01]  /*10560*/  FMUL.FTZ R4, R37, R31 ;  /* 0x0000001f25047220 */ /* 0x000fe20000410000 */
[----:B------:R-:W-:-:S02]  /*10570*/  IMAD.U32 R32, R11, 0x10000, RZ ;  /* 0x000100000b207824 */ /* 0x000fc400078e00ff */
[-C--:B------:R-:W-:Y:S01]  /*10580*/  FFMA.FTZ R8, R37, R27.reuse, -R0 ;  /* 0x0000001b25087223 */ /* 0x080fe20000010800 */
[----:B------:R-:W-:Y:S02]  /*10590*/  IMAD.U32 R26, R21, 0x10000, RZ ;  /* 0x00010000151a7824 */ /* 0x000fe400078e00ff */
[-C--:B------:R-:W-:Y:S01]  /*105a0*/  FMUL.FTZ R31, R20, R10.reuse ;  /* 0x0000000a141f7220 */ /* 0x080fe20000410000 */
[----:B------:R-:W-:Y:S02]  /*105b0*/  IMAD.U32 R0, R13, 0x10000, RZ ;  /* 0x000100000d007824 */ /* 0x000fe400078e00ff */
[----:B------:R-:W-:Y:S01]  /*105c0*/  FMUL.FTZ R37, R12, R10 ;  /* 0x0000000a0c257220 */ /* 0x000fe20000410000 */
[----:B------:R-:W-:Y:S01]  /*105d0*/  FFMA.FTZ R10, R39, R27, R4 ;  /* 0x0000001b270a7223 */ /* 0x000fe20000010004 */
[----:B------:R-:W-:Y:S01]  /*105e0*/  LOP3.LUT R11, R11, 0xffff0000, RZ, 0xc0, !PT ;  /* 0xffff00000b0b7812 */ /* 0x000fe200078ec0ff */
[-C--:B------:R-:W-:Y:S01]  /*105f0*/  FMUL.FTZ R27, R26, R32.reuse ;  /* 0x000000201a1b7220 */ /* 0x080fe20000410000 */
[----:B------:R-:W-:Y:S01]  /*10600*/  LOP3.LUT R21, R21, 0xffff0000, RZ, 0xc0, !PT ;  /* 0xffff000015157812 */ /* 0x000fe200078ec0ff */
[----:B------:R-:W-:Y:S01]  /*10610*/  FMUL.FTZ R39, R0, R32 ;  /* 0x0000002000277220 */ /* 0x000fe20000410000 */
[----:B------:R-:W-:Y:S01]  /*10620*/  LOP3.LUT R13, R13, 0xffff0000, RZ, 0xc0, !PT ;  /* 0xffff00000d0d7812 */ /* 0x000fe200078ec0ff */
[-C--:B------:R-:W-:Y:S01]  /*10630*/  FFMA.FTZ R31, R12, R6.reuse, -R31 ;  /* 0x000000060c1f7223 */ /* 0x080fe2000001081f */
[----:B------:R-:W-:Y:S01]  /*10640*/  FFMA.FTZ R37, R20, R6, R37 ;  /* 0x0000000614257223 */ /* 0x000fe20000010025 */
[-C--:B------:R-:W-:Y:S01]  /*10650*/  FFMA.FTZ R27, R0, R28.reuse, -R27 ;  /* 0x0000001c001b7223 */ /* 0x080fe2000001081b */
        /* <DEDUP_REMOVED lines=19> */
.L_x_750:
[----:B------:R-:W-:Y:S05]  /*10790*/  BSYNC B0 ;  /* 0x0000000000007941 */ /* 0x000fea0003800000 */
.L_x_731:
[----:B------:R-:W-:Y:S01]  /*107a0*/  @!PT LDS RZ, [RZ] ;  /* 0x00000000fffff984 */ /* 0x000fe20000000800 */
[----:B------:R-:W-:Y:S01]  /*107b0*/  @!PT LDS RZ, [RZ] ;  /* 0x00000000fffff984 */ /* 0x000fe20000000800 */
[----:B------:R-:W-:Y:S01]  /*107c0*/  @!PT LDS RZ, [RZ] ;  /* 0x00000000fffff984 */ /* 0x000fe20000000800 */
[----:B------:R-:W-:Y:S01]  /*107d0*/  @!PT LDS RZ, [RZ] ;  /* 0x00000000fffff984 */ /* 0x000fe20000000800 */
[----:B------:R5:W-:Y:S06]  /*107e0*/  MEMBAR.ALL.CTA ;  /* 0x0000000000007992 */ /* 0x000bec0000008000 */
[----:B-----5:R-:W5:Y:S01]  /*107f0*/  FENCE.VIEW.ASYNC.S ;  /* 0x00000000000073c6 */ /* 0x020f620000000000 */
[----:B------:R-:W-:Y:S05]  /*10800*/  WARPSYNC.ALL ;  /* 0x0000000000007948 */ /* 0x000fea0003800000 */
[----:B-----5:R-:W-:Y:S06]  /*10810*/  BAR.SYNC.DEFER_BLOCKING 0xd, 0x100 ;  /* 0x0344000000007b1d */ /* 0x020fec0000010000 */
.L_x_729:
[----:B------:R-:W-:-:S05]  /*10820*/  IMAD.U32 R0, RZ, RZ, UR46 ;  /* 0x0000002eff007e24 */ /* 0x000fca000f8e00ff */
[----:B------:R-:W-:-:S13]  /*10830*/  ISETP.NE.AND P0, PT, R0, 0x3, PT ;  /* 0x000000030000780c */ /* 0x000fda0003f05270 */
[----:B------:R-:W-:Y:S05]  /*10840*/  @!P0 BRA `(.L_x_776) ;  /* 0x0000000000048947 */ /* 0x000fea0003800000 */
[----:B------:R-:W-:Y:S01]  /*10850*/  BPT.TRAP 0x1 ;  /* 0x000000040000795c */ /* 0x000fe20000300000 */
.L_x_776:
[----:B01234-:R-:W-:Y:S01]  /*10860*/  IMAD R4, R194, 0x8, R2 ;  /* 0x00000008c2047824 */ /* 0x01ffe200078e0202 */
[----:B------:R-:W-:-:S04]  /*10870*/  SHF.L.U32 R3, R196, 0x1f, RZ ;  /* 0x0000001fc4037819 */ /* 0x000fc800000006ff */
[----:B------:R0:W1:Y:S01]  /*10880*/  SYNCS.PHASECHK.TRANS64.TRYWAIT P2, [R4+URZ+0x34830], R3 ;  /* 0x03483003040075a7 */ /* 0x000062000804017f */
[----:B------:R-:W-:Y:S05]  /*10890*/  @!P0 BRA `(.L_x_777) ;  /* 0x0000000000048947 */ /* 0x000fea0003800000 */
[----:B------:R-:W-:Y:S01]  /*108a0*/  BPT.TRAP 0x1 ;  /* 0x000000040000795c */ /* 0x000fe20000300000 */
.L_x_777:
[----:B------:R-:W2:Y:S01]  /*108b0*/  S2R R0, SR_TID.X ;  /* 0x0000000000007919 */ /* 0x000ea20000002100 */
[----:B------:R-:W-:Y:S01]  /*108c0*/  IMAD.MOV.U32 R151, RZ, RZ, RZ ;  /* 0x000000ffff977224 */ /* 0x000fe200078e00ff */
[----:B--2---:R-:W-:-:S04]  /*108d0*/  LOP3.LUT R0, R0, 0x7f, RZ, 0xc0, !PT ;  /* 0x0000007f00007812 */ /* 0x004fc800078ec0ff */
[----:B------:R-:W-:Y:S01]  /*108e0*/  ISETP.NE.AND P1, PT, R0, RZ, PT ;  /* 0x000000ff0000720c */ /* 0x000fe20003f25270 */
[----:B-1----:R-:W-:-:S12]  /*108f0*/  @P2 BRA `(.L_x_778) ;  /* 0x0000000000082947 */ /* 0x002fd80003800000 */
[----:B------:R-:W1:Y:S02]  /*10900*/  SYNCS.PHASECHK.TRANS64.TRYWAIT P2, [R4+URZ+0x34830], R3 ;  /* 0x03483003040075a7 */ /* 0x000e64000804017f */
[----:B-1----:R-:W-:Y:S05]  /*10910*/  @!P2 BRA `(.L_x_779) ;  /* 0x000000f80090a947 */ /* 0x002fea0003800000 */
.L_x_778:
[----:B------:R-:W-:Y:S05]  /*10920*/  WARPSYNC.ALL ;  /* 0x0000000000007948 */ /* 0x000fea0003800000 */
[----:B------:R-:W-:Y:S01]  /*10930*/  VIADD R0, R2, 0x1c400 ;  /* 0x0001c40002007836 */ /* 0x000fe20000000000 */
[----:B------:R-:W-:Y:S01]  /*10940*/  R2UR UR52, R36 ;  /* 0x00000000243472ca */ /* 0x000fe200000e0000 */
[----:B------:R-:W-:Y:S01]  /*10950*/  IMAD.MOV.U32 R9, RZ, RZ, 0x40000040 ;  /* 0x40000040ff097424 */ /* 0x000fe200078e00ff */
[----:B------:R-:W-:Y:S01]  /*10960*/  WARPGROUP.ARRIVE ;  /* 0x00000000000079c5 */ /* 0x000fe20000000000 */
[----:B------:R-:W-:Y:S01]  /*10970*/  UMOV UR53, 0x40000040 ;  /* 0x4000004000357882 */ /* 0x000fe20000000000 */
[----:B------:R-:W-:Y:S01]  /*10980*/  SHF.R.U32.HI R0, RZ, 0x4, R0 ;  /* 0x00000004ff007819 */ /* 0x000fe20000011600 */
[----:B------:R-:W-:Y:S01]  /*10990*/  IMAD.MOV.U32 R15, RZ, RZ, 0x40000040 ;  /* 0x40000040ff0f7424 */ /* 0x000fe200078e00ff */
[----:B------:R-:W-:Y:S01]  /*109a0*/  R2UR UR55, R9 ;  /* 0x00000000093772ca */ /* 0x000fe200000e0000 */
[----:B------:R-:W-:Y:S01]  /*109b0*/  UMOV UR49, 0x40000040 ;  /* 0x4000004000317882 */ /* 0x000fe20000000000 */
[----:B------:R-:W-:Y:S01]  /*109c0*/  LOP3.LUT R0, R0, 0x3fff, RZ, 0xc0, !PT ;  /* 0x00003fff00007812 */ /* 0x000fe200078ec0ff */
[----:B------:R-:W-:Y:S01]  /*109d0*/  UMOV UR9, 0x40000040 ;  /* 0x4000004000097882 */ /* 0x000fe20000000000 */
[----:B------:R-:W-:Y:S01]  /*109e0*/  R2UR UR51, R15 ;  /* 0x000000000f3372ca */ /* 0x000fe200000e0000 */
[----:B------:R-:W-:Y:S01]  /*109f0*/  IMAD.MOV.U32 R15, RZ, RZ, 0x40000040 ;  /* 0x40000040ff0f7424 */ /* 0x000fe200078e00ff */
[----:B------:R-:W-:Y:S01]  /*10a00*/  LOP3.LUT R7, R0, 0x10000, RZ, 0xfc, !PT ;  /* 0x0001000000077812 */ /* 0x000fe200078efcff */
[----:B------:R-:W-:Y:S01]  /*10a10*/  ULOP3.LUT UR52, UR52, 0x10000, URZ, 0xfc, !UPT ;  /* 0x0001000034347892 */ /* 0x000fe2000f8efc3f */
[----:B------:R-:W-:Y:S01]  /*10a20*/  IMAD.U32 R21, RZ, RZ, UR9 ;  /* 0x00000009ff157e24 */ /* 0x000fe2000f8e00ff */
[----:B------:R-:W-:Y:S01]  /*10a30*/  UMOV UR57, 0x40000040 ;  /* 0x4000004000397882 */ /* 0x000fe20000000000 */
[----:B------:R-:W-:Y:S01]  /*10a40*/  R2UR UR11, R15 ;  /* 0x000000000f0b72ca */ /* 0x000fe200000e0000 */
[----:B------:R-:W-:Y:S01]  /*10a50*/  IMAD R8, R194, 0xc00, R7 ;  /* 0x00000c00c2087824 */ /* 0x000fe200078e0207 */
[----:B------:R-:W-:Y:S01]  /*10a60*/  UIADD3 UR48, UR52, 0x2, URZ ;  /* 0x0000000234307890 */ /* 0x000fe2000fffe03f */
[----:B------:R-:W-:Y:S01]  /*10a70*/  IMAD.MOV.U32 R15, RZ, RZ, 0x40000040 ;  /* 0x40000040ff0f7424 */ /* 0x000fe200078e00ff */
[----:B------:R-:W-:Y:S01]  /*10a80*/  UIADD3 UR4, UR52, 0x4, URZ ;  /* 0x0000000434047890 */ /* 0x000fe2000fffe03f */
[C---:B------:R-:W-:Y:S01]  /*10a90*/  VIADD R14, R8.reuse, 0x2 ;  /* 0x00000002080e7836 */ /* 0x040fe20000000000 */
[----:B------:R-:W-:Y:S01]  /*10aa0*/  R2UR UR54, R8 ;  /* 0x00000000083672ca */ /* 0x000fe200000e0000 */
[----:B------:R-:W-:Y:S01]  /*10ab0*/  UIADD3 UR56, UR52, 0x802, URZ ;  /* 0x0000080234387890 */ /* 0x000fe2000fffe03f */
[----:B------:R-:W-:Y:S01]  /*10ac0*/  IMAD.MOV.U32 R9, RZ, RZ, 0x40000040 ;  /* 0x40000040ff097424 */ /* 0x000fe200078e00ff */
[----:B------:R-:W-:Y:S01]  /*10ad0*/  UIADD3 UR36, UR52, 0x804, URZ ;  /* 0x0000080434247890 */ /* 0x000fe2000fffe03f */
[----:B------:R-:W-:Y:S01]  /*10ae0*/  R2UR UR50, R14 ;  /* 0x000000000e3272ca */ /* 0x000fe200000e0000 */
[----:B------:R-:W-:Y:S01]  /*10af0*/  VIADD R14, R8, 0x4 ;  /* 0x00000004080e7836 */ /* 0x000fe20000000000 */
[----:B------:R-:W-:Y:S01]  /*10b00*/  UMOV UR8, UR4 ;  /* 0x0000000400087c82 */ /* 0x000fe20008000000 */
[----:B------:R-:W-:Y:S01]  /*10b10*/  UIADD3 UR4, UR52, 0x6, URZ ;  /* 0x0000000634047890 */ /* 0x000fe2000fffe03f */
[----:B------:R-:W-:Y:S01]  /*10b20*/  IMAD.U32 R20, RZ, RZ, UR8 ;  /* 0x00000008ff147e24 */ /* 0x000fe2000f8e00ff */
[----:B------:R-:W-:Y:S01]  /*10b30*/  UMOV UR37, 0x40000040 ;  /* 0x4000004000257882 */ /* 0x000fe20000000000 */
[----:B------:R-:W-:Y:S01]  /*10b40*/  R2UR UR10, R14 ;  /* 0x000000000e0a72ca */ /* 0x000fe200000e0000 */
[----:B------:R-:W-:Y:S01]  /*10b50*/  VIADD R14, R8, 0x6 ;  /* 0x00000006080e7836 */ /* 0x000fe20000000000 */
[----:B------:R-:W-:Y:S01]  /*10b60*/  P2R R12, PR, RZ, 0x2 ;  /* 0x00000002ff0c7803 */ /* 0x000fe20000000000 */
[----:B------:R-:W-:Y:S01]  /*10b70*/  HGMMA.64x128x16.F32.BF16 R24, gdesc[UR52], RZ, !UPT, gsb0 ;  /* 0x01e00000341879f0 */ /* 0x000fe2000c0018ff */
[----:B------:R2:W-:Y:S01]  /*10b80*/  STL.64 [R1+0x40], R20 ;  /* 0x0000401401007387 */ /* 0x0005e20000100a00 */
[----:B01----:R-:W-:Y:S01]  /*10b90*/  IMAD.IADD R3, R233, 0x1, R150 ;  /* 0x00000001e9037824 */ /* 0x003fe200078e0296 */
[----:B------:R-:W-:Y:S01]  /*10ba0*/  P2R R10, PR, RZ, 0x1 ;  /* 0x00000001ff0a7803 */ /* 0x000fe20000000000 */
[----:B------:R-:W-:Y:S01]  /*10bb0*/  BSSY B0, `(.L_x_780) ;  /* 0x00004bb000007945 */ /* 0x000fe20003800000 */
[----:B------:R-:W-:-:S02]  /*10bc0*/  IMAD.MOV.U32 R149, RZ, RZ, R151 ;  /* 0x000000ffff957224 */ /* 0x000fc400078e0097 */
[----:B------:R-:W-:Y:S02]  /*10bd0*/  IMAD R6, R210, -0x80, R3 ;  /* 0xffffff80d2067824 */ /* 0x000fe400078e0203 */
[--C-:B------:R-:W-:Y:S02]  /*10be0*/  IMAD.MOV.U32 R148, RZ, RZ, R151.reuse ;  /* 0x000000ffff947224 */ /* 0x100fe400078e0097 */
[--C-:B------:R-:W-:Y:S01]  /*10bf0*/  IMAD.MOV.U32 R147, RZ, RZ, R151.reuse ;  /* 0x000000ffff937224 */ /* 0x100fe200078e0097 */
[C---:B------:R-:W-:Y:S01]  /*10c00*/  ISETP.GT.AND P4, PT, R6.reuse, RZ, PT ;  /* 0x000000ff0600720c */ /* 0x040fe20003f84270 */
[--C-:B------:R-:W-:Y:S01]  /*10c10*/  IMAD.MOV.U32 R146, RZ, RZ, R151.reuse ;  /* 0x000000ffff927224 */ /* 0x100fe200078e0097 */
[C---:B------:R-:W-:Y:S01]  /*10c20*/  ISETP.GT.AND P3, PT, R6.reuse, 0x1, PT ;  /* 0x000000010600780c */ /* 0x040fe20003f64270 */
[--C-:B------:R-:W-:Y:S01]  /*10c30*/  IMAD.MOV.U32 R145, RZ, RZ, R151.reuse ;  /* 0x000000ffff917224 */ /* 0x100fe200078e0097 */
[C---:B------:R-:W-:Y:S01]  /*10c40*/  ISETP.GT.AND P2, PT, R6.reuse, 0x8, PT ;  /* 0x000000080600780c */ /* 0x040fe20003f44270 */
[--C-:B-----5:R-:W-:Y:S01]  /*10c50*/  IMAD.MOV.U32 R144, RZ, RZ, R151.reuse ;  /* 0x000000ffff907224 */ /* 0x120fe200078e0097 */
[C---:B------:R-:W-:Y:S01]  /*10c60*/  ISETP.GT.AND P6, PT, R6.reuse, 0x9, PT ;  /* 0x000000090600780c */ /* 0x040fe20003fc4270 */
[--C-:B------:R-:W-:Y:S01]  /*10c70*/  IMAD.MOV.U32 R143, RZ, RZ, R151.reuse ;  /* 0x000000ffff8f7224 */ /* 0x100fe200078e0097 */
[C---:B------:R-:W-:Y:S01]  /*10c80*/  ISETP.GT.AND P5, PT, R6.reuse, 0x10, PT ;  /* 0x000000100600780c */ /* 0x040fe20003fa4270 */
[--C-:B------:R-:W-:Y:S01]  /*10c90*/  IMAD.MOV.U32 R142, RZ, RZ, R151.reuse ;  /* 0x000000ffff8e7224 */ /* 0x100fe200078e0097 */
[C---:B------:R-:W-:Y:S01]  /*10ca0*/  ISETP.GT.AND P1, PT, R6.reuse, 0x59, PT ;  /* 0x000000590600780c */ /* 0x040fe20003f24270 */
[--C-:B------:R-:W-:Y:S01]  /*10cb0*/  IMAD.MOV.U32 R141, RZ, RZ, R151.reuse ;  /* 0x000000ffff8d7224 */ /* 0x100fe200078e0097 */
[----:B------:R-:W-:Y:S01]  /*10cc0*/  ISETP.GT.AND P0, PT, R6, 0x60, PT ;  /* 0x000000600600780c */ /* 0x000fe20003f04270 */
        /* <DEDUP_REMOVED lines=26> */
[----:B------:R-:W-:Y:S01]  /*10e70*/  IMAD.MOV.U32 R88, RZ, RZ, R151 ;  /* 0x000000ffff587224 */ /* 0x000fe200078e0097 */
[----:B------:R-:W-:Y:S02]  /*10e80*/  WARPGROUP.DEPBAR.LE gsb0, 0x0 ;  /* 0x00008000000079c5 */ /* 0x000fe40000010000 */
[----:B------:R-:W-:-:S06]  /*10e90*/  WARPGROUP.ARRIVE ;  /* 0x00000000000079c5 */ /* 0x000fcc0000000000 */
[----:B------:R-:W-:Y:S03]  /*10ea0*/  HGMMA.64x128x16.F32.BF16 R24, gdesc[UR48], R24, gsb0 ;  /* 0x01e00000301879f0 */ /* 0x000fe60008001818 */
[----:B------:R-:W-:Y:S02]  /*10eb0*/  WARPGROUP.DEPBAR.LE gsb0, 0x0 ;  /* 0x00008000000079c5 */ /* 0x000fe40000010000 */
[----:B------:R-:W-:-:S07]  /*10ec0*/  WARPGROUP.ARRIVE ;  /* 0x00000000000079c5 */ /* 0x000fce0000000000 */
[----:B------:R-:W-:Y:S01]  /*10ed0*/  HGMMA.64x128x16.F32.BF16 R24, gdesc[UR8], R24, gsb0 ;  /* 0x01e00000081879f0 */ /* 0x000fe20008001818 */
[----:B------:R-:W-:Y:S01]  /*10ee0*/  R2UR UR10, R14 ;  /* 0x000000000e0a72ca */ /* 0x000fe200000e0000 */
[----:B------:R-:W-:Y:S01]  /*10ef0*/  UMOV UR8, UR4 ;  /* 0x0000000400087c82 */ /* 0x000fe20008000000 */
[----:B------:R-:W-:Y:S01]  /*10f00*/  R2UR UR11, R15 ;  /* 0x000000000f0b72ca */ /* 0x000fe200000e0000 */
[----:B------:R-:W-:Y:S01]  /*10f10*/  UMOV UR9, 0x40000040 ;  /* 0x4000004000097882 */ /* 0x000fe20000000000 */
[----:B------:R-:W-:Y:S01]  /*10f20*/  VIADD R14, R8, 0x400 ;  /* 0x00000400080e7836 */ /* 0x000fe20000000000 */
[----:B------:R-:W-:Y:S01]  /*10f30*/  UIADD3 UR4, UR52, 0x400, URZ ;  /* 0x0000040034047890 */ /* 0x000fe2000fffe03f */
[----:B------:R-:W-:Y:S02]  /*10f40*/  IMAD.MOV.U32 R15, RZ, RZ, 0x40000040 ;  /* 0x40000040ff0f7424 */ /* 0x000fe400078e00ff */
[----:B--2---:R-:W-:Y:S02]  /*10f50*/  IMAD.U32 R20, RZ, RZ, UR8 ;  /* 0x00000008ff147e24 */ /* 0x004fe4000f8e00ff */
[----:B------:R-:W-:-:S05]  /*10f60*/  IMAD.U32 R21, RZ, RZ, UR9 ;  /* 0x00000009ff157e24 */ /* 0x000fca000f8e00ff */
[----:B------:R0:W-:Y:S01]  /*10f70*/  STL.64 [R1+0x38], R20 ;  /* 0x0000381401007387 */ /* 0x0001e20000100a00 */
[----:B------:R-:W-:Y:S02]  /*10f80*/  WARPGROUP.DEPBAR.LE gsb0, 0x0 ;  /* 0x00008000000079c5 */ /* 0x000fe40000010000 */
[----:B------:R-:W-:-:S06]  /*10f90*/  WARPGROUP.ARRIVE ;  /* 0x00000000000079c5 */ /* 0x000fcc0000000000 */
        /* <DEDUP_REMOVED lines=8> */
[----:B0-----:R-:W-:Y:S02]  /*11020*/  IMAD.U32 R20, RZ, RZ, UR8 ;  /* 0x00000008ff147e24 */ /* 0x001fe4000f8e00ff */
        /* <DEDUP_REMOVED lines=51> */
[----:B0-----:R-:W-:Y:S01]  /*11360*/  IMAD.U32 R20, RZ, RZ, UR8 ;  /* 0x00000008ff147e24 */ /* 0x001fe2000f8e00ff */
[----:B------:R-:W-:Y:S01]  /*11370*/  R2UR UR58, R14 ;  /* 0x000000000e3a72ca */ /* 0x000fe200000e0000 */
[----:B------:R-:W-:Y:S01]  /*11380*/  VIADD R14, R8, 0x804 ;  /* 0x00000804080e7836 */ /* 0x000fe20000000000 */
[----:B------:R-:W-:Y:S01]  /*11390*/  R2UR UR59, R15 ;  /* 0x000000000f3b72ca */ /* 0x000fe200000e0000 */
[----:B------:R-:W-:-:S02]  /*113a0*/  IMAD.MOV.U32 R15, RZ, RZ, 0x40000040 ;  /* 0x40000040ff0f7424 */ /* 0x000fc400078e00ff */
[----:B------:R-:W-:Y:S01]  /*113b0*/  VIADD R8, R8, 0x806 ;  /* 0x0000080608087836 */ /* 0x000fe20000000000 */
[----:B------:R-:W-:Y:S01]  /*113c0*/  R2UR UR38, R14 ;  /* 0x000000000e2672ca */ /* 0x000fe200000e0000 */
[----:B------:R-:W-:Y:S01]  /*113d0*/  IMAD.U32 R21, RZ, RZ, UR9 ;  /* 0x00000009ff157e24 */ /* 0x000fe2000f8e00ff */
[----:B------:R-:W-:-:S04]  /*113e0*/  R2UR UR39, R15 ;  /* 0x000000000f2772ca */ /* 0x000fc800000e0000 */
[----:B------:R-:W-:Y:S01]  /*113f0*/  STL.64 [R1+0x10], R20 ;  /* 0x0000101401007387 */ /* 0x000fe20000100a00 */
[----:B------:R-:W-:Y:S02]  /*11400*/  WARPGROUP.DEPBAR.LE gsb0, 0x0 ;  /* 0x00008000000079c5 */ /* 0x000fe40000010000 */
[----:B------:R-:W-:-:S06]  /*11410*/  WARPGROUP.ARRIVE ;  /* 0x00000000000079c5 */ /* 0x000fcc0000000000 */
[----:B------:R-:W-:Y:S01]  /*11420*/  HGMMA.64x128x16.F32.BF16 R24, gdesc[UR8], R24, gsb0 ;  /* 0x01e00000081879f0 */ /* 0x000fe20008001818 */
[----:B------:R-:W-:Y:S01]  /*11430*/  R2UR UR10, R8 ;  /* 0x00000000080a72ca */ /* 0x000fe200000e0000 */
[----:B------:R-:W-:Y:S01]  /*11440*/  UMOV UR8, UR4 ;  /* 0x0000000400087c82 */ /* 0x000fe20008000000 */
[----:B------:R-:W-:Y:S01]  /*11450*/  R2UR UR11, R9 ;  /* 0x00000000090b72ca */ /* 0x000fe200000e0000 */
[----:B------:R-:W-:Y:S01]  /*11460*/  UMOV UR9, 0x40000040 ;  /* 0x4000004000097882 */ /* 0x000fe20000000000 */
[----:B------:R-:W-:Y:S01]  /*11470*/  IMAD.U32 R8, RZ, RZ, UR8 ;  /* 0x00000008ff087e24 */ /* 0x000fe2000f8e00ff */
[----:B------:R-:W-:Y:S01]  /*11480*/  ULDC UR4, c[0x0][0x988] ;  /* 0x0002620000047ab9 */ /* 0x000fe20000000800 */
[----:B------:R-:W-:-:S05]  /*11490*/  IMAD.U32 R9, RZ, RZ, UR9 ;  /* 0x00000009ff097e24 */ /* 0x000fca000f8e00ff */
[----:B------:R0:W-:Y:S01]  /*114a0*/  STL.64 [R1], R8 ;  /* 0x0000000801007387 */ /* 0x0001e20000100a00 */
[----:B------:R-:W-:Y:S02]  /*114b0*/  WARPGROUP.DEPBAR.LE gsb0, 0x0 ;  /* 0x00008000000079c5 */ /* 0x000fe40000010000 */
[----:B------:R-:W-:-:S06]  /*114c0*/  WARPGROUP.ARRIVE ;  /* 0x00000000000079c5 */ /* 0x000fcc0000000000 */
[----:B------:R-:W-:Y:S01]  /*114d0*/  HGMMA.64x128x16.F32.BF16 R24, gdesc[UR56], R24, gsb0 ;  /* 0x01e00000381879f0 */ /* 0x000fe20008001818 */
[----:B------:R-:W-:Y:S02]  /*114e0*/  ULDC UR58, c[0x0][0x988] ;  /* 0x00026200003a7ab9 */ /* 0x000fe40000000800 */
        /* <DEDUP_REMOVED lines=10> */
[----:B------:R-:W-:-:S02]  /*11590*/  FMNMX.FTZ R0, R24, R119, !PT ;  /* 0x0000007718007209 */ /* 0x000fc40007810000 */
        /* <DEDUP_REMOVED lines=10> */
[----:B0-----:R-:W-:Y:S02]  /*11640*/  FSEL R9, R30, -INF , P2 ;  /* 0xff8000001e097808 */ /* 0x001fe40001000000 */
        /* <DEDUP_REMOVED lines=80> */
[----:B------:R-:W-:Y:S02]  /*11b50*/  ISETP.GT.AND P3, PT, R6, 0x70, PT ;  /* 0x000000700600780c */ /* 0x000fe40003f64270 */
        /* <DEDUP_REMOVED lines=11> */
[C---:B------:R-:W-:Y:S02]  /*11c10*/  ISETP.GT.AND P6, PT, R6.reuse, 0x79, PT ;  /* 0x000000790600780c */ /* 0x040fe40003fc4270 */
[----:B------:R-:W-:Y:S02]  /*11c20*/  FMNMX.FTZ R0, R81, R0, !PT ;  /* 0x0000000051007209 */ /* 0x000fe40007810000 */
[----:B------:R-:W-:Y:S02]  /*11c30*/  FSEL R85, R85, -INF , P6 ;  /* 0xff80000055557808 */ /* 0x000fe40003000000 */
[----:B------:R-:W-:Y:S02]  /*11c40*/  P2R R28, PR, RZ, 0x1 ;  /* 0x00000001ff1c7803 */ /* 0x000fe40000000000 */
[----:B------:R-:W-:Y:S01]  /*11c50*/  FMNMX.FTZ R8, R85, R0, !PT ;  /* 0x0000000055087209 */ /* 0x000fe20007810000 */
[----:B------:R-:W-:Y:S01]  /*11c60*/  IMAD.U32 R0, RZ, RZ, UR4 ;  /* 0x00000004ff007e24 */ /* 0x000fe2000f8e00ff */
[----:B------:R-:W-:-:S02]  /*11c70*/  ISETP.GT.AND P0, PT, R6, 0x59, PT ;  /* 0x000000590600780c */ /* 0x000fc40003f04270 */
[----:B------:R-:W-:Y:S01]  /*11c80*/  P2R R30, PR, RZ, 0x2 ;  /* 0x00000002ff1e7803 */ /* 0x000fe20000000000 */
[----:B------:R-:W0:Y:S01]  /*11c90*/  SHFL.BFLY PT, R3, R8, 0x2, 0x1f ;  /* 0x0c401f0008037f89 */ /* 0x000e2200000e0000 */
[----:B------:R-:W-:Y:S02]  /*11ca0*/  ISETP.GT.AND P1, PT, R6, 0x60, PT ;  /* 0x000000600600780c */ /* 0x000fe40003f24270 */
[----:B------:R-:W-:Y:S02]  /*11cb0*/  FSEL R71, R71, -INF , P0 ;  /* 0xff80000047477808 */ /* 0x000fe40000000000 */
[----:B------:R-:W-:Y:S02]  /*11cc0*/  FSEL R49, R74, -INF , P1 ;  /* 0xff8000004a317808 */ /* 0x000fe40000800000 */
[----:B------:R-:W-:Y:S02]  /*11cd0*/  ISETP.NE.AND P1, PT, R30, RZ, PT ;  /* 0x000000ff1e00720c */ /* 0x000fe40003f25270 */
[----:B------:R-:W-:-:S02]  /*11ce0*/  P2R R26, PR, RZ, 0x4 ;  /* 0x00000004ff1a7803 */ /* 0x000fc40000000000 */
[----:B------:R-:W-:Y:S02]  /*11cf0*/  ISETP.NE.AND P0, PT, R28, RZ, PT ;  /* 0x000000ff1c00720c */ /* 0x000fe40003f05270 */
[----:B------:R-:W-:Y:S02]  /*11d00*/  FSEL R75, R75, -INF , P1 ;  /* 0xff8000004b4b7808 */ /* 0x000fe40000800000 */
[----:B------:R-:W-:Y:S02]  /*11d10*/  FSEL R53, R78, -INF , P0 ;  /* 0xff8000004e357808 */ /* 0x000fe40000000000 */
[----:B------:R-:W-:Y:S02]  /*11d20*/  ISETP.NE.AND P0, PT, R10, RZ, PT ;  /* 0x000000ff0a00720c */ /* 0x000fe40003f05270 */
[----:B------:R-:W-:Y:S02]  /*11d30*/  FSEL R83, R83, -INF , P4 ;  /* 0xff80000053537808 */ /* 0x000fe40002000000 */
[----:B------:R-:W-:-:S02]  /*11d40*/  ISETP.NE.AND P1, PT, R12, RZ, PT ;  /* 0x000000ff0c00720c */ /* 0x000fc40003f25270 */
[----:B0-----:R-:W-:Y:S02]  /*11d50*/  FMNMX.FTZ R14, R8, R3, !PT ;  /* 0x00000003080e7209 */ /* 0x001fe40007810000 */
[----:B------:R-:W-:-:S03]  /*11d60*/  FMNMX.FTZ R8, R5, R27, !PT ;  /* 0x0000001b05087209 */ /* 0x000fc60007810000 */
[----:B------:R-:W0:Y:S01]  /*11d70*/  SHFL.BFLY PT, R3, R14, 0x1, 0x1f ;  /* 0x0c201f000e037f89 */ /* 0x000e2200000e0000 */
[----:B------:R-:W-:-:S04]  /*11d80*/  FMNMX.FTZ R8, R9, R8, !PT ;  /* 0x0000000809087209 */ /* 0x000fc80007810000 */
[----:B------:R-:W-:-:S04]  /*11d90*/  FMNMX.FTZ R8, R31, R8, !PT ;  /* 0x000000081f087209 */ /* 0x000fc80007810000 */
[----:B------:R-:W-:-:S04]  /*11da0*/  FMNMX.FTZ R8, R11, R8, !PT ;  /* 0x000000080b087209 */ /* 0x000fc80007810000 */
[----:B------:R-:W-:-:S04]  /*11db0*/  FMNMX.FTZ R8, R35, R8, !PT ;  /* 0x0000000823087209 */ /* 0x000fc80007810000 */
[----:B------:R-:W-:-:S04]  /*11dc0*/  FMNMX.FTZ R8, R13, R8, !PT ;  /* 0x000000080d087209 */ /* 0x000fc80007810000 */
[----:B------:R-:W-:Y:S02]  /*11dd0*/  FMNMX.FTZ R8, R39, R8, !PT ;  /* 0x0000000827087209 */ /* 0x000fe40007810000 */
        /* <DEDUP_REMOVED lines=23> */
[----:B------:R0:W-:Y:S01]  /*11f50*/  MUFU.EX2 R79, R10 ;  /* 0x0000000a004f7308 */ /* 0x0001e20000000800 */
[----:B------:R-:W-:Y:S01]  /*11f60*/  FSEL R103, R87, -INF , P6 ;  /* 0xff80000057677808 */ /* 0x000fe20003000000 */
[--C-:B------:R-:W-:Y:S01]  /*11f70*/  FFMA.FTZ R174, R109, R0, -R6.reuse ;  /* 0x000000006dae7223 */ /* 0x100fe20000010806 */
[----:B------:R-:W-:Y:S01]  /*11f80*/  FMNMX.FTZ R8, R33, R8, !PT ;  /* 0x0000000821087209 */ /* 0x000fe20007810000 */
[-CC-:B------:R-:W-:Y:S01]  /*11f90*/  FFMA.FTZ R180, R24, R0.reuse, -R6.reuse ;  /* 0x0000000018b47223 */ /* 0x180fe20000010806 */
[-CC-:B------:R-:W-:Y:S01]  /*11fa0*/  FFMA.FTZ R61, R119, R0.reuse, -R6.reuse ;  /* 0x00000000773d7223 */ /* 0x180fe20000010806 */
[--C-:B------:R-:W-:Y:S01]  /*11fb0*/  FFMA.FTZ R65, R117, R0, -R6.reuse ;  /* 0x0000000075417223 */ /* 0x100fe20000010806 */
[----:B------:R-:W-:Y:S01]  /*11fc0*/  FMNMX.FTZ R8, R59, R8, !PT ;  /* 0x000000083b087209 */ /* 0x000fe20007810000 */
[----:B------:R-:W-:Y:S01]  /*11fd0*/  MUFU.EX2 R182, R182 ;  /* 0x000000b600b67308 */ /* 0x000fe20000000800 */
[-CC-:B------:R-:W-:Y:S01]  /*11fe0*/  FFMA.FTZ R176, R115, R0.reuse, -R6.reuse ;  /* 0x0000000073b07223 */ /* 0x180fe20000010806 */
        /* <DEDUP_REMOVED lines=14> */
[----:B------:R-:W1:Y:S01]  /*120d0*/  MUFU.EX2 R61, R61 ;  /* 0x0000003d003d7308 */ /* 0x000e620000000800 */
[-CC-:B------:R-:W-:Y:S01]  /*120e0*/  FFMA.FTZ R156, R125, R0.reuse, -R6.reuse ;  /* 0x000000007d9c7223 */ /* 0x180fe20000010806 */
[--C-:B------:R-:W-:Y:S01]  /*120f0*/  FFMA.FTZ R105, R127, R0, -R6.reuse ;  /* 0x000000007f697223 */ /* 0x100fe20000010806 */
[----:B------:R-:W-:Y:S01]  /*12100*/  FMNMX.FTZ R8, R41, R8, !PT ;  /* 0x0000000829087209 */ /* 0x000fe20007810000 */
[-CC-:B------:R-:W-:Y:S01]  /*12110*/  FFMA.FTZ R158, R129, R0.reuse, -R6.reuse ;  /* 0x00000000819e7223 */ /* 0x180fe20000010806 */
        /* <DEDUP_REMOVED lines=8> */
[----:B------:R-:W-:Y:S01]  /*121a0*/  FFMA.FTZ R81, R85, R0, -R6 ;  /* 0x0000000055517223 */ /* 0x000fe20000010806 */
[----:B------:R-:W2:Y:S01]  /*121b0*/  MUFU.EX2 R65, R65 ;  /* 0x0000004100417308 */ /* 0x000ea20000000800 */
[----:B------:R-:W-:Y:S01]  /*121c0*/  FMNMX.FTZ R8, R75, R8, !PT ;  /* 0x000000084b087209 */ /* 0x000fe20007810000 */
[----:B------:R-:W-:-:S02]  /*121d0*/  IMAD.MOV.U32 R137, RZ, RZ, R151 ;  /* 0x000000ffff897224 */ /* 0x000fc400078e0097 */
[--C-:B------:R-:W-:Y:S01]  /*121e0*/  IMAD.MOV.U32 R135, RZ, RZ, R151.reuse ;  /* 0x000000ffff877224 */ /* 0x100fe200078e0097 */
[----:B------:R-:W-:Y:S01]  /*121f0*/  FMNMX.FTZ R8, R53, R8, !PT ;  /* 0x0000000835087209 */ /* 0x000fe20007810000 */
[--C-:B------:R-:W-:Y:S02]  /*12200*/  IMAD.MOV.U32 R131, RZ, RZ, R151.reuse ;  /* 0x000000ffff837224 */ /* 0x100fe400078e0097 */
[----:B------:R-:W3:Y:S01]  /*12210*/  MUFU.EX2 R176, R176 ;  /* 0x000000b000b07308 */ /* 0x000ee20000000800 */
[----:B------:R-:W-:Y:S01]  /*12220*/  FMNMX.FTZ R8, R89, R8, !PT ;  /* 0x0000000859087209 */ /* 0x000fe20007810000 */
[--C-:B------:R-:W-:Y:S02]  /*12230*/  IMAD.MOV.U32 R129, RZ, RZ, R151.reuse ;  /* 0x000000ffff817224 */ /* 0x100fe400078e0097 */
[--C-:B------:R-:W-:Y:S01]  /*12240*/  IMAD.MOV.U32 R127, RZ, RZ, R151.reuse ;  /* 0x000000ffff7f7224 */ /* 0x100fe200078e0097 */
[----:B------:R-:W-:Y:S01]  /*12250*/  FMNMX.FTZ R8, R101, R8, !PT ;  /* 0x0000000865087209 */ /* 0x000fe20007810000 */
[----:B------:R-:W-:-:S02]  /*12260*/  IMAD.MOV.U32 R125, RZ, RZ, R151 ;  /* 0x000000ffff7d7224 */ /* 0x000fc400078e0097 */
[----:B------:R-:W4:Y:S01]  /*12270*/  MUFU.EX2 R73, R73 ;  /* 0x0000004900497308 */ /* 0x000f220000000800 */
[----:B------:R-:W-:Y:S01]  /*12280*/  FMNMX.FTZ R8, R83, R8, !PT ;  /* 0x0000000853087209 */ /* 0x000fe20007810000 */
[--C-:B------:R-:W-:Y:S02]  /*12290*/  IMAD.MOV.U32 R123, RZ, RZ, R151.reuse ;  /* 0x000000ffff7b7224 */ /* 0x100fe400078e0097 */
[--C-:B------:R-:W-:Y:S01]  /*122a0*/  IMAD.MOV.U32 R121, RZ, RZ, R151.reuse ;  /* 0x000000ffff797224 */ /* 0x100fe200078e0097 */
[----:B------:R-:W-:Y:S01]  /*122b0*/  FMNMX.FTZ R8, R97, R8, !PT ;  /* 0x0000000861087209 */ /* 0x000fe20007810000 */
[--C-:B------:R-:W-:Y:S02]  /*122c0*/  IMAD.MOV.U32 R119, RZ, RZ, R151.reuse ;  /* 0x000000ffff777224 */ /* 0x100fe400078e0097 */
[----:B------:R-:W4:Y:S01]  /*122d0*/  MUFU.EX2 R178, R178 ;  /* 0x000000b200b27308 */ /* 0x000f220000000800 */
[----:B------:R-:W-:Y:S01]  /*122e0*/  FMNMX.FTZ R8, R103, R8, !PT ;  /* 0x0000000867087209 */ /* 0x000fe20007810000 */
[----:B------:R-:W-:-:S02]  /*122f0*/  IMAD.MOV.U32 R117, RZ, RZ, R151 ;  /* 0x000000ffff757224 */ /* 0x000fc400078e0097 */
[--C-:B------:R-:W-:Y:S02]  /*12300*/  IMAD.MOV.U32 R115, RZ, RZ, R151.reuse ;  /* 0x000000ffff737224 */ /* 0x100fe400078e0097 */
[----:B------:R-:W0:Y:S01]  /*12310*/  SHFL.BFLY PT, R107, R8, 0x2, 0x1f ;  /* 0x0c401f00086b7f89 */ /* 0x000e2200000e0000 */
[--C-:B------:R-:W-:Y:S01]  /*12320*/  IMAD.MOV.U32 R113, RZ, RZ, R151.reuse ;  /* 0x000000ffff717224 */ /* 0x100fe200078e0097 */
[----:B------:R-:W4:Y:S01]  /*12330*/  MUFU.EX2 R93, R93 ;  /* 0x0000005d005d7308 */ /* 0x000f220000000800 */
[----:B------:R-:W-:-:S07]  /*12340*/  IMAD.MOV.U32 R111, RZ, RZ, R151 ;  /* 0x000000ffff6f7224 */ /* 0x000fce00078e0097 */
[----:B------:R-:W-:Y:S08]  /*12350*/  MUFU.EX2 R172, R172 ;  /* 0x000000ac00ac7308 */ /* 0x000ff00000000800 */
[----:B------:R-:W-:Y:S01]  /*12360*/  MUFU.EX2 R91, R91 ;  /* 0x0000005b005b7308 */ /* 0x000fe20000000800 */
[----:B0-----:R-:W-:Y:S01]  /*12370*/  FMNMX.FTZ R10, R8, R107, !PT ;  /* 0x0000006b080a7209 */ /* 0x001fe20007810000 */
[----:B------:R-:W-:-:S06]  /*12380*/  FFMA.FTZ R107, R133, R0, -R6 ;  /* 0x00000000856b7223 */ /* 0x000fcc0000010806 */
[----:B------:R-:W-:Y:S01]  /*12390*/  MUFU.EX2 R174, R174 ;  /* 0x000000ae00ae7308 */ /* 0x000fe20000000800 */
[----:B------:R-:W-:Y:S01]  /*123a0*/  IMAD.MOV.U32 R133, RZ, RZ, R151 ;  /* 0x000000ffff857224 */ /* 0x000fe200078e0097 */
[----:B------:R-:W0:Y:S06]  /*123b0*/  SHFL.BFLY PT, R109, R10, 0x1, 0x1f ;  /* 0x0c201f000a6d7f89 */ /* 0x000e2c00000e0000 */
[----:B------:R-:W-:Y:S08]  /*123c0*/  MUFU.EX2 R95, R95 ;  /* 0x0000005f005f7308 */ /* 0x000ff00000000800 */
[----:B------:R-:W-:Y:S08]  /*123d0*/  MUFU.EX2 R168, R168 ;  /* 0x000000a800a87308 */ /* 0x000ff00000000800 */
[----:B------:R-:W-:Y:S01]  /*123e0*/  MUFU.EX2 R99, R99 ;  /* 0x0000006300637308 */ /* 0x000fe20000000800 */
[----:B0-----:R-:W-:-:S04]  /*123f0*/  FMNMX.FTZ R8, R10, R109, !PT ;  /* 0x0000006d0a087209 */ /* 0x001fc80007810000 */
        /* <DEDUP_REMOVED lines=10> */
[----:B-1----:R-:W-:Y:S01]  /*124a0*/  FADD.FTZ R5, R180, R61 ;  /* 0x0000003db4057221 */ /* 0x002fe20000010000 */
[-CC-:B------:R-:W-:Y:S01]  /*124b0*/  FFMA.FTZ R12, R31, R0.reuse, -R6.reuse ;  /* 0x000000001f0c7223 */ /* 0x180fe20000010806 */
[-CC-:B------:R-:W-:Y:S01]  /*124c0*/  FFMA.FTZ R177, R11, R0.reuse, -R6.reuse ;  /* 0x000000000bb17223 */ /* 0x180fe20000010806 */
[-CC-:B------:R-:W-:Y:S01]  /*124d0*/  FFMA.FTZ R14, R35, R0.reuse, -R6.reuse ;  /* 0x00000000230e7223 */ /* 0x180fe20000010806 */
[----:B------:R-:W-:Y:S01]  /*124e0*/  MUFU.EX2 R181, R181 ;  /* 0x000000b500b57308 */ /* 0x000fe20000000800 */
[----:B------:R-:W-:Y:S01]  /*124f0*/  FADD.FTZ R32, R182, R5 ;  /* 0x00000005b6207221 */ /* 0x000fe20000010000 */
[-CC-:B------:R-:W-:Y:S01]  /*12500*/  FFMA.FTZ R179, R13, R0.reuse, -R6.reuse ;  /* 0x000000000db37223 */ /* 0x180fe20000010806 */
[-CC-:B------:R-:W-:Y:S01]  /*12510*/  FFMA.FTZ R20, R39, R0.reuse, -R6.reuse ;  /* 0x0000000027147223 */ /* 0x180fe20000010806 */
[-C--:B------:R-:W-:Y:S01]  /*12520*/  FFMA.FTZ R173, R15, R0.reuse, -R6 ;  /* 0x000000000fad7223 */ /* 0x080fe20000010806 */
[----:B--2---:R-:W-:Y:S01]  /*12530*/  FADD.FTZ R5, R65, R32 ;  /* 0x0000002041057221 */ /* 0x004fe20000010000 */
[-CC-:B------:R-:W-:Y:S01]  /*12540*/  FFMA.FTZ R24, R43, R0.reuse, -R6.reuse ;  /* 0x000000002b187223 */ /* 0x180fe20000010806 */
[-CC-:B------:R-:W-:Y:S01]  /*12550*/  FFMA.FTZ R175, R21, R0.reuse, -R6.reuse ;  /* 0x0000000015af7223 */ /* 0x180fe20000010806 */
[----:B------:R-:W0:Y:S01]  /*12560*/  MUFU.EX2 R10, R10 ;  /* 0x0000000a000a7308 */ /* 0x000e220000000800 */
[----:B---3--:R-:W-:Y:S01]  /*12570*/  FADD.FTZ R34, R176, R5 ;  /* 0x00000005b0227221 */ /* 0x008fe20000010000 */
[-CC-:B------:R-:W-:Y:S01]  /*12580*/  FFMA.FTZ R26, R47, R0.reuse, -R6.reuse ;  /* 0x000000002f1a7223 */ /* 0x180fe20000010806 */
[-CC-:B------:R-:W-:Y:S01]  /*12590*/  FFMA.FTZ R169, R25, R0.reuse, -R6.reuse ;  /* 0x0000000019a97223 */ /* 0x180fe20000010806 */
[-C--:B------:R-:W-:Y:S01]  /*125a0*/  FFMA.FTZ R28, R51, R0.reuse, -R6 ;  /* 0x00000000331c7223 */ /* 0x080fe20000010806 */
[----:B----4-:R-:W-:Y:S01]  /*125b0*/  FADD.FTZ R5, R73, R34 ;  /* 0x0000002249057221 */ /* 0x010fe20000010000 */
[-CC-:B------:R-:W-:Y:S01]  /*125c0*/  FFMA.FTZ R171, R29, R0.reuse, -R6.reuse ;  /* 0x000000001dab7223 */ /* 0x180fe20000010806 */
[-CC-:B------:R-:W-:Y:S01]  /*125d0*/  FFMA.FTZ R30, R55, R0.reuse, -R6.reuse ;  /* 0x00000000371e7223 */ /* 0x180fe20000010806 */
[----:B------:R-:W1:Y:S01]  /*125e0*/  MUFU.EX2 R183, R183 ;  /* 0x000000b700b77308 */ /* 0x000e620000000800 */
[----:B------:R-:W-:Y:S01]  /*125f0*/  FADD.FTZ R34, R178, R5 ;  /* 0x00000005b2227221 */ /* 0x000fe20000010000 */
[-CC-:B------:R-:W-:Y:S01]  /*12600*/  FFMA.FTZ R153, R33, R0.reuse, -R6.reuse ;  /* 0x0000000021997223 */ /* 0x180fe20000010806 */
[-CC-:B------:R-:W-:Y:S01]  /*12610*/  FFMA.FTZ R32, R59, R0.reuse, -R6.reuse ;  /* 0x000000003b207223 */ /* 0x180fe20000010806 */
[-C--:B------:R-:W-:Y:S01]  /*12620*/  FFMA.FTZ R155, R37, R0.reuse, -R6 ;  /* 0x00000000259b7223 */ /* 0x080fe20000010806 */
[----:B------:R-:W-:Y:S01]  /*12630*/  FADD.FTZ R9, R93, R34 ;  /* 0x000000225d097221 */ /* 0x000fe20000010000 */
[-CC-:B------:R-:W-:Y:S01]  /*12640*/  FFMA.FTZ R34, R63, R0.reuse, -R6.reuse ;  /* 0x000000003f227223 */ /* 0x180fe20000010806 */
[-C--:B------:R-:W-:Y:S01]  /*12650*/  FFMA.FTZ R157, R45, R0.reuse, -R6 ;  /* 0x000000002d9d7223 */ /* 0x080fe20000010806 */
[----:B------:R-:W2:Y:S01]  /*12660*/  MUFU.EX2 R12, R12 ;  /* 0x0000000c000c7308 */ /* 0x000ea20000000800 */
[----:B0-----:R-:W-:Y:S01]  /*12670*/  FADD.FTZ R36, R181, R10 ;  /* 0x0000000ab5247221 */ /* 0x001fe20000010000 */
[----:B------:R-:W-:Y:S01]  /*12680*/  FADD.FTZ R38, R172, R9 ;  /* 0x00000009ac267221 */ /* 0x000fe20000010000 */
[-CC-:B------:R-:W-:Y:S01]  /*12690*/  FFMA.FTZ R67, R67, R0.reuse, -R6.reuse ;  /* 0x0000000043437223 */ /* 0x180fe20000010806 */
[-CC-:B------:R-:W-:Y:S01]  /*126a0*/  FFMA.FTZ R41, R41, R0.reuse, -R6.reuse ;  /* 0x0000000029297223 */ /* 0x180fe20000010806 */
[-C--:B------:R-:W-:Y:S01]  /*126b0*/  FFMA.FTZ R71, R71, R0.reuse, -R6 ;  /* 0x0000000047477223 */ /* 0x080fe20000010806 */
[----:B------:R-:W-:Y:S01]  /*126c0*/  FADD.FTZ R9, R91, R38 ;  /* 0x000000265b097221 */ /* 0x000fe20000010000 */
[-C--:B------:R-:W-:Y:S01]  /*126d0*/  FFMA.FTZ R49, R49, R0.reuse, -R6 ;  /* 0x0000000031317223 */ /* 0x080fe20000010806 */
[----:B------:R-:W0:Y:S01]  /*126e0*/  MUFU.EX2 R177, R177 ;  /* 0x000000b100b17308 */ /* 0x000e220000000800 */
[----:B-1----:R-:W-:Y:S01]  /*126f0*/  FADD.FTZ R5, R183, R36 ;  /* 0x00000024b7057221 */ /* 0x002fe20000010000 */
[----:B------:R-:W-:Y:S01]  /*12700*/  FADD.FTZ R38, R174, R9 ;  /* 0x00000009ae267221 */ /* 0x000fe20000010000 */
[-CC-:B------:R-:W-:Y:S01]  /*12710*/  FFMA.FTZ R75, R75, R0.reuse, -R6.reuse ;  /* 0x000000004b4b7223 */ /* 0x180fe20000010806 */
[-CC-:B------:R-:W-:Y:S01]  /*12720*/  FFMA.FTZ R53, R53, R0.reuse, -R6.reuse ;  /* 0x0000000035357223 */ /* 0x180fe20000010806 */
[-CC-:B------:R-:W-:Y:S01]  /*12730*/  FFMA.FTZ R89, R89, R0.reuse, -R6.reuse ;  /* 0x0000000059597223 */ /* 0x180fe20000010806 */
[-CC-:B------:R-:W-:Y:S01]  /*12740*/  FFMA.FTZ R101, R101, R0.reuse, -R6.reuse ;  /* 0x0000000065657223 */ /* 0x180fe20000010806 */
[-CC-:B------:R-:W-:Y:S01]  /*12750*/  FFMA.FTZ R83, R83, R0.reuse, -R6.reuse ;  /* 0x0000000053537223 */ /* 0x180fe20000010806 */
[----:B------:R-:W1:Y:S01]  /*12760*/  MUFU.EX2 R14, R14 ;  /* 0x0000000e000e7308 */ /* 0x000e620000000800 */
[----:B--2---:R-:W-:Y:S01]  /*12770*/  FADD.FTZ R36, R12, R5 ;  /* 0x000000050c247221 */ /* 0x004fe20000010000 */
[-CC-:B------:R-:W-:Y:S01]  /*12780*/  FFMA.FTZ R97, R97, R0.reuse, -R6.reuse ;  /* 0x0000000061617223 */ /* 0x180fe20000010806 */
[----:B------:R-:W-:Y:S01]  /*12790*/  FFMA.FTZ R103, R103, R0, -R6 ;  /* 0x0000000067677223 */ /* 0x000fe20000010806 */
[----:B------:R-:W-:-:S02]  /*127a0*/  F2FP.BF16.F32.PACK_AB R181, R10, R181 ;  /* 0x000000b50ab5723e */ /* 0x000fc400000010ff */
[----:B------:R-:W-:Y:S02]  /*127b0*/  F2FP.BF16.F32.PACK_AB R183, R12, R183 ;  /* 0x000000b70cb7723e */ /* 0x000fe400000010ff */
[----:B------:R-:W2:Y:S01]  /*127c0*/  MUFU.EX2 R179, R179 ;  /* 0x000000b300b37308 */ /* 0x000ea20000000800 */
[----:B0-----:R-:W-:Y:S01]  /*127d0*/  FADD.FTZ R5, R177, R36 ;  /* 0x00000024b1057221 */ /* 0x001fe20000010000 */
[----:B------:R-:W-:Y:S01]  /*127e0*/  F2FP.BF16.F32.PACK_AB R178, R93, R178 ;  /* 0x000000b25db2723e */ /* 0x000fe200000010ff */
[--C-:B------:R-:W-:Y:S01]  /*127f0*/  IMAD.MOV.U32 R93, RZ, RZ, R151.reuse ;  /* 0x000000ffff5d7224 */ /* 0x100fe200078e0097 */
[----:B------:R-:W-:Y:S01]  /*12800*/  F2FP.BF16.F32.PACK_AB R172, R91, R172 ;  /* 0x000000ac5bac723e */ /* 0x000fe200000010ff */
[----:B------:R-:W-:Y:S01]  /*12810*/  IMAD.MOV.U32 R91, RZ, RZ, R151 ;  /* 0x000000ffff5b7224 */ /* 0x000fe200078e0097 */
[C---:B------:R-:W-:Y:S02]  /*12820*/  F2FP.BF16.F32.PACK_AB R174, R95.reuse, R174 ;  /* 0x000000ae5fae723e */ /* 0x040fe400000010ff */
[----:B------:R-:W0:Y:S01]  /*12830*/  MUFU.EX2 R20, R20 ;  /* 0x0000001400147308 */ /* 0x000e220000000800 */
[----:B-1----:R-:W-:Y:S01]  /*12840*/  FADD.FTZ R36, R14, R5 ;  /* 0x000000050e247221 */ /* 0x002fe20000010000 */
[----:B------:R-:W-:Y:S01]  /*12850*/  FADD.FTZ R5, R95, R38 ;  /* 0x000000265f057221 */ /* 0x000fe20000010000 */
[----:B------:R-:W-:Y:S01]  /*12860*/  F2FP.BF16.F32.PACK_AB R180, R61, R180 ;  /* 0x000000b43db4723e */ /* 0x000fe200000010ff */
[----:B------:R-:W-:Y:S01]  /*12870*/  IMAD.MOV.U32 R95, RZ, RZ, R151 ;  /* 0x000000ffff5f7224 */ /* 0x000fe200078e0097 */
[----:B------:R-:W-:Y:S01]  /*12880*/  F2FP.BF16.F32.PACK_AB R182, R65, R182 ;  /* 0x000000b641b6723e */ /* 0x000fe200000010ff */
[----:B------:R-:W-:Y:S01]  /*12890*/  FADD.FTZ R38, R168, R5 ;  /* 0x00000005a8267221 */ /* 0x000fe20000010000 */
[----:B------:R-:W-:Y:S01]  /*128a0*/  @!P1 VIADD R5, R4, 0x34840 ;  /* 0x0003484004059836 */ /* 0x000fe20000000000 */
[----:B------:R-:W1:Y:S01]  /*128b0*/  MUFU.EX2 R173, R173 ;  /* 0x000000ad00ad7308 */ /* 0x000e620000000800 */
[----:B--2---:R-:W-:Y:S01]  /*128c0*/  FADD.FTZ R9, R179, R36 ;  /* 0x00000024b3097221 */ /* 0x004fe20000010000 */
[C---:B------:R-:W-:Y:S01]  /*128d0*/  FADD.FTZ R11, R99.reuse, R38 ;  /* 0x00000026630b7221 */ /* 0x040fe20000010000 */
[----:B------:R-:W-:Y:S01]  /*128e0*/  F2FP.BF16.F32.PACK_AB R168, R99, R168 ;  /* 0x000000a863a8723e */ /* 0x000fe200000010ff */
[----:B------:R-:W-:Y:S01]  /*128f0*/  IMAD.MOV.U32 R99, RZ, RZ, R151 ;  /* 0x000000ffff637224 */ /* 0x000fe200078e0097 */
[----:B------:R-:W-:Y:S01]  /*12900*/  @!P1 PRMT R5, RZ, 0x654, R5 ;  /* 0x00000654ff059816 */ /* 0x000fe20000000005 */
[----:B------:R-:W-:Y:S01]  /*12910*/  FADD.FTZ R38, R170, R11 ;  /* 0x0000000baa267221 */ /* 0x000fe20000010000 */
[----:B------:R-:W-:Y:S01]  /*12920*/  F2FP.BF16.F32.PACK_AB R176, R73, R176 ;  /* 0x000000b049b0723e */ /* 0x000fe200000010ff */
[----:B------:R-:W2:Y:S01]  /*12930*/  MUFU.EX2 R24, R24 ;  /* 0x0000001800187308 */ /* 0x000ea20000000800 */
[----:B0-----:R-:W-:Y:S01]  /*12940*/  FADD.FTZ R36, R20, R9 ;  /* 0x0000000914247221 */ /* 0x001fe20000010000 */
[----:B------:R0:W-:Y:S01]  /*12950*/  @!P1 SYNCS.ARRIVE.TRANS64.RED.A1T0 RZ, [R5+URZ], RZ ;  /* 0x000000ff05ff99a7 */ /* 0x0001e2000810043f */
[----:B------:R-:W-:-:S02]  /*12960*/  F2FP.BF16.F32.PACK_AB R170, R79, R170 ;  /* 0x000000aa4faa723e */ /* 0x000fc400000010ff */
[----:B------:R-:W-:Y:S02]  /*12970*/  F2FP.BF16.F32.PACK_AB R177, R14, R177 ;  /* 0x000000b10eb1723e */ /* 0x000fe400000010ff */
[----:B------:R-:W-:Y:S01]  /*12980*/  F2FP.BF16.F32.PACK_AB R179, R20, R179 ;  /* 0x000000b314b3723e */ /* 0x000fe200000010ff */
[----:B------:R-:W0:Y:S01]  /*12990*/  MUFU.EX2 R175, R175 ;  /* 0x000000af00af7308 */ /* 0x000e220000000800 */
[----:B-1----:R-:W-:-:S07]  /*129a0*/  FADD.FTZ R9, R173, R36 ;  /* 0x00000024ad097221 */ /* 0x002fce0000010000 */
[----:B------:R-:W1:Y:S01]  /*129b0*/  MUFU.EX2 R26, R26 ;  /* 0x0000001a001a7308 */ /* 0x000e620000000800 */
[C---:B--2---:R-:W-:Y:S01]  /*129c0*/  FADD.FTZ R36, R24.reuse, R9 ;  /* 0x0000000918247221 */ /* 0x044fe20000010000 */
[----:B------:R-:W-:Y:S01]  /*129d0*/  FADD.FTZ R9, R79, R38 ;  /* 0x000000264f097221 */ /* 0x000fe20000010000 */
[----:B------:R-:W-:-:S03]  /*129e0*/  F2FP.BF16.F32.PACK_AB R173, R24, R173 ;  /* 0x000000ad18ad723e */ /* 0x000fc600000010ff */
        /* <DEDUP_REMOVED lines=12> */
[C---:B-1----:R-:W-:Y:S01]  /*12ab0*/  FADD.FTZ R38, R28.reuse, R5 ;  /* 0x000000051c267221 */ /* 0x042fe20000010000 */
[----:B------:R-:W-:-:S06]  /*12ac0*/  F2FP.BF16.F32.PACK_AB R169, R28, R169 ;  /* 0x000000a91ca9723e */ /* 0x000fcc00000010ff */
[----:B------:R-:W1:Y:S01]  /*12ad0*/  MUFU.EX2 R87, R87 ;  /* 0x0000005700577308 */ /* 0x000e620000000800 */
[----:B--2---:R-:W-:-:S07]  /*12ae0*/  FADD.FTZ R40, R154, R9 ;  /* 0x000000099a287221 */ /* 0x004fce0000010000 */
[----:B------:R-:W2:Y:S01]  /*12af0*/  MUFU.EX2 R30, R30 ;  /* 0x0000001e001e7308 */ /* 0x000ea20000000800 */
[----:B0-----:R-:W-:-:S07]  /*12b00*/  FADD.FTZ R5, R171, R38 ;  /* 0x00000026ab057221 */ /* 0x001fce0000010000 */
[----:B------:R-:W0:Y:S01]  /*12b10*/  MUFU.EX2 R156, R156 ;  /* 0x0000009c009c7308 */ /* 0x000e220000000800 */
[C---:B-1----:R-:W-:Y:S01]  /*12b20*/  FADD.FTZ R9, R87.reuse, R40 ;  /* 0x0000002857097221 */ /* 0x042fe20000010000 */
[----:B------:R-:W-:-:S06]  /*12b30*/  F2FP.BF16.F32.PACK_AB R154, R87, R154 ;  /* 0x0000009a579a723e */ /* 0x000fcc00000010ff */
[----:B------:R-:W1:Y:S01]  /*12b40*/  MUFU.EX2 R153, R153 ;  /* 0x0000009900997308 */ /* 0x000e620000000800 */
[C---:B--2---:R-:W-:Y:S01]  /*12b50*/  FADD.FTZ R6, R30.reuse, R5 ;  /* 0x000000051e067221 */ /* 0x044fe20000010000 */
[----:B------:R-:W-:-:S06]  /*12b60*/  F2FP.BF16.F32.PACK_AB R171, R30, R171 ;  /* 0x000000ab1eab723e */ /* 0x000fcc00000010ff */
[----:B------:R-:W2:Y:S01]  /*12b70*/  MUFU.EX2 R105, R105 ;  /* 0x0000006900697308 */ /* 0x000ea20000000800 */
[----:B0-----:R-:W-:-:S07]  /*12b80*/  FADD.FTZ R40, R156, R9 ;  /* 0x000000099c287221 */ /* 0x001fce0000010000 */
[----:B------:R-:W0:Y:S01]  /*12b90*/  MUFU.EX2 R32, R32 ;  /* 0x0000002000207308 */ /* 0x000e220000000800 */
[----:B-1----:R-:W-:-:S07]  /*12ba0*/  FADD.FTZ R5, R153, R6 ;  /* 0x0000000699057221 */ /* 0x002fce0000010000 */
[----:B------:R-:W1:Y:S01]  /*12bb0*/  MUFU.EX2 R158, R158 ;  /* 0x0000009e009e7308 */ /* 0x000e620000000800 */
[C---:B--2---:R-:W-:Y:S01]  /*12bc0*/  FADD.FTZ R9, R105.reuse, R40 ;  /* 0x0000002869097221 */ /* 0x044fe20000010000 */
[----:B------:R-:W-:Y:S01]  /*12bd0*/  F2FP.BF16.F32.PACK_AB R156, R105, R156 ;  /* 0x0000009c699c723e */ /* 0x000fe200000010ff */
[----:B------:R-:W-:-:S05]  /*12be0*/  IMAD.MOV.U32 R105, RZ, RZ, R151 ;  /* 0x000000ffff697224 */ /* 0x000fca00078e0097 */
[----:B------:R-:W2:Y:S01]  /*12bf0*/  MUFU.EX2 R155, R155 ;  /* 0x0000009b009b7308 */ /* 0x000ea20000000800 */
[C---:B0-----:R-:W-:Y:S01]  /*12c00*/  FADD.FTZ R6, R32.reuse, R5 ;  /* 0x0000000520067221 */ /* 0x041fe20000010000 */
[----:B------:R-:W-:-:S06]  /*12c10*/  F2FP.BF16.F32.PACK_AB R153, R32, R153 ;  /* 0x000000992099723e */ /* 0x000fcc00000010ff */
[----:B------:R-:W0:Y:S01]  /*12c20*/  MUFU.EX2 R69, R69 ;  /* 0x0000004500457308 */ /* 0x000e220000000800 */
[----:B-1----:R-:W-:-:S07]  /*12c30*/  FADD.FTZ R40, R158, R9 ;  /* 0x000000099e287221 */ /* 0x002fce0000010000 */
        /* <DEDUP_REMOVED lines=14> */
[----:B------:R-:W-:Y:S01]  /*12d20*/  F2FP.BF16.F32.PACK_AB R160, R107, R160 ;  /* 0x000000a06ba0723e */ /* 0x000fe200000010ff */
[----:B------:R-:W-:-:S05]  /*12d30*/  IMAD.MOV.U32 R107, RZ, RZ, R151 ;  /* 0x000000ffff6b7224 */ /* 0x000fca00078e0097 */
[----:B------:R-:W1:Y:S01]  /*12d40*/  MUFU.EX2 R41, R41 ;  /* 0x0000002900297308 */ /* 0x000e620000000800 */
[C---:B--2---:R-:W-:Y:S01]  /*12d50*/  FADD.FTZ R6, R4.reuse, R5 ;  /* 0x0000000504067221 */ /* 0x044fe20000010000 */
[----:B------:R-:W-:Y:S01]  /*12d60*/  F2FP.BF16.F32.PACK_AB R157, R4, R157 ;  /* 0x0000009d049d723e */ /* 0x000fe200000010ff */
[----:B------:R-:W-:-:S05]  /*12d70*/  IMAD.MOV.U32 R4, RZ, RZ, 0x3f800000 ;  /* 0x3f800000ff047424 */ /* 0x000fca00078e00ff */
        /* <DEDUP_REMOVED lines=8> */
[C---:B0-----:R-:W-:Y:S01]  /*12e00*/  FADD.FTZ R6, R36.reuse, R5 ;  /* 0x0000000524067221 */ /* 0x041fe20000010000 */
[----:B------:R-:W-:-:S06]  /*12e10*/  F2FP.BF16.F32.PACK_AB R159, R36, R41 ;  /* 0x00000029249f723e */ /* 0x000fcc00000010ff */
[----:B------:R0:W3:Y:S01]  /*12e20*/  MUFU.EX2 R109, R139 ;  /* 0x0000008b006d7308 */ /* 0x0000e20000000800 */
[----:B-1----:R-:W-:-:S07]  /*12e30*/  FADD.FTZ R44, R164, R9 ;  /* 0x00000009a42c7221 */ /* 0x002fce0000010000 */
[----:B------:R-:W1:Y:S01]  /*12e40*/  MUFU.EX2 R38, R75 ;  /* 0x0000004b00267308 */ /* 0x000e620000000800 */
[----:B--2---:R-:W-:Y:S01]  /*12e50*/  FADD.FTZ R5, R49, R6 ;  /* 0x0000000631057221 */ /* 0x004fe20000010000 */
[----:B0-----:R-:W-:-:S06]  /*12e60*/  IMAD.MOV.U32 R139, RZ, RZ, R151 ;  /* 0x000000ffff8b7224 */ /* 0x001fcc00078e0097 */
[----:B------:R-:W0:Y:S01]  /*12e70*/  MUFU.EX2 R53, R53 ;  /* 0x0000003500357308 */ /* 0x000e220000000800 */
[C---:B---3--:R-:W-:Y:S01]  /*12e80*/  FADD.FTZ R9, R109.reuse, R44 ;  /* 0x0000002c6d097221 */ /* 0x048fe20000010000 */
[----:B------:R-:W-:Y:S01]  /*12e90*/  F2FP.BF16.F32.PACK_AB R164, R109, R164 ;  /* 0x000000a46da4723e */ /* 0x000fe200000010ff */
[----:B------:R-:W-:-:S05]  /*12ea0*/  IMAD.MOV.U32 R109, RZ, RZ, R151 ;  /* 0x000000ffff6d7224 */ /* 0x000fca00078e0097 */
[----:B------:R2:W3:Y:S01]  /*12eb0*/  MUFU.EX2 R40, R89 ;  /* 0x0000005900287308 */ /* 0x0004e20000000800 */
[C---:B-1----:R-:W-:Y:S01]  /*12ec0*/  FADD.FTZ R44, R38.reuse, R5 ;  /* 0x00000005262c7221 */ /* 0x042fe20000010000 */
[----:B------:R-:W-:-:S06]  /*12ed0*/  F2FP.BF16.F32.PACK_AB R161, R38, R49 ;  /* 0x0000003126a1723e */ /* 0x000fcc00000010ff */
[----:B------:R-:W1:Y:S01]  /*12ee0*/  MUFU.EX2 R101, R101 ;  /* 0x0000006500657308 */ /* 0x000e620000000800 */
[----:B0-----:R-:W-:Y:S01]  /*12ef0*/  FADD.FTZ R5, R53, R44 ;  /* 0x0000002c35057221 */ /* 0x001fe20000010000 */
[----:B--2---:R-:W-:-:S06]  /*12f00*/  IMAD.MOV.U32 R89, RZ, RZ, R151 ;  /* 0x000000ffff597224 */ /* 0x004fcc00078e0097 */
[----:B------:R-:W0:Y:S01]  /*12f10*/  MUFU.EX2 R42, R83 ;  /* 0x00000053002a7308 */ /* 0x000e220000000800 */
[C---:B---3--:R-:W-:Y:S01]  /*12f20*/  FADD.FTZ R12, R40.reuse, R5 ;  /* 0x00000005280c7221 */ /* 0x048fe20000010000 */
[----:B------:R-:W-:-:S06]  /*12f30*/  F2FP.BF16.F32.PACK_AB R163, R40, R53 ;  /* 0x0000003528a3723e */ /* 0x000fcc00000010ff */
[----:B------:R-:W2:Y:S01]  /*12f40*/  MUFU.EX2 R166, R166 ;  /* 0x000000a600a67308 */ /* 0x000ea20000000800 */
[----:B-1----:R-:W-:-:S07]  /*12f50*/  FADD.FTZ R5, R101, R12 ;  /* 0x0000000c65057221 */ /* 0x002fce0000010000 */
[----:B------:R-:W1:Y:S01]  /*12f60*/  MUFU.EX2 R97, R97 ;  /* 0x0000006100617308 */ /* 0x000e620000000800 */
[C---:B0-----:R-:W-:Y:S01]  /*12f70*/  FADD.FTZ R12, R42.reuse, R5 ;  /* 0x000000052a0c7221 */ /* 0x041fe20000010000 */
[----:B------:R-:W-:Y:S01]  /*12f80*/  F2FP.BF16.F32.PACK_AB R165, R42, R101 ;  /* 0x000000652aa5723e */ /* 0x000fe200000010ff */
[----:B------:R-:W-:-:S05]  /*12f90*/  IMAD.MOV.U32 R101, RZ, RZ, R151 ;  /* 0x000000ffff657224 */ /* 0x000fca00078e0097 */
[----:B------:R0:W3:Y:S01]  /*12fa0*/  MUFU.EX2 R10, R103 ;  /* 0x00000067000a7308 */ /* 0x0000e20000000800 */
[----:B--2---:R-:W-:Y:S01]  /*12fb0*/  FADD.FTZ R6, R166, R9 ;  /* 0x00000009a6067221 */ /* 0x004fe20000010000 */
[----:B------:R-:W-:-:S06]  /*12fc0*/  IMAD.MOV.U32 R9, RZ, RZ, 0x3f800000 ;  /* 0x3f800000ff097424 */ /* 0x000fcc00078e00ff */
[----:B------:R-:W2:Y:S01]  /*12fd0*/  MUFU.EX2 R81, R81 ;  /* 0x0000005100517308 */ /* 0x000ea20000000800 */
[----:B-1----:R-:W-:Y:S01]  /*12fe0*/  FADD.FTZ R5, R97, R12 ;  /* 0x0000000c61057221 */ /* 0x002fe20000010000 */
[----:B0-----:R-:W-:Y:S01]  /*12ff0*/  IMAD.MOV.U32 R103, RZ, RZ, R151 ;  /* 0x000000ffff677224 */ /* 0x001fe200078e0097 */
[C---:B---3--:R-:W-:Y:S02]  /*13000*/  F2FP.BF16.F32.PACK_AB R167, R10.reuse, R97 ;  /* 0x000000610aa7723e */ /* 0x048fe400000010ff */
[----:B------:R-:W-:Y:S01]  /*13010*/  FADD.FTZ R5, R10, R5 ;  /* 0x000000050a057221 */ /* 0x000fe20000010000 */
[----:B------:R-:W-:Y:S02]  /*13020*/  IMAD.MOV.U32 R97, RZ, RZ, R151 ;  /* 0x000000ffff617224 */ /* 0x000fe400078e0097 */
[C---:B--2---:R-:W-:Y:S01]  /*13030*/  FADD.FTZ R6, R81.reuse, R6 ;  /* 0x0000000651067221 */ /* 0x044fe20000010000 */
        /* <DEDUP_REMOVED lines=8> */
[----:B------:R-:W-:Y:S01]  /*130c0*/  IMAD.MOV.U32 R20, RZ, RZ, R196 ;  /* 0x000000ffff147224 */ /* 0x000fe200078e00c4 */
[----:B------:R-:W-:Y:S01]  /*130d0*/  CS2R R138, SRZ ;  /* 0x00000000008a7805 */ /* 0x000fe2000001ff00 */
[----:B------:R-:W-:Y:S01]  /*130e0*/  IMAD.MOV.U32 R13, RZ, RZ, R194 ;  /* 0x000000ffff0d7224 */ /* 0x000fe200078e00c2 */
[----:B------:R-:W-:Y:S01]  /*130f0*/  CS2R R134, SRZ ;  /* 0x0000000000867805 */ /* 0x000fe2000001ff00 */
[----:B------:R-:W-:Y:S01]  /*13100*/  IMAD.MOV.U32 R4, RZ, RZ, 0x3f800000 ;  /* 0x3f800000ff047424 */ /* 0x000fe200078e00ff */
        /* <DEDUP_REMOVED lines=26> */
[----:B------:R-:W-:-:S07]  /*132b0*/  CS2R R88, SRZ ;  /* 0x0000000000587805 */ /* 0x000fce000001ff00 */
.L_x_792:
[----:B------:R-:W-:-:S05]  /*132c0*/  VIADD R0, R13, 0x1 ;  /* 0x000000010d007836 */ /* 0x000fca0000000000 */
[----:B------:R-:W-:-:S04]  /*132d0*/  ISETP.NE.AND P2, PT, R0, 0x2, PT ;  /* 0x000000020000780c */ /* 0x000fc80003f45270 */
[----:B------:R-:W-:Y:S02]  /*132e0*/  SEL R3, RZ, 0x1, P2 ;  /* 0x00000001ff037807 */ /* 0x000fe40001000000 */
[----:B------:R-:W-:Y:S02]  /*132f0*/  SEL R194, R0, RZ, P2 ;  /* 0x000000ff00c27207 */ /* 0x000fe40001000000 */
[----:B------:R-:W-:Y:S01]  /*13300*/  LOP3.LUT R196, R20, R3, RZ, 0x3c, !PT ;  /* 0x0000000314c47212 */ /* 0x000fe200078e3cff */
[----:B------:R-:W-:Y:S06]  /*13310*/  @!P0 BRA `(.L_x_782) ;  /* 0x0000000000048947 */ /* 0x000fec0003800000 */
[----:B------:R-:W-:Y:S01]  /*13320*/  BPT.TRAP 0x1 ;  /* 0x000000040000795c */ /* 0x000fe20000300000 */
.L_x_782:
[----:B------:R-:W-:Y:S01]  /*13330*/  IMAD R15, R194, 0x8, R2 ;  /* 0x00000008c20f7824 */ /* 0x000fe200078e0202 */
[----:B------:R-:W-:-:S04]  /*13340*/  SHF.L.U32 R0, R196, 0x1f, RZ ;  /* 0x0000001fc4007819 */ /* 0x000fc800000006ff */
[----:B------:R0:W1:Y:S01]  /*13350*/  SYNCS.PHASECHK.TRANS64.TRYWAIT P2, [R15+URZ+0x34830], R0 ;  /* 0x034830000f0075a7 */ /* 0x000062000804017f */
[----:B------:R-:W-:Y:S05]  /*13360*/  @!P0 BRA `(.L_x_783) ;  /* 0x0000000000048947 */ /* 0x000fea0003800000 */
[----:B------:R-:W-:Y:S01]  /*13370*/  BPT.TRAP 0x1 ;  /* 0x000000040000795c */ /* 0x000fe20000300000 */
.L_x_783:
[----:B------:R-:W-:Y:S01]  /*13380*/  IMAD R10, R194, 0xc00, R7 ;  /* 0x00000c00c20a7824 */ /* 0x000fe200078e0207 */
[----:B------:R-:W-:Y:S03]  /*13390*/  BSSY B1, `(.L_x_784) ;  /* 0x0000006000017945 */ /* 0x000fe60003800000 */
[C---:B------:R-:W-:Y:S02]  /*133a0*/  VIADD R24, R10.reuse, 0x2 ;  /* 0x000000020a187836 */ /* 0x040fe40000000000 */
[----:B------:R-:W-:Y:S01]  /*133b0*/  VIADD R26, R10, 0x4 ;  /* 0x000000040a1a7836 */ /* 0x000fe20000000000 */
[----:B-1----:R-:W-:Y:S06]  /*133c0*/  @P2 BRA `(.L_x_785) ;  /* 0x0000000000082947 */ /* 0x002fec0003800000 */
[----:B------:R-:W1:Y:S02]  /*133d0*/  SYNCS.PHASECHK.TRANS64.TRYWAIT P2, [R15+URZ+0x34830], R0 ;  /* 0x034830000f0075a7 */ /* 0x000e64000804017f */
[----:B-1----:R-:W-:Y:S05]  /*133e0*/  @!P2 BRA `(.L_x_786) ;  /* 0x000000cc00f0a947 */ /* 0x002fea0003800000 */
.L_x_785:
[----:B------:R-:W-:Y:S05]  /*133f0*/  BSYNC B1 ;  /* 0x0000000000017941 */ /* 0x000fea0003800000 */
.L_x_784:
[----:B------:R2:W-:Y:S04]  /*13400*/  STL.64 [R1+0x88], R18 ;  /* 0x0000881201007387 */ /* 0x0005e80000100a00 */
[----:B--2---:R-:W2:Y:S04]  /*13410*/  LDL.64 R18, [R1+0x38] ;  /* 0x0000380001127983 */ /* 0x004ea80000100a00 */
[----:B------:R3:W-:Y:S04]  /*13420*/  STL.64 [R1+0x80], R16 ;  /* 0x0000801001007387 */ /* 0x0007e80000100a00 */
[----:B---3--:R-:W3:Y:S04]  /*13430*/  LDL.64 R16, [R1+0x30] ;  /* 0x0000300001107983 */ /* 0x008ee80000100a00 */
[----:B------:R0:W-:Y:S04]  /*13440*/  STL.64 [R1+0x78], R14 ;  /* 0x0000780e01007387 */ /* 0x0001e80000100a00 */
[----:B01----:R-:W4:Y:S04]  /*13450*/  LDL.64 R14, [R1+0x28] ;  /* 0x00002800010e7983 */ /* 0x003f280000100a00 */
[----:B------:R0:W-:Y:S04]  /*13460*/  STL.64 [R1+0x70], R12 ;  /* 0x0000700c01007387 */ /* 0x0001e80000100a00 */
[----:B0-----:R-:W4:Y:S04]  /*13470*/  LDL.64 R12, [R1+0x20] ;  /* 0x00002000010c7983 */ /* 0x001f280000100a00 */
[----:B------:R0:W-:Y:S04]  /*13480*/  STL.64 [R1+0x68], R6 ;  /* 0x0000680601007387 */ /* 0x0001e80000100a00 */
[----:B0-----:R-:W4:Y:S04]  /*13490*/  LDL.64 R6, [R1+0x18] ;  /* 0x0000180001067983 */ /* 0x001f280000100a00 */
[----:B------:R0:W-:Y:S04]  /*134a0*/  STL [R1+0x60], R2 ;  /* 0x0000600201007387 */ /* 0x0001e80000100800 */
[----:B0-----:R-:W2:Y:S01]  /*134b0*/  LDL.64 R2, [R1+0x40] ;  /* 0x0000400001027983 */ /* 0x001ea20000100a00 */
[----:B------:R-:W-:Y:S01]  /*134c0*/  R2UR UR50, R24 ;  /* 0x00000000183272ca */ /* 0x000fe200000e0000 */
[----:B------:R-:W-:Y:S01]  /*134d0*/  VIADD R24, R10, 0x6 ;  /* 0x000000060a187836 */ /* 0x000fe20000000000 */
[----:B------:R-:W-:Y:S01]  /*134e0*/  R2UR UR34, R26 ;  /* 0x000000001a2272ca */ /* 0x000fe200000e0000 */
[C---:B------:R-:W-:Y:S01]  /*134f0*/  VIADD R26, R10.reuse, 0x400 ;  /* 0x000004000a1a7836 */ /* 0x040fe20000000000 */
[----:B------:R-:W-:Y:S01]  /*13500*/  R2UR UR54, R10 ;  /* 0x000000000a3672ca */ /* 0x000fe200000e0000 */
[----:B------:R-:W-:Y:S01]  /*13510*/  IMAD.MOV.U32 R11, RZ, RZ, 0x40000040 ;  /* 0x40000040ff0b7424 */ /* 0x000fe200078e00ff */
[----:B------:R-:W-:Y:S01]  /*13520*/  R2UR UR30, R24 ;  /* 0x00000000181e72ca */ /* 0x000fe200000e0000 */
[----:B------:R-:W-:Y:S01]  /*13530*/  VIADD R28, R10, 0x402 ;  /* 0x000004020a1c7836 */ /* 0x000fe20000000000 */
[----:B------:R-:W-:Y:S01]  /*13540*/  R2UR UR26, R26 ;  /* 0x000000001a1a72ca */ /* 0x000fe200000e0000 */
[C---:B------:R-:W-:Y:S01]  /*13550*/  VIADD R24, R10.reuse, 0x404 ;  /* 0x000004040a187836 */ /* 0x040fe20000000000 */
[----:B------:R-:W-:Y:S01]  /*13560*/  R2UR UR55, R11 ;  /* 0x000000000b3772ca */ /* 0x000fe200000e0000 */
[----:B------:R-:W-:Y:S01]  /*13570*/  VIADD R26, R10, 0x406 ;  /* 0x000004060a1a7836 */ /* 0x000fe20000000000 */
[----:B------:R-:W-:Y:S01]  /*13580*/  R2UR UR22, R28 ;  /* 0x000000001c1672ca */ /* 0x000fe200000e0000 */
[----:B------:R-:W-:Y:S01]  /*13590*/  IMAD.MOV.U32 R25, RZ, RZ, 0x40000040 ;  /* 0x40000040ff197424 */ /* 0x000fe200078e00ff */
[----:B------:R-:W-:Y:S01]  /*135a0*/  R2UR UR18, R24 ;  /* 0x00000000181272ca */ /* 0x000fe200000e0000 */
[----:B------:R-:W-:Y:S01]  /*135b0*/  IMAD.MOV.U32 R27, RZ, RZ, 0x40000040 ;  /* 0x40000040ff1b7424 */ /* 0x000fe200078e00ff */
[----:B------:R-:W-:Y:S01]  /*135c0*/  R2UR UR14, R26 ;  /* 0x000000001a0e72ca */ /* 0x000fe200000e0000 */
[----:B------:R-:W-:Y:S01]  /*135d0*/  IMAD.MOV.U32 R29, RZ, RZ, 0x40000040 ;  /* 0x40000040ff1d7424 */ /* 0x000fe200078e00ff */
[----:B------:R-:W-:Y:S01]  /*135e0*/  R2UR UR51, R25 ;  /* 0x00000000193372ca */ /* 0x000fe200000e0000 */
[C---:B------:R-:W-:Y:S01]  /*135f0*/  VIADD R28, R10.reuse, 0x800 ;  /* 0x000008000a1c7836 */ /* 0x040fe20000000000 */
[----:B------:R-:W-:Y:S01]  /*13600*/  R2UR UR35, R27 ;  /* 0x000000001b2372ca */ /* 0x000fe200000e0000 */
[C---:B------:R-:W-:Y:S01]  /*13610*/  VIADD R24, R10.reuse, 0x802 ;  /* 0x000008020a187836 */ /* 0x040fe20000000000 */
[----:B------:R-:W-:Y:S01]  /*13620*/  R2UR UR31, R25 ;  /* 0x00000000191f72ca */ /* 0x000fe200000e0000 */
[----:B------:R-:W-:Y:S01]  /*13630*/  VIADD R26, R10, 0x804 ;  /* 0x000008040a1a7836 */ /* 0x000fe20000000000 */
[----:B------:R-:W-:-:S02]  /*13640*/  R2UR UR27, R27 ;  /* 0x000000001b1b72ca */ /* 0x000fc400000e0000 */
[----:B------:R-:W-:Y:S02]  /*13650*/  R2UR UR23, R29 ;  /* 0x000000001d1772ca */ /* 0x000fe400000e0000 */
[----:B------:R-:W-:Y:S02]  /*13660*/  R2UR UR19, R25 ;  /* 0x00000000191372ca */ /* 0x000fe400000e0000 */
[----:B------:R-:W-:Y:S02]  /*13670*/  R2UR UR15, R27 ;  /* 0x000000001b0f72ca */ /* 0x000fe400000e0000 */
[----:B------:R-:W-:Y:S02]  /*13680*/  R2UR UR10, R28 ;  /* 0x000000001c0a72ca */ /* 0x000fe400000e0000 */
[----:B------:R-:W-:Y:S02]  /*13690*/  R2UR UR11, R29 ;  /* 0x000000001d0b72ca */ /* 0x000fe400000e0000 */
[----:B------:R-:W-:-:S02]  /*136a0*/  R2UR UR6, R24 ;  /* 0x00000000180672ca */ /* 0x000fc400000e0000 */
[----:B------:R-:W-:Y:S02]  /*136b0*/  R2UR UR7, R25 ;  /* 0x00000000190772ca */ /* 0x000fe400000e0000 */
[----:B------:R-:W-:Y:S02]  /*136c0*/  R2UR UR38, R26 ;  /* 0x000000001a2672ca */ /* 0x000fe400000e0000 */
[----:B------:R-:W-:Y:S02]  /*136d0*/  R2UR UR39, R27 ;  /* 0x000000001b2772ca */ /* 0x000fe400000e0000 */
[----:B------:R-:W-:-:S06]  /*136e0*/  WARPGROUP.ARRIVE ;  /* 0x00000000000079c5 */ /* 0x000fcc0000000000 */
[----:B------:R-:W-:Y:S03]  /*136f0*/  HGMMA.64x128x16.F32.BF16 R24, gdesc[UR52], RZ, !UPT, gsb0 ;  /* 0x01e00000341879f0 */ /* 0x000fe6000c0018ff */
[----:B------:R-:W-:Y:S02]  /*13700*/  WARPGROUP.DEPBAR.LE gsb0, 0x0 ;  /* 0x00008000000079c5 */ /* 0x000fe40000010000 */
[----:B------:R-:W-:-:S07]  /*13710*/  WARPGROUP.ARRIVE ;  /* 0x00000000000079c5 */ /* 0x000fce0000000000 */
[----:B------:R-:W-:Y:S01]  /*13720*/  HGMMA.64x128x16.F32.BF16 R24, gdesc[UR48], R24, gsb0 ;  /* 0x01e00000301879f0 */ /* 0x000fe20008001818 */
[----:B--2---:R-:W-:Y:S02]  /*13730*/  R2UR UR32, R2 ;  /* 0x00000000022072ca */ /* 0x004fe400000e0000 */
[----:B------:R-:W-:Y:S02]  /*13740*/  R2UR UR33, R3 ;  /* 0x00000000032172ca */ /* 0x000fe400000e0000 */
[----:B------:R-:W-:Y:S01]  /*13750*/  R2UR UR28, R18 ;  /* 0x00000000121c72ca */ /* 0x000fe200000e0000 */
[----:B------:R-:W2:Y:S01]  /*13760*/  LDL.64 R2, [R1+0x10] ;  /* 0x0000100001027983 */ /* 0x000ea20000100a00 */
[----:B------:R-:W-:Y:S02]  /*13770*/  WARPGROUP.DEPBAR.LE gsb0, 0x0 ;  /* 0x00008000000079c5 */ /* 0x000fe40000010000 */
[----:B------:R-:W-:-:S07]  /*13780*/  WARPGROUP.ARRIVE ;  /* 0x00000000000079c5 */ /* 0x000fce0000000000 */
[----:B------:R-:W-:Y:S01]  /*13790*/  HGMMA.64x128x16.F32.BF16 R24, gdesc[UR32], R24, gsb0 ;  /* 0x01e00000201879f0 */ /* 0x000fe20008001818 */
[----:B------:R-:W-:Y:S02]  /*137a0*/  R2UR UR29, R19 ;  /* 0x00000000131d72ca */ /* 0x000fe400000e0000 */
[----:B---3--:R-:W-:Y:S01]  /*137b0*/  R2UR UR24, R16 ;  /* 0x00000000101872ca */ /* 0x008fe200000e0000 */
[----:B------:R0:W5:Y:S01]  /*137c0*/  LDL.LU.64 R18, [R1+0x88] ;  /* 0x0000880001127983 */ /* 0x0001620000300a00 */
[----:B------:R-:W-:Y:S02]  /*137d0*/  R2UR UR25, R17 ;  /* 0x00000000111972ca */ /* 0x000fe400000e0000 */
[----:B----4-:R-:W-:Y:S02]  /*137e0*/  R2UR UR20, R14 ;  /* 0x000000000e1472ca */ /* 0x010fe400000e0000 */
[----:B------:R-:W-:Y:S02]  /*137f0*/  R2UR UR21, R15 ;  /* 0x000000000f1572ca */ /* 0x000fe400000e0000 */
[----:B------:R-:W-:-:S02]  /*13800*/  R2UR UR16, R12 ;  /* 0x000000000c1072ca */ /* 0x000fc400000e0000 */
[----:B------:R-:W-:Y:S02]  /*13810*/  R2UR UR17, R13 ;  /* 0x000000000d1172ca */ /* 0x000fe400000e0000 */
[----:B------:R-:W-:Y:S02]  /*13820*/  R2UR UR12, R6 ;  /* 0x00000000060c72ca */ /* 0x000fe400000e0000 */
[----:B------:R-:W-:Y:S01]  /*13830*/  R2UR UR13, R7 ;  /* 0x00000000070d72ca */ /* 0x000fe200000e0000 */
[----:B------:R-:W-:Y:S01]  /*13840*/  VIADD R10, R10, 0x806 ;  /* 0x000008060a0a7836 */ /* 0x000fe20000000000 */
[----:B------:R0:W5:Y:S01]  /*13850*/  LDL.LU.64 R16, [R1+0x80] ;  /* 0x0000800001107983 */ /* 0x0001620000300a00 */
[----:B------:R-:W-:Y:S01]  /*13860*/  IMAD.MOV.U32 R11, RZ, RZ, 0x40000040 ;  /* 0x40000040ff0b7424 */ /* 0x000fe200078e00ff */
[----:B------:R-:W-:Y:S01]  /*13870*/  UMOV UR4, UR56 ;  /* 0x0000003800047c82 */ /* 0x000fe20008000000 */
[----:B------:R-:W-:Y:S01]  /*13880*/  UMOV UR5, UR57 ;  /* 0x0000003900057c82 */ /* 0x000fe20008000000 */
[----:B------:R0:W5:Y:S04]  /*13890*/  LDL.LU.64 R14, [R1+0x78] ;  /* 0x00007800010e7983 */ /* 0x0001680000300a00 */
[----:B------:R0:W5:Y:S04]  /*138a0*/  LDL.LU.64 R12, [R1+0x70] ;  /* 0x00007000010c7983 */ /* 0x0001680000300a00 */
[----:B------:R0:W5:Y:S01]  /*138b0*/  LDL.LU.64 R6, [R1+0x68] ;  /* 0x0000680001067983 */ /* 0x0001620000300a00 */
        /* <DEDUP_REMOVED lines=11> */
[----:B------:R-:W-:Y:S01]  /*13970*/  HGMMA.64x128x16.F32.BF16 R24, gdesc[UR16], R24, gsb0 ;  /* 0x01e00000101879f0 */ /* 0x000fe20008001818 */
[----:B--2---:R-:W-:Y:S02]  /*13980*/  R2UR UR8, R2 ;  /* 0x00000000020872ca */ /* 0x004fe400000e0000 */
[----:B------:R-:W-:Y:S01]  /*13990*/  R2UR UR9, R3 ;  /* 0x00000000030972ca */ /* 0x000fe200000e0000 */
[----:B------:R0:W5:Y:S01]  /*139a0*/  LDL.LU R2, [R1+0x60] ;  /* 0x0000600001027983 */ /* 0x0001620000300800 */
        /* <DEDUP_REMOVED lines=8> */
[----:B------:R-:W-:Y:S01]  /*13a30*/  HGMMA.64x128x16.F32.BF16 R24, gdesc[UR4], R24, gsb0 ;  /* 0x01e00000041879f0 */ /* 0x000fe20008001818 */
[----:B------:R-:W-:Y:S02]  /*13a40*/  R2UR UR6, R10 ;  /* 0x000000000a0672ca */ /* 0x000fe400000e0000 */
[----:B------:R-:W-:Y:S02]  /*13a50*/  R2UR UR7, R11 ;  /* 0x000000000b0772ca */ /* 0x000fe400000e0000 */
[----:B------:R-:W2:Y:S01]  /*13a60*/  LDL.64 R10, [R1] ;  /* 0x00000000010a7983 */ /* 0x000ea20000100a00 */
[----:B------:R-:W-:Y:S02]  /*13a70*/  WARPGROUP.DEPBAR.LE gsb0, 0x0 ;  /* 0x00008000000079c5 */ /* 0x000fe40000010000 */
[----:B------:R-:W-:-:S06]  /*13a80*/  WARPGROUP.ARRIVE ;  /* 0x00000000000079c5 */ /* 0x000fcc0000000000 */
[----:B------:R-:W-:Y:S01]  /*13a90*/  HGMMA.64x128x16.F32.BF16 R24, gdesc[UR36], R24, gsb0 ;  /* 0x01e00000241879f0 */ /* 0x000fe20008001818 */
        /* <DEDUP_REMOVED lines=17> */
[----:B------:R-:W-:Y:S01]  /*13bb0*/  WARPGROUP.ARRIVE ;  /* 0x00000000000079c5 */ /* 0x000fe20000000000 */
[----:B--2---:R-:W-:Y:S02]  /*13bc0*/  R2UR UR4, R10 ;  /* 0x000000000a0472ca */ /* 0x004fe400000e0000 */
[----:B------:R-:W-:-:S13]  /*13bd0*/  R2UR UR5, R11 ;  /* 0x000000000b0572ca */ /* 0x000fda00000e0000 */
        /* <DEDUP_REMOVED lines=50> */
[----:B0-----:R-:W-:Y:S05]  /*13f00*/  @!P0 BRA `(.L_x_787) ;  /* 0x0000000000048947 */ /* 0x001fea0003800000 */
[----:B------:R-:W-:Y:S01]  /*13f10*/  BPT.TRAP 0x1 ;  /* 0x000000040000795c */ /* 0x000fe20000300000 */
.L_x_787:
[----:B------:R-:W-:Y:S01]  /*13f20*/  SHF.L.U32 R0, R20, 0x1f, RZ ;  /* 0x0000001f14007819 */ /* 0x000fe200000006ff */
[----:B-----5:R-:W-:-:S04]  /*13f30*/  IMAD R20, R13, 0x8, R2 ;  /* 0x000000080d147824 */ /* 0x020fc800078e0202 */
[----:B------:R0:W1:Y:S01]  /*13f40*/  SYNCS.PHASECHK.TRANS64.TRYWAIT P2, [R20+URZ+0x34850], R0 ;  /* 0x03485000140075a7 */ /* 0x000062000804017f */
[----:B------:R-:W-:Y:S05]  /*13f50*/  @!P0 BRA `(.L_x_788) ;  /* 0x0000000000048947 */ /* 0x000fea0003800000 */
[----:B------:R-:W-:Y:S01]  /*13f60*/  BPT.TRAP 0x1 ;  /* 0x000000040000795c */ /* 0x000fe20000300000 */
.L_x_788:
[----:B------:R-:W-:Y:S04]  /*13f70*/  BSSY B1, `(.L_x_789) ;  /* 0x0000004000017945 */ /* 0x000fe80003800000 */
[----:B-1----:R-:W-:Y:S05]  /*13f80*/  @P2 BRA `(.L_x_790) ;  /* 0x0000000000082947 */ /* 0x002fea0003800000 */
[----:B------:R-:W1:Y:S02]  /*13f90*/  SYNCS.PHASECHK.TRANS64.TRYWAIT P2, [R20+URZ+0x34850], R0 ;  /* 0x03485000140075a7 */ /* 0x000e64000804017f */
[----:B-1----:R-:W-:Y:S05]  /*13fa0*/  @!P2 BRA `(.L_x_791) ;  /* 0x000000c40014a947 */ /* 0x002fea0003800000 */
.L_x_790:
[----:B------:R-:W-:Y:S05]  /*13fb0*/  BSYNC B1 ;  /* 0x0000000000017941 */ /* 0x000fea0003800000 */
.L_x_789:
[----:B01----:R-:W-:Y:S01]  /*13fc0*/  VIADD R0, R2, 0x400 ;  /* 0x0000040002007836 */ /* 0x003fe20000000000 */
[----:B------:R-:W-:Y:S01]  /*13fd0*/  WARPGROUP.ARRIVE ;  /* 0x00000000000079c5 */ /* 0x000fe20000000000 */
[----:B------:R-:W-:Y:S01]  /*13fe0*/  IMAD.MOV.U32 R11, RZ, RZ, 0x40000040 ;  /* 0x40000040ff0b7424 */ /* 0x000fe200078e00ff */
[C---:B------:R-:W-:Y:S01]  /*13ff0*/  ISETP.GT.AND P2, PT, R210.reuse, RZ, PT ;  /* 0x000000ffd200720c */ /* 0x040fe20003f44270 */
[----:B------:R-:W-:Y:S01]  /*14000*/  IMAD.MOV.U32 R9, RZ, RZ, 0x40000040 ;  /* 0x40000040ff097424 */ /* 0x000fe200078e00ff */
[----:B------:R-:W-:Y:S01]  /*14010*/  SHF.R.U32.HI R0, RZ, 0x4, R0 ;  /* 0x00000004ff007819 */ /* 0x000fe20000011600 */
[----:B------:R-:W-:Y:S01]  /*14020*/  @!P1 VIADD R15, R15, 0x34840 ;  /* 0x000348400f0f9836 */ /* 0x000fe20000000000 */
[----:B------:R-:W-:Y:S01]  /*14030*/  R2UR UR7, R11 ;  /* 0x000000000b0772ca */ /* 0x000fe200000e0000 */
[----:B------:R-:W-:Y:S01]  /*14040*/  VIADD R210, R210, 0xffffffff ;  /* 0xffffffffd2d27836 */ /* 0x000fe20000000000 */
[----:B------:R-:W-:Y:S02]  /*14050*/  LOP3.LUT R0, R0, 0x3fff, RZ, 0xc0, !PT ;  /* 0x00003fff00007812 */ /* 0x000fe400078ec0ff */
[----:B------:R-:W-:-:S02]  /*14060*/  @!P1 PRMT R15, RZ, 0x654, R15 ;  /* 0x00000654ff0f9816 */ /* 0x000fc4000000000f */
[----:B------:R-:W-:-:S05]  /*14070*/  LOP3.LUT R0, R0, 0x4000000, RZ, 0xfc, !PT ;  /* 0x0400000000007812 */ /* 0x000fca00078efcff */
[----:B------:R-:W-:Y:S01]  /*14080*/  IMAD R10, R13, 0x800, R0 ;  /* 0x000008000d0a7824 */ /* 0x000fe200078e0200 */
[----:B------:R-:W-:Y:S01]  /*14090*/  FMNMX.FTZ R0, R24, R12, !PT ;  /* 0x0000000c18007209 */ /* 0x000fe20007810000 */
[----:B------:R-:W-:Y:S02]  /*140a0*/  IMAD.MOV.U32 R13, RZ, RZ, 0x40000040 ;  /* 0x40000040ff0d7424 */ /* 0x000fe400078e00ff */
[C---:B------:R-:W-:Y:S01]  /*140b0*/  VIADD R8, R10.reuse, 0x80 ;  /* 0x000000800a087836 */ /* 0x040fe20000000000 */
[----:B------:R-:W-:Y:S02]  /*140c0*/  R2UR UR6, R10 ;  /* 0x000000000a0672ca */ /* 0x000fe400000e0000 */
[----:B------:R-:W-:-:S04]  /*140d0*/  FMNMX.FTZ R0, R25, R0, !PT ;  /* 0x0000000019007209 */ /* 0x000fc80007810000 */
[----:B------:R-:W-:-:S04]  /*140e0*/  FMNMX.FTZ R0, R28, R0, !PT ;  /* 0x000000001c007209 */ /* 0x000fc80007810000 */
[----:B------:R-:W-:-:S03]  /*140f0*/  FMNMX.FTZ R0, R29, R0, !PT ;  /* 0x000000001d007209 */ /* 0x000fc60007810000 */
[----:B------:R-:W-:Y:S01]  /*14100*/  HGMMA.64x128x16.F32.BF16 R88, R180, gdesc[UR4].tnspB, R88, gsb0 ;  /* 0x41e00004b4587df0 */ /* 0x000fe20008001858 */
[----:B------:R-:W-:Y:S01]  /*14110*/  R2UR UR6, R8 ;  /* 0x00000000080672ca */ /* 0x000fe200000e0000 */
[----:B------:R-:W-:Y:S01]  /*14120*/  VIADD R8, R10, 0x100 ;  /* 0x000001000a087836 */ /* 0x000fe20000000000 */
[----:B------:R-:W-:Y:S01]  /*14130*/  R2UR UR7, R9 ;  /* 0x00000000090772ca */ /* 0x000fe200000e0000 */
[----:B------:R-:W-:Y:S01]  /*14140*/  IMAD.MOV.U32 R9, RZ, RZ, 0x40000040 ;  /* 0x40000040ff097424 */ /* 0x000fe200078e00ff */
        /* <DEDUP_REMOVED lines=27> */
[----:B------:R-:W-:Y:S01]  /*14300*/  FMNMX.FTZ R4, R85, R0, !PT ;  /* 0x0000000055047209 */ /* 0x000fe20007810000 */
[----:B------:R-:W-:-:S04]  /*14310*/  IMAD.U32 R0, RZ, RZ, UR58 ;  /* 0x0000003aff007e24 */ /* 0x000fc8000f8e00ff */
[----:B------:R-:W0:Y:S01]  /*14320*/  SHFL.BFLY PT, R3, R4, 0x2, 0x1f ;  /* 0x0c401f0004037f89 */ /* 0x000e2200000e0000 */
        /* <DEDUP_REMOVED lines=10> */
[----:B------:R-:W-:Y:S02]  /*143d0*/  R2UR UR6, R8 ;  /* 0x00000000080672ca */ /* 0x000fe400000e0000 */
[----:B------:R-:W-:Y:S02]  /*143e0*/  R2UR UR7, R9 ;  /* 0x00000000090772ca */ /* 0x000fe400000e0000 */
[----:B0-----:R-:W-:Y:S02]  /*143f0*/  FMNMX.FTZ R8, R4, R3, !PT ;  /* 0x0000000304087209 */ /* 0x001fe40007810000 */
[----:B------:R-:W-:-:S03]  /*14400*/  FMNMX.FTZ R4, R26, R14, !PT ;  /* 0x0000000e1a047209 */ /* 0x000fc60007810000 */
[----:B------:R-:W0:Y:S02]  /*14410*/  SHFL.BFLY PT, R3, R8, 0x1, 0x1f ;  /* 0x0c201f0008037f89 */ /* 0x000e2400000e0000 */
[----:B0-----:R-:W-:-:S05]  /*14420*/  FMNMX.FTZ R3, R8, R3, !PT ;  /* 0x0000000308037209 */ /* 0x001fca0007810000 */
[C---:B------:R-:W-:Y:S01]  /*14430*/  FADD.FTZ R9, -R3.reuse, R12 ;  /* 0x0000000c03097221 */ /* 0x040fe20000010100 */
[----:B------:R-:W-:Y:S02]  /*14440*/  VIADD R12, R10, 0x200 ;  /* 0x000002000a0c7836 */ /* 0x000fe40000000000 */
[-C--:B------:R-:W-:Y:S01]  /*14450*/  FMUL.FTZ R11, R3, R0.reuse ;  /* 0x00000000030b7220 */ /* 0x080fe20000410000 */
[----:B------:R-:W-:-:S03]  /*14460*/  FMUL.FTZ R9, R9, R0 ;  /* 0x0000000009097220 */ /* 0x000fc60000410000 */
[-CC-:B------:R-:W-:Y:S01]  /*14470*/  FFMA.FTZ R182, R28, R0.reuse, -R11.reuse ;  /* 0x000000001cb67223 */ /* 0x180fe2000001080b */
        /* <DEDUP_REMOVED lines=15> */
[----:B------:R-:W-:Y:S01]  /*14570*/  FFMA.FTZ R57, R84, R0, -R11 ;  /* 0x0000000054397223 */ /* 0x000fe2000001080b */
[----:B------:R-:W-:Y:S08]  /*14580*/  MUFU.EX2 R9, R9 ;  /* 0x0000000900097308 */ /* 0x000ff00000000800 */
[----:B------:R-:W0:Y:S08]  /*14590*/  MUFU.EX2 R180, R180 ;  /* 0x000000b400b47308 */ /* 0x000e300000000800 */
[----:B------:R-:W1:Y:S08]  /*145a0*/  MUFU.EX2 R21, R21 ;  /* 0x0000001500157308 */ /* 0x000e700000000800 */
[----:B------:R-:W-:Y:S01]  /*145b0*/  MUFU.EX2 R182, R182 ;  /* 0x000000b600b67308 */ /* 0x000fe20000000800 */
[----:B0-----:R-:W-:-:S07]  /*145c0*/  FFMA.FTZ R6, R9, R6, R180 ;  /* 0x0000000609067223 */ /* 0x001fce00000100b4 */
[----:B------:R-:W-:Y:S01]  /*145d0*/  MUFU.EX2 R24, R24 ;  /* 0x0000001800187308 */ /* 0x000fe20000000800 */
[----:B-1----:R-:W-:-:S07]  /*145e0*/  F2FP.BF16.F32.PACK_AB R180, R21, R180 ;  /* 0x000000b415b4723e */ /* 0x002fce00000010ff */
        /* <DEDUP_REMOVED lines=8> */
[-CC-:B------:R-:W-:Y:S01]  /*14670*/  FFMA.FTZ R174, R44, R0.reuse, -R11.reuse ;  /* 0x000000002cae7223 */ /* 0x180fe2000001080b */
[-CC-:B------:R-:W-:Y:S01]  /*14680*/  FFMA.FTZ R40, R65, R0.reuse, -R11.reuse ;  /* 0x0000000041287223 */ /* 0x180fe2000001080b */
[----:B------:R-:W-:Y:S01]  /*14690*/  FFMA.FTZ R44, R69, R0, -R11 ;  /* 0x00000000452c7223 */ /* 0x000fe2000001080b */
[----:B------:R-:W-:Y:S01]  /*146a0*/  MUFU.EX2 R29, R29 ;  /* 0x0000001d001d7308 */ /* 0x000fe20000000800 */
[----:B------:R-:W-:Y:S01]  /*146b0*/  HGMMA.64x128x16.F32.BF16 R88, R168, gdesc[UR4].tnspB, R88, gsb0 ;  /* 0x41e00004a8587df0 */ /* 0x000fe20008001858 */
[----:B------:R-:W-:Y:S01]  /*146c0*/  R2UR UR6, R12 ;  /* 0x000000000c0672ca */ /* 0x000fe200000e0000 */
[----:B------:R-:W-:Y:S01]  /*146d0*/  VIADD R12, R10, 0x280 ;  /* 0x000002800a0c7836 */ /* 0x000fe20000000000 */
[----:B------:R-:W-:Y:S02]  /*146e0*/  R2UR UR7, R13 ;  /* 0x000000000d0772ca */ /* 0x000fe400000e0000 */
[----:B------:R-:W-:-:S02]  /*146f0*/  FMNMX.FTZ R13, R27, R4, !PT ;  /* 0x000000041b0d7209 */ /* 0x000fc40007810000 */
[----:B------:R-:W-:Y:S02]  /*14700*/  MUFU.EX2 R172, R172 ;  /* 0x000000ac00ac7308 */ /* 0x000fe40000000800 */
[----:B------:R-:W-:-:S04]  /*14710*/  FMNMX.FTZ R4, R30, R13, !PT ;  /* 0x0000000d1e047209 */ /* 0x000fc80007810000 */
[----:B------:R-:W-:Y:S02]  /*14720*/  FMNMX.FTZ R13, R31, R4, !PT ;  /* 0x000000041f0d7209 */ /* 0x000fe40007810000 */
        /* <DEDUP_REMOVED lines=25> */
[----:B------:R-:W-:Y:S01]  /*148c0*/  FMNMX.FTZ R4, R66, R13, !PT ;  /* 0x0000000d42047209 */ /* 0x000fe20007810000 */
[----:B------:R-:W-:-:S03]  /*148d0*/  IMAD.MOV.U32 R13, RZ, RZ, 0x40000040 ;  /* 0x40000040ff0d7424 */ /* 0x000fc600078e00ff */
[----:B------:R-:W-:Y:S02]  /*148e0*/  FMNMX.FTZ R37, R67, R4, !PT ;  /* 0x0000000443257209 */ /* 0x000fe40007810000 */
[----:B------:R-:W-:Y:S02]  /*148f0*/  MUFU.EX2 R57, R57 ;  /* 0x0000003900397308 */ /* 0x000fe40000000800 */
[----:B------:R-:W-:Y:S01]  /*14900*/  FMNMX.FTZ R4, R70, R37, !PT ;  /* 0x0000002546047209 */ /* 0x000fe20007810000 */
[----:B------:R-:W-:-:S06]  /*14910*/  FFMA.FTZ R37, R72, R0, -R11 ;  /* 0x0000000048257223 */ /* 0x000fcc000001080b */
[----:B------:R-:W-:Y:S01]  /*14920*/  MUFU.EX2 R37, R37 ;  /* 0x0000002500257308 */ /* 0x000fe20000000800 */
[----:B------:R-:W-:Y:S02]  /*14930*/  WARPGROUP.DEPBAR.LE gsb0, 0x0 ;  /* 0x00008000000079c5 */ /* 0x000fe40000010000 */
[----:B------:R-:W-:Y:S01]  /*14940*/  WARPGROUP.ARRIVE ;  /* 0x00000000000079c5 */ /* 0x000fe20000000000 */
[-CC-:B------:R-:W-:Y:S01]  /*14950*/  FFMA.FTZ R168, R48, R0.reuse, -R11.reuse ;  /* 0x0000000030a87223 */ /* 0x180fe2000001080b */
[-CC-:B------:R-:W-:Y:S01]  /*14960*/  FFMA.FTZ R170, R52, R0.reuse, -R11.reuse ;  /* 0x0000000034aa7223 */ /* 0x180fe2000001080b */
[-CC-:B------:R-:W-:Y:S01]  /*14970*/  FFMA.FTZ R48, R61, R0.reuse, -R11.reuse ;  /* 0x000000003d307223 */ /* 0x180fe2000001080b */
[----:B------:R-:W-:Y:S02]  /*14980*/  FFMA.FTZ R52, R77, R0, -R11 ;  /* 0x000000004d347223 */ /* 0x000fe4000001080b */
[----:B------:R-:W-:Y:S01]  /*14990*/  HGMMA.64x128x16.F32.BF16 R88, R152, gdesc[UR4].tnspB, R88, gsb0 ;  /* 0x41e0000498587df0 */ /* 0x000fe20008001858 */
[----:B------:R-:W-:Y:S01]  /*149a0*/  R2UR UR6, R12 ;  /* 0x000000000c0672ca */ /* 0x000fe200000e0000 */
[C---:B------:R-:W-:Y:S01]  /*149b0*/  VIADD R12, R10.reuse, 0x300 ;  /* 0x000003000a0c7836 */ /* 0x040fe20000000000 */
[----:B------:R-:W-:Y:S01]  /*149c0*/  R2UR UR7, R13 ;  /* 0x000000000d0772ca */ /* 0x000fe200000e0000 */
[----:B------:R-:W-:Y:S01]  /*149d0*/  VIADD R10, R10, 0x380 ;  /* 0x000003800a0a7836 */ /* 0x000fe20000000000 */
[----:B------:R-:W-:Y:S01]  /*149e0*/  FMNMX.FTZ R13, R71, R4, !PT ;  /* 0x00000004470d7209 */ /* 0x000fe20007810000 */
[----:B------:R-:W-:Y:S03]  /*149f0*/  MUFU.EX2 R168, R168 ;  /* 0x000000a800a87308 */ /* 0x000fe60000000800 */
[----:B------:R-:W-:-:S04]  /*14a00*/  FMNMX.FTZ R4, R74, R13, !PT ;  /* 0x0000000d4a047209 */ /* 0x000fc80007810000 */
        /* <DEDUP_REMOVED lines=9> */
[----:B------:R-:W-:-:S05]  /*14aa0*/  FMNMX.FTZ R4, R87, R4, !PT ;  /* 0x0000000457047209 */ /* 0x000fca0007810000 */
[----:B------:R-:W0:Y:S02]  /*14ab0*/  SHFL.BFLY PT, R13, R4, 0x2, 0x1f ;  /* 0x0c401f00040d7f89 */ /* 0x000e2400000e0000 */
[----:B0-----:R-:W-:-:S05]  /*14ac0*/  FMNMX.FTZ R8, R4, R13, !PT ;  /* 0x0000000d04087209 */ /* 0x001fca0007810000 */
[----:B------:R-:W0:Y:S02]  /*14ad0*/  SHFL.BFLY PT, R13, R8, 0x1, 0x1f ;  /* 0x0c201f00080d7f89 */ /* 0x000e2400000e0000 */
[----:B0-----:R-:W-:Y:S01]  /*14ae0*/  FMNMX.FTZ R8, R8, R13, !PT ;  /* 0x0000000d08087209 */ /* 0x001fe20007810000 */
[----:B------:R-:W-:Y:S01]  /*14af0*/  IMAD.MOV.U32 R13, RZ, RZ, 0x40000040 ;  /* 0x40000040ff0d7424 */ /* 0x000fe200078e00ff */
[----:B------:R-:W-:Y:S02]  /*14b00*/  WARPGROUP.DEPBAR.LE gsb0, 0x0 ;  /* 0x00008000000079c5 */ /* 0x000fe40000010000 */
[----:B------:R-:W-:Y:S01]  /*14b10*/  WARPGROUP.ARRIVE ;  /* 0x00000000000079c5 */ /* 0x000fe20000000000 */
[-CC-:B------:R-:W-:Y:S01]  /*14b20*/  FFMA.FTZ R152, R56, R0.reuse, -R11.reuse ;  /* 0x0000000038987223 */ /* 0x180fe2000001080b */
[-CC-:B------:R-:W-:Y:S01]  /*14b30*/  FFMA.FTZ R154, R60, R0.reuse, -R11.reuse ;  /* 0x000000003c9a7223 */ /* 0x180fe2000001080b */
[----:B------:R-:W-:-:S03]  /*14b40*/  FFMA.FTZ R56, R81, R0, -R11 ;  /* 0x0000000051387223 */ /* 0x000fc6000001080b */
[----:B------:R-:W-:Y:S01]  /*14b50*/  HGMMA.64x128x16.F32.BF16 R88, R156, gdesc[UR4].tnspB, R88, gsb0 ;  /* 0x41e000049c587df0 */ /* 0x000fe20008001858 */
[----:B------:R-:W-:Y:S01]  /*14b60*/  R2UR UR6, R12 ;  /* 0x000000000c0672ca */ /* 0x000fe200000e0000 */
[-C--:B------:R-:W-:Y:S01]  /*14b70*/  FFMA.FTZ R12, R85, R0.reuse, -R11 ;  /* 0x00000000550c7223 */ /* 0x080fe2000001080b */
[----:B------:R-:W-:Y:S01]  /*14b80*/  R2UR UR7, R13 ;  /* 0x000000000d0772ca */ /* 0x000fe200000e0000 */
[-C--:B------:R-:W-:Y:S01]  /*14b90*/  FMUL.FTZ R13, R8, R0.reuse ;  /* 0x00000000080d7220 */ /* 0x080fe20000410000 */
[----:B------:R-:W-:Y:S03]  /*14ba0*/  MUFU.EX2 R152, R152 ;  /* 0x0000009800987308 */ /* 0x000fe60000000800 */
        /* <DEDUP_REMOVED lines=24> */
[----:B------:R-:W-:-:S06]  /*14d30*/  FFMA.FTZ R86, R86, R0, -R13 ;  /* 0x0000000056567223 */ /* 0x000fcc000001080d */
        /* <DEDUP_REMOVED lines=17> */
[----:B------:R-:W-:Y:S01]  /*14e50*/  FADD.FTZ R11, -R8, R14 ;  /* 0x0000000e080b7221 */ /* 0x000fe20000010100 */
[-CC-:B------:R-:W-:Y:S01]  /*14e60*/  FFMA.FTZ R14, R27, R0.reuse, -R13.reuse ;  /* 0x000000001b0e7223 */ /* 0x180fe2000001080d */
[-CC-:B------:R-:W-:Y:S01]  /*14e70*/  FFMA.FTZ R27, R35, R0.reuse, -R13.reuse ;  /* 0x00000000231b7223 */ /* 0x180fe2000001080d */
[----:B------:R-:W-:Y:S01]  /*14e80*/  HGMMA.64x128x16.F32.BF16 R88, R160, gdesc[UR4].tnspB, R88, gsb0 ;  /* 0x41e00004a0587df0 */ /* 0x000fe20008001858 */
[-C--:B------:R-:W-:Y:S01]  /*14e90*/  FMUL.FTZ R11, R11, R0.reuse ;  /* 0x000000000b0b7220 */ /* 0x080fe20000410000 */
[----:B------:R-:W-:Y:S01]  /*14ea0*/  R2UR UR6, R10 ;  /* 0x000000000a0672ca */ /* 0x000fe200000e0000 */
[-CC-:B------:R-:W-:Y:S01]  /*14eb0*/  FFMA.FTZ R35, R51, R0.reuse, -R13.reuse ;  /* 0x0000000033237223 */ /* 0x180fe2000001080d */
[----:B------:R-:W-:Y:S01]  /*14ec0*/  MUFU.EX2 R14, R14 ;  /* 0x0000000e000e7308 */ /* 0x000fe20000000800 */
[-CC-:B------:R-:W-:Y:S01]  /*14ed0*/  FFMA.FTZ R10, R59, R0.reuse, -R13.reuse ;  /* 0x000000003b0a7223 */ /* 0x180fe2000001080d */
[-CC-:B------:R-:W-:Y:S01]  /*14ee0*/  FFMA.FTZ R157, R66, R0.reuse, -R13.reuse ;  /* 0x00000000429d7223 */ /* 0x180fe2000001080d */
[----:B------:R-:W-:-:S05]  /*14ef0*/  FFMA.FTZ R159, R70, R0, -R13 ;  /* 0x00000000469f7223 */ /* 0x000fca000001080d */
[----:B------:R0:W1:Y:S08]  /*14f00*/  MUFU.EX2 R4, R11 ;  /* 0x0000000b00047308 */ /* 0x0000700000000800 */
[----:B------:R-:W2:Y:S01]  /*14f10*/  MUFU.EX2 R27, R27 ;  /* 0x0000001b001b7308 */ /* 0x000ea20000000800 */
[----:B0-----:R-:W-:-:S05]  /*14f20*/  IMAD.MOV.U32 R11, RZ, RZ, 0x40000040 ;  /* 0x40000040ff0b7424 */ /* 0x001fca00078e00ff */
[----:B------:R-:W-:Y:S01]  /*14f30*/  R2UR UR7, R11 ;  /* 0x000000000b0772ca */ /* 0x000fe200000e0000 */
[----:B------:R-:W-:Y:S01]  /*14f40*/  FADD.FTZ R11, R21, R6 ;  /* 0x00000006150b7221 */ /* 0x000fe20000010000 */
[----:B------:R-:W-:Y:S02]  /*14f50*/  @!P1 VIADD R6, R20, 0x34860 ;  /* 0x0003486014069836 */ /* 0x000fe40000000000 */
[----:B-1----:R-:W-:Y:S01]  /*14f60*/  FFMA.FTZ R5, R4, R5, R181 ;  /* 0x0000000504057223 */ /* 0x002fe200000100b5 */
[----:B------:R-:W0:Y:S01]  /*14f70*/  MUFU.EX2 R35, R35 ;  /* 0x0000002300237308 */ /* 0x000e220000000800 */
[----:B------:R-:W-:Y:S01]  /*14f80*/  FADD.FTZ R11, R182, R11 ;  /* 0x0000000bb60b7221 */ /* 0x000fe20000010000 */
[C---:B------:R-:W-:Y:S01]  /*14f90*/  F2FP.BF16.F32.PACK_AB R181, R14.reuse, R181 ;  /* 0x000000b50eb5723e */ /* 0x040fe200000010ff */
[----:B------:R-:W-:Y:S01]  /*14fa0*/  FADD.FTZ R20, R14, R5 ;  /* 0x000000050e147221 */ /* 0x000fe20000010000 */
[C---:B------:R-:W-:Y:S01]  /*14fb0*/  F2FP.BF16.F32.PACK_AB R182, R24.reuse, R182 ;  /* 0x000000b618b6723e */ /* 0x040fe200000010ff */
[----:B------:R-:W-:-:S02]  /*14fc0*/  FADD.FTZ R11, R24, R11 ;  /* 0x0000000b180b7221 */ /* 0x000fc40000010000 */
[----:B------:R-:W-:Y:S01]  /*14fd0*/  FADD.FTZ R5, R183, R20 ;  /* 0x00000014b7057221 */ /* 0x000fe20000010000 */
[----:B------:R-:W1:Y:S01]  /*14fe0*/  MUFU.EX2 R10, R10 ;  /* 0x0000000a000a7308 */ /* 0x000e620000000800 */
[----:B------:R-:W-:Y:S01]  /*14ff0*/  FADD.FTZ R11, R176, R11 ;  /* 0x0000000bb00b7221 */ /* 0x000fe20000010000 */
[----:B------:R-:W-:Y:S01]  /*15000*/  FFMA.FTZ R20, R67, R0, -R13 ;  /* 0x0000000043147223 */ /* 0x000fe2000001080d */
[C---:B------:R-:W-:Y:S01]  /*15010*/  FADD.FTZ R42, R26.reuse, R5 ;  /* 0x000000051a2a7221 */ /* 0x040fe20000010000 */
[----:B------:R-:W-:Y:S01]  /*15020*/  F2FP.BF16.F32.PACK_AB R183, R26, R183 ;  /* 0x000000b71ab7723e */ /* 0x000fe200000010ff */
[C---:B------:R-:W-:Y:S01]  /*15030*/  FADD.FTZ R11, R28.reuse, R11 ;  /* 0x0000000b1c0b7221 */ /* 0x040fe20000010000 */
[----:B------:R-:W-:Y:S01]  /*15040*/  F2FP.BF16.F32.PACK_AB R176, R28, R176 ;  /* 0x000000b01cb0723e */ /* 0x000fe200000010ff */
[----:B------:R-:W-:Y:S01]  /*15050*/  FADD.FTZ R42, R177, R42 ;  /* 0x0000002ab12a7221 */ /* 0x000fe20000010000 */
[----:B------:R-:W3:Y:S01]  /*15060*/  MUFU.EX2 R156, R156 ;  /* 0x0000009c009c7308 */ /* 0x000ee20000000800 */
[----:B------:R-:W-:Y:S01]  /*15070*/  FADD.FTZ R50, R178, R11 ;  /* 0x0000000bb2327221 */ /* 0x000fe20000010000 */
[C---:B--2---:R-:W-:Y:S01]  /*15080*/  F2FP.BF16.F32.PACK_AB R177, R27.reuse, R177 ;  /* 0x000000b11bb1723e */ /* 0x044fe200000010ff */
[----:B------:R-:W-:Y:S01]  /*15090*/  FADD.FTZ R46, R27, R42 ;  /* 0x0000002a1b2e7221 */ /* 0x000fe20000010000 */
[----:B------:R-:W-:Y:S01]  /*150a0*/  FFMA.FTZ R42, R71, R0, -R13 ;  /* 0x00000000472a7223 */ /* 0x000fe2000001080d */
[C---:B------:R-:W-:Y:S01]  /*150b0*/  FADD.FTZ R11, R33.reuse, R50 ;  /* 0x00000032210b7221 */ /* 0x040fe20000010000 */
[----:B------:R-:W-:Y:S01]  /*150c0*/  F2FP.BF16.F32.PACK_AB R178, R33, R178 ;  /* 0x000000b221b2723e */ /* 0x000fe200000010ff */
[----:B------:R-:W-:Y:S01]  /*150d0*/  FADD.FTZ R5, R179, R46 ;  /* 0x0000002eb3057221 */ /* 0x000fe20000010000 */
[----:B------:R-:W-:Y:S01]  /*150e0*/  MUFU.EX2 R157, R157 ;  /* 0x0000009d009d7308 */ /* 0x000fe20000000800 */
[----:B------:R-:W-:Y:S01]  /*150f0*/  FADD.FTZ R50, R172, R11 ;  /* 0x0000000bac327221 */ /* 0x000fe20000010000 */
[C---:B------:R-:W-:Y:S01]  /*15100*/  F2FP.BF16.F32.PACK_AB R179, R30.reuse, R179 ;  /* 0x000000b31eb3723e */ /* 0x040fe200000010ff */
[----:B------:R-:W-:Y:S01]  /*15110*/  FADD.FTZ R46, R30, R5 ;  /* 0x000000051e2e7221 */ /* 0x000fe20000010000 */
[C---:B------:R-:W-:Y:S01]  /*15120*/  F2FP.BF16.F32.PACK_AB R172, R25.reuse, R172 ;  /* 0x000000ac19ac723e */ /* 0x040fe200000010ff */
[----:B------:R-:W-:-:S02]  /*15130*/  FADD.FTZ R5, R25, R50 ;  /* 0x0000003219057221 */ /* 0x000fc40000010000 */
[----:B------:R-:W-:Y:S01]  /*15140*/  FADD.FTZ R46, R173, R46 ;  /* 0x0000002ead2e7221 */ /* 0x000fe20000010000 */
[----:B------:R-:W-:Y:S01]  /*15150*/  MUFU.EX2 R20, R20 ;  /* 0x0000001400147308 */ /* 0x000fe20000000800 */
[----:B------:R-:W-:Y:S01]  /*15160*/  FADD.FTZ R50, R174, R5 ;  /* 0x00000005ae327221 */ /* 0x000fe20000010000 */
[C---:B------:R-:W-:Y:S01]  /*15170*/  F2FP.BF16.F32.PACK_AB R173, R31.reuse, R173 ;  /* 0x000000ad1fad723e */ /* 0x040fe200000010ff */
[----:B------:R-:W-:Y:S01]  /*15180*/  FADD.FTZ R46, R31, R46 ;  /* 0x0000002e1f2e7221 */ /* 0x000fe20000010000 */
[C---:B------:R-:W-:Y:S01]  /*15190*/  F2FP.BF16.F32.PACK_AB R174, R29.reuse, R174 ;  /* 0x000000ae1dae723e */ /* 0x040fe200000010ff */
[----:B------:R-:W-:Y:S02]  /*151a0*/  FADD.FTZ R11, R29, R50 ;  /* 0x000000321d0b7221 */ /* 0x000fe40000010000 */
[----:B------:R-:W-:Y:S01]  /*151b0*/  FADD.FTZ R5, R175, R46 ;  /* 0x0000002eaf057221 */ /* 0x000fe20000010000 */
[----:B------:R-:W2:Y:S01]  /*151c0*/  MUFU.EX2 R158, R158 ;  /* 0x0000009e009e7308 */ /* 0x000ea20000000800 */
        /* <DEDUP_REMOVED lines=8> */
[C---:B0-----:R-:W-:Y:S01]  /*15250*/  F2FP.BF16.F32.PACK_AB R169, R35.reuse, R169 ;  /* 0x000000a923a9723e */ /* 0x041fe200000010ff */
[----:B------:R-:W-:Y:S01]  /*15260*/  FADD.FTZ R46, R35, R46 ;  /* 0x0000002e232e7221 */ /* 0x000fe20000010000 */
[C---:B------:R-:W-:Y:S01]  /*15270*/  F2FP.BF16.F32.PACK_AB R170, R36.reuse, R170 ;  /* 0x000000aa24aa723e */ /* 0x040fe200000010ff */
[----:B------:R-:W-:Y:S02]  /*15280*/  FADD.FTZ R11, R36, R11 ;  /* 0x0000000b240b7221 */ /* 0x000fe40000010000 */
        /* <DEDUP_REMOVED lines=10> */
[C---:B-1----:R-:W-:Y:S01]  /*15330*/  F2FP.BF16.F32.PACK_AB R153, R10.reuse, R153 ;  /* 0x000000990a99723e */ /* 0x042fe200000010ff */
[----:B------:R-:W-:Y:S01]  /*15340*/  FADD.FTZ R14, R10, R5 ;  /* 0x000000050a0e7221 */ /* 0x000fe20000010000 */
[C---:B------:R-:W-:Y:S01]  /*15350*/  F2FP.BF16.F32.PACK_AB R154, R48.reuse, R154 ;  /* 0x0000009a309a723e */ /* 0x040fe200000010ff */
[----:B------:R-:W-:Y:S02]  /*15360*/  FADD.FTZ R11, R48, R11 ;  /* 0x0000000b300b7221 */ /* 0x000fe40000010000 */
[----:B------:R-:W-:Y:S01]  /*15370*/  FADD.FTZ R5, R155, R14 ;  /* 0x0000000e9b057221 */ /* 0x000fe20000010000 */
[----:B------:R-:W0:Y:S01]  /*15380*/  MUFU.EX2 R75, R75 ;  /* 0x0000004b004b7308 */ /* 0x000e220000000800 */
[----:B---3--:R-:W-:Y:S01]  /*15390*/  FADD.FTZ R11, R156, R11 ;  /* 0x0000000b9c0b7221 */ /* 0x008fe20000010000 */
[----:B------:R-:W-:-:S03]  /*153a0*/  F2FP.BF16.F32.PACK_AB R156, R40, R156 ;  /* 0x0000009c289c723e */ /* 0x000fc600000010ff */
[----:B------:R-:W-:-:S03]  /*153b0*/  FADD.FTZ R11, R40, R11 ;  /* 0x0000000b280b7221 */ /* 0x000fc60000010000 */
[----:B------:R-:W-:Y:S01]  /*153c0*/  MUFU.EX2 R78, R78 ;  /* 0x0000004e004e7308 */ /* 0x000fe20000000800 */
[----:B--2---:R-:W-:Y:S01]  /*153d0*/  FADD.FTZ R11, R158, R11 ;  /* 0x0000000b9e0b7221 */ /* 0x004fe20000010000 */
[----:B------:R-:W-:-:S06]  /*153e0*/  F2FP.BF16.F32.PACK_AB R158, R44, R158 ;  /* 0x0000009e2c9e723e */ /* 0x000fcc00000010ff */
[----:B------:R-:W1:Y:S08]  /*153f0*/  MUFU.EX2 R79, R79 ;  /* 0x0000004f004f7308 */ /* 0x000e700000000800 */
[----:B------:R-:W-:Y:S08]  /*15400*/  MUFU.EX2 R56, R56 ;  /* 0x0000003800387308 */ /* 0x000ff00000000800 */
[----:B------:R-:W-:Y:S01]  /*15410*/  MUFU.EX2 R83, R83 ;  /* 0x0000005300537308 */ /* 0x000fe20000000800 */
[----:B------:R-:W-:-:S02]  /*15420*/  WARPGROUP.DEPBAR.LE gsb0, 0x0 ;  /* 0x00008000000079c5 */ /* 0x000fc40000010000 */
[----:B------:R-:W-:-:S05]  /*15430*/  WARPGROUP.ARRIVE ;  /* 0x00000000000079c5 */ /* 0x000fca0000000000 */
[----:B------:R-:W2:Y:S01]  /*15440*/  MUFU.EX2 R12, R12 ;  /* 0x0000000c000c7308 */ /* 0x000ea20000000800 */
[----:B------:R-:W-:Y:S02]  /*15450*/  F2FP.BF16.F32.PACK_AB R160, R45, R37 ;  /* 0x000000252da0723e */ /* 0x000fe400000010ff */
[----:B0-----:R-:W-:Y:S01]  /*15460*/  F2FP.BF16.F32.PACK_AB R161, R75, R74 ;  /* 0x0000004a4ba1723e */ /* 0x001fe200000010ff */
[----:B------:R-:W-:Y:S01]  /*15470*/  HGMMA.64x128x16.F32.BF16 R88, R164, gdesc[UR4].tnspB, R88, gsb0 ;  /* 0x41e00004a4587df0 */ /* 0x000fe20008001858 */
[----:B------:R-:W-:Y:S02]  /*15480*/  F2FP.BF16.F32.PACK_AB R162, R52, R49 ;  /* 0x0000003134a2723e */ /* 0x000fe400000010ff */
[----:B-1----:R-:W-:Y:S01]  /*15490*/  F2FP.BF16.F32.PACK_AB R163, R79, R78 ;  /* 0x0000004e4fa3723e */ /* 0x002fe200000010ff */
[----:B------:R-:W-:Y:S02]  /*154a0*/  WARPGROUP.DEPBAR.LE gsb0, 0x0 ;  /* 0x00008000000079c5 */ /* 0x000fe40000010000 */
[----:B------:R0:W-:Y:S01]  /*154b0*/  @!P1 SYNCS.ARRIVE.TRANS64.RED.A1T0 RZ, [R15+URZ], RZ ;  /* 0x000000ff0fff99a7 */ /* 0x0001e2000810043f */
[----:B------:R-:W-:Y:S01]  /*154c0*/  MUFU.EX2 R165, R82 ;  /* 0x0000005200a57308 */ /* 0x000fe20000000800 */
[----:B--2---:R-:W-:-:S02]  /*154d0*/  F2FP.BF16.F32.PACK_AB R166, R12, R57 ;  /* 0x000000390ca6723e */ /* 0x004fc400000010ff */
[----:B------:R-:W-:Y:S02]  /*154e0*/  F2FP.BF16.F32.PACK_AB R164, R56, R53 ;  /* 0x0000003538a4723e */ /* 0x000fe400000010ff */
[----:B0-----:R-:W-:Y:S01]  /*154f0*/  @!P1 PRMT R15, RZ, 0x654, R6 ;  /* 0x00000654ff0f9816 */ /* 0x001fe20000000006 */
[-CC-:B------:R-:W-:Y:S01]  /*15500*/  FFMA.FTZ R6, R63, R0.reuse, -R13.reuse ;  /* 0x000000003f067223 */ /* 0x180fe2000001080d */
[----:B------:R-:W-:Y:S01]  /*15510*/  FFMA.FTZ R13, R87, R0, -R13 ;  /* 0x00000000570d7223 */ /* 0x000fe2000001080d */
[----:B------:R-:W-:Y:S01]  /*15520*/  MUFU.EX2 R167, R86 ;  /* 0x0000005600a77308 */ /* 0x000fe20000000800 */
[----:B------:R0:W-:Y:S07]  /*15530*/  @!P1 SYNCS.ARRIVE.TRANS64.RED.A1T0 RZ, [R15+URZ], RZ ;  /* 0x000000ff0fff99a7 */ /* 0x0001ee000810043f */
[----:B------:R-:W1:Y:S08]  /*15540*/  MUFU.EX2 R6, R6 ;  /* 0x0000000600067308 */ /* 0x000e700000000800 */
[----:B------:R-:W2:Y:S01]  /*15550*/  MUFU.EX2 R13, R13 ;  /* 0x0000000d000d7308 */ /* 0x000ea20000000800 */
[C---:B-1----:R-:W-:Y:S01]  /*15560*/  FADD.FTZ R14, R6.reuse, R5 ;  /* 0x00000005060e7221 */ /* 0x042fe20000010000 */
[----:B------:R-:W-:-:S03]  /*15570*/  F2FP.BF16.F32.PACK_AB R155, R6, R155 ;  /* 0x0000009b069b723e */ /* 0x000fc600000010ff */
[----:B------:R-:W-:Y:S01]  /*15580*/  FADD.FTZ R5, R157, R14 ;  /* 0x0000000e9d057221 */ /* 0x000fe20000010000 */
[----:B------:R-:W-:-:S03]  /*15590*/  F2FP.BF16.F32.PACK_AB R157, R20, R157 ;  /* 0x0000009d149d723e */ /* 0x000fc600000010ff */
[----:B------:R-:W-:Y:S01]  /*155a0*/  FADD.FTZ R14, R20, R5 ;  /* 0x00000005140e7221 */ /* 0x000fe20000010000 */
[----:B------:R-:W-:-:S03]  /*155b0*/  IMAD.MOV.U32 R20, RZ, RZ, R196 ;  /* 0x000000ffff147224 */ /* 0x000fc600078e00c4 */
[----:B------:R-:W-:Y:S01]  /*155c0*/  FADD.FTZ R5, R159, R14 ;  /* 0x0000000e9f057221 */ /* 0x000fe20000010000 */
[----:B------:R-:W-:Y:S01]  /*155d0*/  FADD.FTZ R14, R44, R11 ;  /* 0x0000000b2c0e7221 */ /* 0x000fe20000010000 */
[C---:B------:R-:W-:Y:S02]  /*155e0*/  F2FP.BF16.F32.PACK_AB R159, R42.reuse, R159 ;  /* 0x0000009f2a9f723e */ /* 0x040fe400000010ff */
[----:B------:R-:W-:Y:S01]  /*155f0*/  FADD.FTZ R5, R42, R5 ;  /* 0x000000052a057221 */ /* 0x000fe20000010000 */
[----:B------:R-:W-:-:S03]  /*15600*/  FADD.FTZ R14, R37, R14 ;  /* 0x0000000e250e7221 */ /* 0x000fc60000010000 */
[----:B------:R-:W-:Y:S01]  /*15610*/  FADD.FTZ R6, R74, R5 ;  /* 0x000000054a067221 */ /* 0x000fe20000010000 */
[----:B------:R-:W-:-:S03]  /*15620*/  FADD.FTZ R14, R45, R14 ;  /* 0x0000000e2d0e7221 */ /* 0x000fc60000010000 */
        /* <DEDUP_REMOVED lines=14> */
[C---:B--2---:R-:W-:Y:S01]  /*15710*/  F2FP.BF16.F32.PACK_AB R167, R13.reuse, R167 ;  /* 0x000000a70da7723e */ /* 0x044fe200000010ff */
[----:B------:R-:W-:Y:S02]  /*15720*/  IMAD.MOV.U32 R12, RZ, RZ, R3 ;  /* 0x000000ffff0c7224 */ /* 0x000fe400078e0003 */
[----:B------:R-:W-:Y:S01]  /*15730*/  FADD.FTZ R5, R13, R10 ;  /* 0x0000000a0d057221 */ /* 0x000fe20000010000 */
[----:B------:R-:W-:Y:S01]  /*15740*/  IMAD.MOV.U32 R13, RZ, RZ, R194 ;  /* 0x000000ffff0d7224 */ /* 0x000fe200078e00c2 */
[----:B0-----:R-:W-:Y:S06]  /*15750*/  @P2 BRA `(.L_x_792) ;  /* 0xffffffd800d82947 */ /* 0x001fec000383ffff */
.L_x_781:
[----:B------:R-:W-:Y:S05]  /*15760*/  BSYNC B0 ;  /* 0x0000000000007941 */ /* 0x000fea0003800000 */
.L_x_780:
        /* <DEDUP_REMOVED lines=67> */
.L_x_793:
[----:B------:R-:W-:Y:S01]  /*15ba0*/  IMAD R13, R194, 0x8, R2 ;  /* 0x00000008c20d7824 */ /* 0x000fe200078e0202 */
[----:B------:R-:W-:-:S04]  /*15bb0*/  SHF.L.U32 R4, R196, 0x1f, RZ ;  /* 0x0000001fc4047819 */ /* 0x000fc800000006ff */
[----:B------:R0:W1:Y:S01]  /*15bc0*/  SYNCS.PHASECHK.TRANS64.TRYWAIT P2, [R13+URZ+0x34850], R4 ;  /* 0x034850040d0075a7 */ /* 0x000062000804017f */
[----:B------:R-:W-:Y:S05]  /*15bd0*/  @!P0 BRA `(.L_x_794) ;  /* 0x0000000000048947 */ /* 0x000fea0003800000 */
[----:B------:R-:W-:Y:S01]  /*15be0*/  BPT.TRAP 0x1 ;  /* 0x000000040000795c */ /* 0x000fe20000300000 */
.L_x_794:
[----:B------:R-:W-:Y:S01]  /*15bf0*/  VIADD R2, R2, 0x400 ;  /* 0x0000040002027836 */ /* 0x000fe20000000000 */
[----:B------:R-:W-:Y:S04]  /*15c00*/  BSSY B0, `(.L_x_795) ;  /* 0x0000008000007945 */ /* 0x000fe80003800000 */
[----:B------:R-:W-:-:S04]  /*15c10*/  SHF.R.U32.HI R2, RZ, 0x4, R2 ;  /* 0x00000004ff027819 */ /* 0x000fc80000011602 */
[----:B------:R-:W-:-:S04]  /*15c20*/  LOP3.LUT R2, R2, 0x3fff, RZ, 0xc0, !PT ;  /* 0x00003fff02027812 */ /* 0x000fc800078ec0ff */
[----:B------:R-:W-:-:S05]  /*15c30*/  LOP3.LUT R7, R2, 0x4000000, RZ, 0xfc, !PT ;  /* 0x0400000002077812 */ /* 0x000fca00078efcff */
[----:B------:R-:W-:Y:S01]  /*15c40*/  IMAD R2, R194, 0x800, R7 ;  /* 0x00000800c2027824 */ /* 0x000fe200078e0207 */
[----:B-1----:R-:W-:Y:S06]  /*15c50*/  @P2 BRA `(.L_x_796) ;  /* 0x0000000000082947 */ /* 0x002fec0003800000 */
[----:B------:R-:W1:Y:S02]  /*15c60*/  SYNCS.PHASECHK.TRANS64.TRYWAIT P0, [R13+URZ+0x34850], R4 ;  /* 0x034850040d0075a7 */ /* 0x000e64000800017f */
[----:B-1----:R-:W-:Y:S05]  /*15c70*/  @!P0 BRA `(.L_x_797) ;  /* 0x000000a400f48947 */ /* 0x002fea0003800000 */
.L_x_796:
[----:B------:R-:W-:Y:S05]  /*15c80*/  BSYNC B0 ;  /* 0x0000000000007941 */ /* 0x000fea0003800000 */
.L_x_795:
[----:B------:R-:W-:Y:S01]  /*15c90*/  IMAD.MOV.U32 R10, RZ, RZ, R2 ;  /* 0x000000ffff0a7224 */ /* 0x000fe200078e0002 */
[----:B------:R-:W-:Y:S01]  /*15ca0*/  WARPGROUP.ARRIVE ;  /* 0x00000000000079c5 */ /* 0x000fe20000000000 */
[----:B------:R-:W-:Y:S01]  /*15cb0*/  IMAD.MOV.U32 R11, RZ, RZ, 0x40000040 ;  /* 0x40000040ff0b7424 */ /* 0x000fe200078e00ff */
[----:B------:R-:W2:Y:S01]  /*15cc0*/  SHFL.BFLY PT, R7, R6, 0x2, 0x1f ;  /* 0x0c401f0006077f89 */ /* 0x000ea200000e0000 */
[----:B------:R-:W-:Y:S01]  /*15cd0*/  VIADD R194, R194, 0x1 ;  /* 0x00000001c2c27836 */ /* 0x000fe20000000000 */
[----:B------:R-:W-:Y:S01]  /*15ce0*/  R2UR UR6, R10 ;  /* 0x000000000a0672ca */ /* 0x000fe200000e0000 */
[----:B------:R-:W-:Y:S01]  /*15cf0*/  VIADD R10, R2, 0x80 ;  /* 0x00000080020a7836 */ /* 0x000fe20000000000 */
[----:B------:R-:W-:Y:S01]  /*15d00*/  R2UR UR7, R11 ;  /* 0x000000000b0772ca */ /* 0x000fe200000e0000 */
[----:B------:R-:W-:Y:S01]  /*15d10*/  IMAD.MOV.U32 R11, RZ, RZ, 0x40000040 ;  /* 0x40000040ff0b7424 */ /* 0x000fe200078e00ff */
[----:B------:R-:W-:Y:S01]  /*15d20*/  ISETP.NE.AND P2, PT, R194, 0x2, PT ;  /* 0x00000002c200780c */ /* 0x000fe20003f45270 */
[----:B------:R-:W-:-:S02]  /*15d30*/  IMAD.MOV.U32 R89, RZ, RZ, -0x800000 ;  /* 0xff800000ff597424 */ /* 0x000fc400078e00ff */
[----:B------:R-:W-:Y:S01]  /*15d40*/  IMAD.MOV.U32 R88, RZ, RZ, -0x800000 ;  /* 0xff800000ff587424 */ /* 0x000fe200078e00ff */
[----:B------:R-:W-:Y:S01]  /*15d50*/  SEL R194, R194, RZ, P2 ;  /* 0x000000ffc2c27207 */ /* 0x000fe20001000000 */
[----:B------:R-:W-:-:S06]  /*15d60*/  VIADD R204, R204, 0x1 ;  /* 0x00000001cccc7836 */ /* 0x000fcc0000000000 */
[----:B------:R-:W-:Y:S01]  /*15d70*/  HGMMA.64x128x16.F32.BF16 R24, R180, gdesc[UR4].tnspB, R24, gsb0 ;  /* 0x41e00004b4187df0 */ /* 0x000fe20008001818 */
[----:B------:R-:W-:Y:S01]  /*15d80*/  R2UR UR6, R10 ;  /* 0x000000000a0672ca */ /* 0x000fe200000e0000 */
[----:B------:R-:W-:Y:S01]  /*15d90*/  VIADD R10, R2, 0x100 ;  /* 0x00000100020a7836 */ /* 0x000fe20000000000 */
[----:B------:R-:W-:Y:S01]  /*15da0*/  R2UR UR7, R11 ;  /* 0x000000000b0772ca */ /* 0x000fe200000e0000 */
[----:B------:R-:W-:Y:S02]  /*15db0*/  IMAD.MOV.U32 R11, RZ, RZ, 0x40000040 ;  /* 0x40000040ff0b7424 */ /* 0x000fe400078e00ff */
[----:B--2---:R-:W-:Y:S01]  /*15dc0*/  FADD.FTZ R7, R7, R6 ;  /* 0x0000000607077221 */ /* 0x004fe20000010000 */
[----:B------:R-:W-:Y:S02]  /*15dd0*/  WARPGROUP.DEPBAR.LE gsb0, 0x0 ;  /* 0x00008000000079c5 */ /* 0x000fe40000010000 */
[----:B------:R-:W-:-:S07]  /*15de0*/  WARPGROUP.ARRIVE ;  /* 0x00000000000079c5 */ /* 0x000fce0000000000 */
        /* <DEDUP_REMOVED lines=33> */
[----:B------:R-:W0:Y:S02]  /*16000*/  SHFL.BFLY PT, R2, R5, 0x2, 0x1f ;  /* 0x0c401f0005027f89 */ /* 0x000e2400000e0000 */
[----:B01----:R-:W-:Y:S01]  /*16010*/  FADD.FTZ R4, R2, R5 ;  /* 0x0000000502047221 */ /* 0x003fe20000010000 */
[----:B------:R-:W-:Y:S01]  /*16020*/  SEL R5, RZ, 0x1, P2 ;  /* 0x00000001ff057807 */ /* 0x000fe20001000000 */
[----:B------:R-:W-:Y:S03]  /*16030*/  SHFL.BFLY PT, R2, R7, 0x1, 0x1f ;  /* 0x0c201f0007027f89 */ /* 0x000fe600000e0000 */
[----:B------:R-:W-:Y:S01]  /*16040*/  LOP3.LUT R196, R196, R5, RZ, 0x3c, !PT ;  /* 0x00000005c4c47212 */ /* 0x000fe200078e3cff */
[----:B------:R-:W0:Y:S02]  /*16050*/  SHFL.BFLY PT, R9, R4, 0x1, 0x1f ;  /* 0x0c201f0004097f89 */ /* 0x000e2400000e0000 */
[----:B0-----:R-:W-:-:S05]  /*16060*/  FADD.FTZ R12, R4, R9 ;  /* 0x00000009040c7221 */ /* 0x001fca0000010000 */
[----:B------:R-:W-:-:S13]  /*16070*/  FSETP.NE.FTZ.AND P3, PT, R12, RZ, PT ;  /* 0x000000ff0c00720b */ /* 0x000fda0003f75000 */
[----:B------:R-:W0:Y:S02]  /*16080*/  @P3 MUFU.LG2 R9, R12 ;  /* 0x0000000c00093308 */ /* 0x000e240000000c00 */
[----:B0-----:R-:W-:Y:S01]  /*16090*/  @P3 FMUL.FTZ R9, R9, 0.69314718246459960938 ;  /* 0x3f31721809093820 */ /* 0x001fe20000410000 */
[----:B------:R-:W-:Y:S02]  /*160a0*/  WARPGROUP.DEPBAR.LE gsb0, 0x0 ;  /* 0x00008000000079c5 */ /* 0x000fe40000010000 */
[----:B------:R-:W-:-:S06]  /*160b0*/  WARPGROUP.ARRIVE ;  /* 0x00000000000079c5 */ /* 0x000fcc0000000000 */
[----:B------:R-:W-:Y:S01]  /*160c0*/  HGMMA.64x128x16.F32.BF16 R24, R160, gdesc[UR4].tnspB, R24, gsb0 ;  /* 0x41e00004a0187df0 */ /* 0x000fe20008001818 */
[----:B------:R-:W-:Y:S01]  /*160d0*/  R2UR UR6, R10 ;  /* 0x000000000a0672ca */ /* 0x000fe200000e0000 */
[----:B------:R-:W-:Y:S01]  /*160e0*/  @!P1 VIADD R10, R13, 0x34860 ;  /* 0x000348600d0a9836 */ /* 0x000fe20000000000 */
[----:B------:R-:W-:Y:S01]  /*160f0*/  R2UR UR7, R11 ;  /* 0x000000000b0772ca */ /* 0x000fe200000e0000 */
[----:B------:R-:W-:Y:S01]  /*16100*/  FADD.FTZ R11, R7, R2 ;  /* 0x00000002070b7221 */ /* 0x000fe20000010000 */
[----:B------:R-:W-:Y:S02]  /*16110*/  IMAD.MOV.U32 R2, RZ, RZ, RZ ;  /* 0x000000ffff027224 */ /* 0x000fe400078e00ff */
[----:B------:R-:W-:Y:S01]  /*16120*/  IMAD.MOV.U32 R7, RZ, RZ, RZ ;  /* 0x000000ffff077224 */ /* 0x000fe200078e00ff */
[----:B------:R-:W-:Y:S02]  /*16130*/  @!P1 PRMT R10, RZ, 0x654, R10 ;  /* 0x00000654ff0a9816 */ /* 0x000fe4000000000a */
[----:B------:R-:W-:-:S03]  /*16140*/  FSETP.NE.FTZ.AND P0, PT, R11, RZ, PT ;  /* 0x000000ff0b00720b */ /* 0x000fc60003f15000 */
[----:B------:R-:W-:Y:S10]  /*16150*/  @P3 MUFU.RCP R7, R12 ;  /* 0x0000000c00073308 */ /* 0x000ff40000001000 */
[----:B------:R-:W0:Y:S01]  /*16160*/  @P0 MUFU.LG2 R6, R11 ;  /* 0x0000000b00060308 */ /* 0x000e220000000c00 */
[C---:B------:R-:W-:Y:S01]  /*16170*/  @P0 FMUL.FTZ R4, R0.reuse, 0.69314718246459960938 ;  /* 0x3f31721800040820 */ /* 0x040fe20000410000 */
[----:B------:R-:W-:-:S04]  /*16180*/  @P3 FMUL.FTZ R0, R0, 0.69314718246459960938 ;  /* 0x3f31721800003820 */ /* 0x000fc80000410000 */
[----:B------:R-:W-:Y:S02]  /*16190*/  @P3 FFMA.FTZ R89, R0, R8, R9 ;  /* 0x0000000800593223 */ /* 0x000fe40000010009 */
[----:B------:R-:W1:Y:S01]  /*161a0*/  @P0 MUFU.RCP R2, R11 ;  /* 0x0000000b00020308 */ /* 0x000e620000001000 */
[----:B0-----:R-:W-:-:S04]  /*161b0*/  @P0 FMUL.FTZ R5, R6, 0.69314718246459960938 ;  /* 0x3f31721806050820 */ /* 0x001fc80000410000 */
[----:B------:R-:W-:Y:S01]  /*161c0*/  @P0 FFMA.FTZ R88, R4, R3, R5 ;  /* 0x0000000304580223 */ /* 0x000fe20000010005 */
[----:B------:R-:W-:Y:S01]  /*161d0*/  PLOP3.LUT P0, PT, PT, PT, PT, 0x8, 0x0 ;  /* 0x000000000000781c */ /* 0x000fe20003f0e170 */
[----:B------:R-:W-:Y:S02]  /*161e0*/  WARPGROUP.DEPBAR.LE gsb0, 0x0 ;  /* 0x00008000000079c5 */ /* 0x000fe40000010000 */
[----:B------:R-:W-:-:S06]  /*161f0*/  WARPGROUP.ARRIVE ;  /* 0x00000000000079c5 */ /* 0x000fcc0000000000 */
[----:B------:R-:W-:Y:S03]  /*16200*/  HGMMA.64x128x16.F32.BF16 R24, R164, gdesc[UR4].tnspB, R24, gsb0 ;  /* 0x41e00004a4187df0 */ /* 0x000fe60008001818 */
[----:B------:R-:W-:Y:S02]  /*16210*/  WARPGROUP.DEPBAR.LE gsb0, 0x0 ;  /* 0x00008000000079c5 */ /* 0x000fe40000010000 */
[-C--:B-1----:R-:W-:Y:S01]  /*16220*/  FMUL.FTZ R0, R32, R2.reuse ;  /* 0x0000000220007220 */ /* 0x082fe20000410000 */
        /* <DEDUP_REMOVED lines=63> */
[----:B------:R-:W-:-:S07]  /*16620*/  FMUL.FTZ R87, R87, R7 ;  /* 0x0000000757577220 */ /* 0x000fce0000410000 */
.L_x_723:
[----:B------:R-:W0:Y:S08]  /*16630*/  S2UR UR5, SR_CgaCtaId ;  /* 0x00000000000579c3 */ /* 0x000e300000008800 */
[----:B------:R-:W-:Y:S06]  /*16640*/  BAR.SYNC.DEFER_BLOCKING 0x5, 0x180 ;  /* 0x0146000000007b1d */ /* 0x000fec0000010000 */
[----:B------:R-:W-:Y:S01]  /*16650*/  UMOV UR4, 0x400 ;  /* 0x0000040000047882 */ /* 0x000fe20000000000 */
[----:B------:R-:W-:Y:S01]  /*16660*/  BSSY B0, `(.L_x_798) ;  /* 0x00001f3000007945 */ /* 0x000fe20003800000 */
[----:B0-----:R-:W-:-:S06]  /*16670*/  ULEA UR4, UR5, UR4, 0x18 ;  /* 0x0000000405047291 */ /* 0x001fcc000f8ec03f */
[----:B------:R-:W-:-:S05]  /*16680*/  IMAD.U32 R2, RZ, RZ, UR4 ;  /* 0x00000004ff027e24 */ /* 0x000fca000f8e00ff */
[----:B------:R0:W1:Y:S01]  /*16690*/  LDS.128 R124, [R2+0x348d0] ;  /* 0x0348d000027c7984 */ /* 0x0000620000000c00 */
[----:B------:R-:W-:Y:S06]  /*166a0*/  BAR.ARV 0x4, 0x180 ;  /* 0x0106000000007b1d */ /* 0x000fec0000002000 */
[----:B------:R-:W-:Y:S05]  /*166b0*/  @P0 BRA `(.L_x_799) ;  /* 0x0000001000fc0947 */ /* 0x000fea0003800000 */
[----:B------:R-:W2:Y:S01]  /*166c0*/  S2R R5, SR_SWINHI ;  /* 0x0000000000057919 */ /* 0x000ea20000002f00 */
[----:B------:R-:W-:Y:S01]  /*166d0*/  F2FP.BF16.F32.PACK_AB R10, R3, R10 ;  /* 0x0000000a030a723e */ /* 0x000fe200000010ff */
[----:B------:R-:W-:Y:S01]  /*166e0*/  ULDC.64 UR4, c[0x0][0xc00] ;  /* 0x0003000000047ab9 */ /* 0x000fe20000000a00 */
[----:B------:R-:W-:Y:S02]  /*166f0*/  F2FP.BF16.F32.PACK_AB R31, R34, R31 ;  /* 0x0000001f221f723e */ /* 0x000fe400000010ff */
[----:B------:R-:W-:Y:S02]  /*16700*/  F2FP.BF16.F32.PACK_AB R32, R73, R32 ;  /* 0x000000204920723e */ /* 0x000fe400000010ff */
[----:B------:R-:W-:Y:S02]  /*16710*/  F2FP.BF16.F32.PACK_AB R34, R77, R76 ;  /* 0x0000004c4d22723e */ /* 0x000fe400000010ff */
[----:B------:R-:W-:Y:S02]  /*16720*/  F2FP.BF16.F32.PACK_AB R35, R38, R35 ;  /* 0x000000232623723e */ /* 0x000fe400000010ff */
[----:B------:R-:W-:-:S02]  /*16730*/  MOV R20, R2 ;  /* 0x0000000200147202 */ /* 0x000fc40000000f00 */
[----:B--2---:R-:W-:-:S03]  /*16740*/  MOV R21, R5 ;  /* 0x0000000500157202 */ /* 0x004fc60000000f00 */
[----:B------:R-:W-:-:S03]  /*16750*/  IMAD.WIDE R8, R235, 0x2, R20 ;  /* 0x00000002eb087825 */ /* 0x000fc600078e0214 */
[C---:B------:R-:W-:Y:S02]  /*16760*/  LOP3.LUT R15, R8.reuse, 0x380, RZ, 0xc0, !PT ;  /* 0x00000380080f7812 */ /* 0x040fe400078ec0ff */
[C---:B------:R-:W-:Y:S02]  /*16770*/  IADD3 R71, P6, R8.reuse, 0x20, RZ ;  /* 0x0000002008477810 */ /* 0x040fe40007fde0ff */
[----:B------:R-:W-:Y:S02]  /*16780*/  SHF.R.U64 R15, R15, 0x3, RZ ;  /* 0x000000030f0f7819 */ /* 0x000fe400000012ff */
[C---:B------:R-:W-:Y:S01]  /*16790*/  IADD3 R79, P5, R8.reuse, 0x40, RZ ;  /* 0x00000040084f7810 */ /* 0x040fe20007fbe0ff */
[--C-:B------:R-:W-:Y:S01]  /*167a0*/  IMAD.X R5, RZ, RZ, R9.reuse, P6 ;  /* 0x000000ffff057224 */ /* 0x100fe200030e0609 */
[C---:B------:R-:W-:Y:S02]  /*167b0*/  IADD3 R97, P4, R8.reuse, 0x60, RZ ;  /* 0x0000006008617810 */ /* 0x040fe40007f9e0ff */
[C---:B------:R-:W-:Y:S01]  /*167c0*/  IADD3 R99, P3, R8.reuse, 0x4000, RZ ;  /* 0x0000400008637810 */ /* 0x040fe20007f7e0ff */
[--C-:B------:R-:W-:Y:S01]  /*167d0*/  IMAD.X R7, RZ, RZ, R9.reuse, P5 ;  /* 0x000000ffff077224 */ /* 0x100fe200028e0609 */
[C---:B------:R-:W-:Y:S01]  /*167e0*/  IADD3 R70, P2, R8.reuse, 0x4020, RZ ;  /* 0x0000402008467810 */ /* 0x040fe20007f5e0ff */
[----:B------:R-:W-:Y:S01]  /*167f0*/  IMAD.X R13, RZ, RZ, R9, P4 ;  /* 0x000000ffff0d7224 */ /* 0x000fe200020e0609 */
[----:B------:R-:W-:Y:S01]  /*16800*/  BAR.SYNC.DEFER_BLOCKING 0x1, 0x100 ;  /* 0x0044000000007b1d */ /* 0x000fe20000010000 */
[----:B------:R-:W-:-:S02]  /*16810*/  IADD3 R101, P1, R8, 0x4040, RZ ;  /* 0x0000404008657810 */ /* 0x000fc40007f3e0ff */
[----:B------:R-:W-:Y:S01]  /*16820*/  IADD3 R78, P0, R8, 0x4060, RZ ;  /* 0x00004060084e7810 */ /* 0x000fe20007f1e0ff */
[--C-:B------:R-:W-:Y:S01]  /*16830*/  IMAD.X R25, RZ, RZ, R9.reuse, P2 ;  /* 0x000000ffff197224 */ /* 0x100fe200010e0609 */
[----:B------:R-:W-:Y:S01]  /*16840*/  LOP3.LUT R8, R15, R8, RZ, 0x3c, !PT ;  /* 0x000000080f087212 */ /* 0x000fe200078e3cff */
[--C-:B------:R-:W-:Y:S01]  /*16850*/  IMAD.X R15, RZ, RZ, R9.reuse, P3 ;  /* 0x000000ffff0f7224 */ /* 0x100fe200018e0609 */
[----:B------:R-:W-:Y:S01]  /*16860*/  LOP3.LUT R4, R71, 0x380, RZ, 0xc0, !PT ;  /* 0x0000038047047812 */ /* 0x000fe200078ec0ff */
[--C-:B------:R-:W-:Y:S01]  /*16870*/  IMAD.X R27, RZ, RZ, R9.reuse, P1 ;  /* 0x000000ffff1b7224 */ /* 0x100fe200008e0609 */
[----:B------:R-:W-:Y:S01]  /*16880*/  LOP3.LUT R6, R79, 0x380, RZ, 0xc0, !PT ;  /* 0x000003804f067812 */ /* 0x000fe200078ec0ff */
[----:B------:R-:W-:Y:S01]  /*16890*/  IMAD.X R29, RZ, RZ, R9, P0 ;  /* 0x000000ffff1d7224 */ /* 0x000fe200000e0609 */
[----:B------:R-:W-:Y:S02]  /*168a0*/  MOV R92, R8 ;  /* 0x00000008005c7202 */ /* 0x000fe40000000f00 */
[----:B------:R-:W-:-:S02]  /*168b0*/  F2FP.BF16.F32.PACK_AB R8, R11, R24 ;  /* 0x000000180b08723e */ /* 0x000fc400000010ff */
[----:B------:R-:W-:Y:S02]  /*168c0*/  SHF.R.U64 R4, R4, 0x3, RZ ;  /* 0x0000000304047819 */ /* 0x000fe400000012ff */
[----:B------:R-:W-:Y:S02]  /*168d0*/  LOP3.LUT R11, R70, 0x380, RZ, 0xc0, !PT ;  /* 0x00000380460b7812 */ /* 0x000fe400078ec0ff */
[----:B------:R-:W-:Y:S02]  /*168e0*/  SHF.R.U64 R6, R6, 0x3, RZ ;  /* 0x0000000306067819 */ /* 0x000fe400000012ff */
[----:B------:R-:W-:Y:S02]  /*168f0*/  LOP3.LUT R12, R97, 0x380, RZ, 0xc0, !PT ;  /* 0x00000380610c7812 */ /* 0x000fe400078ec0ff */
[----:B------:R-:W-:Y:S02]  /*16900*/  LOP3.LUT R14, R99, 0x380, RZ, 0xc0, !PT ;  /* 0x00000380630e7812 */ /* 0x000fe400078ec0ff */
[----:B------:R-:W-:-:S02]  /*16910*/  F2FP.BF16.F32.PACK_AB R9, R28, R95 ;  /* 0x0000005f1c09723e */ /* 0x000fc400000010ff */
[----:B------:R-:W-:Y:S02]  /*16920*/  LOP3.LUT R4, R4, R71, RZ, 0x3c, !PT ;  /* 0x0000004704047212 */ /* 0x000fe400078e3cff */
[----:B------:R-:W-:Y:S02]  /*16930*/  LOP3.LUT R28, R101, 0x380, RZ, 0xc0, !PT ;  /* 0x00000380651c7812 */ /* 0x000fe400078ec0ff */
[----:B------:R-:W-:Y:S02]  /*16940*/  SHF.R.U64 R3, R11, 0x3, RZ ;  /* 0x000000030b037819 */ /* 0x000fe400000012ff */
[----:B------:R-:W-:Y:S02]  /*16950*/  LOP3.LUT R6, R6, R79, RZ, 0x3c, !PT ;  /* 0x0000004f06067212 */ /* 0x000fe400078e3cff */
[----:B------:R-:W-:Y:S02]  /*16960*/  LOP3.LUT R71, R78, 0x380, RZ, 0xc0, !PT ;  /* 0x000003804e477812 */ /* 0x000fe400078ec0ff */
[----:B------:R-:W-:-:S02]  /*16970*/  F2FP.BF16.F32.PACK_AB R11, R26, R93 ;  /* 0x0000005d1a0b723e */ /* 0x000fc400000010ff */
[----:B------:R-:W-:Y:S02]  /*16980*/  SHF.R.U64 R12, R12, 0x3, RZ ;  /* 0x000000030c0c7819 */ /* 0x000fe400000012ff */
[----:B------:R-:W-:Y:S01]  /*16990*/  SHF.R.U64 R14, R14, 0x3, RZ ;  /* 0x000000030e0e7819 */ /* 0x000fe200000012ff */
[----:B------:R2:W-:Y:S01]  /*169a0*/  STSM.16.M88.4 [R92], R8 ;  /* 0x000000085c007844 */ /* 0x0005e20000000200 */
[----:B------:R-:W-:Y:S02]  /*169b0*/  SHF.R.U64 R28, R28, 0x3, RZ ;  /* 0x000000031c1c7819 */ /* 0x000fe400000012ff */
[----:B------:R-:W-:Y:S02]  /*169c0*/  SHF.R.U64 R71, R71, 0x3, RZ ;  /* 0x0000000347477819 */ /* 0x000fe400000012ff */
[----:B------:R-:W-:Y:S02]  /*169d0*/  MOV R90, R4 ;  /* 0x00000004005a7202 */ /* 0x000fe40000000f00 */
[----:B------:R-:W-:-:S02]  /*169e0*/  MOV R79, R6 ;  /* 0x00000006004f7202 */ /* 0x000fc40000000f00 */
[----:B------:R-:W-:Y:S02]  /*169f0*/  F2FP.BF16.F32.PACK_AB R4, R33, R0 ;  /* 0x000000002104723e */ /* 0x000fe400000010ff */
[----:B------:R-:W-:Y:S02]  /*16a00*/  F2FP.BF16.F32.PACK_AB R5, R91, R72 ;  /* 0x000000485b05723e */ /* 0x000fe400000010ff */
[----:B------:R-:W-:Y:S02]  /*16a10*/  F2FP.BF16.F32.PACK_AB R6, R37, R36 ;  /* 0x000000242506723e */ /* 0x000fe400000010ff */
[----:B------:R-:W-:Y:S02]  /*16a20*/  F2FP.BF16.F32.PACK_AB R7, R39, R30 ;  /* 0x0000001e2707723e */ /* 0x000fe400000010ff */
[----:B------:R-:W-:Y:S02]  /*16a30*/  LOP3.LUT R12, R12, R97, RZ, 0x3c, !PT ;  /* 0x000000610c0c7212 */ /* 0x000fe400078e3cff */
[----:B------:R-:W-:Y:S01]  /*16a40*/  LOP3.LUT R14, R14, R99, RZ, 0x3c, !PT ;  /* 0x000000630e0e7212 */ /* 0x000fe200078e3cff */
[----:B------:R-:W-:Y:S01]  /*16a50*/  STSM.16.M88.4 [R90], R4 ;  /* 0x000000045a007844 */ /* 0x000fe20000000200 */
[----:B--2---:R-:W-:-:S02]  /*16a60*/  F2FP.BF16.F32.PACK_AB R8, R41, R40 ;  /* 0x000000282908723e */ /* 0x004fc400000010ff */
[----:B------:R-:W-:Y:S02]  /*16a70*/  F2FP.BF16.F32.PACK_AB R9, R43, R42 ;  /* 0x0000002a2b09723e */ /* 0x000fe400000010ff */
[----:B------:R-:W-:Y:S01]  /*16a80*/  F2FP.BF16.F32.PACK_AB R10, R45, R44 ;  /* 0x0000002c2d0a723e */ /* 0x000fe200000010ff */
[----:B------:R-:W-:Y:S01]  /*16a90*/  IMAD.MOV.U32 R44, RZ, RZ, RZ ;  /* 0x000000ffff2c7224 */ /* 0x000fe200078e00ff */
[----:B------:R-:W-:Y:S02]  /*16aa0*/  F2FP.BF16.F32.PACK_AB R11, R47, R46 ;  /* 0x0000002e2f0b723e */ /* 0x000fe400000010ff */
[----:B------:R-:W-:Y:S02]  /*16ab0*/  LOP3.LUT R24, R3, R70, RZ, 0x3c, !PT ;  /* 0x0000004603187212 */ /* 0x000fe400078e3cff */
[----:B------:R-:W-:Y:S01]  /*16ac0*/  LOP3.LUT R26, R28, R101, RZ, 0x3c, !PT ;  /* 0x000000651c1a7212 */ /* 0x000fe200078e3cff */
[----:B------:R2:W-:Y:S01]  /*16ad0*/  STSM.16.M88.4 [R79], R8 ;  /* 0x000000084f007844 */ /* 0x0005e20000000200 */
[----:B------:R-:W-:-:S02]  /*16ae0*/  LOP3.LUT R28, R71, R78, RZ, 0x3c, !PT ;  /* 0x0000004e471c7212 */ /* 0x000fc400078e3cff */
[----:B------:R-:W-:Y:S02]  /*16af0*/  MOV R78, R12 ;  /* 0x0000000c004e7202 */ /* 0x000fe40000000f00 */
[----:B------:R-:W-:Y:S02]  /*16b00*/  MOV R71, R14 ;  /* 0x0000000e00477202 */ /* 0x000fe40000000f00 */
[----:B------:R-:W-:Y:S02]  /*16b10*/  MOV R70, R24 ;  /* 0x0000001800467202 */ /* 0x000fe40000000f00 */
[----:B------:R-:W-:Y:S02]  /*16b20*/  MOV R3, R26 ;  /* 0x0000001a00037202 */ /* 0x000fe40000000f00 */
[----:B------:R-:W-:Y:S02]  /*16b30*/  F2FP.BF16.F32.PACK_AB R12, R49, R48 ;  /* 0x00000030310c723e */ /* 0x000fe400000010ff */
[----:B------:R-:W-:-:S02]  /*16b40*/  F2FP.BF16.F32.PACK_AB R13, R51, R50 ;  /* 0x00000032330d723e */ /* 0x000fc400000010ff */
[----:B------:R-:W-:Y:S01]  /*16b50*/  F2FP.BF16.F32.PACK_AB R14, R53, R52 ;  /* 0x00000034350e723e */ /* 0x000fe200000010ff */
[----:B------:R-:W3:Y:S01]  /*16b60*/  LDC R51, c[0x0][0xbe8] ;  /* 0x0002fa00ff337b82 */ /* 0x000ee20000000800 */
[----:B------:R-:W-:Y:S02]  /*16b70*/  F2FP.BF16.F32.PACK_AB R15, R55, R54 ;  /* 0x00000036370f723e */ /* 0x000fe400000010ff */
[----:B------:R-:W-:Y:S02]  /*16b80*/  F2FP.BF16.F32.PACK_AB R24, R57, R56 ;  /* 0x000000383918723e */ /* 0x000fe400000010ff */
[----:B------:R-:W-:Y:S01]  /*16b90*/  F2FP.BF16.F32.PACK_AB R25, R59, R58 ;  /* 0x0000003a3b19723e */ /* 0x000fe200000010ff */
[----:B------:R-:W-:Y:S01]  /*16ba0*/  STSM.16.M88.4 [R78], R12 ;  /* 0x0000000c4e007844 */ /* 0x000fe20000000200 */
[----:B------:R-:W-:Y:S02]  /*16bb0*/  F2FP.BF16.F32.PACK_AB R26, R61, R60 ;  /* 0x0000003c3d1a723e */ /* 0x000fe400000010ff */
[----:B------:R-:W-:-:S02]  /*16bc0*/  F2FP.BF16.F32.PACK_AB R27, R63, R62 ;  /* 0x0000003e3f1b723e */ /* 0x000fc400000010ff */
[----:B------:R-:W-:Y:S02]  /*16bd0*/  MOV R0, R28 ;  /* 0x0000001c00007202 */ /* 0x000fe40000000f00 */
[----:B------:R-:W-:Y:S01]  /*16be0*/  ISETP.NE.U32.AND P0, PT, RZ, UR4, PT ;  /* 0x00000004ff007c0c */ /* 0x000fe2000bf05070 */
[----:B------:R-:W-:Y:S01]  /*16bf0*/  STSM.16.M88.4 [R71], R24 ;  /* 0x0000001847007844 */ /* 0x000fe20000000200 */
[----:B--2---:R-:W-:Y:S02]  /*16c00*/  IADD3 R10, P1, R201, UR4, RZ ;  /* 0x00000004c90a7c10 */ /* 0x004fe4000ff3e0ff */
[----:B------:R-:W-:Y:S02]  /*16c10*/  F2FP.BF16.F32.PACK_AB R28, R65, R64 ;  /* 0x00000040411c723e */ /* 0x000fe400000010ff */
[----:B------:R-:W-:Y:S02]  /*16c20*/  F2FP.BF16.F32.PACK_AB R29, R67, R66 ;  /* 0x00000042431d723e */ /* 0x000fe400000010ff */
[----:B------:R-:W-:-:S02]  /*16c30*/  F2FP.BF16.F32.PACK_AB R30, R69, R68 ;  /* 0x00000044451e723e */ /* 0x000fc400000010ff */
[----:B------:R-:W-:Y:S02]  /*16c40*/  F2FP.BF16.F32.PACK_AB R33, R75, R74 ;  /* 0x0000004a4b21723e */ /* 0x000fe400000010ff */
[----:B------:R-:W-:Y:S01]  /*16c50*/  F2FP.BF16.F32.PACK_AB R4, R81, R80 ;  /* 0x000000505104723e */ /* 0x000fe200000010ff */
[----:B------:R-:W-:Y:S01]  /*16c60*/  STSM.16.M88.4 [R70], R28 ;  /* 0x0000001c46007844 */ /* 0x000fe20000000200 */
[----:B------:R-:W-:Y:S02]  /*16c70*/  F2FP.BF16.F32.PACK_AB R5, R83, R82 ;  /* 0x000000525305723e */ /* 0x000fe400000010ff */
[----:B------:R-:W-:Y:S01]  /*16c80*/  F2FP.BF16.F32.PACK_AB R6, R85, R84 ;  /* 0x000000545506723e */ /* 0x000fe200000010ff */
[----:B------:R-:W-:Y:S01]  /*16c90*/  STSM.16.M88.4 [R3], R32 ;  /* 0x0000002003007844 */ /* 0x000fe20000000200 */
[----:B------:R-:W-:Y:S02]  /*16ca0*/  F2FP.BF16.F32.PACK_AB R7, R87, R86 ;  /* 0x000000565707723e */ /* 0x000fe400000010ff */
[----:B------:R-:W-:-:S02]  /*16cb0*/  ISETP.NE.AND.EX P0, PT, RZ, UR5, PT, P0 ;  /* 0x00000005ff007c0c */ /* 0x000fc4000bf05300 */
[----:B------:R-:W-:Y:S01]  /*16cc0*/  IADD3.X R11, R202, UR5, RZ, P1, !PT ;  /* 0x00000005ca0b7c10 */ /* 0x000fe20008ffe4ff */
[----:B------:R-:W-:Y:S01]  /*16cd0*/  ULDC.64 UR4, c[0x0][0xc08] ;  /* 0x0003020000047ab9 */ /* 0x000fe20000000a00 */
[----:B------:R2:W-:Y:S01]  /*16ce0*/  STSM.16.M88.4 [R0], R4 ;  /* 0x0000000400007844 */ /* 0x0005e20000000200 */
[----:B------:R-:W-:Y:S01]  /*16cf0*/  BAR.SYNC.DEFER_BLOCKING 0x1, 0x100 ;  /* 0x0044000000007b1d */ /* 0x000fe20000010000 */
[----:B------:R-:W-:-:S04]  /*16d00*/  ISETP.NE.U32.AND P2, PT, RZ, UR4, PT ;  /* 0x00000004ff007c0c */ /* 0x000fc8000bf45070 */
[----:B------:R-:W-:-:S13]  /*16d10*/  ISETP.NE.AND.EX P2, PT, RZ, UR5, PT, P2 ;  /* 0x00000005ff007c0c */ /* 0x000fda000bf45320 */
[----:B------:R-:W-:Y:S01]  /*16d20*/  @P2 IADD3 R8, P3, R201, UR4, RZ ;  /* 0x00000004c9082c10 */ /* 0x000fe2000ff7e0ff */
[----:B------:R-:W-:Y:S02]  /*16d30*/  ULDC UR4, c[0x0][0xa88] ;  /* 0x0002a20000047ab9 */ /* 0x000fe40000000800 */
[----:B--2---:R-:W-:Y:S01]  /*16d40*/  IMAD.U32 R0, RZ, RZ, UR4 ;  /* 0x00000004ff007e24 */ /* 0x004fe2000f8e00ff */
[----:B------:R-:W-:Y:S01]  /*16d50*/  @P2 IADD3.X R9, R202, UR5, RZ, P3, !PT ;  /* 0x00000005ca092c10 */ /* 0x000fe20009ffe4ff */
[----:B------:R2:W5:Y:S01]  /*16d60*/  @P0 LDG.E R44, desc[UR40][R10.64] ;  /* 0x000000280a2c0981 */ /* 0x000562000c1e1900 */
[----:B---3--:R-:W-:-:S03]  /*16d70*/  ISETP.NE.AND P1, PT, R51, 0x1, PT ;  /* 0x000000013300780c */ /* 0x008fc60003f25270 */
[----:B------:R2:W5:Y:S10]  /*16d80*/  @P2 LDG.E R0, desc[UR40][R8.64] ;  /* 0x0000002808002981 */ /* 0x000574000c1e1900 */
[----:B------:R-:W3:Y:S08]  /*16d90*/  @P1 LDC R12, c[0x0][0xbec] ;  /* 0x0002fb00ff0c1b82 */ /* 0x000ef00000000800 */
[----:B------:R-:W4:Y:S01]  /*16da0*/  @P1 LDC R13, c[0x0][0xbf0] ;  /* 0x0002fc00ff0d1b82 */ /* 0x000f220000000800 */
[----:B--2---:R-:W-:Y:S05]  /*16db0*/  @P2 BRA `(.L_x_800) ;  /* 0x0000000000102947 */ /* 0x004fea0003800000 */
[----:B------:R-:W-:Y:S05]  /*16dc0*/  @!P0 BRA `(.L_x_800) ;  /* 0x00000000000c8947 */ /* 0x000fea0003800000 */
[----:B------:R-:W2:Y:S04]  /*16dd0*/  LDG.E R3, desc[UR40][R10.64] ;  /* 0x000000280a037981 */ /* 0x000ea8000c1e1900 */
[----:B-----5:R-:W2:Y:S02]  /*16de0*/  LDG.E R0, desc[UR40][R10.64+0x4] ;  /* 0x000004280a007981 */ /* 0x020ea4000c1e1900 */
[----:B--2---:R-:W-:-:S07]  /*16df0*/  IMAD.IADD R0, R0, 0x1, -R3 ;  /* 0x0000000100007824 */ /* 0x004fce00078e0a03 */
.L_x_800:
[----:B------:R-:W-:Y:S01]  /*16e00*/  SHF.R.S32.HI R52, RZ, 0x1f, R200 ;  /* 0x0000001fff347819 */ /* 0x000fe200000114c8 */
[----:B------:R-:W-:Y:S01]  /*16e10*/  IMAD R11, R206, 0x80, R234 ;  /* 0x00000080ce0b7824 */ /* 0x000fe200078e02ea */
[----:B------:R-:W-:Y:S01]  /*16e20*/  ULDC.64 UR4, c[0x0][0xb90] ;  /* 0x0002e40000047ab9 */ /* 0x000fe20000000a00 */
[----:B-----5:R-:W-:Y:S01]  /*16e30*/  SHF.R.S32.HI R45, RZ, 0x1f, R44 ;  /* 0x0000001fff2d7819 */ /* 0x020fe2000001142c */
[----:B------:R-:W-:Y:S01]  /*16e40*/  IMAD R7, R207, 0x40, R197 ;  /* 0x00000040cf077824 */ /* 0x000fe200078e02c5 */
[----:B------:R-:W-:Y:S01]  /*16e50*/  SEL R203, R203, RZ, !P0 ;  /* 0x000000ffcbcb7207 */ /* 0x000fe20004000000 */
[----:B------:R-:W-:Y:S01]  /*16e60*/  IMAD R5, R52, UR4, RZ ;  /* 0x0000000434057c24 */ /* 0x000fe2000f8e02ff */
[----:B------:R-:W-:Y:S01]  /*16e70*/  SEL R208, R208, RZ, !P0 ;  /* 0x000000ffd0d07207 */ /* 0x000fe20004000000 */
[----:B---3--:R-:W-:-:S04]  /*16e80*/  @P1 IMAD.HI.U32 R6, R11, R12, RZ ;  /* 0x0000000c0b061227 */ /* 0x008fc800078e00ff */
[----:B------:R-:W-:Y:S01]  /*16e90*/  IMAD.MOV.U32 R3, RZ, RZ, R11 ;  /* 0x000000ffff037224 */ /* 0x000fe200078e000b */
[----:B----4-:R-:W-:Y:S01]  /*16ea0*/  @P1 SHF.R.U32.HI R3, RZ, R13, R6 ;  /* 0x0000000dff031219 */ /* 0x010fe20000011606 */
[C---:B------:R-:W-:Y:S02]  /*16eb0*/  IMAD R9, R200.reuse, UR5, R5 ;  /* 0x00000005c8097c24 */ /* 0x040fe4000f8e0205 */
[----:B------:R-:W-:Y:S01]  /*16ec0*/  IMAD.WIDE.U32 R4, R200, UR4, R44 ;  /* 0x00000004c8047c25 */ /* 0x000fe2000f8e002c */
[----:B------:R-:W-:-:S03]  /*16ed0*/  ULDC.64 UR4, c[0x0][0xb98] ;  /* 0x0002e60000047ab9 */ /* 0x000fc60000000a00 */
[----:B------:R-:W-:Y:S01]  /*16ee0*/  IMAD.IADD R5, R5, 0x1, R9 ;  /* 0x0000000105057824 */ /* 0x000fe200078e0209 */
[--C-:B------:R-:W-:Y:S01]  /*16ef0*/  SHF.R.S32.HI R9, RZ, 0x1f, R3.reuse ;  /* 0x0000001fff097819 */ /* 0x100fe20000011403 */
[----:B------:R-:W-:Y:S02]  /*16f00*/  IMAD.MOV R8, RZ, RZ, -R3 ;  /* 0x000000ffff087224 */ /* 0x000fe400078e0a03 */
[----:B------:R-:W-:-:S04]  /*16f10*/  IMAD.WIDE.U32 R4, R203, UR4, R4 ;  /* 0x00000004cb047c25 */ /* 0x000fc8000f8e0004 */
[----:B------:R-:W-:Y:S01]  /*16f20*/  IMAD.WIDE R20, R7, 0x2, R20 ;  /* 0x0000000207147825 */ /* 0x000fe200078e0214 */
[----:B------:R-:W-:-:S03]  /*16f30*/  IADD3 R4, P2, R3, R4, RZ ;  /* 0x0000000403047210 */ /* 0x000fc60007f5e0ff */
[----:B------:R-:W-:Y:S01]  /*16f40*/  IMAD R6, R208, UR4, RZ ;  /* 0x00000004d0067c24 */ /* 0x000fe2000f8e02ff */
[C---:B------:R-:W-:Y:S01]  /*16f50*/  IADD3 R13, P3, R20.reuse, 0x2000, RZ ;  /* 0x00002000140d7810 */ /* 0x040fe20007f7e0ff */
[----:B------:R-:W-:Y:S01]  /*16f60*/  IMAD R7, R51, R8, R11 ;  /* 0x0000000833077224 */ /* 0x000fe200078e020b */
[----:B------:R-:W-:Y:S01]  /*16f70*/  IADD3 R11, P0, R20, 0x1000, RZ ;  /* 0x00001000140b7810 */ /* 0x000fe20007f1e0ff */
[----:B------:R-:W-:Y:S01]  /*16f80*/  IMAD R6, R203, UR5, R6 ;  /* 0x00000005cb067c24 */ /* 0x000fe2000f8e0206 */
[----:B------:R-:W-:Y:S01]  /*16f90*/  ULDC.64 UR4, c[0x0][0xb88] ;  /* 0x0002e20000047ab9 */ /* 0x000fe20000000a00 */
[----:B------:R-:W-:Y:S01]  /*16fa0*/  IMAD R50, R0, R51, RZ ;  /* 0x0000003300327224 */ /* 0x000fe200078e02ff */
[----:B------:R-:W-:Y:S02]  /*16fb0*/  SHF.R.S32.HI R3, RZ, 0x1f, R7 ;  /* 0x0000001fff037819 */ /* 0x000fe40000011407 */
[----:B------:R-:W-:Y:S01]  /*16fc0*/  IADD3.X R5, R9, R5, R6, P2, !PT ;  /* 0x0000000509057210 */ /* 0x000fe200017fe406 */
[----:B------:R-:W-:Y:S01]  /*16fd0*/  IMAD.X R9, RZ, RZ, R21, P0 ;  /* 0x000000ffff097224 */ /* 0x000fe200000e0615 */
[----:B------:R-:W-:Y:S01]  /*16fe0*/  LOP3.LUT R8, R11, 0x380, RZ, 0xc0, !PT ;  /* 0x000003800b087812 */ /* 0x000fe200078ec0ff */
[----:B------:R-:W-:Y:S01]  /*16ff0*/  IMAD R6, R3, UR4, RZ ;  /* 0x0000000403067c24 */ /* 0x000fe2000f8e02ff */
[----:B------:R-:W-:Y:S01]  /*17000*/  IADD3 R25, P2, R20, 0x3000, RZ ;  /* 0x0000300014197810 */ /* 0x000fe20007f5e0ff */
[----:B------:R-:W-:Y:S01]  /*17010*/  IMAD.WIDE.U32 R4, R7, UR4, R4 ;  /* 0x0000000407047c25 */ /* 0x000fe2000f8e0004 */
[----:B------:R-:W-:-:S02]  /*17020*/  SHF.R.U64 R8, R8, 0x3, RZ ;  /* 0x0000000308087819 */ /* 0x000fc400000012ff */
[----:B------:R-:W-:Y:S01]  /*17030*/  LOP3.LUT R24, R25, 0x380, RZ, 0xc0, !PT ;  /* 0x0000038019187812 */ /* 0x000fe200078ec0ff */
[----:B------:R-:W-:Y:S01]  /*17040*/  IMAD R3, R7, UR5, R6 ;  /* 0x0000000507037c24 */ /* 0x000fe2000f8e0206 */
[----:B------:R-:W-:Y:S01]  /*17050*/  ULDC.64 UR4, c[0x0][0xb50] ;  /* 0x0002d40000047ab9 */ /* 0x000fe20000000a00 */
[----:B------:R-:W-:Y:S01]  /*17060*/  LOP3.LUT R8, R8, R11, RZ, 0x3c, !PT ;  /* 0x0000000b08087212 */ /* 0x000fe200078e3cff */
[----:B------:R-:W-:Y:S01]  /*17070*/  IMAD R11, R206, 0x80, R232 ;  /* 0x00000080ce0b7824 */ /* 0x000fe200078e02e8 */
[----:B------:R-:W-:Y:S01]  /*17080*/  LEA R6, P4, R4, UR4, 0x2 ;  /* 0x0000000404067c11 */ /* 0x000fe2000f8810ff */
[----:B------:R-:W-:Y:S01]  /*17090*/  IMAD.IADD R3, R5, 0x1, R3 ;  /* 0x0000000105037824 */ /* 0x000fe200078e0203 */
[----:B------:R-:W-:Y:S02]  /*170a0*/  SHF.R.U64 R24, R24, 0x3, RZ ;  /* 0x0000000318187819 */ /* 0x000fe400000012ff */
[----:B------:R-:W-:Y:S01]  /*170b0*/  LOP3.LUT P0, RZ, R214, 0x3, RZ, 0xc0, !PT ;  /* 0x00000003d6ff7812 */ /* 0x000fe2000780c0ff */
[----:B------:R-:W-:Y:S01]  /*170c0*/  SHFL.IDX PT, R46, R6, RZ, 0x1c1f ;  /* 0x001c1fff062e7589 */ /* 0x000fe200000e0000 */
[----:B------:R-:W-:Y:S01]  /*170d0*/  LEA.HI.X R4, R4, UR5, R3, 0x2, P4 ;  /* 0x0000000504047c11 */ /* 0x000fe2000a0f1403 */
[C---:B------:R-:W-:Y:S01]  /*170e0*/  VIADD R3, R11.reuse, 0x8 ;  /* 0x000000080b037836 */ /* 0x040fe20000000000 */
[----:B------:R-:W-:Y:S01]  /*170f0*/  LOP3.LUT R24, R24, R25, RZ, 0x3c, !PT ;  /* 0x0000001918187212 */ /* 0x000fe200078e3cff */
[----:B------:R-:W-:Y:S01]  /*17100*/  SHFL.IDX PT, R48, R6, 0x1, 0x1c1f ;  /* 0x003c1f0006307f89 */ /* 0x000fe200000e0000 */
[----:B------:R-:W-:Y:S01]  /*17110*/  IMAD.X R25, RZ, RZ, R21, P2 ;  /* 0x000000ffff197224 */ /* 0x000fe200010e0615 */
[----:B------:R-:W-:Y:S01]  /*17120*/  ISETP.GE.OR P2, PT, R11, R50, P0 ;  /* 0x000000320b00720c */ /* 0x000fe20000746670 */
[----:B------:R-:W-:Y:S01]  /*17130*/  ULDC.64 UR4, c[0x0][0xaa0] ;  /* 0x0002a80000047ab9 */ /* 0x000fe20000000a00 */
[----:B------:R-:W2:Y:S01]  /*17140*/  SHFL.IDX PT, R47, R4, RZ, 0x1c1f ;  /* 0x001c1fff042f7589 */ /* 0x000ea200000e0000 */
[----:B------:R-:W-:-:S02]  /*17150*/  LOP3.LUT R12, R13, 0x380, RZ, 0xc0, !PT ;  /* 0x000003800d0c7812 */ /* 0x000fc400078ec0ff */
[----:B------:R-:W-:Y:S01]  /*17160*/  ISETP.GE.OR P0, PT, R3, R50, P0 ;  /* 0x000000320300720c */ /* 0x000fe20000706670 */
[----:B------:R-:W3:Y:S01]  /*17170*/  SHFL.IDX PT, R49, R4, 0x1, 0x1c1f ;  /* 0x003c1f0004317f89 */ /* 0x000ee200000e0000 */
[----:B------:R-:W-:Y:S02]  /*17180*/  SHF.R.U64 R12, R12, 0x3, RZ ;  /* 0x000000030c0c7819 */ /* 0x000fe400000012ff */
[----:B------:R-:W-:Y:S02]  /*17190*/  IADD3 R29, P6, R20, 0x4000, RZ ;  /* 0x00004000141d7810 */ /* 0x000fe40007fde0ff */
[----:B------:R-:W-:Y:S01]  /*171a0*/  LOP3.LUT R12, R12, R13, RZ, 0x3c, !PT ;  /* 0x0000000d0c0c7212 */ /* 0x000fe200078e3cff */
[----:B------:R-:W-:Y:S01]  /*171b0*/  IMAD.X R13, RZ, RZ, R21, P3 ;  /* 0x000000ffff0d7224 */ /* 0x000fe200018e0615 */
[C---:B------:R-:W-:Y:S02]  /*171c0*/  IADD3 R33, P5, R20.reuse, 0x5000, RZ ;  /* 0x0000500014217810 */ /* 0x040fe40007fbe0ff */
[----:B------:R-:W-:-:S02]  /*171d0*/  IADD3 R37, P4, R20, 0x6000, RZ ;  /* 0x0000600014257810 */ /* 0x000fc40007f9e0ff */
[C---:B------:R-:W-:Y:S02]  /*171e0*/  LOP3.LUT R7, R20.reuse, 0x380, RZ, 0xc0, !PT ;  /* 0x0000038014077812 */ /* 0x040fe400078ec0ff */
[----:B------:R-:W-:Y:S02]  /*171f0*/  IADD3 R5, P3, R20, 0x7000, RZ ;  /* 0x0000700014057810 */ /* 0x000fe40007f7e0ff */
[----:B------:R-:W-:Y:S02]  /*17200*/  LOP3.LUT R28, R29, 0x380, RZ, 0xc0, !PT ;  /* 0x000003801d1c7812 */ /* 0x000fe400078ec0ff */
[----:B------:R-:W-:Y:S01]  /*17210*/  LOP3.LUT R32, R33, 0x380, RZ, 0xc0, !PT ;  /* 0x0000038021207812 */ /* 0x000fe200078ec0ff */
[----:B--2---:R2:W-:Y:S01]  /*17220*/  @!P2 ST.E desc[UR40][R46.64], R88 ;  /* 0x000000582e00a985 */ /* 0x0045e2000c101928 */
[----:B------:R-:W-:Y:S01]  /*17230*/  LOP3.LUT R36, R37, 0x380, RZ, 0xc0, !PT ;  /* 0x0000038025247812 */ /* 0x000fe200078ec0ff */
[----:B------:R-:W-:Y:S01]  /*17240*/  IMAD R3, R45, UR4, RZ ;  /* 0x000000042d037c24 */ /* 0x000fe2000f8e02ff */
[----:B------:R-:W-:Y:S01]  /*17250*/  SHF.R.U64 R7, R7, 0x3, RZ ;  /* 0x0000000307077819 */ /* 0x000fe200000012ff */
[----:B---3--:R3:W-:Y:S01]  /*17260*/  @!P0 ST.E desc[UR40][R48.64], R89 ;  /* 0x0000005930008985 */ /* 0x0087e2000c101928 */
[----:B------:R-:W-:Y:S01]  /*17270*/  LOP3.LUT R0, R5, 0x380, RZ, 0xc0, !PT ;  /* 0x0000038005007812 */ /* 0x000fe200078ec0ff */
[----:B------:R-:W-:Y:S01]  /*17280*/  IMAD.X R41, RZ, RZ, R21, P3 ;  /* 0x000000ffff297224 */ /* 0x000fe200018e0615 */
[----:B------:R-:W-:-:S02]  /*17290*/  SHF.R.U64 R28, R28, 0x3, RZ ;  /* 0x000000031c1c7819 */ /* 0x000fc400000012ff */
[----:B------:R-:W-:Y:S02]  /*172a0*/  SHF.R.U64 R32, R32, 0x3, RZ ;  /* 0x0000000320207819 */ /* 0x000fe400000012ff */
[----:B------:R-:W-:Y:S01]  /*172b0*/  SHF.R.U64 R36, R36, 0x3, RZ ;  /* 0x0000000324247819 */ /* 0x000fe200000012ff */
[----:B--2---:R-:W2:Y:S01]  /*172c0*/  @P1 LDC R47, c[0x0][0xbec] ;  /* 0x0002fb00ff2f1b82 */ /* 0x004ea20000000800 */
[----:B------:R-:W-:Y:S01]  /*172d0*/  LOP3.LUT R20, R7, R20, RZ, 0x3c, !PT ;  /* 0x0000001407147212 */ /* 0x000fe200078e3cff */
[----:B------:R-:W-:Y:S01]  /*172e0*/  IMAD R3, R44, UR5, R3 ;  /* 0x000000052c037c24 */ /* 0x000fe2000f8e0203 */
[----:B------:R-:W-:Y:S01]  /*172f0*/  SHF.R.U64 R0, R0, 0x3, RZ ;  /* 0x0000000300007819 */ /* 0x000fe200000012ff */
[----:B------:R-:W5:Y:S01]  /*17300*/  LD.E.128 R8, desc[UR40][R8.64] ;  /* 0x0000002808087980 */ /* 0x000f62000c101d00 */
[----:B------:R-:W-:Y:S01]  /*17310*/  LOP3.LUT R28, R28, R29, RZ, 0x3c, !PT ;  /* 0x0000001d1c1c7212 */ /* 0x000fe200078e3cff */
[--C-:B------:R-:W-:Y:S01]  /*17320*/  IMAD.X R29, RZ, RZ, R21.reuse, P6 ;  /* 0x000000ffff1d7224 */ /* 0x100fe200030e0615 */
[----:B------:R-:W-:Y:S01]  /*17330*/  LOP3.LUT R32, R32, R33, RZ, 0x3c, !PT ;  /* 0x0000002120207212 */ /* 0x000fe200078e3cff */
[----:B---3--:R-:W3:Y:S01]  /*17340*/  @P1 LDC R49, c[0x0][0xbf0] ;  /* 0x0002fc00ff311b82 */ /* 0x008ee20000000800 */
[----:B------:R-:W-:Y:S01]  /*17350*/  LOP3.LUT R36, R36, R37, RZ, 0x3c, !PT ;  /* 0x0000002524247212 */ /* 0x000fe200078e3cff */
[--C-:B------:R-:W-:Y:S01]  /*17360*/  IMAD.X R33, RZ, RZ, R21.reuse, P5 ;  /* 0x000000ffff217224 */ /* 0x100fe200028e0615 */
[----:B------:R-:W-:Y:S01]  /*17370*/  LOP3.LUT R40, R0, R5, RZ, 0x3c, !PT ;  /* 0x0000000500287212 */ /* 0x000fe200078e3cff */
[----:B------:R-:W-:Y:S01]  /*17380*/  IMAD.X R37, RZ, RZ, R21, P4 ;  /* 0x000000ffff257224 */ /* 0x000fe200020e0615 */
[----:B------:R4:W5:Y:S04]  /*17390*/  LD.E.128 R4, desc[UR40][R20.64] ;  /* 0x0000002814047980 */ /* 0x000968000c101d00 */
[----:B------:R-:W5:Y:S04]  /*173a0*/  LD.E.128 R12, desc[UR40][R12.64] ;  /* 0x000000280c0c7980 */ /* 0x000f68000c101d00 */
[----:B------:R-:W5:Y:S01]  /*173b0*/  LD.E.128 R24, desc[UR40][R24.64] ;  /* 0x0000002818187980 */ /* 0x000f62000c101d00 */
[----:B----4-:R-:W-:Y:S01]  /*173c0*/  IMAD.WIDE.U32 R20, R44, UR4, RZ ;  /* 0x000000042c147c25 */ /* 0x010fe2000f8e00ff */
[----:B------:R-:W-:-:S02]  /*173d0*/  ULDC.64 UR4, c[0x0][0xae8] ;  /* 0x0002ba0000047ab9 */ /* 0x000fc40000000a00 */
[----:B------:R-:W5:Y:S01]  /*173e0*/  LD.E.128 R28, desc[UR40][R28.64] ;  /* 0x000000281c1c7980 */ /* 0x000f62000c101d00 */
[----:B------:R-:W-:Y:S02]  /*173f0*/  IMAD.IADD R21, R21, 0x1, R3 ;  /* 0x0000000115157824 */ /* 0x000fe400078e0203 */
[----:B------:R-:W-:Y:S01]  /*17400*/  IMAD R3, R199, 0x20, R207 ;  /* 0x00000020c7037824 */ /* 0x000fe200078e02cf */
[----:B------:R-:W5:Y:S01]  /*17410*/  LD.E.128 R32, desc[UR40][R32.64] ;  /* 0x0000002820207980 */ /* 0x000f62000c101d00 */
[----:B------:R-:W-:Y:S02]  /*17420*/  IMAD R45, R52, UR4, RZ ;  /* 0x00000004342d7c24 */ /* 0x000fe4000f8e02ff */
[----:B------:R-:W-:Y:S01]  /*17430*/  IMAD R46, R206, 0x80, R3 ;  /* 0x00000080ce2e7824 */ /* 0x000fe200078e0203 */
[----:B------:R-:W5:Y:S01]  /*17440*/  LD.E.128 R36, desc[UR40][R36.64] ;  /* 0x0000002824247980 */ /* 0x000f62000c101d00 */
[----:B------:R-:W-:Y:S02]  /*17450*/  IMAD R45, R200, UR5, R45 ;  /* 0x00000005c82d7c24 */ /* 0x000fe4000f8e022d */
[----:B--2---:R-:W-:Y:S01]  /*17460*/  @P1 IMAD.HI.U32 R0, R46, R47, RZ ;  /* 0x0000002f2e001227 */ /* 0x004fe200078e00ff */
[----:B------:R-:W5:Y:S03]  /*17470*/  LD.E.128 R40, desc[UR40][R40.64] ;  /* 0x0000002828287980 */ /* 0x000f66000c101d00 */
[----:B------:R-:W-:Y:S01]  /*17480*/  IMAD.WIDE.U32 R20, R200, UR4, R20 ;  /* 0x00000004c8147c25 */ /* 0x000fe2000f8e0014 */
[----:B------:R-:W-:Y:S01]  /*17490*/  ULDC.64 UR4, c[0x0][0xaf0] ;  /* 0x0002bc0000047ab9 */ /* 0x000fe20000000a00 */
[----:B------:R-:W-:Y:S01]  /*174a0*/  @!PT LDS RZ, [RZ] ;  /* 0x00000000fffff984 */ /* 0x000fe20000000800 */
[----:B------:R-:W-:Y:S01]  /*174b0*/  @!PT LDS RZ, [RZ] ;  /* 0x00000000fffff984 */ /* 0x000fe20000000800 */
[----:B------:R-:W-:Y:S01]  /*174c0*/  @!PT LDS RZ, [RZ] ;  /* 0x00000000fffff984 */ /* 0x000fe20000000800 */
[----:B------:R-:W-:Y:S01]  /*174d0*/  @!PT LDS RZ, [RZ] ;  /* 0x00000000fffff984 */ /* 0x000fe20000000800 */
[----:B------:R2:W-:Y:S06]  /*174e0*/  MEMBAR.ALL.CTA ;  /* 0x0000000000007992 */ /* 0x0005ec0000008000 */
[----:B--2---:R-:W2:Y:S01]  /*174f0*/  FENCE.VIEW.ASYNC.S ;  /* 0x00000000000073c6 */ /* 0x004ea20000000000 */
[----:B------:R-:W-:Y:S01]  /*17500*/  IMAD.MOV.U32 R3, RZ, RZ, R46 ;  /* 0x000000ffff037224 */ /* 0x000fe200078e002e */
[----:B---3--:R-:W-:Y:S01]  /*17510*/  @P1 SHF.R.U32.HI R3, RZ, R49, R0 ;  /* 0x00000031ff031219 */ /* 0x008fe20000011600 */
[----:B------:R-:W-:-:S02]  /*17520*/  IMAD.IADD R21, R21, 0x1, R45 ;  /* 0x0000000115157824 */ /* 0x000fc400078e022d */
[----:B------:R-:W-:Y:S01]  /*17530*/  IMAD R44, R208, UR4, RZ ;  /* 0x00000004d02c7c24 */ /* 0x000fe2000f8e02ff */
[----:B------:R-:W-:Y:S01]  /*17540*/  SHF.R.S32.HI R0, RZ, 0x1f, R3 ;  /* 0x0000001fff007819 */ /* 0x000fe20000011403 */
[----:B------:R-:W-:-:S04]  /*17550*/  IMAD.WIDE.U32 R20, R203, UR4, R20 ;  /* 0x00000004cb147c25 */ /* 0x000fc8000f8e0014 */
[----:B------:R-:W-:Y:S01]  /*17560*/  IMAD R45, R203, UR5, R44 ;  /* 0x00000005cb2d7c24 */ /* 0x000fe2000f8e022c */
[----:B------:R-:W-:Y:S01]  /*17570*/  ULDC.64 UR4, c[0x0][0xae0] ;  /* 0x0002b80000047ab9 */ /* 0x000fe20000000a00 */
[----:B------:R-:W-:Y:S02]  /*17580*/  IMAD.MOV R44, RZ, RZ, -R3 ;  /* 0x000000ffff2c7224 */ /* 0x000fe400078e0a03 */
[----:B------:R-:W-:Y:S02]  /*17590*/  IMAD.IADD R21, R21, 0x1, R45 ;  /* 0x0000000115157824 */ /* 0x000fe400078e022d */
[----:B------:R-:W-:Y:S02]  /*175a0*/  IMAD R0, R0, UR4, RZ ;  /* 0x0000000400007c24 */ /* 0x000fe4000f8e02ff */
[----:B------:R-:W-:Y:S02]  /*175b0*/  IMAD R45, R51, R44, R46 ;  /* 0x0000002c332d7224 */ /* 0x000fe400078e022e */
[----:B------:R-:W-:-:S02]  /*175c0*/  IMAD R47, R3, UR5, R0 ;  /* 0x00000005032f7c24 */ /* 0x000fc4000f8e0200 */
[----:B------:R-:W-:Y:S01]  /*175d0*/  IMAD.WIDE.U32 R20, R3, UR4, R20 ;  /* 0x0000000403147c25 */ /* 0x000fe2000f8e0014 */
[----:B------:R-:W-:Y:S01]  /*175e0*/  SHF.R.S32.HI R0, RZ, 0x1f, R45 ;  /* 0x0000001fff007819 */ /* 0x000fe2000001142d */
[----:B------:R-:W-:Y:S02]  /*175f0*/  ULDC.64 UR4, c[0x0][0xad8] ;  /* 0x0002b60000047ab9 */ /* 0x000fe40000000a00 */
[----:B------:R-:W-:Y:S02]  /*17600*/  IMAD R49, R206, 0x80, R207 ;  /* 0x00000080ce317824 */ /* 0x000fe400078e02cf */
[----:B------:R-:W-:Y:S02]  /*17610*/  IMAD.IADD R21, R21, 0x1, R47 ;  /* 0x0000000115157824 */ /* 0x000fe400078e022f */
[----:B------:R-:W-:Y:S02]  /*17620*/  IMAD R44, R0, UR4, RZ ;  /* 0x00000004002c7c24 */ /* 0x000fe4000f8e02ff */
[----:B------:R-:W-:-:S02]  /*17630*/  VIADD R0, R49, 0x20 ;  /* 0x0000002031007836 */ /* 0x000fc40000000000 */
[C---:B------:R-:W-:Y:S02]  /*17640*/  IMAD R47, R45.reuse, UR5, R44 ;  /* 0x000000052d2f7c24 */ /* 0x040fe4000f8e022c */
[----:B------:R-:W-:Y:S01]  /*17650*/  IMAD.WIDE.U32 R20, R45, UR4, R20 ;  /* 0x000000042d147c25 */ /* 0x000fe2000f8e0014 */
[-C--:B------:R-:W-:Y:S01]  /*17660*/  ISETP.GE.AND P0, PT, R0, R50.reuse, PT ;  /* 0x000000320000720c */ /* 0x080fe20003f06270 */
[----:B------:R-:W-:Y:S01]  /*17670*/  ULDC.64 UR4, c[0x0][0xa80] ;  /* 0x0002a00000047ab9 */ /* 0x000fe20000000a00 */
[C---:B------:R-:W-:Y:S01]  /*17680*/  ISETP.GE.AND P2, PT, R49.reuse, R50, PT ;  /* 0x000000323100720c */ /* 0x040fe20003f46270 */
[----:B------:R-:W-:Y:S02]  /*17690*/  VIADD R0, R2, 0x34820 ;  /* 0x0003482002007836 */ /* 0x000fe40000000000 */
[----:B------:R-:W-:Y:S01]  /*176a0*/  VIADD R3, R49, 0x40 ;  /* 0x0000004031037836 */ /* 0x000fe20000000000 */
[----:B------:R-:W-:Y:S01]  /*176b0*/  LEA R46, P3, R20, UR4, 0x1 ;  /* 0x00000004142e7c11 */ /* 0x000fe2000f8608ff */
[----:B------:R-:W-:Y:S01]  /*176c0*/  IMAD.IADD R21, R21, 0x1, R47 ;  /* 0x0000000115157824 */ /* 0x000fe200078e022f */
[----:B------:R-:W-:-:S02]  /*176d0*/  PRMT R0, RZ, 0x654, R0 ;  /* 0x00000654ff007816 */ /* 0x000fc40000000000 */
[----:B------:R-:W-:Y:S02]  /*176e0*/  ISETP.GE.AND P1, PT, R3, R50, PT ;  /* 0x000000320300720c */ /* 0x000fe40003f26270 */
[----:B------:R-:W-:Y:S01]  /*176f0*/  LEA.HI.X R3, R20, UR5, R21, 0x1, P3 ;  /* 0x0000000514037c11 */ /* 0x000fe200098f0c15 */
[----:B--2---:R2:W-:Y:S01]  /*17700*/  SYNCS.ARRIVE.TRANS64.RED.A1T0 RZ, [R0+URZ], RZ ;  /* 0x000000ff00ff79a7 */ /* 0x0045e2000810043f */
[----:B------:R3:W4:Y:S01]  /*17710*/  SHFL.IDX PT, R44, R46, RZ, 0x181f ;  /* 0x00181fff2e2c7589 */ /* 0x00072200000e0000 */
[----:B------:R-:W-:Y:S03]  /*17720*/  BSSY B1, `(.L_x_801) ;  /* 0x000000c000017945 */ /* 0x000fe60003800000 */
[----:B--2---:R3:W2:Y:S01]  /*17730*/  SHFL.IDX PT, R0, R3, RZ, 0x181f ;  /* 0x00181fff03007589 */ /* 0x0046a200000e0000 */
[----:B------:R-:W-:Y:S05]  /*17740*/  @P2 BRA `(.L_x_802) ;  /* 0x0000000000242947 */ /* 0x000fea0003800000 */
[----:B------:R-:W-:Y:S02]  /*17750*/  ULDC UR4, c[0x0][0xac8] ;  /* 0x0002b20000047ab9 */ /* 0x000fe40000000800 */
[----:B------:R-:W-:Y:S02]  /*17760*/  ISETP.GE.AND P2, PT, R197, UR4, PT ;  /* 0x00000004c5007c0c */ /* 0x000fe4000bf46270 */
[----:B------:R-:W-:-:S11]  /*17770*/  ISETP.GE.AND P3, PT, R198, UR4, PT ;  /* 0x00000004c6007c0c */ /* 0x000fd6000bf66270 */
[CC--:B----4-:R-:W-:Y:S02]  /*17780*/  @!P2 LEA R20, P4, R197.reuse, R44.reuse, 0x1 ;  /* 0x0000002cc514a211 */ /* 0x0d0fe400078808ff */
[C---:B------:R-:W-:Y:S02]  /*17790*/  @!P3 LEA R44, P5, R198.reuse, R44, 0x1 ;  /* 0x0000002cc62cb211 */ /* 0x040fe400078a08ff */
[-C--:B--2---:R-:W-:Y:S02]  /*177a0*/  @!P2 LEA.HI.X R21, R197, R0.reuse, R237, 0x1, P4 ;  /* 0x00000000c515a211 */ /* 0x084fe400020f0ced */
[----:B------:R-:W-:-:S03]  /*177b0*/  @!P3 LEA.HI.X R45, R198, R0, R236, 0x1, P5 ;  /* 0x00000000c62db211 */ /* 0x000fc600028f0cec */
[----:B-----5:R2:W-:Y:S04]  /*177c0*/  @!P2 ST.E.128 desc[UR40][R20.64], R4 ;  /* 0x000000041400a985 */ /* 0x0205e8000c101d28 */
[----:B------:R2:W-:Y:S02]  /*177d0*/  @!P3 ST.E.128 desc[UR40][R44.64], R28 ;  /* 0x0000001c2c00b985 */ /* 0x0005e4000c101d28 */
.L_x_802:
[----:B------:R-:W-:Y:S05]  /*177e0*/  BSYNC B1 ;  /* 0x0000000000017941 */ /* 0x000fea0003800000 */
.L_x_801:
[----:B--2---:R2:W0:Y:S01]  /*177f0*/  SHFL.IDX PT, R0, R3, 0x1, 0x181f ;  /* 0x00381f0003007f89 */ /* 0x00442200000e0000 */
[----:B------:R-:W-:Y:S03]  /*17800*/  BSSY B1, `(.L_x_803) ;  /* 0x000000c000017945 */ /* 0x000fe60003800000 */
[----:B-----5:R2:W0:Y:S01]  /*17810*/  SHFL.IDX PT, R6, R46, 0x1, 0x181f ;  /* 0x00381f002e067f89 */ /* 0x02042200000e0000 */
[----:B------:R-:W-:Y:S05]  /*17820*/  @P0 BRA `(.L_x_804) ;  /* 0x0000000000240947 */ /* 0x000fea0003800000 */
[----:B------:R-:W-:Y:S02]  /*17830*/  ULDC UR4, c[0x0][0xac8] ;  /* 0x0002b20000047ab9 */ /* 0x000fe40000000800 */
[----:B------:R-:W-:Y:S02]  /*17840*/  ISETP.GE.AND P3, PT, R197, UR4, PT ;  /* 0x00000004c5007c0c */ /* 0x000fe4000bf66270 */
[----:B------:R-:W-:-:S11]  /*17850*/  ISETP.GE.AND P4, PT, R198, UR4, PT ;  /* 0x00000004c6007c0c */ /* 0x000fd6000bf86270 */
[CC--:B0-----:R-:W-:Y:S02]  /*17860*/  @!P3 LEA R4, P0, R197.reuse, R6.reuse, 0x1 ;  /* 0x00000006c504b211 */ /* 0x0c1fe400078008ff */
[C---:B------:R-:W-:Y:S02]  /*17870*/  @!P4 LEA R6, P2, R198.reuse, R6, 0x1 ;  /* 0x00000006c606c211 */ /* 0x040fe400078408ff */
[-C--:B------:R-:W-:Y:S02]  /*17880*/  @!P3 LEA.HI.X R5, R197, R0.reuse, R237, 0x1, P0 ;  /* 0x00000000c505b211 */ /* 0x080fe400000f0ced */
[----:B------:R-:W-:-:S03]  /*17890*/  @!P4 LEA.HI.X R7, R198, R0, R236, 0x1, P2 ;  /* 0x00000000c607c211 */ /* 0x000fc600010f0cec */
[----:B------:R0:W-:Y:S04]  /*178a0*/  @!P3 ST.E.128 desc[UR40][R4.64], R8 ;  /* 0x000000080400b985 */ /* 0x0001e8000c101d28 */
[----:B------:R0:W-:Y:S02]  /*178b0*/  @!P4 ST.E.128 desc[UR40][R6.64], R32 ;  /* 0x000000200600c985 */ /* 0x0001e4000c101d28 */
.L_x_804:
[----:B------:R-:W-:Y:S05]  /*178c0*/  BSYNC B1 ;  /* 0x0000000000017941 */ /* 0x000fea0003800000 */
.L_x_803:
[----:B0-----:R0:W0:Y:S01]  /*178d0*/  SHFL.IDX PT, R0, R3, 0x2, 0x181f ;  /* 0x00581f0003007f89 */ /* 0x00102200000e0000 */
[----:B------:R-:W-:Y:S03]  /*178e0*/  BSSY B1, `(.L_x_805) ;  /* 0x000000c000017945 */ /* 0x000fe60003800000 */
[----:B------:R0:W0:Y:S01]  /*178f0*/  SHFL.IDX PT, R6, R46, 0x2, 0x181f ;  /* 0x00581f002e067f89 */ /* 0x00002200000e0000 */
        /* <DEDUP_REMOVED lines=10> */
.L_x_806:
[----:B------:R-:W-:Y:S05]  /*179a0*/  BSYNC B1 ;  /* 0x0000000000017941 */ /* 0x000fea0003800000 */
.L_x_805:
[----:B0-----:R-:W-:Y:S01]  /*179b0*/  VIADD R0, R49, 0x60 ;  /* 0x0000006031007836 */ /* 0x001fe20000000000 */
[----:B--23--:R-:W0:Y:S04]  /*179c0*/  SHFL.IDX PT, R3, R3, 0x3, 0x181f ;  /* 0x00781f0003037f89 */ /* 0x00ce2800000e0000 */
[----:B------:R-:W-:Y:S01]  /*179d0*/  ISETP.GE.AND P0, PT, R0, R50, PT ;  /* 0x000000320000720c */ /* 0x000fe20003f06270 */
[----:B------:R-:W2:-:S12]  /*179e0*/  SHFL.IDX PT, R46, R46, 0x3, 0x181f ;  /* 0x00781f002e2e7f89 */ /* 0x000e9800000e0000 */
[----:B------:R-:W-:Y:S05]  /*179f0*/  @P0 BRA `(.L_x_807) ;  /* 0x0000000800e40947 */ /* 0x000fea0003800000 */
[----:B------:R-:W-:Y:S02]  /*17a00*/  ULDC UR4, c[0x0][0xac8] ;  /* 0x0002b20000047ab9 */ /* 0x000fe40000000800 */
[----:B------:R-:W-:-:S13]  /*17a10*/  ISETP.GE.AND P1, PT, R197, UR4, PT ;  /* 0x00000004c5007c0c */ /* 0x000fda000bf26270 */
[----:B--2---:R-:W-:-:S04]  /*17a20*/  @!P1 LEA R4, P0, R197, R46, 0x1 ;  /* 0x0000002ec5049211 */ /* 0x004fc800078008ff */
[----:B0-----:R-:W-:Y:S02]  /*17a30*/  @!P1 LEA.HI.X R5, R197, R3, R237, 0x1, P0 ;  /* 0x00000003c5059211 */ /* 0x001fe400000f0ced */
[----:B------:R-:W-:-:S03]  /*17a40*/  ISETP.GE.AND P0, PT, R198, UR4, PT ;  /* 0x00000004c6007c0c */ /* 0x000fc6000bf06270 */
[----:B------:R3:W-:Y:S10]  /*17a50*/  @!P1 ST.E.128 desc[UR40][R4.64], R24 ;  /* 0x0000001804009985 */ /* 0x0007f4000c101d28 */
[----:B------:R-:W-:Y:S05]  /*17a60*/  @P0 BRA `(.L_x_807) ;  /* 0x0000000800c80947 */ /* 0x000fea0003800000 */
[----:B---3--:R-:W-:-:S04]  /*17a70*/  LEA R4, P0, R198, R46, 0x1 ;  /* 0x0000002ec6047211 */ /* 0x008fc800078008ff */
[----:B------:R-:W-:-:S05]  /*17a80*/  LEA.HI.X R5, R198, R3, R236, 0x1, P0 ;  /* 0x00000003c6057211 */ /* 0x000fca00000f0cec */
[----:B------:R0:W-:Y:S01]  /*17a90*/  ST.E.128 desc[UR40][R4.64], R40 ;  /* 0x0000002804007985 */ /* 0x0001e2000c101d28 */
[----:B------:R-:W-:Y:S05]  /*17aa0*/  BRA `(.L_x_807) ;  /* 0x0000000800b87947 */ /* 0x000fea0003800000 */
.L_x_799:
[----:B------:R-:W-:Y:S01]  /*17ab0*/  ULDC.64 UR4, c[0x0][0xc00] ;  /* 0x0003000000047ab9 */ /* 0x000fe20000000a00 */
[----:B------:R-:W-:Y:S01]  /*17ac0*/  IMAD.MOV.U32 R3, RZ, RZ, RZ ;  /* 0x000000ffff037224 */ /* 0x000fe200078e00ff */
[----:B------:R-:W-:Y:S01]  /*17ad0*/  ISETP.NE.U32.AND P0, PT, RZ, UR4, PT ;  /* 0x00000004ff007c0c */ /* 0x000fe2000bf05070 */
[----:B------:R-:W2:Y:S01]  /*17ae0*/  LDC R21, c[0x0][0xbe8] ;  /* 0x0002fa00ff157b82 */ /* 0x000ea20000000800 */
[----:B------:R-:W-:Y:S02]  /*17af0*/  IADD3 R4, P1, R201, UR4, RZ ;  /* 0x00000004c9047c10 */ /* 0x000fe4000ff3e0ff */
[----:B------:R-:W-:Y:S02]  /*17b00*/  ISETP.NE.AND.EX P0, PT, RZ, UR5, PT, P0 ;  /* 0x00000005ff007c0c */ /* 0x000fe4000bf05300 */
[----:B------:R-:W-:Y:S01]  /*17b10*/  IADD3.X R5, R202, UR5, RZ, P1, !PT ;  /* 0x00000005ca057c10 */ /* 0x000fe20008ffe4ff */
[----:B------:R-:W-:Y:S02]  /*17b20*/  ULDC.64 UR4, c[0x0][0xc08] ;  /* 0x0003020000047ab9 */ /* 0x000fe40000000a00 */
[----:B------:R-:W-:-:S04]  /*17b30*/  ISETP.NE.U32.AND P1, PT, RZ, UR4, PT ;  /* 0x00000004ff007c0c */ /* 0x000fc8000bf25070 */
[----:B------:R-:W-:-:S04]  /*17b40*/  ISETP.NE.AND.EX P1, PT, RZ, UR5, PT, P1 ;  /* 0x00000005ff007c0c */ /* 0x000fc8000bf25310 */
[----:B------:R3:W5:Y:S09]  /*17b50*/  @P0 LDG.E R3, desc[UR40][R4.64] ;  /* 0x0000002804030981 */ /* 0x000772000c1e1900 */
[----:B------:R-:W-:Y:S01]  /*17b60*/  @P1 IADD3 R6, P2, R201, UR4, RZ ;  /* 0x00000004c9061c10 */ /* 0x000fe2000ff5e0ff */
[----:B------:R-:W-:-:S02]  /*17b70*/  ULDC UR4, c[0x0][0xa88] ;  /* 0x0002a20000047ab9 */ /* 0x000fc40000000800 */
[----:B------:R-:W-:Y:S01]  /*17b80*/  IMAD.U32 R0, RZ, RZ, UR4 ;  /* 0x00000004ff007e24 */ /* 0x000fe2000f8e00ff */
[----:B------:R-:W-:-:S05]  /*17b90*/  @P1 IADD3.X R7, R202, UR5, RZ, P2, !PT ;  /* 0x00000005ca071c10 */ /* 0x000fca00097fe4ff */
[----:B------:R3:W5:Y:S01]  /*17ba0*/  @P1 LDG.E R0, desc[UR40][R6.64] ;  /* 0x0000002806001981 */ /* 0x000762000c1e1900 */
[----:B--2---:R-:W-:Y:S01]  /*17bb0*/  ISETP.NE.AND P2, PT, R21, 0x1, PT ;  /* 0x000000011500780c */ /* 0x004fe20003f45270 */
[----:B------:R-:W2:-:S12]  /*17bc0*/  S2R R8, SR_TID.X ;  /* 0x0000000000087919 */ /* 0x000e980000002100 */
[----:B------:R-:W4:Y:S08]  /*17bd0*/  @P2 LDC R14, c[0x0][0xbec] ;  /* 0x0002fb00ff0e2b82 */ /* 0x000f300000000800 */
[----:B------:R-:W0:Y:S01]  /*17be0*/  @P2 LDC R25, c[0x0][0xbf0] ;  /* 0x0002fc00ff192b82 */ /* 0x000e220000000800 */
[----:B--2---:R-:W-:-:S05]  /*17bf0*/  VIADD R8, R8, 0xffffff80 ;  /* 0xffffff8008087836 */ /* 0x004fca0000000000 */
[----:B------:R-:W-:Y:S01]  /*17c00*/  ISETP.GE.AND P3, PT, R8, 0x80, PT ;  /* 0x000000800800780c */ /* 0x000fe20003f66270 */
[----:B---3--:R-:W-:-:S12]  /*17c10*/  @P1 BRA `(.L_x_808) ;  /* 0x0000000000101947 */ /* 0x008fd80003800000 */
[----:B------:R-:W-:Y:S05]  /*17c20*/  @!P0 BRA `(.L_x_808) ;  /* 0x00000000000c8947 */ /* 0x000fea0003800000 */
[----:B------:R-:W2:Y:S04]  /*17c30*/  LDG.E R7, desc[UR40][R4.64] ;  /* 0x0000002804077981 */ /* 0x000ea8000c1e1900 */
[----:B-----5:R-:W2:Y:S02]  /*17c40*/  LDG.E R0, desc[UR40][R4.64+0x4] ;  /* 0x0000042804007981 */ /* 0x020ea4000c1e1900 */
[----:B--2---:R-:W-:-:S07]  /*17c50*/  IMAD.IADD R0, R0, 0x1, -R7 ;  /* 0x0000000100007824 */ /* 0x004fce00078e0a07 */
.L_x_808:
[----:B------:R-:W-:Y:S01]  /*17c60*/  BSSY B1, `(.L_x_809) ;  /* 0x000002e000017945 */ /* 0x000fe20003800000 */
[----:B------:R-:W-:Y:S02]  /*17c70*/  SHF.R.S32.HI R12, RZ, 0x1f, R200 ;  /* 0x0000001fff0c7819 */ /* 0x000fe400000114c8 */
[----:B------:R-:W-:Y:S02]  /*17c80*/  SEL R203, R203, RZ, !P0 ;  /* 0x000000ffcbcb7207 */ /* 0x000fe40004000000 */
[----:B------:R-:W-:Y:S02]  /*17c90*/  SEL R208, R208, RZ, !P0 ;  /* 0x000000ffd0d07207 */ /* 0x000fe40004000000 */
[----:B-----5:R-:W-:Y:S01]  /*17ca0*/  SHF.R.S32.HI R10, RZ, 0x1f, R3 ;  /* 0x0000001fff0a7819 */ /* 0x020fe20000011403 */
[----:B------:R-:W-:Y:S06]  /*17cb0*/  @P3 BRA `(.L_x_810) ;  /* 0x0000000000a03947 */ /* 0x000fec0003800000 */
[----:B------:R-:W2:Y:S01]  /*17cc0*/  S2R R5, SR_TID.X ;  /* 0x0000000000057919 */ /* 0x000ea20000002100 */
[----:B------:R-:W3:Y:S01]  /*17cd0*/  LDC R11, c[0x0][0xbe8] ;  /* 0x0002fa00ff0b7b82 */ /* 0x000ee20000000800 */
[----:B--2---:R-:W-:Y:S02]  /*17ce0*/  IMAD R4, R206, 0x80, R5 ;  /* 0x00000080ce047824 */ /* 0x004fe400078e0205 */
[----:B---3--:R-:W-:Y:S02]  /*17cf0*/  IMAD R5, R0, R11, RZ ;  /* 0x0000000b00057224 */ /* 0x008fe400078e02ff */
[----:B------:R-:W-:-:S05]  /*17d00*/  VIADD R8, R4, 0xffffff80 ;  /* 0xffffff8004087836 */ /* 0x000fca0000000000 */
[----:B------:R-:W-:-:S13]  /*17d10*/  ISETP.GE.AND P0, PT, R8, R5, PT ;  /* 0x000000050800720c */ /* 0x000fda0003f06270 */
[----:B------:R-:W-:Y:S05]  /*17d20*/  @P0 BRA `(.L_x_810) ;  /* 0x0000000000840947 */ /* 0x000fea0003800000 */
[----:B------:R-:W-:Y:S01]  /*17d30*/  ISETP.NE.AND P0, PT, R11, 0x1, PT ;  /* 0x000000010b00780c */ /* 0x000fe20003f05270 */
[----:B------:R-:W-:Y:S01]  /*17d40*/  ULDC.64 UR4, c[0x0][0xb90] ;  /* 0x0002e40000047ab9 */ /* 0x000fe20000000a00 */
[----:B------:R-:W-:Y:S02]  /*17d50*/  IMAD.MOV.U32 R4, RZ, RZ, R3 ;  /* 0x000000ffff047224 */ /* 0x000fe400078e0003 */
[----:B------:R-:W-:Y:S02]  /*17d60*/  IMAD R9, R12, UR4, RZ ;  /* 0x000000040c097c24 */ /* 0x000fe4000f8e02ff */
[----:B------:R-:W-:Y:S02]  /*17d70*/  IMAD.MOV.U32 R5, RZ, RZ, R10 ;  /* 0x000000ffff057224 */ /* 0x000fe400078e000a */
[----:B------:R-:W-:Y:S02]  /*17d80*/  IMAD.MOV.U32 R7, RZ, RZ, R8 ;  /* 0x000000ffff077224 */ /* 0x000fe400078e0008 */
[----:B------:R-:W-:-:S03]  /*17d90*/  IMAD.WIDE.U32 R4, R200, UR4, R4 ;  /* 0x00000004c8047c25 */ /* 0x000fc6000f8e0004 */
[----:B------:R-:W2:Y:S01]  /*17da0*/  @P0 LDC R13, c[0x0][0xbec] ;  /* 0x0002fb00ff0d0b82 */ /* 0x000ea20000000800 */
[----:B------:R-:W-:Y:S01]  /*17db0*/  IMAD R9, R200, UR5, R9 ;  /* 0x00000005c8097c24 */ /* 0x000fe2000f8e0209 */
[----:B------:R-:W-:-:S03]  /*17dc0*/  ULDC.64 UR4, c[0x0][0xb98] ;  /* 0x0002e60000047ab9 */ /* 0x000fc60000000a00 */
[----:B------:R-:W-:-:S03]  /*17dd0*/  IMAD.IADD R5, R5, 0x1, R9 ;  /* 0x0000000105057824 */ /* 0x000fc600078e0209 */
[----:B------:R-:W3:Y:S01]  /*17de0*/  @P0 LDC R15, c[0x0][0xbf0] ;  /* 0x0002fc00ff0f0b82 */ /* 0x000ee20000000800 */
[----:B------:R-:W-:-:S04]  /*17df0*/  IMAD.WIDE.U32 R4, R203, UR4, R4 ;  /* 0x00000004cb047c25 */ /* 0x000fc8000f8e0004 */
[----:B--2---:R-:W-:-:S05]  /*17e00*/  @P0 IMAD.HI.U32 R6, R8, R13, RZ ;  /* 0x0000000d08060227 */ /* 0x004fca00078e00ff */
[----:B---3--:R-:W-:Y:S01]  /*17e10*/  @P0 SHF.R.U32.HI R7, RZ, R15, R6 ;  /* 0x0000000fff070219 */ /* 0x008fe20000011606 */
[----:B------:R-:W-:-:S03]  /*17e20*/  IMAD R6, R208, UR4, RZ ;  /* 0x00000004d0067c24 */ /* 0x000fc6000f8e02ff */
[----:B------:R-:W-:Y:S01]  /*17e30*/  IADD3 R4, P0, R7, R4, RZ ;  /* 0x0000000407047210 */ /* 0x000fe20007f1e0ff */
[----:B------:R-:W-:-:S04]  /*17e40*/  IMAD.MOV R9, RZ, RZ, -R7 ;  /* 0x000000ffff097224 */ /* 0x000fc800078e0a07 */
[----:B------:R-:W-:Y:S01]  /*17e50*/  IMAD R9, R11, R9, R8 ;  /* 0x000000090b097224 */ /* 0x000fe200078e0208 */
[----:B------:R-:W-:Y:S01]  /*17e60*/  SHF.R.S32.HI R11, RZ, 0x1f, R7 ;  /* 0x0000001fff0b7819 */ /* 0x000fe20000011407 */
[----:B------:R-:W-:Y:S01]  /*17e70*/  IMAD R8, R203, UR5, R6 ;  /* 0x00000005cb087c24 */ /* 0x000fe2000f8e0206 */
[----:B------:R-:W-:Y:S02]  /*17e80*/  ULDC.64 UR4, c[0x0][0xb88] ;  /* 0x0002e20000047ab9 */ /* 0x000fe40000000a00 */
[----:B------:R-:W-:Y:S02]  /*17e90*/  SHF.R.S32.HI R6, RZ, 0x1f, R9 ;  /* 0x0000001fff067819 */ /* 0x000fe40000011409 */
[----:B------:R-:W-:-:S03]  /*17ea0*/  IADD3.X R5, R11, R5, R8, P0, !PT ;  /* 0x000000050b057210 */ /* 0x000fc600007fe408 */
[----:B------:R-:W-:Y:S02]  /*17eb0*/  IMAD R6, R6, UR4, RZ ;  /* 0x0000000406067c24 */ /* 0x000fe4000f8e02ff */
[----:B------:R-:W-:-:S04]  /*17ec0*/  IMAD.WIDE.U32 R4, R9, UR4, R4 ;  /* 0x0000000409047c25 */ /* 0x000fc8000f8e0004 */
[----:B------:R-:W-:Y:S01]  /*17ed0*/  IMAD R7, R9, UR5, R6 ;  /* 0x0000000509077c24 */ /* 0x000fe2000f8e0206 */
[----:B------:R-:W-:Y:S02]  /*17ee0*/  ULDC.64 UR4, c[0x0][0xb50] ;  /* 0x0002d40000047ab9 */ /* 0x000fe40000000a00 */
[----:B------:R-:W-:Y:S01]  /*17ef0*/  LEA R6, P0, R4, UR4, 0x2 ;  /* 0x0000000404067c11 */ /* 0x000fe2000f8010ff */
[----:B------:R-:W-:-:S05]  /*17f00*/  IMAD.IADD R5, R5, 0x1, R7 ;  /* 0x0000000105057824 */ /* 0x000fca00078e0207 */
[----:B------:R-:W-:Y:S01]  /*17f10*/  LEA.HI.X R7, R4, UR5, R5, 0x2, P0 ;  /* 0x0000000504077c11 */ /* 0x000fe200080f1405 */
[----:B------:R-:W-:-:S05]  /*17f20*/  IMAD.MOV.U32 R5, RZ, RZ, -0x800000 ;  /* 0xff800000ff057424 */ /* 0x000fca00078e00ff */
[----:B------:R2:W-:Y:S02]  /*17f30*/  STG.E desc[UR40][R6.64], R5 ;  /* 0x0000000506007986 */ /* 0x0005e4000c101928 */
.L_x_810:
[----:B------:R-:W-:Y:S05]  /*17f40*/  BSYNC B1 ;  /* 0x0000000000017941 */ /* 0x000fea0003800000 */
.L_x_809:
[----:B------:R-:W-:Y:S01]  /*17f50*/  ULDC.64 UR4, c[0x0][0xaa0] ;  /* 0x0002a80000047ab9 */ /* 0x000fe20000000a00 */
[----:B------:R-:W-:Y:S01]  /*17f60*/  BSSY B1, `(.L_x_811) ;  /* 0x0000038000017945 */ /* 0x000fe20003800000 */
[----:B------:R-:W-:-:S04]  /*17f70*/  IMAD R4, R10, UR4, RZ ;  /* 0x000000040a047c24 */ /* 0x000fc8000f8e02ff */
[C---:B--2---:R-:W-:Y:S02]  /*17f80*/  IMAD R7, R3.reuse, UR5, R4 ;  /* 0x0000000503077c24 */ /* 0x044fe4000f8e0204 */
[----:B------:R-:W-:Y:S01]  /*17f90*/  IMAD.WIDE.U32 R4, R3, UR4, RZ ;  /* 0x0000000403047c25 */ /* 0x000fe2000f8e00ff */
[----:B------:R-:W-:-:S03]  /*17fa0*/  ULDC.64 UR4, c[0x0][0xae8] ;  /* 0x0002ba0000047ab9 */ /* 0x000fc60000000a00 */
[----:B------:R-:W-:Y:S02]  /*17fb0*/  IMAD R3, R199, 0x20, R207 ;  /* 0x00000020c7037824 */ /* 0x000fe400078e02cf */
[----:B------:R-:W-:Y:S02]  /*17fc0*/  IMAD.IADD R5, R5, 0x1, R7 ;  /* 0x0000000105057824 */ /* 0x000fe400078e0207 */
[----:B------:R-:W-:Y:S02]  /*17fd0*/  IMAD R9, R206, 0x80, R3 ;  /* 0x00000080ce097824 */ /* 0x000fe400078e0203 */
[----:B------:R-:W-:Y:S02]  /*17fe0*/  IMAD R7, R12, UR4, RZ ;  /* 0x000000040c077c24 */ /* 0x000fe4000f8e02ff */
[----:B----4-:R-:W-:-:S04]  /*17ff0*/  @P2 IMAD.HI.U32 R6, R9, R14, RZ ;  /* 0x0000000e09062227 */ /* 0x010fc800078e00ff */
[C---:B------:R-:W-:Y:S02]  /*18000*/  IMAD R7, R200.reuse, UR5, R7 ;  /* 0x00000005c8077c24 */ /* 0x040fe4000f8e0207 */
[----:B------:R-:W-:Y:S01]  /*18010*/  IMAD.WIDE.U32 R4, R200, UR4, R4 ;  /* 0x00000004c8047c25 */ /* 0x000fe2000f8e0004 */
[----:B------:R-:W-:-:S03]  /*18020*/  ULDC.64 UR4, c[0x0][0xaf0] ;  /* 0x0002bc0000047ab9 */ /* 0x000fc60000000a00 */
[----:B------:R-:W-:Y:S01]  /*18030*/  IMAD.MOV.U32 R3, RZ, RZ, R9 ;  /* 0x000000ffff037224 */ /* 0x000fe200078e0009 */
[----:B0-----:R-:W-:Y:S01]  /*18040*/  @P2 SHF.R.U32.HI R3, RZ, R25, R6 ;  /* 0x00000019ff032219 */ /* 0x001fe20000011606 */
[----:B------:R-:W-:Y:S02]  /*18050*/  IMAD R8, R208, UR4, RZ ;  /* 0x00000004d0087c24 */ /* 0x000fe4000f8e02ff */
[----:B------:R-:W-:Y:S01]  /*18060*/  IMAD.IADD R5, R5, 0x1, R7 ;  /* 0x0000000105057824 */ /* 0x000fe200078e0207 */
[----:B------:R-:W-:Y:S01]  /*18070*/  SHF.R.S32.HI R6, RZ, 0x1f, R3 ;  /* 0x0000001fff067819 */ /* 0x000fe20000011403 */
[C---:B------:R-:W-:Y:S02]  /*18080*/  IMAD R7, R203.reuse, UR5, R8 ;  /* 0x00000005cb077c24 */ /* 0x040fe4000f8e0208 */
[----:B------:R-:W-:Y:S01]  /*18090*/  IMAD.WIDE.U32 R4, R203, UR4, R4 ;  /* 0x00000004cb047c25 */ /* 0x000fe2000f8e0004 */
[----:B------:R-:W-:-:S03]  /*180a0*/  ULDC.64 UR4, c[0x0][0xae0] ;  /* 0x0002b80000047ab9 */ /* 0x000fc60000000a00 */
[----:B------:R-:W-:Y:S02]  /*180b0*/  IMAD.MOV R8, RZ, RZ, -R3 ;  /* 0x000000ffff087224 */ /* 0x000fe400078e0a03 */
[----:B------:R-:W-:Y:S02]  /*180c0*/  IMAD.IADD R5, R5, 0x1, R7 ;  /* 0x0000000105057824 */ /* 0x000fe400078e0207 */
[----:B------:R-:W-:Y:S02]  /*180d0*/  IMAD R6, R6, UR4, RZ ;  /* 0x0000000406067c24 */ /* 0x000fe4000f8e02ff */
[----:B------:R-:W-:Y:S02]  /*180e0*/  IMAD R7, R21, R8, R9 ;  /* 0x0000000815077224 */ /* 0x000fe400078e0209 */
[C---:B------:R-:W-:Y:S02]  /*180f0*/  IMAD R9, R3.reuse, UR5, R6 ;  /* 0x0000000503097c24 */ /* 0x040fe4000f8e0206 */
[----:B------:R-:W-:Y:S01]  /*18100*/  IMAD.WIDE.U32 R4, R3, UR4, R4 ;  /* 0x0000000403047c25 */ /* 0x000fe2000f8e0004 */
[----:B------:R-:W-:Y:S01]  /*18110*/  SHF.R.S32.HI R3, RZ, 0x1f, R7 ;  /* 0x0000001fff037819 */ /* 0x000fe20000011407 */
[----:B------:R-:W-:-:S02]  /*18120*/  ULDC.64 UR4, c[0x0][0xad8] ;  /* 0x0002b60000047ab9 */ /* 0x000fc40000000a00 */
[----:B------:R-:W-:Y:S02]  /*18130*/  IMAD.IADD R5, R5, 0x1, R9 ;  /* 0x0000000105057824 */ /* 0x000fe400078e0209 */
[----:B------:R-:W-:Y:S02]  /*18140*/  IMAD R6, R3, UR4, RZ ;  /* 0x0000000403067c24 */ /* 0x000fe4000f8e02ff */
[----:B------:R-:W-:Y:S02]  /*18150*/  IMAD R8, R206, 0x80, R207 ;  /* 0x00000080ce087824 */ /* 0x000fe400078e02cf */
[----:B------:R-:W-:Y:S02]  /*18160*/  IMAD R21, R0, R21, RZ ;  /* 0x0000001500157224 */ /* 0x000fe400078e02ff */
        /* <DEDUP_REMOVED lines=10> */
[----:B------:R0:W2:Y:S02]  /*18210*/  SHFL.IDX PT, R4, R6, RZ, 0x181f ;  /* 0x00181fff06047589 */ /* 0x0000a400000e0000 */
[----:B------:R-:W-:Y:S02]  /*18220*/  ISETP.GE.AND P0, PT, R0, R21, PT ;  /* 0x000000150000720c */ /* 0x000fe40003f06270 */
[----:B------:R0:W3:Y:S01]  /*18230*/  SHFL.IDX PT, R0, R3, RZ, 0x181f ;  /* 0x00181fff03007589 */ /* 0x0000e200000e0000 */
[----:B------:R-:W-:Y:S10]  /*18240*/  @P2 BRA `(.L_x_812) ;  /* 0x0000000000242947 */ /* 0x000ff40003800000 */
[----:B------:R-:W-:Y:S02]  /*18250*/  ULDC UR4, c[0x0][0xac8] ;  /* 0x0002b20000047ab9 */ /* 0x000fe40000000800 */
[----:B------:R-:W-:Y:S02]  /*18260*/  ISETP.GE.AND P4, PT, R197, UR4, PT ;  /* 0x00000004c5007c0c */ /* 0x000fe4000bf86270 */
[----:B------:R-:W-:-:S11]  /*18270*/  ISETP.GE.AND P5, PT, R198, UR4, PT ;  /* 0x00000004c6007c0c */ /* 0x000fd6000bfa6270 */
[CC--:B--2---:R-:W-:Y:S02]  /*18280*/  @!P4 LEA R10, P2, R197.reuse, R4.reuse, 0x1 ;  /* 0x00000004c50ac211 */ /* 0x0c4fe400078408ff */
[C---:B------:R-:W-:Y:S02]  /*18290*/  @!P5 LEA R4, P3, R198.reuse, R4, 0x1 ;  /* 0x00000004c604d211 */ /* 0x040fe400078608ff */
[-C--:B---3--:R-:W-:Y:S02]  /*182a0*/  @!P4 LEA.HI.X R11, R197, R0.reuse, R237, 0x1, P2 ;  /* 0x00000000c50bc211 */ /* 0x088fe400010f0ced */
[----:B------:R-:W-:-:S03]  /*182b0*/  @!P5 LEA.HI.X R5, R198, R0, R236, 0x1, P3 ;  /* 0x00000000c605d211 */ /* 0x000fc600018f0cec */
[----:B------:R4:W-:Y:S04]  /*182c0*/  @!P4 ST.E.128 desc[UR40][R10.64], RZ ;  /* 0x000000ff0a00c985 */ /* 0x0009e8000c101d28 */
[----:B------:R4:W-:Y:S02]  /*182d0*/  @!P5 ST.E.128 desc[UR40][R4.64], RZ ;  /* 0x000000ff0400d985 */ /* 0x0009e4000c101d28 */
.L_x_812:
[----:B------:R-:W-:Y:S05]  /*182e0*/  BSYNC B1 ;  /* 0x0000000000017941 */ /* 0x000fea0003800000 */
.L_x_811:
[----:B---3--:R3:W0:Y:S01]  /*182f0*/  SHFL.IDX PT, R0, R3, 0x1, 0x181f ;  /* 0x00381f0003007f89 */ /* 0x00862200000e0000 */
[----:B------:R-:W-:Y:S03]  /*18300*/  BSSY B1, `(.L_x_813) ;  /* 0x000000c000017945 */ /* 0x000fe60003800000 */
[----:B--2-4-:R3:W2:Y:S01]  /*18310*/  SHFL.IDX PT, R4, R6, 0x1, 0x181f ;  /* 0x00381f0006047f89 */ /* 0x0146a200000e0000 */
[----:B------:R-:W-:Y:S05]  /*18320*/  @P1 BRA `(.L_x_814) ;  /* 0x0000000000241947 */ /* 0x000fea0003800000 */
[----:B------:R-:W-:Y:S02]  /*18330*/  ULDC UR4, c[0x0][0xac8] ;  /* 0x0002b20000047ab9 */ /* 0x000fe40000000800 */
        /* <DEDUP_REMOVED lines=8> */
.L_x_814:
[----:B------:R-:W-:Y:S05]  /*183c0*/  BSYNC B1 ;  /* 0x0000000000017941 */ /* 0x000fea0003800000 */
.L_x_813:
[----:B0-----:R0:W0:Y:S01]  /*183d0*/  SHFL.IDX PT, R0, R3, 0x2, 0x181f ;  /* 0x00581f0003007f89 */ /* 0x00102200000e0000 */
[----:B------:R-:W-:Y:S03]  /*183e0*/  BSSY B1, `(.L_x_815) ;  /* 0x000000c000017945 */ /* 0x000fe60003800000 */
[----:B--2-4-:R2:W4:Y:S01]  /*183f0*/  SHFL.IDX PT, R4, R6, 0x2, 0x181f ;  /* 0x00581f0006047f89 */ /* 0x01452200000e0000 */
[----:B------:R-:W-:Y:S05]  /*18400*/  @P0 BRA `(.L_x_816) ;  /* 0x0000000000240947 */ /* 0x000fea0003800000 */
[----:B------:R-:W-:Y:S02]  /*18410*/  ULDC UR4, c[0x0][0xac8] ;  /* 0x0002b20000047ab9 */ /* 0x000fe40000000800 */
[----:B------:R-:W-:Y:S02]  /*18420*/  ISETP.GE.AND P2, PT, R197, UR4, PT ;  /* 0x00000004c5007c0c */ /* 0x000fe4000bf46270 */
[----:B------:R-:W-:-:S11]  /*18430*/  ISETP.GE.AND P3, PT, R198, UR4, PT ;  /* 0x00000004c6007c0c */ /* 0x000fd6000bf66270 */
[CC--:B----4-:R-:W-:Y:S02]  /*18440*/  @!P2 LEA R10, P0, R197.reuse, R4.reuse, 0x1 ;  /* 0x00000004c50aa211 */ /* 0x0d0fe400078008ff */
[C---:B------:R-:W-:Y:S02]  /*18450*/  @!P3 LEA R4, P1, R198.reuse, R4, 0x1 ;  /* 0x00000004c604b211 */ /* 0x040fe400078208ff */
[-C--:B0-----:R-:W-:Y:S02]  /*18460*/  @!P2 LEA.HI.X R11, R197, R0.reuse, R237, 0x1, P0 ;  /* 0x00000000c50ba211 */ /* 0x081fe400000f0ced */
[----:B------:R-:W-:-:S03]  /*18470*/  @!P3 LEA.HI.X R5, R198, R0, R236, 0x1, P1 ;  /* 0x00000000c605b211 */ /* 0x000fc600008f0cec */
[----:B------:R0:W-:Y:S04]  /*18480*/  @!P2 ST.E.128 desc[UR40][R10.64], RZ ;  /* 0x000000ff0a00a985 */ /* 0x0001e8000c101d28 */
[----:B------:R0:W-:Y:S02]  /*18490*/  @!P3 ST.E.128 desc[UR40][R4.64], RZ ;  /* 0x000000ff0400b985 */ /* 0x0001e4000c101d28 */
.L_x_816:
[----:B------:R-:W-:Y:S05]  /*184a0*/  BSYNC B1 ;  /* 0x0000000000017941 */ /* 0x000fea0003800000 */
.L_x_815:
[----:B0-----:R-:W-:Y:S01]  /*184b0*/  VIADD R0, R8, 0x60 ;  /* 0x0000006008007836 */ /* 0x001fe20000000000 */
[----:B---3--:R-:W0:Y:S04]  /*184c0*/  SHFL.IDX PT, R3, R3, 0x3, 0x181f ;  /* 0x00781f0003037f89 */ /* 0x008e2800000e0000 */
[----:B------:R-:W-:Y:S01]  /*184d0*/  ISETP.GE.AND P0, PT, R0, R21, PT ;  /* 0x000000150000720c */ /* 0x000fe20003f06270 */
[----:B----4-:R3:W4:-:S12]  /*184e0*/  SHFL.IDX PT, R4, R6, 0x3, 0x181f ;  /* 0x00781f0006047f89 */ /* 0x01071800000e0000 */
[----:B---3--:R-:W-:Y:S05]  /*184f0*/  @P0 BRA `(.L_x_807) ;  /* 0x0000000000240947 */ /* 0x008fea0003800000 */
[----:B------:R-:W-:Y:S02]  /*18500*/  ULDC UR4, c[0x0][0xac8] ;  /* 0x0002b20000047ab9 */ /* 0x000fe40000000800 */
[----:B------:R-:W-:Y:S02]  /*18510*/  ISETP.GE.AND P2, PT, R197, UR4, PT ;  /* 0x00000004c5007c0c */ /* 0x000fe4000bf46270 */
[----:B------:R-:W-:-:S11]  /*18520*/  ISETP.GE.AND P3, PT, R198, UR4, PT ;  /* 0x00000004c6007c0c */ /* 0x000fd6000bf66270 */
[CC--:B--2-4-:R-:W-:Y:S02]  /*18530*/  @!P2 LEA R6, P0, R197.reuse, R4.reuse, 0x1 ;  /* 0x00000004c506a211 */ /* 0x0d4fe400078008ff */
[C---:B------:R-:W-:Y:S02]  /*18540*/  @!P3 LEA R4, P1, R198.reuse, R4, 0x1 ;  /* 0x00000004c604b211 */ /* 0x040fe400078208ff */
[-C--:B0-----:R-:W-:Y:S02]  /*18550*/  @!P2 LEA.HI.X R7, R197, R3.reuse, R237, 0x1, P0 ;  /* 0x00000003c507a211 */ /* 0x081fe400000f0ced */
[----:B------:R-:W-:-:S03]  /*18560*/  @!P3 LEA.HI.X R5, R198, R3, R236, 0x1, P1 ;  /* 0x00000003c605b211 */ /* 0x000fc600008f0cec */
[----:B------:R0:W-:Y:S04]  /*18570*/  @!P2 ST.E.128 desc[UR40][R6.64], RZ ;  /* 0x000000ff0600a985 */ /* 0x0001e8000c101d28 */
[----:B------:R0:W-:Y:S02]  /*18580*/  @!P3 ST.E.128 desc[UR40][R4.64], RZ ;  /* 0x000000ff0400b985 */ /* 0x0001e4000c101d28 */
.L_x_807:
[----:B------:R-:W-:Y:S05]  /*18590*/  BSYNC B0 ;  /* 0x0000000000007941 */ /* 0x000fea0003800000 */
.L_x_798:
[----:B------:R-:W-:Y:S02]  /*185a0*/  ULDC UR4, c[0x0][0xc3c] ;  /* 0x00030f0000047ab9 */ /* 0x000fe40000000800 */
[----:B-1----:R-:W-:-:S13]  /*185b0*/  ISETP.GE.AND P0, PT, R127, UR4, PT ;  /* 0x000000047f007c0c */ /* 0x002fda000bf06270 */
[----:B------:R-:W-:Y:S05]  /*185c0*/  @!P0 BRA `(.L_x_817) ;  /* 0xfffffe8c00508947 */ /* 0x000fea000383ffff */
[----:B------:R-:W-:Y:S05]  /*185d0*/  BRA `(.L_x_612) ;  /* 0x0000007400f47947 */ /* 0x000fea0003800000 */
.L_x_610:
[----:B------:R-:W-:-:S08]  /*185e0*/  NOP ;  /* 0x0000000000007918 */ /* 0x000fd00000000000 */
[----:B------:R-:W0:-:S00]  /*185f0*/  USETMAXREG.DEALLOC.CTAPOOL 0x18 ;  /* 0x00000018000079c8 */ /* 0x000e0000080e0500 */
[----:B0-----:R-:W2:Y:S01]  /*18600*/  LDL.LU R3, [R1+0x8] ;  /* 0x0000080001037983 */ /* 0x001ea20000300800 */
[----:B------:R-:W-:Y:S01]  /*18610*/  LOP3.LUT R2, R2, 0x3, RZ, 0xc0, !PT ;  /* 0x0000000302027812 */ /* 0x000fe200078ec0ff */
[----:B------:R-:W-:-:S05]  /*18620*/  IMAD.MOV.U32 R4, RZ, RZ, RZ ;  /* 0x000000ffff047224 */ /* 0x000fca00078e00ff */
[----:B------:R-:W0:Y:S02]  /*18630*/  SHFL.IDX PT, R2, R2, RZ, 0x1f ;  /* 0x00001fff02027589 */ /* 0x000e2400000e0000 */
[----:B0-----:R-:W-:Y:S02]  /*18640*/  ISETP.NE.AND P0, PT, R2, RZ, PT ;  /* 0x000000ff0200720c */ /* 0x001fe40003f05270 */
        /* <DEDUP_REMOVED lines=11> */
.L_x_818:
[----:B------:R-:W-:Y:S01]  /*18700*/  LOP3.LUT R5, R0, 0x1f, RZ, 0xc0, !PT ;  /* 0x0000001f00057812 */ /* 0x000fe200078ec0ff */
[----:B------:R-:W-:Y:S01]  /*18710*/  ULDC UR4, c[0x0][0xc3c] ;  /* 0x00030f0000047ab9 */ /* 0x000fe20000000800 */
[----:B------:R-:W1:Y:S01]  /*18720*/  S2UR UR6, SR_CTAID.X ;  /* 0x00000000000679c3 */ /* 0x000e620000002500 */
[----:B------:R-:W-:Y:S01]  /*18730*/  ULDC UR5, c[0x0][0xc38] ;  /* 0x00030e0000057ab9 */ /* 0x000fe20000000800 */
[----:B------:R-:W-:-:S04]  /*18740*/  ISETP.NE.AND P0, PT, R5, 0x1f, PT ;  /* 0x0000001f0500780c */ /* 0x000fc80003f05270 */
[----:B------:R-:W-:-:S13]  /*18750*/  ISETP.GE.OR P1, PT, R5, UR4, !P0 ;  /* 0x0000000405007c0c */ /* 0x000fda000c726670 */
[----:B0-----:R-:W0:Y:S02]  /*18760*/  @!P1 LDC.64 R2, c[0x0][0xc80] ;  /* 0x00032000ff029b82 */ /* 0x001e240000000a00 */
[----:B0-----:R-:W-:-:S05]  /*18770*/  @!P1 IMAD.WIDE.U32 R2, R5, 0x4, R2 ;  /* 0x0000000405029825 */ /* 0x001fca00078e0002 */
[----:B------:R-:W2:Y:S01]  /*18780*/  @!P1 LDG.E R4, desc[UR40][R2.64] ;  /* 0x0000002802049981 */ /* 0x000ea2000c1e1900 */
[C---:B------:R-:W-:Y:S01]  /*18790*/  ISETP.NE.AND P1, PT, R5.reuse, RZ, PT ;  /* 0x000000ff0500720c */ /* 0x040fe20003f25270 */
[----:B------:R-:W-:Y:S01]  /*187a0*/  UMOV UR4, URZ ;  /* 0x0000003f00047c82 */ /* 0x000fe20008000000 */
[C---:B------:R-:W-:Y:S01]  /*187b0*/  ISETP.GE.U32.AND P2, PT, R5.reuse, 0x2, PT ;  /* 0x000000020500780c */ /* 0x040fe20003f46070 */
[----:B------:R-:W-:Y:S01]  /*187c0*/  IMAD.MOV.U32 R16, RZ, RZ, RZ ;  /* 0x000000ffff107224 */ /* 0x000fe200078e00ff */
[C---:B------:R-:W-:Y:S02]  /*187d0*/  ISETP.GE.U32.AND P3, PT, R5.reuse, 0x4, PT ;  /* 0x000000040500780c */ /* 0x040fe40003f66070 */
[C---:B------:R-:W-:Y:S02]  /*187e0*/  ISETP.GE.U32.AND P4, PT, R5.reuse, 0x8, PT ;  /* 0x000000080500780c */ /* 0x040fe40003f86070 */
[----:B------:R-:W-:Y:S01]  /*187f0*/  ISETP.GE.U32.AND P5, PT, R5, 0x10, PT ;  /* 0x000000100500780c */ /* 0x000fe20003fa6070 */
[----:B--2---:R-:W0:Y:S02]  /*18800*/  SHFL.UP PT, R6, R4, 0x1, RZ ;  /* 0x0420000004067989 */ /* 0x004e2400000e00ff */
        /* <DEDUP_REMOVED lines=16> */
[----:B------:R-:W-:Y:S01]  /*18910*/  IMAD.MOV.U32 R3, RZ, RZ, R6 ;  /* 0x000000ffff037224 */ /* 0x000fe200078e0006 */
[----:B-1----:R-:W-:-:S13]  /*18920*/  ISETP.GT.AND P6, PT, R6, UR6, PT ;  /* 0x0000000606007c0c */ /* 0x002fda000bfc4270 */
[----:B------:R-:W-:Y:S05]  /*18930*/  @P6 BRA `(.L_x_820) ;  /* 0x00000000009c6947 */ /* 0x000fea0003800000 */
[----:B------:R-:W0:Y:S01]  /*18940*/  LDC R7, c[0x0][0xc3c] ;  /* 0x00030f00ff077b82 */ /* 0x000e220000000800 */
[----:B------:R-:W-:Y:S01]  /*18950*/  IMAD.MOV.U32 R6, RZ, RZ, R3 ;  /* 0x000000ffff067224 */ /* 0x000fe200078e0003 */
[----:B------:R-:W-:Y:S01]  /*18960*/  UMOV UR4, URZ ;  /* 0x0000003f00047c82 */ /* 0x000fe20008000000 */
[----:B------:R-:W-:Y:S01]  /*18970*/  ULDC UR7, c[0x0][0xc3c] ;  /* 0x00030f0000077ab9 */ /* 0x000fe20000000800 */
[----:B------:R-:W-:-:S05]  /*18980*/  ULDC UR5, c[0x0][0xc38] ;  /* 0x00030e0000057ab9 */ /* 0x000fca0000000800 */
.L_x_824:
        /* <DEDUP_REMOVED lines=9> */
[----:B------:R-:W0:Y:S02]  /*18a20*/  LDC.64 R2, c[0x0][0xc80] ;  /* 0x00032000ff027b82 */ /* 0x000e240000000a00 */
[----:B0-----:R-:W-:-:S05]  /*18a30*/  IMAD.WIDE R2, R8, 0x4, R2 ;  /* 0x0000000408027825 */ /* 0x001fca00078e0202 */
[----:B------:R0:W5:Y:S02]  /*18a40*/  LDG.E R4, desc[UR40][R2.64] ;  /* 0x0000002802047981 */ /* 0x000164000c1e1900 */
.L_x_823:
[----:B------:R-:W-:Y:S05]  /*18a50*/  BSYNC B0 ;  /* 0x0000000000007941 */ /* 0x000fea0003800000 */
.L_x_822:
        /* <DEDUP_REMOVED lines=20> */
[----:B------:R-:W-:-:S07]  /*18ba0*/  IMAD.MOV.U32 R2, RZ, RZ, R11 ;  /* 0x000000ffff027224 */ /* 0x000fce00078e000b */
.L_x_820:
        /* <DEDUP_REMOVED lines=16> */
.L_x_825:
[----:B-1----:R-:W-:Y:S02]  /*18cb0*/  IMAD R16, R16, UR5, R7 ;  /* 0x0000000510107c24 */ /* 0x002fe4000f8e0207 */
[----:B------:R-:W-:Y:S02]  /*18cc0*/  IMAD R7, R11, R6, RZ ;  /* 0x000000060b077224 */ /* 0x000fe400078e02ff */
[----:B0-----:R-:W-:Y:S01]  /*18cd0*/  IMAD.MOV.U32 R2, RZ, RZ, RZ ;  /* 0x000000ffff027224 */ /* 0x001fe200078e00ff */
[----:B------:R-:W-:Y:S01]  /*18ce0*/  IADD3 R9, -R16, UR6, RZ ;  /* 0x0000000610097c10 */ /* 0x000fe2000fffe1ff */
[----:B------:R-:W-:Y:S02]  /*18cf0*/  VIADD R19, R19, UR4 ;  /* 0x0000000413137c36 */ /* 0x000fe40008000000 */
        /* <DEDUP_REMOVED lines=20> */
.L_x_821:
[----:B------:R-:W-:Y:S02]  /*18e40*/  IMAD.MOV.U32 R17, RZ, RZ, RZ ;  /* 0x000000ffff117224 */ /* 0x000fe400078e00ff */
[----:B------:R-:W-:Y:S02]  /*18e50*/  IMAD.U32 R16, RZ, RZ, UR6 ;  /* 0x00000006ff107e24 */ /* 0x000fe4000f8e00ff */
[----:B------:R-:W-:-:S07]  /*18e60*/  IMAD.MOV.U32 R18, RZ, RZ, RZ ;  /* 0x000000ffff127224 */ /* 0x000fce00078e00ff */
.L_x_826:
[----:B------:R-:W-:-:S13]  /*18e70*/  ISETP.NE.AND P0, PT, R5, RZ, PT ;  /* 0x000000ff0500720c */ /* 0x000fda0003f05270 */
[----:B------:R-:W0:Y:S01]  /*18e80*/  @!P0 S2R R3, SR_CgaCtaId ;  /* 0x0000000000038919 */ /* 0x000e220000008800 */
[----:B------:R-:W-:-:S04]  /*18e90*/  @!P0 MOV R2, 0x400 ;  /* 0x0000040000028802 */ /* 0x000fc80000000f00 */
[----:B0-----:R-:W-:-:S05]  /*18ea0*/  @!P0 LEA R2, R3, R2, 0x18 ;  /* 0x0000000203028211 */ /* 0x001fca00078ec0ff */
[----:B------:R2:W-:Y:S01]  /*18eb0*/  @!P0 STS.128 [R2+0x348d0], R16 ;  /* 0x0348d01002008388 */ /* 0x0005e20000000c00 */
[----:B------:R-:W-:Y:S06]  /*18ec0*/  BAR.ARV 0x5, 0x180 ;  /* 0x0146000000007b1d */ /* 0x000fec0000002000 */
.L_x_819:
[----:B--2---:R-:W-:Y:S01]  /*18ed0*/  IMAD.MOV.U32 R2, RZ, RZ, 0x1 ;  /* 0x00000001ff027424 */ /* 0x004fe200078e00ff */
[----:B------:R2:W-:Y:S01]  /*18ee0*/  STL [R1+0xc], RZ ;  /* 0x00000cff01007387 */ /* 0x0005e20000100800 */
[----:B------:R-:W-:Y:S02]  /*18ef0*/  ULDC UR4, c[0x0][0xc3c] ;  /* 0x00030f0000047ab9 */ /* 0x000fe40000000800 */
[----:B-1----:R-:W-:Y:S01]  /*18f00*/  ISETP.GE.AND P0, PT, R19, UR4, PT ;  /* 0x0000000413007c0c */ /* 0x002fe2000bf06270 */
[----:B------:R2:W-:Y:S04]  /*18f10*/  STL [R1+0x18], R2 ;  /* 0x0000180201007387 */ /* 0x0005e80000100800 */
[----:B------:R2:W-:Y:S08]  /*18f20*/  STL [R1+0x58], RZ ;  /* 0x000058ff01007387 */ /* 0x0005f00000100800 */
[----:B--2---:R-:W-:Y:S05]  /*18f30*/  @P0 BRA `(.L_x_827) ;  /* 0x0000006800b40947 */ /* 0x004fea0003800000 */
[----:B------:R-:W2:Y:S01]  /*18f40*/  LDL.LU R5, [R1+0x8] ;  /* 0x0000080001057983 */ /* 0x000ea20000300800 */
[C---:B------:R-:W-:Y:S01]  /*18f50*/  IMAD.SHL.U32 R2, R0.reuse, 0x8, RZ ;  /* 0x0000000800027824 */ /* 0x040fe200078e00ff */
[----:B------:R-:W1:Y:S01]  /*18f60*/  S2UR UR5, SR_CgaCtaId ;  /* 0x00000000000579c3 */ /* 0x000e620000008800 */
[----:B------:R-:W-:Y:S01]  /*18f70*/  LOP3.LUT R7, R0, 0x7f, RZ, 0xc0, !PT ;  /* 0x0000007f00077812 */ /* 0x000fe200078ec0ff */
[----:B------:R-:W-:Y:S01]  /*18f80*/  UMOV UR4, 0x400 ;  /* 0x0000040000047882 */ /* 0x000fe20000000000 */
[----:B------:R-:W-:Y:S01]  /*18f90*/  BSSY B8, `(.L_x_827) ;  /* 0x00006a7000087945 */ /* 0x000fe20003800000 */
[C---:B0-----:R-:W-:Y:S01]  /*18fa0*/  LOP3.LUT R3, R2.reuse, 0x1f8, RZ, 0xc0, !PT ;  /* 0x000001f802037812 */ /* 0x041fe200078ec0ff */
[----:B------:R-:W-:Y:S01]  /*18fb0*/  ULDC.64 UR36, c[0x0][0x198] ;  /* 0x0000660000247ab9 */ /* 0x000fe20000000a00 */
[----:B------:R-:W-:Y:S01]  /*18fc0*/  ISETP.NE.AND P1, PT, R7, RZ, PT ;  /* 0x000000ff0700720c */ /* 0x000fe20003f25270 */
[----:B------:R-:W-:Y:S01]  /*18fd0*/  ULOP3.LUT UR38, UR61, 0x2, URZ, 0xfc, !UPT ;  /* 0x000000023d267892 */ /* 0x000fe2000f8efc3f */
[----:B------:R-:W-:Y:S01]  /*18fe0*/  LOP3.LUT R4, R3, 0x38, R0, 0x78, !PT ;  /* 0x0000003803047812 */ /* 0x000fe200078e7800 */
[----:B------:R-:W-:Y:S01]  /*18ff0*/  IMAD.SHL.U32 R3, R7, 0x8, RZ ;  /* 0x0000000807037824 */ /* 0x000fe200078e00ff */
[----:B------:R-:W-:Y:S01]  /*19000*/  SHF.R.U32.HI R6, RZ, 0x3, R7 ;  /* 0x00000003ff067819 */ /* 0x000fe20000011607 */
[----:B------:R-:W-:Y:S01]  /*19010*/  ULDC UR39, c[0x0][0xc] ;  /* 0x0000030000277ab9 */ /* 0x000fe20000000800 */
[----:B------:R-:W-:-:S02]  /*19020*/  LOP3.LUT R2, R2, 0x38, RZ, 0xc0, !PT ;  /* 0x0000003802027812 */ /* 0x000fc400078ec0ff */
[----:B------:R-:W-:Y:S02]  /*19030*/  LOP3.LUT R3, R4, 0x200, R3, 0xf8, !PT ;  /* 0x0000020004037812 */ /* 0x000fe400078ef803 */
[C---:B------:R-:W-:Y:S01]  /*19040*/  LOP3.LUT P0, R4, R0.reuse, 0x1f, RZ, 0xc0, !PT ;  /* 0x0000001f00047812 */ /* 0x040fe2000780c0ff */
[----:B------:R-:W-:-:S04]  /*19050*/  IMAD.SHL.U32 R0, R0, 0x10, RZ ;  /* 0x0000001000007824 */ /* 0x000fc800078e00ff */
[----:B------:R0:W-:Y:S01]  /*19060*/  STL [R1+0x2c], R4 ;  /* 0x00002c0401007387 */ /* 0x0001e20000100800 */
[----:B------:R-:W-:Y:S01]  /*19070*/  LOP3.LUT R6, R6, 0x70, R0, 0xf8, !PT ;  /* 0x0000007006067812 */ /* 0x000fe200078ef800 */
[----:B-1----:R-:W-:-:S06]  /*19080*/  ULEA UR4, UR5, UR4, 0x18 ;  /* 0x0000000405047291 */ /* 0x002fcc000f8ec03f */
[----:B0-----:R-:W-:-:S04]  /*19090*/  IMAD.U32 R4, RZ, RZ, UR4 ;  /* 0x00000004ff047e24 */ /* 0x001fc8000f8e00ff */
[----:B------:R-:W-:Y:S01]  /*190a0*/  IMAD R0, R3, 0x2, R4 ;  /* 0x0000000203007824 */ /* 0x000fe200078e0204 */
[----:B------:R-:W-:Y:S01]  /*190b0*/  STL [R1+0x4], R4 ;  /* 0x0000040401007387 */ /* 0x000fe20000100800 */
[----:B------:R-:W-:-:S03]  /*190c0*/  LOP3.LUT R3, R2, 0x40, RZ, 0xfc, !PT ;  /* 0x0000004002037812 */ /* 0x000fc600078efcff */
[----:B------:R0:W-:Y:S04]  /*190d0*/  STL [R1+0x30], R0 ;  /* 0x0000300001007387 */ /* 0x0001e80000100800 */
[----:B------:R-:W-:Y:S01]  /*190e0*/  STL [R1+0x10], RZ ;  /* 0x000010ff01007387 */ /* 0x000fe20000100800 */
[----:B0-----:R-:W-:Y:S01]  /*190f0*/  IMAD.MOV.U32 R0, RZ, RZ, 0x1 ;  /* 0x00000001ff007424 */ /* 0x001fe200078e00ff */
[----:B--2---:R-:W-:-:S04]  /*19100*/  LOP3.LUT R5, R5, 0xfffffffd, RZ, 0xc0, !PT ;  /* 0xfffffffd05057812 */ /* 0x004fc800078ec0ff */
[----:B------:R-:W-:-:S04]  /*19110*/  @P1 LOP3.LUT R5, R5, 0x2, RZ, 0xfc, !PT ;  /* 0x0000000205051812 */ /* 0x000fc800078efcff */
[----:B------:R-:W-:-:S04]  /*19120*/  LOP3.LUT R5, R5, 0xfffffffe, RZ, 0xc0, !PT ;  /* 0xfffffffe05057812 */ /* 0x000fc800078ec0ff */
[----:B------:R-:W-:Y:S02]  /*19130*/  @P0 LOP3.LUT R5, R5, 0x1, RZ, 0xfc, !PT ;  /* 0x0000000105050812 */ /* 0x000fe400078efcff */
[----:B------:R-:W-:Y:S02]  /*19140*/  ISETP.NE.OR P0, PT, R7, RZ, !P0 ;  /* 0x000000ff0700720c */ /* 0x000fe40004705670 */
[----:B------:R-:W-:-:S11]  /*19150*/  LOP3.LUT R5, R5, 0xfffffff7, RZ, 0xc0, !PT ;  /* 0xfffffff705057812 */ /* 0x000fd600078ec0ff */
[----:B------:R-:W-:-:S05]  /*19160*/  @P0 LOP3.LUT R5, R5, 0x8, RZ, 0xfc, !PT ;  /* 0x0000000805050812 */ /* 0x000fca00078efcff */
[----:B------:R-:W-:Y:S04]  /*19170*/  STL [R1+0x8], R5 ;  /* 0x0000080501007387 */ /* 0x000fe80000100800 */
[----:B------:R-:W-:Y:S04]  /*19180*/  STL [R1+0x24], R0 ;  /* 0x0000240001007387 */ /* 0x000fe80000100800 */
[----:B------:R-:W-:Y:S04]  /*19190*/  STL [R1+0x58], RZ ;  /* 0x000058ff01007387 */ /* 0x000fe80000100800 */
[----:B------:R-:W-:Y:S04]  /*191a0*/  STL [R1+0xc], RZ ;  /* 0x00000cff01007387 */ /* 0x000fe80000100800 */
[----:B------:R0:W-:Y:S02]  /*191b0*/  STL [R1+0x18], R0 ;  /* 0x0000180001007387 */ /* 0x0001e40000100800 */
[----:B0-----:R-:W-:-:S07]  /*191c0*/  LOP3.LUT R0, R2, 0x80, RZ, 0xfc, !PT ;  /* 0x0000008002007812 */ /* 0x001fce00078efcff */
.L_x_971:
[----:B0---4-:R-:W0:Y:S02]  /*191d0*/  LDC.64 R2, c[0x0][0xc88] ;  /* 0x00032200ff027b82 */ /* 0x011e240000000a00 */
[----:B0-----:R-:W-:-:S05]  /*191e0*/  IMAD.WIDE R2, R19, 0x4, R2 ;  /* 0x0000000413027825 */ /* 0x001fca00078e0202 */
[----:B--2---:R-:W2:Y:S01]  /*191f0*/  LDG.E R15, desc[UR40][R2.64] ;  /* 0x00000028020f7981 */ /* 0x004ea2000c1e1900 */
[----:B------:R-:W-:Y:S05]  /*19200*/  YIELD ;  /* 0x0000000000007946 */ /* 0x000fea0003800000 */
[----:B------:R-:W-:Y:S01]  /*19210*/  ULDC.64 UR4, c[0x0][0xa28] ;  /* 0x00028a0000047ab9 */ /* 0x000fe20000000a00 */
[----:B------:R-:W-:Y:S01]  /*19220*/  ULDC.64 UR10, c[0x0][0xa18] ;  /* 0x00028600000a7ab9 */ /* 0x000fe20000000a00 */
[----:B------:R-:W-:Y:S01]  /*19230*/  ISETP.NE.U32.AND P0, PT, RZ, UR4, PT ;  /* 0x00000004ff007c0c */ /* 0x000fe2000bf05070 */
[----:B------:R-:W-:Y:S01]  /*19240*/  ULDC.64 UR6, c[0x0][0xa08] ;  /* 0x0002820000067ab9 */ /* 0x000fe20000000a00 */
[----:B------:R-:W-:Y:S01]  /*19250*/  ISETP.NE.U32.AND P3, PT, RZ, UR10, PT ;  /* 0x0000000aff007c0c */ /* 0x000fe2000bf65070 */
[----:B------:R-:W-:Y:S01]  /*19260*/  IMAD.MOV.U32 R0, RZ, RZ, RZ ;  /* 0x000000ffff007224 */ /* 0x000fe200078e00ff */
[----:B------:R-:W-:Y:S01]  /*19270*/  ISETP.NE.AND.EX P0, PT, RZ, UR5, PT, P0 ;  /* 0x00000005ff007c0c */ /* 0x000fe2000bf05300 */
[----:B------:R-:W-:Y:S01]  /*19280*/  IMAD.MOV.U32 R12, RZ, RZ, RZ ;  /* 0x000000ffff0c7224 */ /* 0x000fe200078e00ff */
[----:B------:R-:W-:Y:S01]  /*19290*/  ISETP.NE.AND.EX P3, PT, RZ, UR11, PT, P3 ;  /* 0x0000000bff007c0c */ /* 0x000fe2000bf65330 */
[----:B------:R-:W-:Y:S01]  /*192a0*/  ULDC.64 UR8, c[0x0][0xa10] ;  /* 0x0002840000087ab9 */ /* 0x000fe20000000a00 */
[----:B--2---:R-:W-:Y:S01]  /*192b0*/  SHF.R.S32.HI R4, RZ, 0x1f, R15 ;  /* 0x0000001fff047819 */ /* 0x004fe2000001140f */
[----:B------:R-:W-:-:S08]  /*192c0*/  IMAD.SHL.U32 R14, R15, 0x4, RZ ;  /* 0x000000040f0e7824 */ /* 0x000fd000078e00ff */
[C---:B------:R-:W-:Y:S01]  /*192d0*/  @P0 LEA R2, P1, R15.reuse, UR4, 0x2 ;  /* 0x000000040f020c11 */ /* 0x040fe2000f8210ff */
[----:B------:R-:W-:Y:S01]  /*192e0*/  STL [R1+0x34], R15 ;  /* 0x0000340f01007387 */ /* 0x000fe20000100800 */
[C-C-:B------:R-:W-:Y:S02]  /*192f0*/  SHF.L.U64.HI R13, R15.reuse, 0x2, R4.reuse ;  /* 0x000000020f0d7819 */ /* 0x140fe40000010204 */
[----:B------:R-:W-:Y:S01]  /*19300*/  @P0 LEA.HI.X R3, R15, UR5, R4, 0x2, P1 ;  /* 0x000000050f030c11 */ /* 0x000fe200088f1404 */
[----:B------:R-:W-:Y:S01]  /*19310*/  ULDC.64 UR4, c[0x0][0xa00] ;  /* 0x0002800000047ab9 */ /* 0x000fe20000000a00 */
[C---:B------:R-:W-:Y:S01]  /*19320*/  @P3 IADD3 R8, P1, R14.reuse, UR10, RZ ;  /* 0x0000000a0e083c10 */ /* 0x040fe2000ff3e0ff */
[----:B------:R0:W-:Y:S03]  /*19330*/  STL [R1+0x44], R4 ;  /* 0x0000440401007387 */ /* 0x0001e60000100800 */
[----:B------:R-:W-:Y:S01]  /*19340*/  @P3 IADD3.X R9, R13, UR11, RZ, P1, !PT ;  /* 0x0000000b0d093c10 */ /* 0x000fe20008ffe4ff */
[----:B-1----:R1:W5:Y:S01]  /*19350*/  @P0 LDG.E R0, desc[UR40][R2.64] ;  /* 0x0000002802000981 */ /* 0x002362000c1e1900 */
[----:B------:R-:W-:-:S02]  /*19360*/  IADD3 R6, P1, R14, UR6, RZ ;  /* 0x000000060e067c10 */ /* 0x000fc4000ff3e0ff */
[----:B------:R-:W-:Y:S02]  /*19370*/  CS2R R10, SRZ ;  /* 0x00000000000a7805 */ /* 0x000fe4000001ff00 */
[----:B------:R-:W-:Y:S01]  /*19380*/  ISETP.NE.U32.AND P2, PT, RZ, UR6, PT ;  /* 0x00000006ff007c0c */ /* 0x000fe2000bf45070 */
[----:B------:R-:W-:Y:S01]  /*19390*/  STL [R1], R14 ;  /* 0x0000000e01007387 */ /* 0x000fe20000100800 */
[----:B------:R-:W-:Y:S02]  /*193a0*/  IADD3.X R7, R13, UR7, RZ, P1, !PT ;  /* 0x000000070d077c10 */ /* 0x000fe40008ffe4ff */
[----:B------:R-:W-:Y:S01]  /*193b0*/  ISETP.NE.U32.AND P1, PT, RZ, UR4, PT ;  /* 0x00000004ff007c0c */ /* 0x000fe2000bf25070 */
[----:B------:R-:W-:Y:S01]  /*193c0*/  STL [R1+0x28], R13 ;  /* 0x0000280d01007387 */ /* 0x000fe20000100800 */
[----:B------:R-:W-:Y:S02]  /*193d0*/  ISETP.NE.AND.EX P2, PT, RZ, UR7, PT, P2 ;  /* 0x00000007ff007c0c */ /* 0x000fe4000bf45320 */
[----:B------:R-:W-:-:S02]  /*193e0*/  ISETP.NE.AND.EX P1, PT, RZ, UR5, PT, P1 ;  /* 0x00000005ff007c0c */ /* 0x000fc4000bf25310 */
[----:B-1----:R-:W-:-:S04]  /*193f0*/  IADD3 R2, P0, R14, UR4, RZ ;  /* 0x000000040e027c10 */ /* 0x002fc8000ff1e0ff */
[----:B------:R-:W-:Y:S01]  /*19400*/  IADD3.X R3, R13, UR5, RZ, P0, !PT ;  /* 0x000000050d037c10 */ /* 0x000fe200087fe4ff */
[----:B------:R-:W-:Y:S01]  /*19410*/  ULDC UR4, c[0x0][0x288] ;  /* 0x0000a20000047ab9 */ /* 0x000fe20000000800 */
[----:B0-----:R-:W-:-:S03]  /*19420*/  IADD3 R4, P0, R14, UR8, RZ ;  /* 0x000000080e047c10 */ /* 0x001fc6000ff1e0ff */
[----:B------:R-:W5:Y:S01]  /*19430*/  @P2 LDG.E R11, desc[UR40][R6.64] ;  /* 0x00000028060b2981 */ /* 0x000f62000c1e1900 */
[----:B------:R-:W-:Y:S02]  /*19440*/  IADD3.X R5, R13, UR9, RZ, P0, !PT ;  /* 0x000000090d057c10 */ /* 0x000fe400087fe4ff */
[----:B------:R-:W-:Y:S01]  /*19450*/  ISETP.NE.U32.AND P0, PT, RZ, UR8, PT ;  /* 0x00000008ff007c0c */ /* 0x000fe2000bf05070 */
[----:B------:R-:W2:Y:S03]  /*19460*/  @P1 LDG.E R12, desc[UR40][R2.64] ;  /* 0x00000028020c1981 */ /* 0x000ea6000c1e1900 */
[----:B------:R-:W-:-:S13]  /*19470*/  ISETP.NE.AND.EX P0, PT, RZ, UR9, PT, P0 ;  /* 0x00000009ff007c0c */ /* 0x000fda000bf05300 */
[----:B------:R-:W5:Y:S04]  /*19480*/  @P0 LDG.E R10, desc[UR40][R4.64] ;  /* 0x00000028040a0981 */ /* 0x000f68000c1e1900 */
[----:B--2---:R0:W-:Y:S02]  /*19490*/  STL [R1+0x40], R12 ;  /* 0x0000400c01007387 */ /* 0x0041e40000100800 */
[----:B0-----:R-:W-:Y:S01]  /*194a0*/  IMAD.U32 R12, RZ, RZ, UR4 ;  /* 0x00000004ff0c7e24 */ /* 0x001fe2000f8e00ff */
[----:B------:R-:W-:-:S05]  /*194b0*/  ULDC.64 UR4, c[0x0][0x418] ;  /* 0x0001060000047ab9 */ /* 0x000fca0000000a00 */
[----:B------:R0:W2:Y:S01]  /*194c0*/  @P3 LDG.E R12, desc[UR40][R8.64] ;  /* 0x00000028080c3981 */ /* 0x0000a2000c1e1900 */
[----:B------:R-:W-:-:S03]  /*194d0*/  UISETP.NE.U32.AND UP0, UPT, UR4, URZ, UPT ;  /* 0x0000003f0400728c */ /* 0x000fc6000bf05070 */
[----:B------:R-:W-:Y:S01]  /*194e0*/  ULDC UR4, c[0x0][0x424] ;  /* 0x0001090000047ab9 */ /* 0x000fe20000000800 */
[----:B------:R-:W-:-:S03]  /*194f0*/  UISETP.NE.AND.EX UP0, UPT, UR5, URZ, UPT, UP0 ;  /* 0x0000003f0500728c */ /* 0x000fc6000bf05300 */
[----:B------:R-:W-:Y:S01]  /*19500*/  ULDC UR5, c[0x0][0x2f0] ;  /* 0x0000bc0000057ab9 */ /* 0x000fe20000000800 */
[----:B------:R-:W-:-:S04]  /*19510*/  USEL UR4, UR4, 0x1, UP0 ;  /* 0x0000000104047887 */ /* 0x000fc80008000000 */
[----:B------:R-:W-:-:S03]  /*19520*/  UIMAD UR4, UR4, UR5, URZ ;  /* 0x00000005040472a4 */ /* 0x000fc6000f8e023f */
[----:B------:R-:W-:Y:S02]  /*19530*/  ULDC UR5, c[0x0][0x348] ;  /* 0x0000d20000057ab9 */ /* 0x000fe40000000800 */
[----:B0-----:R-:W-:Y:S02]  /*19540*/  IMAD.U32 R9, RZ, RZ, UR5 ;  /* 0x00000005ff097e24 */ /* 0x001fe4000f8e00ff */
[----:B------:R-:W-:Y:S01]  /*19550*/  IMAD.U32 R8, RZ, RZ, UR4 ;  /* 0x00000004ff087e24 */ /* 0x000fe2000f8e00ff */
[----:B--2---:R0:W-:Y:S01]  /*19560*/  STL [R1+0x54], R12 ;  /* 0x0000540c01007387 */ /* 0x0041e20000100800 */
[----:B------:R-:W-:Y:S05]  /*19570*/  @P3 BRA `(.L_x_828) ;  /* 0x0000000000143947 */ /* 0x000fea0003800000 */
[----:B------:R-:W-:Y:S05]  /*19580*/  @!P1 BRA `(.L_x_828) ;  /* 0x0000000000109947 */ /* 0x000fea0003800000 */
[----:B0-----:R-:W2:Y:S04]  /*19590*/  LDG.E R12, desc[UR40][R2.64] ;  /* 0x00000028020c7981 */ /* 0x001ea8000c1e1900 */
[----:B------:R-:W2:Y:S02]  /*195a0*/  LDG.E R2, desc[UR40][R2.64+0x4] ;  /* 0x0000042802027981 */ /* 0x000ea4000c1e1900 */
[----:B--2---:R-:W-:-:S05]  /*195b0*/  IMAD.IADD R2, R2, 0x1, -R12 ;  /* 0x0000000102027824 */ /* 0x004fca00078e0a0c */
[----:B------:R1:W-:Y:S02]  /*195c0*/  STL [R1+0x54], R2 ;  /* 0x0000540201007387 */ /* 0x0003e40000100800 */
.L_x_828:
[----:B0-----:R-:W-:Y:S01]  /*195d0*/  IMAD.MOV.U32 R12, RZ, RZ, R15 ;  /* 0x000000ffff0c7224 */ /* 0x001fe200078e000f */
[----:B------:R-:W-:Y:S01]  /*195e0*/  ULDC.64 UR4, c[0x0][0xa20] ;  /* 0x0002880000047ab9 */ /* 0x000fe20000000a00 */
[----:B-1---5:R-:W-:Y:S01]  /*195f0*/  IMAD.IADD R2, R11, 0x1, R0 ;  /* 0x000000010b027824 */ /* 0x022fe200078e0200 */
[----:B------:R-:W-:Y:S02]  /*19600*/  ISETP.NE.U32.AND P1, PT, RZ, UR4, PT ;  /* 0x00000004ff007c0c */ /* 0x000fe4000bf25070 */
[----:B------:R0:W-:Y:S02]  /*19610*/  STL [R1+0x14], R12 ;  /* 0x0000140c01007387 */ /* 0x0001e40000100800 */
[----:B------:R-:W-:Y:S02]  /*19620*/  ISETP.NE.AND.EX P1, PT, RZ, UR5, PT, P1 ;  /* 0x00000005ff007c0c */ /* 0x000fe4000bf25310 */
[----:B------:R0:W-:Y:S11]  /*19630*/  STL [R1+0x20], R2 ;  /* 0x0000200201007387 */ /* 0x0001f60000100800 */
[----:B0-----:R-:W-:Y:S05]  /*19640*/  @!P1 BRA `(.L_x_829) ;  /* 0x0000000000109947 */ /* 0x001fea0003800000 */
[----:B------:R-:W-:-:S04]  /*19650*/  IADD3 R2, P1, R14, UR4, RZ ;  /* 0x000000040e027c10 */ /* 0x000fc8000ff3e0ff */
[----:B------:R-:W-:-:S05]  /*19660*/  IADD3.X R3, R13, UR5, RZ, P1, !PT ;  /* 0x000000050d037c10 */ /* 0x000fca0008ffe4ff */
[----:B------:R0:W5:Y:S01]  /*19670*/  LDG.E R8, desc[UR40][R2.64] ;  /* 0x0000002802087981 */ /* 0x000162000c1e1900 */
[----:B------:R-:W-:Y:S05]  /*19680*/  BRA `(.L_x_830) ;  /* 0x0000000000107947 */ /* 0x000fea0003800000 */
.L_x_829:
[----:B------:R-:W-:Y:S05]  /*19690*/  @!P2 BRA `(.L_x_830) ;  /* 0x00000000000ca947 */ /* 0x000fea0003800000 */
[----:B------:R-:W2:Y:S04]  /*196a0*/  LDG.E R8, desc[UR40][R6.64] ;  /* 0x0000002806087981 */ /* 0x000ea8000c1e1900 */
[----:B------:R-:W2:Y:S02]  /*196b0*/  LDG.E R6, desc[UR40][R6.64+0x4] ;  /* 0x0000042806067981 */ /* 0x000ea4000c1e1900 */
[----:B--2---:R-:W-:-:S07]  /*196c0*/  IMAD.IADD R8, R6, 0x1, -R8 ;  /* 0x0000000106087824 */ /* 0x004fce00078e0a08 */
.L_x_830:
[----:B0-----:R-:W2:Y:S01]  /*196d0*/  @P0 LDG.E R2, desc[UR40][R4.64] ;  /* 0x0000002804020981 */ /* 0x001ea2000c1e1900 */
[----:B-----5:R-:W-:-:S03]  /*196e0*/  IMAD.IADD R0, R8, 0x1, -R0 ;  /* 0x0000000108007824 */ /* 0x020fc600078e0a00 */
[----:B------:R-:W2:Y:S01]  /*196f0*/  @P0 LDG.E R4, desc[UR40][R4.64+0x4] ;  /* 0x0000042804040981 */ /* 0x000ea2000c1e1900 */
[----:B------:R-:W-:Y:S01]  /*19700*/  BSSY B0, `(.L_x_831) ;  /* 0x0000150000007945 */ /* 0x000fe20003800000 */
[----:B------:R-:W-:Y:S01]  /*19710*/  PLOP3.LUT P5, PT, PT, PT, PT, 0x80, 0x0 ;  /* 0x000000000000781c */ /* 0x000fe20003faf070 */
[----:B--2---:R-:W-:-:S04]  /*19720*/  @P0 IMAD.IADD R9, R4, 0x1, -R2 ;  /* 0x0000000104090824 */ /* 0x004fc800078e0a02 */
[----:B------:R-:W-:-:S04]  /*19730*/  IMAD.IADD R3, R0, 0x1, R9 ;  /* 0x0000000100037824 */ /* 0x000fc800078e0209 */
[----:B------:R-:W-:Y:S01]  /*19740*/  VIADD R2, R3, 0x7f ;  /* 0x0000007f03027836 */ /* 0x000fe20000000000 */
[----:B------:R0:W-:Y:S04]  /*19750*/  STL [R1+0x50], R3 ;  /* 0x0000500301007387 */ /* 0x0001e80000100800 */
[----:B0-----:R-:W-:-:S04]  /*19760*/  SHF.R.S32.HI R3, RZ, 0x1f, R2 ;  /* 0x0000001fff037819 */ /* 0x001fc80000011402 */
[----:B------:R-:W-:-:S04]  /*19770*/  LEA.HI R2, R3, R2, RZ, 0x7 ;  /* 0x0000000203027211 */ /* 0x000fc800078f38ff */
[----:B------:R-:W-:-:S04]  /*19780*/  LOP3.LUT R3, R2, 0xffffff80, RZ, 0xc0, !PT ;  /* 0xffffff8002037812 */ /* 0x000fc800078ec0ff */
[----:B------:R-:W-:Y:S01]  /*19790*/  VIADDMNMX R9, R3, -R0, R9, PT ;  /* 0x8000000003097246 */ /* 0x000fe20003800109 */
[----:B------:R-:W-:-:S05]  /*197a0*/  IMAD.MOV R3, RZ, RZ, -R0 ;  /* 0x000000ffff037224 */ /* 0x000fca00078e0a00 */
[----:B------:R-:W-:-:S04]  /*197b0*/  VIMNMX R3, RZ, R3, !PT ;  /* 0x00000003ff037248 */ /* 0x000fc80007fe0100 */
[----:B------:R-:W-:-:S13]  /*197c0*/  ISETP.GT.AND P1, PT, R9, R3, PT ;  /* 0x000000030900720c */ /* 0x000fda0003f24270 */
[----:B------:R-:W-:Y:S01]  /*197d0*/  @P1 VIADD R0, R9, 0x7f ;  /* 0x0000007f09001836 */ /* 0x000fe20000000000 */
[----:B------:R-:W-:-:S04]  /*197e0*/  SHF.R.U32.HI R9, RZ, 0x7, R3 ;  /* 0x00000007ff097819 */ /* 0x000fc80000011603 */
[----:B------:R-:W-:Y:S01]  /*197f0*/  @P1 SHF.R.S32.HI R3, RZ, 0x1f, R0 ;  /* 0x0000001fff031819 */ /* 0x000fe20000011400 */
[----:B------:R-:W-:-:S03]  /*19800*/  IMAD.MOV.U32 R6, RZ, RZ, R9 ;  /* 0x000000ffff067224 */ /* 0x000fc600078e0009 */
[----:B------:R-:W-:-:S04]  /*19810*/  @P1 LEA.HI R0, R3, R0, RZ, 0x7 ;  /* 0x0000000003001211 */ /* 0x000fc800078f38ff */
[----:B------:R-:W-:Y:S02]  /*19820*/  @P1 SHF.R.S32.HI R6, RZ, 0x7, R0 ;  /* 0x00000007ff061819 */ /* 0x000fe40000011400 */
[----:B------:R-:W-:-:S05]  /*19830*/  SHF.R.S32.HI R0, RZ, 0x7, R2 ;  /* 0x00000007ff007819 */ /* 0x000fca0000011402 */
[----:B------:R0:W-:Y:S01]  /*19840*/  STL [R1+0x3c], R0 ;  /* 0x00003c0001007387 */ /* 0x0001e20000100800 */
[----:B------:R-:W-:-:S13]  /*19850*/  ISETP.GT.AND P1, PT, R6, R9, PT ;  /* 0x000000090600720c */ /* 0x000fda0003f24270 */
[----:B0-----:R-:W-:Y:S05]  /*19860*/  @!P1 BRA `(.L_x_832) ;  /* 0x0000001000e49947 */ /* 0x001fea0003800000 */
[----:B------:R-:W-:Y:S01]  /*19870*/  UMOV UR4, 0xffffffff ;  /* 0xffffffff00047882 */ /* 0x000fe20000000000 */
[----:B------:R-:W-:Y:S02]  /*19880*/  SEL R0, R12, RZ, !P0 ;  /* 0x000000ff0c007207 */ /* 0x000fe40004000000 */
[----:B------:R-:W-:Y:S05]  /*19890*/  BRA.DIV UR4, `(.L_x_833) ;  /* 0x0000006e04007947 */ /* 0x000fea000b800000 */
[----:B------:R-:W0:Y:S02]  /*198a0*/  S2R R2, SR_TID.X ;  /* 0x0000000000027919 */ /* 0x000e240000002100 */
[----:B0-----:R-:W-:-:S04]  /*198b0*/  SHF.R.U32.HI R2, RZ, 0x5, R2 ;  /* 0x00000005ff027819 */ /* 0x001fc80000011602 */
[----:B------:R-:W-:-:S05]  /*198c0*/  LOP3.LUT R2, R2, 0x3, RZ, 0xc0, !PT ;  /* 0x0000000302027812 */ /* 0x000fca00078ec0ff */
[----:B------:R0:W1:Y:S02]  /*198d0*/  SHFL.IDX PT, R14, R2, RZ, 0x1f ;  /* 0x00001fff020e7589 */ /* 0x00006400000e0000 */
.L_x_1002:
[----:B-1----:R-:W-:Y:S02]  /*198e0*/  ISETP.NE.AND P0, PT, R14, RZ, PT ;  /* 0x000000ff0e00720c */ /* 0x002fe40003f05270 */
[----:B------:R-:W-:-:S11]  /*198f0*/  PLOP3.LUT P2, PT, PT, PT, PT, 0x8, 0x0 ;  /* 0x000000000000781c */ /* 0x000fd60003f4e170 */
[----:B------:R-:W-:Y:S05]  /*19900*/  @P0 BRA `(.L_x_834) ;  /* 0x00000000000c0947 */ /* 0x000fea0003800000 */
[----:B------:R-:W-:-:S03]  /*19910*/  UMOV UR4, 0xffffffff ;  /* 0xffffffff00047882 */ /* 0x000fc60000000000 */
[----:B------:R-:W-:Y:S05]  /*19920*/  BRA.DIV UR4, `(.L_x_835) ;  /* 0x0000006e04107947 */ /* 0x000fea000b800000 */
[----:B------:R-:W-:-:S13]  /*19930*/  ELECT P2, URZ, PT ;  /* 0x00000000003f782f */ /* 0x000fda0003840000 */
.L_x_834:
[----:B0-----:R-:W2:Y:S04]  /*19940*/  LDL R2, [R1+0x58] ;  /* 0x0000580001027983 */ /* 0x001ea80000100800 */
[----:B------:R-:W3:Y:S01]  /*19950*/  LDL R4, [R1+0x4] ;  /* 0x0000040001047983 */ /* 0x000ee20000100800 */
[----:B------:R-:W-:Y:S01]  /*19960*/  BSSY B1, `(.L_x_836) ;  /* 0x0000008000017945 */ /* 0x000fe20003800000 */
[----:B--2---:R-:W-:-:S05]  /*19970*/  VIADD R2, R2, 0x1 ;  /* 0x0000000102027836 */ /* 0x004fca0000000000 */
[----:B------:R-:W-:-:S04]  /*19980*/  LEA.HI R3, R2, R2, RZ, 0x1 ;  /* 0x0000000202037211 */ /* 0x000fc800078f08ff */
[----:B------:R-:W-:-:S05]  /*19990*/  LOP3.LUT R3, R3, 0xfffffffe, RZ, 0xc0, !PT ;  /* 0xfffffffe03037812 */ /* 0x000fca00078ec0ff */
[----:B------:R-:W-:-:S05]  /*199a0*/  IMAD.IADD R2, R2, 0x1, -R3 ;  /* 0x0000000102027824 */ /* 0x000fca00078e0a03 */
[----:B------:R-:W-:-:S04]  /*199b0*/  SHF.L.U32 R2, R2, 0x1f, RZ ;  /* 0x0000001f02027819 */ /* 0x000fc800000006ff */
[----:B---3--:R-:W0:Y:S02]  /*199c0*/  SYNCS.PHASECHK.TRANS64.TRYWAIT P0, [R4+URZ+0x34820], R2 ;  /* 0x03482002040075a7 */ /* 0x008e24000800017f */
[----:B0-----:R-:W-:Y:S05]  /*199d0*/  @!P0 BRA `(.L_x_837) ;  /* 0x0000006c00088947 */ /* 0x001fea0003800000 */
.L_x_1005:
[----:B------:R-:W-:Y:S05]  /*199e0*/  BSYNC B1 ;  /* 0x0000000000017941 */ /* 0x000fea0003800000 */
.L_x_836:
[----:B------:R-:W-:Y:S04]  /*199f0*/  BSSY B1, `(.L_x_838) ;  /* 0x0000085000017945 */ /* 0x000fe80003800000 */
[----:B------:R-:W-:Y:S05]  /*19a00*/  @!P2 BRA `(.L_x_839) ;  /* 0x00000008000ca947 */ /* 0x000fea0003800000 */
[----:B------:R-:W2:Y:S04]  /*19a10*/  LDL R7, [R1+0x4] ;  /* 0x0000040001077983 */ /* 0x000ea80000100800 */
[----:B------:R-:W2:Y:S04]  /*19a20*/  LDL R5, [R1+0x10] ;  /* 0x0000100001057983 */ /* 0x000ea80000100800 */
[----:B------:R-:W3:Y:S01]  /*19a30*/  LDL R4, [R1+0x24] ;  /* 0x0000240001047983 */ /* 0x000ee20000100800 */
[----:B------:R-:W-:Y:S01]  /*19a40*/  BSSY B2, `(.L_x_840) ;  /* 0x0000008000027945 */ /* 0x000fe20003800000 */
[----:B0-----:R-:W0:Y:S02]  /*19a50*/  S2R R3, SR_TID.X ;  /* 0x0000000000037919 */ /* 0x001e240000002100 */
[----:B0-----:R-:W-:-:S04]  /*19a60*/  LOP3.LUT R3, R3, 0x7f, RZ, 0xc0, !PT ;  /* 0x0000007f03037812 */ /* 0x001fc800078ec0ff */
[----:B------:R-:W-:Y:S01]  /*19a70*/  ISETP.NE.AND P4, PT, R3, RZ, PT ;  /* 0x000000ff0300720c */ /* 0x000fe20003f85270 */
[----:B--2---:R-:W-:Y:S01]  /*19a80*/  IMAD R5, R5, 0x8, R7 ;  /* 0x0000000805057824 */ /* 0x004fe200078e0207 */
[----:B---3--:R-:W-:-:S04]  /*19a90*/  SHF.L.U32 R8, R4, 0x1f, RZ ;  /* 0x0000001f04087819 */ /* 0x008fc800000006ff */
[----:B------:R-:W0:Y:S02]  /*19aa0*/  SYNCS.PHASECHK.TRANS64.TRYWAIT P0, [R5+URZ+0x348a0], R8 ;  /* 0x0348a008050075a7 */ /* 0x000e24000800017f */
[----:B0-----:R-:W-:Y:S05]  /*19ab0*/  @!P0 BRA `(.L_x_841) ;  /* 0x0000006800e88947 */ /* 0x001fea0003800000 */
.L_x_1006:
[----:B------:R-:W-:Y:S05]  /*19ac0*/  BSYNC B2 ;  /* 0x0000000000027941 */ /* 0x000fea0003800000 */
.L_x_840:
[----:B------:R-:W-:Y:S04]  /*19ad0*/  BSSY B2, `(.L_x_842) ;  /* 0x0000008000027945 */ /* 0x000fe80003800000 */
[----:B------:R-:W-:Y:S05]  /*19ae0*/  @P4 BRA `(.L_x_843) ;  /* 0x0000000000184947 */ /* 0x000fea0003800000 */
[----:B------:R-:W2:Y:S02]  /*19af0*/  LDL R2, [R1+0x8] ;  /* 0x0000080001027983 */ /* 0x000ea40000100800 */
[----:B--2---:R-:W-:Y:S01]  /*19b00*/  LOP3.LUT P0, RZ, R2, 0x1, RZ, 0xc0, !PT ;  /* 0x0000000102ff7812 */ /* 0x004fe2000780c0ff */
[----:B------:R-:W-:-:S04]  /*19b10*/  IMAD.MOV.U32 R2, RZ, RZ, 0xc000 ;  /* 0x0000c000ff027424 */ /* 0x000fc800078e00ff */
[----:B------:R1:W-:Y:S08]  /*19b20*/  SYNCS.ARRIVE.TRANS64 RZ, [R5+URZ+0x34890], R2 ;  /* 0x0348900205ff79a7 */ /* 0x0003f0000800003f */
[----:B------:R-:W-:Y:S05]  /*19b30*/  @!P0 BRA `(.L_x_843) ;  /* 0x0000000000048947 */ /* 0x000fea0003800000 */
[----:B------:R-:W-:Y:S01]  /*19b40*/  BPT.TRAP 0x1 ;  /* 0x000000040000795c */ /* 0x000fe20000300000 */
.L_x_843:
[----:B------:R-:W-:Y:S05]  /*19b50*/  BSYNC B2 ;  /* 0x0000000000027941 */ /* 0x000fea0003800000 */
.L_x_842:
[----:B------:R-:W2:Y:S04]  /*19b60*/  LDL R4, [R1+0x4] ;  /* 0x0000040001047983 */ /* 0x000ea80000100800 */
[----:B-1----:R-:W2:Y:S01]  /*19b70*/  LDL R2, [R1+0x10] ;  /* 0x0000100001027983 */ /* 0x002ea20000100800 */
[----:B------:R-:W-:Y:S01]  /*19b80*/  IMAD.MOV.U32 R11, RZ, RZ, RZ ;  /* 0x000000ffff0b7224 */ /* 0x000fe200078e00ff */
[----:B------:R-:W-:Y:S01]  /*19b90*/  UIADD3 UR4, UP0, UR36, 0x570, URZ ;  /* 0x0000057024047890 */ /* 0x000fe2000ff1e03f */
[----:B------:R-:W-:Y:S01]  /*19ba0*/  IMAD R3, R6, 0x80, R10 ;  /* 0x0000008006037824 */ /* 0x000fe200078e020a */
[----:B------:R-:W-:Y:S01]  /*19bb0*/  PLOP3.LUT P0, PT, PT, PT, PT, 0x80, 0x0 ;  /* 0x000000000000781c */ /* 0x000fe20003f0f070 */
[----:B------:R-:W-:Y:S01]  /*19bc0*/  UMOV UR6, 0x0 ;  /* 0x0000000000067882 */ /* 0x000fe20000000000 */
[----:B------:R-:W-:Y:S01]  /*19bd0*/  R2UR UR10, R11 ;  /* 0x000000000b0a72ca */ /* 0x000fe200000e0000 */
[----:B------:R-:W-:Y:S01]  /*19be0*/  VIADD R3, R3, 0xffffff80 ;  /* 0xffffff8003037836 */ /* 0x000fe20000000000 */
[----:B------:R-:W-:Y:S01]  /*19bf0*/  UIADD3.X UR5, URZ, UR37, URZ, UP0, !UPT ;  /* 0x000000253f057290 */ /* 0x000fe200087fe43f */
[----:B------:R-:W-:Y:S01]  /*19c00*/  UMOV UR7, 0x12f00000 ;  /* 0x12f0000000077882 */ /* 0x000fe20000000000 */
[----:B--2---:R-:W-:-:S02]  /*19c10*/  IMAD R7, R2, 0xc000, R4 ;  /* 0x0000c00002077824 */ /* 0x004fc400078e0204 */
[----:B------:R-:W-:Y:S02]  /*19c20*/  VIADD R2, R5, 0x34890 ;  /* 0x0003489005027836 */ /* 0x000fe40000000000 */
[----:B------:R-:W-:-:S07]  /*19c30*/  VIADD R4, R7, 0x1c400 ;  /* 0x0001c40007047836 */ /* 0x000fce0000000000 */
.L_x_844:
        /* <DEDUP_REMOVED lines=10> */
[----:B------:R-:W-:Y:S01]  /*19ce0*/  IMAD.MOV.U32 R14, RZ, RZ, 0x40 ;  /* 0x00000040ff0e7424 */ /* 0x000fe200078e00ff */
[----:B------:R-:W-:Y:S01]  /*19cf0*/  PLOP3.LUT P0, PT, PT, PT, PT, 0x80, 0x0 ;  /* 0x000000000000781c */ /* 0x000fe20003f0f070 */
[----:B------:R-:W-:Y:S01]  /*19d00*/  VIADD R4, R7, 0x20400 ;  /* 0x0002040007047836 */ /* 0x000fe20000000000 */
[----:B------:R-:W-:Y:S01]  /*19d10*/  UMOV UR6, 0x0 ;  /* 0x0000000000067882 */ /* 0x000fe20000000000 */
[----:B------:R-:W-:Y:S01]  /*19d20*/  UMOV UR7, 0x12f00000 ;  /* 0x12f0000000077882 */ /* 0x000fe20000000000 */
[----:B------:R-:W-:-:S15]  /*19d30*/  R2UR UR10, R14 ;  /* 0x000000000e0a72ca */ /* 0x000fde00000e0000 */
.L_x_845:
        /* <DEDUP_REMOVED lines=15> */
.L_x_846:
        /* <DEDUP_REMOVED lines=10> */
[----:B------:R-:W1:Y:S01]  /*19ed0*/  SYNCS.PHASECHK.TRANS64.TRYWAIT P0, [R5+URZ+0x348c0], R8 ;  /* 0x0348c008050075a7 */ /* 0x000e62000800017f */
[----:B------:R-:W-:Y:S04]  /*19ee0*/  BSSY B2, `(.L_x_847) ;  /* 0x0000002000027945 */ /* 0x000fe80003800000 */
[----:B-1----:R-:W-:Y:S05]  /*19ef0*/  @!P0 BRA `(.L_x_848) ;  /* 0x0000006400ec8947 */ /* 0x002fea0003800000 */
.L_x_1007:
[----:B------:R-:W-:Y:S05]  /*19f00*/  BSYNC B2 ;  /* 0x0000000000027941 */ /* 0x000fea0003800000 */
.L_x_847:
[----:B------:R-:W-:Y:S01]  /*19f10*/  BSSY B2, `(.L_x_849) ;  /* 0x000000a000027945 */ /* 0x000fe20003800000 */
[----:B------:R-:W-:Y:S02]  /*19f20*/  IMAD.MOV.U32 R12, RZ, RZ, 0x0 ;  /* 0x00000000ff0c7424 */ /* 0x000fe400078e00ff */
[----:B------:R-:W-:Y:S01]  /*19f30*/  IMAD.MOV.U32 R13, RZ, RZ, 0x12f00000 ;  /* 0x12f00000ff0d7424 */ /* 0x000fe200078e00ff */
[----:B------:R-:W-:Y:S06]  /*19f40*/  @P4 BRA `(.L_x_850) ;  /* 0x0000000000184947 */ /* 0x000fec0003800000 */
[----:B------:R-:W2:Y:S02]  /*19f50*/  LDL R2, [R1+0x8] ;  /* 0x0000080001027983 */ /* 0x000ea40000100800 */
[----:B--2---:R-:W-:Y:S01]  /*19f60*/  LOP3.LUT P0, RZ, R2, 0x1, RZ, 0xc0, !PT ;  /* 0x0000000102ff7812 */ /* 0x004fe2000780c0ff */
[----:B------:R-:W-:-:S04]  /*19f70*/  IMAD.MOV.U32 R2, RZ, RZ, 0x8000 ;  /* 0x00008000ff027424 */ /* 0x000fc800078e00ff */
[----:B------:R2:W-:Y:S08]  /*19f80*/  SYNCS.ARRIVE.TRANS64 RZ, [R5+URZ+0x348b0], R2 ;  /* 0x0348b00205ff79a7 */ /* 0x0005f0000800003f */
[----:B------:R-:W-:Y:S05]  /*19f90*/  @!P0 BRA `(.L_x_850) ;  /* 0x0000000000048947 */ /* 0x000fea0003800000 */
[----:B------:R-:W-:Y:S01]  /*19fa0*/  BPT.TRAP 0x1 ;  /* 0x000000040000795c */ /* 0x000fe20000300000 */
.L_x_850:
[----:B------:R-:W-:Y:S05]  /*19fb0*/  BSYNC B2 ;  /* 0x0000000000027941 */ /* 0x000fea0003800000 */
.L_x_849:
[----:B------:R-:W3:Y:S04]  /*19fc0*/  LDL R4, [R1+0x4] ;  /* 0x0000040001047983 */ /* 0x000ee80000100800 */
[----:B--2---:R-:W2:Y:S01]  /*19fd0*/  LDL R2, [R1+0x10] ;  /* 0x0000100001027983 */ /* 0x004ea20000100800 */
[----:B------:R-:W-:Y:S01]  /*19fe0*/  R2UR UR10, R11 ;  /* 0x000000000b0a72ca */ /* 0x000fe200000e0000 */
[----:B------:R-:W-:Y:S01]  /*19ff0*/  UIADD3 UR4, UP0, UR36, 0x670, URZ ;  /* 0x0000067024047890 */ /* 0x000fe2000ff1e03f */
[----:B------:R-:W-:Y:S01]  /*1a000*/  R2UR UR6, R12 ;  /* 0x000000000c0672ca */ /* 0x000fe200000e0000 */
[----:B01----:R-:W-:Y:S01]  /*1a010*/  VIADD R5, R5, 0x348b0 ;  /* 0x000348b005057836 */ /* 0x003fe20000000000 */
[----:B------:R-:W-:Y:S01]  /*1a020*/  R2UR UR7, R13 ;  /* 0x000000000d0772ca */ /* 0x000fe200000e0000 */
[----:B------:R-:W-:Y:S01]  /*1a030*/  UIADD3.X UR5, URZ, UR37, URZ, UP0, !UPT ;  /* 0x000000253f057290 */ /* 0x000fe200087fe43f */
[----:B------:R-:W-:Y:S01]  /*1a040*/  PLOP3.LUT P0, PT, PT, PT, PT, 0x80, 0x0 ;  /* 0x000000000000781c */ /* 0x000fe20003f0f070 */
[----:B---3--:R-:W-:-:S04]  /*1a050*/  VIADD R4, R4, 0x400 ;  /* 0x0000040004047836 */ /* 0x008fc80000000000 */
[----:B--2---:R-:W-:-:S08]  /*1a060*/  IMAD R2, R2, 0x8000, R4 ;  /* 0x0000800002027824 */ /* 0x004fd000078e0204 */
.L_x_851:
        /* <DEDUP_REMOVED lines=10> */
[----:B------:R-:W2:Y:S01]  /*1a110*/  LDL R7, [R1+0x10] ;  /* 0x0000100001077983 */ /* 0x000ea20000100800 */
[----:B------:R-:W-:Y:S01]  /*1a120*/  IMAD.MOV.U32 R2, RZ, RZ, 0x6000 ;  /* 0x00006000ff027424 */ /* 0x000fe200078e00ff */
[----:B------:R-:W-:Y:S02]  /*1a130*/  R2UR UR10, R14 ;  /* 0x000000000e0a72ca */ /* 0x000fe400000e0000 */
[----:B------:R-:W-:Y:S02]  /*1a140*/  R2UR UR6, R12 ;  /* 0x000000000c0672ca */ /* 0x000fe400000e0000 */
[----:B------:R-:W-:Y:S02]  /*1a150*/  R2UR UR7, R13 ;  /* 0x000000000d0772ca */ /* 0x000fe400000e0000 */
[----:B------:R-:W-:Y:S01]  /*1a160*/  PLOP3.LUT P0, PT, PT, PT, PT, 0x80, 0x0 ;  /* 0x000000000000781c */ /* 0x000fe20003f0f070 */
[----:B--2---:R-:W-:-:S04]  /*1a170*/  IMAD R2, R7, R2, 0x2000 ;  /* 0x0000200007027424 */ /* 0x004fc800078e0202 */
[----:B------:R-:W-:-:S04]  /*1a180*/  IMAD R2, R7, -0x2000, R2 ;  /* 0xffffe00007027824 */ /* 0x000fc800078e0202 */
[----:B------:R-:W-:-:S07]  /*1a190*/  IMAD R2, R2, 0x2, R4 ;  /* 0x0000000202027824 */ /* 0x000fce00078e0204 */
.L_x_852:
        /* <DEDUP_REMOVED lines=10> */
.L_x_839:
[----:B------:R-:W-:Y:S05]  /*1a240*/  BSYNC B1 ;  /* 0x0000000000017941 */ /* 0x000fea0003800000 */
.L_x_838:
[----:B------:R-:W0:Y:S04]  /*1a250*/  LDL.LU R7, [R1+0x10] ;  /* 0x0000100001077983 */ /* 0x000e280000300800 */
[----:B------:R-:W2:Y:S01]  /*1a260*/  LDL.LU R4, [R1+0x24] ;  /* 0x0000240001047983 */ /* 0x000ea20000300800 */
[----:B------:R-:W-:Y:S01]  /*1a270*/  PLOP3.LUT P5, PT, PT, PT, PT, 0x8, 0x0 ;  /* 0x000000000000781c */ /* 0x000fe20003fae170 */
[----:B0-----:R-:W-:Y:S02]  /*1a280*/  VIADD R2, R7, 0x1 ;  /* 0x0000000107027836 */ /* 0x001fe40000000000 */
[----:B------:R-:W-:-:S03]  /*1a290*/  VIADD R7, R6, 0xfffffffe ;  /* 0xfffffffe06077836 */ /* 0x000fc60000000000 */
[----:B------:R-:W-:-:S04]  /*1a2a0*/  ISETP.NE.AND P0, PT, R2, 0x2, PT ;  /* 0x000000020200780c */ /* 0x000fc80003f05270 */
[----:B------:R-:W-:Y:S02]  /*1a2b0*/  SEL R3, R2, RZ, P0 ;  /* 0x000000ff02037207 */ /* 0x000fe40000000000 */
[----:B------:R-:W-:Y:S02]  /*1a2c0*/  SEL R2, RZ, 0x1, P0 ;  /* 0x00000001ff027807 */ /* 0x000fe40000000000 */
[----:B------:R-:W-:Y:S01]  /*1a2d0*/  ISETP.GE.AND P0, PT, R7, R9, PT ;  /* 0x000000090700720c */ /* 0x000fe20003f06270 */
[----:B------:R0:W-:Y:S01]  /*1a2e0*/  STL [R1+0x10], R3 ;  /* 0x0000100301007387 */ /* 0x0001e20000100800 */
[----:B--2---:R-:W-:-:S05]  /*1a2f0*/  LOP3.LUT R4, R4, R2, RZ, 0x3c, !PT ;  /* 0x0000000204047212 */ /* 0x004fca00078e3cff */
[----:B------:R0:W-:Y:S06]  /*1a300*/  STL [R1+0x24], R4 ;  /* 0x0000240401007387 */ /* 0x0001ec0000100800 */
[----:B------:R-:W-:Y:S05]  /*1a310*/  @!P0 BRA `(.L_x_832) ;  /* 0x0000000800388947 */ /* 0x000fea0003800000 */
.L_x_868:
[----:B------:R-:W-:Y:S05]  /*1a320*/  YIELD ;  /* 0x0000000000007946 */ /* 0x000fea0003800000 */
[----:B------:R-:W-:Y:S04]  /*1a330*/  BSSY B1, `(.L_x_853) ;  /* 0x0000080000017945 */ /* 0x000fe80003800000 */
[----:B-1----:R-:W-:Y:S05]  /*1a340*/  @!P2 BRA `(.L_x_854) ;  /* 0x0000000400f8a947 */ /* 0x002fea0003800000 */
[----:B------:R-:W2:Y:S04]  /*1a350*/  LDL R5, [R1+0x4] ;  /* 0x0000040001057983 */ /* 0x000ea80000100800 */
[----:B0-----:R-:W2:Y:S04]  /*1a360*/  LDL R4, [R1+0x10] ;  /* 0x0000100001047983 */ /* 0x001ea80000100800 */
[----:B------:R-:W3:Y:S01]  /*1a370*/  LDL R3, [R1+0x24] ;  /* 0x0000240001037983 */ /* 0x000ee20000100800 */
[----:B------:R-:W-:Y:S01]  /*1a380*/  BSSY B2, `(.L_x_855) ;  /* 0x0000008000027945 */ /* 0x000fe20003800000 */
[----:B------:R-:W0:Y:S02]  /*1a390*/  S2R R2, SR_TID.X ;  /* 0x0000000000027919 */ /* 0x000e240000002100 */
[----:B0-----:R-:W-:-:S04]  /*1a3a0*/  LOP3.LUT R2, R2, 0x7f, RZ, 0xc0, !PT ;  /* 0x0000007f02027812 */ /* 0x001fc800078ec0ff */
[----:B------:R-:W-:Y:S01]  /*1a3b0*/  ISETP.NE.AND P1, PT, R2, RZ, PT ;  /* 0x000000ff0200720c */ /* 0x000fe20003f25270 */
[----:B--2---:R-:W-:Y:S01]  /*1a3c0*/  IMAD R6, R4, 0x8, R5 ;  /* 0x0000000804067824 */ /* 0x004fe200078e0205 */
[----:B---3--:R-:W-:-:S04]  /*1a3d0*/  SHF.L.U32 R5, R3, 0x1f, RZ ;  /* 0x0000001f03057819 */ /* 0x008fc800000006ff */
[----:B------:R-:W0:Y:S02]  /*1a3e0*/  SYNCS.PHASECHK.TRANS64.TRYWAIT P0, [R6+URZ+0x348a0], R5 ;  /* 0x0348a005060075a7 */ /* 0x000e24000800017f */
[----:B0-----:R-:W-:Y:S05]  /*1a3f0*/  @!P0 BRA `(.L_x_856) ;  /* 0x0000006000c08947 */ /* 0x001fea0003800000 */
.L_x_1008:
[----:B------:R-:W-:Y:S05]  /*1a400*/  BSYNC B2 ;  /* 0x0000000000027941 */ /* 0x000fea0003800000 */
.L_x_855:
        /* <DEDUP_REMOVED lines=8> */
.L_x_858:
[----:B------:R-:W-:Y:S05]  /*1a490*/  BSYNC B2 ;  /* 0x0000000000027941 */ /* 0x000fea0003800000 */
.L_x_857:
[----:B------:R-:W2:Y:S04]  /*1a4a0*/  LDL R3, [R1+0x4] ;  /* 0x0000040001037983 */ /* 0x000ea80000100800 */
[----:B-1----:R-:W2:Y:S01]  /*1a4b0*/  LDL R2, [R1+0x10] ;  /* 0x0000100001027983 */ /* 0x002ea20000100800 */
[----:B------:R-:W-:Y:S01]  /*1a4c0*/  IMAD.MOV.U32 R11, RZ, RZ, RZ ;  /* 0x000000ffff0b7224 */ /* 0x000fe200078e00ff */
[----:B------:R-:W-:Y:S01]  /*1a4d0*/  UIADD3 UR4, UP0, UR36, 0x570, URZ ;  /* 0x0000057024047890 */ /* 0x000fe2000ff1e03f */
[----:B------:R-:W-:Y:S01]  /*1a4e0*/  PLOP3.LUT P0, PT, PT, PT, PT, 0x80, 0x0 ;  /* 0x000000000000781c */ /* 0x000fe20003f0f070 */
[----:B------:R-:W-:Y:S01]  /*1a4f0*/  UMOV UR6, 0x0 ;  /* 0x0000000000067882 */ /* 0x000fe20000000000 */
[----:B------:R-:W-:Y:S01]  /*1a500*/  UMOV UR7, 0x12f00000 ;  /* 0x12f0000000077882 */ /* 0x000fe20000000000 */
[----:B------:R-:W-:Y:S01]  /*1a510*/  R2UR UR10, R11 ;  /* 0x000000000b0a72ca */ /* 0x000fe200000e0000 */
[----:B------:R-:W-:Y:S01]  /*1a520*/  UIADD3.X UR5, URZ, UR37, URZ, UP0, !UPT ;  /* 0x000000253f057290 */ /* 0x000fe200087fe43f */
[----:B--2---:R-:W-:-:S02]  /*1a530*/  IMAD R4, R2, 0xc000, R3 ;  /* 0x0000c00002047824 */ /* 0x004fc400078e0203 */
[----:B------:R-:W-:Y:S02]  /*1a540*/  IMAD R3, R7, 0x80, R10 ;  /* 0x0000008007037824 */ /* 0x000fe400078e020a */
[----:B------:R-:W-:Y:S02]  /*1a550*/  VIADD R2, R6, 0x34890 ;  /* 0x0003489006027836 */ /* 0x000fe40000000000 */
[----:B------:R-:W-:-:S07]  /*1a560*/  VIADD R8, R4, 0x1c400 ;  /* 0x0001c40004087836 */ /* 0x000fce0000000000 */
.L_x_859:
        /* <DEDUP_REMOVED lines=16> */
.L_x_860:
        /* <DEDUP_REMOVED lines=10> */
[----:B------:R-:W-:Y:S01]  /*1a710*/  VIADD R4, R4, 0x24400 ;  /* 0x0002440004047836 */ /* 0x000fe20000000000 */
[----:B------:R-:W-:Y:S01]  /*1a720*/  PLOP3.LUT P0, PT, PT, PT, PT, 0x80, 0x0 ;  /* 0x000000000000781c */ /* 0x000fe20003f0f070 */
[----:B------:R-:W-:Y:S01]  /*1a730*/  UMOV UR6, 0x0 ;  /* 0x0000000000067882 */ /* 0x000fe20000000000 */
[----:B------:R-:W-:Y:S01]  /*1a740*/  UMOV UR7, 0x12f00000 ;  /* 0x12f0000000077882 */ /* 0x000fe20000000000 */
[----:B------:R-:W-:-:S10]  /*1a750*/  UMOV UR10, 0x80 ;  /* 0x00000080000a7882 */ /* 0x000fd40000000000 */
.L_x_861:
        /* <DEDUP_REMOVED lines=13> */
.L_x_1009:
[----:B------:R-:W-:Y:S05]  /*1a830*/  BSYNC B2 ;  /* 0x0000000000027941 */ /* 0x000fea0003800000 */
.L_x_862:
[----:B------:R-:W-:Y:S01]  /*1a840*/  BSSY B2, `(.L_x_864) ;  /* 0x000000a000027945 */ /* 0x000fe20003800000 */
[----:B------:R-:W-:Y:S02]  /*1a850*/  IMAD.MOV.U32 R4, RZ, RZ, 0x0 ;  /* 0x00000000ff047424 */ /* 0x000fe400078e00ff */
[----:B01----:R-:W-:Y:S01]  /*1a860*/  IMAD.MOV.U32 R5, RZ, RZ, 0x12f00000 ;  /* 0x12f00000ff057424 */ /* 0x003fe200078e00ff */
[----:B------:R-:W-:Y:S06]  /*1a870*/  @P1 BRA `(.L_x_865) ;  /* 0x0000000000181947 */ /* 0x000fec0003800000 */
[----:B------:R-:W2:Y:S02]  /*1a880*/  LDL R2, [R1+0x8] ;  /* 0x0000080001027983 */ /* 0x000ea40000100800 */
[----:B--2---:R-:W-:Y:S01]  /*1a890*/  LOP3.LUT P0, RZ, R2, 0x1, RZ, 0xc0, !PT ;  /* 0x0000000102ff7812 */ /* 0x004fe2000780c0ff */
[----:B------:R-:W-:-:S04]  /*1a8a0*/  IMAD.MOV.U32 R2, RZ, RZ, 0x8000 ;  /* 0x00008000ff027424 */ /* 0x000fc800078e00ff */
[----:B------:R0:W-:Y:S08]  /*1a8b0*/  SYNCS.ARRIVE.TRANS64 RZ, [R6+URZ+0x348b0], R2 ;  /* 0x0348b00206ff79a7 */ /* 0x0001f0000800003f */
[----:B------:R-:W-:Y:S05]  /*1a8c0*/  @!P0 BRA `(.L_x_865) ;  /* 0x0000000000048947 */ /* 0x000fea0003800000 */
[----:B------:R-:W-:Y:S01]  /*1a8d0*/  BPT.TRAP 0x1 ;  /* 0x000000040000795c */ /* 0x000fe20000300000 */
.L_x_865:
[----:B------:R-:W-:Y:S05]  /*1a8e0*/  BSYNC B2 ;  /* 0x0000000000027941 */ /* 0x000fea0003800000 */
.L_x_864:
[----:B0-----:R-:W2:Y:S04]  /*1a8f0*/  LDL R2, [R1+0x4] ;  /* 0x0000040001027983 */ /* 0x001ea80000100800 */
[----:B------:R-:W3:Y:S01]  /*1a900*/  LDL R8, [R1+0x10] ;  /* 0x0000100001087983 */ /* 0x000ee20000100800 */
[----:B------:R-:W-:Y:S01]  /*1a910*/  R2UR UR10, R11 ;  /* 0x000000000b0a72ca */ /* 0x000fe200000e0000 */
[----:B------:R-:W-:Y:S01]  /*1a920*/  UIADD3 UR4, UP0, UR36, 0x670, URZ ;  /* 0x0000067024047890 */ /* 0x000fe2000ff1e03f */
[----:B------:R-:W-:Y:S01]  /*1a930*/  R2UR UR6, R4 ;  /* 0x00000000040672ca */ /* 0x000fe200000e0000 */
[----:B------:R-:W-:Y:S01]  /*1a940*/  VIADD R6, R6, 0x348b0 ;  /* 0x000348b006067836 */ /* 0x000fe20000000000 */
[----:B------:R-:W-:Y:S01]  /*1a950*/  R2UR UR7, R5 ;  /* 0x00000000050772ca */ /* 0x000fe200000e0000 */
[----:B------:R-:W-:Y:S01]  /*1a960*/  UIADD3.X UR5, URZ, UR37, URZ, UP0, !UPT ;  /* 0x000000253f057290 */ /* 0x000fe200087fe43f */
[----:B------:R-:W-:Y:S01]  /*1a970*/  PLOP3.LUT P0, PT, PT, PT, PT, 0x80, 0x0 ;  /* 0x000000000000781c */ /* 0x000fe20003f0f070 */
[----:B--2---:R-:W-:-:S04]  /*1a980*/  VIADD R2, R2, 0x400 ;  /* 0x0000040002027836 */ /* 0x004fc80000000000 */
[----:B---3--:R-:W-:-:S08]  /*1a990*/  IMAD R2, R8, 0x8000, R2 ;  /* 0x0000800008027824 */ /* 0x008fd000078e0202 */
.L_x_866:
        /* <DEDUP_REMOVED lines=15> */
.L_x_867:
        /* <DEDUP_REMOVED lines=10> */
.L_x_854:
[----:B------:R-:W-:Y:S05]  /*1ab30*/  BSYNC B1 ;  /* 0x0000000000017941 */ /* 0x000fea0003800000 */
.L_x_853:
[----:B------:R-:W2:Y:S04]  /*1ab40*/  LDL.LU R5, [R1+0x10] ;  /* 0x0000100001057983 */ /* 0x000ea80000300800 */
[----:B0-----:R-:W3:Y:S01]  /*1ab50*/  LDL.LU R4, [R1+0x24] ;  /* 0x0000240001047983 */ /* 0x001ee20000300800 */
[----:B--2---:R-:W-:-:S05]  /*1ab60*/  VIADD R2, R5, 0x1 ;  /* 0x0000000105027836 */ /* 0x004fca0000000000 */
[----:B------:R-:W-:-:S04]  /*1ab70*/  ISETP.NE.AND P0, PT, R2, 0x2, PT ;  /* 0x000000020200780c */ /* 0x000fc80003f05270 */
[----:B------:R-:W-:Y:S02]  /*1ab80*/  SEL R3, RZ, 0x1, P0 ;  /* 0x00000001ff037807 */ /* 0x000fe40000000000 */
[----:B------:R-:W-:Y:S02]  /*1ab90*/  SEL R2, R2, RZ, P0 ;  /* 0x000000ff02027207 */ /* 0x000fe40000000000 */
[----:B---3--:R-:W-:Y:S02]  /*1aba0*/  LOP3.LUT R4, R4, R3, RZ, 0x3c, !PT ;  /* 0x0000000304047212 */ /* 0x008fe400078e3cff */
[C---:B------:R-:W-:Y:S01]  /*1abb0*/  ISETP.GT.AND P0, PT, R7.reuse, R9, PT ;  /* 0x000000090700720c */ /* 0x040fe20003f04270 */
[----:B------:R-:W-:Y:S02]  /*1abc0*/  VIADD R7, R7, 0xffffffff ;  /* 0xffffffff07077836 */ /* 0x000fe40000000000 */
[----:B------:R1:W-:Y:S04]  /*1abd0*/  STL [R1+0x24], R4 ;  /* 0x0000240401007387 */ /* 0x0003e80000100800 */
[----:B------:R1:W-:Y:S06]  /*1abe0*/  STL [R1+0x10], R2 ;  /* 0x0000100201007387 */ /* 0x0003ec0000100800 */
[----:B------:R-:W-:Y:S05]  /*1abf0*/  @P0 BRA `(.L_x_868) ;  /* 0xfffffff400c80947 */ /* 0x000fea000383ffff */
.L_x_832:
[----:B------:R-:W-:Y:S05]  /*1ac00*/  BSYNC B0 ;  /* 0x0000000000007941 */ /* 0x000fea0003800000 */
.L_x_831:
[----:B-1----:R-:W2:Y:S01]  /*1ac10*/  LDL R2, [R1+0x50] ;  /* 0x0000500001027983 */ /* 0x002ea20000100800 */
[----:B------:R-:W-:Y:S05]  /*1ac20*/  @!P5 WARPSYNC.ALL ;  /* 0x000000000000d948 */ /* 0x000fea0003800000 */
[----:B------:R-:W-:Y:S01]  /*1ac30*/  BSSY B7, `(.L_x_869) ;  /* 0x000043b000077945 */ /* 0x000fe20003800000 */
[----:B------:R-:W-:Y:S01]  /*1ac40*/  @!P5 BAR.SYNC.DEFER_BLOCKING 0xc, 0x180 ;  /* 0x030600000000db1d */ /* 0x000fe20000010000 */
[----:B--2---:R-:W-:-:S13]  /*1ac50*/  ISETP.GT.AND P0, PT, R2, RZ, PT ;  /* 0x000000ff0200720c */ /* 0x004fda0003f04270 */
[----:B------:R-:W-:Y:S05]  /*1ac60*/  @P0 BRA `(.L_x_870) ;  /* 0x0000000000440947 */ /* 0x000fea0003800000 */
[----:B------:R-:W1:Y:S02]  /*1ac70*/  S2R R2, SR_TID.X ;  /* 0x0000000000027919 */ /* 0x000e640000002100 */
[----:B-1----:R-:W-:-:S04]  /*1ac80*/  LOP3.LUT R2, R2, 0x7f, RZ, 0xc0, !PT ;  /* 0x0000007f02027812 */ /* 0x002fc800078ec0ff */
[----:B------:R-:W-:-:S13]  /*1ac90*/  ISETP.NE.AND P1, PT, R2, RZ, PT ;  /* 0x000000ff0200720c */ /* 0x000fda0003f25270 */
[----:B------:R-:W-:Y:S05]  /*1aca0*/  @P1 BRA `(.L_x_871) ;  /* 0x0000004000cc1947 */ /* 0x000fea0003800000 */
[----:B0-----:R-:W0:Y:S01]  /*1acb0*/  S2R R3, SR_LANEID ;  /* 0x0000000000037919 */ /* 0x001e220000000000 */
[----:B------:R-:W-:Y:S01]  /*1acc0*/  VOTEU.ANY UR4, UPT, PT ;  /* 0x0000000000047886 */ /* 0x000fe200038e0100 */
[----:B------:R-:W1:Y:S01]  /*1acd0*/  LDC.64 R4, c[0x0][0xc60] ;  /* 0x00031800ff047b82 */ /* 0x000e620000000a00 */
[----:B------:R-:W0:Y:S08]  /*1ace0*/  FLO.U32 R0, UR4 ;  /* 0x0000000400007d00 */ /* 0x000e3000080e0000 */
[----:B------:R-:W1:Y:S01]  /*1acf0*/  POPC R2, UR4 ;  /* 0x0000000400027d09 */ /* 0x000e620008000000 */
[----:B0-----:R-:W-:-:S13]  /*1ad00*/  ISETP.EQ.U32.AND P0, PT, R0, R3, PT ;  /* 0x000000030000720c */ /* 0x001fda0003f02070 */
[----:B-1----:R-:W2:Y:S01]  /*1ad10*/  @P0 ATOMG.E.ADD.STRONG.GPU PT, R5, desc[UR40][R4.64], R2 ;  /* 0x00000002040509a8 */ /* 0x002ea200081ee1e8 */
[----:B------:R-:W0:Y:S02]  /*1ad20*/  S2R R3, SR_LTMASK ;  /* 0x0000000000037919 */ /* 0x000e240000003900 */
[----:B0-----:R-:W-:-:S06]  /*1ad30*/  LOP3.LUT R3, R3, UR4, RZ, 0xc0, !PT ;  /* 0x0000000403037c12 */ /* 0x001fcc000f8ec0ff */
[----:B------:R-:W0:Y:S01]  /*1ad40*/  POPC R3, R3 ;  /* 0x0000000300037309 */ /* 0x000e220000000000 */
[----:B--2---:R-:W0:Y:S02]  /*1ad50*/  SHFL.IDX PT, R0, R5, R0, 0x1f ;  /* 0x00001f0005007589 */ /* 0x004e2400000e0000 */
[----:B0-----:R-:W-:Y:S01]  /*1ad60*/  IADD3 R16, R0, UR39, R3 ;  /* 0x0000002700107c10 */ /* 0x001fe2000fffe003 */
[----:B------:R-:W-:Y:S06]  /*1ad70*/  BRA `(.L_x_871) ;  /* 0x0000004000987947 */ /* 0x000fec0003800000 */
.L_x_870:
        /* <DEDUP_REMOVED lines=21> */
.L_x_873:
[----:B------:R-:W-:Y:S05]  /*1aed0*/  BSYNC B6 ;  /* 0x0000000000067941 */ /* 0x000fea0003800000 */
.L_x_872:
        /* <DEDUP_REMOVED lines=9> */
[----:B0-----:R0:W1:Y:S01]  /*1af70*/  LDC.64 R2, c[0x4][R0] ;  /* 0x0100000000027b82 */ /* 0x0010620000000a00 */
        /* <DEDUP_REMOVED lines=11> */
.L_x_876:
        /* <DEDUP_REMOVED lines=16> */
.L_x_875:
[----:B------:R-:W-:Y:S05]  /*1b130*/  BSYNC B6 ;  /* 0x0000000000067941 */ /* 0x000fea0003800000 */
.L_x_874:
[----:B------:R-:W2:Y:S01]  /*1b140*/  LDL.LU R2, [R1] ;  /* 0x0000000001027983 */ /* 0x000ea20000300800 */
[----:B------:R-:W-:-:S03]  /*1b150*/  ULDC.64 UR4, c[0x0][0x9f8] ;  /* 0x00027e0000047ab9 */ /* 0x000fc60000000a00 */
[----:B0-----:R-:W3:Y:S04]  /*1b160*/  LDL.LU R4, [R1+0x28] ;  /* 0x0000280001047983 */ /* 0x001ee80000300800 */
[----:B------:R-:W4:Y:S01]  /*1b170*/  LDL R7, [R1+0x14] ;  /* 0x0000140001077983 */ /* 0x000f220000100800 */
[----:B------:R-:W-:-:S03]  /*1b180*/  ISETP.NE.U32.AND P0, PT, RZ, UR4, PT ;  /* 0x00000004ff007c0c */ /* 0x000fc6000bf05070 */
[----:B------:R-:W5:Y:S01]  /*1b190*/  LDL R0, [R1+0x3c] ;  /* 0x00003c0001007983 */ /* 0x000f620000100800 */
[----:B------:R-:W-:-:S13]  /*1b1a0*/  ISETP.NE.AND.EX P0, PT, RZ, UR5, PT, P0 ;  /* 0x00000005ff007c0c */ /* 0x000fda000bf05300 */
[----:B--2---:R-:W-:-:S04]  /*1b1b0*/  @P0 IADD3 R2, P1, R2, UR4, RZ ;  /* 0x0000000402020c10 */ /* 0x004fc8000ff3e0ff */
[----:B---3--:R-:W-:Y:S01]  /*1b1c0*/  @P0 IADD3.X R3, R4, UR5, RZ, P1, !PT ;  /* 0x0000000504030c10 */ /* 0x008fe20008ffe4ff */
[----:B------:R-:W-:-:S04]  /*1b1d0*/  ULDC.64 UR4, c[0x0][0xa08] ;  /* 0x0002820000047ab9 */ /* 0x000fc80000000a00 */
[----:B----4-:R0:W2:Y:S01]  /*1b1e0*/  @P0 LDG.E R7, desc[UR40][R2.64] ;  /* 0x0000002802070981 */ /* 0x0100a2000c1e1900 */
[----:B-----5:R-:W-:Y:S01]  /*1b1f0*/  VIADD R9, R0, 0xffffffff ;  /* 0xffffffff00097836 */ /* 0x020fe20000000000 */
[----:B0-----:R-:W0:Y:S01]  /*1b200*/  LDC.64 R2, c[0x0][0x418] ;  /* 0x00010600ff027b82 */ /* 0x001e220000000a00 */
[----:B--2---:R-:W-:Y:S01]  /*1b210*/  SHF.R.S32.HI R8, RZ, 0x1f, R7 ;  /* 0x0000001fff087819 */ /* 0x004fe20000011407 */
[----:B------:R1:W-:Y:S04]  /*1b220*/  @P0 STL [R1+0x14], R7 ;  /* 0x0000140701000387 */ /* 0x0003e80000100800 */
[----:B------:R1:W-:Y:S04]  /*1b230*/  STL [R1+0x38], R9 ;  /* 0x0000380901007387 */ /* 0x0003e80000100800 */
[----:B------:R1:W-:Y:S01]  /*1b240*/  STL [R1+0x28], R8 ;  /* 0x0000280801007387 */ /* 0x0003e20000100800 */
[----:B0-----:R-:W-:Y:S01]  /*1b250*/  LOP3.LUT P0, RZ, R2, UR4, RZ, 0xfc, !PT ;  /* 0x0000000402ff7c12 */ /* 0x001fe2000f80fcff */
[----:B------:R-:W-:-:S03]  /*1b260*/  UMOV UR4, 0xffffffff ;  /* 0xffffffff00047882 */ /* 0x000fc60000000000 */
[----:B------:R-:W-:-:S04]  /*1b270*/  LOP3.LUT P0, RZ, R3, UR5, RZ, 0xfc, P0 ;  /* 0x0000000503ff7c12 */ /* 0x000fc8000800fcff */
[----:B------:R-:W-:Y:S01]  /*1b280*/  SEL R0, R7, RZ, !P0 ;  /* 0x000000ff07007207 */ /* 0x000fe20004000000 */
[----:B-1----:R-:W-:Y:S08]  /*1b290*/  BRA.DIV UR4, `(.L_x_877) ;  /* 0x0000005604407947 */ /* 0x002ff0000b800000 */
[----:B------:R-:W0:Y:S02]  /*1b2a0*/  S2R R4, SR_TID.X ;  /* 0x0000000000047919 */ /* 0x000e240000002100 */
[----:B0-----:R-:W-:-:S04]  /*1b2b0*/  SHF.R.U32.HI R4, RZ, 0x5, R4 ;  /* 0x00000005ff047819 */ /* 0x001fc80000011604 */
[----:B------:R-:W-:-:S05]  /*1b2c0*/  LOP3.LUT R4, R4, 0x3, RZ, 0xc0, !PT ;  /* 0x0000000304047812 */ /* 0x000fca00078ec0ff */
[----:B------:R0:W1:Y:S02]  /*1b2d0*/  SHFL.IDX PT, R14, R4, RZ, 0x1f ;  /* 0x00001fff040e7589 */ /* 0x00006400000e0000 */
.L_x_1012:
[----:B0-----:R-:W2:Y:S01]  /*1b2e0*/  LDL.LU R4, [R1+0x8] ;  /* 0x0000080001047983 */ /* 0x001ea20000300800 */
[----:B------:R-:W-:Y:S02]  /*1b2f0*/  PLOP3.LUT P1, PT, PT, PT, PT, 0x8, 0x0 ;  /* 0x000000000000781c */ /* 0x000fe40003f2e170 */
[----:B-1----:R-:W-:Y:S01]  /*1b300*/  ISETP.NE.AND P0, PT, R14, RZ, PT ;  /* 0x000000ff0e00720c */ /* 0x002fe20003f05270 */
[----:B------:R0:W-:Y:S01]  /*1b310*/  STL [R1], R0 ;  /* 0x0000000001007387 */ /* 0x0001e20000100800 */
[----:B--2---:R-:W-:-:S09]  /*1b320*/  LOP3.LUT R4, R4, 0xfffffffb, RZ, 0xc0, !PT ;  /* 0xfffffffb04047812 */ /* 0x004fd200078ec0ff */
[----:B------:R-:W-:-:S05]  /*1b330*/  @P1 LOP3.LUT R4, R4, 0x4, RZ, 0xfc, !PT ;  /* 0x0000000404041812 */ /* 0x000fca00078efcff */
[----:B------:R0:W-:Y:S01]  /*1b340*/  STL [R1+0x8], R4 ;  /* 0x0000080401007387 */ /* 0x0001e20000100800 */
[----:B------:R-:W-:Y:S05]  /*1b350*/  @P0 BRA `(.L_x_878) ;  /* 0x0000000400480947 */ /* 0x000fea0003800000 */
[----:B------:R-:W-:-:S03]  /*1b360*/  UMOV UR4, 0xffffffff ;  /* 0xffffffff00047882 */ /* 0x000fc60000000000 */
[----:B------:R-:W-:Y:S05]  /*1b370*/  BRA.DIV UR4, `(.L_x_879) ;  /* 0x00000056043c7947 */ /* 0x000fea000b800000 */
[----:B------:R-:W-:-:S13]  /*1b380*/  ELECT P6, URZ, PT ;  /* 0x00000000003f782f */ /* 0x000fda00038c0000 */
.L_x_1015:
[----:B------:R-:W-:Y:S05]  /*1b390*/  @!P6 BRA `(.L_x_878) ;  /* 0x000000040038e947 */ /* 0x000fea0003800000 */
[----:B------:R1:W-:Y:S01]  /*1b3a0*/  STL [R1+0x1c], R9 ;  /* 0x00001c0901007387 */ /* 0x0003e20000100800 */
[----:B------:R-:W-:-:S04]  /*1b3b0*/  ISETP.NE.U32.AND P0, PT, R2, RZ, PT ;  /* 0x000000ff0200720c */ /* 0x000fc80003f05070 */
[----:B------:R-:W-:-:S13]  /*1b3c0*/  ISETP.NE.AND.EX P0, PT, R3, RZ, PT, P0 ;  /* 0x000000ff0300720c */ /* 0x000fda0003f05300 */
[----:B-1----:R-:W-:Y:S05]  /*1b3d0*/  @!P0 BRA `(.L_x_880) ;  /* 0x0000000000508947 */ /* 0x002fea0003800000 */
[----:B------:R-:W1:Y:S01]  /*1b3e0*/  LDC R6, c[0x0][0x43c] ;  /* 0x00010f00ff067b82 */ /* 0x000e620000000800 */
[----:B0-----:R-:W-:Y:S01]  /*1b3f0*/  IMAD.MOV.U32 R0, RZ, RZ, R9 ;  /* 0x000000ffff007224 */ /* 0x001fe200078e0009 */
[----:B------:R-:W-:Y:S01]  /*1b400*/  ULDC.64 UR4, c[0x0][0x428] ;  /* 0x00010a0000047ab9 */ /* 0x000fe20000000a00 */
[----:B-1----:R-:W-:-:S13]  /*1b410*/  ISETP.NE.AND P0, PT, R6, 0x1, PT ;  /* 0x000000010600780c */ /* 0x002fda0003f05270 */
[----:B------:R-:W0:Y:S02]  /*1b420*/  @P0 LDC.64 R4, c[0x0][0x440] ;  /* 0x00011000ff040b82 */ /* 0x000e240000000a00 */
[----:B0-----:R-:W-:-:S05]  /*1b430*/  @P0 IMAD.HI.U32 R4, R9, R4, RZ ;  /* 0x0000000409040227 */ /* 0x001fca00078e00ff */
        /* <DEDUP_REMOVED lines=8> */
[----:B0-----:R-:W-:-:S04]  /*1b4c0*/  IMAD R6, R8, UR4, RZ ;  /* 0x0000000408067c24 */ /* 0x001fc8000f8e02ff */
[----:B------:R-:W-:-:S04]  /*1b4d0*/  IMAD R0, R7, UR5, R6 ;  /* 0x0000000507007c24 */ /* 0x000fc8000f8e0206 */
[----:B------:R-:W-:-:S05]  /*1b4e0*/  IMAD.IADD R0, R5, 0x1, R0 ;  /* 0x0000000105007824 */ /* 0x000fca00078e0200 */
[----:B------:R-:W-:-:S05]  /*1b4f0*/  LEA.HI.X R3, R4, R3, R0, 0x2, P0 ;  /* 0x0000000304037211 */ /* 0x000fca00000f1400 */
[----:B------:R-:W2:Y:S04]  /*1b500*/  LDG.E R0, desc[UR40][R2.64] ;  /* 0x0000002802007981 */ /* 0x000ea8000c1e1900 */
[----:B--2---:R1:W-:Y:S02]  /*1b510*/  STL [R1], R0 ;  /* 0x0000000001007387 */ /* 0x0043e40000100800 */
.L_x_880:
[----:B------:R-:W2:Y:S04]  /*1b520*/  LDL R7, [R1+0x4] ;  /* 0x0000040001077983 */ /* 0x000ea80000100800 */
[----:B01----:R-:W2:Y:S04]  /*1b530*/  LDL R0, [R1+0xc] ;  /* 0x00000c0001007983 */ /* 0x003ea80000100800 */
[----:B------:R-:W3:Y:S01]  /*1b540*/  LDL R2, [R1+0x18] ;  /* 0x0000180001027983 */ /* 0x000ee20000100800 */
[----:B--2---:R-:W-:Y:S01]  /*1b550*/  IMAD R0, R0, 0x8, R7 ;  /* 0x0000000800007824 */ /* 0x004fe200078e0207 */
[----:B---3--:R-:W-:-:S04]  /*1b560*/  SHF.L.U32 R2, R2, 0x1f, RZ ;  /* 0x0000001f02027819 */ /* 0x008fc800000006ff */
[----:B------:R-:W0:Y:S02]  /*1b570*/  SYNCS.PHASECHK.TRANS64.TRYWAIT P0, [R0+URZ+0x34840], R2 ;  /* 0x03484002000075a7 */ /* 0x000e24000800017f */
[----:B0-----:R-:W-:Y:S05]  /*1b580*/  @!P0 BRA `(.L_x_881) ;  /* 0x0000005000d88947 */ /* 0x001fea0003800000 */
.L_x_1016:
[----:B------:R1:W5:Y:S01]  /*1b590*/  LDL R3, [R1+0x8] ;  /* 0x0000080001037983 */ /* 0x0003620000100800 */
[----:B------:R-:W2:Y:S02]  /*1b5a0*/  S2R R4, SR_TID.X ;  /* 0x0000000000047919 */ /* 0x000ea40000002100 */
[----:B--2---:R-:W-:-:S04]  /*1b5b0*/  LOP3.LUT R4, R4, 0x7f, RZ, 0xc0, !PT ;  /* 0x0000007f04047812 */ /* 0x004fc800078ec0ff */
[----:B------:R-:W-:-:S13]  /*1b5c0*/  ISETP.NE.AND P0, PT, R4, RZ, PT ;  /* 0x000000ff0400720c */ /* 0x000fda0003f05270 */
[----:B-1----:R-:W-:Y:S05]  /*1b5d0*/  @P0 BRA `(.L_x_882) ;  /* 0x0000000000140947 */ /* 0x002fea0003800000 */
[----:B-----5:R-:W-:Y:S01]  /*1b5e0*/  LOP3.LUT P1, RZ, R3, 0x1, RZ, 0xc0, !PT ;  /* 0x0000000103ff7812 */ /* 0x020fe2000782c0ff */
[----:B0-----:R-:W-:-:S04]  /*1b5f0*/  IMAD.MOV.U32 R2, RZ, RZ, 0xc000 ;  /* 0x0000c000ff027424 */ /* 0x001fc800078e00ff */
[----:B------:R1:W-:Y:S08]  /*1b600*/  SYNCS.ARRIVE.TRANS64 RZ, [R0+URZ+0x34830], R2 ;  /* 0x0348300200ff79a7 */ /* 0x0003f0000800003f */
[----:B------:R-:W-:Y:S05]  /*1b610*/  @!P1 BRA `(.L_x_882) ;  /* 0x0000000000049947 */ /* 0x000fea0003800000 */
[----:B------:R-:W-:Y:S01]  /*1b620*/  BPT.TRAP 0x1 ;  /* 0x000000040000795c */ /* 0x000fe20000300000 */
.L_x_882:
[----:B------:R-:W2:Y:S04]  /*1b630*/  LDL R7, [R1+0x4] ;  /* 0x0000040001077983 */ /* 0x000ea80000100800 */
[----:B------:R-:W2:Y:S04]  /*1b640*/  LDL R6, [R1+0xc] ;  /* 0x00000c0001067983 */ /* 0x000ea80000100800 */
[----:B------:R-:W3:Y:S04]  /*1b650*/  LDL R5, [R1+0x1c] ;  /* 0x00001c0001057983 */ /* 0x000ee80000100800 */
[----:B------:R-:W4:Y:S04]  /*1b660*/  LDL R4, [R1+0x20] ;  /* 0x0000200001047983 */ /* 0x000f280000100800 */
[----:B01----:R-:W4:Y:S01]  /*1b670*/  LDL R2, [R1] ;  /* 0x0000000001027983 */ /* 0x003f220000100800 */
[----:B------:R-:W-:Y:S01]  /*1b680*/  R2UR UR9, R0 ;  /* 0x00000000000972ca */ /* 0x000fe200000e0000 */
[----:B------:R-:W-:Y:S01]  /*1b690*/  UIADD3 UR4, UP0, UR36, 0x370, URZ ;  /* 0x0000037024047890 */ /* 0x000fe2000ff1e03f */
[----:B------:R-:W-:Y:S01]  /*1b6a0*/  R2UR UR12, R18 ;  /* 0x00000000120c72ca */ /* 0x000fe200000e0000 */
[----:B------:R-:W-:Y:S01]  /*1b6b0*/  UMOV UR10, URZ ;  /* 0x0000003f000a7c82 */ /* 0x000fe20008000000 */
[----:B------:R-:W-:Y:S01]  /*1b6c0*/  PLOP3.LUT P0, PT, PT, PT, PT, 0x80, 0x0 ;  /* 0x000000000000781c */ /* 0x000fe20003f0f070 */
[----:B------:R-:W-:Y:S01]  /*1b6d0*/  UMOV UR6, 0x0 ;  /* 0x0000000000067882 */ /* 0x000fe20000000000 */
[----:B-----5:R-:W-:Y:S01]  /*1b6e0*/  LOP3.LUT R3, R3, 0xfffffffb, RZ, 0xc0, !PT ;  /* 0xfffffffb03037812 */ /* 0x020fe200078ec0ff */
[----:B------:R-:W-:Y:S01]  /*1b6f0*/  UMOV UR7, 0x14f00000 ;  /* 0x14f0000000077882 */ /* 0x000fe20000000000 */
[----:B------:R-:W-:-:S05]  /*1b700*/  UMOV UR17, 0x40 ;  /* 0x0000004000117882 */ /* 0x000fca0000000000 */
[----:B------:R-:W-:-:S04]  /*1b710*/  UIADD3 UR9, UR9, 0x34830, URZ ;  /* 0x0003483009097890 */ /* 0x000fc8000fffe03f */
[----:B------:R-:W-:-:S05]  /*1b720*/  @P0 LOP3.LUT R3, R3, 0x4, RZ, 0xfc, !PT ;  /* 0x0000000403030812 */ /* 0x000fca00078efcff */
[----:B------:R1:W-:Y:S01]  /*1b730*/  STL [R1+0x8], R3 ;  /* 0x0000080301007387 */ /* 0x0003e20000100800 */
[----:B--2---:R-:W-:Y:S01]  /*1b740*/  IMAD R0, R6, 0xc000, R7 ;  /* 0x0000c00006007824 */ /* 0x004fe200078e0207 */
[----:B---3--:R-:W-:-:S04]  /*1b750*/  R2UR UR11, R5 ;  /* 0x00000000050b72ca */ /* 0x008fc800000e0000 */
[----:B------:R-:W-:Y:S02]  /*1b760*/  R2UR UR8, R0 ;  /* 0x00000000000872ca */ /* 0x000fe400000e0000 */
[----:B----4-:R-:W-:Y:S02]  /*1b770*/  R2UR UR5, R4 ;  /* 0x00000000040572ca */ /* 0x010fe400000e0000 */
[----:B------:R-:W-:-:S09]  /*1b780*/  R2UR UR13, R2 ;  /* 0x00000000020d72ca */ /* 0x000fd200000e0000 */
[----:B------:R-:W-:Y:S02]  /*1b790*/  UIADD3 UR14, UR8, 0x1c400, URZ ;  /* 0x0001c400080e7890 */ /* 0x000fe4000fffe03f */
[----:B------:R-:W-:Y:S02]  /*1b7a0*/  ULEA UR11, UR11, UR5, 0x7 ;  /* 0x000000050b0b7291 */ /* 0x000fe4000f8e383f */
[----:B------:R-:W-:Y:S02]  /*1b7b0*/  UIADD3.X UR5, URZ, UR37, URZ, UP0, !UPT ;  /* 0x000000253f057290 */ /* 0x000fe400087fe43f */
[----:B------:R-:W-:Y:S02]  /*1b7c0*/  UIADD3 UR15, UR8, 0x20400, URZ ;  /* 0x00020400080f7890 */ /* 0x000fe4000fffe03f */
[----:B------:R-:W-:-:S03]  /*1b7d0*/  UIADD3 UR16, UR8, 0x24400, URZ ;  /* 0x0002440008107890 */ /* 0x000fc6000fffe03f */
[----:B------:R-:W-:Y:S01]  /*1b7e0*/  UMOV UR8, UR14 ;  /* 0x0000000e00087c82 */ /* 0x000fe20008000000 */
[----:B------:R-:W-:Y:S01]  /*1b7f0*/  UMOV UR14, 0x80 ;  /* 0x00000080000e7882 */ /* 0x000fe20000000000 */
[----:B------:R0:W-:Y:S02]  /*1b800*/  UTMALDG.4D [UR8], [UR4], desc[UR6] ;  /* 0x00000608040075b4 */ /* 0x0001e40008019000 */
[----:B0-----:R-:W-:Y:S01]  /*1b810*/  UMOV UR8, UR15 ;  /* 0x0000000f00087c82 */ /* 0x001fe20008000000 */
[----:B------:R-:W-:Y:S02]  /*1b820*/  UMOV UR10, UR17 ;  /* 0x00000011000a7c82 */ /* 0x000fe40008000000 */
[----:B------:R0:W-:Y:S02]  /*1b830*/  UTMALDG.4D [UR8], [UR4], desc[UR6] ;  /* 0x00000608040075b4 */ /* 0x0001e40008019000 */
[----:B0-----:R-:W-:Y:S01]  /*1b840*/  UMOV UR8, UR16 ;  /* 0x0000001000087c82 */ /* 0x001fe20008000000 */
[----:B------:R-:W-:-:S02]  /*1b850*/  UMOV UR10, UR14 ;  /* 0x0000000e000a7c82 */ /* 0x000fc40008000000 */
[----:B------:R1:W-:Y:S02]  /*1b860*/  UTMALDG.4D [UR8], [UR4], desc[UR6] ;  /* 0x00000608040075b4 */ /* 0x0003e40008019000 */
[----:B-1----:R-:W-:Y:S01]  /*1b870*/  NOP ;  /* 0x0000000000007918 */ /* 0x002fe20000000000 */
.L_x_878:
[----:B------:R-:W2:Y:S04]  /*1b880*/  LDL R2, [R1+0x4] ;  /* 0x0000040001027983 */ /* 0x000ea80000100800 */
[----:B------:R-:W3:Y:S04]  /*1b890*/  LDL.LU R3, [R1+0x40] ;  /* 0x0000400001037983 */ /* 0x000ee80000300800 */
[----:B------:R-:W4:Y:S04]  /*1b8a0*/  LDL.LU R5, [R1+0x34] ;  /* 0x0000340001057983 */ /* 0x000f280000300800 */
[----:B0-----:R-:W5:Y:S01]  /*1b8b0*/  LDL.LU R4, [R1+0x44] ;  /* 0x0000440001047983 */ /* 0x001f620000300800 */
        /* <DEDUP_REMOVED lines=18> */
[----:B0-----:R-:W-:Y:S01]  /*1b9e0*/  IMAD.IADD R2, R3, 0x1, R0 ;  /* 0x0000000103027824 */ /* 0x001fe200078e0200 */
[----:B------:R-:W-:-:S05]  /*1b9f0*/  SHF.R.S32.HI R0, RZ, 0x1f, R18 ;  /* 0x0000001fff007819 */ /* 0x000fca0000011412 */
[----:B------:R1:W-:Y:S04]  /*1ba00*/  STL [R1+0x44], R0 ;  /* 0x0000440001007387 */ /* 0x0003e80000100800 */
[----:B------:R1:W-:Y:S01]  /*1ba10*/  STL [R1+0x40], R2 ;  /* 0x0000400201007387 */ /* 0x0003e20000100800 */
[----:B------:R-:W-:Y:S05]  /*1ba20*/  @!P1 BRA `(.L_x_884) ;  /* 0x0000000000409947 */ /* 0x000fea0003800000 */
[----:B-1----:R-:W-:Y:S01]  /*1ba30*/  MOV R2, 0x0 ;  /* 0x0000000000027802 */ /* 0x002fe20000000f00 */
        /* <DEDUP_REMOVED lines=15> */
.L_x_884:
[----:B------:R-:W-:Y:S05]  /*1bb30*/  BSYNC B6 ;  /* 0x0000000000067941 */ /* 0x000fea0003800000 */
.L_x_883:
[----:B------:R-:W2:Y:S01]  /*1bb40*/  LDL.LU R6, [R1+0x40] ;  /* 0x0000400001067983 */ /* 0x000ea20000300800 */
[----:B------:R-:W-:Y:S01]  /*1bb50*/  ULDC.64 UR4, c[0x0][0x2d8] ;  /* 0x0000b60000047ab9 */ /* 0x000fe20000000a00 */
[----:B------:R-:W0:Y:S02]  /*1bb60*/  LDC R7, c[0x0][0x448] ;  /* 0x00011200ff077b82 */ /* 0x000e240000000800 */
[----:B-1----:R-:W2:Y:S04]  /*1bb70*/  LDL.LU.64 R2, [R1+0x48] ;  /* 0x0000480001027983 */ /* 0x002ea80000300a00 */
[----:B------:R-:W3:Y:S04]  /*1bb80*/  LDL.LU R0, [R1+0x44] ;  /* 0x0000440001007983 */ /* 0x000ee80000300800 */
[----:B------:R-:W4:Y:S04]  /*1bb90*/  LDL.LU R5, [R1+0x5c] ;  /* 0x00005c0001057983 */ /* 0x000f280000300800 */
[----:B------:R-:W5:Y:S01]  /*1bba0*/  LDL.LU R4, [R1+0x34] ;  /* 0x0000340001047983 */ /* 0x000f620000300800 */
[----:B------:R-:W-:Y:S01]  /*1bbb0*/  IMAD.SHL.U32 R17, R17, 0x80, RZ ;  /* 0x0000008011117824 */ /* 0x000fe200078e00ff */
[----:B------:R-:W1:Y:S01]  /*1bbc0*/  S2R R9, SR_TID.X ;  /* 0x0000000000097919 */ /* 0x000e620000002100 */
[----:B------:R-:W1:Y:S01]  /*1bbd0*/  S2R R8, SR_TID.X ;  /* 0x0000000000087919 */ /* 0x000e620000002100 */
[----:B0-----:R-:W-:Y:S01]  /*1bbe0*/  ISETP.NE.AND P0, PT, R7, 0x1, PT ;  /* 0x000000010700780c */ /* 0x001fe20003f05270 */
[----:B------:R-:W0:Y:S01]  /*1bbf0*/  S2R R10, SR_TID.X ;  /* 0x00000000000a7919 */ /* 0x000e220000002100 */
[----:B-1----:R-:W-:-:S02]  /*1bc00*/  IMAD.SHL.U32 R9, R9, 0x8, RZ ;  /* 0x0000000809097824 */ /* 0x002fc400078e00ff */
[----:B------:R-:W-:-:S03]  /*1bc10*/  IMAD.SHL.U32 R8, R8, 0x8, RZ ;  /* 0x0000000808087824 */ /* 0x000fc600078e00ff */
[----:B------:R-:W-:Y:S02]  /*1bc20*/  LOP3.LUT R9, R9, 0x38, RZ, 0xc0, !PT ;  /* 0x0000003809097812 */ /* 0x000fe400078ec0ff */
[----:B0-----:R-:W-:Y:S02]  /*1bc30*/  LOP3.LUT R10, R10, 0x7f, RZ, 0xc0, !PT ;  /* 0x0000007f0a0a7812 */ /* 0x001fe400078ec0ff */
[C---:B------:R-:W-:Y:S02]  /*1bc40*/  LOP3.LUT R11, R9.reuse, 0x40, RZ, 0xfc, !PT ;  /* 0x00000040090b7812 */ /* 0x040fe400078efcff */
[----:B------:R-:W-:Y:S02]  /*1bc50*/  LOP3.LUT R8, R8, 0x38, RZ, 0xc0, !PT ;  /* 0x0000003808087812 */ /* 0x000fe400078ec0ff */
[----:B------:R-:W-:Y:S02]  /*1bc60*/  LOP3.LUT R9, R9, 0x80, RZ, 0xfc, !PT ;  /* 0x0000008009097812 */ /* 0x000fe400078efcff */
[----:B------:R-:W-:Y:S01]  /*1bc70*/  SHF.R.U32.HI R10, RZ, 0x3, R10 ;  /* 0x00000003ff0a7819 */ /* 0x000fe2000001160a */
[----:B--2---:R-:W-:-:S02]  /*1bc80*/  IMAD.MOV.U32 R3, RZ, RZ, R6 ;  /* 0x000000ffff037224 */ /* 0x004fc400078e0006 */
[----:B------:R-:W0:Y:S01]  /*1bc90*/  @P0 LDC R6, c[0x0][0x450] ;  /* 0x00011400ff060b82 */ /* 0x000e220000000800 */
[----:B---3--:R-:W-:Y:S02]  /*1bca0*/  IMAD R0, R0, UR4, RZ ;  /* 0x0000000400007c24 */ /* 0x008fe4000f8e02ff */
[----:B------:R-:W-:-:S04]  /*1bcb0*/  IMAD.WIDE.U32 R2, R18, UR4, R2 ;  /* 0x0000000412027c25 */ /* 0x000fc8000f8e0002 */
[----:B------:R-:W-:Y:S01]  /*1bcc0*/  IMAD R0, R18, UR5, R0 ;  /* 0x0000000512007c24 */ /* 0x000fe2000f8e0200 */
[----:B------:R-:W-:-:S03]  /*1bcd0*/  ULDC.64 UR4, c[0x0][0x2e0] ;  /* 0x0000b80000047ab9 */ /* 0x000fc60000000a00 */
[----:B------:R-:W-:Y:S02]  /*1bce0*/  IMAD.IADD R3, R3, 0x1, R0 ;  /* 0x0000000103037824 */ /* 0x000fe400078e0200 */
[----:B----4-:R-:W-:Y:S02]  /*1bcf0*/  IMAD R0, R5, UR4, RZ ;  /* 0x0000000405007c24 */ /* 0x010fe4000f8e02ff */
[----:B-----5:R-:W-:-:S04]  /*1bd00*/  IMAD.WIDE.U32 R2, R4, UR4, R2 ;  /* 0x0000000404027c25 */ /* 0x020fc8000f8e0002 */
[----:B------:R-:W-:Y:S01]  /*1bd10*/  IMAD R0, R4, UR5, R0 ;  /* 0x0000000504007c24 */ /* 0x000fe2000f8e0200 */
[----:B------:R-:W-:Y:S01]  /*1bd20*/  ULDC.64 UR4, c[0x0][0x2d0] ;  /* 0x0000b40000047ab9 */ /* 0x000fe20000000a00 */
[----:B------:R-:W1:Y:S02]  /*1bd30*/  S2R R4, SR_TID.X ;  /* 0x0000000000047919 */ /* 0x000e640000002100 */
[----:B------:R-:W-:Y:S01]  /*1bd40*/  IMAD.IADD R3, R3, 0x1, R0 ;  /* 0x0000000103037824 */ /* 0x000fe200078e0200 */
[----:B-1----:R-:W-:-:S04]  /*1bd50*/  LOP3.LUT R4, R4, 0x7f, RZ, 0xc0, !PT ;  /* 0x0000007f04047812 */ /* 0x002fc800078ec0ff */
[----:B------:R-:W-:Y:S02]  /*1bd60*/  SHF.R.U32.HI R5, RZ, 0x3, R4 ;  /* 0x00000003ff057819 */ /* 0x000fe40000011604 */
[----:B------:R-:W1:Y:S02]  /*1bd70*/  S2R R4, SR_TID.X ;  /* 0x0000000000047919 */ /* 0x000e640000002100 */
[----:B-1----:R-:W-:-:S05]  /*1bd80*/  IMAD.SHL.U32 R4, R4, 0x10, RZ ;  /* 0x0000001004047824 */ /* 0x002fca00078e00ff */
[----:B------:R-:W-:Y:S02]  /*1bd90*/  LOP3.LUT R4, R5, 0x70, R4, 0xf8, !PT ;  /* 0x0000007005047812 */ /* 0x000fe400078ef804 */
[----:B------:R-:W1:Y:S02]  /*1bda0*/  @P0 LDC R5, c[0x0][0x44c] ;  /* 0x00011300ff050b82 */ /* 0x000e640000000800 */
[----:B------:R-:W-:-:S05]  /*1bdb0*/  LOP3.LUT R4, R4, R17, RZ, 0xfc, !PT ;  /* 0x0000001104047212 */ /* 0x000fca00078efcff */
[----:B------:R-:W-:Y:S02]  /*1bdc0*/  IMAD.MOV.U32 R0, RZ, RZ, R4 ;  /* 0x000000ffff007224 */ /* 0x000fe400078e0004 */
[----:B-1----:R-:W-:-:S05]  /*1bdd0*/  @P0 IMAD.HI.U32 R5, R4, R5, RZ ;  /* 0x0000000504050227 */ /* 0x002fca00078e00ff */
[----:B0-----:R-:W-:-:S05]  /*1bde0*/  @P0 SHF.R.U32.HI R0, RZ, R6, R5 ;  /* 0x00000006ff000219 */ /* 0x001fca0000011605 */
        /* <DEDUP_REMOVED lines=10> */
[----:B------:R-:W-:-:S04]  /*1be90*/  IMAD R0, R0, UR4, RZ ;  /* 0x0000000400007c24 */ /* 0x000fc8000f8e02ff */
[----:B------:R-:W-:Y:S01]  /*1bea0*/  IMAD R4, R4, UR5, R0 ;  /* 0x0000000504047c24 */ /* 0x000fe2000f8e0200 */
[----:B------:R-:W-:-:S03]  /*1beb0*/  ULDC.64 UR4, c[0x0][0x280] ;  /* 0x0000a00000047ab9 */ /* 0x000fc60000000a00 */
[----:B------:R-:W-:Y:S01]  /*1bec0*/  IMAD.IADD R3, R3, 0x1, R4 ;  /* 0x0000000103037824 */ /* 0x000fe200078e0204 */
[----:B------:R-:W-:Y:S01]  /*1bed0*/  LEA R4, P0, R2, UR4, 0x1 ;  /* 0x0000000402047c11 */ /* 0x000fe2000f8008ff */
[----:B------:R-:W-:Y:S02]  /*1bee0*/  ULDC UR4, c[0x0][0x2b8] ;  /* 0x0000ae0000047ab9 */ /* 0x000fe40000000800 */
[----:B------:R-:W-:Y:S02]  /*1bef0*/  ISETP.GE.AND P3, PT, R8, UR4, PT ;  /* 0x0000000408007c0c */ /* 0x000fe4000bf66270 */
[----:B------:R-:W-:Y:S01]  /*1bf00*/  LEA.HI.X R3, R2, UR5, R3, 0x1, P0 ;  /* 0x0000000502037c11 */ /* 0x000fe200080f0c03 */
[----:B------:R-:W-:Y:S01]  /*1bf10*/  UMOV UR5, 0xffffffff ;  /* 0xffffffff00057882 */ /* 0x000fe20000000000 */
[----:B------:R-:W-:Y:S02]  /*1bf20*/  ISETP.GE.AND P0, PT, R11, UR4, PT ;  /* 0x000000040b007c0c */ /* 0x000fe4000bf06270 */
[----:B------:R-:W-:Y:S01]  /*1bf30*/  ISETP.GE.AND P1, PT, R9, UR4, PT ;  /* 0x0000000409007c0c */ /* 0x000fe2000bf26270 */
[----:B------:R-:W-:-:S12]  /*1bf40*/  BRA.DIV UR5, `(.L_x_885) ;  /* 0x0000004a057c7947 */ /* 0x000fd8000b800000 */
[----:B------:R-:W2:Y:S04]  /*1bf50*/  LDL.LU R6, [R1+0x54] ;  /* 0x0000540001067983 */ /* 0x000ea80000300800 */
[----:B------:R-:W3:Y:S01]  /*1bf60*/  LDL R9, [R1+0x30] ;  /* 0x0000300001097983 */ /* 0x000ee20000100800 */
[----:B------:R-:W-:-:S04]  /*1bf70*/  IMAD.IADD R0, R10, 0x1, R17 ;  /* 0x000000010a007824 */ /* 0x000fc800078e0211 */
[----:B------:R-:W-:Y:S02]  /*1bf80*/  VIADD R5, R0, 0x10 ;  /* 0x0000001000057836 */ /* 0x000fe40000000000 */
[----:B--2---:R-:W-:Y:S02]  /*1bf90*/  IMAD R2, R6, R7, RZ ;  /* 0x0000000706027224 */ /* 0x004fe400078e02ff */
[----:B------:R-:W0:Y:S03]  /*1bfa0*/  SHFL.IDX PT, R7, R4, RZ, 0x181f ;  /* 0x00181fff04077589 */ /* 0x000e2600000e0000 */
[----:B------:R-:W-:Y:S01]  /*1bfb0*/  ISETP.GE.AND P2, PT, R0, R2, PT ;  /* 0x000000020000720c */ /* 0x000fe20003f46270 */
[----:B------:R-:W1:-:S12]  /*1bfc0*/  SHFL.IDX PT, R6, R3, RZ, 0x181f ;  /* 0x00181fff03067589 */ /* 0x000e5800000e0000 */
[----:B0-----:R-:W-:-:S05]  /*1bfd0*/  @!P2 LEA R7, P4, R8, R7, 0x1 ;  /* 0x000000070807a211 */ /* 0x001fca00078808ff */
[----:B-1----:R-:W-:-:S05]  /*1bfe0*/  @!P2 IMAD.X R6, RZ, RZ, R6, P4 ;  /* 0x000000ffff06a224 */ /* 0x002fca00020e0606 */
[----:B------:R-:W-:-:S04]  /*1bff0*/  @!P2 LOP3.LUT R7, R7, R6, RZ, 0x3c, !PT ;  /* 0x000000060707a212 */ /* 0x000fc800078e3cff */
[----:B------:R-:W-:-:S04]  /*1c000*/  @!P2 LOP3.LUT R6, R7, R6, RZ, 0x3c, !PT ;  /* 0x000000060706a212 */ /* 0x000fc800078e3cff */
[----:B------:R-:W-:-:S05]  /*1c010*/  @!P2 LOP3.LUT R7, R7, R6, RZ, 0x3c, !PT ;  /* 0x000000060707a212 */ /* 0x000fca00078e3cff */
[----:B------:R-:W-:Y:S01]  /*1c020*/  @!PT LDS RZ, [RZ] ;  /* 0x00000000fffff984 */ /* 0x000fe20000000800 */
[----:B---3--:R-:W-:Y:S04]  /*1c030*/  @!P2 LDGSTS.E.BYPASS.LTC128B.128 [R9+0x10400], desc[UR40][R6.64], !P3 ;  /* 0x104000000609afae */ /* 0x008fe8000d901d68 */
        /* <DEDUP_REMOVED lines=64> */
[----:B------:R1:W2:Y:S04]  /*1c440*/  SHFL.IDX PT, R5, R3, 0x7, 0x181f ;  /* 0x00f81f0003057f89 */ /* 0x0002a800000e0000 */
[----:B------:R1:W-:Y:S04]  /*1c450*/  @!P2 LDGSTS.E.BYPASS.LTC128B.128 [R9+0x13400], desc[UR40][R6.64], !P3 ;  /* 0x134000000609afae */ /* 0x0003e8000d901d68 */
[----:B------:R1:W-:Y:S04]  /*1c460*/  @!P2 LDGSTS.E.BYPASS.LTC128B.128 [R9+0x17400], desc[UR40][R6.64+0x80], !P0 ;  /* 0x174000800609afae */ /* 0x0003e8000c101d68 */
[----:B------:R1:W-:Y:S04]  /*1c470*/  @!P2 LDGSTS.E.BYPASS.LTC128B.128 [R9+0x1b400], desc[UR40][R6.64+0x100], !P1 ;  /* 0x1b4001000609afae */ /* 0x0003e8000c901d68 */
[----:B------:R1:W3:Y:S02]  /*1c480*/  SHFL.IDX PT, R3, R4, 0x7, 0x181f ;  /* 0x00f81f0004037f89 */ /* 0x0002e400000e0000 */
.L_x_1033:
[----:B------:R-:W-:Y:S01]  /*1c490*/  VIADD R0, R0, 0x70 ;  /* 0x0000007000007836 */ /* 0x000fe20000000000 */
[----:B------:R-:W-:Y:S04]  /*1c4a0*/  BSSY B0, `(.L_x_886) ;  /* 0x000000c000007945 */ /* 0x000fe80003800000 */
[----:B------:R-:W-:-:S13]  /*1c4b0*/  ISETP.GE.AND P2, PT, R0, R2, PT ;  /* 0x000000020000720c */ /* 0x000fda0003f46270 */
[----:B------:R-:W-:Y:S05]  /*1c4c0*/  @P2 BRA `(.L_x_887) ;  /* 0x0000000000242947 */ /* 0x000fea0003800000 */
[----:B-1----:R-:W4:Y:S01]  /*1c4d0*/  LDL R4, [R1+0x30] ;  /* 0x0000300001047983 */ /* 0x002f220000100800 */
[----:B---3--:R-:W-:-:S05]  /*1c4e0*/  LEA R2, P2, R8, R3, 0x1 ;  /* 0x0000000308027211 */ /* 0x008fca00078408ff */
[----:B--2---:R-:W-:-:S05]  /*1c4f0*/  IMAD.X R3, RZ, RZ, R5, P2 ;  /* 0x000000ffff037224 */ /* 0x004fca00010e0605 */
[----:B------:R-:W-:Y:S01]  /*1c500*/  @!PT LDS RZ, [RZ] ;  /* 0x00000000fffff984 */ /* 0x000fe20000000800 */
[----:B------:R-:W-:Y:S01]  /*1c510*/  @!PT LDS RZ, [RZ] ;  /* 0x00000000fffff984 */ /* 0x000fe20000000800 */
[----:B------:R-:W-:Y:S01]  /*1c520*/  @!PT LDS RZ, [RZ] ;  /* 0x00000000fffff984 */ /* 0x000fe20000000800 */
[----:B----4-:R4:W-:Y:S04]  /*1c530*/  LDGSTS.E.BYPASS.LTC128B.128 [R4+0x13c00], desc[UR40][R2.64], !P3 ;  /* 0x13c0000002047fae */ /* 0x0109e8000d901d68 */
[----:B------:R4:W-:Y:S04]  /*1c540*/  LDGSTS.E.BYPASS.LTC128B.128 [R4+0x17c00], desc[UR40][R2.64+0x80], !P0 ;  /* 0x17c0008002047fae */ /* 0x0009e8000c101d68 */
[----:B------:R4:W-:Y:S02]  /*1c550*/  LDGSTS.E.BYPASS.LTC128B.128 [R4+0x1bc00], desc[UR40][R2.64+0x100], !P1 ;  /* 0x1bc0010002047fae */ /* 0x0009e4000c901d68 */
.L_x_887:
[----:B------:R-:W-:Y:S05]  /*1c560*/  BSYNC B0 ;  /* 0x0000000000007941 */ /* 0x000fea0003800000 */
.L_x_886:
[----:B------:R0:W5:Y:S01]  /*1c570*/  LDL R8, [R1+0x4] ;  /* 0x0000040001087983 */ /* 0x0001620000100800 */
[----:B------:R-:W-:Y:S01]  /*1c580*/  PLOP3.LUT P0, PT, PT, PT, PT, 0x80, 0x0 ;  /* 0x000000000000781c */ /* 0x000fe20003f0f070 */
[----:B------:R-:W-:-:S12]  /*1c590*/  NOP ;  /* 0x0000000000007918 */ /* 0x000fd80000000000 */
.L_x_888:
[----:B----4-:R-:W4:Y:S01]  /*1c5a0*/  LDL R2, [R1+0x4] ;  /* 0x0000040001027983 */ /* 0x010f220000100800 */
[----:B------:R-:W-:Y:S02]  /*1c5b0*/  PLOP3.LUT P1, PT, P1, P0, PT, 0xa2, 0x0 ;  /* 0x000000000000781c */ /* 0x000fe40000f21472 */
[----:B----4-:R-:W-:-:S08]  /*1c5c0*/  @P0 R2UR P1, UR4, R2 ;  /* 0x00000000020402ca */ /* 0x010fd00000020000 */
[----:B------:R-:W-:-:S05]  /*1c5d0*/  @P0 PLOP3.LUT P0, PT, P1, PT, PT, 0x80, 0x0 ;  /* 0x000000000000081c */ /* 0x000fca0000f0f070 */
[----:B------:R-:W-:Y:S01]  /*1c5e0*/  @!P1 SYNCS.ARRIVE.TRANS64.RED.A0T1 RZ, [UR4+0x34800], RZ ;  /* 0x034800ffffff99a7 */ /* 0x000fe20008200404 */
[----:B------:R-:W-:Y:S07]  /*1c5f0*/  @!P1 ARRIVES.LDGSTSBAR.64.TRANSCNT [UR4+0x34800] ;  /* 0x03480000ff0099b0 */ /* 0x000fee0008000a84 */
[----:B------:R-:W-:Y:S05]  /*1c600*/  @P0 BRA.U.ANY `(.L_x_888) ;  /* 0xfffffffd00e40947 */ /* 0x000fea000393ffff */
[----:B-1-3--:R-:W3:Y:S02]  /*1c610*/  LDL.LU R3, [R1+0x58] ;  /* 0x0000580001037983 */ /* 0x00aee40000300800 */
[----:B---3--:R-:W-:-:S05]  /*1c620*/  VIADD R3, R3, 0x1 ;  /* 0x0000000103037836 */ /* 0x008fca0000000000 */
        /* <DEDUP_REMOVED lines=8> */
[----:B------:R-:W3:Y:S03]  /*1c6b0*/  SYNCS.PHASECHK.TRANS64.TRYWAIT P0, [R2+URZ+0x34820], R0 ;  /* 0x03482000020075a7 */ /* 0x000ee6000800017f */
[----:B-1-3--:R-:W-:Y:S05]  /*1c6c0*/  @!P0 BRA `(.L_x_890) ;  /* 0x0000004c00748947 */ /* 0x00afea0003800000 */
.L_x_1034:
[----:B------:R-:W-:Y:S05]  /*1c6d0*/  BSYNC B0 ;  /* 0x0000000000007941 */ /* 0x000fea0003800000 */
.L_x_889:
[----:B-1----:R-:W3:Y:S01]  /*1c6e0*/  LDL.LU R2, [R1+0x50] ;  /* 0x0000500001027983 */ /* 0x002ee20000300800 */
[----:B------:R-:W-:Y:S01]  /*1c6f0*/  BSSY B0, `(.L_x_891) ;  /* 0x000022c000007945 */ /* 0x000fe20003800000 */
[----:B---3--:R-:W-:-:S13]  /*1c700*/  ISETP.GE.AND P0, PT, R2, 0x81, PT ;  /* 0x000000810200780c */ /* 0x008fda0003f06270 */
[----:B------:R-:W-:Y:S05]  /*1c710*/  @!P0 BRA `(.L_x_892) ;  /* 0x0000002000a48947 */ /* 0x000fea0003800000 */
[----:B------:R-:W3:Y:S01]  /*1c720*/  LDL R2, [R1+0x3c] ;  /* 0x00003c0001027983 */ /* 0x000ee20000100800 */
[----:B------:R-:W-:Y:S01]  /*1c730*/  IMAD.MOV.U32 R0, RZ, RZ, 0x1 ;  /* 0x00000001ff007424 */ /* 0x000fe200078e00ff */
[----:B------:R-:W-:Y:S01]  /*1c740*/  BSSY B2, `(.L_x_893) ;  /* 0x00000bd000027945 */ /* 0x000fe20003800000 */
[----:B---3-5:R-:W-:-:S05]  /*1c750*/  IMAD.MOV R8, RZ, RZ, -R2 ;  /* 0x000000ffff087224 */ /* 0x028fca00078e0a02 */
[----:B------:R-:W-:-:S05]  /*1c760*/  VIADDMNMX R8, R8, R0, 0xffffffff, !PT ;  /* 0xffffffff08087446 */ /* 0x000fca0007800100 */
[----:B------:R-:W-:-:S05]  /*1c770*/  IMAD.IADD R0, R2, 0x1, R8 ;  /* 0x0000000102007824 */ /* 0x000fca00078e0208 */
[----:B------:R-:W-:-:S04]  /*1c780*/  LOP3.LUT R0, R0, 0x1, RZ, 0xc0, !PT ;  /* 0x0000000100007812 */ /* 0x000fc800078ec0ff */
[----:B------:R-:W-:Y:S01]  /*1c790*/  ISETP.NE.U32.AND P0, PT, R0, 0x1, PT ;  /* 0x000000010000780c */ /* 0x000fe20003f05070 */
[----:B------:R-:W-:-:S12]  /*1c7a0*/  VIADD R0, R2, 0xfffffffe ;  /* 0xfffffffe02007836 */ /* 0x000fd80000000000 */
[----:B------:R-:W-:Y:S05]  /*1c7b0*/  @P0 BRA `(.L_x_894) ;  /* 0x0000000800d40947 */ /* 0x000fea0003800000 */
[----:B------:R-:W3:Y:S04]  /*1c7c0*/  LDL R4, [R1+0x8] ;  /* 0x0000080001047983 */ /* 0x000ee80000100800 */
[----:B------:R-:W0:Y:S04]  /*1c7d0*/  LDL R3, [R1+0xc] ;  /* 0x00000c0001037983 */ /* 0x000e280000100800 */
[----:B------:R-:W4:Y:S01]  /*1c7e0*/  LDL R2, [R1+0x18] ;  /* 0x0000180001027983 */ /* 0x000f220000100800 */
[----:B------:R-:W-:Y:S01]  /*1c7f0*/  BSSY B1, `(.L_x_895) ;  /* 0x00000ad000017945 */ /* 0x000fe20003800000 */
[----:B---3--:R-:W-:Y:S01]  /*1c800*/  LOP3.LUT P1, RZ, R4, 0x4, RZ, 0xc0, !PT ;  /* 0x0000000404ff7812 */ /* 0x008fe2000782c0ff */
[----:B0-----:R-:W-:-:S05]  /*1c810*/  VIADD R7, R3, 0x1 ;  /* 0x0000000103077836 */ /* 0x001fca0000000000 */
        /* <DEDUP_REMOVED lines=10> */
[----:B------:R-:W3:Y:S01]  /*1c8c0*/  LDL R10, [R1+0x28] ;  /* 0x00002800010a7983 */ /* 0x000ee20000100800 */
[----:B--2---:R-:W0:Y:S01]  /*1c8d0*/  LDC R5, c[0x0][0x43c] ;  /* 0x00010f00ff057b82 */ /* 0x004e220000000800 */
[----:B------:R-:W-:Y:S02]  /*1c8e0*/  ULDC.64 UR6, c[0x0][0x428] ;  /* 0x00010a0000067ab9 */ /* 0x000fe40000000a00 */
[----:B------:R-:W2:Y:S01]  /*1c8f0*/  LDL R6, [R1+0x14] ;  /* 0x0000140001067983 */ /* 0x000ea20000100800 */
        /* <DEDUP_REMOVED lines=8> */
[----:B---3--:R-:W-:-:S04]  /*1c980*/  IMAD R4, R10, UR6, RZ ;  /* 0x000000060a047c24 */ /* 0x008fc8000f8e02ff */
[C---:B--2---:R-:W-:Y:S02]  /*1c990*/  IMAD R4, R6.reuse, UR7, R4 ;  /* 0x0000000706047c24 */ /* 0x044fe4000f8e0204 */
[----:B------:R-:W-:-:S04]  /*1c9a0*/  IMAD.WIDE.U32 R2, R6, UR6, R2 ;  /* 0x0000000606027c25 */ /* 0x000fc8000f8e0002 */
[----:B------:R-:W-:Y:S01]  /*1c9b0*/  IMAD.IADD R3, R4, 0x1, R3 ;  /* 0x0000000104037824 */ /* 0x000fe200078e0203 */
[----:B------:R-:W-:-:S04]  /*1c9c0*/  LEA R4, P0, R2, UR4, 0x2 ;  /* 0x0000000402047c11 */ /* 0x000fc8000f8010ff */
[----:B------:R-:W-:-:S05]  /*1c9d0*/  LEA.HI.X R5, R2, UR5, R3, 0x2, P0 ;  /* 0x0000000502057c11 */ /* 0x000fca00080f1403 */
[----:B------:R0:W5:Y:S04]  /*1c9e0*/  LDG.E R4, desc[UR40][R4.64] ;  /* 0x0000002804047981 */ /* 0x000168000c1e1900 */
.L_x_897:
[----:B------:R-:W3:Y:S01]  /*1c9f0*/  LDL R2, [R1+0x4] ;  /* 0x0000040001027983 */ /* 0x000ee20000100800 */
[----:B------:R-:W-:Y:S01]  /*1ca00*/  BSSY B3, `(.L_x_898) ;  /* 0x0000005000037945 */ /* 0x000fe20003800000 */
[----:B---3--:R-:W-:Y:S01]  /*1ca10*/  IMAD R3, R7, 0x8, R2 ;  /* 0x0000000807037824 */ /* 0x008fe200078e0202 */
[----:B------:R-:W-:-:S04]  /*1ca20*/  SHF.L.U32 R2, R9, 0x1f, RZ ;  /* 0x0000001f09027819 */ /* 0x000fc800000006ff */
[----:B------:R-:W1:Y:S02]  /*1ca30*/  SYNCS.PHASECHK.TRANS64.TRYWAIT P0, [R3+URZ+0x34840], R2 ;  /* 0x03484002030075a7 */ /* 0x000e64000800017f */
[----:B-1----:R-:W-:Y:S05]  /*1ca40*/  @!P0 BRA `(.L_x_899) ;  /* 0x0000004800ac8947 */ /* 0x002fea0003800000 */
.L_x_1035:
[----:B------:R-:W-:Y:S05]  /*1ca50*/  BSYNC B3 ;  /* 0x0000000000037941 */ /* 0x000fea0003800000 */
.L_x_898:
[----:B0-2---:R-:W0:Y:S01]  /*1ca60*/  S2R R5, SR_TID.X ;  /* 0x0000000000057919 */ /* 0x005e220000002100 */
[----:B------:R-:W-:Y:S01]  /*1ca70*/  BSSY B3, `(.L_x_900) ;  /* 0x000000a000037945 */ /* 0x000fe20003800000 */
[----:B0-----:R-:W-:-:S04]  /*1ca80*/  LOP3.LUT R5, R5, 0x7f, RZ, 0xc0, !PT ;  /* 0x0000007f05057812 */ /* 0x001fc800078ec0ff */
[----:B------:R-:W-:-:S13]  /*1ca90*/  ISETP.NE.AND P0, PT, R5, RZ, PT ;  /* 0x000000ff0500720c */ /* 0x000fda0003f05270 */
[----:B------:R-:W-:Y:S05]  /*1caa0*/  @P0 BRA `(.L_x_901) ;  /* 0x0000000000180947 */ /* 0x000fea0003800000 */
[----:B------:R-:W2:Y:S01]  /*1cab0*/  LDL R5, [R1+0x8] ;  /* 0x0000080001057983 */ /* 0x000ea20000100800 */
[----:B-1----:R-:W-:-:S04]  /*1cac0*/  IMAD.MOV.U32 R2, RZ, RZ, 0xc000 ;  /* 0x0000c000ff027424 */ /* 0x002fc800078e00ff */
[----:B------:R0:W-:Y:S01]  /*1cad0*/  SYNCS.ARRIVE.TRANS64 RZ, [R3+URZ+0x34830], R2 ;  /* 0x0348300203ff79a7 */ /* 0x0001e2000800003f */
[----:B--2---:R-:W-:-:S13]  /*1cae0*/  LOP3.LUT P1, RZ, R5, 0x1, RZ, 0xc0, !PT ;  /* 0x0000000105ff7812 */ /* 0x004fda000782c0ff */
[----:B0-----:R-:W-:Y:S05]  /*1caf0*/  @!P1 BRA `(.L_x_901) ;  /* 0x0000000000049947 */ /* 0x001fea0003800000 */
[----:B------:R-:W-:Y:S01]  /*1cb00*/  BPT.TRAP 0x1 ;  /* 0x000000040000795c */ /* 0x000fe20000300000 */
.L_x_901:
[----:B------:R-:W-:Y:S05]  /*1cb10*/  BSYNC B3 ;  /* 0x0000000000037941 */ /* 0x000fea0003800000 */
.L_x_900:
        /* <DEDUP_REMOVED lines=13> */
.L_x_902:
        /* <DEDUP_REMOVED lines=16> */
.L_x_903:
        /* <DEDUP_REMOVED lines=15> */
.L_x_904:
        /* <DEDUP_REMOVED lines=11> */
[----:B------:R-:W3:Y:S04]  /*1ce90*/  LDL R12, [R1+0x4] ;  /* 0x00000400010c7983 */ /* 0x000ee80000100800 */
[----:B------:R-:W3:Y:S01]  /*1cea0*/  LDL R6, [R1+0xc] ;  /* 0x00000c0001067983 */ /* 0x000ee20000100800 */
[----:B------:R-:W-:Y:S01]  /*1ceb0*/  BSSY B3, `(.L_x_905) ;  /* 0x0000005000037945 */ /* 0x000fe20003800000 */
[----:B--2---:R-:W-:Y:S01]  /*1cec0*/  SHF.L.U32 R3, R13, 0x1f, RZ ;  /* 0x0000001f0d037819 */ /* 0x004fe200000006ff */
[----:B---3--:R-:W-:-:S04]  /*1ced0*/  IMAD R2, R6, 0x8, R12 ;  /* 0x0000000806027824 */ /* 0x008fc800078e020c */
[----:B------:R-:W0:Y:S02]  /*1cee0*/  SYNCS.PHASECHK.TRANS64.TRYWAIT P0, [R2+URZ+0x34860], R3 ;  /* 0x03486003020075a7 */ /* 0x000e24000800017f */
[----:B0-----:R-:W-:Y:S05]  /*1cef0*/  @!P0 BRA `(.L_x_906) ;  /* 0x0000004400948947 */ /* 0x001fea0003800000 */
.L_x_1036:
[----:B------:R-:W-:Y:S05]  /*1cf00*/  BSYNC B3 ;  /* 0x0000000000037941 */ /* 0x000fea0003800000 */
.L_x_905:
[----:B------:R-:W1:Y:S01]  /*1cf10*/  S2R R5, SR_TID.X ;  /* 0x0000000000057919 */ /* 0x000e620000002100 */
[----:B------:R-:W-:-:S04]  /*1cf20*/  UPRMT UR4, UR38, 0x9910, URZ ;  /* 0x0000991026047896 */ /* 0x000fc8000800003f */
[----:B------:R-:W-:Y:S01]  /*1cf30*/  UISETP.NE.AND UP0, UPT, UR4, 0x2, UPT ;  /* 0x000000020400788c */ /* 0x000fe2000bf05270 */
[----:B-1----:R-:W-:-:S04]  /*1cf40*/  LOP3.LUT R5, R5, 0x7f, RZ, 0xc0, !PT ;  /* 0x0000007f05057812 */ /* 0x002fc800078ec0ff */
[----:B------:R-:W-:-:S13]  /*1cf50*/  ISETP.NE.AND P0, PT, R5, RZ, PT ;  /* 0x000000ff0500720c */ /* 0x000fda0003f05270 */
[----:B0-----:R-:W-:-:S04]  /*1cf60*/  @!P0 IMAD.MOV.U32 R3, RZ, RZ, 0x8000 ;  /* 0x00008000ff038424 */ /* 0x001fc800078e00ff */
[----:B------:R0:W-:Y:S01]  /*1cf70*/  @!P0 SYNCS.ARRIVE.TRANS64 RZ, [R2+URZ+0x34850], R3 ;  /* 0x0348500302ff89a7 */ /* 0x0001e2000800003f */
[----:B------:R-:W-:-:S13]  /*1cf80*/  PLOP3.LUT P0, PT, PT, PT, UP0, 0x80, 0x0 ;  /* 0x000000000000781c */ /* 0x000fda0003f0f008 */
[----:B0-----:R-:W-:Y:S05]  /*1cf90*/  @P0 BRA `(.L_x_907) ;  /* 0x0000000000040947 */ /* 0x001fea0003800000 */
[----:B------:R-:W-:Y:S01]  /*1cfa0*/  BPT.TRAP 0x1 ;  /* 0x000000040000795c */ /* 0x000fe20000300000 */
.L_x_907:
[----:B------:R-:W2:Y:S01]  /*1cfb0*/  LDL R3, [R1+0x8] ;  /* 0x0000080001037983 */ /* 0x000ea20000100800 */
[----:B------:R-:W-:Y:S01]  /*1cfc0*/  BSSY B3, `(.L_x_908) ;  /* 0x0000004000037945 */ /* 0x000fe20003800000 */
[----:B--2---:R-:W-:-:S13]  /*1cfd0*/  LOP3.LUT P0, RZ, R3, 0x8, RZ, 0xc0, !PT ;  /* 0x0000000803ff7812 */ /* 0x004fda000780c0ff */
[----:B------:R-:W-:Y:S05]  /*1cfe0*/  @P0 BRA `(.L_x_909) ;  /* 0x0000000000040947 */ /* 0x000fea0003800000 */
[----:B------:R-:W-:Y:S01]  /*1cff0*/  BPT.TRAP 0x1 ;  /* 0x000000040000795c */ /* 0x000fe20000300000 */
.L_x_909:
[----:B------:R-:W-:Y:S05]  /*1d000*/  BSYNC B3 ;  /* 0x0000000000037941 */ /* 0x000fea0003800000 */
.L_x_908:
[----:B------:R-:W2:Y:S04]  /*1d010*/  LDL R12, [R1+0x4] ;  /* 0x00000400010c7983 */ /* 0x000ea80000100800 */
[----:B------:R-:W2:Y:S04]  /*1d020*/  LDL.LU R6, [R1+0xc] ;  /* 0x00000c0001067983 */ /* 0x000ea80000300800 */
[----:B------:R-:W3:Y:S04]  /*1d030*/  LDL R5, [R1+0x20] ;  /* 0x0000200001057983 */ /* 0x000ee80000100800 */
[----:B------:R-:W3:Y:S01]  /*1d040*/  LDL.LU R3, [R1+0x1c] ;  /* 0x00001c0001037983 */ /* 0x000ee20000300800 */
[----:B------:R-:W-:Y:S01]  /*1d050*/  R2UR UR10, R10 ;  /* 0x000000000a0a72ca */ /* 0x000fe200000e0000 */
[----:B------:R-:W-:Y:S01]  /*1d060*/  UIADD3 UR4, UP0, UR36, 0x470, URZ ;  /* 0x0000047024047890 */ /* 0x000fe2000ff1e03f */
[----:B------:R-:W-:Y:S01]  /*1d070*/  PLOP3.LUT P0, PT, PT, PT, PT, 0x80, 0x0 ;  /* 0x000000000000781c */ /* 0x000fe20003f0f070 */
[----:B------:R-:W-:Y:S01]  /*1d080*/  VIADD R2, R2, 0x34850 ;  /* 0x0003485002027836 */ /* 0x000fe20000000000 */
[----:B------:R-:W-:Y:S01]  /*1d090*/  UMOV UR6, 0x0 ;  /* 0x0000000000067882 */ /* 0x000fe20000000000 */
[----:B------:R-:W-:Y:S01]  /*1d0a0*/  UIADD3.X UR5, URZ, UR37, URZ, UP0, !UPT ;  /* 0x000000253f057290 */ /* 0x000fe200087fe43f */
[----:B------:R-:W-:Y:S01]  /*1d0b0*/  UMOV UR7, 0x14f00000 ;  /* 0x14f0000000077882 */ /* 0x000fe20000000000 */
[----:B--2---:R-:W-:-:S02]  /*1d0c0*/  IMAD R6, R6, 0x8000, R12 ;  /* 0x0000800006067824 */ /* 0x004fc400078e020c */
[----:B---3--:R-:W-:Y:S02]  /*1d0d0*/  IMAD R3, R3, 0x80, R5 ;  /* 0x0000008003037824 */ /* 0x008fe400078e0205 */
[----:B------:R-:W-:-:S07]  /*1d0e0*/  VIADD R5, R6, 0x400 ;  /* 0x0000040006057836 */ /* 0x000fce0000000000 */
.L_x_910:
        /* <DEDUP_REMOVED lines=13> */
[----:B------:R-:W-:Y:S01]  /*1d1c0*/  PLOP3.LUT P0, PT, PT, PT, PT, 0x80, 0x0 ;  /* 0x000000000000781c */ /* 0x000fe20003f0f070 */
[----:B------:R-:W-:Y:S01]  /*1d1d0*/  UMOV UR6, 0x0 ;  /* 0x0000000000067882 */ /* 0x000fe20000000000 */
[----:B------:R-:W-:-:S11]  /*1d1e0*/  UMOV UR7, 0x14f00000 ;  /* 0x14f0000000077882 */ /* 0x000fd60000000000 */
.L_x_911:
        /* <DEDUP_REMOVED lines=13> */
.L_x_896:
[----:B------:R-:W-:Y:S05]  /*1d2c0*/  BSYNC B1 ;  /* 0x0000000000017941 */ /* 0x000fea0003800000 */
.L_x_895:
[----:B0-----:R-:W3:Y:S04]  /*1d2d0*/  LDL.LU R0, [R1+0x3c] ;  /* 0x00003c0001007983 */ /* 0x001ee80000300800 */
[----:B------:R1:W-:Y:S04]  /*1d2e0*/  STL [R1+0xc], R7 ;  /* 0x00000c0701007387 */ /* 0x0003e80000100800 */
[----:B------:R1:W-:Y:S02]  /*1d2f0*/  STL [R1+0x18], R9 ;  /* 0x0000180901007387 */ /* 0x0003e40000100800 */
[----:B-1-3--:R-:W-:-:S07]  /*1d300*/  VIADD R0, R0, 0xfffffffd ;  /* 0xfffffffd00007836 */ /* 0x00afce0000000000 */
.L_x_894:
[----:B------:R-:W-:Y:S05]  /*1d310*/  BSYNC B2 ;  /* 0x0000000000027941 */ /* 0x000fea0003800000 */
.L_x_893:
[----:B------:R-:W3:Y:S01]  /*1d320*/  LDL.LU R2, [R1+0x38] ;  /* 0x0000380001027983 */ /* 0x000ee20000300800 */
[----:B------:R-:W-:-:S05]  /*1d330*/  IMAD.MOV R8, RZ, RZ, -R8 ;  /* 0x000000ffff087224 */ /* 0x000fca00078e0a08 */
[----:B---3--:R-:W-:-:S13]  /*1d340*/  ISETP.NE.AND P0, PT, R2, R8, PT ;  /* 0x000000080200720c */ /* 0x008fda0003f05270 */
[----:B------:R-:W-:Y:S05]  /*1d350*/  @!P0 BRA `(.L_x_892) ;  /* 0x0000001400948947 */ /* 0x000fea0003800000 */
[----:B------:R1:W5:Y:S02]  /*1d360*/  LDL R8, [R1] ;  /* 0x0000000001087983 */ /* 0x0003640000100800 */
.L_x_946:
[----:B---3--:R-:W3:Y:S04]  /*1d370*/  LDL R4, [R1+0x8] ;  /* 0x0000080001047983 */ /* 0x008ee80000100800 */
[----:B----4-:R-:W4:Y:S04]  /*1d380*/  LDL R3, [R1+0xc] ;  /* 0x00000c0001037983 */ /* 0x010f280000100800 */
[----:B--2---:R-:W2:Y:S01]  /*1d390*/  LDL R2, [R1+0x18] ;  /* 0x0000180001027983 */ /* 0x004ea20000100800 */
[----:B------:R-:W-:Y:S05]  /*1d3a0*/  YIELD ;  /* 0x0000000000007946 */ /* 0x000fea0003800000 */
[----:B------:R-:W-:Y:S01]  /*1d3b0*/  BSSY B1, `(.L_x_912) ;  /* 0x00000ad000017945 */ /* 0x000fe20003800000 */
[----:B---3--:R-:W-:Y:S01]  /*1d3c0*/  LOP3.LUT P1, RZ, R4, 0x4, RZ, 0xc0, !PT ;  /* 0x0000000404ff7812 */ /* 0x008fe2000782c0ff */
[----:B----4-:R-:W-:-:S05]  /*1d3d0*/  VIADD R4, R3, 0x1 ;  /* 0x0000000103047836 */ /* 0x010fca0000000000 */
[----:B------:R-:W-:-:S04]  /*1d3e0*/  ISETP.NE.AND P0, PT, R4, 0x2, PT ;  /* 0x000000020400780c */ /* 0x000fc80003f05270 */
[----:B--2---:R-:W-:Y:S02]  /*1d3f0*/  SEL R5, RZ, 0x1, P0 ;  /* 0x00000001ff057807 */ /* 0x004fe40000000000 */
[----:B------:R-:W-:Y:S02]  /*1d400*/  SEL R4, R4, RZ, P0 ;  /* 0x000000ff04047207 */ /* 0x000fe40000000000 */
[----:B------:R-:W-:Y:S01]  /*1d410*/  LOP3.LUT R5, R2, R5, RZ, 0x3c, !PT ;  /* 0x0000000502057212 */ /* 0x000fe200078e3cff */
[----:B------:R-:W-:Y:S06]  /*1d420*/  @!P1 BRA `(.L_x_913) ;  /* 0x0000000800949947 */ /* 0x000fec0003800000 */
[----:B------:R-:W-:Y:S01]  /*1d430*/  ULDC.64 UR4, c[0x0][0x418] ;  /* 0x0001060000047ab9 */ /* 0x000fe20000000a00 */
[----:B0-----:R-:W-:Y:S01]  /*1d440*/  IMAD.MOV.U32 R6, RZ, RZ, R0 ;  /* 0x000000ffff067224 */ /* 0x001fe200078e0000 */
[----:B------:R-:W-:-:S04]  /*1d450*/  ISETP.NE.U32.AND P0, PT, RZ, UR4, PT ;  /* 0x00000004ff007c0c */ /* 0x000fc8000bf05070 */
[----:B------:R-:W-:-:S13]  /*1d460*/  ISETP.NE.AND.EX P0, PT, RZ, UR5, PT, P0 ;  /* 0x00000005ff007c0c */ /* 0x000fda000bf05300 */
        /* <DEDUP_REMOVED lines=9> */
[----:B------:R-:W-:-:S04]  /*1d500*/  @P0 SHF.R.U32.HI R2, RZ, R3, R6 ;  /* 0x00000003ff020219 */ /* 0x000fc80000011606 */
[--C-:B------:R-:W-:Y:S01]  /*1d510*/  SHF.R.S32.HI R3, RZ, 0x1f, R2.reuse ;  /* 0x0000001fff037819 */ /* 0x100fe20000011402 */
[----:B------:R-:W-:-:S04]  /*1d520*/  IMAD.MOV R6, RZ, RZ, -R2 ;  /* 0x000000ffff067224 */ /* 0x000fc800078e0a02 */
[----:B------:R-:W-:Y:S02]  /*1d530*/  IMAD R6, R7, R6, R0 ;  /* 0x0000000607067224 */ /* 0x000fe400078e0200 */
[----:B--2---:R-:W-:-:S04]  /*1d540*/  IMAD R7, R10, UR6, RZ ;  /* 0x000000060a077c24 */ /* 0x004fc8000f8e02ff */
[C---:B---3--:R-:W-:Y:S02]  /*1d550*/  IMAD R7, R9.reuse, UR7, R7 ;  /* 0x0000000709077c24 */ /* 0x048fe4000f8e0207 */
[----:B------:R-:W-:-:S04]  /*1d560*/  IMAD.WIDE.U32 R2, R9, UR6, R2 ;  /* 0x0000000609027c25 */ /* 0x000fc8000f8e0002 */
[----:B------:R-:W-:Y:S01]  /*1d570*/  IMAD.IADD R3, R7, 0x1, R3 ;  /* 0x0000000107037824 */ /* 0x000fe200078e0203 */
[----:B-----5:R-:W-:-:S04]  /*1d580*/  LEA R8, P0, R2, UR4, 0x2 ;  /* 0x0000000402087c11 */ /* 0x020fc8000f8010ff */
[----:B------:R-:W-:-:S05]  /*1d590*/  LEA.HI.X R9, R2, UR5, R3, 0x2, P0 ;  /* 0x0000000502097c11 */ /* 0x000fca00080f1403 */
[----:B------:R0:W5:Y:S04]  /*1d5a0*/  LDG.E R8, desc[UR40][R8.64] ;  /* 0x0000002808087981 */ /* 0x000168000c1e1900 */
.L_x_914:
[----:B------:R-:W2:Y:S01]  /*1d5b0*/  LDL R2, [R1+0x4] ;  /* 0x0000040001027983 */ /* 0x000ea20000100800 */
[----:B------:R-:W-:Y:S01]  /*1d5c0*/  BSSY B2, `(.L_x_915) ;  /* 0x0000005000027945 */ /* 0x000fe20003800000 */
[----:B--2---:R-:W-:Y:S01]  /*1d5d0*/  IMAD R3, R4, 0x8, R2 ;  /* 0x0000000804037824 */ /* 0x004fe200078e0202 */
[----:B------:R-:W-:-:S04]  /*1d5e0*/  SHF.L.U32 R2, R5, 0x1f, RZ ;  /* 0x0000001f05027819 */ /* 0x000fc800000006ff */
[----:B------:R-:W2:Y:S02]  /*1d5f0*/  SYNCS.PHASECHK.TRANS64.TRYWAIT P0, [R3+URZ+0x34840], R2 ;  /* 0x03484002030075a7 */ /* 0x000ea4000800017f */
[----:B--2---:R-:W-:Y:S05]  /*1d600*/  @!P0 BRA `(.L_x_916) ;  /* 0x0000003c00e48947 */ /* 0x004fea0003800000 */
.L_x_1037:
[----:B------:R-:W-:Y:S05]  /*1d610*/  BSYNC B2 ;  /* 0x0000000000027941 */ /* 0x000fea0003800000 */
.L_x_915:
[----:B------:R-:W3:Y:S01]  /*1d620*/  S2R R7, SR_TID.X ;  /* 0x0000000000077919 */ /* 0x000ee20000002100 */
[----:B------:R-:W-:Y:S01]  /*1d630*/  BSSY B2, `(.L_x_917) ;  /* 0x000000a000027945 */ /* 0x000fe20003800000 */
[----:B---3--:R-:W-:-:S04]  /*1d640*/  LOP3.LUT R7, R7, 0x7f, RZ, 0xc0, !PT ;  /* 0x0000007f07077812 */ /* 0x008fc800078ec0ff */
[----:B------:R-:W-:-:S13]  /*1d650*/  ISETP.NE.AND P0, PT, R7, RZ, PT ;  /* 0x000000ff0700720c */ /* 0x000fda0003f05270 */
[----:B------:R-:W-:Y:S05]  /*1d660*/  @P0 BRA `(.L_x_918) ;  /* 0x0000000000180947 */ /* 0x000fea0003800000 */
[----:B------:R-:W3:Y:S01]  /*1d670*/  LDL R7, [R1+0x8] ;  /* 0x0000080001077983 */ /* 0x000ee20000100800 */
[----:B--2---:R-:W-:-:S04]  /*1d680*/  IMAD.MOV.U32 R2, RZ, RZ, 0xc000 ;  /* 0x0000c000ff027424 */ /* 0x004fc800078e00ff */
[----:B------:R4:W-:Y:S01]  /*1d690*/  SYNCS.ARRIVE.TRANS64 RZ, [R3+URZ+0x34830], R2 ;  /* 0x0348300203ff79a7 */ /* 0x0009e2000800003f */
[----:B---3--:R-:W-:-:S13]  /*1d6a0*/  LOP3.LUT P1, RZ, R7, 0x1, RZ, 0xc0, !PT ;  /* 0x0000000107ff7812 */ /* 0x008fda000782c0ff */
[----:B----4-:R-:W-:Y:S05]  /*1d6b0*/  @!P1 BRA `(.L_x_918) ;  /* 0x0000000000049947 */ /* 0x010fea0003800000 */
[----:B------:R-:W-:Y:S01]  /*1d6c0*/  BPT.TRAP 0x1 ;  /* 0x000000040000795c */ /* 0x000fe20000300000 */
.L_x_918:
[----:B------:R-:W-:Y:S05]  /*1d6d0*/  BSYNC B2 ;  /* 0x0000000000027941 */ /* 0x000fea0003800000 */
.L_x_917:
[----:B------:R-:W3:Y:S04]  /*1d6e0*/  LDL R7, [R1+0x4] ;  /* 0x0000040001077983 */ /* 0x000ee80000100800 */
[----:B--2---:R-:W2:Y:S01]  /*1d6f0*/  LDL R2, [R1+0x20] ;  /* 0x0000200001027983 */ /* 0x004ea20000100800 */
        /* <DEDUP_REMOVED lines=8> */
[----:B---3--:R-:W-:-:S02]  /*1d780*/  IMAD R7, R4, 0xc000, R7 ;  /* 0x0000c00004077824 */ /* 0x008fc400078e0207 */
[----:B--2---:R-:W-:Y:S02]  /*1d790*/  IMAD R2, R6, 0x80, R2 ;  /* 0x0000008006027824 */ /* 0x004fe400078e0202 */
[----:B0-----:R-:W-:-:S08]  /*1d7a0*/  VIADD R9, R7, 0x1c400 ;  /* 0x0001c40007097836 */ /* 0x001fd00000000000 */
.L_x_919:
        /* <DEDUP_REMOVED lines=16> */
.L_x_920:
        /* <DEDUP_REMOVED lines=15> */
.L_x_921:
        /* <DEDUP_REMOVED lines=18> */
.L_x_1038:
[----:B------:R-:W-:Y:S05]  /*1dac0*/  BSYNC B2 ;  /* 0x0000000000027941 */ /* 0x000fea0003800000 */
.L_x_922:
[----:B------:R-:W2:Y:S01]  /*1dad0*/  S2R R7, SR_TID.X ;  /* 0x0000000000077919 */ /* 0x000ea20000002100 */
[----:B------:R-:W-:-:S04]  /*1dae0*/  UPRMT UR4, UR38, 0x9910, URZ ;  /* 0x0000991026047896 */ /* 0x000fc8000800003f */
[----:B------:R-:W-:Y:S01]  /*1daf0*/  UISETP.NE.AND UP0, UPT, UR4, 0x2, UPT ;  /* 0x000000020400788c */ /* 0x000fe2000bf05270 */
[----:B--2---:R-:W-:-:S04]  /*1db00*/  LOP3.LUT R7, R7, 0x7f, RZ, 0xc0, !PT ;  /* 0x0000007f07077812 */ /* 0x004fc800078ec0ff */
[----:B------:R-:W-:-:S13]  /*1db10*/  ISETP.NE.AND P0, PT, R7, RZ, PT ;  /* 0x000000ff0700720c */ /* 0x000fda0003f05270 */
[----:B0-----:R-:W-:-:S04]  /*1db20*/  @!P0 IMAD.MOV.U32 R3, RZ, RZ, 0x8000 ;  /* 0x00008000ff038424 */ /* 0x001fc800078e00ff */
[----:B------:R0:W-:Y:S01]  /*1db30*/  @!P0 SYNCS.ARRIVE.TRANS64 RZ, [R2+URZ+0x34850], R3 ;  /* 0x0348500302ff89a7 */ /* 0x0001e2000800003f */
[----:B------:R-:W-:-:S13]  /*1db40*/  PLOP3.LUT P0, PT, PT, PT, UP0, 0x80, 0x0 ;  /* 0x000000000000781c */ /* 0x000fda0003f0f008 */
[----:B0-----:R-:W-:Y:S05]  /*1db50*/  @P0 BRA `(.L_x_924) ;  /* 0x0000000000040947 */ /* 0x001fea0003800000 */
[----:B------:R-:W-:Y:S01]  /*1db60*/  BPT.TRAP 0x1 ;  /* 0x000000040000795c */ /* 0x000fe20000300000 */
.L_x_924:
[----:B------:R-:W2:Y:S01]  /*1db70*/  LDL R3, [R1+0x8] ;  /* 0x0000080001037983 */ /* 0x000ea20000100800 */
[----:B------:R-:W-:Y:S01]  /*1db80*/  BSSY B2, `(.L_x_925) ;  /* 0x0000004000027945 */ /* 0x000fe20003800000 */
[----:B--2---:R-:W-:-:S13]  /*1db90*/  LOP3.LUT P0, RZ, R3, 0x8, RZ, 0xc0, !PT ;  /* 0x0000000803ff7812 */ /* 0x004fda000780c0ff */
[----:B------:R-:W-:Y:S05]  /*1dba0*/  @P0 BRA `(.L_x_926) ;  /* 0x0000000000040947 */ /* 0x000fea0003800000 */
[----:B------:R-:W-:Y:S01]  /*1dbb0*/  BPT.TRAP 0x1 ;  /* 0x000000040000795c */ /* 0x000fe20000300000 */
.L_x_926:
[----:B------:R-:W-:Y:S05]  /*1dbc0*/  BSYNC B2 ;  /* 0x0000000000027941 */ /* 0x000fea0003800000 */
.L_x_925:
        /* <DEDUP_REMOVED lines=14> */
.L_x_927:
        /* <DEDUP_REMOVED lines=16> */
.L_x_928:
        /* <DEDUP_REMOVED lines=11> */
[----:B------:R2:W-:Y:S04]  /*1de60*/  STL [R1+0x1c], R6 ;  /* 0x00001c0601007387 */ /* 0x0005e80000100800 */
[----:B------:R2:W-:Y:S02]  /*1de70*/  STL [R1], R8 ;  /* 0x0000000801007387 */ /* 0x0005e40000100800 */
.L_x_913:
[----:B------:R-:W-:Y:S05]  /*1de80*/  BSYNC B1 ;  /* 0x0000000000017941 */ /* 0x000fea0003800000 */
.L_x_912:
        /* <DEDUP_REMOVED lines=12> */
[----:B0-2---:R-:W-:Y:S01]  /*1df50*/  VIADD R6, R0, 0xffffffff ;  /* 0xffffffff00067836 */ /* 0x005fe20000000000 */
[----:B------:R-:W-:-:S04]  /*1df60*/  ISETP.NE.U32.AND P0, PT, RZ, UR4, PT ;  /* 0x00000004ff007c0c */ /* 0x000fc8000bf05070 */
[----:B------:R-:W-:-:S13]  /*1df70*/  ISETP.NE.AND.EX P0, PT, RZ, UR5, PT, P0 ;  /* 0x00000005ff007c0c */ /* 0x000fda000bf05300 */
[----:B------:R-:W-:Y:S05]  /*1df80*/  @!P0 BRA `(.L_x_931) ;  /* 0x00000000004c8947 */ /* 0x000fea0003800000 */
[----:B------:R-:W2:Y:S01]  /*1df90*/  LDL R12, [R1+0x28] ;  /* 0x00002800010c7983 */ /* 0x000ea20000100800 */
[----:B-----5:R-:W0:Y:S01]  /*1dfa0*/  LDC R8, c[0x0][0x43c] ;  /* 0x00010f00ff087b82 */ /* 0x020e220000000800 */
[----:B------:R-:W-:Y:S02]  /*1dfb0*/  ULDC.64 UR6, c[0x0][0x428] ;  /* 0x00010a0000067ab9 */ /* 0x000fe40000000a00 */
[----:B------:R-:W4:Y:S01]  /*1dfc0*/  LDL R9, [R1+0x14] ;  /* 0x0000140001097983 */ /* 0x000f220000100800 */
        /* <DEDUP_REMOVED lines=9> */
[C---:B----4-:R-:W-:Y:S02]  /*1e060*/  IMAD R7, R9.reuse, UR7, R7 ;  /* 0x0000000709077c24 */ /* 0x050fe4000f8e0207 */
[----:B------:R-:W-:-:S04]  /*1e070*/  IMAD.WIDE.U32 R2, R9, UR6, R2 ;  /* 0x0000000609027c25 */ /* 0x000fc8000f8e0002 */
[----:B------:R-:W-:Y:S01]  /*1e080*/  IMAD.IADD R3, R7, 0x1, R3 ;  /* 0x0000000107037824 */ /* 0x000fe200078e0203 */
[----:B------:R-:W-:-:S04]  /*1e090*/  LEA R8, P0, R2, UR4, 0x2 ;  /* 0x0000000402087c11 */ /* 0x000fc8000f8010ff */
[----:B------:R-:W-:-:S05]  /*1e0a0*/  LEA.HI.X R9, R2, UR5, R3, 0x2, P0 ;  /* 0x0000000502097c11 */ /* 0x000fca00080f1403 */
[----:B------:R0:W5:Y:S04]  /*1e0b0*/  LDG.E R8, desc[UR40][R8.64] ;  /* 0x0000002808087981 */ /* 0x000168000c1e1900 */
.L_x_931:
[----:B------:R-:W2:Y:S01]  /*1e0c0*/  LDL R2, [R1+0x4] ;  /* 0x0000040001027983 */ /* 0x000ea20000100800 */
[----:B------:R-:W-:Y:S01]  /*1e0d0*/  BSSY B2, `(.L_x_932) ;  /* 0x0000005000027945 */ /* 0x000fe20003800000 */
[----:B--2---:R-:W-:Y:S01]  /*1e0e0*/  IMAD R3, R11, 0x8, R2 ;  /* 0x000000080b037824 */ /* 0x004fe200078e0202 */
[----:B------:R-:W-:-:S04]  /*1e0f0*/  SHF.L.U32 R2, R10, 0x1f, RZ ;  /* 0x0000001f0a027819 */ /* 0x000fc800000006ff */
[----:B------:R-:W2:Y:S02]  /*1e100*/  SYNCS.PHASECHK.TRANS64.TRYWAIT P0, [R3+URZ+0x34840], R2 ;  /* 0x03484002030075a7 */ /* 0x000ea4000800017f */
[----:B--2---:R-:W-:Y:S05]  /*1e110*/  @!P0 BRA `(.L_x_933) ;  /* 0x0000003400488947 */ /* 0x004fea0003800000 */
.L_x_1039:
[----:B------:R-:W-:Y:S05]  /*1e120*/  BSYNC B2 ;  /* 0x0000000000027941 */ /* 0x000fea0003800000 */
.L_x_932:
[----:B------:R-:W4:Y:S01]  /*1e130*/  S2R R7, SR_TID.X ;  /* 0x0000000000077919 */ /* 0x000f220000002100 */
[----:B------:R-:W-:Y:S01]  /*1e140*/  BSSY B2, `(.L_x_934) ;  /* 0x000000a000027945 */ /* 0x000fe20003800000 */
[----:B----4-:R-:W-:-:S04]  /*1e150*/  LOP3.LUT R7, R7, 0x7f, RZ, 0xc0, !PT ;  /* 0x0000007f07077812 */ /* 0x010fc800078ec0ff */
[----:B------:R-:W-:-:S13]  /*1e160*/  ISETP.NE.AND P0, PT, R7, RZ, PT ;  /* 0x000000ff0700720c */ /* 0x000fda0003f05270 */
[----:B------:R-:W-:Y:S05]  /*1e170*/  @P0 BRA `(.L_x_935) ;  /* 0x0000000000180947 */ /* 0x000fea0003800000 */
[----:B------:R-:W4:Y:S01]  /*1e180*/  LDL R7, [R1+0x8] ;  /* 0x0000080001077983 */ /* 0x000f220000100800 */
[----:B--2---:R-:W-:-:S04]  /*1e190*/  IMAD.MOV.U32 R2, RZ, RZ, 0xc000 ;  /* 0x0000c000ff027424 */ /* 0x004fc800078e00ff */
[----:B------:R2:W-:Y:S01]  /*1e1a0*/  SYNCS.ARRIVE.TRANS64 RZ, [R3+URZ+0x34830], R2 ;  /* 0x0348300203ff79a7 */ /* 0x0005e2000800003f */
[----:B----4-:R-:W-:-:S13]  /*1e1b0*/  LOP3.LUT P1, RZ, R7, 0x1, RZ, 0xc0, !PT ;  /* 0x0000000107ff7812 */ /* 0x010fda000782c0ff */
[----:B--2---:R-:W-:Y:S05]  /*1e1c0*/  @!P1 BRA `(.L_x_935) ;  /* 0x0000000000049947 */ /* 0x004fea0003800000 */
[----:B------:R-:W-:Y:S01]  /*1e1d0*/  BPT.TRAP 0x1 ;  /* 0x000000040000795c */ /* 0x000fe20000300000 */
.L_x_935:
[----:B------:R-:W-:Y:S05]  /*1e1e0*/  BSYNC B2 ;  /* 0x0000000000027941 */ /* 0x000fea0003800000 */
.L_x_934:
[----:B0-----:R-:W4:Y:S04]  /*1e1f0*/  LDL R9, [R1+0x4] ;  /* 0x0000040001097983 */ /* 0x001f280000100800 */
[----:B------:R-:W4:Y:S04]  /*1e200*/  LDL R7, [R1+0xc] ;  /* 0x00000c0001077983 */ /* 0x000f280000100800 */
[----:B--2---:R-:W2:Y:S01]  /*1e210*/  LDL R2, [R1+0x20] ;  /* 0x0000200001027983 */ /* 0x004ea20000100800 */
[----:B---3--:R-:W-:Y:S01]  /*1e220*/  IMAD.MOV.U32 R10, RZ, RZ, RZ ;  /* 0x000000ffff0a7224 */ /* 0x008fe200078e00ff */
[----:B------:R-:W-:Y:S01]  /*1e230*/  UIADD3 UR4, UP0, UR36, 0x370, URZ ;  /* 0x0000037024047890 */ /* 0x000fe2000ff1e03f */
[----:B------:R-:W-:Y:S01]  /*1e240*/  PLOP3.LUT P0, PT, PT, PT, PT, 0x80, 0x0 ;  /* 0x000000000000781c */ /* 0x000fe20003f0f070 */
[----:B------:R-:W-:Y:S01]  /*1e250*/  VIADD R3, R3, 0x34830 ;  /* 0x0003483003037836 */ /* 0x000fe20000000000 */
[----:B------:R-:W-:Y:S01]  /*1e260*/  UMOV UR6, 0x0 ;  /* 0x0000000000067882 */ /* 0x000fe20000000000 */
[----:B------:R-:W-:Y:S01]  /*1e270*/  R2UR UR10, R10 ;  /* 0x000000000a0a72ca */ /* 0x000fe200000e0000 */
[----:B------:R-:W-:Y:S01]  /*1e280*/  UIADD3.X UR5, URZ, UR37, URZ, UP0, !UPT ;  /* 0x000000253f057290 */ /* 0x000fe200087fe43f */
[----:B------:R-:W-:Y:S01]  /*1e290*/  UMOV UR7, 0x14f00000 ;  /* 0x14f0000000077882 */ /* 0x000fe20000000000 */
[----:B----4-:R-:W-:-:S02]  /*1e2a0*/  IMAD R7, R7, 0xc000, R9 ;  /* 0x0000c00007077824 */ /* 0x010fc400078e0209 */
[----:B--2---:R-:W-:Y:S02]  /*1e2b0*/  IMAD R2, R6, 0x80, R2 ;  /* 0x0000008006027824 */ /* 0x004fe400078e0202 */
[----:B------:R-:W-:-:S08]  /*1e2c0*/  VIADD R9, R7, 0x1c400 ;  /* 0x0001c40007097836 */ /* 0x000fd00000000000 */
.L_x_936:
        /* <DEDUP_REMOVED lines=16> */
.L_x_937:
        /* <DEDUP_REMOVED lines=15> */
.L_x_938:
        /* <DEDUP_REMOVED lines=11> */
[----:B------:R-:W-:Y:S01]  /*1e570*/  SHF.L.U32 R5, R5, 0x1f, RZ ;  /* 0x0000001f05057819 */ /* 0x000fe200000006ff */
[----:B------:R-:W-:Y:S01]  /*1e580*/  BSSY B2, `(.L_x_939) ;  /* 0x0000004000027945 */ /* 0x000fe20003800000 */
[----:B--2---:R-:W-:-:S04]  /*1e590*/  IMAD R2, R4, 0x8, R9 ;  /* 0x0000000804027824 */ /* 0x004fc800078e0209 */
[----:B------:R-:W0:Y:S02]  /*1e5a0*/  SYNCS.PHASECHK.TRANS64.TRYWAIT P0, [R2+URZ+0x34860], R5 ;  /* 0x03486005020075a7 */ /* 0x000e24000800017f */
[----:B0-----:R-:W-:Y:S05]  /*1e5b0*/  @!P0 BRA `(.L_x_940) ;  /* 0x0000003000348947 */ /* 0x001fea0003800000 */
.L_x_1040:
[----:B------:R-:W-:Y:S05]  /*1e5c0*/  BSYNC B2 ;  /* 0x0000000000027941 */ /* 0x000fea0003800000 */
.L_x_939:
[----:B------:R-:W2:Y:S01]  /*1e5d0*/  S2R R3, SR_TID.X ;  /* 0x0000000000037919 */ /* 0x000ea20000002100 */
[----:B------:R-:W-:-:S04]  /*1e5e0*/  UPRMT UR4, UR38, 0x9910, URZ ;  /* 0x0000991026047896 */ /* 0x000fc8000800003f */
[----:B------:R-:W-:Y:S01]  /*1e5f0*/  UISETP.NE.AND UP0, UPT, UR4, 0x2, UPT ;  /* 0x000000020400788c */ /* 0x000fe2000bf05270 */
[----:B--2---:R-:W-:-:S04]  /*1e600*/  LOP3.LUT R3, R3, 0x7f, RZ, 0xc0, !PT ;  /* 0x0000007f03037812 */ /* 0x004fc800078ec0ff */
[----:B------:R-:W-:-:S13]  /*1e610*/  ISETP.NE.AND P0, PT, R3, RZ, PT ;  /* 0x000000ff0300720c */ /* 0x000fda0003f05270 */
[----:B------:R-:W-:-:S04]  /*1e620*/  @!P0 IMAD.MOV.U32 R3, RZ, RZ, 0x8000 ;  /* 0x00008000ff038424 */ /* 0x000fc800078e00ff */
[----:B------:R2:W-:Y:S01]  /*1e630*/  @!P0 SYNCS.ARRIVE.TRANS64 RZ, [R2+URZ+0x34850], R3 ;  /* 0x0348500302ff89a7 */ /* 0x0005e2000800003f */
[----:B------:R-:W-:-:S13]  /*1e640*/  PLOP3.LUT P0, PT, PT, PT, UP0, 0x80, 0x0 ;  /* 0x000000000000781c */ /* 0x000fda0003f0f008 */
[----:B--2---:R-:W-:Y:S05]  /*1e650*/  @P0 BRA `(.L_x_941) ;  /* 0x0000000000040947 */ /* 0x004fea0003800000 */
[----:B------:R-:W-:Y:S01]  /*1e660*/  BPT.TRAP 0x1 ;  /* 0x000000040000795c */ /* 0x000fe20000300000 */
.L_x_941:
[----:B------:R-:W2:Y:S01]  /*1e670*/  LDL R3, [R1+0x8] ;  /* 0x0000080001037983 */ /* 0x000ea20000100800 */
[----:B------:R-:W-:Y:S01]  /*1e680*/  BSSY B2, `(.L_x_942) ;  /* 0x0000004000027945 */ /* 0x000fe20003800000 */
[----:B--2---:R-:W-:-:S13]  /*1e690*/  LOP3.LUT P0, RZ, R3, 0x8, RZ, 0xc0, !PT ;  /* 0x0000000803ff7812 */ /* 0x004fda000780c0ff */
[----:B------:R-:W-:Y:S05]  /*1e6a0*/  @P0 BRA `(.L_x_943) ;  /* 0x0000000000040947 */ /* 0x000fea0003800000 */
[----:B------:R-:W-:Y:S01]  /*1e6b0*/  BPT.TRAP 0x1 ;  /* 0x000000040000795c */ /* 0x000fe20000300000 */
.L_x_943:
[----:B------:R-:W-:Y:S05]  /*1e6c0*/  BSYNC B2 ;  /* 0x0000000000027941 */ /* 0x000fea0003800000 */
.L_x_942:
[----:B------:R-:W2:Y:S04]  /*1e6d0*/  LDL R7, [R1+0x4] ;  /* 0x0000040001077983 */ /* 0x000ea80000100800 */
[----:B0-----:R-:W3:Y:S04]  /*1e6e0*/  LDL R5, [R1+0x20] ;  /* 0x0000200001057983 */ /* 0x001ee80000100800 */
        /* <DEDUP_REMOVED lines=11> */
.L_x_944:
        /* <DEDUP_REMOVED lines=16> */
.L_x_945:
        /* <DEDUP_REMOVED lines=13> */
.L_x_930:
[----:B------:R-:W-:Y:S05]  /*1e970*/  BSYNC B1 ;  /* 0x0000000000017941 */ /* 0x000fea0003800000 */
.L_x_929:
[C---:B------:R-:W-:Y:S01]  /*1e980*/  ISETP.GT.AND P0, PT, R0.reuse, 0x1, PT ;  /* 0x000000010000780c */ /* 0x040fe20003f04270 */
[----:B------:R-:W-:-:S12]  /*1e990*/  VIADD R0, R0, 0xfffffffe ;  /* 0xfffffffe00007836 */ /* 0x000fd80000000000 */
[----:B------:R-:W-:Y:S05]  /*1e9a0*/  @P0 BRA `(.L_x_946) ;  /* 0xffffffe800700947 */ /* 0x000fea000383ffff */
.L_x_892:
[----:B------:R-:W-:Y:S05]  /*1e9b0*/  BSYNC B0 ;  /* 0x0000000000007941 */ /* 0x000fea0003800000 */
.L_x_891:
[----:B------:R-:W0:Y:S01]  /*1e9c0*/  S2R R2, SR_TID.X ;  /* 0x0000000000027919 */ /* 0x000e220000002100 */
[----:B------:R-:W-:Y:S01]  /*1e9d0*/  BSSY B0, `(.L_x_947) ;  /* 0x0000010000007945 */ /* 0x000fe20003800000 */
[----:B0-----:R-:W-:-:S04]  /*1e9e0*/  LOP3.LUT R2, R2, 0x7f, RZ, 0xc0, !PT ;  /* 0x0000007f02027812 */ /* 0x001fc800078ec0ff */
[----:B------:R-:W-:-:S13]  /*1e9f0*/  ISETP.NE.AND P0, PT, R2, RZ, PT ;  /* 0x000000ff0200720c */ /* 0x000fda0003f05270 */
[----:B------:R-:W-:Y:S05]  /*1ea00*/  @P0 BRA `(.L_x_948) ;  /* 0x0000000000300947 */ /* 0x000fea0003800000 */
[----:B------:R-:W0:Y:S01]  /*1ea10*/  S2R R2, SR_LANEID ;  /* 0x0000000000027919 */ /* 0x000e220000000000 */
[----:B------:R-:W-:Y:S01]  /*1ea20*/  VOTEU.ANY UR4, UPT, PT ;  /* 0x0000000000047886 */ /* 0x000fe200038e0100 */
[----:B--2---:R-:W2:Y:S01]  /*1ea30*/  LDC.64 R4, c[0x0][0xc60] ;  /* 0x00031800ff047b82 */ /* 0x004ea20000000a00 */
[----:B------:R-:W0:Y:S02]  /*1ea40*/  FLO.U32 R0, UR4 ;  /* 0x0000000400007d00 */ /* 0x000e2400080e0000 */
[----:B0-----:R-:W-:-:S06]  /*1ea50*/  ISETP.EQ.U32.AND P0, PT, R0, R2, PT ;  /* 0x000000020000720c */ /* 0x001fcc0003f02070 */
[----:B------:R-:W2:Y:S07]  /*1ea60*/  POPC R2, UR4 ;  /* 0x0000000400027d09 */ /* 0x000eae0008000000 */
[----:B--2---:R-:W2:Y:S04]  /*1ea70*/  @P0 ATOMG.E.ADD.STRONG.GPU PT, R2, desc[UR40][R4.64], R2 ;  /* 0x00000002040209a8 */ /* 0x004ea800081ee1e8 */
[----:B--2---:R0:W2:Y:S02]  /*1ea80*/  SHFL.IDX PT, R2, R2, R0, 0x1f ;  /* 0x00001f0002027589 */ /* 0x0040a400000e0000 */
[----:B0-----:R-:W0:Y:S02]  /*1ea90*/  S2R R0, SR_LTMASK ;  /* 0x0000000000007919 */ /* 0x001e240000003900 */
[----:B0-----:R-:W-:-:S06]  /*1eaa0*/  LOP3.LUT R0, R0, UR4, RZ, 0xc0, !PT ;  /* 0x0000000400007c12 */ /* 0x001fcc000f8ec0ff */
[----:B------:R-:W2:Y:S02]  /*1eab0*/  POPC R0, R0 ;  /* 0x0000000000007309 */ /* 0x000ea40000000000 */
[----:B--2---:R-:W-:-:S07]  /*1eac0*/  IADD3 R16, R2, UR39, R0 ;  /* 0x0000002702107c10 */ /* 0x004fce000fffe000 */
.L_x_948:
[----:B------:R-:W-:Y:S05]  /*1ead0*/  BSYNC B0 ;  /* 0x0000000000007941 */ /* 0x000fea0003800000 */
.L_x_947:
        /* <DEDUP_REMOVED lines=8> */
[----:B--2---:R-:W-:Y:S01]  /*1eb60*/  IMAD R0, R0, 0x8, R3 ;  /* 0x0000000800007824 */ /* 0x004fe200078e0203 */
[----:B---3--:R-:W-:-:S04]  /*1eb70*/  SHF.L.U32 R2, R2, 0x1f, RZ ;  /* 0x0000001f02027819 */ /* 0x008fc800000006ff */
[----:B------:R-:W0:Y:S02]  /*1eb80*/  SYNCS.PHASECHK.TRANS64.TRYWAIT P0, [R0+URZ+0x34860], R2 ;  /* 0x03486002000075a7 */ /* 0x000e24000800017f */
[----:B0-----:R-:W-:Y:S05]  /*1eb90*/  @!P0 BRA `(.L_x_952) ;  /* 0x0000002800d08947 */ /* 0x001fea0003800000 */
.L_x_1041:
[----:B------:R-:W-:Y:S05]  /*1eba0*/  BSYNC B1 ;  /* 0x0000000000017941 */ /* 0x000fea0003800000 */
.L_x_951:
        /* <DEDUP_REMOVED lines=10> */
.L_x_953:
[----:B------:R-:W2:Y:S01]  /*1ec50*/  LDL R2, [R1+0x8] ;  /* 0x0000080001027983 */ /* 0x000ea20000100800 */
[----:B------:R-:W-:Y:S01]  /*1ec60*/  BSSY B1, `(.L_x_954) ;  /* 0x0000004000017945 */ /* 0x000fe20003800000 */
[----:B--2---:R-:W-:-:S13]  /*1ec70*/  LOP3.LUT P0, RZ, R2, 0x8, RZ, 0xc0, !PT ;  /* 0x0000000802ff7812 */ /* 0x004fda000780c0ff */
[----:B------:R-:W-:Y:S05]  /*1ec80*/  @P0 BRA `(.L_x_955) ;  /* 0x0000000000040947 */ /* 0x000fea0003800000 */
[----:B------:R-:W-:Y:S01]  /*1ec90*/  BPT.TRAP 0x1 ;  /* 0x000000040000795c */ /* 0x000fe20000300000 */
.L_x_955:
[----:B------:R-:W-:Y:S05]  /*1eca0*/  BSYNC B1 ;  /* 0x0000000000017941 */ /* 0x000fea0003800000 */
.L_x_954:
[----:B------:R-:W2:Y:S04]  /*1ecb0*/  LDL.LU R5, [R1+0x20] ;  /* 0x0000200001057983 */ /* 0x000ea80000300800 */
[----:B------:R-:W3:Y:S04]  /*1ecc0*/  LDL R4, [R1+0x4] ;  /* 0x0000040001047983 */ /* 0x000ee80000100800 */
[----:B------:R-:W3:Y:S04]  /*1ecd0*/  LDL R2, [R1+0xc] ;  /* 0x00000c0001027983 */ /* 0x000ee80000100800 */
        /* <DEDUP_REMOVED lines=11> */
.L_x_956:
        /* <DEDUP_REMOVED lines=16> */
.L_x_957:
        /* <DEDUP_REMOVED lines=11> */
.L_x_950:
[----:B------:R-:W-:Y:S05]  /*1ef40*/  BSYNC B0 ;  /* 0x0000000000007941 */ /* 0x000fea0003800000 */
.L_x_949:
        /* <DEDUP_REMOVED lines=9> */
.L_x_871:
[----:B------:R-:W-:Y:S05]  /*1efe0*/  BSYNC B7 ;  /* 0x0000000000077941 */ /* 0x000fea0003800000 */
.L_x_869:
[----:B----45:R-:W3:Y:S02]  /*1eff0*/  LDL R8, [R1+0x8] ;  /* 0x0000080001087983 */ /* 0x030ee40000100800 */
[----:B---3--:R-:W-:-:S13]  /*1f000*/  LOP3.LUT P0, RZ, R8, 0x10, RZ, 0xc0, !PT ;  /* 0x0000001008ff7812 */ /* 0x008fda000780c0ff */
[----:B------:R-:W-:Y:S05]  /*1f010*/  @!P0 BRA `(.L_x_958) ;  /* 0x0000000000288947 */ /* 0x000fea0003800000 */
[----:B------:R-:W-:Y:S05]  /*1f020*/  WARPSYNC.ALL ;  /* 0x0000000000007948 */ /* 0x000fea0003800000 */
[----:B------:R-:W3:Y:S08]  /*1f030*/  S2UR UR5, SR_CgaCtaId ;  /* 0x00000000000579c3 */ /* 0x000ef00000008800 */
[----:B------:R-:W-:Y:S06]  /*1f040*/  BAR.SYNC.DEFER_BLOCKING 0x5, 0x180 ;  /* 0x0146000000007b1d */ /* 0x000fec0000010000 */
[----:B------:R-:W-:-:S02]  /*1f050*/  UMOV UR4, 0x400 ;  /* 0x0000040000047882 */ /* 0x000fc40000000000 */
[----:B---3--:R-:W-:-:S06]  /*1f060*/  ULEA UR4, UR5, UR4, 0x18 ;  /* 0x0000000405047291 */ /* 0x008fcc000f8ec03f */
[----:B--2---:R-:W-:-:S05]  /*1f070*/  IMAD.U32 R0, RZ, RZ, UR4 ;  /* 0x00000004ff007e24 */ /* 0x004fca000f8e00ff */
[----:B------:R2:W3:Y:S04]  /*1f080*/  LDS.128 R16, [R0+0x348d0] ;  /* 0x0348d00000107984 */ /* 0x0004e80000000c00 */
[----:B------:R2:W-:Y:S01]  /*1f090*/  STL [R1+0x4], R0 ;  /* 0x0000040001007387 */ /* 0x0005e20000100800 */
[----:B------:R-:W-:Y:S06]  /*1f0a0*/  BAR.ARV 0x4, 0x180 ;  /* 0x0106000000007b1d */ /* 0x000fec0000002000 */
[----:B------:R-:W-:Y:S05]  /*1f0b0*/  BRA `(.L_x_959) ;  /* 0x0000000800447947 */ /* 0x000fea0003800000 */
.L_x_958:
[----:B------:R-:W3:Y:S01]  /*1f0c0*/  LDL R7, [R1+0x2c] ;  /* 0x00002c0001077983 */ /* 0x000ee20000100800 */
[----:B------:R-:W-:Y:S01]  /*1f0d0*/  UMOV UR4, 0xffffffff ;  /* 0xffffffff00047882 */ /* 0x000fe20000000000 */
[----:B---3--:R-:W-:Y:S02]  /*1f0e0*/  ISETP.NE.AND P5, PT, R7, 0x1f, PT ;  /* 0x0000001f0700780c */ /* 0x008fe40003fa5270 */
[----:B------:R-:W-:Y:S11]  /*1f0f0*/  BRA.DIV UR4, `(.L_x_960) ;  /* 0x00000026048c7947 */ /* 0x000ff6000b800000 */
[----:B--2---:R-:W-:Y:S01]  /*1f100*/  IMAD.IADD R0, R19, 0x1, R7 ;  /* 0x0000000113007824 */ /* 0x004fe200078e0207 */
[----:B------:R-:W-:Y:S01]  /*1f110*/  ULDC UR4, c[0x0][0xc3c] ;  /* 0x00030f0000047ab9 */ /* 0x000fe20000000800 */
[----:B------:R-:W-:-:S03]  /*1f120*/  LOP3.LUT P4, RZ, R8, 0x1, RZ, 0xc0, !PT ;  /* 0x0000000108ff7812 */ /* 0x000fc6000788c0ff */
[----:B------:R-:W-:-:S13]  /*1f130*/  ISETP.GE.OR P0, PT, R0, UR4, !P5 ;  /* 0x0000000400007c0c */ /* 0x000fda000ef06670 */
[----:B0-----:R-:W0:Y:S02]  /*1f140*/  @!P0 LDC.64 R2, c[0x0][0xc80] ;  /* 0x00032000ff028b82 */ /* 0x001e240000000a00 */
[----:B0-----:R-:W-:-:S06]  /*1f150*/  @!P0 IMAD.WIDE R2, R0, 0x4, R2 ;  /* 0x0000000400028825 */ /* 0x001fcc00078e0202 */
[----:B------:R0:W2:Y:S01]  /*1f160*/  @!P0 LDG.E R3, desc[UR40][R2.64] ;  /* 0x0000002802038981 */ /* 0x0000a2000c1e1900 */
[C---:B------:R-:W-:Y:S02]  /*1f170*/  ISETP.GE.U32.AND P1, PT, R7.reuse, 0x4, PT ;  /* 0x000000040700780c */ /* 0x040fe40003f26070 */
[C---:B------:R-:W-:Y:S01]  /*1f180*/  ISETP.GE.U32.AND P2, PT, R7.reuse, 0x8, PT ;  /* 0x000000080700780c */ /* 0x040fe20003f46070 */
[----:B------:R-:W-:Y:S01]  /*1f190*/  SHFL.IDX PT, R0, R16, RZ, 0x1f ;  /* 0x00001fff10007589 */ /* 0x000fe200000e0000 */
[----:B------:R-:W-:-:S03]  /*1f1a0*/  ISETP.GE.U32.AND P3, PT, R7, 0x10, PT ;  /* 0x000000100700780c */ /* 0x000fc60003f66070 */
[----:B------:R-:W-:Y:S01]  /*1f1b0*/  SHFL.IDX PT, R4, R16, 0x1, 0x1f ;  /* 0x00201f0010047f89 */ /* 0x000fe200000e0000 */
[----:B0-----:R-:W-:Y:S02]  /*1f1c0*/  IMAD.MOV.U32 R2, RZ, RZ, RZ ;  /* 0x000000ffff027224 */ /* 0x001fe400078e00ff */
[----:B--2---:R-:W-:Y:S01]  /*1f1d0*/  @!P0 IMAD.MOV.U32 R2, RZ, RZ, R3 ;  /* 0x000000ffff028224 */ /* 0x004fe200078e0003 */
[----:B------:R-:W-:-:S04]  /*1f1e0*/  ISETP.GE.U32.AND P0, PT, R7, 0x2, PT ;  /* 0x000000020700780c */ /* 0x000fc80003f06070 */
        /* <DEDUP_REMOVED lines=15> */
[----:B------:R0:W2:Y:S02]  /*1f2e0*/  SHFL.IDX PT, R6, R5, 0x1f, 0x1f ;  /* 0x03e01f0005067f89 */ /* 0x0000a400000e0000 */
.L_x_1051:
[----:B------:R-:W-:Y:S02]  /*1f2f0*/  ULDC UR4, c[0x0][0xc38] ;  /* 0x00030e0000047ab9 */ /* 0x000fe40000000800 */
[----:B------:R-:W-:-:S04]  /*1f300*/  IMAD.U32 R16, RZ, RZ, UR4 ;  /* 0x00000004ff107e24 */ /* 0x000fc8000f8e00ff */
[----:B--2---:R-:W-:-:S04]  /*1f310*/  IMAD R6, R6, R16, RZ ;  /* 0x0000001006067224 */ /* 0x004fc800078e02ff */
[----:B------:R-:W-:-:S05]  /*1f320*/  IMAD.IADD R4, R4, 0x1, R6 ;  /* 0x0000000104047824 */ /* 0x000fca00078e0206 */
[----:B------:R-:W-:-:S13]  /*1f330*/  ISETP.GT.AND P4, PT, R4, R0, PT ;  /* 0x000000000400720c */ /* 0x000fda0003f84270 */
[----:B------:R-:W-:Y:S05]  /*1f340*/  @P4 BRA `(.L_x_961) ;  /* 0x0000000000a04947 */ /* 0x000fea0003800000 */
.L_x_966:
[----:B------:R-:W2:Y:S01]  /*1f350*/  LDC R2, c[0x0][0xc3c] ;  /* 0x00030f00ff027b82 */ /* 0x000ea20000000800 */
[----:B------:R-:W-:-:S05]  /*1f360*/  VIADD R19, R19, 0x1f ;  /* 0x0000001f13137836 */ /* 0x000fca0000000000 */
[----:B--2---:R-:W-:-:S13]  /*1f370*/  ISETP.GE.AND P4, PT, R19, R2, PT ;  /* 0x000000021300720c */ /* 0x004fda0003f86270 */
[----:B------:R-:W-:Y:S05]  /*1f380*/  @P4 BRA `(.L_x_962) ;  /* 0x0000000400484947 */ /* 0x000fea0003800000 */
[----:B------:R-:W0:Y:S01]  /*1f390*/  LDL R3, [R1+0x2c] ;  /* 0x00002c0001037983 */ /* 0x000e220000100800 */
[----:B------:R-:W-:Y:S01]  /*1f3a0*/  BSSY B0, `(.L_x_963) ;  /* 0x0000008000007945 */ /* 0x000fe20003800000 */
[----:B0-----:R-:W-:-:S05]  /*1f3b0*/  IMAD.IADD R5, R19, 0x1, R3 ;  /* 0x0000000113057824 */ /* 0x001fca00078e0203 */
[----:B------:R-:W-:Y:S01]  /*1f3c0*/  ISETP.GE.OR P4, PT, R5, R2, !P5 ;  /* 0x000000020500720c */ /* 0x000fe20006f86670 */
[----:B------:R-:W-:-:S12]  /*1f3d0*/  IMAD.MOV.U32 R2, RZ, RZ, RZ ;  /* 0x000000ffff027224 */ /* 0x000fd800078e00ff */
[----:B------:R-:W-:Y:S05]  /*1f3e0*/  @P4 BRA `(.L_x_964) ;  /* 0x00000000000c4947 */ /* 0x000fea0003800000 */
[----:B------:R-:W0:Y:S02]  /*1f3f0*/  LDC.64 R2, c[0x0][0xc80] ;  /* 0x00032000ff027b82 */ /* 0x000e240000000a00 */
[----:B0-----:R-:W-:-:S06]  /*1f400*/  IMAD.WIDE R2, R5, 0x4, R2 ;  /* 0x0000000405027825 */ /* 0x001fcc00078e0202 */
[----:B------:R0:W5:Y:S02]  /*1f410*/  LDG.E R2, desc[UR40][R2.64] ;  /* 0x0000002802027981 */ /* 0x000164000c1e1900 */
.L_x_964:
[----:B------:R-:W-:Y:S05]  /*1f420*/  BSYNC B0 ;  /* 0x0000000000007941 */ /* 0x000fea0003800000 */
.L_x_963:
[----:B------:R-:W-:-:S03]  /*1f430*/  UMOV UR4, 0xffffffff ;  /* 0xffffffff00047882 */ /* 0x000fc60000000000 */
[----:B------:R-:W-:Y:S05]  /*1f440*/  BRA.DIV UR4, `(.L_x_965) ;  /* 0x0000002604f47947 */ /* 0x000fea000b800000 */
[----:B0-----:R-:W2:Y:S02]  /*1f450*/  LDL R3, [R1+0x8] ;  /* 0x0000080001037983 */ /* 0x001ea40000100800 */
[----:B--2---:R-:W-:Y:S02]  /*1f460*/  LOP3.LUT P4, RZ, R3, 0x1, RZ, 0xc0, !PT ;  /* 0x0000000103ff7812 */ /* 0x004fe4000788c0ff */
        /* <DEDUP_REMOVED lines=16> */
.L_x_1059:
[----:B------:R-:W-:Y:S02]  /*1f570*/  ULDC UR4, c[0x0][0xc38] ;  /* 0x00030e0000047ab9 */ /* 0x000fe40000000800 */
[----:B------:R-:W-:-:S04]  /*1f580*/  IMAD.U32 R16, RZ, RZ, UR4 ;  /* 0x00000004ff107e24 */ /* 0x000fc8000f8e00ff */
[----:B--2---:R-:W-:-:S04]  /*1f590*/  IMAD R6, R6, R16, RZ ;  /* 0x0000001006067224 */ /* 0x004fc800078e02ff */
[----:B------:R-:W-:-:S05]  /*1f5a0*/  IMAD.IADD R4, R6, 0x1, R4 ;  /* 0x0000000106047824 */ /* 0x000fca00078e0204 */
[----:B------:R-:W-:-:S13]  /*1f5b0*/  ISETP.GT.AND P4, PT, R4, R0, PT ;  /* 0x000000000400720c */ /* 0x000fda0003f84270 */
[----:B------:R-:W-:Y:S05]  /*1f5c0*/  @!P4 BRA `(.L_x_966) ;  /* 0xfffffffc0060c947 */ /* 0x000fea000383ffff */
.L_x_961:
[----:B------:R-:W-:Y:S01]  /*1f5d0*/  IMAD.IADD R6, R4, 0x1, -R6 ;  /* 0x0000000104067824 */ /* 0x000fe200078e0a06 */
[----:B------:R-:W-:-:S03]  /*1f5e0*/  UMOV UR4, 0xffffffff ;  /* 0xffffffff00047882 */ /* 0x000fc60000000000 */
[----:B------:R-:W-:-:S05]  /*1f5f0*/  IMAD R3, R5, R16, R6 ;  /* 0x0000001005037224 */ /* 0x000fca00078e0206 */
[----:B------:R-:W-:Y:S01]  /*1f600*/  ISETP.GT.AND P6, PT, R3, R0, PT ;  /* 0x000000000300720c */ /* 0x000fe20003fc4270 */
[----:B------:R-:W-:-:S12]  /*1f610*/  BRA.DIV UR4, `(.L_x_967) ;  /* 0x0000002a04607947 */ /* 0x000fd8000b800000 */
[----:B------:R-:W-:-:S04]  /*1f620*/  VOTE.ANY R3, PT, !P6 ;  /* 0x0000000000037806 */ /* 0x000fc800070e0100 */
[----:B------:R-:W2:Y:S02]  /*1f630*/  POPC R4, R3 ;  /* 0x0000000300047309 */ /* 0x000ea40000000000 */
[----:B--2---:R2:W3:Y:S02]  /*1f640*/  SHFL.IDX PT, R17, R2, R4, 0x1f ;  /* 0x00001f0402117589 */ /* 0x0044e400000e0000 */
.L_x_1063:
[----:B------:R-:W-:Y:S01]  /*1f650*/  ISETP.NE.AND P0, PT, R3, RZ, PT ;  /* 0x000000ff0300720c */ /* 0x000fe20003f05270 */
[----:B--2---:R-:W-:-:S12]  /*1f660*/  IMAD.MOV.U32 R2, RZ, RZ, RZ ;  /* 0x000000ffff027224 */ /* 0x004fd800078e00ff */
[----:B------:R-:W-:Y:S05]  /*1f670*/  @!P0 BRA `(.L_x_968) ;  /* 0x0000000000108947 */ /* 0x000fea0003800000 */
[----:B------:R-:W-:Y:S01]  /*1f680*/  UMOV UR4, 0xffffffff ;  /* 0xffffffff00047882 */ /* 0x000fe20000000000 */
[----:B------:R-:W-:Y:S02]  /*1f690*/  VIADD R12, R4, 0xffffffff ;  /* 0xffffffff040c7836 */ /* 0x000fe40000000000 */
[----:B------:R-:W-:Y:S05]  /*1f6a0*/  BRA.DIV UR4, `(.L_x_969) ;  /* 0x0000002a04847947 */ /* 0x000fea000b800000 */
[----:B------:R2:W4:Y:S02]  /*1f6b0*/  SHFL.IDX PT, R2, R5, R12, 0x1f ;  /* 0x00001f0c05027589 */ /* 0x00052400000e0000 */
.L_x_968:
[----:B0-23--:R-:W-:Y:S01]  /*1f6c0*/  IABS R5, R17 ;  /* 0x0000001100057213 */ /* 0x00dfe20000000000 */
[----:B----4-:R-:W-:Y:S02]  /*1f6d0*/  IMAD R16, R2, R16, R6 ;  /* 0x0000001002107224 */ /* 0x010fe400078e0206 */
[----:B------:R-:W-:Y:S01]  /*1f6e0*/  IMAD.IADD R19, R4, 0x1, R19 ;  /* 0x0000000104137824 */ /* 0x000fe200078e0213 */
[----:B------:R-:W0:Y:S01]  /*1f6f0*/  I2F.RP R2, R5 ;  /* 0x0000000500027306 */ /* 0x000e220000209400 */
[----:B------:R-:W-:-:S07]  /*1f700*/  IMAD.IADD R0, R0, 0x1, -R16 ;  /* 0x0000000100007824 */ /* 0x000fce00078e0a10 */
[----:B0-----:R-:W0:Y:S02]  /*1f710*/  MUFU.RCP R2, R2 ;  /* 0x0000000200027308 */ /* 0x001e240000001000 */
[----:B0-----:R-:W-:-:S06]  /*1f720*/  VIADD R2, R2, 0xffffffe ;  /* 0x0ffffffe02027836 */ /* 0x001fcc0000000000 */
[----:B------:R-:W0:Y:S02]  /*1f730*/  F2I.FTZ.U32.TRUNC.NTZ R3, R2 ;  /* 0x0000000200037305 */ /* 0x000e24000021f000 */
        /* <DEDUP_REMOVED lines=23> */
.L_x_962:
[----:B------:R-:W-:Y:S01]  /*1f8b0*/  UMOV UR4, URZ ;  /* 0x0000003f00047c82 */ /* 0x000fe20008000000 */
[----:B------:R-:W-:Y:S01]  /*1f8c0*/  UMOV UR5, URZ ;  /* 0x0000003f00057c82 */ /* 0x000fe20008000000 */
[----:B------:R-:W-:Y:S01]  /*1f8d0*/  ULDC UR6, c[0x0][0xc3c] ;  /* 0x00030f0000067ab9 */ /* 0x000fe20000000800 */
[----:B------:R-:W-:Y:S02]  /*1f8e0*/  IMAD.MOV.U32 R16, RZ, RZ, R0 ;  /* 0x000000ffff107224 */ /* 0x000fe400078e0000 */
[----:B------:R-:W-:Y:S02]  /*1f8f0*/  IMAD.U32 R17, RZ, RZ, UR4 ;  /* 0x00000004ff117e24 */ /* 0x000fe4000f8e00ff */
[----:B------:R-:W-:Y:S02]  /*1f900*/  IMAD.U32 R18, RZ, RZ, UR5 ;  /* 0x00000005ff127e24 */ /* 0x000fe4000f8e00ff */
[----:B------:R-:W-:-:S07]  /*1f910*/  IMAD.U32 R19, RZ, RZ, UR6 ;  /* 0x00000006ff137e24 */ /* 0x000fce000f8e00ff */
.L_x_970:
[----:B------:R-:W2:Y:S04]  /*1f920*/  LDL R0, [R1+0x2c] ;  /* 0x00002c0001007983 */ /* 0x000ea80000100800 */
[----:B------:R4:W3:Y:S01]  /*1f930*/  LDL R3, [R1+0x4] ;  /* 0x0000040001037983 */ /* 0x0008e20000100800 */
[----:B------:R-:W-:Y:S05]  /*1f940*/  WARPSYNC.ALL ;  /* 0x0000000000007948 */ /* 0x000fea0003800000 */
[----:B------:R-:W-:Y:S01]  /*1f950*/  BAR.SYNC.DEFER_BLOCKING 0x4, 0x180 ;  /* 0x0106000000007b1d */ /* 0x000fe20000010000 */
[----:B--2---:R-:W-:-:S13]  /*1f960*/  ISETP.NE.AND P0, PT, R0, RZ, PT ;  /* 0x000000ff0000720c */ /* 0x004fda0003f05270 */
[----:B------:R-:W3:Y:S01]  /*1f970*/  @!P0 S2R R0, SR_CgaCtaId ;  /* 0x0000000000008919 */ /* 0x000ee20000008800 */
[----:B------:R-:W-:-:S04]  /*1f980*/  @!P0 MOV R2, 0x400 ;  /* 0x0000040000028802 */ /* 0x000fc80000000f00 */
[----:B---3--:R-:W-:-:S05]  /*1f990*/  @!P0 LEA R3, R0, R2, 0x18 ;  /* 0x0000000200038211 */ /* 0x008fca00078ec0ff */
[----:B------:R4:W-:Y:S04]  /*1f9a0*/  @!P0 STS.128 [R3+0x348d0], R16 ;  /* 0x0348d01003008388 */ /* 0x0009e80000000c00 */
[----:B------:R4:W-:Y:S01]  /*1f9b0*/  @!P0 STL [R1+0x4], R3 ;  /* 0x0000040301008387 */ /* 0x0009e20000100800 */
[----:B------:R-:W-:Y:S06]  /*1f9c0*/  BAR.ARV 0x5, 0x180 ;  /* 0x0146000000007b1d */ /* 0x000fec0000002000 */
.L_x_959:
[----:B------:R-:W-:Y:S02]  /*1f9d0*/  ULDC UR4, c[0x0][0xc3c] ;  /* 0x00030f0000047ab9 */ /* 0x000fe40000000800 */
[----:B---3--:R-:W-:-:S13]  /*1f9e0*/  ISETP.GE.AND P0, PT, R19, UR4, PT ;  /* 0x0000000413007c0c */ /* 0x008fda000bf06270 */
[----:B------:R-:W-:Y:S05]  /*1f9f0*/  @!P0 BRA `(.L_x_971) ;  /* 0xffffff9400f48947 */ /* 0x000fea000383ffff */
[----:B------:R-:W-:Y:S05]  /*1fa00*/  BSYNC B8 ;  /* 0x0000000000087941 */ /* 0x000fea0003800000 */
.L_x_827:
[----:B--2---:R-:W2:Y:S01]  /*1fa10*/  LDL.LU R0, [R1+0x58] ;  /* 0x0000580001007983 */ /* 0x004ea20000300800 */
[----:B------:R-:W-:Y:S01]  /*1fa20*/  BSSY B0, `(.L_x_972) ;  /* 0x000000b000007945 */ /* 0x000fe20003800000 */
[----:B0-----:R-:W0:Y:S01]  /*1fa30*/  S2R R5, SR_CgaCtaId ;  /* 0x0000000000057919 */ /* 0x001e220000008800 */
[----:B--2---:R-:W-:-:S05]  /*1fa40*/  VIADD R0, R0, 0x1 ;  /* 0x0000000100007836 */ /* 0x004fca0000000000 */
[----:B------:R-:W-:-:S04]  /*1fa50*/  LEA.HI R2, R0, R0, RZ, 0x1 ;  /* 0x0000000000027211 */ /* 0x000fc800078f08ff */
[----:B----4-:R-:W-:-:S05]  /*1fa60*/  LOP3.LUT R3, R2, 0xfffffffe, RZ, 0xc0, !PT ;  /* 0xfffffffe02037812 */ /* 0x010fca00078ec0ff */
[----:B------:R-:W-:Y:S01]  /*1fa70*/  IMAD.IADD R3, R0, 0x1, -R3 ;  /* 0x0000000100037824 */ /* 0x000fe200078e0a03 */
[----:B------:R-:W-:-:S04]  /*1fa80*/  MOV R0, 0x400 ;  /* 0x0000040000007802 */ /* 0x000fc80000000f00 */
[----:B0-----:R-:W-:Y:S02]  /*1fa90*/  LEA R0, R5, R0, 0x18 ;  /* 0x0000000005007211 */ /* 0x001fe400078ec0ff */
[----:B------:R-:W-:-:S04]  /*1faa0*/  SHF.L.U32 R3, R3, 0x1f, RZ ;  /* 0x0000001f03037819 */ /* 0x000fc800000006ff */
[----:B------:R-:W0:Y:S02]  /*1fab0*/  SYNCS.PHASECHK.TRANS64.TRYWAIT P0, [R0+URZ+0x34820], R3 ;  /* 0x03482003000075a7 */ /* 0x000e24000800017f */
[----:B0-----:R-:W-:Y:S05]  /*1fac0*/  @!P0 BRA `(.L_x_973) ;  /* 0x0000002400a48947 */ /* 0x001fea0003800000 */
.L_x_1066:
[----:B------:R-:W-:Y:S05]  /*1fad0*/  BSYNC B0 ;  /* 0x0000000000007941 */ /* 0x000fea0003800000 */
.L_x_972:
[----:B------:R-:W-:-:S03]  /*1fae0*/  UMOV UR4, 0xffffffff ;  /* 0xffffffff00047882 */ /* 0x000fc60000000000 */
[----:B------:R-:W-:Y:S05]  /*1faf0*/  BRA.DIV UR4, `(.L_x_974) ;  /* 0x0000002604ac7947 */ /* 0x000fea000b800000 */
[----:B------:R-:W2:Y:S02]  /*1fb00*/  S2R R2, SR_TID.X ;  /* 0x0000000000027919 */ /* 0x000ea40000002100 */
[----:B--2---:R-:W-:-:S04]  /*1fb10*/  SHF.R.U32.HI R2, RZ, 0x5, R2 ;  /* 0x00000005ff027819 */ /* 0x004fc80000011602 */
[----:B------:R-:W-:-:S05]  /*1fb20*/  LOP3.LUT R2, R2, 0x3, RZ, 0xc0, !PT ;  /* 0x0000000302027812 */ /* 0x000fca00078ec0ff */
[----:B------:R2:W3:Y:S02]  /*1fb30*/  SHFL.IDX PT, R14, R2, RZ, 0x1f ;  /* 0x00001fff020e7589 */ /* 0x0004e400000e0000 */
.L_x_1069:
[----:B---3--:R-:W-:-:S13]  /*1fb40*/  ISETP.NE.AND P0, PT, R14, RZ, PT ;  /* 0x000000ff0e00720c */ /* 0x008fda0003f05270 */
[----:B------:R-:W-:Y:S05]  /*1fb50*/  @P0 BRA `(.L_x_612) ;  /* 0x0000000000940947 */ /* 0x000fea0003800000 */
[----:B------:R-:W-:-:S03]  /*1fb60*/  UMOV UR4, 0xffffffff ;  /* 0xffffffff00047882 */ /* 0x000fc60000000000 */
[----:B------:R-:W-:Y:S05]  /*1fb70*/  BRA.DIV UR4, `(.L_x_975) ;  /* 0x0000002604c07947 */ /* 0x000fea000b800000 */
[----:B------:R-:W-:-:S13]  /*1fb80*/  ELECT P6, URZ, PT ;  /* 0x00000000003f782f */ /* 0x000fda00038c0000 */
.L_x_1072:
[----:B------:R-:W-:Y:S05]  /*1fb90*/  @!P6 BRA `(.L_x_612) ;  /* 0x000000000084e947 */ /* 0x000fea0003800000 */
[----:B------:R-:W-:-:S06]  /*1fba0*/  ULOP3.LUT UR4, UR61, 0x2, URZ, 0xfc, !UPT ;  /* 0x000000023d047892 */ /* 0x000fcc000f8efc3f */
[----:B--2---:R-:W-:-:S05]  /*1fbb0*/  IMAD.U32 R2, RZ, RZ, UR4 ;  /* 0x00000004ff027e24 */ /* 0x004fca000f8e00ff */
[----:B------:R-:W-:-:S13]  /*1fbc0*/  ISETP.NE.AND P2, PT, R2, 0x3, PT ;  /* 0x000000030200780c */ /* 0x000fda0003f45270 */
[----:B------:R-:W-:Y:S05]  /*1fbd0*/  @!P2 BRA `(.L_x_976) ;  /* 0x000000000004a947 */ /* 0x000fea0003800000 */
[----:B------:R-:W-:Y:S01]  /*1fbe0*/  BPT.TRAP 0x1 ;  /* 0x000000040000795c */ /* 0x000fe20000300000 */
.L_x_976:
[----:B0-----:R-:W2:Y:S04]  /*1fbf0*/  LDL R3, [R1+0xc] ;  /* 0x00000c0001037983 */ /* 0x001ea80000100800 */
[----:B------:R-:W3:Y:S01]  /*1fc00*/  LDL.LU R7, [R1+0x18] ;  /* 0x0000180001077983 */ /* 0x000ee20000300800 */
        /* <DEDUP_REMOVED lines=12> */
.L_x_1073:
[----:B------:R-:W2:Y:S02]  /*1fcd0*/  SYNCS.PHASECHK.TRANS64.TRYWAIT P0, [R7+URZ], R2 ;  /* 0x00000002070075a7 */ /* 0x000ea4000800017f */
[----:B--2---:R-:W-:Y:S05]  /*1fce0*/  @!P0 BRA `(.L_x_978) ;  /* 0x0000002400988947 */ /* 0x004fea0003800000 */
.L_x_1074:
[----:B------:R-:W-:Y:S05]  /*1fcf0*/  @!P2 BRA `(.L_x_979) ;  /* 0x000000000004a947 */ /* 0x000fea0003800000 */
[----:B------:R-:W-:Y:S01]  /*1fd00*/  BPT.TRAP 0x1 ;  /* 0x000000040000795c */ /* 0x000fe20000300000 */
.L_x_979:
[----:B------:R-:W3:Y:S01]  /*1fd10*/  LDL.LU R4, [R1+0xc] ;  /* 0x00000c0001047983 */ /* 0x000ee20000300800 */
[----:B------:R-:W-:-:S04]  /*1fd20*/  VIADD R0, R0, 0x34860 ;  /* 0x0003486000007836 */ /* 0x000fc80000000000 */
[----:B---3--:R-:W-:-:S04]  /*1fd30*/  IMAD R4, R4, 0x8, R0 ;  /* 0x0000000804047824 */ /* 0x008fc800078e0200 */
[----:B------:R-:W3:Y:S02]  /*1fd40*/  SYNCS.PHASECHK.TRANS64.TRYWAIT P0, [R4+URZ], R5 ;  /* 0x00000005040075a7 */ /* 0x000ee4000800017f */
[----:B---3--:R-:W-:Y:S05]  /*1fd50*/  @!P0 BRA `(.L_x_980) ;  /* 0x0000002400908947 */ /* 0x008fea0003800000 */
.L_x_1075:
[----:B------:R-:W-:-:S07]  /*1fd60*/  IMAD R3, R3, 0x8, R0 ;  /* 0x0000000803037824 */ /* 0x000fce00078e0200 */
.L_x_981:
[----:B----4-:R4:W0:Y:S02]  /*1fd70*/  SYNCS.PHASECHK.TRANS64.TRYWAIT P0, [R3+URZ], R2 ;  /* 0x00000002030075a7 */ /* 0x010824000800017f */
[----:B0-----:R-:W-:Y:S05]  /*1fd80*/  @!P0 NANOSLEEP.SYNCS 0x989680 ;  /* 0x009896800000895d */ /* 0x001fea0003900000 */
[----:B------:R-:W0:Y:S02]  /*1fd90*/  @!P0 SYNCS.PHASECHK.TRANS64 P0, [R3+URZ], R2 ;  /* 0x00000002030085a7 */ /* 0x000e24000800007f */
[----:B0-----:R-:W-:Y:S05]  /*1fda0*/  @!P0 BRA `(.L_x_981) ;  /* 0xfffffffc00f08947 */ /* 0x001fea000383ffff */
.L_x_612:
[----:B------:R-:W-:Y:S05]  /*1fdb0*/  BSYNC B9 ;  /* 0x0000000000097941 */ /* 0x000fea0003800000 */
.L_x_609:
[----:B------:R-:W-:Y:S05]  /*1fdc0*/  EXIT ;  /* 0x000000000000794d */ /* 0x000fea0003800000 */
.L_x_630:
[----:B-1----:R1:W2:Y:S02]  /*1fdd0*/  SYNCS.PHASECHK.TRANS64.TRYWAIT P5, [R3+URZ+0x34890], R0 ;  /* 0x03489000030075a7 */ /* 0x0022a400080a017f */
[----:B--2---:R-:W-:Y:S05]  /*1fde0*/  @!P5 NANOSLEEP.SYNCS 0x989680 ;  /* 0x009896800000d95d */ /* 0x004fea0003900000 */
[----:B------:R-:W2:Y:S02]  /*1fdf0*/  @!P5 SYNCS.PHASECHK.TRANS64 P5, [R3+URZ+0x34890], R0 ;  /* 0x034890000300d5a7 */ /* 0x000ea400080a007f */
[----:B--2---:R-:W-:Y:S05]  /*1fe00*/  @!P5 BRA `(.L_x_630) ;  /* 0xfffffffc00f0d947 */ /* 0x004fea000383ffff */
[----:B------:R-:W-:Y:S05]  /*1fe10*/  BRA `(.L_x_982) ;  /* 0xfffffe3800707947 */ /* 0x000fea000383ffff */
.L_x_684:
[----:B-1----:R1:W3:Y:S02]  /*1fe20*/  SYNCS.PHASECHK.TRANS64.TRYWAIT P5, [R3+URZ+0x34890], R0 ;  /* 0x03489000030075a7 */ /* 0x0022e400080a017f */
[----:B---3--:R-:W-:Y:S05]  /*1fe30*/  @!P5 NANOSLEEP.SYNCS 0x989680 ;  /* 0x009896800000d95d */ /* 0x008fea0003900000 */
[----:B------:R-:W3:Y:S02]  /*1fe40*/  @!P5 SYNCS.PHASECHK.TRANS64 P5, [R3+URZ+0x34890], R0 ;  /* 0x034890000300d5a7 */ /* 0x000ee400080a007f */
[----:B---3--:R-:W-:Y:S05]  /*1fe50*/  @!P5 BRA `(.L_x_684) ;  /* 0xfffffffc00f0d947 */ /* 0x008fea000383ffff */
[----:B------:R-:W-:Y:S05]  /*1fe60*/  BRA `(.L_x_983) ;  /* 0xfffffe6c00cc7947 */ /* 0x000fea000383ffff */
.L_x_709:
[----:B-1----:R1:W2:Y:S02]  /*1fe70*/  SYNCS.PHASECHK.TRANS64.TRYWAIT P4, [R3+URZ+0x34890], R0 ;  /* 0x03489000030075a7 */ /* 0x0022a4000808017f */
[----:B--2---:R-:W-:Y:S05]  /*1fe80*/  @!P4 NANOSLEEP.SYNCS 0x989680 ;  /* 0x009896800000c95d */ /* 0x004fea0003900000 */
[----:B------:R-:W2:Y:S02]  /*1fe90*/  @!P4 SYNCS.PHASECHK.TRANS64 P4, [R3+URZ+0x34890], R0 ;  /* 0x034890000300c5a7 */ /* 0x000ea4000808007f */
[----:B--2---:R-:W-:Y:S05]  /*1fea0*/  @!P4 BRA `(.L_x_709) ;  /* 0xfffffffc00f0c947 */ /* 0x004fea000383ffff */
[----:B------:R-:W-:Y:S05]  /*1feb0*/  BRA `(.L_x_984) ;  /* 0xfffffea000707947 */ /* 0x000fea000383ffff */
.L_x_715:
[----:B0-----:R0:W2:Y:S02]  /*1fec0*/  SYNCS.PHASECHK.TRANS64.TRYWAIT P4, [R3+URZ+0x348b0], R0 ;  /* 0x0348b000030075a7 */ /* 0x0010a4000808017f */
[----:B--2---:R-:W-:Y:S05]  /*1fed0*/  @!P4 NANOSLEEP.SYNCS 0x989680 ;  /* 0x009896800000c95d */ /* 0x004fea0003900000 */
[----:B------:R-:W2:Y:S02]  /*1fee0*/  @!P4 SYNCS.PHASECHK.TRANS64 P4, [R3+URZ+0x348b0], R0 ;  /* 0x0348b0000300c5a7 */ /* 0x000ea4000808007f */
[----:B--2---:R-:W-:Y:S05]  /*1fef0*/  @!P4 BRA `(.L_x_715) ;  /* 0xfffffffc00f0c947 */ /* 0x004fea000383ffff */
[----:B------:R-:W-:Y:S05]  /*1ff00*/  BRA `(.L_x_985) ;  /* 0xfffffea400747947 */ /* 0x000fea000383ffff */
.L_x_733:
[----:B------:R-:W-:Y:S01]  /*1ff10*/  BSSY B1, `(.L_x_986) ;  /* 0x0000008000017945 */ /* 0x000fe20003800000 */
[----:B------:R-:W-:Y:S02]  /*1ff20*/  IMAD.MOV.U32 R13, RZ, RZ, R25 ;  /* 0x000000ffff0d7224 */ /* 0x000fe400078e0019 */
[----:B------:R-:W-:Y:S02]  /*1ff30*/  IMAD.MOV.U32 R12, RZ, RZ, RZ ;  /* 0x000000ffff0c7224 */ /* 0x000fe400078e00ff */
[----:B------:R-:W-:Y:S02]  /*1ff40*/  IMAD.MOV.U32 R11, RZ, RZ, 0x1c1f ;  /* 0x00001c1fff0b7424 */ /* 0x000fe400078e00ff */
[----:B------:R-:W-:-:S07]  /*1ff50*/  IMAD.MOV.U32 R15, RZ, RZ, -0x1 ;  /* 0xffffffffff0f7424 */ /* 0x000fce00078e00ff */
[----:B------:R-:W-:Y:S05]  /*1ff60*/  WARPSYNC.COLLECTIVE R15, `(.L_x_987) ;  /* 0x000000000f087348 */ /* 0x000fea0003c00000 */
[----:B------:R0:W1:Y:S02]  /*1ff70*/  SHFL.IDX P6, R14, R13, R12, R11 ;  /* 0x0000000c0d0e7389 */ /* 0x00006400000c000b */
[----:B01----:R-:W-:Y:S01]  /*1ff80*/  ENDCOLLECTIVE ;  /* 0x000000000000791b */ /* 0x003fe20003800000 */
.L_x_987:
[----:B------:R-:W-:Y:S05]  /*1ff90*/  BSYNC B1 ;  /* 0x0000000000017941 */ /* 0x000fea0003800000 */
.L_x_986:
[----:B------:R-:W-:Y:S02]  /*1ffa0*/  IMAD.MOV.U32 R13, RZ, RZ, R24 ;  /* 0x000000ffff0d7224 */ /* 0x000fe400078e0018 */
[----:B------:R-:W-:Y:S02]  /*1ffb0*/  IMAD.MOV.U32 R12, RZ, RZ, RZ ;  /* 0x000000ffff0c7224 */ /* 0x000fe400078e00ff */
[----:B------:R-:W-:Y:S02]  /*1ffc0*/  IMAD.MOV.U32 R11, RZ, RZ, 0x1c1f ;  /* 0x00001c1fff0b7424 */ /* 0x000fe400078e00ff */
[----:B------:R-:W-:Y:S02]  /*1ffd0*/  IMAD.MOV.U32 R15, RZ, RZ, -0x1 ;  /* 0xffffffffff0f7424 */ /* 0x000fe400078e00ff */
[----:B------:R-:W-:-:S07]  /*1ffe0*/  IMAD.MOV.U32 R0, RZ, RZ, R14 ;  /* 0x000000ffff007224 */ /* 0x000fce00078e000e */
[----:B------:R-:W-:Y:S05]  /*1fff0*/  WARPSYNC.COLLECTIVE R15, `(.L_x_988) ;  /* 0x000000000f087348 */ /* 0x000fea0003c00000 */
[----:B------:R0:W1:Y:S02]  /*20000*/  SHFL.IDX P6, R14, R13, R12, R11 ;  /* 0x0000000c0d0e7389 */ /* 0x00006400000c000b */
[----:B01----:R-:W-:Y:S01]  /*20010*/  ENDCOLLECTIVE ;  /* 0x000000000000791b */ /* 0x003fe20003800000 */
.L_x_988:
[----:B------:R-:W-:Y:S02]  /*20020*/  IMAD.MOV.U32 R13, RZ, RZ, R27 ;  /* 0x000000ffff0d7224 */ /* 0x000fe400078e001b */
[----:B------:R-:W-:-:S07]  /*20030*/  IMAD.MOV.U32 R3, RZ, RZ, R14 ;  /* 0x000000ffff037224 */ /* 0x000fce00078e000e */
[----:B------:R-:W-:Y:S05]  /*20040*/  WARPSYNC.COLLECTIVE R15, `(.L_x_989) ;  /* 0x000000000f087348 */ /* 0x000fea0003c00000 */
[----:B------:R0:W1:Y:S02]  /*20050*/  SHFL.IDX P6, R14, R13, R12, R11 ;  /* 0x0000000c0d0e7389 */ /* 0x00006400000c000b */
[----:B01----:R-:W-:Y:S01]  /*20060*/  ENDCOLLECTIVE ;  /* 0x000000000000791b */ /* 0x003fe20003800000 */
.L_x_989:
[----:B------:R-:W-:Y:S02]  /*20070*/  IMAD.MOV.U32 R13, RZ, RZ, R26 ;  /* 0x000000ffff0d7224 */ /* 0x000fe400078e001a */
[----:B------:R-:W-:-:S07]  /*20080*/  IMAD.MOV.U32 R4, RZ, RZ, R14 ;  /* 0x000000ffff047224 */ /* 0x000fce00078e000e */
[----:B------:R-:W-:Y:S05]  /*20090*/  WARPSYNC.COLLECTIVE R15, `(.L_x_990) ;  /* 0x000000000f087348 */ /* 0x000fea0003c00000 */
[----:B------:R0:W1:Y:S02]  /*200a0*/  SHFL.IDX P6, R14, R13, R12, R11 ;  /* 0x0000000c0d0e7389 */ /* 0x00006400000c000b */
[----:B01----:R-:W-:Y:S01]  /*200b0*/  ENDCOLLECTIVE ;  /* 0x000000000000791b */ /* 0x003fe20003800000 */
.L_x_990:
[----:B------:R-:W-:Y:S01]  /*200c0*/  IMAD.MOV.U32 R5, RZ, RZ, R14 ;  /* 0x000000ffff057224 */ /* 0x000fe200078e000e */
[----:B------:R-:W-:Y:S06]  /*200d0*/  BRA `(.L_x_991) ;  /* 0xfffffeb000407947 */ /* 0x000fec000383ffff */
.L_x_737:
[----:B0-----:R0:W1:Y:S02]  /*200e0*/  SYNCS.PHASECHK.TRANS64.TRYWAIT P0, [R2+URZ+0x34800], R5 ;  /* 0x03480005020075a7 */ /* 0x001064000800017f */
[----:B-1----:R-:W-:Y:S05]  /*200f0*/  @!P0 NANOSLEEP.SYNCS 0x989680 ;  /* 0x009896800000895d */ /* 0x002fea0003900000 */
[----:B------:R-:W1:Y:S02]  /*20100*/  @!P0 SYNCS.PHASECHK.TRANS64 P0, [R2+URZ+0x34800], R5 ;  /* 0x03480005020085a7 */ /* 0x000e64000800007f */
[----:B-1----:R-:W-:Y:S05]  /*20110*/  @!P0 BRA `(.L_x_737) ;  /* 0xfffffffc00f08947 */ /* 0x002fea000383ffff */
[----:B------:R-:W-:Y:S05]  /*20120*/  BRA `(.L_x_992) ;  /* 0xfffffeb800b07947 */ /* 0x000fea000383ffff */
.L_x_761:
        /* <DEDUP_REMOVED lines=8> */
.L_x_994:
[----:B------:R-:W-:Y:S05]  /*201b0*/  BSYNC B1 ;  /* 0x0000000000017941 */ /* 0x000fea0003800000 */
.L_x_993:
        /* <DEDUP_REMOVED lines=8> */
.L_x_995:
[----:B------:R-:W-:Y:S02]  /*20240*/  IMAD.MOV.U32 R43, RZ, RZ, R3 ;  /* 0x000000ffff2b7224 */ /* 0x000fe400078e0003 */
[----:B------:R-:W-:Y:S02]  /*20250*/  IMAD.MOV.U32 R13, RZ, RZ, R27 ;  /* 0x000000ffff0d7224 */ /* 0x000fe400078e001b */
[----:B------:R-:W-:-:S07]  /*20260*/  IMAD.MOV.U32 R0, RZ, RZ, R14 ;  /* 0x000000ffff007224 */ /* 0x000fce00078e000e */
[----:B------:R-:W-:Y:S05]  /*20270*/  WARPSYNC.COLLECTIVE R15, `(.L_x_996) ;  /* 0x000000000f087348 */ /* 0x000fea0003c00000 */
[----:B------:R0:W1:Y:S02]  /*20280*/  SHFL.IDX P6, R14, R13, R12, R11 ;  /* 0x0000000c0d0e7389 */ /* 0x00006400000c000b */
[----:B01----:R-:W-:Y:S01]  /*20290*/  ENDCOLLECTIVE ;  /* 0x000000000000791b */ /* 0x003fe20003800000 */
.L_x_996:
[----:B------:R-:W-:Y:S02]  /*202a0*/  IMAD.MOV.U32 R42, RZ, RZ, R0 ;  /* 0x000000ffff2a7224 */ /* 0x000fe400078e0000 */
[----:B------:R-:W-:Y:S02]  /*202b0*/  IMAD.MOV.U32 R13, RZ, RZ, R26 ;  /* 0x000000ffff0d7224 */ /* 0x000fe400078e001a */
[----:B------:R-:W-:-:S07]  /*202c0*/  IMAD.MOV.U32 R5, RZ, RZ, R14 ;  /* 0x000000ffff057224 */ /* 0x000fce00078e000e */
[----:B------:R-:W-:Y:S05]  /*202d0*/  WARPSYNC.COLLECTIVE R15, `(.L_x_997) ;  /* 0x000000000f087348 */ /* 0x000fea0003c00000 */
[----:B------:R0:W1:Y:S02]  /*202e0*/  SHFL.IDX P6, R14, R13, R12, R11 ;  /* 0x0000000c0d0e7389 */ /* 0x00006400000c000b */
[----:B01----:R-:W-:Y:S01]  /*202f0*/  ENDCOLLECTIVE ;  /* 0x000000000000791b */ /* 0x003fe20003800000 */
.L_x_997:
[----:B------:R-:W-:Y:S05]  /*20300*/  BRA `(.L_x_998) ;  /* 0xfffffed8005c7947 */ /* 0x000fea000383ffff */
.L_x_765:
[----:B0-----:R0:W1:Y:S02]  /*20310*/  SYNCS.PHASECHK.TRANS64.TRYWAIT P0, [R2+URZ+0x34800], R5 ;  /* 0x03480005020075a7 */ /* 0x001064000800017f */
[----:B-1----:R-:W-:Y:S05]  /*20320*/  @!P0 NANOSLEEP.SYNCS 0x989680 ;  /* 0x009896800000895d */ /* 0x002fea0003900000 */
[----:B------:R-:W1:Y:S02]  /*20330*/  @!P0 SYNCS.PHASECHK.TRANS64 P0, [R2+URZ+0x34800], R5 ;  /* 0x03480005020085a7 */ /* 0x000e64000800007f */
[----:B-1----:R-:W-:Y:S05]  /*20340*/  @!P0 BRA `(.L_x_765) ;  /* 0xfffffffc00f08947 */ /* 0x002fea000383ffff */
[----:B------:R-:W-:Y:S05]  /*20350*/  BRA `(.L_x_999) ;  /* 0xfffffee000507947 */ /* 0x000fea000383ffff */
.L_x_779:
[----:B-1----:R1:W2:Y:S02]  /*20360*/  SYNCS.PHASECHK.TRANS64.TRYWAIT P2, [R4+URZ+0x34830], R3 ;  /* 0x03483003040075a7 */ /* 0x0022a4000804017f */
[----:B--2---:R-:W-:Y:S05]  /*20370*/  @!P2 NANOSLEEP.SYNCS 0x989680 ;  /* 0x009896800000a95d */ /* 0x004fea0003900000 */
[----:B------:R-:W2:Y:S02]  /*20380*/  @!P2 SYNCS.PHASECHK.TRANS64 P2, [R4+URZ+0x34830], R3 ;  /* 0x034830030400a5a7 */ /* 0x000ea4000804007f */
[----:B--2---:R-:W-:Y:S05]  /*20390*/  @!P2 BRA `(.L_x_779) ;  /* 0xfffffffc00f0a947 */ /* 0x004fea000383ffff */
[----:B------:R-:W-:Y:S05]  /*203a0*/  BRA `(.L_x_778) ;  /* 0xffffff04005c7947 */ /* 0x000fea000383ffff */
.L_x_786:
[----:B-1----:R1:W2:Y:S02]  /*203b0*/  SYNCS.PHASECHK.TRANS64.TRYWAIT P2, [R15+URZ+0x34830], R0 ;  /* 0x034830000f0075a7 */ /* 0x0022a4000804017f */
[----:B--2---:R-:W-:Y:S05]  /*203c0*/  @!P2 NANOSLEEP.SYNCS 0x989680 ;  /* 0x009896800000a95d */ /* 0x004fea0003900000 */
[----:B------:R-:W2:Y:S02]  /*203d0*/  @!P2 SYNCS.PHASECHK.TRANS64 P2, [R15+URZ+0x34830], R0 ;  /* 0x034830000f00a5a7 */ /* 0x000ea4000804007f */
[----:B--2---:R-:W-:Y:S05]  /*203e0*/  @!P2 BRA `(.L_x_786) ;  /* 0xfffffffc00f0a947 */ /* 0x004fea000383ffff */
[----:B------:R-:W-:Y:S05]  /*203f0*/  BRA `(.L_x_785) ;  /* 0xffffff2c00fc7947 */ /* 0x000fea000383ffff */
.L_x_791:
[----:B-1----:R1:W2:Y:S02]  /*20400*/  SYNCS.PHASECHK.TRANS64.TRYWAIT P2, [R20+URZ+0x34850], R0 ;  /* 0x03485000140075a7 */ /* 0x0022a4000804017f */
[----:B--2---:R-:W-:Y:S05]  /*20410*/  @!P2 NANOSLEEP.SYNCS 0x989680 ;  /* 0x009896800000a95d */ /* 0x004fea0003900000 */
[----:B------:R-:W2:Y:S02]  /*20420*/  @!P2 SYNCS.PHASECHK.TRANS64 P2, [R20+URZ+0x34850], R0 ;  /* 0x034850001400a5a7 */ /* 0x000ea4000804007f */
[----:B--2---:R-:W-:Y:S05]  /*20430*/  @!P2 BRA `(.L_x_791) ;  /* 0xfffffffc00f0a947 */ /* 0x004fea000383ffff */
[----:B------:R-:W-:Y:S05]  /*20440*/  BRA `(.L_x_790) ;  /* 0xffffff3800d87947 */ /* 0x000fea000383ffff */
.L_x_797:
[----:B-1----:R1:W2:Y:S02]  /*20450*/  SYNCS.PHASECHK.TRANS64.TRYWAIT P0, [R13+URZ+0x34850], R4 ;  /* 0x034850040d0075a7 */ /* 0x0022a4000800017f */
[----:B--2---:R-:W-:Y:S05]  /*20460*/  @!P0 NANOSLEEP.SYNCS 0x989680 ;  /* 0x009896800000895d */ /* 0x004fea0003900000 */
[----:B------:R-:W2:Y:S02]  /*20470*/  @!P0 SYNCS.PHASECHK.TRANS64 P0, [R13+URZ+0x34850], R4 ;  /* 0x034850040d0085a7 */ /* 0x000ea4000800007f */
[----:B--2---:R-:W-:Y:S05]  /*20480*/  @!P0 BRA `(.L_x_797) ;  /* 0xfffffffc00f08947 */ /* 0x004fea000383ffff */
[----:B------:R-:W-:Y:S05]  /*20490*/  BRA `(.L_x_796) ;  /* 0xffffff5400f87947 */ /* 0x000fea000383ffff */
.L_x_833:
        /* <DEDUP_REMOVED lines=8> */
[----:B------:R-:W-:Y:S05]  /*20520*/  WARPSYNC.COLLECTIVE R15, `(.L_x_1001) ;  /* 0x000000000f087348 */ /* 0x000fea0003c00000 */
[----:B------:R0:W1:Y:S02]  /*20530*/  SHFL.IDX P6, R14, R13, R12, R11 ;  /* 0x0000000c0d0e7389 */ /* 0x00006400000c000b */
[----:B01----:R-:W-:Y:S01]  /*20540*/  ENDCOLLECTIVE ;  /* 0x000000000000791b */ /* 0x003fe20003800000 */
.L_x_1001:
[----:B------:R-:W-:Y:S05]  /*20550*/  BSYNC B1 ;  /* 0x0000000000017941 */ /* 0x000fea0003800000 */
.L_x_1000:
[----:B------:R-:W-:Y:S05]  /*20560*/  BRA `(.L_x_1002) ;  /* 0xffffff9000dc7947 */ /* 0x000fea000383ffff */
.L_x_835:
[----:B------:R-:W-:Y:S01]  /*20570*/  BSSY B1, `(.L_x_1003) ;  /* 0x0000006000017945 */ /* 0x000fe20003800000 */
[----:B------:R-:W-:-:S07]  /*20580*/  IMAD.MOV.U32 R15, RZ, RZ, -0x1 ;  /* 0xffffffffff0f7424 */ /* 0x000fce00078e00ff */
[----:B0-----:R-:W-:Y:S05]  /*20590*/  WARPSYNC.COLLECTIVE R15, `(.L_x_1004) ;  /* 0x000000000f0c7348 */ /* 0x001fea0003c00000 */
[----:B------:R-:W-:Y:S02]  /*205a0*/  ELECT P6, UR62, PT ;  /* 0x00000000003e782f */ /* 0x000fe400038c0000 */
[----:B------:R-:W-:Y:S01]  /*205b0*/  MOV R14, UR62 ;  /* 0x0000003e000e7c02 */ /* 0x000fe20008000f00 */
[----:B0-----:R-:W-:Y:S10]  /*205c0*/  ENDCOLLECTIVE ;  /* 0x000000000000791b */ /* 0x001ff40003800000 */
.L_x_1004:
[----:B------:R-:W-:Y:S05]  /*205d0*/  BSYNC B1 ;  /* 0x0000000000017941 */ /* 0x000fea0003800000 */
.L_x_1003:
[----:B------:R-:W-:Y:S01]  /*205e0*/  PLOP3.LUT P2, PT, P6, PT, PT, 0x80, 0x0 ;  /* 0x000000000000781c */ /* 0x000fe2000374f070 */
[----:B------:R-:W-:-:S12]  /*205f0*/  BRA `(.L_x_834) ;  /* 0xffffff9000d07947 */ /* 0x000fd8000383ffff */
.L_x_837:
[----:B0-----:R-:W2:Y:S02]  /*20600*/  LDL R3, [R1+0x4] ;  /* 0x0000040001037983 */ /* 0x001ea40000100800 */
[----:B--2---:R0:W1:Y:S02]  /*20610*/  SYNCS.PHASECHK.TRANS64.TRYWAIT P0, [R3+URZ+0x34820], R2 ;  /* 0x03482002030075a7 */ /* 0x004064000800017f */
[----:B-1----:R-:W-:Y:S05]  /*20620*/  @!P0 NANOSLEEP.SYNCS 0x989680 ;  /* 0x009896800000895d */ /* 0x002fea0003900000 */
[----:B------:R-:W1:Y:S02]  /*20630*/  @!P0 SYNCS.PHASECHK.TRANS64 P0, [R3+URZ+0x34820], R2 ;  /* 0x03482002030085a7 */ /* 0x000e64000800007f */
[----:B-1----:R-:W-:Y:S05]  /*20640*/  @!P0 BRA `(.L_x_837) ;  /* 0xfffffffc00ec8947 */ /* 0x002fea000383ffff */
[----:B------:R-:W-:Y:S05]  /*20650*/  BRA `(.L_x_1005) ;  /* 0xffffff9000e07947 */ /* 0x000fea000383ffff */
.L_x_841:
[----:B0-----:R0:W1:Y:S02]  /*20660*/  SYNCS.PHASECHK.TRANS64.TRYWAIT P0, [R5+URZ+0x348a0], R8 ;  /* 0x0348a008050075a7 */ /* 0x001064000800017f */
[----:B-1----:R-:W-:Y:S05]  /*20670*/  @!P0 NANOSLEEP.SYNCS 0x989680 ;  /* 0x009896800000895d */ /* 0x002fea0003900000 */
[----:B------:R-:W1:Y:S02]  /*20680*/  @!P0 SYNCS.PHASECHK.TRANS64 P0, [R5+URZ+0x348a0], R8 ;  /* 0x0348a008050085a7 */ /* 0x000e64000800007f */
[----:B-1----:R-:W-:Y:S05]  /*20690*/  @!P0 BRA `(.L_x_841) ;  /* 0xfffffffc00f08947 */ /* 0x002fea000383ffff */
[----:B------:R-:W-:Y:S05]  /*206a0*/  BRA `(.L_x_1006) ;  /* 0xffffff9400047947 */ /* 0x000fea000383ffff */
.L_x_848:
[----:B-1----:R1:W2:Y:S02]  /*206b0*/  SYNCS.PHASECHK.TRANS64.TRYWAIT P0, [R5+URZ+0x348c0], R8 ;  /* 0x0348c008050075a7 */ /* 0x0022a4000800017f */
[----:B--2---:R-:W-:Y:S05]  /*206c0*/  @!P0 NANOSLEEP.SYNCS 0x989680 ;  /* 0x009896800000895d */ /* 0x004fea0003900000 */
[----:B------:R-:W2:Y:S02]  /*206d0*/  @!P0 SYNCS.PHASECHK.TRANS64 P0, [R5+URZ+0x348c0], R8 ;  /* 0x0348c008050085a7 */ /* 0x000ea4000800007f */
[----:B--2---:R-:W-:Y:S05]  /*206e0*/  @!P0 BRA `(.L_x_848) ;  /* 0xfffffffc00f08947 */ /* 0x004fea000383ffff */
[----:B------:R-:W-:Y:S05]  /*206f0*/  BRA `(.L_x_1007) ;  /* 0xffffff9800007947 */ /* 0x000fea000383ffff */
.L_x_856:
[----:B0-----:R0:W1:Y:S02]  /*20700*/  SYNCS.PHASECHK.TRANS64.TRYWAIT P0, [R6+URZ+0x348a0], R5 ;  /* 0x0348a005060075a7 */ /* 0x001064000800017f */
[----:B-1----:R-:W-:Y:S05]  /*20710*/  @!P0 NANOSLEEP.SYNCS 0x989680 ;  /* 0x009896800000895d */ /* 0x002fea0003900000 */
[----:B------:R-:W1:Y:S02]  /*20720*/  @!P0 SYNCS.PHASECHK.TRANS64 P0, [R6+URZ+0x348a0], R5 ;  /* 0x0348a005060085a7 */ /* 0x000e64000800007f */
[----:B-1----:R-:W-:Y:S05]  /*20730*/  @!P0 BRA `(.L_x_856) ;  /* 0xfffffffc00f08947 */ /* 0x002fea000383ffff */
[----:B------:R-:W-:Y:S05]  /*20740*/  BRA `(.L_x_1008) ;  /* 0xffffff9c002c7947 */ /* 0x000fea000383ffff */
.L_x_863:
[----:B-1----:R1:W2:Y:S02]  /*20750*/  SYNCS.PHASECHK.TRANS64.TRYWAIT P0, [R6+URZ+0x348c0], R5 ;  /* 0x0348c005060075a7 */ /* 0x0022a4000800017f */
[----:B--2---:R-:W-:Y:S05]  /*20760*/  @!P0 NANOSLEEP.SYNCS 0x989680 ;  /* 0x009896800000895d */ /* 0x004fea0003900000 */
[----:B------:R-:W2:Y:S02]  /*20770*/  @!P0 SYNCS.PHASECHK.TRANS64 P0, [R6+URZ+0x348c0], R5 ;  /* 0x0348c005060085a7 */ /* 0x000ea4000800007f */
[----:B--2---:R-:W-:Y:S05]  /*20780*/  @!P0 BRA `(.L_x_863) ;  /* 0xfffffffc00f08947 */ /* 0x004fea000383ffff */
[----:B------:R-:W-:Y:S05]  /*20790*/  BRA `(.L_x_1009) ;  /* 0xffffffa000247947 */ /* 0x000fea000383ffff */
.L_x_877:
        /* <DEDUP_REMOVED lines=11> */
.L_x_1011:
[----:B------:R-:W-:Y:S05]  /*20850*/  BSYNC B0 ;  /* 0x0000000000007941 */ /* 0x000fea0003800000 */
.L_x_1010:
[----:B------:R-:W-:Y:S05]  /*20860*/  BRA `(.L_x_1012) ;  /* 0xffffffa8009c7947 */ /* 0x000fea000383ffff */
.L_x_879:
[----:B------:R-:W-:Y:S01]  /*20870*/  BSSY B0, `(.L_x_1013) ;  /* 0x0000006000007945 */ /* 0x000fe20003800000 */
[----:B------:R-:W-:-:S07]  /*20880*/  IMAD.MOV.U32 R15, RZ, RZ, -0x1 ;  /* 0xffffffffff0f7424 */ /* 0x000fce00078e00ff */
[----:B0-----:R-:W-:Y:S05]  /*20890*/  WARPSYNC.COLLECTIVE R15, `(.L_x_1014) ;  /* 0x000000000f0c7348 */ /* 0x001fea0003c00000 */
[----:B------:R-:W-:Y:S02]  /*208a0*/  ELECT P6, UR62, PT ;  /* 0x00000000003e782f */ /* 0x000fe400038c0000 */
[----:B------:R-:W-:Y:S01]  /*208b0*/  MOV R14, UR62 ;  /* 0x0000003e000e7c02 */ /* 0x000fe20008000f00 */
[----:B0-----:R-:W-:Y:S10]  /*208c0*/  ENDCOLLECTIVE ;  /* 0x000000000000791b */ /* 0x001ff40003800000 */
.L_x_1014:
[----:B------:R-:W-:Y:S05]  /*208d0*/  BSYNC B0 ;  /* 0x0000000000007941 */ /* 0x000fea0003800000 */
.L_x_1013:
[----:B------:R-:W-:Y:S05]  /*208e0*/  BRA `(.L_x_1015) ;  /* 0xffffffa800a87947 */ /* 0x000fea000383ffff */
.L_x_881:
[----:B0-----:R0:W1:Y:S02]  /*208f0*/  SYNCS.PHASECHK.TRANS64.TRYWAIT P0, [R0+URZ+0x34840], R2 ;  /* 0x03484002000075a7 */ /* 0x001064000800017f */
[----:B-1----:R-:W-:Y:S05]  /*20900*/  @!P0 NANOSLEEP.SYNCS 0x989680 ;  /* 0x009896800000895d */ /* 0x002fea0003900000 */
[----:B------:R-:W1:Y:S02]  /*20910*/  @!P0 SYNCS.PHASECHK.TRANS64 P0, [R0+URZ+0x34840], R2 ;  /* 0x03484002000085a7 */ /* 0x000e64000800007f */
[----:B-1----:R-:W-:Y:S05]  /*20920*/  @!P0 BRA `(.L_x_881) ;  /* 0xfffffffc00f08947 */ /* 0x002fea000383ffff */
[----:B------:R-:W-:Y:S05]  /*20930*/  BRA `(.L_x_1016) ;  /* 0xffffffac00147947 */ /* 0x000fea000383ffff */
.L_x_885:
[----:B------:R0:W5:Y:S01]  /*20940*/  LDL.LU R9, [R1+0x54] ;  /* 0x0000540001097983 */ /* 0x0001620000300800 */
[----:B------:R-:W-:Y:S02]  /*20950*/  IMAD.MOV.U32 R13, RZ, RZ, R3 ;  /* 0x000000ffff0d7224 */ /* 0x000fe400078e0003 */
[----:B------:R-:W-:Y:S02]  /*20960*/  IMAD.MOV.U32 R12, RZ, RZ, RZ ;  /* 0x000000ffff0c7224 */ /* 0x000fe400078e00ff */
[----:B------:R-:W-:Y:S02]  /*20970*/  IMAD.MOV.U32 R11, RZ, RZ, 0x181f ;  /* 0x0000181fff0b7424 */ /* 0x000fe400078e00ff */
[----:B------:R-:W-:-:S07]  /*20980*/  IMAD.MOV.U32 R15, RZ, RZ, -0x1 ;  /* 0xffffffffff0f7424 */ /* 0x000fce00078e00ff */
[----:B0----5:R-:W-:Y:S05]  /*20990*/  WARPSYNC.COLLECTIVE R15, `(.L_x_1017) ;  /* 0x000000000f087348 */ /* 0x021fea0003c00000 */
[----:B------:R1:W2:Y:S02]  /*209a0*/  SHFL.IDX P6, R14, R13, R12, R11 ;  /* 0x0000000c0d0e7389 */ /* 0x0002a400000c000b */
[----:B012--5:R-:W-:Y:S01]  /*209b0*/  ENDCOLLECTIVE ;  /* 0x000000000000791b */ /* 0x027fe20003800000 */
.L_x_1017:
[----:B------:R-:W-:Y:S02]  /*209c0*/  IMAD.MOV.U32 R13, RZ, RZ, R4 ;  /* 0x000000ffff0d7224 */ /* 0x000fe400078e0004 */
[----:B------:R-:W-:-:S07]  /*209d0*/  IMAD.MOV.U32 R6, RZ, RZ, R14 ;  /* 0x000000ffff067224 */ /* 0x000fce00078e000e */
[----:B------:R-:W-:Y:S05]  /*209e0*/  WARPSYNC.COLLECTIVE R15, `(.L_x_1018) ;  /* 0x000000000f087348 */ /* 0x000fea0003c00000 */
[----:B------:R0:W1:Y:S02]  /*209f0*/  SHFL.IDX P6, R14, R13, R12, R11 ;  /* 0x0000000c0d0e7389 */ /* 0x00006400000c000b */
[----:B01----:R-:W-:Y:S01]  /*20a00*/  ENDCOLLECTIVE ;  /* 0x000000000000791b */ /* 0x003fe20003800000 */
.L_x_1018:
[----:B------:R-:W-:Y:S02]  /*20a10*/  IMAD.IADD R0, R10, 0x1, R17 ;  /* 0x000000010a007824 */ /* 0x000fe400078e0211 */
[----:B------:R-:W-:Y:S02]  /*20a20*/  IMAD R2, R9, R7, RZ ;  /* 0x0000000709027224 */ /* 0x000fe400078e02ff */
[----:B------:R0:W5:Y:S01]  /*20a30*/  LDL R9, [R1+0x30] ;  /* 0x0000300001097983 */ /* 0x0001620000100800 */
[----:B------:R-:W-:Y:S02]  /*20a40*/  IMAD.MOV.U32 R7, RZ, RZ, R14 ;  /* 0x000000ffff077224 */ /* 0x000fe400078e000e */
[----:B------:R-:W-:Y:S01]  /*20a50*/  ISETP.GE.AND P2, PT, R0, R2, PT ;  /* 0x000000020000720c */ /* 0x000fe20003f46270 */
[----:B------:R-:W-:Y:S02]  /*20a60*/  IMAD.MOV.U32 R13, RZ, RZ, R3 ;  /* 0x000000ffff0d7224 */ /* 0x000fe400078e0003 */
[----:B------:R-:W-:-:S02]  /*20a70*/  IMAD.MOV.U32 R12, RZ, RZ, 0x1 ;  /* 0x00000001ff0c7424 */ /* 0x000fc400078e00ff */
[----:B0-----:R-:W-:-:S08]  /*20a80*/  VIADD R5, R0, 0x10 ;  /* 0x0000001000057836 */ /* 0x001fd00000000000 */
[----:B-----5:R-:W-:Y:S05]  /*20a90*/  WARPSYNC.COLLECTIVE R15, `(.L_x_1019) ;  /* 0x000000000f087348 */ /* 0x020fea0003c00000 */
[----:B------:R0:W1:Y:S02]  /*20aa0*/  SHFL.IDX P6, R14, R13, R12, R11 ;  /* 0x0000000c0d0e7389 */ /* 0x00006400000c000b */
[----:B01---5:R-:W-:Y:S01]  /*20ab0*/  ENDCOLLECTIVE ;  /* 0x000000000000791b */ /* 0x023fe20003800000 */
.L_x_1019:
[----:B------:R-:W-:-:S05]  /*20ac0*/  @!P2 LEA R7, P4, R8, R7, 0x1 ;  /* 0x000000070807a211 */ /* 0x000fca00078808ff */
[----:B------:R-:W-:Y:S02]  /*20ad0*/  @!P2 IMAD.X R6, RZ, RZ, R6, P4 ;  /* 0x000000ffff06a224 */ /* 0x000fe400020e0606 */
[----:B------:R-:W-:-:S03]  /*20ae0*/  IMAD.MOV.U32 R13, RZ, RZ, R4 ;  /* 0x000000ffff0d7224 */ /* 0x000fc600078e0004 */
[----:B------:R-:W-:-:S04]  /*20af0*/  @!P2 LOP3.LUT R7, R7, R6, RZ, 0x3c, !PT ;  /* 0x000000060707a212 */ /* 0x000fc800078e3cff */
        /* <DEDUP_REMOVED lines=13> */
.L_x_1020:
[----:B------:R-:W-:Y:S02]  /*20bd0*/  IMAD.MOV.U32 R13, RZ, RZ, R3 ;  /* 0x000000ffff0d7224 */ /* 0x000fe400078e0003 */
[----:B------:R-:W-:Y:S02]  /*20be0*/  IMAD.MOV.U32 R12, RZ, RZ, 0x2 ;  /* 0x00000002ff0c7424 */ /* 0x000fe400078e00ff */
[----:B------:R-:W-:-:S07]  /*20bf0*/  IMAD.MOV.U32 R5, RZ, RZ, R14 ;  /* 0x000000ffff057224 */ /* 0x000fce00078e000e */
[----:B------:R-:W-:Y:S05]  /*20c00*/  WARPSYNC.COLLECTIVE R15, `(.L_x_1021) ;  /* 0x000000000f087348 */ /* 0x000fea0003c00000 */
[----:B------:R0:W1:Y:S02]  /*20c10*/  SHFL.IDX P6, R14, R13, R12, R11 ;  /* 0x0000000c0d0e7389 */ /* 0x00006400000c000b */
[----:B01----:R-:W-:Y:S01]  /*20c20*/  ENDCOLLECTIVE ;  /* 0x000000000000791b */ /* 0x003fe20003800000 */
.L_x_1021:
[----:B------:R-:W-:-:S05]  /*20c30*/  @!P2 LEA R5, P4, R8, R5, 0x1 ;  /* 0x000000050805a211 */ /* 0x000fca00078808ff */
[----:B------:R-:W-:-:S04]  /*20c40*/  @!P2 IMAD.X R6, RZ, RZ, R6, P4 ;  /* 0x000000ffff06a224 */ /* 0x000fc800020e0606 */
[----:B------:R-:W-:Y:S02]  /*20c50*/  @!P2 IMAD.MOV.U32 R7, RZ, RZ, R6 ;  /* 0x000000ffff07a224 */ /* 0x000fe400078e0006 */
[----:B------:R-:W-:Y:S02]  /*20c60*/  @!P2 IMAD.MOV.U32 R6, RZ, RZ, R5 ;  /* 0x000000ffff06a224 */ /* 0x000fe400078e0005 */
[----:B------:R-:W-:Y:S02]  /*20c70*/  IMAD.MOV.U32 R13, RZ, RZ, R4 ;  /* 0x000000ffff0d7224 */ /* 0x000fe400078e0004 */
[----:B------:R-:W-:Y:S01]  /*20c80*/  VIADD R5, R0, 0x20 ;  /* 0x0000002000057836 */ /* 0x000fe20000000000 */
        /* <DEDUP_REMOVED lines=11> */
.L_x_1022:
[----:B------:R-:W-:Y:S02]  /*20d40*/  IMAD.MOV.U32 R13, RZ, RZ, R3 ;  /* 0x000000ffff0d7224 */ /* 0x000fe400078e0003 */
[----:B------:R-:W-:Y:S02]  /*20d50*/  IMAD.MOV.U32 R12, RZ, RZ, 0x3 ;  /* 0x00000003ff0c7424 */ /* 0x000fe400078e00ff */
[----:B------:R-:W-:-:S07]  /*20d60*/  IMAD.MOV.U32 R5, RZ, RZ, R14 ;  /* 0x000000ffff057224 */ /* 0x000fce00078e000e */
[----:B------:R-:W-:Y:S05]  /*20d70*/  WARPSYNC.COLLECTIVE R15, `(.L_x_1023) ;  /* 0x000000000f087348 */ /* 0x000fea0003c00000 */
[----:B------:R0:W1:Y:S02]  /*20d80*/  SHFL.IDX P6, R14, R13, R12, R11 ;  /* 0x0000000c0d0e7389 */ /* 0x00006400000c000b */
[----:B01----:R-:W-:Y:S01]  /*20d90*/  ENDCOLLECTIVE ;  /* 0x000000000000791b */ /* 0x003fe20003800000 */
.L_x_1023:
        /* <DEDUP_REMOVED lines=17> */
.L_x_1024:
[----:B------:R-:W-:Y:S02]  /*20eb0*/  IMAD.MOV.U32 R13, RZ, RZ, R3 ;  /* 0x000000ffff0d7224 */ /* 0x000fe400078e0003 */
[----:B------:R-:W-:Y:S02]  /*20ec0*/  IMAD.MOV.U32 R12, RZ, RZ, 0x4 ;  /* 0x00000004ff0c7424 */ /* 0x000fe400078e00ff */
[----:B------:R-:W-:-:S07]  /*20ed0*/  IMAD.MOV.U32 R5, RZ, RZ, R14 ;  /* 0x000000ffff057224 */ /* 0x000fce00078e000e */
[----:B------:R-:W-:Y:S05]  /*20ee0*/  WARPSYNC.COLLECTIVE R15, `(.L_x_1025) ;  /* 0x000000000f087348 */ /* 0x000fea0003c00000 */
[----:B------:R0:W1:Y:S02]  /*20ef0*/  SHFL.IDX P6, R14, R13, R12, R11 ;  /* 0x0000000c0d0e7389 */ /* 0x00006400000c000b */
[----:B01----:R-:W-:Y:S01]  /*20f00*/  ENDCOLLECTIVE ;  /* 0x000000000000791b */ /* 0x003fe20003800000 */
.L_x_1025:
        /* <DEDUP_REMOVED lines=17> */
.L_x_1026:
[----:B------:R-:W-:Y:S02]  /*21020*/  IMAD.MOV.U32 R13, RZ, RZ, R3 ;  /* 0x000000ffff0d7224 */ /* 0x000fe400078e0003 */
[----:B------:R-:W-:Y:S02]  /*21030*/  IMAD.MOV.U32 R12, RZ, RZ, 0x5 ;  /* 0x00000005ff0c7424 */ /* 0x000fe400078e00ff */
[----:B------:R-:W-:-:S07]  /*21040*/  IMAD.MOV.U32 R5, RZ, RZ, R14 ;  /* 0x000000ffff057224 */ /* 0x000fce00078e000e */
[----:B------:R-:W-:Y:S05]  /*21050*/  WARPSYNC.COLLECTIVE R15, `(.L_x_1027) ;  /* 0x000000000f087348 */ /* 0x000fea0003c00000 */
[----:B------:R0:W1:Y:S02]  /*21060*/  SHFL.IDX P6, R14, R13, R12, R11 ;  /* 0x0000000c0d0e7389 */ /* 0x00006400000c000b */
[----:B01----:R-:W-:Y:S01]  /*21070*/  ENDCOLLECTIVE ;  /* 0x000000000000791b */ /* 0x003fe20003800000 */
.L_x_1027:
        /* <DEDUP_REMOVED lines=17> */
.L_x_1028:
[----:B------:R-:W-:Y:S02]  /*21190*/  IMAD.MOV.U32 R13, RZ, RZ, R3 ;  /* 0x000000ffff0d7224 */ /* 0x000fe400078e0003 */
[----:B------:R-:W-:Y:S02]  /*211a0*/  IMAD.MOV.U32 R12, RZ, RZ, 0x6 ;  /* 0x00000006ff0c7424 */ /* 0x000fe400078e00ff */
[----:B------:R-:W-:-:S07]  /*211b0*/  IMAD.MOV.U32 R5, RZ, RZ, R14 ;  /* 0x000000ffff057224 */ /* 0x000fce00078e000e */
[----:B------:R-:W-:Y:S05]  /*211c0*/  WARPSYNC.COLLECTIVE R15, `(.L_x_1029) ;  /* 0x000000000f087348 */ /* 0x000fea0003c00000 */
[----:B------:R0:W1:Y:S02]  /*211d0*/  SHFL.IDX P6, R14, R13, R12, R11 ;  /* 0x0000000c0d0e7389 */ /* 0x00006400000c000b */
[----:B01----:R-:W-:Y:S01]  /*211e0*/  ENDCOLLECTIVE ;  /* 0x000000000000791b */ /* 0x003fe20003800000 */
.L_x_1029:
        /* <DEDUP_REMOVED lines=17> */
.L_x_1030:
[----:B------:R-:W-:Y:S02]  /*21300*/  IMAD.MOV.U32 R13, RZ, RZ, R3 ;  /* 0x000000ffff0d7224 */ /* 0x000fe400078e0003 */
[----:B------:R-:W-:Y:S02]  /*21310*/  IMAD.MOV.U32 R12, RZ, RZ, 0x7 ;  /* 0x00000007ff0c7424 */ /* 0x000fe400078e00ff */
[----:B------:R-:W-:-:S07]  /*21320*/  IMAD.MOV.U32 R5, RZ, RZ, R14 ;  /* 0x000000ffff057224 */ /* 0x000fce00078e000e */
[----:B------:R-:W-:Y:S05]  /*21330*/  WARPSYNC.COLLECTIVE R15, `(.L_x_1031) ;  /* 0x000000000f087348 */ /* 0x000fea0003c00000 */
[----:B------:R0:W1:Y:S02]  /*21340*/  SHFL.IDX P6, R14, R13, R12, R11 ;  /* 0x0000000c0d0e7389 */ /* 0x00006400000c000b */
[----:B01----:R-:W-:Y:S01]  /*21350*/  ENDCOLLECTIVE ;  /* 0x000000000000791b */ /* 0x003fe20003800000 */
.L_x_1031:
[----:B------:R-:W-:-:S05]  /*21360*/  @!P2 LEA R5, P4, R8, R5, 0x1 ;  /* 0x000000050805a211 */ /* 0x000fca00078808ff */
[----:B------:R-:W-:-:S04]  /*21370*/  @!P2 IMAD.X R6, RZ, RZ, R6, P4 ;  /* 0x000000ffff06a224 */ /* 0x000fc800020e0606 */
[----:B------:R-:W-:Y:S02]  /*21380*/  @!P2 IMAD.MOV.U32 R7, RZ, RZ, R6 ;  /* 0x000000ffff07a224 */ /* 0x000fe400078e0006 */
[----:B------:R-:W-:Y:S02]  /*21390*/  IMAD.MOV.U32 R13, RZ, RZ, R4 ;  /* 0x000000ffff0d7224 */ /* 0x000fe400078e0004 */
[----:B------:R-:W-:-:S05]  /*213a0*/  @!P2 IMAD.MOV.U32 R6, RZ, RZ, R5 ;  /* 0x000000ffff06a224 */ /* 0x000fca00078e0005 */
[----:B------:R-:W-:Y:S01]  /*213b0*/  @!PT LDS RZ, [RZ] ;  /* 0x00000000fffff984 */ /* 0x000fe20000000800 */
[----:B------:R-:W-:Y:S01]  /*213c0*/  @!PT LDS RZ, [RZ] ;  /* 0x00000000fffff984 */ /* 0x000fe20000000800 */
[----:B------:R-:W-:Y:S01]  /*213d0*/  @!PT LDS RZ, [RZ] ;  /* 0x00000000fffff984 */ /* 0x000fe20000000800 */
[----:B------:R0:W-:Y:S01]  /*213e0*/  @!P2 LDGSTS.E.BYPASS.LTC128B.128 [R9+0x13400], desc[UR40][R6.64], !P3 ;  /* 0x134000000609afae */ /* 0x0001e2000d901d68 */
[----:B------:R-:W-:-:S03]  /*213f0*/  IMAD.MOV.U32 R5, RZ, RZ, R14 ;  /* 0x000000ffff057224 */ /* 0x000fc600078e000e */
[----:B------:R0:W-:Y:S04]  /*21400*/  @!P2 LDGSTS.E.BYPASS.LTC128B.128 [R9+0x17400], desc[UR40][R6.64+0x80], !P0 ;  /* 0x174000800609afae */ /* 0x0001e8000c101d68 */
[----:B0-----:R-:W-:Y:S05]  /*21410*/  WARPSYNC.COLLECTIVE R15, `(.L_x_1032) ;  /* 0x000000000f087348 */ /* 0x001fea0003c00000 */
[----:B------:R1:W2:Y:S02]  /*21420*/  SHFL.IDX P6, R14, R13, R12, R11 ;  /* 0x0000000c0d0e7389 */ /* 0x0002a400000c000b */
[----:B012---:R-:W-:Y:S01]  /*21430*/  ENDCOLLECTIVE ;  /* 0x000000000000791b */ /* 0x007fe20003800000 */
.L_x_1032:
[----:B------:R-:W-:Y:S01]  /*21440*/  @!PT LDS RZ, [RZ] ;  /* 0x00000000fffff984 */ /* 0x000fe20000000800 */
[----:B------:R-:W-:Y:S01]  /*21450*/  @!PT LDS RZ, [RZ] ;  /* 0x00000000fffff984 */ /* 0x000fe20000000800 */
[----:B------:R-:W-:Y:S01]  /*21460*/  @!PT LDS RZ, [RZ] ;  /* 0x00000000fffff984 */ /* 0x000fe20000000800 */
[----:B------:R0:W-:Y:S01]  /*21470*/  @!P2 LDGSTS.E.BYPASS.LTC128B.128 [R9+0x1b400], desc[UR40][R6.64+0x100], !P1 ;  /* 0x1b4001000609afae */ /* 0x0001e2000c901d68 */
[----:B------:R-:W-:Y:S01]  /*21480*/  IMAD.MOV.U32 R3, RZ, RZ, R14 ;  /* 0x000000ffff037224 */ /* 0x000fe200078e000e */
[----:B------:R-:W-:Y:S06]  /*21490*/  BRA `(.L_x_1033) ;  /* 0xffffffac00fc7947 */ /* 0x000fec000383ffff */
.L_x_890:
[----:B-1----:R-:W3:Y:S02]  /*214a0*/  LDL R2, [R1+0x4] ;  /* 0x0000040001027983 */ /* 0x002ee40000100800 */
[----:B---3--:R1:W3:Y:S02]  /*214b0*/  SYNCS.PHASECHK.TRANS64.TRYWAIT P0, [R2+URZ+0x34820], R0 ;  /* 0x03482000020075a7 */ /* 0x0082e4000800017f */
[----:B---3--:R-:W-:Y:S05]  /*214c0*/  @!P0 NANOSLEEP.SYNCS 0x989680 ;  /* 0x009896800000895d */ /* 0x008fea0003900000 */
[----:B------:R-:W3:Y:S02]  /*214d0*/  @!P0 SYNCS.PHASECHK.TRANS64 P0, [R2+URZ+0x34820], R0 ;  /* 0x03482000020085a7 */ /* 0x000ee4000800007f */
[----:B---3--:R-:W-:Y:S05]  /*214e0*/  @!P0 BRA `(.L_x_890) ;  /* 0xfffffffc00ec8947 */ /* 0x008fea000383ffff */
[----:B------:R-:W-:Y:S05]  /*214f0*/  BRA `(.L_x_1034) ;  /* 0xffffffb000747947 */ /* 0x000fea000383ffff */
.L_x_899:
[----:B-1----:R1:W3:Y:S02]  /*21500*/  SYNCS.PHASECHK.TRANS64.TRYWAIT P0, [R3+URZ+0x34840], R2 ;  /* 0x03484002030075a7 */ /* 0x0022e4000800017f */
[----:B---3--:R-:W-:Y:S05]  /*21510*/  @!P0 NANOSLEEP.SYNCS 0x989680 ;  /* 0x009896800000895d */ /* 0x008fea0003900000 */
[----:B------:R-:W3:Y:S02]  /*21520*/  @!P0 SYNCS.PHASECHK.TRANS64 P0, [R3+URZ+0x34840], R2 ;  /* 0x03484002030085a7 */ /* 0x000ee4000800007f */
[----:B---3--:R-:W-:Y:S05]  /*21530*/  @!P0 BRA `(.L_x_899) ;  /* 0xfffffffc00f08947 */ /* 0x008fea000383ffff */
[----:B------:R-:W-:Y:S05]  /*21540*/  BRA `(.L_x_1035) ;  /* 0xffffffb400407947 */ /* 0x000fea000383ffff */
.L_x_906:
[----:B0-----:R0:W1:Y:S02]  /*21550*/  SYNCS.PHASECHK.TRANS64.TRYWAIT P0, [R2+URZ+0x34860], R3 ;  /* 0x03486003020075a7 */ /* 0x001064000800017f */
[----:B-1----:R-:W-:Y:S05]  /*21560*/  @!P0 NANOSLEEP.SYNCS 0x989680 ;  /* 0x009896800000895d */ /* 0x002fea0003900000 */
[----:B------:R-:W1:Y:S02]  /*21570*/  @!P0 SYNCS.PHASECHK.TRANS64 P0, [R2+URZ+0x34860], R3 ;  /* 0x03486003020085a7 */ /* 0x000e64000800007f */
[----:B-1----:R-:W-:Y:S05]  /*21580*/  @!P0 BRA `(.L_x_906) ;  /* 0xfffffffc00f08947 */ /* 0x002fea000383ffff */
[----:B------:R-:W-:Y:S05]  /*21590*/  BRA `(.L_x_1036) ;  /* 0xffffffb800587947 */ /* 0x000fea000383ffff */
.L_x_916:
[----:B--2---:R2:W3:Y:S02]  /*215a0*/  SYNCS.PHASECHK.TRANS64.TRYWAIT P0, [R3+URZ+0x34840], R2 ;  /* 0x03484002030075a7 */ /* 0x0044e4000800017f */
[----:B---3--:R-:W-:Y:S05]  /*215b0*/  @!P0 NANOSLEEP.SYNCS 0x989680 ;  /* 0x009896800000895d */ /* 0x008fea0003900000 */
[----:B------:R-:W3:Y:S02]  /*215c0*/  @!P0 SYNCS.PHASECHK.TRANS64 P0, [R3+URZ+0x34840], R2 ;  /* 0x03484002030085a7 */ /* 0x000ee4000800007f */
[----:B---3--:R-:W-:Y:S05]  /*215d0*/  @!P0 BRA `(.L_x_916) ;  /* 0xfffffffc00f08947 */ /* 0x008fea000383ffff */
[----:B------:R-:W-:Y:S05]  /*215e0*/  BRA `(.L_x_1037) ;  /* 0xffffffc000087947 */ /* 0x000fea000383ffff */
.L_x_923:
[----:B0-----:R0:W2:Y:S02]  /*215f0*/  SYNCS.PHASECHK.TRANS64.TRYWAIT P0, [R2+URZ+0x34860], R3 ;  /* 0x03486003020075a7 */ /* 0x0010a4000800017f */
[----:B--2---:R-:W-:Y:S05]  /*21600*/  @!P0 NANOSLEEP.SYNCS 0x989680 ;  /* 0x009896800000895d */ /* 0x004fea0003900000 */
[----:B------:R-:W2:Y:S02]  /*21610*/  @!P0 SYNCS.PHASECHK.TRANS64 P0, [R2+URZ+0x34860], R3 ;  /* 0x03486003020085a7 */ /* 0x000ea4000800007f */
[----:B--2---:R-:W-:Y:S05]  /*21620*/  @!P0 BRA `(.L_x_923) ;  /* 0xfffffffc00f08947 */ /* 0x004fea000383ffff */
[----:B------:R-:W-:Y:S05]  /*21630*/  BRA `(.L_x_1038) ;  /* 0xffffffc400207947 */ /* 0x000fea000383ffff */
.L_x_933:
[----:B--2---:R2:W4:Y:S02]  /*21640*/  SYNCS.PHASECHK.TRANS64.TRYWAIT P0, [R3+URZ+0x34840], R2 ;  /* 0x03484002030075a7 */ /* 0x004524000800017f */
[----:B----4-:R-:W-:Y:S05]  /*21650*/  @!P0 NANOSLEEP.SYNCS 0x989680 ;  /* 0x009896800000895d */ /* 0x010fea0003900000 */
[----:B------:R-:W4:Y:S02]  /*21660*/  @!P0 SYNCS.PHASECHK.TRANS64 P0, [R3+URZ+0x34840], R2 ;  /* 0x03484002030085a7 */ /* 0x000f24000800007f */
[----:B----4-:R-:W-:Y:S05]  /*21670*/  @!P0 BRA `(.L_x_933) ;  /* 0xfffffffc00f08947 */ /* 0x010fea000383ffff */
[----:B------:R-:W-:Y:S05]  /*21680*/  BRA `(.L_x_1039) ;  /* 0xffffffc800a47947 */ /* 0x000fea000383ffff */
.L_x_940:
[----:B0-----:R0:W2:Y:S02]  /*21690*/  SYNCS.PHASECHK.TRANS64.TRYWAIT P0, [R2+URZ+0x34860], R5 ;  /* 0x03486005020075a7 */ /* 0x0010a4000800017f */
[----:B--2---:R-:W-:Y:S05]  /*216a0*/  @!P0 NANOSLEEP.SYNCS 0x989680 ;  /* 0x009896800000895d */ /* 0x004fea0003900000 */
[----:B------:R-:W2:Y:S02]  /*216b0*/  @!P0 SYNCS.PHASECHK.TRANS64 P0, [R2+URZ+0x34860], R5 ;  /* 0x03486005020085a7 */ /* 0x000ea4000800007f */
[----:B--2---:R-:W-:Y:S05]  /*216c0*/  @!P0 BRA `(.L_x_940) ;  /* 0xfffffffc00f08947 */ /* 0x004fea000383ffff */
[----:B------:R-:W-:Y:S05]  /*216d0*/  BRA `(.L_x_1040) ;  /* 0xffffffcc00b87947 */ /* 0x000fea000383ffff */
.L_x_952:
[----:B0-----:R0:W2:Y:S02]  /*216e0*/  SYNCS.PHASECHK.TRANS64.TRYWAIT P0, [R0+URZ+0x34860], R2 ;  /* 0x03486002000075a7 */ /* 0x0010a4000800017f */
[----:B--2---:R-:W-:Y:S05]  /*216f0*/  @!P0 NANOSLEEP.SYNCS 0x989680 ;  /* 0x009896800000895d */ /* 0x004fea0003900000 */
[----:B------:R-:W2:Y:S02]  /*21700*/  @!P0 SYNCS.PHASECHK.TRANS64 P0, [R0+URZ+0x34860], R2 ;  /* 0x03486002000085a7 */ /* 0x000ea4000800007f */
[----:B--2---:R-:W-:Y:S05]  /*21710*/  @!P0 BRA `(.L_x_952) ;  /* 0xfffffffc00f08947 */ /* 0x004fea000383ffff */
[----:B------:R-:W-:Y:S05]  /*21720*/  BRA `(.L_x_1041) ;  /* 0xffffffd4001c7947 */ /* 0x000fea000383ffff */
.L_x_960:
[----:B------:R-:W-:Y:S01]  /*21730*/  BSSY B0, `(.L_x_1042) ;  /* 0x0000008000007945 */ /* 0x000fe20003800000 */
[----:B------:R-:W-:Y:S02]  /*21740*/  IMAD.MOV.U32 R13, RZ, RZ, R16 ;  /* 0x000000ffff0d7224 */ /* 0x000fe400078e0010 */
[----:B------:R-:W-:Y:S02]  /*21750*/  IMAD.MOV.U32 R12, RZ, RZ, RZ ;  /* 0x000000ffff0c7224 */ /* 0x000fe400078e00ff */
[----:B------:R-:W-:Y:S02]  /*21760*/  IMAD.MOV.U32 R11, RZ, RZ, 0x1f ;  /* 0x0000001fff0b7424 */ /* 0x000fe400078e00ff */
[----:B------:R-:W-:-:S07]  /*21770*/  IMAD.MOV.U32 R15, RZ, RZ, -0x1 ;  /* 0xffffffffff0f7424 */ /* 0x000fce00078e00ff */
[----:B012---:R-:W-:Y:S05]  /*21780*/  WARPSYNC.COLLECTIVE R15, `(.L_x_1043) ;  /* 0x000000000f087348 */ /* 0x007fea0003c00000 */
[----:B------:R3:W4:Y:S02]  /*21790*/  SHFL.IDX P6, R14, R13, R12, R11 ;  /* 0x0000000c0d0e7389 */ /* 0x00072400000c000b */
[----:B01234-:R-:W-:Y:S01]  /*217a0*/  ENDCOLLECTIVE ;  /* 0x000000000000791b */ /* 0x01ffe20003800000 */
.L_x_1043:
[----:B------:R-:W-:Y:S05]  /*217b0*/  BSYNC B0 ;  /* 0x0000000000007941 */ /* 0x000fea0003800000 */
.L_x_1042:
[----:B------:R-:W-:Y:S01]  /*217c0*/  IMAD.MOV.U32 R13, RZ, RZ, R16 ;  /* 0x000000ffff0d7224 */ /* 0x000fe200078e0010 */
[----:B------:R-:W-:Y:S01]  /*217d0*/  LOP3.LUT P1, RZ, R8, 0x1, RZ, 0xc0, !PT ;  /* 0x0000000108ff7812 */ /* 0x000fe2000782c0ff */
        /* <DEDUP_REMOVED lines=8> */
.L_x_1044:
[----:B------:R-:W-:Y:S02]  /*21860*/  ULDC UR4, c[0x0][0xc3c] ;  /* 0x00030f0000047ab9 */ /* 0x000fe40000000800 */
[----:B------:R-:W-:-:S13]  /*21870*/  ISETP.GE.OR P0, PT, R5, UR4, !P5 ;  /* 0x0000000405007c0c */ /* 0x000fda000ef06670 */
[----:B------:R-:W0:Y:S01]  /*21880*/  @!P0 LDC.64 R2, c[0x0][0xc80] ;  /* 0x00032000ff028b82 */ /* 0x000e220000000a00 */
[----:B------:R-:W-:Y:S02]  /*21890*/  IMAD.MOV.U32 R11, RZ, RZ, RZ ;  /* 0x000000ffff0b7224 */ /* 0x000fe400078e00ff */
[----:B------:R-:W-:Y:S02]  /*218a0*/  IMAD.MOV.U32 R4, RZ, RZ, R14 ;  /* 0x000000ffff047224 */ /* 0x000fe400078e000e */
[----:B0-----:R-:W-:-:S06]  /*218b0*/  @!P0 IMAD.WIDE R2, R5, 0x4, R2 ;  /* 0x0000000405028825 */ /* 0x001fcc00078e0202 */
[----:B------:R0:W2:Y:S01]  /*218c0*/  @!P0 LDG.E R3, desc[UR40][R2.64] ;  /* 0x0000002802038981 */ /* 0x0000a2000c1e1900 */
[C---:B------:R-:W-:Y:S02]  /*218d0*/  ISETP.GE.U32.AND P2, PT, R7.reuse, 0x8, PT ;  /* 0x000000080700780c */ /* 0x040fe40003f46070 */
[C---:B------:R-:W-:Y:S01]  /*218e0*/  ISETP.GE.U32.AND P3, PT, R7.reuse, 0x10, PT ;  /* 0x000000100700780c */ /* 0x040fe20003f66070 */
[----:B0-----:R-:W-:Y:S02]  /*218f0*/  IMAD.MOV.U32 R2, RZ, RZ, RZ ;  /* 0x000000ffff027224 */ /* 0x001fe400078e00ff */
[----:B--2---:R-:W-:Y:S01]  /*21900*/  @!P0 IMAD.MOV.U32 R2, RZ, RZ, R3 ;  /* 0x000000ffff028224 */ /* 0x004fe200078e0003 */
[----:B------:R-:W-:-:S03]  /*21910*/  ISETP.GE.U32.AND P0, PT, R7, 0x2, PT ;  /* 0x000000020700780c */ /* 0x000fc60003f06070 */
[----:B------:R-:W-:-:S10]  /*21920*/  IMAD.MOV.U32 R13, RZ, RZ, R2 ;  /* 0x000000ffff0d7224 */ /* 0x000fd400078e0002 */
[----:B------:R-:W-:Y:S05]  /*21930*/  WARPSYNC.COLLECTIVE R15, `(.L_x_1045) ;  /* 0x000000000f087348 */ /* 0x000fea0003c00000 */
[----:B------:R0:W1:Y:S02]  /*21940*/  SHFL.UP P6, R14, R13, R12, R11 ;  /* 0x0400000c0d0e7389 */ /* 0x00006400000c000b */
[----:B01----:R-:W-:Y:S01]  /*21950*/  ENDCOLLECTIVE ;  /* 0x000000000000791b */ /* 0x003fe20003800000 */
.L_x_1045:
[----:B------:R-:W-:Y:S02]  /*21960*/  IMAD.MOV.U32 R12, RZ, RZ, 0x2 ;  /* 0x00000002ff0c7424 */ /* 0x000fe400078e00ff */
[----:B------:R-:W-:-:S05]  /*21970*/  IMAD.MOV.U32 R3, RZ, RZ, R14 ;  /* 0x000000ffff037224 */ /* 0x000fca00078e000e */
[----:B------:R-:W-:Y:S02]  /*21980*/  SEL R3, R3, RZ, P1 ;  /* 0x000000ff03037207 */ /* 0x000fe40000800000 */
[----:B------:R-:W-:-:S03]  /*21990*/  ISETP.GE.U32.AND P1, PT, R7, 0x4, PT ;  /* 0x000000040700780c */ /* 0x000fc60003f26070 */
[----:B------:R-:W-:-:S04]  /*219a0*/  IMAD.IADD R3, R2, 0x1, R3 ;  /* 0x0000000102037824 */ /* 0x000fc800078e0203 */
[----:B------:R-:W-:-:S07]  /*219b0*/  IMAD.MOV.U32 R13, RZ, RZ, R3 ;  /* 0x000000ffff0d7224 */ /* 0x000fce00078e0003 */
[----:B------:R-:W-:Y:S05]  /*219c0*/  WARPSYNC.COLLECTIVE R15, `(.L_x_1046) ;  /* 0x000000000f087348 */ /* 0x000fea0003c00000 */
[----:B------:R0:W1:Y:S02]  /*219d0*/  SHFL.UP P6, R14, R13, R12, R11 ;  /* 0x0400000c0d0e7389 */ /* 0x00006400000c000b */
[----:B01----:R-:W-:Y:S01]  /*219e0*/  ENDCOLLECTIVE ;  /* 0x000000000000791b */ /* 0x003fe20003800000 */
.L_x_1046:
        /* <DEDUP_REMOVED lines=8> */
.L_x_1047:
        /* <DEDUP_REMOVED lines=8> */
.L_x_1048:
        /* <DEDUP_REMOVED lines=8> */
.L_x_1049:
        /* <DEDUP_REMOVED lines=9> */
.L_x_1050:
[----:B------:R-:W-:Y:S01]  /*21c00*/  IMAD.MOV.U32 R6, RZ, RZ, R14 ;  /* 0x000000ffff067224 */ /* 0x000fe200078e000e */
[----:B------:R-:W-:Y:S06]  /*21c10*/  BRA `(.L_x_1051) ;  /* 0xffffffd400b47947 */ /* 0x000fec000383ffff */
.L_x_965:
[----:B------:R-:W-:Y:S01]  /*21c20*/  BSSY B0, `(.L_x_1052) ;  /* 0x0000008000007945 */ /* 0x000fe20003800000 */
[----:B-----5:R-:W-:Y:S02]  /*21c30*/  IMAD.MOV.U32 R13, RZ, RZ, R2 ;  /* 0x000000ffff0d7224 */ /* 0x020fe400078e0002 */
[----:B------:R-:W-:Y:S02]  /*21c40*/  IMAD.MOV.U32 R12, RZ, RZ, 0x1 ;  /* 0x00000001ff0c7424 */ /* 0x000fe400078e00ff */
[----:B------:R-:W-:Y:S02]  /*21c50*/  IMAD.MOV.U32 R11, RZ, RZ, RZ ;  /* 0x000000ffff0b7224 */ /* 0x000fe400078e00ff */
[----:B------:R-:W-:-:S07]  /*21c60*/  IMAD.MOV.U32 R15, RZ, RZ, -0x1 ;  /* 0xffffffffff0f7424 */ /* 0x000fce00078e00ff */
[----:B01----:R-:W-:Y:S05]  /*21c70*/  WARPSYNC.COLLECTIVE R15, `(.L_x_1053) ;  /* 0x000000000f087348 */ /* 0x003fea0003c00000 */
[----:B------:R2:W3:Y:S02]  /*21c80*/  SHFL.UP P6, R14, R13, R12, R11 ;  /* 0x0400000c0d0e7389 */ /* 0x0004e400000c000b */
[----:B0123--:R-:W-:Y:S01]  /*21c90*/  ENDCOLLECTIVE ;  /* 0x000000000000791b */ /* 0x00ffe20003800000 */
.L_x_1053:
[----:B------:R-:W-:Y:S05]  /*21ca0*/  BSYNC B0 ;  /* 0x0000000000007941 */ /* 0x000fea0003800000 */
.L_x_1052:
[----:B------:R-:W2:Y:S01]  /*21cb0*/  LDL R3, [R1+0x8] ;  /* 0x0000080001037983 */ /* 0x000ea20000100800 */
[----:B------:R-:W-:Y:S02]  /*21cc0*/  IMAD.MOV.U32 R12, RZ, RZ, 0x2 ;  /* 0x00000002ff0c7424 */ /* 0x000fe400078e00ff */
[----:B------:R-:W-:Y:S02]  /*21cd0*/  IMAD.MOV.U32 R11, RZ, RZ, RZ ;  /* 0x000000ffff0b7224 */ /* 0x000fe400078e00ff */
[----:B------:R-:W-:Y:S01]  /*21ce0*/  IMAD.MOV.U32 R15, RZ, RZ, -0x1 ;  /* 0xffffffffff0f7424 */ /* 0x000fe200078e00ff */
[----:B--2---:R-:W-:Y:S01]  /*21cf0*/  LOP3.LUT P4, RZ, R3, 0x1, RZ, 0xc0, !PT ;  /* 0x0000000103ff7812 */ /* 0x004fe2000788c0ff */
[----:B------:R-:W-:-:S05]  /*21d00*/  IMAD.MOV.U32 R3, RZ, RZ, R14 ;  /* 0x000000ffff037224 */ /* 0x000fca00078e000e */
[----:B------:R-:W-:-:S05]  /*21d10*/  SEL R3, R3, RZ, P4 ;  /* 0x000000ff03037207 */ /* 0x000fca0002000000 */
[----:B------:R-:W-:-:S04]  /*21d20*/  IMAD.IADD R3, R2, 0x1, R3 ;  /* 0x0000000102037824 */ /* 0x000fc800078e0203 */
[----:B------:R-:W-:-:S07]  /*21d30*/  IMAD.MOV.U32 R13, RZ, RZ, R3 ;  /* 0x000000ffff0d7224 */ /* 0x000fce00078e0003 */
[----:B------:R-:W-:Y:S05]  /*21d40*/  WARPSYNC.COLLECTIVE R15, `(.L_x_1054) ;  /* 0x000000000f087348 */ /* 0x000fea0003c00000 */
[----:B------:R0:W1:Y:S02]  /*21d50*/  SHFL.UP P6, R14, R13, R12, R11 ;  /* 0x0400000c0d0e7389 */ /* 0x00006400000c000b */
[----:B01----:R-:W-:Y:S01]  /*21d60*/  ENDCOLLECTIVE ;  /* 0x000000000000791b */ /* 0x003fe20003800000 */
.L_x_1054:
        /* <DEDUP_REMOVED lines=8> */
.L_x_1055:
        /* <DEDUP_REMOVED lines=8> */
.L_x_1056:
        /* <DEDUP_REMOVED lines=8> */
.L_x_1057:
        /* <DEDUP_REMOVED lines=9> */
.L_x_1058:
[----:B------:R-:W-:Y:S01]  /*21f80*/  IMAD.MOV.U32 R6, RZ, RZ, R14 ;  /* 0x000000ffff067224 */ /* 0x000fe200078e000e */
[----:B------:R-:W-:Y:S06]  /*21f90*/  BRA `(.L_x_1059) ;  /* 0xffffffd400747947 */ /* 0x000fec000383ffff */
.L_x_967:
[----:B------:R-:W-:Y:S01]  /*21fa0*/  BSSY B0, `(.L_x_1060) ;  /* 0x0000006000007945 */ /* 0x000fe20003800000 */
[----:B------:R-:W-:Y:S01]  /*21fb0*/  PLOP3.LUT P6, PT, P6, PT, PT, 0x8, 0x0 ;  /* 0x000000000000781c */ /* 0x000fe200037ce170 */
[----:B------:R-:W-:-:S12]  /*21fc0*/  IMAD.MOV.U32 R15, RZ, RZ, -0x1 ;  /* 0xffffffffff0f7424 */ /* 0x000fd800078e00ff */
[----:B01----:R-:W-:Y:S05]  /*21fd0*/  WARPSYNC.COLLECTIVE R15, `(.L_x_1061) ;  /* 0x000000000f087348 */ /* 0x003fea0003c00000 */
[----:B------:R-:W-:Y:S01]  /*21fe0*/  VOTE.ANY R14, PT, P6 ;  /* 0x00000000000e7806 */ /* 0x000fe200030e0100 */
[----:B01----:R-:W-:Y:S06]  /*21ff0*/  ENDCOLLECTIVE ;  /* 0x000000000000791b */ /* 0x003fec0003800000 */
.L_x_1061:
[----:B------:R-:W-:Y:S05]  /*22000*/  BSYNC B0 ;  /* 0x0000000000007941 */ /* 0x000fea0003800000 */
.L_x_1060:
        /* <DEDUP_REMOVED lines=9> */
.L_x_1062:
[----:B------:R-:W-:Y:S01]  /*220a0*/  IMAD.MOV.U32 R17, RZ, RZ, R14 ;  /* 0x000000ffff117224 */ /* 0x000fe200078e000e */
[----:B------:R-:W-:Y:S06]  /*220b0*/  BRA `(.L_x_1063) ;  /* 0xffffffd400647947 */ /* 0x000fec000383ffff */
.L_x_969:
[----:B------:R-:W-:Y:S01]  /*220c0*/  BSSY B0, `(.L_x_1064) ;  /* 0x0000007000007945 */ /* 0x000fe20003800000 */
[----:B------:R-:W-:Y:S02]  /*220d0*/  IMAD.MOV.U32 R13, RZ, RZ, R5 ;  /* 0x000000ffff0d7224 */ /* 0x000fe400078e0005 */
[----:B------:R-:W-:Y:S02]  /*220e0*/  IMAD.MOV.U32 R11, RZ, RZ, 0x1f ;  /* 0x0000001fff0b7424 */ /* 0x000fe400078e00ff */
[----:B------:R-:W-:-:S07]  /*220f0*/  IMAD.MOV.U32 R15, RZ, RZ, -0x1 ;  /* 0xffffffffff0f7424 */ /* 0x000fce00078e00ff */
[----:B01-3--:R-:W-:Y:S05]  /*22100*/  WARPSYNC.COLLECTIVE R15, `(.L_x_1065) ;  /* 0x000000000f087348 */ /* 0x00bfea0003c00000 */
[----:B------:R2:W4:Y:S02]  /*22110*/  SHFL.IDX P6, R14, R13, R12, R11 ;  /* 0x0000000c0d0e7389 */ /* 0x00052400000c000b */
[----:B01234-:R-:W-:Y:S01]  /*22120*/  ENDCOLLECTIVE ;  /* 0x000000000000791b */ /* 0x01ffe20003800000 */
.L_x_1065:
[----:B------:R-:W-:Y:S05]  /*22130*/  BSYNC B0 ;  /* 0x0000000000007941 */ /* 0x000fea0003800000 */
.L_x_1064:
[----:B------:R-:W-:Y:S01]  /*22140*/  IMAD.MOV.U32 R2, RZ, RZ, R14 ;  /* 0x000000ffff027224 */ /* 0x000fe200078e000e */
[----:B------:R-:W-:Y:S06]  /*22150*/  BRA `(.L_x_968) ;  /* 0xffffffd400587947 */ /* 0x000fec000383ffff */
.L_x_973:
[----:B0-----:R0:W2:Y:S02]  /*22160*/  SYNCS.PHASECHK.TRANS64.TRYWAIT P0, [R0+URZ+0x34820], R3 ;  /* 0x03482003000075a7 */ /* 0x0010a4000800017f */
[----:B--2---:R-:W-:Y:S05]  /*22170*/  @!P0 NANOSLEEP.SYNCS 0x989680 ;  /* 0x009896800000895d */ /* 0x004fea0003900000 */
[----:B------:R-:W2:Y:S02]  /*22180*/  @!P0 SYNCS.PHASECHK.TRANS64 P0, [R0+URZ+0x34820], R3 ;  /* 0x03482003000085a7 */ /* 0x000ea4000800007f */
[----:B--2---:R-:W-:Y:S05]  /*22190*/  @!P0 BRA `(.L_x_973) ;  /* 0xfffffffc00f08947 */ /* 0x004fea000383ffff */
[----:B------:R-:W-:Y:S05]  /*221a0*/  BRA `(.L_x_1066) ;  /* 0xffffffd800487947 */ /* 0x000fea000383ffff */
.L_x_974:
        /* <DEDUP_REMOVED lines=11> */
.L_x_1068:
[----:B------:R-:W-:Y:S05]  /*22260*/  BSYNC B0 ;  /* 0x0000000000007941 */ /* 0x000fea0003800000 */
.L_x_1067:
[----:B------:R-:W-:Y:S05]  /*22270*/  BRA `(.L_x_1069) ;  /* 0xffffffd800307947 */ /* 0x000fea000383ffff */
.L_x_975:
[----:B------:R-:W-:Y:S01]  /*22280*/  BSSY B0, `(.L_x_1070) ;  /* 0x0000006000007945 */ /* 0x000fe20003800000 */
[----:B------:R-:W-:-:S07]  /*22290*/  IMAD.MOV.U32 R15, RZ, RZ, -0x1 ;  /* 0xffffffffff0f7424 */ /* 0x000fce00078e00ff */
[----:B012---:R-:W-:Y:S05]  /*222a0*/  WARPSYNC.COLLECTIVE R15, `(.L_x_1071) ;  /* 0x000000000f0c7348 */ /* 0x007fea0003c00000 */
[----:B------:R-:W-:Y:S02]  /*222b0*/  ELECT P6, UR62, PT ;  /* 0x00000000003e782f */ /* 0x000fe400038c0000 */
[----:B------:R-:W-:Y:S01]  /*222c0*/  MOV R14, UR62 ;  /* 0x0000003e000e7c02 */ /* 0x000fe20008000f00 */
[----:B012---:R-:W-:Y:S10]  /*222d0*/  ENDCOLLECTIVE ;  /* 0x000000000000791b */ /* 0x007ff40003800000 */
.L_x_1071:
[----:B------:R-:W-:Y:S05]  /*222e0*/  BSYNC B0 ;  /* 0x0000000000007941 */ /* 0x000fea0003800000 */
.L_x_1070:
[----:B------:R-:W-:Y:S05]  /*222f0*/  BRA `(.L_x_1072) ;  /* 0xffffffd800247947 */ /* 0x000fea000383ffff */
.L_x_977:
[----:B0-----:R0:W2:Y:S02]  /*22300*/  SYNCS.PHASECHK.TRANS64.TRYWAIT P0, [R6+URZ], R5 ;  /* 0x00000005060075a7 */ /* 0x0010a4000800017f */
[----:B--2---:R-:W-:Y:S05]  /*22310*/  @!P0 NANOSLEEP.SYNCS 0x989680 ;  /* 0x009896800000895d */ /* 0x004fea0003900000 */
[----:B------:R-:W2:Y:S02]  /*22320*/  @!P0 SYNCS.PHASECHK.TRANS64 P0, [R6+URZ], R5 ;  /* 0x00000005060085a7 */ /* 0x000ea4000800007f */
[----:B--2---:R-:W-:Y:S05]  /*22330*/  @!P0 BRA `(.L_x_977) ;  /* 0xfffffffc00f08947 */ /* 0x004fea000383ffff */
[----:B------:R-:W-:Y:S05]  /*22340*/  BRA `(.L_x_1073) ;  /* 0xffffffd800607947 */ /* 0x000fea000383ffff */
.L_x_978:
[----:B--2---:R2:W3:Y:S02]  /*22350*/  SYNCS.PHASECHK.TRANS64.TRYWAIT P0, [R7+URZ], R2 ;  /* 0x00000002070075a7 */ /* 0x0044e4000800017f */
[----:B---3--:R-:W-:Y:S05]  /*22360*/  @!P0 NANOSLEEP.SYNCS 0x989680 ;  /* 0x009896800000895d */ /* 0x008fea0003900000 */
[----:B------:R-:W3:Y:S02]  /*22370*/  @!P0 SYNCS.PHASECHK.TRANS64 P0, [R7+URZ], R2 ;  /* 0x00000002070085a7 */ /* 0x000ee4000800007f */
[----:B---3--:R-:W-:Y:S05]  /*22380*/  @!P0 BRA `(.L_x_978) ;  /* 0xfffffffc00f08947 */ /* 0x008fea000383ffff */
[----:B------:R-:W-:Y:S05]  /*22390*/  BRA `(.L_x_1074) ;  /* 0xffffffd800547947 */ /* 0x000fea000383ffff */
.L_x_980:
[----:B---3--:R3:W4:Y:S02]  /*223a0*/  SYNCS.PHASECHK.TRANS64.TRYWAIT P0, [R4+URZ], R5 ;  /* 0x00000005040075a7 */ /* 0x008724000800017f */
[----:B----4-:R-:W-:Y:S05]  /*223b0*/  @!P0 NANOSLEEP.SYNCS 0x989680 ;  /* 0x009896800000895d */ /* 0x010fea0003900000 */
[----:B------:R-:W4:Y:S02]  /*223c0*/  @!P0 SYNCS.PHASECHK.TRANS64 P0, [R4+URZ], R5 ;  /* 0x00000005040085a7 */ /* 0x000f24000800007f */
[----:B----4-:R-:W-:Y:S05]  /*223d0*/  @!P0 BRA `(.L_x_980) ;  /* 0xfffffffc00f08947 */ /* 0x010fea000383ffff */
[----:B------:R-:W-:Y:S05]  /*223e0*/  BRA `(.L_x_1075) ;  /* 0xffffffd8005c7947 */ /* 0x000fea000383ffff */
.L_x_1076:
        /* <DEDUP_REMOVED lines=9> */
.L_x_15109:


//--------------------- .text._ZN7cutlass13device_kernelIN5flash11enable_sm90INS1_16FlashAttnFwdSm90INS1_25CollectiveMainloopFwdSm90ILi2EN4cute5tupleIJNS5_1CILi1EEES8_S8_EEENS6_IJNS7_ILi128EEENS7_ILi96EEENS7_ILi192EEEEEELi128ENS_10bfloat16_tEfNS_4arch4Sm90ELb0ELb1ELb0ELb0ELb0ELb0ELb0ELb1ELb1ELb1ELb0ELb0EEENS1_21CollectiveEpilogueFwdINS6_IJSA_SA_SB_EEES9_SE_SG_Li256ELb0ELb1ELb0ELb0EEENS1_30DynamicPersistentTileSchedulerILi256ELi128ELb0ELb1ELb1EEEEEEEEEvNT_6ParamsE --------------------------
	.section	.text._ZN7cutlass13device_kernelIN5flash11enable_sm90INS1_16FlashAttnFwdSm90INS1_25CollectiveMainloopFwdSm90ILi2EN4cute5tupleIJNS5_1CILi1EEES8_S8_EEENS6_IJNS7_ILi128EEENS7_ILi96EEENS7_ILi192EEEEEELi128ENS_10bfloat16_tEfNS_4arch4Sm90ELb0ELb1ELb0ELb0ELb0ELb0ELb0ELb1ELb1ELb1ELb0ELb0EEENS1_21CollectiveEpilogueFwdINS6_IJSA_SA_SB_EEES9_SE_SG_Li256ELb0ELb1ELb0ELb0EEENS1_30DynamicPersistentTileSchedulerILi256ELi128ELb0ELb1ELb1EEEEEEEEEvNT_6ParamsE,"ax",@progbits
	.align	128
.text._ZN7cutlass13device_kernelIN5flash11enable_sm90INS1_16FlashAttnFwdSm90INS1_25CollectiveMainloopFwdSm90ILi2EN4cute5tupleIJNS5_1CILi1EEES8_S8_EEENS6_IJNS7_ILi128EEENS7_ILi96EEENS7_ILi192EEEEEELi128ENS_10bfloat16_tEfNS_4arch4Sm90ELb0ELb1ELb0ELb0ELb0ELb0ELb0ELb1ELb1ELb1ELb0ELb0EEENS1_21CollectiveEpilogueFwdINS6_IJSA_SA_SB_EEES9_SE_SG_Li256ELb0ELb1ELb0ELb0EEENS1_30DynamicPersistentTileSchedulerILi256ELi128ELb0ELb1ELb1EEEEEEEEEvNT_6ParamsE:
        .type           _ZN7cutlass13device_kernelIN5flash11enable_sm90INS1_16FlashAttnFwdSm90INS1_25CollectiveMainloopFwdSm90ILi2EN4cute5tupleIJNS5_1CILi1EEES8_S8_EEENS6_IJNS7_ILi128EEENS7_ILi96EEENS7_ILi192EEEEEELi128ENS_10bfloat16_tEfNS_4arch4Sm90ELb0ELb1ELb0ELb0ELb0ELb0ELb0ELb1ELb1ELb1ELb0ELb0EEENS1_21CollectiveEpilogueFwdINS6_IJSA_SA_SB_EEES9_SE_SG_Li256ELb0ELb1ELb0ELb0EEENS1_30DynamicPersistentTileSchedulerILi256ELi128ELb0ELb1ELb1EEEEEEEEEvNT_6ParamsE,@function
        .size           _ZN7cutlass13device_kernelIN5flash11enable_sm90INS1_16FlashAttnFwdSm90INS1_25CollectiveMainloopFwdSm90ILi2EN4cute5tupleIJNS5_1CILi1EEES8_S8_EEENS6_IJNS7_ILi128EEENS7_ILi96EEENS7_ILi192EEEEEELi128ENS_10bfloat16_tEfNS_4arch4Sm90ELb0ELb1ELb0ELb0ELb0ELb0ELb0ELb1ELb1ELb1ELb0ELb0EEENS1_21CollectiveEpilogueFwdINS6_IJSA_SA_SB_EEES9_SE_SG_Li256ELb0ELb1ELb0ELb0EEENS1_30DynamicPersistentTileSchedulerILi256ELi128ELb0ELb1ELb1EEEEEEEEEvNT_6ParamsE,(.L_x_15110 - _ZN7cutlass13device_kernelIN5flash11enable_sm90INS1_16FlashAttnFwdSm90INS1_25CollectiveMainloopFwdSm90ILi2EN4cute5tupleIJNS5_1CILi1EEES8_S8_EEENS6_IJNS7_ILi128EEENS7_ILi96EEENS7_ILi192EEEEEELi128ENS_10bfloat16_tEfNS_4arch4Sm90ELb0ELb1ELb0ELb0ELb0ELb0ELb0ELb1ELb1ELb1ELb0ELb0EEENS1_21CollectiveEpilogueFwdINS6_IJSA_SA_SB_EEES9_SE_SG_Li256ELb0ELb1ELb0ELb0EEENS1_30DynamicPersistentTileSchedulerILi256ELi128ELb0ELb1ELb1EEEEEEEEEvNT_6ParamsE)
        .other          _ZN7cutlass13device_kernelIN5flash11enable_sm90INS1_16FlashAttnFwdSm90INS1_25CollectiveMainloopFwdSm90ILi2EN4cute5tupleIJNS5_1CILi1EEES8_S8_EEENS6_IJNS7_ILi128EEENS7_ILi96EEENS7_ILi192EEEEEELi128ENS_10bfloat16_tEfNS_4arch4Sm90ELb0ELb1ELb0ELb0ELb0ELb0ELb0ELb1ELb1ELb1ELb0ELb0EEENS1_21CollectiveEpilogueFwdINS6_IJSA_SA_SB_EEES9_SE_SG_Li256ELb0ELb1ELb0ELb0EEENS1_30DynamicPersistentTileSchedulerILi256ELi128ELb0ELb1ELb1EEEEEEEEEvNT_6ParamsE,@"STO_CUDA_ENTRY STV_DEFAULT"
_ZN7cutlass13device_kernelIN5flash11enable_sm90INS1_16FlashAttnFwdSm90INS1_25CollectiveMainloopFwdSm90ILi2EN4cute5tupleIJNS5_1CILi1EEES8_S8_EEENS6_IJNS7_ILi128EEENS7_ILi96EEENS7_ILi192EEEEEELi128ENS_10bfloat16_tEfNS_4arch4Sm90ELb0ELb1ELb0ELb0ELb0ELb0ELb0ELb1ELb1ELb1ELb0ELb0EEENS1_21CollectiveEpilogueFwdINS6_IJSA_SA_SB_EEES9_SE_SG_Li256ELb0ELb1ELb0ELb0EEENS1_30DynamicPersistentTileSchedulerILi256ELi128ELb0ELb1ELb1EEEEEEEEEvNT_6ParamsE:
        /* <DEDUP_REMOVED lines=18> */
.L_x_1078:
[----:B------:R-:W-:Y:S05]  /*0120*/  BSYNC B0 ;  /* 0x0000000000007941 */ /* 0x000fea0003800000 */
.L_x_1077:
        /* <DEDUP_REMOVED lines=41> */
.L_x_1079:
        /* <DEDUP_REMOVED lines=22> */
.L_x_1080:
        /* <DEDUP_REMOVED lines=18> */
.L_x_1081:
        /* <DEDUP_REMOVED lines=22> */
.L_x_1082:
        /* <DEDUP_REMOVED lines=22> */
.L_x_1083:
        /* <DEDUP_REMOVED lines=8> */
.L_x_1085:
[----:B------:R-:W-:-:S08]  /*0980*/  NOP ;  /* 0x0000000000007918 */ /* 0x000fd00000000000 */
[----:B------:R-:W1:Y:S02]  /*0990*/  USETMAXREG.TRY_ALLOC.CTAPOOL UP0, 0xf0 ;  /* 0x000000f0000079c8 */ /* 0x000e640008000600 */
[----:B-1----:R-:W-:-:S13]  /*09a0*/  PLOP3.LUT P0, PT, PT, PT, UP0, 0x80, 0x0 ;  /* 0x000000000000781c */ /* 0x002fda0003f0f008 */
[----:B------:R-:W-:Y:S05]  /*09b0*/  @!P0 BRA `(.L_x_1085) ;  /* 0xfffffffc00f08947 */ /* 0x000fea000383ffff */
[----:B------:R-:W1:Y:S08]  /*09c0*/  S2UR UR4, SR_CTAID.X ;  /* 0x00000000000479c3 */ /* 0x000e700000002500 */
[----:B------:R-:W-:Y:S08]  /*09d0*/  BAR.ARV 0x4, 0x180 ;  /* 0x0106000000007b1d */ /* 0x000ff00000002000 */
[----:B------:R-:W1:Y:S08]  /*09e0*/  LDC R0, c[0x0][0xc38] ;  /* 0x00030e00ff007b82 */ /* 0x000e700000000800 */
[----:B------:R-:W-:Y:S06]  /*09f0*/  BAR.ARV 0x8, 0x180 ;  /* 0x0206000000007b1d */ /* 0x000fec0000002000 */
[----:B-1----:R-:W-:-:S13]  /*0a00*/  ISETP.LE.AND P0, PT, R0, UR4, PT ;  /* 0x0000000400007c0c */ /* 0x002fda000bf03270 */
[----:B------:R-:W-:Y:S05]  /*0a10*/  @P0 EXIT ;  /* 0x000000000000094d */ /* 0x000fea0003800000 */
[----:B------:R-:W2:Y:S01]  /*0a20*/  LDL R3, [R1+0x1c] ;  /* 0x00001c0001037983 */ /* 0x000ea20000100800 */
[----:B------:R-:W-:Y:S01]  /*0a30*/  IMAD.MOV.U32 R165, RZ, RZ, RZ ;  /* 0x000000ffffa57224 */ /* 0x000fe200078e00ff */
[----:B------:R-:W-:Y:S01]  /*0a40*/  UMOV UR38, URZ ;  /* 0x0000003f00267c82 */ /* 0x000fe20008000000 */
[----:B------:R-:W-:Y:S01]  /*0a50*/  UMOV UR36, URZ ;  /* 0x0000003f00247c82 */ /* 0x000fe20008000000 */
[----:B0-----:R-:W0:Y:S02]  /*0a60*/  S2R R2, SR_TID.X ;  /* 0x0000000000027919 */ /* 0x001e240000002100 */
[----:B0-----:R-:W-:-:S05]  /*0a70*/  VIADD R173, R2, 0xffffff80 ;  /* 0xffffff8002ad7836 */ /* 0x001fca0000000000 */
[----:B------:R-:W-:-:S04]  /*0a80*/  SHF.R.S32.HI R0, RZ, 0x1f, R173 ;  /* 0x0000001fff007819 */ /* 0x000fc800000114ad */
[CC--:B------:R-:W-:Y:S02]  /*0a90*/  LEA.HI R2, R0.reuse, R173.reuse, RZ, 0x7 ;  /* 0x000000ad00027211 */ /* 0x0c0fe400078f38ff */
[-C--:B------:R-:W-:Y:S02]  /*0aa0*/  LEA.HI R4, R0, R173.reuse, RZ, 0x5 ;  /* 0x000000ad00047211 */ /* 0x080fe400078f28ff */
[----:B------:R-:W-:Y:S02]  /*0ab0*/  LOP3.LUT R166, R2, 0xffffff80, RZ, 0xc0, !PT ;  /* 0xffffff8002a67812 */ /* 0x000fe400078ec0ff */
[-C--:B------:R-:W-:Y:S01]  /*0ac0*/  LEA.HI R11, R0, R173.reuse, RZ, 0x2 ;  /* 0x000000ad000b7211 */ /* 0x080fe200078f10ff */
[----:B------:R-:W-:Y:S01]  /*0ad0*/  IMAD.SHL.U32 R5, R4, 0x20, RZ ;  /* 0x0000002004057824 */ /* 0x000fe200078e00ff */
[----:B------:R-:W-:Y:S01]  /*0ae0*/  LEA.HI R164, R0, R173, RZ, 0x3 ;  /* 0x000000ad00a47211 */ /* 0x000fe200078f18ff */
[----:B------:R-:W-:Y:S01]  /*0af0*/  IMAD.IADD R166, R173, 0x1, -R166 ;  /* 0x00000001ada67824 */ /* 0x000fe200078e0aa6 */
[----:B------:R-:W-:-:S02]  /*0b00*/  SHF.R.S32.HI R167, RZ, 0x7, R2 ;  /* 0x00000007ffa77819 */ /* 0x000fc40000011402 */
[----:B------:R-:W-:Y:S02]  /*0b10*/  LOP3.LUT R162, R164, 0xfffffff8, RZ, 0xc0, !PT ;  /* 0xfffffff8a4a27812 */ /* 0x000fe400078ec0ff */
[----:B------:R-:W-:Y:S02]  /*0b20*/  SHF.R.S32.HI R7, RZ, 0x1f, R166 ;  /* 0x0000001fff077819 */ /* 0x000fe400000114a6 */
[----:B------:R-:W-:Y:S01]  /*0b30*/  LEA.HI R2, R2, R167, RZ, 0x1 ;  /* 0x000000a702027211 */ /* 0x000fe200078f08ff */
[----:B------:R-:W-:Y:S01]  /*0b40*/  IMAD.IADD R162, R173, 0x1, -R162 ;  /* 0x00000001ada27824 */ /* 0x000fe200078e0aa2 */
[CC--:B------:R-:W-:Y:S02]  /*0b50*/  LEA.HI R8, R7.reuse, R166.reuse, RZ, 0x2 ;  /* 0x000000a607087211 */ /* 0x0c0fe400078f10ff */
[----:B------:R-:W-:Y:S01]  /*0b60*/  LEA.HI R7, R7, R166, RZ, 0x5 ;  /* 0x000000a607077211 */ /* 0x000fe200078f28ff */
[----:B------:R-:W-:Y:S01]  /*0b70*/  IMAD.SHL.U32 R23, R162, 0x8, RZ ;  /* 0x00000008a2177824 */ /* 0x000fe200078e00ff */
[----:B------:R-:W-:-:S02]  /*0b80*/  SHF.R.S32.HI R9, RZ, 0x2, R8 ;  /* 0x00000002ff097819 */ /* 0x000fc40000011408 */
[----:B------:R-:W-:Y:S01]  /*0b90*/  SHF.R.S32.HI R10, RZ, 0x1f, R8 ;  /* 0x0000001fff0a7819 */ /* 0x000fe20000011408 */
[----:B------:R-:W-:Y:S01]  /*0ba0*/  VIADD R160, R23, 0x40 ;  /* 0x0000004017a07836 */ /* 0x000fe20000000000 */
[----:B------:R-:W-:Y:S02]  /*0bb0*/  LOP3.LUT R5, R5, 0xfffffc00, RZ, 0xc0, !PT ;  /* 0xfffffc0005057812 */ /* 0x000fe400078ec0ff */
[----:B------:R-:W-:Y:S02]  /*0bc0*/  LEA.HI R10, R10, R9, RZ, 0x3 ;  /* 0x000000090a0a7211 */ /* 0x000fe400078f18ff */
[----:B------:R-:W-:Y:S02]  /*0bd0*/  SHF.R.S32.HI R7, RZ, 0x5, R7 ;  /* 0x00000005ff077819 */ /* 0x000fe40000011407 */
[----:B------:R-:W-:Y:S02]  /*0be0*/  LOP3.LUT R10, R10, 0xfffffff8, RZ, 0xc0, !PT ;  /* 0xfffffff80a0a7812 */ /* 0x000fe400078ec0ff */
[----:B------:R-:W-:-:S02]  /*0bf0*/  LOP3.LUT R2, R2, 0x3fffffe, RZ, 0xc0, !PT ;  /* 0x03fffffe02027812 */ /* 0x000fc400078ec0ff */
[----:B------:R-:W-:Y:S01]  /*0c00*/  SHF.R.S32.HI R164, RZ, 0x3, R164 ;  /* 0x00000003ffa47819 */ /* 0x000fe200000114a4 */
[----:B------:R-:W-:Y:S01]  /*0c10*/  IMAD.IADD R10, R9, 0x1, -R10 ;  /* 0x00000001090a7824 */ /* 0x000fe200078e0a0a */
[----:B------:R-:W-:Y:S01]  /*0c20*/  SHF.R.S32.HI R172, RZ, 0x1f, R23 ;  /* 0x0000001fffac7819 */ /* 0x000fe20000011417 */
[----:B------:R-:W-:Y:S01]  /*0c30*/  IMAD.IADD R2, R167, 0x1, -R2 ;  /* 0x00000001a7027824 */ /* 0x000fe200078e0a02 */
[----:B------:R-:W-:Y:S01]  /*0c40*/  SHF.R.S32.HI R171, RZ, 0x1f, R160 ;  /* 0x0000001fffab7819 */ /* 0x000fe200000114a0 */
[----:B------:R-:W-:-:S04]  /*0c50*/  IMAD R7, R7, 0x10, R10 ;  /* 0x0000001007077824 */ /* 0x000fc800078e020a */
[----:B------:R-:W-:Y:S01]  /*0c60*/  IMAD R168, R2, 0x40, R7 ;  /* 0x0000004002a87824 */ /* 0x000fe200078e0207 */
[----:B--2---:R-:W-:Y:S02]  /*0c70*/  R2UR UR5, R3 ;  /* 0x00000000030572ca */ /* 0x004fe400000e0000 */
[----:B------:R-:W-:-:S04]  /*0c80*/  LEA.HI R3, R0, R173, RZ, 0x4 ;  /* 0x000000ad00037211 */ /* 0x000fc800078f20ff */
[----:B------:R-:W-:Y:S02]  /*0c90*/  SHF.R.S32.HI R6, RZ, 0x4, R3 ;  /* 0x00000004ff067819 */ /* 0x000fe40000011403 */
[C---:B------:R-:W-:Y:S02]  /*0ca0*/  LOP3.LUT R4, R3.reuse, 0x3fffff0, RZ, 0xc0, !PT ;  /* 0x03fffff003047812 */ /* 0x040fe400078ec0ff */
[----:B------:R-:W-:-:S03]  /*0cb0*/  LEA.HI R3, R3, R6, RZ, 0x1 ;  /* 0x0000000603037211 */ /* 0x000fc600078f08ff */
[----:B------:R-:W-:Y:S01]  /*0cc0*/  IMAD.IADD R4, R173, 0x1, -R4 ;  /* 0x00000001ad047824 */ /* 0x000fe200078e0a04 */
[----:B------:R-:W-:Y:S01]  /*0cd0*/  LOP3.LUT R3, R3, 0x1ffffffe, RZ, 0xc0, !PT ;  /* 0x1ffffffe03037812 */ /* 0x000fe200078ec0ff */
[----:B------:R-:W-:Y:S02]  /*0ce0*/  ULOP3.LUT UR5, UR5, 0x1, URZ, 0xfc, !UPT ;  /* 0x0000000105057892 */ /* 0x000fe4000f8efc3f */
[----:B------:R-:W-:Y:S02]  /*0cf0*/  IMAD R4, R4, 0x40, R5 ;  /* 0x0000004004047824 */ /* 0x000fe400078e0205 */
[----:B------:R-:W-:Y:S01]  /*0d00*/  IMAD.IADD R3, R6, 0x1, -R3 ;  /* 0x0000000106037824 */ /* 0x000fe200078e0a03 */
[----:B------:R-:W-:Y:S01]  /*0d10*/  LOP3.LUT R6, R11, 0xfffffffc, RZ, 0xc0, !PT ;  /* 0xfffffffc0b067812 */ /* 0x000fe200078ec0ff */
[----:B------:R-:W-:Y:S02]  /*0d20*/  IMAD.U32 R170, RZ, RZ, UR5 ;  /* 0x00000005ffaa7e24 */ /* 0x000fe4000f8e00ff */
[----:B------:R-:W-:Y:S01]  /*0d30*/  IMAD R169, R3, 0x8, R4 ;  /* 0x0000000803a97824 */ /* 0x000fe200078e0204 */
[----:B------:R-:W-:Y:S01]  /*0d40*/  LOP3.LUT R3, R8, 0x7ffffffc, RZ, 0xc0, !PT ;  /* 0x7ffffffc08037812 */ /* 0x000fe200078ec0ff */
[----:B------:R-:W-:-:S04]  /*0d50*/  IMAD.IADD R6, R173, 0x1, -R6 ;  /* 0x00000001ad067824 */ /* 0x000fc800078e0a06 */
[----:B------:R-:W-:Y:S01]  /*0d60*/  IMAD.IADD R18, R166, 0x1, -R3 ;  /* 0x00000001a6127824 */ /* 0x000fe200078e0a03 */
[----:B------:R-:W-:-:S04]  /*0d70*/  LEA.HI R0, R6, R6, RZ, 0x1 ;  /* 0x0000000606007211 */ /* 0x000fc800078f08ff */
[----:B------:R-:W-:Y:S01]  /*0d80*/  LOP3.LUT R5, R0, 0x1ffffffe, RZ, 0xc0, !PT ;  /* 0x1ffffffe00057812 */ /* 0x000fe200078ec0ff */
[----:B------:R-:W-:-:S04]  /*0d90*/  IMAD.U32 R0, RZ, RZ, UR4 ;  /* 0x00000004ff007e24 */ /* 0x000fc8000f8e00ff */
[----:B------:R-:W-:-:S04]  /*0da0*/  IMAD.IADD R5, R6, 0x1, -R5 ;  /* 0x0000000106057824 */ /* 0x000fc800078e0a05 */
[----:B------:R-:W-:-:S07]  /*0db0*/  IMAD R19, R5, 0x8, R168 ;  /* 0x0000000805137824 */ /* 0x000fce00078e02a8 */
.L_x_1182:
[----:B0----5:R-:W0:Y:S01]  /*0dc0*/  LDC R5, c[0x0][0xc60] ;  /* 0x00031800ff057b82 */ /* 0x021e220000000800 */
[----:B--2---:R-:W-:Y:S01]  /*0dd0*/  IMAD.MOV.U32 R2, RZ, RZ, R0 ;  /* 0x000000ffff027224 */ /* 0x004fe200078e0000 */
[----:B------:R-:W-:Y:S01]  /*0de0*/  ULDC UR4, c[0x0][0xc78] ;  /* 0x00031e0000047ab9 */ /* 0x000fe20000000800 */
[----:B0-----:R-:W-:-:S13]  /*0df0*/  ISETP.NE.AND P0, PT, R5, 0x1, PT ;  /* 0x000000010500780c */ /* 0x001fda0003f05270 */
[----:B---3--:R-:W0:Y:S08]  /*0e00*/  @P0 LDC R3, c[0x0][0xc64] ;  /* 0x00031900ff030b82 */ /* 0x008e300000000800 */
[----:B------:R-:W1:Y:S01]  /*0e10*/  @P0 LDC R4, c[0x0][0xc68] ;  /* 0x00031a00ff040b82 */ /* 0x000e620000000800 */
[----:B0-----:R-:W-:-:S05]  /*0e20*/  @P0 IMAD.HI.U32 R3, R0, R3, RZ ;  /* 0x0000000300030227 */ /* 0x001fca00078e00ff */
[----:B-1----:R-:W-:-:S04]  /*0e30*/  @P0 SHF.R.U32.HI R2, RZ, R4, R3 ;  /* 0x00000004ff020219 */ /* 0x002fc80000011603 */
[----:B------:R-:W-:Y:S01]  /*0e40*/  ISETP.GE.AND P0, PT, R2, UR4, PT ;  /* 0x0000000402007c0c */ /* 0x000fe2000bf06270 */
[----:B------:R-:W-:-:S04]  /*0e50*/  IMAD.MOV R3, RZ, RZ, -R2 ;  /* 0x000000ffff037224 */ /* 0x000fc800078e0a02 */
[----:B------:R-:W-:-:S08]  /*0e60*/  IMAD R15, R5, R3, R0 ;  /* 0x00000003050f7224 */ /* 0x000fd000078e0200 */
[----:B----4-:R-:W-:Y:S05]  /*0e70*/  @!P0 BRA `(.L_x_1086) ;  /* 0x0000000000208947 */ /* 0x010fea0003800000 */
[----:B------:R-:W0:Y:S01]  /*0e80*/  LDC R3, c[0x0][0xc6c] ;  /* 0x00031b00ff037b82 */ /* 0x000e220000000800 */
[----:B------:R-:W-:Y:S01]  /*0e90*/  IMAD.MOV.U32 R0, RZ, RZ, R15 ;  /* 0x000000ffff007224 */ /* 0x000fe200078e000f */
[----:B0-----:R-:W-:-:S13]  /*0ea0*/  ISETP.NE.AND P0, PT, R3, 0x1, PT ;  /* 0x000000010300780c */ /* 0x001fda0003f05270 */
[----:B------:R-:W0:Y:S02]  /*0eb0*/  @P0 LDC.64 R4, c[0x0][0xc70] ;  /* 0x00031c00ff040b82 */ /* 0x000e240000000a00 */
[----:B0-----:R-:W-:-:S05]  /*0ec0*/  @P0 IMAD.HI.U32 R4, R15, R4, RZ ;  /* 0x000000040f040227 */ /* 0x001fca00078e00ff */
[----:B------:R-:W-:-:S05]  /*0ed0*/  @P0 SHF.R.U32.HI R0, RZ, R5, R4 ;  /* 0x00000005ff000219 */ /* 0x000fca0000011604 */
[----:B------:R-:W-:Y:S01]  /*0ee0*/  IMAD R3, R0, R3, RZ ;  /* 0x0000000300037224 */ /* 0x000fe200078e02ff */
[----:B------:R-:W-:Y:S06]  /*0ef0*/  BRA `(.L_x_1087) ;  /* 0x00000000001c7947 */ /* 0x000fec0003800000 */
.L_x_1086:
[----:B------:R-:W0:Y:S01]  /*0f00*/  LDC R3, c[0x0][0xc54] ;  /* 0x00031500ff037b82 */ /* 0x000e220000000800 */
[----:B------:R-:W-:Y:S01]  /*0f10*/  IMAD.MOV.U32 R0, RZ, RZ, R15 ;  /* 0x000000ffff007224 */ /* 0x000fe200078e000f */
[----:B0-----:R-:W-:-:S13]  /*0f20*/  ISETP.NE.AND P0, PT, R3, 0x1, PT ;  /* 0x000000010300780c */ /* 0x001fda0003f05270 */
[----:B------:R-:W0:Y:S02]  /*0f30*/  @P0 LDC.64 R4, c[0x0][0xc58] ;  /* 0x00031600ff040b82 */ /* 0x000e240000000a00 */
[----:B0-----:R-:W-:-:S05]  /*0f40*/  @P0 IMAD.HI.U32 R4, R15, R4, RZ ;  /* 0x000000040f040227 */ /* 0x001fca00078e00ff */
[----:B------:R-:W-:-:S05]  /*0f50*/  @P0 SHF.R.U32.HI R0, RZ, R5, R4 ;  /* 0x00000005ff000219 */ /* 0x000fca0000011604 */
[----:B------:R-:W-:-:S07]  /*0f60*/  IMAD R3, R0, R3, RZ ;  /* 0x0000000300037224 */ /* 0x000fce00078e02ff */
.L_x_1087:
[----:B------:R-:W0:Y:S01]  /*0f70*/  LDC R163, c[0x0][0xc48] ;  /* 0x00031200ffa37b82 */ /* 0x000e220000000800 */
[----:B------:R-:W-:Y:S01]  /*0f80*/  LOP3.LUT R0, RZ, R0, RZ, 0x33, !PT ;  /* 0x00000000ff007212 */ /* 0x000fe200078e33ff */
[----:B------:R-:W-:Y:S01]  /*0f90*/  IMAD.IADD R3, R15, 0x1, -R3 ;  /* 0x000000010f037824 */ /* 0x000fe200078e0a03 */
[----:B------:R-:W-:Y:S01]  /*0fa0*/  ULDC UR4, c[0x0][0xc3c] ;  /* 0x00030f0000047ab9 */ /* 0x000fe20000000800 */
[----:B------:R-:W-:Y:S02]  /*0fb0*/  ULDC UR6, c[0x0][0xc54] ;  /* 0x0003150000067ab9 */ /* 0x000fe40000000800 */
[----:B------:R-:W-:Y:S01]  /*0fc0*/  VIADD R0, R0, UR4 ;  /* 0x0000000400007c36 */ /* 0x000fe20008000000 */
[----:B------:R-:W-:Y:S01]  /*0fd0*/  ULDC.64 UR4, c[0x0][0x418] ;  /* 0x0001060000047ab9 */ /* 0x000fe20000000a00 */
[----:B------:R-:W1:Y:S01]  /*0fe0*/  LDC R4, c[0x0][0x448] ;  /* 0x00011200ff047b82 */ /* 0x000e620000000800 */
[----:B------:R-:W-:Y:S01]  /*0ff0*/  IMAD R15, R2, UR6, R3 ;  /* 0x00000006020f7c24 */ /* 0x000fe2000f8e0203 */
[----:B------:R-:W-:Y:S01]  /*1000*/  ISETP.NE.U32.AND P0, PT, RZ, UR4, PT ;  /* 0x00000004ff007c0c */ /* 0x000fe2000bf05070 */
[----:B------:R-:W-:-:S02]  /*1010*/  IMAD.SHL.U32 R17, R0, 0x80, RZ ;  /* 0x0000008000117824 */ /* 0x000fc400078e00ff */
[----:B------:R-:W-:Y:S01]  /*1020*/  IMAD.MOV.U32 R161, RZ, RZ, R15 ;  /* 0x000000ffffa17224 */ /* 0x000fe200078e000f */
[----:B------:R-:W-:Y:S01]  /*1030*/  ISETP.NE.AND.EX P0, PT, RZ, UR5, PT, P0 ;  /* 0x00000005ff007c0c */ /* 0x000fe2000bf05300 */
[----:B------:R-:W-:Y:S01]  /*1040*/  VIADD R2, R17, 0x7f ;  /* 0x0000007f11027836 */ /* 0x000fe20000000000 */
[----:B------:R-:W2:Y:S01]  /*1050*/  LDC.64 R12, c[0x0][0x9e0] ;  /* 0x00027800ff0c7b82 */ /* 0x000ea20000000a00 */
[----:B0-----:R-:W-:-:S07]  /*1060*/  ISETP.NE.AND P2, PT, R163, 0x1, PT ;  /* 0x00000001a300780c */ /* 0x001fce0003f45270 */
[----:B------:R-:W0:Y:S01]  /*1070*/  LDC R8, c[0x0][0x288] ;  /* 0x0000a200ff087b82 */ /* 0x000e220000000800 */
[----:B-1----:R-:W-:-:S07]  /*1080*/  ISETP.NE.AND P1, PT, R4, 0x1, PT ;  /* 0x000000010400780c */ /* 0x002fce0003f25270 */
[----:B------:R-:W1:Y:S08]  /*1090*/  LDC R72, c[0x0][0x424] ;  /* 0x00010900ff487b82 */ /* 0x000e700000000800 */
[----:B------:R-:W3:Y:S08]  /*10a0*/  @P2 LDC R4, c[0x0][0xc4c] ;  /* 0x00031300ff042b82 */ /* 0x000ef00000000800 */
[----:B------:R-:W4:Y:S01]  /*10b0*/  @P2 LDC R7, c[0x0][0xc50] ;  /* 0x00031400ff072b82 */ /* 0x000f220000000800 */
[----:B0-----:R-:W-:-:S07]  /*10c0*/  IADD3 R5, -R8, 0x1, RZ ;  /* 0x0000000108057810 */ /* 0x001fce0007ffe1ff */
[----:B------:R-:W0:Y:S01]  /*10d0*/  @P1 LDC R11, c[0x0][0x44c] ;  /* 0x00011300ff0b1b82 */ /* 0x000e220000000800 */
[----:B-1----:R-:W-:-:S07]  /*10e0*/  SEL R72, R72, 0x1, P0 ;  /* 0x0000000148487807 */ /* 0x002fce0000000000 */
[----:B------:R-:W1:Y:S01]  /*10f0*/  @P1 LDC R6, c[0x0][0x450] ;  /* 0x00011400ff061b82 */ /* 0x000e620000000800 */
[----:B---3--:R-:W-:-:S07]  /*1100*/  @P2 IMAD.HI.U32 R0, R15, R4, RZ ;  /* 0x000000040f002227 */ /* 0x008fce00078e00ff */
[----:B------:R-:W3:Y:S01]  /*1110*/  LDC R9, c[0x0][0x2f0] ;  /* 0x0000bc00ff097b82 */ /* 0x000ee20000000800 */
[----:B----4-:R-:W-:Y:S02]  /*1120*/  @P2 SHF.R.U32.HI R161, RZ, R7, R0 ;  /* 0x00000007ffa12219 */ /* 0x010fe40000011600 */
[----:B--2---:R-:W-:-:S03]  /*1130*/  ISETP.GE.AND P2, PT, R13, 0x1, PT ;  /* 0x000000010d00780c */ /* 0x004fc60003f46270 */
[----:B------:R-:W-:Y:S02]  /*1140*/  IMAD.MOV R0, RZ, RZ, -R161 ;  /* 0x000000ffff007224 */ /* 0x000fe400078e0aa1 */
[----:B0-----:R-:W-:-:S04]  /*1150*/  @P1 IMAD.HI.U32 R3, R2, R11, RZ ;  /* 0x0000000b02031227 */ /* 0x001fc800078e00ff */
[----:B------:R-:W-:Y:S01]  /*1160*/  IMAD R163, R163, R0, R15 ;  /* 0x00000000a3a37224 */ /* 0x000fe200078e020f */
[----:B-1----:R-:W-:Y:S01]  /*1170*/  @P1 SHF.R.U32.HI R2, RZ, R6, R3 ;  /* 0x00000006ff021219 */ /* 0x002fe20000011603 */
[CC--:B---3--:R-:W-:Y:S02]  /*1180*/  IMAD R5, R72.reuse, R9.reuse, R5 ;  /* 0x0000000948057224 */ /* 0x0c8fe400078e0205 */
[----:B------:R-:W-:Y:S02]  /*1190*/  IMAD R16, R72, R9, RZ ;  /* 0x0000000948107224 */ /* 0x000fe400078e02ff */
[----:B------:R-:W-:-:S04]  /*11a0*/  IMAD.IADD R3, R5, 0x1, R2 ;  /* 0x0000000105037824 */ /* 0x000fc800078e0202 */
[----:B------:R-:W-:Y:S01]  /*11b0*/  IMAD.IADD R0, R3, 0x1, R12 ;  /* 0x0000000103007824 */ /* 0x000fe200078e020c */
[----:B------:R-:W-:Y:S06]  /*11c0*/  @!P2 BRA `(.L_x_1088) ;  /* 0x000000000040a947 */ /* 0x000fec0003800000 */
[C---:B------:R-:W-:Y:S01]  /*11d0*/  ISETP.GT.AND P0, PT, R3.reuse, RZ, PT ;  /* 0x000000ff0300720c */ /* 0x040fe20003f04270 */
[----:B------:R-:W-:-:S12]  /*11e0*/  VIADD R2, R3, 0xffffffff ;  /* 0xffffffff03027836 */ /* 0x000fd80000000000 */
[----:B------:R-:W-:Y:S05]  /*11f0*/  @P0 BRA `(.L_x_1089) ;  /* 0x00000000001c0947 */ /* 0x000fea0003800000 */
[----:B------:R-:W-:Y:S01]  /*1200*/  ISETP.NE.AND P0, PT, R13, 0x1, PT ;  /* 0x000000010d00780c */ /* 0x000fe20003f05270 */
[----:B------:R-:W-:-:S12]  /*1210*/  IMAD.MOV R3, RZ, RZ, -R3 ;  /* 0x000000ffff037224 */ /* 0x000fd800078e0a03 */
[----:B------:R-:W0:Y:S02]  /*1220*/  @P0 LDC.64 R4, c[0x0][0x9e8] ;  /* 0x00027a00ff040b82 */ /* 0x000e240000000a00 */
[----:B0-----:R-:W-:-:S05]  /*1230*/  @P0 IMAD.HI.U32 R2, R3, R4, RZ ;  /* 0x0000000403020227 */ /* 0x001fca00078e00ff */
[----:B------:R-:W-:-:S04]  /*1240*/  @P0 SHF.R.U32.HI R3, RZ, R5, R2 ;  /* 0x00000005ff030219 */ /* 0x000fc80000011602 */
[----:B------:R-:W-:Y:S01]  /*1250*/  LOP3.LUT R2, RZ, R3, RZ, 0x33, !PT ;  /* 0x00000003ff027212 */ /* 0x000fe200078e33ff */
[----:B------:R-:W-:Y:S06]  /*1260*/  BRA `(.L_x_1090) ;  /* 0x0000000000107947 */ /* 0x000fec0003800000 */
.L_x_1089:
[----:B------:R-:W-:-:S13]  /*1270*/  ISETP.NE.AND P0, PT, R13, 0x1, PT ;  /* 0x000000010d00780c */ /* 0x000fda0003f05270 */
[----:B------:R-:W0:Y:S02]  /*1280*/  @P0 LDC.64 R4, c[0x0][0x9e8] ;  /* 0x00027a00ff040b82 */ /* 0x000e240000000a00 */
[----:B0-----:R-:W-:-:S05]  /*1290*/  @P0 IMAD.HI.U32 R4, R2, R4, RZ ;  /* 0x0000000402040227 */ /* 0x001fca00078e00ff */
[----:B------:R-:W-:-:S07]  /*12a0*/  @P0 SHF.R.U32.HI R2, RZ, R5, R4 ;  /* 0x00000005ff020219 */ /* 0x000fce0000011604 */
.L_x_1090:
[----:B------:R-:W-:-:S05]  /*12b0*/  IMAD R3, R2, R13, R13 ;  /* 0x0000000d02037224 */ /* 0x000fca00078e020d */
[----:B------:R-:W-:-:S07]  /*12c0*/  VIMNMX R0, R0, R3, PT ;  /* 0x0000000300007248 */ /* 0x000fce0003fe0100 */
.L_x_1088:
[----:B------:R-:W0:Y:S01]  /*12d0*/  @P1 LDC R4, c[0x0][0x44c] ;  /* 0x00011300ff041b82 */ /* 0x000e220000000800 */
[----:B------:R-:W-:Y:S01]  /*12e0*/  VIADD R2, R0, 0x5f ;  /* 0x0000005f00027836 */ /* 0x000fe20000000000 */
[----:B------:R-:W-:Y:S01]  /*12f0*/  ULDC UR4, c[0x0][0x9dc] ;  /* 0x0002770000047ab9 */ /* 0x000fe20000000800 */
[----:B------:R-:W-:Y:S02]  /*1300*/  IMAD R0, R72, R9, 0x5f ;  /* 0x0000005f48007424 */ /* 0x000fe400078e0209 */
[----:B------:R-:W-:-:S03]  /*1310*/  IMAD.HI R2, R2, 0x2aaaaaab, RZ ;  /* 0x2aaaaaab02027827 */ /* 0x000fc600078e02ff */
[----:B------:R-:W1:Y:S01]  /*1320*/  @P1 LDC R11, c[0x0][0x450] ;  /* 0x00011400ff0b1b82 */ /* 0x000e620000000800 */
[----:B------:R-:W-:Y:S01]  /*1330*/  IMAD.HI R0, R0, 0x2aaaaaab, RZ ;  /* 0x2aaaaaab00007827 */ /* 0x000fe200078e02ff */
[----:B------:R-:W-:-:S03]  /*1340*/  SHF.R.U32.HI R5, RZ, 0x1f, R2 ;  /* 0x0000001fff057819 */ /* 0x000fc60000011602 */
[----:B------:R-:W-:Y:S01]  /*1350*/  IMAD.MOV.U32 R7, RZ, RZ, R17 ;  /* 0x000000ffff077224 */ /* 0x000fe200078e0011 */
[----:B------:R-:W-:Y:S01]  /*1360*/  SHF.R.U32.HI R3, RZ, 0x1f, R0 ;  /* 0x0000001fff037819 */ /* 0x000fe20000011600 */
[----:B------:R-:W-:Y:S01]  /*1370*/  IMAD R72, R72, R9, -R8 ;  /* 0x0000000948487224 */ /* 0x000fe200078e0a08 */
[----:B------:R-:W-:Y:S02]  /*1380*/  LEA.HI.SX32 R2, R2, R5, 0x1c ;  /* 0x0000000502027211 */ /* 0x000fe400078fe2ff */
[----:B------:R-:W-:-:S04]  /*1390*/  LEA.HI.SX32 R3, R0, R3, 0x1c ;  /* 0x0000000300037211 */ /* 0x000fc800078fe2ff */
[----:B------:R-:W-:Y:S01]  /*13a0*/  VIMNMX R73, R3, R2, PT ;  /* 0x0000000203497248 */ /* 0x000fe20003fe0100 */
[----:B0-----:R-:W-:-:S05]  /*13b0*/  @P1 IMAD.HI.U32 R4, R17, R4, RZ ;  /* 0x0000000411041227 */ /* 0x001fca00078e00ff */
[----:B-1----:R-:W-:-:S05]  /*13c0*/  @P1 SHF.R.U32.HI R7, RZ, R11, R4 ;  /* 0x0000000bff071219 */ /* 0x002fca0000011604 */
[----:B------:R-:W-:-:S04]  /*13d0*/  IMAD.IADD R0, R72, 0x1, R7 ;  /* 0x0000000148007824 */ /* 0x000fc800078e0207 */
[----:B------:R-:W-:Y:S01]  /*13e0*/  VIADD R2, R0, -UR4 ;  /* 0x8000000400027c36 */ /* 0x000fe20008000000 */
[----:B------:R-:W-:Y:S06]  /*13f0*/  @!P2 BRA `(.L_x_1091) ;  /* 0x00000000003ca947 */ /* 0x000fec0003800000 */
[----:B------:R-:W-:-:S13]  /*1400*/  ISETP.GT.AND P0, PT, R0, -0x1, PT ;  /* 0xffffffff0000780c */ /* 0x000fda0003f04270 */
[----:B------:R-:W-:Y:S05]  /*1410*/  @P0 BRA `(.L_x_1092) ;  /* 0x00000000001c0947 */ /* 0x000fea0003800000 */
[----:B------:R-:W-:Y:S02]  /*1420*/  ISETP.NE.AND P0, PT, R13, 0x1, PT ;  /* 0x000000010d00780c */ /* 0x000fe40003f05270 */
[----:B------:R-:W-:-:S11]  /*1430*/  LOP3.LUT R3, RZ, R0, RZ, 0x33, !PT ;  /* 0x00000000ff037212 */ /* 0x000fd600078e33ff */
[----:B------:R-:W0:Y:S02]  /*1440*/  @P0 LDC.64 R4, c[0x0][0x9e8] ;  /* 0x00027a00ff040b82 */ /* 0x000e240000000a00 */
[----:B0-----:R-:W-:-:S05]  /*1450*/  @P0 IMAD.HI.U32 R0, R3, R4, RZ ;  /* 0x0000000403000227 */ /* 0x001fca00078e00ff */
[----:B------:R-:W-:-:S04]  /*1460*/  @P0 SHF.R.U32.HI R3, RZ, R5, R0 ;  /* 0x00000005ff030219 */ /* 0x000fc80000011600 */
[----:B------:R-:W-:Y:S01]  /*1470*/  LOP3.LUT R0, RZ, R3, RZ, 0x33, !PT ;  /* 0x00000003ff007212 */ /* 0x000fe200078e33ff */
[----:B------:R-:W-:Y:S06]  /*1480*/  BRA `(.L_x_1093) ;  /* 0x0000000000107947 */ /* 0x000fec0003800000 */
.L_x_1092:
[----:B------:R-:W-:-:S13]  /*1490*/  ISETP.NE.AND P0, PT, R13, 0x1, PT ;  /* 0x000000010d00780c */ /* 0x000fda0003f05270 */
[----:B------:R-:W0:Y:S02]  /*14a0*/  @P0 LDC.64 R4, c[0x0][0x9e8] ;  /* 0x00027a00ff040b82 */ /* 0x000e240000000a00 */
[----:B0-----:R-:W-:-:S05]  /*14b0*/  @P0 IMAD.HI.U32 R4, R0, R4, RZ ;  /* 0x0000000400040227 */ /* 0x001fca00078e00ff */
[----:B------:R-:W-:-:S07]  /*14c0*/  @P0 SHF.R.U32.HI R0, RZ, R5, R4 ;  /* 0x00000005ff000219 */ /* 0x000fce0000011604 */
.L_x_1093:
[----:B------:R-:W-:-:S05]  /*14d0*/  IMAD R3, R0, R13, RZ ;  /* 0x0000000d00037224 */ /* 0x000fca00078e02ff */
[----:B------:R-:W-:-:S07]  /*14e0*/  VIMNMX R2, R2, R3, !PT ;  /* 0x0000000302027248 */ /* 0x000fce0007fe0100 */
.L_x_1091:
[----:B------:R-:W-:Y:S01]  /*14f0*/  IMAD.HI R2, R2, 0x2aaaaaab, RZ ;  /* 0x2aaaaaab02027827 */ /* 0x000fe200078e02ff */
[----:B------:R-:W-:Y:S02]  /*1500*/  PLOP3.LUT P0, PT, PT, PT, PT, 0x80, 0x0 ;  /* 0x000000000000781c */ /* 0x000fe40003f0f070 */
[----:B------:R-:W-:Y:S02]  /*1510*/  CS2R R88, SRZ ;  /* 0x0000000000587805 */ /* 0x000fe4000001ff00 */
[----:B------:R-:W-:Y:S02]  /*1520*/  CS2R R86, SRZ ;  /* 0x0000000000567805 */ /* 0x000fe4000001ff00 */
[----:B------:R-:W-:Y:S02]  /*1530*/  CS2R R84, SRZ ;  /* 0x0000000000547805 */ /* 0x000fe4000001ff00 */
[----:B------:R-:W-:Y:S02]  /*1540*/  SHF.R.U32.HI R3, RZ, 0x1f, R2 ;  /* 0x0000001fff037819 */ /* 0x000fe40000011602 */
[----:B------:R-:W-:-:S02]  /*1550*/  CS2R R82, SRZ ;  /* 0x0000000000527805 */ /* 0x000fc4000001ff00 */
[----:B------:R-:W-:Y:S01]  /*1560*/  CS2R R80, SRZ ;  /* 0x0000000000507805 */ /* 0x000fe2000001ff00 */
[----:B------:R-:W-:Y:S01]  /*1570*/  IMAD.MOV.U32 R50, RZ, RZ, RZ ;  /* 0x000000ffff327224 */ /* 0x000fe200078e00ff */
[----:B------:R-:W-:Y:S02]  /*1580*/  LEA.HI.SX32 R3, R2, R3, 0x1c ;  /* 0x0000000302037211 */ /* 0x000fe400078fe2ff */
[----:B------:R-:W-:Y:S02]  /*1590*/  CS2R R46, SRZ ;  /* 0x00000000002e7805 */ /* 0x000fe4000001ff00 */
[----:B------:R-:W-:Y:S02]  /*15a0*/  CS2R R76, SRZ ;  /* 0x00000000004c7805 */ /* 0x000fe4000001ff00 */
[----:B------:R-:W-:Y:S02]  /*15b0*/  CS2R R74, SRZ ;  /* 0x00000000004a7805 */ /* 0x000fe4000001ff00 */
[----:B------:R-:W-:-:S02]  /*15c0*/  VIMNMX R22, RZ, R3, !PT ;  /* 0x00000003ff167248 */ /* 0x000fc40007fe0100 */
[----:B------:R-:W-:Y:S02]  /*15d0*/  CS2R R44, SRZ ;  /* 0x00000000002c7805 */ /* 0x000fe4000001ff00 */
[----:B------:R-:W-:Y:S02]  /*15e0*/  CS2R R70, SRZ ;  /* 0x0000000000467805 */ /* 0x000fe4000001ff00 */
[----:B------:R-:W-:Y:S02]  /*15f0*/  CS2R R68, SRZ ;  /* 0x0000000000447805 */ /* 0x000fe4000001ff00 */
[----:B------:R-:W-:Y:S02]  /*1600*/  ISETP.GT.AND P1, PT, R73, R22, PT ;  /* 0x000000164900720c */ /* 0x000fe40003f24270 */
[----:B------:R-:W-:Y:S02]  /*1610*/  CS2R R66, SRZ ;  /* 0x0000000000427805 */ /* 0x000fe4000001ff00 */
[----:B------:R-:W-:-:S02]  /*1620*/  CS2R R64, SRZ ;  /* 0x0000000000407805 */ /* 0x000fc4000001ff00 */
[----:B------:R-:W-:Y:S02]  /*1630*/  CS2R R62, SRZ ;  /* 0x00000000003e7805 */ /* 0x000fe4000001ff00 */
[----:B------:R-:W-:Y:S02]  /*1640*/  CS2R R60, SRZ ;  /* 0x00000000003c7805 */ /* 0x000fe4000001ff00 */
[----:B------:R-:W-:Y:S02]  /*1650*/  CS2R R58, SRZ ;  /* 0x00000000003a7805 */ /* 0x000fe4000001ff00 */
[----:B------:R-:W-:Y:S01]  /*1660*/  CS2R R56, SRZ ;  /* 0x0000000000387805 */ /* 0x000fe2000001ff00 */
[----:B------:R-:W-:Y:S01]  /*1670*/  IMAD.MOV.U32 R55, RZ, RZ, RZ ;  /* 0x000000ffff377224 */ /* 0x000fe200078e00ff */
        /* <DEDUP_REMOVED lines=11> */
[----:B------:R-:W-:Y:S01]  /*1730*/  IMAD.MOV.U32 R108, RZ, RZ, RZ ;  /* 0x000000ffff6c7224 */ /* 0x000fe200078e00ff */
[----:B------:R-:W-:Y:S02]  /*1740*/  CS2R R6, SRZ ;  /* 0x0000000000067805 */ /* 0x000fe4000001ff00 */
[----:B------:R-:W-:Y:S01]  /*1750*/  CS2R R28, SRZ ;  /* 0x00000000001c7805 */ /* 0x000fe2000001ff00 */
[----:B------:R-:W-:Y:S02]  /*1760*/  IMAD.MOV.U32 R27, RZ, RZ, RZ ;  /* 0x000000ffff1b7224 */ /* 0x000fe400078e00ff */
[----:B------:R-:W-:-:S02]  /*1770*/  IMAD.MOV.U32 R110, RZ, RZ, RZ ;  /* 0x000000ffff6e7224 */ /* 0x000fc400078e00ff */
[----:B------:R-:W-:Y:S01]  /*1780*/  IMAD.MOV.U32 R3, RZ, RZ, RZ ;  /* 0x000000ffff037224 */ /* 0x000fe200078e00ff */
[----:B------:R-:W-:Y:S06]  /*1790*/  @!P1 BRA `(.L_x_1094) ;  /* 0x000000b400449947 */ /* 0x000fec0003800000 */
[----:B------:R-:W0:Y:S01]  /*17a0*/  SHFL.IDX PT, R0, R167, RZ, 0x1f ;  /* 0x00001fffa7007589 */ /* 0x000e2200000e0000 */
[----:B------:R-:W1:Y:S01]  /*17b0*/  S2UR UR6, SR_CgaCtaId ;  /* 0x00000000000679c3 */ /* 0x000e620000008800 */
[----:B------:R-:W-:Y:S01]  /*17c0*/  UMOV UR37, 0x400 ;  /* 0x0000040000257882 */ /* 0x000fe20000000000 */
        /* <DEDUP_REMOVED lines=28> */
.L_x_1095:
[----:B------:R-:W-:Y:S02]  /*1990*/  LEA.HI R0, R165, R165, RZ, 0x1 ;  /* 0x000000a5a5007211 */ /* 0x000fe400078f08ff */
[----:B------:R-:W-:Y:S02]  /*19a0*/  R2UR UR4, R170 ;  /* 0x00000000aa0472ca */ /* 0x000fe400000e0000 */
[----:B------:R-:W-:-:S05]  /*19b0*/  LOP3.LUT R0, R0, 0xfffffffe, RZ, 0xc0, !PT ;  /* 0xfffffffe00007812 */ /* 0x000fca00078ec0ff */
[----:B------:R-:W-:-:S05]  /*19c0*/  IMAD.IADD R0, R165, 0x1, -R0 ;  /* 0x00000001a5007824 */ /* 0x000fca00078e0a00 */
[----:B------:R-:W-:Y:S01]  /*19d0*/  SHF.L.U32 R0, R0, 0x1f, RZ ;  /* 0x0000001f00007819 */ /* 0x000fe200000006ff */
[----:B------:R-:W-:-:S03]  /*19e0*/  IMAD.U32 R2, RZ, RZ, UR4 ;  /* 0x00000004ff027e24 */ /* 0x000fc6000f8e00ff */
[----:B------:R-:W0:Y:S02]  /*19f0*/  SYNCS.PHASECHK.TRANS64.TRYWAIT P1, [UR37+0x2a800], R0 ;  /* 0x02a80000ff0075a7 */ /* 0x000e240008020165 */
[----:B------:R-:W-:Y:S01]  /*1a00*/  ISETP.NE.AND P0, PT, R2, 0x3, PT ;  /* 0x000000030200780c */ /* 0x000fe20003f05270 */
[----:B0-----:R-:W-:-:S12]  /*1a10*/  @!P1 BRA `(.L_x_1096) ;  /* 0x0000011c00ac9947 */ /* 0x001fd80003800000 */
.L_x_1292:
[----:B------:R-:W-:Y:S05]  /*1a20*/  @!P0 BRA `(.L_x_1097) ;  /* 0x0000000000048947 */ /* 0x000fea0003800000 */
[----:B------:R-:W-:Y:S01]  /*1a30*/  BPT.TRAP 0x1 ;  /* 0x000000040000795c */ /* 0x000fe20000300000 */
.L_x_1097:
[----:B------:R-:W-:Y:S02]  /*1a40*/  IMAD.U32 R7, RZ, RZ, UR36 ;  /* 0x00000024ff077e24 */ /* 0x000fe4000f8e00ff */
[----:B0-----:R-:W-:-:S03]  /*1a50*/  IMAD.U32 R0, RZ, RZ, UR38 ;  /* 0x00000026ff007e24 */ /* 0x001fc6000f8e00ff */
[----:B------:R-:W-:Y:S02]  /*1a60*/  LEA R7, R7, UR37, 0x3 ;  /* 0x0000002507077c11 */ /* 0x000fe4000f8e18ff */
[----:B------:R-:W-:-:S04]  /*1a70*/  SHF.L.U32 R0, R0, 0x1f, RZ ;  /* 0x0000001f00007819 */ /* 0x000fc800000006ff */
[----:B------:R0:W1:Y:S01]  /*1a80*/  SYNCS.PHASECHK.TRANS64.TRYWAIT P1, [R7+URZ+0x2a830], R0 ;  /* 0x02a83000070075a7 */ /* 0x000062000802017f */
[----:B------:R-:W-:Y:S05]  /*1a90*/  @!P0 BRA `(.L_x_1098) ;  /* 0x0000000000048947 */ /* 0x000fea0003800000 */
[----:B------:R-:W-:Y:S01]  /*1aa0*/  BPT.TRAP 0x1 ;  /* 0x000000040000795c */ /* 0x000fe20000300000 */
.L_x_1098:
[----:B------:R-:W2:Y:S01]  /*1ab0*/  LDL.LU R2, [R1+0xc] ;  /* 0x00000c0001027983 */ /* 0x000ea20000300800 */
[----:B------:R-:W3:Y:S02]  /*1ac0*/  S2R R3, SR_TID.X ;  /* 0x0000000000037919 */ /* 0x000ee40000002100 */
[----:B---3--:R-:W-:Y:S02]  /*1ad0*/  LOP3.LUT P2, RZ, R3, 0x7f, RZ, 0xc0, !PT ;  /* 0x0000007f03ff7812 */ /* 0x008fe4000784c0ff */
[----:B--2---:R-:W-:-:S11]  /*1ae0*/  LOP3.LUT R2, R2, 0xffefffff, RZ, 0xc0, !PT ;  /* 0xffefffff02027812 */ /* 0x004fd600078ec0ff */
[----:B------:R-:W-:-:S05]  /*1af0*/  @P2 LOP3.LUT R2, R2, 0x100000, RZ, 0xfc, !PT ;  /* 0x0010000002022812 */ /* 0x000fca00078efcff */
[----:B------:R2:W-:Y:S01]  /*1b00*/  STL [R1+0xc], R2 ;  /* 0x00000c0201007387 */ /* 0x0005e20000100800 */
[----:B-1----:R-:W-:Y:S05]  /*1b10*/  @P1 BRA `(.L_x_1099) ;  /* 0x0000000000081947 */ /* 0x002fea0003800000 */
[----:B------:R-:W1:Y:S02]  /*1b20*/  SYNCS.PHASECHK.TRANS64.TRYWAIT P1, [R7+URZ+0x2a830], R0 ;  /* 0x02a83000070075a7 */ /* 0x000e64000802017f */
[----:B-1----:R-:W-:Y:S05]  /*1b30*/  @!P1 BRA `(.L_x_1100) ;  /* 0x0000011c007c9947 */ /* 0x002fea0003800000 */
.L_x_1099:
[----:B------:R-:W-:Y:S05]  /*1b40*/  WARPSYNC.ALL ;  /* 0x0000000000007948 */ /* 0x000fea0003800000 */
[----:B------:R-:W-:Y:S01]  /*1b50*/  UIADD3 UR4, UR37, 0x18400, URZ ;  /* 0x0001840025047890 */ /* 0x000fe2000fffe03f */
[----:B------:R-:W-:Y:S01]  /*1b60*/  WARPGROUP.ARRIVE ;  /* 0x00000000000079c5 */ /* 0x000fe20000000000 */
[----:B------:R-:W-:Y:S01]  /*1b70*/  UMOV UR9, 0x40000040 ;  /* 0x4000004000097882 */ /* 0x000fe20000000000 */
[----:B------:R-:W-:Y:S01]  /*1b80*/  UMOV UR11, 0x40000040 ;  /* 0x40000040000b7882 */ /* 0x000fe20000000000 */
[----:B------:R-:W-:Y:S01]  /*1b90*/  USHF.R.U32.HI UR4, URZ, 0x4, UR4 ;  /* 0x000000043f047899 */ /* 0x000fe20008011604 */
[----:B------:R-:W-:Y:S01]  /*1ba0*/  IMAD.U32 R5, RZ, RZ, UR9 ;  /* 0x00000009ff057e24 */ /* 0x000fe2000f8e00ff */
[----:B------:R-:W-:Y:S01]  /*1bb0*/  UMOV UR13, 0x40000040 ;  /* 0x40000040000d7882 */ /* 0x000fe20000000000 */
[----:B------:R-:W-:Y:S01]  /*1bc0*/  UMOV UR15, 0x40000040 ;  /* 0x40000040000f7882 */ /* 0x000fe20000000000 */
[----:B------:R-:W-:Y:S01]  /*1bd0*/  ULOP3.LUT UR4, UR4, 0x3fff, URZ, 0xc0, !UPT ;  /* 0x00003fff04047892 */ /* 0x000fe2000f8ec03f */
[----:B------:R-:W3:Y:S01]  /*1be0*/  LDC R174, c[0x0][0x448] ;  /* 0x00011200ffae7b82 */ /* 0x000ee20000000800 */
[----:B------:R-:W-:Y:S01]  /*1bf0*/  UMOV UR17, 0x40000040 ;  /* 0x4000004000117882 */ /* 0x000fe20000000000 */
[----:B------:R-:W-:Y:S01]  /*1c00*/  UMOV UR19, 0x40000040 ;  /* 0x4000004000137882 */ /* 0x000fe20000000000 */
[----:B------:R-:W-:Y:S01]  /*1c10*/  ULOP3.LUT UR39, UR4, 0x10000, URZ, 0xfc, !UPT ;  /* 0x0001000004277892 */ /* 0x000fe2000f8efc3f */
[----:B------:R-:W4:Y:S01]  /*1c20*/  S2R R8, SR_TID.X ;  /* 0x0000000000087919 */ /* 0x000f220000002100 */
[----:B------:R-:W-:Y:S01]  /*1c30*/  ULOP3.LUT UR4, UR40, 0x10000, URZ, 0xfc, !UPT ;  /* 0x0001000028047892 */ /* 0x000fe2000f8efc3f */
[----:B01----:R-:W-:Y:S01]  /*1c40*/  IMAD.IADD R0, R19, 0x1, R17 ;  /* 0x0000000113007824 */ /* 0x003fe200078e0211 */
[----:B------:R-:W-:Y:S01]  /*1c50*/  UIMAD UR5, UR36, 0x900, UR39 ;  /* 0x00000900240578a4 */ /* 0x000fe2000f8e0227 */
[----:B------:R-:W0:Y:S01]  /*1c60*/  LDC.64 R14, c[0x0][0x9e0] ;  /* 0x00027800ff0e7b82 */ /* 0x000e220000000a00 */
[----:B------:R-:W-:Y:S01]  /*1c70*/  UIADD3 UR12, UR4, 0x4, URZ ;  /* 0x00000004040c7890 */ /* 0x000fe2000fffe03f */
[----:B--2---:R-:W-:Y:S01]  /*1c80*/  IMAD.MOV.U32 R2, RZ, RZ, R0 ;  /* 0x000000ffff027224 */ /* 0x004fe200078e0000 */
[----:B------:R-:W-:Y:S01]  /*1c90*/  UIADD3 UR14, UR5, 0x4, URZ ;  /* 0x00000004050e7890 */ /* 0x000fe2000fffe03f */
[----:B------:R-:W-:-:S02]  /*1ca0*/  UMOV UR8, UR4 ;  /* 0x0000000400087c82 */ /* 0x000fc40008000000 */
[----:B------:R-:W-:Y:S01]  /*1cb0*/  UMOV UR10, UR5 ;  /* 0x00000005000a7c82 */ /* 0x000fe20008000000 */
[----:B------:R-:W-:Y:S01]  /*1cc0*/  IMAD.U32 R4, RZ, RZ, UR8 ;  /* 0x00000008ff047e24 */ /* 0x000fe2000f8e00ff */
[----:B------:R-:W-:Y:S01]  /*1cd0*/  HGMMA.64x96x16.F32.BF16 R24, gdesc[UR8], RZ, !UPT, gsb0 ;  /* 0x01600000081879f0 */ /* 0x000fe2000c0018ff */
[----:B------:R-:W-:Y:S01]  /*1ce0*/  UIADD3 UR8, UR4, 0x2, URZ ;  /* 0x0000000204087890 */ /* 0x000fe2000fffe03f */
[----:B------:R-:W1:Y:S01]  /*1cf0*/  LDC R11, c[0x0][0x288] ;  /* 0x0000a200ff0b7b82 */ /* 0x000e620000000800 */
[----:B------:R-:W-:Y:S01]  /*1d00*/  UIADD3 UR10, UR5, 0x2, URZ ;  /* 0x00000002050a7890 */ /* 0x000fe2000fffe03f */
[----:B------:R-:W-:Y:S01]  /*1d10*/  UMOV UR9, 0x40000040 ;  /* 0x4000004000097882 */ /* 0x000fe20000000000 */
[----:B------:R-:W-:Y:S01]  /*1d20*/  UMOV UR11, 0x40000040 ;  /* 0x40000040000b7882 */ /* 0x000fe20000000000 */
[----:B------:R-:W-:Y:S01]  /*1d30*/  UIADD3 UR16, UR4, 0x6, URZ ;  /* 0x0000000604107890 */ /* 0x000fe2000fffe03f */
[----:B---3--:R-:W-:Y:S01]  /*1d40*/  ISETP.NE.AND P2, PT, R174, 0x1, PT ;  /* 0x00000001ae00780c */ /* 0x008fe20003f45270 */
[----:B------:R-:W-:-:S02]  /*1d50*/  UIADD3 UR18, UR5, 0x6, URZ ;  /* 0x0000000605127890 */ /* 0x000fc4000fffe03f */
[----:B------:R-:W-:Y:S02]  /*1d60*/  UIADD3 UR20, UR4, 0x400, URZ ;  /* 0x0000040004147890 */ /* 0x000fe4000fffe03f */
[----:B------:R-:W-:Y:S01]  /*1d70*/  UIADD3 UR22, UR5, 0x300, URZ ;  /* 0x0000030005167890 */ /* 0x000fe2000fffe03f */
[----:B------:R-:W-:Y:S01]  /*1d80*/  UMOV UR21, 0x40000040 ;  /* 0x4000004000157882 */ /* 0x000fe20000000000 */
[----:B------:R-:W-:Y:S01]  /*1d90*/  UMOV UR23, 0x40000040 ;  /* 0x4000004000177882 */ /* 0x000fe20000000000 */
[----:B------:R-:W-:Y:S02]  /*1da0*/  UIADD3 UR24, UR4, 0x402, URZ ;  /* 0x0000040204187890 */ /* 0x000fe4000fffe03f */
[----:B------:R-:W-:Y:S01]  /*1db0*/  UIADD3 UR26, UR5, 0x302, URZ ;  /* 0x00000302051a7890 */ /* 0x000fe2000fffe03f */
[----:B----4-:R-:W-:Y:S01]  /*1dc0*/  LOP3.LUT P1, RZ, R8, 0x7f, RZ, 0xc0, !PT ;  /* 0x0000007f08ff7812 */ /* 0x010fe2000782c0ff */
[----:B------:R-:W-:Y:S01]  /*1dd0*/  UMOV UR25, 0x40000040 ;  /* 0x4000004000197882 */ /* 0x000fe20000000000 */
[----:B------:R-:W-:Y:S01]  /*1de0*/  UMOV UR27, 0x40000040 ;  /* 0x40000040001b7882 */ /* 0x000fe20000000000 */
[----:B------:R-:W-:Y:S01]  /*1df0*/  UIADD3 UR28, UR4, 0x404, URZ ;  /* 0x00000404041c7890 */ /* 0x000fe2000fffe03f */
[----:B------:R-:W2:Y:S01]  /*1e00*/  @P2 LDC R3, c[0x0][0x44c] ;  /* 0x00011300ff032b82 */ /* 0x000ea20000000800 */
[----:B------:R-:W-:Y:S01]  /*1e10*/  UIADD3 UR30, UR5, 0x304, URZ ;  /* 0x00000304051e7890 */ /* 0x000fe2000fffe03f */
[----:B------:R-:W-:Y:S01]  /*1e20*/  UMOV UR29, 0x40000040 ;  /* 0x40000040001d7882 */ /* 0x000fe20000000000 */
[----:B------:R-:W-:Y:S01]  /*1e30*/  UMOV UR31, 0x40000040 ;  /* 0x40000040001f7882 */ /* 0x000fe20000000000 */
[----:B------:R-:W-:-:S02]  /*1e40*/  UIADD3 UR32, UR4, 0x406, URZ ;  /* 0x0000040604207890 */ /* 0x000fc4000fffe03f */
[----:B------:R-:W-:Y:S02]  /*1e50*/  UIADD3 UR34, UR5, 0x306, URZ ;  /* 0x0000030605227890 */ /* 0x000fe4000fffe03f */
[----:B------:R-:W3:Y:S01]  /*1e60*/  @P2 LDC R6, c[0x0][0x450] ;  /* 0x00011400ff062b82 */ /* 0x000ee20000000800 */
        /* <DEDUP_REMOVED lines=10> */
[----:B------:R-:W-:Y:S01]  /*1f10*/  UIADD3 UR48, UR4, 0x804, URZ ;  /* 0x0000080404307890 */ /* 0x000fe2000fffe03f */
[----:B--2---:R-:W-:Y:S01]  /*1f20*/  @P2 IMAD.HI.U32 R3, R0, R3, RZ ;  /* 0x0000000300032227 */ /* 0x004fe200078e00ff */
[----:B------:R-:W-:Y:S01]  /*1f30*/  UIADD3 UR50, UR5, 0x604, URZ ;  /* 0x0000060405327890 */ /* 0x000fe2000fffe03f */
[----:B------:R-:W-:Y:S01]  /*1f40*/  UMOV UR49, 0x40000040 ;  /* 0x4000004000317882 */ /* 0x000fe20000000000 */
[----:B------:R-:W-:Y:S01]  /*1f50*/  UMOV UR51, 0x40000040 ;  /* 0x4000004000337882 */ /* 0x000fe20000000000 */
[----:B------:R-:W-:Y:S01]  /*1f60*/  UIADD3 UR56, UR4, 0x806, URZ ;  /* 0x0000080604387890 */ /* 0x000fe2000fffe03f */
[----:B------:R-:W-:Y:S01]  /*1f70*/  @!P1 VIADD R0, R7, 0x2a840 ;  /* 0x0002a84007009836 */ /* 0x000fe20000000000 */
[----:B------:R-:W-:Y:S01]  /*1f80*/  UIADD3 UR58, UR5, 0x606, URZ ;  /* 0x00000606053a7890 */ /* 0x000fe2000fffe03f */
[----:B---3--:R-:W-:Y:S01]  /*1f90*/  @P2 SHF.R.U32.HI R2, RZ, R6, R3 ;  /* 0x00000006ff022219 */ /* 0x008fe20000011603 */
[----:B------:R-:W-:Y:S01]  /*1fa0*/  UMOV UR57, 0x40000040 ;  /* 0x4000004000397882 */ /* 0x000fe20000000000 */
[----:B------:R-:W-:Y:S01]  /*1fb0*/  UMOV UR59, 0x40000040 ;  /* 0x40000040003b7882 */ /* 0x000fe20000000000 */
[----:B------:R-:W-:Y:S01]  /*1fc0*/  IMAD.MOV.U32 R6, RZ, RZ, -0x60 ;  /* 0xffffffa0ff067424 */ /* 0x000fe200078e00ff */
[----:B------:R-:W-:Y:S01]  /*1fd0*/  @!P1 PRMT R0, RZ, 0x654, R0 ;  /* 0x00000654ff009816 */ /* 0x000fe20000000000 */
[----:B------:R-:W2:Y:S02]  /*1fe0*/  SHFL.IDX PT, R77, R2, RZ, 0x1c1f ;  /* 0x001c1fff024d7589 */ /* 0x000ea400000e0000 */
[----:B------:R-:W-:-:S04]  /*1ff0*/  IMAD R7, R73, R6, 0x61 ;  /* 0x0000006149077424 */ /* 0x000fc800078e0206 */
[----:B------:R-:W-:-:S04]  /*2000*/  IMAD R6, R18, -0x2, R7 ;  /* 0xfffffffe12067824 */ /* 0x000fc800078e0207 */
[C---:B------:R-:W-:Y:S01]  /*2010*/  VIADD R75, R6.reuse, 0xffffffff ;  /* 0xffffffff064b7836 */ /* 0x040fe20000000000 */
[----:B-1----:R-:W-:-:S05]  /*2020*/  IADD3 R9, R6, -R11, R16 ;  /* 0x8000000b06097210 */ /* 0x002fca0007ffe010 */
[----:B0-----:R-:W-:Y:S01]  /*2030*/  IMAD.IADD R20, R9, 0x1, R14 ;  /* 0x0000000109147824 */ /* 0x001fe200078e020e */
[----:B------:R-:W-:Y:S02]  /*2040*/  WARPGROUP.DEPBAR.LE gsb0, 0x0 ;  /* 0x00008000000079c5 */ /* 0x000fe40000010000 */
[----:B------:R-:W-:-:S06]  /*2050*/  WARPGROUP.ARRIVE ;  /* 0x00000000000079c5 */ /* 0x000fcc0000000000 */
[----:B------:R-:W-:Y:S03]  /*2060*/  HGMMA.64x96x16.F32.BF16 R24, gdesc[UR8], R24, gsb0 ;  /* 0x01600000081879f0 */ /* 0x000fe60008001818 */
        /* <DEDUP_REMOVED lines=29> */
[----:B------:R-:W-:Y:S01]  /*2240*/  HGMMA.64x96x16.F32.BF16 R24, gdesc[UR56], R24, gsb0 ;  /* 0x01600000381879f0 */ /* 0x000fe20008001818 */
[----:B------:R-:W-:Y:S02]  /*2250*/  ULDC UR59, c[0x0][0x9dc] ;  /* 0x00027700003b7ab9 */ /* 0x000fe40000000800 */
[----:B------:R-:W-:-:S06]  /*2260*/  ULOP3.LUT UR4, URZ, UR59, URZ, 0x33, !UPT ;  /* 0x0000003b3f047292 */ /* 0x000fcc000f8e333f */
[----:B------:R-:W-:Y:S02]  /*2270*/  VIADD R74, R9, UR4 ;  /* 0x00000004094a7c36 */ /* 0x000fe40008000000 */
[----:B------:R-:W-:Y:S01]  /*2280*/  VIADD R9, R7, 0xffffffff ;  /* 0xffffffff07097836 */ /* 0x000fe20000000000 */
[----:B------:R-:W-:Y:S02]  /*2290*/  WARPGROUP.DEPBAR.LE gsb0, 0x0 ;  /* 0x00008000000079c5 */ /* 0x000fe40000010000 */
[----:B------:R0:W-:Y:S01]  /*22a0*/  @!P1 SYNCS.ARRIVE.TRANS64.RED.A1T0 RZ, [R0+URZ], RZ ;  /* 0x000000ff00ff99a7 */ /* 0x0001e2000810043f */
[----:B------:R-:W-:-:S04]  /*22b0*/  ISETP.GE.AND P1, PT, R15, 0x1, PT ;  /* 0x000000010f00780c */ /* 0x000fc80003f26270 */
[----:B------:R-:W-:Y:S01]  /*22c0*/  P2R R21, PR, RZ, 0x2 ;  /* 0x00000002ff157803 */ /* 0x000fe20000000000 */
[----:B0-----:R-:W-:-:S04]  /*22d0*/  IMAD R0, R73, -0x60, R16 ;  /* 0xffffffa049007824 */ /* 0x001fc800078e0210 */
[----:B------:R-:W-:-:S04]  /*22e0*/  VIADD R3, R0, 0x60 ;  /* 0x0000006000037836 */ /* 0x000fc80000000000 */
[----:B------:R-:W-:Y:S02]  /*22f0*/  IMAD R13, R18, -0x2, R3 ;  /* 0xfffffffe120d7824 */ /* 0x000fe400078e0203 */
[----:B--2---:R-:W-:-:S03]  /*2300*/  IMAD.IADD R3, R74, 0x1, R77 ;  /* 0x000000014a037824 */ /* 0x004fc600078e024d */
[----:B------:R-:W-:Y:S01]  /*2310*/  VIADDMNMX R0, R77, R20, R13, PT ;  /* 0x000000144d007246 */ /* 0x000fe2000380010d */
[----:B------:R-:W-:Y:S06]  /*2320*/  @!P1 BRA `(.L_x_1101) ;  /* 0x00000000004c9947 */ /* 0x000fec0003800000 */
[----:B------:R-:W-:Y:S01]  /*2330*/  IADD3 R6, R16, -R11, R77 ;  /* 0x8000000b10067210 */ /* 0x000fe20007ffe04d */
[----:B------:R-:W-:Y:S03]  /*2340*/  BSSY B0, `(.L_x_1102) ;  /* 0x000000e000007945 */ /* 0x000fe60003800000 */
        /* <DEDUP_REMOVED lines=9> */
.L_x_1103:
[----:B------:R-:W-:-:S13]  /*23e0*/  ISETP.NE.AND P1, PT, R15, 0x1, PT ;  /* 0x000000010f00780c */ /* 0x000fda0003f25270 */
[----:B------:R-:W0:Y:S02]  /*23f0*/  @P1 LDC.64 R76, c[0x0][0x9e8] ;  /* 0x00027a00ff4c1b82 */ /* 0x000e240000000a00 */
[----:B0-----:R-:W-:-:S05]  /*2400*/  @P1 IMAD.HI.U32 R8, R6, R76, RZ ;  /* 0x0000004c06081227 */ /* 0x001fca00078e00ff */
[----:B------:R-:W-:-:S07]  /*2410*/  @P1 SHF.R.U32.HI R6, RZ, R77, R8 ;  /* 0x0000004dff061219 */ /* 0x000fce0000011608 */
.L_x_1104:
[----:B------:R-:W-:Y:S05]  /*2420*/  BSYNC B0 ;  /* 0x0000000000007941 */ /* 0x000fea0003800000 */
.L_x_1102:
[----:B------:R-:W-:-:S05]  /*2430*/  IMAD R6, R6, R15, R75 ;  /* 0x0000000f06067224 */ /* 0x000fca00078e024b */
[----:B------:R-:W-:Y:S02]  /*2440*/  VIMNMX R3, R3, R6, !PT ;  /* 0x0000000603037248 */ /* 0x000fe40007fe0100 */
[----:B------:R-:W-:-:S07]  /*2450*/  VIADDMNMX R0, R6, R15, R0, PT ;  /* 0x0000000f06007246 */ /* 0x000fce0003800100 */
.L_x_1101:
[C---:B------:R-:W-:Y:S02]  /*2460*/  ISETP.GE.AND P1, PT, R9.reuse, 0x2, PT ;  /* 0x000000020900780c */ /* 0x040fe40003f26270 */
[----:B------:R-:W-:Y:S02]  /*2470*/  ISETP.GE.AND P5, PT, R9, 0x9, PT ;  /* 0x000000090900780c */ /* 0x000fe40003fa6270 */
[----:B------:R-:W-:Y:S02]  /*2480*/  ISETP.GT.AND P2, PT, R3, 0x1, !P1 ;  /* 0x000000010300780c */ /* 0x000fe40004f44270 */
[C---:B------:R-:W-:Y:S02]  /*2490*/  ISETP.GE.AND P3, PT, R9.reuse, 0xa, PT ;  /* 0x0000000a0900780c */ /* 0x040fe40003f66270 */
[----:B------:R-:W-:Y:S02]  /*24a0*/  ISETP.LT.OR P2, PT, R0, 0x2, P2 ;  /* 0x000000020000780c */ /* 0x000fe40001741670 */
[----:B------:R-:W-:-:S02]  /*24b0*/  ISETP.GE.AND P6, PT, R9, 0x52, PT ;  /* 0x000000520900780c */ /* 0x000fc40003fc6270 */
[----:B------:R-:W-:Y:S02]  /*24c0*/  FSEL R77, R25, -INF , !P2 ;  /* 0xff800000194d7808 */ /* 0x000fe40005000000 */
[----:B------:R-:W-:Y:S02]  /*24d0*/  ISETP.GT.AND P2, PT, R3, 0x8, !P5 ;  /* 0x000000080300780c */ /* 0x000fe40006f44270 */
[----:B------:R-:W-:Y:S02]  /*24e0*/  P2R R25, PR, RZ, 0x8 ;  /* 0x00000008ff197803 */ /* 0x000fe40000000000 */
[----:B------:R-:W-:-:S04]  /*24f0*/  ISETP.LT.OR P2, PT, R0, 0x9, P2 ;  /* 0x000000090000780c */ /* 0x000fc80001741670 */
[----:B------:R-:W-:Y:S02]  /*2500*/  FSEL R79, R28, -INF , !P2 ;  /* 0xff8000001c4f7808 */ /* 0x000fe40005000000 */
[----:B------:R-:W-:Y:S02]  /*2510*/  ISETP.GT.AND P2, PT, R3, 0x9, !P3 ;  /* 0x000000090300780c */ /* 0x000fe40005f44270 */
[----:B------:R-:W-:Y:S02]  /*2520*/  ISETP.GE.AND P3, PT, R9, 0x11, PT ;  /* 0x000000110900780c */ /* 0x000fe40003f66270 */
[----:B------:R-:W-:Y:S02]  /*2530*/  ISETP.LT.OR P2, PT, R0, 0xa, P2 ;  /* 0x0000000a0000780c */ /* 0x000fe40001741670 */
[----:B------:R-:W-:Y:S02]  /*2540*/  P2R R76, PR, RZ, 0x8 ;  /* 0x00000008ff4c7803 */ /* 0x000fe40000000000 */
[----:B------:R-:W-:-:S02]  /*2550*/  FSEL R81, R29, -INF , !P2 ;  /* 0xff8000001d517808 */ /* 0x000fc40005000000 */
[----:B------:R-:W-:Y:S02]  /*2560*/  ISETP.GT.AND P2, PT, R3, 0x10, !P3 ;  /* 0x000000100300780c */ /* 0x000fe40005f44270 */
[----:B------:R-:W-:Y:S02]  /*2570*/  ISETP.GE.AND P3, PT, R9, 0x12, PT ;  /* 0x000000120900780c */ /* 0x000fe40003f66270 */
[----:B------:R-:W-:Y:S02]  /*2580*/  ISETP.LT.OR P2, PT, R0, 0x11, P2 ;  /* 0x000000110000780c */ /* 0x000fe40001741670 */
[----:B------:R-:W-:Y:S02]  /*2590*/  P2R R78, PR, RZ, 0x8 ;  /* 0x00000008ff4e7803 */ /* 0x000fe40000000000 */
[----:B------:R-:W-:Y:S02]  /*25a0*/  FSEL R83, R32, -INF , !P2 ;  /* 0xff80000020537808 */ /* 0x000fe40005000000 */
[----:B------:R-:W-:-:S02]  /*25b0*/  ISETP.GT.AND P2, PT, R3, 0x11, !P3 ;  /* 0x000000110300780c */ /* 0x000fc40005f44270 */
[----:B------:R-:W-:Y:S02]  /*25c0*/  ISETP.GE.AND P3, PT, R9, 0x19, PT ;  /* 0x000000190900780c */ /* 0x000fe40003f66270 */
[----:B------:R-:W-:Y:S02]  /*25d0*/  ISETP.LT.OR P2, PT, R0, 0x12, P2 ;  /* 0x000000120000780c */ /* 0x000fe40001741670 */
[----:B------:R-:W-:Y:S02]  /*25e0*/  P2R R80, PR, RZ, 0x8 ;  /* 0x00000008ff507803 */ /* 0x000fe40000000000 */
[----:B------:R-:W-:Y:S02]  /*25f0*/  FSEL R85, R33, -INF , !P2 ;  /* 0xff80000021557808 */ /* 0x000fe40005000000 */
[----:B------:R-:W-:Y:S02]  /*2600*/  ISETP.GT.AND P2, PT, R3, 0x18, !P3 ;  /* 0x000000180300780c */ /* 0x000fe40005f44270 */
[----:B------:R-:W-:-:S02]  /*2610*/  ISETP.GE.AND P3, PT, R9, 0x1a, PT ;  /* 0x0000001a0900780c */ /* 0x000fc40003f66270 */
[----:B------:R-:W-:Y:S02]  /*2620*/  ISETP.LT.OR P2, PT, R0, 0x19, P2 ;  /* 0x000000190000780c */ /* 0x000fe40001741670 */
[----:B------:R-:W-:Y:S02]  /*2630*/  P2R R28, PR, RZ, 0x8 ;  /* 0x00000008ff1c7803 */ /* 0x000fe40000000000 */
[----:B------:R-:W-:Y:S02]  /*2640*/  FSEL R87, R36, -INF , !P2 ;  /* 0xff80000024577808 */ /* 0x000fe40005000000 */
[----:B------:R-:W-:Y:S02]  /*2650*/  ISETP.GT.AND P2, PT, R3, 0x19, !P3 ;  /* 0x000000190300780c */ /* 0x000fe40005f44270 */
[----:B------:R-:W-:Y:S02]  /*2660*/  ISETP.GE.AND P3, PT, R9, 0x21, PT ;  /* 0x000000210900780c */ /* 0x000fe40003f66270 */
[----:B------:R-:W-:-:S02]  /*2670*/  ISETP.LT.OR P2, PT, R0, 0x1a, P2 ;  /* 0x0000001a0000780c */ /* 0x000fc40001741670 */
[----:B------:R-:W-:Y:S02]  /*2680*/  P2R R36, PR, RZ, 0x8 ;  /* 0x00000008ff247803 */ /* 0x000fe40000000000 */
[----:B------:R-:W-:Y:S02]  /*2690*/  FSEL R89, R37, -INF , !P2 ;  /* 0xff80000025597808 */ /* 0x000fe40005000000 */
[----:B------:R-:W-:Y:S02]  /*26a0*/  ISETP.GT.AND P2, PT, R3, 0x20, !P3 ;  /* 0x000000200300780c */ /* 0x000fe40005f44270 */
[----:B------:R-:W-:Y:S02]  /*26b0*/  ISETP.GE.AND P3, PT, R9, 0x22, PT ;  /* 0x000000220900780c */ /* 0x000fe40003f66270 */
[----:B------:R-:W-:Y:S02]  /*26c0*/  ISETP.LT.OR P2, PT, R0, 0x21, P2 ;  /* 0x000000210000780c */ /* 0x000fe40001741670 */
[----:B------:R-:W-:-:S02]  /*26d0*/  P2R R37, PR, RZ, 0x8 ;  /* 0x00000008ff257803 */ /* 0x000fc40000000000 */
        /* <DEDUP_REMOVED lines=8> */
[----:B------:R-:W-:-:S04]  /*2760*/  ISETP.LT.OR P2, PT, R0, 0x29, P2 ;  /* 0x000000290000780c */ /* 0x000fc80001741670 */
[----:B------:R-:W-:Y:S02]  /*2770*/  FSEL R93, R44, -INF , !P2 ;  /* 0xff8000002c5d7808 */ /* 0x000fe40005000000 */
[----:B------:R-:W-:Y:S02]  /*2780*/  ISETP.GT.AND P2, PT, R3, 0x29, !P3 ;  /* 0x000000290300780c */ /* 0x000fe40005f44270 */
[----:B------:R-:W-:Y:S02]  /*2790*/  P2R R44, PR, RZ, 0x8 ;  /* 0x00000008ff2c7803 */ /* 0x000fe40000000000 */
[----:B------:R-:W-:Y:S02]  /*27a0*/  ISETP.LT.OR P2, PT, R0, 0x2a, P2 ;  /* 0x0000002a0000780c */ /* 0x000fe40001741670 */
[----:B------:R-:W-:Y:S02]  /*27b0*/  ISETP.GE.AND P3, PT, R9, 0x31, PT ;  /* 0x000000310900780c */ /* 0x000fe40003f66270 */
[----:B------:R-:W-:-:S02]  /*27c0*/  FSEL R45, R45, -INF , !P2 ;  /* 0xff8000002d2d7808 */ /* 0x000fc40005000000 */
[----:B------:R-:W-:Y:S02]  /*27d0*/  ISETP.GT.AND P2, PT, R3, 0x30, !P3 ;  /* 0x000000300300780c */ /* 0x000fe40005f44270 */
[----:B------:R-:W-:Y:S02]  /*27e0*/  P2R R84, PR, RZ, 0x8 ;  /* 0x00000008ff547803 */ /* 0x000fe40000000000 */
[----:B------:R-:W-:Y:S02]  /*27f0*/  ISETP.LT.OR P2, PT, R0, 0x31, P2 ;  /* 0x000000310000780c */ /* 0x000fe40001741670 */
[----:B------:R-:W-:Y:S02]  /*2800*/  ISETP.GE.AND P3, PT, R9, 0x32, PT ;  /* 0x000000320900780c */ /* 0x000fe40003f66270 */
[----:B------:R-:W-:Y:S02]  /*2810*/  FSEL R95, R48, -INF , !P2 ;  /* 0xff800000305f7808 */ /* 0x000fe40005000000 */
[----:B------:R-:W-:-:S02]  /*2820*/  ISETP.GT.AND P2, PT, R3, 0x31, !P3 ;  /* 0x000000310300780c */ /* 0x000fc40005f44270 */
[----:B------:R-:W-:Y:S02]  /*2830*/  P2R R48, PR, RZ, 0x8 ;  /* 0x00000008ff307803 */ /* 0x000fe40000000000 */
[----:B------:R-:W-:Y:S02]  /*2840*/  ISETP.LT.OR P2, PT, R0, 0x32, P2 ;  /* 0x000000320000780c */ /* 0x000fe40001741670 */
[----:B------:R-:W-:Y:S02]  /*2850*/  ISETP.GE.AND P3, PT, R9, 0x39, PT ;  /* 0x000000390900780c */ /* 0x000fe40003f66270 */
[----:B------:R-:W-:Y:S02]  /*2860*/  FSEL R49, R49, -INF , !P2 ;  /* 0xff80000031317808 */ /* 0x000fe40005000000 */
[----:B------:R-:W-:Y:S02]  /*2870*/  ISETP.GT.AND P2, PT, R3, 0x38, !P3 ;  /* 0x000000380300780c */ /* 0x000fe40005f44270 */
[----:B------:R-:W-:-:S02]  /*2880*/  P2R R86, PR, RZ, 0x8 ;  /* 0x00000008ff567803 */ /* 0x000fc40000000000 */
[----:B------:R-:W-:Y:S02]  /*2890*/  ISETP.LT.OR P2, PT, R0, 0x39, P2 ;  /* 0x000000390000780c */ /* 0x000fe40001741670 */
[----:B------:R-:W-:Y:S02]  /*28a0*/  ISETP.GE.AND P3, PT, R9, 0x3a, PT ;  /* 0x0000003a0900780c */ /* 0x000fe40003f66270 */
[----:B------:R-:W-:Y:S02]  /*28b0*/  FSEL R97, R52, -INF , !P2 ;  /* 0xff80000034617808 */ /* 0x000fe40005000000 */
[----:B------:R-:W-:Y:S02]  /*28c0*/  ISETP.GT.AND P2, PT, R3, 0x39, !P3 ;  /* 0x000000390300780c */ /* 0x000fe40005f44270 */
[----:B------:R-:W-:Y:S02]  /*28d0*/  P2R R52, PR, RZ, 0x8 ;  /* 0x00000008ff347803 */ /* 0x000fe40000000000 */
[----:B------:R-:W-:-:S02]  /*28e0*/  ISETP.LT.OR P2, PT, R0, 0x3a, P2 ;  /* 0x0000003a0000780c */ /* 0x000fc40001741670 */
[----:B------:R-:W-:Y:S02]  /*28f0*/  ISETP.GE.AND P3, PT, R9, 0x41, PT ;  /* 0x000000410900780c */ /* 0x000fe40003f66270 */
[----:B------:R-:W-:Y:S02]  /*2900*/  FSEL R53, R53, -INF , !P2 ;  /* 0xff80000035357808 */ /* 0x000fe40005000000 */
[----:B------:R-:W-:Y:S02]  /*2910*/  ISETP.GT.AND P2, PT, R3, 0x40, !P3 ;  /* 0x000000400300780c */ /* 0x000fe40005f44270 */
[----:B------:R-:W-:Y:S02]  /*2920*/  P2R R88, PR, RZ, 0x8 ;  /* 0x00000008ff587803 */ /* 0x000fe40000000000 */
[----:B------:R-:W-:Y:S02]  /*2930*/  ISETP.LT.OR P2, PT, R0, 0x41, P2 ;  /* 0x000000410000780c */ /* 0x000fe40001741670 */
[----:B------:R-:W-:-:S02]  /*2940*/  ISETP.GE.AND P3, PT, R9, 0x42, PT ;  /* 0x000000420900780c */ /* 0x000fc40003f66270 */
        /* <DEDUP_REMOVED lines=18> */
[----:B------:R-:W-:-:S04]  /*2a70*/  ISETP.LT.OR P2, PT, R0, 0x51, P2 ;  /* 0x000000510000780c */ /* 0x000fc80001741670 */
[----:B------:R-:W-:Y:S02]  /*2a80*/  FSEL R64, R64, -INF , !P2 ;  /* 0xff80000040407808 */ /* 0x000fe40005000000 */
[----:B------:R-:W-:-:S04]  /*2a90*/  ISETP.GT.AND P2, PT, R3, 0x51, !P6 ;  /* 0x000000510300780c */ /* 0x000fc80007744270 */
[----:B------:R-:W-:-:S04]  /*2aa0*/  ISETP.LT.OR P2, PT, R0, 0x52, P2 ;  /* 0x000000520000780c */ /* 0x000fc80001741670 */
[----:B------:R-:W-:Y:S02]  /*2ab0*/  FSEL R8, R65, -INF , !P2 ;  /* 0xff80000041087808 */ /* 0x000fe40005000000 */
[----:B------:R-:W-:-:S04]  /*2ac0*/  ISETP.GE.AND P2, PT, R9, 0x59, PT ;  /* 0x000000590900780c */ /* 0x000fc80003f46270 */
[----:B------:R-:W-:-:S04]  /*2ad0*/  ISETP.GT.AND P3, PT, R3, 0x58, !P2 ;  /* 0x000000580300780c */ /* 0x000fc80005764270 */
[----:B------:R-:W-:-:S04]  /*2ae0*/  ISETP.LT.OR P3, PT, R0, 0x59, P3 ;  /* 0x000000590000780c */ /* 0x000fc80001f61670 */
[----:B------:R-:W-:Y:S02]  /*2af0*/  FSEL R68, R68, -INF , !P3 ;  /* 0xff80000044447808 */ /* 0x000fe40005800000 */
[----:B------:R-:W-:-:S04]  /*2b00*/  ISETP.GE.AND P3, PT, R9, 0x1, PT ;  /* 0x000000010900780c */ /* 0x000fc80003f66270 */
[----:B------:R-:W-:-:S04]  /*2b10*/  ISETP.GT.AND P4, PT, R3, RZ, !P3 ;  /* 0x000000ff0300720c */ /* 0x000fc80005f84270 */
[----:B------:R-:W-:-:S04]  /*2b20*/  ISETP.LT.OR P4, PT, R0, 0x1, P4 ;  /* 0x000000010000780c */ /* 0x000fc80002781670 */
[----:B------:R-:W-:Y:S02]  /*2b30*/  FSEL R29, R24, -INF , !P4 ;  /* 0xff800000181d7808 */ /* 0x000fe40006000000 */
[----:B------:R-:W-:-:S04]  /*2b40*/  ISETP.GE.AND P4, PT, R9, 0x5a, PT ;  /* 0x0000005a0900780c */ /* 0x000fc80003f86270 */
[----:B------:R-:W-:Y:S02]  /*2b50*/  P2R R65, PR, RZ, 0x10 ;  /* 0x00000010ff417803 */ /* 0x000fe40000000000 */
[----:B------:R-:W-:Y:S02]  /*2b60*/  ISETP.GT.AND P4, PT, R3, 0x59, !P4 ;  /* 0x000000590300780c */ /* 0x000fe40006784270 */
[----:B------:R-:W0:Y:S02]  /*2b70*/  SHFL.IDX PT, R3, R2, 0x1, 0x1c1f ;  /* 0x003c1f0002037f89 */ /* 0x000e2400000e0000 */
[----:B------:R-:W-:-:S04]  /*2b80*/  ISETP.LT.OR P4, PT, R0, 0x5a, P4 ;  /* 0x0000005a0000780c */ /* 0x000fc80002781670 */
[----:B------:R-:W-:Y:S02]  /*2b90*/  FSEL R6, R69, -INF , !P4 ;  /* 0xff80000045067808 */ /* 0x000fe40006000000 */
[----:B------:R-:W-:Y:S02]  /*2ba0*/  ISETP.GE.AND P4, PT, R15, 0x1, PT ;  /* 0x000000010f00780c */ /* 0x000fe40003f86270 */
[----:B0-----:R-:W-:Y:S01]  /*2bb0*/  VIADDMNMX R24, R3, R20, R13, PT ;  /* 0x0000001403187246 */ /* 0x001fe2000380010d */
[----:B------:R-:W-:-:S10]  /*2bc0*/  IMAD.IADD R7, R74, 0x1, R3 ;  /* 0x000000014a077824 */ /* 0x000fd400078e0203 */
[----:B------:R-:W-:Y:S05]  /*2bd0*/  @!P4 BRA `(.L_x_1105) ;  /* 0x00000000004cc947 */ /* 0x000fea0003800000 */
        /* <DEDUP_REMOVED lines=11> */
.L_x_1107:
[----:B------:R-:W-:-:S13]  /*2c90*/  ISETP.NE.AND P4, PT, R15, 0x1, PT ;  /* 0x000000010f00780c */ /* 0x000fda0003f85270 */
[----:B------:R-:W0:Y:S02]  /*2ca0*/  @P4 LDC.64 R2, c[0x0][0x9e8] ;  /* 0x00027a00ff024b82 */ /* 0x000e240000000a00 */
[----:B0-----:R-:W-:-:S05]  /*2cb0*/  @P4 IMAD.HI.U32 R2, R0, R2, RZ ;  /* 0x0000000200024227 */ /* 0x001fca00078e00ff */
[----:B------:R-:W-:-:S07]  /*2cc0*/  @P4 SHF.R.U32.HI R0, RZ, R3, R2 ;  /* 0x00000003ff004219 */ /* 0x000fce0000011602 */
.L_x_1108:
[----:B------:R-:W-:Y:S05]  /*2cd0*/  BSYNC B0 ;  /* 0x0000000000007941 */ /* 0x000fea0003800000 */
.L_x_1106:
[----:B------:R-:W-:-:S05]  /*2ce0*/  IMAD R0, R0, R15, R75 ;  /* 0x0000000f00007224 */ /* 0x000fca00078e024b */
[----:B------:R-:W-:Y:S02]  /*2cf0*/  VIMNMX R7, R7, R0, !PT ;  /* 0x0000000007077248 */ /* 0x000fe40007fe0100 */
[----:B------:R-:W-:-:S07]  /*2d00*/  VIADDMNMX R24, R0, R15, R24, PT ;  /* 0x0000000f00187246 */ /* 0x000fce0003800118 */
.L_x_1105:
[C---:B------:R-:W-:Y:S01]  /*2d10*/  ISETP.GT.AND P1, PT, R7.reuse, 0x1, !P1 ;  /* 0x000000010700780c */ /* 0x040fe20004f24270 */
[----:B------:R-:W-:Y:S01]  /*2d20*/  ULDC UR4, c[0x0][0x988] ;  /* 0x0002620000047ab9 */ /* 0x000fe20000000800 */
[----:B------:R-:W-:Y:S01]  /*2d30*/  ISETP.GT.AND P5, PT, R7, 0x8, !P5 ;  /* 0x000000080700780c */ /* 0x000fe20006fa4270 */
[----:B------:R-:W-:Y:S01]  /*2d40*/  IMAD.U32 R9, RZ, RZ, UR4 ;  /* 0x00000004ff097e24 */ /* 0x000fe2000f8e00ff */
[C---:B------:R-:W-:Y:S02]  /*2d50*/  ISETP.LT.OR P1, PT, R24.reuse, 0x2, P1 ;  /* 0x000000021800780c */ /* 0x040fe40000f21670 */
[----:B------:R-:W-:Y:S02]  /*2d60*/  ISETP.LT.OR P5, PT, R24, 0x9, P5 ;  /* 0x000000091800780c */ /* 0x000fe40002fa1670 */
[----:B------:R-:W-:Y:S02]  /*2d70*/  FSEL R27, R27, -INF , !P1 ;  /* 0xff8000001b1b7808 */ /* 0x000fe40004800000 */
[----:B------:R-:W-:-:S02]  /*2d80*/  ISETP.NE.AND P1, PT, R25, RZ, PT ;  /* 0x000000ff1900720c */ /* 0x000fc40003f25270 */
[----:B------:R-:W-:Y:S02]  /*2d90*/  FSEL R30, R30, -INF , !P5 ;  /* 0xff8000001e1e7808 */ /* 0x000fe40006800000 */
[----:B------:R-:W-:Y:S02]  /*2da0*/  ISETP.GT.AND P1, PT, R7, 0x9, !P1 ;  /* 0x000000090700780c */ /* 0x000fe40004f24270 */
[----:B------:R-:W-:Y:S02]  /*2db0*/  ISETP.NE.AND P5, PT, R28, RZ, PT ;  /* 0x000000ff1c00720c */ /* 0x000fe40003fa5270 */
[----:B------:R-:W-:Y:S02]  /*2dc0*/  ISETP.LT.OR P1, PT, R24, 0xa, P1 ;  /* 0x0000000a1800780c */ /* 0x000fe40000f21670 */
[----:B------:R-:W-:Y:S02]  /*2dd0*/  FMNMX.FTZ R3, R29, R77, !PT ;  /* 0x0000004d1d037209 */ /* 0x000fe40007810000 */
[----:B------:R-:W-:-:S02]  /*2de0*/  FSEL R28, R31, -INF , !P1 ;  /* 0xff8000001f1c7808 */ /* 0x000fc40004800000 */
[----:B------:R-:W-:Y:S02]  /*2df0*/  ISETP.NE.AND P1, PT, R76, RZ, PT ;  /* 0x000000ff4c00720c */ /* 0x000fe40003f25270 */
[----:B------:R-:W-:Y:S02]  /*2e00*/  ISETP.NE.AND P4, PT, R36, RZ, PT ;  /* 0x000000ff2400720c */ /* 0x000fe40003f85270 */
[----:B------:R-:W-:Y:S02]  /*2e10*/  ISETP.GT.AND P1, PT, R7, 0x10, !P1 ;  /* 0x000000100700780c */ /* 0x000fe40004f24270 */
[----:B------:R-:W-:Y:S02]  /*2e20*/  FMNMX.FTZ R3, R79, R3, !PT ;  /* 0x000000034f037209 */ /* 0x000fe40007810000 */
[----:B------:R-:W-:Y:S02]  /*2e30*/  ISETP.LT.OR P1, PT, R24, 0x11, P1 ;  /* 0x000000111800780c */ /* 0x000fe40000f21670 */
[----:B------:R-:W-:-:S02]  /*2e40*/  FMNMX.FTZ R3, R81, R3, !PT ;  /* 0x0000000351037209 */ /* 0x000fc40007810000 */
[----:B------:R-:W-:Y:S02]  /*2e50*/  FSEL R34, R34, -INF , !P1 ;  /* 0xff80000022227808 */ /* 0x000fe40004800000 */
[----:B------:R-:W-:Y:S02]  /*2e60*/  ISETP.NE.AND P1, PT, R78, RZ, PT ;  /* 0x000000ff4e00720c */ /* 0x000fe40003f25270 */
[----:B------:R-:W-:Y:S02]  /*2e70*/  FMNMX.FTZ R3, R83, R3, !PT ;  /* 0x0000000353037209 */ /* 0x000fe40007810000 */
[----:B------:R-:W-:Y:S02]  /*2e80*/  ISETP.GT.AND P1, PT, R7, 0x11, !P1 ;  /* 0x000000110700780c */ /* 0x000fe40004f24270 */
[----:B------:R-:W-:Y:S02]  /*2e90*/  FMNMX.FTZ R3, R85, R3, !PT ;  /* 0x0000000355037209 */ /* 0x000fe40007810000 */
[----:B------:R-:W-:-:S02]  /*2ea0*/  ISETP.LT.OR P1, PT, R24, 0x12, P1 ;  /* 0x000000121800780c */ /* 0x000fc40000f21670 */
[----:B------:R-:W-:Y:S02]  /*2eb0*/  FMNMX.FTZ R3, R87, R3, !PT ;  /* 0x0000000357037209 */ /* 0x000fe40007810000 */
[----:B------:R-:W-:Y:S02]  /*2ec0*/  FSEL R32, R35, -INF , !P1 ;  /* 0xff80000023207808 */ /* 0x000fe40004800000 */
[----:B------:R-:W-:Y:S02]  /*2ed0*/  ISETP.NE.AND P1, PT, R80, RZ, PT ;  /* 0x000000ff5000720c */ /* 0x000fe40003f25270 */
[----:B------:R-:W-:Y:S02]  /*2ee0*/  FMNMX.FTZ R3, R89, R3, !PT ;  /* 0x0000000359037209 */ /* 0x000fe40007810000 */
[----:B------:R-:W-:Y:S02]  /*2ef0*/  ISETP.GT.AND P1, PT, R7, 0x18, !P1 ;  /* 0x000000180700780c */ /* 0x000fe40004f24270 */
[----:B------:R-:W-:-:S02]  /*2f00*/  FMNMX.FTZ R3, R91, R3, !PT ;  /* 0x000000035b037209 */ /* 0x000fc40007810000 */
[----:B------:R-:W-:Y:S02]  /*2f10*/  ISETP.LT.OR P1, PT, R24, 0x19, P1 ;  /* 0x000000191800780c */ /* 0x000fe40000f21670 */
[----:B------:R-:W-:Y:S02]  /*2f20*/  FMNMX.FTZ R3, R41, R3, !PT ;  /* 0x0000000329037209 */ /* 0x000fe40007810000 */
[----:B------:R-:W-:Y:S02]  /*2f30*/  FSEL R38, R38, -INF , !P1 ;  /* 0xff80000026267808 */ /* 0x000fe40004800000 */
[----:B------:R-:W-:Y:S02]  /*2f40*/  ISETP.GT.AND P1, PT, R7, 0x19, !P5 ;  /* 0x000000190700780c */ /* 0x000fe40006f24270 */
[----:B------:R-:W-:Y:S02]  /*2f50*/  ISETP.NE.AND P5, PT, R40, RZ, PT ;  /* 0x000000ff2800720c */ /* 0x000fe40003fa5270 */
[----:B------:R-:W-:-:S02]  /*2f60*/  ISETP.LT.OR P1, PT, R24, 0x1a, P1 ;  /* 0x0000001a1800780c */ /* 0x000fc40000f21670 */
[----:B------:R-:W-:Y:S02]  /*2f70*/  FMNMX.FTZ R3, R93, R3, !PT ;  /* 0x000000035d037209 */ /* 0x000fe40007810000 */
[----:B------:R-:W-:Y:S02]  /*2f80*/  FSEL R36, R39, -INF , !P1 ;  /* 0xff80000027247808 */ /* 0x000fe40004800000 */
        /* <DEDUP_REMOVED lines=19> */
[----:B------:R-:W-:Y:S02]  /*30c0*/  ISETP.NE.AND P1, PT, R44, RZ, PT ;  /* 0x000000ff2c00720c */ /* 0x000fe40003f25270 */
[----:B------:R-:W-:Y:S02]  /*30d0*/  FMNMX.FTZ R3, R10, R3, !PT ;  /* 0x000000030a037209 */ /* 0x000fe40007810000 */
[----:B------:R-:W-:-:S02]  /*30e0*/  ISETP.GT.AND P1, PT, R7, 0x29, !P1 ;  /* 0x000000290700780c */ /* 0x000fc40004f24270 */
[----:B------:R-:W-:Y:S02]  /*30f0*/  FMNMX.FTZ R3, R64, R3, !PT ;  /* 0x0000000340037209 */ /* 0x000fe40007810000 */
[----:B------:R-:W-:Y:S02]  /*3100*/  ISETP.LT.OR P1, PT, R24, 0x2a, P1 ;  /* 0x0000002a1800780c */ /* 0x000fe40000f21670 */
[----:B------:R-:W-:Y:S02]  /*3110*/  FMNMX.FTZ R3, R8, R3, !PT ;  /* 0x0000000308037209 */ /* 0x000fe40007810000 */
[----:B------:R-:W-:Y:S02]  /*3120*/  FSEL R44, R47, -INF , !P1 ;  /* 0xff8000002f2c7808 */ /* 0x000fe40004800000 */
[----:B------:R-:W-:Y:S02]  /*3130*/  ISETP.NE.AND P1, PT, R84, RZ, PT ;  /* 0x000000ff5400720c */ /* 0x000fe40003f25270 */
[----:B------:R-:W-:-:S02]  /*3140*/  FMNMX.FTZ R3, R68, R3, !PT ;  /* 0x0000000344037209 */ /* 0x000fc40007810000 */
[C---:B------:R-:W-:Y:S02]  /*3150*/  ISETP.GT.AND P1, PT, R7.reuse, 0x30, !P1 ;  /* 0x000000300700780c */ /* 0x040fe40004f24270 */
[----:B------:R-:W-:Y:S02]  /*3160*/  FMNMX.FTZ R13, R6, R3, !PT ;  /* 0x00000003060d7209 */ /* 0x000fe40007810000 */
[----:B------:R-:W-:Y:S02]  /*3170*/  ISETP.LT.OR P1, PT, R24, 0x31, P1 ;  /* 0x000000311800780c */ /* 0x000fe40000f21670 */
[----:B------:R-:W-:Y:S02]  /*3180*/  ISETP.GT.AND P3, PT, R7, RZ, !P3 ;  /* 0x000000ff0700720c */ /* 0x000fe40005f64270 */
[----:B------:R-:W-:Y:S02]  /*3190*/  FSEL R50, R50, -INF , !P1 ;  /* 0xff80000032327808 */ /* 0x000fe40004800000 */
[----:B------:R-:W-:-:S02]  /*31a0*/  ISETP.NE.AND P1, PT, R48, RZ, PT ;  /* 0x000000ff3000720c */ /* 0x000fc40003f25270 */
[----:B------:R-:W-:Y:S02]  /*31b0*/  ISETP.LT.OR P3, PT, R24, 0x1, P3 ;  /* 0x000000011800780c */ /* 0x000fe40001f61670 */
[----:B------:R-:W-:Y:S02]  /*31c0*/  ISETP.GT.AND P1, PT, R7, 0x31, !P1 ;  /* 0x000000310700780c */ /* 0x000fe40004f24270 */
[----:B------:R-:W-:Y:S02]  /*31d0*/  FSEL R26, R26, -INF , !P3 ;  /* 0xff8000001a1a7808 */ /* 0x000fe40005800000 */
[----:B------:R-:W-:Y:S02]  /*31e0*/  ISETP.LT.OR P1, PT, R24, 0x32, P1 ;  /* 0x000000321800780c */ /* 0x000fe40000f21670 */
[----:B------:R-:W-:Y:S02]  /*31f0*/  ISETP.NE.AND P4, PT, R57, RZ, PT ;  /* 0x000000ff3900720c */ /* 0x000fe40003f85270 */
[----:B------:R-:W-:-:S02]  /*3200*/  FSEL R48, R51, -INF , !P1 ;  /* 0xff80000033307808 */ /* 0x000fc40004800000 */
[----:B------:R-:W-:Y:S02]  /*3210*/  ISETP.NE.AND P1, PT, R86, RZ, PT ;  /* 0x000000ff5600720c */ /* 0x000fe40003f25270 */
[C---:B------:R-:W-:Y:S02]  /*3220*/  ISETP.GT.AND P6, PT, R7.reuse, 0x51, !P6 ;  /* 0x000000510700780c */ /* 0x040fe400077c4270 */
[C---:B------:R-:W-:Y:S02]  /*3230*/  ISETP.GT.AND P1, PT, R7.reuse, 0x38, !P1 ;  /* 0x000000380700780c */ /* 0x040fe40004f24270 */
[----:B------:R-:W-:Y:S02]  /*3240*/  ISETP.GT.AND P2, PT, R7, 0x58, !P2 ;  /* 0x000000580700780c */ /* 0x000fe40005744270 */
[C---:B------:R-:W-:Y:S02]  /*3250*/  ISETP.LT.OR P1, PT, R24.reuse, 0x39, P1 ;  /* 0x000000391800780c */ /* 0x040fe40000f21670 */
[----:B------:R-:W-:-:S02]  /*3260*/  ISETP.LT.OR P6, PT, R24, 0x52, P6 ;  /* 0x000000521800780c */ /* 0x000fc400037c1670 */
[----:B------:R-:W-:Y:S02]  /*3270*/  FSEL R54, R54, -INF , !P1 ;  /* 0xff80000036367808 */ /* 0x000fe40004800000 */
[----:B------:R-:W-:Y:S02]  /*3280*/  ISETP.NE.AND P1, PT, R52, RZ, PT ;  /* 0x000000ff3400720c */ /* 0x000fe40003f25270 */
[----:B------:R-:W0:Y:S01]  /*3290*/  SHFL.BFLY PT, R52, R13, 0x2, 0x1f ;  /* 0x0c401f000d347f89 */ /* 0x000e2200000e0000 */
[----:B------:R-:W-:Y:S02]  /*32a0*/  ISETP.LT.OR P2, PT, R24, 0x59, P2 ;  /* 0x000000591800780c */ /* 0x000fe40001741670 */
[----:B------:R-:W-:Y:S02]  /*32b0*/  ISETP.GT.AND P1, PT, R7, 0x39, !P1 ;  /* 0x000000390700780c */ /* 0x000fe40004f24270 */
[----:B------:R-:W-:Y:S02]  /*32c0*/  FSEL R70, R70, -INF , !P2 ;  /* 0xff80000046467808 */ /* 0x000fe40005000000 */
[----:B------:R-:W-:-:S04]  /*32d0*/  ISETP.LT.OR P1, PT, R24, 0x3a, P1 ;  /* 0x0000003a1800780c */ /* 0x000fc80000f21670 */
[----:B------:R-:W-:Y:S02]  /*32e0*/  FSEL R20, R55, -INF , !P1 ;  /* 0xff80000037147808 */ /* 0x000fe40004800000 */
[----:B------:R-:W-:-:S04]  /*32f0*/  ISETP.NE.AND P1, PT, R88, RZ, PT ;  /* 0x000000ff5800720c */ /* 0x000fc80003f25270 */
[----:B------:R-:W-:-:S04]  /*3300*/  ISETP.GT.AND P1, PT, R7, 0x40, !P1 ;  /* 0x000000400700780c */ /* 0x000fc80004f24270 */
[----:B------:R-:W-:Y:S02]  /*3310*/  ISETP.LT.OR P1, PT, R24, 0x41, P1 ;  /* 0x000000411800780c */ /* 0x000fe40000f21670 */
[----:B0-----:R-:W-:Y:S02]  /*3320*/  FMNMX.FTZ R52, R13, R52, !PT ;  /* 0x000000340d347209 */ /* 0x001fe40007810000 */
[----:B------:R-:W-:Y:S02]  /*3330*/  FMNMX.FTZ R13, R26, R27, !PT ;  /* 0x0000001b1a0d7209 */ /* 0x000fe40007810000 */
[----:B------:R-:W-:Y:S01]  /*3340*/  FSEL R58, R58, -INF , !P1 ;  /* 0xff8000003a3a7808 */ /* 0x000fe20004800000 */
[----:B------:R-:W0:Y:S01]  /*3350*/  SHFL.BFLY PT, R3, R52, 0x1, 0x1f ;  /* 0x0c201f0034037f89 */ /* 0x000e2200000e0000 */
[----:B------:R-:W-:Y:S02]  /*3360*/  FMNMX.FTZ R13, R30, R13, !PT ;  /* 0x0000000d1e0d7209 */ /* 0x000fe40007810000 */
[----:B------:R-:W-:-:S02]  /*3370*/  ISETP.NE.AND P1, PT, R56, RZ, PT ;  /* 0x000000ff3800720c */ /* 0x000fc40003f25270 */
[----:B------:R-:W-:Y:S02]  /*3380*/  FMNMX.FTZ R13, R28, R13, !PT ;  /* 0x0000000d1c0d7209 */ /* 0x000fe40007810000 */
[----:B------:R-:W-:Y:S02]  /*3390*/  ISETP.GT.AND P1, PT, R7, 0x41, !P1 ;  /* 0x000000410700780c */ /* 0x000fe40004f24270 */
[----:B------:R-:W-:Y:S02]  /*33a0*/  FMNMX.FTZ R13, R34, R13, !PT ;  /* 0x0000000d220d7209 */ /* 0x000fe40007810000 */
[----:B------:R-:W-:Y:S02]  /*33b0*/  ISETP.LT.OR P1, PT, R24, 0x42, P1 ;  /* 0x000000421800780c */ /* 0x000fe40000f21670 */
[----:B------:R-:W-:Y:S02]  /*33c0*/  FMNMX.FTZ R13, R32, R13, !PT ;  /* 0x0000000d200d7209 */ /* 0x000fe40007810000 */
[----:B------:R-:W-:-:S02]  /*33d0*/  FSEL R2, R59, -INF , !P1 ;  /* 0xff8000003b027808 */ /* 0x000fc40004800000 */
        /* <DEDUP_REMOVED lines=9> */
[----:B0-----:R-:W-:Y:S02]  /*3470*/  FMNMX.FTZ R3, R52, R3, !PT ;  /* 0x0000000334037209 */ /* 0x001fe40007810000 */
[----:B------:R-:W-:Y:S02]  /*3480*/  FMNMX.FTZ R13, R44, R13, !PT ;  /* 0x0000000d2c0d7209 */ /* 0x000fe40007810000 */
[----:B------:R-:W-:Y:S01]  /*3490*/  ISETP.LT.OR P1, PT, R24, 0x4a, P1 ;  /* 0x0000004a1800780c */ /* 0x000fe20000f21670 */
[----:B------:R-:W-:Y:S01]  /*34a0*/  FMUL.FTZ R25, R3, R9 ;  /* 0x0000000903197220 */ /* 0x000fe20000410000 */
[----:B------:R-:W-:-:S02]  /*34b0*/  FMNMX.FTZ R13, R50, R13, !PT ;  /* 0x0000000d320d7209 */ /* 0x000fc40007810000 */
[----:B------:R-:W-:Y:S02]  /*34c0*/  FSEL R0, R63, -INF , !P1 ;  /* 0xff8000003f007808 */ /* 0x000fe40004800000 */
[----:B------:R-:W-:Y:S02]  /*34d0*/  FMNMX.FTZ R13, R48, R13, !PT ;  /* 0x0000000d300d7209 */ /* 0x000fe40007810000 */
[----:B------:R-:W-:Y:S02]  /*34e0*/  FSETP.NEU.FTZ.AND P1, PT, R3, -INF , PT ;  /* 0xff8000000300780b */ /* 0x000fe40003f3d000 */
[----:B------:R-:W-:Y:S02]  /*34f0*/  FMNMX.FTZ R13, R54, R13, !PT ;  /* 0x0000000d360d7209 */ /* 0x000fe40007810000 */
[----:B------:R-:W-:Y:S02]  /*3500*/  ISETP.NE.AND P4, PT, R61, RZ, PT ;  /* 0x000000ff3d00720c */ /* 0x000fe40003f85270 */
[----:B------:R-:W-:-:S02]  /*3510*/  FMNMX.FTZ R13, R20, R13, !PT ;  /* 0x0000000d140d7209 */ /* 0x000fc40007810000 */
[----:B------:R-:W-:Y:S02]  /*3520*/  FSEL R74, R25, RZ, P1 ;  /* 0x000000ff194a7208 */ /* 0x000fe40000800000 */
[----:B------:R-:W-:Y:S02]  /*3530*/  FMNMX.FTZ R13, R58, R13, !PT ;  /* 0x0000000d3a0d7209 */ /* 0x000fe40007810000 */
[----:B------:R-:W-:Y:S01]  /*3540*/  ISETP.GT.AND P1, PT, R7, 0x50, !P4 ;  /* 0x000000500700780c */ /* 0x000fe20006724270 */
[--C-:B------:R-:W-:Y:S01]  /*3550*/  FFMA.FTZ R39, R45, R9, -R74.reuse ;  /* 0x000000092d277223 */ /* 0x100fe2000001084a */
[----:B------:R-:W-:Y:S01]  /*3560*/  FMNMX.FTZ R13, R2, R13, !PT ;  /* 0x0000000d020d7209 */ /* 0x000fe20007810000 */
[--C-:B------:R-:W-:Y:S01]  /*3570*/  FFMA.FTZ R25, R29, R9, -R74.reuse ;  /* 0x000000091d197223 */ /* 0x100fe2000001084a */
[----:B------:R-:W-:Y:S01]  /*3580*/  ISETP.LT.OR P1, PT, R24, 0x51, P1 ;  /* 0x000000511800780c */ /* 0x000fe20000f21670 */
[----:B------:R0:W-:Y:S01]  /*3590*/  MUFU.EX2 R150, R39 ;  /* 0x0000002700967308 */ /* 0x0001e20000000800 */
[----:B------:R-:W-:Y:S01]  /*35a0*/  FMNMX.FTZ R13, R62, R13, !PT ;  /* 0x0000000d3e0d7209 */ /* 0x000fe20007810000 */
[-CC-:B------:R-:W-:Y:S01]  /*35b0*/  FFMA.FTZ R29, R77, R9.reuse, -R74.reuse ;  /* 0x000000094d1d7223 */ /* 0x180fe2000001084a */
[----:B------:R-:W-:Y:S01]  /*35c0*/  ISETP.NE.AND P4, PT, R65, RZ, PT ;  /* 0x000000ff4100720c */ /* 0x000fe20003f85270 */
[-CC-:B------:R-:W-:Y:S01]  /*35d0*/  FFMA.FTZ R31, R79, R9.reuse, -R74.reuse ;  /* 0x000000094f1f7223 */ /* 0x180fe2000001084a */
[----:B------:R-:W-:Y:S01]  /*35e0*/  FSEL R66, R66, -INF , !P1 ;  /* 0xff80000042427808 */ /* 0x000fe20004800000 */
[--C-:B------:R-:W-:Y:S01]  /*35f0*/  FFMA.FTZ R33, R81, R9, -R74.reuse ;  /* 0x0000000951217223 */ /* 0x100fe2000001084a */
[----:B------:R-:W-:Y:S01]  /*3600*/  FMNMX.FTZ R13, R0, R13, !PT ;  /* 0x0000000d000d7209 */ /* 0x000fe20007810000 */
[----:B------:R-:W-:Y:S01]  /*3610*/  MUFU.EX2 R25, R25 ;  /* 0x0000001900197308 */ /* 0x000fe20000000800 */
[----:B------:R-:W-:Y:S01]  /*3620*/  ISETP.GT.AND P1, PT, R7, 0x59, !P4 ;  /* 0x000000590700780c */ /* 0x000fe20006724270 */
[-CC-:B------:R-:W-:Y:S01]  /*3630*/  FFMA.FTZ R7, R41, R9.reuse, -R74.reuse ;  /* 0x0000000929077223 */ /* 0x180fe2000001084a */
[----:B------:R-:W-:Y:S01]  /*3640*/  FSEL R52, R67, -INF , !P6 ;  /* 0xff80000043347808 */ /* 0x000fe20007000000 */
[--C-:B0-----:R-:W-:Y:S01]  /*3650*/  FFMA.FTZ R39, R8, R9, -R74.reuse ;  /* 0x0000000908277223 */ /* 0x101fe2000001084a */
[----:B------:R-:W-:Y:S01]  /*3660*/  FMNMX.FTZ R13, R66, R13, !PT ;  /* 0x0000000d420d7209 */ /* 0x000fe20007810000 */
[--C-:B------:R-:W-:Y:S01]  /*3670*/  FFMA.FTZ R35, R83, R9, -R74.reuse ;  /* 0x0000000953237223 */ /* 0x100fe2000001084a */
[----:B------:R-:W-:Y:S01]  /*3680*/  ISETP.LT.OR P1, PT, R24, 0x5a, P1 ;  /* 0x0000005a1800780c */ /* 0x000fe20000f21670 */
[----:B------:R-:W-:Y:S01]  /*3690*/  MUFU.EX2 R148, R7 ;  /* 0x0000000700947308 */ /* 0x000fe20000000800 */
[----:B------:R-:W-:Y:S01]  /*36a0*/  FMNMX.FTZ R13, R52, R13, !PT ;  /* 0x0000000d340d7209 */ /* 0x000fe20007810000 */
[-CC-:B------:R-:W-:Y:S01]  /*36b0*/  FFMA.FTZ R43, R49, R9.reuse, -R74.reuse ;  /* 0x00000009312b7223 */ /* 0x180fe2000001084a */
[----:B------:R-:W-:Y:S01]  /*36c0*/  FSEL R24, R71, -INF , !P1 ;  /* 0xff80000047187808 */ /* 0x000fe20004800000 */
[--C-:B------:R-:W-:Y:S01]  /*36d0*/  FFMA.FTZ R6, R6, R9, -R74.reuse ;  /* 0x0000000906067223 */ /* 0x100fe2000001084a */
[----:B------:R-:W-:Y:S01]  /*36e0*/  FMNMX.FTZ R13, R70, R13, !PT ;  /* 0x0000000d460d7209 */ /* 0x000fe20007810000 */
[-CC-:B------:R-:W-:Y:S01]  /*36f0*/  FFMA.FTZ R47, R53, R9.reuse, -R74.reuse ;  /* 0x00000009352f7223 */ /* 0x180fe2000001084a */
[--C-:B------:R-:W-:Y:S01]  /*3700*/  FFMA.FTZ R37, R87, R9, -R74.reuse ;  /* 0x0000000957257223 */ /* 0x100fe2000001084a */
[----:B------:R0:W1:Y:S01]  /*3710*/  MUFU.EX2 R156, R29 ;  /* 0x0000001d009c7308 */ /* 0x0000620000000800 */
[----:B------:R-:W-:Y:S01]  /*3720*/  FMNMX.FTZ R13, R24, R13, !PT ;  /* 0x0000000d180d7209 */ /* 0x000fe20007810000 */
[-CC-:B------:R-:W-:Y:S01]  /*3730*/  FFMA.FTZ R10, R10, R9.reuse, -R74.reuse ;  /* 0x000000090a0a7223 */ /* 0x180fe2000001084a */
[-CC-:B------:R-:W-:Y:S01]  /*3740*/  FFMA.FTZ R41, R95, R9.reuse, -R74.reuse ;  /* 0x000000095f297223 */ /* 0x180fe2000001084a */
[-CC-:B------:R-:W-:Y:S01]  /*3750*/  FFMA.FTZ R45, R97, R9.reuse, -R74.reuse ;  /* 0x00000009612d7223 */ /* 0x180fe2000001084a */
[----:B------:R-:W-:Y:S01]  /*3760*/  ISETP.NE.AND P4, PT, R174, 0x1, PT ;  /* 0x00000001ae00780c */ /* 0x000fe20003f85270 */
[----:B------:R-:W2:Y:S01]  /*3770*/  SHFL.BFLY PT, R56, R13, 0x2, 0x1f ;  /* 0x0c401f000d387f89 */ /* 0x000ea200000e0000 */
[-CC-:B------:R-:W-:Y:S01]  /*3780*/  FFMA.FTZ R49, R99, R9.reuse, -R74.reuse ;  /* 0x0000000963317223 */ /* 0x180fe2000001084a */
[----:B------:R-:W3:Y:S01]  /*3790*/  MUFU.EX2 R31, R31 ;  /* 0x0000001f001f7308 */ /* 0x000ee20000000800 */
[-CC-:B0-----:R-:W-:Y:S01]  /*37a0*/  FFMA.FTZ R29, R85, R9.reuse, -R74.reuse ;  /* 0x00000009551d7223 */ /* 0x181fe2000001084a */
[-CC-:B------:R-:W-:Y:S01]  /*37b0*/  FFMA.FTZ R12, R12, R9.reuse, -R74.reuse ;  /* 0x000000090c0c7223 */ /* 0x180fe2000001084a */
[-CC-:B------:R-:W-:Y:S01]  /*37c0*/  FFMA.FTZ R60, R60, R9.reuse, -R74.reuse ;  /* 0x000000093c3c7223 */ /* 0x180fe2000001084a */
[-CC-:B------:R-:W-:Y:S01]  /*37d0*/  FFMA.FTZ R64, R64, R9.reuse, -R74.reuse ;  /* 0x0000000940407223 */ /* 0x180fe2000001084a */
[----:B------:R-:W-:Y:S01]  /*37e0*/  FFMA.FTZ R68, R68, R9, -R74 ;  /* 0x0000000944447223 */ /* 0x000fe2000001084a */
[----:B------:R-:W-:-:S02]  /*37f0*/  IMAD.MOV.U32 R53, RZ, RZ, R17 ;  /* 0x000000ffff357224 */ /* 0x000fc400078e0011 */
[----:B------:R0:W4:Y:S02]  /*3800*/  MUFU.EX2 R158, R33 ;  /* 0x00000021009e7308 */ /* 0x0001240000000800 */
[----:B------:R-:W5:Y:S06]  /*3810*/  @P4 LDC R55, c[0x0][0x450] ;  /* 0x00011400ff374b82 */ /* 0x000f6c0000000800 */
[----:B------:R-:W4:Y:S01]  /*3820*/  MUFU.EX2 R35, R35 ;  /* 0x0000002300237308 */ /* 0x000f220000000800 */
[----:B0-----:R-:W-:Y:S01]  /*3830*/  FFMA.FTZ R33, R89, R9, -R74 ;  /* 0x0000000959217223 */ /* 0x001fe2000001084a */
[----:B--2---:R-:W-:-:S06]  /*3840*/  FMNMX.FTZ R56, R13, R56, !PT ;  /* 0x000000380d387209 */ /* 0x004fcc0007810000 */
[----:B------:R-:W-:Y:S01]  /*3850*/  MUFU.EX2 R144, R43 ;  /* 0x0000002b00907308 */ /* 0x000fe20000000800 */
[----:B------:R-:W0:Y:S07]  /*3860*/  SHFL.BFLY PT, R7, R56, 0x1, 0x1f ;  /* 0x0c201f0038077f89 */ /* 0x000e2e00000e0000 */
[----:B------:R1:W-:Y:S08]  /*3870*/  MUFU.EX2 R43, R6 ;  /* 0x00000006002b7308 */ /* 0x0003f00000000800 */
[----:B------:R3:W-:Y:S01]  /*3880*/  MUFU.EX2 R146, R47 ;  /* 0x0000002f00927308 */ /* 0x0007e20000000800 */
[----:B-1----:R-:W-:Y:S01]  /*3890*/  FADD.FTZ R6, R25, R156 ;  /* 0x0000009c19067221 */ /* 0x002fe20000010000 */
[----:B------:R-:W-:-:S06]  /*38a0*/  F2FP.BF16.F32.PACK_AB R156, R156, R25 ;  /* 0x000000199c9c723e */ /* 0x000fcc00000010ff */
[----:B------:R1:W-:Y:S01]  /*38b0*/  MUFU.EX2 R152, R29 ;  /* 0x0000001d00987308 */ /* 0x0003e20000000800 */
[----:B---3--:R-:W-:Y:S01]  /*38c0*/  FADD.FTZ R47, R31, R6 ;  /* 0x000000061f2f7221 */ /* 0x008fe20000010000 */
[----:B0-----:R-:W-:-:S03]  /*38d0*/  FMNMX.FTZ R8, R56, R7, !PT ;  /* 0x0000000738087209 */ /* 0x001fc60007810000 */
[C---:B----4-:R-:W-:Y:S01]  /*38e0*/  FADD.FTZ R6, R158.reuse, R47 ;  /* 0x0000002f9e067221 */ /* 0x050fe20000010000 */
[----:B------:R-:W-:Y:S01]  /*38f0*/  F2FP.BF16.F32.PACK_AB R158, R158, R31 ;  /* 0x0000001f9e9e723e */ /* 0x000fe200000010ff */
[CC--:B------:R-:W-:Y:S01]  /*3900*/  FMUL.FTZ R7, R8.reuse, R9.reuse ;  /* 0x0000000908077220 */ /* 0x0c0fe20000410000 */
[----:B------:R-:W-:Y:S01]  /*3910*/  FSETP.NEU.FTZ.AND P1, PT, R8, -INF , PT ;  /* 0xff8000000800780b */ /* 0x000fe20003f3d000 */
[----:B------:R-:W-:Y:S01]  /*3920*/  MUFU.EX2 R37, R37 ;  /* 0x0000002500257308 */ /* 0x000fe20000000800 */
[----:B------:R-:W-:Y:S01]  /*3930*/  FADD.FTZ R51, R35, R6 ;  /* 0x0000000623337221 */ /* 0x000fe20000010000 */
[----:B-1----:R-:W-:Y:S01]  /*3940*/  FFMA.FTZ R29, R91, R9, -R74 ;  /* 0x000000095b1d7223 */ /* 0x002fe2000001084a */
[----:B------:R-:W-:-:S05]  /*3950*/  FSEL R7, R7, RZ, P1 ;  /* 0x000000ff07077208 */ /* 0x000fca0000800000 */
        /* <DEDUP_REMOVED lines=14> */
[----:B------:R-:W0:Y:S01]  /*3a40*/  MUFU.EX2 R27, R27 ;  /* 0x0000001b001b7308 */ /* 0x000e220000000800 */
        /* <DEDUP_REMOVED lines=8> */
[-CC-:B------:R-:W-:Y:S01]  /*3ad0*/  FFMA.FTZ R66, R66, R9.reuse, -R7.reuse ;  /* 0x0000000942427223 */ /* 0x180fe20000010807 */
[-CC-:B------:R-:W-:Y:S01]  /*3ae0*/  FFMA.FTZ R52, R52, R9.reuse, -R7.reuse ;  /* 0x0000000934347223 */ /* 0x180fe20000010807 */
[-CC-:B------:R-:W-:Y:S01]  /*3af0*/  FFMA.FTZ R70, R70, R9.reuse, -R7.reuse ;  /* 0x0000000946467223 */ /* 0x180fe20000010807 */
[----:B------:R-:W-:-:S04]  /*3b00*/  FFMA.FTZ R24, R24, R9, -R7 ;  /* 0x0000000918187223 */ /* 0x000fc80000010807 */
[----:B------:R2:W3:Y:S01]  /*3b10*/  MUFU.EX2 R159, R28 ;  /* 0x0000001c009f7308 */ /* 0x0004e20000000800 */
[----:B0-----:R-:W-:Y:S01]  /*3b20*/  FADD.FTZ R47, R26, R27 ;  /* 0x0000001b1a2f7221 */ /* 0x001fe20000010000 */
[----:B------:R-:W-:-:S06]  /*3b30*/  F2FP.BF16.F32.PACK_AB R157, R27, R26 ;  /* 0x0000001a1b9d723e */ /* 0x000fcc00000010ff */
[----:B------:R-:W0:Y:S01]  /*3b40*/  MUFU.EX2 R34, R34 ;  /* 0x0000002200227308 */ /* 0x000e220000000800 */
[----:B-1----:R-:W-:Y:S01]  /*3b50*/  FADD.FTZ R6, R30, R47 ;  /* 0x0000002f1e067221 */ /* 0x002fe20000010000 */
[----:B--2---:R-:W1:Y:S06]  /*3b60*/  @P4 LDC R28, c[0x0][0x44c] ;  /* 0x00011300ff1c4b82 */ /* 0x004e6c0000000800 */
[----:B------:R-:W2:Y:S01]  /*3b70*/  MUFU.EX2 R153, R32 ;  /* 0x0000002000997308 */ /* 0x000ea20000000800 */
[C---:B---3--:R-:W-:Y:S01]  /*3b80*/  FADD.FTZ R47, R159.reuse, R6 ;  /* 0x000000069f2f7221 */ /* 0x048fe20000010000 */
[----:B------:R-:W-:-:S06]  /*3b90*/  F2FP.BF16.F32.PACK_AB R159, R159, R30 ;  /* 0x0000001e9f9f723e */ /* 0x000fcc00000010ff */
[----:B------:R-:W3:Y:S01]  /*3ba0*/  MUFU.EX2 R38, R38 ;  /* 0x0000002600267308 */ /* 0x000ee20000000800 */
[----:B0-----:R-:W-:-:S07]  /*3bb0*/  FADD.FTZ R6, R34, R47 ;  /* 0x0000002f22067221 */ /* 0x001fce0000010000 */
[----:B------:R0:W-:Y:S01]  /*3bc0*/  MUFU.EX2 R154, R33 ;  /* 0x00000021009a7308 */ /* 0x0001e20000000800 */
[----:B--2---:R-:W-:Y:S01]  /*3bd0*/  FADD.FTZ R47, R153, R6 ;  /* 0x00000006992f7221 */ /* 0x004fe20000010000 */
[----:B-1----:R-:W-:Y:S01]  /*3be0*/  @P4 IMAD.HI.U32 R28, R17, R28, RZ ;  /* 0x0000001c111c4227 */ /* 0x002fe200078e00ff */
[----:B------:R-:W-:-:S04]  /*3bf0*/  F2FP.BF16.F32.PACK_AB R153, R153, R34 ;  /* 0x000000229999723e */ /* 0x000fc800000010ff */
[----:B-----5:R-:W-:Y:S01]  /*3c00*/  @P4 SHF.R.U32.HI R53, RZ, R55, R28 ;  /* 0x00000037ff354219 */ /* 0x020fe2000001161c */
[----:B------:R-:W1:Y:S01]  /*3c10*/  MUFU.EX2 R155, R36 ;  /* 0x00000024009b7308 */ /* 0x000e620000000800 */
[----:B0-----:R-:W-:Y:S01]  /*3c20*/  FFMA.FTZ R33, R93, R9, -R74 ;  /* 0x000000095d217223 */ /* 0x001fe2000001084a */
[----:B---3--:R-:W-:Y:S01]  /*3c30*/  FADD.FTZ R6, R38, R47 ;  /* 0x0000002f26067221 */ /* 0x008fe20000010000 */
[----:B------:R-:W-:-:S05]  /*3c40*/  ISETP.GE.AND P4, PT, R15, 0x1, PT ;  /* 0x000000010f00780c */ /* 0x000fca0003f86270 */
[----:B------:R-:W-:Y:S08]  /*3c50*/  MUFU.EX2 R29, R29 ;  /* 0x0000001d001d7308 */ /* 0x000ff00000000800 */
[----:B------:R-:W0:Y:S01]  /*3c60*/  MUFU.EX2 R42, R42 ;  /* 0x0000002a002a7308 */ /* 0x000e220000000800 */
[C---:B-1----:R-:W-:Y:S01]  /*3c70*/  FADD.FTZ R47, R155.reuse, R6 ;  /* 0x000000069b2f7221 */ /* 0x042fe20000010000 */
[----:B------:R-:W-:-:S06]  /*3c80*/  F2FP.BF16.F32.PACK_AB R155, R155, R38 ;  /* 0x000000269b9b723e */ /* 0x000fcc00000010ff */
[----:B------:R1:W-:Y:S08]  /*3c90*/  MUFU.EX2 R13, R10 ;  /* 0x0000000a000d7308 */ /* 0x0003f00000000800 */
[----:B------:R-:W2:Y:S01]  /*3ca0*/  MUFU.EX2 R149, R40 ;  /* 0x0000002800957308 */ /* 0x000ea20000000800 */
[----:B-1----:R-:W-:Y:S01]  /*3cb0*/  FADD.FTZ R10, R152, R51 ;  /* 0x00000033980a7221 */ /* 0x002fe20000010000 */
[----:B0-----:R-:W-:Y:S01]  /*3cc0*/  FADD.FTZ R6, R42, R47 ;  /* 0x0000002f2a067221 */ /* 0x001fe20000010000 */
[----:B------:R-:W-:-:S02]  /*3cd0*/  F2FP.BF16.F32.PACK_AB R152, R152, R35 ;  /* 0x000000239898723e */ /* 0x000fc400000010ff */
[----:B------:R-:W-:-:S03]  /*3ce0*/  FADD.FTZ R51, R37, R10 ;  /* 0x0000000a25337221 */ /* 0x000fc60000010000 */
[----:B------:R-:W0:Y:S01]  /*3cf0*/  MUFU.EX2 R33, R33 ;  /* 0x0000002100217308 */ /* 0x000e220000000800 */
[C---:B------:R-:W-:Y:S01]  /*3d00*/  FADD.FTZ R10, R154.reuse, R51 ;  /* 0x000000339a0a7221 */ /* 0x040fe20000010000 */
[----:B------:R-:W-:-:S03]  /*3d10*/  F2FP.BF16.F32.PACK_AB R154, R154, R37 ;  /* 0x000000259a9a723e */ /* 0x000fc600000010ff */
[----:B------:R-:W-:-:S03]  /*3d20*/  FADD.FTZ R51, R29, R10 ;  /* 0x0000000a1d337221 */ /* 0x000fc60000010000 */
[----:B------:R-:W-:Y:S01]  /*3d30*/  MUFU.EX2 R46, R46 ;  /* 0x0000002e002e7308 */ /* 0x000fe20000000800 */
[C---:B------:R-:W-:Y:S01]  /*3d40*/  FADD.FTZ R10, R148.reuse, R51 ;  /* 0x00000033940a7221 */ /* 0x040fe20000010000 */
[C---:B--2---:R-:W-:Y:S01]  /*3d50*/  FADD.FTZ R47, R149.reuse, R6 ;  /* 0x00000006952f7221 */ /* 0x044fe20000010000 */
[----:B------:R-:W-:Y:S02]  /*3d60*/  F2FP.BF16.F32.PACK_AB R148, R148, R29 ;  /* 0x0000001d9494723e */ /* 0x000fe400000010ff */
[----:B------:R-:W-:-:S03]  /*3d70*/  F2FP.BF16.F32.PACK_AB R149, R149, R42 ;  /* 0x0000002a9595723e */ /* 0x000fc600000010ff */
[----:B------:R-:W-:Y:S01]  /*3d80*/  MUFU.EX2 R151, R44 ;  /* 0x0000002c00977308 */ /* 0x000fe20000000800 */
[----:B0-----:R-:W-:-:S04]  /*3d90*/  FADD.FTZ R51, R33, R10 ;  /* 0x0000000a21337221 */ /* 0x001fc80000010000 */
[C---:B------:R-:W-:Y:S01]  /*3da0*/  FADD.FTZ R10, R150.reuse, R51 ;  /* 0x00000033960a7221 */ /* 0x040fe20000010000 */
[----:B------:R-:W-:Y:S02]  /*3db0*/  F2FP.BF16.F32.PACK_AB R150, R150, R33 ;  /* 0x000000219696723e */ /* 0x000fe400000010ff */
[----:B------:R-:W0:Y:S08]  /*3dc0*/  MUFU.EX2 R41, R41 ;  /* 0x0000002900297308 */ /* 0x000e300000000800 */
[----:B------:R-:W-:Y:S08]  /*3dd0*/  MUFU.EX2 R50, R50 ;  /* 0x0000003200327308 */ /* 0x000ff00000000800 */
[----:B------:R-:W-:Y:S01]  /*3de0*/  MUFU.EX2 R145, R48 ;  /* 0x0000003000917308 */ /* 0x000fe20000000800 */
[----:B0-----:R-:W-:-:S04]  /*3df0*/  FADD.FTZ R51, R41, R10 ;  /* 0x0000000a29337221 */ /* 0x001fc80000010000 */
[C---:B------:R-:W-:Y:S01]  /*3e00*/  FADD.FTZ R6, R144.reuse, R51 ;  /* 0x0000003390067221 */ /* 0x040fe20000010000 */
[----:B------:R-:W-:Y:S02]  /*3e10*/  F2FP.BF16.F32.PACK_AB R144, R144, R41 ;  /* 0x000000299090723e */ /* 0x000fe400000010ff */
[----:B------:R-:W0:Y:S08]  /*3e20*/  MUFU.EX2 R45, R45 ;  /* 0x0000002d002d7308 */ /* 0x000e300000000800 */
[----:B------:R-:W-:Y:S08]  /*3e30*/  MUFU.EX2 R54, R54 ;  /* 0x0000003600367308 */ /* 0x000ff00000000800 */
[----:B------:R1:W-:Y:S08]  /*3e40*/  MUFU.EX2 R141, R2 ;  /* 0x00000002008d7308 */ /* 0x0003f00000000800 */
[----:B------:R-:W-:Y:S01]  /*3e50*/  MUFU.EX2 R147, R20 ;  /* 0x0000001400937308 */ /* 0x000fe20000000800 */
[----:B-1----:R-:W-:Y:S01]  /*3e60*/  FADD.FTZ R2, R46, R47 ;  /* 0x0000002f2e027221 */ /* 0x002fe20000010000 */
[----:B0-----:R-:W-:-:S03]  /*3e70*/  FADD.FTZ R47, R45, R6 ;  /* 0x000000062d2f7221 */ /* 0x001fc60000010000 */
[----:B------:R-:W-:Y:S01]  /*3e80*/  FADD.FTZ R7, R151, R2 ;  /* 0x0000000297077221 */ /* 0x000fe20000010000 */
[----:B------:R-:W-:Y:S01]  /*3e90*/  FADD.FTZ R6, R146, R47 ;  /* 0x0000002f92067221 */ /* 0x000fe20000010000 */
[----:B------:R-:W-:Y:S01]  /*3ea0*/  IMAD.IADD R47, R72, 0x1, R53 ;  /* 0x00000001482f7824 */ /* 0x000fe200078e0235 */
[----:B------:R-:W0:Y:S01]  /*3eb0*/  MUFU.EX2 R49, R49 ;  /* 0x0000003100317308 */ /* 0x000e220000000800 */
[----:B------:R-:W-:Y:S01]  /*3ec0*/  FADD.FTZ R2, R50, R7 ;  /* 0x0000000732027221 */ /* 0x000fe20000010000 */
[----:B------:R-:W-:Y:S01]  /*3ed0*/  F2FP.BF16.F32.PACK_AB R146, R146, R45 ;  /* 0x0000002d9292723e */ /* 0x000fe200000010ff */
[----:B------:R-:W-:Y:S01]  /*3ee0*/  IMAD.IADD R14, R47, 0x1, R14 ;  /* 0x000000012f0e7824 */ /* 0x000fe200078e020e */
[----:B------:R-:W-:Y:S01]  /*3ef0*/  F2FP.BF16.F32.PACK_AB R151, R151, R46 ;  /* 0x0000002e9797723e */ /* 0x000fe200000010ff */
[C---:B------:R-:W-:Y:S01]  /*3f00*/  FADD.FTZ R7, R145.reuse, R2 ;  /* 0x0000000291077221 */ /* 0x040fe20000010000 */
[----:B------:R-:W-:Y:S02]  /*3f10*/  F2FP.BF16.F32.PACK_AB R145, R145, R50 ;  /* 0x000000329191723e */ /* 0x000fe400000010ff */
[----:B------:R-:W-:Y:S08]  /*3f20*/  MUFU.EX2 R58, R58 ;  /* 0x0000003a003a7308 */ /* 0x000ff00000000800 */
[----:B------:R-:W1:Y:S01]  /*3f30*/  MUFU.EX2 R12, R12 ;  /* 0x0000000c000c7308 */ /* 0x000e620000000800 */
[----:B0-----:R-:W-:-:S07]  /*3f40*/  FADD.FTZ R25, R49, R6 ;  /* 0x0000000631197221 */ /* 0x001fce0000010000 */
[----:B------:R-:W0:Y:S08]  /*3f50*/  MUFU.EX2 R60, R60 ;  /* 0x0000003c003c7308 */ /* 0x000e300000000800 */
[----:B------:R-:W2:Y:S01]  /*3f60*/  MUFU.EX2 R62, R62 ;  /* 0x0000003e003e7308 */ /* 0x000ea20000000800 */
[C---:B-1----:R-:W-:Y:S01]  /*3f70*/  FADD.FTZ R25, R12.reuse, R25 ;  /* 0x000000190c197221 */ /* 0x042fe20000010000 */
[----:B------:R-:W-:-:S06]  /*3f80*/  F2FP.BF16.F32.PACK_AB R140, R12, R49 ;  /* 0x000000310c8c723e */ /* 0x000fcc00000010ff */
[----:B------:R1:W3:Y:S01]  /*3f90*/  MUFU.EX2 R143, R0 ;  /* 0x00000000008f7308 */ /* 0x0002e20000000800 */
[----:B0-----:R-:W-:Y:S01]  /*3fa0*/  FADD.FTZ R2, R60, R25 ;  /* 0x000000193c027221 */ /* 0x001fe20000010000 */
[----:B------:R-:W-:-:S03]  /*3fb0*/  F2FP.BF16.F32.PACK_AB R142, R13, R60 ;  /* 0x0000003c0d8e723e */ /* 0x000fc600000010ff */
[----:B------:R-:W-:-:S03]  /*3fc0*/  FADD.FTZ R25, R13, R2 ;  /* 0x000000020d197221 */ /* 0x000fc60000010000 */
[----:B------:R-:W0:Y:S01]  /*3fd0*/  MUFU.EX2 R66, R66 ;  /* 0x0000004200427308 */ /* 0x000e220000000800 */
[----:B-1----:R-:W-:-:S04]  /*3fe0*/  FADD.FTZ R0, R54, R7 ;  /* 0x0000000736007221 */ /* 0x002fc80000010000 */
[C---:B------:R-:W-:Y:S01]  /*3ff0*/  FADD.FTZ R7, R147.reuse, R0 ;  /* 0x0000000093077221 */ /* 0x040fe20000010000 */
[----:B------:R-:W-:Y:S02]  /*4000*/  F2FP.BF16.F32.PACK_AB R147, R147, R54 ;  /* 0x000000369393723e */ /* 0x000fe400000010ff */
[----:B------:R-:W1:Y:S01]  /*4010*/  MUFU.EX2 R64, R64 ;  /* 0x0000004000407308 */ /* 0x000e620000000800 */
[----:B------:R-:W-:-:S04]  /*4020*/  FADD.FTZ R0, R58, R7 ;  /* 0x000000073a007221 */ /* 0x000fc80000010000 */
[C---:B------:R-:W-:Y:S01]  /*4030*/  FADD.FTZ R7, R141.reuse, R0 ;  /* 0x000000008d077221 */ /* 0x040fe20000010000 */
[----:B------:R-:W-:Y:S02]  /*4040*/  F2FP.BF16.F32.PACK_AB R141, R141, R58 ;  /* 0x0000003a8d8d723e */ /* 0x000fe400000010ff */
[----:B------:R-:W4:Y:S01]  /*4050*/  MUFU.EX2 R137, R52 ;  /* 0x0000003400897308 */ /* 0x000f220000000800 */
[----:B--2---:R-:W-:-:S04]  /*4060*/  FADD.FTZ R0, R62, R7 ;  /* 0x000000073e007221 */ /* 0x004fc80000010000 */
[C---:B---3--:R-:W-:Y:S01]  /*4070*/  FADD.FTZ R13, R143.reuse, R0 ;  /* 0x000000008f0d7221 */ /* 0x048fe20000010000 */
[----:B------:R-:W-:Y:S02]  /*4080*/  F2FP.BF16.F32.PACK_AB R143, R143, R62 ;  /* 0x0000003e8f8f723e */ /* 0x000fe400000010ff */
[----:B------:R-:W2:Y:S01]  /*4090*/  MUFU.EX2 R39, R39 ;  /* 0x0000002700277308 */ /* 0x000ea20000000800 */
[----:B0-----:R-:W-:Y:S01]  /*40a0*/  FADD.FTZ R0, R66, R13 ;  /* 0x0000000d42007221 */ /* 0x001fe20000010000 */
[----:B-1----:R-:W-:-:S06]  /*40b0*/  FADD.FTZ R2, R64, R25 ;  /* 0x0000001940027221 */ /* 0x002fcc0000010000 */
[----:B------:R-:W0:Y:S01]  /*40c0*/  MUFU.EX2 R70, R70 ;  /* 0x0000004600467308 */ /* 0x000e220000000800 */
[C---:B----4-:R-:W-:Y:S01]  /*40d0*/  FADD.FTZ R13, R137.reuse, R0 ;  /* 0x00000000890d7221 */ /* 0x050fe20000010000 */
[----:B------:R-:W-:-:S06]  /*40e0*/  F2FP.BF16.F32.PACK_AB R137, R137, R66 ;  /* 0x000000428989723e */ /* 0x000fcc00000010ff */
[----:B------:R-:W1:Y:S01]  /*40f0*/  MUFU.EX2 R68, R68 ;  /* 0x0000004400447308 */ /* 0x000e620000000800 */
[C---:B--2---:R-:W-:Y:S01]  /*4100*/  FADD.FTZ R25, R39.reuse, R2 ;  /* 0x0000000227197221 */ /* 0x044fe20000010000 */
[----:B------:R-:W-:-:S06]  /*4110*/  F2FP.BF16.F32.PACK_AB R136, R39, R64 ;  /* 0x000000402788723e */ /* 0x000fcc00000010ff */
[----:B------:R-:W2:Y:S01]  /*4120*/  MUFU.EX2 R139, R24 ;  /* 0x00000018008b7308 */ /* 0x000ea20000000800 */
[----:B0-----:R-:W-:Y:S01]  /*4130*/  FADD.FTZ R6, R70, R13 ;  /* 0x0000000d46067221 */ /* 0x001fe20000010000 */
[----:B------:R-:W-:Y:S02]  /*4140*/  VIADD R13, R73, 0xfffffffe ;  /* 0xfffffffe490d7836 */ /* 0x000fe40000000000 */
[----:B-1----:R-:W-:Y:S01]  /*4150*/  FADD.FTZ R2, R68, R25 ;  /* 0x0000001944027221 */ /* 0x002fe20000010000 */
[----:B------:R-:W-:-:S03]  /*4160*/  F2FP.BF16.F32.PACK_AB R138, R43, R68 ;  /* 0x000000442b8a723e */ /* 0x000fc600000010ff */
[----:B------:R-:W-:Y:S01]  /*4170*/  FADD.FTZ R7, R43, R2 ;  /* 0x000000022b077221 */ /* 0x000fe20000010000 */
[C---:B--2---:R-:W-:Y:S01]  /*4180*/  FADD.FTZ R6, R139.reuse, R6 ;  /* 0x000000068b067221 */ /* 0x044fe20000010000 */
[----:B------:R-:W-:Y:S01]  /*4190*/  F2FP.BF16.F32.PACK_AB R139, R139, R70 ;  /* 0x000000468b8b723e */ /* 0x000fe200000010ff */
        /* <DEDUP_REMOVED lines=11> */
.L_x_1110:
[----:B------:R-:W-:-:S13]  /*4250*/  ISETP.NE.AND P1, PT, R15, 0x1, PT ;  /* 0x000000010f00780c */ /* 0x000fda0003f25270 */
[----:B------:R-:W0:Y:S02]  /*4260*/  @P1 LDC.64 R24, c[0x0][0x9e8] ;  /* 0x00027a00ff181b82 */ /* 0x000e240000000a00 */
[----:B0-----:R-:W-:-:S05]  /*4270*/  @P1 IMAD.HI.U32 R2, R0, R24, RZ ;  /* 0x0000001800021227 */ /* 0x001fca00078e00ff */
[----:B------:R-:W-:-:S07]  /*4280*/  @P1 SHF.R.U32.HI R0, RZ, R25, R2 ;  /* 0x00000019ff001219 */ /* 0x000fce0000011602 */
.L_x_1111:
[----:B------:R-:W-:-:S05]  /*4290*/  IMAD R15, R0, R15, R15 ;  /* 0x0000000f000f7224 */ /* 0x000fca00078e020f */
[----:B------:R-:W-:-:S07]  /*42a0*/  VIMNMX R14, R14, R15, PT ;  /* 0x0000000f0e0e7248 */ /* 0x000fce0003fe0100 */
.L_x_1109:
[----:B------:R-:W-:Y:S01]  /*42b0*/  IMAD.HI R14, R14, 0x2aaaaaab, RZ ;  /* 0x2aaaaaab0e0e7827 */ /* 0x000fe200078e02ff */
[----:B------:R-:W-:Y:S02]  /*42c0*/  CS2R R86, SRZ ;  /* 0x0000000000567805 */ /* 0x000fe4000001ff00 */
[----:B------:R-:W-:Y:S02]  /*42d0*/  CS2R R84, SRZ ;  /* 0x0000000000547805 */ /* 0x000fe4000001ff00 */
[----:B------:R-:W-:Y:S01]  /*42e0*/  CS2R R82, SRZ ;  /* 0x0000000000527805 */ /* 0x000fe2000001ff00 */
[----:B------:R-:W-:Y:S01]  /*42f0*/  IMAD.MOV.U32 R2, RZ, RZ, 0x3f800000 ;  /* 0x3f800000ff027424 */ /* 0x000fe200078e00ff */
[----:B------:R-:W-:Y:S01]  /*4300*/  SHF.R.U32.HI R15, RZ, 0x1f, R14 ;  /* 0x0000001fff0f7819 */ /* 0x000fe2000001160e */
[----:B------:R-:W-:Y:S01]  /*4310*/  IMAD.MOV.U32 R0, RZ, RZ, 0x3f800000 ;  /* 0x3f800000ff007424 */ /* 0x000fe200078e00ff */
[----:B------:R-:W-:Y:S02]  /*4320*/  CS2R R80, SRZ ;  /* 0x0000000000507805 */ /* 0x000fe4000001ff00 */
[----:B------:R-:W-:-:S02]  /*4330*/  CS2R R78, SRZ ;  /* 0x00000000004e7805 */ /* 0x000fc4000001ff00 */
[----:B------:R-:W-:Y:S02]  /*4340*/  LEA.HI.SX32 R15, R14, R15, 0x1c ;  /* 0x0000000f0e0f7211 */ /* 0x000fe400078fe2ff */
[----:B------:R-:W-:Y:S02]  /*4350*/  CS2R R76, SRZ ;  /* 0x00000000004c7805 */ /* 0x000fe4000001ff00 */
[----:B------:R-:W-:Y:S02]  /*4360*/  CS2R R74, SRZ ;  /* 0x00000000004a7805 */ /* 0x000fe4000001ff00 */
[----:B------:R-:W-:Y:S02]  /*4370*/  CS2R R72, SRZ ;  /* 0x0000000000487805 */ /* 0x000fe4000001ff00 */
[----:B------:R-:W-:Y:S02]  /*4380*/  VIMNMX R10, R22, R15, !PT ;  /* 0x0000000f160a7248 */ /* 0x000fe40007fe0100 */
[----:B------:R-:W-:-:S02]  /*4390*/  CS2R R70, SRZ ;  /* 0x0000000000467805 */ /* 0x000fc4000001ff00 */
[----:B------:R-:W-:Y:S02]  /*43a0*/  CS2R R68, SRZ ;  /* 0x0000000000447805 */ /* 0x000fe4000001ff00 */
[----:B------:R-:W-:Y:S02]  /*43b0*/  CS2R R66, SRZ ;  /* 0x0000000000427805 */ /* 0x000fe4000001ff00 */
        /* <DEDUP_REMOVED lines=21> */
[----:B------:R-:W-:Y:S01]  /*4510*/  CS2R R24, SRZ ;  /* 0x0000000000187805 */ /* 0x000fe2000001ff00 */
[----:B------:R-:W-:Y:S06]  /*4520*/  @!P1 BRA `(.L_x_1112) ;  /* 0x0000002c006c9947 */ /* 0x000fec0003800000 */
[----:B------:R-:W-:Y:S01]  /*4530*/  IMAD.MOV.U32 R2, RZ, RZ, 0x3f800000 ;  /* 0x3f800000ff027424 */ /* 0x000fe200078e00ff */
[----:B------:R-:W-:Y:S01]  /*4540*/  ULDC UR58, c[0x0][0x9e4] ;  /* 0x00027900003a7ab9 */ /* 0x000fe20000000800 */
[----:B------:R-:W-:Y:S01]  /*4550*/  IMAD.MOV.U32 R87, RZ, RZ, RZ ;  /* 0x000000ffff577224 */ /* 0x000fe200078e00ff */
[----:B------:R-:W-:Y:S01]  /*4560*/  ULDC UR59, c[0x0][0x9dc] ;  /* 0x00027700003b7ab9 */ /* 0x000fe20000000800 */
[----:B------:R-:W-:-:S05]  /*4570*/  ULDC UR60, c[0x0][0x9e0] ;  /* 0x00027800003c7ab9 */ /* 0x000fca0000000800 */
.L_x_1129:
[----:B------:R-:W-:-:S04]  /*4580*/  UIADD3 UR4, UR36, 0x1, URZ ;  /* 0x0000000124047890 */ /* 0x000fc8000fffe03f */
[----:B------:R-:W-:-:S04]  /*4590*/  UISETP.NE.AND UP0, UPT, UR4, 0x2, UPT ;  /* 0x000000020400788c */ /* 0x000fc8000bf05270 */
[----:B------:R-:W-:Y:S02]  /*45a0*/  USEL UR7, URZ, 0x1, UP0 ;  /* 0x000000013f077887 */ /* 0x000fe40008000000 */
[----:B------:R-:W-:Y:S02]  /*45b0*/  USEL UR4, UR4, URZ, UP0 ;  /* 0x0000003f04047287 */ /* 0x000fe40008000000 */
[----:B------:R-:W-:Y:S01]  /*45c0*/  ULOP3.LUT UR7, UR38, UR7, URZ, 0x3c, !UPT ;  /* 0x0000000726077292 */ /* 0x000fe2000f8e3c3f */
[----:B------:R-:W-:Y:S11]  /*45d0*/  @!P0 BRA `(.L_x_1113) ;  /* 0x0000000000048947 */ /* 0x000ff60003800000 */
[----:B------:R-:W-:Y:S01]  /*45e0*/  BPT.TRAP 0x1 ;  /* 0x000000040000795c */ /* 0x000fe20000300000 */
.L_x_1113:
[----:B------:R-:W-:Y:S01]  /*45f0*/  ULEA UR6, UR4, UR37, 0x3 ;  /* 0x0000002504067291 */ /* 0x000fe2000f8e183f */
[----:B------:R-:W-:-:S05]  /*4600*/  IMAD.U32 R9, RZ, RZ, UR7 ;  /* 0x00000007ff097e24 */ /* 0x000fca000f8e00ff */
[----:B------:R-:W-:-:S04]  /*4610*/  SHF.L.U32 R9, R9, 0x1f, RZ ;  /* 0x0000001f09097819 */ /* 0x000fc800000006ff */
[----:B------:R0:W1:Y:S01]  /*4620*/  SYNCS.PHASECHK.TRANS64.TRYWAIT P1, [UR6+0x2a830], R9 ;  /* 0x02a83009ff0075a7 */ /* 0x0000620008020146 */
[----:B------:R-:W-:Y:S05]  /*4630*/  @!P0 BRA `(.L_x_1114) ;  /* 0x0000000000048947 */ /* 0x000fea0003800000 */
[----:B------:R-:W-:Y:S01]  /*4640*/  BPT.TRAP 0x1 ;  /* 0x000000040000795c */ /* 0x000fe20000300000 */
.L_x_1114:
[----:B-1----:R-:W-:Y:S05]  /*4650*/  @P1 BRA `(.L_x_1115) ;  /* 0x0000000000081947 */ /* 0x002fea0003800000 */
[----:B------:R-:W1:Y:S02]  /*4660*/  SYNCS.PHASECHK.TRANS64.TRYWAIT P1, [UR6+0x2a830], R9 ;  /* 0x02a83009ff0075a7 */ /* 0x000e640008020146 */
[----:B-1----:R-:W-:Y:S05]  /*4670*/  @!P1 BRA `(.L_x_1116) ;  /* 0x000000f000c09947 */ /* 0x002fea0003800000 */
.L_x_1115:
        /* <DEDUP_REMOVED lines=15> */
[----:B------:R-:W-:Y:S01]  /*4770*/  HGMMA.64x96x16.F32.BF16 R88, gdesc[UR52], RZ, !UPT, gsb0 ;  /* 0x01600000345879f0 */ /* 0x000fe2000c0018ff */
        /* <DEDUP_REMOVED lines=113> */
[----:B------:R-:W-:Y:S05]  /*4e90*/  @!P0 BRA `(.L_x_1117) ;  /* 0x0000000000048947 */ /* 0x000fea0003800000 */
[----:B------:R-:W-:Y:S01]  /*4ea0*/  BPT.TRAP 0x1 ;  /* 0x000000040000795c */ /* 0x000fe20000300000 */
.L_x_1117:
[----:B------:R-:W-:Y:S01]  /*4eb0*/  ULEA UR11, UR36, UR37, 0x3 ;  /* 0x00000025240b7291 */ /* 0x000fe2000f8e183f */
[----:B------:R-:W-:-:S05]  /*4ec0*/  IMAD.U32 R0, RZ, RZ, UR38 ;  /* 0x00000026ff007e24 */ /* 0x000fca000f8e00ff */
[----:B------:R-:W-:-:S04]  /*4ed0*/  SHF.L.U32 R0, R0, 0x1f, RZ ;  /* 0x0000001f00007819 */ /* 0x000fc800000006ff */
[----:B------:R2:W3:Y:S01]  /*4ee0*/  SYNCS.PHASECHK.TRANS64.TRYWAIT P1, [UR11+0x2a850], R0 ;  /* 0x02a85000ff0075a7 */ /* 0x0004e2000802014b */
[----:B------:R-:W-:Y:S05]  /*4ef0*/  @!P0 BRA `(.L_x_1118) ;  /* 0x0000000000048947 */ /* 0x000fea0003800000 */
[----:B------:R-:W-:Y:S01]  /*4f00*/  BPT.TRAP 0x1 ;  /* 0x000000040000795c */ /* 0x000fe20000300000 */
.L_x_1118:
[----:B---3--:R-:W-:Y:S05]  /*4f10*/  @P1 BRA `(.L_x_1119) ;  /* 0x0000000000081947 */ /* 0x008fea0003800000 */
[----:B------:R-:W3:Y:S02]  /*4f20*/  SYNCS.PHASECHK.TRANS64.TRYWAIT P1, [UR11+0x2a850], R0 ;  /* 0x02a85000ff0075a7 */ /* 0x000ee4000802014b */
[----:B---3--:R-:W-:Y:S05]  /*4f30*/  @!P1 BRA `(.L_x_1120) ;  /* 0x000000e800a89947 */ /* 0x008fea0003800000 */
.L_x_1119:
[----:B------:R-:W-:Y:S01]  /*4f40*/  UIADD3 UR5, UR37, 0x400, URZ ;  /* 0x0000040025057890 */ /* 0x000fe2000fffe03f */
[----:B------:R-:W-:Y:S01]  /*4f50*/  WARPGROUP.ARRIVE ;  /* 0x00000000000079c5 */ /* 0x000fe20000000000 */
[----:B------:R-:W-:Y:S01]  /*4f60*/  UMOV UR15, 0x40000040 ;  /* 0x40000040000f7882 */ /* 0x000fe20000000000 */
[----:B------:R-:W-:Y:S01]  /*4f70*/  ISETP.NE.AND P3, PT, R174, 0x1, PT ;  /* 0x00000001ae00780c */ /* 0x000fe20003f65270 */
[----:B------:R-:W-:-:S03]  /*4f80*/  USHF.R.U32.HI UR5, URZ, 0x4, UR5 ;  /* 0x000000043f057899 */ /* 0x000fc60008011605 */
[----:B------:R-:W3:Y:S01]  /*4f90*/  S2R R175, SR_TID.X ;  /* 0x0000000000af7919 */ /* 0x000ee20000002100 */
[----:B01----:R-:W-:Y:S01]  /*4fa0*/  IMAD.IADD R9, R19, 0x1, R17 ;  /* 0x0000000113097824 */ /* 0x003fe200078e0211 */
[----:B------:R-:W0:Y:S01]  /*4fb0*/  LDC R11, c[0x0][0x288] ;  /* 0x0000a200ff0b7b82 */ /* 0x000e220000000800 */
[----:B------:R-:W-:Y:S01]  /*4fc0*/  ULOP3.LUT UR5, UR5, 0x3fff, URZ, 0xc0, !UPT ;  /* 0x00003fff05057892 */ /* 0x000fe2000f8ec03f */
[----:B------:R-:W-:-:S03]  /*4fd0*/  ISETP.NE.AND P1, PT, R21, RZ, PT ;  /* 0x000000ff1500720c */ /* 0x000fc60003f25270 */
[----:B------:R-:W-:-:S04]  /*4fe0*/  ULOP3.LUT UR5, UR5, 0x3000000, URZ, 0xfc, !UPT ;  /* 0x0300000005057892 */ /* 0x000fc8000f8efc3f */
[----:B------:R-:W-:Y:S01]  /*4ff0*/  UIMAD UR10, UR36, 0x600, UR5 ;  /* 0x00000600240a78a4 */ /* 0x000fe2000f8e0205 */
[----:B--2---:R-:W1:Y:S01]  /*5000*/  @P3 LDC R0, c[0x0][0x44c] ;  /* 0x00011300ff003b82 */ /* 0x004e620000000800 */
[----:B------:R-:W-:-:S05]  /*5010*/  ULOP3.LUT UR5, URZ, UR59, URZ, 0x33, !UPT ;  /* 0x0000003b3f057292 */ /* 0x000fca000f8e333f */
[----:B------:R-:W-:Y:S02]  /*5020*/  UMOV UR14, UR10 ;  /* 0x0000000a000e7c82 */ /* 0x000fe40008000000 */
[----:B------:R-:W-:Y:S01]  /*5030*/  HGMMA.64x128x16.F32.BF16 R24, R156, gdesc[UR12].tnspB, R24, gsb0 ;  /* 0x41e0000c9c187df0 */ /* 0x000fe20008001818 */
[----:B------:R-:W-:Y:S01]  /*5040*/  UIADD3 UR14, UR10, 0x80, URZ ;  /* 0x000000800a0e7890 */ /* 0x000fe2000fffe03f */
[----:B------:R-:W2:Y:S01]  /*5050*/  @P3 LDC R15, c[0x0][0x450] ;  /* 0x00011400ff0f3b82 */ /* 0x000ea20000000800 */
[----:B------:R-:W-:Y:S01]  /*5060*/  UMOV UR15, 0x40000040 ;  /* 0x40000040000f7882 */ /* 0x000fe20000000000 */
[----:B---3--:R-:W-:Y:S01]  /*5070*/  LOP3.LUT P2, RZ, R175, 0x7f, RZ, 0xc0, !PT ;  /* 0x0000007fafff7812 */ /* 0x008fe2000784c0ff */
[----:B-1----:R-:W-:-:S05]  /*5080*/  @P3 IMAD.HI.U32 R0, R9, R0, RZ ;  /* 0x0000000009003227 */ /* 0x002fca00078e00ff */
[----:B--2---:R-:W-:Y:S01]  /*5090*/  @P3 SHF.R.U32.HI R9, RZ, R15, R0 ;  /* 0x0000000fff093219 */ /* 0x004fe20000011600 */
[----:B------:R-:W-:-:S06]  /*50a0*/  IMAD.U32 R0, RZ, RZ, UR6 ;  /* 0x00000006ff007e24 */ /* 0x000fcc000f8e00ff */
[----:B------:R-:W-:-:S05]  /*50b0*/  @!P2 VIADD R0, R0, 0x2a840 ;  /* 0x0002a8400000a836 */ /* 0x000fca0000000000 */
[----:B------:R-:W-:Y:S01]  /*50c0*/  @!P2 PRMT R0, RZ, 0x654, R0 ;  /* 0x00000654ff00a816 */ /* 0x000fe20000000000 */
        /* <DEDUP_REMOVED lines=22> */
[----:B------:R-:W-:Y:S01]  /*5230*/  WARPGROUP.ARRIVE ;  /* 0x00000000000079c5 */ /* 0x000fe20000000000 */
[----:B------:R-:W-:-:S04]  /*5240*/  IMAD R140, R13, -0x60, RZ ;  /* 0xffffffa00d8c7824 */ /* 0x000fc800078e02ff */
[----:B------:R-:W-:Y:S02]  /*5250*/  VIADD R15, R140, 0x1 ;  /* 0x000000018c0f7836 */ /* 0x000fe40000000000 */
[----:B------:R-:W-:Y:S02]  /*5260*/  HGMMA.64x128x16.F32.BF16 R24, R136, gdesc[UR12].tnspB, R24, gsb0 ;  /* 0x41e0000c88187df0 */ /* 0x000fe40008001818 */
[----:B------:R-:W-:-:S04]  /*5270*/  IMAD R15, R18, -0x2, R15 ;  /* 0xfffffffe120f7824 */ /* 0x000fc800078e020f */
[C---:B------:R-:W-:Y:S01]  /*5280*/  VIADD R144, R15.reuse, 0xffffffff ;  /* 0xffffffff0f907836 */ /* 0x040fe20000000000 */
[----:B------:R-:W-:Y:S02]  /*5290*/  WARPGROUP.DEPBAR.LE gsb0, 0x0 ;  /* 0x00008000000079c5 */ /* 0x000fe40000010000 */
[----:B------:R-:W1:Y:S01]  /*52a0*/  SHFL.IDX PT, R139, R9, RZ, 0x1c1f ;  /* 0x001c1fff098b7589 */ /* 0x000e6200000e0000 */
[----:B------:R0:W-:Y:S02]  /*52b0*/  @!P2 SYNCS.ARRIVE.TRANS64.RED.A1T0 RZ, [R0+URZ], RZ ;  /* 0x000000ff00ffa9a7 */ /* 0x0001e4000810043f */
[----:B0-----:R-:W-:-:S05]  /*52c0*/  IADD3 R0, R15, -R11, R16 ;  /* 0x8000000b0f007210 */ /* 0x001fca0007ffe010 */
[C---:B------:R-:W-:Y:S02]  /*52d0*/  VIADD R141, R0.reuse, UR60 ;  /* 0x0000003c008d7c36 */ /* 0x040fe40008000000 */
[----:B------:R-:W-:Y:S02]  /*52e0*/  VIADD R142, R0, UR5 ;  /* 0x00000005008e7c36 */ /* 0x000fe40008000000 */
[--C-:B-1----:R-:W-:Y:S02]  /*52f0*/  IMAD.IADD R15, R141, 0x1, R139.reuse ;  /* 0x000000018d0f7824 */ /* 0x102fe400078e028b */
[----:B------:R-:W-:Y:S01]  /*5300*/  IMAD.IADD R137, R142, 0x1, R139 ;  /* 0x000000018e897824 */ /* 0x000fe200078e028b */
[----:B------:R-:W-:Y:S06]  /*5310*/  @!P1 BRA `(.L_x_1121) ;  /* 0x0000000000549947 */ /* 0x000fec0003800000 */
[----:B------:R-:W-:Y:S01]  /*5320*/  IADD3 R139, R16, -R11, R139 ;  /* 0x8000000b108b7210 */ /* 0x000fe20007ffe08b */
[----:B------:R-:W-:Y:S03]  /*5330*/  BSSY B0, `(.L_x_1122) ;  /* 0x0000010000007945 */ /* 0x000fe60003800000 */
[----:B------:R-:W-:-:S13]  /*5340*/  ISETP.GT.AND P1, PT, R139, -0x1, PT ;  /* 0xffffffff8b00780c */ /* 0x000fda0003f24270 */
[----:B------:R-:W-:Y:S05]  /*5350*/  @P1 BRA `(.L_x_1123) ;  /* 0x0000000000201947 */ /* 0x000fea0003800000 */
[----:B------:R-:W-:Y:S01]  /*5360*/  IMAD.U32 R2, RZ, RZ, UR58 ;  /* 0x0000003aff027e24 */ /* 0x000fe2000f8e00ff */
[----:B------:R-:W-:-:S04]  /*5370*/  LOP3.LUT R139, RZ, R139, RZ, 0x33, !PT ;  /* 0x0000008bff8b7212 */ /* 0x000fc800078e33ff */
[----:B------:R-:W-:-:S13]  /*5380*/  ISETP.NE.AND P1, PT, R2, 0x1, PT ;  /* 0x000000010200780c */ /* 0x000fda0003f25270 */
[----:B------:R-:W0:Y:S02]  /*5390*/  @P1 LDC.64 R146, c[0x0][0x9e8] ;  /* 0x00027a00ff921b82 */ /* 0x000e240000000a00 */
[----:B0-----:R-:W-:-:S05]  /*53a0*/  @P1 IMAD.HI.U32 R0, R139, R146, RZ ;  /* 0x000000928b001227 */ /* 0x001fca00078e00ff */
[----:B------:R-:W-:-:S04]  /*53b0*/  @P1 SHF.R.U32.HI R139, RZ, R147, R0 ;  /* 0x00000093ff8b1219 */ /* 0x000fc80000011600 */
[----:B------:R-:W-:Y:S01]  /*53c0*/  LOP3.LUT R139, RZ, R139, RZ, 0x33, !PT ;  /* 0x0000008bff8b7212 */ /* 0x000fe200078e33ff */
[----:B------:R-:W-:Y:S06]  /*53d0*/  BRA `(.L_x_1124) ;  /* 0x0000000000147947 */ /* 0x000fec0003800000 */
.L_x_1123:
[----:B------:R-:W-:-:S05]  /*53e0*/  IMAD.U32 R2, RZ, RZ, UR58 ;  /* 0x0000003aff027e24 */ /* 0x000fca000f8e00ff */
[----:B------:R-:W-:-:S13]  /*53f0*/  ISETP.NE.AND P1, PT, R2, 0x1, PT ;  /* 0x000000010200780c */ /* 0x000fda0003f25270 */
[----:B------:R-:W0:Y:S02]  /*5400*/  @P1 LDC.64 R146, c[0x0][0x9e8] ;  /* 0x00027a00ff921b82 */ /* 0x000e240000000a00 */
[----:B0-----:R-:W-:-:S05]  /*5410*/  @P1 IMAD.HI.U32 R0, R139, R146, RZ ;  /* 0x000000928b001227 */ /* 0x001fca00078e00ff */
[----:B------:R-:W-:-:S07]  /*5420*/  @P1 SHF.R.U32.HI R139, RZ, R147, R0 ;  /* 0x00000093ff8b1219 */ /* 0x000fce0000011600 */
.L_x_1124:
[----:B------:R-:W-:Y:S05]  /*5430*/  BSYNC B0 ;  /* 0x0000000000007941 */ /* 0x000fea0003800000 */
.L_x_1122:
[----:B------:R-:W-:-:S05]  /*5440*/  IMAD R0, R139, R2, R144 ;  /* 0x000000028b007224 */ /* 0x000fca00078e0290 */
[----:B------:R-:W-:Y:S02]  /*5450*/  VIADDMNMX R15, R0, R2, R15, PT ;  /* 0x00000002000f7246 */ /* 0x000fe4000380010f */
[----:B------:R-:W-:-:S07]  /*5460*/  VIMNMX R137, R137, R0, !PT ;  /* 0x0000000089897248 */ /* 0x000fce0007fe0100 */
.L_x_1121:
[C---:B------:R-:W-:Y:S01]  /*5470*/  ISETP.GE.AND P1, PT, R140.reuse, 0x2, PT ;  /* 0x000000028c00780c */ /* 0x040fe20003f26270 */
[----:B------:R-:W0:Y:S01]  /*5480*/  SHFL.IDX PT, R9, R9, 0x1, 0x1c1f ;  /* 0x003c1f0009097f89 */ /* 0x000e2200000e0000 */
[C---:B------:R-:W-:Y:S02]  /*5490*/  ISETP.GE.AND P4, PT, R140.reuse, 0xa, PT ;  /* 0x0000000a8c00780c */ /* 0x040fe40003f86270 */
[----:B------:R-:W-:Y:S02]  /*54a0*/  ISETP.GT.AND P2, PT, R137, 0x1, !P1 ;  /* 0x000000018900780c */ /* 0x000fe40004f44270 */
[----:B------:R-:W-:Y:S02]  /*54b0*/  P2R R139, PR, RZ, 0x10 ;  /* 0x00000010ff8b7803 */ /* 0x000fe40000000000 */
[----:B------:R-:W-:Y:S02]  /*54c0*/  ISETP.LT.OR P3, PT, R15, 0x2, P2 ;  /* 0x000000020f00780c */ /* 0x000fe40001761670 */
[----:B------:R-:W-:-:S02]  /*54d0*/  ISETP.GE.AND P2, PT, R140, 0x9, PT ;  /* 0x000000098c00780c */ /* 0x000fc40003f46270 */
[----:B------:R-:W-:Y:S02]  /*54e0*/  FSEL R186, R89, -INF , !P3 ;  /* 0xff80000059ba7808 */ /* 0x000fe40005800000 */
[----:B------:R-:W-:-:S04]  /*54f0*/  ISETP.GT.AND P3, PT, R137, 0x8, !P2 ;  /* 0x000000088900780c */ /* 0x000fc80005764270 */
[----:B------:R-:W-:-:S04]  /*5500*/  ISETP.LT.OR P3, PT, R15, 0x9, P3 ;  /* 0x000000090f00780c */ /* 0x000fc80001f61670 */
[----:B------:R-:W-:Y:S02]  /*5510*/  FSEL R184, R92, -INF , !P3 ;  /* 0xff8000005cb87808 */ /* 0x000fe40005800000 */
[----:B------:R-:W-:Y:S01]  /*5520*/  ISETP.GT.AND P3, PT, R137, 0x9, !P4 ;  /* 0x000000098900780c */ /* 0x000fe20006764270 */
[----:B0-----:R-:W-:Y:S01]  /*5530*/  IMAD.IADD R89, R142, 0x1, R9 ;  /* 0x000000018e597824 */ /* 0x001fe200078e0209 */
        /* <DEDUP_REMOVED lines=10> */
[C---:B------:R-:W-:Y:S02]  /*55e0*/  ISETP.GE.AND P4, PT, R140.reuse, 0x19, PT ;  /* 0x000000198c00780c */ /* 0x040fe40003f86270 */
        /* <DEDUP_REMOVED lines=69> */
[----:B------:R-:W-:-:S04]  /*5a40*/  ISETP.LT.OR P3, PT, R15, 0x4a, P3 ;  /* 0x0000004a0f00780c */ /* 0x000fc80001f61670 */
[----:B------:R-:W-:Y:S02]  /*5a50*/  FSEL R12, R125, -INF , !P3 ;  /* 0xff8000007d0c7808 */ /* 0x000fe40005800000 */
[----:B------:R-:W-:-:S04]  /*5a60*/  ISETP.GE.AND P3, PT, R140, 0x51, PT ;  /* 0x000000518c00780c */ /* 0x000fc80003f66270 */
        /* <DEDUP_REMOVED lines=12> */
[----:B------:R-:W-:Y:S02]  /*5b30*/  P2R R97, PR, RZ, 0x40 ;  /* 0x00000040ff617803 */ /* 0x000fe40000000000 */
[----:B------:R-:W-:-:S04]  /*5b40*/  ISETP.GT.AND P6, PT, R137, RZ, !P6 ;  /* 0x000000ff8900720c */ /* 0x000fc800077c4270 */
[----:B------:R-:W-:-:S04]  /*5b50*/  ISETP.LT.OR P6, PT, R15, 0x1, P6 ;  /* 0x000000010f00780c */ /* 0x000fc800037c1670 */
[----:B------:R-:W-:Y:S02]  /*5b60*/  FSEL R188, R88, -INF , !P6 ;  /* 0xff80000058bc7808 */ /* 0x000fe40007000000 */
[----:B------:R-:W-:-:S04]  /*5b70*/  ISETP.GE.AND P6, PT, R140, 0x5a, PT ;  /* 0x0000005a8c00780c */ /* 0x000fc80003fc6270 */
[----:B------:R-:W-:Y:S02]  /*5b80*/  P2R R125, PR, RZ, 0x40 ;  /* 0x00000040ff7d7803 */ /* 0x000fe40000000000 */
[----:B------:R-:W-:-:S04]  /*5b90*/  ISETP.GT.AND P6, PT, R137, 0x59, !P6 ;  /* 0x000000598900780c */ /* 0x000fc800077c4270 */
[----:B------:R-:W-:Y:S01]  /*5ba0*/  ISETP.LT.OR P6, PT, R15, 0x5a, P6 ;  /* 0x0000005a0f00780c */ /* 0x000fe200037c1670 */
[----:B------:R-:W-:-:S03]  /*5bb0*/  IMAD.IADD R15, R141, 0x1, R9 ;  /* 0x000000018d0f7824 */ /* 0x000fc600078e0209 */
[----:B------:R-:W-:Y:S02]  /*5bc0*/  FSEL R88, R133, -INF , !P6 ;  /* 0xff80000085587808 */ /* 0x000fe40007000000 */
[----:B------:R-:W-:-:S13]  /*5bd0*/  ISETP.NE.AND P6, PT, R21, RZ, PT ;  /* 0x000000ff1500720c */ /* 0x000fda0003fc5270 */
[----:B------:R-:W-:Y:S05]  /*5be0*/  @!P6 BRA `(.L_x_1125) ;  /* 0x000000000054e947 */ /* 0x000fea0003800000 */
        /* <DEDUP_REMOVED lines=12> */
.L_x_1127:
[----:B------:R-:W-:-:S05]  /*5cb0*/  IMAD.U32 R93, RZ, RZ, UR58 ;  /* 0x0000003aff5d7e24 */ /* 0x000fca000f8e00ff */
[----:B------:R-:W-:-:S13]  /*5cc0*/  ISETP.NE.AND P6, PT, R93, 0x1, PT ;  /* 0x000000015d00780c */ /* 0x000fda0003fc5270 */
[----:B------:R-:W0:Y:S02]  /*5cd0*/  @P6 LDC.64 R140, c[0x0][0x9e8] ;  /* 0x00027a00ff8c6b82 */ /* 0x000e240000000a00 */
[----:B0-----:R-:W-:-:S05]  /*5ce0*/  @P6 IMAD.HI.U32 R140, R9, R140, RZ ;  /* 0x0000008c098c6227 */ /* 0x001fca00078e00ff */
[----:B------:R-:W-:-:S07]  /*5cf0*/  @P6 SHF.R.U32.HI R9, RZ, R141, R140 ;  /* 0x0000008dff096219 */ /* 0x000fce000001168c */
.L_x_1128:
[----:B------:R-:W-:Y:S05]  /*5d00*/  BSYNC B0 ;  /* 0x0000000000007941 */ /* 0x000fea0003800000 */
.L_x_1126:
[----:B------:R-:W-:-:S05]  /*5d10*/  IMAD R140, R9, R93, R144 ;  /* 0x0000005d098c7224 */ /* 0x000fca00078e0290 */
[----:B------:R-:W-:Y:S02]  /*5d20*/  VIADDMNMX R15, R140, R93, R15, PT ;  /* 0x0000005d8c0f7246 */ /* 0x000fe4000380010f */
[----:B------:R-:W-:-:S07]  /*5d30*/  VIMNMX R89, R89, R140, !PT ;  /* 0x0000008c59597248 */ /* 0x000fce0007fe0100 */
.L_x_1125:
[C---:B------:R-:W-:Y:S01]  /*5d40*/  ISETP.GT.AND P1, PT, R89.reuse, 0x1, !P1 ;  /* 0x000000015900780c */ /* 0x040fe20004f24270 */
[----:B------:R-:W-:Y:S01]  /*5d50*/  UMOV UR38, UR7 ;  /* 0x0000000700267c82 */ /* 0x000fe20008000000 */
[----:B------:R-:W-:Y:S01]  /*5d60*/  ISETP.GT.AND P2, PT, R89, 0x8, !P2 ;  /* 0x000000085900780c */ /* 0x000fe20005744270 */
[----:B------:R-:W-:Y:S01]  /*5d70*/  UMOV UR36, UR4 ;  /* 0x0000000400247c82 */ /* 0x000fe20008000000 */
        /* <DEDUP_REMOVED lines=8> */
[----:B------:R-:W-:Y:S02]  /*5e00*/  ISETP.NE.AND P6, PT, R101, RZ, PT ;  /* 0x000000ff6500720c */ /* 0x000fe40003fc5270 */
[----:B------:R-:W-:-:S02]  /*5e10*/  FSEL R150, R95, -INF , !P1 ;  /* 0xff8000005f967808 */ /* 0x000fc40004800000 */
[----:B------:R-:W-:Y:S02]  /*5e20*/  ISETP.NE.AND P1, PT, R143, RZ, PT ;  /* 0x000000ff8f00720c */ /* 0x000fe40003f25270 */
[----:B------:R-:W-:Y:S02]  /*5e30*/  FMNMX.FTZ R9, R188, R3, !PT ;  /* 0x00000003bc097209 */ /* 0x000fe40007810000 */
        /* <DEDUP_REMOVED lines=20> */
[----:B------:R-:W-:Y:S02]  /*5f80*/  FMNMX.FTZ R9, R96, R9, !PT ;  /* 0x0000000960097209 */ /* 0x000fe40007810000 */
        /* <DEDUP_REMOVED lines=30> */
[----:B------:R-:W-:-:S02]  /*6170*/  ISETP.GT.AND P3, PT, R89, 0x50, !P3 ;  /* 0x000000505900780c */ /* 0x000fc40005f64270 */
[----:B------:R-:W-:Y:S02]  /*6180*/  ISETP.GT.AND P1, PT, R89, 0x30, !P1 ;  /* 0x000000305900780c */ /* 0x000fe40004f24270 */
[----:B------:R-:W-:Y:S02]  /*6190*/  FMNMX.FTZ R9, R132, R9, !PT ;  /* 0x0000000984097209 */ /* 0x000fe40007810000 */
[C---:B------:R-:W-:Y:S02]  /*61a0*/  ISETP.LT.OR P1, PT, R15.reuse, 0x31, P1 ;  /* 0x000000310f00780c */ /* 0x040fe40000f21670 */
[----:B------:R-:W-:Y:S02]  /*61b0*/  ISETP.LT.OR P3, PT, R15, 0x51, P3 ;  /* 0x000000510f00780c */ /* 0x000fe40001f61670 */
[----:B------:R-:W-:Y:S02]  /*61c0*/  FSEL R114, R114, -INF , !P1 ;  /* 0xff80000072727808 */ /* 0x000fe40004800000 */
[----:B------:R-:W-:-:S02]  /*61d0*/  ISETP.NE.AND P1, PT, R153, RZ, PT ;  /* 0x000000ff9900720c */ /* 0x000fc40003f25270 */
[----:B------:R-:W-:Y:S02]  /*61e0*/  FMNMX.FTZ R91, R88, R9, !PT ;  /* 0x00000009585b7209 */ /* 0x000fe40007810000 */
[----:B------:R-:W-:Y:S01]  /*61f0*/  ISETP.GT.AND P1, PT, R89, 0x31, !P1 ;  /* 0x000000315900780c */ /* 0x000fe20004f24270 */
[----:B------:R-:W0:Y:S01]  /*6200*/  LDC R9, c[0x0][0x988] ;  /* 0x00026200ff097b82 */ /* 0x000e220000000800 */
[----:B------:R-:W-:Y:S02]  /*6210*/  FSEL R180, R130, -INF , !P3 ;  /* 0xff80000082b47808 */ /* 0x000fe40005800000 */
[----:B------:R-:W-:Y:S01]  /*6220*/  ISETP.LT.OR P1, PT, R15, 0x32, P1 ;  /* 0x000000320f00780c */ /* 0x000fe20000f21670 */
[----:B------:R-:W1:Y:S01]  /*6230*/  SHFL.BFLY PT, R130, R91, 0x2, 0x1f ;  /* 0x0c401f005b827f89 */ /* 0x000e6200000e0000 */
[----:B------:R-:W-:Y:S02]  /*6240*/  ISETP.NE.AND P2, PT, R121, RZ, PT ;  /* 0x000000ff7900720c */ /* 0x000fe40003f45270 */
[----:B------:R-:W-:-:S02]  /*6250*/  FSEL R110, R115, -INF , !P1 ;  /* 0xff800000736e7808 */ /* 0x000fc40004800000 */
[----:B------:R-:W-:Y:S02]  /*6260*/  ISETP.NE.AND P1, PT, R113, RZ, PT ;  /* 0x000000ff7100720c */ /* 0x000fe40003f25270 */
[----:B------:R-:W-:Y:S02]  /*6270*/  ISETP.NE.AND P6, PT, R157, RZ, PT ;  /* 0x000000ff9d00720c */ /* 0x000fe40003fc5270 */
[C---:B------:R-:W-:Y:S02]  /*6280*/  ISETP.GT.AND P1, PT, R89.reuse, 0x38, !P1 ;  /* 0x000000385900780c */ /* 0x040fe40004f24270 */
[----:B------:R-:W-:Y:S02]  /*6290*/  ISETP.GT.AND P4, PT, R89, 0x51, !P4 ;  /* 0x000000515900780c */ /* 0x000fe40006784270 */
[C---:B------:R-:W-:Y:S02]  /*62a0*/  ISETP.LT.OR P1, PT, R15.reuse, 0x39, P1 ;  /* 0x000000390f00780c */ /* 0x040fe40000f21670 */
[----:B------:R-:W-:-:S02]  /*62b0*/  ISETP.LT.OR P4, PT, R15, 0x52, P4 ;  /* 0x000000520f00780c */ /* 0x000fc40002781670 */
[----:B------:R-:W-:Y:S02]  /*62c0*/  FSEL R118, R118, -INF , !P1 ;  /* 0xff80000076767808 */ /* 0x000fe40004800000 */
[----:B------:R-:W-:Y:S02]  /*62d0*/  ISETP.NE.AND P1, PT, R154, RZ, PT ;  /* 0x000000ff9a00720c */ /* 0x000fe40003f25270 */
[C---:B------:R-:W-:Y:S02]  /*62e0*/  ISETP.GT.AND P5, PT, R89.reuse, 0x58, !P5 ;  /* 0x000000585900780c */ /* 0x040fe40006fa4270 */
[----:B------:R-:W-:Y:S02]  /*62f0*/  ISETP.GT.AND P1, PT, R89, 0x39, !P1 ;  /* 0x000000395900780c */ /* 0x000fe40004f24270 */
[----:B-1----:R-:W-:Y:S02]  /*6300*/  FMNMX.FTZ R93, R91, R130, !PT ;  /* 0x000000825b5d7209 */ /* 0x002fe40007810000 */
[----:B------:R-:W-:-:S02]  /*6310*/  ISETP.LT.OR P1, PT, R15, 0x3a, P1 ;  /* 0x0000003a0f00780c */ /* 0x000fc40000f21670 */
[----:B------:R-:W-:Y:S01]  /*6320*/  FSEL R182, R131, -INF , !P4 ;  /* 0xff80000083b67808 */ /* 0x000fe20006000000 */
[----:B------:R-:W1:Y:S01]  /*6330*/  SHFL.BFLY PT, R130, R93, 0x1, 0x1f ;  /* 0x0c201f005d827f89 */ /* 0x000e6200000e0000 */
[----:B------:R-:W-:Y:S02]  /*6340*/  FSEL R154, R119, -INF , !P1 ;  /* 0xff800000779a7808 */ /* 0x000fe40004800000 */
[----:B------:R-:W-:Y:S02]  /*6350*/  ISETP.NE.AND P1, PT, R117, RZ, PT ;  /* 0x000000ff7500720c */ /* 0x000fe40003f25270 */
[----:B------:R-:W-:Y:S02]  /*6360*/  ISETP.LT.OR P5, PT, R15, 0x59, P5 ;  /* 0x000000590f00780c */ /* 0x000fe40002fa1670 */
[----:B------:R-:W-:Y:S02]  /*6370*/  ISETP.GT.AND P1, PT, R89, 0x40, !P1 ;  /* 0x000000405900780c */ /* 0x000fe40004f24270 */
[----:B------:R-:W-:-:S02]  /*6380*/  FSEL R134, R134, -INF , !P5 ;  /* 0xff80000086867808 */ /* 0x000fc40006800000 */
[----:B------:R-:W-:-:S04]  /*6390*/  ISETP.LT.OR P1, PT, R15, 0x41, P1 ;  /* 0x000000410f00780c */ /* 0x000fc80000f21670 */
[----:B------:R-:W-:Y:S02]  /*63a0*/  FSEL R122, R122, -INF , !P1 ;  /* 0xff8000007a7a7808 */ /* 0x000fe40004800000 */
[----:B------:R-:W-:-:S04]  /*63b0*/  ISETP.NE.AND P1, PT, R155, RZ, PT ;  /* 0x000000ff9b00720c */ /* 0x000fc80003f25270 */
[----:B------:R-:W-:Y:S02]  /*63c0*/  ISETP.GT.AND P1, PT, R89, 0x41, !P1 ;  /* 0x000000415900780c */ /* 0x000fe40004f24270 */
[----:B-1----:R-:W-:Y:S02]  /*63d0*/  FMNMX.FTZ R130, R93, R130, !PT ;  /* 0x000000825d827209 */ /* 0x002fe40007810000 */
[----:B------:R-:W-:-:S04]  /*63e0*/  ISETP.LT.OR P1, PT, R15, 0x42, P1 ;  /* 0x000000420f00780c */ /* 0x000fc80000f21670 */
[----:B------:R-:W-:Y:S02]  /*63f0*/  FSEL R158, R123, -INF , !P1 ;  /* 0xff8000007b9e7808 */ /* 0x000fe40004800000 */
[----:B------:R-:W-:-:S04]  /*6400*/  ISETP.GT.AND P1, PT, R89, 0x48, !P2 ;  /* 0x000000485900780c */ /* 0x000fc80005724270 */
[----:B------:R-:W-:-:S04]  /*6410*/  ISETP.LT.OR P1, PT, R15, 0x49, P1 ;  /* 0x000000490f00780c */ /* 0x000fc80000f21670 */
[----:B------:R-:W-:Y:S02]  /*6420*/  FSEL R126, R126, -INF , !P1 ;  /* 0xff8000007e7e7808 */ /* 0x000fe40004800000 */
[----:B------:R-:W-:Y:S02]  /*6430*/  ISETP.GT.AND P1, PT, R89, 0x49, !P6 ;  /* 0x000000495900780c */ /* 0x000fe40007724270 */
[----:B------:R-:W-:Y:S02]  /*6440*/  ISETP.NE.AND P6, PT, R97, RZ, PT ;  /* 0x000000ff6100720c */ /* 0x000fe40003fc5270 */
[----:B------:R-:W-:-:S04]  /*6450*/  ISETP.LT.OR P1, PT, R15, 0x4a, P1 ;  /* 0x0000004a0f00780c */ /* 0x000fc80000f21670 */
[----:B------:R-:W-:Y:S02]  /*6460*/  FSEL R176, R127, -INF , !P1 ;  /* 0xff8000007fb07808 */ /* 0x000fe40004800000 */
[----:B------:R-:W-:Y:S02]  /*6470*/  ISETP.GT.AND P1, PT, R89, RZ, !P6 ;  /* 0x000000ff5900720c */ /* 0x000fe40007724270 */
[----:B------:R-:W-:Y:S02]  /*6480*/  ISETP.NE.AND P6, PT, R125, RZ, PT ;  /* 0x000000ff7d00720c */ /* 0x000fe40003fc5270 */
[----:B------:R-:W-:Y:S02]  /*6490*/  ISETP.LT.OR P1, PT, R15, 0x1, P1 ;  /* 0x000000010f00780c */ /* 0x000fe40000f21670 */
[----:B------:R-:W-:Y:S02]  /*64a0*/  ISETP.GT.AND P2, PT, R89, 0x59, !P6 ;  /* 0x000000595900780c */ /* 0x000fe40007744270 */
[----:B------:R-:W-:Y:S01]  /*64b0*/  FSEL R111, R90, -INF , !P1 ;  /* 0xff8000005a6f7808 */ /* 0x000fe20004800000 */
[C---:B0-----:R-:W-:Y:S01]  /*64c0*/  FMUL.FTZ R90, R130.reuse, R9 ;  /* 0x00000009825a7220 */ /* 0x041fe20000410000 */
[----:B------:R-:W-:-:S02]  /*64d0*/  FSETP.NEU.FTZ.AND P1, PT, R130, -INF , PT ;  /* 0xff8000008200780b */ /* 0x000fc40003f3d000 */
[----:B------:R-:W-:Y:S02]  /*64e0*/  FMNMX.FTZ R91, R111, R8, !PT ;  /* 0x000000086f5b7209 */ /* 0x000fe40007810000 */
[----:B------:R-:W-:Y:S02]  /*64f0*/  FSEL R113, R90, RZ, P1 ;  /* 0x000000ff5a717208 */ /* 0x000fe40000800000 */
[----:B------:R-:W-:Y:S02]  /*6500*/  FMNMX.FTZ R93, R152, R91, !PT ;  /* 0x0000005b985d7209 */ /* 0x000fe40007810000 */
[----:B------:R-:W-:Y:S01]  /*6510*/  ISETP.LT.OR P2, PT, R15, 0x5a, P2 ;  /* 0x0000005a0f00780c */ /* 0x000fe20001741670 */
[--C-:B------:R-:W-:Y:S01]  /*6520*/  FFMA.FTZ R104, R104, R9, -R113.reuse ;  /* 0x0000000968687223 */ /* 0x100fe20000010871 */
[----:B------:R-:W-:Y:S01]  /*6530*/  FMNMX.FTZ R93, R94, R93, !PT ;  /* 0x0000005d5e5d7209 */ /* 0x000fe20007810000 */
[-CC-:B------:R-:W-:Y:S01]  /*6540*/  FFMA.FTZ R15, R108, R9.reuse, -R113.reuse ;  /* 0x000000096c0f7223 */ /* 0x180fe20000010871 */
[-CC-:B------:R-:W-:Y:S01]  /*6550*/  FFMA.FTZ R107, R2, R9.reuse, -R113.reuse ;  /* 0x00000009026b7223 */ /* 0x180fe20000010871 */
[--C-:B------:R-:W-:Y:S01]  /*6560*/  FFMA.FTZ R89, R112, R9, -R113.reuse ;  /* 0x0000000970597223 */ /* 0x100fe20000010871 */
[----:B------:R-:W-:Y:S01]  /*6570*/  FMNMX.FTZ R93, R150, R93, !PT ;  /* 0x0000005d965d7209 */ /* 0x000fe20007810000 */
[-CC-:B------:R-:W-:Y:S01]  /*6580*/  FFMA.FTZ R112, R12, R9.reuse, -R113.reuse ;  /* 0x000000090c707223 */ /* 0x180fe20000010871 */
[----:B------:R-:W-:Y:S01]  /*6590*/  FSEL R2, R130, RZ, P1 ;  /* 0x000000ff82027208 */ /* 0x000fe20000800000 */
[--C-:B------:R-:W-:Y:S01]  /*65a0*/  FFMA.FTZ R136, R136, R9, -R113.reuse ;  /* 0x0000000988887223 */ /* 0x100fe20000010871 */
[----:B------:R-:W-:Y:S01]  /*65b0*/  FMNMX.FTZ R93, R98, R93, !PT ;  /* 0x0000005d625d7209 */ /* 0x000fe20007810000 */
[-CC-:B------:R-:W-:Y:S01]  /*65c0*/  FFMA.FTZ R188, R188, R9.reuse, -R113.reuse ;  /* 0x00000009bcbc7223 */ /* 0x180fe20000010871 */
[----:B------:R-:W-:Y:S01]  /*65d0*/  FFMA.FTZ R90, R186, R9, -R113 ;  /* 0x00000009ba5a7223 */ /* 0x000fe20000010871 */
[----:B------:R-:W-:Y:S01]  /*65e0*/  FADD.FTZ R2, -R2, R3 ;  /* 0x0000000302027221 */ /* 0x000fe20000010100 */
[----:B------:R-:W-:Y:S01]  /*65f0*/  FMNMX.FTZ R95, R148, R93, !PT ;  /* 0x0000005d945f7209 */ /* 0x000fe20007810000 */
[-CC-:B------:R-:W-:Y:S01]  /*6600*/  FFMA.FTZ R184, R184, R9.reuse, -R113.reuse ;  /* 0x00000009b8b87223 */ /* 0x180fe20000010871 */
[-CC-:B------:R-:W-:Y:S01]  /*6610*/  FFMA.FTZ R178, R178, R9.reuse, -R113.reuse ;  /* 0x00000009b2b27223 */ /* 0x180fe20000010871 */
[----:B------:R-:W-:Y:S01]  /*6620*/  FMUL.FTZ R2, R2, R9 ;  /* 0x0000000902027220 */ /* 0x000fe20000410000 */
        /* <DEDUP_REMOVED lines=13> */
[----:B------:R-:W-:Y:S01]  /*6700*/  FFMA.FTZ R88, R88, R9, -R113 ;  /* 0x0000000958587223 */ /* 0x000fe20000010871 */
[----:B------:R-:W-:Y:S01]  /*6710*/  MUFU.EX2 R91, R188 ;  /* 0x000000bc005b7308 */ /* 0x000fe20000000800 */
[----:B------:R-:W-:-:S02]  /*6720*/  LOP3.LUT P6, RZ, R175, 0x7f, RZ, 0xc0, !PT ;  /* 0x0000007fafff7812 */ /* 0x000fc400078cc0ff */
[----:B------:R-:W-:-:S04]  /*6730*/  FMNMX.FTZ R97, R140, R97, !PT ;  /* 0x000000618c617209 */ /* 0x000fc80007810000 */
[----:B------:R-:W-:Y:S01]  /*6740*/  FMNMX.FTZ R97, R142, R97, !PT ;  /* 0x000000618e617209 */ /* 0x000fe20007810000 */
[----:B------:R-:W0:Y:S03]  /*6750*/  MUFU.EX2 R90, R90 ;  /* 0x0000005a005a7308 */ /* 0x000e260000000800 */
[----:B------:R-:W-:-:S04]  /*6760*/  FMNMX.FTZ R97, R114, R97, !PT ;  /* 0x0000006172617209 */ /* 0x000fc80007810000 */
[----:B------:R-:W-:Y:S01]  /*6770*/  FMNMX.FTZ R99, R110, R97, !PT ;  /* 0x000000616e637209 */ /* 0x000fe20007810000 */
[----:B------:R-:W-:Y:S03]  /*6780*/  MUFU.EX2 R93, R184 ;  /* 0x000000b8005d7308 */ /* 0x000fe60000000800 */
[----:B------:R-:W-:-:S04]  /*6790*/  FMNMX.FTZ R99, R118, R99, !PT ;  /* 0x0000006376637209 */ /* 0x000fc80007810000 */
[----:B------:R-:W-:Y:S01]  /*67a0*/  FMNMX.FTZ R99, R154, R99, !PT ;  /* 0x000000639a637209 */ /* 0x000fe20007810000 */
[----:B------:R1:W-:Y:S03]  /*67b0*/  MUFU.EX2 R97, R136 ;  /* 0x0000008800617308 */ /* 0x0003e60000000800 */
[----:B------:R-:W-:-:S04]  /*67c0*/  FMNMX.FTZ R99, R122, R99, !PT ;  /* 0x000000637a637209 */ /* 0x000fc80007810000 */
[----:B------:R-:W-:Y:S01]  /*67d0*/  FMNMX.FTZ R101, R158, R99, !PT ;  /* 0x000000639e657209 */ /* 0x000fe20007810000 */
[----:B------:R-:W-:Y:S01]  /*67e0*/  MUFU.EX2 R178, R178 ;  /* 0x000000b200b27308 */ /* 0x000fe20000000800 */
[----:B-1----:R-:W-:Y:S02]  /*67f0*/  FFMA.FTZ R136, R128, R9, -R113 ;  /* 0x0000000980887223 */ /* 0x002fe40000010871 */
[----:B------:R-:W-:-:S04]  /*6800*/  FMNMX.FTZ R101, R126, R101, !PT ;  /* 0x000000657e657209 */ /* 0x000fc80007810000 */
[----:B------:R-:W-:Y:S01]  /*6810*/  FMNMX.FTZ R101, R176, R101, !PT ;  /* 0x00000065b0657209 */ /* 0x000fe20007810000 */
[----:B------:R1:W-:Y:S03]  /*6820*/  MUFU.EX2 R99, R104 ;  /* 0x0000006800637308 */ /* 0x0003e60000000800 */
[----:B------:R-:W-:-:S04]  /*6830*/  FMNMX.FTZ R101, R180, R101, !PT ;  /* 0x00000065b4657209 */ /* 0x000fc80007810000 */
[----:B------:R-:W-:Y:S01]  /*6840*/  FMNMX.FTZ R101, R182, R101, !PT ;  /* 0x00000065b6657209 */ /* 0x000fe20007810000 */
[----:B------:R0:W-:Y:S01]  /*6850*/  MUFU.EX2 R95, R156 ;  /* 0x0000009c005f7308 */ /* 0x0001e20000000800 */
[----:B-1----:R-:W-:Y:S02]  /*6860*/  FSEL R104, R135, -INF , !P2 ;  /* 0xff80000087687808 */ /* 0x002fe40005000000 */
[----:B------:R-:W-:-:S04]  /*6870*/  FMNMX.FTZ R101, R134, R101, !PT ;  /* 0x0000006586657209 */ /* 0x000fc80007810000 */
[----:B------:R-:W-:Y:S01]  /*6880*/  FMNMX.FTZ R105, R104, R101, !PT ;  /* 0x0000006568697209 */ /* 0x000fe20007810000 */
[--C-:B------:R-:W-:Y:S01]  /*6890*/  FFMA.FTZ R101, R116, R9, -R113.reuse ;  /* 0x0000000974657223 */ /* 0x100fe20000010871 */
[----:B------:R-:W-:Y:S01]  /*68a0*/  MUFU.EX2 R138, R138 ;  /* 0x0000008a008a7308 */ /* 0x000fe20000000800 */
[----:B0-----:R-:W-:Y:S02]  /*68b0*/  F2FP.BF16.F32.PACK_AB R156, R90, R91 ;  /* 0x0000005b5a9c723e */ /* 0x001fe400000010ff */
[----:B------:R-:W0:Y:S05]  /*68c0*/  SHFL.BFLY PT, R108, R105, 0x2, 0x1f ;  /* 0x0c401f00696c7f89 */ /* 0x000e2a00000e0000 */
[----:B------:R-:W-:Y:S08]  /*68d0*/  MUFU.EX2 R100, R100 ;  /* 0x0000006400647308 */ /* 0x000ff00000000800 */
[----:B------:R-:W-:Y:S08]  /*68e0*/  MUFU.EX2 R96, R96 ;  /* 0x0000006000607308 */ /* 0x000ff00000000800 */
[----:B------:R-:W-:Y:S01]  /*68f0*/  MUFU.EX2 R15, R15 ;  /* 0x0000000f000f7308 */ /* 0x000fe20000000800 */
[----:B0-----:R-:W-:Y:S01]  /*6900*/  FMNMX.FTZ R109, R105, R108, !PT ;  /* 0x0000006c696d7209 */ /* 0x001fe20007810000 */
[-CC-:B------:R-:W-:Y:S01]  /*6910*/  FFMA.FTZ R108, R0, R9.reuse, -R113.reuse ;  /* 0x00000009006c7223 */ /* 0x180fe20000010871 */
[----:B------:R-:W-:-:S03]  /*6920*/  FFMA.FTZ R105, R124, R9, -R113 ;  /* 0x000000097c697223 */ /* 0x000fc60000010871 */
[----:B------:R-:W0:Y:S02]  /*6930*/  SHFL.BFLY PT, R0, R109, 0x1, 0x1f ;  /* 0x0c201f006d007f89 */ /* 0x000e2400000e0000 */
[----:B------:R-:W-:Y:S08]  /*6940*/  MUFU.EX2 R14, R14 ;  /* 0x0000000e000e7308 */ /* 0x000ff00000000800 */
[----:B------:R-:W-:Y:S08]  /*6950*/  MUFU.EX2 R89, R89 ;  /* 0x0000005900597308 */ /* 0x000ff00000000800 */
[----:B------:R-:W-:Y:S01]  /*6960*/  MUFU.EX2 R92, R92 ;  /* 0x0000005c005c7308 */ /* 0x000fe20000000800 */
[----:B0-----:R-:W-:-:S07]  /*6970*/  FMNMX.FTZ R12, R109, R0, !PT ;  /* 0x000000006d0c7209 */ /* 0x001fce0007810000 */
[----:B------:R-:W-:Y:S01]  /*6980*/  MUFU.EX2 R101, R101 ;  /* 0x0000006500657308 */ /* 0x000fe20000000800 */
[C---:B------:R-:W-:Y:S01]  /*6990*/  FSETP.NEU.FTZ.AND P1, PT, R12.reuse, -INF , PT ;  /* 0xff8000000c00780b */ /* 0x040fe20003f3d000 */
[----:B------:R-:W-:-:S03]  /*69a0*/  FMUL.FTZ R0, R12, R9 ;  /* 0x000000090c007220 */ /* 0x000fc60000410000 */
[----:B------:R-:W-:-:S03]  /*69b0*/  FSEL R3, R12, RZ, P1 ;  /* 0x000000ff0c037208 */ /* 0x000fc60000800000 */
[----:B------:R-:W-:Y:S01]  /*69c0*/  MUFU.EX2 R20, R20 ;  /* 0x0000001400147308 */ /* 0x000fe20000000800 */
[----:B------:R-:W-:Y:S02]  /*69d0*/  FSEL R113, R0, RZ, P1 ;  /* 0x000000ff00717208 */ /* 0x000fe40000800000 */
[C---:B------:R-:W-:Y:S01]  /*69e0*/  ISETP.GT.AND P1, PT, R13.reuse, R10, PT ;  /* 0x0000000a0d00720c */ /* 0x040fe20003f24270 */
[----:B------:R-:W-:Y:S02]  /*69f0*/  VIADD R13, R13, 0xffffffff ;  /* 0xffffffff0d0d7836 */ /* 0x000fe40000000000 */
[-CC-:B------:R-:W-:Y:S01]  /*6a00*/  FFMA.FTZ R157, R111, R9.reuse, -R113.reuse ;  /* 0x000000096f9d7223 */ /* 0x180fe20000010871 */
[-CC-:B------:R-:W-:Y:S01]  /*6a10*/  FFMA.FTZ R116, R152, R9.reuse, -R113.reuse ;  /* 0x0000000998747223 */ /* 0x180fe20000010871 */
[----:B------:R0:W1:Y:S01]  /*6a20*/  MUFU.EX2 R0, R2 ;  /* 0x0000000200007308 */ /* 0x0000620000000800 */
        /* <DEDUP_REMOVED lines=8> */
[----:B0-----:R-:W-:Y:S01]  /*6ab0*/  FADD.FTZ R2, -R3, R8 ;  /* 0x0000000803027221 */ /* 0x001fe20000010100 */
[-CC-:B------:R-:W-:Y:S01]  /*6ac0*/  FFMA.FTZ R106, R144, R9.reuse, -R113.reuse ;  /* 0x00000009906a7223 */ /* 0x180fe20000010871 */
[-CC-:B------:R-:W-:Y:S01]  /*6ad0*/  FFMA.FTZ R151, R140, R9.reuse, -R113.reuse ;  /* 0x000000098c977223 */ /* 0x180fe20000010871 */
[-CC-:B------:R-:W-:Y:S01]  /*6ae0*/  FFMA.FTZ R142, R142, R9.reuse, -R113.reuse ;  /* 0x000000098e8e7223 */ /* 0x180fe20000010871 */
[-C--:B------:R-:W-:Y:S01]  /*6af0*/  FMUL.FTZ R2, R2, R9.reuse ;  /* 0x0000000902027220 */ /* 0x080fe20000410000 */
[-CC-:B------:R-:W-:Y:S01]  /*6b00*/  FFMA.FTZ R114, R114, R9.reuse, -R113.reuse ;  /* 0x0000000972727223 */ /* 0x180fe20000010871 */
[----:B------:R-:W-:Y:S01]  /*6b10*/  FFMA.FTZ R110, R110, R9, -R113 ;  /* 0x000000096e6e7223 */ /* 0x000fe20000010871 */
[----:B------:R-:W-:Y:S01]  /*6b20*/  MUFU.EX2 R116, R116 ;  /* 0x0000007400747308 */ /* 0x000fe20000000800 */
[----:B-1----:R-:W-:Y:S01]  /*6b30*/  FFMA.FTZ R7, R0, R7, R91 ;  /* 0x0000000700077223 */ /* 0x002fe2000001005b */
[-CC-:B------:R-:W-:Y:S01]  /*6b40*/  FFMA.FTZ R118, R118, R9.reuse, -R113.reuse ;  /* 0x0000000976767223 */ /* 0x180fe20000010871 */
[-CC-:B------:R-:W-:Y:S01]  /*6b50*/  FFMA.FTZ R154, R154, R9.reuse, -R113.reuse ;  /* 0x000000099a9a7223 */ /* 0x180fe20000010871 */
[-C--:B------:R-:W-:Y:S01]  /*6b60*/  FFMA.FTZ R122, R122, R9.reuse, -R113 ;  /* 0x000000097a7a7223 */ /* 0x080fe20000010871 */
[----:B------:R-:W-:Y:S01]  /*6b70*/  FADD.FTZ R120, R90, R7 ;  /* 0x000000075a787221 */ /* 0x000fe20000010000 */
[-CC-:B------:R-:W-:Y:S01]  /*6b80*/  FFMA.FTZ R158, R158, R9.reuse, -R113.reuse ;  /* 0x000000099e9e7223 */ /* 0x180fe20000010871 */
[-CC-:B------:R-:W-:Y:S01]  /*6b90*/  FFMA.FTZ R126, R126, R9.reuse, -R113.reuse ;  /* 0x000000097e7e7223 */ /* 0x180fe20000010871 */
[----:B------:R-:W0:Y:S01]  /*6ba0*/  MUFU.EX2 R2, R2 ;  /* 0x0000000200027308 */ /* 0x000e220000000800 */
[----:B------:R-:W-:Y:S01]  /*6bb0*/  FADD.FTZ R3, R93, R120 ;  /* 0x000000785d037221 */ /* 0x000fe20000010000 */
[-CC-:B------:R-:W-:Y:S01]  /*6bc0*/  FFMA.FTZ R176, R176, R9.reuse, -R113.reuse ;  /* 0x00000009b0b07223 */ /* 0x180fe20000010871 */
[-CC-:B------:R-:W-:Y:S01]  /*6bd0*/  FFMA.FTZ R180, R180, R9.reuse, -R113.reuse ;  /* 0x00000009b4b47223 */ /* 0x180fe20000010871 */
[-C--:B------:R-:W-:Y:S01]  /*6be0*/  FFMA.FTZ R182, R182, R9.reuse, -R113 ;  /* 0x00000009b6b67223 */ /* 0x080fe20000010871 */
[----:B------:R-:W-:Y:S01]  /*6bf0*/  FADD.FTZ R120, R178, R3 ;  /* 0x00000003b2787221 */ /* 0x000fe20000010000 */
[-CC-:B------:R-:W-:Y:S01]  /*6c00*/  FFMA.FTZ R134, R134, R9.reuse, -R113.reuse ;  /* 0x0000000986867223 */ /* 0x180fe20000010871 */
[----:B------:R-:W-:Y:S01]  /*6c10*/  FFMA.FTZ R104, R104, R9, -R113 ;  /* 0x0000000968687223 */ /* 0x000fe20000010871 */
[----:B------:R-:W1:Y:S01]  /*6c20*/  MUFU.EX2 R159, R159 ;  /* 0x0000009f009f7308 */ /* 0x000e620000000800 */
[----:B------:R-:W-:Y:S01]  /*6c30*/  FADD.FTZ R7, R95, R120 ;  /* 0x000000785f077221 */ /* 0x000fe20000010000 */
[----:B------:R-:W-:Y:S01]  /*6c40*/  IMAD.U32 R111, RZ, RZ, UR11 ;  /* 0x0000000bff6f7e24 */ /* 0x000fe2000f8e00ff */
[----:B------:R-:W-:-:S02]  /*6c50*/  F2FP.BF16.F32.PACK_AB R152, R138, R95 ;  /* 0x0000005f8a98723e */ /* 0x000fc400000010ff */
[----:B------:R-:W-:Y:S01]  /*6c60*/  FADD.FTZ R120, R138, R7 ;  /* 0x000000078a787221 */ /* 0x000fe20000010000 */
[----:B------:R-:W-:Y:S01]  /*6c70*/  @!P6 VIADD R111, R111, 0x2a860 ;  /* 0x0002a8606f6fe836 */ /* 0x000fe20000000000 */
[----:B------:R-:W-:Y:S01]  /*6c80*/  F2FP.BF16.F32.PACK_AB R148, R96, R99 ;  /* 0x000000636094723e */ /* 0x000fe200000010ff */
[----:B------:R-:W2:Y:S01]  /*6c90*/  MUFU.EX2 R94, R94 ;  /* 0x0000005e005e7308 */ /* 0x000ea20000000800 */
[----:B0-----:R-:W-:Y:S01]  /*6ca0*/  FFMA.FTZ R3, R2, R6, R157 ;  /* 0x0000000602037223 */ /* 0x001fe2000001009d */
[----:B------:R-:W-:Y:S01]  /*6cb0*/  FADD.FTZ R7, R97, R120 ;  /* 0x0000007861077221 */ /* 0x000fe20000010000 */
[----:B------:R-:W-:Y:S02]  /*6cc0*/  @!P6 PRMT R111, RZ, 0x654, R111 ;  /* 0x00000654ff6fe816 */ /* 0x000fe4000000006f */
[----:B------:R-:W-:Y:S01]  /*6cd0*/  FADD.FTZ R6, R116, R3 ;  /* 0x0000000374067221 */ /* 0x000fe20000010000 */
[----:B------:R-:W-:Y:S01]  /*6ce0*/  F2FP.BF16.F32.PACK_AB R150, R14, R15 ;  /* 0x0000000f0e96723e */ /* 0x000fe200000010ff */
[----:B------:R0:W-:Y:S01]  /*6cf0*/  @!P6 SYNCS.ARRIVE.TRANS64.RED.A1T0 RZ, [R111+URZ], RZ ;  /* 0x000000ff6fffe9a7 */ /* 0x0001e2000810043f */
[----:B------:R-:W3:Y:S01]  /*6d00*/  MUFU.EX2 R153, R153 ;  /* 0x0000009900997308 */ /* 0x000ee20000000800 */
[----:B-1----:R-:W-:Y:S01]  /*6d10*/  FADD.FTZ R3, R159, R6 ;  /* 0x000000069f037221 */ /* 0x002fe20000010000 */
[----:B------:R-:W-:-:S02]  /*6d20*/  F2FP.BF16.F32.PACK_AB R144, R92, R89 ;  /* 0x000000595c90723e */ /* 0x000fc400000010ff */
[----:B------:R-:W-:Y:S02]  /*6d30*/  F2FP.BF16.F32.PACK_AB R146, R20, R101 ;  /* 0x000000651492723e */ /* 0x000fe400000010ff */
[----:B------:R-:W-:Y:S02]  /*6d40*/  F2FP.BF16.F32.PACK_AB R157, R116, R157 ;  /* 0x0000009d749d723e */ /* 0x000fe400000010ff */
[----:B------:R-:W1:Y:S01]  /*6d50*/  MUFU.EX2 R98, R98 ;  /* 0x0000006200627308 */ /* 0x000e620000000800 */
[C---:B--2---:R-:W-:Y:S01]  /*6d60*/  FADD.FTZ R6, R94.reuse, R3 ;  /* 0x000000035e067221 */ /* 0x044fe20000010000 */
[----:B------:R-:W-:-:S06]  /*6d70*/  F2FP.BF16.F32.PACK_AB R159, R94, R159 ;  /* 0x0000009f5e9f723e */ /* 0x000fcc00000010ff */
[----:B------:R-:W2:Y:S01]  /*6d80*/  MUFU.EX2 R155, R155 ;  /* 0x0000009b009b7308 */ /* 0x000ea20000000800 */
[----:B---3--:R-:W-:-:S07]  /*6d90*/  FADD.FTZ R3, R153, R6 ;  /* 0x0000000699037221 */ /* 0x008fce0000010000 */
[----:B------:R-:W3:Y:S01]  /*6da0*/  MUFU.EX2 R102, R102 ;  /* 0x0000006600667308 */ /* 0x000ee20000000800 */
[C---:B-1----:R-:W-:Y:S01]  /*6db0*/  FADD.FTZ R6, R98.reuse, R3 ;  /* 0x0000000362067221 */ /* 0x042fe20000010000 */
[----:B------:R-:W-:-:S06]  /*6dc0*/  F2FP.BF16.F32.PACK_AB R153, R98, R153 ;  /* 0x000000996299723e */ /* 0x000fcc00000010ff */
[----:B------:R-:W1:Y:S01]  /*6dd0*/  MUFU.EX2 R149, R149 ;  /* 0x0000009500957308 */ /* 0x000e620000000800 */
[----:B--2---:R-:W-:-:S07]  /*6de0*/  FADD.FTZ R3, R155, R6 ;  /* 0x000000069b037221 */ /* 0x004fce0000010000 */
[----:B------:R-:W2:Y:S01]  /*6df0*/  MUFU.EX2 R106, R106 ;  /* 0x0000006a006a7308 */ /* 0x000ea20000000800 */
[C---:B---3--:R-:W-:Y:S01]  /*6e00*/  FADD.FTZ R6, R102.reuse, R3 ;  /* 0x0000000366067221 */ /* 0x048fe20000010000 */
[----:B------:R-:W-:-:S06]  /*6e10*/  F2FP.BF16.F32.PACK_AB R155, R102, R155 ;  /* 0x0000009b669b723e */ /* 0x000fcc00000010ff */
[----:B------:R-:W3:Y:S01]  /*6e20*/  MUFU.EX2 R151, R151 ;  /* 0x0000009700977308 */ /* 0x000ee20000000800 */
[----:B-1----:R-:W-:-:S07]  /*6e30*/  FADD.FTZ R3, R149, R6 ;  /* 0x0000000695037221 */ /* 0x002fce0000010000 */
[----:B------:R-:W1:Y:S01]  /*6e40*/  MUFU.EX2 R8, R142 ;  /* 0x0000008e00087308 */ /* 0x000e620000000800 */
[C---:B--2---:R-:W-:Y:S01]  /*6e50*/  FADD.FTZ R6, R106.reuse, R3 ;  /* 0x000000036a067221 */ /* 0x044fe20000010000 */
[----:B------:R-:W-:-:S06]  /*6e60*/  F2FP.BF16.F32.PACK_AB R149, R106, R149 ;  /* 0x000000956a95723e */ /* 0x000fcc00000010ff */
[----:B------:R2:W4:Y:S01]  /*6e70*/  MUFU.EX2 R124, R114 ;  /* 0x00000072007c7308 */ /* 0x0005220000000800 */
[----:B---3--:R-:W-:-:S07]  /*6e80*/  FADD.FTZ R3, R151, R6 ;  /* 0x0000000697037221 */ /* 0x008fce0000010000 */
[----:B------:R3:W5:Y:S01]  /*6e90*/  MUFU.EX2 R145, R110 ;  /* 0x0000006e00917308 */ /* 0x0007620000000800 */
[----:B--2---:R-:W-:Y:S01]  /*6ea0*/  FADD.FTZ R114, R100, R7 ;  /* 0x0000000764727221 */ /* 0x004fe20000010000 */
[C---:B-1----:R-:W-:Y:S01]  /*6eb0*/  FADD.FTZ R3, R8.reuse, R3 ;  /* 0x0000000308037221 */ /* 0x042fe20000010000 */
[----:B------:R-:W-:Y:S01]  /*6ec0*/  F2FP.BF16.F32.PACK_AB R151, R8, R151 ;  /* 0x000000970897723e */ /* 0x000fe200000010ff */
[----:B------:R-:W-:Y:S02]  /*6ed0*/  IMAD.MOV.U32 R8, RZ, RZ, R12 ;  /* 0x000000ffff087224 */ /* 0x000fe400078e000c */
[----:B------:R-:W-:Y:S02]  /*6ee0*/  FADD.FTZ R7, R99, R114 ;  /* 0x0000007263077221 */ /* 0x000fe40000010000 */
[----:B------:R-:W1:Y:S02]  /*6ef0*/  MUFU.EX2 R118, R118 ;  /* 0x0000007600767308 */ /* 0x000e640000000800 */
[----:B---3--:R-:W-:Y:S01]  /*6f00*/  FADD.FTZ R110, R96, R7 ;  /* 0x00000007606e7221 */ /* 0x008fe20000010000 */
[----:B----4-:R-:W-:-:S03]  /*6f10*/  FADD.FTZ R3, R124, R3 ;  /* 0x000000037c037221 */ /* 0x010fc60000010000 */
[----:B------:R-:W-:Y:S02]  /*6f20*/  FADD.FTZ R7, R15, R110 ;  /* 0x0000006e0f077221 */ /* 0x000fe40000010000 */
[----:B------:R2:W3:Y:S02]  /*6f30*/  MUFU.EX2 R147, R154 ;  /* 0x0000009a00937308 */ /* 0x0004e40000000800 */
[----:B------:R-:W-:Y:S01]  /*6f40*/  FADD.FTZ R110, R14, R7 ;  /* 0x000000070e6e7221 */ /* 0x000fe20000010000 */
[C---:B-----5:R-:W-:Y:S01]  /*6f50*/  FADD.FTZ R3, R145.reuse, R3 ;  /* 0x0000000391037221 */ /* 0x060fe20000010000 */
[----:B------:R-:W-:Y:S02]  /*6f60*/  F2FP.BF16.F32.PACK_AB R145, R145, R124 ;  /* 0x0000007c9191723e */ /* 0x000fe400000010ff */
[----:B------:R-:W-:Y:S02]  /*6f70*/  FADD.FTZ R7, R89, R110 ;  /* 0x0000006e59077221 */ /* 0x000fe40000010000 */
[----:B------:R-:W4:Y:S02]  /*6f80*/  MUFU.EX2 R122, R122 ;  /* 0x0000007a007a7308 */ /* 0x000f240000000800 */
[----:B------:R-:W-:Y:S01]  /*6f90*/  FADD.FTZ R110, R92, R7 ;  /* 0x000000075c6e7221 */ /* 0x000fe20000010000 */
[----:B-1----:R-:W-:Y:S01]  /*6fa0*/  FADD.FTZ R3, R118, R3 ;  /* 0x0000000376037221 */ /* 0x002fe20000010000 */
[----:B--2---:R-:W-:-:S02]  /*6fb0*/  F2FP.BF16.F32.PACK_AB R154, R100, R97 ;  /* 0x00000061649a723e */ /* 0x004fc400000010ff */
[----:B------:R-:W-:Y:S02]  /*6fc0*/  FADD.FTZ R7, R101, R110 ;  /* 0x0000006e65077221 */ /* 0x000fe40000010000 */
[----:B------:R-:W1:Y:S01]  /*6fd0*/  MUFU.EX2 R103, R103 ;  /* 0x0000006700677308 */ /* 0x000e620000000800 */
[C---:B---3--:R-:W-:Y:S01]  /*6fe0*/  FADD.FTZ R3, R147.reuse, R3 ;  /* 0x0000000393037221 */ /* 0x048fe20000010000 */
[----:B------:R-:W-:Y:S01]  /*6ff0*/  FADD.FTZ R6, R20, R7 ;  /* 0x0000000714067221 */ /* 0x000fe20000010000 */
[----:B------:R-:W-:-:S05]  /*7000*/  F2FP.BF16.F32.PACK_AB R147, R147, R118 ;  /* 0x000000769393723e */ /* 0x000fca00000010ff */
[----:B------:R2:W3:Y:S01]  /*7010*/  MUFU.EX2 R141, R158 ;  /* 0x0000009e008d7308 */ /* 0x0004e20000000800 */
[----:B----4-:R-:W-:-:S07]  /*7020*/  FADD.FTZ R3, R122, R3 ;  /* 0x000000037a037221 */ /* 0x010fce0000010000 */
[----:B------:R-:W4:Y:S01]  /*7030*/  MUFU.EX2 R108, R108 ;  /* 0x0000006c006c7308 */ /* 0x000f220000000800 */
[----:B-1----:R-:W-:Y:S01]  /*7040*/  FADD.FTZ R7, R103, R6 ;  /* 0x0000000667077221 */ /* 0x002fe20000010000 */
[----:B--2---:R-:W-:-:S06]  /*7050*/  F2FP.BF16.F32.PACK_AB R158, R178, R93 ;  /* 0x0000005db29e723e */ /* 0x004fcc00000010ff */
[----:B------:R-:W1:Y:S01]  /*7060*/  MUFU.EX2 R126, R126 ;  /* 0x0000007e007e7308 */ /* 0x000e620000000800 */
[C---:B---3--:R-:W-:Y:S01]  /*7070*/  FADD.FTZ R3, R141.reuse, R3 ;  /* 0x000000038d037221 */ /* 0x048fe20000010000 */
[----:B------:R-:W-:-:S06]  /*7080*/  F2FP.BF16.F32.PACK_AB R141, R141, R122 ;  /* 0x0000007a8d8d723e */ /* 0x000fcc00000010ff */
[----:B------:R-:W2:Y:S01]  /*7090*/  MUFU.EX2 R105, R105 ;  /* 0x0000006900697308 */ /* 0x000ea20000000800 */
[C---:B----4-:R-:W-:Y:S01]  /*70a0*/  FADD.FTZ R6, R108.reuse, R7 ;  /* 0x000000076c067221 */ /* 0x050fe20000010000 */
[----:B------:R-:W-:-:S06]  /*70b0*/  F2FP.BF16.F32.PACK_AB R140, R108, R103 ;  /* 0x000000676c8c723e */ /* 0x000fcc00000010ff */
[----:B------:R-:W3:Y:S01]  /*70c0*/  MUFU.EX2 R143, R176 ;  /* 0x000000b0008f7308 */ /* 0x000ee20000000800 */
[----:B-1----:R-:W-:-:S07]  /*70d0*/  FADD.FTZ R3, R126, R3 ;  /* 0x000000037e037221 */ /* 0x002fce0000010000 */
[----:B------:R-:W1:Y:S01]  /*70e0*/  MUFU.EX2 R112, R112 ;  /* 0x0000007000707308 */ /* 0x000e620000000800 */
[----:B--2---:R-:W-:-:S07]  /*70f0*/  FADD.FTZ R7, R105, R6 ;  /* 0x0000000669077221 */ /* 0x004fce0000010000 */
[----:B------:R-:W2:Y:S01]  /*7100*/  MUFU.EX2 R180, R180 ;  /* 0x000000b400b47308 */ /* 0x000ea20000000800 */
[C---:B---3--:R-:W-:Y:S01]  /*7110*/  FADD.FTZ R3, R143.reuse, R3 ;  /* 0x000000038f037221 */ /* 0x048fe20000010000 */
[----:B------:R-:W-:-:S06]  /*7120*/  F2FP.BF16.F32.PACK_AB R143, R143, R126 ;  /* 0x0000007e8f8f723e */ /* 0x000fcc00000010ff */
[----:B------:R-:W3:Y:S01]  /*7130*/  MUFU.EX2 R136, R136 ;  /* 0x0000008800887308 */ /* 0x000ee20000000800 */
[C---:B-1----:R-:W-:Y:S01]  /*7140*/  FADD.FTZ R7, R112.reuse, R7 ;  /* 0x0000000770077221 */ /* 0x042fe20000010000 */
[----:B------:R-:W-:-:S06]  /*7150*/  F2FP.BF16.F32.PACK_AB R142, R112, R105 ;  /* 0x00000069708e723e */ /* 0x000fcc00000010ff */
[----:B------:R-:W1:Y:S01]  /*7160*/  MUFU.EX2 R137, R182 ;  /* 0x000000b600897308 */ /* 0x000e620000000800 */
[----:B--2---:R-:W-:-:S07]  /*7170*/  FADD.FTZ R3, R180, R3 ;  /* 0x00000003b4037221 */ /* 0x004fce0000010000 */
[----:B------:R-:W2:Y:S01]  /*7180*/  MUFU.EX2 R107, R107 ;  /* 0x0000006b006b7308 */ /* 0x000ea20000000800 */
[----:B---3--:R-:W-:-:S07]  /*7190*/  FADD.FTZ R6, R136, R7 ;  /* 0x0000000788067221 */ /* 0x008fce0000010000 */
[----:B------:R-:W3:Y:S01]  /*71a0*/  MUFU.EX2 R134, R134 ;  /* 0x0000008600867308 */ /* 0x000ee20000000800 */
[C---:B-1----:R-:W-:Y:S01]  /*71b0*/  FADD.FTZ R3, R137.reuse, R3 ;  /* 0x0000000389037221 */ /* 0x042fe20000010000 */
[----:B------:R-:W-:-:S06]  /*71c0*/  F2FP.BF16.F32.PACK_AB R137, R137, R180 ;  /* 0x000000b48989723e */ /* 0x000fcc00000010ff */
[----:B------:R-:W1:Y:S01]  /*71d0*/  MUFU.EX2 R109, R132 ;  /* 0x00000084006d7308 */ /* 0x000e620000000800 */
[C---:B--2---:R-:W-:Y:S01]  /*71e0*/  FADD.FTZ R6, R107.reuse, R6 ;  /* 0x000000066b067221 */ /* 0x044fe20000010000 */
[----:B------:R-:W-:-:S06]  /*71f0*/  F2FP.BF16.F32.PACK_AB R136, R107, R136 ;  /* 0x000000886b88723e */ /* 0x000fcc00000010ff */
[----:B------:R-:W2:Y:S01]  /*7200*/  MUFU.EX2 R104, R104 ;  /* 0x0000006800687308 */ /* 0x000ea20000000800 */
[----:B---3--:R-:W-:-:S07]  /*7210*/  FADD.FTZ R3, R134, R3 ;  /* 0x0000000386037221 */ /* 0x008fce0000010000 */
[----:B------:R-:W3:Y:S01]  /*7220*/  MUFU.EX2 R88, R88 ;  /* 0x0000005800587308 */ /* 0x000ee20000000800 */
[----:B-1----:R-:W-:Y:S01]  /*7230*/  FADD.FTZ R7, R109, R6 ;  /* 0x000000066d077221 */ /* 0x002fe20000010000 */
[C---:B--2---:R-:W-:Y:S01]  /*7240*/  FADD.FTZ R6, R104.reuse, R3 ;  /* 0x0000000368067221 */ /* 0x044fe20000010000 */
[----:B------:R-:W-:Y:S01]  /*7250*/  F2FP.BF16.F32.PACK_AB R139, R104, R134 ;  /* 0x00000086688b723e */ /* 0x000fe200000010ff */
[----:B------:R-:W-:Y:S02]  /*7260*/  IMAD.MOV.U32 R3, RZ, RZ, R130 ;  /* 0x000000ffff037224 */ /* 0x000fe400078e0082 */
[C---:B---3--:R-:W-:Y:S01]  /*7270*/  FADD.FTZ R7, R88.reuse, R7 ;  /* 0x0000000758077221 */ /* 0x048fe20000010000 */
[----:B------:R-:W-:Y:S01]  /*7280*/  F2FP.BF16.F32.PACK_AB R138, R88, R109 ;  /* 0x0000006d588a723e */ /* 0x000fe200000010ff */
[----:B0-----:R-:W-:Y:S06]  /*7290*/  @P1 BRA `(.L_x_1129) ;  /* 0xffffffd000b81947 */ /* 0x001fec000383ffff */
[----:B------:R-:W-:Y:S01]  /*72a0*/  IMAD.MOV.U32 R8, RZ, RZ, R12 ;  /* 0x000000ffff087224 */ /* 0x000fe200078e000c */
[----:B------:R-:W-:Y:S01]  /*72b0*/  UMOV UR36, UR4 ;  /* 0x0000000400247c82 */ /* 0x000fe20008000000 */
[----:B------:R-:W-:Y:S01]  /*72c0*/  IMAD.MOV.U32 R3, RZ, RZ, R130 ;  /* 0x000000ffff037224 */ /* 0x000fe200078e0082 */
[----:B------:R-:W-:-:S06]  /*72d0*/  UMOV UR38, UR7 ;  /* 0x0000000700267c82 */ /* 0x000fcc0008000000 */
.L_x_1112:
[----:B------:R-:W0:Y:S01]  /*72e0*/  LDC R14, c[0x0][0x448] ;  /* 0x00011200ff0e7b82 */ /* 0x000e220000000800 */
[----:B------:R-:W-:Y:S01]  /*72f0*/  VIADD R12, R17, 0x7f ;  /* 0x0000007f110c7836 */ /* 0x000fe20000000000 */
[----:B------:R-:W-:-:S06]  /*7300*/  IADD3 R11, R16, 0x1, -R11 ;  /* 0x00000001100b7810 */ /* 0x000fcc0007ffe80b */
[----:B------:R-:W1:Y:S01]  /*7310*/  LDC R10, c[0x0][0x9e4] ;  /* 0x00027900ff0a7b82 */ /* 0x000e620000000800 */
[----:B0-----:R-:W-:-:S13]  /*7320*/  ISETP.NE.AND P1, PT, R14, 0x1, PT ;  /* 0x000000010e00780c */ /* 0x001fda0003f25270 */
[----:B------:R-:W0:Y:S08]  /*7330*/  @P1 LDC R15, c[0x0][0x44c] ;  /* 0x00011300ff0f1b82 */ /* 0x000e300000000800 */
[----:B------:R-:W2:Y:S01]  /*7340*/  @P1 LDC R20, c[0x0][0x450] ;  /* 0x00011400ff141b82 */ /* 0x000ea20000000800 */
[----:B0-----:R-:W-:-:S05]  /*7350*/  @P1 IMAD.HI.U32 R15, R12, R15, RZ ;  /* 0x0000000f0c0f1227 */ /* 0x001fca00078e00ff */
[----:B--2---:R-:W-:Y:S02]  /*7360*/  @P1 SHF.R.U32.HI R12, RZ, R20, R15 ;  /* 0x00000014ff0c1219 */ /* 0x004fe4000001160f */
[----:B-1----:R-:W-:-:S03]  /*7370*/  ISETP.GE.AND P1, PT, R10, 0x1, PT ;  /* 0x000000010a00780c */ /* 0x002fc60003f26270 */
[----:B------:R-:W-:-:S04]  /*7380*/  IMAD.IADD R11, R11, 0x1, R12 ;  /* 0x000000010b0b7824 */ /* 0x000fc800078e020c */
[----:B------:R-:W-:-:S06]  /*7390*/  VIADD R12, R11, -UR59 ;  /* 0x8000003b0b0c7c36 */ /* 0x000fcc0008000000 */
[----:B------:R-:W-:Y:S05]  /*73a0*/  @!P1 BRA `(.L_x_1130) ;  /* 0x00000000003c9947 */ /* 0x000fea0003800000 */
        /* <DEDUP_REMOVED lines=9> */
.L_x_1131:
[----:B------:R-:W-:-:S13]  /*7440*/  ISETP.NE.AND P1, PT, R10, 0x1, PT ;  /* 0x000000010a00780c */ /* 0x000fda0003f25270 */
[----:B------:R-:W0:Y:S02]  /*7450*/  @P1 LDC.64 R20, c[0x0][0x9e8] ;  /* 0x00027a00ff141b82 */ /* 0x000e240000000a00 */
[----:B0-----:R-:W-:-:S05]  /*7460*/  @P1 IMAD.HI.U32 R20, R11, R20, RZ ;  /* 0x000000140b141227 */ /* 0x001fca00078e00ff */
[----:B------:R-:W-:-:S07]  /*7470*/  @P1 SHF.R.U32.HI R11, RZ, R21, R20 ;  /* 0x00000015ff0b1219 */ /* 0x000fce0000011614 */
.L_x_1132:
[----:B------:R-:W-:-:S05]  /*7480*/  IMAD R11, R11, R10, RZ ;  /* 0x0000000a0b0b7224 */ /* 0x000fca00078e02ff */
[----:B------:R-:W-:-:S07]  /*7490*/  VIMNMX R12, R12, R11, !PT ;  /* 0x0000000b0c0c7248 */ /* 0x000fce0007fe0100 */
.L_x_1130:
[----:B------:R-:W-:-:S04]  /*74a0*/  VIADD R12, R12, 0x5f ;  /* 0x0000005f0c0c7836 */ /* 0x000fc80000000000 */
[----:B------:R-:W-:-:S05]  /*74b0*/  IMAD.HI R12, R12, 0x2aaaaaab, RZ ;  /* 0x2aaaaaab0c0c7827 */ /* 0x000fca00078e02ff */
[----:B------:R-:W-:-:S04]  /*74c0*/  SHF.R.U32.HI R11, RZ, 0x1f, R12 ;  /* 0x0000001fff0b7819 */ /* 0x000fc8000001160c */
[----:B------:R-:W-:-:S04]  /*74d0*/  LEA.HI.SX32 R11, R12, R11, 0x1c ;  /* 0x0000000b0c0b7211 */ /* 0x000fc800078fe2ff */
[----:B------:R-:W-:-:S04]  /*74e0*/  VIMNMX R12, R22, R11, !PT ;  /* 0x0000000b160c7248 */ /* 0x000fc80007fe0100 */
[----:B------:R-:W-:-:S13]  /*74f0*/  ISETP.GE.AND P1, PT, R13, R12, PT ;  /* 0x0000000c0d00720c */ /* 0x000fda0003f26270 */
[----:B------:R-:W-:Y:S05]  /*7500*/  @!P1 BRA `(.L_x_1133) ;  /* 0x0000001c00109947 */ /* 0x000fea0003800000 */
[----:B------:R-:W-:Y:S01]  /*7510*/  IMAD.MOV.U32 R11, RZ, RZ, R8 ;  /* 0x000000ffff0b7224 */ /* 0x000fe200078e0008 */
[----:B------:R-:W-:Y:S01]  /*7520*/  UMOV UR6, UR38 ;  /* 0x0000002600067c82 */ /* 0x000fe20008000000 */
[----:B------:R-:W-:Y:S01]  /*7530*/  IMAD.MOV.U32 R15, RZ, RZ, R3 ;  /* 0x000000ffff0f7224 */ /* 0x000fe200078e0003 */
[----:B------:R-:W-:-:S06]  /*7540*/  UMOV UR4, UR36 ;  /* 0x0000002400047c82 */ /* 0x000fcc0008000000 */
.L_x_1142:
[----:B------:R-:W-:-:S04]  /*7550*/  UIADD3 UR7, UR4, 0x1, URZ ;  /* 0x0000000104077890 */ /* 0x000fc8000fffe03f */
[----:B------:R-:W-:-:S04]  /*7560*/  UISETP.NE.AND UP0, UPT, UR7, 0x2, UPT ;  /* 0x000000020700788c */ /* 0x000fc8000bf05270 */
[----:B------:R-:W-:Y:S02]  /*7570*/  USEL UR7, UR7, URZ, UP0 ;  /* 0x0000003f07077287 */ /* 0x000fe40008000000 */
[----:B------:R-:W-:-:S04]  /*7580*/  USEL UR38, URZ, 0x1, UP0 ;  /* 0x000000013f267887 */ /* 0x000fc80008000000 */
[----:B------:R-:W-:Y:S01]  /*7590*/  ULOP3.LUT UR38, UR6, UR38, URZ, 0x3c, !UPT ;  /* 0x0000002606267292 */ /* 0x000fe2000f8e3c3f */
[----:B------:R-:W-:Y:S01]  /*75a0*/  UMOV UR36, UR7 ;  /* 0x0000000700247c82 */ /* 0x000fe20008000000 */
[----:B------:R-:W-:Y:S10]  /*75b0*/  @!P0 BRA `(.L_x_1134) ;  /* 0x0000000000048947 */ /* 0x000ff40003800000 */
[----:B------:R-:W-:Y:S01]  /*75c0*/  BPT.TRAP 0x1 ;  /* 0x000000040000795c */ /* 0x000fe20000300000 */
.L_x_1134:
[----:B------:R-:W-:Y:S01]  /*75d0*/  ULEA UR5, UR36, UR37, 0x3 ;  /* 0x0000002524057291 */ /* 0x000fe2000f8e183f */
[----:B------:R-:W-:-:S05]  /*75e0*/  IMAD.U32 R3, RZ, RZ, UR38 ;  /* 0x00000026ff037e24 */ /* 0x000fca000f8e00ff */
[----:B------:R-:W-:-:S04]  /*75f0*/  SHF.L.U32 R3, R3, 0x1f, RZ ;  /* 0x0000001f03037819 */ /* 0x000fc800000006ff */
[----:B------:R0:W1:Y:S01]  /*7600*/  SYNCS.PHASECHK.TRANS64.TRYWAIT P1, [UR5+0x2a830], R3 ;  /* 0x02a83003ff0075a7 */ /* 0x0000620008020145 */
[----:B------:R-:W-:Y:S05]  /*7610*/  @!P0 BRA `(.L_x_1135) ;  /* 0x0000000000048947 */ /* 0x000fea0003800000 */
[----:B------:R-:W-:Y:S01]  /*7620*/  BPT.TRAP 0x1 ;  /* 0x000000040000795c */ /* 0x000fe20000300000 */
.L_x_1135:
[----:B-1----:R-:W-:Y:S05]  /*7630*/  @P1 BRA `(.L_x_1136) ;  /* 0x0000000000081947 */ /* 0x002fea0003800000 */
[----:B------:R-:W1:Y:S02]  /*7640*/  SYNCS.PHASECHK.TRANS64.TRYWAIT P1, [UR5+0x2a830], R3 ;  /* 0x02a83003ff0075a7 */ /* 0x000e640008020145 */
[----:B-1----:R-:W-:Y:S05]  /*7650*/  @!P1 BRA `(.L_x_1137) ;  /* 0x000000c000f89947 */ /* 0x002fea0003800000 */
.L_x_1136:
        /* <DEDUP_REMOVED lines=131> */
.L_x_1138:
[----:B------:R-:W-:Y:S01]  /*7e90*/  ULEA UR10, UR4, UR37, 0x3 ;  /* 0x00000025040a7291 */ /* 0x000fe2000f8e183f */
[----:B------:R-:W-:-:S05]  /*7ea0*/  IMAD.U32 R0, RZ, RZ, UR6 ;  /* 0x00000006ff007e24 */ /* 0x000fca000f8e00ff */
[----:B------:R-:W-:-:S04]  /*7eb0*/  SHF.L.U32 R0, R0, 0x1f, RZ ;  /* 0x0000001f00007819 */ /* 0x000fc800000006ff */
[----:B------:R2:W3:Y:S01]  /*7ec0*/  SYNCS.PHASECHK.TRANS64.TRYWAIT P1, [UR10+0x2a850], R0 ;  /* 0x02a85000ff0075a7 */ /* 0x0004e2000802014a */
[----:B------:R-:W-:Y:S05]  /*7ed0*/  @!P0 BRA `(.L_x_1139) ;  /* 0x0000000000048947 */ /* 0x000fea0003800000 */
[----:B------:R-:W-:Y:S01]  /*7ee0*/  BPT.TRAP 0x1 ;  /* 0x000000040000795c */ /* 0x000fe20000300000 */
.L_x_1139:
[----:B---3--:R-:W-:Y:S05]  /*7ef0*/  @P1 BRA `(.L_x_1140) ;  /* 0x0000000000081947 */ /* 0x008fea0003800000 */
[----:B------:R-:W3:Y:S02]  /*7f00*/  SYNCS.PHASECHK.TRANS64.TRYWAIT P1, [UR10+0x2a850], R0 ;  /* 0x02a85000ff0075a7 */ /* 0x000ee4000802014a */
[----:B---3--:R-:W-:Y:S05]  /*7f10*/  @!P1 BRA `(.L_x_1141) ;  /* 0x000000b800e09947 */ /* 0x008fea0003800000 */
.L_x_1140:
[----:B------:R-:W-:Y:S01]  /*7f20*/  UIADD3 UR5, UR37, 0x400, URZ ;  /* 0x0000040025057890 */ /* 0x000fe2000fffe03f */
[----:B------:R-:W-:Y:S01]  /*7f30*/  WARPGROUP.ARRIVE ;  /* 0x00000000000079c5 */ /* 0x000fe20000000000 */
[----:B------:R-:W-:Y:S01]  /*7f40*/  UMOV UR15, 0x40000040 ;  /* 0x40000040000f7882 */ /* 0x000fe20000000000 */
[----:B0-2---:R-:W-:Y:S01]  /*7f50*/  FMNMX.FTZ R0, R88, R15, !PT ;  /* 0x0000000f58007209 */ /* 0x005fe20007810000 */
[----:B------:R-:W-:Y:S01]  /*7f60*/  USHF.R.U32.HI UR5, URZ, 0x4, UR5 ;  /* 0x000000043f057899 */ /* 0x000fe20008011605 */
[----:B------:R-:W0:Y:S02]  /*7f70*/  LDC R9, c[0x0][0x988] ;  /* 0x00026200ff097b82 */ /* 0x000e240000000800 */
[----:B------:R-:W2:Y:S01]  /*7f80*/  S2R R175, SR_TID.X ;  /* 0x0000000000af7919 */ /* 0x000ea20000002100 */
[----:B-1----:R-:W-:Y:S01]  /*7f90*/  FMNMX.FTZ R3, R89, R0, !PT ;  /* 0x0000000059037209 */ /* 0x002fe20007810000 */
[----:B------:R-:W-:-:S03]  /*7fa0*/  ULOP3.LUT UR5, UR5, 0x3fff, URZ, 0xc0, !UPT ;  /* 0x00003fff05057892 */ /* 0x000fc6000f8ec03f */
[----:B------:R-:W-:Y:S01]  /*7fb0*/  FMNMX.FTZ R0, R92, R3, !PT ;  /* 0x000000035c007209 */ /* 0x000fe20007810000 */
[----:B------:R-:W-:-:S03]  /*7fc0*/  ULOP3.LUT UR5, UR5, 0x3000000, URZ, 0xfc, !UPT ;  /* 0x0300000005057892 */ /* 0x000fc6000f8efc3f */
[----:B------:R-:W-:Y:S01]  /*7fd0*/  FMNMX.FTZ R3, R93, R0, !PT ;  /* 0x000000005d037209 */ /* 0x000fe20007810000 */
[----:B------:R-:W-:-:S03]  /*7fe0*/  UIMAD UR4, UR4, 0x600, UR5 ;  /* 0x00000600040478a4 */ /* 0x000fc6000f8e0205 */
[----:B------:R-:W-:Y:S01]  /*7ff0*/  FMNMX.FTZ R0, R96, R3, !PT ;  /* 0x0000000360007209 */ /* 0x000fe20007810000 */
[----:B------:R-:W-:-:S03]  /*8000*/  UIADD3 UR6, UR4, 0x80, URZ ;  /* 0x0000008004067890 */ /* 0x000fc6000fffe03f */
        /* <DEDUP_REMOVED lines=8> */
[----:B------:R-:W-:Y:S02]  /*8090*/  FMNMX.FTZ R0, R104, R3, !PT ;  /* 0x0000000368007209 */ /* 0x000fe40007810000 */
[----:B--2---:R-:W-:Y:S02]  /*80a0*/  LOP3.LUT P1, RZ, R175, 0x7f, RZ, 0xc0, !PT ;  /* 0x0000007fafff7812 */ /* 0x004fe4000782c0ff */
        /* <DEDUP_REMOVED lines=15> */
[----:B------:R-:W1:Y:S02]  /*81a0*/  SHFL.BFLY PT, R3, R0, 0x2, 0x1f ;  /* 0x0c401f0000037f89 */ /* 0x000e6400000e0000 */
[----:B-1----:R-:W-:-:S05]  /*81b0*/  FMNMX.FTZ R8, R0, R3, !PT ;  /* 0x0000000300087209 */ /* 0x002fca0007810000 */
[----:B------:R-:W1:Y:S02]  /*81c0*/  SHFL.BFLY PT, R3, R8, 0x1, 0x1f ;  /* 0x0c201f0008037f89 */ /* 0x000e6400000e0000 */
[----:B-1----:R-:W-:-:S05]  /*81d0*/  FMNMX.FTZ R3, R8, R3, !PT ;  /* 0x0000000308037209 */ /* 0x002fca0007810000 */
[C---:B------:R-:W-:Y:S01]  /*81e0*/  FADD.FTZ R2, -R3.reuse, R15 ;  /* 0x0000000f03027221 */ /* 0x040fe20000010100 */
[----:B0-----:R-:W-:-:S03]  /*81f0*/  FMUL.FTZ R174, R3, R9 ;  /* 0x0000000903ae7220 */ /* 0x001fc60000410000 */
[----:B------:R-:W-:Y:S01]  /*8200*/  FMUL.FTZ R20, R2, R9 ;  /* 0x0000000902147220 */ /* 0x000fe20000410000 */
[----:B------:R-:W-:Y:S01]  /*8210*/  FMNMX.FTZ R2, R90, R11, !PT ;  /* 0x0000000b5a027209 */ /* 0x000fe20007810000 */
[-CC-:B------:R-:W-:Y:S01]  /*8220*/  FFMA.FTZ R15, R88, R9.reuse, -R174.reuse ;  /* 0x00000009580f7223 */ /* 0x180fe200000108ae */
[----:B------:R-:W-:Y:S02]  /*8230*/  WARPGROUP.DEPBAR.LE gsb0, 0x0 ;  /* 0x00008000000079c5 */ /* 0x000fe40000010000 */
[----:B------:R-:W-:Y:S01]  /*8240*/  WARPGROUP.ARRIVE ;  /* 0x00000000000079c5 */ /* 0x000fe20000000000 */
[----:B------:R-:W-:Y:S01]  /*8250*/  FMNMX.FTZ R21, R91, R2, !PT ;  /* 0x000000025b157209 */ /* 0x000fe20007810000 */
[-CC-:B------:R-:W-:Y:S01]  /*8260*/  FFMA.FTZ R156, R89, R9.reuse, -R174.reuse ;  /* 0x00000009599c7223 */ /* 0x180fe200000108ae */
[----:B------:R0:W-:Y:S01]  /*8270*/  MUFU.EX2 R0, R20 ;  /* 0x0000001400007308 */ /* 0x0001e20000000800 */
[--C-:B------:R-:W-:Y:S01]  /*8280*/  FFMA.FTZ R158, R92, R9, -R174.reuse ;  /* 0x000000095c9e7223 */ /* 0x100fe200000108ae */
[----:B------:R-:W-:Y:S01]  /*8290*/  FMNMX.FTZ R2, R94, R21, !PT ;  /* 0x000000155e027209 */ /* 0x000fe20007810000 */
[----:B------:R-:W-:Y:S01]  /*82a0*/  HGMMA.64x128x16.F32.BF16 R24, R152, gdesc[UR12].tnspB, R24, gsb0 ;  /* 0x41e0000c98187df0 */ /* 0x000fe20008001818 */
[----:B------:R-:W-:Y:S01]  /*82b0*/  UMOV UR14, UR6 ;  /* 0x00000006000e7c82 */ /* 0x000fe20008000000 */
[----:B------:R-:W-:Y:S01]  /*82c0*/  UMOV UR15, 0x40000040 ;  /* 0x40000040000f7882 */ /* 0x000fe20000000000 */
[----:B------:R-:W-:Y:S01]  /*82d0*/  UIADD3 UR6, UR4, 0x180, URZ ;  /* 0x0000018004067890 */ /* 0x000fe2000fffe03f */
[----:B------:R-:W-:Y:S01]  /*82e0*/  FMNMX.FTZ R21, R95, R2, !PT ;  /* 0x000000025f157209 */ /* 0x000fe20007810000 */
[----:B------:R-:W1:Y:S01]  /*82f0*/  MUFU.EX2 R15, R15 ;  /* 0x0000000f000f7308 */ /* 0x000e620000000800 */
[-CC-:B0-----:R-:W-:Y:S01]  /*8300*/  FFMA.FTZ R20, R120, R9.reuse, -R174.reuse ;  /* 0x0000000978147223 */ /* 0x181fe200000108ae */
[--C-:B------:R-:W-:Y:S01]  /*8310*/  FFMA.FTZ R88, R124, R9, -R174.reuse ;  /* 0x000000097c587223 */ /* 0x100fe200000108ae */
[----:B------:R-:W-:Y:S01]  /*8320*/  FMNMX.FTZ R2, R98, R21, !PT ;  /* 0x0000001562027209 */ /* 0x000fe20007810000 */
[-CC-:B------:R-:W-:Y:S01]  /*8330*/  FFMA.FTZ R92, R128, R9.reuse, -R174.reuse ;  /* 0x00000009805c7223 */ /* 0x180fe200000108ae */
[----:B------:R-:W-:-:S02]  /*8340*/  FFMA.FTZ R133, R133, R9, -R174 ;  /* 0x0000000985857223 */ /* 0x000fc400000108ae */
[----:B------:R-:W-:Y:S01]  /*8350*/  FMNMX.FTZ R21, R99, R2, !PT ;  /* 0x0000000263157209 */ /* 0x000fe20007810000 */
[----:B------:R-:W0:Y:S03]  /*8360*/  MUFU.EX2 R156, R156 ;  /* 0x0000009c009c7308 */ /* 0x000e260000000800 */
[----:B------:R-:W-:Y:S01]  /*8370*/  FMNMX.FTZ R2, R102, R21, !PT ;  /* 0x0000001566027209 */ /* 0x000fe20007810000 */
[----:B------:R-:W-:-:S03]  /*8380*/  FFMA.FTZ R21, R93, R9, -R174 ;  /* 0x000000095d157223 */ /* 0x000fc600000108ae */
[----:B------:R-:W-:Y:S01]  /*8390*/  FMNMX.FTZ R89, R103, R2, !PT ;  /* 0x0000000267597209 */ /* 0x000fe20007810000 */
[----:B------:R-:W-:Y:S01]  /*83a0*/  MUFU.EX2 R158, R158 ;  /* 0x0000009e009e7308 */ /* 0x000fe20000000800 */
[----:B-1----:R-:W-:Y:S02]  /*83b0*/  FFMA.FTZ R7, R0, R7, R15 ;  /* 0x0000000700077223 */ /* 0x002fe4000001000f */
[----:B------:R-:W-:-:S04]  /*83c0*/  FMNMX.FTZ R2, R106, R89, !PT ;  /* 0x000000596a027209 */ /* 0x000fc80007810000 */
[----:B------:R-:W-:Y:S01]  /*83d0*/  FMNMX.FTZ R89, R107, R2, !PT ;  /* 0x000000026b597209 */ /* 0x000fe20007810000 */
[----:B------:R-:W-:Y:S01]  /*83e0*/  MUFU.EX2 R21, R21 ;  /* 0x0000001500157308 */ /* 0x000fe20000000800 */
[C---:B0-----:R-:W-:Y:S01]  /*83f0*/  FADD.FTZ R7, R156.reuse, R7 ;  /* 0x000000079c077221 */ /* 0x041fe20000010000 */
[----:B------:R-:W-:Y:S01]  /*8400*/  F2FP.BF16.F32.PACK_AB R156, R156, R15 ;  /* 0x0000000f9c9c723e */ /* 0x000fe200000010ff */
[----:B------:R-:W-:Y:S01]  /*8410*/  IMAD.MOV.U32 R15, RZ, RZ, R3 ;  /* 0x000000ffff0f7224 */ /* 0x000fe200078e0003 */
[----:B------:R-:W-:Y:S01]  /*8420*/  FMNMX.FTZ R2, R110, R89, !PT ;  /* 0x000000596e027209 */ /* 0x000fe20007810000 */
[----:B------:R-:W-:-:S03]  /*8430*/  FFMA.FTZ R89, R97, R9, -R174 ;  /* 0x0000000961597223 */ /* 0x000fc600000108ae */
[----:B------:R-:W-:Y:S01]  /*8440*/  FMNMX.FTZ R93, R111, R2, !PT ;  /* 0x000000026f5d7209 */ /* 0x000fe20007810000 */
[----:B------:R-:W-:Y:S03]  /*8450*/  MUFU.EX2 R20, R20 ;  /* 0x0000001400147308 */ /* 0x000fe60000000800 */
[----:B------:R-:W-:-:S04]  /*8460*/  FMNMX.FTZ R2, R114, R93, !PT ;  /* 0x0000005d72027209 */ /* 0x000fc80007810000 */
[----:B------:R-:W-:Y:S01]  /*8470*/  FMNMX.FTZ R93, R115, R2, !PT ;  /* 0x00000002735d7209 */ /* 0x000fe20007810000 */
[----:B------:R-:W-:Y:S03]  /*8480*/  MUFU.EX2 R89, R89 ;  /* 0x0000005900597308 */ /* 0x000fe60000000800 */
        /* <DEDUP_REMOVED lines=8> */
[-CC-:B------:R-:W-:Y:S01]  /*8510*/  FFMA.FTZ R97, R105, R9.reuse, -R174.reuse ;  /* 0x0000000969617223 */ /* 0x180fe200000108ae */
[-CC-:B------:R-:W-:Y:S01]  /*8520*/  FFMA.FTZ R105, R113, R9.reuse, -R174.reuse ;  /* 0x0000000971697223 */ /* 0x180fe200000108ae */
[-CC-:B------:R-:W-:Y:S01]  /*8530*/  FFMA.FTZ R113, R121, R9.reuse, -R174.reuse ;  /* 0x0000000979717223 */ /* 0x180fe200000108ae */
[----:B------:R-:W-:Y:S01]  /*8540*/  FMNMX.FTZ R101, R127, R2, !PT ;  /* 0x000000027f657209 */ /* 0x000fe20007810000 */
[----:B------:R-:W-:Y:S01]  /*8550*/  FFMA.FTZ R121, R129, R9, -R174 ;  /* 0x0000000981797223 */ /* 0x000fe200000108ae */
[----:B------:R-:W-:Y:S02]  /*8560*/  MUFU.EX2 R92, R92 ;  /* 0x0000005c005c7308 */ /* 0x000fe40000000800 */
[----:B------:R-:W-:-:S04]  /*8570*/  FMNMX.FTZ R2, R130, R101, !PT ;  /* 0x0000006582027209 */ /* 0x000fc80007810000 */
[----:B------:R-:W-:Y:S02]  /*8580*/  FMNMX.FTZ R101, R131, R2, !PT ;  /* 0x0000000283657209 */ /* 0x000fe40007810000 */
[----:B------:R-:W-:Y:S02]  /*8590*/  MUFU.EX2 R97, R97 ;  /* 0x0000006100617308 */ /* 0x000fe40000000800 */
[----:B------:R-:W-:Y:S01]  /*85a0*/  FMNMX.FTZ R2, R134, R101, !PT ;  /* 0x0000006586027209 */ /* 0x000fe20007810000 */
[-CC-:B------:R-:W-:Y:S01]  /*85b0*/  FFMA.FTZ R101, R109, R9.reuse, -R174.reuse ;  /* 0x000000096d657223 */ /* 0x180fe200000108ae */
[-CC-:B------:R-:W-:Y:S01]  /*85c0*/  FFMA.FTZ R109, R117, R9.reuse, -R174.reuse ;  /* 0x00000009756d7223 */ /* 0x180fe200000108ae */
[----:B------:R-:W-:Y:S01]  /*85d0*/  FFMA.FTZ R117, R125, R9, -R174 ;  /* 0x000000097d757223 */ /* 0x000fe200000108ae */
[----:B------:R-:W-:Y:S02]  /*85e0*/  FMNMX.FTZ R2, R135, R2, !PT ;  /* 0x0000000287027209 */ /* 0x000fe40007810000 */
        /* <DEDUP_REMOVED lines=10> */
[----:B------:R-:W-:-:S03]  /*8690*/  FFMA.FTZ R96, R132, R9, -R174 ;  /* 0x0000000984607223 */ /* 0x000fc600000108ae */
[----:B------:R-:W-:Y:S01]  /*86a0*/  HGMMA.64x128x16.F32.BF16 R24, R148, gdesc[UR12].tnspB, R24, gsb0 ;  /* 0x41e0000c94187df0 */ /* 0x000fe20008001818 */
[----:B------:R-:W-:Y:S01]  /*86b0*/  UMOV UR14, UR6 ;  /* 0x00000006000e7c82 */ /* 0x000fe20008000000 */
[----:B------:R-:W-:Y:S01]  /*86c0*/  UMOV UR15, 0x40000040 ;  /* 0x40000040000f7882 */ /* 0x000fe20000000000 */
[----:B------:R-:W-:Y:S01]  /*86d0*/  UIADD3 UR6, UR4, 0x200, URZ ;  /* 0x0000020004067890 */ /* 0x000fe2000fffe03f */
[----:B------:R-:W-:Y:S01]  /*86e0*/  MUFU.EX2 R152, R152 ;  /* 0x0000009800987308 */ /* 0x000fe20000000800 */
[----:B------:R-:W-:-:S07]  /*86f0*/  UIADD3 UR4, UR4, 0x280, URZ ;  /* 0x0000028004047890 */ /* 0x000fce000fffe03f */
[----:B------:R-:W-:Y:S08]  /*8700*/  MUFU.EX2 R154, R154 ;  /* 0x0000009a009a7308 */ /* 0x000ff00000000800 */
[----:B------:R-:W-:Y:S01]  /*8710*/  MUFU.EX2 R96, R96 ;  /* 0x0000006000607308 */ /* 0x000fe20000000800 */
[----:B------:R-:W-:Y:S02]  /*8720*/  WARPGROUP.DEPBAR.LE gsb0, 0x0 ;  /* 0x00008000000079c5 */ /* 0x000fe40000010000 */
[----:B------:R-:W-:Y:S01]  /*8730*/  WARPGROUP.ARRIVE ;  /* 0x00000000000079c5 */ /* 0x000fe20000000000 */
[-CC-:B------:R-:W-:Y:S01]  /*8740*/  FFMA.FTZ R148, R104, R9.reuse, -R174.reuse ;  /* 0x0000000968947223 */ /* 0x180fe200000108ae */
[----:B------:R-:W-:-:S04]  /*8750*/  FFMA.FTZ R150, R108, R9, -R174 ;  /* 0x000000096c967223 */ /* 0x000fc800000108ae */
[----:B------:R-:W-:Y:S01]  /*8760*/  HGMMA.64x128x16.F32.BF16 R24, R144, gdesc[UR12].tnspB, R24, gsb0 ;  /* 0x41e0000c90187df0 */ /* 0x000fe20008001818 */
[----:B------:R-:W-:Y:S01]  /*8770*/  UMOV UR14, UR6 ;  /* 0x00000006000e7c82 */ /* 0x000fe20008000000 */
[----:B------:R-:W-:Y:S01]  /*8780*/  UMOV UR15, 0x40000040 ;  /* 0x40000040000f7882 */ /* 0x000fe20000000000 */
[----:B------:R-:W-:Y:S01]  /*8790*/  UMOV UR6, UR4 ;  /* 0x0000000400067c82 */ /* 0x000fe20008000000 */
[----:B------:R-:W-:Y:S01]  /*87a0*/  MUFU.EX2 R148, R148 ;  /* 0x0000009400947308 */ /* 0x000fe20000000800 */
[----:B------:R-:W-:-:S07]  /*87b0*/  UMOV UR4, UR36 ;  /* 0x0000002400047c82 */ /* 0x000fce0008000000 */
[----:B------:R-:W-:Y:S01]  /*87c0*/  MUFU.EX2 R150, R150 ;  /* 0x0000009600967308 */ /* 0x000fe20000000800 */
[----:B------:R-:W-:Y:S02]  /*87d0*/  WARPGROUP.DEPBAR.LE gsb0, 0x0 ;  /* 0x00008000000079c5 */ /* 0x000fe40000010000 */
[----:B------:R-:W-:Y:S01]  /*87e0*/  WARPGROUP.ARRIVE ;  /* 0x00000000000079c5 */ /* 0x000fe20000000000 */
[----:B------:R-:W0:Y:S01]  /*87f0*/  SHFL.BFLY PT, R145, R2, 0x2, 0x1f ;  /* 0x0c401f0002917f89 */ /* 0x000e2200000e0000 */
[-CC-:B------:R-:W-:Y:S01]  /*8800*/  FFMA.FTZ R144, R112, R9.reuse, -R174.reuse ;  /* 0x0000000970907223 */ /* 0x180fe200000108ae */
[----:B------:R-:W-:-:S03]  /*8810*/  FFMA.FTZ R146, R116, R9, -R174 ;  /* 0x0000000974927223 */ /* 0x000fc600000108ae */
[----:B------:R-:W-:Y:S02]  /*8820*/  HGMMA.64x128x16.F32.BF16 R24, R140, gdesc[UR12].tnspB, R24, gsb0 ;  /* 0x41e0000c8c187df0 */ /* 0x000fe40008001818 */
[----:B------:R-:W-:Y:S08]  /*8830*/  MUFU.EX2 R144, R144 ;  /* 0x0000009000907308 */ /* 0x000ff00000000800 */
[----:B------:R-:W-:Y:S01]  /*8840*/  MUFU.EX2 R146, R146 ;  /* 0x0000009200927308 */ /* 0x000fe20000000800 */
[----:B0-----:R-:W-:-:S05]  /*8850*/  FMNMX.FTZ R145, R2, R145, !PT ;  /* 0x0000009102917209 */ /* 0x001fca0007810000 */
[----:B------:R-:W0:Y:S02]  /*8860*/  SHFL.BFLY PT, R8, R145, 0x1, 0x1f ;  /* 0x0c201f0091087f89 */ /* 0x000e2400000e0000 */
[----:B0-----:R-:W-:-:S05]  /*8870*/  FMNMX.FTZ R8, R145, R8, !PT ;  /* 0x0000000891087209 */ /* 0x001fca0007810000 */
[CC--:B------:R-:W-:Y:S01]  /*8880*/  FMUL.FTZ R100, R8.reuse, R9.reuse ;  /* 0x0000000908647220 */ /* 0x0c0fe20000410000 */
[----:B------:R-:W-:Y:S02]  /*8890*/  FADD.FTZ R2, -R8, R11 ;  /* 0x0000000b08027221 */ /* 0x000fe40000010100 */
[----:B------:R-:W-:Y:S01]  /*88a0*/  MUFU.EX2 R11, R133 ;  /* 0x00000085000b7308 */ /* 0x000fe20000000800 */
[-CC-:B------:R-:W-:Y:S01]  /*88b0*/  FFMA.FTZ R90, R90, R9.reuse, -R100.reuse ;  /* 0x000000095a5a7223 */ /* 0x180fe20000010864 */
[-C--:B------:R-:W-:Y:S01]  /*88c0*/  FMUL.FTZ R2, R2, R9.reuse ;  /* 0x0000000902027220 */ /* 0x080fe20000410000 */
        /* <DEDUP_REMOVED lines=14> */
[----:B0-----:R-:W-:Y:S01]  /*89b0*/  IMAD.U32 R90, RZ, RZ, UR7 ;  /* 0x00000007ff5a7e24 */ /* 0x001fe2000f8e00ff */
[----:B------:R-:W-:Y:S01]  /*89c0*/  UMOV UR7, 0x40000040 ;  /* 0x4000004000077882 */ /* 0x000fe20000000000 */
[-CC-:B------:R-:W-:Y:S01]  /*89d0*/  FFMA.FTZ R115, R115, R9.reuse, -R100.reuse ;  /* 0x0000000973737223 */ /* 0x180fe20000010864 */
[-CC-:B------:R-:W-:Y:S01]  /*89e0*/  FFMA.FTZ R118, R118, R9.reuse, -R100.reuse ;  /* 0x0000000976767223 */ /* 0x180fe20000010864 */
[-CC-:B------:R-:W-:Y:S01]  /*89f0*/  FFMA.FTZ R119, R119, R9.reuse, -R100.reuse ;  /* 0x0000000977777223 */ /* 0x180fe20000010864 */
[----:B------:R-:W-:Y:S01]  /*8a00*/  @!P1 LEA R90, R90, UR37, 0x3 ;  /* 0x000000255a5a9c11 */ /* 0x000fe2000f8e18ff */
[-CC-:B------:R-:W-:Y:S01]  /*8a10*/  FFMA.FTZ R122, R122, R9.reuse, -R100.reuse ;  /* 0x000000097a7a7223 */ /* 0x180fe20000010864 */
[----:B------:R-:W0:Y:S01]  /*8a20*/  MUFU.EX2 R91, R91 ;  /* 0x0000005b005b7308 */ /* 0x000e220000000800 */
[-CC-:B------:R-:W-:Y:S01]  /*8a30*/  FFMA.FTZ R123, R123, R9.reuse, -R100.reuse ;  /* 0x000000097b7b7223 */ /* 0x180fe20000010864 */
[----:B------:R-:W-:Y:S01]  /*8a40*/  FFMA.FTZ R126, R126, R9, -R100 ;  /* 0x000000097e7e7223 */ /* 0x000fe20000010864 */
[----:B------:R-:W-:-:S02]  /*8a50*/  @!P1 VIADD R90, R90, 0x2a840 ;  /* 0x0002a8405a5a9836 */ /* 0x000fc40000000000 */
[-CC-:B------:R-:W-:Y:S01]  /*8a60*/  FFMA.FTZ R127, R127, R9.reuse, -R100.reuse ;  /* 0x000000097f7f7223 */ /* 0x180fe20000010864 */
[-CC-:B------:R-:W-:Y:S01]  /*8a70*/  FFMA.FTZ R130, R130, R9.reuse, -R100.reuse ;  /* 0x0000000982827223 */ /* 0x180fe20000010864 */
[-CC-:B------:R-:W-:Y:S01]  /*8a80*/  FFMA.FTZ R131, R131, R9.reuse, -R100.reuse ;  /* 0x0000000983837223 */ /* 0x180fe20000010864 */
[-C--:B------:R-:W-:Y:S01]  /*8a90*/  FFMA.FTZ R134, R134, R9.reuse, -R100 ;  /* 0x0000000986867223 */ /* 0x080fe20000010864 */
[----:B------:R2:W3:Y:S01]  /*8aa0*/  MUFU.EX2 R159, R94 ;  /* 0x0000005e009f7308 */ /* 0x0004e20000000800 */
[----:B------:R-:W-:Y:S01]  /*8ab0*/  @!P1 PRMT R90, RZ, 0x654, R90 ;  /* 0x00000654ff5a9816 */ /* 0x000fe2000000005a */
[----:B-1----:R-:W-:Y:S01]  /*8ac0*/  FFMA.FTZ R6, R2, R6, R157 ;  /* 0x0000000602067223 */ /* 0x002fe2000001009d */
[----:B------:R-:W-:-:S05]  /*8ad0*/  FFMA.FTZ R100, R135, R9, -R100 ;  /* 0x0000000987647223 */ /* 0x000fca0000010864 */
[----:B------:R-:W1:Y:S01]  /*8ae0*/  MUFU.EX2 R95, R95 ;  /* 0x0000005f005f7308 */ /* 0x000e620000000800 */
[----:B--2---:R-:W-:Y:S02]  /*8af0*/  IMAD.U32 R94, RZ, RZ, UR10 ;  /* 0x0000000aff5e7e24 */ /* 0x004fe4000f8e00ff */
[C---:B0-----:R-:W-:Y:S01]  /*8b00*/  FADD.FTZ R6, R91.reuse, R6 ;  /* 0x000000065b067221 */ /* 0x041fe20000010000 */
[----:B------:R-:W-:-:S04]  /*8b10*/  F2FP.BF16.F32.PACK_AB R157, R91, R157 ;  /* 0x0000009d5b9d723e */ /* 0x000fc800000010ff */
[----:B------:R-:W0:Y:S01]  /*8b20*/  MUFU.EX2 R153, R98 ;  /* 0x0000006200997308 */ /* 0x000e220000000800 */
[----:B---3--:R-:W-:-:S07]  /*8b30*/  FADD.FTZ R6, R159, R6 ;  /* 0x000000069f067221 */ /* 0x008fce0000010000 */
[----:B------:R-:W2:Y:S01]  /*8b40*/  MUFU.EX2 R99, R99 ;  /* 0x0000006300637308 */ /* 0x000ea20000000800 */
[C---:B-1----:R-:W-:Y:S01]  /*8b50*/  FADD.FTZ R6, R95.reuse, R6 ;  /* 0x000000065f067221 */ /* 0x042fe20000010000 */
[----:B------:R-:W-:-:S06]  /*8b60*/  F2FP.BF16.F32.PACK_AB R159, R95, R159 ;  /* 0x0000009f5f9f723e */ /* 0x000fcc00000010ff */
[----:B------:R-:W1:Y:S01]  /*8b70*/  MUFU.EX2 R155, R102 ;  /* 0x00000066009b7308 */ /* 0x000e620000000800 */
[----:B0-----:R-:W-:-:S07]  /*8b80*/  FADD.FTZ R6, R153, R6 ;  /* 0x0000000699067221 */ /* 0x001fce0000010000 */
[----:B------:R-:W0:Y:S01]  /*8b90*/  MUFU.EX2 R103, R103 ;  /* 0x0000006700677308 */ /* 0x000e220000000800 */
[C---:B--2---:R-:W-:Y:S01]  /*8ba0*/  FADD.FTZ R6, R99.reuse, R6 ;  /* 0x0000000663067221 */ /* 0x044fe20000010000 */
[----:B------:R-:W-:-:S06]  /*8bb0*/  F2FP.BF16.F32.PACK_AB R153, R99, R153 ;  /* 0x000000996399723e */ /* 0x000fcc00000010ff */
[----:B------:R-:W2:Y:S01]  /*8bc0*/  MUFU.EX2 R149, R106 ;  /* 0x0000006a00957308 */ /* 0x000ea20000000800 */
[----:B-1----:R-:W-:Y:S01]  /*8bd0*/  FADD.FTZ R6, R155, R6 ;  /* 0x000000069b067221 */ /* 0x002fe20000010000 */
[----:B------:R-:W-:Y:S02]  /*8be0*/  WARPGROUP.DEPBAR.LE gsb0, 0x0 ;  /* 0x00008000000079c5 */ /* 0x000fe40000010000 */
[----:B------:R-:W-:-:S04]  /*8bf0*/  WARPGROUP.ARRIVE ;  /* 0x00000000000079c5 */ /* 0x000fc80000000000 */
[----:B------:R-:W1:Y:S01]  /*8c00*/  MUFU.EX2 R107, R107 ;  /* 0x0000006b006b7308 */ /* 0x000e620000000800 */
[----:B0-----:R-:W-:Y:S01]  /*8c10*/  FADD.FTZ R6, R103, R6 ;  /* 0x0000000667067221 */ /* 0x001fe20000010000 */
[----:B------:R-:W-:Y:S02]  /*8c20*/  F2FP.BF16.F32.PACK_AB R140, R113, R20 ;  /* 0x00000014718c723e */ /* 0x000fe400000010ff */
[----:B------:R-:W-:Y:S01]  /*8c30*/  F2FP.BF16.F32.PACK_AB R155, R103, R155 ;  /* 0x0000009b679b723e */ /* 0x000fe200000010ff */
[----:B------:R-:W-:Y:S01]  /*8c40*/  HGMMA.64x128x16.F32.BF16 R24, R136, gdesc[UR4].tnspB, R24, gsb0 ;  /* 0x41e0000488187df0 */ /* 0x000fe20008001818 */
[----:B------:R-:W-:Y:S01]  /*8c50*/  UMOV UR6, UR38 ;  /* 0x0000002600067c82 */ /* 0x000fe20008000000 */
[----:B------:R-:W-:Y:S01]  /*8c60*/  F2FP.BF16.F32.PACK_AB R142, R117, R88 ;  /* 0x00000058758e723e */ /* 0x000fe200000010ff */
        /* <DEDUP_REMOVED lines=25> */
[----:B------:R-:W-:Y:S01]  /*8e00*/  MUFU.EX2 R131, R131 ;  /* 0x0000008300837308 */ /* 0x000fe20000000800 */
[----:B-1----:R-:W-:-:S07]  /*8e10*/  FADD.FTZ R6, R143, R6 ;  /* 0x000000068f067221 */ /* 0x002fce0000010000 */
[----:B------:R-:W-:Y:S01]  /*8e20*/  MUFU.EX2 R100, R100 ;  /* 0x0000006400647308 */ /* 0x000fe20000000800 */
[C---:B0-----:R-:W-:Y:S01]  /*8e30*/  FADD.FTZ R6, R127.reuse, R6 ;  /* 0x000000067f067221 */ /* 0x041fe20000010000 */
[----:B------:R-:W-:Y:S01]  /*8e40*/  F2FP.BF16.F32.PACK_AB R143, R127, R143 ;  /* 0x0000008f7f8f723e */ /* 0x000fe200000010ff */
[----:B------:R-:W-:Y:S02]  /*8e50*/  WARPGROUP.DEPBAR.LE gsb0, 0x0 ;  /* 0x00008000000079c5 */ /* 0x000fe40000010000 */
[----:B------:R0:W-:Y:S03]  /*8e60*/  @!P1 SYNCS.ARRIVE.TRANS64.RED.A1T0 RZ, [R90+URZ], RZ ;  /* 0x000000ff5aff99a7 */ /* 0x0001e6000810043f */
[----:B------:R-:W1:Y:S01]  /*8e70*/  MUFU.EX2 R137, R130 ;  /* 0x0000008200897308 */ /* 0x000e620000000800 */
[----:B------:R-:W-:Y:S02]  /*8e80*/  F2FP.BF16.F32.PACK_AB R138, R11, R96 ;  /* 0x000000600b8a723e */ /* 0x000fe400000010ff */
[----:B------:R-:W-:Y:S01]  /*8e90*/  F2FP.BF16.F32.PACK_AB R136, R121, R92 ;  /* 0x0000005c7988723e */ /* 0x000fe200000010ff */
[----:B0-----:R-:W-:-:S04]  /*8ea0*/  @!P1 VIADD R90, R94, 0x2a860 ;  /* 0x0002a8605e5a9836 */ /* 0x001fc80000000000 */
[----:B------:R-:W0:Y:S01]  /*8eb0*/  MUFU.EX2 R139, R134 ;  /* 0x00000086008b7308 */ /* 0x000e220000000800 */
[----:B------:R-:W-:-:S04]  /*8ec0*/  @!P1 PRMT R90, RZ, 0x654, R90 ;  /* 0x00000654ff5a9816 */ /* 0x000fc8000000005a */
[----:B------:R2:W-:Y:S01]  /*8ed0*/  @!P1 SYNCS.ARRIVE.TRANS64.RED.A1T0 RZ, [R90+URZ], RZ ;  /* 0x000000ff5aff99a7 */ /* 0x0005e2000810043f */
[----:B------:R-:W-:Y:S01]  /*8ee0*/  ISETP.GT.AND P1, PT, R13, R12, PT ;  /* 0x0000000c0d00720c */ /* 0x000fe20003f24270 */
[----:B-1----:R-:W-:Y:S01]  /*8ef0*/  FADD.FTZ R6, R137, R6 ;  /* 0x0000000689067221 */ /* 0x002fe20000010000 */
[----:B------:R-:W-:Y:S01]  /*8f00*/  F2FP.BF16.F32.PACK_AB R137, R131, R137 ;  /* 0x000000898389723e */ /* 0x000fe200000010ff */
[----:B------:R-:W-:Y:S02]  /*8f10*/  VIADD R13, R13, 0xffffffff ;  /* 0xffffffff0d0d7836 */ /* 0x000fe40000000000 */
[----:B------:R-:W-:Y:S01]  /*8f20*/  FADD.FTZ R6, R131, R6 ;  /* 0x0000000683067221 */ /* 0x000fe20000010000 */
[----:B--2---:R-:W-:Y:S01]  /*8f30*/  FADD.FTZ R90, R158, R7 ;  /* 0x000000079e5a7221 */ /* 0x004fe20000010000 */
[----:B------:R-:W-:Y:S02]  /*8f40*/  F2FP.BF16.F32.PACK_AB R158, R21, R158 ;  /* 0x0000009e159e723e */ /* 0x000fe400000010ff */
[----:B0-----:R-:W-:Y:S01]  /*8f50*/  FADD.FTZ R6, R139, R6 ;  /* 0x000000068b067221 */ /* 0x001fe20000010000 */
[----:B------:R-:W-:Y:S01]  /*8f60*/  F2FP.BF16.F32.PACK_AB R139, R100, R139 ;  /* 0x0000008b648b723e */ /* 0x000fe200000010ff */
[----:B------:R-:W-:-:S02]  /*8f70*/  FADD.FTZ R7, R21, R90 ;  /* 0x0000005a15077221 */ /* 0x000fc40000010000 */
[----:B------:R-:W-:Y:S02]  /*8f80*/  FADD.FTZ R6, R100, R6 ;  /* 0x0000000664067221 */ /* 0x000fe40000010000 */
[----:B------:R-:W-:Y:S01]  /*8f90*/  FADD.FTZ R90, R152, R7 ;  /* 0x00000007985a7221 */ /* 0x000fe20000010000 */
[----:B------:R-:W-:-:S03]  /*8fa0*/  F2FP.BF16.F32.PACK_AB R152, R89, R152 ;  /* 0x000000985998723e */ /* 0x000fc600000010ff */
[----:B------:R-:W-:-:S04]  /*8fb0*/  FADD.FTZ R7, R89, R90 ;  /* 0x0000005a59077221 */ /* 0x000fc80000010000 */
        /* <DEDUP_REMOVED lines=15> */
[----:B------:R-:W-:-:S04]  /*90b0*/  FADD.FTZ R90, R20, R7 ;  /* 0x00000007145a7221 */ /* 0x000fc80000010000 */
[----:B------:R-:W-:-:S04]  /*90c0*/  FADD.FTZ R7, R113, R90 ;  /* 0x0000005a71077221 */ /* 0x000fc80000010000 */
[----:B------:R-:W-:-:S04]  /*90d0*/  FADD.FTZ R90, R88, R7 ;  /* 0x00000007585a7221 */ /* 0x000fc80000010000 */
[----:B------:R-:W-:-:S04]  /*90e0*/  FADD.FTZ R7, R117, R90 ;  /* 0x0000005a75077221 */ /* 0x000fc80000010000 */
[----:B------:R-:W-:-:S04]  /*90f0*/  FADD.FTZ R20, R92, R7 ;  /* 0x000000075c147221 */ /* 0x000fc80000010000 */
[----:B------:R-:W-:-:S04]  /*9100*/  FADD.FTZ R7, R121, R20 ;  /* 0x0000001479077221 */ /* 0x000fc80000010000 */
[----:B------:R-:W-:-:S04]  /*9110*/  FADD.FTZ R20, R96, R7 ;  /* 0x0000000760147221 */ /* 0x000fc80000010000 */
[----:B------:R-:W-:Y:S01]  /*9120*/  FADD.FTZ R7, R11, R20 ;  /* 0x000000140b077221 */ /* 0x000fe20000010000 */
[----:B------:R-:W-:Y:S01]  /*9130*/  IMAD.MOV.U32 R11, RZ, RZ, R8 ;  /* 0x000000ffff0b7224 */ /* 0x000fe200078e0008 */
[----:B------:R-:W-:Y:S06]  /*9140*/  @P1 BRA `(.L_x_1142) ;  /* 0xffffffe400001947 */ /* 0x000fec000383ffff */
.L_x_1133:
[----:B------:R-:W-:-:S13]  /*9150*/  ISETP.GE.AND P1, PT, R13, R22, PT ;  /* 0x000000160d00720c */ /* 0x000fda0003f26270 */
[----:B------:R-:W-:Y:S05]  /*9160*/  @!P1 BRA `(.L_x_1143) ;  /* 0x0000002c007c9947 */ /* 0x000fea0003800000 */
[----:B------:R-:W-:Y:S01]  /*9170*/  IMAD.MOV.U32 R11, RZ, RZ, R8 ;  /* 0x000000ffff0b7224 */ /* 0x000fe200078e0008 */
[----:B------:R-:W-:Y:S01]  /*9180*/  UMOV UR6, UR38 ;  /* 0x0000002600067c82 */ /* 0x000fe20008000000 */
[----:B------:R-:W-:Y:S01]  /*9190*/  IMAD.MOV.U32 R12, RZ, RZ, R3 ;  /* 0x000000ffff0c7224 */ /* 0x000fe200078e0003 */
[----:B------:R-:W-:Y:S01]  /*91a0*/  UMOV UR4, UR36 ;  /* 0x0000002400047c82 */ /* 0x000fe20008000000 */
[----:B------:R-:W-:Y:S01]  /*91b0*/  ULDC UR58, c[0x0][0x9e4] ;  /* 0x00027900003a7ab9 */ /* 0x000fe20000000800 */
[----:B------:R-:W-:Y:S01]  /*91c0*/  ULDC UR59, c[0x0][0x288] ;  /* 0x0000a200003b7ab9 */ /* 0x000fe20000000800 */
[----:B------:R-:W-:Y:S01]  /*91d0*/  ULDC UR60, c[0x0][0x9dc] ;  /* 0x00027700003c7ab9 */ /* 0x000fe20000000800 */
[----:B------:R-:W-:-:S05]  /*91e0*/  ULDC UR61, c[0x0][0x9e0] ;  /* 0x00027800003d7ab9 */ /* 0x000fca0000000800 */
.L_x_1160:
        /* <DEDUP_REMOVED lines=8> */
.L_x_1144:
[----:B------:R-:W-:Y:S01]  /*9270*/  ULEA UR5, UR36, UR37, 0x3 ;  /* 0x0000002524057291 */ /* 0x000fe2000f8e183f */
[----:B------:R-:W-:-:S05]  /*9280*/  IMAD.U32 R3, RZ, RZ, UR38 ;  /* 0x00000026ff037e24 */ /* 0x000fca000f8e00ff */
[----:B------:R-:W-:-:S04]  /*9290*/  SHF.L.U32 R3, R3, 0x1f, RZ ;  /* 0x0000001f03037819 */ /* 0x000fc800000006ff */
[----:B------:R0:W1:Y:S01]  /*92a0*/  SYNCS.PHASECHK.TRANS64.TRYWAIT P1, [UR5+0x2a830], R3 ;  /* 0x02a83003ff0075a7 */ /* 0x0000620008020145 */
[----:B------:R-:W-:Y:S05]  /*92b0*/  @!P0 BRA `(.L_x_1145) ;  /* 0x0000000000048947 */ /* 0x000fea0003800000 */
[----:B------:R-:W-:Y:S01]  /*92c0*/  BPT.TRAP 0x1 ;  /* 0x000000040000795c */ /* 0x000fe20000300000 */
.L_x_1145:
[----:B-1----:R-:W-:Y:S05]  /*92d0*/  @P1 BRA `(.L_x_1146) ;  /* 0x0000000000081947 */ /* 0x002fea0003800000 */
[----:B------:R-:W1:Y:S02]  /*92e0*/  SYNCS.PHASECHK.TRANS64.TRYWAIT P1, [UR5+0x2a830], R3 ;  /* 0x02a83003ff0075a7 */ /* 0x000e640008020145 */
[----:B-1----:R-:W-:Y:S05]  /*92f0*/  @!P1 BRA `(.L_x_1147) ;  /* 0x000000a800009947 */ /* 0x002fea0003800000 */
.L_x_1146:
        /* <DEDUP_REMOVED lines=131> */
.L_x_1148:
[----:B------:R-:W-:Y:S01]  /*9b30*/  ULEA UR14, UR4, UR37, 0x3 ;  /* 0x00000025040e7291 */ /* 0x000fe2000f8e183f */
[----:B------:R-:W-:-:S05]  /*9b40*/  IMAD.U32 R0, RZ, RZ, UR6 ;  /* 0x00000006ff007e24 */ /* 0x000fca000f8e00ff */
[----:B------:R-:W-:-:S04]  /*9b50*/  SHF.L.U32 R0, R0, 0x1f, RZ ;  /* 0x0000001f00007819 */ /* 0x000fc800000006ff */
[----:B------:R2:W3:Y:S01]  /*9b60*/  SYNCS.PHASECHK.TRANS64.TRYWAIT P1, [UR14+0x2a850], R0 ;  /* 0x02a85000ff0075a7 */ /* 0x0004e2000802014e */
[----:B------:R-:W-:Y:S05]  /*9b70*/  @!P0 BRA `(.L_x_1149) ;  /* 0x0000000000048947 */ /* 0x000fea0003800000 */
[----:B------:R-:W-:Y:S01]  /*9b80*/  BPT.TRAP 0x1 ;  /* 0x000000040000795c */ /* 0x000fe20000300000 */
.L_x_1149:
[----:B---3--:R-:W-:Y:S05]  /*9b90*/  @P1 BRA `(.L_x_1150) ;  /* 0x0000000000081947 */ /* 0x008fea0003800000 */
[----:B------:R-:W3:Y:S02]  /*9ba0*/  SYNCS.PHASECHK.TRANS64.TRYWAIT P1, [UR14+0x2a850], R0 ;  /* 0x02a85000ff0075a7 */ /* 0x000ee4000802014e */
[----:B---3--:R-:W-:Y:S05]  /*9bb0*/  @!P1 BRA `(.L_x_1151) ;  /* 0x0000009c00e89947 */ /* 0x008fea0003800000 */
.L_x_1150:
[----:B------:R-:W-:Y:S01]  /*9bc0*/  UIADD3 UR5, UR37, 0x400, URZ ;  /* 0x0000040025057890 */ /* 0x000fe2000fffe03f */
[----:B------:R-:W-:Y:S01]  /*9bd0*/  WARPGROUP.ARRIVE ;  /* 0x00000000000079c5 */ /* 0x000fe20000000000 */
[----:B------:R-:W-:-:S05]  /*9be0*/  UMOV UR11, 0x40000040 ;  /* 0x40000040000b7882 */ /* 0x000fca0000000000 */
[----:B------:R-:W3:Y:S01]  /*9bf0*/  S2R R175, SR_TID.X ;  /* 0x0000000000af7919 */ /* 0x000ee20000002100 */
[----:B------:R-:W-:Y:S01]  /*9c00*/  USHF.R.U32.HI UR5, URZ, 0x4, UR5 ;  /* 0x000000043f057899 */ /* 0x000fe20008011605 */
[----:B------:R-:W-:Y:S01]  /*9c10*/  ISETP.NE.AND P2, PT, R14, 0x1, PT ;  /* 0x000000010e00780c */ /* 0x000fe20003f45270 */
[----:B01----:R-:W-:Y:S02]  /*9c20*/  IMAD.IADD R3, R19, 0x1, R17 ;  /* 0x0000000113037824 */ /* 0x003fe400078e0211 */
[----:B------:R-:W-:Y:S01]  /*9c30*/  ULOP3.LUT UR5, UR5, 0x3fff, URZ, 0xc0, !UPT ;  /* 0x00003fff05057892 */ /* 0x000fe2000f8ec03f */
[----:B------:R-:W-:-:S03]  /*9c40*/  IMAD.U32 R8, RZ, RZ, UR7 ;  /* 0x00000007ff087e24 */ /* 0x000fc6000f8e00ff */
[----:B------:R-:W-:-:S04]  /*9c50*/  ULOP3.LUT UR5, UR5, 0x3000000, URZ, 0xfc, !UPT ;  /* 0x0300000005057892 */ /* 0x000fc8000f8efc3f */
[----:B------:R-:W-:Y:S02]  /*9c60*/  UIMAD UR4, UR4, 0x600, UR5 ;  /* 0x00000600040478a4 */ /* 0x000fe4000f8e0205 */
[----:B--2---:R-:W0:Y:S02]  /*9c70*/  @P2 LDC R0, c[0x0][0x44c] ;  /* 0x00011300ff002b82 */ /* 0x004e240000000800 */
[----:B------:R-:W-:-:S03]  /*9c80*/  UIADD3 UR6, UR4, 0x80, URZ ;  /* 0x0000008004067890 */ /* 0x000fc6000fffe03f */
[----:B------:R-:W-:Y:S02]  /*9c90*/  UMOV UR10, UR4 ;  /* 0x00000004000a7c82 */ /* 0x000fe40008000000 */
[----:B------:R-:W-:Y:S01]  /*9ca0*/  HGMMA.64x128x16.F32.BF16 R24, R156, gdesc[UR8].tnspB, R24, gsb0 ;  /* 0x41e000089c187df0 */ /* 0x000fe20008001818 */
[----:B------:R-:W-:Y:S01]  /*9cb0*/  UMOV UR11, 0x40000040 ;  /* 0x40000040000b7882 */ /* 0x000fe20000000000 */
[----:B------:R-:W-:Y:S01]  /*9cc0*/  UMOV UR10, UR6 ;  /* 0x00000006000a7c82 */ /* 0x000fe20008000000 */
[----:B------:R-:W-:Y:S01]  /*9cd0*/  UIADD3 UR6, UR4, 0x100, URZ ;  /* 0x0000010004067890 */ /* 0x000fe2000fffe03f */
[----:B------:R-:W1:Y:S01]  /*9ce0*/  @P2 LDC R9, c[0x0][0x450] ;  /* 0x00011400ff092b82 */ /* 0x000e620000000800 */
[----:B---3--:R-:W-:Y:S01]  /*9cf0*/  LOP3.LUT P1, RZ, R175, 0x7f, RZ, 0xc0, !PT ;  /* 0x0000007fafff7812 */ /* 0x008fe2000782c0ff */
[----:B0-----:R-:W-:-:S12]  /*9d00*/  @P2 IMAD.HI.U32 R2, R3, R0, RZ ;  /* 0x0000000003022227 */ /* 0x001fd800078e00ff */
[----:B------:R-:W-:Y:S02]  /*9d10*/  @!P1 LEA R0, R8, UR37, 0x3 ;  /* 0x0000002508009c11 */ /* 0x000fe4000f8e18ff */
[----:B-1----:R-:W-:-:S03]  /*9d20*/  @P2 SHF.R.U32.HI R3, RZ, R9, R2 ;  /* 0x00000009ff032219 */ /* 0x002fc60000011602 */
[----:B------:R-:W-:Y:S02]  /*9d30*/  @!P1 VIADD R0, R0, 0x2a840 ;  /* 0x0002a84000009836 */ /* 0x000fe40000000000 */
[----:B------:R-:W0:Y:S03]  /*9d40*/  SHFL.IDX PT, R21, R3, RZ, 0x1c1f ;  /* 0x001c1fff03157589 */ /* 0x000e2600000e0000 */
[----:B------:R-:W-:Y:S01]  /*9d50*/  @!P1 PRMT R0, RZ, 0x654, R0 ;  /* 0x00000654ff009816 */ /* 0x000fe20000000000 */
        /* <DEDUP_REMOVED lines=20> */
[----:B------:R-:W-:Y:S01]  /*9ea0*/  HGMMA.64x128x16.F32.BF16 R24, R140, gdesc[UR8].tnspB, R24, gsb0 ;  /* 0x41e000088c187df0 */ /* 0x000fe20008001818 */
[----:B------:R-:W-:Y:S01]  /*9eb0*/  UMOV UR10, UR4 ;  /* 0x00000004000a7c82 */ /* 0x000fe20008000000 */
[----:B------:R-:W-:Y:S01]  /*9ec0*/  UMOV UR11, 0x40000040 ;  /* 0x40000040000b7882 */ /* 0x000fe20000000000 */
[----:B------:R-:W-:Y:S01]  /*9ed0*/  ULOP3.LUT UR4, URZ, UR60, URZ, 0x33, !UPT ;  /* 0x0000003c3f047292 */ /* 0x000fe2000f8e333f */
[----:B------:R-:W-:Y:S02]  /*9ee0*/  WARPGROUP.DEPBAR.LE gsb0, 0x0 ;  /* 0x00008000000079c5 */ /* 0x000fe40000010000 */
[----:B------:R-:W-:-:S06]  /*9ef0*/  WARPGROUP.ARRIVE ;  /* 0x00000000000079c5 */ /* 0x000fcc0000000000 */
[----:B------:R-:W-:Y:S03]  /*9f00*/  HGMMA.64x128x16.F32.BF16 R24, R136, gdesc[UR8].tnspB, R24, gsb0 ;  /* 0x41e0000888187df0 */ /* 0x000fe60008001818 */
[----:B------:R-:W-:Y:S02]  /*9f10*/  WARPGROUP.DEPBAR.LE gsb0, 0x0 ;  /* 0x00008000000079c5 */ /* 0x000fe40000010000 */
[----:B------:R-:W-:Y:S01]  /*9f20*/  IMAD R137, R13, -0x60, RZ ;  /* 0xffffffa00d897824 */ /* 0x000fe200078e02ff */
[----:B------:R1:W-:Y:S01]  /*9f30*/  @!P1 SYNCS.ARRIVE.TRANS64.RED.A1T0 RZ, [R0+URZ], RZ ;  /* 0x000000ff00ff99a7 */ /* 0x0003e2000810043f */
[----:B------:R-:W-:Y:S02]  /*9f40*/  ISETP.GE.AND P1, PT, R10, 0x1, PT ;  /* 0x000000010a00780c */ /* 0x000fe40003f26270 */
[----:B------:R-:W-:-:S04]  /*9f50*/  VIADD R9, R137, 0x1 ;  /* 0x0000000189097836 */ /* 0x000fc80000000000 */
[----:B------:R-:W-:-:S04]  /*9f60*/  IMAD R9, R18, -0x2, R9 ;  /* 0xfffffffe12097824 */ /* 0x000fc800078e0209 */
[C---:B------:R-:W-:Y:S01]  /*9f70*/  VIADD R142, R9.reuse, 0xffffffff ;  /* 0xffffffff098e7836 */ /* 0x040fe20000000000 */
[----:B-1----:R-:W-:-:S05]  /*9f80*/  IADD3 R0, R9, -UR59, R16 ;  /* 0x8000003b09007c10 */ /* 0x002fca000fffe010 */
[C---:B------:R-:W-:Y:S02]  /*9f90*/  VIADD R139, R0.reuse, UR61 ;  /* 0x0000003d008b7c36 */ /* 0x040fe40008000000 */
[----:B------:R-:W-:Y:S02]  /*9fa0*/  VIADD R140, R0, UR4 ;  /* 0x00000004008c7c36 */ /* 0x000fe40008000000 */
[--C-:B0-----:R-:W-:Y:S02]  /*9fb0*/  IMAD.IADD R9, R139, 0x1, R21.reuse ;  /* 0x000000018b097824 */ /* 0x101fe400078e0215 */
[----:B------:R-:W-:Y:S01]  /*9fc0*/  IMAD.IADD R15, R140, 0x1, R21 ;  /* 0x000000018c0f7824 */ /* 0x000fe200078e0215 */
[----:B------:R-:W-:Y:S06]  /*9fd0*/  @!P1 BRA `(.L_x_1152) ;  /* 0x0000000000549947 */ /* 0x000fec0003800000 */
[----:B------:R-:W-:Y:S01]  /*9fe0*/  IADD3 R21, R16, -UR59, R21 ;  /* 0x8000003b10157c10 */ /* 0x000fe2000fffe015 */
        /* <DEDUP_REMOVED lines=11> */
.L_x_1154:
[----:B------:R-:W-:-:S05]  /*a0a0*/  IMAD.U32 R2, RZ, RZ, UR58 ;  /* 0x0000003aff027e24 */ /* 0x000fca000f8e00ff */
[----:B------:R-:W-:-:S13]  /*a0b0*/  ISETP.NE.AND P1, PT, R2, 0x1, PT ;  /* 0x000000010200780c */ /* 0x000fda0003f25270 */
[----:B------:R-:W0:Y:S02]  /*a0c0*/  @P1 LDC.64 R144, c[0x0][0x9e8] ;  /* 0x00027a00ff901b82 */ /* 0x000e240000000a00 */
[----:B0-----:R-:W-:-:S05]  /*a0d0*/  @P1 IMAD.HI.U32 R0, R21, R144, RZ ;  /* 0x0000009015001227 */ /* 0x001fca00078e00ff */
[----:B------:R-:W-:-:S07]  /*a0e0*/  @P1 SHF.R.U32.HI R21, RZ, R145, R0 ;  /* 0x00000091ff151219 */ /* 0x000fce0000011600 */
.L_x_1155:
[----:B------:R-:W-:Y:S05]  /*a0f0*/  BSYNC B0 ;  /* 0x0000000000007941 */ /* 0x000fea0003800000 */
.L_x_1153:
[----:B------:R-:W-:-:S05]  /*a100*/  IMAD R0, R21, R2, R142 ;  /* 0x0000000215007224 */ /* 0x000fca00078e028e */
[----:B------:R-:W-:Y:S02]  /*a110*/  VIADDMNMX R9, R0, R2, R9, PT ;  /* 0x0000000200097246 */ /* 0x000fe40003800109 */
[----:B------:R-:W-:-:S07]  /*a120*/  VIMNMX R15, R15, R0, !PT ;  /* 0x000000000f0f7248 */ /* 0x000fce0007fe0100 */
.L_x_1152:
[C---:B------:R-:W-:Y:S01]  /*a130*/  ISETP.GE.AND P1, PT, R137.reuse, 0x2, PT ;  /* 0x000000028900780c */ /* 0x040fe20003f26270 */
[----:B------:R-:W0:Y:S01]  /*a140*/  SHFL.IDX PT, R3, R3, 0x1, 0x1c1f ;  /* 0x003c1f0003037f89 */ /* 0x000e2200000e0000 */
[----:B------:R-:W-:Y:S02]  /*a150*/  ISETP.GE.AND P4, PT, R137, 0xa, PT ;  /* 0x0000000a8900780c */ /* 0x000fe40003f86270 */
        /* <DEDUP_REMOVED lines=111> */
[----:B------:R-:W-:Y:S01]  /*a850*/  ISETP.GT.AND P6, PT, R15, 0x59, !P6 ;  /* 0x000000590f00780c */ /* 0x000fe200077c4270 */
[----:B------:R-:W-:-:S03]  /*a860*/  IMAD.IADD R15, R139, 0x1, R3 ;  /* 0x000000018b0f7824 */ /* 0x000fc600078e0203 */
[----:B------:R-:W-:-:S04]  /*a870*/  ISETP.LT.OR P6, PT, R9, 0x5a, P6 ;  /* 0x0000005a0900780c */ /* 0x000fc800037c1670 */
[----:B------:R-:W-:Y:S02]  /*a880*/  FSEL R88, R133, -INF , !P6 ;  /* 0xff80000085587808 */ /* 0x000fe40007000000 */
[----:B------:R-:W-:-:S13]  /*a890*/  ISETP.GE.AND P6, PT, R10, 0x1, PT ;  /* 0x000000010a00780c */ /* 0x000fda0003fc6270 */
[----:B------:R-:W-:Y:S05]  /*a8a0*/  @!P6 BRA `(.L_x_1156) ;  /* 0x000000000054e947 */ /* 0x000fea0003800000 */
        /* <DEDUP_REMOVED lines=12> */
.L_x_1158:
[----:B------:R-:W-:-:S05]  /*a970*/  IMAD.U32 R9, RZ, RZ, UR58 ;  /* 0x0000003aff097e24 */ /* 0x000fca000f8e00ff */
[----:B------:R-:W-:-:S13]  /*a980*/  ISETP.NE.AND P6, PT, R9, 0x1, PT ;  /* 0x000000010900780c */ /* 0x000fda0003fc5270 */
[----:B------:R-:W0:Y:S02]  /*a990*/  @P6 LDC.64 R140, c[0x0][0x9e8] ;  /* 0x00027a00ff8c6b82 */ /* 0x000e240000000a00 */
[----:B0-----:R-:W-:-:S05]  /*a9a0*/  @P6 IMAD.HI.U32 R140, R3, R140, RZ ;  /* 0x0000008c038c6227 */ /* 0x001fca00078e00ff */
[----:B------:R-:W-:-:S07]  /*a9b0*/  @P6 SHF.R.U32.HI R3, RZ, R141, R140 ;  /* 0x0000008dff036219 */ /* 0x000fce000001168c */
.L_x_1159:
[----:B------:R-:W-:Y:S05]  /*a9c0*/  BSYNC B0 ;  /* 0x0000000000007941 */ /* 0x000fea0003800000 */
.L_x_1157:
[----:B------:R-:W-:-:S05]  /*a9d0*/  IMAD R140, R3, R9, R142 ;  /* 0x00000009038c7224 */ /* 0x000fca00078e028e */
[----:B------:R-:W-:Y:S02]  /*a9e0*/  VIADDMNMX R15, R140, R9, R15, PT ;  /* 0x000000098c0f7246 */ /* 0x000fe4000380010f */
[----:B------:R-:W-:-:S07]  /*a9f0*/  VIMNMX R21, R21, R140, !PT ;  /* 0x0000008c15157248 */ /* 0x000fce0007fe0100 */
.L_x_1156:
[C---:B------:R-:W-:Y:S01]  /*aa00*/  ISETP.GT.AND P1, PT, R21.reuse, 0x1, !P1 ;  /* 0x000000011500780c */ /* 0x040fe20004f24270 */
[----:B------:R-:W0:Y:S01]  /*aa10*/  LDC R9, c[0x0][0x988] ;  /* 0x00026200ff097b82 */ /* 0x000e220000000800 */
[----:B------:R-:W-:Y:S01]  /*aa20*/  ISETP.GT.AND P2, PT, R21, 0x8, !P2 ;  /* 0x000000081500780c */ /* 0x000fe20005744270 */
[----:B------:R-:W-:Y:S01]  /*aa30*/  UMOV UR6, UR38 ;  /* 0x0000002600067c82 */ /* 0x000fe20008000000 */
[C---:B------:R-:W-:Y:S01]  /*aa40*/  ISETP.LT.OR P1, PT, R15.reuse, 0x2, P1 ;  /* 0x000000020f00780c */ /* 0x040fe20000f21670 */
[----:B------:R-:W-:Y:S01]  /*aa50*/  UMOV UR4, UR36 ;  /* 0x0000002400047c82 */ /* 0x000fe20008000000 */
        /* <DEDUP_REMOVED lines=59> */
[----:B------:R-:W-:Y:S02]  /*ae10*/  ISETP.NE.AND P6, PT, R156, RZ, PT ;  /* 0x000000ff9c00720c */ /* 0x000fe40003fc5270 */
[----:B------:R-:W-:Y:S02]  /*ae20*/  FSEL R142, R111, -INF , !P1 ;  /* 0xff8000006f8e7808 */ /* 0x000fe40004800000 */
[----:B------:R-:W-:Y:S02]  /*ae30*/  ISETP.NE.AND P1, PT, R109, RZ, PT ;  /* 0x000000ff6d00720c */ /* 0x000fe40003f25270 */
[----:B------:R-:W-:-:S02]  /*ae40*/  FMNMX.FTZ R3, R2, R3, !PT ;  /* 0x0000000302037209 */ /* 0x000fc40007810000 */
[----:B------:R-:W-:Y:S02]  /*ae50*/  ISETP.GT.AND P1, PT, R21, 0x30, !P1 ;  /* 0x000000301500780c */ /* 0x000fe40004f24270 */
[----:B------:R-:W-:Y:S02]  /*ae60*/  FMNMX.FTZ R3, R132, R3, !PT ;  /* 0x0000000384037209 */ /* 0x000fe40007810000 */
[----:B------:R-:W-:Y:S02]  /*ae70*/  ISETP.LT.OR P1, PT, R15, 0x31, P1 ;  /* 0x000000310f00780c */ /* 0x000fe40000f21670 */
[----:B------:R-:W-:Y:S02]  /*ae80*/  FMNMX.FTZ R91, R88, R3, !PT ;  /* 0x00000003585b7209 */ /* 0x000fe40007810000 */
[----:B------:R-:W-:Y:S02]  /*ae90*/  FSEL R114, R114, -INF , !P1 ;  /* 0xff80000072727808 */ /* 0x000fe40004800000 */
[----:B------:R-:W-:Y:S01]  /*aea0*/  ISETP.NE.AND P1, PT, R151, RZ, PT ;  /* 0x000000ff9700720c */ /* 0x000fe20003f25270 */
[----:B------:R-:W1:Y:S01]  /*aeb0*/  SHFL.BFLY PT, R186, R91, 0x2, 0x1f ;  /* 0x0c401f005bba7f89 */ /* 0x000e6200000e0000 */
[----:B------:R-:W-:-:S02]  /*aec0*/  ISETP.NE.AND P2, PT, R121, RZ, PT ;  /* 0x000000ff7900720c */ /* 0x000fc40003f45270 */
[C---:B------:R-:W-:Y:S02]  /*aed0*/  ISETP.GT.AND P1, PT, R21.reuse, 0x31, !P1 ;  /* 0x000000311500780c */ /* 0x040fe40004f24270 */
[----:B------:R-:W-:Y:S02]  /*aee0*/  ISETP.GT.AND P3, PT, R21, 0x50, !P3 ;  /* 0x000000501500780c */ /* 0x000fe40005f64270 */
[C---:B------:R-:W-:Y:S02]  /*aef0*/  ISETP.LT.OR P1, PT, R15.reuse, 0x32, P1 ;  /* 0x000000320f00780c */ /* 0x040fe40000f21670 */
[----:B------:R-:W-:Y:S02]  /*af00*/  ISETP.LT.OR P3, PT, R15, 0x51, P3 ;  /* 0x000000510f00780c */ /* 0x000fe40001f61670 */
[----:B------:R-:W-:Y:S02]  /*af10*/  FSEL R110, R115, -INF , !P1 ;  /* 0xff800000736e7808 */ /* 0x000fe40004800000 */
[----:B------:R-:W-:-:S02]  /*af20*/  ISETP.NE.AND P1, PT, R113, RZ, PT ;  /* 0x000000ff7100720c */ /* 0x000fc40003f25270 */
[C---:B------:R-:W-:Y:S02]  /*af30*/  ISETP.GT.AND P4, PT, R21.reuse, 0x51, !P4 ;  /* 0x000000511500780c */ /* 0x040fe40006784270 */
[----:B------:R-:W-:Y:S02]  /*af40*/  ISETP.GT.AND P1, PT, R21, 0x38, !P1 ;  /* 0x000000381500780c */ /* 0x000fe40004f24270 */
[----:B------:R-:W-:Y:S02]  /*af50*/  FSEL R130, R130, -INF , !P3 ;  /* 0xff80000082827808 */ /* 0x000fe40005800000 */
[C---:B------:R-:W-:Y:S02]  /*af60*/  ISETP.LT.OR P1, PT, R15.reuse, 0x39, P1 ;  /* 0x000000390f00780c */ /* 0x040fe40000f21670 */
[----:B------:R-:W-:Y:S02]  /*af70*/  ISETP.LT.OR P4, PT, R15, 0x52, P4 ;  /* 0x000000520f00780c */ /* 0x000fe40002781670 */
[----:B------:R-:W-:-:S02]  /*af80*/  FSEL R118, R118, -INF , !P1 ;  /* 0xff80000076767808 */ /* 0x000fc40004800000 */
[----:B------:R-:W-:Y:S02]  /*af90*/  ISETP.NE.AND P1, PT, R153, RZ, PT ;  /* 0x000000ff9900720c */ /* 0x000fe40003f25270 */
[C---:B------:R-:W-:Y:S02]  /*afa0*/  ISETP.GT.AND P5, PT, R21.reuse, 0x58, !P5 ;  /* 0x000000581500780c */ /* 0x040fe40006fa4270 */
[----:B------:R-:W-:Y:S02]  /*afb0*/  ISETP.GT.AND P1, PT, R21, 0x39, !P1 ;  /* 0x000000391500780c */ /* 0x000fe40004f24270 */
[----:B------:R-:W-:Y:S02]  /*afc0*/  FSEL R178, R131, -INF , !P4 ;  /* 0xff80000083b27808 */ /* 0x000fe40006000000 */
[C---:B------:R-:W-:Y:S02]  /*afd0*/  ISETP.LT.OR P1, PT, R15.reuse, 0x3a, P1 ;  /* 0x0000003a0f00780c */ /* 0x040fe40000f21670 */
[----:B------:R-:W-:-:S02]  /*afe0*/  ISETP.LT.OR P5, PT, R15, 0x59, P5 ;  /* 0x000000590f00780c */ /* 0x000fc40002fa1670 */
[----:B------:R-:W-:Y:S02]  /*aff0*/  FSEL R156, R119, -INF , !P1 ;  /* 0xff800000779c7808 */ /* 0x000fe40004800000 */
[----:B------:R-:W-:Y:S02]  /*b000*/  ISETP.NE.AND P1, PT, R117, RZ, PT ;  /* 0x000000ff7500720c */ /* 0x000fe40003f25270 */
[----:B------:R-:W-:Y:S02]  /*b010*/  FSEL R134, R134, -INF , !P5 ;  /* 0xff80000086867808 */ /* 0x000fe40006800000 */
[----:B------:R-:W-:-:S04]  /*b020*/  ISETP.GT.AND P1, PT, R21, 0x40, !P1 ;  /* 0x000000401500780c */ /* 0x000fc80004f24270 */
[----:B------:R-:W-:-:S04]  /*b030*/  ISETP.LT.OR P1, PT, R15, 0x41, P1 ;  /* 0x000000410f00780c */ /* 0x000fc80000f21670 */
[----:B------:R-:W-:Y:S02]  /*b040*/  FSEL R122, R122, -INF , !P1 ;  /* 0xff8000007a7a7808 */ /* 0x000fe40004800000 */
[----:B------:R-:W-:-:S04]  /*b050*/  ISETP.NE.AND P1, PT, R155, RZ, PT ;  /* 0x000000ff9b00720c */ /* 0x000fc80003f25270 */
[----:B------:R-:W-:-:S04]  /*b060*/  ISETP.GT.AND P1, PT, R21, 0x41, !P1 ;  /* 0x000000411500780c */ /* 0x000fc80004f24270 */
[----:B------:R-:W-:-:S04]  /*b070*/  ISETP.LT.OR P1, PT, R15, 0x42, P1 ;  /* 0x000000420f00780c */ /* 0x000fc80000f21670 */
[----:B------:R-:W-:Y:S02]  /*b080*/  FSEL R158, R123, -INF , !P1 ;  /* 0xff8000007b9e7808 */ /* 0x000fe40004800000 */
[----:B------:R-:W-:-:S04]  /*b090*/  ISETP.GT.AND P1, PT, R21, 0x48, !P2 ;  /* 0x000000481500780c */ /* 0x000fc80005724270 */
[----:B------:R-:W-:-:S04]  /*b0a0*/  ISETP.LT.OR P1, PT, R15, 0x49, P1 ;  /* 0x000000490f00780c */ /* 0x000fc80000f21670 */
[----:B------:R-:W-:Y:S02]  /*b0b0*/  FSEL R126, R126, -INF , !P1 ;  /* 0xff8000007e7e7808 */ /* 0x000fe40004800000 */
[----:B------:R-:W-:Y:S02]  /*b0c0*/  ISETP.GT.AND P1, PT, R21, 0x49, !P6 ;  /* 0x000000491500780c */ /* 0x000fe40007724270 */
[----:B------:R-:W-:Y:S02]  /*b0d0*/  ISETP.NE.AND P6, PT, R93, RZ, PT ;  /* 0x000000ff5d00720c */ /* 0x000fe40003fc5270 */
[----:B-1----:R-:W-:Y:S02]  /*b0e0*/  FMNMX.FTZ R93, R91, R186, !PT ;  /* 0x000000ba5b5d7209 */ /* 0x002fe40007810000 */
[----:B------:R-:W-:-:S03]  /*b0f0*/  ISETP.LT.OR P1, PT, R15, 0x4a, P1 ;  /* 0x0000004a0f00780c */ /* 0x000fc60000f21670 */
[----:B------:R-:W1:Y:S01]  /*b100*/  SHFL.BFLY PT, R186, R93, 0x1, 0x1f ;  /* 0x0c201f005dba7f89 */ /* 0x000e6200000e0000 */
[----:B------:R-:W-:Y:S02]  /*b110*/  FSEL R176, R127, -INF , !P1 ;  /* 0xff8000007fb07808 */ /* 0x000fe40004800000 */
[----:B------:R-:W-:Y:S02]  /*b120*/  ISETP.GT.AND P1, PT, R21, RZ, !P6 ;  /* 0x000000ff1500720c */ /* 0x000fe40007724270 */
[----:B------:R-:W-:Y:S02]  /*b130*/  ISETP.NE.AND P6, PT, R125, RZ, PT ;  /* 0x000000ff7d00720c */ /* 0x000fe40003fc5270 */
[----:B------:R-:W-:Y:S02]  /*b140*/  ISETP.LT.OR P1, PT, R15, 0x1, P1 ;  /* 0x000000010f00780c */ /* 0x000fe40000f21670 */
[----:B------:R-:W-:Y:S02]  /*b150*/  ISETP.GT.AND P2, PT, R21, 0x59, !P6 ;  /* 0x000000591500780c */ /* 0x000fe40007744270 */
[----:B------:R-:W-:-:S02]  /*b160*/  LOP3.LUT P6, RZ, R175, 0x7f, RZ, 0xc0, !PT ;  /* 0x0000007fafff7812 */ /* 0x000fc400078cc0ff */
[----:B------:R-:W-:Y:S02]  /*b170*/  ISETP.LT.OR P2, PT, R15, 0x5a, P2 ;  /* 0x0000005a0f00780c */ /* 0x000fe40001741670 */
[----:B-1----:R-:W-:Y:S02]  /*b180*/  FMNMX.FTZ R3, R93, R186, !PT ;  /* 0x000000ba5d037209 */ /* 0x002fe40007810000 */
[----:B------:R-:W-:Y:S02]  /*b190*/  FSEL R186, R90, -INF , !P1 ;  /* 0xff8000005aba7808 */ /* 0x000fe40004800000 */
[C---:B------:R-:W-:Y:S01]  /*b1a0*/  FSETP.NEU.FTZ.AND P1, PT, R3.reuse, -INF , PT ;  /* 0xff8000000300780b */ /* 0x040fe20003f3d000 */
[C---:B0-----:R-:W-:Y:S01]  /*b1b0*/  FMUL.FTZ R90, R3.reuse, R9 ;  /* 0x00000009035a7220 */ /* 0x041fe20000410000 */
[----:B------:R-:W-:Y:S02]  /*b1c0*/  FMNMX.FTZ R91, R186, R11, !PT ;  /* 0x0000000bba5b7209 */ /* 0x000fe40007810000 */
[----:B------:R-:W-:-:S02]  /*b1d0*/  FSEL R109, R3, RZ, P1 ;  /* 0x000000ff036d7208 */ /* 0x000fc40000800000 */
[----:B------:R-:W-:Y:S02]  /*b1e0*/  FMNMX.FTZ R91, R152, R91, !PT ;  /* 0x0000005b985b7209 */ /* 0x000fe40007810000 */
[----:B------:R-:W-:Y:S02]  /*b1f0*/  FSEL R111, R90, RZ, P1 ;  /* 0x000000ff5a6f7208 */ /* 0x000fe40000800000 */
[----:B------:R-:W-:-:S03]  /*b200*/  FMNMX.FTZ R91, R94, R91, !PT ;  /* 0x0000005b5e5b7209 */ /* 0x000fc60007810000 */
        /* <DEDUP_REMOVED lines=11> */
[--C-:B------:R-:W-:Y:S01]  /*b2c0*/  FFMA.FTZ R174, R174, R9, -R111.reuse ;  /* 0x00000009aeae7223 */ /* 0x100fe2000001086f */
[----:B------:R-:W-:Y:S01]  /*b2d0*/  MUFU.EX2 R89, R89 ;  /* 0x0000005900597308 */ /* 0x000fe20000000800 */
        /* <DEDUP_REMOVED lines=13> */
[----:B------:R-:W-:-:S02]  /*b3b0*/  FFMA.FTZ R105, R128, R9, -R111 ;  /* 0x0000000980697223 */ /* 0x000fc4000001086f */
        /* <DEDUP_REMOVED lines=12> */
[----:B------:R0:W-:Y:S01]  /*b480*/  MUFU.EX2 R97, R104 ;  /* 0x0000006800617308 */ /* 0x0001e20000000800 */
[----:B------:R-:W-:-:S04]  /*b490*/  FMNMX.FTZ R99, R126, R99, !PT ;  /* 0x000000637e637209 */ /* 0x000fc80007810000 */
[----:B------:R-:W-:-:S03]  /*b4a0*/  FMNMX.FTZ R99, R176, R99, !PT ;  /* 0x00000063b0637209 */ /* 0x000fc60007810000 */
[----:B------:R1:W-:Y:S01]  /*b4b0*/  MUFU.EX2 R95, R138 ;  /* 0x0000008a005f7308 */ /* 0x0003e20000000800 */
[----:B------:R-:W-:Y:S02]  /*b4c0*/  FMNMX.FTZ R99, R130, R99, !PT ;  /* 0x0000006382637209 */ /* 0x000fe40007810000 */
[----:B0-----:R-:W-:Y:S02]  /*b4d0*/  FSEL R104, R135, -INF , !P2 ;  /* 0xff80000087687808 */ /* 0x001fe40005000000 */
[----:B------:R-:W-:-:S03]  /*b4e0*/  FMNMX.FTZ R99, R178, R99, !PT ;  /* 0x00000063b2637209 */ /* 0x000fc60007810000 */
[----:B------:R-:W-:Y:S01]  /*b4f0*/  MUFU.EX2 R136, R136 ;  /* 0x0000008800887308 */ /* 0x000fe20000000800 */
[----:B------:R-:W-:Y:S01]  /*b500*/  FMNMX.FTZ R99, R134, R99, !PT ;  /* 0x0000006386637209 */ /* 0x000fe20007810000 */
[----:B-1----:R-:W-:-:S03]  /*b510*/  FFMA.FTZ R138, R132, R9, -R111 ;  /* 0x00000009848a7223 */ /* 0x002fc6000001086f */
[----:B------:R-:W-:Y:S01]  /*b520*/  FMNMX.FTZ R103, R104, R99, !PT ;  /* 0x0000006368677209 */ /* 0x000fe20007810000 */
[-CC-:B------:R-:W-:Y:S01]  /*b530*/  FFMA.FTZ R99, R116, R9.reuse, -R111.reuse ;  /* 0x0000000974637223 */ /* 0x180fe2000001086f */
[-CC-:B------:R-:W-:Y:S01]  /*b540*/  FFMA.FTZ R116, R2, R9.reuse, -R111.reuse ;  /* 0x0000000902747223 */ /* 0x180fe2000001086f */
[----:B------:R-:W-:Y:S02]  /*b550*/  MUFU.EX2 R100, R100 ;  /* 0x0000006400647308 */ /* 0x000fe40000000800 */
[----:B------:R-:W0:Y:S06]  /*b560*/  SHFL.BFLY PT, R108, R103, 0x2, 0x1f ;  /* 0x0c401f00676c7f89 */ /* 0x000e2c00000e0000 */
        /* <DEDUP_REMOVED lines=10> */
[----:B0-----:R-:W-:Y:S01]  /*b610*/  FMNMX.FTZ R8, R107, R0, !PT ;  /* 0x000000006b087209 */ /* 0x001fe20007810000 */
[----:B------:R-:W-:Y:S01]  /*b620*/  FADD.FTZ R0, -R109, R12 ;  /* 0x0000000c6d007221 */ /* 0x000fe20000010100 */
[----:B------:R-:W-:-:S05]  /*b630*/  FFMA.FTZ R107, R88, R9, -R111 ;  /* 0x00000009586b7223 */ /* 0x000fca000001086f */
[----:B------:R-:W-:Y:S01]  /*b640*/  MUFU.EX2 R101, R101 ;  /* 0x0000006500657308 */ /* 0x000fe20000000800 */
[C---:B------:R-:W-:Y:S01]  /*b650*/  FSETP.NEU.FTZ.AND P1, PT, R8.reuse, -INF , PT ;  /* 0xff8000000800780b */ /* 0x040fe20003f3d000 */
[-C--:B------:R-:W-:Y:S01]  /*b660*/  FMUL.FTZ R2, R8, R9.reuse ;  /* 0x0000000908027220 */ /* 0x080fe20000410000 */
[----:B------:R-:W-:Y:S01]  /*b670*/  FMUL.FTZ R0, R0, R9 ;  /* 0x0000000900007220 */ /* 0x000fe20000410000 */
[----:B------:R-:W-:-:S03]  /*b680*/  IMAD.U32 R111, RZ, RZ, UR14 ;  /* 0x0000000eff6f7e24 */ /* 0x000fc6000f8e00ff */
[----:B------:R-:W-:Y:S01]  /*b690*/  FSEL R109, R2, RZ, P1 ;  /* 0x000000ff026d7208 */ /* 0x000fe20000800000 */
[----:B------:R-:W-:Y:S01]  /*b6a0*/  MUFU.EX2 R108, R108 ;  /* 0x0000006c006c7308 */ /* 0x000fe20000000800 */
[----:B------:R-:W-:Y:S01]  /*b6b0*/  FSEL R2, R8, RZ, P1 ;  /* 0x000000ff08027208 */ /* 0x000fe20000800000 */
[----:B------:R-:W-:Y:S01]  /*b6c0*/  @!P6 VIADD R111, R111, 0x2a860 ;  /* 0x0002a8606f6fe836 */ /* 0x000fe20000000000 */
[----:B------:R-:W-:Y:S01]  /*b6d0*/  ISETP.GT.AND P1, PT, R13, R22, PT ;  /* 0x000000160d00720c */ /* 0x000fe20003f24270 */
[-CC-:B------:R-:W-:Y:S01]  /*b6e0*/  FFMA.FTZ R157, R186, R9.reuse, -R109.reuse ;  /* 0x00000009ba9d7223 */ /* 0x180fe2000001086d */
[-C--:B------:R-:W-:Y:S01]  /*b6f0*/  FFMA.FTZ R12, R152, R9.reuse, -R109 ;  /* 0x00000009980c7223 */ /* 0x080fe2000001086d */
[----:B------:R-:W-:Y:S01]  /*b700*/  FADD.FTZ R2, -R2, R11 ;  /* 0x0000000b02027221 */ /* 0x000fe20000010100 */
[-CC-:B------:R-:W-:Y:S01]  /*b710*/  FFMA.FTZ R159, R94, R9.reuse, -R109.reuse ;  /* 0x000000095e9f7223 */ /* 0x180fe2000001086d */
[----:B------:R-:W0:Y:S01]  /*b720*/  MUFU.EX2 R0, R0 ;  /* 0x0000000000007308 */ /* 0x000e220000000800 */
[-CC-:B------:R-:W-:Y:S01]  /*b730*/  FFMA.FTZ R88, R150, R9.reuse, -R109.reuse ;  /* 0x0000000996587223 */ /* 0x180fe2000001086d */
[-C--:B------:R-:W-:Y:S01]  /*b740*/  FMUL.FTZ R2, R2, R9.reuse ;  /* 0x0000000902027220 */ /* 0x080fe20000410000 */
        /* <DEDUP_REMOVED lines=12> */
[----:B------:R-:W-:Y:S01]  /*b810*/  FFMA.FTZ R156, R156, R9, -R109 ;  /* 0x000000099c9c7223 */ /* 0x000fe2000001086d */
[----:B------:R-:W1:Y:S01]  /*b820*/  MUFU.EX2 R2, R2 ;  /* 0x0000000200027308 */ /* 0x000e620000000800 */
[----:B0-----:R-:W-:Y:S01]  /*b830*/  FFMA.FTZ R7, R0, R7, R89 ;  /* 0x0000000700077223 */ /* 0x001fe20000010059 */
        /* <DEDUP_REMOVED lines=10> */
[----:B------:R-:W-:Y:S01]  /*b8e0*/  FFMA.FTZ R104, R104, R9, -R109 ;  /* 0x0000000968687223 */ /* 0x000fe2000001086d */
[----:B------:R-:W-:Y:S01]  /*b8f0*/  FADD.FTZ R120, R180, R7 ;  /* 0x00000007b4787221 */ /* 0x000fe20000010000 */
[----:B------:R-:W-:Y:S01]  /*b900*/  @!P6 PRMT R111, RZ, 0x654, R111 ;  /* 0x00000654ff6fe816 */ /* 0x000fe2000000006f */
[----:B------:R-:W-:Y:S01]  /*b910*/  VIADD R13, R13, 0xffffffff ;  /* 0xffffffff0d0d7836 */ /* 0x000fe20000000000 */
[----:B------:R-:W2:Y:S01]  /*b920*/  MUFU.EX2 R159, R159 ;  /* 0x0000009f009f7308 */ /* 0x000ea20000000800 */
[----:B-1----:R-:W-:Y:S01]  /*b930*/  FFMA.FTZ R7, R2, R6, R157 ;  /* 0x0000000602077223 */ /* 0x002fe2000001009d */
[----:B------:R-:W-:Y:S01]  /*b940*/  FADD.FTZ R11, R93, R120 ;  /* 0x000000785d0b7221 */ /* 0x000fe20000010000 */
[----:B------:R-:W-:Y:S01]  /*b950*/  F2FP.BF16.F32.PACK_AB R150, R20, R15 ;  /* 0x0000000f1496723e */ /* 0x000fe200000010ff */
[----:B------:R1:W-:Y:S01]  /*b960*/  @!P6 SYNCS.ARRIVE.TRANS64.RED.A1T0 RZ, [R111+URZ], RZ ;  /* 0x000000ff6fffe9a7 */ /* 0x0003e2000810043f */
[C---:B------:R-:W-:Y:S01]  /*b970*/  F2FP.BF16.F32.PACK_AB R152, R154.reuse, R93 ;  /* 0x0000005d9a98723e */ /* 0x040fe200000010ff */
[----:B------:R-:W-:Y:S01]  /*b980*/  FADD.FTZ R120, R154, R11 ;  /* 0x0000000b9a787221 */ /* 0x000fe20000010000 */
[----:B------:R-:W-:Y:S01]  /*b990*/  F2FP.BF16.F32.PACK_AB R154, R136, R95 ;  /* 0x0000005f889a723e */ /* 0x000fe200000010ff */
[----:B------:R-:W3:Y:S01]  /*b9a0*/  MUFU.EX2 R88, R88 ;  /* 0x0000005800587308 */ /* 0x000ee20000000800 */
[C---:B0-----:R-:W-:Y:S01]  /*b9b0*/  FADD.FTZ R6, R12.reuse, R7 ;  /* 0x000000070c067221 */ /* 0x041fe20000010000 */
[----:B------:R-:W-:Y:S01]  /*b9c0*/  FADD.FTZ R11, R95, R120 ;  /* 0x000000785f0b7221 */ /* 0x000fe20000010000 */
[----:B------:R-:W-:Y:S01]  /*b9d0*/  F2FP.BF16.F32.PACK_AB R157, R12, R157 ;  /* 0x0000009d0c9d723e */ /* 0x000fe200000010ff */
[----:B------:R-:W-:Y:S01]  /*b9e0*/  IMAD.MOV.U32 R12, RZ, RZ, R3 ;  /* 0x000000ffff0c7224 */ /* 0x000fe200078e0003 */
[----:B------:R-:W-:-:S02]  /*b9f0*/  F2FP.BF16.F32.PACK_AB R148, R100, R97 ;  /* 0x000000616494723e */ /* 0x000fc400000010ff */
[----:B------:R-:W-:Y:S01]  /*ba00*/  F2FP.BF16.F32.PACK_AB R144, R96, R21 ;  /* 0x000000156090723e */ /* 0x000fe200000010ff */
[----:B------:R-:W0:Y:S01]  /*ba10*/  MUFU.EX2 R153, R153 ;  /* 0x0000009900997308 */ /* 0x000e220000000800 */
[----:B--2---:R-:W-:Y:S01]  /*ba20*/  FADD.FTZ R7, R159, R6 ;  /* 0x000000069f077221 */ /* 0x004fe20000010000 */
[----:B------:R-:W-:Y:S02]  /*ba30*/  F2FP.BF16.F32.PACK_AB R146, R92, R99 ;  /* 0x000000635c92723e */ /* 0x000fe400000010ff */
[----:B------:R-:W-:-:S04]  /*ba40*/  F2FP.BF16.F32.PACK_AB R140, R108, R101 ;  /* 0x000000656c8c723e */ /* 0x000fc800000010ff */
[----:B------:R-:W2:Y:S01]  /*ba50*/  MUFU.EX2 R94, R94 ;  /* 0x0000005e005e7308 */ /* 0x000ea20000000800 */
[C---:B---3--:R-:W-:Y:S01]  /*ba60*/  FADD.FTZ R6, R88.reuse, R7 ;  /* 0x0000000758067221 */ /* 0x048fe20000010000 */
[----:B------:R-:W-:-:S06]  /*ba70*/  F2FP.BF16.F32.PACK_AB R159, R88, R159 ;  /* 0x0000009f589f723e */ /* 0x000fcc00000010ff */
[----:B------:R-:W3:Y:S01]  /*ba80*/  MUFU.EX2 R155, R155 ;  /* 0x0000009b009b7308 */ /* 0x000ee20000000800 */
[----:B0-----:R-:W-:-:S07]  /*ba90*/  FADD.FTZ R7, R153, R6 ;  /* 0x0000000699077221 */ /* 0x001fce0000010000 */
[----:B------:R-:W0:Y:S01]  /*baa0*/  MUFU.EX2 R98, R98 ;  /* 0x0000006200627308 */ /* 0x000e220000000800 */
[C---:B--2---:R-:W-:Y:S01]  /*bab0*/  FADD.FTZ R6, R94.reuse, R7 ;  /* 0x000000075e067221 */ /* 0x044fe20000010000 */
[----:B------:R-:W-:-:S06]  /*bac0*/  F2FP.BF16.F32.PACK_AB R153, R94, R153 ;  /* 0x000000995e99723e */ /* 0x000fcc00000010ff */
[----:B------:R-:W2:Y:S01]  /*bad0*/  MUFU.EX2 R149, R149 ;  /* 0x0000009500957308 */ /* 0x000ea20000000800 */
[----:B---3--:R-:W-:-:S07]  /*bae0*/  FADD.FTZ R7, R155, R6 ;  /* 0x000000069b077221 */ /* 0x008fce0000010000 */
[----:B------:R3:W-:Y:S01]  /*baf0*/  MUFU.EX2 R124, R114 ;  /* 0x00000072007c7308 */ /* 0x0007e20000000800 */
[C---:B0-----:R-:W-:Y:S01]  /*bb00*/  FADD.FTZ R6, R98.reuse, R7 ;  /* 0x0000000762067221 */ /* 0x041fe20000010000 */
[----:B------:R-:W-:-:S06]  /*bb10*/  F2FP.BF16.F32.PACK_AB R155, R98, R155 ;  /* 0x0000009b629b723e */ /* 0x000fcc00000010ff */
[----:B------:R-:W0:Y:S01]  /*bb20*/  MUFU.EX2 R102, R102 ;  /* 0x0000006600667308 */ /* 0x000e220000000800 */
[----:B---3--:R-:W-:Y:S01]  /*bb30*/  FADD.FTZ R114, R136, R11 ;  /* 0x0000000b88727221 */ /* 0x008fe20000010000 */
[----:B--2---:R-:W-:-:S03]  /*bb40*/  FADD.FTZ R7, R149, R6 ;  /* 0x0000000695077221 */ /* 0x004fc60000010000 */
[----:B------:R-:W-:-:S03]  /*bb50*/  FADD.FTZ R11, R97, R114 ;  /* 0x00000072610b7221 */ /* 0x000fc60000010000 */
[----:B------:R-:W2:Y:S08]  /*bb60*/  MUFU.EX2 R151, R151 ;  /* 0x0000009700977308 */ /* 0x000eb00000000800 */
[----:B------:R3:W-:Y:S01]  /*bb70*/  MUFU.EX2 R145, R110 ;  /* 0x0000006e00917308 */ /* 0x0007e20000000800 */
[C---:B0-----:R-:W-:Y:S01]  /*bb80*/  FADD.FTZ R6, R102.reuse, R7 ;  /* 0x0000000766067221 */ /* 0x041fe20000010000 */
[----:B------:R-:W-:-:S06]  /*bb90*/  F2FP.BF16.F32.PACK_AB R149, R102, R149 ;  /* 0x000000956695723e */ /* 0x000fcc00000010ff */
[----:B------:R-:W0:Y:S01]  /*bba0*/  MUFU.EX2 R106, R106 ;  /* 0x0000006a006a7308 */ /* 0x000e220000000800 */
[----:B---3--:R-:W-:Y:S01]  /*bbb0*/  FADD.FTZ R110, R100, R11 ;  /* 0x0000000b646e7221 */ /* 0x008fe20000010000 */
[----:B--2---:R-:W-:-:S03]  /*bbc0*/  FADD.FTZ R7, R151, R6 ;  /* 0x0000000697077221 */ /* 0x004fc60000010000 */
[----:B------:R-:W-:-:S03]  /*bbd0*/  FADD.FTZ R11, R15, R110 ;  /* 0x0000006e0f0b7221 */ /* 0x000fc60000010000 */
[----:B------:R-:W2:Y:S01]  /*bbe0*/  MUFU.EX2 R118, R118 ;  /* 0x0000007600767308 */ /* 0x000ea20000000800 */
[----:B------:R-:W-:-:S04]  /*bbf0*/  FADD.FTZ R110, R20, R11 ;  /* 0x0000000b146e7221 */ /* 0x000fc80000010000 */
[----:B------:R-:W-:-:S03]  /*bc00*/  FADD.FTZ R11, R21, R110 ;  /* 0x0000006e150b7221 */ /* 0x000fc60000010000 */
[----:B------:R3:W4:Y:S01]  /*bc10*/  MUFU.EX2 R147, R156 ;  /* 0x0000009c00937308 */ /* 0x0007220000000800 */
[----:B------:R-:W-:Y:S01]  /*bc20*/  FADD.FTZ R110, R96, R11 ;  /* 0x0000000b606e7221 */ /* 0x000fe20000010000 */
[C---:B0-----:R-:W-:Y:S01]  /*bc30*/  FADD.FTZ R7, R106.reuse, R7 ;  /* 0x000000076a077221 */ /* 0x041fe20000010000 */
[----:B------:R-:W-:Y:S02]  /*bc40*/  F2FP.BF16.F32.PACK_AB R151, R106, R151 ;  /* 0x000000976a97723e */ /* 0x000fe400000010ff */
[----:B------:R-:W-:Y:S01]  /*bc50*/  FADD.FTZ R11, R99, R110 ;  /* 0x0000006e630b7221 */ /* 0x000fe20000010000 */
[----:B------:R-:W-:Y:S02]  /*bc60*/  FADD.FTZ R7, R124, R7 ;  /* 0x000000077c077221 */ /* 0x000fe40000010000 */
[----:B------:R-:W0:Y:S01]  /*bc70*/  MUFU.EX2 R103, R103 ;  /* 0x0000006700677308 */ /* 0x000e220000000800 */
[----:B------:R-:W-:Y:S01]  /*bc80*/  FADD.FTZ R6, R92, R11 ;  /* 0x0000000b5c067221 */ /* 0x000fe20000010000 */
[----:B------:R-:W-:Y:S01]  /*bc90*/  FADD.FTZ R7, R145, R7 ;  /* 0x0000000791077221 */ /* 0x000fe20000010000 */
[----:B---3--:R-:W-:-:S02]  /*bca0*/  F2FP.BF16.F32.PACK_AB R156, R90, R89 ;  /* 0x000000595a9c723e */ /* 0x008fc400000010ff */
[----:B------:R-:W-:Y:S01]  /*bcb0*/  FADD.FTZ R11, R101, R6 ;  /* 0x00000006650b7221 */ /* 0x000fe20000010000 */
[----:B--2---:R-:W-:Y:S01]  /*bcc0*/  FADD.FTZ R7, R118, R7 ;  /* 0x0000000776077221 */ /* 0x004fe20000010000 */
[----:B------:R-:W-:Y:S01]  /*bcd0*/  F2FP.BF16.F32.PACK_AB R145, R145, R124 ;  /* 0x0000007c9191723e */ /* 0x000fe200000010ff */
[----:B------:R-:W2:Y:S01]  /*bce0*/  MUFU.EX2 R122, R122 ;  /* 0x0000007a007a7308 */ /* 0x000ea20000000800 */
[----:B------:R-:W-:Y:S01]  /*bcf0*/  FADD.FTZ R6, R108, R11 ;  /* 0x0000000b6c067221 */ /* 0x000fe20000010000 */
[C---:B----4-:R-:W-:Y:S01]  /*bd00*/  FADD.FTZ R7, R147.reuse, R7 ;  /* 0x0000000793077221 */ /* 0x050fe20000010000 */
[----:B------:R-:W-:-:S05]  /*bd10*/  F2FP.BF16.F32.PACK_AB R147, R147, R118 ;  /* 0x000000769393723e */ /* 0x000fca00000010ff */
[----:B------:R-:W3:Y:S01]  /*bd20*/  MUFU.EX2 R112, R112 ;  /* 0x0000007000707308 */ /* 0x000ee20000000800 */
[----:B0-----:R-:W-:-:S07]  /*bd30*/  FADD.FTZ R11, R103, R6 ;  /* 0x00000006670b7221 */ /* 0x001fce0000010000 */
[----:B------:R0:W4:Y:S01]  /*bd40*/  MUFU.EX2 R141, R158 ;  /* 0x0000009e008d7308 */ /* 0x0001220000000800 */
[----:B--2---:R-:W-:-:S07]  /*bd50*/  FADD.FTZ R7, R122, R7 ;  /* 0x000000077a077221 */ /* 0x004fce0000010000 */
[----:B------:R-:W2:Y:S01]  /*bd60*/  MUFU.EX2 R105, R105 ;  /* 0x0000006900697308 */ /* 0x000ea20000000800 */
[----:B---3--:R-:W-:Y:S01]  /*bd70*/  FADD.FTZ R6, R112, R11 ;  /* 0x0000000b70067221 */ /* 0x008fe20000010000 */
[----:B0-----:R-:W-:Y:S02]  /*bd80*/  F2FP.BF16.F32.PACK_AB R158, R180, R91 ;  /* 0x0000005bb49e723e */ /* 0x001fe400000010ff */
[----:B------:R-:W-:-:S04]  /*bd90*/  F2FP.BF16.F32.PACK_AB R142, R112, R103 ;  /* 0x00000067708e723e */ /* 0x000fc800000010ff */
[----:B------:R-:W0:Y:S01]  /*bda0*/  MUFU.EX2 R126, R126 ;  /* 0x0000007e007e7308 */ /* 0x000e220000000800 */
[C---:B----4-:R-:W-:Y:S01]  /*bdb0*/  FADD.FTZ R7, R141.reuse, R7 ;  /* 0x000000078d077221 */ /* 0x050fe20000010000 */
[----:B------:R-:W-:-:S06]  /*bdc0*/  F2FP.BF16.F32.PACK_AB R141, R141, R122 ;  /* 0x0000007a8d8d723e */ /* 0x000fcc00000010ff */
[----:B------:R-:W3:Y:S01]  /*bdd0*/  MUFU.EX2 R143, R176 ;  /* 0x000000b0008f7308 */ /* 0x000ee20000000800 */
[----:B--2---:R-:W-:-:S07]  /*bde0*/  FADD.FTZ R11, R105, R6 ;  /* 0x00000006690b7221 */ /* 0x004fce0000010000 */
[----:B------:R-:W2:Y:S01]  /*bdf0*/  MUFU.EX2 R137, R130 ;  /* 0x0000008200897308 */ /* 0x000ea20000000800 */
[----:B0-----:R-:W-:-:S07]  /*be00*/  FADD.FTZ R6, R126, R7 ;  /* 0x000000077e067221 */ /* 0x001fce0000010000 */
[----:B------:R-:W0:Y:S01]  /*be10*/  MUFU.EX2 R116, R116 ;  /* 0x0000007400747308 */ /* 0x000e220000000800 */
[C---:B---3--:R-:W-:Y:S01]  /*be20*/  FADD.FTZ R6, R143.reuse, R6 ;  /* 0x000000068f067221 */ /* 0x048fe20000010000 */
[----:B------:R-:W-:-:S06]  /*be30*/  F2FP.BF16.F32.PACK_AB R143, R143, R126 ;  /* 0x0000007e8f8f723e */ /* 0x000fcc00000010ff */
[----:B------:R-:W3:Y:S01]  /*be40*/  MUFU.EX2 R178, R178 ;  /* 0x000000b200b27308 */ /* 0x000ee20000000800 */
[----:B--2---:R-:W-:-:S07]  /*be50*/  FADD.FTZ R6, R137, R6 ;  /* 0x0000000689067221 */ /* 0x004fce0000010000 */
[----:B------:R-:W2:Y:S01]  /*be60*/  MUFU.EX2 R138, R138 ;  /* 0x0000008a008a7308 */ /* 0x000ea20000000800 */
[C---:B0-----:R-:W-:Y:S01]  /*be70*/  FADD.FTZ R11, R116.reuse, R11 ;  /* 0x0000000b740b7221 */ /* 0x041fe20000010000 */
[----:B------:R-:W-:-:S06]  /*be80*/  F2FP.BF16.F32.PACK_AB R136, R116, R105 ;  /* 0x000000697488723e */ /* 0x000fcc00000010ff */
[----:B------:R-:W0:Y:S01]  /*be90*/  MUFU.EX2 R139, R134 ;  /* 0x00000086008b7308 */ /* 0x000e220000000800 */
[C---:B---3--:R-:W-:Y:S01]  /*bea0*/  FADD.FTZ R6, R178.reuse, R6 ;  /* 0x00000006b2067221 */ /* 0x048fe20000010000 */
[----:B------:R-:W-:-:S06]  /*beb0*/  F2FP.BF16.F32.PACK_AB R137, R178, R137 ;  /* 0x00000089b289723e */ /* 0x000fcc00000010ff */
[----:B------:R-:W3:Y:S01]  /*bec0*/  MUFU.EX2 R107, R107 ;  /* 0x0000006b006b7308 */ /* 0x000ee20000000800 */
[----:B--2---:R-:W-:Y:S01]  /*bed0*/  FADD.FTZ R20, R138, R11 ;  /* 0x0000000b8a147221 */ /* 0x004fe20000010000 */
[----:B------:R-:W-:-:S06]  /*bee0*/  IMAD.MOV.U32 R11, RZ, RZ, R8 ;  /* 0x000000ffff0b7224 */ /* 0x000fcc00078e0008 */
[----:B------:R-:W2:Y:S01]  /*bef0*/  MUFU.EX2 R104, R104 ;  /* 0x0000006800687308 */ /* 0x000ea20000000800 */
[----:B0-----:R-:W-:Y:S01]  /*bf00*/  FADD.FTZ R6, R139, R6 ;  /* 0x000000068b067221 */ /* 0x001fe20000010000 */
[C---:B---3--:R-:W-:Y:S01]  /*bf10*/  FADD.FTZ R7, R107.reuse, R20 ;  /* 0x000000146b077221 */ /* 0x048fe20000010000 */
[----:B------:R-:W-:Y:S02]  /*bf20*/  F2FP.BF16.F32.PACK_AB R138, R107, R138 ;  /* 0x0000008a6b8a723e */ /* 0x000fe400000010ff */
[C---:B--2---:R-:W-:Y:S01]  /*bf30*/  FADD.FTZ R6, R104.reuse, R6 ;  /* 0x0000000668067221 */ /* 0x044fe20000010000 */
[----:B------:R-:W-:Y:S01]  /*bf40*/  F2FP.BF16.F32.PACK_AB R139, R104, R139 ;  /* 0x0000008b688b723e */ /* 0x000fe200000010ff */
[----:B-1----:R-:W-:Y:S06]  /*bf50*/  @P1 BRA `(.L_x_1160) ;  /* 0xffffffd000a41947 */ /* 0x002fec000383ffff */
.L_x_1143:
        /* <DEDUP_REMOVED lines=67> */
.L_x_1161:
[----:B------:R-:W-:Y:S01]  /*c390*/  ULEA UR5, UR36, UR37, 0x3 ;  /* 0x0000002524057291 */ /* 0x000fe2000f8e183f */
[----:B------:R-:W-:-:S05]  /*c3a0*/  IMAD.U32 R0, RZ, RZ, UR38 ;  /* 0x00000026ff007e24 */ /* 0x000fca000f8e00ff */
[----:B------:R-:W-:-:S04]  /*c3b0*/  SHF.L.U32 R0, R0, 0x1f, RZ ;  /* 0x0000001f00007819 */ /* 0x000fc800000006ff */
[----:B------:R0:W1:Y:S01]  /*c3c0*/  SYNCS.PHASECHK.TRANS64.TRYWAIT P1, [UR5+0x2a850], R0 ;  /* 0x02a85000ff0075a7 */ /* 0x0000620008020145 */
[----:B------:R-:W-:Y:S05]  /*c3d0*/  @!P0 BRA `(.L_x_1162) ;  /* 0x0000000000048947 */ /* 0x000fea0003800000 */
[----:B------:R-:W-:Y:S01]  /*c3e0*/  BPT.TRAP 0x1 ;  /* 0x000000040000795c */ /* 0x000fe20000300000 */
.L_x_1162:
[----:B-1----:R-:W-:Y:S05]  /*c3f0*/  @P1 BRA `(.L_x_1163) ;  /* 0x0000000000081947 */ /* 0x002fea0003800000 */
[----:B------:R-:W1:Y:S02]  /*c400*/  SYNCS.PHASECHK.TRANS64.TRYWAIT P0, [UR5+0x2a850], R0 ;  /* 0x02a85000ff0075a7 */ /* 0x000e640008000145 */
[----:B-1----:R-:W-:Y:S05]  /*c410*/  @!P0 BRA `(.L_x_1164) ;  /* 0x0000007400e88947 */ /* 0x002fea0003800000 */
.L_x_1163:
[----:B------:R-:W-:Y:S01]  /*c420*/  UIADD3 UR37, UR37, 0x400, URZ ;  /* 0x0000040025257890 */ /* 0x000fe2000fffe03f */
[----:B------:R-:W-:Y:S01]  /*c430*/  WARPGROUP.ARRIVE ;  /* 0x00000000000079c5 */ /* 0x000fe20000000000 */
[----:B------:R-:W-:Y:S01]  /*c440*/  UMOV UR7, 0x40000040 ;  /* 0x4000004000077882 */ /* 0x000fe20000000000 */
[----:B-1----:R-:W1:Y:S01]  /*c450*/  SHFL.BFLY PT, R5, R6, 0x2, 0x1f ;  /* 0x0c401f0006057f89 */ /* 0x002e6200000e0000 */
[----:B------:R-:W-:Y:S01]  /*c460*/  USHF.R.U32.HI UR37, URZ, 0x4, UR37 ;  /* 0x000000043f257899 */ /* 0x000fe20008011625 */
[----:B------:R-:W-:Y:S02]  /*c470*/  IMAD.MOV.U32 R4, RZ, RZ, RZ ;  /* 0x000000ffff047224 */ /* 0x000fe400078e00ff */
[----:B0-----:R-:W0:Y:S01]  /*c480*/  SHFL.BFLY PT, R0, R7, 0x2, 0x1f ;  /* 0x0c401f0007007f89 */ /* 0x001e2200000e0000 */
[----:B------:R-:W-:Y:S01]  /*c490*/  ULOP3.LUT UR37, UR37, 0x3fff, URZ, 0xc0, !UPT ;  /* 0x00003fff25257892 */ /* 0x000fe2000f8ec03f */
[----:B------:R-:W-:Y:S01]  /*c4a0*/  IMAD.MOV.U32 R10, RZ, RZ, RZ ;  /* 0x000000ffff0a7224 */ /* 0x000fe200078e00ff */
[----:B------:R-:W2:Y:S02]  /*c4b0*/  S2R R13, SR_TID.X ;  /* 0x00000000000d7919 */ /* 0x000ea40000002100 */
[----:B------:R-:W-:Y:S01]  /*c4c0*/  ULOP3.LUT UR4, UR37, 0x3000000, URZ, 0xfc, !UPT ;  /* 0x0300000025047892 */ /* 0x000fe2000f8efc3f */
[----:B------:R-:W-:-:S02]  /*c4d0*/  IMAD.MOV.U32 R88, RZ, RZ, -0x800000 ;  /* 0xff800000ff587424 */ /* 0x000fc400078e00ff */
[----:B------:R-:W-:Y:S01]  /*c4e0*/  IMAD.MOV.U32 R89, RZ, RZ, -0x800000 ;  /* 0xff800000ff597424 */ /* 0x000fe200078e00ff */
[----:B------:R-:W-:Y:S01]  /*c4f0*/  UIMAD UR4, UR36, 0x600, UR4 ;  /* 0x00000600240478a4 */ /* 0x000fe2000f8e0204 */
[----:B------:R-:W-:Y:S01]  /*c500*/  VIADD R165, R165, 0x1 ;  /* 0x00000001a5a57836 */ /* 0x000fe20000000000 */
[----:B------:R-:W-:-:S04]  /*c510*/  UIADD3 UR36, UR36, 0x1, URZ ;  /* 0x0000000124247890 */ /* 0x000fc8000fffe03f */
[----:B------:R-:W-:Y:S01]  /*c520*/  UISETP.NE.AND UP0, UPT, UR36, 0x2, UPT ;  /* 0x000000022400788c */ /* 0x000fe2000bf05270 */
[----:B------:R-:W-:Y:S02]  /*c530*/  UMOV UR6, UR4 ;  /* 0x0000000400067c82 */ /* 0x000fe40008000000 */
[----:B------:R-:W-:Y:S01]  /*c540*/  HGMMA.64x128x16.F32.BF16 R24, R156, gdesc[UR4].tnspB, R24, gsb0 ;  /* 0x41e000049c187df0 */ /* 0x000fe20008001818 */
[----:B------:R-:W-:Y:S01]  /*c550*/  UIADD3 UR6, UR4, 0x80, URZ ;  /* 0x0000008004067890 */ /* 0x000fe2000fffe03f */
[----:B-1----:R-:W-:Y:S01]  /*c560*/  FADD.FTZ R2, R5, R6 ;  /* 0x0000000605027221 */ /* 0x002fe20000010000 */
[----:B------:R-:W-:Y:S01]  /*c570*/  UMOV UR7, 0x40000040 ;  /* 0x4000004000077882 */ /* 0x000fe20000000000 */
[----:B------:R-:W-:Y:S01]  /*c580*/  USEL UR36, UR36, URZ, UP0 ;  /* 0x0000003f24247287 */ /* 0x000fe20008000000 */
[----:B0-----:R-:W-:Y:S02]  /*c590*/  FADD.FTZ R0, R0, R7 ;  /* 0x0000000700007221 */ /* 0x001fe40000010000 */
[----:B------:R-:W0:Y:S04]  /*c5a0*/  SHFL.BFLY PT, R11, R2, 0x1, 0x1f ;  /* 0x0c201f00020b7f89 */ /* 0x000e2800000e0000 */
[----:B------:R-:W1:Y:S01]  /*c5b0*/  SHFL.BFLY PT, R5, R0, 0x1, 0x1f ;  /* 0x0c201f0000057f89 */ /* 0x000e6200000e0000 */
[----:B--2---:R-:W-:Y:S01]  /*c5c0*/  LOP3.LUT P2, RZ, R13, 0x7f, RZ, 0xc0, !PT ;  /* 0x0000007f0dff7812 */ /* 0x004fe2000784c0ff */
[----:B0-----:R-:W-:Y:S01]  /*c5d0*/  FADD.FTZ R11, R2, R11 ;  /* 0x0000000b020b7221 */ /* 0x001fe20000010000 */
[----:B------:R-:W-:-:S02]  /*c5e0*/  IMAD.U32 R2, RZ, RZ, UR5 ;  /* 0x00000005ff027e24 */ /* 0x000fc4000f8e00ff */
[----:B-1----:R-:W-:Y:S02]  /*c5f0*/  FADD.FTZ R12, R0, R5 ;  /* 0x00000005000c7221 */ /* 0x002fe40000010000 */
[----:B------:R-:W-:-:S07]  /*c600*/  FSETP.NE.FTZ.AND P1, PT, R11, RZ, PT ;  /* 0x000000ff0b00720b */ /* 0x000fce0003f35000 */
[----:B------:R-:W-:Y:S01]  /*c610*/  @!P2 VIADD R2, R2, 0x2a860 ;  /* 0x0002a8600202a836 */ /* 0x000fe20000000000 */
[----:B------:R-:W-:-:S04]  /*c620*/  FSETP.NE.FTZ.AND P0, PT, R12, RZ, PT ;  /* 0x000000ff0c00720b */ /* 0x000fc80003f15000 */
[----:B------:R-:W-:Y:S01]  /*c630*/  @!P2 PRMT R2, RZ, 0x654, R2 ;  /* 0x00000654ff02a816 */ /* 0x000fe20000000002 */
[----:B------:R-:W0:Y:S01]  /*c640*/  @P1 MUFU.LG2 R7, R11 ;  /* 0x0000000b00071308 */ /* 0x000e220000000c00 */
[----:B------:R-:W-:-:S07]  /*c650*/  @P1 FMUL.FTZ R6, R9, 0.69314718246459960938 ;  /* 0x3f31721809061820 */ /* 0x000fce0000410000 */
[----:B------:R-:W-:Y:S01]  /*c660*/  @P0 FMUL.FTZ R0, R9, 0.69314718246459960938 ;  /* 0x3f31721809000820 */ /* 0x000fe20000410000 */
[----:B------:R-:W1:Y:S08]  /*c670*/  @P0 MUFU.LG2 R5, R12 ;  /* 0x0000000c00050308 */ /* 0x000e700000000c00 */
[----:B------:R-:W2:Y:S01]  /*c680*/  @P0 MUFU.RCP R4, R12 ;  /* 0x0000000c00040308 */ /* 0x000ea20000001000 */
[----:B0-----:R-:W-:-:S04]  /*c690*/  @P1 FMUL.FTZ R7, R7, 0.69314718246459960938 ;  /* 0x3f31721807071820 */ /* 0x001fc80000410000 */
[----:B------:R-:W-:-:S03]  /*c6a0*/  @P1 FFMA.FTZ R88, R6, R8, R7 ;  /* 0x0000000806581223 */ /* 0x000fc60000010007 */
[----:B------:R-:W0:Y:S01]  /*c6b0*/  @P1 MUFU.RCP R10, R11 ;  /* 0x0000000b000a1308 */ /* 0x000e220000001000 */
[----:B-1----:R-:W-:-:S04]  /*c6c0*/  @P0 FMUL.FTZ R5, R5, 0.69314718246459960938 ;  /* 0x3f31721805050820 */ /* 0x002fc80000410000 */
[----:B------:R-:W-:Y:S01]  /*c6d0*/  @P0 FFMA.FTZ R89, R0, R3, R5 ;  /* 0x0000000300590223 */ /* 0x000fe20000010005 */
[----:B------:R-:W-:Y:S01]  /*c6e0*/  PLOP3.LUT P0, PT, PT, PT, PT, 0x8, 0x0 ;  /* 0x000000000000781c */ /* 0x000fe20003f0e170 */
        /* <DEDUP_REMOVED lines=21> */
[----:B------:R-:W-:-:S04]  /*c840*/  USEL UR4, URZ, 0x1, UP0 ;  /* 0x000000013f047887 */ /* 0x000fc80008000000 */
[----:B------:R-:W-:Y:S01]  /*c850*/  ULOP3.LUT UR38, UR38, UR4, URZ, 0x3c, !UPT ;  /* 0x0000000426267292 */ /* 0x000fe2000f8e3c3f */
[----:B------:R-:W-:Y:S02]  /*c860*/  WARPGROUP.DEPBAR.LE gsb0, 0x0 ;  /* 0x00008000000079c5 */ /* 0x000fe40000010000 */
[----:B------:R-:W-:-:S06]  /*c870*/  WARPGROUP.ARRIVE ;  /* 0x00000000000079c5 */ /* 0x000fcc0000000000 */
[----:B------:R-:W-:Y:S03]  /*c880*/  HGMMA.64x128x16.F32.BF16 R24, R136, gdesc[UR4].tnspB, R24, gsb0 ;  /* 0x41e0000488187df0 */ /* 0x000fe60008001818 */
[----:B------:R-:W-:Y:S02]  /*c890*/  WARPGROUP.DEPBAR.LE gsb0, 0x0 ;  /* 0x00008000000079c5 */ /* 0x000fe40000010000 */
[----:B------:R1:W-:Y:S01]  /*c8a0*/  @!P2 SYNCS.ARRIVE.TRANS64.RED.A1T0 RZ, [R2+URZ], RZ ;  /* 0x000000ff02ffa9a7 */ /* 0x0003e2000810043f */
[-C--:B--2---:R-:W-:Y:S01]  /*c8b0*/  FMUL.FTZ R6, R28, R4.reuse ;  /* 0x000000041c067220 */ /* 0x084fe20000410000 */
[-C--:B------:R-:W-:Y:S01]  /*c8c0*/  FMUL.FTZ R90, R44, R4.reuse ;  /* 0x000000042c5a7220 */ /* 0x080fe20000410000 */
[----:B------:R-:W-:Y:S01]  /*c8d0*/  FMUL.FTZ R93, R45, R4 ;  /* 0x000000042d5d7220 */ /* 0x000fe20000410000 */
[-C--:B0-----:R-:W-:Y:S01]  /*c8e0*/  FMUL.FTZ R101, R46, R10.reuse ;  /* 0x0000000a2e657220 */ /* 0x081fe20000410000 */
        /* <DEDUP_REMOVED lines=59> */
[----:B-1----:R-:W-:-:S07]  /*cca0*/  FMUL.FTZ R87, R87, R10 ;  /* 0x0000000a57577220 */ /* 0x002fce0000410000 */
.L_x_1094:
[----:B------:R-:W0:Y:S01]  /*ccb0*/  S2R R5, SR_CgaCtaId ;  /* 0x0000000000057919 */ /* 0x000e220000008800 */
[----:B------:R-:W-:Y:S01]  /*ccc0*/  MOV R16, 0x400 ;  /* 0x0000040000107802 */ /* 0x000fe20000000f00 */
[----:B------:R-:W-:Y:S01]  /*ccd0*/  BSSY B0, `(.L_x_1165) ;  /* 0x00001c7000007945 */ /* 0x000fe20003800000 */
[----:B------:R-:W-:Y:S02]  /*cce0*/  BAR.SYNC.DEFER_BLOCKING 0x5, 0x180 ;  /* 0x0146000000007b1d */ /* 0x000fe40000010000 */
[----:B0-----:R-:W-:-:S05]  /*ccf0*/  LEA R16, R5, R16, 0x18 ;  /* 0x0000001005107211 */ /* 0x001fca00078ec0ff */
[----:B------:R0:W1:Y:S01]  /*cd00*/  LDS R0, [R16+0x2a8d0] ;  /* 0x02a8d00010007984 */ /* 0x0000620000000800 */
[----:B------:R-:W-:Y:S06]  /*cd10*/  BAR.ARV 0x4, 0x180 ;  /* 0x0106000000007b1d */ /* 0x000fec0000002000 */
[----:B------:R-:W-:Y:S05]  /*cd20*/  @P0 BRA `(.L_x_1166) ;  /* 0x0000001000b00947 */ /* 0x000fea0003800000 */
[----:B------:R-:W2:Y:S01]  /*cd30*/  S2R R5, SR_SWINHI ;  /* 0x0000000000057919 */ /* 0x000ea20000002f00 */
[----:B------:R-:W3:Y:S01]  /*cd40*/  LDC R22, c[0x0][0xbe8] ;  /* 0x0002fa00ff167b82 */ /* 0x000ee20000000800 */
[----:B------:R-:W-:Y:S01]  /*cd50*/  SHF.R.S32.HI R54, RZ, 0x1f, R163 ;  /* 0x0000001fff367819 */ /* 0x000fe200000114a3 */
[----:B------:R-:W-:Y:S01]  /*cd60*/  ULDC.64 UR4, c[0x0][0xb90] ;  /* 0x0002e40000047ab9 */ /* 0x000fe20000000a00 */
[----:B------:R-:W-:Y:S01]  /*cd70*/  IMAD R9, R164, 0x40, R23 ;  /* 0x00000040a4097824 */ /* 0x000fe200078e0217 */
[----:B------:R-:W-:Y:S01]  /*cd80*/  F2FP.BF16.F32.PACK_AB R6, R29, R6 ;  /* 0x000000061d06723e */ /* 0x000fe200000010ff */
[----:B------:R-:W-:Y:S01]  /*cd90*/  IMAD.WIDE.U32 R10, R163, UR4, RZ ;  /* 0x00000004a30a7c25 */ /* 0x000fe2000f8e00ff */
[----:B------:R-:W-:Y:S01]  /*cda0*/  F2FP.BF16.F32.PACK_AB R7, R7, R28 ;  /* 0x0000001c0707723e */ /* 0x000fe200000010ff */
[----:B------:R-:W-:Y:S01]  /*cdb0*/  ULDC UR6, c[0x0][0xa88] ;  /* 0x0002a20000067ab9 */ /* 0x000fe20000000800 */
[----:B------:R-:W-:Y:S01]  /*cdc0*/  SHF.R.S32.HI R112, RZ, 0x1f, R161 ;  /* 0x0000001fff707819 */ /* 0x000fe200000114a1 */
[----:B------:R-:W-:Y:S01]  /*cdd0*/  IMAD R2, R54, UR4, RZ ;  /* 0x0000000436027c24 */ /* 0x000fe2000f8e02ff */
[----:B------:R-:W-:Y:S01]  /*cde0*/  F2FP.BF16.F32.PACK_AB R44, R45, R44 ;  /* 0x0000002c2d2c723e */ /* 0x000fe200000010ff */
[----:B------:R-:W-:Y:S01]  /*cdf0*/  ULDC.64 UR8, c[0x0][0x208] ;  /* 0x0000820000087ab9 */ /* 0x000fe20000000a00 */
[----:B------:R-:W-:Y:S01]  /*ce00*/  F2FP.BF16.F32.PACK_AB R80, R81, R80 ;  /* 0x000000505150723e */ /* 0x000fe200000010ff */
[----:B------:R-:W-:Y:S01]  /*ce10*/  IMAD R13, R163, UR5, R2 ;  /* 0x00000005a30d7c24 */ /* 0x000fe2000f8e0202 */
[----:B------:R-:W-:Y:S01]  /*ce20*/  ULDC.64 UR4, c[0x0][0xb98] ;  /* 0x0002e60000047ab9 */ /* 0x000fe20000000a00 */
[----:B------:R-:W-:-:S02]  /*ce30*/  F2FP.BF16.F32.PACK_AB R45, R75, R74 ;  /* 0x0000004a4b2d723e */ /* 0x000fc400000010ff */
[----:B------:R-:W-:Y:S01]  /*ce40*/  IMAD.IADD R11, R11, 0x1, R13 ;  /* 0x000000010b0b7824 */ /* 0x000fe200078e020d */
[----:B------:R-:W-:Y:S02]  /*ce50*/  F2FP.BF16.F32.PACK_AB R47, R50, R47 ;  /* 0x0000002f322f723e */ /* 0x000fe400000010ff */
[----:B------:R-:W-:Y:S01]  /*ce60*/  F2FP.BF16.F32.PACK_AB R81, R83, R82 ;  /* 0x000000525351723e */ /* 0x000fe200000010ff */
[----:B------:R-:W-:Y:S01]  /*ce70*/  IMAD.WIDE.U32 R10, R161, UR4, R10 ;  /* 0x00000004a10a7c25 */ /* 0x000fe2000f8e000a */
[----:B------:R-:W-:Y:S02]  /*ce80*/  F2FP.BF16.F32.PACK_AB R82, R85, R84 ;  /* 0x000000545552723e */ /* 0x000fe400000010ff */
[----:B------:R-:W-:Y:S01]  /*ce90*/  F2FP.BF16.F32.PACK_AB R83, R87, R86 ;  /* 0x000000565753723e */ /* 0x000fe200000010ff */
[----:B---3--:R-:W-:Y:S01]  /*cea0*/  IMAD R78, R22, UR6, RZ ;  /* 0x00000006164e7c24 */ /* 0x008fe2000f8e02ff */
[----:B------:R-:W-:Y:S02]  /*ceb0*/  MOV R34, R16 ;  /* 0x0000001000227202 */ /* 0x000fe40000000f00 */
[----:B--2---:R-:W-:-:S03]  /*cec0*/  MOV R35, R5 ;  /* 0x0000000500237202 */ /* 0x004fc60000000f00 */
[----:B------:R-:W-:-:S04]  /*ced0*/  IMAD.WIDE R4, R169, 0x2, R34 ;  /* 0x00000002a9047825 */ /* 0x000fc800078e0222 */
[----:B------:R-:W-:Y:S01]  /*cee0*/  IMAD.WIDE R34, R9, 0x2, R34 ;  /* 0x0000000209227825 */ /* 0x000fe200078e0222 */
[C---:B------:R-:W-:Y:S02]  /*cef0*/  IADD3 R73, P1, R4.reuse, 0x4040, RZ ;  /* 0x0000404004497810 */ /* 0x040fe40007f3e0ff */
[C---:B------:R-:W-:Y:S02]  /*cf00*/  IADD3 R43, P0, R4.reuse, 0x4060, RZ ;  /* 0x00004060042b7810 */ /* 0x040fe40007f1e0ff */
[----:B------:R-:W-:Y:S01]  /*cf10*/  IADD3 R31, P3, R4, 0x4000, RZ ;  /* 0x00004000041f7810 */ /* 0x000fe20007f7e0ff */
[--C-:B------:R-:W-:Y:S01]  /*cf20*/  IMAD.X R41, RZ, RZ, R5.reuse, P1 ;  /* 0x000000ffff297224 */ /* 0x100fe200008e0605 */
[----:B------:R-:W-:Y:S02]  /*cf30*/  ISETP.NE.AND P1, PT, R22, 0x1, PT ;  /* 0x000000011600780c */ /* 0x000fe40003f25270 */
[----:B------:R-:W-:Y:S01]  /*cf40*/  LOP3.LUT R42, R43, 0x380, RZ, 0xc0, !PT ;  /* 0x000003802b2a7812 */ /* 0x000fe200078ec0ff */
[----:B------:R-:W-:Y:S01]  /*cf50*/  IMAD.X R37, RZ, RZ, R5, P3 ;  /* 0x000000ffff257224 */ /* 0x000fe200018e0605 */
[----:B------:R-:W-:-:S02]  /*cf60*/  IADD3 R21, P6, R4, 0x20, RZ ;  /* 0x0000002004157810 */ /* 0x000fc40007fde0ff */
[----:B------:R-:W-:Y:S02]  /*cf70*/  IADD3 R33, P2, R4, 0x4020, RZ ;  /* 0x0000402004217810 */ /* 0x000fe40007f5e0ff */
[----:B------:R-:W-:Y:S01]  /*cf80*/  SHF.R.U64 R42, R42, 0x3, RZ ;  /* 0x000000032a2a7819 */ /* 0x000fe200000012ff */
[--C-:B------:R-:W-:Y:S01]  /*cf90*/  IMAD.X R15, RZ, RZ, R5.reuse, P6 ;  /* 0x000000ffff0f7224 */ /* 0x100fe200030e0605 */
[----:B------:R-:W-:Y:S01]  /*cfa0*/  LOP3.LUT R14, R73, 0x380, RZ, 0xc0, !PT ;  /* 0x00000380490e7812 */ /* 0x000fe200078ec0ff */
[----:B------:R-:W-:Y:S01]  /*cfb0*/  IMAD.X R39, RZ, RZ, R5, P2 ;  /* 0x000000ffff277224 */ /* 0x000fe200010e0605 */
[----:B------:R-:W-:Y:S01]  /*cfc0*/  LOP3.LUT R8, R31, 0x380, RZ, 0xc0, !PT ;  /* 0x000003801f087812 */ /* 0x000fe200078ec0ff */
[----:B------:R-:W2:Y:S01]  /*cfd0*/  @P1 LDC R72, c[0x0][0xbec] ;  /* 0x0002fb00ff481b82 */ /* 0x000ea20000000800 */
[----:B------:R-:W-:Y:S02]  /*cfe0*/  LOP3.LUT R2, R21, 0x380, RZ, 0xc0, !PT ;  /* 0x0000038015027812 */ /* 0x000fe400078ec0ff */
[----:B------:R-:W-:-:S02]  /*cff0*/  LOP3.LUT R12, R33, 0x380, RZ, 0xc0, !PT ;  /* 0x00000380210c7812 */ /* 0x000fc400078ec0ff */
[----:B------:R-:W-:Y:S01]  /*d000*/  LOP3.LUT R42, R42, R43, RZ, 0x3c, !PT ;  /* 0x0000002b2a2a7212 */ /* 0x000fe200078e3cff */
[--C-:B------:R-:W-:Y:S01]  /*d010*/  IMAD.X R43, RZ, RZ, R5.reuse, P0 ;  /* 0x000000ffff2b7224 */ /* 0x100fe200000e0605 */
[----:B------:R-:W-:Y:S01]  /*d020*/  SHF.R.U64 R14, R14, 0x3, RZ ;  /* 0x000000030e0e7819 */ /* 0x000fe200000012ff */
[----:B------:R-:W3:Y:S01]  /*d030*/  @P1 LDC R111, c[0x0][0xbf0] ;  /* 0x0002fc00ff6f1b82 */ /* 0x000ee20000000800 */
[----:B------:R-:W-:Y:S02]  /*d040*/  SHF.R.U64 R8, R8, 0x3, RZ ;  /* 0x0000000308087819 */ /* 0x000fe400000012ff */
[----:B------:R-:W-:Y:S02]  /*d050*/  IADD3 R51, P4, R4, 0x60, RZ ;  /* 0x0000006004337810 */ /* 0x000fe40007f9e0ff */
[----:B------:R-:W-:Y:S02]  /*d060*/  SHF.R.U64 R2, R2, 0x3, RZ ;  /* 0x0000000302027819 */ /* 0x000fe400000012ff */
[----:B------:R-:W-:Y:S01]  /*d070*/  IADD3 R25, P5, R4, 0x40, RZ ;  /* 0x0000004004197810 */ /* 0x000fe20007fbe0ff */
[----:B------:R-:W-:Y:S01]  /*d080*/  IMAD.X R13, RZ, RZ, R5, P4 ;  /* 0x000000ffff0d7224 */ /* 0x000fe200020e0605 */
[----:B------:R-:W-:-:S02]  /*d090*/  SHF.R.U64 R12, R12, 0x3, RZ ;  /* 0x000000030c0c7819 */ /* 0x000fc400000012ff */
[----:B------:R-:W-:Y:S02]  /*d0a0*/  LOP3.LUT R40, R14, R73, RZ, 0x3c, !PT ;  /* 0x000000490e287212 */ /* 0x000fe400078e3cff */
[----:B------:R-:W-:Y:S02]  /*d0b0*/  LOP3.LUT R36, R8, R31, RZ, 0x3c, !PT ;  /* 0x0000001f08247212 */ /* 0x000fe400078e3cff */
[----:B------:R-:W-:Y:S02]  /*d0c0*/  LOP3.LUT R9, R4, 0x380, RZ, 0xc0, !PT ;  /* 0x0000038004097812 */ /* 0x000fe400078ec0ff */
[----:B------:R-:W-:Y:S02]  /*d0d0*/  LOP3.LUT R14, R2, R21, RZ, 0x3c, !PT ;  /* 0x00000015020e7212 */ /* 0x000fe400078e3cff */
[----:B------:R-:W-:Y:S02]  /*d0e0*/  LOP3.LUT R8, R51, 0x380, RZ, 0xc0, !PT ;  /* 0x0000038033087812 */ /* 0x000fe400078ec0ff */
[----:B------:R-:W-:-:S02]  /*d0f0*/  LOP3.LUT R38, R12, R33, RZ, 0x3c, !PT ;  /* 0x000000210c267212 */ /* 0x000fc400078e3cff */
[----:B------:R-:W-:Y:S02]  /*d100*/  LOP3.LUT R2, R25, 0x380, RZ, 0xc0, !PT ;  /* 0x0000038019027812 */ /* 0x000fe400078ec0ff */
[----:B------:R-:W-:Y:S01]  /*d110*/  MOV R79, R42 ;  /* 0x0000002a004f7202 */ /* 0x000fe20000000f00 */
[----:B------:R-:W-:Y:S01]  /*d120*/  IMAD.IADD R43, R19, 0x1, R17 ;  /* 0x00000001132b7824 */ /* 0x000fe200078e0211 */
[----:B------:R-:W-:Y:S02]  /*d130*/  SHF.R.U64 R9, R9, 0x3, RZ ;  /* 0x0000000309097819 */ /* 0x000fe400000012ff */
[----:B------:R-:W-:Y:S02]  /*d140*/  SHF.R.U64 R8, R8, 0x3, RZ ;  /* 0x0000000308087819 */ /* 0x000fe400000012ff */
[----:B------:R-:W-:Y:S02]  /*d150*/  SHF.R.U64 R2, R2, 0x3, RZ ;  /* 0x0000000302027819 */ /* 0x000fe400000012ff */
[----:B------:R-:W-:Y:S01]  /*d160*/  MOV R109, R38 ;  /* 0x00000026006d7202 */ /* 0x000fe20000000f00 */
[----:B--2---:R-:W-:Y:S01]  /*d170*/  @P1 IMAD.HI.U32 R38, R43, R72, RZ ;  /* 0x000000482b261227 */ /* 0x004fe200078e00ff */
[----:B------:R-:W-:-:S02]  /*d180*/  LOP3.LUT R4, R9, R4, RZ, 0x3c, !PT ;  /* 0x0000000409047212 */ /* 0x000fc400078e3cff */
[----:B------:R-:W-:Y:S01]  /*d190*/  LOP3.LUT R12, R8, R51, RZ, 0x3c, !PT ;  /* 0x00000033080c7212 */ /* 0x000fe200078e3cff */
[----:B------:R-:W-:Y:S01]  /*d1a0*/  IMAD.MOV.U32 R39, RZ, RZ, R43 ;  /* 0x000000ffff277224 */ /* 0x000fe200078e002b */
[----:B------:R-:W-:Y:S01]  /*d1b0*/  LOP3.LUT R8, R2, R25, RZ, 0x3c, !PT ;  /* 0x0000001902087212 */ /* 0x000fe200078e3cff */
[----:B------:R-:W-:Y:S01]  /*d1c0*/  IMAD.X R9, RZ, RZ, R5, P5 ;  /* 0x000000ffff097224 */ /* 0x000fe200028e0605 */
[C---:B------:R-:W-:Y:S02]  /*d1d0*/  IADD3 R25, P0, R34.reuse, 0x6000, RZ ;  /* 0x0000600022197810 */ /* 0x040fe40007f1e0ff */
[----:B---3--:R-:W-:Y:S02]  /*d1e0*/  @P1 SHF.R.U32.HI R39, RZ, R111, R38 ;  /* 0x0000006fff271219 */ /* 0x008fe40000011626 */
[----:B------:R-:W-:Y:S02]  /*d1f0*/  IADD3 R33, P6, R34, 0x1000, RZ ;  /* 0x0000100022217810 */ /* 0x000fe40007fde0ff */
[----:B------:R-:W-:-:S02]  /*d200*/  MOV R51, R4 ;  /* 0x0000000400337202 */ /* 0x000fc40000000f00 */
[----:B------:R-:W-:Y:S02]  /*d210*/  F2FP.BF16.F32.PACK_AB R4, R98, R3 ;  /* 0x000000036204723e */ /* 0x000fe400000010ff */
[----:B------:R-:W-:Y:S01]  /*d220*/  F2FP.BF16.F32.PACK_AB R5, R27, R110 ;  /* 0x0000006e1b05723e */ /* 0x000fe200000010ff */
[----:B------:R-:W-:Y:S01]  /*d230*/  BAR.SYNC.DEFER_BLOCKING 0x1, 0x100 ;  /* 0x0044000000007b1d */ /* 0x000fe20000010000 */
[----:B------:R-:W-:Y:S02]  /*d240*/  LOP3.LUT R24, R25, 0x380, RZ, 0xc0, !PT ;  /* 0x0000038019187812 */ /* 0x000fe400078ec0ff */
[----:B------:R-:W-:Y:S01]  /*d250*/  MOV R110, R36 ;  /* 0x00000024006e7202 */ /* 0x000fe20000000f00 */
[----:B------:R-:W-:Y:S01]  /*d260*/  IMAD.IADD R37, R168, 0x1, R17 ;  /* 0x00000001a8257824 */ /* 0x000fe200078e0211 */
[----:B------:R-:W-:Y:S01]  /*d270*/  MOV R36, R14 ;  /* 0x0000000e00247202 */ /* 0x000fe20000000f00 */
[----:B------:R-:W-:Y:S01]  /*d280*/  IMAD.MOV R15, RZ, RZ, -R39 ;  /* 0x000000ffff0f7224 */ /* 0x000fe200078e0a27 */
[----:B------:R-:W-:-:S02]  /*d290*/  LOP3.LUT R32, R33, 0x380, RZ, 0xc0, !PT ;  /* 0x0000038021207812 */ /* 0x000fc400078ec0ff */
[----:B------:R-:W-:Y:S01]  /*d2a0*/  SHF.R.U64 R24, R24, 0x3, RZ ;  /* 0x0000000318187819 */ /* 0x000fe200000012ff */
[----:B------:R-:W-:Y:S01]  /*d2b0*/  IMAD R15, R22, R15, R43 ;  /* 0x0000000f160f7224 */ /* 0x000fe200078e022b */
[C---:B------:R-:W-:Y:S02]  /*d2c0*/  IADD3 R21, P2, R34.reuse, 0x5000, RZ ;  /* 0x0000500022157810 */ /* 0x040fe40007f5e0ff */
[----:B------:R-:W-:Y:S02]  /*d2d0*/  IADD3 R31, P5, R34, 0x2000, RZ ;  /* 0x00002000221f7810 */ /* 0x000fe40007fbe0ff */
[----:B------:R-:W-:Y:S02]  /*d2e0*/  SHF.R.U64 R32, R32, 0x3, RZ ;  /* 0x0000000320207819 */ /* 0x000fe400000012ff */
[----:B------:R-:W-:Y:S01]  /*d2f0*/  LOP3.LUT R24, R24, R25, RZ, 0x3c, !PT ;  /* 0x0000001918187212 */ /* 0x000fe200078e3cff */
[----:B------:R-:W-:Y:S01]  /*d300*/  IMAD.X R25, RZ, RZ, R35, P0 ;  /* 0x000000ffff197224 */ /* 0x000fe200000e0623 */
[----:B------:R-:W-:-:S02]  /*d310*/  LOP3.LUT R20, R21, 0x380, RZ, 0xc0, !PT ;  /* 0x0000038015147812 */ /* 0x000fc400078ec0ff */
[----:B------:R-:W-:Y:S02]  /*d320*/  LOP3.LUT R30, R31, 0x380, RZ, 0xc0, !PT ;  /* 0x000003801f1e7812 */ /* 0x000fe400078ec0ff */
[----:B------:R-:W-:Y:S01]  /*d330*/  LOP3.LUT R32, R32, R33, RZ, 0x3c, !PT ;  /* 0x0000002120207212 */ /* 0x000fe200078e3cff */
[----:B------:R2:W-:Y:S01]  /*d340*/  STSM.16.M88.4 [R51], R4 ;  /* 0x0000000433007844 */ /* 0x0005e20000000200 */
[----:B------:R-:W-:Y:S02]  /*d350*/  IADD3 R10, P0, R39, R10, RZ ;  /* 0x0000000a270a7210 */ /* 0x000fe40007f1e0ff */
[----:B------:R-:W-:Y:S02]  /*d360*/  MOV R111, R12 ;  /* 0x0000000c006f7202 */ /* 0x000fe40000000f00 */
[----:B------:R-:W-:Y:S02]  /*d370*/  IADD3 R33, P4, R34, 0x3000, RZ ;  /* 0x0000300022217810 */ /* 0x000fe40007f9e0ff */
[----:B------:R-:W-:-:S02]  /*d380*/  SHF.R.S32.HI R12, RZ, 0x1f, R15 ;  /* 0x0000001fff0c7819 */ /* 0x000fc4000001140f */
[----:B------:R-:W-:Y:S01]  /*d390*/  SHF.R.U64 R20, R20, 0x3, RZ ;  /* 0x0000000314147819 */ /* 0x000fe200000012ff */
[----:B------:R-:W-:Y:S01]  /*d3a0*/  IMAD.X R27, RZ, RZ, R35, P4 ;  /* 0x000000ffff1b7224 */ /* 0x000fe200020e0623 */
[----:B------:R-:W-:Y:S02]  /*d3b0*/  SHF.R.U64 R30, R30, 0x3, RZ ;  /* 0x000000031e1e7819 */ /* 0x000fe400000012ff */
[----:B------:R-:W-:Y:S02]  /*d3c0*/  LOP3.LUT R26, R33, 0x380, RZ, 0xc0, !PT ;  /* 0x00000380211a7812 */ /* 0x000fe400078ec0ff */
[----:B------:R-:W-:Y:S01]  /*d3d0*/  MOV R14, R8 ;  /* 0x00000008000e7202 */ /* 0x000fe20000000f00 */
[----:B--2---:R-:W-:Y:S01]  /*d3e0*/  IMAD R4, R112, UR4, RZ ;  /* 0x0000000470047c24 */ /* 0x004fe2000f8e02ff */
[----:B------:R-:W-:Y:S02]  /*d3f0*/  SHF.R.S32.HI R5, RZ, 0x1f, R39 ;  /* 0x0000001fff057819 */ /* 0x000fe40000011427 */
[----:B------:R-:W-:Y:S01]  /*d400*/  LOP3.LUT R20, R20, R21, RZ, 0x3c, !PT ;  /* 0x0000001514147212 */ /* 0x000fe200078e3cff */
[----:B------:R-:W-:Y:S01]  /*d410*/  IMAD R4, R161, UR5, R4 ;  /* 0x00000005a1047c24 */ /* 0x000fe2000f8e0204 */
[----:B------:R-:W-:Y:S01]  /*d420*/  ULDC.64 UR4, c[0x0][0xb88] ;  /* 0x0002e20000047ab9 */ /* 0x000fe20000000a00 */
[----:B------:R-:W-:Y:S01]  /*d430*/  LOP3.LUT R30, R30, R31, RZ, 0x3c, !PT ;  /* 0x0000001f1e1e7212 */ /* 0x000fe200078e3cff */
[----:B------:R-:W-:Y:S01]  /*d440*/  IMAD R8, R12, UR4, RZ ;  /* 0x000000040c087c24 */ /* 0x000fe2000f8e02ff */
[----:B------:R-:W-:-:S02]  /*d450*/  LOP3.LUT R21, R34, 0x380, RZ, 0xc0, !PT ;  /* 0x0000038022157812 */ /* 0x000fc400078ec0ff */
[----:B------:R-:W-:Y:S02]  /*d460*/  IADD3.X R11, R5, R11, R4, P0, !PT ;  /* 0x0000000b050b7210 */ /* 0x000fe400007fe404 */
[----:B------:R-:W-:Y:S02]  /*d470*/  F2FP.BF16.F32.PACK_AB R4, R95, R96 ;  /* 0x000000605f04723e */ /* 0x000fe400000010ff */
[----:B------:R-:W-:Y:S01]  /*d480*/  F2FP.BF16.F32.PACK_AB R5, R108, R107 ;  /* 0x0000006b6c05723e */ /* 0x000fe200000010ff */
[----:B------:R-:W-:Y:S01]  /*d490*/  IMAD.WIDE.U32 R12, R15, UR4, R10 ;  /* 0x000000040f0c7c25 */ /* 0x000fe2000f8e000a */
[----:B------:R-:W-:Y:S02]  /*d4a0*/  F2FP.BF16.F32.PACK_AB R6, R97, R94 ;  /* 0x0000005e6106723e */ /* 0x000fe400000010ff */
[----:B------:R-:W-:Y:S01]  /*d4b0*/  F2FP.BF16.F32.PACK_AB R7, R106, R105 ;  /* 0x000000696a07723e */ /* 0x000fe200000010ff */
[----:B------:R-:W-:Y:S01]  /*d4c0*/  IMAD R15, R15, UR5, R8 ;  /* 0x000000050f0f7c24 */ /* 0x000fe2000f8e0208 */
[----:B------:R-:W-:Y:S01]  /*d4d0*/  IADD3 R31, P3, R34, 0x4000, RZ ;  /* 0x00004000221f7810 */ /* 0x000fe20007f7e0ff */
[----:B------:R-:W-:Y:S01]  /*d4e0*/  ULDC.64 UR4, c[0x0][0xb50] ;  /* 0x0002d40000047ab9 */ /* 0x000fe20000000a00 */
[----:B------:R-:W-:Y:S01]  /*d4f0*/  SHF.R.U64 R26, R26, 0x3, RZ ;  /* 0x000000031a1a7819 */ /* 0x000fe200000012ff */
[----:B------:R2:W-:Y:S01]  /*d500*/  STSM.16.M88.4 [R36], R4 ;  /* 0x0000000424007844 */ /* 0x0005e20000000200 */
[----:B------:R-:W-:Y:S01]  /*d510*/  SHF.R.U64 R21, R21, 0x3, RZ ;  /* 0x0000000315157819 */ /* 0x000fe200000012ff */
[--C-:B------:R-:W-:Y:S01]  /*d520*/  IMAD.X R3, RZ, RZ, R35.reuse, P3 ;  /* 0x000000ffff037224 */ /* 0x100fe200018e0623 */
[----:B------:R-:W-:Y:S01]  /*d530*/  LOP3.LUT R26, R26, R33, RZ, 0x3c, !PT ;  /* 0x000000211a1a7212 */ /* 0x000fe200078e3cff */
[----:B------:R-:W-:Y:S01]  /*d540*/  IMAD.X R33, RZ, RZ, R35, P6 ;  /* 0x000000ffff217224 */ /* 0x000fe200030e0623 */
[----:B------:R-:W-:-:S02]  /*d550*/  LOP3.LUT P0, RZ, R166, 0x3, RZ, 0xc0, !PT ;  /* 0x00000003a6ff7812 */ /* 0x000fc4000780c0ff */
[----:B------:R-:W-:Y:S02]  /*d560*/  IADD3 R73, P6, R34, 0x7000, RZ ;  /* 0x0000700022497810 */ /* 0x000fe40007fde0ff */
[----:B------:R-:W-:Y:S02]  /*d570*/  F2FP.BF16.F32.PACK_AB R8, R92, R91 ;  /* 0x0000005b5c08723e */ /* 0x000fe400000010ff */
[----:B------:R-:W-:Y:S01]  /*d580*/  F2FP.BF16.F32.PACK_AB R9, R103, R102 ;  /* 0x000000666709723e */ /* 0x000fe200000010ff */
[----:B------:R-:W-:Y:S01]  /*d590*/  IMAD.X R29, RZ, RZ, R35, P6 ;  /* 0x000000ffff1d7224 */ /* 0x000fe200030e0623 */
[----:B------:R-:W-:Y:S02]  /*d5a0*/  F2FP.BF16.F32.PACK_AB R10, R93, R90 ;  /* 0x0000005a5d0a723e */ /* 0x000fe400000010ff */
[----:B------:R-:W-:Y:S01]  /*d5b0*/  F2FP.BF16.F32.PACK_AB R11, R104, R101 ;  /* 0x00000065680b723e */ /* 0x000fe200000010ff */
[----:B--2---:R-:W-:Y:S01]  /*d5c0*/  VIADD R5, R37, 0x8 ;  /* 0x0000000825057836 */ /* 0x004fe20000000000 */
[----:B------:R-:W-:Y:S01]  /*d5d0*/  LEA R36, P3, R12, UR4, 0x2 ;  /* 0x000000040c247c11 */ /* 0x000fe2000f8610ff */
[----:B------:R-:W-:Y:S01]  /*d5e0*/  IMAD.IADD R7, R13, 0x1, R15 ;  /* 0x000000010d077824 */ /* 0x000fe200078e020f */
[----:B------:R-:W-:Y:S01]  /*d5f0*/  LOP3.LUT R34, R21, R34, RZ, 0x3c, !PT ;  /* 0x0000002215227212 */ /* 0x000fe200078e3cff */
[----:B------:R-:W-:Y:S01]  /*d600*/  IMAD.X R21, RZ, RZ, R35, P2 ;  /* 0x000000ffff157224 */ /* 0x000fe200010e0623 */
[-C--:B------:R-:W-:Y:S01]  /*d610*/  ISETP.GE.OR P2, PT, R37, R78.reuse, P0 ;  /* 0x0000004e2500720c */ /* 0x080fe20000746670 */
[----:B------:R2:W-:Y:S01]  /*d620*/  STSM.16.M88.4 [R14], R8 ;  /* 0x000000080e007844 */ /* 0x0005e20000000200 */
[----:B------:R-:W-:-:S02]  /*d630*/  ISETP.GE.OR P0, PT, R5, R78, P0 ;  /* 0x0000004e0500720c */ /* 0x000fc40000706670 */
[----:B------:R-:W-:Y:S01]  /*d640*/  LEA.HI.X R37, R12, UR5, R7, 0x2, P3 ;  /* 0x000000050c257c11 */ /* 0x000fe200098f1407 */
[----:B------:R-:W-:Y:S01]  /*d650*/  SHFL.IDX PT, R72, R36, 0x1, 0x1c1f ;  /* 0x003c1f0024487f89 */ /* 0x000fe200000e0000 */
[----:B------:R-:W-:Y:S01]  /*d660*/  F2FP.BF16.F32.PACK_AB R4, R49, R48 ;  /* 0x000000303104723e */ /* 0x000fe200000010ff */
[----:B------:R-:W-:Y:S01]  /*d670*/  ULDC.64 UR4, c[0x0][0xae8] ;  /* 0x0002ba0000047ab9 */ /* 0x000fe20000000a00 */
[----:B------:R-:W-:Y:S02]  /*d680*/  F2FP.BF16.F32.PACK_AB R5, R100, R99 ;  /* 0x000000636405723e */ /* 0x000fe400000010ff */
[----:B------:R-:W-:Y:S02]  /*d690*/  F2FP.BF16.F32.PACK_AB R6, R53, R52 ;  /* 0x000000343506723e */ /* 0x000fe400000010ff */
[----:B------:R-:W-:Y:S01]  /*d6a0*/  F2FP.BF16.F32.PACK_AB R7, R55, R46 ;  /* 0x0000002e3707723e */ /* 0x000fe200000010ff */
[----:B------:R-:W-:Y:S01]  /*d6b0*/  SHFL.IDX PT, R52, R36, RZ, 0x1c1f ;  /* 0x001c1fff24347589 */ /* 0x000fe200000e0000 */
[----:B------:R-:W-:-:S02]  /*d6c0*/  F2FP.BF16.F32.PACK_AB R12, R57, R56 ;  /* 0x00000038390c723e */ /* 0x000fc400000010ff */
[----:B------:R-:W-:Y:S01]  /*d6d0*/  F2FP.BF16.F32.PACK_AB R13, R59, R58 ;  /* 0x0000003a3b0d723e */ /* 0x000fe200000010ff */
[----:B------:R-:W-:Y:S01]  /*d6e0*/  STSM.16.M88.4 [R111], R4 ;  /* 0x000000046f007844 */ /* 0x000fe20000000200 */
[----:B--2---:R-:W-:Y:S02]  /*d6f0*/  F2FP.BF16.F32.PACK_AB R14, R61, R60 ;  /* 0x0000003c3d0e723e */ /* 0x004fe400000010ff */
[----:B------:R-:W-:Y:S01]  /*d700*/  F2FP.BF16.F32.PACK_AB R15, R63, R62 ;  /* 0x0000003e3f0f723e */ /* 0x000fe200000010ff */
[----:B------:R-:W2:Y:S01]  /*d710*/  SHFL.IDX PT, R53, R37, RZ, 0x1c1f ;  /* 0x001c1fff25357589 */ /* 0x000ea200000e0000 */
[----:B------:R-:W-:Y:S02]  /*d720*/  LOP3.LUT R28, R73, 0x380, RZ, 0xc0, !PT ;  /* 0x00000380491c7812 */ /* 0x000fe400078ec0ff */
[----:B------:R-:W-:Y:S01]  /*d730*/  F2FP.BF16.F32.PACK_AB R8, R65, R64 ;  /* 0x000000404108723e */ /* 0x000fe200000010ff */
[----:B------:R-:W-:Y:S01]  /*d740*/  STSM.16.M88.4 [R110], R12 ;  /* 0x0000000c6e007844 */ /* 0x000fe20000000200 */
[----:B------:R-:W-:-:S02]  /*d750*/  F2FP.BF16.F32.PACK_AB R9, R67, R66 ;  /* 0x000000424309723e */ /* 0x000fc400000010ff */
[----:B------:R-:W-:Y:S02]  /*d760*/  F2FP.BF16.F32.PACK_AB R10, R69, R68 ;  /* 0x00000044450a723e */ /* 0x000fe400000010ff */
[----:B------:R-:W-:Y:S02]  /*d770*/  F2FP.BF16.F32.PACK_AB R11, R71, R70 ;  /* 0x00000046470b723e */ /* 0x000fe400000010ff */
[----:B------:R-:W-:Y:S02]  /*d780*/  MOV R98, R40 ;  /* 0x0000002800627202 */ /* 0x000fe40000000f00 */
[----:B------:R-:W-:Y:S01]  /*d790*/  F2FP.BF16.F32.PACK_AB R46, R77, R76 ;  /* 0x0000004c4d2e723e */ /* 0x000fe200000010ff */
[----:B------:R-:W-:Y:S01]  /*d7a0*/  STSM.16.M88.4 [R109], R8 ;  /* 0x000000086d007844 */ /* 0x000fe20000000200 */
[----:B------:R-:W-:Y:S02]  /*d7b0*/  SHF.R.U64 R28, R28, 0x3, RZ ;  /* 0x000000031c1c7819 */ /* 0x000fe400000012ff */
[----:B------:R-:W-:Y:S01]  /*d7c0*/  LOP3.LUT R2, R31, 0x380, RZ, 0xc0, !PT ;  /* 0x000003801f027812 */ /* 0x000fe200078ec0ff */
[----:B------:R3:W-:Y:S01]  /*d7d0*/  STSM.16.M88.4 [R98], R44 ;  /* 0x0000002c62007844 */ /* 0x0007e20000000200 */
[----:B------:R-:W-:-:S02]  /*d7e0*/  LOP3.LUT R28, R28, R73, RZ, 0x3c, !PT ;  /* 0x000000491c1c7212 */ /* 0x000fc400078e3cff */
[----:B------:R-:W-:Y:S01]  /*d7f0*/  SHF.R.U64 R2, R2, 0x3, RZ ;  /* 0x0000000302027819 */ /* 0x000fe200000012ff */
[----:B------:R-:W-:Y:S03]  /*d800*/  STSM.16.M88.4 [R79], R80 ;  /* 0x000000504f007844 */ /* 0x000fe60000000200 */
[----:B------:R-:W-:Y:S01]  /*d810*/  LOP3.LUT R2, R2, R31, RZ, 0x3c, !PT ;  /* 0x0000001f02027212 */ /* 0x000fe200078e3cff */
[----:B------:R-:W-:Y:S01]  /*d820*/  BAR.SYNC.DEFER_BLOCKING 0x1, 0x100 ;  /* 0x0044000000007b1d */ /* 0x000fe20000010000 */
[----:B------:R-:W-:-:S05]  /*d830*/  IMAD.X R31, RZ, RZ, R35, P5 ;  /* 0x000000ffff1f7224 */ /* 0x000fca00028e0623 */
[----:B------:R-:W4:Y:S02]  /*d840*/  SHFL.IDX PT, R73, R37, 0x1, 0x1c1f ;  /* 0x003c1f0025497f89 */ /* 0x000f2400000e0000 */
[----:B---3--:R-:W3:Y:S08]  /*d850*/  @P1 LDC R45, c[0x0][0xbec] ;  /* 0x0002fb00ff2d1b82 */ /* 0x008ef00000000800 */
[----:B------:R-:W0:Y:S01]  /*d860*/  @P1 LDC R47, c[0x0][0xbf0] ;  /* 0x0002fc00ff2f1b82 */ /* 0x000e220000000800 */
[----:B--2---:R2:W-:Y:S01]  /*d870*/  @!P2 ST.E desc[UR8][R52.64], R89 ;  /* 0x000000593400a985 */ /* 0x0045e2000c101908 */
[----:B------:R-:W-:-:S03]  /*d880*/  IMAD R54, R54, UR4, RZ ;  /* 0x0000000436367c24 */ /* 0x000fc6000f8e02ff */
[----:B----4-:R2:W-:Y:S04]  /*d890*/  @!P0 ST.E desc[UR8][R72.64], R88 ;  /* 0x0000005848008985 */ /* 0x0105e8000c101908 */
[----:B------:R4:W5:Y:S04]  /*d8a0*/  LD.E.128 R40, desc[UR8][R32.64] ;  /* 0x0000000820287980 */ /* 0x000968000c101d00 */
[----:B------:R3:W5:Y:S04]  /*d8b0*/  LD.E.128 R56, desc[UR8][R20.64] ;  /* 0x0000000814387980 */ /* 0x000768000c101d00 */
[----:B------:R1:W5:Y:S01]  /*d8c0*/  LD.E.128 R36, desc[UR8][R30.64] ;  /* 0x000000081e247980 */ /* 0x000362000c101d00 */
[----:B----4-:R-:W-:-:S03]  /*d8d0*/  IMAD R32, R162, 0x20, R164 ;  /* 0x00000020a2207824 */ /* 0x010fc600078e02a4 */
[----:B------:R4:W5:Y:S01]  /*d8e0*/  LD.E.128 R4, desc[UR8][R26.64] ;  /* 0x000000081a047980 */ /* 0x000962000c101d00 */
[----:B------:R-:W-:-:S03]  /*d8f0*/  IMAD.IADD R32, R17, 0x1, R32 ;  /* 0x0000000111207824 */ /* 0x000fc600078e0220 */
[----:B------:R2:W5:Y:S01]  /*d900*/  LD.E.128 R60, desc[UR8][R2.64] ;  /* 0x00000008023c7980 */ /* 0x000562000c101d00 */
[----:B---3--:R-:W-:-:S03]  /*d910*/  @P1 IMAD.HI.U32 R20, R32, R45, RZ ;  /* 0x0000002d20141227 */ /* 0x008fc600078e00ff */
[----:B------:R3:W5:Y:S01]  /*d920*/  LD.E.128 R12, desc[UR8][R24.64] ;  /* 0x00000008180c7980 */ /* 0x000762000c101d00 */
[C---:B-1----:R-:W-:Y:S02]  /*d930*/  IMAD R31, R163.reuse, UR5, R54 ;  /* 0x00000005a31f7c24 */ /* 0x042fe4000f8e0236 */
[----:B----4-:R-:W-:Y:S01]  /*d940*/  IMAD.WIDE.U32 R26, R163, UR4, RZ ;  /* 0x00000004a31a7c25 */ /* 0x010fe2000f8e00ff */
[----:B------:R-:W-:Y:S01]  /*d950*/  ULDC.64 UR4, c[0x0][0xaf0] ;  /* 0x0002bc0000047ab9 */ /* 0x000fe20000000a00 */
[----:B------:R-:W5:Y:S02]  /*d960*/  LD.E.128 R48, desc[UR8][R34.64] ;  /* 0x0000000822307980 */ /* 0x000f64000c101d00 */
[----:B------:R-:W-:Y:S01]  /*d970*/  IMAD.MOV.U32 R21, RZ, RZ, R32 ;  /* 0x000000ffff157224 */ /* 0x000fe200078e0020 */
[----:B0-----:R-:W-:Y:S01]  /*d980*/  @P1 SHF.R.U32.HI R21, RZ, R47, R20 ;  /* 0x0000002fff151219 */ /* 0x001fe20000011614 */
[----:B--2---:R-:W-:Y:S01]  /*d990*/  IMAD.IADD R3, R27, 0x1, R31 ;  /* 0x000000011b037824 */ /* 0x004fe200078e021f */
[----:B------:R0:W5:Y:S01]  /*d9a0*/  LD.E.128 R8, desc[UR8][R28.64] ;  /* 0x000000081c087980 */ /* 0x000162000c101d00 */
[----:B---3--:R-:W-:-:S02]  /*d9b0*/  IMAD R24, R112, UR4, RZ ;  /* 0x0000000470187c24 */ /* 0x008fc4000f8e02ff */
[----:B------:R-:W-:Y:S01]  /*d9c0*/  IMAD.MOV.U32 R2, RZ, RZ, R26 ;  /* 0x000000ffff027224 */ /* 0x000fe200078e001a */
[----:B------:R-:W-:Y:S01]  /*d9d0*/  SHF.R.S32.HI R20, RZ, 0x1f, R21 ;  /* 0x0000001fff147819 */ /* 0x000fe20000011415 */
[C---:B------:R-:W-:Y:S01]  /*d9e0*/  IMAD R25, R161.reuse, UR5, R24 ;  /* 0x00000005a1197c24 */ /* 0x040fe2000f8e0218 */
[----:B------:R-:W-:Y:S01]  /*d9f0*/  @!PT LDS RZ, [RZ] ;  /* 0x00000000fffff984 */ /* 0x000fe20000000800 */
[----:B------:R-:W-:Y:S01]  /*da00*/  @!PT LDS RZ, [RZ] ;  /* 0x00000000fffff984 */ /* 0x000fe20000000800 */
[----:B------:R-:W-:Y:S01]  /*da10*/  @!PT LDS RZ, [RZ] ;  /* 0x00000000fffff984 */ /* 0x000fe20000000800 */
[----:B------:R-:W-:Y:S01]  /*da20*/  @!PT LDS RZ, [RZ] ;  /* 0x00000000fffff984 */ /* 0x000fe20000000800 */
[----:B------:R1:W-:Y:S06]  /*da30*/  MEMBAR.ALL.CTA ;  /* 0x0000000000007992 */ /* 0x0003ec0000008000 */
[----:B-1----:R-:W1:Y:S01]  /*da40*/  FENCE.VIEW.ASYNC.S ;  /* 0x00000000000073c6 */ /* 0x002e620000000000 */
        /* <DEDUP_REMOVED lines=12> */
[----:B0-----:R-:W-:Y:S02]  /*db10*/  IMAD.IADD R29, R164, 0x1, R17 ;  /* 0x00000001a41d7824 */ /* 0x001fe400078e0211 */
[C---:B------:R-:W-:Y:S02]  /*db20*/  IMAD R21, R25.reuse, UR5, R20 ;  /* 0x0000000519157c24 */ /* 0x040fe4000f8e0214 */
[----:B------:R-:W-:Y:S01]  /*db30*/  IMAD.WIDE.U32 R2, R25, UR4, R2 ;  /* 0x0000000419027c25 */ /* 0x000fe2000f8e0002 */
[----:B------:R-:W-:Y:S01]  /*db40*/  ISETP.GE.AND P2, PT, R29, R78, PT ;  /* 0x0000004e1d00720c */ /* 0x000fe20003f46270 */
[----:B------:R-:W-:-:S02]  /*db50*/  ULDC.64 UR4, c[0x0][0xa80] ;  /* 0x0002a00000047ab9 */ /* 0x000fc40000000a00 */
[----:B------:R-:W-:Y:S02]  /*db60*/  VIADD R17, R29, 0x20 ;  /* 0x000000201d117836 */ /* 0x000fe40000000000 */
[----:B------:R-:W-:Y:S01]  /*db70*/  VIADD R16, R16, 0x2a820 ;  /* 0x0002a82010107836 */ /* 0x000fe20000000000 */
[C---:B------:R-:W-:Y:S01]  /*db80*/  LEA R20, P3, R2.reuse, UR4, 0x1 ;  /* 0x0000000402147c11 */ /* 0x040fe2000f8608ff */
[----:B------:R-:W-:Y:S01]  /*db90*/  IMAD.IADD R3, R3, 0x1, R21 ;  /* 0x0000000103037824 */ /* 0x000fe200078e0215 */
[-C--:B------:R-:W-:Y:S01]  /*dba0*/  ISETP.GE.AND P0, PT, R17, R78.reuse, PT ;  /* 0x0000004e1100720c */ /* 0x080fe20003f06270 */
[----:B------:R-:W-:Y:S01]  /*dbb0*/  VIADD R17, R29, 0x40 ;  /* 0x000000401d117836 */ /* 0x000fe20000000000 */
[----:B------:R-:W-:Y:S02]  /*dbc0*/  PRMT R16, RZ, 0x654, R16 ;  /* 0x00000654ff107816 */ /* 0x000fe40000000010 */
[----:B------:R-:W-:Y:S01]  /*dbd0*/  LEA.HI.X R21, R2, UR5, R3, 0x1, P3 ;  /* 0x0000000502157c11 */ /* 0x000fe200098f0c03 */
[----:B------:R-:W-:Y:S01]  /*dbe0*/  BSSY B1, `(.L_x_1167) ;  /* 0x0000010000017945 */ /* 0x000fe20003800000 */
[----:B------:R-:W-:Y:S01]  /*dbf0*/  ISETP.GE.AND P1, PT, R17, R78, PT ;  /* 0x0000004e1100720c */ /* 0x000fe20003f26270 */
[----:B-1----:R0:W-:Y:S02]  /*dc00*/  SYNCS.ARRIVE.TRANS64.RED.A1T0 RZ, [R16+URZ], RZ ;  /* 0x000000ff10ff79a7 */ /* 0x0021e4000810043f */
[----:B------:R1:W2:Y:S04]  /*dc10*/  SHFL.IDX PT, R17, R21, RZ, 0x181f ;  /* 0x00181fff15117589 */ /* 0x0002a800000e0000 */
[----:B0-----:R1:W0:Y:S01]  /*dc20*/  SHFL.IDX PT, R16, R20, RZ, 0x181f ;  /* 0x00181fff14107589 */ /* 0x00122200000e0000 */
[----:B------:R-:W-:Y:S05]  /*dc30*/  @P2 BRA `(.L_x_1168) ;  /* 0x0000000000282947 */ /* 0x000fea0003800000 */
[----:B------:R-:W-:Y:S01]  /*dc40*/  ULDC UR4, c[0x0][0xac8] ;  /* 0x0002b20000047ab9 */ /* 0x000fe20000000800 */
[----:B------:R-:W-:Y:S01]  /*dc50*/  ULDC.64 UR6, c[0x0][0x208] ;  /* 0x0000820000067ab9 */ /* 0x000fe20000000a00 */
[----:B------:R-:W-:Y:S02]  /*dc60*/  ISETP.GE.AND P2, PT, R23, UR4, PT ;  /* 0x0000000417007c0c */ /* 0x000fe4000bf46270 */
[----:B------:R-:W-:-:S11]  /*dc70*/  ISETP.GE.AND P3, PT, R160, UR4, PT ;  /* 0x00000004a0007c0c */ /* 0x000fd6000bf66270 */
[CC--:B0-----:R-:W-:Y:S02]  /*dc80*/  @!P2 LEA R2, P4, R23.reuse, R16.reuse, 0x1 ;  /* 0x000000101702a211 */ /* 0x0c1fe400078808ff */
[C---:B------:R-:W-:Y:S02]  /*dc90*/  @!P3 LEA R16, P5, R160.reuse, R16, 0x1 ;  /* 0x00000010a010b211 */ /* 0x040fe400078a08ff */
[-C--:B--2---:R-:W-:Y:S02]  /*dca0*/  @!P2 LEA.HI.X R3, R23, R17.reuse, R172, 0x1, P4 ;  /* 0x000000111703a211 */ /* 0x084fe400020f0cac */
[----:B------:R-:W-:-:S03]  /*dcb0*/  @!P3 LEA.HI.X R17, R160, R17, R171, 0x1, P5 ;  /* 0x00000011a011b211 */ /* 0x000fc600028f0cab */
[----:B-----5:R3:W-:Y:S04]  /*dcc0*/  @!P2 ST.E.128 desc[UR6][R2.64], R48 ;  /* 0x000000300200a985 */ /* 0x0207e8000c101d06 */
[----:B------:R3:W-:Y:S02]  /*dcd0*/  @!P3 ST.E.128 desc[UR6][R16.64], R60 ;  /* 0x0000003c1000b985 */ /* 0x0007e4000c101d06 */
.L_x_1168:
[----:B------:R-:W-:Y:S05]  /*dce0*/  BSYNC B1 ;  /* 0x0000000000017941 */ /* 0x000fea0003800000 */
.L_x_1167:
[----:B--23--:R2:W3:Y:S01]  /*dcf0*/  SHFL.IDX PT, R17, R21, 0x1, 0x181f ;  /* 0x00381f0015117f89 */ /* 0x00c4e200000e0000 */
[----:B------:R-:W-:Y:S03]  /*dd00*/  BSSY B1, `(.L_x_1169) ;  /* 0x000000d000017945 */ /* 0x000fe60003800000 */
[----:B0-----:R2:W0:Y:S01]  /*dd10*/  SHFL.IDX PT, R16, R20, 0x1, 0x181f ;  /* 0x00381f0014107f89 */ /* 0x00142200000e0000 */
[----:B------:R-:W-:Y:S05]  /*dd20*/  @P0 BRA `(.L_x_1170) ;  /* 0x0000000000280947 */ /* 0x000fea0003800000 */
[----:B------:R-:W-:Y:S01]  /*dd30*/  ULDC UR4, c[0x0][0xac8] ;  /* 0x0002b20000047ab9 */ /* 0x000fe20000000800 */
[----:B------:R-:W-:Y:S01]  /*dd40*/  ULDC.64 UR6, c[0x0][0x208] ;  /* 0x0000820000067ab9 */ /* 0x000fe20000000a00 */
[----:B------:R-:W-:Y:S02]  /*dd50*/  ISETP.GE.AND P3, PT, R23, UR4, PT ;  /* 0x0000000417007c0c */ /* 0x000fe4000bf66270 */
[----:B------:R-:W-:-:S11]  /*dd60*/  ISETP.GE.AND P4, PT, R160, UR4, PT ;  /* 0x00000004a0007c0c */ /* 0x000fd6000bf86270 */
[CC--:B0-----:R-:W-:Y:S02]  /*dd70*/  @!P3 LEA R2, P0, R23.reuse, R16.reuse, 0x1 ;  /* 0x000000101702b211 */ /* 0x0c1fe400078008ff */
[C---:B------:R-:W-:Y:S02]  /*dd80*/  @!P4 LEA R16, P2, R160.reuse, R16, 0x1 ;  /* 0x00000010a010c211 */ /* 0x040fe400078408ff */
[-C--:B---3--:R-:W-:Y:S02]  /*dd90*/  @!P3 LEA.HI.X R3, R23, R17.reuse, R172, 0x1, P0 ;  /* 0x000000111703b211 */ /* 0x088fe400000f0cac */
[----:B------:R-:W-:-:S03]  /*dda0*/  @!P4 LEA.HI.X R17, R160, R17, R171, 0x1, P2 ;  /* 0x00000011a011c211 */ /* 0x000fc600010f0cab */
[----:B-----5:R4:W-:Y:S04]  /*ddb0*/  @!P3 ST.E.128 desc[UR6][R2.64], R40 ;  /* 0x000000280200b985 */ /* 0x0209e8000c101d06 */
[----:B------:R4:W-:Y:S02]  /*ddc0*/  @!P4 ST.E.128 desc[UR6][R16.64], R56 ;  /* 0x000000381000c985 */ /* 0x0009e4000c101d06 */
.L_x_1170:
[----:B------:R-:W-:Y:S05]  /*ddd0*/  BSYNC B1 ;  /* 0x0000000000017941 */ /* 0x000fea0003800000 */
.L_x_1169:
[----:B---34-:R3:W4:Y:S01]  /*dde0*/  SHFL.IDX PT, R17, R21, 0x2, 0x181f ;  /* 0x00581f0015117f89 */ /* 0x01872200000e0000 */
        /* <DEDUP_REMOVED lines=9> */
[-C--:B----4-:R-:W-:Y:S02]  /*de80*/  @!P2 LEA.HI.X R3, R23, R17.reuse, R172, 0x1, P0 ;  /* 0x000000111703a211 */ /* 0x090fe400000f0cac */
[----:B------:R-:W-:-:S03]  /*de90*/  @!P3 LEA.HI.X R17, R160, R17, R171, 0x1, P1 ;  /* 0x00000011a011b211 */ /* 0x000fc600008f0cab */
[----:B-----5:R0:W-:Y:S04]  /*dea0*/  @!P2 ST.E.128 desc[UR6][R2.64], R36 ;  /* 0x000000240200a985 */ /* 0x0201e8000c101d06 */
[----:B------:R0:W-:Y:S02]  /*deb0*/  @!P3 ST.E.128 desc[UR6][R16.64], R12 ;  /* 0x0000000c1000b985 */ /* 0x0001e4000c101d06 */
.L_x_1172:
[----:B------:R-:W-:Y:S05]  /*dec0*/  BSYNC B1 ;  /* 0x0000000000017941 */ /* 0x000fea0003800000 */
.L_x_1171:
[----:B0-----:R-:W-:Y:S01]  /*ded0*/  VIADD R3, R29, 0x60 ;  /* 0x000000601d037836 */ /* 0x001fe20000000000 */
[----:B-123--:R-:W0:Y:S04]  /*dee0*/  SHFL.IDX PT, R21, R21, 0x3, 0x181f ;  /* 0x00781f0015157f89 */ /* 0x00ee2800000e0000 */
[----:B------:R-:W-:Y:S01]  /*def0*/  ISETP.GE.AND P0, PT, R3, R78, PT ;  /* 0x0000004e0300720c */ /* 0x000fe20003f06270 */
[----:B------:R-:W1:-:S12]  /*df00*/  SHFL.IDX PT, R20, R20, 0x3, 0x181f ;  /* 0x00781f0014147f89 */ /* 0x000e5800000e0000 */
[----:B------:R-:W-:Y:S05]  /*df10*/  @P0 BRA `(.L_x_1173) ;  /* 0x0000000800880947 */ /* 0x000fea0003800000 */
[----:B------:R-:W-:Y:S01]  /*df20*/  ULDC UR4, c[0x0][0xac8] ;  /* 0x0002b20000047ab9 */ /* 0x000fe20000000800 */
[----:B------:R-:W-:Y:S01]  /*df30*/  ULDC.64 UR6, c[0x0][0x208] ;  /* 0x0000820000067ab9 */ /* 0x000fe20000000a00 */
[----:B------:R-:W-:-:S13]  /*df40*/  ISETP.GE.AND P1, PT, R23, UR4, PT ;  /* 0x0000000417007c0c */ /* 0x000fda000bf26270 */
[----:B-1----:R-:W-:-:S04]  /*df50*/  @!P1 LEA R2, P0, R23, R20, 0x1 ;  /* 0x0000001417029211 */ /* 0x002fc800078008ff */
[----:B0-----:R-:W-:Y:S02]  /*df60*/  @!P1 LEA.HI.X R3, R23, R21, R172, 0x1, P0 ;  /* 0x0000001517039211 */ /* 0x001fe400000f0cac */
[----:B------:R-:W-:-:S03]  /*df70*/  ISETP.GE.AND P0, PT, R160, UR4, PT ;  /* 0x00000004a0007c0c */ /* 0x000fc6000bf06270 */
[----:B-----5:R0:W-:Y:S10]  /*df80*/  @!P1 ST.E.128 desc[UR6][R2.64], R4 ;  /* 0x0000000402009985 */ /* 0x0201f4000c101d06 */
[----:B------:R-:W-:Y:S05]  /*df90*/  @P0 BRA `(.L_x_1173) ;  /* 0x0000000800680947 */ /* 0x000fea0003800000 */
[----:B0-----:R-:W-:Y:S01]  /*dfa0*/  LEA R2, P0, R160, R20, 0x1 ;  /* 0x00000014a0027211 */ /* 0x001fe200078008ff */
[----:B------:R-:W-:-:S03]  /*dfb0*/  ULDC.64 UR4, c[0x0][0x208] ;  /* 0x0000820000047ab9 */ /* 0x000fc60000000a00 */
[----:B------:R-:W-:-:S05]  /*dfc0*/  LEA.HI.X R3, R160, R21, R171, 0x1, P0 ;  /* 0x00000015a0037211 */ /* 0x000fca00000f0cab */
[----:B------:R0:W-:Y:S01]  /*dfd0*/  ST.E.128 desc[UR4][R2.64], R8 ;  /* 0x0000000802007985 */ /* 0x0001e2000c101d04 */
[----:B------:R-:W-:Y:S05]  /*dfe0*/  BRA `(.L_x_1173) ;  /* 0x0000000800547947 */ /* 0x000fea0003800000 */
.L_x_1166:
[----:B------:R-:W2:Y:S01]  /*dff0*/  LDC R12, c[0x0][0xbe8] ;  /* 0x0002fa00ff0c7b82 */ /* 0x000ea20000000800 */
[----:B------:R-:W-:Y:S01]  /*e000*/  ISETP.GE.AND P0, PT, R173, 0x80, PT ;  /* 0x00000080ad00780c */ /* 0x000fe20003f06270 */
[----:B------:R-:W-:Y:S01]  /*e010*/  IMAD R2, R162, 0x20, R164 ;  /* 0x00000020a2027824 */ /* 0x000fe200078e02a4 */
[----:B------:R-:W-:Y:S01]  /*e020*/  BSSY B1, `(.L_x_1174) ;  /* 0x000002f000017945 */ /* 0x000fe20003800000 */
[----:B------:R-:W-:Y:S02]  /*e030*/  SHF.R.S32.HI R10, RZ, 0x1f, R163 ;  /* 0x0000001fff0a7819 */ /* 0x000fe400000114a3 */
[----:B------:R-:W-:Y:S01]  /*e040*/  IMAD.IADD R15, R17, 0x1, R2 ;  /* 0x00000001110f7824 */ /* 0x000fe200078e0202 */
[----:B------:R-:W-:Y:S02]  /*e050*/  SHF.R.S32.HI R11, RZ, 0x1f, R161 ;  /* 0x0000001fff0b7819 */ /* 0x000fe400000114a1 */
[----:B--2---:R-:W-:-:S13]  /*e060*/  ISETP.NE.AND P1, PT, R12, 0x1, PT ;  /* 0x000000010c00780c */ /* 0x004fda0003f25270 */
[----:B------:R-:W2:Y:S08]  /*e070*/  @P1 LDC R14, c[0x0][0xbec] ;  /* 0x0002fb00ff0e1b82 */ /* 0x000eb00000000800 */
[----:B------:R-:W3:Y:S01]  /*e080*/  @P1 LDC R21, c[0x0][0xbf0] ;  /* 0x0002fc00ff151b82 */ /* 0x000ee20000000800 */
[----:B------:R-:W-:Y:S05]  /*e090*/  @P0 BRA `(.L_x_1175) ;  /* 0x00000000009c0947 */ /* 0x000fea0003800000 */
[----:B------:R-:W4:Y:S01]  /*e0a0*/  S2R R4, SR_TID.X ;  /* 0x0000000000047919 */ /* 0x000f220000002100 */
[----:B------:R-:W5:Y:S01]  /*e0b0*/  LDC R9, c[0x0][0xbe8] ;  /* 0x0002fa00ff097b82 */ /* 0x000f620000000800 */
[----:B------:R-:W-:Y:S02]  /*e0c0*/  ULDC UR4, c[0x0][0xa88] ;  /* 0x0002a20000047ab9 */ /* 0x000fe40000000800 */
[----:B-----5:R-:W-:Y:S01]  /*e0d0*/  IMAD R3, R9, UR4, RZ ;  /* 0x0000000409037c24 */ /* 0x020fe2000f8e02ff */
[----:B----4-:R-:W-:-:S04]  /*e0e0*/  IADD3 R8, R17, -0x80, R4 ;  /* 0xffffff8011087810 */ /* 0x010fc80007ffe004 */
[----:B------:R-:W-:-:S13]  /*e0f0*/  ISETP.GE.AND P0, PT, R8, R3, PT ;  /* 0x000000030800720c */ /* 0x000fda0003f06270 */
[----:B------:R-:W-:Y:S05]  /*e100*/  @P0 BRA `(.L_x_1175) ;  /* 0x0000000000800947 */ /* 0x000fea0003800000 */
[----:B------:R-:W-:Y:S01]  /*e110*/  ISETP.NE.AND P0, PT, R9, 0x1, PT ;  /* 0x000000010900780c */ /* 0x000fe20003f05270 */
[----:B------:R-:W-:Y:S01]  /*e120*/  ULDC.64 UR4, c[0x0][0xb90] ;  /* 0x0002e40000047ab9 */ /* 0x000fe20000000a00 */
[----:B------:R-:W-:Y:S01]  /*e130*/  IMAD.MOV.U32 R5, RZ, RZ, R8 ;  /* 0x000000ffff057224 */ /* 0x000fe200078e0008 */
[----:B------:R-:W-:Y:S01]  /*e140*/  ULDC.64 UR6, c[0x0][0x208] ;  /* 0x0000820000067ab9 */ /* 0x000fe20000000a00 */
[----:B------:R-:W-:-:S04]  /*e150*/  IMAD R6, R10, UR4, RZ ;  /* 0x000000040a067c24 */ /* 0x000fc8000f8e02ff */
[----:B------:R-:W-:-:S05]  /*e160*/  IMAD R7, R163, UR5, R6 ;  /* 0x00000005a3077c24 */ /* 0x000fca000f8e0206 */
[----:B------:R-:W4:Y:S08]  /*e170*/  @P0 LDC R3, c[0x0][0xbec] ;  /* 0x0002fb00ff030b82 */ /* 0x000f300000000800 */
[----:B------:R-:W5:Y:S01]  /*e180*/  @P0 LDC R13, c[0x0][0xbf0] ;  /* 0x0002fc00ff0d0b82 */ /* 0x000f620000000800 */
[----:B----4-:R-:W-:-:S04]  /*e190*/  @P0 IMAD.HI.U32 R4, R8, R3, RZ ;  /* 0x0000000308040227 */ /* 0x010fc800078e00ff */
[----:B------:R-:W-:Y:S01]  /*e1a0*/  IMAD.WIDE.U32 R2, R163, UR4, RZ ;  /* 0x00000004a3027c25 */ /* 0x000fe2000f8e00ff */
[----:B------:R-:W-:Y:S01]  /*e1b0*/  ULDC.64 UR4, c[0x0][0xb98] ;  /* 0x0002e60000047ab9 */ /* 0x000fe20000000a00 */
[----:B-----5:R-:W-:Y:S02]  /*e1c0*/  @P0 SHF.R.U32.HI R5, RZ, R13, R4 ;  /* 0x0000000dff050219 */ /* 0x020fe40000011604 */
[----:B------:R-:W-:Y:S02]  /*e1d0*/  IMAD.IADD R3, R3, 0x1, R7 ;  /* 0x0000000103037824 */ /* 0x000fe400078e0207 */
[----:B------:R-:W-:Y:S02]  /*e1e0*/  IMAD R4, R11, UR4, RZ ;  /* 0x000000040b047c24 */ /* 0x000fe4000f8e02ff */
[----:B------:R-:W-:Y:S02]  /*e1f0*/  IMAD.MOV R7, RZ, RZ, -R5 ;  /* 0x000000ffff077224 */ /* 0x000fe400078e0a05 */
[----:B------:R-:W-:-:S04]  /*e200*/  IMAD.WIDE.U32 R2, R161, UR4, R2 ;  /* 0x00000004a1027c25 */ /* 0x000fc8000f8e0002 */
[----:B------:R-:W-:Y:S01]  /*e210*/  IMAD R7, R9, R7, R8 ;  /* 0x0000000709077224 */ /* 0x000fe200078e0208 */
[----:B------:R-:W-:Y:S01]  /*e220*/  SHF.R.S32.HI R9, RZ, 0x1f, R5 ;  /* 0x0000001fff097819 */ /* 0x000fe20000011405 */
[----:B------:R-:W-:Y:S01]  /*e230*/  IMAD R6, R161, UR5, R4 ;  /* 0x00000005a1067c24 */ /* 0x000fe2000f8e0204 */
[----:B------:R-:W-:Y:S01]  /*e240*/  IADD3 R2, P0, R5, R2, RZ ;  /* 0x0000000205027210 */ /* 0x000fe20007f1e0ff */
[----:B------:R-:W-:Y:S01]  /*e250*/  ULDC.64 UR4, c[0x0][0xb88] ;  /* 0x0002e20000047ab9 */ /* 0x000fe20000000a00 */
        /* <DEDUP_REMOVED lines=11> */
.L_x_1175:
[----:B------:R-:W-:Y:S05]  /*e310*/  BSYNC B1 ;  /* 0x0000000000017941 */ /* 0x000fea0003800000 */
.L_x_1174:
[----:B------:R-:W-:Y:S01]  /*e320*/  ULDC.64 UR4, c[0x0][0xae8] ;  /* 0x0002ba0000047ab9 */ /* 0x000fe20000000a00 */
[----:B--2-4-:R-:W-:Y:S01]  /*e330*/  @P1 IMAD.HI.U32 R4, R15, R14, RZ ;  /* 0x0000000e0f041227 */ /* 0x014fe200078e00ff */
[----:B------:R-:W-:Y:S01]  /*e340*/  ULDC UR6, c[0x0][0xa88] ;  /* 0x0002a20000067ab9 */ /* 0x000fe20000000800 */
[----:B------:R-:W-:Y:S02]  /*e350*/  BSSY B1, `(.L_x_1176) ;  /* 0x0000031000017945 */ /* 0x000fe40003800000 */
[----:B------:R-:W-:Y:S02]  /*e360*/  IMAD R2, R10, UR4, RZ ;  /* 0x000000040a027c24 */ /* 0x000fe4000f8e02ff */
[----:B------:R-:W-:Y:S01]  /*e370*/  IMAD.MOV.U32 R5, RZ, RZ, R15 ;  /* 0x000000ffff057224 */ /* 0x000fe200078e000f */
[----:B---3--:R-:W-:Y:S01]  /*e380*/  @P1 SHF.R.U32.HI R5, RZ, R21, R4 ;  /* 0x00000015ff051219 */ /* 0x008fe20000011604 */
[C---:B------:R-:W-:Y:S02]  /*e390*/  IMAD R7, R163.reuse, UR5, R2 ;  /* 0x00000005a3077c24 */ /* 0x040fe4000f8e0202 */
[----:B------:R-:W-:Y:S01]  /*e3a0*/  IMAD.WIDE.U32 R2, R163, UR4, RZ ;  /* 0x00000004a3027c25 */ /* 0x000fe2000f8e00ff */
[----:B------:R-:W-:Y:S01]  /*e3b0*/  ULDC.64 UR4, c[0x0][0xaf0] ;  /* 0x0002bc0000047ab9 */ /* 0x000fe20000000a00 */
[----:B------:R-:W-:-:S02]  /*e3c0*/  SHF.R.S32.HI R4, RZ, 0x1f, R5 ;  /* 0x0000001fff047819 */ /* 0x000fc40000011405 */
[----:B------:R-:W-:Y:S02]  /*e3d0*/  IMAD R6, R11, UR4, RZ ;  /* 0x000000040b067c24 */ /* 0x000fe4000f8e02ff */
[----:B------:R-:W-:Y:S02]  /*e3e0*/  IMAD.IADD R3, R3, 0x1, R7 ;  /* 0x0000000103037824 */ /* 0x000fe400078e0207 */
        /* <DEDUP_REMOVED lines=12> */
[----:B------:R-:W-:Y:S02]  /*e4b0*/  IMAD.IADD R3, R3, 0x1, R9 ;  /* 0x0000000103037824 */ /* 0x000fe400078e0209 */
[----:B------:R-:W-:Y:S02]  /*e4c0*/  IMAD R6, R4, UR4, RZ ;  /* 0x0000000404067c24 */ /* 0x000fe4000f8e02ff */
[----:B------:R-:W-:Y:S02]  /*e4d0*/  IMAD R9, R12, UR6, RZ ;  /* 0x000000060c097c24 */ /* 0x000fe4000f8e02ff */
[C---:B------:R-:W-:Y:S02]  /*e4e0*/  VIADD R4, R8.reuse, 0x20 ;  /* 0x0000002008047836 */ /* 0x040fe40000000000 */
[C---:B------:R-:W-:Y:S01]  /*e4f0*/  IMAD R5, R7.reuse, UR5, R6 ;  /* 0x0000000507057c24 */ /* 0x040fe2000f8e0206 */
[-C--:B------:R-:W-:Y:S01]  /*e500*/  ISETP.GE.AND P2, PT, R8, R9.reuse, PT ;  /* 0x000000090800720c */ /* 0x080fe20003f46270 */
[----:B------:R-:W-:Y:S01]  /*e510*/  IMAD.WIDE.U32 R2, R7, UR4, R2 ;  /* 0x0000000407027c25 */ /* 0x000fe2000f8e0002 */
[----:B------:R-:W-:Y:S01]  /*e520*/  ISETP.GE.AND P1, PT, R4, R9, PT ;  /* 0x000000090400720c */ /* 0x000fe20003f26270 */
[----:B------:R-:W-:-:S02]  /*e530*/  ULDC.64 UR4, c[0x0][0xa80] ;  /* 0x0002a00000047ab9 */ /* 0x000fc40000000a00 */
[----:B------:R-:W-:Y:S02]  /*e540*/  VIADD R4, R8, 0x40 ;  /* 0x0000004008047836 */ /* 0x000fe40000000000 */
[----:B------:R-:W-:Y:S01]  /*e550*/  IMAD.IADD R3, R3, 0x1, R5 ;  /* 0x0000000103037824 */ /* 0x000fe200078e0205 */
[----:B------:R-:W-:Y:S02]  /*e560*/  LEA R5, P3, R2, UR4, 0x1 ;  /* 0x0000000402057c11 */ /* 0x000fe4000f8608ff */
[----:B------:R-:W-:Y:S02]  /*e570*/  ISETP.GE.AND P0, PT, R4, R9, PT ;  /* 0x000000090400720c */ /* 0x000fe40003f06270 */
[----:B------:R-:W-:Y:S02]  /*e580*/  LEA.HI.X R4, R2, UR5, R3, 0x1, P3 ;  /* 0x0000000502047c11 */ /* 0x000fe400098f0c03 */
[----:B------:R2:W3:Y:S04]  /*e590*/  SHFL.IDX PT, R2, R5, RZ, 0x181f ;  /* 0x00181fff05027589 */ /* 0x0004e800000e0000 */
[----:B------:R2:W4:Y:S01]  /*e5a0*/  SHFL.IDX PT, R3, R4, RZ, 0x181f ;  /* 0x00181fff04037589 */ /* 0x00052200000e0000 */
[----:B------:R-:W-:Y:S05]  /*e5b0*/  @P2 BRA `(.L_x_1177) ;  /* 0x0000000000282947 */ /* 0x000fea0003800000 */
[----:B------:R-:W-:Y:S01]  /*e5c0*/  ULDC UR4, c[0x0][0xac8] ;  /* 0x0002b20000047ab9 */ /* 0x000fe20000000800 */
[----:B------:R-:W-:Y:S01]  /*e5d0*/  ULDC.64 UR6, c[0x0][0x208] ;  /* 0x0000820000067ab9 */ /* 0x000fe20000000a00 */
[----:B------:R-:W-:Y:S02]  /*e5e0*/  ISETP.GE.AND P4, PT, R23, UR4, PT ;  /* 0x0000000417007c0c */ /* 0x000fe4000bf86270 */
[----:B------:R-:W-:-:S11]  /*e5f0*/  ISETP.GE.AND P5, PT, R160, UR4, PT ;  /* 0x00000004a0007c0c */ /* 0x000fd6000bfa6270 */
[CC--:B---3--:R-:W-:Y:S02]  /*e600*/  @!P4 LEA R6, P2, R23.reuse, R2.reuse, 0x1 ;  /* 0x000000021706c211 */ /* 0x0c8fe400078408ff */
[C---:B------:R-:W-:Y:S02]  /*e610*/  @!P5 LEA R2, P3, R160.reuse, R2, 0x1 ;  /* 0x00000002a002d211 */ /* 0x040fe400078608ff */
[-C--:B----4-:R-:W-:Y:S02]  /*e620*/  @!P4 LEA.HI.X R7, R23, R3.reuse, R172, 0x1, P2 ;  /* 0x000000031707c211 */ /* 0x090fe400010f0cac */
[----:B------:R-:W-:-:S03]  /*e630*/  @!P5 LEA.HI.X R3, R160, R3, R171, 0x1, P3 ;  /* 0x00000003a003d211 */ /* 0x000fc600018f0cab */
[----:B------:R3:W-:Y:S04]  /*e640*/  @!P4 ST.E.128 desc[UR6][R6.64], RZ ;  /* 0x000000ff0600c985 */ /* 0x0007e8000c101d06 */
[----:B------:R3:W-:Y:S02]  /*e650*/  @!P5 ST.E.128 desc[UR6][R2.64], RZ ;  /* 0x000000ff0200d985 */ /* 0x0007e4000c101d06 */
.L_x_1177:
[----:B------:R-:W-:Y:S05]  /*e660*/  BSYNC B1 ;  /* 0x0000000000017941 */ /* 0x000fea0003800000 */
.L_x_1176:
[----:B---34-:R3:W4:Y:S01]  /*e670*/  SHFL.IDX PT, R3, R4, 0x1, 0x181f ;  /* 0x00381f0004037f89 */ /* 0x01872200000e0000 */
[----:B------:R-:W-:Y:S03]  /*e680*/  BSSY B1, `(.L_x_1178) ;  /* 0x000000d000017945 */ /* 0x000fe60003800000 */
[----:B------:R3:W0:Y:S01]  /*e690*/  SHFL.IDX PT, R2, R5, 0x1, 0x181f ;  /* 0x00381f0005027f89 */ /* 0x00062200000e0000 */
        /* <DEDUP_REMOVED lines=9> */
[----:B------:R0:W-:Y:S04]  /*e730*/  @!P3 ST.E.128 desc[UR6][R6.64], RZ ;  /* 0x000000ff0600b985 */ /* 0x0001e8000c101d06 */
[----:B------:R0:W-:Y:S02]  /*e740*/  @!P4 ST.E.128 desc[UR6][R2.64], RZ ;  /* 0x000000ff0200c985 */ /* 0x0001e4000c101d06 */
.L_x_1179:
[----:B------:R-:W-:Y:S05]  /*e750*/  BSYNC B1 ;  /* 0x0000000000017941 */ /* 0x000fea0003800000 */
.L_x_1178:
[----:B0---4-:R0:W4:Y:S01]  /*e760*/  SHFL.IDX PT, R3, R4, 0x2, 0x181f ;  /* 0x00581f0004037f89 */ /* 0x01112200000e0000 */
        /* <DEDUP_REMOVED lines=13> */
.L_x_1181:
[----:B------:R-:W-:Y:S05]  /*e840*/  BSYNC B1 ;  /* 0x0000000000017941 */ /* 0x000fea0003800000 */
.L_x_1180:
[----:B0-----:R-:W-:Y:S01]  /*e850*/  VIADD R2, R8, 0x60 ;  /* 0x0000006008027836 */ /* 0x001fe20000000000 */
[----:B--23--:R-:W0:Y:S04]  /*e860*/  SHFL.IDX PT, R4, R4, 0x3, 0x181f ;  /* 0x00781f0004047f89 */ /* 0x00ce2800000e0000 */
[----:B------:R-:W-:Y:S01]  /*e870*/  ISETP.GE.AND P0, PT, R2, R9, PT ;  /* 0x000000090200720c */ /* 0x000fe20003f06270 */
[----:B----4-:R2:W3:-:S12]  /*e880*/  SHFL.IDX PT, R3, R5, 0x3, 0x181f ;  /* 0x00781f0005037f89 */ /* 0x0104d800000e0000 */
[----:B--2---:R-:W-:Y:S05]  /*e890*/  @P0 BRA `(.L_x_1173) ;  /* 0x0000000000280947 */ /* 0x004fea0003800000 */
        /* <DEDUP_REMOVED lines=8> */
[----:B------:R2:W-:Y:S04]  /*e920*/  @!P2 ST.E.128 desc[UR6][R6.64], RZ ;  /* 0x000000ff0600a985 */ /* 0x0005e8000c101d06 */
[----:B------:R2:W-:Y:S02]  /*e930*/  @!P3 ST.E.128 desc[UR6][R2.64], RZ ;  /* 0x000000ff0200b985 */ /* 0x0005e4000c101d06 */
.L_x_1173:
[----:B------:R-:W-:Y:S05]  /*e940*/  BSYNC B0 ;  /* 0x0000000000007941 */ /* 0x000fea0003800000 */
.L_x_1165:
[----:B------:R-:W-:Y:S02]  /*e950*/  ULDC UR4, c[0x0][0xc38] ;  /* 0x00030e0000047ab9 */ /* 0x000fe40000000800 */
[----:B-1----:R-:W-:-:S13]  /*e960*/  ISETP.GE.AND P0, PT, R0, UR4, PT ;  /* 0x0000000400007c0c */ /* 0x002fda000bf06270 */
[----:B------:R-:W-:Y:S05]  /*e970*/  @!P0 BRA `(.L_x_1182) ;  /* 0xffffff2400108947 */ /* 0x000fea000383ffff */
[----:B------:R-:W-:Y:S05]  /*e980*/  EXIT ;  /* 0x000000000000794d */ /* 0x000fea0003800000 */
.L_x_1084:
[----:B------:R-:W-:-:S08]  /*e990*/  NOP ;  /* 0x0000000000007918 */ /* 0x000fd00000000000 */
[----:B0-----:R-:W0:-:S00]  /*e9a0*/  USETMAXREG.DEALLOC.CTAPOOL 0x18 ;  /* 0x00000018000079c8 */ /* 0x001e0000080e0500 */
[----:B0-----:R-:W2:Y:S01]  /*e9b0*/  LDL.LU R2, [R1+0xc] ;  /* 0x00000c0001027983 */ /* 0x001ea20000300800 */
[----:B------:R-:W-:-:S05]  /*e9c0*/  LOP3.LUT R0, R0, 0x3, RZ, 0xc0, !PT ;  /* 0x0000000300007812 */ /* 0x000fca00078ec0ff */
[----:B------:R-:W0:Y:S01]  /*e9d0*/  S2UR UR6, SR_CTAID.X ;  /* 0x00000000000679c3 */ /* 0x000e220000002500 */
[----:B------:R-:W-:Y:S01]  /*e9e0*/  IMAD.MOV.U32 R18, RZ, RZ, RZ ;  /* 0x000000ffff127224 */ /* 0x000fe200078e00ff */
[----:B------:R-:W1:Y:S02]  /*e9f0*/  SHFL.IDX PT, R0, R0, RZ, 0x1f ;  /* 0x00001fff00007589 */ /* 0x000e6400000e0000 */
[----:B-1----:R-:W-:-:S04]  /*ea00*/  ISETP.NE.AND P0, PT, R0, RZ, PT ;  /* 0x000000ff0000720c */ /* 0x002fc80003f05270 */
[----:B------:R-:W0:Y:S09]  /*ea10*/  LDC R0, c[0x0][0xc38] ;  /* 0x00030e00ff007b82 */ /* 0x000e320000000800 */
[----:B------:R-:W-:Y:S06]  /*ea20*/  @P0 BAR.ARV 0x4, 0x180 ;  /* 0x0106000000000b1d */ /* 0x000fec0000002000 */
[----:B--2---:R-:W-:-:S04]  /*ea30*/  LOP3.LUT R2, R2, 0xfffffffb, RZ, 0xc0, !PT ;  /* 0xfffffffb02027812 */ /* 0x004fc800078ec0ff */
[----:B------:R-:W-:Y:S02]  /*ea40*/  @P0 LOP3.LUT R2, R2, 0x4, RZ, 0xfc, !PT ;  /* 0x0000000402020812 */ /* 0x000fe400078efcff */
[----:B0-----:R-:W-:Y:S01]  /*ea50*/  ISETP.LE.AND P0, PT, R0, UR6, PT ;  /* 0x0000000600007c0c */ /* 0x001fe2000bf03270 */
[----:B------:R-:W-:Y:S02]  /*ea60*/  IMAD.MOV.U32 R0, RZ, RZ, 0x1 ;  /* 0x00000001ff007424 */ /* 0x000fe400078e00ff */
[----:B------:R0:W-:Y:S04]  /*ea70*/  STL [R1+0xc], R2 ;  /* 0x00000c0201007387 */ /* 0x0001e80000100800 */
[----:B------:R0:W-:Y:S04]  /*ea80*/  STL [R1+0x18], RZ ;  /* 0x000018ff01007387 */ /* 0x0001e80000100800 */
[----:B------:R0:W-:Y:S02]  /*ea90*/  STL [R1+0x4], R0 ;  /* 0x0000040001007387 */ /* 0x0001e40000100800 */
[----:B------:R-:W-:Y:S05]  /*eaa0*/  @P0 BRA `(.L_x_1183) ;  /* 0x0000004800940947 */ /* 0x000fea0003800000 */
[----:B------:R-:W1:Y:S01]  /*eab0*/  S2R R6, SR_TID.X ;  /* 0x0000000000067919 */ /* 0x000e620000002100 */
[----:B------:R-:W2:Y:S01]  /*eac0*/  S2UR UR5, SR_CgaCtaId ;  /* 0x00000000000579c3 */ /* 0x000ea20000008800 */
[----:B------:R-:W-:Y:S01]  /*ead0*/  UMOV UR4, 0x400 ;  /* 0x0000040000047882 */ /* 0x000fe20000000000 */
[----:B------:R-:W-:Y:S01]  /*eae0*/  IMAD.MOV.U32 R18, RZ, RZ, RZ ;  /* 0x000000ffff127224 */ /* 0x000fe200078e00ff */
[----:B------:R-:W-:Y:S01]  /*eaf0*/  ULDC UR44, c[0x0][0xc] ;  /* 0x00000300002c7ab9 */ /* 0x000fe20000000800 */
[----:B------:R-:W-:Y:S01]  /*eb00*/  ULDC.64 UR38, c[0x0][0x198] ;  /* 0x0000660000267ab9 */ /* 0x000fe20000000a00 */
[----:B--2---:R-:W-:-:S06]  /*eb10*/  ULEA UR4, UR5, UR4, 0x18 ;  /* 0x0000000405047291 */ /* 0x004fcc000f8ec03f */
[----:B------:R-:W-:Y:S01]  /*eb20*/  IMAD.U32 R17, RZ, RZ, UR4 ;  /* 0x00000004ff117e24 */ /* 0x000fe2000f8e00ff */
[C---:B-1----:R-:W-:Y:S01]  /*eb30*/  LOP3.LUT R5, R6.reuse, 0x7f, RZ, 0xc0, !PT ;  /* 0x0000007f06057812 */ /* 0x042fe200078ec0ff */
[----:B0-----:R-:W-:-:S05]  /*eb40*/  IMAD.SHL.U32 R0, R6, 0x8, RZ ;  /* 0x0000000806007824 */ /* 0x001fca00078e00ff */
[C---:B------:R-:W-:Y:S02]  /*eb50*/  LOP3.LUT R2, R0.reuse, 0x1f8, RZ, 0xc0, !PT ;  /* 0x000001f800027812 */ /* 0x040fe400078ec0ff */
[----:B------:R-:W-:Y:S02]  /*eb60*/  LOP3.LUT R0, R0, 0x38, RZ, 0xc0, !PT ;  /* 0x0000003800007812 */ /* 0x000fe400078ec0ff */
[----:B------:R-:W-:Y:S01]  /*eb70*/  LOP3.LUT R3, R2, 0x38, R6, 0x78, !PT ;  /* 0x0000003802037812 */ /* 0x000fe200078e7806 */
[----:B------:R-:W-:-:S05]  /*eb80*/  IMAD.SHL.U32 R2, R5, 0x8, RZ ;  /* 0x0000000805027824 */ /* 0x000fca00078e00ff */
[----:B------:R-:W-:Y:S01]  /*eb90*/  LOP3.LUT R4, R3, 0x200, R2, 0xf8, !PT ;  /* 0x0000020003047812 */ /* 0x000fe200078ef802 */
[----:B------:R-:W-:Y:S01]  /*eba0*/  IMAD.SHL.U32 R2, R6, 0x10, RZ ;  /* 0x0000001006027824 */ /* 0x000fe200078e00ff */
[----:B------:R-:W-:-:S03]  /*ebb0*/  SHF.R.U32.HI R3, RZ, 0x3, R5 ;  /* 0x00000003ff037819 */ /* 0x000fc60000011605 */
[----:B------:R-:W-:Y:S01]  /*ebc0*/  IMAD R4, R4, 0x2, R17 ;  /* 0x0000000204047824 */ /* 0x000fe200078e0211 */
[----:B------:R-:W-:Y:S01]  /*ebd0*/  LOP3.LUT R2, R3, 0x70, R2, 0xf8, !PT ;  /* 0x0000007003027812 */ /* 0x000fe200078ef802 */
[----:B------:R-:W-:Y:S02]  /*ebe0*/  IMAD.U32 R3, RZ, RZ, UR6 ;  /* 0x00000006ff037e24 */ /* 0x000fe4000f8e00ff */
[----:B------:R-:W-:Y:S01]  /*ebf0*/  IMAD.MOV.U32 R2, RZ, RZ, 0x1 ;  /* 0x00000001ff027424 */ /* 0x000fe200078e00ff */
[----:B------:R-:W-:Y:S04]  /*ec00*/  STL [R1+0x10], R4 ;  /* 0x0000100401007387 */ /* 0x000fe80000100800 */
[----:B------:R-:W-:Y:S04]  /*ec10*/  STL [R1+0x14], R3 ;  /* 0x0000140301007387 */ /* 0x000fe80000100800 */
[----:B------:R-:W-:Y:S04]  /*ec20*/  STL [R1+0x18], RZ ;  /* 0x000018ff01007387 */ /* 0x000fe80000100800 */
[----:B------:R0:W-:Y:S02]  /*ec30*/  STL [R1+0x4], R2 ;  /* 0x0000040201007387 */ /* 0x0001e40000100800 */
[----:B0-----:R-:W-:-:S02]  /*ec40*/  LOP3.LUT R2, R0, 0x40, RZ, 0xfc, !PT ;  /* 0x0000004000027812 */ /* 0x001fc400078efcff */
[----:B------:R-:W-:-:S07]  /*ec50*/  LOP3.LUT R0, R0, 0x80, RZ, 0xfc, !PT ;  /* 0x0000008000007812 */ /* 0x000fce00078efcff */
.L_x_1279:
[----:B--2---:R-:W2:Y:S01]  /*ec60*/  LDL R0, [R1+0x14] ;  /* 0x0000140001007983 */ /* 0x004ea20000100800 */
[----:B------:R-:W-:Y:S02]  /*ec70*/  ULDC UR8, c[0x0][0xc60] ;  /* 0x0003180000087ab9 */ /* 0x000fe40000000800 */
[----:B------:R-:W-:-:S11]  /*ec80*/  UISETP.NE.AND UP0, UPT, UR8, 0x1, UPT ;  /* 0x000000010800788c */ /* 0x000fd6000bf05270 */
[----:B------:R-:W-:Y:S01]  /*ec90*/  @UP0 ULDC UR4, c[0x0][0xc64] ;  /* 0x0003190000040ab9 */ /* 0x000fe20000000800 */
[----:B------:R-:W-:Y:S01]  /*eca0*/  @UP0 ULDC UR9, c[0x0][0xc68] ;  /* 0x00031a0000090ab9 */ /* 0x000fe20000000800 */
[C---:B--2---:R-:W-:Y:S02]  /*ecb0*/  R2UR UR7, R0.reuse ;  /* 0x00000000000772ca */ /* 0x044fe400000e0000 */
[----:B------:R-:W-:-:S11]  /*ecc0*/  R2UR UR6, R0 ;  /* 0x00000000000672ca */ /* 0x000fd600000e0000 */
[----:B------:R-:W-:-:S04]  /*ecd0*/  UIMAD.WIDE.U32 UR4, UR7, UR4, URZ ;  /* 0x00000004070472a5 */ /* 0x000fc8000f8e003f */
[----:B------:R-:W-:-:S03]  /*ece0*/  @UP0 USHF.R.U32.HI UR7, URZ, UR9, UR5 ;  /* 0x000000093f070299 */ /* 0x000fc60008011605 */
[----:B------:R-:W-:Y:S02]  /*ecf0*/  ULDC UR4, c[0x0][0xc78] ;  /* 0x00031e0000047ab9 */ /* 0x000fe40000000800 */
[----:B------:R-:W-:Y:S02]  /*ed00*/  UISETP.GE.AND UP0, UPT, UR7, UR4, UPT ;  /* 0x000000040700728c */ /* 0x000fe4000bf06270 */
[----:B------:R-:W-:-:S04]  /*ed10*/  UIADD3 UR4, -UR7, URZ, URZ ;  /* 0x0000003f07047290 */ /* 0x000fc8000fffe13f */
[----:B------:R-:W-:Y:S01]  /*ed20*/  PLOP3.LUT P0, PT, PT, PT, UP0, 0x80, 0x0 ;  /* 0x000000000000781c */ /* 0x000fe20003f0f008 */
[----:B------:R-:W-:-:S12]  /*ed30*/  UIMAD UR8, UR8, UR4, UR6 ;  /* 0x00000004080872a4 */ /* 0x000fd8000f8e0206 */
[----:B01-3--:R-:W-:Y:S05]  /*ed40*/  @!P0 BRA `(.L_x_1184) ;  /* 0x0000000000208947 */ /* 0x00bfea0003800000 */
[----:B------:R-:W-:Y:S01]  /*ed50*/  ULDC UR9, c[0x0][0xc6c] ;  /* 0x00031b0000097ab9 */ /* 0x000fe20000000800 */
[----:B------:R-:W-:Y:S01]  /*ed60*/  UMOV UR6, UR8 ;  /* 0x0000000800067c82 */ /* 0x000fe20008000000 */
[----:B------:R-:W-:-:S11]  /*ed70*/  UISETP.NE.AND UP0, UPT, UR9, 0x1, UPT ;  /* 0x000000010900788c */ /* 0x000fd6000bf05270 */
[----:B------:R-:W-:Y:S02]  /*ed80*/  @UP0 ULDC.64 UR10, c[0x0][0xc70] ;  /* 0x00031c00000a0ab9 */ /* 0x000fe40000000a00 */
[----:B------:R-:W-:-:S04]  /*ed90*/  UIMAD.WIDE.U32 UR4, UR8, UR10, URZ ;  /* 0x0000000a080472a5 */ /* 0x000fc8000f8e003f */
[----:B------:R-:W-:-:S04]  /*eda0*/  @UP0 USHF.R.U32.HI UR6, URZ, UR11, UR5 ;  /* 0x0000000b3f060299 */ /* 0x000fc80008011605 */
[----:B------:R-:W-:Y:S01]  /*edb0*/  UIMAD UR4, UR6, UR9, URZ ;  /* 0x00000009060472a4 */ /* 0x000fe2000f8e023f */
[----:B------:R-:W-:Y:S11]  /*edc0*/  BRA `(.L_x_1185) ;  /* 0x00000000001c7947 */ /* 0x000ff60003800000 */
.L_x_1184:
[----:B------:R-:W-:Y:S01]  /*edd0*/  ULDC UR9, c[0x0][0xc54] ;  /* 0x0003150000097ab9 */ /* 0x000fe20000000800 */
[----:B------:R-:W-:Y:S01]  /*ede0*/  UMOV UR6, UR8 ;  /* 0x0000000800067c82 */ /* 0x000fe20008000000 */
[----:B------:R-:W-:-:S11]  /*edf0*/  UISETP.NE.AND UP0, UPT, UR9, 0x1, UPT ;  /* 0x000000010900788c */ /* 0x000fd6000bf05270 */
[----:B------:R-:W-:Y:S02]  /*ee00*/  @UP0 ULDC.64 UR10, c[0x0][0xc58] ;  /* 0x00031600000a0ab9 */ /* 0x000fe40000000a00 */
[----:B------:R-:W-:-:S04]  /*ee10*/  UIMAD.WIDE.U32 UR4, UR8, UR10, URZ ;  /* 0x0000000a080472a5 */ /* 0x000fc8000f8e003f */
[----:B------:R-:W-:-:S04]  /*ee20*/  @UP0 USHF.R.U32.HI UR6, URZ, UR11, UR5 ;  /* 0x0000000b3f060299 */ /* 0x000fc80008011605 */
[----:B------:R-:W-:-:S12]  /*ee30*/  UIMAD UR4, UR6, UR9, URZ ;  /* 0x00000009060472a4 */ /* 0x000fd8000f8e023f */
.L_x_1185:
[----:B------:R-:W-:Y:S02]  /*ee40*/  UIADD3 UR4, UR8, -UR4, URZ ;  /* 0x8000000408047290 */ /* 0x000fe4000fffe03f */
[----:B------:R-:W-:Y:S01]  /*ee50*/  ULOP3.LUT UR5, URZ, UR6, URZ, 0x33, !UPT ;  /* 0x000000063f057292 */ /* 0x000fe2000f8e333f */
[----:B------:R-:W-:Y:S01]  /*ee60*/  ULDC UR14, c[0x0][0xc48] ;  /* 0x00031200000e7ab9 */ /* 0x000fe20000000800 */
[----:B------:R-:W-:Y:S01]  /*ee70*/  ULDC UR8, c[0x0][0x448] ;  /* 0x0001120000087ab9 */ /* 0x000fe20000000800 */
[----:B------:R-:W-:Y:S01]  /*ee80*/  ULDC UR43, c[0x0][0xc3c] ;  /* 0x00030f00002b7ab9 */ /* 0x000fe20000000800 */
[----:B------:R-:W-:Y:S02]  /*ee90*/  UISETP.NE.AND UP2, UPT, UR14, 0x1, UPT ;  /* 0x000000010e00788c */ /* 0x000fe4000bf45270 */
[----:B------:R-:W-:Y:S02]  /*eea0*/  UISETP.NE.AND UP1, UPT, UR8, 0x1, UPT ;  /* 0x000000010800788c */ /* 0x000fe4000bf25270 */
[----:B------:R-:W-:Y:S01]  /*eeb0*/  UIADD3 UR43, UR5, UR43, URZ ;  /* 0x0000002b052b7290 */ /* 0x000fe2000fffe03f */
[----:B------:R-:W-:Y:S01]  /*eec0*/  ULDC.64 UR10, c[0x0][0x418] ;  /* 0x00010600000a7ab9 */ /* 0x000fe20000000a00 */
[----:B------:R-:W-:Y:S01]  /*eed0*/  ULDC UR13, c[0x0][0xc54] ;  /* 0x00031500000d7ab9 */ /* 0x000fe20000000800 */
[----:B------:R-:W-:-:S02]  /*eee0*/  UISETP.NE.U32.AND UP0, UPT, UR10, URZ, UPT ;  /* 0x0000003f0a00728c */ /* 0x000fc4000bf05070 */
[----:B------:R-:W-:Y:S02]  /*eef0*/  UIMAD UR13, UR7, UR13, UR4 ;  /* 0x0000000d070d72a4 */ /* 0x000fe4000f8e0204 */
[----:B------:R-:W-:Y:S01]  /*ef00*/  USHF.L.U32 UR43, UR43, 0x7, URZ ;  /* 0x000000072b2b7899 */ /* 0x000fe2000800063f */
[----:B------:R-:W-:Y:S01]  /*ef10*/  ULDC.64 UR4, c[0x0][0x9e0] ;  /* 0x0002780000047ab9 */ /* 0x000fe20000000a00 */
[----:B------:R-:W-:Y:S02]  /*ef20*/  UISETP.NE.AND.EX UP0, UPT, UR11, URZ, UPT, UP0 ;  /* 0x0000003f0b00728c */ /* 0x000fe4000bf05300 */
[----:B------:R-:W-:Y:S02]  /*ef30*/  UISETP.GE.AND UP3, UPT, UR5, 0x1, UPT ;  /* 0x000000010500788c */ /* 0x000fe4000bf66270 */
[----:B------:R-:W-:Y:S01]  /*ef40*/  UIADD3 UR12, UR43, 0x7f, URZ ;  /* 0x0000007f2b0c7890 */ /* 0x000fe2000fffe03f */
[----:B------:R-:W-:Y:S01]  /*ef50*/  ULDC UR10, c[0x0][0x424] ;  /* 0x00010900000a7ab9 */ /* 0x000fe20000000800 */
[----:B------:R-:W-:Y:S01]  /*ef60*/  ULDC UR6, c[0x0][0x288] ;  /* 0x0000a20000067ab9 */ /* 0x000fe20000000800 */
[----:B------:R-:W-:Y:S01]  /*ef70*/  @UP2 ULDC UR8, c[0x0][0xc4c] ;  /* 0x0003130000082ab9 */ /* 0x000fe20000000800 */
[----:B------:R-:W-:Y:S01]  /*ef80*/  @UP1 ULDC UR11, c[0x0][0x44c] ;  /* 0x00011300000b1ab9 */ /* 0x000fe20000000800 */
[----:B------:R-:W-:Y:S01]  /*ef90*/  USEL UR15, UR10, 0x1, UP0 ;  /* 0x000000010a0f7887 */ /* 0x000fe20008000000 */
[----:B------:R-:W-:Y:S01]  /*efa0*/  PLOP3.LUT P1, PT, PT, PT, UP3, 0x80, 0x0 ;  /* 0x000000000000781c */ /* 0x000fe20003f2f038 */
[----:B------:R-:W-:-:S02]  /*efb0*/  UIADD3 UR16, -UR6, 0x1, URZ ;  /* 0x0000000106107890 */ /* 0x000fc4000fffe13f */
[----:B------:R-:W-:Y:S02]  /*efc0*/  UIMAD.WIDE.U32 UR8, UR13, UR8, URZ ;  /* 0x000000080d0872a5 */ /* 0x000fe4000f8e003f */
[----:B------:R-:W-:Y:S01]  /*efd0*/  UIMAD.WIDE.U32 UR10, UR12, UR11, URZ ;  /* 0x0000000b0c0a72a5 */ /* 0x000fe2000f8e003f */
[----:B------:R-:W-:Y:S01]  /*efe0*/  ULDC UR7, c[0x0][0x2f0] ;  /* 0x0000bc0000077ab9 */ /* 0x000fe20000000800 */
[----:B------:R-:W-:Y:S01]  /*eff0*/  @UP2 ULDC UR17, c[0x0][0xc50] ;  /* 0x0003140000112ab9 */ /* 0x000fe20000000800 */
[----:B------:R-:W-:Y:S01]  /*f000*/  @UP1 ULDC UR18, c[0x0][0x450] ;  /* 0x0001140000121ab9 */ /* 0x000fe20000000800 */
[----:B------:R-:W-:Y:S01]  /*f010*/  UMOV UR42, UR13 ;  /* 0x0000000d002a7c82 */ /* 0x000fe20008000000 */
[----:B------:R-:W-:Y:S02]  /*f020*/  UIMAD UR16, UR15, UR7, UR16 ;  /* 0x000000070f1072a4 */ /* 0x000fe4000f8e0210 */
[----:B------:R-:W-:Y:S02]  /*f030*/  @UP2 USHF.R.U32.HI UR42, URZ, UR17, UR9 ;  /* 0x000000113f2a2299 */ /* 0x000fe40008011609 */
[----:B------:R-:W-:-:S02]  /*f040*/  @UP1 USHF.R.U32.HI UR12, URZ, UR18, UR11 ;  /* 0x000000123f0c1299 */ /* 0x000fc4000801160b */
[----:B------:R-:W-:Y:S02]  /*f050*/  UIADD3 UR36, -UR42, URZ, URZ ;  /* 0x0000003f2a247290 */ /* 0x000fe4000fffe13f */
[----:B------:R-:W-:Y:S02]  /*f060*/  UIADD3 UR12, UR16, UR12, URZ ;  /* 0x0000000c100c7290 */ /* 0x000fe4000fffe03f */
[----:B------:R-:W-:Y:S02]  /*f070*/  UIMAD UR36, UR14, UR36, UR13 ;  /* 0x000000240e2472a4 */ /* 0x000fe4000f8e020d */
[----:B------:R-:W-:Y:S01]  /*f080*/  UIADD3 UR4, UR12, UR4, URZ ;  /* 0x000000040c047290 */ /* 0x000fe2000fffe03f */
[----:B------:R-:W-:Y:S11]  /*f090*/  @!P1 BRA `(.L_x_1186) ;  /* 0x0000000000449947 */ /* 0x000ff60003800000 */
[----:B------:R-:W-:Y:S01]  /*f0a0*/  ISETP.LT.AND P0, PT, RZ, UR12, PT ;  /* 0x0000000cff007c0c */ /* 0x000fe2000bf01270 */
[----:B------:R-:W-:-:S12]  /*f0b0*/  UIADD3 UR10, UR12, -0x1, URZ ;  /* 0xffffffff0c0a7890 */ /* 0x000fd8000fffe03f */
[----:B------:R-:W-:Y:S05]  /*f0c0*/  @P0 BRA `(.L_x_1187) ;  /* 0x00000000001c0947 */ /* 0x000fea0003800000 */
[----:B------:R-:W-:Y:S02]  /*f0d0*/  UISETP.NE.AND UP0, UPT, UR5, 0x1, UPT ;  /* 0x000000010500788c */ /* 0x000fe4000bf05270 */
[----:B------:R-:W-:-:S09]  /*f0e0*/  UIADD3 UR10, -UR12, URZ, URZ ;  /* 0x0000003f0c0a7290 */ /* 0x000fd2000fffe13f */
[----:B------:R-:W-:Y:S02]  /*f0f0*/  @UP0 ULDC.64 UR12, c[0x0][0x9e8] ;  /* 0x00027a00000c0ab9 */ /* 0x000fe40000000a00 */
[----:B------:R-:W-:-:S04]  /*f100*/  UIMAD.WIDE.U32 UR8, UR10, UR12, URZ ;  /* 0x0000000c0a0872a5 */ /* 0x000fc8000f8e003f */
[----:B------:R-:W-:-:S04]  /*f110*/  @UP0 USHF.R.U32.HI UR10, URZ, UR13, UR9 ;  /* 0x0000000d3f0a0299 */ /* 0x000fc80008011609 */
[----:B------:R-:W-:Y:S01]  /*f120*/  ULOP3.LUT UR10, URZ, UR10, URZ, 0x33, !UPT ;  /* 0x0000000a3f0a7292 */ /* 0x000fe2000f8e333f */
[----:B------:R-:W-:Y:S11]  /*f130*/  BRA `(.L_x_1188) ;  /* 0x0000000000107947 */ /* 0x000ff60003800000 */
.L_x_1187:
[----:B------:R-:W-:-:S11]  /*f140*/  UISETP.NE.AND UP0, UPT, UR5, 0x1, UPT ;  /* 0x000000010500788c */ /* 0x000fd6000bf05270 */
[----:B------:R-:W-:Y:S02]  /*f150*/  @UP0 ULDC.64 UR12, c[0x0][0x9e8] ;  /* 0x00027a00000c0ab9 */ /* 0x000fe40000000a00 */
[----:B------:R-:W-:-:S04]  /*f160*/  UIMAD.WIDE.U32 UR8, UR10, UR12, URZ ;  /* 0x0000000c0a0872a5 */ /* 0x000fc8000f8e003f */
[----:B------:R-:W-:-:S12]  /*f170*/  @UP0 USHF.R.U32.HI UR10, URZ, UR13, UR9 ;  /* 0x0000000d3f0a0299 */ /* 0x000fd80008011609 */
.L_x_1188:
[----:B------:R-:W-:-:S04]  /*f180*/  UIMAD UR10, UR10, UR5, UR5 ;  /* 0x000000050a0a72a4 */ /* 0x000fc8000f8e0205 */
[----:B------:R-:W-:-:S04]  /*f190*/  UISETP.LT.AND UP0, UPT, UR4, UR10, UPT ;  /* 0x0000000a0400728c */ /* 0x000fc8000bf01270 */
[----:B------:R-:W-:-:S12]  /*f1a0*/  USEL UR4, UR4, UR10, UP0 ;  /* 0x0000000a04047287 */ /* 0x000fd80008000000 */
.L_x_1186:
[----:B------:R-:W-:Y:S02]  /*f1b0*/  UIMAD UR8, UR15, UR7, 0x5f ;  /* 0x0000005f0f0874a4 */ /* 0x000fe4000f8e0207 */
[----:B------:R-:W-:Y:S02]  /*f1c0*/  UIADD3 UR10, UR4, 0x5f, URZ ;  /* 0x0000005f040a7890 */ /* 0x000fe4000fffe03f */
[----:B------:R-:W-:Y:S02]  /*f1d0*/  UIMAD.WIDE UR8, UR8, 0x2aaaaaab, URZ ;  /* 0x2aaaaaab080878a5 */ /* 0x000fe4000f8e023f */
[----:B------:R-:W-:Y:S01]  /*f1e0*/  UIMAD.WIDE UR10, UR10, 0x2aaaaaab, URZ ;  /* 0x2aaaaaab0a0a78a5 */ /* 0x000fe2000f8e023f */
[----:B------:R-:W-:Y:S01]  /*f1f0*/  @UP1 ULDC UR12, c[0x0][0x44c] ;  /* 0x00011300000c1ab9 */ /* 0x000fe20000000800 */
[----:B------:R-:W-:Y:S02]  /*f200*/  UIMAD UR7, UR15, UR7, -UR6 ;  /* 0x000000070f0772a4 */ /* 0x000fe4000f8e0a06 */
[----:B------:R-:W-:-:S02]  /*f210*/  UIMAD.WIDE.U32 UR12, UR43, UR12, URZ ;  /* 0x0000000c2b0c72a5 */ /* 0x000fc4000f8e003f */
[----:B------:R-:W-:Y:S02]  /*f220*/  USHF.R.U32.HI UR6, URZ, 0x1f, UR9 ;  /* 0x0000001f3f067899 */ /* 0x000fe40008011609 */
[----:B------:R-:W-:Y:S01]  /*f230*/  USHF.R.U32.HI UR4, URZ, 0x1f, UR11 ;  /* 0x0000001f3f047899 */ /* 0x000fe2000801160b */
[----:B------:R-:W-:Y:S01]  /*f240*/  @UP1 ULDC UR16, c[0x0][0x450] ;  /* 0x0001140000101ab9 */ /* 0x000fe20000000800 */
[----:B------:R-:W-:Y:S01]  /*f250*/  UMOV UR14, UR43 ;  /* 0x0000002b000e7c82 */ /* 0x000fe20008000000 */
[----:B------:R-:W-:Y:S02]  /*f260*/  @UP1 USHF.R.U32.HI UR14, URZ, UR16, UR13 ;  /* 0x000000103f0e1299 */ /* 0x000fe4000801160d */
[----:B------:R-:W-:Y:S02]  /*f270*/  ULEA.HI.SX32 UR9, UR9, UR6, 0x1c ;  /* 0x0000000609097291 */ /* 0x000fe4000f8fe23f */
[----:B------:R-:W-:Y:S02]  /*f280*/  ULEA.HI.SX32 UR4, UR11, UR4, 0x1c ;  /* 0x000000040b047291 */ /* 0x000fe4000f8fe23f */
[----:B------:R-:W-:-:S02]  /*f290*/  UIADD3 UR6, UR7, UR14, URZ ;  /* 0x0000000e07067290 */ /* 0x000fc4000fffe03f */
[----:B------:R-:W-:Y:S01]  /*f2a0*/  UISETP.LT.AND UP0, UPT, UR9, UR4, UPT ;  /* 0x000000040900728c */ /* 0x000fe2000bf01270 */
[----:B------:R-:W-:Y:S02]  /*f2b0*/  ULDC UR8, c[0x0][0x9dc] ;  /* 0x0002770000087ab9 */ /* 0x000fe40000000800 */
[----:B------:R-:W-:Y:S02]  /*f2c0*/  UIADD3 UR8, UR6, -UR8, URZ ;  /* 0x8000000806087290 */ /* 0x000fe4000fffe03f */
[----:B------:R-:W-:Y:S01]  /*f2d0*/  USEL UR41, UR9, UR4, UP0 ;  /* 0x0000000409297287 */ /* 0x000fe20008000000 */
[----:B------:R-:W-:Y:S11]  /*f2e0*/  @!P1 BRA `(.L_x_1189) ;  /* 0x0000000000489947 */ /* 0x000ff60003800000 */
[----:B------:R-:W-:Y:S02]  /*f2f0*/  UMOV UR4, UR6 ;  /* 0x0000000600047c82 */ /* 0x000fe40008000000 */
[----:B------:R-:W-:-:S06]  /*f300*/  UISETP.GT.AND UP0, UPT, UR4, -0x1, UPT ;  /* 0xffffffff0400788c */ /* 0x000fcc000bf04270 */
[----:B------:R-:W-:-:S13]  /*f310*/  PLOP3.LUT P0, PT, PT, PT, UP0, 0x80, 0x0 ;  /* 0x000000000000781c */ /* 0x000fda0003f0f008 */
[----:B------:R-:W-:Y:S05]  /*f320*/  @P0 BRA `(.L_x_1190) ;  /* 0x00000000001c0947 */ /* 0x000fea0003800000 */
[----:B------:R-:W-:Y:S02]  /*f330*/  UISETP.NE.AND UP0, UPT, UR5, 0x1, UPT ;  /* 0x000000010500788c */ /* 0x000fe4000bf05270 */
[----:B------:R-:W-:-:S09]  /*f340*/  ULOP3.LUT UR4, URZ, UR4, URZ, 0x33, !UPT ;  /* 0x000000043f047292 */ /* 0x000fd2000f8e333f */
[----:B------:R-:W-:Y:S02]  /*f350*/  @UP0 ULDC.64 UR10, c[0x0][0x9e8] ;  /* 0x00027a00000a0ab9 */ /* 0x000fe40000000a00 */
[----:B------:R-:W-:-:S04]  /*f360*/  UIMAD.WIDE.U32 UR6, UR4, UR10, URZ ;  /* 0x0000000a040672a5 */ /* 0x000fc8000f8e003f */
[----:B------:R-:W-:-:S04]  /*f370*/  @UP0 USHF.R.U32.HI UR4, URZ, UR11, UR7 ;  /* 0x0000000b3f040299 */ /* 0x000fc80008011607 */
[----:B------:R-:W-:Y:S01]  /*f380*/  ULOP3.LUT UR4, URZ, UR4, URZ, 0x33, !UPT ;  /* 0x000000043f047292 */ /* 0x000fe2000f8e333f */
[----:B------:R-:W-:Y:S11]  /*f390*/  BRA `(.L_x_1191) ;  /* 0x0000000000107947 */ /* 0x000ff60003800000 */
.L_x_1190:
[----:B------:R-:W-:-:S11]  /*f3a0*/  UISETP.NE.AND UP0, UPT, UR5, 0x1, UPT ;  /* 0x000000010500788c */ /* 0x000fd6000bf05270 */
[----:B------:R-:W-:Y:S02]  /*f3b0*/  @UP0 ULDC.64 UR10, c[0x0][0x9e8] ;  /* 0x00027a00000a0ab9 */ /* 0x000fe40000000a00 */
[----:B------:R-:W-:-:S04]  /*f3c0*/  UIMAD.WIDE.U32 UR6, UR4, UR10, URZ ;  /* 0x0000000a040672a5 */ /* 0x000fc8000f8e003f */
[----:B------:R-:W-:-:S12]  /*f3d0*/  @UP0 USHF.R.U32.HI UR4, URZ, UR11, UR7 ;  /* 0x0000000b3f040299 */ /* 0x000fd80008011607 */
.L_x_1191:
[----:B------:R-:W-:-:S04]  /*f3e0*/  UIMAD UR4, UR4, UR5, URZ ;  /* 0x00000005040472a4 */ /* 0x000fc8000f8e023f */
[----:B------:R-:W-:-:S04]  /*f3f0*/  UISETP.LT.AND UP0, UPT, UR8, UR4, UPT ;  /* 0x000000040800728c */ /* 0x000fc8000bf01270 */
[----:B------:R-:W-:-:S12]  /*f400*/  USEL UR8, UR8, UR4, !UP0 ;  /* 0x0000000408087287 */ /* 0x000fd8000c000000 */
.L_x_1189:
[----:B------:R-:W-:Y:S01]  /*f410*/  UIMAD.WIDE UR4, UR8, 0x2aaaaaab, URZ ;  /* 0x2aaaaaab080478a5 */ /* 0x000fe2000f8e023f */
[----:B------:R-:W-:Y:S03]  /*f420*/  BSSY B7, `(.L_x_1192) ;  /* 0x00003f0000077945 */ /* 0x000fe60003800000 */
[----:B------:R-:W-:-:S04]  /*f430*/  USHF.R.U32.HI UR4, URZ, 0x1f, UR5 ;  /* 0x0000001f3f047899 */ /* 0x000fc80008011605 */
[----:B------:R-:W-:-:S04]  /*f440*/  ULEA.HI.SX32 UR4, UR5, UR4, 0x1c ;  /* 0x0000000405047291 */ /* 0x000fc8000f8fe23f */
[----:B------:R-:W-:-:S04]  /*f450*/  UISETP.LT.AND UP0, UPT, URZ, UR4, UPT ;  /* 0x000000043f00728c */ /* 0x000fc8000bf01270 */
[----:B------:R-:W-:-:S04]  /*f460*/  USEL UR40, URZ, UR4, !UP0 ;  /* 0x000000043f287287 */ /* 0x000fc8000c000000 */
[----:B------:R-:W-:-:S06]  /*f470*/  UISETP.GT.AND UP0, UPT, UR41, UR40, UPT ;  /* 0x000000282900728c */ /* 0x000fcc000bf04270 */
[----:B------:R-:W-:-:S13]  /*f480*/  PLOP3.LUT P0, PT, PT, PT, UP0, 0x80, 0x0 ;  /* 0x000000000000781c */ /* 0x000fda0003f0f008 */
[----:B------:R-:W-:Y:S05]  /*f490*/  @P0 BRA `(.L_x_1193) ;  /* 0x00000000004c0947 */ /* 0x000fea0003800000 */
[----:B------:R-:W0:Y:S02]  /*f4a0*/  S2R R0, SR_TID.X ;  /* 0x0000000000007919 */ /* 0x000e240000002100 */
        /* <DEDUP_REMOVED lines=10> */
[----:B-1----:R-:W2:Y:S01]  /*f550*/  @P0 ATOMG.E.ADD.STRONG.GPU PT, R3, desc[UR6][R2.64], R5 ;  /* 0x00000005020309a8 */ /* 0x002ea200081ee1c6 */
[----:B------:R-:W0:Y:S02]  /*f560*/  S2R R4, SR_LTMASK ;  /* 0x0000000000047919 */ /* 0x000e240000003900 */
[----:B0-----:R-:W-:-:S04]  /*f570*/  LOP3.LUT R4, R4, UR4, RZ, 0xc0, !PT ;  /* 0x0000000404047c12 */ /* 0x001fc8000f8ec0ff */
[----:B------:R-:W0:Y:S01]  /*f580*/  POPC R7, R4 ;  /* 0x0000000400077309 */ /* 0x000e220000000000 */
[----:B--2---:R-:W0:Y:S02]  /*f590*/  SHFL.IDX PT, R0, R3, R0, 0x1f ;  /* 0x00001f0003007589 */ /* 0x004e2400000e0000 */
[----:B0-----:R-:W-:-:S05]  /*f5a0*/  IADD3 R0, R0, UR44, R7 ;  /* 0x0000002c00007c10 */ /* 0x001fca000fffe007 */
[----:B------:R1:W-:Y:S01]  /*f5b0*/  STL [R1+0x14], R0 ;  /* 0x0000140001007387 */ /* 0x0003e20000100800 */
[----:B------:R-:W-:Y:S05]  /*f5c0*/  BRA `(.L_x_1194) ;  /* 0x0000003c00547947 */ /* 0x000fea0003800000 */
.L_x_1193:
[----:B------:R-:W-:Y:S01]  /*f5d0*/  VIADD R0, R17, 0x18400 ;  /* 0x0001840011007836 */ /* 0x000fe20000000000 */
[----:B------:R-:W-:Y:S04]  /*f5e0*/  BSSY B6, `(.L_x_1195) ;  /* 0x0000013000067945 */ /* 0x000fe80003800000 */
[----:B------:R-:W-:-:S13]  /*f5f0*/  LOP3.LUT P0, RZ, R0, 0x3ff, RZ, 0xc0, !PT ;  /* 0x000003ff00ff7812 */ /* 0x000fda000780c0ff */
[----:B------:R-:W-:Y:S05]  /*f600*/  @!P0 BRA `(.L_x_1196) ;  /* 0x0000000000408947 */ /* 0x000fea0003800000 */
        /* <DEDUP_REMOVED lines=16> */
.L_x_1196:
[----:B------:R-:W-:Y:S05]  /*f710*/  BSYNC B6 ;  /* 0x0000000000067941 */ /* 0x000fea0003800000 */
.L_x_1195:
        /* <DEDUP_REMOVED lines=8> */
[----:B------:R0:W1:Y:S01]  /*f7a0*/  LDC.64 R2, c[0x4][R16] ;  /* 0x0100000010027b82 */ /* 0x0000620000000a00 */
        /* <DEDUP_REMOVED lines=11> */
.L_x_1199:
        /* <DEDUP_REMOVED lines=15> */
.L_x_1198:
[----:B------:R-:W-:Y:S05]  /*f950*/  BSYNC B6 ;  /* 0x0000000000067941 */ /* 0x000fea0003800000 */
.L_x_1197:
[----:B------:R-:W-:Y:S01]  /*f960*/  ULDC.64 UR4, c[0x0][0x9f8] ;  /* 0x00027e0000047ab9 */ /* 0x000fe20000000a00 */
[----:B------:R-:W2:Y:S01]  /*f970*/  LDL.LU R0, [R1+0xc] ;  /* 0x00000c0001007983 */ /* 0x000ea20000300800 */
[----:B------:R-:W-:Y:S01]  /*f980*/  UISETP.NE.U32.AND UP0, UPT, UR4, URZ, UPT ;  /* 0x0000003f0400728c */ /* 0x000fe2000bf05070 */
[----:B------:R-:W-:Y:S01]  /*f990*/  IMAD.U32 R7, RZ, RZ, UR42 ;  /* 0x0000002aff077e24 */ /* 0x000fe2000f8e00ff */
[----:B------:R-:W-:Y:S02]  /*f9a0*/  ULDC.64 UR6, c[0x0][0x208] ;  /* 0x0000820000067ab9 */ /* 0x000fe40000000a00 */
[----:B------:R-:W-:-:S06]  /*f9b0*/  UISETP.NE.AND.EX UP0, UPT, UR5, URZ, UPT, UP0 ;  /* 0x0000003f0500728c */ /* 0x000fcc000bf05300 */
[----:B------:R-:W-:-:S05]  /*f9c0*/  PLOP3.LUT P0, PT, PT, PT, UP0, 0x80, 0x0 ;  /* 0x000000000000781c */ /* 0x000fca0003f0f008 */
[----:B------:R-:W-:Y:S02]  /*f9d0*/  @UP0 ULDC.64 UR4, c[0x0][0x9f8] ;  /* 0x00027e0000040ab9 */ /* 0x000fe40000000a00 */
[----:B------:R-:W-:-:S06]  /*f9e0*/  @UP0 UIMAD.WIDE UR4, UR42, 0x4, UR4 ;  /* 0x000000042a0408a5 */ /* 0x000fcc000f8e0204 */
[----:B------:R-:W-:Y:S02]  /*f9f0*/  IMAD.U32 R2, RZ, RZ, UR4 ;  /* 0x00000004ff027e24 */ /* 0x000fe4000f8e00ff */
[----:B------:R-:W-:-:S05]  /*fa00*/  IMAD.U32 R3, RZ, RZ, UR5 ;  /* 0x00000005ff037e24 */ /* 0x000fca000f8e00ff */
[----:B------:R0:W3:Y:S01]  /*fa10*/  @P0 LDG.E R7, desc[UR6][R2.64] ;  /* 0x0000000602070981 */ /* 0x0000e2000c1e1900 */
[----:B------:R-:W-:Y:S01]  /*fa20*/  UMOV UR4, 0xffffffff ;  /* 0xffffffff00047882 */ /* 0x000fe20000000000 */
[----:B------:R-:W-:Y:S01]  /*fa30*/  IMAD.U32 R19, RZ, RZ, UR41 ;  /* 0x00000029ff137e24 */ /* 0x000fe2000f8e00ff */
[----:B------:R-:W1:Y:S03]  /*fa40*/  S2R R4, SR_TID.X ;  /* 0x0000000000047919 */ /* 0x000e660000002100 */
[----:B------:R-:W-:Y:S01]  /*fa50*/  VIADD R19, R19, 0xffffffff ;  /* 0xffffffff13137836 */ /* 0x000fe20000000000 */
[----:B0-----:R-:W0:Y:S02]  /*fa60*/  LDC.64 R2, c[0x0][0x418] ;  /* 0x00010600ff027b82 */ /* 0x001e240000000a00 */
[----:B0-----:R-:W-:Y:S02]  /*fa70*/  ISETP.NE.U32.AND P0, PT, R2, RZ, PT ;  /* 0x000000ff0200720c */ /* 0x001fe40003f05070 */
[----:B-1----:R-:W-:-:S02]  /*fa80*/  SHF.R.U32.HI R4, RZ, 0x5, R4 ;  /* 0x00000005ff047819 */ /* 0x002fc40000011604 */
[----:B------:R-:W-:Y:S02]  /*fa90*/  ISETP.NE.AND.EX P1, PT, R3, RZ, PT, P0 ;  /* 0x000000ff0300720c */ /* 0x000fe40003f25300 */
[----:B------:R-:W-:Y:S02]  /*faa0*/  LOP3.LUT R4, R4, 0x3, RZ, 0xc0, !PT ;  /* 0x0000000304047812 */ /* 0x000fe400078ec0ff */
[----:B--2---:R-:W-:-:S09]  /*fab0*/  LOP3.LUT R0, R0, 0xfffffffe, RZ, 0xc0, !PT ;  /* 0xfffffffe00007812 */ /* 0x004fd200078ec0ff */
[----:B------:R-:W-:Y:S02]  /*fac0*/  @P1 LOP3.LUT R0, R0, 0x1, RZ, 0xfc, !PT ;  /* 0x0000000100001812 */ /* 0x000fe400078efcff */
[----:B---3--:R-:W-:Y:S01]  /*fad0*/  SHF.R.S32.HI R8, RZ, 0x1f, R7 ;  /* 0x0000001fff087819 */ /* 0x008fe20000011407 */
[----:B------:R0:W-:Y:S01]  /*fae0*/  STL [R1], R7 ;  /* 0x0000000701007387 */ /* 0x0001e20000100800 */
[----:B------:R-:W-:-:S03]  /*faf0*/  SEL R16, R7, RZ, !P1 ;  /* 0x000000ff07107207 */ /* 0x000fc60004800000 */
[----:B------:R0:W-:Y:S04]  /*fb00*/  STL [R1+0x8], R8 ;  /* 0x0000080801007387 */ /* 0x0001e80000100800 */
[----:B------:R0:W-:Y:S01]  /*fb10*/  STL [R1+0xc], R0 ;  /* 0x00000c0001007387 */ /* 0x0001e20000100800 */
[----:B------:R-:W-:Y:S05]  /*fb20*/  BRA.DIV UR4, `(.L_x_1200) ;  /* 0x00000042043c7947 */ /* 0x000fea000b800000 */
[----:B------:R1:W2:Y:S02]  /*fb30*/  SHFL.IDX PT, R14, R4, RZ, 0x1f ;  /* 0x00001fff040e7589 */ /* 0x0002a400000e0000 */
.L_x_1294:
[----:B------:R-:W-:Y:S02]  /*fb40*/  PLOP3.LUT P2, PT, PT, PT, PT, 0x8, 0x0 ;  /* 0x000000000000781c */ /* 0x000fe40003f4e170 */
[----:B0-----:R-:W-:Y:S02]  /*fb50*/  LOP3.LUT R0, R0, 0xfffffffd, RZ, 0xc0, !PT ;  /* 0xfffffffd00007812 */ /* 0x001fe400078ec0ff */
[----:B--2---:R-:W-:-:S09]  /*fb60*/  ISETP.NE.AND P0, PT, R14, RZ, PT ;  /* 0x000000ff0e00720c */ /* 0x004fd20003f05270 */
[----:B------:R-:W-:-:S05]  /*fb70*/  @P2 LOP3.LUT R0, R0, 0x2, RZ, 0xfc, !PT ;  /* 0x0000000200002812 */ /* 0x000fca00078efcff */
[----:B------:R0:W-:Y:S01]  /*fb80*/  STL [R1+0xc], R0 ;  /* 0x00000c0001007387 */ /* 0x0001e20000100800 */
[----:B------:R-:W-:Y:S05]  /*fb90*/  @P0 BRA `(.L_x_1201) ;  /* 0x0000000400280947 */ /* 0x000fea0003800000 */
[----:B------:R-:W-:-:S03]  /*fba0*/  UMOV UR4, 0xffffffff ;  /* 0xffffffff00047882 */ /* 0x000fc60000000000 */
[----:B------:R-:W-:Y:S05]  /*fbb0*/  BRA.DIV UR4, `(.L_x_1202) ;  /* 0x0000004204387947 */ /* 0x000fea000b800000 */
[----:B------:R-:W-:-:S13]  /*fbc0*/  ELECT P6, URZ, PT ;  /* 0x00000000003f782f */ /* 0x000fda00038c0000 */
.L_x_1297:
[----:B------:R-:W-:Y:S05]  /*fbd0*/  @!P6 BRA `(.L_x_1201) ;  /* 0x000000040018e947 */ /* 0x000fea0003800000 */
[----:B------:R-:W-:Y:S01]  /*fbe0*/  IMAD.MOV.U32 R16, RZ, RZ, R7 ;  /* 0x000000ffff107224 */ /* 0x000fe200078e0007 */
[----:B------:R-:W-:Y:S06]  /*fbf0*/  @!P1 BRA `(.L_x_1203) ;  /* 0x0000000000489947 */ /* 0x000fec0003800000 */
[----:B------:R-:W2:Y:S01]  /*fc00*/  LDC R6, c[0x0][0x43c] ;  /* 0x00010f00ff067b82 */ /* 0x000ea20000000800 */
[----:B------:R-:W-:Y:S01]  /*fc10*/  ULDC.64 UR4, c[0x0][0x428] ;  /* 0x00010a0000047ab9 */ /* 0x000fe20000000a00 */
[----:B------:R-:W-:Y:S01]  /*fc20*/  ULDC.64 UR6, c[0x0][0x208] ;  /* 0x0000820000067ab9 */ /* 0x000fe20000000a00 */
[----:B--2---:R-:W-:-:S13]  /*fc30*/  ISETP.NE.AND P0, PT, R6, 0x1, PT ;  /* 0x000000010600780c */ /* 0x004fda0003f05270 */
[----:B-1----:R-:W0:Y:S02]  /*fc40*/  @P0 LDC.64 R4, c[0x0][0x440] ;  /* 0x00011000ff040b82 */ /* 0x002e240000000a00 */
[----:B0-----:R-:W-:-:S04]  /*fc50*/  @P0 IMAD.HI.U32 R0, R19, R4, RZ ;  /* 0x0000000413000227 */ /* 0x001fc800078e00ff */
[----:B------:R-:W-:Y:S01]  /*fc60*/  IMAD.MOV.U32 R4, RZ, RZ, R19 ;  /* 0x000000ffff047224 */ /* 0x000fe200078e0013 */
[----:B------:R-:W-:-:S04]  /*fc70*/  @P0 SHF.R.U32.HI R4, RZ, R5, R0 ;  /* 0x00000005ff040219 */ /* 0x000fc80000011600 */
[--C-:B------:R-:W-:Y:S01]  /*fc80*/  SHF.R.S32.HI R5, RZ, 0x1f, R4.reuse ;  /* 0x0000001fff057819 */ /* 0x100fe20000011404 */
[----:B------:R-:W-:-:S04]  /*fc90*/  IMAD.MOV R0, RZ, RZ, -R4 ;  /* 0x000000ffff007224 */ /* 0x000fc800078e0a04 */
[----:B------:R-:W-:Y:S02]  /*fca0*/  IMAD R19, R6, R0, R19 ;  /* 0x0000000006137224 */ /* 0x000fe400078e0213 */
[----:B------:R-:W-:Y:S02]  /*fcb0*/  IMAD R0, R8, UR4, RZ ;  /* 0x0000000408007c24 */ /* 0x000fe4000f8e02ff */
[----:B------:R-:W-:-:S04]  /*fcc0*/  IMAD.WIDE.U32 R4, R7, UR4, R4 ;  /* 0x0000000407047c25 */ /* 0x000fc8000f8e0004 */
[----:B------:R-:W-:Y:S01]  /*fcd0*/  IMAD R0, R7, UR5, R0 ;  /* 0x0000000507007c24 */ /* 0x000fe2000f8e0200 */
[----:B------:R-:W-:-:S03]  /*fce0*/  LEA R2, P0, R4, R2, 0x2 ;  /* 0x0000000204027211 */ /* 0x000fc600078010ff */
[----:B------:R-:W-:-:S05]  /*fcf0*/  IMAD.IADD R0, R5, 0x1, R0 ;  /* 0x0000000105007824 */ /* 0x000fca00078e0200 */
[----:B------:R-:W-:-:S05]  /*fd00*/  LEA.HI.X R3, R4, R3, R0, 0x2, P0 ;  /* 0x0000000304037211 */ /* 0x000fca00000f1400 */
[----:B------:R2:W5:Y:S02]  /*fd10*/  LDG.E R16, desc[UR6][R2.64] ;  /* 0x0000000602107981 */ /* 0x000564000c1e1900 */
.L_x_1203:
[----:B--2---:R-:W2:Y:S01]  /*fd20*/  LDL R2, [R1+0x4] ;  /* 0x0000040001027983 */ /* 0x004ea20000100800 */
[----:B0-----:R-:W-:Y:S01]  /*fd30*/  IMAD R0, R18, 0x8, R17 ;  /* 0x0000000812007824 */ /* 0x001fe200078e0211 */
[----:B--2---:R-:W-:-:S04]  /*fd40*/  SHF.L.U32 R2, R2, 0x1f, RZ ;  /* 0x0000001f02027819 */ /* 0x004fc800000006ff */
[----:B------:R-:W0:Y:S02]  /*fd50*/  SYNCS.PHASECHK.TRANS64.TRYWAIT P0, [R0+URZ+0x2a840], R2 ;  /* 0x02a84002000075a7 */ /* 0x000e24000800017f */
[----:B0-----:R-:W-:Y:S05]  /*fd60*/  @!P0 BRA `(.L_x_1204) ;  /* 0x0000003c00ec8947 */ /* 0x001fea0003800000 */
.L_x_1298:
[----:B------:R-:W2:Y:S02]  /*fd70*/  S2R R3, SR_TID.X ;  /* 0x0000000000037919 */ /* 0x000ea40000002100 */
[----:B--2---:R-:W-:-:S04]  /*fd80*/  LOP3.LUT R3, R3, 0x7f, RZ, 0xc0, !PT ;  /* 0x0000007f03037812 */ /* 0x004fc800078ec0ff */
[----:B------:R-:W-:-:S13]  /*fd90*/  ISETP.NE.AND P0, PT, R3, RZ, PT ;  /* 0x000000ff0300720c */ /* 0x000fda0003f05270 */
        /* <DEDUP_REMOVED lines=8> */
.L_x_1205:
[----:B0-----:R-:W2:Y:S01]  /*fe20*/  LDL.LU R2, [R1+0xc] ;  /* 0x00000c0001027983 */ /* 0x001ea20000300800 */
[----:B------:R-:W-:Y:S01]  /*fe30*/  R2UR UR33, R0 ;  /* 0x00000000002172ca */ /* 0x000fe200000e0000 */
[----:B------:R-:W-:Y:S01]  /*fe40*/  IMAD R0, R18, 0x9000, R17 ;  /* 0x0000900012007824 */ /* 0x000fe200078e0211 */
[----:B------:R-:W-:Y:S01]  /*fe50*/  R2UR UR35, R19 ;  /* 0x00000000132372ca */ /* 0x000fe200000e0000 */
[----:B------:R-:W-:Y:S01]  /*fe60*/  UIADD3 UR4, UP0, UR38, 0x370, URZ ;  /* 0x0000037026047890 */ /* 0x000fe2000ff1e03f */
[----:B------:R-:W-:Y:S01]  /*fe70*/  PLOP3.LUT P0, PT, PT, PT, PT, 0x80, 0x0 ;  /* 0x000000000000781c */ /* 0x000fe20003f0f070 */
[----:B------:R-:W-:Y:S01]  /*fe80*/  UMOV UR6, 0x0 ;  /* 0x0000000000067882 */ /* 0x000fe20000000000 */
[----:B------:R-:W-:Y:S01]  /*fe90*/  R2UR UR8, R0 ;  /* 0x00000000000872ca */ /* 0x000fe200000e0000 */
[----:B------:R-:W-:Y:S01]  /*fea0*/  UIADD3.X UR5, URZ, UR39, URZ, UP0, !UPT ;  /* 0x000000273f057290 */ /* 0x000fe200087fe43f */
[----:B-----5:R-:W-:Y:S01]  /*feb0*/  R2UR UR37, R16 ;  /* 0x00000000102572ca */ /* 0x020fe200000e0000 */
[----:B------:R-:W-:Y:S01]  /*fec0*/  UMOV UR7, 0x14f00000 ;  /* 0x14f0000000077882 */ /* 0x000fe20000000000 */
[----:B------:R-:W-:Y:S01]  /*fed0*/  UMOV UR34, URZ ;  /* 0x0000003f00227c82 */ /* 0x000fe20008000000 */
[----:B------:R-:W-:Y:S01]  /*fee0*/  UMOV UR18, 0x40 ;  /* 0x0000004000127882 */ /* 0x000fe20000000000 */
[----:B------:R-:W-:Y:S01]  /*fef0*/  UMOV UR20, UR36 ;  /* 0x0000002400147c82 */ /* 0x000fe20008000000 */
[----:B------:R-:W-:-:S02]  /*ff00*/  UIADD3 UR33, UR33, 0x2a830, URZ ;  /* 0x0002a83021217890 */ /* 0x000fc4000fffe03f */
[----:B------:R-:W-:Y:S01]  /*ff10*/  UIMAD UR35, UR35, 0x60, URZ ;  /* 0x00000060232378a4 */ /* 0x000fe2000f8e023f */
[----:B------:R-:W-:Y:S01]  /*ff20*/  UMOV UR10, 0x80 ;  /* 0x00000080000a7882 */ /* 0x000fe20000000000 */
[----:B------:R-:W-:Y:S02]  /*ff30*/  UMOV UR12, UR36 ;  /* 0x00000024000c7c82 */ /* 0x000fe40008000000 */
[----:B------:R-:W-:Y:S02]  /*ff40*/  UIADD3 UR32, UR8, 0x18400, URZ ;  /* 0x0001840008207890 */ /* 0x000fe4000fffe03f */
[----:B------:R-:W-:Y:S02]  /*ff50*/  UIADD3 UR16, UR8, 0x1b400, URZ ;  /* 0x0001b40008107890 */ /* 0x000fe4000fffe03f */
[----:B------:R-:W-:Y:S01]  /*ff60*/  UIADD3 UR8, UR8, 0x1e400, URZ ;  /* 0x0001e40008087890 */ /* 0x000fe2000fffe03f */
[----:B------:R-:W-:Y:S01]  /*ff70*/  UMOV UR21, UR37 ;  /* 0x0000002500157c82 */ /* 0x000fe20008000000 */
[----:B------:R-:W-:Y:S01]  /*ff80*/  UMOV UR17, UR33 ;  /* 0x0000002100117c82 */ /* 0x000fe20008000000 */
[----:B------:R-:W-:Y:S01]  /*ff90*/  UMOV UR19, UR35 ;  /* 0x0000002300137c82 */ /* 0x000fe20008000000 */
[----:B------:R-:W-:Y:S01]  /*ffa0*/  UMOV UR13, UR37 ;  /* 0x00000025000d7c82 */ /* 0x000fe20008000000 */
[----:B------:R-:W-:Y:S01]  /*ffb0*/  UMOV UR9, UR33 ;  /* 0x0000002100097c82 */ /* 0x000fe20008000000 */
[----:B------:R-:W-:Y:S01]  /*ffc0*/  UMOV UR11, UR35 ;  /* 0x00000023000b7c82 */ /* 0x000fe20008000000 */
[----:B------:R3:W-:Y:S01]  /*ffd0*/  UTMALDG.4D [UR32], [UR4], desc[UR6] ;  /* 0x00000620040075b4 */ /* 0x0007e20008019000 */
[----:B------:R3:W-:Y:S01]  /*ffe0*/  UTMALDG.4D [UR16], [UR4], desc[UR6] ;  /* 0x00000610040075b4 */ /* 0x0007e20008019000 */
[----:B------:R3:W-:Y:S01]  /*fff0*/  UTMALDG.4D [UR8], [UR4], desc[UR6] ;  /* 0x00000608040075b4 */ /* 0x0007e20008019000 */
[----:B--2---:R-:W-:-:S04]  /*10000*/  LOP3.LUT R2, R2, 0xfffffffd, RZ, 0xc0, !PT ;  /* 0xfffffffd02027812 */ /* 0x004fc800078ec0ff */
[----:B------:R-:W-:-:S05]  /*10010*/  @P0 LOP3.LUT R2, R2, 0x2, RZ, 0xfc, !PT ;  /* 0x0000000202020812 */ /* 0x000fca00078efcff */
[----:B------:R3:W-:Y:S01]  /*10020*/  STL [R1+0xc], R2 ;  /* 0x00000c0201007387 */ /* 0x0007e20000100800 */
[----:B------:R-:W-:Y:S01]  /*10030*/  NOP ;  /* 0x0000000000007918 */ /* 0x000fe20000000000 */
.L_x_1201:
[----:B0-----:R-:W-:Y:S01]  /*10040*/  VIADD R0, R17, 0xc400 ;  /* 0x0000c40011007836 */ /* 0x001fe20000000000 */
[----:B------:R-:W-:Y:S05]  /*10050*/  WARPSYNC.ALL ;  /* 0x0000000000007948 */ /* 0x000fea0003800000 */
[----:B------:R-:W-:Y:S01]  /*10060*/  BAR.SYNC.DEFER_BLOCKING 0x8, 0x180 ;  /* 0x0206000000007b1d */ /* 0x000fe20000010000 */
[----:B------:R-:W-:-:S05]  /*10070*/  LOP3.LUT P0, RZ, R0, 0x3ff, RZ, 0xc0, !PT ;  /* 0x000003ff00ff7812 */ /* 0x000fca000780c0ff */
[----:B------:R-:W-:Y:S08]  /*10080*/  BSSY B6, `(.L_x_1206) ;  /* 0x0000012000067945 */ /* 0x000ff00003800000 */
[----:B------:R-:W-:Y:S05]  /*10090*/  @!P0 BRA `(.L_x_1207) ;  /* 0x0000000000408947 */ /* 0x000fea0003800000 */
[----:B---3--:R-:W-:Y:S01]  /*100a0*/  MOV R2, 0x0 ;  /* 0x0000000000027802 */ /* 0x008fe20000000f00 */
[----:B------:R-:W-:Y:S01]  /*100b0*/  ULDC.64 UR6, c[0x4][0x118] ;  /* 0x0100460000067ab9 */ /* 0x000fe20000000a00 */
[----:B------:R-:W-:Y:S01]  /*100c0*/  ULDC.64 UR8, c[0x4][0x120] ;  /* 0x0100480000087ab9 */ /* 0x000fe20000000a00 */
[----:B------:R-:W-:Y:S01]  /*100d0*/  ULDC.64 UR4, c[0x4][0x88] ;  /* 0x0100220000047ab9 */ /* 0x000fe20000000a00 */
[----:B-1----:R-:W-:Y:S02]  /*100e0*/  IMAD.U32 R4, RZ, RZ, UR6 ;  /* 0x00000006ff047e24 */ /* 0x002fe4000f8e00ff */
        /* <DEDUP_REMOVED lines=11> */
.L_x_1207:
[----:B---3--:R-:W-:Y:S05]  /*101a0*/  BSYNC B6 ;  /* 0x0000000000067941 */ /* 0x008fea0003800000 */
.L_x_1206:
[----:B------:R-:W0:Y:S01]  /*101b0*/  S2R R2, SR_TID.X ;  /* 0x0000000000027919 */ /* 0x000e220000002100 */
[----:B------:R-:W2:Y:S01]  /*101c0*/  LDC R7, c[0x0][0x448] ;  /* 0x00011200ff077b82 */ /* 0x000ea20000000800 */
[----:B------:R-:W-:Y:S01]  /*101d0*/  USHF.R.S32.HI UR4, URZ, 0x1f, UR36 ;  /* 0x0000001f3f047899 */ /* 0x000fe20008011424 */
[----:B------:R-:W-:Y:S01]  /*101e0*/  ULDC.64 UR8, c[0x0][0x2d8] ;  /* 0x0000b60000087ab9 */ /* 0x000fe20000000a00 */
[----:B------:R-:W3:Y:S02]  /*101f0*/  S2R R9, SR_TID.X ;  /* 0x0000000000097919 */ /* 0x000ee40000002100 */
[----:B------:R-:W-:Y:S02]  /*10200*/  UIMAD UR6, UR4, UR8, URZ ;  /* 0x00000008040672a4 */ /* 0x000fe4000f8e023f */
[----:B------:R-:W-:Y:S01]  /*10210*/  UIMAD.WIDE.U32 UR4, UR36, UR8, URZ ;  /* 0x00000008240472a5 */ /* 0x000fe2000f8e003f */
[----:B------:R-:W4:Y:S01]  /*10220*/  S2R R8, SR_TID.X ;  /* 0x0000000000087919 */ /* 0x000f220000002100 */
[----:B------:R-:W-:-:S02]  /*10230*/  UIMAD UR6, UR36, UR9, UR6 ;  /* 0x00000009240672a4 */ /* 0x000fc4000f8e0206 */
[----:B------:R-:W-:Y:S02]  /*10240*/  USHF.R.S32.HI UR7, URZ, 0x1f, UR42 ;  /* 0x0000001f3f077899 */ /* 0x000fe4000801142a */
[----:B------:R-:W-:Y:S01]  /*10250*/  UIADD3 UR5, UR5, UR6, URZ ;  /* 0x0000000605057290 */ /* 0x000fe2000fffe03f */
[----:B------:R-:W-:-:S03]  /*10260*/  ULDC.64 UR8, c[0x0][0x2e0] ;  /* 0x0000b80000087ab9 */ /* 0x000fc60000000a00 */
[----:B------:R-:W-:Y:S02]  /*10270*/  UIMAD.WIDE.U32 UR4, UR42, UR8, UR4 ;  /* 0x000000082a0472a5 */ /* 0x000fe4000f8e0004 */
[----:B------:R-:W-:-:S04]  /*10280*/  UIMAD UR6, UR7, UR8, URZ ;  /* 0x00000008070672a4 */ /* 0x000fc8000f8e023f */
[----:B------:R-:W-:Y:S01]  /*10290*/  UIMAD UR6, UR42, UR9, UR6 ;  /* 0x000000092a0672a4 */ /* 0x000fe2000f8e0206 */
[----:B--2---:R-:W-:Y:S01]  /*102a0*/  ISETP.NE.AND P0, PT, R7, 0x1, PT ;  /* 0x000000010700780c */ /* 0x004fe20003f05270 */
[----:B-1----:R-:W-:Y:S02]  /*102b0*/  IMAD.U32 R4, RZ, RZ, UR4 ;  /* 0x00000004ff047e24 */ /* 0x002fe4000f8e00ff */
[----:B------:R-:W-:Y:S02]  /*102c0*/  UIADD3 UR6, UR5, UR6, URZ ;  /* 0x0000000605067290 */ /* 0x000fe4000fffe03f */
[----:B------:R-:W-:Y:S01]  /*102d0*/  IMAD.U32 R5, RZ, RZ, UR5 ;  /* 0x00000005ff057e24 */ /* 0x000fe2000f8e00ff */
[----:B------:R-:W-:Y:S01]  /*102e0*/  ULDC.64 UR4, c[0x0][0x2d0] ;  /* 0x0000b40000047ab9 */ /* 0x000fe20000000a00 */
[C---:B0-----:R-:W-:Y:S01]  /*102f0*/  LOP3.LUT R0, R2.reuse, 0x7f, RZ, 0xc0, !PT ;  /* 0x0000007f02007812 */ /* 0x041fe200078ec0ff */
[----:B------:R-:W-:-:S03]  /*10300*/  IMAD.SHL.U32 R2, R2, 0x10, RZ ;  /* 0x0000001002027824 */ /* 0x000fc600078e00ff */
[----:B------:R-:W-:Y:S01]  /*10310*/  SHF.R.U32.HI R0, RZ, 0x3, R0 ;  /* 0x00000003ff007819 */ /* 0x000fe20000011600 */
[----:B---3--:R-:W-:Y:S01]  /*10320*/  IMAD.SHL.U32 R9, R9, 0x8, RZ ;  /* 0x0000000809097824 */ /* 0x008fe200078e00ff */
[----:B------:R-:W0:Y:S02]  /*10330*/  @P0 LDC R3, c[0x0][0x44c] ;  /* 0x00011300ff030b82 */ /* 0x000e240000000800 */
[----:B------:R-:W-:Y:S01]  /*10340*/  LOP3.LUT R2, R0, 0x70, R2, 0xf8, !PT ;  /* 0x0000007000027812 */ /* 0x000fe200078ef802 */
[----:B----4-:R-:W-:Y:S01]  /*10350*/  IMAD.SHL.U32 R10, R8, 0x8, RZ ;  /* 0x00000008080a7824 */ /* 0x010fe200078e00ff */
[----:B------:R-:W-:-:S03]  /*10360*/  LOP3.LUT R9, R9, 0x38, RZ, 0xc0, !PT ;  /* 0x0000003809097812 */ /* 0x000fc600078ec0ff */
[----:B------:R-:W-:Y:S01]  /*10370*/  VIADD R2, R2, UR43 ;  /* 0x0000002b02027c36 */ /* 0x000fe20008000000 */
[----:B------:R-:W1:Y:S01]  /*10380*/  @P0 LDC R0, c[0x0][0x450] ;  /* 0x00011400ff000b82 */ /* 0x000e620000000800 */
[C---:B------:R-:W-:Y:S02]  /*10390*/  LOP3.LUT R11, R9.reuse, 0x40, RZ, 0xfc, !PT ;  /* 0x00000040090b7812 */ /* 0x040fe400078efcff */
[----:B------:R-:W-:Y:S01]  /*103a0*/  IMAD.MOV.U32 R6, RZ, RZ, R2 ;  /* 0x000000ffff067224 */ /* 0x000fe200078e0002 */
[----:B------:R-:W-:Y:S02]  /*103b0*/  LOP3.LUT R9, R9, 0x80, RZ, 0xfc, !PT ;  /* 0x0000008009097812 */ /* 0x000fe400078efcff */
[----:B------:R-:W-:Y:S01]  /*103c0*/  LOP3.LUT R10, R10, 0x38, RZ, 0xc0, !PT ;  /* 0x000000380a0a7812 */ /* 0x000fe200078ec0ff */
[----:B0-----:R-:W-:-:S05]  /*103d0*/  @P0 IMAD.HI.U32 R3, R2, R3, RZ ;  /* 0x0000000302030227 */ /* 0x001fca00078e00ff */
[----:B-1----:R-:W-:Y:S01]  /*103e0*/  @P0 SHF.R.U32.HI R6, RZ, R0, R3 ;  /* 0x00000000ff060219 */ /* 0x002fe20000011603 */
[----:B------:R-:W-:Y:S01]  /*103f0*/  IMAD.U32 R3, RZ, RZ, UR6 ;  /* 0x00000006ff037e24 */ /* 0x000fe2000f8e00ff */
[----:B------:R-:W-:-:S03]  /*10400*/  ULDC.64 UR6, c[0x0][0x280] ;  /* 0x0000a00000067ab9 */ /* 0x000fc60000000a00 */
[----:B------:R-:W-:-:S04]  /*10410*/  IMAD.MOV R0, RZ, RZ, -R6 ;  /* 0x000000ffff007224 */ /* 0x000fc800078e0a06 */
[----:B------:R-:W-:Y:S02]  /*10420*/  IMAD R0, R7, R0, R2 ;  /* 0x0000000007007224 */ /* 0x000fe400078e0202 */
[----:B------:R-:W-:Y:S01]  /*10430*/  IMAD.MOV.U32 R2, RZ, RZ, R4 ;  /* 0x000000ffff027224 */ /* 0x000fe200078e0004 */
[----:B------:R-:W-:-:S03]  /*10440*/  SHF.R.S32.HI R4, RZ, 0x1f, R6 ;  /* 0x0000001fff047819 */ /* 0x000fc60000011406 */
[----:B------:R-:W-:-:S04]  /*10450*/  IMAD.WIDE.U32 R2, R6, UR4, R2 ;  /* 0x0000000406027c25 */ /* 0x000fc8000f8e0002 */
        /* <DEDUP_REMOVED lines=18> */
[----:B------:R-:W0:Y:S01]  /*10580*/  S2R R2, SR_TID.X ;  /* 0x0000000000027919 */ /* 0x000e220000002100 */
[----:B------:R-:W-:Y:S01]  /*10590*/  ULDC UR4, c[0x0][0x288] ;  /* 0x0000a20000047ab9 */ /* 0x000fe20000000800 */
[----:B------:R-:W-:Y:S01]  /*105a0*/  ULDC.64 UR6, c[0x0][0x208] ;  /* 0x0000820000067ab9 */ /* 0x000fe20000000a00 */
[----:B------:R-:W-:Y:S01]  /*105b0*/  IMAD R5, R7, UR4, RZ ;  /* 0x0000000407057c24 */ /* 0x000fe2000f8e02ff */
[----:B------:R-:W1:Y:S01]  /*105c0*/  SHFL.IDX PT, R3, R0, RZ, 0x181f ;  /* 0x00181fff00037589 */ /* 0x000e6200000e0000 */
[----:B0-----:R-:W-:-:S04]  /*105d0*/  LOP3.LUT R2, R2, 0x7f, RZ, 0xc0, !PT ;  /* 0x0000007f02027812 */ /* 0x001fc800078ec0ff */
[----:B------:R-:W-:Y:S02]  /*105e0*/  SHF.R.U32.HI R8, RZ, 0x3, R2 ;  /* 0x00000003ff087819 */ /* 0x000fe40000011602 */
[----:B------:R-:W0:Y:S03]  /*105f0*/  SHFL.IDX PT, R2, R6, RZ, 0x181f ;  /* 0x00181fff06027589 */ /* 0x000e2600000e0000 */
[----:B------:R-:W-:-:S05]  /*10600*/  VIADD R4, R8, UR43 ;  /* 0x0000002b08047c36 */ /* 0x000fca0008000000 */
        /* <DEDUP_REMOVED lines=9> */
[----:B------:R0:W-:Y:S02]  /*106a0*/  @!P4 LDGSTS.E.BYPASS.LTC128B.128 [R9+0x14400], desc[UR6][R2.64+0x100], !P2 ;  /* 0x144001000209cfae */ /* 0x0001e4000d101d46 */
[----:B0-----:R-:W-:-:S02]  /*106b0*/  VIADD R2, R4, 0x10 ;  /* 0x0000001004027836 */ /* 0x001fc40000000000 */
[----:B------:R-:W0:Y:S03]  /*106c0*/  SHFL.IDX PT, R3, R0, 0x1, 0x181f ;  /* 0x00381f0000037f89 */ /* 0x000e2600000e0000 */
[----:B------:R-:W-:Y:S02]  /*106d0*/  ISETP.GE.AND P4, PT, R2, R5, PT ;  /* 0x000000050200720c */ /* 0x000fe40003f86270 */
[----:B------:R-:W1:Y:S11]  /*106e0*/  SHFL.IDX PT, R2, R6, 0x1, 0x181f ;  /* 0x00381f0006027f89 */ /* 0x000e7600000e0000 */
[----:B0-----:R-:W-:-:S05]  /*106f0*/  @!P4 LEA R3, P3, R10, R3, 0x1 ;  /* 0x000000030a03c211 */ /* 0x001fca00078608ff */
[----:B-1----:R-:W-:-:S05]  /*10700*/  @!P4 IMAD.X R2, RZ, RZ, R2, P3 ;  /* 0x000000ffff02c224 */ /* 0x002fca00018e0602 */
[----:B------:R-:W-:-:S04]  /*10710*/  @!P4 LOP3.LUT R3, R3, R2, RZ, 0x3c, !PT ;  /* 0x000000020303c212 */ /* 0x000fc800078e3cff */
[----:B------:R-:W-:-:S04]  /*10720*/  @!P4 LOP3.LUT R2, R3, R2, RZ, 0x3c, !PT ;  /* 0x000000020302c212 */ /* 0x000fc800078e3cff */
[----:B------:R-:W-:-:S05]  /*10730*/  @!P4 LOP3.LUT R3, R3, R2, RZ, 0x3c, !PT ;  /* 0x000000020303c212 */ /* 0x000fca00078e3cff */
[----:B------:R-:W-:Y:S04]  /*10740*/  @!P4 LDGSTS.E.BYPASS.LTC128B.128 [R9+0xcc00], desc[UR6][R2.64], !P0 ;  /* 0x0cc000000209cfae */ /* 0x000fe8000c101d46 */
        /* <DEDUP_REMOVED lines=52> */
[----:B------:R-:W-:Y:S01]  /*10a90*/  ISETP.GE.AND P4, PT, R2, R5, PT ;  /* 0x000000050200720c */ /* 0x000fe20003f86270 */
[----:B------:R-:W-:Y:S04]  /*10aa0*/  SHFL.IDX PT, R0, R0, 0x7, 0x181f ;  /* 0x00f81f0000007f89 */ /* 0x000fe800000e0000 */
[----:B------:R-:W1:Y:S04]  /*10ab0*/  SHFL.IDX PT, R2, R6, 0x6, 0x181f ;  /* 0x00d81f0006027f89 */ /* 0x000e6800000e0000 */
[----:B------:R-:W2:Y:S04]  /*10ac0*/  SHFL.IDX PT, R6, R6, 0x7, 0x181f ;  /* 0x00f81f0006067f89 */ /* 0x000ea800000e0000 */
        /* <DEDUP_REMOVED lines=8> */
.L_x_1315:
[----:B------:R-:W-:Y:S01]  /*10b50*/  VIADD R4, R4, 0x70 ;  /* 0x0000007004047836 */ /* 0x000fe20000000000 */
[----:B------:R-:W-:Y:S04]  /*10b60*/  BSSY B0, `(.L_x_1209) ;  /* 0x000000c000007945 */ /* 0x000fe80003800000 */
[----:B------:R-:W-:-:S13]  /*10b70*/  ISETP.GE.AND P3, PT, R4, R5, PT ;  /* 0x000000050400720c */ /* 0x000fda0003f66270 */
[----:B------:R-:W-:Y:S05]  /*10b80*/  @P3 BRA `(.L_x_1210) ;  /* 0x0000000000243947 */ /* 0x000fea0003800000 */
[----:B0-----:R-:W-:Y:S01]  /*10b90*/  LEA R2, P3, R10, R0, 0x1 ;  /* 0x000000000a027211 */ /* 0x001fe200078608ff */
[----:B------:R-:W-:-:S04]  /*10ba0*/  ULDC.64 UR4, c[0x0][0x208] ;  /* 0x0000820000047ab9 */ /* 0x000fc80000000a00 */
[----:B------:R-:W-:-:S05]  /*10bb0*/  IMAD.X R3, RZ, RZ, R6, P3 ;  /* 0x000000ffff037224 */ /* 0x000fca00018e0606 */
[----:B------:R-:W-:Y:S01]  /*10bc0*/  @!PT LDS RZ, [RZ] ;  /* 0x00000000fffff984 */ /* 0x000fe20000000800 */
[----:B------:R-:W-:Y:S01]  /*10bd0*/  @!PT LDS RZ, [RZ] ;  /* 0x00000000fffff984 */ /* 0x000fe20000000800 */
[----:B------:R-:W-:Y:S01]  /*10be0*/  @!PT LDS RZ, [RZ] ;  /* 0x00000000fffff984 */ /* 0x000fe20000000800 */
[----:B------:R1:W-:Y:S04]  /*10bf0*/  LDGSTS.E.BYPASS.LTC128B.128 [R9+0xfc00], desc[UR4][R2.64], !P0 ;  /* 0x0fc0000002097fae */ /* 0x0003e8000c101d44 */
[----:B------:R1:W-:Y:S04]  /*10c00*/  LDGSTS.E.BYPASS.LTC128B.128 [R9+0x13c00], desc[UR4][R2.64+0x80], !P1 ;  /* 0x13c0008002097fae */ /* 0x0003e8000c901d44 */
[----:B------:R1:W-:Y:S02]  /*10c10*/  LDGSTS.E.BYPASS.LTC128B.128 [R9+0x17c00], desc[UR4][R2.64+0x100], !P2 ;  /* 0x17c0010002097fae */ /* 0x0003e4000d101d44 */
.L_x_1210:
[----:B------:R-:W-:Y:S05]  /*10c20*/  BSYNC B0 ;  /* 0x0000000000007941 */ /* 0x000fea0003800000 */
.L_x_1209:
[----:B------:R-:W-:Y:S01]  /*10c30*/  NOP ;  /* 0x0000000000007918 */ /* 0x000fe20000000000 */
[----:B------:R-:W-:Y:S01]  /*10c40*/  PLOP3.LUT P0, PT, PT, PT, PT, 0x80, 0x0 ;  /* 0x000000000000781c */ /* 0x000fe20003f0f070 */
[----:B------:R-:W-:-:S12]  /*10c50*/  VIADD R6, R17, 0x2a800 ;  /* 0x0002a80011067836 */ /* 0x000fd80000000000 */
.L_x_1211:
[----:B------:R-:W-:Y:S02]  /*10c60*/  PLOP3.LUT P1, PT, P1, P0, PT, 0xa2, 0x0 ;  /* 0x000000000000781c */ /* 0x000fe40000f21472 */
[----:B------:R-:W-:-:S08]  /*10c70*/  @P0 R2UR P1, UR4, R17 ;  /* 0x00000000110402ca */ /* 0x000fd00000020000 */
[----:B------:R-:W-:-:S05]  /*10c80*/  @P0 PLOP3.LUT P0, PT, P1, PT, PT, 0x80, 0x0 ;  /* 0x000000000000081c */ /* 0x000fca0000f0f070 */
[----:B------:R-:W-:Y:S01]  /*10c90*/  @!P1 SYNCS.ARRIVE.TRANS64.RED.A0T1 RZ, [UR4+0x2a800], RZ ;  /* 0x02a800ffffff99a7 */ /* 0x000fe20008200404 */
[----:B------:R-:W-:Y:S07]  /*10ca0*/  @!P1 ARRIVES.LDGSTSBAR.64.TRANSCNT [UR4+0x2a800] ;  /* 0x02a80000ff0099b0 */ /* 0x000fee0008000a84 */
[----:B------:R-:W-:Y:S05]  /*10cb0*/  @P0 BRA.U.ANY `(.L_x_1211) ;  /* 0xfffffffd00e80947 */ /* 0x000fea000393ffff */
[----:B01----:R-:W2:Y:S02]  /*10cc0*/  LDL.LU R2, [R1+0x18] ;  /* 0x0000180001027983 */ /* 0x003ea40000300800 */
        /* <DEDUP_REMOVED lines=11> */
.L_x_1316:
[----:B------:R-:W-:Y:S05]  /*10d80*/  BSYNC B0 ;  /* 0x0000000000007941 */ /* 0x000fea0003800000 */
.L_x_1212:
[----:B------:R-:W-:-:S04]  /*10d90*/  UIADD3 UR4, UR41, -0x2, URZ ;  /* 0xfffffffe29047890 */ /* 0x000fc8000fffe03f */
[----:B------:R-:W-:-:S06]  /*10da0*/  UISETP.GE.AND UP0, UPT, UR4, UR40, UPT ;  /* 0x000000280400728c */ /* 0x000fcc000bf06270 */
[----:B------:R-:W-:-:S13]  /*10db0*/  PLOP3.LUT P0, PT, PT, PT, UP0, 0x80, 0x0 ;  /* 0x000000000000781c */ /* 0x000fda0003f0f008 */
[----:B------:R-:W-:Y:S05]  /*10dc0*/  @!P0 BRA `(.L_x_1214) ;  /* 0x0000002000008947 */ /* 0x000fea0003800000 */
[----:B0-----:R-:W-:Y:S01]  /*10dd0*/  IMAD R0, RZ, RZ, -UR41 ;  /* 0x80000029ff007e24 */ /* 0x001fe2000f8e02ff */
[----:B------:R-:W-:-:S04]  /*10de0*/  LOP3.LUT R8, RZ, UR40, RZ, 0x33, !PT ;  /* 0x00000028ff087c12 */ /* 0x000fc8000f8e33ff */
[----:B------:R-:W-:-:S05]  /*10df0*/  VIADDMNMX R8, R0, 0x1, R8, !PT ;  /* 0x0000000100087846 */ /* 0x000fca0007800108 */
[----:B------:R-:W-:-:S05]  /*10e00*/  VIADD R0, R8, UR41 ;  /* 0x0000002908007c36 */ /* 0x000fca0008000000 */
[----:B------:R-:W-:-:S04]  /*10e10*/  LOP3.LUT R0, R0, 0x1, RZ, 0xc0, !PT ;  /* 0x0000000100007812 */ /* 0x000fc800078ec0ff */
[----:B------:R-:W-:Y:S01]  /*10e20*/  ISETP.NE.U32.AND P0, PT, R0, 0x1, PT ;  /* 0x000000010000780c */ /* 0x000fe20003f05070 */
[----:B------:R-:W-:-:S12]  /*10e30*/  IMAD.U32 R0, RZ, RZ, UR4 ;  /* 0x00000004ff007e24 */ /* 0x000fd8000f8e00ff */
[----:B------:R-:W-:Y:S05]  /*10e40*/  @P0 BRA `(.L_x_1215) ;  /* 0x0000000800a00947 */ /* 0x000fea0003800000 */
[----:B------:R-:W2:Y:S04]  /*10e50*/  LDL R2, [R1+0xc] ;  /* 0x00000c0001027983 */ /* 0x000ea80000100800 */
[----:B------:R-:W3:Y:S01]  /*10e60*/  LDL R3, [R1+0x4] ;  /* 0x0000040001037983 */ /* 0x000ee20000100800 */
[----:B------:R-:W-:-:S05]  /*10e70*/  VIADD R7, R18, 0x1 ;  /* 0x0000000112077836 */ /* 0x000fca0000000000 */
[C---:B------:R-:W-:Y:S01]  /*10e80*/  ISETP.NE.AND P0, PT, R7.reuse, 0x2, PT ;  /* 0x000000020700780c */ /* 0x040fe20003f05270 */
[----:B------:R-:W-:Y:S03]  /*10e90*/  BSSY B0, `(.L_x_1216) ;  /* 0x000009f000007945 */ /* 0x000fe60003800000 */
[----:B------:R-:W-:Y:S02]  /*10ea0*/  SEL R10, RZ, 0x1, P0 ;  /* 0x00000001ff0a7807 */ /* 0x000fe40000000000 */
[----:B------:R-:W-:Y:S02]  /*10eb0*/  SEL R7, R7, RZ, P0 ;  /* 0x000000ff07077207 */ /* 0x000fe40000000000 */
[----:B--2---:R-:W-:Y:S02]  /*10ec0*/  LOP3.LUT P1, RZ, R2, 0x2, RZ, 0xc0, !PT ;  /* 0x0000000202ff7812 */ /* 0x004fe4000782c0ff */
[----:B---3--:R-:W-:-:S11]  /*10ed0*/  LOP3.LUT R10, R3, R10, RZ, 0x3c, !PT ;  /* 0x0000000a030a7212 */ /* 0x008fd600078e3cff */
[----:B------:R-:W-:Y:S05]  /*10ee0*/  @!P1 BRA `(.L_x_1217) ;  /* 0x0000000800649947 */ /* 0x000fea0003800000 */
[----:B------:R-:W-:Y:S01]  /*10ef0*/  LOP3.LUT P1, RZ, R2, 0x1, RZ, 0xc0, !PT ;  /* 0x0000000102ff7812 */ /* 0x000fe2000782c0ff */
[----:B------:R-:W-:-:S12]  /*10f00*/  IMAD.MOV.U32 R5, RZ, RZ, R16 ;  /* 0x000000ffff057224 */ /* 0x000fd800078e0010 */
[----:B------:R-:W-:Y:S05]  /*10f10*/  @!P1 BRA `(.L_x_1218) ;  /* 0x0000000000549947 */ /* 0x000fea0003800000 */
[----:B------:R-:W2:Y:S01]  /*10f20*/  LDL R9, [R1+0x8] ;  /* 0x0000080001097983 */ /* 0x000ea20000100800 */
[----:B------:R-:W0:Y:S03]  /*10f30*/  LDC R5, c[0x0][0x43c] ;  /* 0x00010f00ff057b82 */ /* 0x000e260000000800 */
[----:B------:R-:W3:Y:S01]  /*10f40*/  LDL R11, [R1] ;  /* 0x00000000010b7983 */ /* 0x000ee20000100800 */
[----:B------:R-:W-:Y:S01]  /*10f50*/  IMAD.MOV.U32 R4, RZ, RZ, R0 ;  /* 0x000000ffff047224 */ /* 0x000fe200078e0000 */
[----:B------:R-:W-:Y:S01]  /*10f60*/  ULDC.64 UR4, c[0x0][0x428] ;  /* 0x00010a0000047ab9 */ /* 0x000fe20000000a00 */
[----:B------:R-:W-:Y:S01]  /*10f70*/  ULDC.64 UR6, c[0x0][0x208] ;  /* 0x0000820000067ab9 */ /* 0x000fe20000000a00 */
[----:B0-----:R-:W-:-:S13]  /*10f80*/  ISETP.NE.AND P0, PT, R5, 0x1, PT ;  /* 0x000000010500780c */ /* 0x001fda0003f05270 */
[----:B------:R-:W0:Y:S02]  /*10f90*/  @P0 LDC.64 R2, c[0x0][0x440] ;  /* 0x00011000ff020b82 */ /* 0x000e240000000a00 */
[----:B0-----:R-:W-:-:S05]  /*10fa0*/  @P0 IMAD.HI.U32 R2, R0, R2, RZ ;  /* 0x0000000200020227 */ /* 0x001fca00078e00ff */
[----:B------:R-:W-:-:S05]  /*10fb0*/  @P0 SHF.R.U32.HI R4, RZ, R3, R2 ;  /* 0x00000003ff040219 */ /* 0x000fca0000011602 */
[----:B------:R-:W-:-:S04]  /*10fc0*/  IMAD.MOV R2, RZ, RZ, -R4 ;  /* 0x000000ffff027224 */ /* 0x000fc800078e0a04 */
[----:B------:R-:W-:Y:S01]  /*10fd0*/  IMAD R0, R5, R2, R0 ;  /* 0x0000000205007224 */ /* 0x000fe200078e0200 */
[----:B------:R-:W-:Y:S01]  /*10fe0*/  SHF.R.S32.HI R5, RZ, 0x1f, R4 ;  /* 0x0000001fff057819 */ /* 0x000fe20000011404 */
[----:B------:R-:W0:Y:S01]  /*10ff0*/  LDC.64 R2, c[0x0][0x418] ;  /* 0x00010600ff027b82 */ /* 0x000e220000000a00 */
[----:B--2---:R-:W-:-:S04]  /*11000*/  IMAD R9, R9, UR4, RZ ;  /* 0x0000000409097c24 */ /* 0x004fc8000f8e02ff */
[C---:B---3--:R-:W-:Y:S02]  /*11010*/  IMAD R9, R11.reuse, UR5, R9 ;  /* 0x000000050b097c24 */ /* 0x048fe4000f8e0209 */
[----:B------:R-:W-:-:S04]  /*11020*/  IMAD.WIDE.U32 R4, R11, UR4, R4 ;  /* 0x000000040b047c25 */ /* 0x000fc8000f8e0004 */
[----:B------:R-:W-:Y:S01]  /*11030*/  IMAD.IADD R5, R9, 0x1, R5 ;  /* 0x0000000109057824 */ /* 0x000fe200078e0205 */
[----:B0-----:R-:W-:-:S04]  /*11040*/  LEA R2, P0, R4, R2, 0x2 ;  /* 0x0000000204027211 */ /* 0x001fc800078010ff */
[----:B------:R-:W-:-:S05]  /*11050*/  LEA.HI.X R3, R4, R3, R5, 0x2, P0 ;  /* 0x0000000304037211 */ /* 0x000fca00000f1405 */
[----:B------:R0:W5:Y:S04]  /*11060*/  LDG.E R5, desc[UR6][R2.64] ;  /* 0x0000000602057981 */ /* 0x000168000c1e1900 */
.L_x_1218:
[----:B0-----:R-:W-:Y:S01]  /*11070*/  IMAD R3, R7, 0x8, R17 ;  /* 0x0000000807037824 */ /* 0x001fe200078e0211 */
[----:B------:R-:W-:Y:S01]  /*11080*/  SHF.L.U32 R2, R10, 0x1f, RZ ;  /* 0x0000001f0a027819 */ /* 0x000fe200000006ff */
[----:B------:R-:W-:Y:S03]  /*11090*/  BSSY B1, `(.L_x_1219) ;  /* 0x0000003000017945 */ /* 0x000fe60003800000 */
[----:B------:R-:W0:Y:S02]  /*110a0*/  SYNCS.PHASECHK.TRANS64.TRYWAIT P0, [R3+URZ+0x2a840], R2 ;  /* 0x02a84002030075a7 */ /* 0x000e24000800017f */
[----:B0-----:R-:W-:Y:S05]  /*110b0*/  @!P0 BRA `(.L_x_1220) ;  /* 0x0000003800448947 */ /* 0x001fea0003800000 */
.L_x_1317:
[----:B------:R-:W-:Y:S05]  /*110c0*/  BSYNC B1 ;  /* 0x0000000000017941 */ /* 0x000fea0003800000 */
.L_x_1219:
[----:B------:R-:W1:Y:S01]  /*110d0*/  S2R R4, SR_TID.X ;  /* 0x0000000000047919 */ /* 0x000e620000002100 */
[----:B------:R-:W-:Y:S01]  /*110e0*/  BSSY B1, `(.L_x_1221) ;  /* 0x000000b000017945 */ /* 0x000fe20003800000 */
[----:B-1----:R-:W-:-:S04]  /*110f0*/  LOP3.LUT R4, R4, 0x7f, RZ, 0xc0, !PT ;  /* 0x0000007f04047812 */ /* 0x002fc800078ec0ff */
[----:B------:R-:W-:-:S13]  /*11100*/  ISETP.NE.AND P1, PT, R4, RZ, PT ;  /* 0x000000ff0400720c */ /* 0x000fda0003f25270 */
[----:B------:R-:W-:Y:S05]  /*11110*/  @P1 BRA `(.L_x_1222) ;  /* 0x00000000001c1947 */ /* 0x000fea0003800000 */
[----:B------:R-:W1:Y:S01]  /*11120*/  S2R R4, SR_TID.X ;  /* 0x0000000000047919 */ /* 0x000e620000002100 */
[----:B0-----:R-:W-:-:S04]  /*11130*/  IMAD.MOV.U32 R2, RZ, RZ, 0x9000 ;  /* 0x00009000ff027424 */ /* 0x001fc800078e00ff */
[----:B------:R2:W-:Y:S01]  /*11140*/  SYNCS.ARRIVE.TRANS64 RZ, [R3+URZ+0x2a830], R2 ;  /* 0x02a8300203ff79a7 */ /* 0x0005e2000800003f */
[----:B-1----:R-:W-:-:S04]  /*11150*/  LOP3.LUT R4, R4, 0x1f, RZ, 0xc0, !PT ;  /* 0x0000001f04047812 */ /* 0x002fc800078ec0ff */
[----:B------:R-:W-:-:S13]  /*11160*/  ISETP.NE.AND P0, PT, R4, RZ, PT ;  /* 0x000000ff0400720c */ /* 0x000fda0003f05270 */
[----:B--2---:R-:W-:Y:S05]  /*11170*/  @!P0 BRA `(.L_x_1222) ;  /* 0x0000000000048947 */ /* 0x004fea0003800000 */
[----:B------:R-:W-:Y:S01]  /*11180*/  BPT.TRAP 0x1 ;  /* 0x000000040000795c */ /* 0x000fe20000300000 */
.L_x_1222:
[----:B------:R-:W-:Y:S05]  /*11190*/  BSYNC B1 ;  /* 0x0000000000017941 */ /* 0x000fea0003800000 */
.L_x_1221:
[----:B------:R-:W-:Y:S01]  /*111a0*/  IMAD.MOV.U32 R11, RZ, RZ, RZ ;  /* 0x000000ffff0b7224 */ /* 0x000fe200078e00ff */
[----:B------:R-:W-:Y:S01]  /*111b0*/  UIADD3 UR4, UP0, UR38, 0x370, URZ ;  /* 0x0000037026047890 */ /* 0x000fe2000ff1e03f */
[----:B------:R-:W-:Y:S01]  /*111c0*/  IMAD R4, R7, 0x9000, R17 ;  /* 0x0000900007047824 */ /* 0x000fe200078e0211 */
[----:B------:R-:W-:Y:S01]  /*111d0*/  PLOP3.LUT P0, PT, PT, PT, PT, 0x80, 0x0 ;  /* 0x000000000000781c */ /* 0x000fe20003f0f070 */
[----:B0-----:R-:W-:Y:S01]  /*111e0*/  VIADD R3, R3, 0x2a830 ;  /* 0x0002a83003037836 */ /* 0x001fe20000000000 */
[----:B------:R-:W-:Y:S01]  /*111f0*/  R2UR UR10, R11 ;  /* 0x000000000b0a72ca */ /* 0x000fe200000e0000 */
[----:B------:R-:W-:Y:S01]  /*11200*/  IMAD R2, R0, 0x60, RZ ;  /* 0x0000006000027824 */ /* 0x000fe200078e02ff */
[----:B------:R-:W-:Y:S01]  /*11210*/  UIADD3.X UR5, URZ, UR39, URZ, UP0, !UPT ;  /* 0x000000273f057290 */ /* 0x000fe200087fe43f */
[----:B------:R-:W-:Y:S01]  /*11220*/  VIADD R9, R4, 0x18400 ;  /* 0x0001840004097836 */ /* 0x000fe20000000000 */
[----:B------:R-:W-:Y:S01]  /*11230*/  UMOV UR6, 0x0 ;  /* 0x0000000000067882 */ /* 0x000fe20000000000 */
[----:B------:R-:W-:-:S10]  /*11240*/  UMOV UR7, 0x14f00000 ;  /* 0x14f0000000077882 */ /* 0x000fd40000000000 */
.L_x_1223:
[----:B------:R-:W-:-:S13]  /*11250*/  @P0 ELECT P2, URZ, PT ;  /* 0x00000000003f082f */ /* 0x000fda0003840000 */
[----:B-----5:R-:W-:Y:S01]  /*11260*/  @P2 R2UR UR13, R5 ;  /* 0x00000000050d22ca */ /* 0x020fe200000e0000 */
[----:B------:R-:W-:Y:S01]  /*11270*/  UMOV UR12, UR36 ;  /* 0x00000024000c7c82 */ /* 0x000fe20008000000 */
[----:B------:R-:W-:Y:S02]  /*11280*/  @P2 R2UR UR11, R2 ;  /* 0x00000000020b22ca */ /* 0x000fe400000e0000 */
[----:B------:R-:W-:Y:S02]  /*11290*/  @P2 R2UR UR9, R3 ;  /* 0x00000000030922ca */ /* 0x000fe400000e0000 */
[----:B------:R-:W-:Y:S02]  /*112a0*/  @P2 R2UR UR8, R9 ;  /* 0x00000000090822ca */ /* 0x000fe400000e0000 */
[----:B------:R-:W-:Y:S02]  /*112b0*/  @P2 PLOP3.LUT P0, PT, P2, PT, PT, 0x8, 0x0 ;  /* 0x000000000000281c */ /* 0x000fe4000170e170 */
        /* <DEDUP_REMOVED lines=9> */
.L_x_1224:
[----:B------:R-:W-:-:S13]  /*11350*/  @P0 ELECT P2, URZ, PT ;  /* 0x00000000003f082f */ /* 0x000fda0003840000 */
[----:B------:R-:W-:Y:S01]  /*11360*/  @P2 R2UR UR13, R5 ;  /* 0x00000000050d22ca */ /* 0x000fe200000e0000 */
        /* <DEDUP_REMOVED lines=13> */
.L_x_1225:
        /* <DEDUP_REMOVED lines=16> */
.L_x_1318:
[----:B------:R-:W-:Y:S05]  /*11540*/  BSYNC B1 ;  /* 0x0000000000017941 */ /* 0x000fea0003800000 */
.L_x_1226:
[----:B------:R-:W-:Y:S01]  /*11550*/  BSSY B1, `(.L_x_1228) ;  /* 0x000000c000017945 */ /* 0x000fe20003800000 */
[----:B------:R-:W-:Y:S02]  /*11560*/  IMAD.MOV.U32 R12, RZ, RZ, 0x0 ;  /* 0x00000000ff0c7424 */ /* 0x000fe400078e00ff */
[----:B------:R-:W-:Y:S01]  /*11570*/  IMAD.MOV.U32 R13, RZ, RZ, 0x14f00000 ;  /* 0x14f00000ff0d7424 */ /* 0x000fe200078e00ff */
[----:B------:R-:W-:Y:S06]  /*11580*/  @P1 BRA `(.L_x_1229) ;  /* 0x0000000000201947 */ /* 0x000fec0003800000 */
[----:B------:R-:W1:Y:S01]  /*11590*/  S2R R4, SR_TID.X ;  /* 0x0000000000047919 */ /* 0x000e620000002100 */
[----:B0-----:R-:W-:Y:S02]  /*115a0*/  IMAD R2, R18, 0x8, R17 ;  /* 0x0000000812027824 */ /* 0x001fe400078e0211 */
[----:B------:R-:W-:-:S04]  /*115b0*/  IMAD.MOV.U32 R3, RZ, RZ, 0x6000 ;  /* 0x00006000ff037424 */ /* 0x000fc800078e00ff */
[----:B------:R2:W-:Y:S01]  /*115c0*/  SYNCS.ARRIVE.TRANS64 RZ, [R2+URZ+0x2a850], R3 ;  /* 0x02a8500302ff79a7 */ /* 0x0005e2000800003f */
[----:B-1----:R-:W-:-:S04]  /*115d0*/  LOP3.LUT R4, R4, 0x1f, RZ, 0xc0, !PT ;  /* 0x0000001f04047812 */ /* 0x002fc800078ec0ff */
[----:B------:R-:W-:-:S13]  /*115e0*/  ISETP.NE.AND P0, PT, R4, RZ, PT ;  /* 0x000000ff0400720c */ /* 0x000fda0003f05270 */
[----:B--2---:R-:W-:Y:S05]  /*115f0*/  @!P0 BRA `(.L_x_1229) ;  /* 0x0000000000048947 */ /* 0x004fea0003800000 */
[----:B------:R-:W-:Y:S01]  /*11600*/  BPT.TRAP 0x1 ;  /* 0x000000040000795c */ /* 0x000fe20000300000 */
.L_x_1229:
[----:B------:R-:W-:Y:S05]  /*11610*/  BSYNC B1 ;  /* 0x0000000000017941 */ /* 0x000fea0003800000 */
.L_x_1228:
[----:B------:R-:W-:Y:S01]  /*11620*/  R2UR UR10, R11 ;  /* 0x000000000b0a72ca */ /* 0x000fe200000e0000 */
[--C-:B0-----:R-:W-:Y:S01]  /*11630*/  IMAD R2, R18, 0x8, R17.reuse ;  /* 0x0000000812027824 */ /* 0x101fe200078e0211 */
[----:B------:R-:W-:Y:S01]  /*11640*/  R2UR UR6, R12 ;  /* 0x000000000c0672ca */ /* 0x000fe200000e0000 */
[----:B------:R-:W-:Y:S01]  /*11650*/  IMAD R3, R18, 0x6000, R17 ;  /* 0x0000600012037824 */ /* 0x000fe200078e0211 */
[----:B------:R-:W-:Y:S01]  /*11660*/  R2UR UR7, R13 ;  /* 0x000000000d0772ca */ /* 0x000fe200000e0000 */
[----:B------:R-:W-:Y:S01]  /*11670*/  UIADD3 UR4, UP0, UR38, 0x470, URZ ;  /* 0x0000047026047890 */ /* 0x000fe2000ff1e03f */
[----:B------:R-:W-:Y:S01]  /*11680*/  PLOP3.LUT P0, PT, PT, PT, PT, 0x80, 0x0 ;  /* 0x000000000000781c */ /* 0x000fe20003f0f070 */
[----:B------:R-:W-:Y:S02]  /*11690*/  IMAD R4, R19, 0x60, RZ ;  /* 0x0000006013047824 */ /* 0x000fe400078e02ff */
[----:B------:R-:W-:Y:S01]  /*116a0*/  VIADD R2, R2, 0x2a850 ;  /* 0x0002a85002027836 */ /* 0x000fe20000000000 */
[----:B------:R-:W-:Y:S01]  /*116b0*/  UIADD3.X UR5, URZ, UR39, URZ, UP0, !UPT ;  /* 0x000000273f057290 */ /* 0x000fe200087fe43f */
[----:B------:R-:W-:-:S11]  /*116c0*/  VIADD R9, R3, 0x400 ;  /* 0x0000040003097836 */ /* 0x000fd60000000000 */
.L_x_1230:
        /* <DEDUP_REMOVED lines=15> */
.L_x_1231:
        /* <DEDUP_REMOVED lines=10> */
[----:B------:R-:W-:Y:S02]  /*11860*/  IMAD.MOV.U32 R16, RZ, RZ, R5 ;  /* 0x000000ffff107224 */ /* 0x000fe400078e0005 */
[----:B------:R-:W-:-:S07]  /*11870*/  IMAD.MOV.U32 R19, RZ, RZ, R0 ;  /* 0x000000ffff137224 */ /* 0x000fce00078e0000 */
.L_x_1217:
[----:B------:R-:W-:Y:S05]  /*11880*/  BSYNC B0 ;  /* 0x0000000000007941 */ /* 0x000fea0003800000 */
.L_x_1216:
[----:B------:R0:W-:Y:S01]  /*11890*/  STL [R1+0x4], R10 ;  /* 0x0000040a01007387 */ /* 0x0001e20000100800 */
[----:B------:R-:W-:Y:S01]  /*118a0*/  UIADD3 UR4, UR41, -0x3, URZ ;  /* 0xfffffffd29047890 */ /* 0x000fe2000fffe03f */
[----:B------:R-:W-:-:S05]  /*118b0*/  IMAD.MOV.U32 R18, RZ, RZ, R7 ;  /* 0x000000ffff127224 */ /* 0x000fca00078e0007 */
[----:B------:R-:W-:-:S07]  /*118c0*/  IMAD.U32 R0, RZ, RZ, UR4 ;  /* 0x00000004ff007e24 */ /* 0x000fce000f8e00ff */
.L_x_1215:
[----:B------:R-:W-:Y:S01]  /*118d0*/  ULOP3.LUT UR4, URZ, UR41, URZ, 0x33, !UPT ;  /* 0x000000293f047292 */ /* 0x000fe2000f8e333f */
[----:B------:R-:W-:Y:S01]  /*118e0*/  VIADD R8, R8, 0xfffffffe ;  /* 0xfffffffe08087836 */ /* 0x000fe20000000000 */
[----:B------:R-:W-:Y:S04]  /*118f0*/  BSSY B0, `(.L_x_1214) ;  /* 0x000014d000007945 */ /* 0x000fe80003800000 */
[----:B------:R-:W-:-:S13]  /*11900*/  ISETP.NE.AND P0, PT, R8, UR4, PT ;  /* 0x0000000408007c0c */ /* 0x000fda000bf05270 */
[----:B------:R-:W-:Y:S05]  /*11910*/  @!P0 BRA `(.L_x_1232) ;  /* 0x0000001400288947 */ /* 0x000fea0003800000 */
[----:B------:R-:W-:-:S07]  /*11920*/  IMAD.MOV.U32 R8, RZ, RZ, R16 ;  /* 0x000000ffff087224 */ /* 0x000fce00078e0010 */
.L_x_1265:
[----:B------:R-:W2:Y:S04]  /*11930*/  LDL R2, [R1+0xc] ;  /* 0x00000c0001027983 */ /* 0x000ea80000100800 */
[----:B------:R-:W3:Y:S01]  /*11940*/  LDL R3, [R1+0x4] ;  /* 0x0000040001037983 */ /* 0x000ee20000100800 */
[----:B------:R-:W-:Y:S01]  /*11950*/  VIADD R4, R18, 0x1 ;  /* 0x0000000112047836 */ /* 0x000fe20000000000 */
[----:B------:R-:W-:Y:S05]  /*11960*/  YIELD ;  /* 0x0000000000007946 */ /* 0x000fea0003800000 */
[----:B------:R-:W-:Y:S01]  /*11970*/  ISETP.NE.AND P0, PT, R4, 0x2, PT ;  /* 0x000000020400780c */ /* 0x000fe20003f05270 */
[----:B------:R-:W-:Y:S03]  /*11980*/  BSSY B1, `(.L_x_1233) ;  /* 0x000009d000017945 */ /* 0x000fe60003800000 */
[----:B------:R-:W-:-:S02]  /*11990*/  SEL R5, RZ, 0x1, P0 ;  /* 0x00000001ff057807 */ /* 0x000fc40000000000 */
[----:B------:R-:W-:Y:S02]  /*119a0*/  SEL R4, R4, RZ, P0 ;  /* 0x000000ff04047207 */ /* 0x000fe40000000000 */
[----:B--2---:R-:W-:Y:S02]  /*119b0*/  LOP3.LUT P1, RZ, R2, 0x2, RZ, 0xc0, !PT ;  /* 0x0000000202ff7812 */ /* 0x004fe4000782c0ff */
[----:B---3--:R-:W-:-:S11]  /*119c0*/  LOP3.LUT R5, R3, R5, RZ, 0x3c, !PT ;  /* 0x0000000503057212 */ /* 0x008fd600078e3cff */
[----:B------:R-:W-:Y:S05]  /*119d0*/  @!P1 BRA `(.L_x_1234) ;  /* 0x00000008005c9947 */ /* 0x000fea0003800000 */
[----:B------:R-:W-:Y:S01]  /*119e0*/  LOP3.LUT P1, RZ, R2, 0x1, RZ, 0xc0, !PT ;  /* 0x0000000102ff7812 */ /* 0x000fe2000782c0ff */
[----:B------:R-:W-:-:S12]  /*119f0*/  IMAD.MOV.U32 R7, RZ, RZ, R0 ;  /* 0x000000ffff077224 */ /* 0x000fd800078e0000 */
[----:B------:R-:W-:Y:S05]  /*11a00*/  @!P1 BRA `(.L_x_1235) ;  /* 0x0000000000549947 */ /* 0x000fea0003800000 */
[----:B0-----:R-:W2:Y:S01]  /*11a10*/  LDL R10, [R1+0x8] ;  /* 0x00000800010a7983 */ /* 0x001ea20000100800 */
[----:B------:R-:W0:Y:S01]  /*11a20*/  LDC R8, c[0x0][0x43c] ;  /* 0x00010f00ff087b82 */ /* 0x000e220000000800 */
[----:B------:R-:W-:Y:S02]  /*11a30*/  ULDC.64 UR4, c[0x0][0x428] ;  /* 0x00010a0000047ab9 */ /* 0x000fe40000000a00 */
[----:B------:R-:W3:Y:S01]  /*11a40*/  LDL R9, [R1] ;  /* 0x0000000001097983 */ /* 0x000ee20000100800 */
[----:B------:R-:W-:Y:S01]  /*11a50*/  ULDC.64 UR6, c[0x0][0x208] ;  /* 0x0000820000067ab9 */ /* 0x000fe20000000a00 */
        /* <DEDUP_REMOVED lines=16> */
.L_x_1235:
[----:B------:R-:W-:Y:S01]  /*11b60*/  IMAD R3, R4, 0x8, R17 ;  /* 0x0000000804037824 */ /* 0x000fe200078e0211 */
[----:B------:R-:W-:Y:S01]  /*11b70*/  SHF.L.U32 R2, R5, 0x1f, RZ ;  /* 0x0000001f05027819 */ /* 0x000fe200000006ff */
[----:B------:R-:W-:Y:S03]  /*11b80*/  BSSY B2, `(.L_x_1236) ;  /* 0x0000003000027945 */ /* 0x000fe60003800000 */
[----:B------:R-:W2:Y:S02]  /*11b90*/  SYNCS.PHASECHK.TRANS64.TRYWAIT P0, [R3+URZ+0x2a840], R2 ;  /* 0x02a84002030075a7 */ /* 0x000ea4000800017f */
[----:B--2---:R-:W-:Y:S05]  /*11ba0*/  @!P0 BRA `(.L_x_1237) ;  /* 0x0000002c00b08947 */ /* 0x004fea0003800000 */
.L_x_1319:
[----:B------:R-:W-:Y:S05]  /*11bb0*/  BSYNC B2 ;  /* 0x0000000000027941 */ /* 0x000fea0003800000 */
.L_x_1236:
[----:B-1----:R-:W1:Y:S01]  /*11bc0*/  S2R R9, SR_TID.X ;  /* 0x0000000000097919 */ /* 0x002e620000002100 */
[----:B------:R-:W-:Y:S01]  /*11bd0*/  BSSY B2, `(.L_x_1238) ;  /* 0x000000b000027945 */ /* 0x000fe20003800000 */
[----:B-1----:R-:W-:-:S04]  /*11be0*/  LOP3.LUT R9, R9, 0x7f, RZ, 0xc0, !PT ;  /* 0x0000007f09097812 */ /* 0x002fc800078ec0ff */
[----:B------:R-:W-:-:S13]  /*11bf0*/  ISETP.NE.AND P1, PT, R9, RZ, PT ;  /* 0x000000ff0900720c */ /* 0x000fda0003f25270 */
[----:B------:R-:W-:Y:S05]  /*11c00*/  @P1 BRA `(.L_x_1239) ;  /* 0x00000000001c1947 */ /* 0x000fea0003800000 */
[----:B------:R-:W1:Y:S01]  /*11c10*/  S2R R9, SR_TID.X ;  /* 0x0000000000097919 */ /* 0x000e620000002100 */
[----:B--2---:R-:W-:-:S04]  /*11c20*/  IMAD.MOV.U32 R2, RZ, RZ, 0x9000 ;  /* 0x00009000ff027424 */ /* 0x004fc800078e00ff */
[----:B------:R3:W-:Y:S01]  /*11c30*/  SYNCS.ARRIVE.TRANS64 RZ, [R3+URZ+0x2a830], R2 ;  /* 0x02a8300203ff79a7 */ /* 0x0007e2000800003f */
[----:B-1----:R-:W-:-:S04]  /*11c40*/  LOP3.LUT R9, R9, 0x1f, RZ, 0xc0, !PT ;  /* 0x0000001f09097812 */ /* 0x002fc800078ec0ff */
[----:B------:R-:W-:-:S13]  /*11c50*/  ISETP.NE.AND P0, PT, R9, RZ, PT ;  /* 0x000000ff0900720c */ /* 0x000fda0003f05270 */
[----:B---3--:R-:W-:Y:S05]  /*11c60*/  @!P0 BRA `(.L_x_1239) ;  /* 0x0000000000048947 */ /* 0x008fea0003800000 */
[----:B------:R-:W-:Y:S01]  /*11c70*/  BPT.TRAP 0x1 ;  /* 0x000000040000795c */ /* 0x000fe20000300000 */
.L_x_1239:
[----:B------:R-:W-:Y:S05]  /*11c80*/  BSYNC B2 ;  /* 0x0000000000027941 */ /* 0x000fea0003800000 */
.L_x_1238:
[----:B------:R-:W-:Y:S01]  /*11c90*/  IMAD.MOV.U32 R12, RZ, RZ, RZ ;  /* 0x000000ffff0c7224 */ /* 0x000fe200078e00ff */
[----:B------:R-:W-:Y:S01]  /*11ca0*/  UIADD3 UR4, UP0, UR38, 0x370, URZ ;  /* 0x0000037026047890 */ /* 0x000fe2000ff1e03f */
[----:B------:R-:W-:Y:S01]  /*11cb0*/  IMAD R9, R4, 0x9000, R17 ;  /* 0x0000900004097824 */ /* 0x000fe200078e0211 */
[----:B------:R-:W-:Y:S01]  /*11cc0*/  PLOP3.LUT P0, PT, PT, PT, PT, 0x80, 0x0 ;  /* 0x000000000000781c */ /* 0x000fe20003f0f070 */
[----:B--2---:R-:W-:Y:S01]  /*11cd0*/  VIADD R3, R3, 0x2a830 ;  /* 0x0002a83003037836 */ /* 0x004fe20000000000 */
[----:B------:R-:W-:Y:S01]  /*11ce0*/  R2UR UR10, R12 ;  /* 0x000000000c0a72ca */ /* 0x000fe200000e0000 */
[----:B------:R-:W-:Y:S01]  /*11cf0*/  IMAD R2, R7, 0x60, RZ ;  /* 0x0000006007027824 */ /* 0x000fe200078e02ff */
[----:B------:R-:W-:Y:S01]  /*11d00*/  UIADD3.X UR5, URZ, UR39, URZ, UP0, !UPT ;  /* 0x000000273f057290 */ /* 0x000fe200087fe43f */
[----:B0-----:R-:W-:Y:S01]  /*11d10*/  VIADD R10, R9, 0x18400 ;  /* 0x00018400090a7836 */ /* 0x001fe20000000000 */
[----:B------:R-:W-:Y:S01]  /*11d20*/  UMOV UR6, 0x0 ;  /* 0x0000000000067882 */ /* 0x000fe20000000000 */
[----:B------:R-:W-:-:S10]  /*11d30*/  UMOV UR7, 0x14f00000 ;  /* 0x14f0000000077882 */ /* 0x000fd40000000000 */
.L_x_1240:
        /* <DEDUP_REMOVED lines=16> */
.L_x_1241:
        /* <DEDUP_REMOVED lines=15> */
.L_x_1242:
        /* <DEDUP_REMOVED lines=16> */
.L_x_1320:
[----:B------:R-:W-:Y:S05]  /*12030*/  BSYNC B2 ;  /* 0x0000000000027941 */ /* 0x000fea0003800000 */
.L_x_1243:
        /* <DEDUP_REMOVED lines=11> */
.L_x_1246:
[----:B------:R-:W-:Y:S05]  /*120f0*/  BSYNC B2 ;  /* 0x0000000000027941 */ /* 0x000fea0003800000 */
.L_x_1245:
[----:B------:R-:W-:Y:S01]  /*12100*/  R2UR UR10, R12 ;  /* 0x000000000c0a72ca */ /* 0x000fe200000e0000 */
[----:B------:R-:W-:Y:S01]  /*12110*/  IMAD R18, R18, 0x6000, R17 ;  /* 0x0000600012127824 */ /* 0x000fe200078e0211 */
[----:B------:R-:W-:Y:S01]  /*12120*/  R2UR UR6, R10 ;  /* 0x000000000a0672ca */ /* 0x000fe200000e0000 */
[----:B------:R-:W-:Y:S01]  /*12130*/  UIADD3 UR4, UP0, UR38, 0x470, URZ ;  /* 0x0000047026047890 */ /* 0x000fe2000ff1e03f */
[----:B------:R-:W-:Y:S01]  /*12140*/  R2UR UR7, R11 ;  /* 0x000000000b0772ca */ /* 0x000fe200000e0000 */
[----:B0-----:R-:W-:Y:S01]  /*12150*/  IMAD R3, R19, 0x60, RZ ;  /* 0x0000006013037824 */ /* 0x001fe200078e02ff */
[----:B------:R-:W-:Y:S01]  /*12160*/  PLOP3.LUT P0, PT, PT, PT, PT, 0x80, 0x0 ;  /* 0x000000000000781c */ /* 0x000fe20003f0f070 */
[----:B------:R-:W-:Y:S01]  /*12170*/  VIADD R2, R2, 0x50 ;  /* 0x0000005002027836 */ /* 0x000fe20000000000 */
[----:B------:R-:W-:Y:S01]  /*12180*/  UIADD3.X UR5, URZ, UR39, URZ, UP0, !UPT ;  /* 0x000000273f057290 */ /* 0x000fe200087fe43f */
[----:B------:R-:W-:-:S11]  /*12190*/  VIADD R9, R18, 0x400 ;  /* 0x0000040012097836 */ /* 0x000fd60000000000 */
.L_x_1247:
        /* <DEDUP_REMOVED lines=15> */
.L_x_1248:
        /* <DEDUP_REMOVED lines=12> */
.L_x_1234:
[----:B------:R-:W-:Y:S05]  /*12350*/  BSYNC B1 ;  /* 0x0000000000017941 */ /* 0x000fea0003800000 */
.L_x_1233:
[----:B------:R-:W2:Y:S01]  /*12360*/  LDL R3, [R1+0xc] ;  /* 0x00000c0001037983 */ /* 0x000ea20000100800 */
[----:B------:R-:W-:Y:S01]  /*12370*/  VIADD R18, R4, 0x1 ;  /* 0x0000000104127836 */ /* 0x000fe20000000000 */
[----:B------:R-:W-:Y:S01]  /*12380*/  BSSY B1, `(.L_x_1249) ;  /* 0x00000a0000017945 */ /* 0x000fe20003800000 */
[----:B------:R-:W-:-:S03]  /*12390*/  VIADD R7, R0, 0xffffffff ;  /* 0xffffffff00077836 */ /* 0x000fc60000000000 */
[----:B------:R-:W-:-:S04]  /*123a0*/  ISETP.NE.AND P0, PT, R18, 0x2, PT ;  /* 0x000000021200780c */ /* 0x000fc80003f05270 */
[----:B------:R-:W-:Y:S02]  /*123b0*/  SEL R2, RZ, 0x1, P0 ;  /* 0x00000001ff027807 */ /* 0x000fe40000000000 */
[----:B------:R-:W-:Y:S02]  /*123c0*/  SEL R18, R18, RZ, P0 ;  /* 0x000000ff12127207 */ /* 0x000fe40000000000 */
[----:B------:R-:W-:-:S05]  /*123d0*/  LOP3.LUT R11, R5, R2, RZ, 0x3c, !PT ;  /* 0x00000002050b7212 */ /* 0x000fca00078e3cff */
[----:B------:R1:W-:Y:S01]  /*123e0*/  STL [R1+0x4], R11 ;  /* 0x0000040b01007387 */ /* 0x0003e20000100800 */
[----:B--2---:R-:W-:-:S13]  /*123f0*/  LOP3.LUT P1, RZ, R3, 0x2, RZ, 0xc0, !PT ;  /* 0x0000000203ff7812 */ /* 0x004fda000782c0ff */
[----:B-1----:R-:W-:Y:S05]  /*12400*/  @!P1 BRA `(.L_x_1250) ;  /* 0x00000008005c9947 */ /* 0x002fea0003800000 */
[----:B------:R-:W-:Y:S01]  /*12410*/  LOP3.LUT P1, RZ, R3, 0x1, RZ, 0xc0, !PT ;  /* 0x0000000103ff7812 */ /* 0x000fe2000782c0ff */
[----:B0-----:R-:W-:-:S12]  /*12420*/  IMAD.MOV.U32 R10, RZ, RZ, R7 ;  /* 0x000000ffff0a7224 */ /* 0x001fd800078e0007 */
[----:B------:R-:W-:Y:S05]  /*12430*/  @!P1 BRA `(.L_x_1251) ;  /* 0x0000000000549947 */ /* 0x000fea0003800000 */
[----:B------:R-:W2:Y:S01]  /*12440*/  LDL R13, [R1+0x8] ;  /* 0x00000800010d7983 */ /* 0x000ea20000100800 */
        /* <DEDUP_REMOVED lines=20> */
.L_x_1251:
[----:B------:R-:W-:Y:S01]  /*12590*/  IMAD R2, R18, 0x8, R17 ;  /* 0x0000000812027824 */ /* 0x000fe200078e0211 */
[----:B------:R-:W-:Y:S01]  /*125a0*/  SHF.L.U32 R3, R11, 0x1f, RZ ;  /* 0x0000001f0b037819 */ /* 0x000fe200000006ff */
[----:B------:R-:W-:Y:S03]  /*125b0*/  BSSY B2, `(.L_x_1252) ;  /* 0x0000003000027945 */ /* 0x000fe60003800000 */
[----:B------:R-:W1:Y:S02]  /*125c0*/  SYNCS.PHASECHK.TRANS64.TRYWAIT P0, [R2+URZ+0x2a840], R3 ;  /* 0x02a84003020075a7 */ /* 0x000e64000800017f */
[----:B-1----:R-:W-:Y:S05]  /*125d0*/  @!P0 BRA `(.L_x_1253) ;  /* 0x00000024004c8947 */ /* 0x002fea0003800000 */
.L_x_1321:
[----:B------:R-:W-:Y:S05]  /*125e0*/  BSYNC B2 ;  /* 0x0000000000027941 */ /* 0x000fea0003800000 */
.L_x_1252:
        /* <DEDUP_REMOVED lines=12> */
.L_x_1255:
[----:B------:R-:W-:Y:S05]  /*126b0*/  BSYNC B2 ;  /* 0x0000000000027941 */ /* 0x000fea0003800000 */
.L_x_1254:
[----:B------:R-:W-:Y:S01]  /*126c0*/  IMAD.MOV.U32 R14, RZ, RZ, RZ ;  /* 0x000000ffff0e7224 */ /* 0x000fe200078e00ff */
[----:B------:R-:W-:Y:S01]  /*126d0*/  UIADD3 UR4, UP0, UR38, 0x370, URZ ;  /* 0x0000037026047890 */ /* 0x000fe2000ff1e03f */
[C---:B-1----:R-:W-:Y:S01]  /*126e0*/  IMAD R3, R18.reuse, 0x8, R6 ;  /* 0x0000000812037824 */ /* 0x042fe200078e0206 */
[----:B------:R-:W-:Y:S01]  /*126f0*/  PLOP3.LUT P0, PT, PT, PT, PT, 0x80, 0x0 ;  /* 0x000000000000781c */ /* 0x000fe20003f0f070 */
[----:B------:R-:W-:Y:S01]  /*12700*/  IMAD R9, R18, 0x9000, R17 ;  /* 0x0000900012097824 */ /* 0x000fe200078e0211 */
[----:B------:R-:W-:Y:S01]  /*12710*/  R2UR UR10, R14 ;  /* 0x000000000e0a72ca */ /* 0x000fe200000e0000 */
[----:B------:R-:W-:Y:S01]  /*12720*/  VIADD R3, R3, 0x30 ;  /* 0x0000003003037836 */ /* 0x000fe20000000000 */
[----:B------:R-:W-:Y:S01]  /*12730*/  UIADD3.X UR5, URZ, UR39, URZ, UP0, !UPT ;  /* 0x000000273f057290 */ /* 0x000fe200087fe43f */
[----:B------:R-:W-:Y:S01]  /*12740*/  IMAD R2, R10, 0x60, RZ ;  /* 0x000000600a027824 */ /* 0x000fe200078e02ff */
[----:B------:R-:W-:Y:S01]  /*12750*/  UMOV UR6, 0x0 ;  /* 0x0000000000067882 */ /* 0x000fe20000000000 */
[----:B------:R-:W-:Y:S01]  /*12760*/  VIADD R11, R9, 0x18400 ;  /* 0x00018400090b7836 */ /* 0x000fe20000000000 */
[----:B------:R-:W-:-:S09]  /*12770*/  UMOV UR7, 0x14f00000 ;  /* 0x14f0000000077882 */ /* 0x000fd20000000000 */
.L_x_1256:
        /* <DEDUP_REMOVED lines=16> */
.L_x_1257:
        /* <DEDUP_REMOVED lines=15> */
.L_x_1258:
        /* <DEDUP_REMOVED lines=15> */
.L_x_1322:
[----:B------:R-:W-:Y:S05]  /*12a60*/  BSYNC B2 ;  /* 0x0000000000027941 */ /* 0x000fea0003800000 */
.L_x_1259:
[----:B------:R-:W-:Y:S01]  /*12a70*/  BSSY B2, `(.L_x_1261) ;  /* 0x000000b000027945 */ /* 0x000fe20003800000 */
[----:B------:R-:W-:Y:S02]  /*12a80*/  IMAD.MOV.U32 R12, RZ, RZ, 0x0 ;  /* 0x00000000ff0c7424 */ /* 0x000fe400078e00ff */
[----:B------:R-:W-:Y:S01]  /*12a90*/  IMAD.MOV.U32 R13, RZ, RZ, 0x14f00000 ;  /* 0x14f00000ff0d7424 */ /* 0x000fe200078e00ff */
[----:B------:R-:W-:Y:S06]  /*12aa0*/  @P1 BRA `(.L_x_1262) ;  /* 0x00000000001c1947 */ /* 0x000fec0003800000 */
[----:B------:R-:W1:Y:S02]  /*12ab0*/  S2R R3, SR_TID.X ;  /* 0x0000000000037919 */ /* 0x000e640000002100 */
[----:B-1----:R-:W-:Y:S01]  /*12ac0*/  LOP3.LUT R9, R3, 0x1f, RZ, 0xc0, !PT ;  /* 0x0000001f03097812 */ /* 0x002fe200078ec0ff */
[----:B------:R-:W-:-:S03]  /*12ad0*/  IMAD.MOV.U32 R3, RZ, RZ, 0x6000 ;  /* 0x00006000ff037424 */ /* 0x000fc600078e00ff */
[----:B------:R-:W-:Y:S01]  /*12ae0*/  ISETP.NE.AND P0, PT, R9, RZ, PT ;  /* 0x000000ff0900720c */ /* 0x000fe20003f05270 */
[----:B------:R1:W-:-:S12]  /*12af0*/  SYNCS.ARRIVE.TRANS64 RZ, [R2+URZ+0x50], R3 ;  /* 0x0000500302ff79a7 */ /* 0x0003d8000800003f */
[----:B-1----:R-:W-:Y:S05]  /*12b00*/  @!P0 BRA `(.L_x_1262) ;  /* 0x0000000000048947 */ /* 0x002fea0003800000 */
[----:B------:R-:W-:Y:S01]  /*12b10*/  BPT.TRAP 0x1 ;  /* 0x000000040000795c */ /* 0x000fe20000300000 */
.L_x_1262:
[----:B------:R-:W-:Y:S05]  /*12b20*/  BSYNC B2 ;  /* 0x0000000000027941 */ /* 0x000fea0003800000 */
.L_x_1261:
[----:B------:R-:W-:Y:S01]  /*12b30*/  R2UR UR10, R14 ;  /* 0x000000000e0a72ca */ /* 0x000fe200000e0000 */
[----:B------:R-:W-:Y:S01]  /*12b40*/  IMAD R4, R4, 0x6000, R17 ;  /* 0x0000600004047824 */ /* 0x000fe200078e0211 */
[----:B------:R-:W-:Y:S01]  /*12b50*/  R2UR UR6, R12 ;  /* 0x000000000c0672ca */ /* 0x000fe200000e0000 */
[----:B------:R-:W-:Y:S01]  /*12b60*/  UIADD3 UR4, UP0, UR38, 0x470, URZ ;  /* 0x0000047026047890 */ /* 0x000fe2000ff1e03f */
[----:B------:R-:W-:Y:S01]  /*12b70*/  R2UR UR7, R13 ;  /* 0x000000000d0772ca */ /* 0x000fe200000e0000 */
[----:B------:R-:W-:Y:S01]  /*12b80*/  IMAD R3, R19, 0x60, RZ ;  /* 0x0000006013037824 */ /* 0x000fe200078e02ff */
[----:B------:R-:W-:Y:S01]  /*12b90*/  PLOP3.LUT P0, PT, PT, PT, PT, 0x80, 0x0 ;  /* 0x000000000000781c */ /* 0x000fe20003f0f070 */
[----:B0-----:R-:W-:Y:S01]  /*12ba0*/  VIADD R2, R2, 0x50 ;  /* 0x0000005002027836 */ /* 0x001fe20000000000 */
[----:B------:R-:W-:Y:S01]  /*12bb0*/  UIADD3.X UR5, URZ, UR39, URZ, UP0, !UPT ;  /* 0x000000273f057290 */ /* 0x000fe200087fe43f */
[----:B------:R-:W-:-:S11]  /*12bc0*/  VIADD R5, R4, 0x400 ;  /* 0x0000040004057836 */ /* 0x000fd60000000000 */
.L_x_1263:
        /* <DEDUP_REMOVED lines=15> */
.L_x_1264:
        /* <DEDUP_REMOVED lines=12> */
.L_x_1250:
[----:B------:R-:W-:Y:S05]  /*12d80*/  BSYNC B1 ;  /* 0x0000000000017941 */ /* 0x000fea0003800000 */
.L_x_1249:
[----:B------:R-:W-:Y:S01]  /*12d90*/  ISETP.GT.AND P0, PT, R7, UR40, PT ;  /* 0x0000002807007c0c */ /* 0x000fe2000bf04270 */
[----:B------:R-:W-:-:S12]  /*12da0*/  VIADD R0, R0, 0xfffffffe ;  /* 0xfffffffe00007836 */ /* 0x000fd80000000000 */
[----:B------:R-:W-:Y:S05]  /*12db0*/  @P0 BRA `(.L_x_1265) ;  /* 0xffffffe800dc0947 */ /* 0x000fea000383ffff */
.L_x_1232:
[----:B------:R-:W-:Y:S05]  /*12dc0*/  BSYNC B0 ;  /* 0x0000000000007941 */ /* 0x000fea0003800000 */
.L_x_1214:
[----:B0-----:R-:W0:Y:S01]  /*12dd0*/  S2R R0, SR_TID.X ;  /* 0x0000000000007919 */ /* 0x001e220000002100 */
[----:B------:R-:W-:Y:S01]  /*12de0*/  BSSY B0, `(.L_x_1266) ;  /* 0x0000012000007945 */ /* 0x000fe20003800000 */
[----:B0-----:R-:W-:-:S04]  /*12df0*/  LOP3.LUT R6, R0, 0x7f, RZ, 0xc0, !PT ;  /* 0x0000007f00067812 */ /* 0x001fc800078ec0ff */
[----:B------:R-:W-:-:S13]  /*12e00*/  ISETP.NE.AND P1, PT, R6, RZ, PT ;  /* 0x000000ff0600720c */ /* 0x000fda0003f25270 */
[----:B------:R-:W-:Y:S05]  /*12e10*/  @P1 BRA `(.L_x_1267) ;  /* 0x0000000000381947 */ /* 0x000fea0003800000 */
[----:B------:R-:W0:Y:S01]  /*12e20*/  S2R R3, SR_LANEID ;  /* 0x0000000000037919 */ /* 0x000e220000000000 */
[----:B------:R-:W-:Y:S01]  /*12e30*/  VOTEU.ANY UR4, UPT, PT ;  /* 0x0000000000047886 */ /* 0x000fe200038e0100 */
[----:B------:R-:W-:Y:S01]  /*12e40*/  ULDC.64 UR6, c[0x0][0x208] ;  /* 0x0000820000067ab9 */ /* 0x000fe20000000a00 */
[----:B------:R-:W0:Y:S08]  /*12e50*/  FLO.U32 R0, UR4 ;  /* 0x0000000400007d00 */ /* 0x000e3000080e0000 */
[----:B------:R-:W1:Y:S01]  /*12e60*/  POPC R5, UR4 ;  /* 0x0000000400057d09 */ /* 0x000e620008000000 */
[----:B0-----:R-:W-:-:S02]  /*12e70*/  ISETP.EQ.U32.AND P0, PT, R0, R3, PT ;  /* 0x000000030000720c */ /* 0x001fc40003f02070 */
[----:B------:R-:W1:Y:S11]  /*12e80*/  LDC.64 R2, c[0x0][0xc80] ;  /* 0x00032000ff027b82 */ /* 0x000e760000000a00 */
[----:B-1----:R-:W2:Y:S01]  /*12e90*/  @P0 ATOMG.E.ADD.STRONG.GPU PT, R3, desc[UR6][R2.64], R5 ;  /* 0x00000005020309a8 */ /* 0x002ea200081ee1c6 */
[----:B------:R-:W0:Y:S02]  /*12ea0*/  S2R R4, SR_LTMASK ;  /* 0x0000000000047919 */ /* 0x000e240000003900 */
[----:B0-----:R-:W-:-:S04]  /*12eb0*/  LOP3.LUT R4, R4, UR4, RZ, 0xc0, !PT ;  /* 0x0000000404047c12 */ /* 0x001fc8000f8ec0ff */
[----:B------:R-:W0:Y:S01]  /*12ec0*/  POPC R7, R4 ;  /* 0x0000000400077309 */ /* 0x000e220000000000 */
[----:B--2---:R-:W0:Y:S02]  /*12ed0*/  SHFL.IDX PT, R0, R3, R0, 0x1f ;  /* 0x00001f0003007589 */ /* 0x004e2400000e0000 */
[----:B0-----:R-:W-:-:S05]  /*12ee0*/  IADD3 R0, R0, UR44, R7 ;  /* 0x0000002c00007c10 */ /* 0x001fca000fffe007 */
[----:B------:R0:W-:Y:S02]  /*12ef0*/  STL [R1+0x14], R0 ;  /* 0x0000140001007387 */ /* 0x0001e40000100800 */
.L_x_1267:
[----:B------:R-:W-:Y:S05]  /*12f00*/  BSYNC B0 ;  /* 0x0000000000007941 */ /* 0x000fea0003800000 */
.L_x_1266:
[----:B0-----:R-:W2:Y:S01]  /*12f10*/  LDL R0, [R1+0xc] ;  /* 0x00000c0001007983 */ /* 0x001ea20000100800 */
[----:B------:R-:W-:Y:S01]  /*12f20*/  BSSY B0, `(.L_x_1268) ;  /* 0x0000038000007945 */ /* 0x000fe20003800000 */
[----:B--2---:R-:W-:-:S13]  /*12f30*/  LOP3.LUT P0, RZ, R0, 0x2, RZ, 0xc0, !PT ;  /* 0x0000000200ff7812 */ /* 0x004fda000780c0ff */
[----:B------:R-:W-:Y:S05]  /*12f40*/  @!P0 BRA `(.L_x_1269) ;  /* 0x0000000000d48947 */ /* 0x000fea0003800000 */
[----:B------:R-:W2:Y:S01]  /*12f50*/  LDL R0, [R1+0x4] ;  /* 0x0000040001007983 */ /* 0x000ea20000100800 */
[----:B------:R-:W-:Y:S01]  /*12f60*/  IMAD R2, R18, 0x8, R17 ;  /* 0x0000000812027824 */ /* 0x000fe200078e0211 */
[----:B------:R-:W-:Y:S01]  /*12f70*/  BSSY B1, `(.L_x_1270) ;  /* 0x0000005000017945 */ /* 0x000fe20003800000 */
[----:B------:R-:W-:Y:S02]  /*12f80*/  ISETP.NE.AND P2, PT, R6, RZ, PT ;  /* 0x000000ff0600720c */ /* 0x000fe40003f45270 */
[----:B--2---:R-:W-:-:S04]  /*12f90*/  SHF.L.U32 R3, R0, 0x1f, RZ ;  /* 0x0000001f00037819 */ /* 0x004fc800000006ff */
[----:B------:R-:W0:Y:S02]  /*12fa0*/  SYNCS.PHASECHK.TRANS64.TRYWAIT P0, [R2+URZ+0x2a860], R3 ;  /* 0x02a86003020075a7 */ /* 0x000e24000800017f */
[----:B0-----:R-:W-:Y:S05]  /*12fb0*/  @!P0 BRA `(.L_x_1271) ;  /* 0x0000001800fc8947 */ /* 0x001fea0003800000 */
.L_x_1323:
[----:B------:R-:W-:Y:S05]  /*12fc0*/  BSYNC B1 ;  /* 0x0000000000017941 */ /* 0x000fea0003800000 */
.L_x_1270:
[----:B------:R-:W-:Y:S04]  /*12fd0*/  BSSY B1, `(.L_x_1272) ;  /* 0x0000009000017945 */ /* 0x000fe80003800000 */
        /* <DEDUP_REMOVED lines=8> */
.L_x_1273:
[----:B------:R-:W-:Y:S05]  /*13060*/  BSYNC B1 ;  /* 0x0000000000017941 */ /* 0x000fea0003800000 */
.L_x_1272:
[----:B------:R-:W-:Y:S01]  /*13070*/  IMAD R0, R18, 0x6000, R17 ;  /* 0x0000600012007824 */ /* 0x000fe200078e0211 */
[----:B------:R-:W-:Y:S01]  /*13080*/  UIADD3 UR4, UP0, UR38, 0x470, URZ ;  /* 0x0000047026047890 */ /* 0x000fe2000ff1e03f */
[----:B------:R-:W-:Y:S01]  /*13090*/  PLOP3.LUT P0, PT, PT, PT, PT, 0x80, 0x0 ;  /* 0x000000000000781c */ /* 0x000fe20003f0f070 */
[----:B------:R-:W-:Y:S01]  /*130a0*/  IMAD R19, R19, 0x60, RZ ;  /* 0x0000006013137824 */ /* 0x000fe200078e02ff */
[----:B------:R-:W-:Y:S01]  /*130b0*/  UMOV UR6, 0x0 ;  /* 0x0000000000067882 */ /* 0x000fe20000000000 */
[----:B0-----:R-:W-:Y:S01]  /*130c0*/  VIADD R2, R2, 0x2a850 ;  /* 0x0002a85002027836 */ /* 0x001fe20000000000 */
[----:B------:R-:W-:Y:S01]  /*130d0*/  UIADD3.X UR5, URZ, UR39, URZ, UP0, !UPT ;  /* 0x000000273f057290 */ /* 0x000fe200087fe43f */
[----:B------:R-:W-:Y:S01]  /*130e0*/  VIADD R3, R0, 0x400 ;  /* 0x0000040000037836 */ /* 0x000fe20000000000 */
[----:B------:R-:W-:Y:S01]  /*130f0*/  UMOV UR7, 0x14f00000 ;  /* 0x14f0000000077882 */ /* 0x000fe20000000000 */
[----:B------:R-:W-:-:S09]  /*13100*/  UMOV UR10, URZ ;  /* 0x0000003f000a7c82 */ /* 0x000fd20008000000 */
.L_x_1274:
        /* <DEDUP_REMOVED lines=15> */
.L_x_1275:
        /* <DEDUP_REMOVED lines=10> */
.L_x_1269:
[----:B------:R-:W-:Y:S05]  /*132a0*/  BSYNC B0 ;  /* 0x0000000000007941 */ /* 0x000fea0003800000 */
.L_x_1268:
[----:B------:R-:W2:Y:S01]  /*132b0*/  LDL.LU R3, [R1+0x4] ;  /* 0x0000040001037983 */ /* 0x000ea20000300800 */
[----:B------:R-:W-:-:S05]  /*132c0*/  VIADD R18, R18, 0x1 ;  /* 0x0000000112127836 */ /* 0x000fca0000000000 */
[----:B------:R-:W-:-:S04]  /*132d0*/  ISETP.NE.AND P0, PT, R18, 0x2, PT ;  /* 0x000000021200780c */ /* 0x000fc80003f05270 */
[----:B------:R-:W-:Y:S02]  /*132e0*/  SEL R0, RZ, 0x1, P0 ;  /* 0x00000001ff007807 */ /* 0x000fe40000000000 */
[----:B------:R-:W-:Y:S02]  /*132f0*/  SEL R18, R18, RZ, P0 ;  /* 0x000000ff12127207 */ /* 0x000fe40000000000 */
[----:B--2---:R-:W-:-:S05]  /*13300*/  LOP3.LUT R3, R3, R0, RZ, 0x3c, !PT ;  /* 0x0000000003037212 */ /* 0x004fca00078e3cff */
[----:B------:R0:W-:Y:S02]  /*13310*/  STL [R1+0x4], R3 ;  /* 0x0000040301007387 */ /* 0x0001e40000100800 */
.L_x_1194:
[----:B------:R-:W-:Y:S05]  /*13320*/  BSYNC B7 ;  /* 0x0000000000077941 */ /* 0x000fea0003800000 */
.L_x_1192:
[----:B-1----:R-:W2:Y:S04]  /*13330*/  LDL R0, [R1+0xc] ;  /* 0x00000c0001007983 */ /* 0x002ea80000100800 */
[----:B------:R1:W5:Y:S01]  /*13340*/  LDL R2, [R1+0x14] ;  /* 0x0000140001027983 */ /* 0x0003620000100800 */
[----:B--2---:R-:W-:-:S13]  /*13350*/  LOP3.LUT P0, RZ, R0, 0x4, RZ, 0xc0, !PT ;  /* 0x0000000400ff7812 */ /* 0x004fda000780c0ff */
[----:B-1----:R-:W-:Y:S05]  /*13360*/  @!P0 BRA `(.L_x_1276) ;  /* 0x0000000000288947 */ /* 0x002fea0003800000 */
[----:B------:R-:W-:Y:S05]  /*13370*/  WARPSYNC.ALL ;  /* 0x0000000000007948 */ /* 0x000fea0003800000 */
[----:B------:R-:W1:Y:S08]  /*13380*/  S2UR UR5, SR_CgaCtaId ;  /* 0x00000000000579c3 */ /* 0x000e700000008800 */
[----:B------:R-:W-:Y:S06]  /*13390*/  BAR.SYNC.DEFER_BLOCKING 0x5, 0x180 ;  /* 0x0146000000007b1d */ /* 0x000fec0000010000 */
[----:B------:R-:W-:-:S02]  /*133a0*/  UMOV UR4, 0x400 ;  /* 0x0000040000047882 */ /* 0x000fc40000000000 */
[----:B-1----:R-:W-:-:S06]  /*133b0*/  ULEA UR4, UR5, UR4, 0x18 ;  /* 0x0000000405047291 */ /* 0x002fcc000f8ec03f */
[----:B------:R-:W-:-:S05]  /*133c0*/  IMAD.U32 R17, RZ, RZ, UR4 ;  /* 0x00000004ff117e24 */ /* 0x000fca000f8e00ff */
[----:B-----5:R-:W1:Y:S04]  /*133d0*/  LDS R2, [R17+0x2a8d0] ;  /* 0x02a8d00011027984 */ /* 0x020e680000000800 */
[----:B-1----:R3:W-:Y:S01]  /*133e0*/  STL [R1+0x14], R2 ;  /* 0x0000140201007387 */ /* 0x0027e20000100800 */
[----:B------:R-:W-:Y:S06]  /*133f0*/  BAR.ARV 0x4, 0x180 ;  /* 0x0106000000007b1d */ /* 0x000fec0000002000 */
[----:B------:R-:W-:Y:S05]  /*13400*/  BRA `(.L_x_1277) ;  /* 0x00000000002c7947 */ /* 0x000fea0003800000 */
.L_x_1276:
[----:B------:R-:W-:-:S03]  /*13410*/  UMOV UR4, 0xffffffff ;  /* 0xffffffff00047882 */ /* 0x000fc60000000000 */
[----:B------:R-:W-:Y:S05]  /*13420*/  BRA.DIV UR4, `(.L_x_1278) ;  /* 0x0000001604f47947 */ /* 0x000fea000b800000 */
[----:B-----5:R1:W2:Y:S02]  /*13430*/  SHFL.IDX PT, R14, R2, RZ, 0x1f ;  /* 0x00001fff020e7589 */ /* 0x0202a400000e0000 */
.L_x_1326:
[----:B0-----:R-:W0:Y:S01]  /*13440*/  @!P1 S2R R3, SR_CgaCtaId ;  /* 0x0000000000039919 */ /* 0x001e220000008800 */
[----:B------:R-:W-:Y:S05]  /*13450*/  WARPSYNC.ALL ;  /* 0x0000000000007948 */ /* 0x000fea0003800000 */
[----:B------:R-:W-:Y:S01]  /*13460*/  BAR.SYNC.DEFER_BLOCKING 0x4, 0x180 ;  /* 0x0106000000007b1d */ /* 0x000fe20000010000 */
[----:B------:R-:W-:-:S05]  /*13470*/  @!P1 MOV R0, 0x400 ;  /* 0x0000040000009802 */ /* 0x000fca0000000f00 */
[----:B--2---:R2:W-:Y:S01]  /*13480*/  STL [R1+0x14], R14 ;  /* 0x0000140e01007387 */ /* 0x0045e20000100800 */
[----:B0-----:R-:W-:-:S05]  /*13490*/  @!P1 LEA R17, R3, R0, 0x18 ;  /* 0x0000000003119211 */ /* 0x001fca00078ec0ff */
[----:B------:R2:W-:Y:S01]  /*134a0*/  @!P1 STS [R17+0x2a8d0], R2 ;  /* 0x02a8d00211009388 */ /* 0x0005e20000000800 */
[----:B------:R-:W-:Y:S06]  /*134b0*/  BAR.ARV 0x5, 0x180 ;  /* 0x0146000000007b1d */ /* 0x000fec0000002000 */
.L_x_1277:
[----:B------:R-:W4:Y:S01]  /*134c0*/  LDL R0, [R1+0x14] ;  /* 0x0000140001007983 */ /* 0x000f220000100800 */
[----:B------:R-:W-:Y:S02]  /*134d0*/  ULDC UR4, c[0x0][0xc38] ;  /* 0x00030e0000047ab9 */ /* 0x000fe40000000800 */
[----:B----4-:R-:W-:-:S13]  /*134e0*/  ISETP.GE.AND P0, PT, R0, UR4, PT ;  /* 0x0000000400007c0c */ /* 0x010fda000bf06270 */
[----:B------:R-:W-:Y:S05]  /*134f0*/  @!P0 BRA `(.L_x_1279) ;  /* 0xffffffb400d88947 */ /* 0x000fea000383ffff */
.L_x_1183:
[----:B0-----:R-:W4:Y:S01]  /*13500*/  LDL.LU R0, [R1+0x18] ;  /* 0x0000180001007983 */ /* 0x001f220000300800 */
[----:B------:R-:W-:Y:S01]  /*13510*/  BSSY B0, `(.L_x_1280) ;  /* 0x000000b000007945 */ /* 0x000fe20003800000 */
[----:B------:R-:W0:Y:S01]  /*13520*/  S2R R5, SR_CgaCtaId ;  /* 0x0000000000057919 */ /* 0x000e220000008800 */
[----:B----4-:R-:W-:-:S05]  /*13530*/  VIADD R0, R0, 0x1 ;  /* 0x0000000100007836 */ /* 0x010fca0000000000 */
[----:B-123--:R-:W-:-:S04]  /*13540*/  LEA.HI R2, R0, R0, RZ, 0x1 ;  /* 0x0000000000027211 */ /* 0x00efc800078f08ff */
[----:B------:R-:W-:-:S05]  /*13550*/  LOP3.LUT R3, R2, 0xfffffffe, RZ, 0xc0, !PT ;  /* 0xfffffffe02037812 */ /* 0x000fca00078ec0ff */
[----:B------:R-:W-:Y:S01]  /*13560*/  IMAD.IADD R3, R0, 0x1, -R3 ;  /* 0x0000000100037824 */ /* 0x000fe200078e0a03 */
[----:B------:R-:W-:-:S04]  /*13570*/  MOV R0, 0x400 ;  /* 0x0000040000007802 */ /* 0x000fc80000000f00 */
[----:B0-----:R-:W-:Y:S02]  /*13580*/  LEA R0, R5, R0, 0x18 ;  /* 0x0000000005007211 */ /* 0x001fe400078ec0ff */
[----:B------:R-:W-:-:S04]  /*13590*/  SHF.L.U32 R3, R3, 0x1f, RZ ;  /* 0x0000001f03037819 */ /* 0x000fc800000006ff */
[----:B------:R-:W0:Y:S02]  /*135a0*/  SYNCS.PHASECHK.TRANS64.TRYWAIT P0, [R0+URZ+0x2a820], R3 ;  /* 0x02a82003000075a7 */ /* 0x000e24000800017f */
[----:B0-----:R-:W-:Y:S05]  /*135b0*/  @!P0 BRA `(.L_x_1281) ;  /* 0x0000001400b88947 */ /* 0x001fea0003800000 */
.L_x_1327:
[----:B------:R-:W-:Y:S05]  /*135c0*/  BSYNC B0 ;  /* 0x0000000000007941 */ /* 0x000fea0003800000 */
.L_x_1280:
[----:B------:R-:W-:-:S03]  /*135d0*/  UMOV UR4, 0xffffffff ;  /* 0xffffffff00047882 */ /* 0x000fc60000000000 */
[----:B------:R-:W-:Y:S05]  /*135e0*/  BRA.DIV UR4, `(.L_x_1282) ;  /* 0x0000001604c07947 */ /* 0x000fea000b800000 */
[----:B------:R-:W1:Y:S02]  /*135f0*/  S2R R2, SR_TID.X ;  /* 0x0000000000027919 */ /* 0x000e640000002100 */
[----:B-1----:R-:W-:-:S04]  /*13600*/  SHF.R.U32.HI R2, RZ, 0x5, R2 ;  /* 0x00000005ff027819 */ /* 0x002fc80000011602 */
[----:B------:R-:W-:-:S05]  /*13610*/  LOP3.LUT R2, R2, 0x3, RZ, 0xc0, !PT ;  /* 0x0000000302027812 */ /* 0x000fca00078ec0ff */
[----:B------:R1:W2:Y:S02]  /*13620*/  SHFL.IDX PT, R14, R2, RZ, 0x1f ;  /* 0x00001fff020e7589 */ /* 0x0002a400000e0000 */
.L_x_1330:
[----:B--2---:R-:W-:Y:S01]  /*13630*/  ISETP.NE.AND P0, PT, R14, RZ, PT ;  /* 0x000000ff0e00720c */ /* 0x004fe20003f05270 */
[----:B------:R-:W-:-:S12]  /*13640*/  BSSY B0, `(.L_x_1283) ;  /* 0x0000027000007945 */ /* 0x000fd80003800000 */
[----:B------:R-:W-:Y:S05]  /*13650*/  @P0 BRA `(.L_x_1284) ;  /* 0x0000000000940947 */ /* 0x000fea0003800000 */
[----:B------:R-:W-:-:S03]  /*13660*/  UMOV UR4, 0xffffffff ;  /* 0xffffffff00047882 */ /* 0x000fc60000000000 */
[----:B------:R-:W-:Y:S05]  /*13670*/  BRA.DIV UR4, `(.L_x_1285) ;  /* 0x0000001604d07947 */ /* 0x000fea000b800000 */
[----:B------:R-:W-:-:S13]  /*13680*/  ELECT P6, URZ, PT ;  /* 0x00000000003f782f */ /* 0x000fda00038c0000 */
.L_x_1333:
[----:B------:R-:W-:Y:S05]  /*13690*/  @!P6 BRA `(.L_x_1284) ;  /* 0x000000000084e947 */ /* 0x000fea0003800000 */
[----:B-1----:R-:W2:Y:S02]  /*136a0*/  LDL R2, [R1+0x1c] ;  /* 0x00001c0001027983 */ /* 0x002ea40000100800 */
[----:B--2---:R-:W-:-:S13]  /*136b0*/  R2UR UR4, R2 ;  /* 0x00000000020472ca */ /* 0x004fda00000e0000 */
[----:B------:R-:W-:-:S06]  /*136c0*/  ULOP3.LUT UR4, UR4, 0x2, URZ, 0xfc, !UPT ;  /* 0x0000000204047892 */ /* 0x000fcc000f8efc3f */
[----:B------:R-:W-:-:S05]  /*136d0*/  IMAD.U32 R2, RZ, RZ, UR4 ;  /* 0x00000004ff027e24 */ /* 0x000fca000f8e00ff */
[----:B------:R-:W-:-:S13]  /*136e0*/  ISETP.NE.AND P2, PT, R2, 0x3, PT ;  /* 0x000000030200780c */ /* 0x000fda0003f45270 */
[----:B------:R-:W-:Y:S05]  /*136f0*/  @!P2 BRA `(.L_x_1286) ;  /* 0x000000000004a947 */ /* 0x000fea0003800000 */
[----:B------:R-:W-:Y:S01]  /*13700*/  BPT.TRAP 0x1 ;  /* 0x000000040000795c */ /* 0x000fe20000300000 */
.L_x_1286:
[----:B------:R-:W2:Y:S01]  /*13710*/  LDL.LU R7, [R1+0x4] ;  /* 0x0000040001077983 */ /* 0x000ea20000300800 */
[----:B0-----:R-:W-:Y:S02]  /*13720*/  VIADD R3, R0, 0x2a840 ;  /* 0x0002a84000037836 */ /* 0x001fe40000000000 */
[C---:B------:R-:W-:Y:S02]  /*13730*/  VIADD R2, R18.reuse, 0x1 ;  /* 0x0000000112027836 */ /* 0x040fe40000000000 */
[----:B------:R-:W-:-:S03]  /*13740*/  IMAD R6, R18, 0x8, R3 ;  /* 0x0000000812067824 */ /* 0x000fc600078e0203 */
[----:B------:R-:W-:-:S04]  /*13750*/  ISETP.NE.AND P1, PT, R2, 0x2, PT ;  /* 0x000000020200780c */ /* 0x000fc80003f25270 */
[----:B------:R-:W-:Y:S02]  /*13760*/  SEL R4, RZ, 0x1, P1 ;  /* 0x00000001ff047807 */ /* 0x000fe40000800000 */
[C---:B--2---:R-:W-:Y:S02]  /*13770*/  SHF.L.U32 R5, R7.reuse, 0x1f, RZ ;  /* 0x0000001f07057819 */ /* 0x044fe400000006ff */
[----:B------:R-:W-:Y:S02]  /*13780*/  LOP3.LUT R7, R7, R4, RZ, 0x3c, !PT ;  /* 0x0000000407077212 */ /* 0x000fe400078e3cff */
[----:B------:R-:W0:Y:S01]  /*13790*/  SYNCS.PHASECHK.TRANS64.TRYWAIT P0, [R6+URZ], R5 ;  /* 0x00000005060075a7 */ /* 0x000e22000800017f */
[----:B------:R-:W-:Y:S02]  /*137a0*/  SEL R4, R2, RZ, P1 ;  /* 0x000000ff02047207 */ /* 0x000fe40000800000 */
[----:B------:R-:W-:-:S03]  /*137b0*/  SHF.L.U32 R2, R7, 0x1f, RZ ;  /* 0x0000001f07027819 */ /* 0x000fc600000006ff */
[----:B------:R-:W-:Y:S01]  /*137c0*/  IMAD R3, R4, 0x8, R3 ;  /* 0x0000000804037824 */ /* 0x000fe200078e0203 */
[----:B0-----:R-:W-:Y:S06]  /*137d0*/  @!P0 BRA `(.L_x_1287) ;  /* 0x0000001400988947 */ /* 0x001fec0003800000 */
.L_x_1334:
[----:B------:R-:W1:Y:S02]  /*137e0*/  SYNCS.PHASECHK.TRANS64.TRYWAIT P0, [R3+URZ], R2 ;  /* 0x00000002030075a7 */ /* 0x000e64000800017f */
[----:B-1----:R-:W-:Y:S05]  /*137f0*/  @!P0 BRA `(.L_x_1288) ;  /* 0x0000001400a48947 */ /* 0x002fea0003800000 */
.L_x_1335:
[----:B------:R-:W-:Y:S05]  /*13800*/  @!P2 BRA `(.L_x_1289) ;  /* 0x000000000004a947 */ /* 0x000fea0003800000 */
[----:B------:R-:W-:Y:S01]  /*13810*/  BPT.TRAP 0x1 ;  /* 0x000000040000795c */ /* 0x000fe20000300000 */
.L_x_1289:
[----:B-1----:R-:W-:-:S04]  /*13820*/  VIADD R3, R0, 0x2a860 ;  /* 0x0002a86000037836 */ /* 0x002fc80000000000 */
[----:B------:R-:W-:-:S04]  /*13830*/  IMAD R18, R18, 0x8, R3 ;  /* 0x0000000812127824 */ /* 0x000fc800078e0203 */
[----:B------:R-:W1:Y:S02]  /*13840*/  SYNCS.PHASECHK.TRANS64.TRYWAIT P0, [R18+URZ], R5 ;  /* 0x00000005120075a7 */ /* 0x000e64000800017f */
[----:B-1----:R-:W-:Y:S05]  /*13850*/  @!P0 BRA `(.L_x_1290) ;  /* 0x0000001400a08947 */ /* 0x002fea0003800000 */
.L_x_1336:
[----:B------:R-:W-:-:S07]  /*13860*/  IMAD R3, R4, 0x8, R3 ;  /* 0x0000000804037824 */ /* 0x000fce00078e0203 */
.L_x_1291:
[----:B--2---:R2:W3:Y:S02]  /*13870*/  SYNCS.PHASECHK.TRANS64.TRYWAIT P0, [R3+URZ], R2 ;  /* 0x00000002030075a7 */ /* 0x0044e4000800017f */
[----:B---3--:R-:W-:Y:S05]  /*13880*/  @!P0 NANOSLEEP.SYNCS 0x989680 ;  /* 0x009896800000895d */ /* 0x008fea0003900000 */
[----:B------:R-:W3:Y:S02]  /*13890*/  @!P0 SYNCS.PHASECHK.TRANS64 P0, [R3+URZ], R2 ;  /* 0x00000002030085a7 */ /* 0x000ee4000800007f */
[----:B---3--:R-:W-:Y:S05]  /*138a0*/  @!P0 BRA `(.L_x_1291) ;  /* 0xfffffffc00f08947 */ /* 0x008fea000383ffff */
.L_x_1284:
[----:B------:R-:W-:Y:S05]  /*138b0*/  BSYNC B0 ;  /* 0x0000000000007941 */ /* 0x000fea0003800000 */
.L_x_1283:
[----:B------:R-:W-:Y:S05]  /*138c0*/  EXIT ;  /* 0x000000000000794d */ /* 0x000fea0003800000 */
.L_x_1096:
[----:B0-----:R-:W-:-:S04]  /*138d0*/  IMAD.U32 R3, RZ, RZ, UR37 ;  /* 0x00000025ff037e24 */ /* 0x001fc8000f8e00ff */
[----:B------:R0:W1:Y:S03]  /*138e0*/  SYNCS.PHASECHK.TRANS64.TRYWAIT P1, [R3+URZ+0x2a800], R0 ;  /* 0x02a80000030075a7 */ /* 0x000066000802017f */
[----:B-1----:R-:W-:Y:S05]  /*138f0*/  @!P1 NANOSLEEP.SYNCS 0x989680 ;  /* 0x009896800000995d */ /* 0x002fea0003900000 */
[----:B------:R-:W1:Y:S02]  /*13900*/  @!P1 SYNCS.PHASECHK.TRANS64 P1, [R3+URZ+0x2a800], R0 ;  /* 0x02a80000030095a7 */ /* 0x000e64000802007f */
[----:B-1----:R-:W-:Y:S05]  /*13910*/  @!P1 BRA `(.L_x_1096) ;  /* 0xfffffffc00ec9947 */ /* 0x002fea000383ffff */
[----:B------:R-:W-:Y:S05]  /*13920*/  BRA `(.L_x_1292) ;  /* 0xfffffee0003c7947 */ /* 0x000fea000383ffff */
.L_x_1100:
[----:B-1----:R1:W3:Y:S02]  /*13930*/  SYNCS.PHASECHK.TRANS64.TRYWAIT P1, [R7+URZ+0x2a830], R0 ;  /* 0x02a83000070075a7 */ /* 0x0022e4000802017f */
[----:B---3--:R-:W-:Y:S05]  /*13940*/  @!P1 NANOSLEEP.SYNCS 0x989680 ;  /* 0x009896800000995d */ /* 0x008fea0003900000 */
[----:B------:R-:W3:Y:S02]  /*13950*/  @!P1 SYNCS.PHASECHK.TRANS64 P1, [R7+URZ+0x2a830], R0 ;  /* 0x02a83000070095a7 */ /* 0x000ee4000802007f */
[----:B---3--:R-:W-:Y:S05]  /*13960*/  @!P1 BRA `(.L_x_1100) ;  /* 0xfffffffc00f09947 */ /* 0x008fea000383ffff */
[----:B------:R-:W-:Y:S05]  /*13970*/  BRA `(.L_x_1099) ;  /* 0xfffffee000707947 */ /* 0x000fea000383ffff */
.L_x_1116:
[----:B-1----:R-:W-:-:S04]  /*13980*/  IMAD.U32 R12, RZ, RZ, UR6 ;  /* 0x00000006ff0c7e24 */ /* 0x002fc8000f8e00ff */
[----:B------:R1:W2:Y:S03]  /*13990*/  SYNCS.PHASECHK.TRANS64.TRYWAIT P1, [R12+URZ+0x2a830], R9 ;  /* 0x02a830090c0075a7 */ /* 0x0002a6000802017f */
[----:B--2---:R-:W-:Y:S05]  /*139a0*/  @!P1 NANOSLEEP.SYNCS 0x989680 ;  /* 0x009896800000995d */ /* 0x004fea0003900000 */
[----:B------:R-:W2:Y:S02]  /*139b0*/  @!P1 SYNCS.PHASECHK.TRANS64 P1, [R12+URZ+0x2a830], R9 ;  /* 0x02a830090c0095a7 */ /* 0x000ea4000802007f */
[----:B--2---:R-:W-:Y:S05]  /*139c0*/  @!P1 BRA `(.L_x_1116) ;  /* 0xfffffffc00ec9947 */ /* 0x004fea000383ffff */
[----:B------:R-:W-:Y:S05]  /*139d0*/  BRA `(.L_x_1115) ;  /* 0xffffff0c00287947 */ /* 0x000fea000383ffff */
.L_x_1120:
[----:B01----:R-:W-:-:S04]  /*139e0*/  IMAD.U32 R9, RZ, RZ, UR11 ;  /* 0x0000000bff097e24 */ /* 0x003fc8000f8e00ff */
[----:B------:R0:W1:Y:S03]  /*139f0*/  SYNCS.PHASECHK.TRANS64.TRYWAIT P1, [R9+URZ+0x2a850], R0 ;  /* 0x02a85000090075a7 */ /* 0x000066000802017f */
[----:B-1----:R-:W-:Y:S05]  /*13a00*/  @!P1 NANOSLEEP.SYNCS 0x989680 ;  /* 0x009896800000995d */ /* 0x002fea0003900000 */
[----:B------:R-:W1:Y:S02]  /*13a10*/  @!P1 SYNCS.PHASECHK.TRANS64 P1, [R9+URZ+0x2a850], R0 ;  /* 0x02a85000090095a7 */ /* 0x000e64000802007f */
[----:B-1----:R-:W-:Y:S05]  /*13a20*/  @!P1 BRA `(.L_x_1120) ;  /* 0xfffffffc00ec9947 */ /* 0x002fea000383ffff */
[----:B------:R-:W-:Y:S05]  /*13a30*/  BRA `(.L_x_1119) ;  /* 0xffffff1400407947 */ /* 0x000fea000383ffff */
.L_x_1137:
[----:B-1----:R-:W-:-:S04]  /*13a40*/  IMAD.U32 R8, RZ, RZ, UR5 ;  /* 0x00000005ff087e24 */ /* 0x002fc8000f8e00ff */
[----:B------:R1:W2:Y:S03]  /*13a50*/  SYNCS.PHASECHK.TRANS64.TRYWAIT P1, [R8+URZ+0x2a830], R3 ;  /* 0x02a83003080075a7 */ /* 0x0002a6000802017f */
[----:B--2---:R-:W-:Y:S05]  /*13a60*/  @!P1 NANOSLEEP.SYNCS 0x989680 ;  /* 0x009896800000995d */ /* 0x004fea0003900000 */
[----:B------:R-:W2:Y:S02]  /*13a70*/  @!P1 SYNCS.PHASECHK.TRANS64 P1, [R8+URZ+0x2a830], R3 ;  /* 0x02a83003080095a7 */ /* 0x000ea4000802007f */
[----:B--2---:R-:W-:Y:S05]  /*13a80*/  @!P1 BRA `(.L_x_1137) ;  /* 0xfffffffc00ec9947 */ /* 0x004fea000383ffff */
[----:B------:R-:W-:Y:S05]  /*13a90*/  BRA `(.L_x_1136) ;  /* 0xffffff3800f07947 */ /* 0x000fea000383ffff */
.L_x_1141:
[----:B01----:R-:W-:-:S04]  /*13aa0*/  IMAD.U32 R3, RZ, RZ, UR10 ;  /* 0x0000000aff037e24 */ /* 0x003fc8000f8e00ff */
[----:B------:R0:W1:Y:S03]  /*13ab0*/  SYNCS.PHASECHK.TRANS64.TRYWAIT P1, [R3+URZ+0x2a850], R0 ;  /* 0x02a85000030075a7 */ /* 0x000066000802017f */
[----:B-1----:R-:W-:Y:S05]  /*13ac0*/  @!P1 NANOSLEEP.SYNCS 0x989680 ;  /* 0x009896800000995d */ /* 0x002fea0003900000 */
[----:B------:R-:W1:Y:S02]  /*13ad0*/  @!P1 SYNCS.PHASECHK.TRANS64 P1, [R3+URZ+0x2a850], R0 ;  /* 0x02a85000030095a7 */ /* 0x000e64000802007f */
[----:B-1----:R-:W-:Y:S05]  /*13ae0*/  @!P1 BRA `(.L_x_1141) ;  /* 0xfffffffc00ec9947 */ /* 0x002fea000383ffff */
[----:B------:R-:W-:Y:S05]  /*13af0*/  BRA `(.L_x_1140) ;  /* 0xffffff4400087947 */ /* 0x000fea000383ffff */
.L_x_1147:
[----:B-1----:R-:W-:-:S04]  /*13b00*/  IMAD.U32 R8, RZ, RZ, UR5 ;  /* 0x00000005ff087e24 */ /* 0x002fc8000f8e00ff */
[----:B------:R1:W2:Y:S03]  /*13b10*/  SYNCS.PHASECHK.TRANS64.TRYWAIT P1, [R8+URZ+0x2a830], R3 ;  /* 0x02a83003080075a7 */ /* 0x0002a6000802017f */
[----:B--2---:R-:W-:Y:S05]  /*13b20*/  @!P1 NANOSLEEP.SYNCS 0x989680 ;  /* 0x009896800000995d */ /* 0x004fea0003900000 */
[----:B------:R-:W2:Y:S02]  /*13b30*/  @!P1 SYNCS.PHASECHK.TRANS64 P1, [R8+URZ+0x2a830], R3 ;  /* 0x02a83003080095a7 */ /* 0x000ea4000802007f */
[----:B--2---:R-:W-:Y:S05]  /*13b40*/  @!P1 BRA `(.L_x_1147) ;  /* 0xfffffffc00ec9947 */ /* 0x004fea000383ffff */
[----:B------:R-:W-:Y:S05]  /*13b50*/  BRA `(.L_x_1146) ;  /* 0xffffff5400e87947 */ /* 0x000fea000383ffff */
.L_x_1151:
[----:B01----:R-:W-:-:S04]  /*13b60*/  IMAD.U32 R3, RZ, RZ, UR14 ;  /* 0x0000000eff037e24 */ /* 0x003fc8000f8e00ff */
[----:B------:R0:W1:Y:S03]  /*13b70*/  SYNCS.PHASECHK.TRANS64.TRYWAIT P1, [R3+URZ+0x2a850], R0 ;  /* 0x02a85000030075a7 */ /* 0x000066000802017f */
[----:B-1----:R-:W-:Y:S05]  /*13b80*/  @!P1 NANOSLEEP.SYNCS 0x989680 ;  /* 0x009896800000995d */ /* 0x002fea0003900000 */
[----:B------:R-:W1:Y:S02]  /*13b90*/  @!P1 SYNCS.PHASECHK.TRANS64 P1, [R3+URZ+0x2a850], R0 ;  /* 0x02a85000030095a7 */ /* 0x000e64000802007f */
[----:B-1----:R-:W-:Y:S05]  /*13ba0*/  @!P1 BRA `(.L_x_1151) ;  /* 0xfffffffc00ec9947 */ /* 0x002fea000383ffff */
[----:B------:R-:W-:Y:S05]  /*13bb0*/  BRA `(.L_x_1150) ;  /* 0xffffff6000007947 */ /* 0x000fea000383ffff */
.L_x_1164:
[----:B-1----:R-:W-:-:S04]  /*13bc0*/  IMAD.U32 R5, RZ, RZ, UR5 ;  /* 0x00000005ff057e24 */ /* 0x002fc8000f8e00ff */
[----:B------:R1:W2:Y:S03]  /*13bd0*/  SYNCS.PHASECHK.TRANS64.TRYWAIT P0, [R5+URZ+0x2a850], R0 ;  /* 0x02a85000050075a7 */ /* 0x0002a6000800017f */
[----:B--2---:R-:W-:Y:S05]  /*13be0*/  @!P0 NANOSLEEP.SYNCS 0x989680 ;  /* 0x009896800000895d */ /* 0x004fea0003900000 */
[----:B------:R-:W2:Y:S02]  /*13bf0*/  @!P0 SYNCS.PHASECHK.TRANS64 P0, [R5+URZ+0x2a850], R0 ;  /* 0x02a85000050085a7 */ /* 0x000ea4000800007f */
[----:B--2---:R-:W-:Y:S05]  /*13c00*/  @!P0 BRA `(.L_x_1164) ;  /* 0xfffffffc00ec8947 */ /* 0x004fea000383ffff */
[----:B------:R-:W-:Y:S05]  /*13c10*/  BRA `(.L_x_1163) ;  /* 0xffffff8800007947 */ /* 0x000fea000383ffff */
.L_x_1200:
[----:B------:R-:W-:Y:S02]  /*13c20*/  IMAD.MOV.U32 R13, RZ, RZ, R4 ;  /* 0x000000ffff0d7224 */ /* 0x000fe400078e0004 */
[----:B------:R-:W-:Y:S02]  /*13c30*/  IMAD.MOV.U32 R12, RZ, RZ, RZ ;  /* 0x000000ffff0c7224 */ /* 0x000fe400078e00ff */
[----:B------:R-:W-:Y:S02]  /*13c40*/  IMAD.MOV.U32 R11, RZ, RZ, 0x1f ;  /* 0x0000001fff0b7424 */ /* 0x000fe400078e00ff */
[----:B------:R-:W-:-:S07]  /*13c50*/  IMAD.MOV.U32 R15, RZ, RZ, -0x1 ;  /* 0xffffffffff0f7424 */ /* 0x000fce00078e00ff */
[----:B0-----:R-:W-:Y:S05]  /*13c60*/  WARPSYNC.COLLECTIVE R15, `(.L_x_1293) ;  /* 0x000000000f087348 */ /* 0x001fea0003c00000 */
[----:B------:R1:W2:Y:S02]  /*13c70*/  SHFL.IDX P6, R14, R13, R12, R11 ;  /* 0x0000000c0d0e7389 */ /* 0x0002a400000c000b */
[----:B012---:R-:W-:Y:S01]  /*13c80*/  ENDCOLLECTIVE ;  /* 0x000000000000791b */ /* 0x007fe20003800000 */
.L_x_1293:
[----:B------:R-:W-:Y:S05]  /*13c90*/  BRA `(.L_x_1294) ;  /* 0xffffffbc00a87947 */ /* 0x000fea000383ffff */
.L_x_1202:
[----:B------:R-:W-:Y:S01]  /*13ca0*/  BSSY B0, `(.L_x_1295) ;  /* 0x0000006000007945 */ /* 0x000fe20003800000 */
[----:B------:R-:W-:-:S07]  /*13cb0*/  IMAD.MOV.U32 R15, RZ, RZ, -0x1 ;  /* 0xffffffffff0f7424 */ /* 0x000fce00078e00ff */
[----:B01----:R-:W-:Y:S05]  /*13cc0*/  WARPSYNC.COLLECTIVE R15, `(.L_x_1296) ;  /* 0x000000000f0c7348 */ /* 0x003fea0003c00000 */
[----:B------:R-:W-:Y:S02]  /*13cd0*/  ELECT P6, UR62, PT ;  /* 0x00000000003e782f */ /* 0x000fe400038c0000 */
[----:B------:R-:W-:Y:S01]  /*13ce0*/  MOV R14, UR62 ;  /* 0x0000003e000e7c02 */ /* 0x000fe20008000f00 */
[----:B01----:R-:W-:Y:S10]  /*13cf0*/  ENDCOLLECTIVE ;  /* 0x000000000000791b */ /* 0x003ff40003800000 */
.L_x_1296:
[----:B------:R-:W-:Y:S05]  /*13d00*/  BSYNC B0 ;  /* 0x0000000000007941 */ /* 0x000fea0003800000 */
.L_x_1295:
[----:B------:R-:W-:Y:S05]  /*13d10*/  BRA `(.L_x_1297) ;  /* 0xffffffbc00ac7947 */ /* 0x000fea000383ffff */
.L_x_1204:
[----:B0-----:R0:W2:Y:S02]  /*13d20*/  SYNCS.PHASECHK.TRANS64.TRYWAIT P0, [R0+URZ+0x2a840], R2 ;  /* 0x02a84002000075a7 */ /* 0x0010a4000800017f */
[----:B--2---:R-:W-:Y:S05]  /*13d30*/  @!P0 NANOSLEEP.SYNCS 0x989680 ;  /* 0x009896800000895d */ /* 0x004fea0003900000 */
[----:B------:R-:W2:Y:S02]  /*13d40*/  @!P0 SYNCS.PHASECHK.TRANS64 P0, [R0+URZ+0x2a840], R2 ;  /* 0x02a84002000085a7 */ /* 0x000ea4000800007f */
[----:B--2---:R-:W-:Y:S05]  /*13d50*/  @!P0 BRA `(.L_x_1204) ;  /* 0xfffffffc00f08947 */ /* 0x004fea000383ffff */
[----:B------:R-:W-:Y:S05]  /*13d60*/  BRA `(.L_x_1298) ;  /* 0xffffffc000007947 */ /* 0x000fea000383ffff */
.L_x_1208:
[----:B------:R-:W-:Y:S01]  /*13d70*/  IMAD.MOV.U32 R13, RZ, RZ, R6 ;  /* 0x000000ffff0d7224 */ /* 0x000fe200078e0006 */
[----:B------:R-:W-:Y:S01]  /*13d80*/  LOP3.LUT R8, R8, 0x7f, RZ, 0xc0, !PT ;  /* 0x0000007f08087812 */ /* 0x000fe200078ec0ff */
[----:B------:R-:W-:Y:S02]  /*13d90*/  IMAD.MOV.U32 R12, RZ, RZ, RZ ;  /* 0x000000ffff0c7224 */ /* 0x000fe400078e00ff */
[----:B------:R-:W-:Y:S01]  /*13da0*/  IMAD.MOV.U32 R11, RZ, RZ, 0x181f ;  /* 0x0000181fff0b7424 */ /* 0x000fe200078e00ff */
[----:B------:R-:W-:Y:S01]  /*13db0*/  SHF.R.U32.HI R8, RZ, 0x3, R8 ;  /* 0x00000003ff087819 */ /* 0x000fe20000011608 */
[----:B------:R-:W-:-:S04]  /*13dc0*/  IMAD.MOV.U32 R15, RZ, RZ, -0x1 ;  /* 0xffffffffff0f7424 */ /* 0x000fc800078e00ff */
[----:B------:R-:W-:-:S07]  /*13dd0*/  VIADD R4, R8, UR43 ;  /* 0x0000002b08047c36 */ /* 0x000fce0008000000 */
[----:B-----5:R-:W-:Y:S05]  /*13de0*/  WARPSYNC.COLLECTIVE R15, `(.L_x_1299) ;  /* 0x000000000f087348 */ /* 0x020fea0003c00000 */
[----:B------:R0:W1:Y:S02]  /*13df0*/  SHFL.IDX P6, R14, R13, R12, R11 ;  /* 0x0000000c0d0e7389 */ /* 0x00006400000c000b */
[----:B01---5:R-:W-:Y:S01]  /*13e00*/  ENDCOLLECTIVE ;  /* 0x000000000000791b */ /* 0x023fe20003800000 */
.L_x_1299:
[----:B------:R-:W-:Y:S02]  /*13e10*/  VIADD R8, R4, 0x10 ;  /* 0x0000001004087836 */ /* 0x000fe40000000000 */
[----:B------:R-:W-:Y:S02]  /*13e20*/  IMAD.MOV.U32 R13, RZ, RZ, R0 ;  /* 0x000000ffff0d7224 */ /* 0x000fe400078e0000 */
[----:B------:R-:W-:-:S07]  /*13e30*/  IMAD.MOV.U32 R2, RZ, RZ, R14 ;  /* 0x000000ffff027224 */ /* 0x000fce00078e000e */
[----:B------:R-:W-:Y:S05]  /*13e40*/  WARPSYNC.COLLECTIVE R15, `(.L_x_1300) ;  /* 0x000000000f087348 */ /* 0x000fea0003c00000 */
[----:B------:R0:W1:Y:S02]  /*13e50*/  SHFL.IDX P6, R14, R13, R12, R11 ;  /* 0x0000000c0d0e7389 */ /* 0x00006400000c000b */
[----:B01----:R-:W-:Y:S01]  /*13e60*/  ENDCOLLECTIVE ;  /* 0x000000000000791b */ /* 0x003fe20003800000 */
.L_x_1300:
[----:B------:R-:W-:Y:S01]  /*13e70*/  ULDC UR4, c[0x0][0x288] ;  /* 0x0000a20000047ab9 */ /* 0x000fe20000000800 */
[----:B------:R-:W-:Y:S01]  /*13e80*/  ULDC.64 UR6, c[0x0][0x208] ;  /* 0x0000820000067ab9 */ /* 0x000fe20000000a00 */
[----:B------:R-:W-:-:S05]  /*13e90*/  IMAD R5, R7, UR4, RZ ;  /* 0x0000000407057c24 */ /* 0x000fca000f8e02ff */
[----:B------:R-:W-:Y:S01]  /*13ea0*/  ISETP.GE.AND P4, PT, R4, R5, PT ;  /* 0x000000050400720c */ /* 0x000fe20003f86270 */
[----:B------:R-:W-:Y:S02]  /*13eb0*/  IMAD.MOV.U32 R13, RZ, RZ, R6 ;  /* 0x000000ffff0d7224 */ /* 0x000fe400078e0006 */
[----:B------:R-:W-:Y:S02]  /*13ec0*/  IMAD.MOV.U32 R12, RZ, RZ, 0x1 ;  /* 0x00000001ff0c7424 */ /* 0x000fe400078e00ff */
[----:B------:R-:W-:-:S08]  /*13ed0*/  IMAD.MOV.U32 R3, RZ, RZ, R14 ;  /* 0x000000ffff037224 */ /* 0x000fd000078e000e */
        /* <DEDUP_REMOVED lines=15> */
.L_x_1301:
[----:B------:R-:W-:Y:S02]  /*13fd0*/  IMAD.MOV.U32 R13, RZ, RZ, R0 ;  /* 0x000000ffff0d7224 */ /* 0x000fe400078e0000 */
[----:B------:R-:W-:-:S07]  /*13fe0*/  IMAD.MOV.U32 R2, RZ, RZ, R14 ;  /* 0x000000ffff027224 */ /* 0x000fce00078e000e */
[----:B------:R-:W-:Y:S05]  /*13ff0*/  WARPSYNC.COLLECTIVE R15, `(.L_x_1302) ;  /* 0x000000000f087348 */ /* 0x000fea0003c00000 */
[----:B------:R0:W1:Y:S02]  /*14000*/  SHFL.IDX P6, R14, R13, R12, R11 ;  /* 0x0000000c0d0e7389 */ /* 0x00006400000c000b */
[----:B01----:R-:W-:Y:S01]  /*14010*/  ENDCOLLECTIVE ;  /* 0x000000000000791b */ /* 0x003fe20003800000 */
.L_x_1302:
[----:B------:R-:W-:Y:S01]  /*14020*/  ULDC.64 UR4, c[0x0][0x208] ;  /* 0x0000820000047ab9 */ /* 0x000fe20000000a00 */
[----:B------:R-:W-:Y:S02]  /*14030*/  IMAD.MOV.U32 R13, RZ, RZ, R6 ;  /* 0x000000ffff0d7224 */ /* 0x000fe400078e0006 */
[----:B------:R-:W-:Y:S02]  /*14040*/  IMAD.MOV.U32 R12, RZ, RZ, 0x2 ;  /* 0x00000002ff0c7424 */ /* 0x000fe400078e00ff */
[----:B------:R-:W-:-:S05]  /*14050*/  IMAD.MOV.U32 R3, RZ, RZ, R14 ;  /* 0x000000ffff037224 */ /* 0x000fca00078e000e */
        /* <DEDUP_REMOVED lines=14> */
.L_x_1303:
[----:B------:R-:W-:-:S05]  /*14140*/  VIADD R2, R4, 0x20 ;  /* 0x0000002004027836 */ /* 0x000fca0000000000 */
[----:B------:R-:W-:Y:S01]  /*14150*/  ISETP.GE.AND P4, PT, R2, R5, PT ;  /* 0x000000050200720c */ /* 0x000fe20003f86270 */
[----:B------:R-:W-:Y:S02]  /*14160*/  IMAD.MOV.U32 R13, RZ, RZ, R0 ;  /* 0x000000ffff0d7224 */ /* 0x000fe400078e0000 */
[----:B------:R-:W-:-:S10]  /*14170*/  IMAD.MOV.U32 R2, RZ, RZ, R14 ;  /* 0x000000ffff027224 */ /* 0x000fd400078e000e */
[----:B------:R-:W-:Y:S05]  /*14180*/  WARPSYNC.COLLECTIVE R15, `(.L_x_1304) ;  /* 0x000000000f087348 */ /* 0x000fea0003c00000 */
[----:B------:R0:W1:Y:S02]  /*14190*/  SHFL.IDX P6, R14, R13, R12, R11 ;  /* 0x0000000c0d0e7389 */ /* 0x00006400000c000b */
[----:B01----:R-:W-:Y:S01]  /*141a0*/  ENDCOLLECTIVE ;  /* 0x000000000000791b */ /* 0x003fe20003800000 */
.L_x_1304:
        /* <DEDUP_REMOVED lines=18> */
.L_x_1305:
[----:B------:R-:W-:-:S05]  /*142d0*/  VIADD R2, R4, 0x30 ;  /* 0x0000003004027836 */ /* 0x000fca0000000000 */
[----:B------:R-:W-:Y:S01]  /*142e0*/  ISETP.GE.AND P4, PT, R2, R5, PT ;  /* 0x000000050200720c */ /* 0x000fe20003f86270 */
[----:B------:R-:W-:Y:S02]  /*142f0*/  IMAD.MOV.U32 R13, RZ, RZ, R0 ;  /* 0x000000ffff0d7224 */ /* 0x000fe400078e0000 */
[----:B------:R-:W-:-:S10]  /*14300*/  IMAD.MOV.U32 R2, RZ, RZ, R14 ;  /* 0x000000ffff027224 */ /* 0x000fd400078e000e */
[----:B------:R-:W-:Y:S05]  /*14310*/  WARPSYNC.COLLECTIVE R15, `(.L_x_1306) ;  /* 0x000000000f087348 */ /* 0x000fea0003c00000 */
[----:B------:R0:W1:Y:S02]  /*14320*/  SHFL.IDX P6, R14, R13, R12, R11 ;  /* 0x0000000c0d0e7389 */ /* 0x00006400000c000b */
[----:B01----:R-:W-:Y:S01]  /*14330*/  ENDCOLLECTIVE ;  /* 0x000000000000791b */ /* 0x003fe20003800000 */
.L_x_1306:
        /* <DEDUP_REMOVED lines=18> */
.L_x_1307:
[----:B------:R-:W-:-:S05]  /*14460*/  VIADD R2, R4, 0x40 ;  /* 0x0000004004027836 */ /* 0x000fca0000000000 */
[----:B------:R-:W-:Y:S01]  /*14470*/  ISETP.GE.AND P4, PT, R2, R5, PT ;  /* 0x000000050200720c */ /* 0x000fe20003f86270 */
[----:B------:R-:W-:Y:S02]  /*14480*/  IMAD.MOV.U32 R13, RZ, RZ, R0 ;  /* 0x000000ffff0d7224 */ /* 0x000fe400078e0000 */
[----:B------:R-:W-:-:S10]  /*14490*/  IMAD.MOV.U32 R2, RZ, RZ, R14 ;  /* 0x000000ffff027224 */ /* 0x000fd400078e000e */
[----:B------:R-:W-:Y:S05]  /*144a0*/  WARPSYNC.COLLECTIVE R15, `(.L_x_1308) ;  /* 0x000000000f087348 */ /* 0x000fea0003c00000 */
[----:B------:R0:W1:Y:S02]  /*144b0*/  SHFL.IDX P6, R14, R13, R12, R11 ;  /* 0x0000000c0d0e7389 */ /* 0x00006400000c000b */
[----:B01----:R-:W-:Y:S01]  /*144c0*/  ENDCOLLECTIVE ;  /* 0x000000000000791b */ /* 0x003fe20003800000 */
.L_x_1308:
        /* <DEDUP_REMOVED lines=18> */
.L_x_1309:
[----:B------:R-:W-:-:S05]  /*145f0*/  VIADD R2, R4, 0x50 ;  /* 0x0000005004027836 */ /* 0x000fca0000000000 */
[----:B------:R-:W-:Y:S01]  /*14600*/  ISETP.GE.AND P4, PT, R2, R5, PT ;  /* 0x000000050200720c */ /* 0x000fe20003f86270 */
[----:B------:R-:W-:Y:S02]  /*14610*/  IMAD.MOV.U32 R13, RZ, RZ, R0 ;  /* 0x000000ffff0d7224 */ /* 0x000fe400078e0000 */
[----:B------:R-:W-:-:S10]  /*14620*/  IMAD.MOV.U32 R2, RZ, RZ, R14 ;  /* 0x000000ffff027224 */ /* 0x000fd400078e000e */
[----:B------:R-:W-:Y:S05]  /*14630*/  WARPSYNC.COLLECTIVE R15, `(.L_x_1310) ;  /* 0x000000000f087348 */ /* 0x000fea0003c00000 */
[----:B------:R0:W1:Y:S02]  /*14640*/  SHFL.IDX P6, R14, R13, R12, R11 ;  /* 0x0000000c0d0e7389 */ /* 0x00006400000c000b */
[----:B01----:R-:W-:Y:S01]  /*14650*/  ENDCOLLECTIVE ;  /* 0x000000000000791b */ /* 0x003fe20003800000 */
.L_x_1310:
        /* <DEDUP_REMOVED lines=18> */
.L_x_1311:
[----:B------:R-:W-:-:S05]  /*14780*/  VIADD R2, R4, 0x60 ;  /* 0x0000006004027836 */ /* 0x000fca0000000000 */
[----:B------:R-:W-:Y:S01]  /*14790*/  ISETP.GE.AND P4, PT, R2, R5, PT ;  /* 0x000000050200720c */ /* 0x000fe20003f86270 */
[----:B------:R-:W-:Y:S02]  /*147a0*/  IMAD.MOV.U32 R13, RZ, RZ, R0 ;  /* 0x000000ffff0d7224 */ /* 0x000fe400078e0000 */
[----:B------:R-:W-:-:S10]  /*147b0*/  IMAD.MOV.U32 R2, RZ, RZ, R14 ;  /* 0x000000ffff027224 */ /* 0x000fd400078e000e */
[----:B------:R-:W-:Y:S05]  /*147c0*/  WARPSYNC.COLLECTIVE R15, `(.L_x_1312) ;  /* 0x000000000f087348 */ /* 0x000fea0003c00000 */
[----:B------:R0:W1:Y:S02]  /*147d0*/  SHFL.IDX P6, R14, R13, R12, R11 ;  /* 0x0000000c0d0e7389 */ /* 0x00006400000c000b */
[----:B01----:R-:W-:Y:S01]  /*147e0*/  ENDCOLLECTIVE ;  /* 0x000000000000791b */ /* 0x003fe20003800000 */
.L_x_1312:
        /* <DEDUP_REMOVED lines=18> */
.L_x_1313:
[----:B------:R-:W-:Y:S02]  /*14910*/  IMAD.MOV.U32 R13, RZ, RZ, R0 ;  /* 0x000000ffff0d7224 */ /* 0x000fe400078e0000 */
[----:B------:R-:W-:-:S07]  /*14920*/  IMAD.MOV.U32 R6, RZ, RZ, R14 ;  /* 0x000000ffff067224 */ /* 0x000fce00078e000e */
[----:B------:R-:W-:Y:S05]  /*14930*/  WARPSYNC.COLLECTIVE R15, `(.L_x_1314) ;  /* 0x000000000f087348 */ /* 0x000fea0003c00000 */
[----:B------:R0:W1:Y:S02]  /*14940*/  SHFL.IDX P6, R14, R13, R12, R11 ;  /* 0x0000000c0d0e7389 */ /* 0x00006400000c000b */
[----:B01----:R-:W-:Y:S01]  /*14950*/  ENDCOLLECTIVE ;  /* 0x000000000000791b */ /* 0x003fe20003800000 */
.L_x_1314:
[----:B------:R-:W-:Y:S01]  /*14960*/  IMAD.MOV.U32 R0, RZ, RZ, R14 ;  /* 0x000000ffff007224 */ /* 0x000fe200078e000e */
[----:B------:R-:W-:Y:S06]  /*14970*/  BRA `(.L_x_1315) ;  /* 0xffffffc000747947 */ /* 0x000fec000383ffff */
.L_x_1213:
[----:B0-----:R0:W1:Y:S02]  /*14980*/  SYNCS.PHASECHK.TRANS64.TRYWAIT P0, [R17+URZ+0x2a820], R0 ;  /* 0x02a82000110075a7 */ /* 0x001064000800017f */
[----:B-1----:R-:W-:Y:S05]  /*14990*/  @!P0 NANOSLEEP.SYNCS 0x989680 ;  /* 0x009896800000895d */ /* 0x002fea0003900000 */
[----:B------:R-:W1:Y:S02]  /*149a0*/  @!P0 SYNCS.PHASECHK.TRANS64 P0, [R17+URZ+0x2a820], R0 ;  /* 0x02a82000110085a7 */ /* 0x000e64000800007f */
[----:B-1----:R-:W-:Y:S05]  /*149b0*/  @!P0 BRA `(.L_x_1213) ;  /* 0xfffffffc00f08947 */ /* 0x002fea000383ffff */
[----:B------:R-:W-:Y:S05]  /*149c0*/  BRA `(.L_x_1316) ;  /* 0xffffffc000ec7947 */ /* 0x000fea000383ffff */
.L_x_1220:
[----:B0-----:R0:W1:Y:S02]  /*149d0*/  SYNCS.PHASECHK.TRANS64.TRYWAIT P0, [R3+URZ+0x2a840], R2 ;  /* 0x02a84002030075a7 */ /* 0x001064000800017f */
[----:B-1----:R-:W-:Y:S05]  /*149e0*/  @!P0 NANOSLEEP.SYNCS 0x989680 ;  /* 0x009896800000895d */ /* 0x002fea0003900000 */
[----:B------:R-:W1:Y:S02]  /*149f0*/  @!P0 SYNCS.PHASECHK.TRANS64 P0, [R3+URZ+0x2a840], R2 ;  /* 0x02a84002030085a7 */ /* 0x000e64000800007f */
[----:B-1----:R-:W-:Y:S05]  /*14a00*/  @!P0 BRA `(.L_x_1220) ;  /* 0xfffffffc00f08947 */ /* 0x002fea000383ffff */
[----:B------:R-:W-:Y:S05]  /*14a10*/  BRA `(.L_x_1317) ;  /* 0xffffffc400a87947 */ /* 0x000fea000383ffff */
.L_x_1227:
[----:B0-----:R0:W1:Y:S02]  /*14a20*/  SYNCS.PHASECHK.TRANS64.TRYWAIT P0, [R3+URZ+0x60], R2 ;  /* 0x00006002030075a7 */ /* 0x001064000800017f */
[----:B-1----:R-:W-:Y:S05]  /*14a30*/  @!P0 NANOSLEEP.SYNCS 0x989680 ;  /* 0x009896800000895d */ /* 0x002fea0003900000 */
[----:B------:R-:W1:Y:S02]  /*14a40*/  @!P0 SYNCS.PHASECHK.TRANS64 P0, [R3+URZ+0x60], R2 ;  /* 0x00006002030085a7 */ /* 0x000e64000800007f */
[----:B-1----:R-:W-:Y:S05]  /*14a50*/  @!P0 BRA `(.L_x_1227) ;  /* 0xfffffffc00f08947 */ /* 0x002fea000383ffff */
[----:B------:R-:W-:Y:S05]  /*14a60*/  BRA `(.L_x_1318) ;  /* 0xffffffc800b47947 */ /* 0x000fea000383ffff */
.L_x_1237:
[----:B--2---:R2:W3:Y:S02]  /*14a70*/  SYNCS.PHASECHK.TRANS64.TRYWAIT P0, [R3+URZ+0x2a840], R2 ;  /* 0x02a84002030075a7 */ /* 0x0044e4000800017f */
[----:B---3--:R-:W-:Y:S05]  /*14a80*/  @!P0 NANOSLEEP.SYNCS 0x989680 ;  /* 0x009896800000895d */ /* 0x008fea0003900000 */
[----:B------:R-:W3:Y:S02]  /*14a90*/  @!P0 SYNCS.PHASECHK.TRANS64 P0, [R3+URZ+0x2a840], R2 ;  /* 0x02a84002030085a7 */ /* 0x000ee4000800007f */
[----:B---3--:R-:W-:Y:S05]  /*14aa0*/  @!P0 BRA `(.L_x_1237) ;  /* 0xfffffffc00f08947 */ /* 0x008fea000383ffff */
[----:B------:R-:W-:Y:S05]  /*14ab0*/  BRA `(.L_x_1319) ;  /* 0xffffffd0003c7947 */ /* 0x000fea000383ffff */
.L_x_1244:
[----:B0-----:R0:W1:Y:S02]  /*14ac0*/  SYNCS.PHASECHK.TRANS64.TRYWAIT P0, [R2+URZ+0x60], R3 ;  /* 0x00006003020075a7 */ /* 0x001064000800017f */
[----:B-1----:R-:W-:Y:S05]  /*14ad0*/  @!P0 NANOSLEEP.SYNCS 0x989680 ;  /* 0x009896800000895d */ /* 0x002fea0003900000 */
[----:B------:R-:W1:Y:S02]  /*14ae0*/  @!P0 SYNCS.PHASECHK.TRANS64 P0, [R2+URZ+0x60], R3 ;  /* 0x00006003020085a7 */ /* 0x000e64000800007f */
[----:B-1----:R-:W-:Y:S05]  /*14af0*/  @!P0 BRA `(.L_x_1244) ;  /* 0xfffffffc00f08947 */ /* 0x002fea000383ffff */
[----:B------:R-:W-:Y:S05]  /*14b00*/  BRA `(.L_x_1320) ;  /* 0xffffffd400487947 */ /* 0x000fea000383ffff */
.L_x_1253:
[----:B-1----:R1:W2:Y:S02]  /*14b10*/  SYNCS.PHASECHK.TRANS64.TRYWAIT P0, [R2+URZ+0x2a840], R3 ;  /* 0x02a84003020075a7 */ /* 0x0022a4000800017f */
[----:B--2---:R-:W-:Y:S05]  /*14b20*/  @!P0 NANOSLEEP.SYNCS 0x989680 ;  /* 0x009896800000895d */ /* 0x004fea0003900000 */
[----:B------:R-:W2:Y:S02]  /*14b30*/  @!P0 SYNCS.PHASECHK.TRANS64 P0, [R2+URZ+0x2a840], R3 ;  /* 0x02a84003020085a7 */ /* 0x000ea4000800007f */
[----:B--2---:R-:W-:Y:S05]  /*14b40*/  @!P0 BRA `(.L_x_1253) ;  /* 0xfffffffc00f08947 */ /* 0x004fea000383ffff */
[----:B------:R-:W-:Y:S05]  /*14b50*/  BRA `(.L_x_1321) ;  /* 0xffffffd800a07947 */ /* 0x000fea000383ffff */
.L_x_1260:
[----:B0-----:R0:W1:Y:S02]  /*14b60*/  SYNCS.PHASECHK.TRANS64.TRYWAIT P0, [R2+URZ+0x60], R5 ;  /* 0x00006005020075a7 */ /* 0x001064000800017f */
[----:B-1----:R-:W-:Y:S05]  /*14b70*/  @!P0 NANOSLEEP.SYNCS 0x989680 ;  /* 0x009896800000895d */ /* 0x002fea0003900000 */
[----:B------:R-:W1:Y:S02]  /*14b80*/  @!P0 SYNCS.PHASECHK.TRANS64 P0, [R2+URZ+0x60], R5 ;  /* 0x00006005020085a7 */ /* 0x000e64000800007f */
[----:B-1----:R-:W-:Y:S05]  /*14b90*/  @!P0 BRA `(.L_x_1260) ;  /* 0xfffffffc00f08947 */ /* 0x002fea000383ffff */
[----:B------:R-:W-:Y:S05]  /*14ba0*/  BRA `(.L_x_1322) ;  /* 0xffffffdc00ac7947 */ /* 0x000fea000383ffff */
.L_x_1271:
[----:B0-----:R0:W1:Y:S02]  /*14bb0*/  SYNCS.PHASECHK.TRANS64.TRYWAIT P0, [R2+URZ+0x2a860], R3 ;  /* 0x02a86003020075a7 */ /* 0x001064000800017f */
[----:B-1----:R-:W-:Y:S05]  /*14bc0*/  @!P0 NANOSLEEP.SYNCS 0x989680 ;  /* 0x009896800000895d */ /* 0x002fea0003900000 */
[----:B------:R-:W1:Y:S02]  /*14bd0*/  @!P0 SYNCS.PHASECHK.TRANS64 P0, [R2+URZ+0x2a860], R3 ;  /* 0x02a86003020085a7 */ /* 0x000e64000800007f */
[----:B-1----:R-:W-:Y:S05]  /*14be0*/  @!P0 BRA `(.L_x_1271) ;  /* 0xfffffffc00f08947 */ /* 0x002fea000383ffff */
[----:B------:R-:W-:Y:S05]  /*14bf0*/  BRA `(.L_x_1323) ;  /* 0xffffffe000f07947 */ /* 0x000fea000383ffff */
.L_x_1278:
[----:B------:R-:W-:Y:S01]  /*14c00*/  BSSY B0, `(.L_x_1324) ;  /* 0x0000008000007945 */ /* 0x000fe20003800000 */
[----:B-----5:R-:W-:Y:S02]  /*14c10*/  IMAD.MOV.U32 R13, RZ, RZ, R2 ;  /* 0x000000ffff0d7224 */ /* 0x020fe400078e0002 */
[----:B------:R-:W-:Y:S02]  /*14c20*/  IMAD.MOV.U32 R12, RZ, RZ, RZ ;  /* 0x000000ffff0c7224 */ /* 0x000fe400078e00ff */
[----:B------:R-:W-:Y:S02]  /*14c30*/  IMAD.MOV.U32 R11, RZ, RZ, 0x1f ;  /* 0x0000001fff0b7424 */ /* 0x000fe400078e00ff */
[----:B------:R-:W-:-:S07]  /*14c40*/  IMAD.MOV.U32 R15, RZ, RZ, -0x1 ;  /* 0xffffffffff0f7424 */ /* 0x000fce00078e00ff */
[----:B0-----:R-:W-:Y:S05]  /*14c50*/  WARPSYNC.COLLECTIVE R15, `(.L_x_1325) ;  /* 0x000000000f087348 */ /* 0x001fea0003c00000 */
[----:B------:R1:W2:Y:S02]  /*14c60*/  SHFL.IDX P6, R14, R13, R12, R11 ;  /* 0x0000000c0d0e7389 */ /* 0x0002a400000c000b */
[----:B012---:R-:W-:Y:S01]  /*14c70*/  ENDCOLLECTIVE ;  /* 0x000000000000791b */ /* 0x007fe20003800000 */
.L_x_1325:
[----:B------:R-:W-:Y:S05]  /*14c80*/  BSYNC B0 ;  /* 0x0000000000007941 */ /* 0x000fea0003800000 */
.L_x_1324:
[----:B------:R-:W-:Y:S05]  /*14c90*/  BRA `(.L_x_1326) ;  /* 0xffffffe400e87947 */ /* 0x000fea000383ffff */
.L_x_1281:
[----:B0-----:R0:W1:Y:S02]  /*14ca0*/  SYNCS.PHASECHK.TRANS64.TRYWAIT P0, [R0+URZ+0x2a820], R3 ;  /* 0x02a82003000075a7 */ /* 0x001064000800017f */
[----:B-1----:R-:W-:Y:S05]  /*14cb0*/  @!P0 NANOSLEEP.SYNCS 0x989680 ;  /* 0x009896800000895d */ /* 0x002fea0003900000 */
[----:B------:R-:W1:Y:S02]  /*14cc0*/  @!P0 SYNCS.PHASECHK.TRANS64 P0, [R0+URZ+0x2a820], R3 ;  /* 0x02a82003000085a7 */ /* 0x000e64000800007f */
[----:B-1----:R-:W-:Y:S05]  /*14cd0*/  @!P0 BRA `(.L_x_1281) ;  /* 0xfffffffc00f08947 */ /* 0x002fea000383ffff */
[----:B------:R-:W-:Y:S05]  /*14ce0*/  BRA `(.L_x_1327) ;  /* 0xffffffe800347947 */ /* 0x000fea000383ffff */
.L_x_1282:
        /* <DEDUP_REMOVED lines=8> */
[----:B0-----:R-:W-:Y:S05]  /*14d70*/  WARPSYNC.COLLECTIVE R15, `(.L_x_1329) ;  /* 0x000000000f087348 */ /* 0x001fea0003c00000 */
[----:B------:R1:W2:Y:S02]  /*14d80*/  SHFL.IDX P6, R14, R13, R12, R11 ;  /* 0x0000000c0d0e7389 */ /* 0x0002a400000c000b */
[----:B012---:R-:W-:Y:S01]  /*14d90*/  ENDCOLLECTIVE ;  /* 0x000000000000791b */ /* 0x007fe20003800000 */
.L_x_1329:
[----:B------:R-:W-:Y:S05]  /*14da0*/  BSYNC B0 ;  /* 0x0000000000007941 */ /* 0x000fea0003800000 */
.L_x_1328:
[----:B------:R-:W-:Y:S05]  /*14db0*/  BRA `(.L_x_1330) ;  /* 0xffffffe8001c7947 */ /* 0x000fea000383ffff */
.L_x_1285:
[----:B------:R-:W-:Y:S01]  /*14dc0*/  BSSY B1, `(.L_x_1331) ;  /* 0x0000006000017945 */ /* 0x000fe20003800000 */
[----:B------:R-:W-:-:S07]  /*14dd0*/  IMAD.MOV.U32 R15, RZ, RZ, -0x1 ;  /* 0xffffffffff0f7424 */ /* 0x000fce00078e00ff */
[----:B01----:R-:W-:Y:S05]  /*14de0*/  WARPSYNC.COLLECTIVE R15, `(.L_x_1332) ;  /* 0x000000000f0c7348 */ /* 0x003fea0003c00000 */
[----:B------:R-:W-:Y:S02]  /*14df0*/  ELECT P6, UR62, PT ;  /* 0x00000000003e782f */ /* 0x000fe400038c0000 */
[----:B------:R-:W-:Y:S01]  /*14e00*/  MOV R14, UR62 ;  /* 0x0000003e000e7c02 */ /* 0x000fe20008000f00 */
[----:B01----:R-:W-:Y:S10]  /*14e10*/  ENDCOLLECTIVE ;  /* 0x000000000000791b */ /* 0x003ff40003800000 */
.L_x_1332:
[----:B------:R-:W-:Y:S05]  /*14e20*/  BSYNC B1 ;  /* 0x0000000000017941 */ /* 0x000fea0003800000 */
.L_x_1331:
[----:B------:R-:W-:Y:S05]  /*14e30*/  BRA `(.L_x_1333) ;  /* 0xffffffe800147947 */ /* 0x000fea000383ffff */
.L_x_1287:
[----:B0-----:R0:W1:Y:S02]  /*14e40*/  SYNCS.PHASECHK.TRANS64.TRYWAIT P0, [R6+URZ], R5 ;  /* 0x00000005060075a7 */ /* 0x001064000800017f */
[----:B-1----:R-:W-:Y:S05]  /*14e50*/  @!P0 NANOSLEEP.SYNCS 0x989680 ;  /* 0x009896800000895d */ /* 0x002fea0003900000 */
[----:B------:R-:W1:Y:S02]  /*14e60*/  @!P0 SYNCS.PHASECHK.TRANS64 P0, [R6+URZ], R5 ;  /* 0x00000005060085a7 */ /* 0x000e64000800007f */
[----:B-1----:R-:W-:Y:S05]  /*14e70*/  @!P0 BRA `(.L_x_1287) ;  /* 0xfffffffc00f08947 */ /* 0x002fea000383ffff */
[----:B------:R-:W-:Y:S05]  /*14e80*/  BRA `(.L_x_1334) ;  /* 0xffffffe800547947 */ /* 0x000fea000383ffff */
.L_x_1288:
[----:B-1----:R1:W2:Y:S02]  /*14e90*/  SYNCS.PHASECHK.TRANS64.TRYWAIT P0, [R3+URZ], R2 ;  /* 0x00000002030075a7 */ /* 0x0022a4000800017f */
[----:B--2---:R-:W-:Y:S05]  /*14ea0*/  @!P0 NANOSLEEP.SYNCS 0x989680 ;  /* 0x009896800000895d */ /* 0x004fea0003900000 */
[----:B------:R-:W2:Y:S02]  /*14eb0*/  @!P0 SYNCS.PHASECHK.TRANS64 P0, [R3+URZ], R2 ;  /* 0x00000002030085a7 */ /* 0x000ea4000800007f */
[----:B--2---:R-:W-:Y:S05]  /*14ec0*/  @!P0 BRA `(.L_x_1288) ;  /* 0xfffffffc00f08947 */ /* 0x004fea000383ffff */
[----:B------:R-:W-:Y:S05]  /*14ed0*/  BRA `(.L_x_1335) ;  /* 0xffffffe800487947 */ /* 0x000fea000383ffff */
.L_x_1290:
[----:B-1----:R1:W2:Y:S02]  /*14ee0*/  SYNCS.PHASECHK.TRANS64.TRYWAIT P0, [R18+URZ], R5 ;  /* 0x00000005120075a7 */ /* 0x0022a4000800017f */
[----:B--2---:R-:W-:Y:S05]  /*14ef0*/  @!P0 NANOSLEEP.SYNCS 0x989680 ;  /* 0x009896800000895d */ /* 0x004fea0003900000 */
[----:B------:R-:W2:Y:S02]  /*14f00*/  @!P0 SYNCS.PHASECHK.TRANS64 P0, [R18+URZ], R5 ;  /* 0x00000005120085a7 */ /* 0x000ea4000800007f */
[----:B--2---:R-:W-:Y:S05]  /*14f10*/  @!P0 BRA `(.L_x_1290) ;  /* 0xfffffffc00f08947 */ /* 0x004fea000383ffff */
[----:B------:R-:W-:Y:S05]  /*14f20*/  BRA `(.L_x_1336) ;  /* 0xffffffe8004c7947 */ /* 0x000fea000383ffff */
.L_x_1337:
        /* <DEDUP_REMOVED lines=13> */
.L_x_15110:


//--------------------- .text._ZN7cutlass13device_kernelIN5flash11enable_sm90INS1_16FlashAttnFwdSm90INS1_25CollectiveMainloopFwdSm90ILi2EN4cute5tupleIJNS5_1CILi1EEES8_S8_EEENS6_IJNS7_ILi128EEENS7_ILi96EEENS7_ILi192EEEEEELi128ENS_10bfloat16_tEfNS_4arch4Sm90ELb0ELb1ELb0ELb1ELb0ELb0ELb0ELb1ELb1ELb1ELb0ELb0EEENS1_21CollectiveEpilogueFwdINS6_IJSA_SA_SB_EEES9_SE_SG_Li256ELb1ELb1ELb0ELb0EEENS1_36VarlenDynamicPersistentTileSchedulerILi128ELi96ELi256ELi128ELb0ELb1ELb1ELb1ELb0ELb1EEEEEEEEEvNT_6ParamsE --------------------------
	.section	.text._ZN7cutlass13device_kernelIN5flash11enable_sm90INS1_16FlashAttnFwdSm90INS1_25CollectiveMainloopFwdSm90ILi2EN4cute5tupleIJNS5_1CILi1EEES8_S8_EEENS6_IJNS7_ILi128EEENS7_ILi96EEENS7_ILi192EEEEEELi128ENS_10bfloat16_tEfNS_4arch4Sm90ELb0ELb1ELb0ELb1ELb0ELb0ELb0ELb1ELb1ELb1ELb0ELb0EEENS1_21CollectiveEpilogueFwdINS6_IJSA_SA_SB_EEES9_SE_SG_Li256ELb1ELb1ELb0ELb0EEENS1_36VarlenDynamicPersistentTileSchedulerILi128ELi96ELi256ELi128ELb0ELb1ELb1ELb1ELb0ELb1EEEEEEEEEvNT_6ParamsE,"ax",@progbits
	.align	128
.text._ZN7cutlass13device_kernelIN5flash11enable_sm90INS1_16FlashAttnFwdSm90INS1_25CollectiveMainloopFwdSm90ILi2EN4cute5tupleIJNS5_1CILi1EEES8_S8_EEENS6_IJNS7_ILi128EEENS7_ILi96EEENS7_ILi192EEEEEELi128ENS_10bfloat16_tEfNS_4arch4Sm90ELb0ELb1ELb0ELb1ELb0ELb0ELb0ELb1ELb1ELb1ELb0ELb0EEENS1_21CollectiveEpilogueFwdINS6_IJSA_SA_SB_EEES9_SE_SG_Li256ELb1ELb1ELb0ELb0EEENS1_36VarlenDynamicPersistentTileSchedulerILi128ELi96ELi256ELi128ELb0ELb1ELb1ELb1ELb0ELb1EEEEEEEEEvNT_6ParamsE:
        .type           _ZN7cutlass13device_kernelIN5flash11enable_sm90INS1_16FlashAttnFwdSm90INS1_25CollectiveMainloopFwdSm90ILi2EN4cute5tupleIJNS5_1CILi1EEES8_S8_EEENS6_IJNS7_ILi128EEENS7_ILi96EEENS7_ILi192EEEEEELi128ENS_10bfloat16_tEfNS_4arch4Sm90ELb0ELb1ELb0ELb1ELb0ELb0ELb0ELb1ELb1ELb1ELb0ELb0EEENS1_21CollectiveEpilogueFwdINS6_IJSA_SA_SB_EEES9_SE_SG_Li256ELb1ELb1ELb0ELb0EEENS1_36VarlenDynamicPersistentTileSchedulerILi128ELi96ELi256ELi128ELb0ELb1ELb1ELb1ELb0ELb1EEEEEEEEEvNT_6ParamsE,@function
        .size           _ZN7cutlass13device_kernelIN5flash11enable_sm90INS1_16FlashAttnFwdSm90INS1_25CollectiveMainloopFwdSm90ILi2EN4cute5tupleIJNS5_1CILi1EEES8_S8_EEENS6_IJNS7_ILi128EEENS7_ILi96EEENS7_ILi192EEEEEELi128ENS_10bfloat16_tEfNS_4arch4Sm90ELb0ELb1ELb0ELb1ELb0ELb0ELb0ELb1ELb1ELb1ELb0ELb0EEENS1_21CollectiveEpilogueFwdINS6_IJSA_SA_SB_EEES9_SE_SG_Li256ELb1ELb1ELb0ELb0EEENS1_36VarlenDynamicPersistentTileSchedulerILi128ELi96ELi256ELi128ELb0ELb1ELb1ELb1ELb0ELb1EEEEEEEEEvNT_6ParamsE,(.L_x_15111 - _ZN7cutlass13device_kernelIN5flash11enable_sm90INS1_16FlashAttnFwdSm90INS1_25CollectiveMainloopFwdSm90ILi2EN4cute5tupleIJNS5_1CILi1EEES8_S8_EEENS6_IJNS7_ILi128EEENS7_ILi96EEENS7_ILi192EEEEEELi128ENS_10bfloat16_tEfNS_4arch4Sm90ELb0ELb1ELb0ELb1ELb0ELb0ELb0ELb1ELb1ELb1ELb0ELb0EEENS1_21CollectiveEpilogueFwdINS6_IJSA_SA_SB_EEES9_SE_SG_Li256ELb1ELb1ELb0ELb0EEENS1_36VarlenDynamicPersistentTileSchedulerILi128ELi96ELi256ELi128ELb0ELb1ELb1ELb1ELb0ELb1EEEEEEEEEvNT_6ParamsE)
        .other          _ZN7cutlass13device_kernelIN5flash11enable_sm90INS1_16FlashAttnFwdSm90INS1_25CollectiveMainloopFwdSm90ILi2EN4cute5tupleIJNS5_1CILi1EEES8_S8_EEENS6_IJNS7_ILi128EEENS7_ILi96EEENS7_ILi192EEEEEELi128ENS_10bfloat16_tEfNS_4arch4Sm90ELb0ELb1ELb0ELb1ELb0ELb0ELb0ELb1ELb1ELb1ELb0ELb0EEENS1_21CollectiveEpilogueFwdINS6_IJSA_SA_SB_EEES9_SE_SG_Li256ELb1ELb1ELb0ELb0EEENS1_36VarlenDynamicPersistentTileSchedulerILi128ELi96ELi256ELi128ELb0ELb1ELb1ELb1ELb0ELb1EEEEEEEEEvNT_6ParamsE,@"STO_CUDA_ENTRY STV_DEFAULT"
_ZN7cutlass13device_kernelIN5flash11enable_sm90INS1_16FlashAttnFwdSm90INS1_25CollectiveMainloopFwdSm90ILi2EN4cute5tupleIJNS5_1CILi1EEES8_S8_EEENS6_IJNS7_ILi128EEENS7_ILi96EEENS7_ILi192EEEEEELi128ENS_10bfloat16_tEfNS_4arch4Sm90ELb0ELb1ELb0ELb1ELb0ELb0ELb0ELb1ELb1ELb1ELb0ELb0EEENS1_21CollectiveEpilogueFwdINS6_IJSA_SA_SB_EEES9_SE_SG_Li256ELb1ELb1ELb0ELb0EEENS1_36VarlenDynamicPersistentTileSchedulerILi128ELi96ELi256ELi128ELb0ELb1ELb1ELb1ELb0ELb1EEEEEEEEEvNT_6ParamsE:
        /* <DEDUP_REMOVED lines=18> */
.L_x_1339:
[----:B------:R-:W-:Y:S05]  /*0120*/  BSYNC B0 ;  /* 0x0000000000007941 */ /* 0x000fea0003800000 */
.L_x_1338:
        /* <DEDUP_REMOVED lines=41> */
.L_x_1340:
        /* <DEDUP_REMOVED lines=22> */
.L_x_1341:
        /* <DEDUP_REMOVED lines=18> */
.L_x_1342:
        /* <DEDUP_REMOVED lines=22> */
.L_x_1343:
        /* <DEDUP_REMOVED lines=22> */
.L_x_1344:
[----:B0-----:R-:W-:Y:S01]  /*0900*/  UMOV UR4, 0x1 ;  /* 0x0000000100047882 */ /* 0x001fe20000000000 */
[----:B------:R-:W-:Y:S01]  /*0910*/  PLOP3.LUT P0, PT, PT, PT, UP0, 0x80, 0x0 ;  /* 0x000000000000781c */ /* 0x000fe20003f0f008 */
[----:B------:R-:W-:Y:S01]  /*0920*/  USEL UR4, UR4, 0x2, !UP0 ;  /* 0x0000000204047887 */ /* 0x000fe2000c000000 */
[----:B------:R-:W-:Y:S01]  /*0930*/  NOP ;  /* 0x0000000000007918 */ /* 0x000fe20000000000 */
[----:B------:R-:W-:-:S04]  /*0940*/  ULDC.64 UR60, c[0x0][0x208] ;  /* 0x00008200003c7ab9 */ /* 0x000fc80000000a00 */
[----:B------:R-:W-:-:S05]  /*0950*/  IMAD.U32 R2, RZ, RZ, UR4 ;  /* 0x00000004ff027e24 */ /* 0x000fca000f8e00ff */
[----:B------:R0:W-:Y:S01]  /*0960*/  STL [R1+0x48], R2 ;  /* 0x0000480201007387 */ /* 0x0001e20000100800 */
[----:B-12-4-:R-:W-:Y:S06]  /*0970*/  BAR.SYNC.DEFER_BLOCKING 0x0 ;  /* 0x0000000000007b1d */ /* 0x016fec0000010000 */
[----:B------:R-:W-:Y:S05]  /*0980*/  @!P0 BRA `(.L_x_1345) ;  /* 0x000000e000b08947 */ /* 0x000fea0003800000 */
.L_x_1346:
        /* <DEDUP_REMOVED lines=15> */
[----:B------:R-:W-:Y:S01]  /*0a80*/  IMAD.MOV.U32 R166, RZ, RZ, RZ ;  /* 0x000000ffffa67224 */ /* 0x000fe200078e00ff */
[----:B------:R-:W-:Y:S01]  /*0a90*/  UMOV UR38, URZ ;  /* 0x0000003f00267c82 */ /* 0x000fe20008000000 */
[----:B------:R-:W-:Y:S01]  /*0aa0*/  UMOV UR36, URZ ;  /* 0x0000003f00247c82 */ /* 0x000fe20008000000 */
[----:B------:R-:W0:Y:S02]  /*0ab0*/  S2R R0, SR_TID.X ;  /* 0x0000000000007919 */ /* 0x000e240000002100 */
        /* <DEDUP_REMOVED lines=9> */
[----:B------:R-:W-:Y:S01]  /*0b50*/  LEA.HI R10, R3, R174, RZ, 0x2 ;  /* 0x000000ae030a7211 */ /* 0x000fe200078f10ff */
[----:B------:R-:W-:Y:S01]  /*0b60*/  IMAD.IADD R7, R174, 0x1, -R7 ;  /* 0x00000001ae077824 */ /* 0x000fe200078e0a07 */
[----:B------:R-:W-:Y:S02]  /*0b70*/  SHF.R.S32.HI R4, RZ, 0x1f, R167 ;  /* 0x0000001fff047819 */ /* 0x000fe400000114a7 */
[----:B------:R-:W-:Y:S02]  /*0b80*/  LOP3.LUT R0, R0, 0x1ffffffe, RZ, 0xc0, !PT ;  /* 0x1ffffffe00007812 */ /* 0x000fe400078ec0ff */
[----:B------:R-:W-:Y:S02]  /*0b90*/  LEA.HI R6, R4, R167, RZ, 0x2 ;  /* 0x000000a704067211 */ /* 0x000fe400078f10ff */
[----:B------:R-:W-:Y:S01]  /*0ba0*/  SHF.R.S32.HI R168, RZ, 0x7, R5 ;  /* 0x00000007ffa87819 */ /* 0x000fe20000011405 */
[----:B------:R-:W-:Y:S01]  /*0bb0*/  IMAD.IADD R0, R9, 0x1, -R0 ;  /* 0x0000000109007824 */ /* 0x000fe200078e0a00 */
[----:B------:R-:W-:-:S02]  /*0bc0*/  SHF.R.S32.HI R8, RZ, 0x2, R6 ;  /* 0x00000002ff087819 */ /* 0x000fc40000011406 */
[----:B------:R-:W-:Y:S02]  /*0bd0*/  SHF.R.S32.HI R11, RZ, 0x1f, R6 ;  /* 0x0000001fff0b7819 */ /* 0x000fe40000011406 */
[----:B------:R-:W-:Y:S02]  /*0be0*/  LOP3.LUT R9, R10, 0xfffffffc, RZ, 0xc0, !PT ;  /* 0xfffffffc0a097812 */ /* 0x000fe400078ec0ff */
[----:B------:R-:W-:Y:S02]  /*0bf0*/  LEA.HI R11, R11, R8, RZ, 0x3 ;  /* 0x000000080b0b7211 */ /* 0x000fe400078f18ff */
[----:B------:R-:W-:Y:S02]  /*0c00*/  LEA.HI R5, R5, R168, RZ, 0x1 ;  /* 0x000000a805057211 */ /* 0x000fe400078f08ff */
[----:B------:R-:W-:Y:S02]  /*0c10*/  LOP3.LUT R11, R11, 0xfffffff8, RZ, 0xc0, !PT ;  /* 0xfffffff80b0b7812 */ /* 0x000fe400078ec0ff */
[----:B------:R-:W-:-:S02]  /*0c20*/  LEA.HI R4, R4, R167, RZ, 0x5 ;  /* 0x000000a704047211 */ /* 0x000fc400078f28ff */
[----:B------:R-:W-:Y:S01]  /*0c30*/  LOP3.LUT R6, R6, 0x7ffffffc, RZ, 0xc0, !PT ;  /* 0x7ffffffc06067812 */ /* 0x000fe200078ec0ff */
[----:B------:R-:W-:Y:S01]  /*0c40*/  IMAD.IADD R11, R8, 0x1, -R11 ;  /* 0x00000001080b7824 */ /* 0x000fe200078e0a0b */
[----:B------:R-:W-:-:S03]  /*0c50*/  SHF.R.S32.HI R4, RZ, 0x5, R4 ;  /* 0x00000005ff047819 */ /* 0x000fc60000011404 */
[----:B------:R-:W-:Y:S02]  /*0c60*/  IMAD.IADD R19, R167, 0x1, -R6 ;  /* 0x00000001a7137824 */ /* 0x000fe400078e0a06 */
[----:B------:R-:W-:Y:S01]  /*0c70*/  IMAD R4, R4, 0x10, R11 ;  /* 0x0000001004047824 */ /* 0x000fe200078e020b */
[----:B--2---:R-:W-:Y:S02]  /*0c80*/  R2UR UR4, R2 ;  /* 0x00000000020472ca */ /* 0x004fe400000e0000 */
[CC--:B------:R-:W-:Y:S02]  /*0c90*/  LEA.HI R2, R3.reuse, R174.reuse, RZ, 0x5 ;  /* 0x000000ae03027211 */ /* 0x0c0fe400078f28ff */
[----:B------:R-:W-:-:S03]  /*0ca0*/  LEA.HI R3, R3, R174, RZ, 0x3 ;  /* 0x000000ae03037211 */ /* 0x000fc600078f18ff */
[----:B------:R-:W-:Y:S01]  /*0cb0*/  IMAD.SHL.U32 R2, R2, 0x20, RZ ;  /* 0x0000002002027824 */ /* 0x000fe200078e00ff */
[----:B------:R-:W-:-:S04]  /*0cc0*/  SHF.R.S32.HI R165, RZ, 0x3, R3 ;  /* 0x00000003ffa57819 */ /* 0x000fc80000011403 */
[----:B------:R-:W-:Y:S01]  /*0cd0*/  LOP3.LUT R2, R2, 0xfffffc00, RZ, 0xc0, !PT ;  /* 0xfffffc0002027812 */ /* 0x000fe200078ec0ff */
[----:B------:R-:W-:-:S04]  /*0ce0*/  ULOP3.LUT UR4, UR4, 0x1, URZ, 0xfc, !UPT ;  /* 0x0000000104047892 */ /* 0x000fc8000f8efc3f */
[----:B------:R-:W-:Y:S02]  /*0cf0*/  IMAD R7, R7, 0x40, R2 ;  /* 0x0000004007077824 */ /* 0x000fe400078e0202 */
[----:B------:R-:W-:Y:S01]  /*0d00*/  IMAD.IADD R2, R174, 0x1, -R9 ;  /* 0x00000001ae027824 */ /* 0x000fe200078e0a09 */
[----:B------:R-:W-:Y:S01]  /*0d10*/  LOP3.LUT R9, R5, 0x3fffffe, RZ, 0xc0, !PT ;  /* 0x03fffffe05097812 */ /* 0x000fe200078ec0ff */
[----:B------:R-:W-:Y:S01]  /*0d20*/  IMAD R170, R0, 0x8, R7 ;  /* 0x0000000800aa7824 */ /* 0x000fe200078e0207 */
[----:B------:R-:W-:Y:S01]  /*0d30*/  LOP3.LUT R5, R3, 0xfffffff8, RZ, 0xc0, !PT ;  /* 0xfffffff803057812 */ /* 0x000fe200078ec0ff */
[----:B------:R-:W-:Y:S01]  /*0d40*/  IMAD.U32 R171, RZ, RZ, UR4 ;  /* 0x00000004ffab7e24 */ /* 0x000fe2000f8e00ff */
[----:B------:R-:W-:Y:S01]  /*0d50*/  LEA.HI R8, R2, R2, RZ, 0x1 ;  /* 0x0000000202087211 */ /* 0x000fe200078f08ff */
[----:B------:R-:W-:Y:S02]  /*0d60*/  IMAD.IADD R9, R168, 0x1, -R9 ;  /* 0x00000001a8097824 */ /* 0x000fe400078e0a09 */
[----:B------:R-:W-:Y:S01]  /*0d70*/  IMAD.IADD R162, R174, 0x1, -R5 ;  /* 0x00000001aea27824 */ /* 0x000fe200078e0a05 */
[----:B------:R-:W-:Y:S01]  /*0d80*/  LOP3.LUT R11, R8, 0x1ffffffe, RZ, 0xc0, !PT ;  /* 0x1ffffffe080b7812 */ /* 0x000fe200078ec0ff */
[----:B------:R-:W-:-:S02]  /*0d90*/  IMAD R169, R9, 0x40, R4 ;  /* 0x0000004009a97824 */ /* 0x000fc400078e0204 */
[----:B------:R-:W-:Y:S02]  /*0da0*/  IMAD.SHL.U32 R160, R162, 0x8, RZ ;  /* 0x00000008a2a07824 */ /* 0x000fe400078e00ff */
[----:B------:R-:W-:Y:S02]  /*0db0*/  IMAD.IADD R22, R2, 0x1, -R11 ;  /* 0x0000000102167824 */ /* 0x000fe400078e0a0b */
[----:B------:R-:W-:Y:S01]  /*0dc0*/  VIADD R161, R160, 0x40 ;  /* 0x00000040a0a17836 */ /* 0x000fe20000000000 */
[----:B------:R-:W-:Y:S01]  /*0dd0*/  SHF.R.S32.HI R173, RZ, 0x1f, R160 ;  /* 0x0000001fffad7819 */ /* 0x000fe200000114a0 */
[----:B------:R-:W-:-:S03]  /*0de0*/  IMAD R22, R22, 0x8, R169 ;  /* 0x0000000816167824 */ /* 0x000fc600078e02a9 */
[----:B------:R-:W-:-:S07]  /*0df0*/  SHF.R.S32.HI R172, RZ, 0x1f, R161 ;  /* 0x0000001fffac7819 */ /* 0x000fce00000114a1 */
.L_x_1446:
[----:B0---4-:R-:W0:Y:S08]  /*0e00*/  LDC.64 R2, c[0x0][0xa28] ;  /* 0x00028a00ff027b82 */ /* 0x011e300000000a00 */
[----:B--2---:R-:W1:Y:S01]  /*0e10*/  LDC.64 R4, c[0x0][0xa18] ;  /* 0x00028600ff047b82 */ /* 0x004e620000000a00 */
[----:B------:R-:W-:Y:S01]  /*0e20*/  ULDC UR4, c[0x0][0x288] ;  /* 0x0000a20000047ab9 */ /* 0x000fe20000000800 */
[----:B------:R-:W-:Y:S01]  /*0e30*/  IMAD.MOV.U32 R7, RZ, RZ, RZ ;  /* 0x000000ffff077224 */ /* 0x000fe200078e00ff */
[----:B------:R-:W-:Y:S01]  /*0e40*/  ULDC.64 UR6, c[0x0][0xa20] ;  /* 0x0002880000067ab9 */ /* 0x000fe20000000a00 */
[----:B0-----:R-:W-:-:S04]  /*0e50*/  ISETP.NE.U32.AND P0, PT, R2, RZ, PT ;  /* 0x000000ff0200720c */ /* 0x001fc80003f05070 */
[----:B------:R-:W-:Y:S02]  /*0e60*/  ISETP.NE.AND.EX P0, PT, R3, RZ, PT, P0 ;  /* 0x000000ff0300720c */ /* 0x000fe40003f05300 */
[----:B-1----:R-:W-:-:S04]  /*0e70*/  ISETP.NE.U32.AND P1, PT, R4, RZ, PT ;  /* 0x000000ff0400720c */ /* 0x002fc80003f25070 */
[----:B------:R-:W-:-:S07]  /*0e80*/  ISETP.NE.AND.EX P1, PT, R5, RZ, PT, P1 ;  /* 0x000000ff0500720c */ /* 0x000fce0003f25310 */
[----:B------:R-:W0:Y:S08]  /*0e90*/  @P0 LDC.64 R2, c[0x0][0xa28] ;  /* 0x00028a00ff020b82 */ /* 0x000e300000000a00 */
[----:B------:R-:W1:Y:S01]  /*0ea0*/  @P1 LDC.64 R4, c[0x0][0xa18] ;  /* 0x00028600ff041b82 */ /* 0x000e620000000a00 */
[----:B------:R-:W-:Y:S01]  /*0eb0*/  IMAD.U32 R17, RZ, RZ, UR4 ;  /* 0x00000004ff117e24 */ /* 0x000fe2000f8e00ff */
[----:B------:R-:W-:Y:S01]  /*0ec0*/  ULDC.64 UR4, c[0x0][0x418] ;  /* 0x0001060000047ab9 */ /* 0x000fe20000000a00 */
[----:B0-----:R-:W-:-:S05]  /*0ed0*/  @P0 IMAD.WIDE R2, R47, 0x4, R2 ;  /* 0x000000042f020825 */ /* 0x001fca00078e0202 */
[----:B------:R0:W5:Y:S01]  /*0ee0*/  @P0 LDG.E R7, desc[UR60][R2.64] ;  /* 0x0000003c02070981 */ /* 0x000162000c1e1900 */
[----:B-1----:R-:W-:-:S05]  /*0ef0*/  @P1 IMAD.WIDE R4, R47, 0x4, R4 ;  /* 0x000000042f041825 */ /* 0x002fca00078e0204 */
[----:B------:R0:W5:Y:S01]  /*0f00*/  @P1 LDG.E R17, desc[UR60][R4.64] ;  /* 0x0000003c04111981 */ /* 0x000162000c1e1900 */
[----:B------:R-:W-:Y:S01]  /*0f10*/  UISETP.NE.U32.AND UP0, UPT, UR4, URZ, UPT ;  /* 0x0000003f0400728c */ /* 0x000fe2000bf05070 */
[----:B------:R-:W-:Y:S01]  /*0f20*/  ISETP.NE.U32.AND P2, PT, RZ, UR6, PT ;  /* 0x00000006ff007c0c */ /* 0x000fe2000bf45070 */
[----:B------:R-:W-:Y:S01]  /*0f30*/  IMAD.MOV.U32 R163, RZ, RZ, R46 ;  /* 0x000000ffffa37224 */ /* 0x000fe200078e002e */
[----:B------:R-:W-:Y:S01]  /*0f40*/  ULDC UR4, c[0x0][0x424] ;  /* 0x0001090000047ab9 */ /* 0x000fe20000000800 */
[----:B------:R-:W-:Y:S01]  /*0f50*/  UISETP.NE.AND.EX UP0, UPT, UR5, URZ, UPT, UP0 ;  /* 0x0000003f0500728c */ /* 0x000fe2000bf05300 */
[----:B------:R-:W-:Y:S02]  /*0f60*/  ISETP.NE.AND.EX P2, PT, RZ, UR7, PT, P2 ;  /* 0x00000007ff007c0c */ /* 0x000fe4000bf45320 */
[----:B------:R-:W-:Y:S01]  /*0f70*/  ULDC UR5, c[0x0][0x2f0] ;  /* 0x0000bc0000057ab9 */ /* 0x000fe20000000800 */
[----:B------:R-:W-:-:S04]  /*0f80*/  USEL UR4, UR4, 0x1, UP0 ;  /* 0x0000000104047887 */ /* 0x000fc80008000000 */
[----:B------:R-:W-:Y:S01]  /*0f90*/  UIMAD UR4, UR4, UR5, URZ ;  /* 0x00000005040472a4 */ /* 0x000fe2000f8e023f */
[----:B0--3--:R-:W-:Y:S11]  /*0fa0*/  @P1 BRA `(.L_x_1347) ;  /* 0x0000000000241947 */ /* 0x009ff60003800000 */
        /* <DEDUP_REMOVED lines=9> */
.L_x_1347:
[----:B------:R-:W-:Y:S02]  /*1040*/  IMAD.U32 R16, RZ, RZ, UR4 ;  /* 0x00000004ff107e24 */ /* 0x000fe4000f8e00ff */
[----:B------:R-:W-:Y:S01]  /*1050*/  IMAD.MOV.U32 R164, RZ, RZ, R47 ;  /* 0x000000ffffa47224 */ /* 0x000fe200078e002f */
[----:B------:R-:W-:Y:S06]  /*1060*/  @!P2 BRA `(.L_x_1348) ;  /* 0x000000000010a947 */ /* 0x000fec0003800000 */
[----:B------:R-:W0:Y:S02]  /*1070*/  LDC.64 R2, c[0x0][0xa20] ;  /* 0x00028800ff027b82 */ /* 0x000e240000000a00 */
[----:B0-----:R-:W-:-:S05]  /*1080*/  IMAD.WIDE R2, R47, 0x4, R2 ;  /* 0x000000042f027825 */ /* 0x001fca00078e0202 */
[----:B------:R0:W5:Y:S01]  /*1090*/  LDG.E R16, desc[UR60][R2.64] ;  /* 0x0000003c02107981 */ /* 0x000162000c1e1900 */
[----:B------:R-:W-:Y:S05]  /*10a0*/  BRA `(.L_x_1349) ;  /* 0x0000000000247947 */ /* 0x000fea0003800000 */
.L_x_1348:
[----:B------:R-:W-:Y:S02]  /*10b0*/  ULDC.64 UR4, c[0x0][0xa08] ;  /* 0x0002820000047ab9 */ /* 0x000fe40000000a00 */
[----:B------:R-:W-:-:S04]  /*10c0*/  ISETP.NE.U32.AND P0, PT, RZ, UR4, PT ;  /* 0x00000004ff007c0c */ /* 0x000fc8000bf05070 */
[----:B------:R-:W-:-:S13]  /*10d0*/  ISETP.NE.AND.EX P0, PT, RZ, UR5, PT, P0 ;  /* 0x00000005ff007c0c */ /* 0x000fda000bf05300 */
[----:B------:R-:W-:Y:S05]  /*10e0*/  @!P0 BRA `(.L_x_1349) ;  /* 0x0000000000148947 */ /* 0x000fea0003800000 */
[----:B------:R-:W0:Y:S02]  /*10f0*/  LDC.64 R2, c[0x0][0xa08] ;  /* 0x00028200ff027b82 */ /* 0x000e240000000a00 */
[----:B0-----:R-:W-:-:S05]  /*1100*/  IMAD.WIDE R2, R47, 0x4, R2 ;  /* 0x000000042f027825 */ /* 0x001fca00078e0202 */
[----:B------:R-:W2:Y:S04]  /*1110*/  LDG.E R16, desc[UR60][R2.64] ;  /* 0x0000003c02107981 */ /* 0x000ea8000c1e1900 */
[----:B------:R-:W2:Y:S02]  /*1120*/  LDG.E R5, desc[UR60][R2.64+0x4] ;  /* 0x0000043c02057981 */ /* 0x000ea4000c1e1900 */
[----:B--2---:R-:W-:-:S07]  /*1130*/  IMAD.IADD R16, R5, 0x1, -R16 ;  /* 0x0000000105107824 */ /* 0x004fce00078e0a10 */
.L_x_1349:
[----:B------:R-:W1:Y:S01]  /*1140*/  LDC R0, c[0x0][0x448] ;  /* 0x00011200ff007b82 */ /* 0x000e620000000800 */
[----:B------:R-:W-:Y:S02]  /*1150*/  IMAD.SHL.U32 R18, R45, 0x80, RZ ;  /* 0x000000802d127824 */ /* 0x000fe400078e00ff */
[----:B-----5:R-:W-:-:S05]  /*1160*/  IMAD.IADD R16, R16, 0x1, -R7 ;  /* 0x0000000110107824 */ /* 0x020fca00078e0a07 */
[----:B------:R-:W2:Y:S01]  /*1170*/  LDC.64 R8, c[0x0][0x9e0] ;  /* 0x00027800ff087b82 */ /* 0x000ea20000000a00 */
[----:B-1----:R-:W-:Y:S01]  /*1180*/  ISETP.NE.AND P1, PT, R0, 0x1, PT ;  /* 0x000000010000780c */ /* 0x002fe20003f25270 */
[----:B------:R-:W-:Y:S01]  /*1190*/  VIADD R0, R18, 0x7f ;  /* 0x0000007f12007836 */ /* 0x000fe20000000000 */
[----:B--2---:R-:W-:-:S11]  /*11a0*/  ISETP.GE.AND P2, PT, R9, 0x1, PT ;  /* 0x000000010900780c */ /* 0x004fd60003f46270 */
[----:B0-----:R-:W0:Y:S08]  /*11b0*/  @P1 LDC R3, c[0x0][0x44c] ;  /* 0x00011300ff031b82 */ /* 0x001e300000000800 */
[----:B------:R-:W1:Y:S01]  /*11c0*/  @P1 LDC R5, c[0x0][0x450] ;  /* 0x00011400ff051b82 */ /* 0x000e620000000800 */
[----:B0-----:R-:W-:Y:S01]  /*11d0*/  @P1 IMAD.HI.U32 R2, R0, R3, RZ ;  /* 0x0000000300021227 */ /* 0x001fe200078e00ff */
[----:B------:R-:W-:-:S04]  /*11e0*/  IADD3 R3, R16, 0x1, -R17 ;  /* 0x0000000110037810 */ /* 0x000fc80007ffe811 */
[----:B-1----:R-:W-:-:S05]  /*11f0*/  @P1 SHF.R.U32.HI R0, RZ, R5, R2 ;  /* 0x00000005ff001219 */ /* 0x002fca0000011602 */
        /* <DEDUP_REMOVED lines=13> */
.L_x_1351:
[----:B------:R-:W-:-:S13]  /*12d0*/  ISETP.NE.AND P0, PT, R9, 0x1, PT ;  /* 0x000000010900780c */ /* 0x000fda0003f05270 */
[----:B------:R-:W0:Y:S02]  /*12e0*/  @P0 LDC.64 R4, c[0x0][0x9e8] ;  /* 0x00027a00ff040b82 */ /* 0x000e240000000a00 */
[----:B0-----:R-:W-:-:S05]  /*12f0*/  @P0 IMAD.HI.U32 R4, R2, R4, RZ ;  /* 0x0000000402040227 */ /* 0x001fca00078e00ff */
[----:B------:R-:W-:-:S07]  /*1300*/  @P0 SHF.R.U32.HI R2, RZ, R5, R4 ;  /* 0x00000005ff020219 */ /* 0x000fce0000011604 */
.L_x_1352:
[----:B------:R-:W-:-:S05]  /*1310*/  IMAD R3, R2, R9, R9 ;  /* 0x0000000902037224 */ /* 0x000fca00078e0209 */
[----:B------:R-:W-:-:S07]  /*1320*/  VIMNMX R0, R0, R3, PT ;  /* 0x0000000300007248 */ /* 0x000fce0003fe0100 */
.L_x_1350:
[----:B------:R-:W0:Y:S01]  /*1330*/  @P1 LDC R3, c[0x0][0x44c] ;  /* 0x00011300ff031b82 */ /* 0x000e220000000800 */
[----:B------:R-:W-:Y:S01]  /*1340*/  VIADD R2, R0, 0x5f ;  /* 0x0000005f00027836 */ /* 0x000fe20000000000 */
[----:B------:R-:W-:Y:S01]  /*1350*/  ULDC UR4, c[0x0][0x9dc] ;  /* 0x0002770000047ab9 */ /* 0x000fe20000000800 */
[----:B------:R-:W-:Y:S02]  /*1360*/  VIADD R0, R16, 0x5f ;  /* 0x0000005f10007836 */ /* 0x000fe40000000000 */
[----:B------:R-:W-:Y:S02]  /*1370*/  IMAD.MOV.U32 R4, RZ, RZ, R18 ;  /* 0x000000ffff047224 */ /* 0x000fe400078e0012 */
[----:B------:R-:W-:Y:S01]  /*1380*/  IMAD.HI R0, R0, 0x2aaaaaab, RZ ;  /* 0x2aaaaaab00007827 */ /* 0x000fe200078e02ff */
[----:B------:R-:W1:Y:S03]  /*1390*/  @P1 LDC R6, c[0x0][0x450] ;  /* 0x00011400ff061b82 */ /* 0x000e660000000800 */
[----:B------:R-:W-:-:S04]  /*13a0*/  IMAD.HI R2, R2, 0x2aaaaaab, RZ ;  /* 0x2aaaaaab02027827 */ /* 0x000fc800078e02ff */
[----:B------:R-:W-:Y:S01]  /*13b0*/  IMAD.IADD R73, R16, 0x1, -R17 ;  /* 0x0000000110497824 */ /* 0x000fe200078e0a11 */
[----:B------:R-:W-:-:S04]  /*13c0*/  SHF.R.U32.HI R5, RZ, 0x1f, R2 ;  /* 0x0000001fff057819 */ /* 0x000fc80000011602 */
[----:B------:R-:W-:Y:S01]  /*13d0*/  LEA.HI.SX32 R72, R2, R5, 0x1c ;  /* 0x0000000502487211 */ /* 0x000fe200078fe2ff */
[----:B0-----:R-:W-:-:S05]  /*13e0*/  @P1 IMAD.HI.U32 R3, R18, R3, RZ ;  /* 0x0000000312031227 */ /* 0x001fca00078e00ff */
[----:B-1----:R-:W-:Y:S02]  /*13f0*/  @P1 SHF.R.U32.HI R4, RZ, R6, R3 ;  /* 0x00000006ff041219 */ /* 0x002fe40000011603 */
[----:B------:R-:W-:-:S04]  /*1400*/  SHF.R.U32.HI R3, RZ, 0x1f, R0 ;  /* 0x0000001fff037819 */ /* 0x000fc80000011600 */
[----:B------:R-:W-:Y:S01]  /*1410*/  LEA.HI.SX32 R3, R0, R3, 0x1c ;  /* 0x0000000300037211 */ /* 0x000fe200078fe2ff */
[----:B------:R-:W-:-:S03]  /*1420*/  IMAD.IADD R0, R73, 0x1, R4 ;  /* 0x0000000149007824 */ /* 0x000fc600078e0204 */
[----:B------:R-:W-:Y:S01]  /*1430*/  VIMNMX R72, R3, R72, PT ;  /* 0x0000004803487248 */ /* 0x000fe20003fe0100 */
        /* <DEDUP_REMOVED lines=11> */
.L_x_1354:
[----:B------:R-:W-:-:S13]  /*14f0*/  ISETP.NE.AND P0, PT, R9, 0x1, PT ;  /* 0x000000010900780c */ /* 0x000fda0003f05270 */
[----:B------:R-:W0:Y:S02]  /*1500*/  @P0 LDC.64 R4, c[0x0][0x9e8] ;  /* 0x00027a00ff040b82 */ /* 0x000e240000000a00 */
[----:B0-----:R-:W-:-:S05]  /*1510*/  @P0 IMAD.HI.U32 R4, R0, R4, RZ ;  /* 0x0000000400040227 */ /* 0x001fca00078e00ff */
[----:B------:R-:W-:-:S07]  /*1520*/  @P0 SHF.R.U32.HI R0, RZ, R5, R4 ;  /* 0x00000005ff000219 */ /* 0x000fce0000011604 */
.L_x_1355:
[----:B------:R-:W-:-:S05]  /*1530*/  IMAD R3, R0, R9, RZ ;  /* 0x0000000900037224 */ /* 0x000fca00078e02ff */
[----:B------:R-:W-:-:S07]  /*1540*/  VIMNMX R2, R2, R3, !PT ;  /* 0x0000000302027248 */ /* 0x000fce0007fe0100 */
.L_x_1353:
[----:B------:R-:W-:Y:S01]  /*1550*/  IMAD.HI R2, R2, 0x2aaaaaab, RZ ;  /* 0x2aaaaaab02027827 */ /* 0x000fe200078e02ff */
[----:B------:R-:W-:Y:S02]  /*1560*/  PLOP3.LUT P0, PT, PT, PT, PT, 0x80, 0x0 ;  /* 0x000000000000781c */ /* 0x000fe40003f0f070 */
[----:B------:R-:W-:Y:S02]  /*1570*/  CS2R R86, SRZ ;  /* 0x0000000000567805 */ /* 0x000fe4000001ff00 */
[----:B------:R-:W-:Y:S01]  /*1580*/  CS2R R84, SRZ ;  /* 0x0000000000547805 */ /* 0x000fe2000001ff00 */
[----:B------:R-:W-:Y:S01]  /*1590*/  IMAD.MOV.U32 R0, RZ, RZ, RZ ;  /* 0x000000ffff007224 */ /* 0x000fe200078e00ff */
[----:B------:R-:W-:Y:S02]  /*15a0*/  SHF.R.U32.HI R3, RZ, 0x1f, R2 ;  /* 0x0000001fff037819 */ /* 0x000fe40000011602 */
[----:B------:R-:W-:Y:S02]  /*15b0*/  CS2R R82, SRZ ;  /* 0x0000000000527805 */ /* 0x000fe4000001ff00 */
[----:B------:R-:W-:-:S02]  /*15c0*/  CS2R R80, SRZ ;  /* 0x0000000000507805 */ /* 0x000fc4000001ff00 */
[----:B------:R-:W-:Y:S02]  /*15d0*/  CS2R R78, SRZ ;  /* 0x00000000004e7805 */ /* 0x000fe4000001ff00 */
[----:B------:R-:W-:Y:S01]  /*15e0*/  LEA.HI.SX32 R3, R2, R3, 0x1c ;  /* 0x0000000302037211 */ /* 0x000fe200078fe2ff */
[----:B------:R-:W-:Y:S01]  /*15f0*/  IMAD.MOV.U32 R2, RZ, RZ, RZ ;  /* 0x000000ffff027224 */ /* 0x000fe200078e00ff */
[----:B------:R-:W-:Y:S02]  /*1600*/  CS2R R76, SRZ ;  /* 0x00000000004c7805 */ /* 0x000fe4000001ff00 */
[----:B------:R-:W-:Y:S02]  /*1610*/  CS2R R74, SRZ ;  /* 0x00000000004a7805 */ /* 0x000fe4000001ff00 */
[----:B------:R-:W-:Y:S02]  /*1620*/  VIMNMX R23, RZ, R3, !PT ;  /* 0x00000003ff177248 */ /* 0x000fe40007fe0100 */
[----:B------:R-:W-:-:S02]  /*1630*/  CS2R R28, SRZ ;  /* 0x00000000001c7805 */ /* 0x000fc4000001ff00 */
[----:B------:R-:W-:Y:S02]  /*1640*/  CS2R R70, SRZ ;  /* 0x0000000000467805 */ /* 0x000fe4000001ff00 */
[----:B------:R-:W-:Y:S02]  /*1650*/  CS2R R68, SRZ ;  /* 0x0000000000447805 */ /* 0x000fe4000001ff00 */
[----:B------:R-:W-:Y:S02]  /*1660*/  ISETP.GT.AND P1, PT, R72, R23, PT ;  /* 0x000000174800720c */ /* 0x000fe40003f24270 */
        /* <DEDUP_REMOVED lines=18> */
[----:B------:R-:W-:Y:S01]  /*1790*/  CS2R R6, SRZ ;  /* 0x0000000000067805 */ /* 0x000fe2000001ff00 */
[----:B------:R-:W-:Y:S02]  /*17a0*/  IMAD.MOV.U32 R8, RZ, RZ, RZ ;  /* 0x000000ffff087224 */ /* 0x000fe400078e00ff */
[----:B------:R-:W-:Y:S02]  /*17b0*/  IMAD.MOV.U32 R91, RZ, RZ, RZ ;  /* 0x000000ffff5b7224 */ /* 0x000fe400078e00ff */
[----:B------:R-:W-:-:S02]  /*17c0*/  IMAD.MOV.U32 R10, RZ, RZ, RZ ;  /* 0x000000ffff0a7224 */ /* 0x000fc400078e00ff */
[----:B------:R-:W-:Y:S02]  /*17d0*/  IMAD.MOV.U32 R93, RZ, RZ, RZ ;  /* 0x000000ffff5d7224 */ /* 0x000fe400078e00ff */
[----:B------:R-:W-:Y:S02]  /*17e0*/  IMAD.MOV.U32 R12, RZ, RZ, RZ ;  /* 0x000000ffff0c7224 */ /* 0x000fe400078e00ff */
        /* <DEDUP_REMOVED lines=33> */
.L_x_1357:
        /* <DEDUP_REMOVED lines=9> */
.L_x_1579:
[----:B------:R-:W-:Y:S05]  /*1a90*/  @!P0 BRA `(.L_x_1359) ;  /* 0x0000000000048947 */ /* 0x000fea0003800000 */
[----:B------:R-:W-:Y:S01]  /*1aa0*/  BPT.TRAP 0x1 ;  /* 0x000000040000795c */ /* 0x000fe20000300000 */
.L_x_1359:
[----:B------:R-:W-:Y:S02]  /*1ab0*/  IMAD.U32 R7, RZ, RZ, UR36 ;  /* 0x00000024ff077e24 */ /* 0x000fe4000f8e00ff */
[----:B0-----:R-:W-:-:S03]  /*1ac0*/  IMAD.U32 R0, RZ, RZ, UR38 ;  /* 0x00000026ff007e24 */ /* 0x001fc6000f8e00ff */
[----:B------:R-:W-:Y:S02]  /*1ad0*/  LEA R7, R7, UR37, 0x3 ;  /* 0x0000002507077c11 */ /* 0x000fe4000f8e18ff */
[----:B------:R-:W-:-:S04]  /*1ae0*/  SHF.L.U32 R0, R0, 0x1f, RZ ;  /* 0x0000001f00007819 */ /* 0x000fc800000006ff */
[----:B------:R0:W1:Y:S01]  /*1af0*/  SYNCS.PHASECHK.TRANS64.TRYWAIT P1, [R7+URZ+0x2a830], R0 ;  /* 0x02a83000070075a7 */ /* 0x000062000802017f */
[----:B------:R-:W-:Y:S05]  /*1b00*/  @!P0 BRA `(.L_x_1360) ;  /* 0x0000000000048947 */ /* 0x000fea0003800000 */
[----:B------:R-:W-:Y:S01]  /*1b10*/  BPT.TRAP 0x1 ;  /* 0x000000040000795c */ /* 0x000fe20000300000 */
.L_x_1360:
[----:B------:R-:W2:Y:S02]  /*1b20*/  S2R R2, SR_TID.X ;  /* 0x0000000000027919 */ /* 0x000ea40000002100 */
[----:B--2---:R-:W-:Y:S01]  /*1b30*/  LOP3.LUT P2, RZ, R2, 0x7f, RZ, 0xc0, !PT ;  /* 0x0000007f02ff7812 */ /* 0x004fe2000784c0ff */
[----:B-1----:R-:W-:-:S12]  /*1b40*/  @P1 BRA `(.L_x_1361) ;  /* 0x0000000000081947 */ /* 0x002fd80003800000 */
[----:B------:R-:W1:Y:S02]  /*1b50*/  SYNCS.PHASECHK.TRANS64.TRYWAIT P1, [R7+URZ+0x2a830], R0 ;  /* 0x02a83000070075a7 */ /* 0x000e64000802017f */
[----:B-1----:R-:W-:Y:S05]  /*1b60*/  @!P1 BRA `(.L_x_1362) ;  /* 0x0000013800689947 */ /* 0x002fea0003800000 */
.L_x_1361:
        /* <DEDUP_REMOVED lines=10> */
[----:B------:R-:W2:Y:S01]  /*1c10*/  LDC R21, c[0x0][0x448] ;  /* 0x00011200ff157b82 */ /* 0x000ea20000000800 */
[----:B------:R-:W-:Y:S01]  /*1c20*/  UMOV UR17, 0x40000040 ;  /* 0x4000004000117882 */ /* 0x000fe20000000000 */
[----:B------:R-:W-:Y:S01]  /*1c30*/  UMOV UR19, 0x40000040 ;  /* 0x4000004000137882 */ /* 0x000fe20000000000 */
[----:B------:R-:W-:Y:S01]  /*1c40*/  ULOP3.LUT UR39, UR4, 0x10000, URZ, 0xfc, !UPT ;  /* 0x0001000004277892 */ /* 0x000fe2000f8efc3f */
[----:B------:R-:W3:Y:S01]  /*1c50*/  S2R R2, SR_TID.X ;  /* 0x0000000000027919 */ /* 0x000ee20000002100 */
[----:B------:R-:W-:Y:S01]  /*1c60*/  ULOP3.LUT UR4, UR40, 0x10000, URZ, 0xfc, !UPT ;  /* 0x0001000028047892 */ /* 0x000fe2000f8efc3f */
[----:B01----:R-:W-:Y:S01]  /*1c70*/  IMAD.IADD R0, R22, 0x1, R18 ;  /* 0x0000000116007824 */ /* 0x003fe200078e0212 */
[----:B------:R-:W-:Y:S01]  /*1c80*/  UIMAD UR5, UR36, 0x900, UR39 ;  /* 0x00000900240578a4 */ /* 0x000fe2000f8e0227 */
[----:B------:R-:W0:Y:S01]  /*1c90*/  LDC.64 R12, c[0x0][0x9e0] ;  /* 0x00027800ff0c7b82 */ /* 0x000e220000000a00 */
[----:B------:R-:W-:-:S02]  /*1ca0*/  UIADD3 UR12, UR4, 0x4, URZ ;  /* 0x00000004040c7890 */ /* 0x000fc4000fffe03f */
[----:B------:R-:W-:Y:S01]  /*1cb0*/  UIADD3 UR14, UR5, 0x4, URZ ;  /* 0x00000004050e7890 */ /* 0x000fe2000fffe03f */
[----:B------:R-:W-:Y:S02]  /*1cc0*/  UMOV UR8, UR4 ;  /* 0x0000000400087c82 */ /* 0x000fe40008000000 */
[----:B------:R-:W-:Y:S01]  /*1cd0*/  UMOV UR10, UR5 ;  /* 0x00000005000a7c82 */ /* 0x000fe20008000000 */
[----:B------:R-:W-:Y:S01]  /*1ce0*/  IMAD.U32 R4, RZ, RZ, UR8 ;  /* 0x00000008ff047e24 */ /* 0x000fe2000f8e00ff */
[----:B------:R-:W-:Y:S01]  /*1cf0*/  HGMMA.64x96x16.F32.BF16 R24, gdesc[UR8], RZ, !UPT, gsb0 ;  /* 0x01600000081879f0 */ /* 0x000fe2000c0018ff */
[----:B------:R-:W-:Y:S02]  /*1d00*/  UIADD3 UR8, UR4, 0x2, URZ ;  /* 0x0000000204087890 */ /* 0x000fe4000fffe03f */
[----:B------:R-:W-:Y:S01]  /*1d10*/  UIADD3 UR10, UR5, 0x2, URZ ;  /* 0x00000002050a7890 */ /* 0x000fe2000fffe03f */
[----:B------:R-:W-:Y:S01]  /*1d20*/  UMOV UR9, 0x40000040 ;  /* 0x4000004000097882 */ /* 0x000fe20000000000 */
[----:B------:R-:W-:Y:S01]  /*1d30*/  UMOV UR11, 0x40000040 ;  /* 0x40000040000b7882 */ /* 0x000fe20000000000 */
[----:B------:R-:W-:Y:S01]  /*1d40*/  UIADD3 UR16, UR4, 0x6, URZ ;  /* 0x0000000604107890 */ /* 0x000fe2000fffe03f */
[----:B--2---:R-:W-:Y:S01]  /*1d50*/  ISETP.NE.AND P2, PT, R21, 0x1, PT ;  /* 0x000000011500780c */ /* 0x004fe20003f45270 */
[----:B------:R-:W-:-:S02]  /*1d60*/  UIADD3 UR18, UR5, 0x6, URZ ;  /* 0x0000000605127890 */ /* 0x000fc4000fffe03f */
[----:B------:R-:W-:Y:S02]  /*1d70*/  UIADD3 UR20, UR4, 0x400, URZ ;  /* 0x0000040004147890 */ /* 0x000fe4000fffe03f */
[----:B------:R-:W-:Y:S01]  /*1d80*/  UIADD3 UR22, UR5, 0x300, URZ ;  /* 0x0000030005167890 */ /* 0x000fe2000fffe03f */
[----:B------:R-:W-:Y:S01]  /*1d90*/  UMOV UR21, 0x40000040 ;  /* 0x4000004000157882 */ /* 0x000fe20000000000 */
[----:B------:R-:W-:Y:S01]  /*1da0*/  UMOV UR23, 0x40000040 ;  /* 0x4000004000177882 */ /* 0x000fe20000000000 */
[----:B------:R-:W-:Y:S02]  /*1db0*/  UIADD3 UR24, UR4, 0x402, URZ ;  /* 0x0000040204187890 */ /* 0x000fe4000fffe03f */
[----:B------:R-:W-:Y:S01]  /*1dc0*/  UIADD3 UR26, UR5, 0x302, URZ ;  /* 0x00000302051a7890 */ /* 0x000fe2000fffe03f */
[----:B---3--:R-:W-:Y:S01]  /*1dd0*/  LOP3.LUT P1, RZ, R2, 0x7f, RZ, 0xc0, !PT ;  /* 0x0000007f02ff7812 */ /* 0x008fe2000782c0ff */
[----:B------:R-:W-:Y:S01]  /*1de0*/  UMOV UR25, 0x40000040 ;  /* 0x4000004000197882 */ /* 0x000fe20000000000 */
[----:B------:R-:W-:Y:S01]  /*1df0*/  UMOV UR27, 0x40000040 ;  /* 0x40000040001b7882 */ /* 0x000fe20000000000 */
[----:B------:R-:W-:Y:S01]  /*1e00*/  UIADD3 UR28, UR4, 0x404, URZ ;  /* 0x00000404041c7890 */ /* 0x000fe2000fffe03f */
[----:B------:R-:W1:Y:S01]  /*1e10*/  @P2 LDC R3, c[0x0][0x44c] ;  /* 0x00011300ff032b82 */ /* 0x000e620000000800 */
[----:B------:R-:W-:Y:S01]  /*1e20*/  UIADD3 UR30, UR5, 0x304, URZ ;  /* 0x00000304051e7890 */ /* 0x000fe2000fffe03f */
[----:B------:R-:W-:Y:S01]  /*1e30*/  IMAD.MOV.U32 R2, RZ, RZ, R0 ;  /* 0x000000ffff027224 */ /* 0x000fe200078e0000 */
[----:B------:R-:W-:Y:S01]  /*1e40*/  UMOV UR29, 0x40000040 ;  /* 0x40000040001d7882 */ /* 0x000fe20000000000 */
[----:B------:R-:W-:Y:S01]  /*1e50*/  UMOV UR31, 0x40000040 ;  /* 0x40000040001f7882 */ /* 0x000fe20000000000 */
[----:B------:R-:W-:-:S02]  /*1e60*/  UIADD3 UR32, UR4, 0x406, URZ ;  /* 0x0000040604207890 */ /* 0x000fc4000fffe03f */
[----:B------:R-:W-:Y:S01]  /*1e70*/  UIADD3 UR34, UR5, 0x306, URZ ;  /* 0x0000030605227890 */ /* 0x000fe2000fffe03f */
[----:B------:R-:W2:Y:S01]  /*1e80*/  @P2 LDC R6, c[0x0][0x450] ;  /* 0x00011400ff062b82 */ /* 0x000ea20000000800 */
        /* <DEDUP_REMOVED lines=10> */
[----:B------:R-:W-:Y:S01]  /*1f30*/  UIADD3 UR48, UR4, 0x804, URZ ;  /* 0x0000080404307890 */ /* 0x000fe2000fffe03f */
[----:B-1----:R-:W-:Y:S01]  /*1f40*/  @P2 IMAD.HI.U32 R3, R0, R3, RZ ;  /* 0x0000000300032227 */ /* 0x002fe200078e00ff */
[----:B------:R-:W-:Y:S01]  /*1f50*/  UIADD3 UR50, UR5, 0x604, URZ ;  /* 0x0000060405327890 */ /* 0x000fe2000fffe03f */
[----:B------:R-:W-:Y:S01]  /*1f60*/  UMOV UR49, 0x40000040 ;  /* 0x4000004000317882 */ /* 0x000fe20000000000 */
[----:B------:R-:W-:Y:S01]  /*1f70*/  UMOV UR51, 0x40000040 ;  /* 0x4000004000337882 */ /* 0x000fe20000000000 */
[----:B------:R-:W-:Y:S01]  /*1f80*/  UIADD3 UR56, UR4, 0x806, URZ ;  /* 0x0000080604387890 */ /* 0x000fe2000fffe03f */
[----:B------:R-:W-:Y:S01]  /*1f90*/  @!P1 VIADD R0, R7, 0x2a840 ;  /* 0x0002a84007009836 */ /* 0x000fe20000000000 */
[----:B------:R-:W-:Y:S01]  /*1fa0*/  UIADD3 UR58, UR5, 0x606, URZ ;  /* 0x00000606053a7890 */ /* 0x000fe2000fffe03f */
[----:B--2---:R-:W-:Y:S01]  /*1fb0*/  @P2 SHF.R.U32.HI R2, RZ, R6, R3 ;  /* 0x00000006ff022219 */ /* 0x004fe20000011603 */
[----:B------:R-:W-:Y:S01]  /*1fc0*/  UMOV UR57, 0x40000040 ;  /* 0x4000004000397882 */ /* 0x000fe20000000000 */
[----:B------:R-:W-:Y:S01]  /*1fd0*/  UMOV UR59, 0x40000040 ;  /* 0x40000040003b7882 */ /* 0x000fe20000000000 */
[----:B------:R-:W-:Y:S01]  /*1fe0*/  IMAD.MOV.U32 R3, RZ, RZ, -0x60 ;  /* 0xffffffa0ff037424 */ /* 0x000fe200078e00ff */
[----:B------:R-:W-:Y:S01]  /*1ff0*/  @!P1 PRMT R0, RZ, 0x654, R0 ;  /* 0x00000654ff009816 */ /* 0x000fe20000000000 */
[----:B------:R-:W1:Y:S02]  /*2000*/  SHFL.IDX PT, R8, R2, RZ, 0x1c1f ;  /* 0x001c1fff02087589 */ /* 0x000e6400000e0000 */
[----:B------:R-:W-:-:S04]  /*2010*/  IMAD R6, R72, R3, 0x61 ;  /* 0x0000006148067424 */ /* 0x000fc800078e0203 */
[----:B------:R-:W-:Y:S02]  /*2020*/  IMAD R3, R19, -0x2, R6 ;  /* 0xfffffffe13037824 */ /* 0x000fe400078e0206 */
[----:B------:R-:W-:Y:S02]  /*2030*/  VIADD R74, R6, 0xffffffff ;  /* 0xffffffff064a7836 */ /* 0x000fe40000000000 */
[----:B------:R-:W-:Y:S01]  /*2040*/  VIADD R75, R3, 0xffffffff ;  /* 0xffffffff034b7836 */ /* 0x000fe20000000000 */
[----:B------:R-:W-:-:S05]  /*2050*/  IADD3 R7, -R17, R3, R16 ;  /* 0x0000000311077210 */ /* 0x000fca0007ffe110 */
        /* <DEDUP_REMOVED lines=36> */
[----:B------:R-:W-:-:S04]  /*22a0*/  VIADD R11, R7, UR4 ;  /* 0x00000004070b7c36 */ /* 0x000fc80008000000 */
[----:B-1----:R-:W-:Y:S01]  /*22b0*/  IMAD.IADD R3, R11, 0x1, R8 ;  /* 0x000000010b037824 */ /* 0x002fe200078e0208 */
[----:B------:R-:W-:Y:S02]  /*22c0*/  WARPGROUP.DEPBAR.LE gsb0, 0x0 ;  /* 0x00008000000079c5 */ /* 0x000fe40000010000 */
[----:B------:R0:W-:Y:S01]  /*22d0*/  @!P1 SYNCS.ARRIVE.TRANS64.RED.A1T0 RZ, [R0+URZ], RZ ;  /* 0x000000ff00ff99a7 */ /* 0x0001e2000810043f */
[----:B------:R-:W-:-:S04]  /*22e0*/  ISETP.GE.AND P1, PT, R13, 0x1, PT ;  /* 0x000000010d00780c */ /* 0x000fc80003f26270 */
[----:B------:R-:W-:Y:S01]  /*22f0*/  P2R R15, PR, RZ, 0x2 ;  /* 0x00000002ff0f7803 */ /* 0x000fe20000000000 */
[----:B0-----:R-:W-:-:S04]  /*2300*/  IMAD R0, R72, -0x60, R16 ;  /* 0xffffffa048007824 */ /* 0x001fc800078e0210 */
[----:B------:R-:W-:-:S04]  /*2310*/  VIADD R0, R0, 0x60 ;  /* 0x0000006000007836 */ /* 0x000fc80000000000 */
[----:B------:R-:W-:-:S05]  /*2320*/  IMAD R9, R19, -0x2, R0 ;  /* 0xfffffffe13097824 */ /* 0x000fca00078e0200 */
[----:B------:R-:W-:Y:S01]  /*2330*/  VIADDMNMX R0, R8, R20, R9, PT ;  /* 0x0000001408007246 */ /* 0x000fe20003800109 */
[----:B------:R-:W-:Y:S06]  /*2340*/  @!P1 BRA `(.L_x_1363) ;  /* 0x00000000004c9947 */ /* 0x000fec0003800000 */
[----:B------:R-:W-:Y:S01]  /*2350*/  IADD3 R6, -R17, R16, R8 ;  /* 0x0000001011067210 */ /* 0x000fe20007ffe108 */
        /* <DEDUP_REMOVED lines=10> */
.L_x_1365:
[----:B------:R-:W-:-:S13]  /*2400*/  ISETP.NE.AND P1, PT, R13, 0x1, PT ;  /* 0x000000010d00780c */ /* 0x000fda0003f25270 */
[----:B------:R-:W0:Y:S02]  /*2410*/  @P1 LDC.64 R76, c[0x0][0x9e8] ;  /* 0x00027a00ff4c1b82 */ /* 0x000e240000000a00 */
[----:B0-----:R-:W-:-:S05]  /*2420*/  @P1 IMAD.HI.U32 R8, R6, R76, RZ ;  /* 0x0000004c06081227 */ /* 0x001fca00078e00ff */
[----:B------:R-:W-:-:S07]  /*2430*/  @P1 SHF.R.U32.HI R6, RZ, R77, R8 ;  /* 0x0000004dff061219 */ /* 0x000fce0000011608 */
.L_x_1366:
[----:B------:R-:W-:Y:S05]  /*2440*/  BSYNC B0 ;  /* 0x0000000000007941 */ /* 0x000fea0003800000 */
.L_x_1364:
[----:B------:R-:W-:-:S05]  /*2450*/  IMAD R6, R6, R13, R75 ;  /* 0x0000000d06067224 */ /* 0x000fca00078e024b */
[----:B------:R-:W-:Y:S02]  /*2460*/  VIMNMX R3, R3, R6, !PT ;  /* 0x0000000603037248 */ /* 0x000fe40007fe0100 */
[----:B------:R-:W-:-:S07]  /*2470*/  VIADDMNMX R0, R6, R13, R0, PT ;  /* 0x0000000d06007246 */ /* 0x000fce0003800100 */
.L_x_1363:
[C---:B------:R-:W-:Y:S02]  /*2480*/  ISETP.GE.AND P1, PT, R74.reuse, 0x2, PT ;  /* 0x000000024a00780c */ /* 0x040fe40003f26270 */
[C---:B------:R-:W-:Y:S02]  /*2490*/  ISETP.GE.AND P5, PT, R74.reuse, 0x9, PT ;  /* 0x000000094a00780c */ /* 0x040fe40003fa6270 */
[----:B------:R-:W-:Y:S02]  /*24a0*/  ISETP.GT.AND P2, PT, R3, 0x1, !P1 ;  /* 0x000000010300780c */ /* 0x000fe40004f44270 */
[----:B------:R-:W-:Y:S02]  /*24b0*/  ISETP.GE.AND P3, PT, R74, 0xa, PT ;  /* 0x0000000a4a00780c */ /* 0x000fe40003f66270 */
        /* <DEDUP_REMOVED lines=12> */
[C---:B------:R-:W-:Y:S02]  /*2580*/  ISETP.GT.AND P2, PT, R3.reuse, 0x10, !P3 ;  /* 0x000000100300780c */ /* 0x040fe40005f44270 */
        /* <DEDUP_REMOVED lines=38> */
[C---:B------:R-:W-:Y:S02]  /*27f0*/  ISETP.GT.AND P2, PT, R3.reuse, 0x30, !P3 ;  /* 0x000000300300780c */ /* 0x040fe40005f44270 */
        /* <DEDUP_REMOVED lines=56> */
[----:B------:R-:W-:-:S04]  /*2b80*/  ISETP.GT.AND P4, PT, R3, 0x59, !P4 ;  /* 0x000000590300780c */ /* 0x000fc80006784270 */
[----:B------:R-:W-:Y:S02]  /*2b90*/  ISETP.LT.OR P4, PT, R0, 0x5a, P4 ;  /* 0x0000005a0000780c */ /* 0x000fe40002781670 */
[----:B------:R-:W0:Y:S02]  /*2ba0*/  SHFL.IDX PT, R0, R2, 0x1, 0x1c1f ;  /* 0x003c1f0002007f89 */ /* 0x000e2400000e0000 */
[----:B------:R-:W-:Y:S02]  /*2bb0*/  FSEL R6, R69, -INF , !P4 ;  /* 0xff80000045067808 */ /* 0x000fe40006000000 */
[----:B------:R-:W-:Y:S02]  /*2bc0*/  ISETP.GE.AND P4, PT, R13, 0x1, PT ;  /* 0x000000010d00780c */ /* 0x000fe40003f86270 */
[----:B0-----:R-:W-:Y:S01]  /*2bd0*/  VIADDMNMX R24, R0, R20, R9, PT ;  /* 0x0000001400187246 */ /* 0x001fe20003800109 */
[----:B------:R-:W-:-:S10]  /*2be0*/  IMAD.IADD R7, R11, 0x1, R0 ;  /* 0x000000010b077824 */ /* 0x000fd400078e0200 */
[----:B------:R-:W-:Y:S05]  /*2bf0*/  @!P4 BRA `(.L_x_1367) ;  /* 0x00000000004cc947 */ /* 0x000fea0003800000 */
        /* <DEDUP_REMOVED lines=11> */
.L_x_1369:
[----:B------:R-:W-:-:S13]  /*2cb0*/  ISETP.NE.AND P4, PT, R13, 0x1, PT ;  /* 0x000000010d00780c */ /* 0x000fda0003f85270 */
[----:B------:R-:W0:Y:S02]  /*2cc0*/  @P4 LDC.64 R2, c[0x0][0x9e8] ;  /* 0x00027a00ff024b82 */ /* 0x000e240000000a00 */
[----:B0-----:R-:W-:-:S05]  /*2cd0*/  @P4 IMAD.HI.U32 R2, R0, R2, RZ ;  /* 0x0000000200024227 */ /* 0x001fca00078e00ff */
[----:B------:R-:W-:-:S07]  /*2ce0*/  @P4 SHF.R.U32.HI R0, RZ, R3, R2 ;  /* 0x00000003ff004219 */ /* 0x000fce0000011602 */
.L_x_1370:
[----:B------:R-:W-:Y:S05]  /*2cf0*/  BSYNC B0 ;  /* 0x0000000000007941 */ /* 0x000fea0003800000 */
.L_x_1368:
[----:B------:R-:W-:-:S05]  /*2d00*/  IMAD R0, R0, R13, R75 ;  /* 0x0000000d00007224 */ /* 0x000fca00078e024b */
[----:B------:R-:W-:Y:S02]  /*2d10*/  VIMNMX R7, R7, R0, !PT ;  /* 0x0000000007077248 */ /* 0x000fe40007fe0100 */
[----:B------:R-:W-:-:S07]  /*2d20*/  VIADDMNMX R24, R0, R13, R24, PT ;  /* 0x0000000d00187246 */ /* 0x000fce0003800118 */
.L_x_1367:
        /* <DEDUP_REMOVED lines=173> */
[----:B------:R-:W-:-:S03]  /*3800*/  FFMA.FTZ R68, R68, R9, -R74 ;  /* 0x0000000944447223 */ /* 0x000fc6000001084a */
[----:B------:R0:W4:Y:S02]  /*3810*/  MUFU.EX2 R158, R33 ;  /* 0x00000021009e7308 */ /* 0x0001240000000800 */
[----:B------:R-:W5:Y:S06]  /*3820*/  @P4 LDC R53, c[0x0][0x44c] ;  /* 0x00011300ff354b82 */ /* 0x000f6c0000000800 */
[----:B------:R-:W4:Y:S01]  /*3830*/  MUFU.EX2 R35, R35 ;  /* 0x0000002300237308 */ /* 0x000f220000000800 */
[----:B0-----:R-:W-:Y:S01]  /*3840*/  FFMA.FTZ R33, R89, R9, -R74 ;  /* 0x0000000959217223 */ /* 0x001fe2000001084a */
[----:B--2---:R-:W-:-:S06]  /*3850*/  FMNMX.FTZ R56, R11, R56, !PT ;  /* 0x000000380b387209 */ /* 0x004fcc0007810000 */
[----:B------:R-:W-:Y:S01]  /*3860*/  MUFU.EX2 R144, R43 ;  /* 0x0000002b00907308 */ /* 0x000fe20000000800 */
[----:B------:R-:W0:Y:S07]  /*3870*/  SHFL.BFLY PT, R7, R56, 0x1, 0x1f ;  /* 0x0c201f0038077f89 */ /* 0x000e2e00000e0000 */
[----:B------:R1:W-:Y:S01]  /*3880*/  MUFU.EX2 R43, R6 ;  /* 0x00000006002b7308 */ /* 0x0003e20000000800 */
[----:B-----5:R-:W-:-:S07]  /*3890*/  @P4 IMAD.HI.U32 R53, R18, R53, RZ ;  /* 0x0000003512354227 */ /* 0x020fce00078e00ff */
        /* <DEDUP_REMOVED lines=46> */
[----:B--2---:R-:W-:-:S06]  /*3b80*/  IMAD.MOV.U32 R28, RZ, RZ, R18 ;  /* 0x000000ffff1c7224 */ /* 0x004fcc00078e0012 */
[----:B------:R1:W2:Y:S01]  /*3b90*/  MUFU.EX2 R153, R32 ;  /* 0x0000002000997308 */ /* 0x0002a20000000800 */
[C---:B---3--:R-:W-:Y:S01]  /*3ba0*/  FADD.FTZ R47, R159.reuse, R6 ;  /* 0x000000069f2f7221 */ /* 0x048fe20000010000 */
[----:B------:R-:W-:-:S06]  /*3bb0*/  F2FP.BF16.F32.PACK_AB R159, R159, R30 ;  /* 0x0000001e9f9f723e */ /* 0x000fcc00000010ff */
[----:B------:R-:W3:Y:S01]  /*3bc0*/  MUFU.EX2 R38, R38 ;  /* 0x0000002600267308 */ /* 0x000ee20000000800 */
[----:B0-----:R-:W-:Y:S01]  /*3bd0*/  FADD.FTZ R6, R34, R47 ;  /* 0x0000002f22067221 */ /* 0x001fe20000010000 */
[----:B-1----:R-:W0:Y:S06]  /*3be0*/  @P4 LDC R32, c[0x0][0x450] ;  /* 0x00011400ff204b82 */ /* 0x002e2c0000000800 */
[----:B------:R1:W-:Y:S01]  /*3bf0*/  MUFU.EX2 R154, R33 ;  /* 0x00000021009a7308 */ /* 0x0003e20000000800 */
[C---:B--2---:R-:W-:Y:S01]  /*3c00*/  FADD.FTZ R47, R153.reuse, R6 ;  /* 0x00000006992f7221 */ /* 0x044fe20000010000 */
[----:B------:R-:W-:-:S06]  /*3c10*/  F2FP.BF16.F32.PACK_AB R153, R153, R34 ;  /* 0x000000229999723e */ /* 0x000fcc00000010ff */
[----:B------:R-:W2:Y:S01]  /*3c20*/  MUFU.EX2 R155, R36 ;  /* 0x00000024009b7308 */ /* 0x000ea20000000800 */
[----:B-1----:R-:W-:Y:S01]  /*3c30*/  FFMA.FTZ R33, R93, R9, -R74 ;  /* 0x000000095d217223 */ /* 0x002fe2000001084a */
[----:B---3--:R-:W-:-:S06]  /*3c40*/  FADD.FTZ R6, R38, R47 ;  /* 0x0000002f26067221 */ /* 0x008fcc0000010000 */
[----:B------:R-:W-:Y:S01]  /*3c50*/  MUFU.EX2 R29, R29 ;  /* 0x0000001d001d7308 */ /* 0x000fe20000000800 */
[----:B0-----:R-:W-:Y:S02]  /*3c60*/  @P4 SHF.R.U32.HI R28, RZ, R32, R53 ;  /* 0x00000020ff1c4219 */ /* 0x001fe40000011635 */
[----:B------:R-:W-:-:S03]  /*3c70*/  ISETP.GE.AND P4, PT, R13, 0x1, PT ;  /* 0x000000010d00780c */ /* 0x000fc60003f86270 */
[----:B------:R-:W-:Y:S02]  /*3c80*/  IMAD.IADD R73, R73, 0x1, R28 ;  /* 0x0000000149497824 */ /* 0x000fe400078e021c */
[----:B------:R-:W0:Y:S01]  /*3c90*/  MUFU.EX2 R42, R42 ;  /* 0x0000002a002a7308 */ /* 0x000e220000000800 */
[C---:B--2---:R-:W-:Y:S01]  /*3ca0*/  FADD.FTZ R47, R155.reuse, R6 ;  /* 0x000000069b2f7221 */ /* 0x044fe20000010000 */
[----:B------:R-:W-:Y:S01]  /*3cb0*/  F2FP.BF16.F32.PACK_AB R155, R155, R38 ;  /* 0x000000269b9b723e */ /* 0x000fe200000010ff */
[----:B------:R-:W-:-:S05]  /*3cc0*/  IMAD.IADD R12, R73, 0x1, R12 ;  /* 0x00000001490c7824 */ /* 0x000fca00078e020c */
        /* <DEDUP_REMOVED lines=22> */
[----:B0-----:R-:W-:Y:S01]  /*3e30*/  FADD.FTZ R51, R41, R10 ;  /* 0x0000000a29337221 */ /* 0x001fe20000010000 */
[----:B------:R-:W-:-:S03]  /*3e40*/  VIADD R10, R72, 0xfffffffe ;  /* 0xfffffffe480a7836 */ /* 0x000fc60000000000 */
        /* <DEDUP_REMOVED lines=8> */
[C---:B------:R-:W-:Y:S01]  /*3ed0*/  FADD.FTZ R7, R151.reuse, R2 ;  /* 0x0000000297077221 */ /* 0x040fe20000010000 */
[C---:B------:R-:W-:Y:S01]  /*3ee0*/  FADD.FTZ R6, R146.reuse, R47 ;  /* 0x0000002f92067221 */ /* 0x040fe20000010000 */
[----:B------:R-:W-:Y:S01]  /*3ef0*/  F2FP.BF16.F32.PACK_AB R146, R146, R45 ;  /* 0x0000002d9292723e */ /* 0x000fe200000010ff */
[----:B------:R-:W0:Y:S01]  /*3f00*/  MUFU.EX2 R49, R49 ;  /* 0x0000003100317308 */ /* 0x000e220000000800 */
[----:B------:R-:W-:Y:S01]  /*3f10*/  FADD.FTZ R2, R50, R7 ;  /* 0x0000000732027221 */ /* 0x000fe20000010000 */
[----:B------:R-:W-:-:S03]  /*3f20*/  F2FP.BF16.F32.PACK_AB R151, R151, R46 ;  /* 0x0000002e9797723e */ /* 0x000fc600000010ff */
        /* <DEDUP_REMOVED lines=52> */
.L_x_1372:
[----:B------:R-:W-:-:S13]  /*4270*/  ISETP.NE.AND P1, PT, R13, 0x1, PT ;  /* 0x000000010d00780c */ /* 0x000fda0003f25270 */
[----:B------:R-:W0:Y:S02]  /*4280*/  @P1 LDC.64 R24, c[0x0][0x9e8] ;  /* 0x00027a00ff181b82 */ /* 0x000e240000000a00 */
[----:B0-----:R-:W-:-:S05]  /*4290*/  @P1 IMAD.HI.U32 R2, R0, R24, RZ ;  /* 0x0000001800021227 */ /* 0x001fca00078e00ff */
[----:B------:R-:W-:-:S07]  /*42a0*/  @P1 SHF.R.U32.HI R0, RZ, R25, R2 ;  /* 0x00000019ff001219 */ /* 0x000fce0000011602 */
.L_x_1373:
[----:B------:R-:W-:-:S05]  /*42b0*/  IMAD R13, R0, R13, R13 ;  /* 0x0000000d000d7224 */ /* 0x000fca00078e020d */
[----:B------:R-:W-:-:S07]  /*42c0*/  VIMNMX R12, R12, R13, PT ;  /* 0x0000000d0c0c7248 */ /* 0x000fce0003fe0100 */
.L_x_1371:
        /* <DEDUP_REMOVED lines=43> */
[----:B------:R-:W-:-:S06]  /*4580*/  ULDC UR59, c[0x0][0x9dc] ;  /* 0x00027700003b7ab9 */ /* 0x000fcc0000000800 */
.L_x_1391:
[----:B------:R-:W-:-:S04]  /*4590*/  UIADD3 UR4, UR36, 0x1, URZ ;  /* 0x0000000124047890 */ /* 0x000fc8000fffe03f */
[----:B------:R-:W-:-:S04]  /*45a0*/  UISETP.NE.AND UP0, UPT, UR4, 0x2, UPT ;  /* 0x000000020400788c */ /* 0x000fc8000bf05270 */
[----:B------:R-:W-:Y:S02]  /*45b0*/  USEL UR7, URZ, 0x1, UP0 ;  /* 0x000000013f077887 */ /* 0x000fe40008000000 */
[----:B------:R-:W-:Y:S02]  /*45c0*/  USEL UR4, UR4, URZ, UP0 ;  /* 0x0000003f04047287 */ /* 0x000fe40008000000 */
[----:B------:R-:W-:Y:S01]  /*45d0*/  ULOP3.LUT UR7, UR38, UR7, URZ, 0x3c, !UPT ;  /* 0x0000000726077292 */ /* 0x000fe2000f8e3c3f */
[----:B------:R-:W-:Y:S11]  /*45e0*/  @!P0 BRA `(.L_x_1375) ;  /* 0x0000000000048947 */ /* 0x000ff60003800000 */
[----:B------:R-:W-:Y:S01]  /*45f0*/  BPT.TRAP 0x1 ;  /* 0x000000040000795c */ /* 0x000fe20000300000 */
.L_x_1375:
[----:B------:R-:W-:Y:S01]  /*4600*/  ULEA UR6, UR4, UR37, 0x3 ;  /* 0x0000002504067291 */ /* 0x000fe2000f8e183f */
[----:B------:R-:W-:-:S05]  /*4610*/  IMAD.U32 R9, RZ, RZ, UR7 ;  /* 0x00000007ff097e24 */ /* 0x000fca000f8e00ff */
[----:B------:R-:W-:-:S04]  /*4620*/  SHF.L.U32 R9, R9, 0x1f, RZ ;  /* 0x0000001f09097819 */ /* 0x000fc800000006ff */
[----:B------:R0:W1:Y:S01]  /*4630*/  SYNCS.PHASECHK.TRANS64.TRYWAIT P1, [UR6+0x2a830], R9 ;  /* 0x02a83009ff0075a7 */ /* 0x0000620008020146 */
[----:B------:R-:W-:Y:S05]  /*4640*/  @!P0 BRA `(.L_x_1376) ;  /* 0x0000000000048947 */ /* 0x000fea0003800000 */
[----:B------:R-:W-:Y:S01]  /*4650*/  BPT.TRAP 0x1 ;  /* 0x000000040000795c */ /* 0x000fe20000300000 */
.L_x_1376:
[----:B-1----:R-:W-:Y:S05]  /*4660*/  @P1 BRA `(.L_x_1377) ;  /* 0x0000000000081947 */ /* 0x002fea0003800000 */
[----:B------:R-:W1:Y:S02]  /*4670*/  SYNCS.PHASECHK.TRANS64.TRYWAIT P1, [UR6+0x2a830], R9 ;  /* 0x02a83009ff0075a7 */ /* 0x000e640008020146 */
[----:B-1----:R-:W-:Y:S05]  /*4680*/  @!P1 BRA `(.L_x_1378) ;  /* 0x0000010c00b49947 */ /* 0x002fea0003800000 */
.L_x_1377:
        /* <DEDUP_REMOVED lines=131> */
.L_x_1379:
[----:B------:R-:W-:Y:S01]  /*4ec0*/  ULEA UR11, UR36, UR37, 0x3 ;  /* 0x00000025240b7291 */ /* 0x000fe2000f8e183f */
[----:B------:R-:W-:-:S05]  /*4ed0*/  IMAD.U32 R0, RZ, RZ, UR38 ;  /* 0x00000026ff007e24 */ /* 0x000fca000f8e00ff */
[----:B------:R-:W-:-:S04]  /*4ee0*/  SHF.L.U32 R0, R0, 0x1f, RZ ;  /* 0x0000001f00007819 */ /* 0x000fc800000006ff */
[----:B------:R2:W3:Y:S01]  /*4ef0*/  SYNCS.PHASECHK.TRANS64.TRYWAIT P1, [UR11+0x2a850], R0 ;  /* 0x02a85000ff0075a7 */ /* 0x0004e2000802014b */
[----:B------:R-:W-:Y:S05]  /*4f00*/  @!P0 BRA `(.L_x_1380) ;  /* 0x0000000000048947 */ /* 0x000fea0003800000 */
[----:B------:R-:W-:Y:S01]  /*4f10*/  BPT.TRAP 0x1 ;  /* 0x000000040000795c */ /* 0x000fe20000300000 */
.L_x_1380:
[----:B---3--:R-:W-:Y:S05]  /*4f20*/  @P1 BRA `(.L_x_1381) ;  /* 0x0000000000081947 */ /* 0x008fea0003800000 */
[----:B------:R-:W3:Y:S02]  /*4f30*/  SYNCS.PHASECHK.TRANS64.TRYWAIT P1, [UR11+0x2a850], R0 ;  /* 0x02a85000ff0075a7 */ /* 0x000ee4000802014b */
[----:B---3--:R-:W-:Y:S05]  /*4f40*/  @!P1 BRA `(.L_x_1382) ;  /* 0x00000104009c9947 */ /* 0x008fea0003800000 */
.L_x_1381:
[----:B------:R-:W-:Y:S01]  /*4f50*/  UIADD3 UR5, UR37, 0x400, URZ ;  /* 0x0000040025057890 */ /* 0x000fe2000fffe03f */
[----:B------:R-:W-:Y:S01]  /*4f60*/  WARPGROUP.ARRIVE ;  /* 0x00000000000079c5 */ /* 0x000fe20000000000 */
[----:B------:R-:W-:Y:S01]  /*4f70*/  UMOV UR15, 0x40000040 ;  /* 0x40000040000f7882 */ /* 0x000fe20000000000 */
[----:B------:R-:W-:Y:S01]  /*4f80*/  ISETP.NE.AND P3, PT, R21, 0x1, PT ;  /* 0x000000011500780c */ /* 0x000fe20003f65270 */
[----:B------:R-:W-:-:S03]  /*4f90*/  USHF.R.U32.HI UR5, URZ, 0x4, UR5 ;  /* 0x000000043f057899 */ /* 0x000fc60008011605 */
[----:B------:R-:W3:Y:S01]  /*4fa0*/  S2R R175, SR_TID.X ;  /* 0x0000000000af7919 */ /* 0x000ee20000002100 */
[----:B01----:R-:W-:Y:S01]  /*4fb0*/  IMAD.IADD R9, R22, 0x1, R18 ;  /* 0x0000000116097824 */ /* 0x003fe200078e0212 */
[----:B------:R-:W-:Y:S01]  /*4fc0*/  ISETP.NE.AND P1, PT, R15, RZ, PT ;  /* 0x000000ff0f00720c */ /* 0x000fe20003f25270 */
[----:B------:R-:W-:Y:S01]  /*4fd0*/  ULOP3.LUT UR5, UR5, 0x3fff, URZ, 0xc0, !UPT ;  /* 0x00003fff05057892 */ /* 0x000fe2000f8ec03f */
[----:B------:R-:W-:Y:S01]  /*4fe0*/  IMAD.U32 R2, RZ, RZ, UR6 ;  /* 0x00000006ff027e24 */ /* 0x000fe2000f8e00ff */
[----:B------:R-:W-:Y:S02]  /*4ff0*/  ULDC UR18, c[0x0][0x9e0] ;  /* 0x0002780000127ab9 */ /* 0x000fe40000000800 */
[----:B------:R-:W-:-:S04]  /*5000*/  ULOP3.LUT UR5, UR5, 0x3000000, URZ, 0xfc, !UPT ;  /* 0x0300000005057892 */ /* 0x000fc8000f8efc3f */
[----:B------:R-:W-:Y:S01]  /*5010*/  UIMAD UR10, UR36, 0x600, UR5 ;  /* 0x00000600240a78a4 */ /* 0x000fe2000f8e0205 */
[----:B--2---:R-:W0:Y:S01]  /*5020*/  @P3 LDC R0, c[0x0][0x44c] ;  /* 0x00011300ff003b82 */ /* 0x004e220000000800 */
[----:B------:R-:W-:-:S05]  /*5030*/  ULOP3.LUT UR5, URZ, UR59, URZ, 0x33, !UPT ;  /* 0x0000003b3f057292 */ /* 0x000fca000f8e333f */
[----:B------:R-:W-:Y:S02]  /*5040*/  UMOV UR14, UR10 ;  /* 0x0000000a000e7c82 */ /* 0x000fe40008000000 */
[----:B------:R-:W-:Y:S01]  /*5050*/  HGMMA.64x128x16.F32.BF16 R24, R156, gdesc[UR12].tnspB, R24, gsb0 ;  /* 0x41e0000c9c187df0 */ /* 0x000fe20008001818 */
[----:B------:R-:W-:Y:S01]  /*5060*/  UIADD3 UR14, UR10, 0x80, URZ ;  /* 0x000000800a0e7890 */ /* 0x000fe2000fffe03f */
[----:B------:R-:W1:Y:S01]  /*5070*/  @P3 LDC R13, c[0x0][0x450] ;  /* 0x00011400ff0d3b82 */ /* 0x000e620000000800 */
[----:B------:R-:W-:Y:S01]  /*5080*/  UMOV UR15, 0x40000040 ;  /* 0x40000040000f7882 */ /* 0x000fe20000000000 */
[----:B---3--:R-:W-:Y:S01]  /*5090*/  LOP3.LUT P2, RZ, R175, 0x7f, RZ, 0xc0, !PT ;  /* 0x0000007fafff7812 */ /* 0x008fe2000784c0ff */
[----:B0-----:R-:W-:-:S05]  /*50a0*/  @P3 IMAD.HI.U32 R0, R9, R0, RZ ;  /* 0x0000000009003227 */ /* 0x001fca00078e00ff */
[----:B-1----:R-:W-:-:S07]  /*50b0*/  @P3 SHF.R.U32.HI R9, RZ, R13, R0 ;  /* 0x0000000dff093219 */ /* 0x002fce0000011600 */
        /* <DEDUP_REMOVED lines=29> */
[----:B------:R-:W-:Y:S01]  /*5290*/  VIADD R144, R2, 0xffffffff ;  /* 0xffffffff02907836 */ /* 0x000fe20000000000 */
[----:B------:R-:W-:Y:S02]  /*52a0*/  WARPGROUP.DEPBAR.LE gsb0, 0x0 ;  /* 0x00008000000079c5 */ /* 0x000fe40000010000 */
[----:B------:R-:W0:Y:S01]  /*52b0*/  SHFL.IDX PT, R139, R9, RZ, 0x1c1f ;  /* 0x001c1fff098b7589 */ /* 0x000e2200000e0000 */
[----:B------:R1:W-:Y:S02]  /*52c0*/  @!P2 SYNCS.ARRIVE.TRANS64.RED.A1T0 RZ, [R0+URZ], RZ ;  /* 0x000000ff00ffa9a7 */ /* 0x0003e4000810043f */
[----:B-1----:R-:W-:-:S05]  /*52d0*/  IADD3 R0, -R17, R2, R16 ;  /* 0x0000000211007210 */ /* 0x002fca0007ffe110 */
[C---:B------:R-:W-:Y:S02]  /*52e0*/  VIADD R141, R0.reuse, UR18 ;  /* 0x00000012008d7c36 */ /* 0x040fe40008000000 */
[----:B------:R-:W-:Y:S02]  /*52f0*/  VIADD R142, R0, UR5 ;  /* 0x00000005008e7c36 */ /* 0x000fe40008000000 */
[--C-:B0-----:R-:W-:Y:S02]  /*5300*/  IMAD.IADD R13, R141, 0x1, R139.reuse ;  /* 0x000000018d0d7824 */ /* 0x101fe400078e028b */
[----:B------:R-:W-:Y:S01]  /*5310*/  IMAD.IADD R137, R142, 0x1, R139 ;  /* 0x000000018e897824 */ /* 0x000fe200078e028b */
[----:B------:R-:W-:Y:S06]  /*5320*/  @!P1 BRA `(.L_x_1383) ;  /* 0x0000000000549947 */ /* 0x000fec0003800000 */
[----:B------:R-:W-:Y:S01]  /*5330*/  IADD3 R139, -R17, R16, R139 ;  /* 0x00000010118b7210 */ /* 0x000fe20007ffe18b */
        /* <DEDUP_REMOVED lines=11> */
.L_x_1385:
[----:B------:R-:W-:-:S05]  /*53f0*/  IMAD.U32 R2, RZ, RZ, UR58 ;  /* 0x0000003aff027e24 */ /* 0x000fca000f8e00ff */
[----:B------:R-:W-:-:S13]  /*5400*/  ISETP.NE.AND P1, PT, R2, 0x1, PT ;  /* 0x000000010200780c */ /* 0x000fda0003f25270 */
[----:B------:R-:W0:Y:S02]  /*5410*/  @P1 LDC.64 R146, c[0x0][0x9e8] ;  /* 0x00027a00ff921b82 */ /* 0x000e240000000a00 */
[----:B0-----:R-:W-:-:S05]  /*5420*/  @P1 IMAD.HI.U32 R0, R139, R146, RZ ;  /* 0x000000928b001227 */ /* 0x001fca00078e00ff */
[----:B------:R-:W-:-:S07]  /*5430*/  @P1 SHF.R.U32.HI R139, RZ, R147, R0 ;  /* 0x00000093ff8b1219 */ /* 0x000fce0000011600 */
.L_x_1386:
[----:B------:R-:W-:Y:S05]  /*5440*/  BSYNC B0 ;  /* 0x0000000000007941 */ /* 0x000fea0003800000 */
.L_x_1384:
[----:B------:R-:W-:-:S05]  /*5450*/  IMAD R0, R139, R2, R144 ;  /* 0x000000028b007224 */ /* 0x000fca00078e0290 */
[----:B------:R-:W-:Y:S02]  /*5460*/  VIADDMNMX R13, R0, R2, R13, PT ;  /* 0x00000002000d7246 */ /* 0x000fe4000380010d */
[----:B------:R-:W-:-:S07]  /*5470*/  VIMNMX R137, R137, R0, !PT ;  /* 0x0000000089897248 */ /* 0x000fce0007fe0100 */
.L_x_1383:
        /* <DEDUP_REMOVED lines=132> */
.L_x_1389:
[----:B------:R-:W-:-:S05]  /*5cc0*/  IMAD.U32 R93, RZ, RZ, UR58 ;  /* 0x0000003aff5d7e24 */ /* 0x000fca000f8e00ff */
[----:B------:R-:W-:-:S13]  /*5cd0*/  ISETP.NE.AND P6, PT, R93, 0x1, PT ;  /* 0x000000015d00780c */ /* 0x000fda0003fc5270 */
[----:B------:R-:W0:Y:S02]  /*5ce0*/  @P6 LDC.64 R140, c[0x0][0x9e8] ;  /* 0x00027a00ff8c6b82 */ /* 0x000e240000000a00 */
[----:B0-----:R-:W-:-:S05]  /*5cf0*/  @P6 IMAD.HI.U32 R140, R9, R140, RZ ;  /* 0x0000008c098c6227 */ /* 0x001fca00078e00ff */
[----:B------:R-:W-:-:S07]  /*5d00*/  @P6 SHF.R.U32.HI R9, RZ, R141, R140 ;  /* 0x0000008dff096219 */ /* 0x000fce000001168c */
.L_x_1390:
[----:B------:R-:W-:Y:S05]  /*5d10*/  BSYNC B0 ;  /* 0x0000000000007941 */ /* 0x000fea0003800000 */
.L_x_1388:
[----:B------:R-:W-:-:S05]  /*5d20*/  IMAD R140, R9, R93, R144 ;  /* 0x0000005d098c7224 */ /* 0x000fca00078e0290 */
[----:B------:R-:W-:Y:S02]  /*5d30*/  VIADDMNMX R13, R140, R93, R13, PT ;  /* 0x0000005d8c0d7246 */ /* 0x000fe4000380010d */
[----:B------:R-:W-:-:S07]  /*5d40*/  VIMNMX R89, R89, R140, !PT ;  /* 0x0000008c59597248 */ /* 0x000fce0007fe0100 */
.L_x_1387:
        /* <DEDUP_REMOVED lines=68> */
[----:B------:R-:W-:Y:S02]  /*6190*/  ISETP.GT.AND P1, PT, R89, 0x30, !P1 ;  /* 0x000000305900780c */ /* 0x000fe40004f24270 */
[----:B------:R-:W-:Y:S02]  /*61a0*/  FMNMX.FTZ R91, R88, R9, !PT ;  /* 0x00000009585b7209 */ /* 0x000fe40007810000 */
[----:B------:R-:W-:Y:S01]  /*61b0*/  ISETP.LT.OR P1, PT, R13, 0x31, P1 ;  /* 0x000000310d00780c */ /* 0x000fe20000f21670 */
[----:B------:R-:W0:Y:S01]  /*61c0*/  LDC R9, c[0x0][0x988] ;  /* 0x00026200ff097b82 */ /* 0x000e220000000800 */
[----:B------:R-:W-:Y:S01]  /*61d0*/  ISETP.NE.AND P2, PT, R121, RZ, PT ;  /* 0x000000ff7900720c */ /* 0x000fe20003f45270 */
[----:B------:R-:W1:Y:S01]  /*61e0*/  SHFL.BFLY PT, R178, R91, 0x2, 0x1f ;  /* 0x0c401f005bb27f89 */ /* 0x000e6200000e0000 */
[----:B------:R-:W-:Y:S02]  /*61f0*/  FSEL R114, R114, -INF , !P1 ;  /* 0xff80000072727808 */ /* 0x000fe40004800000 */
[----:B------:R-:W-:-:S02]  /*6200*/  ISETP.NE.AND P1, PT, R153, RZ, PT ;  /* 0x000000ff9900720c */ /* 0x000fc40003f25270 */
[----:B------:R-:W-:Y:S02]  /*6210*/  ISETP.NE.AND P6, PT, R156, RZ, PT ;  /* 0x000000ff9c00720c */ /* 0x000fe40003fc5270 */
[C---:B------:R-:W-:Y:S02]  /*6220*/  ISETP.GT.AND P1, PT, R89.reuse, 0x31, !P1 ;  /* 0x000000315900780c */ /* 0x040fe40004f24270 */
[----:B------:R-:W-:Y:S02]  /*6230*/  ISETP.GT.AND P3, PT, R89, 0x50, !P3 ;  /* 0x000000505900780c */ /* 0x000fe40005f64270 */
[C---:B------:R-:W-:Y:S02]  /*6240*/  ISETP.LT.OR P1, PT, R13.reuse, 0x32, P1 ;  /* 0x000000320d00780c */ /* 0x040fe40000f21670 */
[----:B------:R-:W-:Y:S02]  /*6250*/  ISETP.LT.OR P3, PT, R13, 0x51, P3 ;  /* 0x000000510d00780c */ /* 0x000fe40001f61670 */
[----:B------:R-:W-:-:S02]  /*6260*/  FSEL R110, R115, -INF , !P1 ;  /* 0xff800000736e7808 */ /* 0x000fc40004800000 */
[----:B------:R-:W-:Y:S02]  /*6270*/  ISETP.NE.AND P1, PT, R113, RZ, PT ;  /* 0x000000ff7100720c */ /* 0x000fe40003f25270 */
[C---:B------:R-:W-:Y:S02]  /*6280*/  ISETP.GT.AND P4, PT, R89.reuse, 0x51, !P4 ;  /* 0x000000515900780c */ /* 0x040fe40006784270 */
[----:B------:R-:W-:Y:S02]  /*6290*/  ISETP.GT.AND P1, PT, R89, 0x38, !P1 ;  /* 0x000000385900780c */ /* 0x000fe40004f24270 */
[----:B------:R-:W-:Y:S02]  /*62a0*/  FSEL R130, R130, -INF , !P3 ;  /* 0xff80000082827808 */ /* 0x000fe40005800000 */
[----:B------:R-:W-:Y:S02]  /*62b0*/  ISETP.LT.OR P1, PT, R13, 0x39, P1 ;  /* 0x000000390d00780c */ /* 0x000fe40000f21670 */
[----:B-1----:R-:W-:-:S02]  /*62c0*/  FMNMX.FTZ R93, R91, R178, !PT ;  /* 0x000000b25b5d7209 */ /* 0x002fc40007810000 */
[----:B------:R-:W-:Y:S02]  /*62d0*/  FSEL R118, R118, -INF , !P1 ;  /* 0xff80000076767808 */ /* 0x000fe40004800000 */
[----:B------:R-:W-:Y:S01]  /*62e0*/  ISETP.NE.AND P1, PT, R154, RZ, PT ;  /* 0x000000ff9a00720c */ /* 0x000fe20003f25270 */
[----:B------:R-:W1:Y:S01]  /*62f0*/  SHFL.BFLY PT, R178, R93, 0x1, 0x1f ;  /* 0x0c201f005db27f89 */ /* 0x000e6200000e0000 */
[----:B------:R-:W-:Y:S02]  /*6300*/  ISETP.LT.OR P4, PT, R13, 0x52, P4 ;  /* 0x000000520d00780c */ /* 0x000fe40002781670 */
[C---:B------:R-:W-:Y:S02]  /*6310*/  ISETP.GT.AND P1, PT, R89.reuse, 0x39, !P1 ;  /* 0x000000395900780c */ /* 0x040fe40004f24270 */
[----:B------:R-:W-:Y:S02]  /*6320*/  ISETP.GT.AND P5, PT, R89, 0x58, !P5 ;  /* 0x000000585900780c */ /* 0x000fe40006fa4270 */
[----:B------:R-:W-:-:S02]  /*6330*/  ISETP.LT.OR P1, PT, R13, 0x3a, P1 ;  /* 0x0000003a0d00780c */ /* 0x000fc40000f21670 */
[----:B------:R-:W-:Y:S02]  /*6340*/  FSEL R182, R131, -INF , !P4 ;  /* 0xff80000083b67808 */ /* 0x000fe40006000000 */
[----:B------:R-:W-:Y:S02]  /*6350*/  FSEL R154, R119, -INF , !P1 ;  /* 0xff800000779a7808 */ /* 0x000fe40004800000 */
[----:B------:R-:W-:Y:S02]  /*6360*/  ISETP.NE.AND P1, PT, R117, RZ, PT ;  /* 0x000000ff7500720c */ /* 0x000fe40003f25270 */
[----:B------:R-:W-:Y:S02]  /*6370*/  ISETP.LT.OR P5, PT, R13, 0x59, P5 ;  /* 0x000000590d00780c */ /* 0x000fe40002fa1670 */
[----:B------:R-:W-:Y:S02]  /*6380*/  ISETP.GT.AND P1, PT, R89, 0x40, !P1 ;  /* 0x000000405900780c */ /* 0x000fe40004f24270 */
[----:B------:R-:W-:-:S02]  /*6390*/  FSEL R134, R134, -INF , !P5 ;  /* 0xff80000086867808 */ /* 0x000fc40006800000 */
[----:B------:R-:W-:Y:S02]  /*63a0*/  ISETP.LT.OR P1, PT, R13, 0x41, P1 ;  /* 0x000000410d00780c */ /* 0x000fe40000f21670 */
[----:B-1----:R-:W-:Y:S02]  /*63b0*/  FMNMX.FTZ R178, R93, R178, !PT ;  /* 0x000000b25db27209 */ /* 0x002fe40007810000 */
        /* <DEDUP_REMOVED lines=67> */
[----:B------:R-:W1:Y:S01]  /*67f0*/  MUFU.EX2 R180, R180 ;  /* 0x000000b400b47308 */ /* 0x000e620000000800 */
[----:B0-----:R-:W-:Y:S02]  /*6800*/  FFMA.FTZ R136, R128, R9, -R113 ;  /* 0x0000000980887223 */ /* 0x001fe40000010871 */
[----:B------:R-:W-:-:S04]  /*6810*/  FMNMX.FTZ R101, R126, R101, !PT ;  /* 0x000000657e657209 */ /* 0x000fc80007810000 */
[----:B------:R-:W-:Y:S01]  /*6820*/  FMNMX.FTZ R101, R176, R101, !PT ;  /* 0x00000065b0657209 */ /* 0x000fe20007810000 */
[----:B------:R0:W-:Y:S03]  /*6830*/  MUFU.EX2 R99, R104 ;  /* 0x0000006800637308 */ /* 0x0001e60000000800 */
[----:B------:R-:W-:-:S04]  /*6840*/  FMNMX.FTZ R101, R130, R101, !PT ;  /* 0x0000006582657209 */ /* 0x000fc80007810000 */
[----:B------:R-:W-:Y:S01]  /*6850*/  FMNMX.FTZ R101, R182, R101, !PT ;  /* 0x00000065b6657209 */ /* 0x000fe20007810000 */
[----:B------:R1:W-:Y:S01]  /*6860*/  MUFU.EX2 R95, R158 ;  /* 0x0000009e005f7308 */ /* 0x0003e20000000800 */
[----:B0-----:R-:W-:Y:S02]  /*6870*/  FSEL R104, R135, -INF , !P2 ;  /* 0xff80000087687808 */ /* 0x001fe40005000000 */
[----:B------:R-:W-:-:S04]  /*6880*/  FMNMX.FTZ R101, R134, R101, !PT ;  /* 0x0000006586657209 */ /* 0x000fc80007810000 */
[----:B------:R-:W-:Y:S01]  /*6890*/  FMNMX.FTZ R105, R104, R101, !PT ;  /* 0x0000006568697209 */ /* 0x000fe20007810000 */
[--C-:B------:R-:W-:Y:S01]  /*68a0*/  FFMA.FTZ R101, R116, R9, -R113.reuse ;  /* 0x0000000974657223 */ /* 0x100fe20000010871 */
[----:B------:R-:W-:Y:S01]  /*68b0*/  MUFU.EX2 R138, R138 ;  /* 0x0000008a008a7308 */ /* 0x000fe20000000800 */
[----:B-1----:R-:W-:Y:S02]  /*68c0*/  F2FP.BF16.F32.PACK_AB R158, R180, R93 ;  /* 0x0000005db49e723e */ /* 0x002fe400000010ff */
        /* <DEDUP_REMOVED lines=162> */
.L_x_1374:
        /* <DEDUP_REMOVED lines=22> */
.L_x_1393:
[----:B------:R-:W-:-:S13]  /*7450*/  ISETP.NE.AND P1, PT, R11, 0x1, PT ;  /* 0x000000010b00780c */ /* 0x000fda0003f25270 */
[----:B------:R-:W0:Y:S02]  /*7460*/  @P1 LDC.64 R20, c[0x0][0x9e8] ;  /* 0x00027a00ff141b82 */ /* 0x000e240000000a00 */
[----:B0-----:R-:W-:-:S05]  /*7470*/  @P1 IMAD.HI.U32 R20, R12, R20, RZ ;  /* 0x000000140c141227 */ /* 0x001fca00078e00ff */
[----:B------:R-:W-:-:S07]  /*7480*/  @P1 SHF.R.U32.HI R12, RZ, R21, R20 ;  /* 0x00000015ff0c1219 */ /* 0x000fce0000011614 */
.L_x_1394:
[----:B------:R-:W-:-:S05]  /*7490*/  IMAD R12, R12, R11, RZ ;  /* 0x0000000b0c0c7224 */ /* 0x000fca00078e02ff */
[----:B------:R-:W-:-:S07]  /*74a0*/  VIMNMX R13, R13, R12, !PT ;  /* 0x0000000c0d0d7248 */ /* 0x000fce0007fe0100 */
.L_x_1392:
        /* <DEDUP_REMOVED lines=11> */
.L_x_1404:
        /* <DEDUP_REMOVED lines=8> */
.L_x_1396:
[----:B------:R-:W-:Y:S01]  /*75e0*/  ULEA UR5, UR36, UR37, 0x3 ;  /* 0x0000002524057291 */ /* 0x000fe2000f8e183f */
[----:B------:R-:W-:-:S05]  /*75f0*/  IMAD.U32 R3, RZ, RZ, UR38 ;  /* 0x00000026ff037e24 */ /* 0x000fca000f8e00ff */
[----:B------:R-:W-:-:S04]  /*7600*/  SHF.L.U32 R3, R3, 0x1f, RZ ;  /* 0x0000001f03037819 */ /* 0x000fc800000006ff */
[----:B------:R0:W1:Y:S01]  /*7610*/  SYNCS.PHASECHK.TRANS64.TRYWAIT P1, [UR5+0x2a830], R3 ;  /* 0x02a83003ff0075a7 */ /* 0x0000620008020145 */
[----:B------:R-:W-:Y:S05]  /*7620*/  @!P0 BRA `(.L_x_1397) ;  /* 0x0000000000048947 */ /* 0x000fea0003800000 */
[----:B------:R-:W-:Y:S01]  /*7630*/  BPT.TRAP 0x1 ;  /* 0x000000040000795c */ /* 0x000fe20000300000 */
.L_x_1397:
[----:B-1----:R-:W-:Y:S05]  /*7640*/  @P1 BRA `(.L_x_1398) ;  /* 0x0000000000081947 */ /* 0x002fea0003800000 */
[----:B------:R-:W1:Y:S02]  /*7650*/  SYNCS.PHASECHK.TRANS64.TRYWAIT P1, [UR5+0x2a830], R3 ;  /* 0x02a83003ff0075a7 */ /* 0x000e640008020145 */
[----:B-1----:R-:W-:Y:S05]  /*7660*/  @!P1 BRA `(.L_x_1399) ;  /* 0x000000dc00ec9947 */ /* 0x002fea0003800000 */
.L_x_1398:
        /* <DEDUP_REMOVED lines=131> */
.L_x_1400:
[----:B------:R-:W-:Y:S01]  /*7ea0*/  ULEA UR10, UR4, UR37, 0x3 ;  /* 0x00000025040a7291 */ /* 0x000fe2000f8e183f */
[----:B------:R-:W-:-:S05]  /*7eb0*/  IMAD.U32 R0, RZ, RZ, UR6 ;  /* 0x00000006ff007e24 */ /* 0x000fca000f8e00ff */
[----:B------:R-:W-:-:S04]  /*7ec0*/  SHF.L.U32 R0, R0, 0x1f, RZ ;  /* 0x0000001f00007819 */ /* 0x000fc800000006ff */
[----:B------:R2:W3:Y:S01]  /*7ed0*/  SYNCS.PHASECHK.TRANS64.TRYWAIT P1, [UR10+0x2a850], R0 ;  /* 0x02a85000ff0075a7 */ /* 0x0004e2000802014a */
[----:B------:R-:W-:Y:S05]  /*7ee0*/  @!P0 BRA `(.L_x_1401) ;  /* 0x0000000000048947 */ /* 0x000fea0003800000 */
[----:B------:R-:W-:Y:S01]  /*7ef0*/  BPT.TRAP 0x1 ;  /* 0x000000040000795c */ /* 0x000fe20000300000 */
.L_x_1401:
[----:B---3--:R-:W-:Y:S05]  /*7f00*/  @P1 BRA `(.L_x_1402) ;  /* 0x0000000000081947 */ /* 0x008fea0003800000 */
[----:B------:R-:W3:Y:S02]  /*7f10*/  SYNCS.PHASECHK.TRANS64.TRYWAIT P1, [UR10+0x2a850], R0 ;  /* 0x02a85000ff0075a7 */ /* 0x000ee4000802014a */
[----:B---3--:R-:W-:Y:S05]  /*7f20*/  @!P1 BRA `(.L_x_1403) ;  /* 0x000000d400d49947 */ /* 0x008fea0003800000 */
.L_x_1402:
        /* <DEDUP_REMOVED lines=51> */
[-CC-:B------:R-:W-:Y:S01]  /*8260*/  FFMA.FTZ R156, R89, R9.reuse, -R176.reuse ;  /* 0x00000009599c7223 */ /* 0x180fe200000108b0 */
[----:B------:R0:W-:Y:S01]  /*8270*/  MUFU.EX2 R0, R12 ;  /* 0x0000000c00007308 */ /* 0x0001e20000000800 */
[-CC-:B------:R-:W-:Y:S01]  /*8280*/  FFMA.FTZ R158, R92, R9.reuse, -R176.reuse ;  /* 0x000000095c9e7223 */ /* 0x180fe200000108b0 */
[-CC-:B------:R-:W-:Y:S01]  /*8290*/  FFMA.FTZ R20, R124, R9.reuse, -R176.reuse ;  /* 0x000000097c147223 */ /* 0x180fe200000108b0 */
[-CC-:B------:R-:W-:Y:S01]  /*82a0*/  FFMA.FTZ R88, R128, R9.reuse, -R176.reuse ;  /* 0x0000000980587223 */ /* 0x180fe200000108b0 */
[----:B------:R-:W-:Y:S01]  /*82b0*/  HGMMA.64x128x16.F32.BF16 R24, R152, gdesc[UR12].tnspB, R24, gsb0 ;  /* 0x41e0000c98187df0 */ /* 0x000fe20008001818 */
[----:B------:R-:W-:Y:S01]  /*82c0*/  UMOV UR14, UR6 ;  /* 0x00000006000e7c82 */ /* 0x000fe20008000000 */
[----:B------:R-:W-:Y:S01]  /*82d0*/  UMOV UR15, 0x40000040 ;  /* 0x40000040000f7882 */ /* 0x000fe20000000000 */
[----:B------:R-:W-:Y:S01]  /*82e0*/  UIADD3 UR6, UR4, 0x180, URZ ;  /* 0x0000018004067890 */ /* 0x000fe2000fffe03f */
[----:B------:R-:W1:Y:S01]  /*82f0*/  MUFU.EX2 R21, R21 ;  /* 0x0000001500157308 */ /* 0x000e620000000800 */
[-CC-:B0-----:R-:W-:Y:S01]  /*8300*/  FFMA.FTZ R12, R120, R9.reuse, -R176.reuse ;  /* 0x00000009780c7223 */ /* 0x181fe200000108b0 */
[-CC-:B------:R-:W-:Y:S01]  /*8310*/  FFMA.FTZ R92, R132, R9.reuse, -R176.reuse ;  /* 0x00000009845c7223 */ /* 0x180fe200000108b0 */
[----:B------:R-:W-:-:S05]  /*8320*/  FFMA.FTZ R133, R133, R9, -R176 ;  /* 0x0000000985857223 */ /* 0x000fca00000108b0 */
[----:B------:R-:W0:Y:S08]  /*8330*/  MUFU.EX2 R156, R156 ;  /* 0x0000009c009c7308 */ /* 0x000e300000000800 */
[----:B------:R-:W-:Y:S01]  /*8340*/  MUFU.EX2 R158, R158 ;  /* 0x0000009e009e7308 */ /* 0x000fe20000000800 */
[----:B-1----:R-:W-:-:S07]  /*8350*/  FFMA.FTZ R7, R0, R7, R21 ;  /* 0x0000000700077223 */ /* 0x002fce0000010015 */
[----:B------:R-:W-:Y:S01]  /*8360*/  MUFU.EX2 R12, R12 ;  /* 0x0000000c000c7308 */ /* 0x000fe20000000800 */
[C---:B0-----:R-:W-:Y:S01]  /*8370*/  FADD.FTZ R7, R156.reuse, R7 ;  /* 0x000000079c077221 */ /* 0x041fe20000010000 */
[----:B------:R-:W-:-:S06]  /*8380*/  F2FP.BF16.F32.PACK_AB R156, R156, R21 ;  /* 0x000000159c9c723e */ /* 0x000fcc00000010ff */
        /* <DEDUP_REMOVED lines=11> */
[----:B------:R-:W-:Y:S01]  /*8440*/  MUFU.EX2 R152, R152 ;  /* 0x0000009800987308 */ /* 0x000fe20000000800 */
[----:B------:R-:W-:-:S07]  /*8450*/  UIADD3 UR4, UR4, 0x280, URZ ;  /* 0x0000028004047890 */ /* 0x000fce000fffe03f */
[----:B------:R-:W-:Y:S01]  /*8460*/  MUFU.EX2 R154, R154 ;  /* 0x0000009a009a7308 */ /* 0x000fe20000000800 */
[----:B------:R-:W-:Y:S02]  /*8470*/  WARPGROUP.DEPBAR.LE gsb0, 0x0 ;  /* 0x00008000000079c5 */ /* 0x000fe40000010000 */
[----:B------:R-:W-:Y:S01]  /*8480*/  WARPGROUP.ARRIVE ;  /* 0x00000000000079c5 */ /* 0x000fe20000000000 */
[----:B------:R-:W-:Y:S01]  /*8490*/  FMNMX.FTZ R149, R91, R2, !PT ;  /* 0x000000025b957209 */ /* 0x000fe20007810000 */
[-CC-:B------:R-:W-:Y:S01]  /*84a0*/  FFMA.FTZ R148, R104, R9.reuse, -R176.reuse ;  /* 0x0000000968947223 */ /* 0x180fe200000108b0 */
[----:B------:R-:W-:Y:S02]  /*84b0*/  FFMA.FTZ R150, R108, R9, -R176 ;  /* 0x000000096c967223 */ /* 0x000fe400000108b0 */
[----:B------:R-:W-:Y:S01]  /*84c0*/  FMNMX.FTZ R2, R94, R149, !PT ;  /* 0x000000955e027209 */ /* 0x000fe20007810000 */
[----:B------:R-:W-:Y:S01]  /*84d0*/  HGMMA.64x128x16.F32.BF16 R24, R144, gdesc[UR12].tnspB, R24, gsb0 ;  /* 0x41e0000c90187df0 */ /* 0x000fe20008001818 */
[----:B------:R-:W-:Y:S01]  /*84e0*/  UMOV UR14, UR6 ;  /* 0x00000006000e7c82 */ /* 0x000fe20008000000 */
[----:B------:R-:W-:Y:S01]  /*84f0*/  UMOV UR15, 0x40000040 ;  /* 0x40000040000f7882 */ /* 0x000fe20000000000 */
[----:B------:R-:W-:Y:S01]  /*8500*/  FMNMX.FTZ R89, R95, R2, !PT ;  /* 0x000000025f597209 */ /* 0x000fe20007810000 */
[----:B------:R-:W-:Y:S01]  /*8510*/  UMOV UR6, UR4 ;  /* 0x0000000400067c82 */ /* 0x000fe20008000000 */
[----:B------:R-:W-:Y:S01]  /*8520*/  MUFU.EX2 R148, R148 ;  /* 0x0000009400947308 */ /* 0x000fe20000000800 */
[----:B------:R-:W-:Y:S01]  /*8530*/  UMOV UR4, UR36 ;  /* 0x0000002400047c82 */ /* 0x000fe20008000000 */
[----:B------:R-:W-:-:S04]  /*8540*/  FMNMX.FTZ R2, R98, R89, !PT ;  /* 0x0000005962027209 */ /* 0x000fc80007810000 */
[----:B------:R-:W-:Y:S02]  /*8550*/  FMNMX.FTZ R89, R99, R2, !PT ;  /* 0x0000000263597209 */ /* 0x000fe40007810000 */
[----:B------:R-:W-:Y:S02]  /*8560*/  MUFU.EX2 R150, R150 ;  /* 0x0000009600967308 */ /* 0x000fe40000000800 */
[----:B------:R-:W-:Y:S01]  /*8570*/  FMNMX.FTZ R2, R102, R89, !PT ;  /* 0x0000005966027209 */ /* 0x000fe20007810000 */
[----:B------:R-:W-:-:S03]  /*8580*/  FFMA.FTZ R89, R93, R9, -R176 ;  /* 0x000000095d597223 */ /* 0x000fc600000108b0 */
[----:B------:R-:W-:-:S03]  /*8590*/  FMNMX.FTZ R93, R103, R2, !PT ;  /* 0x00000002675d7209 */ /* 0x000fc60007810000 */
[----:B------:R-:W-:Y:S01]  /*85a0*/  MUFU.EX2 R89, R89 ;  /* 0x0000005900597308 */ /* 0x000fe20000000800 */
[----:B------:R-:W-:-:S04]  /*85b0*/  FMNMX.FTZ R2, R106, R93, !PT ;  /* 0x0000005d6a027209 */ /* 0x000fc80007810000 */
[----:B------:R-:W-:-:S04]  /*85c0*/  FMNMX.FTZ R93, R107, R2, !PT ;  /* 0x000000026b5d7209 */ /* 0x000fc80007810000 */
        /* <DEDUP_REMOVED lines=19> */
[-CC-:B------:R-:W-:Y:S01]  /*8700*/  FFMA.FTZ R105, R109, R9.reuse, -R176.reuse ;  /* 0x000000096d697223 */ /* 0x180fe200000108b0 */
[-CC-:B------:R-:W-:Y:S01]  /*8710*/  FFMA.FTZ R109, R113, R9.reuse, -R176.reuse ;  /* 0x00000009716d7223 */ /* 0x180fe200000108b0 */
[-CC-:B------:R-:W-:Y:S01]  /*8720*/  FFMA.FTZ R113, R117, R9.reuse, -R176.reuse ;  /* 0x0000000975717223 */ /* 0x180fe200000108b0 */
[----:B------:R-:W-:Y:S01]  /*8730*/  FMNMX.FTZ R2, R135, R2, !PT ;  /* 0x0000000287027209 */ /* 0x000fe20007810000 */
[-CC-:B------:R-:W-:Y:S01]  /*8740*/  FFMA.FTZ R117, R121, R9.reuse, -R176.reuse ;  /* 0x0000000979757223 */ /* 0x180fe200000108b0 */
[-CC-:B------:R-:W-:Y:S01]  /*8750*/  FFMA.FTZ R121, R125, R9.reuse, -R176.reuse ;  /* 0x000000097d797223 */ /* 0x180fe200000108b0 */
[----:B------:R-:W-:Y:S01]  /*8760*/  MUFU.EX2 R105, R105 ;  /* 0x0000006900697308 */ /* 0x000fe20000000800 */
[----:B------:R-:W-:-:S07]  /*8770*/  FFMA.FTZ R125, R129, R9, -R176 ;  /* 0x00000009817d7223 */ /* 0x000fce00000108b0 */
[----:B------:R-:W-:Y:S08]  /*8780*/  MUFU.EX2 R109, R109 ;  /* 0x0000006d006d7308 */ /* 0x000ff00000000800 */
[----:B------:R-:W-:Y:S08]  /*8790*/  MUFU.EX2 R113, R113 ;  /* 0x0000007100717308 */ /* 0x000ff00000000800 */
[----:B------:R-:W-:Y:S08]  /*87a0*/  MUFU.EX2 R117, R117 ;  /* 0x0000007500757308 */ /* 0x000ff00000000800 */
[----:B------:R-:W-:Y:S08]  /*87b0*/  MUFU.EX2 R121, R121 ;  /* 0x0000007900797308 */ /* 0x000ff00000000800 */
[----:B------:R-:W-:Y:S01]  /*87c0*/  MUFU.EX2 R125, R125 ;  /* 0x0000007d007d7308 */ /* 0x000fe20000000800 */
[----:B------:R-:W-:-:S02]  /*87d0*/  WARPGROUP.DEPBAR.LE gsb0, 0x0 ;  /* 0x00008000000079c5 */ /* 0x000fc40000010000 */
        /* <DEDUP_REMOVED lines=112> */
[C---:B------:R-:W-:Y:S01]  /*8ee0*/  ISETP.GT.AND P1, PT, R10.reuse, R13, PT ;  /* 0x0000000d0a00720c */ /* 0x040fe20003f24270 */
[----:B-1----:R-:W-:Y:S01]  /*8ef0*/  FADD.FTZ R6, R137, R6 ;  /* 0x0000000689067221 */ /* 0x002fe20000010000 */
[C---:B------:R-:W-:Y:S01]  /*8f00*/  F2FP.BF16.F32.PACK_AB R137, R131.reuse, R137 ;  /* 0x000000898389723e */ /* 0x040fe200000010ff */
        /* <DEDUP_REMOVED lines=34> */
[----:B------:R-:W-:Y:S02]  /*9130*/  IMAD.MOV.U32 R15, RZ, RZ, R8 ;  /* 0x000000ffff0f7224 */ /* 0x000fe400078e0008 */
[----:B------:R-:W-:Y:S01]  /*9140*/  IMAD.MOV.U32 R12, RZ, RZ, R3 ;  /* 0x000000ffff0c7224 */ /* 0x000fe200078e0003 */
[----:B------:R-:W-:Y:S06]  /*9150*/  @P1 BRA `(.L_x_1404) ;  /* 0xffffffe400001947 */ /* 0x000fec000383ffff */
.L_x_1395:
[----:B------:R-:W-:-:S13]  /*9160*/  ISETP.GE.AND P1, PT, R10, R23, PT ;  /* 0x000000170a00720c */ /* 0x000fda0003f26270 */
[----:B------:R-:W-:Y:S05]  /*9170*/  @!P1 BRA `(.L_x_1405) ;  /* 0x0000002c00789947 */ /* 0x000fea0003800000 */
[----:B------:R-:W-:Y:S01]  /*9180*/  IMAD.MOV.U32 R12, RZ, RZ, R8 ;  /* 0x000000ffff0c7224 */ /* 0x000fe200078e0008 */
[----:B------:R-:W-:Y:S01]  /*9190*/  UMOV UR6, UR38 ;  /* 0x0000002600067c82 */ /* 0x000fe20008000000 */
[----:B------:R-:W-:Y:S01]  /*91a0*/  IMAD.MOV.U32 R13, RZ, RZ, R3 ;  /* 0x000000ffff0d7224 */ /* 0x000fe200078e0003 */
[----:B------:R-:W-:Y:S01]  /*91b0*/  UMOV UR4, UR36 ;  /* 0x0000002400047c82 */ /* 0x000fe20008000000 */
[----:B------:R-:W-:Y:S01]  /*91c0*/  ULDC UR58, c[0x0][0x9e4] ;  /* 0x00027900003a7ab9 */ /* 0x000fe20000000800 */
[----:B------:R-:W-:-:S05]  /*91d0*/  ULDC UR59, c[0x0][0x9dc] ;  /* 0x00027700003b7ab9 */ /* 0x000fca0000000800 */
.L_x_1422:
        /* <DEDUP_REMOVED lines=8> */
.L_x_1406:
[----:B------:R-:W-:Y:S01]  /*9260*/  ULEA UR5, UR36, UR37, 0x3 ;  /* 0x0000002524057291 */ /* 0x000fe2000f8e183f */
[----:B------:R-:W-:-:S05]  /*9270*/  IMAD.U32 R3, RZ, RZ, UR38 ;  /* 0x00000026ff037e24 */ /* 0x000fca000f8e00ff */
[----:B------:R-:W-:-:S04]  /*9280*/  SHF.L.U32 R3, R3, 0x1f, RZ ;  /* 0x0000001f03037819 */ /* 0x000fc800000006ff */
[----:B------:R0:W1:Y:S01]  /*9290*/  SYNCS.PHASECHK.TRANS64.TRYWAIT P1, [UR5+0x2a830], R3 ;  /* 0x02a83003ff0075a7 */ /* 0x0000620008020145 */
[----:B------:R-:W-:Y:S05]  /*92a0*/  @!P0 BRA `(.L_x_1407) ;  /* 0x0000000000048947 */ /* 0x000fea0003800000 */
[----:B------:R-:W-:Y:S01]  /*92b0*/  BPT.TRAP 0x1 ;  /* 0x000000040000795c */ /* 0x000fe20000300000 */
.L_x_1407:
[----:B-1----:R-:W-:Y:S05]  /*92c0*/  @P1 BRA `(.L_x_1408) ;  /* 0x0000000000081947 */ /* 0x002fea0003800000 */
[----:B------:R-:W1:Y:S02]  /*92d0*/  SYNCS.PHASECHK.TRANS64.TRYWAIT P1, [UR5+0x2a830], R3 ;  /* 0x02a83003ff0075a7 */ /* 0x000e640008020145 */
[----:B-1----:R-:W-:Y:S05]  /*92e0*/  @!P1 BRA `(.L_x_1409) ;  /* 0x000000c000fc9947 */ /* 0x002fea0003800000 */
.L_x_1408:
        /* <DEDUP_REMOVED lines=131> */
.L_x_1410:
[----:B------:R-:W-:Y:S01]  /*9b20*/  ULEA UR10, UR4, UR37, 0x3 ;  /* 0x00000025040a7291 */ /* 0x000fe2000f8e183f */
[----:B------:R-:W-:-:S05]  /*9b30*/  IMAD.U32 R0, RZ, RZ, UR6 ;  /* 0x00000006ff007e24 */ /* 0x000fca000f8e00ff */
[----:B------:R-:W-:-:S04]  /*9b40*/  SHF.L.U32 R0, R0, 0x1f, RZ ;  /* 0x0000001f00007819 */ /* 0x000fc800000006ff */
[----:B------:R2:W3:Y:S01]  /*9b50*/  SYNCS.PHASECHK.TRANS64.TRYWAIT P1, [UR10+0x2a850], R0 ;  /* 0x02a85000ff0075a7 */ /* 0x0004e2000802014a */
[----:B------:R-:W-:Y:S05]  /*9b60*/  @!P0 BRA `(.L_x_1411) ;  /* 0x0000000000048947 */ /* 0x000fea0003800000 */
[----:B------:R-:W-:Y:S01]  /*9b70*/  BPT.TRAP 0x1 ;  /* 0x000000040000795c */ /* 0x000fe20000300000 */
.L_x_1411:
[----:B---3--:R-:W-:Y:S05]  /*9b80*/  @P1 BRA `(.L_x_1412) ;  /* 0x0000000000081947 */ /* 0x008fea0003800000 */
[----:B------:R-:W3:Y:S02]  /*9b90*/  SYNCS.PHASECHK.TRANS64.TRYWAIT P1, [UR10+0x2a850], R0 ;  /* 0x02a85000ff0075a7 */ /* 0x000ee4000802014a */
[----:B---3--:R-:W-:Y:S05]  /*9ba0*/  @!P1 BRA `(.L_x_1413) ;  /* 0x000000b800e49947 */ /* 0x008fea0003800000 */
.L_x_1412:
[----:B------:R-:W-:Y:S01]  /*9bb0*/  UIADD3 UR5, UR37, 0x400, URZ ;  /* 0x0000040025057890 */ /* 0x000fe2000fffe03f */
[----:B------:R-:W-:Y:S01]  /*9bc0*/  WARPGROUP.ARRIVE ;  /* 0x00000000000079c5 */ /* 0x000fe20000000000 */
[----:B------:R-:W-:-:S05]  /*9bd0*/  UMOV UR15, 0x40000040 ;  /* 0x40000040000f7882 */ /* 0x000fca0000000000 */
[----:B------:R-:W3:Y:S01]  /*9be0*/  S2R R175, SR_TID.X ;  /* 0x0000000000af7919 */ /* 0x000ee20000002100 */
[----:B------:R-:W-:Y:S01]  /*9bf0*/  USHF.R.U32.HI UR5, URZ, 0x4, UR5 ;  /* 0x000000043f057899 */ /* 0x000fe20008011605 */
[----:B------:R-:W-:Y:S01]  /*9c00*/  ISETP.NE.AND P2, PT, R14, 0x1, PT ;  /* 0x000000010e00780c */ /* 0x000fe20003f45270 */
[----:B01----:R-:W-:Y:S01]  /*9c10*/  IMAD.IADD R3, R22, 0x1, R18 ;  /* 0x0000000116037824 */ /* 0x003fe200078e0212 */
[----:B------:R-:W-:Y:S01]  /*9c20*/  ULDC UR11, c[0x0][0x9e0] ;  /* 0x00027800000b7ab9 */ /* 0x000fe20000000800 */
        /* <DEDUP_REMOVED lines=52> */
[----:B------:R-:W-:Y:S01]  /*9f70*/  VIADD R142, R2, 0xffffffff ;  /* 0xffffffff028e7836 */ /* 0x000fe20000000000 */
        /* <DEDUP_REMOVED lines=18> */
.L_x_1416:
[----:B------:R-:W-:-:S05]  /*a0a0*/  IMAD.U32 R2, RZ, RZ, UR58 ;  /* 0x0000003aff027e24 */ /* 0x000fca000f8e00ff */
[----:B------:R-:W-:-:S13]  /*a0b0*/  ISETP.NE.AND P1, PT, R2, 0x1, PT ;  /* 0x000000010200780c */ /* 0x000fda0003f25270 */
[----:B------:R-:W0:Y:S02]  /*a0c0*/  @P1 LDC.64 R144, c[0x0][0x9e8] ;  /* 0x00027a00ff901b82 */ /* 0x000e240000000a00 */
[----:B0-----:R-:W-:-:S05]  /*a0d0*/  @P1 IMAD.HI.U32 R0, R21, R144, RZ ;  /* 0x0000009015001227 */ /* 0x001fca00078e00ff */
[----:B------:R-:W-:-:S07]  /*a0e0*/  @P1 SHF.R.U32.HI R21, RZ, R145, R0 ;  /* 0x00000091ff151219 */ /* 0x000fce0000011600 */
.L_x_1417:
[----:B------:R-:W-:Y:S05]  /*a0f0*/  BSYNC B0 ;  /* 0x0000000000007941 */ /* 0x000fea0003800000 */
.L_x_1415:
[----:B------:R-:W-:-:S05]  /*a100*/  IMAD R0, R21, R2, R142 ;  /* 0x0000000215007224 */ /* 0x000fca00078e028e */
[----:B------:R-:W-:Y:S02]  /*a110*/  VIADDMNMX R9, R0, R2, R9, PT ;  /* 0x0000000200097246 */ /* 0x000fe40003800109 */
[----:B------:R-:W-:-:S07]  /*a120*/  VIMNMX R15, R15, R0, !PT ;  /* 0x000000000f0f7248 */ /* 0x000fce0007fe0100 */
.L_x_1414:
        /* <DEDUP_REMOVED lines=132> */
.L_x_1420:
[----:B------:R-:W-:-:S05]  /*a970*/  IMAD.U32 R9, RZ, RZ, UR58 ;  /* 0x0000003aff097e24 */ /* 0x000fca000f8e00ff */
[----:B------:R-:W-:-:S13]  /*a980*/  ISETP.NE.AND P6, PT, R9, 0x1, PT ;  /* 0x000000010900780c */ /* 0x000fda0003fc5270 */
[----:B------:R-:W0:Y:S02]  /*a990*/  @P6 LDC.64 R140, c[0x0][0x9e8] ;  /* 0x00027a00ff8c6b82 */ /* 0x000e240000000a00 */
[----:B0-----:R-:W-:-:S05]  /*a9a0*/  @P6 IMAD.HI.U32 R140, R3, R140, RZ ;  /* 0x0000008c038c6227 */ /* 0x001fca00078e00ff */
[----:B------:R-:W-:-:S07]  /*a9b0*/  @P6 SHF.R.U32.HI R3, RZ, R141, R140 ;  /* 0x0000008dff036219 */ /* 0x000fce000001168c */
.L_x_1421:
[----:B------:R-:W-:Y:S05]  /*a9c0*/  BSYNC B0 ;  /* 0x0000000000007941 */ /* 0x000fea0003800000 */
.L_x_1419:
[----:B------:R-:W-:-:S05]  /*a9d0*/  IMAD R140, R3, R9, R142 ;  /* 0x00000009038c7224 */ /* 0x000fca00078e028e */
[----:B------:R-:W-:Y:S02]  /*a9e0*/  VIADDMNMX R15, R140, R9, R15, PT ;  /* 0x000000098c0f7246 */ /* 0x000fe4000380010f */
[----:B------:R-:W-:-:S07]  /*a9f0*/  VIMNMX R21, R21, R140, !PT ;  /* 0x0000008c15157248 */ /* 0x000fce0007fe0100 */
.L_x_1418:
        /* <DEDUP_REMOVED lines=49> */
[----:B------:R-:W-:Y:S02]  /*ad10*/  ISETP.NE.AND P6, PT, R156, RZ, PT ;  /* 0x000000ff9c00720c */ /* 0x000fe40003fc5270 */
        /* <DEDUP_REMOVED lines=24> */
[----:B------:R-:W-:-:S02]  /*aea0*/  ISETP.NE.AND P1, PT, R151, RZ, PT ;  /* 0x000000ff9700720c */ /* 0x000fc40003f25270 */
[C---:B------:R-:W-:Y:S02]  /*aeb0*/  ISETP.GT.AND P3, PT, R21.reuse, 0x50, !P3 ;  /* 0x000000501500780c */ /* 0x040fe40005f64270 */
[----:B------:R-:W-:Y:S02]  /*aec0*/  ISETP.GT.AND P1, PT, R21, 0x31, !P1 ;  /* 0x000000311500780c */ /* 0x000fe40004f24270 */
[C---:B------:R-:W-:Y:S02]  /*aed0*/  ISETP.LT.OR P3, PT, R15.reuse, 0x51, P3 ;  /* 0x000000510f00780c */ /* 0x040fe40001f61670 */
[----:B------:R-:W-:Y:S02]  /*aee0*/  ISETP.LT.OR P1, PT, R15, 0x32, P1 ;  /* 0x000000320f00780c */ /* 0x000fe40000f21670 */
[----:B------:R-:W-:Y:S02]  /*aef0*/  ISETP.GT.AND P4, PT, R21, 0x51, !P4 ;  /* 0x000000511500780c */ /* 0x000fe40006784270 */
[----:B------:R-:W-:-:S02]  /*af00*/  FSEL R110, R115, -INF , !P1 ;  /* 0xff800000736e7808 */ /* 0x000fc40004800000 */
[----:B------:R-:W-:Y:S02]  /*af10*/  ISETP.NE.AND P1, PT, R113, RZ, PT ;  /* 0x000000ff7100720c */ /* 0x000fe40003f25270 */
[----:B------:R-:W-:Y:S02]  /*af20*/  FSEL R130, R130, -INF , !P3 ;  /* 0xff80000082827808 */ /* 0x000fe40005800000 */
[----:B------:R-:W-:Y:S02]  /*af30*/  ISETP.GT.AND P1, PT, R21, 0x38, !P1 ;  /* 0x000000381500780c */ /* 0x000fe40004f24270 */
[C---:B------:R-:W-:Y:S02]  /*af40*/  ISETP.LT.OR P4, PT, R15.reuse, 0x52, P4 ;  /* 0x000000520f00780c */ /* 0x040fe40002781670 */
[----:B------:R-:W-:Y:S02]  /*af50*/  ISETP.LT.OR P1, PT, R15, 0x39, P1 ;  /* 0x000000390f00780c */ /* 0x000fe40000f21670 */
[----:B------:R-:W-:-:S02]  /*af60*/  ISETP.GT.AND P5, PT, R21, 0x58, !P5 ;  /* 0x000000581500780c */ /* 0x000fc40006fa4270 */
[----:B------:R-:W-:Y:S02]  /*af70*/  FSEL R118, R118, -INF , !P1 ;  /* 0xff80000076767808 */ /* 0x000fe40004800000 */
[----:B------:R-:W-:Y:S02]  /*af80*/  ISETP.NE.AND P1, PT, R153, RZ, PT ;  /* 0x000000ff9900720c */ /* 0x000fe40003f25270 */
[----:B------:R-:W-:Y:S02]  /*af90*/  FSEL R180, R131, -INF , !P4 ;  /* 0xff80000083b47808 */ /* 0x000fe40006000000 */
[----:B------:R-:W-:Y:S02]  /*afa0*/  ISETP.GT.AND P1, PT, R21, 0x39, !P1 ;  /* 0x000000391500780c */ /* 0x000fe40004f24270 */
[C---:B------:R-:W-:Y:S02]  /*afb0*/  ISETP.LT.OR P5, PT, R15.reuse, 0x59, P5 ;  /* 0x000000590f00780c */ /* 0x040fe40002fa1670 */
[----:B------:R-:W-:-:S02]  /*afc0*/  ISETP.LT.OR P1, PT, R15, 0x3a, P1 ;  /* 0x0000003a0f00780c */ /* 0x000fc40000f21670 */
[----:B------:R-:W-:Y:S02]  /*afd0*/  FSEL R134, R134, -INF , !P5 ;  /* 0xff80000086867808 */ /* 0x000fe40006800000 */
[----:B------:R-:W-:Y:S02]  /*afe0*/  FSEL R156, R119, -INF , !P1 ;  /* 0xff800000779c7808 */ /* 0x000fe40004800000 */
[----:B------:R-:W-:-:S04]  /*aff0*/  ISETP.NE.AND P1, PT, R117, RZ, PT ;  /* 0x000000ff7500720c */ /* 0x000fc80003f25270 */
        /* <DEDUP_REMOVED lines=12> */
[----:B------:R-:W-:Y:S02]  /*b0c0*/  FMNMX.FTZ R89, R88, R3, !PT ;  /* 0x0000000358597209 */ /* 0x000fe40007810000 */
[----:B------:R-:W-:-:S03]  /*b0d0*/  ISETP.LT.OR P1, PT, R15, 0x4a, P1 ;  /* 0x0000004a0f00780c */ /* 0x000fc60000f21670 */
[----:B------:R-:W1:Y:S01]  /*b0e0*/  SHFL.BFLY PT, R190, R89, 0x2, 0x1f ;  /* 0x0c401f0059be7f89 */ /* 0x000e6200000e0000 */
[----:B------:R-:W-:Y:S02]  /*b0f0*/  FSEL R178, R127, -INF , !P1 ;  /* 0xff8000007fb27808 */ /* 0x000fe40004800000 */
[----:B------:R-:W-:Y:S02]  /*b100*/  ISETP.GT.AND P1, PT, R21, RZ, !P6 ;  /* 0x000000ff1500720c */ /* 0x000fe40007724270 */
[----:B------:R-:W-:Y:S02]  /*b110*/  ISETP.NE.AND P6, PT, R125, RZ, PT ;  /* 0x000000ff7d00720c */ /* 0x000fe40003fc5270 */
[----:B------:R-:W-:Y:S02]  /*b120*/  ISETP.LT.OR P1, PT, R15, 0x1, P1 ;  /* 0x000000010f00780c */ /* 0x000fe40000f21670 */
[----:B------:R-:W-:Y:S02]  /*b130*/  ISETP.GT.AND P2, PT, R21, 0x59, !P6 ;  /* 0x000000591500780c */ /* 0x000fe40007744270 */
[----:B------:R-:W-:-:S02]  /*b140*/  FSEL R107, R90, -INF , !P1 ;  /* 0xff8000005a6b7808 */ /* 0x000fc40004800000 */
[----:B------:R-:W-:Y:S02]  /*b150*/  ISETP.LT.OR P2, PT, R15, 0x5a, P2 ;  /* 0x0000005a0f00780c */ /* 0x000fe40001741670 */
[----:B------:R-:W-:Y:S02]  /*b160*/  LOP3.LUT P6, RZ, R175, 0x7f, RZ, 0xc0, !PT ;  /* 0x0000007fafff7812 */ /* 0x000fe400078cc0ff */
[----:B-1----:R-:W-:Y:S02]  /*b170*/  FMNMX.FTZ R190, R89, R190, !PT ;  /* 0x000000be59be7209 */ /* 0x002fe40007810000 */
[----:B------:R-:W-:-:S03]  /*b180*/  FMNMX.FTZ R89, R107, R12, !PT ;  /* 0x0000000c6b597209 */ /* 0x000fc60007810000 */
[----:B------:R-:W1:Y:S01]  /*b190*/  SHFL.BFLY PT, R3, R190, 0x1, 0x1f ;  /* 0x0c201f00be037f89 */ /* 0x000e6200000e0000 */
[----:B------:R-:W-:-:S04]  /*b1a0*/  FMNMX.FTZ R91, R152, R89, !PT ;  /* 0x00000059985b7209 */ /* 0x000fc80007810000 */
[----:B------:R-:W-:-:S04]  /*b1b0*/  FMNMX.FTZ R91, R94, R91, !PT ;  /* 0x0000005b5e5b7209 */ /* 0x000fc80007810000 */
[----:B------:R-:W-:-:S04]  /*b1c0*/  FMNMX.FTZ R91, R150, R91, !PT ;  /* 0x0000005b965b7209 */ /* 0x000fc80007810000 */
[----:B------:R-:W-:-:S04]  /*b1d0*/  FMNMX.FTZ R91, R98, R91, !PT ;  /* 0x0000005b625b7209 */ /* 0x000fc80007810000 */
[----:B------:R-:W-:-:S04]  /*b1e0*/  FMNMX.FTZ R93, R148, R91, !PT ;  /* 0x0000005b945d7209 */ /* 0x000fc80007810000 */
[----:B------:R-:W-:Y:S02]  /*b1f0*/  FMNMX.FTZ R93, R102, R93, !PT ;  /* 0x0000005d665d7209 */ /* 0x000fe40007810000 */
[----:B-1----:R-:W-:Y:S02]  /*b200*/  FMNMX.FTZ R3, R190, R3, !PT ;  /* 0x00000003be037209 */ /* 0x002fe40007810000 */
[----:B------:R-:W-:Y:S02]  /*b210*/  FMNMX.FTZ R93, R146, R93, !PT ;  /* 0x0000005d925d7209 */ /* 0x000fe40007810000 */
[C---:B------:R-:W-:Y:S01]  /*b220*/  FSETP.NEU.FTZ.AND P1, PT, R3.reuse, -INF , PT ;  /* 0xff8000000300780b */ /* 0x040fe20003f3d000 */
[----:B0-----:R-:W-:Y:S01]  /*b230*/  FMUL.FTZ R90, R3, R9 ;  /* 0x00000009035a7220 */ /* 0x001fe20000410000 */
[----:B------:R-:W-:-:S04]  /*b240*/  FMNMX.FTZ R93, R106, R93, !PT ;  /* 0x0000005d6a5d7209 */ /* 0x000fc80007810000 */
        /* <DEDUP_REMOVED lines=30> */
[----:B------:R-:W-:-:S02]  /*b430*/  FFMA.FTZ R105, R128, R9, -R111 ;  /* 0x0000000980697223 */ /* 0x000fc4000001086f */
[----:B------:R-:W-:-:S04]  /*b440*/  FMNMX.FTZ R99, R126, R99, !PT ;  /* 0x000000637e637209 */ /* 0x000fc80007810000 */
[----:B------:R-:W-:Y:S01]  /*b450*/  FMNMX.FTZ R99, R178, R99, !PT ;  /* 0x00000063b2637209 */ /* 0x000fe20007810000 */
[----:B------:R0:W-:Y:S03]  /*b460*/  MUFU.EX2 R97, R104 ;  /* 0x0000006800617308 */ /* 0x0001e60000000800 */
[----:B------:R-:W-:-:S04]  /*b470*/  FMNMX.FTZ R99, R130, R99, !PT ;  /* 0x0000006382637209 */ /* 0x000fc80007810000 */
[----:B------:R-:W-:Y:S01]  /*b480*/  FMNMX.FTZ R99, R180, R99, !PT ;  /* 0x00000063b4637209 */ /* 0x000fe20007810000 */
[----:B------:R-:W-:Y:S01]  /*b490*/  MUFU.EX2 R182, R182 ;  /* 0x000000b600b67308 */ /* 0x000fe20000000800 */
[----:B0-----:R-:W-:Y:S02]  /*b4a0*/  FSEL R104, R135, -INF , !P2 ;  /* 0xff80000087687808 */ /* 0x001fe40005000000 */
[----:B------:R-:W-:-:S04]  /*b4b0*/  FMNMX.FTZ R99, R134, R99, !PT ;  /* 0x0000006386637209 */ /* 0x000fc80007810000 */
[----:B------:R-:W-:Y:S01]  /*b4c0*/  FMNMX.FTZ R103, R104, R99, !PT ;  /* 0x0000006368677209 */ /* 0x000fe20007810000 */
[-CC-:B------:R-:W-:Y:S01]  /*b4d0*/  FFMA.FTZ R99, R116, R9.reuse, -R111.reuse ;  /* 0x0000000974637223 */ /* 0x180fe2000001086f */
[-C--:B------:R-:W-:Y:S01]  /*b4e0*/  FFMA.FTZ R116, R2, R9.reuse, -R111 ;  /* 0x0000000902747223 */ /* 0x080fe2000001086f */
[----:B------:R-:W-:Y:S01]  /*b4f0*/  FSEL R2, R3, RZ, P1 ;  /* 0x000000ff03027208 */ /* 0x000fe20000800000 */
[----:B------:R-:W-:Y:S01]  /*b500*/  MUFU.EX2 R93, R176 ;  /* 0x000000b0005d7308 */ /* 0x000fe20000000800 */
[----:B------:R-:W0:Y:S03]  /*b510*/  SHFL.BFLY PT, R108, R103, 0x2, 0x1f ;  /* 0x0c401f00676c7f89 */ /* 0x000e2600000e0000 */
[----:B------:R-:W-:Y:S01]  /*b520*/  FADD.FTZ R2, -R2, R13 ;  /* 0x0000000d02027221 */ /* 0x000fe20000010100 */
[----:B------:R-:W-:-:S03]  /*b530*/  FFMA.FTZ R13, R88, R9, -R111 ;  /* 0x00000009580d7223 */ /* 0x000fc6000001086f */
[-C--:B------:R-:W-:Y:S01]  /*b540*/  FMUL.FTZ R2, R2, R9.reuse ;  /* 0x0000000902027220 */ /* 0x080fe20000410000 */
[----:B------:R-:W-:Y:S08]  /*b550*/  MUFU.EX2 R154, R154 ;  /* 0x0000009a009a7308 */ /* 0x000ff00000000800 */
[----:B------:R1:W-:Y:S01]  /*b560*/  MUFU.EX2 R95, R138 ;  /* 0x0000008a005f7308 */ /* 0x0003e20000000800 */
[----:B0-----:R-:W-:Y:S01]  /*b570*/  FMNMX.FTZ R109, R103, R108, !PT ;  /* 0x0000006c676d7209 */ /* 0x001fe20007810000 */
[----:B------:R-:W-:-:S06]  /*b580*/  FFMA.FTZ R108, R0, R9, -R111 ;  /* 0x00000009006c7223 */ /* 0x000fcc000001086f */
[----:B------:R-:W-:Y:S01]  /*b590*/  MUFU.EX2 R136, R136 ;  /* 0x0000008800887308 */ /* 0x000fe20000000800 */
[-CC-:B------:R-:W-:Y:S01]  /*b5a0*/  FFMA.FTZ R103, R124, R9.reuse, -R111.reuse ;  /* 0x000000097c677223 */ /* 0x180fe2000001086f */
[----:B-1----:R-:W-:Y:S01]  /*b5b0*/  FFMA.FTZ R138, R132, R9, -R111 ;  /* 0x00000009848a7223 */ /* 0x002fe2000001086f */
[----:B------:R-:W0:Y:S01]  /*b5c0*/  SHFL.BFLY PT, R0, R109, 0x1, 0x1f ;  /* 0x0c201f006d007f89 */ /* 0x000e2200000e0000 */
[----:B------:R-:W-:-:S04]  /*b5d0*/  IMAD.U32 R111, RZ, RZ, UR10 ;  /* 0x0000000aff6f7e24 */ /* 0x000fc8000f8e00ff */
[----:B------:R-:W-:Y:S01]  /*b5e0*/  MUFU.EX2 R100, R100 ;  /* 0x0000006400647308 */ /* 0x000fe20000000800 */
[----:B------:R-:W-:-:S05]  /*b5f0*/  @!P6 VIADD R111, R111, 0x2a860 ;  /* 0x0002a8606f6fe836 */ /* 0x000fca0000000000 */
[----:B------:R-:W-:Y:S02]  /*b600*/  @!P6 PRMT R111, RZ, 0x654, R111 ;  /* 0x00000654ff6fe816 */ /* 0x000fe4000000006f */
[----:B------:R-:W-:Y:S02]  /*b610*/  MUFU.EX2 R15, R15 ;  /* 0x0000000f000f7308 */ /* 0x000fe40000000800 */
[----:B------:R1:W-:Y:S06]  /*b620*/  @!P6 SYNCS.ARRIVE.TRANS64.RED.A1T0 RZ, [R111+URZ], RZ ;  /* 0x000000ff6fffe9a7 */ /* 0x0003ec000810043f */
[----:B------:R-:W-:Y:S01]  /*b630*/  MUFU.EX2 R20, R20 ;  /* 0x0000001400147308 */ /* 0x000fe20000000800 */
[----:B0-----:R-:W-:-:S04]  /*b640*/  FMNMX.FTZ R8, R109, R0, !PT ;  /* 0x000000006d087209 */ /* 0x001fc80007810000 */
[C---:B------:R-:W-:Y:S01]  /*b650*/  FSETP.NEU.FTZ.AND P1, PT, R8.reuse, -INF , PT ;  /* 0xff8000000800780b */ /* 0x040fe20003f3d000 */
[----:B------:R-:W-:Y:S02]  /*b660*/  FMUL.FTZ R0, R8, R9 ;  /* 0x0000000908007220 */ /* 0x000fe40000410000 */
[----:B------:R-:W-:Y:S03]  /*b670*/  MUFU.EX2 R21, R21 ;  /* 0x0000001500157308 */ /* 0x000fe60000000800 */
[----:B------:R-:W-:-:S05]  /*b680*/  FSEL R109, R0, RZ, P1 ;  /* 0x000000ff006d7208 */ /* 0x000fca0000800000 */
[----:B------:R0:W2:Y:S01]  /*b690*/  MUFU.EX2 R0, R2 ;  /* 0x0000000200007308 */ /* 0x0000a20000000800 */
[-CC-:B------:R-:W-:Y:S01]  /*b6a0*/  FFMA.FTZ R157, R107, R9.reuse, -R109.reuse ;  /* 0x000000096b9d7223 */ /* 0x180fe2000001086d */
[----:B------:R-:W-:Y:S01]  /*b6b0*/  FSEL R107, R8, RZ, P1 ;  /* 0x000000ff086b7208 */ /* 0x000fe20000800000 */
        /* <DEDUP_REMOVED lines=14> */
[----:B--2---:R-:W-:Y:S01]  /*b7a0*/  FFMA.FTZ R7, R0, R7, R89 ;  /* 0x0000000700077223 */ /* 0x004fe20000010059 */
        /* <DEDUP_REMOVED lines=13> */
[-CC-:B------:R-:W-:Y:S01]  /*b880*/  FFMA.FTZ R130, R130, R9.reuse, -R109.reuse ;  /* 0x0000000982827223 */ /* 0x180fe2000001086d */
[----:B------:R-:W2:Y:S01]  /*b890*/  MUFU.EX2 R159, R159 ;  /* 0x0000009f009f7308 */ /* 0x000ea20000000800 */
[----:B------:R-:W-:Y:S01]  /*b8a0*/  FADD.FTZ R107, R93, R120 ;  /* 0x000000785d6b7221 */ /* 0x000fe20000010000 */
[-CC-:B------:R-:W-:Y:S01]  /*b8b0*/  FFMA.FTZ R180, R180, R9.reuse, -R109.reuse ;  /* 0x00000009b4b47223 */ /* 0x180fe2000001086d */
[-CC-:B------:R-:W-:Y:S01]  /*b8c0*/  FFMA.FTZ R134, R134, R9.reuse, -R109.reuse ;  /* 0x0000000986867223 */ /* 0x180fe2000001086d */
[----:B------:R-:W-:Y:S01]  /*b8d0*/  FFMA.FTZ R104, R104, R9, -R109 ;  /* 0x0000000968687223 */ /* 0x000fe2000001086d */
[----:B------:R-:W-:Y:S01]  /*b8e0*/  FADD.FTZ R120, R154, R107 ;  /* 0x0000006b9a787221 */ /* 0x000fe20000010000 */
[----:B------:R-:W-:-:S02]  /*b8f0*/  F2FP.BF16.F32.PACK_AB R150, R20, R15 ;  /* 0x0000000f1496723e */ /* 0x000fc400000010ff */
[----:B------:R-:W3:Y:S01]  /*b900*/  MUFU.EX2 R94, R94 ;  /* 0x0000005e005e7308 */ /* 0x000ee20000000800 */
[----:B0-----:R-:W-:Y:S01]  /*b910*/  FFMA.FTZ R7, R2, R6, R157 ;  /* 0x0000000602077223 */ /* 0x001fe2000001009d */
[----:B------:R-:W-:Y:S01]  /*b920*/  FADD.FTZ R107, R95, R120 ;  /* 0x000000785f6b7221 */ /* 0x000fe20000010000 */
[C---:B------:R-:W-:Y:S01]  /*b930*/  ISETP.GT.AND P1, PT, R10.reuse, R23, PT ;  /* 0x000000170a00720c */ /* 0x040fe20003f24270 */
[----:B------:R-:W-:Y:S02]  /*b940*/  VIADD R10, R10, 0xffffffff ;  /* 0xffffffff0a0a7836 */ /* 0x000fe40000000000 */
[----:B------:R-:W-:Y:S01]  /*b950*/  FADD.FTZ R6, R88, R7 ;  /* 0x0000000758067221 */ /* 0x000fe20000010000 */
[----:B------:R-:W-:Y:S01]  /*b960*/  F2FP.BF16.F32.PACK_AB R152, R154, R93 ;  /* 0x0000005d9a98723e */ /* 0x000fe200000010ff */
[----:B------:R-:W0:Y:S02]  /*b970*/  MUFU.EX2 R153, R153 ;  /* 0x0000009900997308 */ /* 0x000e240000000800 */
[----:B--2---:R-:W-:Y:S01]  /*b980*/  FADD.FTZ R7, R159, R6 ;  /* 0x000000069f077221 */ /* 0x004fe20000010000 */
[----:B------:R-:W-:-:S02]  /*b990*/  F2FP.BF16.F32.PACK_AB R154, R136, R95 ;  /* 0x0000005f889a723e */ /* 0x000fc400000010ff */
[----:B------:R-:W-:Y:S02]  /*b9a0*/  F2FP.BF16.F32.PACK_AB R148, R100, R97 ;  /* 0x000000616494723e */ /* 0x000fe400000010ff */
[----:B------:R-:W-:Y:S01]  /*b9b0*/  F2FP.BF16.F32.PACK_AB R157, R88, R157 ;  /* 0x0000009d589d723e */ /* 0x000fe200000010ff */
        /* <DEDUP_REMOVED lines=18> */
[----:B------:R-:W3:Y:S01]  /*bae0*/  MUFU.EX2 R96, R96 ;  /* 0x0000006000607308 */ /* 0x000ee20000000800 */
[C---:B0-----:R-:W-:Y:S01]  /*baf0*/  FADD.FTZ R6, R106.reuse, R7 ;  /* 0x000000076a067221 */ /* 0x041fe20000010000 */
[----:B------:R-:W-:-:S06]  /*bb00*/  F2FP.BF16.F32.PACK_AB R149, R106, R149 ;  /* 0x000000956a95723e */ /* 0x000fcc00000010ff */
[----:B------:R0:W-:Y:S01]  /*bb10*/  MUFU.EX2 R145, R110 ;  /* 0x0000006e00917308 */ /* 0x0001e20000000800 */
[----:B--2---:R-:W-:-:S07]  /*bb20*/  FADD.FTZ R7, R151, R6 ;  /* 0x0000000697077221 */ /* 0x004fce0000010000 */
[----:B------:R-:W2:Y:S01]  /*bb30*/  MUFU.EX2 R12, R142 ;  /* 0x0000008e000c7308 */ /* 0x000ea20000000800 */
[----:B0-----:R-:W-:Y:S01]  /*bb40*/  FADD.FTZ R110, R100, R107 ;  /* 0x0000006b646e7221 */ /* 0x001fe20000010000 */
[----:B---3--:R-:W-:-:S03]  /*bb50*/  F2FP.BF16.F32.PACK_AB R144, R96, R21 ;  /* 0x000000156090723e */ /* 0x008fc600000010ff */
[----:B------:R-:W-:-:S03]  /*bb60*/  FADD.FTZ R107, R15, R110 ;  /* 0x0000006e0f6b7221 */ /* 0x000fc60000010000 */
[----:B------:R-:W0:Y:S01]  /*bb70*/  MUFU.EX2 R99, R99 ;  /* 0x0000006300637308 */ /* 0x000e220000000800 */
[----:B------:R-:W-:-:S04]  /*bb80*/  FADD.FTZ R110, R20, R107 ;  /* 0x0000006b146e7221 */ /* 0x000fc80000010000 */
[----:B------:R-:W-:-:S03]  /*bb90*/  FADD.FTZ R107, R21, R110 ;  /* 0x0000006e156b7221 */ /* 0x000fc60000010000 */
[----:B------:R-:W3:Y:S01]  /*bba0*/  MUFU.EX2 R92, R92 ;  /* 0x0000005c005c7308 */ /* 0x000ee20000000800 */
[----:B------:R-:W-:Y:S01]  /*bbb0*/  FADD.FTZ R110, R96, R107 ;  /* 0x0000006b606e7221 */ /* 0x000fe20000010000 */
[C---:B--2---:R-:W-:Y:S01]  /*bbc0*/  FADD.FTZ R7, R12.reuse, R7 ;  /* 0x000000070c077221 */ /* 0x044fe20000010000 */
[----:B------:R-:W-:Y:S01]  /*bbd0*/  F2FP.BF16.F32.PACK_AB R151, R12, R151 ;  /* 0x000000970c97723e */ /* 0x000fe200000010ff */
[----:B------:R-:W-:Y:S02]  /*bbe0*/  IMAD.MOV.U32 R12, RZ, RZ, R8 ;  /* 0x000000ffff0c7224 */ /* 0x000fe400078e0008 */
[----:B------:R-:W-:Y:S02]  /*bbf0*/  FADD.FTZ R7, R124, R7 ;  /* 0x000000077c077221 */ /* 0x000fe40000010000 */
[----:B------:R-:W2:Y:S01]  /*bc00*/  MUFU.EX2 R101, R101 ;  /* 0x0000006500657308 */ /* 0x000ea20000000800 */
[----:B0-----:R-:W-:Y:S01]  /*bc10*/  FADD.FTZ R107, R99, R110 ;  /* 0x0000006e636b7221 */ /* 0x001fe20000010000 */
[C---:B------:R-:W-:Y:S01]  /*bc20*/  FADD.FTZ R7, R145.reuse, R7 ;  /* 0x0000000791077221 */ /* 0x040fe20000010000 */
[----:B------:R-:W-:-:S05]  /*bc30*/  F2FP.BF16.F32.PACK_AB R145, R145, R124 ;  /* 0x0000007c9191723e */ /* 0x000fca00000010ff */
[----:B------:R-:W0:Y:S01]  /*bc40*/  MUFU.EX2 R118, R118 ;  /* 0x0000007600767308 */ /* 0x000e220000000800 */
[C---:B---3--:R-:W-:Y:S01]  /*bc50*/  FADD.FTZ R6, R92.reuse, R107 ;  /* 0x0000006b5c067221 */ /* 0x048fe20000010000 */
[----:B------:R-:W-:-:S06]  /*bc60*/  F2FP.BF16.F32.PACK_AB R146, R92, R99 ;  /* 0x000000635c92723e */ /* 0x000fcc00000010ff */
[----:B------:R-:W3:Y:S01]  /*bc70*/  MUFU.EX2 R108, R108 ;  /* 0x0000006c006c7308 */ /* 0x000ee20000000800 */
[----:B--2---:R-:W-:-:S07]  /*bc80*/  FADD.FTZ R107, R101, R6 ;  /* 0x00000006656b7221 */ /* 0x004fce0000010000 */
[----:B------:R2:W4:Y:S01]  /*bc90*/  MUFU.EX2 R147, R156 ;  /* 0x0000009c00937308 */ /* 0x0005220000000800 */
[----:B0-----:R-:W-:-:S07]  /*bca0*/  FADD.FTZ R7, R118, R7 ;  /* 0x0000000776077221 */ /* 0x001fce0000010000 */
[----:B------:R-:W0:Y:S01]  /*bcb0*/  MUFU.EX2 R103, R103 ;  /* 0x0000006700677308 */ /* 0x000e220000000800 */
[----:B---3--:R-:W-:Y:S01]  /*bcc0*/  FADD.FTZ R6, R108, R107 ;  /* 0x0000006b6c067221 */ /* 0x008fe20000010000 */
[----:B--2---:R-:W-:Y:S02]  /*bcd0*/  F2FP.BF16.F32.PACK_AB R156, R90, R89 ;  /* 0x000000595a9c723e */ /* 0x004fe400000010ff */
[----:B------:R-:W-:-:S04]  /*bce0*/  F2FP.BF16.F32.PACK_AB R140, R108, R101 ;  /* 0x000000656c8c723e */ /* 0x000fc800000010ff */
[----:B------:R-:W2:Y:S01]  /*bcf0*/  MUFU.EX2 R122, R122 ;  /* 0x0000007a007a7308 */ /* 0x000ea20000000800 */
[C---:B----4-:R-:W-:Y:S01]  /*bd00*/  FADD.FTZ R7, R147.reuse, R7 ;  /* 0x0000000793077221 */ /* 0x050fe20000010000 */
[----:B------:R-:W-:-:S06]  /*bd10*/  F2FP.BF16.F32.PACK_AB R147, R147, R118 ;  /* 0x000000769393723e */ /* 0x000fcc00000010ff */
        /* <DEDUP_REMOVED lines=27> */
[----:B--2---:R-:W-:-:S07]  /*bed0*/  FADD.FTZ R20, R138, R15 ;  /* 0x0000000f8a147221 */ /* 0x004fce0000010000 */
[----:B------:R-:W2:Y:S01]  /*bee0*/  MUFU.EX2 R104, R104 ;  /* 0x0000006800687308 */ /* 0x000ea20000000800 */
[----:B0-----:R-:W-:Y:S01]  /*bef0*/  FADD.FTZ R6, R139, R6 ;  /* 0x000000068b067221 */ /* 0x001fe20000010000 */
[C---:B---3--:R-:W-:Y:S01]  /*bf00*/  FADD.FTZ R7, R13.reuse, R20 ;  /* 0x000000140d077221 */ /* 0x048fe20000010000 */
[----:B------:R-:W-:Y:S01]  /*bf10*/  F2FP.BF16.F32.PACK_AB R138, R13, R138 ;  /* 0x0000008a0d8a723e */ /* 0x000fe200000010ff */
[----:B------:R-:W-:Y:S02]  /*bf20*/  IMAD.MOV.U32 R13, RZ, RZ, R3 ;  /* 0x000000ffff0d7224 */ /* 0x000fe400078e0003 */
[C---:B--2---:R-:W-:Y:S01]  /*bf30*/  FADD.FTZ R6, R104.reuse, R6 ;  /* 0x0000000668067221 */ /* 0x044fe20000010000 */
[----:B------:R-:W-:Y:S01]  /*bf40*/  F2FP.BF16.F32.PACK_AB R139, R104, R139 ;  /* 0x0000008b688b723e */ /* 0x000fe200000010ff */
[----:B-1----:R-:W-:Y:S06]  /*bf50*/  @P1 BRA `(.L_x_1422) ;  /* 0xffffffd000a01947 */ /* 0x002fec000383ffff */
.L_x_1405:
        /* <DEDUP_REMOVED lines=67> */
.L_x_1423:
[----:B------:R-:W-:Y:S01]  /*c390*/  ULEA UR5, UR36, UR37, 0x3 ;  /* 0x0000002524057291 */ /* 0x000fe2000f8e183f */
[----:B------:R-:W-:-:S05]  /*c3a0*/  IMAD.U32 R0, RZ, RZ, UR38 ;  /* 0x00000026ff007e24 */ /* 0x000fca000f8e00ff */
[----:B------:R-:W-:-:S04]  /*c3b0*/  SHF.L.U32 R0, R0, 0x1f, RZ ;  /* 0x0000001f00007819 */ /* 0x000fc800000006ff */
[----:B------:R0:W1:Y:S01]  /*c3c0*/  SYNCS.PHASECHK.TRANS64.TRYWAIT P1, [UR5+0x2a850], R0 ;  /* 0x02a85000ff0075a7 */ /* 0x0000620008020145 */
[----:B------:R-:W-:Y:S05]  /*c3d0*/  @!P0 BRA `(.L_x_1424) ;  /* 0x0000000000048947 */ /* 0x000fea0003800000 */
[----:B------:R-:W-:Y:S01]  /*c3e0*/  BPT.TRAP 0x1 ;  /* 0x000000040000795c */ /* 0x000fe20000300000 */
.L_x_1424:
[----:B-1----:R-:W-:Y:S05]  /*c3f0*/  @P1 BRA `(.L_x_1425) ;  /* 0x0000000000081947 */ /* 0x002fea0003800000 */
[----:B------:R-:W1:Y:S02]  /*c400*/  SYNCS.PHASECHK.TRANS64.TRYWAIT P0, [UR5+0x2a850], R0 ;  /* 0x02a85000ff0075a7 */ /* 0x000e640008000145 */
[----:B-1----:R-:W-:Y:S05]  /*c410*/  @!P0 BRA `(.L_x_1426) ;  /* 0x0000009000e08947 */ /* 0x002fea0003800000 */
.L_x_1425:
[----:B------:R-:W-:Y:S01]  /*c420*/  UIADD3 UR37, UR37, 0x400, URZ ;  /* 0x0000040025257890 */ /* 0x000fe2000fffe03f */
[----:B------:R-:W-:Y:S01]  /*c430*/  WARPGROUP.ARRIVE ;  /* 0x00000000000079c5 */ /* 0x000fe20000000000 */
[----:B------:R-:W-:Y:S01]  /*c440*/  UMOV UR7, 0x40000040 ;  /* 0x4000004000077882 */ /* 0x000fe20000000000 */
[----:B01----:R-:W0:Y:S01]  /*c450*/  SHFL.BFLY PT, R0, R7, 0x2, 0x1f ;  /* 0x0c401f0007007f89 */ /* 0x003e2200000e0000 */
[----:B------:R-:W-:Y:S01]  /*c460*/  USHF.R.U32.HI UR37, URZ, 0x4, UR37 ;  /* 0x000000043f257899 */ /* 0x000fe20008011625 */
[----:B------:R-:W-:Y:S02]  /*c470*/  IMAD.U32 R13, RZ, RZ, UR5 ;  /* 0x00000005ff0d7e24 */ /* 0x000fe4000f8e00ff */
[----:B------:R-:W1:Y:S01]  /*c480*/  SHFL.BFLY PT, R5, R6, 0x2, 0x1f ;  /* 0x0c401f0006057f89 */ /* 0x000e6200000e0000 */
[----:B------:R-:W-:Y:S01]  /*c490*/  ULOP3.LUT UR37, UR37, 0x3fff, URZ, 0xc0, !UPT ;  /* 0x00003fff25257892 */ /* 0x000fe2000f8ec03f */
[----:B------:R-:W-:Y:S01]  /*c4a0*/  IMAD.MOV.U32 R4, RZ, RZ, RZ ;  /* 0x000000ffff047224 */ /* 0x000fe200078e00ff */
[----:B------:R-:W2:Y:S02]  /*c4b0*/  S2R R14, SR_TID.X ;  /* 0x00000000000e7919 */ /* 0x000ea40000002100 */
[----:B------:R-:W-:Y:S01]  /*c4c0*/  ULOP3.LUT UR4, UR37, 0x3000000, URZ, 0xfc, !UPT ;  /* 0x0300000025047892 */ /* 0x000fe2000f8efc3f */
[----:B------:R-:W-:-:S03]  /*c4d0*/  VIADD R166, R166, 0x1 ;  /* 0x00000001a6a67836 */ /* 0x000fc60000000000 */
[----:B------:R-:W-:Y:S02]  /*c4e0*/  UIMAD UR4, UR36, 0x600, UR4 ;  /* 0x00000600240478a4 */ /* 0x000fe4000f8e0204 */
[----:B------:R-:W-:-:S04]  /*c4f0*/  UIADD3 UR36, UR36, 0x1, URZ ;  /* 0x0000000124247890 */ /* 0x000fc8000fffe03f */
[----:B------:R-:W-:Y:S01]  /*c500*/  UISETP.NE.AND UP0, UPT, UR36, 0x2, UPT ;  /* 0x000000022400788c */ /* 0x000fe2000bf05270 */
[----:B------:R-:W-:Y:S02]  /*c510*/  UMOV UR6, UR4 ;  /* 0x0000000400067c82 */ /* 0x000fe40008000000 */
[----:B------:R-:W-:Y:S01]  /*c520*/  HGMMA.64x128x16.F32.BF16 R24, R156, gdesc[UR4].tnspB, R24, gsb0 ;  /* 0x41e000049c187df0 */ /* 0x000fe20008001818 */
[----:B------:R-:W-:Y:S01]  /*c530*/  UIADD3 UR6, UR4, 0x80, URZ ;  /* 0x0000008004067890 */ /* 0x000fe2000fffe03f */
[----:B0-----:R-:W-:Y:S01]  /*c540*/  FADD.FTZ R0, R0, R7 ;  /* 0x0000000700007221 */ /* 0x001fe20000010000 */
[----:B------:R-:W-:Y:S01]  /*c550*/  UMOV UR7, 0x40000040 ;  /* 0x4000004000077882 */ /* 0x000fe20000000000 */
[----:B------:R-:W-:Y:S01]  /*c560*/  USEL UR36, UR36, URZ, UP0 ;  /* 0x0000003f24247287 */ /* 0x000fe20008000000 */
[----:B-1----:R-:W-:Y:S02]  /*c570*/  FADD.FTZ R2, R5, R6 ;  /* 0x0000000605027221 */ /* 0x002fe40000010000 */
[----:B------:R-:W0:Y:S04]  /*c580*/  SHFL.BFLY PT, R5, R0, 0x1, 0x1f ;  /* 0x0c201f0000057f89 */ /* 0x000e2800000e0000 */
[----:B------:R-:W1:Y:S01]  /*c590*/  SHFL.BFLY PT, R11, R2, 0x1, 0x1f ;  /* 0x0c201f00020b7f89 */ /* 0x000e6200000e0000 */
[----:B--2---:R-:W-:Y:S01]  /*c5a0*/  LOP3.LUT P2, RZ, R14, 0x7f, RZ, 0xc0, !PT ;  /* 0x0000007f0eff7812 */ /* 0x004fe2000784c0ff */
[----:B0-----:R-:W-:Y:S01]  /*c5b0*/  FADD.FTZ R10, R0, R5 ;  /* 0x00000005000a7221 */ /* 0x001fe20000010000 */
[----:B------:R-:W-:-:S02]  /*c5c0*/  IMAD.MOV.U32 R0, RZ, RZ, -0x800000 ;  /* 0xff800000ff007424 */ /* 0x000fc400078e00ff */
[----:B-1----:R-:W-:Y:S02]  /*c5d0*/  FADD.FTZ R12, R2, R11 ;  /* 0x0000000b020c7221 */ /* 0x002fe40000010000 */
[----:B------:R-:W-:Y:S01]  /*c5e0*/  FSETP.NE.FTZ.AND P0, PT, R10, RZ, PT ;  /* 0x000000ff0a00720b */ /* 0x000fe20003f15000 */
[----:B------:R-:W-:Y:S02]  /*c5f0*/  IMAD.MOV.U32 R11, RZ, RZ, RZ ;  /* 0x000000ffff0b7224 */ /* 0x000fe400078e00ff */
[----:B------:R-:W-:Y:S01]  /*c600*/  IMAD.MOV.U32 R2, RZ, RZ, -0x800000 ;  /* 0xff800000ff027424 */ /* 0x000fe200078e00ff */
[----:B------:R-:W-:-:S09]  /*c610*/  FSETP.NE.FTZ.AND P1, PT, R12, RZ, PT ;  /* 0x000000ff0c00720b */ /* 0x000fd20003f35000 */
[C---:B------:R-:W-:Y:S01]  /*c620*/  @P0 FMUL.FTZ R6, R9.reuse, 0.69314718246459960938 ;  /* 0x3f31721809060820 */ /* 0x040fe20000410000 */
[----:B------:R-:W0:Y:S03]  /*c630*/  @P0 MUFU.LG2 R5, R10 ;  /* 0x0000000a00050308 */ /* 0x000e260000000c00 */
[----:B------:R-:W-:Y:S01]  /*c640*/  @P1 FMUL.FTZ R14, R9, 0.69314718246459960938 ;  /* 0x3f317218090e1820 */ /* 0x000fe20000410000 */
[----:B------:R-:W-:-:S04]  /*c650*/  @!P2 VIADD R9, R13, 0x2a860 ;  /* 0x0002a8600d09a836 */ /* 0x000fc80000000000 */
[----:B------:R-:W1:Y:S01]  /*c660*/  @P1 MUFU.LG2 R7, R12 ;  /* 0x0000000c00071308 */ /* 0x000e620000000c00 */
[----:B------:R-:W-:-:S07]  /*c670*/  @!P2 PRMT R9, RZ, 0x654, R9 ;  /* 0x00000654ff09a816 */ /* 0x000fce0000000009 */
[----:B------:R-:W2:Y:S01]  /*c680*/  @P0 MUFU.RCP R4, R10 ;  /* 0x0000000a00040308 */ /* 0x000ea20000001000 */
[----:B0-----:R-:W-:-:S04]  /*c690*/  @P0 FMUL.FTZ R5, R5, 0.69314718246459960938 ;  /* 0x3f31721805050820 */ /* 0x001fc80000410000 */
[----:B------:R-:W-:Y:S01]  /*c6a0*/  @P0 FFMA.FTZ R2, R6, R3, R5 ;  /* 0x0000000306020223 */ /* 0x000fe20000010005 */
[----:B------:R-:W-:Y:S02]  /*c6b0*/  PLOP3.LUT P0, PT, PT, PT, PT, 0x8, 0x0 ;  /* 0x000000000000781c */ /* 0x000fe40003f0e170 */
[----:B------:R-:W0:Y:S01]  /*c6c0*/  @P1 MUFU.RCP R11, R12 ;  /* 0x0000000c000b1308 */ /* 0x000e220000001000 */
        /* <DEDUP_REMOVED lines=94> */
.L_x_1356:
[----:B------:R-:W0:Y:S01]  /*ccb0*/  S2R R4, SR_CgaCtaId ;  /* 0x0000000000047919 */ /* 0x000e220000008800 */
[----:B------:R-:W-:Y:S01]  /*ccc0*/  MOV R3, 0x400 ;  /* 0x0000040000037802 */ /* 0x000fe20000000f00 */
[----:B------:R-:W-:Y:S01]  /*ccd0*/  BSSY B0, `(.L_x_1427) ;  /* 0x00001f3000007945 */ /* 0x000fe20003800000 */
[----:B------:R-:W-:Y:S02]  /*cce0*/  BAR.SYNC.DEFER_BLOCKING 0x5, 0x180 ;  /* 0x0146000000007b1d */ /* 0x000fe40000010000 */
[----:B0-----:R-:W-:-:S05]  /*ccf0*/  LEA R3, R4, R3, 0x18 ;  /* 0x0000000304037211 */ /* 0x001fca00078ec0ff */
[----:B------:R0:W1:Y:S01]  /*cd00*/  LDS.128 R44, [R3+0x2a8d0] ;  /* 0x02a8d000032c7984 */ /* 0x0000620000000c00 */
[----:B------:R-:W-:Y:S06]  /*cd10*/  BAR.ARV 0x4, 0x180 ;  /* 0x0106000000007b1d */ /* 0x000fec0000002000 */
[----:B------:R-:W-:Y:S05]  /*cd20*/  @P0 BRA `(.L_x_1428) ;  /* 0x0000001400040947 */ /* 0x000fea0003800000 */
[----:B------:R-:W2:Y:S01]  /*cd30*/  S2R R4, SR_SWINHI ;  /* 0x0000000000047919 */ /* 0x000ea20000002f00 */
[----:B------:R-:W-:Y:S02]  /*cd40*/  F2FP.BF16.F32.PACK_AB R7, R7, R8 ;  /* 0x000000080707723e */ /* 0x000fe400000010ff */
[----:B------:R-:W-:Y:S01]  /*cd50*/  F2FP.BF16.F32.PACK_AB R6, R6, R91 ;  /* 0x0000005b0606723e */ /* 0x000fe200000010ff */
[----:B------:R-:W-:Y:S01]  /*cd60*/  BAR.SYNC.DEFER_BLOCKING 0x1, 0x100 ;  /* 0x0044000000007b1d */ /* 0x000fe20000010000 */
        /* <DEDUP_REMOVED lines=10> */
[----:B------:R-:W-:Y:S02]  /*ce10*/  MOV R16, R3 ;  /* 0x0000000300107202 */ /* 0x000fe40000000f00 */
[----:B--2---:R-:W-:-:S03]  /*ce20*/  MOV R17, R4 ;  /* 0x0000000400117202 */ /* 0x004fc60000000f00 */
[----:B------:R-:W-:-:S03]  /*ce30*/  IMAD.WIDE R4, R170, 0x2, R16 ;  /* 0x00000002aa047825 */ /* 0x000fc600078e0210 */
[C---:B------:R-:W-:Y:S02]  /*ce40*/  LOP3.LUT R9, R4.reuse, 0x380, RZ, 0xc0, !PT ;  /* 0x0000038004097812 */ /* 0x040fe400078ec0ff */
[C---:B------:R-:W-:Y:S02]  /*ce50*/  IADD3 R73, P5, R4.reuse, 0x40, RZ ;  /* 0x0000004004497810 */ /* 0x040fe40007fbe0ff */
[C---:B------:R-:W-:Y:S02]  /*ce60*/  IADD3 R23, P6, R4.reuse, 0x20, RZ ;  /* 0x0000002004177810 */ /* 0x040fe40007fde0ff */
[----:B------:R-:W-:Y:S01]  /*ce70*/  IADD3 R97, P4, R4, 0x60, RZ ;  /* 0x0000006004617810 */ /* 0x000fe20007f9e0ff */
[--C-:B------:R-:W-:Y:S01]  /*ce80*/  IMAD.X R25, RZ, RZ, R5.reuse, P5 ;  /* 0x000000ffff197224 */ /* 0x100fe200028e0605 */
[----:B------:R-:W-:Y:S01]  /*ce90*/  SHF.R.U64 R9, R9, 0x3, RZ ;  /* 0x0000000309097819 */ /* 0x000fe200000012ff */
[--C-:B------:R-:W-:Y:S01]  /*cea0*/  IMAD.X R27, RZ, RZ, R5.reuse, P6 ;  /* 0x000000ffff1b7224 */ /* 0x100fe200030e0605 */
[----:B------:R-:W-:Y:S01]  /*ceb0*/  LOP3.LUT R20, R73, 0x380, RZ, 0xc0, !PT ;  /* 0x0000038049147812 */ /* 0x000fe200078ec0ff */
[----:B------:R-:W-:Y:S01]  /*cec0*/  IMAD.X R21, RZ, RZ, R5, P4 ;  /* 0x000000ffff157224 */ /* 0x000fe200020e0605 */
[----:B------:R-:W-:-:S02]  /*ced0*/  LOP3.LUT R14, R23, 0x380, RZ, 0xc0, !PT ;  /* 0x00000380170e7812 */ /* 0x000fc400078ec0ff */
[----:B-1----:R-:W-:Y:S02]  /*cee0*/  LOP3.LUT R44, R97, 0x380, RZ, 0xc0, !PT ;  /* 0x00000380612c7812 */ /* 0x002fe400078ec0ff */
[C---:B------:R-:W-:Y:S02]  /*cef0*/  IADD3 R99, P3, R4.reuse, 0x4000, RZ ;  /* 0x0000400004637810 */ /* 0x040fe40007f7e0ff */
[C---:B------:R-:W-:Y:S02]  /*cf00*/  IADD3 R101, P2, R4.reuse, 0x4020, RZ ;  /* 0x0000402004657810 */ /* 0x040fe40007f5e0ff */
[C---:B------:R-:W-:Y:S01]  /*cf10*/  IADD3 R90, P1, R4.reuse, 0x4040, RZ ;  /* 0x00004040045a7810 */ /* 0x040fe20007f3e0ff */
[--C-:B------:R-:W-:Y:S01]  /*cf20*/  IMAD.X R15, RZ, RZ, R5.reuse, P3 ;  /* 0x000000ffff0f7224 */ /* 0x100fe200018e0605 */
[----:B------:R-:W-:Y:S01]  /*cf30*/  IADD3 R103, P0, R4, 0x4060, RZ ;  /* 0x0000406004677810 */ /* 0x000fe20007f1e0ff */
[--C-:B------:R-:W-:Y:S01]  /*cf40*/  IMAD.X R13, RZ, RZ, R5.reuse, P2 ;  /* 0x000000ffff0d7224 */ /* 0x100fe200010e0605 */
[----:B------:R-:W-:Y:S01]  /*cf50*/  LOP3.LUT R4, R9, R4, RZ, 0x3c, !PT ;  /* 0x0000000409047212 */ /* 0x000fe200078e3cff */
[--C-:B------:R-:W-:Y:S01]  /*cf60*/  IMAD.X R11, RZ, RZ, R5.reuse, P1 ;  /* 0x000000ffff0b7224 */ /* 0x100fe200008e0605 */
[----:B------:R-:W-:Y:S01]  /*cf70*/  SHF.R.U64 R20, R20, 0x3, RZ ;  /* 0x0000000314147819 */ /* 0x000fe200000012ff */
[----:B------:R-:W-:Y:S01]  /*cf80*/  IMAD.X R9, RZ, RZ, R5, P0 ;  /* 0x000000ffff097224 */ /* 0x000fe200000e0605 */
[----:B------:R-:W-:-:S02]  /*cf90*/  SHF.R.U64 R14, R14, 0x3, RZ ;  /* 0x000000030e0e7819 */ /* 0x000fc400000012ff */
[----:B------:R-:W-:Y:S02]  /*cfa0*/  SHF.R.U64 R44, R44, 0x3, RZ ;  /* 0x000000032c2c7819 */ /* 0x000fe400000012ff */
[----:B------:R-:W-:Y:S02]  /*cfb0*/  MOV R94, R4 ;  /* 0x00000004005e7202 */ /* 0x000fe40000000f00 */
[----:B------:R-:W-:Y:S02]  /*cfc0*/  LOP3.LUT R24, R20, R73, RZ, 0x3c, !PT ;  /* 0x0000004914187212 */ /* 0x000fe400078e3cff */
[----:B------:R-:W-:Y:S02]  /*cfd0*/  F2FP.BF16.F32.PACK_AB R5, R10, R93 ;  /* 0x0000005d0a05723e */ /* 0x000fe400000010ff */
[----:B------:R-:W-:Y:S02]  /*cfe0*/  LOP3.LUT R26, R14, R23, RZ, 0x3c, !PT ;  /* 0x000000170e1a7212 */ /* 0x000fe400078e3cff */
[----:B------:R-:W-:-:S02]  /*cff0*/  LOP3.LUT R20, R44, R97, RZ, 0x3c, !PT ;  /* 0x000000612c147212 */ /* 0x000fc400078e3cff */
[----:B------:R-:W-:Y:S01]  /*d000*/  LOP3.LUT R10, R101, 0x380, RZ, 0xc0, !PT ;  /* 0x00000380650a7812 */ /* 0x000fe200078ec0ff */
[----:B------:R-:W1:Y:S01]  /*d010*/  LDC.64 R96, c[0x0][0xc00] ;  /* 0x00030000ff607b82 */ /* 0x000e620000000a00 */
[----:B------:R-:W-:Y:S02]  /*d020*/  LOP3.LUT R23, R90, 0x380, RZ, 0xc0, !PT ;  /* 0x000003805a177812 */ /* 0x000fe400078ec0ff */
[----:B------:R-:W-:Y:S02]  /*d030*/  LOP3.LUT R44, R103, 0x380, RZ, 0xc0, !PT ;  /* 0x00000380672c7812 */ /* 0x000fe400078ec0ff */
[----:B------:R-:W-:Y:S02]  /*d040*/  LOP3.LUT R72, R99, 0x380, RZ, 0xc0, !PT ;  /* 0x0000038063487812 */ /* 0x000fe400078ec0ff */
[----:B------:R-:W-:Y:S02]  /*d050*/  SHF.R.U64 R10, R10, 0x3, RZ ;  /* 0x000000030a0a7819 */ /* 0x000fe400000012ff */
[----:B------:R-:W-:-:S02]  /*d060*/  SHF.R.U64 R23, R23, 0x3, RZ ;  /* 0x0000000317177819 */ /* 0x000fc400000012ff */
[----:B------:R-:W-:Y:S02]  /*d070*/  SHF.R.U64 R44, R44, 0x3, RZ ;  /* 0x000000032c2c7819 */ /* 0x000fe400000012ff */
[----:B------:R-:W-:Y:S02]  /*d080*/  F2FP.BF16.F32.PACK_AB R4, R12, R95 ;  /* 0x0000005f0c04723e */ /* 0x000fe400000010ff */
[----:B------:R-:W-:Y:S02]  /*d090*/  SHF.R.U64 R72, R72, 0x3, RZ ;  /* 0x0000000348487819 */ /* 0x000fe400000012ff */
[----:B------:R-:W-:Y:S01]  /*d0a0*/  LOP3.LUT R12, R10, R101, RZ, 0x3c, !PT ;  /* 0x000000650a0c7212 */ /* 0x000fe200078e3cff */
[----:B------:R2:W-:Y:S01]  /*d0b0*/  STSM.16.M88.4 [R94], R4 ;  /* 0x000000045e007844 */ /* 0x0005e20000000200 */
[----:B------:R-:W-:Y:S02]  /*d0c0*/  LOP3.LUT R10, R23, R90, RZ, 0x3c, !PT ;  /* 0x0000005a170a7212 */ /* 0x000fe400078e3cff */
[----:B------:R-:W-:-:S02]  /*d0d0*/  LOP3.LUT R8, R44, R103, RZ, 0x3c, !PT ;  /* 0x000000672c087212 */ /* 0x000fc400078e3cff */
[----:B------:R-:W-:Y:S02]  /*d0e0*/  LOP3.LUT R14, R72, R99, RZ, 0x3c, !PT ;  /* 0x00000063480e7212 */ /* 0x000fe400078e3cff */
[----:B------:R-:W-:Y:S02]  /*d0f0*/  MOV R72, R10 ;  /* 0x0000000a00487202 */ /* 0x000fe40000000f00 */
[----:B------:R-:W-:Y:S02]  /*d100*/  MOV R44, R8 ;  /* 0x00000008002c7202 */ /* 0x000fe40000000f00 */
[----:B------:R-:W-:Y:S02]  /*d110*/  MOV R92, R26 ;  /* 0x0000001a005c7202 */ /* 0x000fe40000000f00 */
[----:B------:R-:W-:Y:S02]  /*d120*/  F2FP.BF16.F32.PACK_AB R8, R88, R89 ;  /* 0x000000595808723e */ /* 0x000fe400000010ff */
[----:B------:R-:W-:-:S02]  /*d130*/  F2FP.BF16.F32.PACK_AB R9, R35, R34 ;  /* 0x000000222309723e */ /* 0x000fc400000010ff */
[----:B------:R-:W-:Y:S02]  /*d140*/  F2FP.BF16.F32.PACK_AB R10, R37, R36 ;  /* 0x00000024250a723e */ /* 0x000fe400000010ff */
[----:B------:R-:W-:Y:S02]  /*d150*/  F2FP.BF16.F32.PACK_AB R11, R39, R38 ;  /* 0x00000026270b723e */ /* 0x000fe400000010ff */
[----:B------:R-:W-:Y:S02]  /*d160*/  MOV R91, R24 ;  /* 0x00000018005b7202 */ /* 0x000fe40000000f00 */
[----:B--2---:R-:W-:Y:S01]  /*d170*/  F2FP.BF16.F32.PACK_AB R4, R41, R40 ;  /* 0x000000282904723e */ /* 0x004fe200000010ff */
[----:B------:R-:W-:Y:S01]  /*d180*/  STSM.16.M88.4 [R92], R8 ;  /* 0x000000085c007844 */ /* 0x000fe20000000200 */
[----:B------:R-:W-:Y:S02]  /*d190*/  F2FP.BF16.F32.PACK_AB R5, R43, R42 ;  /* 0x0000002a2b05723e */ /* 0x000fe400000010ff */
[----:B------:R-:W-:-:S02]  /*d1a0*/  F2FP.BF16.F32.PACK_AB R6, R32, R33 ;  /* 0x000000212006723e */ /* 0x000fc400000010ff */
[----:B------:R-:W-:Y:S02]  /*d1b0*/  F2FP.BF16.F32.PACK_AB R7, R30, R31 ;  /* 0x0000001f1e07723e */ /* 0x000fe400000010ff */
[----:B------:R-:W-:Y:S02]  /*d1c0*/  MOV R23, R14 ;  /* 0x0000000e00177202 */ /* 0x000fe40000000f00 */
[----:B------:R-:W-:Y:S01]  /*d1d0*/  MOV R73, R12 ;  /* 0x0000000c00497202 */ /* 0x000fe20000000f00 */
[----:B------:R2:W-:Y:S01]  /*d1e0*/  STSM.16.M88.4 [R91], R4 ;  /* 0x000000045b007844 */ /* 0x0005e20000000200 */
[----:B------:R-:W-:Y:S02]  /*d1f0*/  MOV R90, R20 ;  /* 0x00000014005a7202 */ /* 0x000fe40000000f00 */
[----:B------:R-:W-:Y:S01]  /*d200*/  F2FP.BF16.F32.PACK_AB R12, R49, R48 ;  /* 0x00000030310c723e */ /* 0x000fe200000010ff */
[----:B------:R-:W3:Y:S01]  /*d210*/  LDC.64 R20, c[0x0][0xc00] ;  /* 0x00030000ff147b82 */ /* 0x000ee20000000a00 */
[----:B------:R-:W-:-:S02]  /*d220*/  F2FP.BF16.F32.PACK_AB R13, R51, R50 ;  /* 0x00000032330d723e */ /* 0x000fc400000010ff */
[----:B------:R-:W-:Y:S02]  /*d230*/  F2FP.BF16.F32.PACK_AB R14, R53, R52 ;  /* 0x00000034350e723e */ /* 0x000fe400000010ff */
[----:B------:R-:W-:Y:S02]  /*d240*/  F2FP.BF16.F32.PACK_AB R15, R55, R54 ;  /* 0x00000036370f723e */ /* 0x000fe400000010ff */
[----:B------:R-:W-:Y:S01]  /*d250*/  F2FP.BF16.F32.PACK_AB R24, R57, R56 ;  /* 0x000000383918723e */ /* 0x000fe200000010ff */
[----:B------:R-:W-:Y:S01]  /*d260*/  ULDC UR4, c[0x0][0xa88] ;  /* 0x0002a20000047ab9 */ /* 0x000fe20000000800 */
[----:B------:R-:W-:Y:S01]  /*d270*/  F2FP.BF16.F32.PACK_AB R25, R59, R58 ;  /* 0x0000003a3b19723e */ /* 0x000fe200000010ff */
[----:B------:R-:W-:Y:S01]  /*d280*/  STSM.16.M88.4 [R90], R12 ;  /* 0x0000000c5a007844 */ /* 0x000fe20000000200 */
[----:B------:R-:W-:Y:S01]  /*d290*/  F2FP.BF16.F32.PACK_AB R26, R61, R60 ;  /* 0x0000003c3d1a723e */ /* 0x000fe200000010ff */
[----:B--2---:R-:W2:Y:S01]  /*d2a0*/  LDC.64 R4, c[0x0][0xc08] ;  /* 0x00030200ff047b82 */ /* 0x004ea20000000a00 */
[----:B------:R-:W-:-:S02]  /*d2b0*/  F2FP.BF16.F32.PACK_AB R27, R63, R62 ;  /* 0x0000003e3f1b723e */ /* 0x000fc400000010ff */
[----:B------:R-:W-:Y:S02]  /*d2c0*/  F2FP.BF16.F32.PACK_AB R30, R77, R76 ;  /* 0x0000004c4d1e723e */ /* 0x000fe400000010ff */
[----:B------:R-:W-:Y:S01]  /*d2d0*/  F2FP.BF16.F32.PACK_AB R31, R79, R78 ;  /* 0x0000004e4f1f723e */ /* 0x000fe200000010ff */
[----:B------:R4:W-:Y:S01]  /*d2e0*/  STSM.16.M88.4 [R23], R24 ;  /* 0x0000001817007844 */ /* 0x0009e20000000200 */
[----:B-1----:R-:W-:Y:S01]  /*d2f0*/  ISETP.NE.U32.AND P0, PT, R96, RZ, PT ;  /* 0x000000ff6000720c */ /* 0x002fe20003f05070 */
[----:B------:R-:W1:Y:S02]  /*d300*/  LDC R52, c[0x0][0xbe8] ;  /* 0x0002fa00ff347b82 */ /* 0x000e640000000800 */
[----:B------:R0:W-:Y:S01]  /*d310*/  STSM.16.M88.4 [R73], R64 ;  /* 0x0000004049007844 */ /* 0x0001e20000000200 */
[----:B------:R-:W-:Y:S01]  /*d320*/  ISETP.NE.AND.EX P0, PT, R97, RZ, PT, P0 ;  /* 0x000000ff6100720c */ /* 0x000fe20003f05300 */
[----:B---3--:R-:W-:Y:S02]  /*d330*/  IMAD.WIDE R20, R164, 0x4, R20 ;  /* 0x00000004a4147825 */ /* 0x008fe400078e0214 */
[----:B------:R0:W-:Y:S04]  /*d340*/  STSM.16.M88.4 [R72], R28 ;  /* 0x0000001c48007844 */ /* 0x0001e80000000200 */
[----:B------:R0:W-:Y:S01]  /*d350*/  STSM.16.M88.4 [R44], R80 ;  /* 0x000000502c007844 */ /* 0x0001e20000000200 */
[----:B------:R-:W-:-:S02]  /*d360*/  IMAD.U32 R7, RZ, RZ, UR4 ;  /* 0x00000004ff077e24 */ /* 0x000fc4000f8e00ff */
[----:B----4-:R-:W-:Y:S01]  /*d370*/  IMAD.MOV.U32 R23, RZ, RZ, RZ ;  /* 0x000000ffff177224 */ /* 0x010fe200078e00ff */
[----:B------:R-:W-:Y:S01]  /*d380*/  BAR.SYNC.DEFER_BLOCKING 0x1, 0x100 ;  /* 0x0044000000007b1d */ /* 0x000fe20000010000 */
[----:B--2---:R-:W-:-:S04]  /*d390*/  ISETP.NE.U32.AND P2, PT, R4, RZ, PT ;  /* 0x000000ff0400720c */ /* 0x004fc80003f45070 */
[----:B------:R-:W-:-:S13]  /*d3a0*/  ISETP.NE.AND.EX P2, PT, R5, RZ, PT, P2 ;  /* 0x000000ff0500720c */ /* 0x000fda0003f45320 */
[----:B------:R-:W2:Y:S01]  /*d3b0*/  @P2 LDC.64 R4, c[0x0][0xc08] ;  /* 0x00030200ff042b82 */ /* 0x000ea20000000a00 */
[----:B------:R0:W5:Y:S01]  /*d3c0*/  @P0 LDG.E R23, desc[UR60][R20.64] ;  /* 0x0000003c14170981 */ /* 0x000162000c1e1900 */
[----:B-1----:R-:W-:-:S13]  /*d3d0*/  ISETP.NE.AND P1, PT, R52, 0x1, PT ;  /* 0x000000013400780c */ /* 0x002fda0003f25270 */
[----:B------:R-:W1:Y:S01]  /*d3e0*/  @P1 LDC R6, c[0x0][0xbec] ;  /* 0x0002fb00ff061b82 */ /* 0x000e620000000800 */
[----:B--2---:R-:W-:-:S07]  /*d3f0*/  @P2 IMAD.WIDE R4, R164, 0x4, R4 ;  /* 0x00000004a4042825 */ /* 0x004fce00078e0204 */
[----:B------:R-:W2:Y:S01]  /*d400*/  @P1 LDC R11, c[0x0][0xbf0] ;  /* 0x0002fc00ff0b1b82 */ /* 0x000ea20000000800 */
[----:B------:R0:W5:Y:S01]  /*d410*/  @P2 LDG.E R7, desc[UR60][R4.64] ;  /* 0x0000003c04072981 */ /* 0x000162000c1e1900 */
[----:B------:R-:W-:Y:S05]  /*d420*/  @P2 BRA `(.L_x_1429) ;  /* 0x0000000000102947 */ /* 0x000fea0003800000 */
[----:B------:R-:W-:Y:S05]  /*d430*/  @!P0 BRA `(.L_x_1429) ;  /* 0x00000000000c8947 */ /* 0x000fea0003800000 */
[----:B0-----:R-:W3:Y:S04]  /*d440*/  LDG.E R4, desc[UR60][R20.64] ;  /* 0x0000003c14047981 */ /* 0x001ee8000c1e1900 */
[----:B-----5:R-:W3:Y:S02]  /*d450*/  LDG.E R7, desc[UR60][R20.64+0x4] ;  /* 0x0000043c14077981 */ /* 0x020ee4000c1e1900 */
[----:B---3--:R-:W-:-:S07]  /*d460*/  IMAD.IADD R7, R7, 0x1, -R4 ;  /* 0x0000000107077824 */ /* 0x008fce00078e0a04 */
.L_x_1429:
[----:B0-----:R-:W-:Y:S01]  /*d470*/  SHF.R.S32.HI R44, RZ, 0x1f, R163 ;  /* 0x0000001fff2c7819 */ /* 0x001fe200000114a3 */
[----:B------:R-:W-:Y:S01]  /*d480*/  IMAD.IADD R15, R22, 0x1, R18 ;  /* 0x00000001160f7824 */ /* 0x000fe200078e0212 */
[----:B------:R-:W-:Y:S01]  /*d490*/  ULDC.64 UR4, c[0x0][0xb90] ;  /* 0x0002e40000047ab9 */ /* 0x000fe20000000a00 */
[--C-:B-----5:R-:W-:Y:S01]  /*d4a0*/  SHF.R.S32.HI R21, RZ, 0x1f, R23.reuse ;  /* 0x0000001fff157819 */ /* 0x120fe20000011417 */
[----:B------:R-:W-:Y:S01]  /*d4b0*/  IMAD.MOV.U32 R20, RZ, RZ, R23 ;  /* 0x000000ffff147224 */ /* 0x000fe200078e0017 */
[----:B------:R-:W-:Y:S01]  /*d4c0*/  SHF.R.S32.HI R8, RZ, 0x1f, R164 ;  /* 0x0000001fff087819 */ /* 0x000fe200000114a4 */
[----:B------:R-:W-:Y:S01]  /*d4d0*/  IMAD R4, R44, UR4, RZ ;  /* 0x000000042c047c24 */ /* 0x000fe2000f8e02ff */
[----:B------:R-:W-:Y:S01]  /*d4e0*/  SEL R53, R164, RZ, !P0 ;  /* 0x000000ffa4357207 */ /* 0x000fe20004000000 */
[----:B-1----:R-:W-:-:S04]  /*d4f0*/  @P1 IMAD.HI.U32 R6, R15, R6, RZ ;  /* 0x000000060f061227 */ /* 0x002fc800078e00ff */
[----:B------:R-:W-:Y:S01]  /*d500*/  IMAD.MOV.U32 R9, RZ, RZ, R15 ;  /* 0x000000ffff097224 */ /* 0x000fe200078e000f */
[----:B--2---:R-:W-:Y:S01]  /*d510*/  @P1 SHF.R.U32.HI R9, RZ, R11, R6 ;  /* 0x0000000bff091219 */ /* 0x004fe20000011606 */
[C---:B------:R-:W-:Y:S02]  /*d520*/  IMAD R13, R163.reuse, UR5, R4 ;  /* 0x00000005a30d7c24 */ /* 0x040fe4000f8e0204 */
[----:B------:R-:W-:Y:S01]  /*d530*/  IMAD.WIDE.U32 R4, R163, UR4, R20 ;  /* 0x00000004a3047c25 */ /* 0x000fe2000f8e0014 */
[----:B------:R-:W-:Y:S01]  /*d540*/  SEL R20, R8, RZ, !P0 ;  /* 0x000000ff08147207 */ /* 0x000fe20004000000 */
[----:B------:R-:W-:Y:S02]  /*d550*/  ULDC.64 UR4, c[0x0][0xb98] ;  /* 0x0002e60000047ab9 */ /* 0x000fe40000000a00 */
[----:B------:R-:W-:Y:S02]  /*d560*/  IMAD R11, R165, 0x40, R160 ;  /* 0x00000040a50b7824 */ /* 0x000fe400078e02a0 */
[----:B------:R-:W-:-:S02]  /*d570*/  IMAD.IADD R5, R5, 0x1, R13 ;  /* 0x0000000105057824 */ /* 0x000fc400078e020d */
[----:B------:R-:W-:Y:S02]  /*d580*/  IMAD.MOV R13, RZ, RZ, -R9 ;  /* 0x000000ffff0d7224 */ /* 0x000fe400078e0a09 */
[----:B------:R-:W-:-:S04]  /*d590*/  IMAD.WIDE R16, R11, 0x2, R16 ;  /* 0x000000020b107825 */ /* 0x000fc800078e0210 */
[----:B------:R-:W-:Y:S01]  /*d5a0*/  IMAD R6, R20, UR4, RZ ;  /* 0x0000000414067c24 */ /* 0x000fe2000f8e02ff */
[C---:B------:R-:W-:Y:S01]  /*d5b0*/  IADD3 R41, P6, R16.reuse, 0x4000, RZ ;  /* 0x0000400010297810 */ /* 0x040fe20007fde0ff */
[----:B------:R-:W-:Y:S01]  /*d5c0*/  IMAD.WIDE.U32 R4, R53, UR4, R4 ;  /* 0x0000000435047c25 */ /* 0x000fe2000f8e0004 */
[----:B------:R-:W-:Y:S02]  /*d5d0*/  IADD3 R37, P5, R16, 0x5000, RZ ;  /* 0x0000500010257810 */ /* 0x000fe40007fbe0ff */
[----:B------:R-:W-:Y:S01]  /*d5e0*/  LOP3.LUT R40, R41, 0x380, RZ, 0xc0, !PT ;  /* 0x0000038029287812 */ /* 0x000fe200078ec0ff */
[----:B------:R-:W-:Y:S01]  /*d5f0*/  IMAD R11, R52, R13, R15 ;  /* 0x0000000d340b7224 */ /* 0x000fe200078e020f */
[----:B------:R-:W-:Y:S01]  /*d600*/  SHF.R.S32.HI R13, RZ, 0x1f, R9 ;  /* 0x0000001fff0d7819 */ /* 0x000fe20000011409 */
[----:B------:R-:W-:Y:S01]  /*d610*/  IMAD R8, R53, UR5, R6 ;  /* 0x0000000535087c24 */ /* 0x000fe2000f8e0206 */
[----:B------:R-:W-:Y:S01]  /*d620*/  IADD3 R4, P2, R9, R4, RZ ;  /* 0x0000000409047210 */ /* 0x000fe20007f5e0ff */
[----:B------:R-:W-:Y:S01]  /*d630*/  ULDC.64 UR4, c[0x0][0xb88] ;  /* 0x0002e20000047ab9 */ /* 0x000fe20000000a00 */
[----:B------:R-:W-:Y:S01]  /*d640*/  SHF.R.S32.HI R6, RZ, 0x1f, R11 ;  /* 0x0000001fff067819 */ /* 0x000fe2000001140b */
[----:B------:R-:W-:Y:S01]  /*d650*/  IMAD.IADD R24, R169, 0x1, R18 ;  /* 0x00000001a9187824 */ /* 0x000fe200078e0212 */
[----:B------:R-:W-:Y:S01]  /*d660*/  IADD3.X R5, R13, R5, R8, P2, !PT ;  /* 0x000000050d057210 */ /* 0x000fe200017fe408 */
[----:B------:R-:W-:Y:S01]  /*d670*/  IMAD R55, R7, R52, RZ ;  /* 0x0000003407377224 */ /* 0x000fe200078e02ff */
[----:B------:R-:W-:Y:S01]  /*d680*/  IADD3 R9, P3, R16, 0x2000, RZ ;  /* 0x0000200010097810 */ /* 0x000fe20007f7e0ff */
[----:B------:R-:W-:Y:S01]  /*d690*/  IMAD R10, R6, UR4, RZ ;  /* 0x00000004060a7c24 */ /* 0x000fe2000f8e02ff */
[----:B------:R-:W-:Y:S01]  /*d6a0*/  IADD3 R15, P0, R16, 0x1000, RZ ;  /* 0x00001000100f7810 */ /* 0x000fe20007f1e0ff */
[----:B------:R-:W-:Y:S01]  /*d6b0*/  IMAD.WIDE.U32 R4, R11, UR4, R4 ;  /* 0x000000040b047c25 */ /* 0x000fe2000f8e0004 */
[----:B------:R-:W-:-:S02]  /*d6c0*/  LOP3.LUT R8, R9, 0x380, RZ, 0xc0, !PT ;  /* 0x0000038009087812 */ /* 0x000fc400078ec0ff */
[----:B------:R-:W-:Y:S01]  /*d6d0*/  LOP3.LUT R36, R37, 0x380, RZ, 0xc0, !PT ;  /* 0x0000038025247812 */ /* 0x000fe200078ec0ff */
[----:B------:R-:W-:Y:S01]  /*d6e0*/  IMAD R13, R11, UR5, R10 ;  /* 0x000000050b0d7c24 */ /* 0x000fe2000f8e020a */
[----:B------:R-:W-:Y:S01]  /*d6f0*/  ULDC.64 UR4, c[0x0][0xb50] ;  /* 0x0002d40000047ab9 */ /* 0x000fe20000000a00 */
[----:B------:R-:W-:Y:S01]  /*d700*/  SHF.R.U64 R6, R8, 0x3, RZ ;  /* 0x0000000308067819 */ /* 0x000fe200000012ff */
[----:B------:R-:W-:Y:S01]  /*d710*/  IMAD.X R7, RZ, RZ, R17, P3 ;  /* 0x000000ffff077224 */ /* 0x000fe200018e0611 */
[----:B------:R-:W-:Y:S01]  /*d720*/  LEA R10, P4, R4, UR4, 0x2 ;  /* 0x00000004040a7c11 */ /* 0x000fe2000f8810ff */
[----:B------:R-:W-:Y:S01]  /*d730*/  IMAD.IADD R5, R5, 0x1, R13 ;  /* 0x0000000105057824 */ /* 0x000fe200078e020d */
[----:B------:R-:W-:Y:S01]  /*d740*/  LOP3.LUT R6, R6, R9, RZ, 0x3c, !PT ;  /* 0x0000000906067212 */ /* 0x000fe200078e3cff */
[----:B------:R-:W-:Y:S01]  /*d750*/  IMAD.X R13, RZ, RZ, R17, P0 ;  /* 0x000000ffff0d7224 */ /* 0x000fe200000e0611 */
[----:B------:R-:W-:Y:S01]  /*d760*/  IADD3 R9, P2, R16, 0x3000, RZ ;  /* 0x0000300010097810 */ /* 0x000fe20007f5e0ff */
[----:B------:R-:W-:Y:S01]  /*d770*/  SHFL.IDX PT, R48, R10, RZ, 0x1c1f ;  /* 0x001c1fff0a307589 */ /* 0x000fe200000e0000 */
[----:B------:R-:W-:Y:S01]  /*d780*/  LEA.HI.X R14, R4, UR5, R5, 0x2, P4 ;  /* 0x00000005040e7c11 */ /* 0x000fe2000a0f1405 */
[----:B------:R-:W-:Y:S01]  /*d790*/  VIADD R4, R24, 0x8 ;  /* 0x0000000818047836 */ /* 0x000fe20000000000 */
[----:B------:R-:W-:Y:S01]  /*d7a0*/  LOP3.LUT R8, R9, 0x380, RZ, 0xc0, !PT ;  /* 0x0000038009087812 */ /* 0x000fe200078ec0ff */
[----:B------:R-:W-:Y:S01]  /*d7b0*/  SHFL.IDX PT, R50, R10, 0x1, 0x1c1f ;  /* 0x003c1f000a327f89 */ /* 0x000fe200000e0000 */
[----:B------:R-:W-:Y:S01]  /*d7c0*/  LOP3.LUT P0, RZ, R167, 0x3, RZ, 0xc0, !PT ;  /* 0x00000003a7ff7812 */ /* 0x000fe2000780c0ff */
[----:B------:R-:W-:Y:S01]  /*d7d0*/  ULDC.64 UR4, c[0x0][0xaa0] ;  /* 0x0002a80000047ab9 */ /* 0x000fe20000000a00 */
[----:B------:R-:W-:Y:S01]  /*d7e0*/  SHF.R.U64 R8, R8, 0x3, RZ ;  /* 0x0000000308087819 */ /* 0x000fe200000012ff */
[----:B------:R-:W0:Y:S01]  /*d7f0*/  SHFL.IDX PT, R49, R14, RZ, 0x1c1f ;  /* 0x001c1fff0e317589 */ /* 0x000e2200000e0000 */
[----:B------:R-:W-:-:S02]  /*d800*/  IADD3 R33, P4, R16, 0x6000, RZ ;  /* 0x0000600010217810 */ /* 0x000fc40007f9e0ff */
[----:B------:R-:W-:Y:S01]  /*d810*/  LOP3.LUT R8, R8, R9, RZ, 0x3c, !PT ;  /* 0x0000000908087212 */ /* 0x000fe200078e3cff */
[----:B------:R-:W1:Y:S01]  /*d820*/  SHFL.IDX PT, R51, R14, 0x1, 0x1c1f ;  /* 0x003c1f000e337f89 */ /* 0x000e6200000e0000 */
[----:B------:R-:W-:Y:S01]  /*d830*/  IMAD.X R9, RZ, RZ, R17, P2 ;  /* 0x000000ffff097224 */ /* 0x000fe200010e0611 */
[-C--:B------:R-:W-:Y:S02]  /*d840*/  ISETP.GE.OR P2, PT, R24, R55.reuse, P0 ;  /* 0x000000371800720c */ /* 0x080fe40000746670 */
[----:B------:R-:W-:Y:S02]  /*d850*/  ISETP.GE.OR P0, PT, R4, R55, P0 ;  /* 0x000000370400720c */ /* 0x000fe40000706670 */
[----:B------:R-:W-:Y:S02]  /*d860*/  LOP3.LUT R11, R16, 0x380, RZ, 0xc0, !PT ;  /* 0x00000380100b7812 */ /* 0x000fe400078ec0ff */
[----:B------:R-:W-:Y:S02]  /*d870*/  LOP3.LUT R32, R33, 0x380, RZ, 0xc0, !PT ;  /* 0x0000038021207812 */ /* 0x000fe400078ec0ff */
[----:B------:R-:W-:-:S02]  /*d880*/  SHF.R.U64 R11, R11, 0x3, RZ ;  /* 0x000000030b0b7819 */ /* 0x000fc400000012ff */
[----:B------:R-:W-:Y:S02]  /*d890*/  IADD3 R5, P3, R16, 0x7000, RZ ;  /* 0x0000700010057810 */ /* 0x000fe40007f7e0ff */
[----:B------:R-:W-:Y:S02]  /*d8a0*/  SHF.R.U64 R40, R40, 0x3, RZ ;  /* 0x0000000328287819 */ /* 0x000fe400000012ff */
[----:B------:R-:W-:Y:S01]  /*d8b0*/  SHF.R.U64 R36, R36, 0x3, RZ ;  /* 0x0000000324247819 */ /* 0x000fe200000012ff */
[--C-:B------:R-:W-:Y:S01]  /*d8c0*/  IMAD.X R29, RZ, RZ, R17.reuse, P3 ;  /* 0x000000ffff1d7224 */ /* 0x100fe200018e0611 */
[----:B------:R-:W-:Y:S02]  /*d8d0*/  SHF.R.U64 R32, R32, 0x3, RZ ;  /* 0x0000000320207819 */ /* 0x000fe400000012ff */
[----:B------:R-:W-:Y:S01]  /*d8e0*/  LOP3.LUT R16, R11, R16, RZ, 0x3c, !PT ;  /* 0x000000100b107212 */ /* 0x000fe200078e3cff */
[----:B0-----:R0:W-:Y:S01]  /*d8f0*/  @!P2 ST.E desc[UR60][R48.64], R2 ;  /* 0x000000023000a985 */ /* 0x0011e2000c10193c */
[----:B------:R-:W-:Y:S01]  /*d900*/  LOP3.LUT R40, R40, R41, RZ, 0x3c, !PT ;  /* 0x0000002928287212 */ /* 0x000fe200078e3cff */
[--C-:B------:R-:W-:Y:S01]  /*d910*/  IMAD.X R41, RZ, RZ, R17.reuse, P6 ;  /* 0x000000ffff297224 */ /* 0x100fe200030e0611 */
[----:B------:R-:W-:Y:S01]  /*d920*/  LOP3.LUT R36, R36, R37, RZ, 0x3c, !PT ;  /* 0x0000002524247212 */ /* 0x000fe200078e3cff */
[----:B-1----:R1:W-:Y:S01]  /*d930*/  @!P0 ST.E desc[UR60][R50.64], R0 ;  /* 0x0000000032008985 */ /* 0x0023e2000c10193c */
[----:B------:R-:W-:Y:S01]  /*d940*/  LOP3.LUT R32, R32, R33, RZ, 0x3c, !PT ;  /* 0x0000002120207212 */ /* 0x000fe200078e3cff */
[--C-:B------:R-:W-:Y:S01]  /*d950*/  IMAD.X R37, RZ, RZ, R17.reuse, P5 ;  /* 0x000000ffff257224 */ /* 0x100fe200028e0611 */
[----:B------:R-:W-:Y:S01]  /*d960*/  LOP3.LUT R12, R15, 0x380, RZ, 0xc0, !PT ;  /* 0x000003800f0c7812 */ /* 0x000fe200078ec0ff */
[----:B------:R-:W-:Y:S01]  /*d970*/  IMAD.X R33, RZ, RZ, R17, P4 ;  /* 0x000000ffff217224 */ /* 0x000fe200020e0611 */
[----:B------:R2:W5:Y:S01]  /*d980*/  LD.E.128 R24, desc[UR60][R16.64] ;  /* 0x0000003c10187980 */ /* 0x000562000c101d00 */
[----:B------:R-:W-:Y:S01]  /*d990*/  LOP3.LUT R4, R5, 0x380, RZ, 0xc0, !PT ;  /* 0x0000038005047812 */ /* 0x000fe200078ec0ff */
[----:B0-----:R-:W0:Y:S01]  /*d9a0*/  @P1 LDC R49, c[0x0][0xbec] ;  /* 0x0002fb00ff311b82 */ /* 0x001e220000000800 */
[----:B------:R-:W-:Y:S01]  /*d9b0*/  SHF.R.U64 R12, R12, 0x3, RZ ;  /* 0x000000030c0c7819 */ /* 0x000fe200000012ff */
[----:B------:R-:W5:Y:S01]  /*d9c0*/  LD.E.128 R8, desc[UR60][R8.64] ;  /* 0x0000003c08087980 */ /* 0x000f62000c101d00 */
[----:B------:R-:W-:Y:S01]  /*d9d0*/  SHF.R.U64 R4, R4, 0x3, RZ ;  /* 0x0000000304047819 */ /* 0x000fe200000012ff */
[----:B-1----:R-:W-:Y:S01]  /*d9e0*/  IMAD R0, R21, UR4, RZ ;  /* 0x0000000415007c24 */ /* 0x002fe2000f8e02ff */
[----:B------:R-:W-:Y:S01]  /*d9f0*/  LOP3.LUT R12, R12, R15, RZ, 0x3c, !PT ;  /* 0x0000000f0c0c7212 */ /* 0x000fe200078e3cff */
[----:B------:R-:W5:Y:S01]  /*da00*/  LD.E.128 R40, desc[UR60][R40.64] ;  /* 0x0000003c28287980 */ /* 0x000f62000c101d00 */
[----:B--2---:R-:W-:Y:S01]  /*da10*/  IMAD.WIDE.U32 R16, R23, UR4, RZ ;  /* 0x0000000417107c25 */ /* 0x004fe2000f8e00ff */
[----:B------:R-:W-:-:S02]  /*da20*/  LOP3.LUT R28, R4, R5, RZ, 0x3c, !PT ;  /* 0x00000005041c7212 */ /* 0x000fc400078e3cff */
[----:B------:R-:W5:Y:S01]  /*da30*/  LD.E.128 R4, desc[UR60][R6.64] ;  /* 0x0000003c06047980 */ /* 0x000f62000c101d00 */
[----:B------:R-:W-:Y:S01]  /*da40*/  IMAD R21, R23, UR5, R0 ;  /* 0x0000000517157c24 */ /* 0x000fe2000f8e0200 */
[----:B------:R-:W-:Y:S01]  /*da50*/  ULDC.64 UR4, c[0x0][0xae8] ;  /* 0x0002ba0000047ab9 */ /* 0x000fe20000000a00 */
[----:B------:R-:W1:Y:S01]  /*da60*/  @P1 LDC R23, c[0x0][0xbf0] ;  /* 0x0002fc00ff171b82 */ /* 0x000e620000000800 */
[----:B------:R-:W5:Y:S01]  /*da70*/  LD.E.128 R12, desc[UR60][R12.64] ;  /* 0x0000003c0c0c7980 */ /* 0x000f62000c101d00 */
[----:B------:R-:W-:Y:S02]  /*da80*/  IMAD.IADD R17, R17, 0x1, R21 ;  /* 0x0000000111117824 */ /* 0x000fe400078e0215 */
[----:B------:R-:W-:Y:S01]  /*da90*/  IMAD R21, R162, 0x20, R165 ;  /* 0x00000020a2157824 */ /* 0x000fe200078e02a5 */
[----:B------:R-:W5:Y:S01]  /*daa0*/  LD.E.128 R36, desc[UR60][R36.64] ;  /* 0x0000003c24247980 */ /* 0x000f62000c101d00 */
[----:B------:R-:W-:Y:S02]  /*dab0*/  IMAD R0, R44, UR4, RZ ;  /* 0x000000042c007c24 */ /* 0x000fe4000f8e02ff */
[----:B------:R-:W-:Y:S01]  /*dac0*/  IMAD.IADD R44, R18, 0x1, R21 ;  /* 0x00000001122c7824 */ /* 0x000fe200078e0215 */
[----:B------:R-:W5:Y:S01]  /*dad0*/  LD.E.128 R32, desc[UR60][R32.64] ;  /* 0x0000003c20207980 */ /* 0x000f62000c101d00 */
[----:B------:R-:W-:-:S02]  /*dae0*/  IMAD R21, R163, UR5, R0 ;  /* 0x00000005a3157c24 */ /* 0x000fc4000f8e0200 */
[----:B------:R-:W-:Y:S01]  /*daf0*/  IMAD.WIDE.U32 R16, R163, UR4, R16 ;  /* 0x00000004a3107c25 */ /* 0x000fe2000f8e0010 */
[----:B------:R-:W-:Y:S01]  /*db00*/  ULDC.64 UR4, c[0x0][0xaf0] ;  /* 0x0002bc0000047ab9 */ /* 0x000fe20000000a00 */
[----:B------:R-:W5:Y:S02]  /*db10*/  LD.E.128 R28, desc[UR60][R28.64] ;  /* 0x0000003c1c1c7980 */ /* 0x000f64000c101d00 */
[----:B0-----:R-:W-:Y:S01]  /*db20*/  @P1 IMAD.HI.U32 R0, R44, R49, RZ ;  /* 0x000000312c001227 */ /* 0x001fe200078e00ff */
[----:B------:R-:W-:Y:S01]  /*db30*/  @!PT LDS RZ, [RZ] ;  /* 0x00000000fffff984 */ /* 0x000fe20000000800 */
[----:B------:R-:W-:Y:S01]  /*db40*/  @!PT LDS RZ, [RZ] ;  /* 0x00000000fffff984 */ /* 0x000fe20000000800 */
[----:B------:R-:W-:Y:S01]  /*db50*/  @!PT LDS RZ, [RZ] ;  /* 0x00000000fffff984 */ /* 0x000fe20000000800 */
[----:B------:R-:W-:Y:S01]  /*db60*/  @!PT LDS RZ, [RZ] ;  /* 0x00000000fffff984 */ /* 0x000fe20000000800 */
[----:B------:R0:W-:Y:S06]  /*db70*/  MEMBAR.ALL.CTA ;  /* 0x0000000000007992 */ /* 0x0001ec0000008000 */
[----:B0-----:R-:W0:Y:S01]  /*db80*/  FENCE.VIEW.ASYNC.S ;  /* 0x00000000000073c6 */ /* 0x001e220000000000 */
[----:B------:R-:W-:-:S02]  /*db90*/  IMAD.IADD R17, R17, 0x1, R21 ;  /* 0x0000000111117824 */ /* 0x000fc400078e0215 */
[----:B------:R-:W-:Y:S02]  /*dba0*/  IMAD.MOV.U32 R21, RZ, RZ, R44 ;  /* 0x000000ffff157224 */ /* 0x000fe400078e002c */
[----:B------:R-:W-:Y:S01]  /*dbb0*/  IMAD R2, R20, UR4, RZ ;  /* 0x0000000414027c24 */ /* 0x000fe2000f8e02ff */
[----:B-1----:R-:W-:Y:S01]  /*dbc0*/  @P1 SHF.R.U32.HI R21, RZ, R23, R0 ;  /* 0x00000017ff151219 */ /* 0x002fe20000011600 */
[----:B------:R-:W-:-:S03]  /*dbd0*/  IMAD.WIDE.U32 R16, R53, UR4, R16 ;  /* 0x0000000435107c25 */ /* 0x000fc6000f8e0010 */
[--C-:B------:R-:W-:Y:S01]  /*dbe0*/  SHF.R.S32.HI R0, RZ, 0x1f, R21.reuse ;  /* 0x0000001fff007819 */ /* 0x100fe20000011415 */
        /* <DEDUP_REMOVED lines=10> */
[----:B------:R-:W-:Y:S02]  /*dc90*/  IMAD.IADD R17, R17, 0x1, R49 ;  /* 0x0000000111117824 */ /* 0x000fe400078e0231 */
[----:B------:R-:W-:Y:S02]  /*dca0*/  IMAD R2, R0, UR4, RZ ;  /* 0x0000000400027c24 */ /* 0x000fe4000f8e02ff */
[----:B------:R-:W-:Y:S02]  /*dcb0*/  IMAD.IADD R44, R165, 0x1, R18 ;  /* 0x00000001a52c7824 */ /* 0x000fe400078e0212 */
[----:B------:R-:W-:-:S02]  /*dcc0*/  IMAD R21, R23, UR5, R2 ;  /* 0x0000000517157c24 */ /* 0x000fc4000f8e0202 */
[----:B------:R-:W-:Y:S01]  /*dcd0*/  IMAD.WIDE.U32 R16, R23, UR4, R16 ;  /* 0x0000000417107c25 */ /* 0x000fe2000f8e0010 */
[CC--:B------:R-:W-:Y:S01]  /*dce0*/  ISETP.GE.AND P2, PT, R44.reuse, R55.reuse, PT ;  /* 0x000000372c00720c */ /* 0x0c0fe20003f46270 */
[----:B------:R-:W-:Y:S02]  /*dcf0*/  ULDC.64 UR4, c[0x0][0xa80] ;  /* 0x0002a00000047ab9 */ /* 0x000fe40000000a00 */
[----:B------:R-:W-:Y:S01]  /*dd00*/  VIADD R0, R44, 0x20 ;  /* 0x000000202c007836 */ /* 0x000fe20000000000 */
[----:B------:R-:W-:Y:S01]  /*dd10*/  LEA R18, P3, R16, UR4, 0x1 ;  /* 0x0000000410127c11 */ /* 0x000fe2000f8608ff */
[----:B------:R-:W-:Y:S02]  /*dd20*/  IMAD.IADD R17, R17, 0x1, R21 ;  /* 0x0000000111117824 */ /* 0x000fe400078e0215 */
[----:B------:R-:W-:Y:S01]  /*dd30*/  VIADD R3, R3, 0x2a820 ;  /* 0x0002a82003037836 */ /* 0x000fe20000000000 */
[----:B------:R-:W-:Y:S01]  /*dd40*/  ISETP.GE.AND P0, PT, R0, R55, PT ;  /* 0x000000370000720c */ /* 0x000fe20003f06270 */
[----:B------:R-:W-:Y:S01]  /*dd50*/  VIADD R0, R44, 0x40 ;  /* 0x000000402c007836 */ /* 0x000fe20000000000 */
[----:B------:R-:W-:-:S02]  /*dd60*/  LEA.HI.X R20, R16, UR5, R17, 0x1, P3 ;  /* 0x0000000510147c11 */ /* 0x000fc400098f0c11 */
[----:B------:R-:W-:Y:S01]  /*dd70*/  PRMT R3, RZ, 0x654, R3 ;  /* 0x00000654ff037816 */ /* 0x000fe20000000003 */
[----:B0-----:R0:W1:Y:S01]  /*dd80*/  SHFL.IDX PT, R16, R18, RZ, 0x181f ;  /* 0x00181fff12107589 */ /* 0x00106200000e0000 */
[----:B------:R-:W-:Y:S01]  /*dd90*/  ISETP.GE.AND P1, PT, R0, R55, PT ;  /* 0x000000370000720c */ /* 0x000fe20003f26270 */
[----:B------:R-:W-:Y:S01]  /*dda0*/  BSSY B1, `(.L_x_1430) ;  /* 0x000000d000017945 */ /* 0x000fe20003800000 */
[----:B------:R0:W-:Y:S01]  /*ddb0*/  SYNCS.ARRIVE.TRANS64.RED.A1T0 RZ, [R3+URZ], RZ ;  /* 0x000000ff03ff79a7 */ /* 0x0001e2000810043f */
[----:B------:R0:W2:Y:S02]  /*ddc0*/  SHFL.IDX PT, R0, R20, RZ, 0x181f ;  /* 0x00181fff14007589 */ /* 0x0000a400000e0000 */
[----:B------:R-:W-:Y:S08]  /*ddd0*/  @P2 BRA `(.L_x_1431) ;  /* 0x0000000000242947 */ /* 0x000ff00003800000 */
[----:B------:R-:W-:Y:S02]  /*dde0*/  ULDC UR4, c[0x0][0xac8] ;  /* 0x0002b20000047ab9 */ /* 0x000fe40000000800 */
[----:B------:R-:W-:Y:S02]  /*ddf0*/  ISETP.GE.AND P2, PT, R160, UR4, PT ;  /* 0x00000004a0007c0c */ /* 0x000fe4000bf46270 */
[----:B------:R-:W-:-:S11]  /*de00*/  ISETP.GE.AND P3, PT, R161, UR4, PT ;  /* 0x00000004a1007c0c */ /* 0x000fd6000bf66270 */
[CC--:B-1----:R-:W-:Y:S02]  /*de10*/  @!P2 LEA R2, P4, R160.reuse, R16.reuse, 0x1 ;  /* 0x00000010a002a211 */ /* 0x0c2fe400078808ff */
[C---:B------:R-:W-:Y:S02]  /*de20*/  @!P3 LEA R16, P5, R161.reuse, R16, 0x1 ;  /* 0x00000010a110b211 */ /* 0x040fe400078a08ff */
[-C--:B0-2---:R-:W-:Y:S02]  /*de30*/  @!P2 LEA.HI.X R3, R160, R0.reuse, R173, 0x1, P4 ;  /* 0x00000000a003a211 */ /* 0x085fe400020f0cad */
[----:B------:R-:W-:-:S03]  /*de40*/  @!P3 LEA.HI.X R17, R161, R0, R172, 0x1, P5 ;  /* 0x00000000a111b211 */ /* 0x000fc600028f0cac */
[----:B-----5:R3:W-:Y:S04]  /*de50*/  @!P2 ST.E.128 desc[UR60][R2.64], R24 ;  /* 0x000000180200a985 */ /* 0x0207e8000c101d3c */
[----:B------:R3:W-:Y:S02]  /*de60*/  @!P3 ST.E.128 desc[UR60][R16.64], R40 ;  /* 0x000000281000b985 */ /* 0x0007e4000c101d3c */
.L_x_1431:
[----:B------:R-:W-:Y:S05]  /*de70*/  BSYNC B1 ;  /* 0x0000000000017941 */ /* 0x000fea0003800000 */
.L_x_1430:
[----:B--2---:R2:W4:Y:S01]  /*de80*/  SHFL.IDX PT, R0, R20, 0x1, 0x181f ;  /* 0x00381f0014007f89 */ /* 0x00452200000e0000 */
[----:B------:R-:W-:Y:S03]  /*de90*/  BSSY B1, `(.L_x_1432) ;  /* 0x000000c000017945 */ /* 0x000fe60003800000 */
[----:B-1-3--:R2:W1:Y:S01]  /*dea0*/  SHFL.IDX PT, R16, R18, 0x1, 0x181f ;  /* 0x00381f0012107f89 */ /* 0x00a46200000e0000 */
[----:B------:R-:W-:Y:S05]  /*deb0*/  @P0 BRA `(.L_x_1433) ;  /* 0x0000000000240947 */ /* 0x000fea0003800000 */
[----:B------:R-:W-:Y:S02]  /*dec0*/  ULDC UR4, c[0x0][0xac8] ;  /* 0x0002b20000047ab9 */ /* 0x000fe40000000800 */
[----:B------:R-:W-:Y:S02]  /*ded0*/  ISETP.GE.AND P3, PT, R160, UR4, PT ;  /* 0x00000004a0007c0c */ /* 0x000fe4000bf66270 */
[----:B------:R-:W-:-:S11]  /*dee0*/  ISETP.GE.AND P4, PT, R161, UR4, PT ;  /* 0x00000004a1007c0c */ /* 0x000fd6000bf86270 */
[CC--:B-1----:R-:W-:Y:S02]  /*def0*/  @!P3 LEA R2, P0, R160.reuse, R16.reuse, 0x1 ;  /* 0x00000010a002b211 */ /* 0x0c2fe400078008ff */
[C---:B------:R-:W-:Y:S02]  /*df00*/  @!P4 LEA R16, P2, R161.reuse, R16, 0x1 ;  /* 0x00000010a110c211 */ /* 0x040fe400078408ff */
[-C--:B0---4-:R-:W-:Y:S02]  /*df10*/  @!P3 LEA.HI.X R3, R160, R0.reuse, R173, 0x1, P0 ;  /* 0x00000000a003b211 */ /* 0x091fe400000f0cad */
[----:B------:R-:W-:-:S03]  /*df20*/  @!P4 LEA.HI.X R17, R161, R0, R172, 0x1, P2 ;  /* 0x00000000a111c211 */ /* 0x000fc600010f0cac */
[----:B-----5:R3:W-:Y:S04]  /*df30*/  @!P3 ST.E.128 desc[UR60][R2.64], R12 ;  /* 0x0000000c0200b985 */ /* 0x0207e8000c101d3c */
[----:B------:R3:W-:Y:S02]  /*df40*/  @!P4 ST.E.128 desc[UR60][R16.64], R36 ;  /* 0x000000241000c985 */ /* 0x0007e4000c101d3c */
.L_x_1433:
[----:B------:R-:W-:Y:S05]  /*df50*/  BSYNC B1 ;  /* 0x0000000000017941 */ /* 0x000fea0003800000 */
.L_x_1432:
[----:B----4-:R4:W0:Y:S01]  /*df60*/  SHFL.IDX PT, R0, R20, 0x2, 0x181f ;  /* 0x00581f0014007f89 */ /* 0x01082200000e0000 */
[----:B------:R-:W-:Y:S03]  /*df70*/  BSSY B1, `(.L_x_1434) ;  /* 0x000000c000017945 */ /* 0x000fe60003800000 */
[----:B---3-5:R4:W3:Y:S01]  /*df80*/  SHFL.IDX PT, R12, R18, 0x2, 0x181f ;  /* 0x00581f00120c7f89 */ /* 0x0288e200000e0000 */
[----:B------:R-:W-:Y:S05]  /*df90*/  @P1 BRA `(.L_x_1435) ;  /* 0x0000000000241947 */ /* 0x000fea0003800000 */
[----:B------:R-:W-:Y:S02]  /*dfa0*/  ULDC UR4, c[0x0][0xac8] ;  /* 0x0002b20000047ab9 */ /* 0x000fe40000000800 */
        /* <DEDUP_REMOVED lines=8> */
.L_x_1435:
[----:B------:R-:W-:Y:S05]  /*e030*/  BSYNC B1 ;  /* 0x0000000000017941 */ /* 0x000fea0003800000 */
.L_x_1434:
[----:B0-----:R-:W-:Y:S01]  /*e040*/  VIADD R0, R44, 0x60 ;  /* 0x000000602c007836 */ /* 0x001fe20000000000 */
[----:B--2-4-:R-:W0:Y:S04]  /*e050*/  SHFL.IDX PT, R20, R20, 0x3, 0x181f ;  /* 0x00781f0014147f89 */ /* 0x014e2800000e0000 */
        /* <DEDUP_REMOVED lines=10> */
[----:B----4-:R-:W-:-:S04]  /*e100*/  LEA R2, P0, R161, R18, 0x1 ;  /* 0x00000012a1027211 */ /* 0x010fc800078008ff */
[----:B------:R-:W-:-:S05]  /*e110*/  LEA.HI.X R3, R161, R20, R172, 0x1, P0 ;  /* 0x00000014a1037211 */ /* 0x000fca00000f0cac */
[----:B------:R0:W-:Y:S01]  /*e120*/  ST.E.128 desc[UR60][R2.64], R28 ;  /* 0x0000001c02007985 */ /* 0x0001e2000c101d3c */
[----:B------:R-:W-:Y:S05]  /*e130*/  BRA `(.L_x_1436) ;  /* 0x0000000800b07947 */ /* 0x000fea0003800000 */
.L_x_1428:
[----:B------:R-:W2:Y:S08]  /*e140*/  LDC.64 R4, c[0x0][0xc00] ;  /* 0x00030000ff047b82 */ /* 0x000eb00000000a00 */
[----:B0-----:R-:W0:Y:S01]  /*e150*/  LDC.64 R2, c[0x0][0xc00] ;  /* 0x00030000ff027b82 */ /* 0x001e220000000a00 */
[----:B------:R-:W-:Y:S01]  /*e160*/  ULDC UR4, c[0x0][0xa88] ;  /* 0x0002a20000047ab9 */ /* 0x000fe20000000800 */
[----:B------:R-:W-:-:S06]  /*e170*/  IMAD.MOV.U32 R6, RZ, RZ, RZ ;  /* 0x000000ffff067224 */ /* 0x000fcc00078e00ff */
[----:B------:R-:W3:Y:S01]  /*e180*/  LDC R17, c[0x0][0xbe8] ;  /* 0x0002fa00ff117b82 */ /* 0x000ee20000000800 */
[----:B--2---:R-:W-:-:S04]  /*e190*/  ISETP.NE.U32.AND P0, PT, R4, RZ, PT ;  /* 0x000000ff0400720c */ /* 0x004fc80003f05070 */
[----:B------:R-:W-:-:S03]  /*e1a0*/  ISETP.NE.AND.EX P0, PT, R5, RZ, PT, P0 ;  /* 0x000000ff0500720c */ /* 0x000fc60003f05300 */
[----:B------:R-:W2:Y:S01]  /*e1b0*/  LDC.64 R4, c[0x0][0xc08] ;  /* 0x00030200ff047b82 */ /* 0x000ea20000000a00 */
[----:B0-----:R-:W-:-:S04]  /*e1c0*/  IMAD.WIDE R2, R164, 0x4, R2 ;  /* 0x00000004a4027825 */ /* 0x001fc800078e0202 */
[----:B------:R-:W-:-:S05]  /*e1d0*/  IMAD.U32 R0, RZ, RZ, UR4 ;  /* 0x00000004ff007e24 */ /* 0x000fca000f8e00ff */
[----:B------:R0:W5:Y:S01]  /*e1e0*/  @P0 LDG.E R6, desc[UR60][R2.64] ;  /* 0x0000003c02060981 */ /* 0x000162000c1e1900 */
[----:B--2---:R-:W-:-:S04]  /*e1f0*/  ISETP.NE.U32.AND P1, PT, R4, RZ, PT ;  /* 0x000000ff0400720c */ /* 0x004fc80003f25070 */
[----:B------:R-:W-:-:S13]  /*e200*/  ISETP.NE.AND.EX P1, PT, R5, RZ, PT, P1 ;  /* 0x000000ff0500720c */ /* 0x000fda0003f25310 */
[----:B------:R-:W2:Y:S02]  /*e210*/  @P1 LDC.64 R4, c[0x0][0xc08] ;  /* 0x00030200ff041b82 */ /* 0x000ea40000000a00 */
[----:B--2---:R-:W-:-:S05]  /*e220*/  @P1 IMAD.WIDE R4, R164, 0x4, R4 ;  /* 0x00000004a4041825 */ /* 0x004fca00078e0204 */
[----:B------:R0:W5:Y:S01]  /*e230*/  @P1 LDG.E R0, desc[UR60][R4.64] ;  /* 0x0000003c04001981 */ /* 0x000162000c1e1900 */
[----:B---3--:R-:W-:Y:S02]  /*e240*/  ISETP.NE.AND P2, PT, R17, 0x1, PT ;  /* 0x000000011100780c */ /* 0x008fe40003f45270 */
[----:B------:R-:W-:Y:S02]  /*e250*/  ISETP.GE.AND P3, PT, R174, 0x80, PT ;  /* 0x00000080ae00780c */ /* 0x000fe40003f66270 */
[----:B------:R-:W-:-:S09]  /*e260*/  SHF.R.S32.HI R7, RZ, 0x1f, R164 ;  /* 0x0000001fff077819 */ /* 0x000fd200000114a4 */
[----:B------:R-:W2:Y:S08]  /*e270*/  @P2 LDC R16, c[0x0][0xbec] ;  /* 0x0002fb00ff102b82 */ /* 0x000eb00000000800 */
[----:B------:R-:W3:Y:S01]  /*e280*/  @P2 LDC R21, c[0x0][0xbf0] ;  /* 0x0002fc00ff152b82 */ /* 0x000ee20000000800 */
[----:B0-----:R-:W-:Y:S05]  /*e290*/  @P1 BRA `(.L_x_1437) ;  /* 0x0000000000101947 */ /* 0x001fea0003800000 */
[----:B------:R-:W-:Y:S05]  /*e2a0*/  @!P0 BRA `(.L_x_1437) ;  /* 0x00000000000c8947 */ /* 0x000fea0003800000 */
[----:B------:R-:W4:Y:S04]  /*e2b0*/  LDG.E R5, desc[UR60][R2.64] ;  /* 0x0000003c02057981 */ /* 0x000f28000c1e1900 */
[----:B-----5:R-:W4:Y:S02]  /*e2c0*/  LDG.E R0, desc[UR60][R2.64+0x4] ;  /* 0x0000043c02007981 */ /* 0x020f24000c1e1900 */
[----:B----4-:R-:W-:-:S07]  /*e2d0*/  IMAD.IADD R0, R0, 0x1, -R5 ;  /* 0x0000000100007824 */ /* 0x010fce00078e0a05 */
.L_x_1437:
[----:B------:R-:W-:Y:S01]  /*e2e0*/  BSSY B1, `(.L_x_1438) ;  /* 0x000002d000017945 */ /* 0x000fe20003800000 */
[----:B------:R-:W-:Y:S02]  /*e2f0*/  SHF.R.S32.HI R10, RZ, 0x1f, R163 ;  /* 0x0000001fff0a7819 */ /* 0x000fe400000114a3 */
[----:B------:R-:W-:Y:S02]  /*e300*/  SEL R13, R164, RZ, !P0 ;  /* 0x000000ffa40d7207 */ /* 0x000fe40004000000 */
[----:B------:R-:W-:Y:S02]  /*e310*/  SEL R12, R7, RZ, !P0 ;  /* 0x000000ff070c7207 */ /* 0x000fe40004000000 */
[----:B-----5:R-:W-:Y:S01]  /*e320*/  SHF.R.S32.HI R11, RZ, 0x1f, R6 ;  /* 0x0000001fff0b7819 */ /* 0x020fe20000011406 */
[----:B------:R-:W-:Y:S06]  /*e330*/  @P3 BRA `(.L_x_1439) ;  /* 0x00000000009c3947 */ /* 0x000fec0003800000 */
[----:B------:R-:W0:Y:S01]  /*e340*/  S2R R3, SR_TID.X ;  /* 0x0000000000037919 */ /* 0x000e220000002100 */
[----:B------:R-:W4:Y:S02]  /*e350*/  LDC R14, c[0x0][0xbe8] ;  /* 0x0002fa00ff0e7b82 */ /* 0x000f240000000800 */
[----:B----4-:R-:W-:Y:S01]  /*e360*/  IMAD R2, R0, R14, RZ ;  /* 0x0000000e00027224 */ /* 0x010fe200078e02ff */
[----:B0-----:R-:W-:-:S04]  /*e370*/  IADD3 R9, R18, -0x80, R3 ;  /* 0xffffff8012097810 */ /* 0x001fc80007ffe003 */
        /* <DEDUP_REMOVED lines=9> */
[----:B------:R-:W0:Y:S01]  /*e410*/  @P0 LDC R4, c[0x0][0xbec] ;  /* 0x0002fb00ff040b82 */ /* 0x000e220000000800 */
[----:B------:R-:W-:Y:S01]  /*e420*/  IMAD R7, R163, UR5, R8 ;  /* 0x00000005a3077c24 */ /* 0x000fe2000f8e0208 */
[----:B------:R-:W-:-:S03]  /*e430*/  ULDC.64 UR4, c[0x0][0xb98] ;  /* 0x0002e60000047ab9 */ /* 0x000fc60000000a00 */
[----:B------:R-:W-:-:S03]  /*e440*/  IMAD.IADD R3, R3, 0x1, R7 ;  /* 0x0000000103037824 */ /* 0x000fc600078e0207 */
[----:B------:R-:W4:Y:S01]  /*e450*/  @P0 LDC R15, c[0x0][0xbf0] ;  /* 0x0002fc00ff0f0b82 */ /* 0x000f220000000800 */
[----:B------:R-:W-:-:S04]  /*e460*/  IMAD.WIDE.U32 R2, R13, UR4, R2 ;  /* 0x000000040d027c25 */ /* 0x000fc8000f8e0002 */
[----:B0-----:R-:W-:-:S05]  /*e470*/  @P0 IMAD.HI.U32 R4, R9, R4, RZ ;  /* 0x0000000409040227 */ /* 0x001fca00078e00ff */
[----:B----4-:R-:W-:Y:S01]  /*e480*/  @P0 SHF.R.U32.HI R5, RZ, R15, R4 ;  /* 0x0000000fff050219 */ /* 0x010fe20000011604 */
[----:B------:R-:W-:-:S03]  /*e490*/  IMAD R4, R12, UR4, RZ ;  /* 0x000000040c047c24 */ /* 0x000fc6000f8e02ff */
[----:B------:R-:W-:Y:S01]  /*e4a0*/  IADD3 R2, P0, R5, R2, RZ ;  /* 0x0000000205027210 */ /* 0x000fe20007f1e0ff */
[----:B------:R-:W-:Y:S02]  /*e4b0*/  IMAD.MOV R7, RZ, RZ, -R5 ;  /* 0x000000ffff077224 */ /* 0x000fe400078e0a05 */
[----:B------:R-:W-:Y:S01]  /*e4c0*/  IMAD R8, R13, UR5, R4 ;  /* 0x000000050d087c24 */ /* 0x000fe2000f8e0204 */
[----:B------:R-:W-:Y:S01]  /*e4d0*/  ULDC.64 UR4, c[0x0][0xb88] ;  /* 0x0002e20000047ab9 */ /* 0x000fe20000000a00 */
[----:B------:R-:W-:Y:S01]  /*e4e0*/  IMAD R7, R14, R7, R9 ;  /* 0x000000070e077224 */ /* 0x000fe200078e0209 */
[----:B------:R-:W-:-:S04]  /*e4f0*/  SHF.R.S32.HI R9, RZ, 0x1f, R5 ;  /* 0x0000001fff097819 */ /* 0x000fc80000011405 */
        /* <DEDUP_REMOVED lines=11> */
.L_x_1439:
[----:B------:R-:W-:Y:S05]  /*e5b0*/  BSYNC B1 ;  /* 0x0000000000017941 */ /* 0x000fea0003800000 */
.L_x_1438:
[----:B------:R-:W-:Y:S01]  /*e5c0*/  ULDC.64 UR4, c[0x0][0xaa0] ;  /* 0x0002a80000047ab9 */ /* 0x000fe20000000a00 */
[----:B------:R-:W-:Y:S01]  /*e5d0*/  IMAD R7, R162, 0x20, R165 ;  /* 0x00000020a2077824 */ /* 0x000fe200078e02a5 */
[----:B------:R-:W-:Y:S01]  /*e5e0*/  BSSY B1, `(.L_x_1440) ;  /* 0x0000037000017945 */ /* 0x000fe20003800000 */
[----:B0-----:R-:W-:Y:S02]  /*e5f0*/  IMAD R3, R11, UR4, RZ ;  /* 0x000000040b037c24 */ /* 0x001fe4000f8e02ff */
[----:B------:R-:W-:Y:S02]  /*e600*/  IMAD.IADD R9, R18, 0x1, R7 ;  /* 0x0000000112097824 */ /* 0x000fe400078e0207 */
[C---:B------:R-:W-:Y:S02]  /*e610*/  IMAD R5, R6.reuse, UR5, R3 ;  /* 0x0000000506057c24 */ /* 0x040fe4000f8e0203 */
[----:B------:R-:W-:Y:S01]  /*e620*/  IMAD.WIDE.U32 R2, R6, UR4, RZ ;  /* 0x0000000406027c25 */ /* 0x000fe2000f8e00ff */
[----:B------:R-:W-:-:S03]  /*e630*/  ULDC.64 UR4, c[0x0][0xae8] ;  /* 0x0002ba0000047ab9 */ /* 0x000fc60000000a00 */
[----:B------:R-:W-:Y:S02]  /*e640*/  IMAD.IADD R3, R3, 0x1, R5 ;  /* 0x0000000103037824 */ /* 0x000fe400078e0205 */
[----:B------:R-:W-:Y:S02]  /*e650*/  IMAD R6, R10, UR4, RZ ;  /* 0x000000040a067c24 */ /* 0x000fe4000f8e02ff */
[----:B--2---:R-:W-:-:S04]  /*e660*/  @P2 IMAD.HI.U32 R4, R9, R16, RZ ;  /* 0x0000001009042227 */ /* 0x004fc800078e00ff */
[C---:B------:R-:W-:Y:S02]  /*e670*/  IMAD R7, R163.reuse, UR5, R6 ;  /* 0x00000005a3077c24 */ /* 0x040fe4000f8e0206 */
[----:B------:R-:W-:Y:S01]  /*e680*/  IMAD.WIDE.U32 R2, R163, UR4, R2 ;  /* 0x00000004a3027c25 */ /* 0x000fe2000f8e0002 */
[----:B------:R-:W-:-:S03]  /*e690*/  ULDC.64 UR4, c[0x0][0xaf0] ;  /* 0x0002bc0000047ab9 */ /* 0x000fc60000000a00 */
[----:B------:R-:W-:Y:S01]  /*e6a0*/  IMAD.MOV.U32 R5, RZ, RZ, R9 ;  /* 0x000000ffff057224 */ /* 0x000fe200078e0009 */
[----:B---3--:R-:W-:Y:S01]  /*e6b0*/  @P2 SHF.R.U32.HI R5, RZ, R21, R4 ;  /* 0x00000015ff052219 */ /* 0x008fe20000011604 */
        /* <DEDUP_REMOVED lines=16> */
[----:B------:R-:W-:Y:S02]  /*e7c0*/  IMAD.IADD R18, R165, 0x1, R18 ;  /* 0x00000001a5127824 */ /* 0x000fe400078e0212 */
        /* <DEDUP_REMOVED lines=24> */
.L_x_1441:
[----:B------:R-:W-:Y:S05]  /*e950*/  BSYNC B1 ;  /* 0x0000000000017941 */ /* 0x000fea0003800000 */
.L_x_1440:
        /* <DEDUP_REMOVED lines=13> */
.L_x_1443:
[----:B------:R-:W-:Y:S05]  /*ea30*/  BSYNC B1 ;  /* 0x0000000000017941 */ /* 0x000fea0003800000 */
.L_x_1442:
        /* <DEDUP_REMOVED lines=13> */
.L_x_1445:
[----:B------:R-:W-:Y:S05]  /*eb10*/  BSYNC B1 ;  /* 0x0000000000017941 */ /* 0x000fea0003800000 */
.L_x_1444:
        /* <DEDUP_REMOVED lines=14> */
.L_x_1436:
[----:B------:R-:W-:Y:S05]  /*ec00*/  BSYNC B0 ;  /* 0x0000000000007941 */ /* 0x000fea0003800000 */
.L_x_1427:
[----:B------:R-:W-:Y:S02]  /*ec10*/  ULDC UR4, c[0x0][0xc3c] ;  /* 0x00030f0000047ab9 */ /* 0x000fe40000000800 */
[----:B-1----:R-:W-:-:S13]  /*ec20*/  ISETP.GE.AND P0, PT, R47, UR4, PT ;  /* 0x000000042f007c0c */ /* 0x002fda000bf06270 */
[----:B------:R-:W-:Y:S05]  /*ec30*/  @!P0 BRA `(.L_x_1446) ;  /* 0xffffff2000708947 */ /* 0x000fea000383ffff */
[----:B------:R-:W-:Y:S05]  /*ec40*/  EXIT ;  /* 0x000000000000794d */ /* 0x000fea0003800000 */
.L_x_1345:
[----:B------:R-:W-:-:S08]  /*ec50*/  NOP ;  /* 0x0000000000007918 */ /* 0x000fd00000000000 */
[----:B0-----:R-:W0:-:S00]  /*ec60*/  USETMAXREG.DEALLOC.CTAPOOL 0x18 ;  /* 0x00000018000079c8 */ /* 0x001e0000080e0500 */
        /* <DEDUP_REMOVED lines=13> */
[----:B------:R-:W2:Y:S01]  /*ed40*/  LDS.128 R16, [UR4+0x2a8d0] ;  /* 0x02a8d004ff107984 */ /* 0x000ea20008000c00 */
[----:B------:R-:W-:Y:S06]  /*ed50*/  BAR.ARV 0x4, 0x180 ;  /* 0x0106000000007b1d */ /* 0x000fec0000002000 */
[----:B------:R-:W-:Y:S05]  /*ed60*/  BRA `(.L_x_1448) ;  /* 0x0000000800887947 */ /* 0x000fea0003800000 */
.L_x_1447:
[----:B------:R-:W1:Y:S01]  /*ed70*/  S2R R0, SR_TID.X ;  /* 0x0000000000007919 */ /* 0x000e620000002100 */
[----:B------:R-:W-:Y:S01]  /*ed80*/  ULDC UR4, c[0x0][0xc3c] ;  /* 0x00030f0000047ab9 */ /* 0x000fe20000000800 */
[----:B------:R-:W2:Y:S01]  /*ed90*/  S2UR UR6, SR_CTAID.X ;  /* 0x00000000000679c3 */ /* 0x000ea20000002500 */
[----:B------:R-:W-:Y:S01]  /*eda0*/  ULDC UR5, c[0x0][0xc38] ;  /* 0x00030e0000057ab9 */ /* 0x000fe20000000800 */
[----:B-1----:R-:W-:-:S04]  /*edb0*/  LOP3.LUT R0, R0, 0x1f, RZ, 0xc0, !PT ;  /* 0x0000001f00007812 */ /* 0x002fc800078ec0ff */
[----:B------:R-:W-:-:S04]  /*edc0*/  ISETP.NE.AND P0, PT, R0, 0x1f, PT ;  /* 0x0000001f0000780c */ /* 0x000fc80003f05270 */
[----:B------:R-:W-:-:S13]  /*edd0*/  ISETP.GE.OR P1, PT, R0, UR4, !P0 ;  /* 0x0000000400007c0c */ /* 0x000fda000c726670 */
[----:B0-----:R-:W0:Y:S02]  /*ede0*/  @!P1 LDC.64 R2, c[0x0][0xc80] ;  /* 0x00032000ff029b82 */ /* 0x001e240000000a00 */
[----:B0-----:R-:W-:-:S05]  /*edf0*/  @!P1 IMAD.WIDE.U32 R2, R0, 0x4, R2 ;  /* 0x0000000400029825 */ /* 0x001fca00078e0002 */
[----:B------:R-:W3:Y:S01]  /*ee00*/  @!P1 LDG.E R5, desc[UR60][R2.64] ;  /* 0x0000003c02059981 */ /* 0x000ee2000c1e1900 */
[C---:B------:R-:W-:Y:S01]  /*ee10*/  ISETP.NE.AND P1, PT, R0.reuse, RZ, PT ;  /* 0x000000ff0000720c */ /* 0x040fe20003f25270 */
[----:B------:R-:W-:Y:S01]  /*ee20*/  UMOV UR4, URZ ;  /* 0x0000003f00047c82 */ /* 0x000fe20008000000 */
[C---:B------:R-:W-:Y:S01]  /*ee30*/  ISETP.GE.U32.AND P2, PT, R0.reuse, 0x2, PT ;  /* 0x000000020000780c */ /* 0x040fe20003f46070 */
[----:B------:R-:W-:Y:S01]  /*ee40*/  IMAD.MOV.U32 R16, RZ, RZ, RZ ;  /* 0x000000ffff107224 */ /* 0x000fe200078e00ff */
[C---:B------:R-:W-:Y:S02]  /*ee50*/  ISETP.GE.U32.AND P3, PT, R0.reuse, 0x4, PT ;  /* 0x000000040000780c */ /* 0x040fe40003f66070 */
[C---:B------:R-:W-:Y:S02]  /*ee60*/  ISETP.GE.U32.AND P4, PT, R0.reuse, 0x8, PT ;  /* 0x000000080000780c */ /* 0x040fe40003f86070 */
[----:B------:R-:W-:Y:S01]  /*ee70*/  ISETP.GE.U32.AND P5, PT, R0, 0x10, PT ;  /* 0x000000100000780c */ /* 0x000fe20003fa6070 */
[----:B---3--:R-:W0:Y:S02]  /*ee80*/  SHFL.UP PT, R4, R5, 0x1, RZ ;  /* 0x0420000005047989 */ /* 0x008e2400000e00ff */
        /* <DEDUP_REMOVED lines=17> */
[----:B--2---:R-:W-:-:S13]  /*efa0*/  ISETP.GT.AND P6, PT, R6, UR6, PT ;  /* 0x0000000606007c0c */ /* 0x004fda000bfc4270 */
[----:B------:R-:W-:Y:S05]  /*efb0*/  @P6 BRA `(.L_x_1449) ;  /* 0x00000000009c6947 */ /* 0x000fea0003800000 */
[----:B------:R-:W0:Y:S01]  /*efc0*/  LDC R4, c[0x0][0xc3c] ;  /* 0x00030f00ff047b82 */ /* 0x000e220000000800 */
[----:B------:R-:W-:Y:S01]  /*efd0*/  IMAD.MOV.U32 R6, RZ, RZ, R7 ;  /* 0x000000ffff067224 */ /* 0x000fe200078e0007 */
[----:B------:R-:W-:Y:S01]  /*efe0*/  UMOV UR4, URZ ;  /* 0x0000003f00047c82 */ /* 0x000fe20008000000 */
[----:B------:R-:W-:Y:S01]  /*eff0*/  ULDC UR7, c[0x0][0xc3c] ;  /* 0x00030f0000077ab9 */ /* 0x000fe20000000800 */
[----:B------:R-:W-:-:S05]  /*f000*/  ULDC UR5, c[0x0][0xc38] ;  /* 0x00030e0000057ab9 */ /* 0x000fca0000000800 */
.L_x_1453:
        /* <DEDUP_REMOVED lines=12> */
.L_x_1452:
[----:B------:R-:W-:Y:S05]  /*f0d0*/  BSYNC B0 ;  /* 0x0000000000007941 */ /* 0x000fea0003800000 */
.L_x_1451:
        /* <DEDUP_REMOVED lines=21> */
.L_x_1449:
[----:B------:R-:W-:-:S04]  /*f230*/  IMAD.IADD R7, R6, 0x1, -R7 ;  /* 0x0000000106077824 */ /* 0x000fc800078e0a07 */
[----:B------:R-:W-:-:S05]  /*f240*/  IMAD R2, R4, UR5, R7 ;  /* 0x0000000504027c24 */ /* 0x000fca000f8e0207 */
[----:B------:R-:W-:Y:S02]  /*f250*/  ISETP.GT.AND P0, PT, R2, UR6, PT ;  /* 0x0000000602007c0c */ /* 0x000fe4000bf04270 */
[----:B------:R-:W0:Y:S11]  /*f260*/  LDC.64 R2, c[0x0][0xc90] ;  /* 0x00032400ff027b82 */ /* 0x000e360000000a00 */
[----:B------:R-:W-:-:S04]  /*f270*/  VOTE.ANY R11, PT, !P0 ;  /* 0x00000000000b7806 */ /* 0x000fc800040e0100 */
[----:B------:R-:W1:Y:S02]  /*f280*/  POPC R6, R11 ;  /* 0x0000000b00067309 */ /* 0x000e640000000000 */
[----:B-1----:R-:W-:-:S04]  /*f290*/  VIADD R19, R6, UR4 ;  /* 0x0000000406137c36 */ /* 0x002fc80008000000 */
[----:B0-----:R-:W-:-:S05]  /*f2a0*/  IMAD.WIDE R2, R19, 0x4, R2 ;  /* 0x0000000413027825 */ /* 0x001fca00078e0202 */
[----:B------:R-:W2:Y:S01]  /*f2b0*/  LDG.E R10, desc[UR60][R2.64] ;  /* 0x0000003c020a7981 */ /* 0x000ea2000c1e1900 */
[----:B------:R-:W-:-:S03]  /*f2c0*/  ISETP.NE.AND P0, PT, R11, RZ, PT ;  /* 0x000000ff0b00720c */ /* 0x000fc60003f05270 */
[----:B------:R-:W2:Y:S02]  /*f2d0*/  SHFL.IDX PT, R5, R5, R6, 0x1f ;  /* 0x00001f0605057589 */ /* 0x000ea400000e0000 */
[----:B--2---:R-:W-:-:S05]  /*f2e0*/  IMAD R8, R5, R10, RZ ;  /* 0x0000000a05087224 */ /* 0x004fca00078e02ff */
[----:B------:R-:W-:-:S04]  /*f2f0*/  IABS R9, R8 ;  /* 0x0000000800097213 */ /* 0x000fc80000000000 */
[----:B------:R-:W0:Y:S08]  /*f300*/  I2F.RP R12, R9 ;  /* 0x00000009000c7306 */ /* 0x000e300000209400 */
[----:B0-----:R-:W0:Y:S02]  /*f310*/  MUFU.RCP R12, R12 ;  /* 0x0000000c000c7308 */ /* 0x001e240000001000 */
[----:B0-----:R-:W-:-:S06]  /*f320*/  VIADD R13, R12, 0xffffffe ;  /* 0x0ffffffe0c0d7836 */ /* 0x001fcc0000000000 */
[----:B------:R0:W1:Y:S01]  /*f330*/  F2I.FTZ.U32.TRUNC.NTZ R3, R13 ;  /* 0x0000000d00037305 */ /* 0x000062000021f000 */
[----:B------:R-:W-:Y:S05]  /*f340*/  @!P0 BRA `(.L_x_1454) ;  /* 0x0000000000088947 */ /* 0x000fea0003800000 */
[----:B------:R-:W-:-:S05]  /*f350*/  VIADD R11, R6, 0xffffffff ;  /* 0xffffffff060b7836 */ /* 0x000fca0000000000 */
[----:B------:R2:W3:Y:S02]  /*f360*/  SHFL.IDX PT, R16, R4, R11, 0x1f ;  /* 0x00001f0b04107589 */ /* 0x0004e400000e0000 */
.L_x_1454:
[----:B-1----:R-:W-:Y:S01]  /*f370*/  IMAD.MOV R2, RZ, RZ, -R3 ;  /* 0x000000ffff027224 */ /* 0x002fe200078e0a03 */
[----:B--2---:R-:W-:Y:S01]  /*f380*/  IABS R4, R8 ;  /* 0x0000000800047213 */ /* 0x004fe20000000000 */
[----:B---3--:R-:W-:Y:S02]  /*f390*/  IMAD R16, R16, UR5, R7 ;  /* 0x0000000510107c24 */ /* 0x008fe4000f8e0207 */
[----:B------:R-:W-:Y:S02]  /*f3a0*/  IMAD R7, R2, R9, RZ ;  /* 0x0000000902077224 */ /* 0x000fe400078e02ff */
[----:B------:R-:W-:Y:S02]  /*f3b0*/  IMAD.MOV.U32 R2, RZ, RZ, RZ ;  /* 0x000000ffff027224 */ /* 0x000fe400078e00ff */
[----:B------:R-:W-:Y:S02]  /*f3c0*/  IMAD.MOV R4, RZ, RZ, -R4 ;  /* 0x000000ffff047224 */ /* 0x000fe400078e0a04 */
[----:B------:R-:W-:Y:S01]  /*f3d0*/  IMAD.HI.U32 R2, R3, R7, R2 ;  /* 0x0000000703027227 */ /* 0x000fe200078e0002 */
[----:B------:R-:W-:-:S04]  /*f3e0*/  IADD3 R7, -R16, UR6, RZ ;  /* 0x0000000610077c10 */ /* 0x000fc8000fffe1ff */
[----:B------:R-:W-:-:S05]  /*f3f0*/  IABS R3, R7 ;  /* 0x0000000700037213 */ /* 0x000fca0000000000 */
[----:B------:R-:W-:-:S04]  /*f400*/  IMAD.HI.U32 R2, R2, R3, RZ ;  /* 0x0000000302027227 */ /* 0x000fc800078e00ff */
[----:B------:R-:W-:Y:S01]  /*f410*/  IMAD R4, R2, R4, R3 ;  /* 0x0000000402047224 */ /* 0x000fe200078e0203 */
[----:B------:R-:W-:-:S04]  /*f420*/  LOP3.LUT R3, R7, R8, RZ, 0x3c, !PT ;  /* 0x0000000807037212 */ /* 0x000fc800078e3cff */
[----:B------:R-:W-:Y:S02]  /*f430*/  ISETP.GT.U32.AND P1, PT, R9, R4, PT ;  /* 0x000000040900720c */ /* 0x000fe40003f24070 */
[----:B------:R-:W-:-:S11]  /*f440*/  ISETP.GE.AND P2, PT, R3, RZ, PT ;  /* 0x000000ff0300720c */ /* 0x000fd60003f46270 */
[----:B------:R-:W-:Y:S02]  /*f450*/  @!P1 IMAD.IADD R4, R4, 0x1, -R9 ;  /* 0x0000000104049824 */ /* 0x000fe400078e0a09 */
[----:B------:R-:W-:Y:S01]  /*f460*/  @!P1 VIADD R2, R2, 0x1 ;  /* 0x0000000102029836 */ /* 0x000fe20000000000 */
[----:B------:R-:W-:Y:S02]  /*f470*/  ISETP.NE.AND P1, PT, R8, RZ, PT ;  /* 0x000000ff0800720c */ /* 0x000fe40003f25270 */
[----:B------:R-:W-:-:S13]  /*f480*/  ISETP.GE.U32.AND P0, PT, R4, R9, PT ;  /* 0x000000090400720c */ /* 0x000fda0003f06070 */
[----:B------:R-:W-:-:S04]  /*f490*/  @P0 VIADD R2, R2, 0x1 ;  /* 0x0000000102020836 */ /* 0x000fc80000000000 */
[----:B------:R-:W-:-:S04]  /*f4a0*/  IMAD.MOV.U32 R9, RZ, RZ, R2 ;  /* 0x000000ffff097224 */ /* 0x000fc800078e0002 */
[----:B------:R-:W-:Y:S01]  /*f4b0*/  @!P2 IMAD.MOV R9, RZ, RZ, -R9 ;  /* 0x000000ffff09a224 */ /* 0x000fe200078e0a09 */
[----:B------:R-:W-:-:S05]  /*f4c0*/  @!P1 LOP3.LUT R9, RZ, R8, RZ, 0x33, !PT ;  /* 0x00000008ff099212 */ /* 0x000fca00078e33ff */
[----:B------:R-:W-:Y:S02]  /*f4d0*/  IMAD R4, R10, R9, RZ ;  /* 0x000000090a047224 */ /* 0x000fe400078e02ff */
[----:B------:R-:W-:Y:S02]  /*f4e0*/  IMAD.MOV R9, RZ, RZ, -R9 ;  /* 0x000000ffff097224 */ /* 0x000fe400078e0a09 */
[----:B------:R-:W-:Y:S02]  /*f4f0*/  IMAD.MOV R3, RZ, RZ, -R4 ;  /* 0x000000ffff037224 */ /* 0x000fe400078e0a04 */
[----:B------:R-:W-:-:S03]  /*f500*/  IMAD R7, R8, R9, R7 ;  /* 0x0000000908077224 */ /* 0x000fc600078e0207 */
[----:B------:R-:W-:Y:S01]  /*f510*/  VIADDMNMX R10, R3, UR5, R10, PT ;  /* 0x00000005030a7c46 */ /* 0x000fe2000b80010a */
[----:B------:R-:W-:Y:S01]  /*f520*/  IMAD.IADD R4, R7, 0x1, R4 ;  /* 0x0000000107047824 */ /* 0x000fe200078e0204 */
[----:B------:R-:W-:Y:S02]  /*f530*/  IABS R8, R7 ;  /* 0x0000000700087213 */ /* 0x000fe40000000000 */
[----:B------:R-:W-:-:S04]  /*f540*/  IABS R6, R10 ;  /* 0x0000000a00067213 */ /* 0x000fc80000000000 */
[----:B------:R-:W1:Y:S08]  /*f550*/  I2F.RP R11, R6 ;  /* 0x00000006000b7306 */ /* 0x000e700000209400 */
[----:B-1----:R-:W1:Y:S02]  /*f560*/  MUFU.RCP R11, R11 ;  /* 0x0000000b000b7308 */ /* 0x002e640000001000 */
[----:B-1----:R-:W-:-:S06]  /*f570*/  VIADD R2, R11, 0xffffffe ;  /* 0x0ffffffe0b027836 */ /* 0x002fcc0000000000 */
[----:B------:R1:W2:Y:S02]  /*f580*/  F2I.FTZ.U32.TRUNC.NTZ R3, R2 ;  /* 0x0000000200037305 */ /* 0x0002a4000021f000 */
[----:B-1----:R-:W-:Y:S02]  /*f590*/  IMAD.MOV.U32 R2, RZ, RZ, RZ ;  /* 0x000000ffff027224 */ /* 0x002fe400078e00ff */
[----:B--2---:R-:W-:-:S04]  /*f5a0*/  IMAD.MOV R9, RZ, RZ, -R3 ;  /* 0x000000ffff097224 */ /* 0x004fc800078e0a03 */
[----:B------:R-:W-:-:S04]  /*f5b0*/  IMAD R9, R9, R6, RZ ;  /* 0x0000000609097224 */ /* 0x000fc800078e02ff */
[----:B------:R-:W-:Y:S01]  /*f5c0*/  IMAD.HI.U32 R3, R3, R9, R2 ;  /* 0x0000000903037227 */ /* 0x000fe200078e0002 */
[-C--:B------:R-:W-:Y:S02]  /*f5d0*/  IABS R9, R10.reuse ;  /* 0x0000000a00097213 */ /* 0x080fe40000000000 */
[----:B------:R-:W-:-:S03]  /*f5e0*/  LOP3.LUT R2, R7, R10, RZ, 0x3c, !PT ;  /* 0x0000000a07027212 */ /* 0x000fc600078e3cff */
[----:B------:R-:W-:Y:S01]  /*f5f0*/  IMAD.MOV R9, RZ, RZ, -R9 ;  /* 0x000000ffff097224 */ /* 0x000fe200078e0a09 */
[----:B------:R-:W-:Y:S01]  /*f600*/  ISETP.GE.AND P2, PT, R2, RZ, PT ;  /* 0x000000ff0200720c */ /* 0x000fe20003f46270 */
[----:B------:R-:W-:-:S04]  /*f610*/  IMAD.HI.U32 R3, R3, R8, RZ ;  /* 0x0000000803037227 */ /* 0x000fc800078e00ff */
[----:B------:R-:W-:-:S05]  /*f620*/  IMAD R9, R3, R9, R8 ;  /* 0x0000000903097224 */ /* 0x000fca00078e0208 */
[----:B------:R-:W-:-:S13]  /*f630*/  ISETP.GT.U32.AND P1, PT, R6, R9, PT ;  /* 0x000000090600720c */ /* 0x000fda0003f24070 */
[----:B------:R-:W-:Y:S02]  /*f640*/  @!P1 IMAD.IADD R9, R9, 0x1, -R6 ;  /* 0x0000000109099824 */ /* 0x000fe400078e0a06 */
[----:B------:R-:W-:Y:S01]  /*f650*/  @!P1 VIADD R3, R3, 0x1 ;  /* 0x0000000103039836 */ /* 0x000fe20000000000 */
[----:B------:R-:W-:Y:S02]  /*f660*/  ISETP.NE.AND P1, PT, R10, RZ, PT ;  /* 0x000000ff0a00720c */ /* 0x000fe40003f25270 */
[----:B------:R-:W-:-:S13]  /*f670*/  ISETP.GE.U32.AND P0, PT, R9, R6, PT ;  /* 0x000000060900720c */ /* 0x000fda0003f06070 */
[----:B------:R-:W-:-:S04]  /*f680*/  @P0 VIADD R3, R3, 0x1 ;  /* 0x0000000103030836 */ /* 0x000fc80000000000 */
[----:B------:R-:W-:Y:S01]  /*f690*/  @!P2 IMAD.MOV R3, RZ, RZ, -R3 ;  /* 0x000000ffff03a224 */ /* 0x000fe200078e0a03 */
[----:B------:R-:W-:Y:S01]  /*f6a0*/  @!P1 LOP3.LUT R3, RZ, R10, RZ, 0x33, !PT ;  /* 0x0000000aff039212 */ /* 0x000fe200078e33ff */
[----:B------:R-:W-:-:S03]  /*f6b0*/  IMAD.MOV R10, RZ, RZ, -R10 ;  /* 0x000000ffff0a7224 */ /* 0x000fc600078e0a0a */
[----:B------:R-:W-:Y:S01]  /*f6c0*/  LOP3.LUT R2, RZ, R3, RZ, 0x33, !PT ;  /* 0x00000003ff027212 */ /* 0x000fe200078e33ff */
[----:B------:R-:W-:-:S04]  /*f6d0*/  IMAD R18, R3, R10, R4 ;  /* 0x0000000a03127224 */ /* 0x000fc800078e0204 */
[----:B------:R-:W-:Y:S01]  /*f6e0*/  IMAD.IADD R17, R5, 0x1, R2 ;  /* 0x0000000105117824 */ /* 0x000fe200078e0202 */
[----:B------:R-:W-:Y:S06]  /*f6f0*/  BRA `(.L_x_1455) ;  /* 0x00000000000c7947 */ /* 0x000fec0003800000 */
.L_x_1450:
[----:B------:R-:W-:Y:S02]  /*f700*/  IMAD.MOV.U32 R17, RZ, RZ, RZ ;  /* 0x000000ffff117224 */ /* 0x000fe400078e00ff */
[----:B------:R-:W-:Y:S02]  /*f710*/  IMAD.U32 R16, RZ, RZ, UR6 ;  /* 0x00000006ff107e24 */ /* 0x000fe4000f8e00ff */
[----:B------:R-:W-:-:S07]  /*f720*/  IMAD.MOV.U32 R18, RZ, RZ, RZ ;  /* 0x000000ffff127224 */ /* 0x000fce00078e00ff */
.L_x_1455:
[----:B------:R-:W-:-:S13]  /*f730*/  ISETP.NE.AND P0, PT, R0, RZ, PT ;  /* 0x000000ff0000720c */ /* 0x000fda0003f05270 */
[----:B------:R-:W1:Y:S01]  /*f740*/  @!P0 S2R R3, SR_CgaCtaId ;  /* 0x0000000000038919 */ /* 0x000e620000008800 */
[----:B------:R-:W-:-:S04]  /*f750*/  @!P0 MOV R0, 0x400 ;  /* 0x0000040000008802 */ /* 0x000fc80000000f00 */
[----:B-1----:R-:W-:-:S05]  /*f760*/  @!P0 LEA R0, R3, R0, 0x18 ;  /* 0x0000000003008211 */ /* 0x002fca00078ec0ff */
[----:B------:R1:W-:Y:S01]  /*f770*/  @!P0 STS.128 [R0+0x2a8d0], R16 ;  /* 0x02a8d01000008388 */ /* 0x0003e20000000c00 */
[----:B------:R-:W-:Y:S06]  /*f780*/  BAR.ARV 0x5, 0x180 ;  /* 0x0146000000007b1d */ /* 0x000fec0000002000 */
.L_x_1448:
[----:B-1----:R-:W-:Y:S01]  /*f790*/  IMAD.MOV.U32 R0, RZ, RZ, 0x1 ;  /* 0x00000001ff007424 */ /* 0x002fe200078e00ff */
[----:B------:R1:W-:Y:S01]  /*f7a0*/  STL [R1+0x4], RZ ;  /* 0x000004ff01007387 */ /* 0x0003e20000100800 */
[----:B------:R-:W-:Y:S02]  /*f7b0*/  ULDC UR4, c[0x0][0xc3c] ;  /* 0x00030f0000047ab9 */ /* 0x000fe40000000800 */
[----:B--2---:R-:W-:Y:S01]  /*f7c0*/  ISETP.GE.AND P0, PT, R19, UR4, PT ;  /* 0x0000000413007c0c */ /* 0x004fe2000bf06270 */
[----:B------:R1:W-:Y:S04]  /*f7d0*/  STL [R1+0x10], R0 ;  /* 0x0000100001007387 */ /* 0x0003e80000100800 */
[----:B------:R1:W-:Y:S08]  /*f7e0*/  STL [R1+0x38], RZ ;  /* 0x000038ff01007387 */ /* 0x0003f00000100800 */
[----:B-1----:R-:W-:Y:S05]  /*f7f0*/  @P0 BRA `(.L_x_1456) ;  /* 0x0000005800300947 */ /* 0x002fea0003800000 */
[----:B------:R-:W1:Y:S01]  /*f800*/  S2R R5, SR_TID.X ;  /* 0x0000000000057919 */ /* 0x000e620000002100 */
[----:B------:R-:W2:Y:S01]  /*f810*/  S2UR UR5, SR_CgaCtaId ;  /* 0x00000000000579c3 */ /* 0x000ea20000008800 */
[----:B------:R-:W-:Y:S01]  /*f820*/  UMOV UR4, 0x400 ;  /* 0x0000040000047882 */ /* 0x000fe20000000000 */
[----:B------:R-:W-:Y:S01]  /*f830*/  BSSY B8, `(.L_x_1456) ;  /* 0x0000588000087945 */ /* 0x000fe20003800000 */
[----:B------:R-:W-:Y:S01]  /*f840*/  ULDC UR38, c[0x0][0xc] ;  /* 0x0000030000267ab9 */ /* 0x000fe20000000800 */
[----:B------:R-:W-:Y:S01]  /*f850*/  ULDC.64 UR36, c[0x0][0x198] ;  /* 0x0000660000247ab9 */ /* 0x000fe20000000a00 */
[----:B--2---:R-:W-:Y:S01]  /*f860*/  ULEA UR4, UR5, UR4, 0x18 ;  /* 0x0000000405047291 */ /* 0x004fe2000f8ec03f */
[C---:B-1----:R-:W-:Y:S01]  /*f870*/  IMAD.SHL.U32 R0, R5.reuse, 0x8, RZ ;  /* 0x0000000805007824 */ /* 0x042fe200078e00ff */
[----:B------:R-:W-:-:S04]  /*f880*/  LOP3.LUT R4, R5, 0x7f, RZ, 0xc0, !PT ;  /* 0x0000007f05047812 */ /* 0x000fc800078ec0ff */
[C---:B0-----:R-:W-:Y:S02]  /*f890*/  LOP3.LUT R2, R0.reuse, 0x1f8, RZ, 0xc0, !PT ;  /* 0x000001f800027812 */ /* 0x041fe400078ec0ff */
        /* <DEDUP_REMOVED lines=9> */
[----:B------:R-:W-:Y:S01]  /*f930*/  STL [R1], R4 ;  /* 0x0000000401007387 */ /* 0x000fe20000100800 */
[----:B------:R-:W-:-:S03]  /*f940*/  IMAD.MOV.U32 R2, RZ, RZ, 0x1 ;  /* 0x00000001ff027424 */ /* 0x000fc600078e00ff */
[----:B------:R-:W-:Y:S04]  /*f950*/  STL [R1+0x20], R3 ;  /* 0x0000200301007387 */ /* 0x000fe80000100800 */
[----:B------:R-:W-:Y:S04]  /*f960*/  STL [R1+0x38], RZ ;  /* 0x000038ff01007387 */ /* 0x000fe80000100800 */
[----:B------:R0:W-:Y:S04]  /*f970*/  STL [R1+0x10], R2 ;  /* 0x0000100201007387 */ /* 0x0001e80000100800 */
[----:B------:R1:W-:Y:S01]  /*f980*/  STL [R1+0x4], RZ ;  /* 0x000004ff01007387 */ /* 0x0003e20000100800 */
[----:B0-----:R-:W-:-:S02]  /*f990*/  LOP3.LUT R2, R0, 0x40, RZ, 0xfc, !PT ;  /* 0x0000004000027812 */ /* 0x001fc400078efcff */
[----:B-1----:R-:W-:-:S07]  /*f9a0*/  LOP3.LUT R0, R0, 0x80, RZ, 0xfc, !PT ;  /* 0x0000008000007812 */ /* 0x002fce00078efcff */
.L_x_1566:
[----:B------:R-:W-:Y:S05]  /*f9b0*/  YIELD ;  /* 0x0000000000007946 */ /* 0x000fea0003800000 */
[----:B------:R-:W-:Y:S01]  /*f9c0*/  ULDC.64 UR4, c[0x0][0xa28] ;  /* 0x00028a0000047ab9 */ /* 0x000fe20000000a00 */
[----:B----4-:R-:W-:Y:S01]  /*f9d0*/  IMAD.MOV.U32 R0, RZ, RZ, RZ ;  /* 0x000000ffff007224 */ /* 0x010fe200078e00ff */
[----:B------:R-:W-:Y:S01]  /*f9e0*/  ISETP.NE.U32.AND P0, PT, RZ, UR4, PT ;  /* 0x00000004ff007c0c */ /* 0x000fe2000bf05070 */
[----:B------:R-:W0:Y:S01]  /*f9f0*/  LDC.64 R4, c[0x0][0xa00] ;  /* 0x00028000ff047b82 */ /* 0x000e220000000a00 */
[----:B-1----:R-:W-:Y:S01]  /*fa00*/  CS2R R8, SRZ ;  /* 0x0000000000087805 */ /* 0x002fe2000001ff00 */
[----:B------:R-:W-:Y:S01]  /*fa10*/  ULDC.64 UR6, c[0x0][0xa08] ;  /* 0x0002820000067ab9 */ /* 0x000fe20000000a00 */
[----:B------:R-:W-:Y:S01]  /*fa20*/  ISETP.NE.AND.EX P0, PT, RZ, UR5, PT, P0 ;  /* 0x00000005ff007c0c */ /* 0x000fe2000bf05300 */
[----:B------:R-:W-:-:S12]  /*fa30*/  ULDC.64 UR4, c[0x0][0xa18] ;  /* 0x0002860000047ab9 */ /* 0x000fd80000000a00 */
[----:B------:R-:W1:Y:S02]  /*fa40*/  @P0 LDC.64 R2, c[0x0][0xa28] ;  /* 0x00028a00ff020b82 */ /* 0x000e640000000a00 */
[----:B-1----:R-:W-:-:S05]  /*fa50*/  @P0 IMAD.WIDE R2, R19, 0x4, R2 ;  /* 0x0000000413020825 */ /* 0x002fca00078e0202 */
[----:B------:R1:W5:Y:S01]  /*fa60*/  @P0 LDG.E R0, desc[UR60][R2.64] ;  /* 0x0000003c02000981 */ /* 0x000362000c1e1900 */
[----:B------:R-:W-:Y:S01]  /*fa70*/  ISETP.NE.U32.AND P0, PT, RZ, UR4, PT ;  /* 0x00000004ff007c0c */ /* 0x000fe2000bf05070 */
[----:B0-----:R-:W-:Y:S01]  /*fa80*/  IMAD.WIDE R4, R19, 0x4, R4 ;  /* 0x0000000413047825 */ /* 0x001fe200078e0204 */
[----:B------:R-:W-:Y:S02]  /*fa90*/  ISETP.NE.U32.AND P1, PT, RZ, UR6, PT ;  /* 0x00000006ff007c0c */ /* 0x000fe4000bf25070 */
[----:B------:R-:W-:Y:S01]  /*faa0*/  ISETP.NE.AND.EX P2, PT, RZ, UR5, PT, P0 ;  /* 0x00000005ff007c0c */ /* 0x000fe2000bf45300 */
[----:B------:R-:W-:Y:S01]  /*fab0*/  ULDC.64 UR4, c[0x0][0xa00] ;  /* 0x0002800000047ab9 */ /* 0x000fe20000000a00 */
[----:B------:R-:W-:Y:S02]  /*fac0*/  ISETP.NE.AND.EX P1, PT, RZ, UR7, PT, P1 ;  /* 0x00000007ff007c0c */ /* 0x000fe4000bf25310 */
[----:B------:R-:W-:Y:S01]  /*fad0*/  ISETP.NE.U32.AND P0, PT, RZ, UR4, PT ;  /* 0x00000004ff007c0c */ /* 0x000fe2000bf05070 */
[----:B-1----:R-:W0:Y:S03]  /*fae0*/  LDC.64 R2, c[0x0][0xa08] ;  /* 0x00028200ff027b82 */ /* 0x002e260000000a00 */
[----:B------:R-:W-:-:S05]  /*faf0*/  ISETP.NE.AND.EX P0, PT, RZ, UR5, PT, P0 ;  /* 0x00000005ff007c0c */ /* 0x000fca000bf05300 */
[----:B--23--:R-:W1:Y:S08]  /*fb00*/  @P2 LDC.64 R6, c[0x0][0xa18] ;  /* 0x00028600ff062b82 */ /* 0x00ce700000000a00 */
[----:B------:R-:W2:Y:S01]  /*fb10*/  @P0 LDG.E R9, desc[UR60][R4.64] ;  /* 0x0000003c04090981 */ /* 0x000ea2000c1e1900 */
[----:B------:R-:W-:Y:S01]  /*fb20*/  ULDC UR4, c[0x0][0x288] ;  /* 0x0000a20000047ab9 */ /* 0x000fe20000000800 */
[----:B0-----:R-:W-:-:S05]  /*fb30*/  IMAD.WIDE R2, R19, 0x4, R2 ;  /* 0x0000000413027825 */ /* 0x001fca00078e0202 */
[----:B------:R-:W5:Y:S01]  /*fb40*/  @P1 LDG.E R8, desc[UR60][R2.64] ;  /* 0x0000003c02081981 */ /* 0x000f62000c1e1900 */
[----:B-1----:R-:W-:-:S03]  /*fb50*/  @P2 IMAD.WIDE R6, R19, 0x4, R6 ;  /* 0x0000000413062825 */ /* 0x002fc600078e0206 */
        /* <DEDUP_REMOVED lines=14> */
[----:B------:R-:W0:Y:S04]  /*fc40*/  LDG.E R7, desc[UR60][R4.64] ;  /* 0x0000003c04077981 */ /* 0x000e28000c1e1900 */
[----:B------:R-:W0:Y:S02]  /*fc50*/  LDG.E R4, desc[UR60][R4.64+0x4] ;  /* 0x0000043c04047981 */ /* 0x000e24000c1e1900 */
[----:B0-----:R-:W-:-:S05]  /*fc60*/  IMAD.IADD R9, R4, 0x1, -R7 ;  /* 0x0000000104097824 */ /* 0x001fca00078e0a07 */
[----:B------:R1:W-:Y:S02]  /*fc70*/  STL [R1+0x30], R9 ;  /* 0x0000300901007387 */ /* 0x0003e40000100800 */
.L_x_1457:
[----:B-----5:R-:W-:Y:S01]  /*fc80*/  IMAD.IADD R4, R8, 0x1, R0 ;  /* 0x0000000108047824 */ /* 0x020fe200078e0200 */
[----:B------:R-:W-:Y:S02]  /*fc90*/  ULDC.64 UR4, c[0x0][0xa20] ;  /* 0x0002880000047ab9 */ /* 0x000fe40000000a00 */
[----:B------:R-:W-:Y:S02]  /*fca0*/  ISETP.NE.U32.AND P0, PT, RZ, UR4, PT ;  /* 0x00000004ff007c0c */ /* 0x000fe4000bf05070 */
[----:B------:R2:W-:Y:S02]  /*fcb0*/  STL [R1+0x14], R4 ;  /* 0x0000140401007387 */ /* 0x0005e40000100800 */
[----:B------:R-:W-:-:S13]  /*fcc0*/  ISETP.NE.AND.EX P0, PT, RZ, UR5, PT, P0 ;  /* 0x00000005ff007c0c */ /* 0x000fda000bf05300 */
[----:B--2---:R-:W-:Y:S05]  /*fcd0*/  @!P0 BRA `(.L_x_1458) ;  /* 0x0000000000108947 */ /* 0x004fea0003800000 */
[----:B------:R-:W2:Y:S02]  /*fce0*/  LDC.64 R2, c[0x0][0xa20] ;  /* 0x00028800ff027b82 */ /* 0x000ea40000000a00 */
[----:B--2---:R-:W-:-:S05]  /*fcf0*/  IMAD.WIDE R2, R19, 0x4, R2 ;  /* 0x0000000413027825 */ /* 0x004fca00078e0202 */
[----:B------:R2:W5:Y:S01]  /*fd00*/  LDG.E R6, desc[UR60][R2.64] ;  /* 0x0000003c02067981 */ /* 0x000562000c1e1900 */
[----:B------:R-:W-:Y:S05]  /*fd10*/  BRA `(.L_x_1459) ;  /* 0x0000000000107947 */ /* 0x000fea0003800000 */
.L_x_1458:
[----:B------:R-:W-:Y:S05]  /*fd20*/  @!P1 BRA `(.L_x_1459) ;  /* 0x00000000000c9947 */ /* 0x000fea0003800000 */
[----:B------:R-:W2:Y:S04]  /*fd30*/  LDG.E R6, desc[UR60][R2.64] ;  /* 0x0000003c02067981 */ /* 0x000ea8000c1e1900 */
[----:B------:R-:W2:Y:S02]  /*fd40*/  LDG.E R2, desc[UR60][R2.64+0x4] ;  /* 0x0000043c02027981 */ /* 0x000ea4000c1e1900 */
[----:B--2---:R-:W-:-:S07]  /*fd50*/  IMAD.IADD R6, R2, 0x1, -R6 ;  /* 0x0000000102067824 */ /* 0x004fce00078e0a06 */
.L_x_1459:
[----:B--2---:R-:W2:Y:S01]  /*fd60*/  LDC R2, c[0x0][0x448] ;  /* 0x00011200ff027b82 */ /* 0x004ea20000000800 */
[----:B------:R-:W-:Y:S02]  /*fd70*/  IMAD.SHL.U32 R8, R17, 0x80, RZ ;  /* 0x0000008011087824 */ /* 0x000fe400078e00ff */
[----:B-----5:R-:W-:Y:S02]  /*fd80*/  IMAD.IADD R0, R6, 0x1, -R0 ;  /* 0x0000000106007824 */ /* 0x020fe400078e0a00 */
[----:B------:R-:W-:Y:S01]  /*fd90*/  VIADD R4, R8, 0x7f ;  /* 0x0000007f08047836 */ /* 0x000fe20000000000 */
[----:B------:R3:W-:Y:S03]  /*fda0*/  STL [R1+0x2c], R8 ;  /* 0x00002c0801007387 */ /* 0x0007e60000100800 */
[----:B------:R-:W-:Y:S01]  /*fdb0*/  IMAD.MOV.U32 R6, RZ, RZ, R4 ;  /* 0x000000ffff067224 */ /* 0x000fe200078e0004 */
[----:B--2---:R-:W-:-:S13]  /*fdc0*/  ISETP.NE.AND P1, PT, R2, 0x1, PT ;  /* 0x000000010200780c */ /* 0x004fda0003f25270 */
[----:B------:R-:W2:Y:S08]  /*fdd0*/  @P1 LDC R3, c[0x0][0x44c] ;  /* 0x00011300ff031b82 */ /* 0x000eb00000000800 */
[----:B------:R-:W4:Y:S01]  /*fde0*/  @P1 LDC R2, c[0x0][0x450] ;  /* 0x00011400ff021b82 */ /* 0x000f220000000800 */
[----:B--2---:R-:W-:-:S05]  /*fdf0*/  @P1 IMAD.HI.U32 R3, R4, R3, RZ ;  /* 0x0000000304031227 */ /* 0x004fca00078e00ff */
[----:B----4-:R-:W-:Y:S02]  /*fe00*/  @P1 SHF.R.U32.HI R6, RZ, R2, R3 ;  /* 0x00000002ff061219 */ /* 0x010fe40000011603 */
[----:B------:R-:W-:-:S05]  /*fe10*/  IADD3 R2, R0, 0x1, -R9 ;  /* 0x0000000100027810 */ /* 0x000fca0007ffe809 */
[----:B------:R-:W-:Y:S02]  /*fe20*/  IMAD.IADD R6, R2, 0x1, R6 ;  /* 0x0000000102067824 */ /* 0x000fe400078e0206 */
[----:B------:R-:W2:Y:S02]  /*fe30*/  LDC.64 R2, c[0x0][0x9e0] ;  /* 0x00027800ff027b82 */ /* 0x000ea40000000a00 */
[----:B--2---:R-:W-:Y:S01]  /*fe40*/  ISETP.GE.AND P2, PT, R3, 0x1, PT ;  /* 0x000000010300780c */ /* 0x004fe20003f46270 */
[----:B------:R-:W-:-:S12]  /*fe50*/  IMAD.IADD R2, R6, 0x1, R2 ;  /* 0x0000000106027824 */ /* 0x000fd800078e0202 */
[----:B---3--:R-:W-:Y:S05]  /*fe60*/  @!P2 BRA `(.L_x_1460) ;  /* 0x000000000048a947 */ /* 0x008fea0003800000 */
[C---:B------:R-:W-:Y:S01]  /*fe70*/  ISETP.GT.AND P0, PT, R6.reuse, RZ, PT ;  /* 0x000000ff0600720c */ /* 0x040fe20003f04270 */
[----:B------:R-:W-:Y:S01]  /*fe80*/  BSSY B0, `(.L_x_1461) ;  /* 0x000000e000007945 */ /* 0x000fe20003800000 */
[----:B------:R-:W-:-:S11]  /*fe90*/  VIADD R7, R6, 0xffffffff ;  /* 0xffffffff06077836 */ /* 0x000fd60000000000 */
[----:B------:R-:W-:Y:S05]  /*fea0*/  @P0 BRA `(.L_x_1462) ;  /* 0x00000000001c0947 */ /* 0x000fea0003800000 */
[----:B------:R-:W-:Y:S01]  /*feb0*/  ISETP.NE.AND P0, PT, R3, 0x1, PT ;  /* 0x000000010300780c */ /* 0x000fe20003f05270 */
[----:B------:R-:W-:-:S12]  /*fec0*/  IMAD.MOV R6, RZ, RZ, -R6 ;  /* 0x000000ffff067224 */ /* 0x000fd800078e0a06 */
[----:B------:R-:W2:Y:S02]  /*fed0*/  @P0 LDC.64 R4, c[0x0][0x9e8] ;  /* 0x00027a00ff040b82 */ /* 0x000ea40000000a00 */
[----:B--2---:R-:W-:-:S05]  /*fee0*/  @P0 IMAD.HI.U32 R4, R6, R4, RZ ;  /* 0x0000000406040227 */ /* 0x004fca00078e00ff */
[----:B------:R-:W-:-:S04]  /*fef0*/  @P0 SHF.R.U32.HI R6, RZ, R5, R4 ;  /* 0x00000005ff060219 */ /* 0x000fc80000011604 */
[----:B------:R-:W-:Y:S01]  /*ff00*/  LOP3.LUT R7, RZ, R6, RZ, 0x33, !PT ;  /* 0x00000006ff077212 */ /* 0x000fe200078e33ff */
[----:B------:R-:W-:Y:S06]  /*ff10*/  BRA `(.L_x_1463) ;  /* 0x0000000000107947 */ /* 0x000fec0003800000 */
.L_x_1462:
[----:B------:R-:W-:-:S13]  /*ff20*/  ISETP.NE.AND P0, PT, R3, 0x1, PT ;  /* 0x000000010300780c */ /* 0x000fda0003f05270 */
[----:B------:R-:W2:Y:S02]  /*ff30*/  @P0 LDC.64 R4, c[0x0][0x9e8] ;  /* 0x00027a00ff040b82 */ /* 0x000ea40000000a00 */
[----:B--2---:R-:W-:-:S05]  /*ff40*/  @P0 IMAD.HI.U32 R4, R7, R4, RZ ;  /* 0x0000000407040227 */ /* 0x004fca00078e00ff */
[----:B------:R-:W-:-:S07]  /*ff50*/  @P0 SHF.R.U32.HI R7, RZ, R5, R4 ;  /* 0x00000005ff070219 */ /* 0x000fce0000011604 */
.L_x_1463:
[----:B------:R-:W-:Y:S05]  /*ff60*/  BSYNC B0 ;  /* 0x0000000000007941 */ /* 0x000fea0003800000 */
.L_x_1461:
[----:B------:R-:W-:-:S05]  /*ff70*/  IMAD R7, R7, R3, R3 ;  /* 0x0000000307077224 */ /* 0x000fca00078e0203 */
[----:B------:R-:W-:-:S07]  /*ff80*/  VIMNMX R2, R2, R7, PT ;  /* 0x0000000702027248 */ /* 0x000fce0003fe0100 */
.L_x_1460:
[----:B------:R-:W2:Y:S01]  /*ff90*/  @P1 LDC R6, c[0x0][0x44c] ;  /* 0x00011300ff061b82 */ /* 0x000ea20000000800 */
[----:B------:R-:W-:Y:S01]  /*ffa0*/  IMAD.MOV.U32 R4, RZ, RZ, R8 ;  /* 0x000000ffff047224 */ /* 0x000fe200078e0008 */
[----:B------:R-:W-:-:S06]  /*ffb0*/  ULDC UR4, c[0x0][0x9dc] ;  /* 0x0002770000047ab9 */ /* 0x000fcc0000000800 */
[----:B------:R-:W3:Y:S01]  /*ffc0*/  @P1 LDC R5, c[0x0][0x450] ;  /* 0x00011400ff051b82 */ /* 0x000ee20000000800 */
[----:B--2---:R-:W-:-:S05]  /*ffd0*/  @P1 IMAD.HI.U32 R6, R8, R6, RZ ;  /* 0x0000000608061227 */ /* 0x004fca00078e00ff */
[----:B---3--:R-:W-:Y:S01]  /*ffe0*/  @P1 SHF.R.U32.HI R4, RZ, R5, R6 ;  /* 0x00000005ff041219 */ /* 0x008fe20000011606 */
[----:B------:R-:W-:Y:S02]  /*fff0*/  VIADD R5, R2, 0x5f ;  /* 0x0000005f02057836 */ /* 0x000fe40000000000 */
[----:B------:R-:W-:Y:S01]  /*10000*/  VIADD R6, R0, 0x5f ;  /* 0x0000005f00067836 */ /* 0x000fe20000000000 */
[----:B------:R-:W-:Y:S01]  /*10010*/  IADD3 R2, R4, R0, -R9 ;  /* 0x0000000004027210 */ /* 0x000fe20007ffe809 */
[----:B------:R-:W-:-:S04]  /*10020*/  IMAD.HI R5, R5, 0x2aaaaaab, RZ ;  /* 0x2aaaaaab05057827 */ /* 0x000fc800078e02ff */
[----:B------:R-:W-:Y:S01]  /*10030*/  IMAD.HI R6, R6, 0x2aaaaaab, RZ ;  /* 0x2aaaaaab06067827 */ /* 0x000fe200078e02ff */
[----:B------:R-:W-:-:S04]  /*10040*/  SHF.R.U32.HI R0, RZ, 0x1f, R5 ;  /* 0x0000001fff007819 */ /* 0x000fc80000011605 */
[----:B------:R-:W-:Y:S02]  /*10050*/  SHF.R.U32.HI R4, RZ, 0x1f, R6 ;  /* 0x0000001fff047819 */ /* 0x000fe40000011606 */
[----:B------:R-:W-:Y:S02]  /*10060*/  LEA.HI.SX32 R0, R5, R0, 0x1c ;  /* 0x0000000005007211 */ /* 0x000fe400078fe2ff */
[----:B------:R-:W-:-:S04]  /*10070*/  LEA.HI.SX32 R4, R6, R4, 0x1c ;  /* 0x0000000406047211 */ /* 0x000fc800078fe2ff */
[----:B------:R-:W-:Y:S01]  /*10080*/  VIMNMX R7, R4, R0, PT ;  /* 0x0000000004077248 */ /* 0x000fe20003fe0100 */
[----:B------:R-:W-:-:S04]  /*10090*/  VIADD R0, R2, -UR4 ;  /* 0x8000000402007c36 */ /* 0x000fc80008000000 */
[----:B------:R2:W-:Y:S01]  /*100a0*/  STL [R1+0x28], R7 ;  /* 0x0000280701007387 */ /* 0x0005e20000100800 */
[----:B------:R-:W-:Y:S05]  /*100b0*/  @!P2 BRA `(.L_x_1464) ;  /* 0x000000000044a947 */ /* 0x000fea0003800000 */
[----:B------:R-:W-:Y:S01]  /*100c0*/  ISETP.GT.AND P0, PT, R2, -0x1, PT ;  /* 0xffffffff0200780c */ /* 0x000fe20003f04270 */
[----:B------:R-:W-:-:S12]  /*100d0*/  BSSY B0, `(.L_x_1465) ;  /* 0x000000d000007945 */ /* 0x000fd80003800000 */
[----:B------:R-:W-:Y:S05]  /*100e0*/  @P0 BRA `(.L_x_1466) ;  /* 0x00000000001c0947 */ /* 0x000fea0003800000 */
[----:B------:R-:W-:Y:S02]  /*100f0*/  ISETP.NE.AND P0, PT, R3, 0x1, PT ;  /* 0x000000010300780c */ /* 0x000fe40003f05270 */
[----:B------:R-:W-:-:S11]  /*10100*/  LOP3.LUT R2, RZ, R2, RZ, 0x33, !PT ;  /* 0x00000002ff027212 */ /* 0x000fd600078e33ff */
[----:B------:R-:W3:Y:S02]  /*10110*/  @P0 LDC.64 R4, c[0x0][0x9e8] ;  /* 0x00027a00ff040b82 */ /* 0x000ee40000000a00 */
[----:B---3--:R-:W-:-:S05]  /*10120*/  @P0 IMAD.HI.U32 R4, R2, R4, RZ ;  /* 0x0000000402040227 */ /* 0x008fca00078e00ff */
[----:B------:R-:W-:-:S04]  /*10130*/  @P0 SHF.R.U32.HI R2, RZ, R5, R4 ;  /* 0x00000005ff020219 */ /* 0x000fc80000011604 */
[----:B------:R-:W-:Y:S01]  /*10140*/  LOP3.LUT R2, RZ, R2, RZ, 0x33, !PT ;  /* 0x00000002ff027212 */ /* 0x000fe200078e33ff */
[----:B------:R-:W-:Y:S06]  /*10150*/  BRA `(.L_x_1467) ;  /* 0x0000000000107947 */ /* 0x000fec0003800000 */
.L_x_1466:
[----:B------:R-:W-:-:S13]  /*10160*/  ISETP.NE.AND P0, PT, R3, 0x1, PT ;  /* 0x000000010300780c */ /* 0x000fda0003f05270 */
[----:B------:R-:W3:Y:S02]  /*10170*/  @P0 LDC.64 R4, c[0x0][0x9e8] ;  /* 0x00027a00ff040b82 */ /* 0x000ee40000000a00 */
[----:B---3--:R-:W-:-:S05]  /*10180*/  @P0 IMAD.HI.U32 R4, R2, R4, RZ ;  /* 0x0000000402040227 */ /* 0x008fca00078e00ff */
[----:B------:R-:W-:-:S07]  /*10190*/  @P0 SHF.R.U32.HI R2, RZ, R5, R4 ;  /* 0x00000005ff020219 */ /* 0x000fce0000011604 */
.L_x_1467:
[----:B------:R-:W-:Y:S05]  /*101a0*/  BSYNC B0 ;  /* 0x0000000000007941 */ /* 0x000fea0003800000 */
.L_x_1465:
[----:B------:R-:W-:-:S05]  /*101b0*/  IMAD R2, R2, R3, RZ ;  /* 0x0000000302027224 */ /* 0x000fca00078e02ff */
[----:B------:R-:W-:-:S07]  /*101c0*/  VIMNMX R0, R0, R2, !PT ;  /* 0x0000000200007248 */ /* 0x000fce0007fe0100 */
.L_x_1464:
[----:B------:R-:W-:Y:S01]  /*101d0*/  IMAD.HI R0, R0, 0x2aaaaaab, RZ ;  /* 0x2aaaaaab00007827 */ /* 0x000fe200078e02ff */
[----:B------:R-:W-:Y:S04]  /*101e0*/  BSSY B7, `(.L_x_1468) ;  /* 0x0000426000077945 */ /* 0x000fe80003800000 */
[----:B------:R-:W-:-:S04]  /*101f0*/  SHF.R.U32.HI R2, RZ, 0x1f, R0 ;  /* 0x0000001fff027819 */ /* 0x000fc80000011600 */
[----:B------:R-:W-:-:S04]  /*10200*/  LEA.HI.SX32 R2, R0, R2, 0x1c ;  /* 0x0000000200027211 */ /* 0x000fc800078fe2ff */
[----:B------:R-:W-:-:S04]  /*10210*/  VIMNMX R3, RZ, R2, !PT ;  /* 0x00000002ff037248 */ /* 0x000fc80007fe0100 */
[----:B------:R-:W-:Y:S01]  /*10220*/  ISETP.GT.AND P0, PT, R7, R3, PT ;  /* 0x000000030700720c */ /* 0x000fe20003f04270 */
[----:B------:R3:W-:-:S12]  /*10230*/  STL [R1+0x24], R3 ;  /* 0x0000240301007387 */ /* 0x0007d80000100800 */
[----:B---3--:R-:W-:Y:S05]  /*10240*/  @P0 BRA `(.L_x_1469) ;  /* 0x0000000000440947 */ /* 0x008fea0003800000 */
[----:B------:R-:W3:Y:S02]  /*10250*/  S2R R3, SR_TID.X ;  /* 0x0000000000037919 */ /* 0x000ee40000002100 */
[----:B---3--:R-:W-:-:S04]  /*10260*/  LOP3.LUT R3, R3, 0x7f, RZ, 0xc0, !PT ;  /* 0x0000007f03037812 */ /* 0x008fc800078ec0ff */
[----:B------:R-:W-:-:S13]  /*10270*/  ISETP.NE.AND P0, PT, R3, RZ, PT ;  /* 0x000000ff0300720c */ /* 0x000fda0003f05270 */
[----:B------:R-:W-:Y:S05]  /*10280*/  @P0 BRA `(.L_x_1470) ;  /* 0x00000040006c0947 */ /* 0x000fea0003800000 */
[----:B------:R-:W3:Y:S01]  /*10290*/  S2R R5, SR_LANEID ;  /* 0x0000000000057919 */ /* 0x000ee20000000000 */
[----:B------:R-:W-:Y:S01]  /*102a0*/  VOTEU.ANY UR4, UPT, PT ;  /* 0x0000000000047886 */ /* 0x000fe200038e0100 */
[----:B------:R-:W4:Y:S01]  /*102b0*/  LDC.64 R2, c[0x0][0xc60] ;  /* 0x00031800ff027b82 */ /* 0x000f220000000a00 */
[----:B------:R-:W3:Y:S02]  /*102c0*/  FLO.U32 R0, UR4 ;  /* 0x0000000400007d00 */ /* 0x000ee400080e0000 */
[----:B---3--:R-:W-:-:S06]  /*102d0*/  ISETP.EQ.U32.AND P0, PT, R0, R5, PT ;  /* 0x000000050000720c */ /* 0x008fcc0003f02070 */
[----:B------:R-:W4:Y:S07]  /*102e0*/  POPC R5, UR4 ;  /* 0x0000000400057d09 */ /* 0x000f2e0008000000 */
[----:B----4-:R-:W3:Y:S01]  /*102f0*/  @P0 ATOMG.E.ADD.STRONG.GPU PT, R3, desc[UR60][R2.64], R5 ;  /* 0x00000005020309a8 */ /* 0x010ee200081ee1fc */
[----:B------:R-:W4:Y:S02]  /*10300*/  S2R R4, SR_LTMASK ;  /* 0x0000000000047919 */ /* 0x000f240000003900 */
[----:B----4-:R-:W-:-:S04]  /*10310*/  LOP3.LUT R4, R4, UR4, RZ, 0xc0, !PT ;  /* 0x0000000404047c12 */ /* 0x010fc8000f8ec0ff */
[----:B--2---:R-:W2:Y:S01]  /*10320*/  POPC R7, R4 ;  /* 0x0000000400077309 */ /* 0x004ea20000000000 */
[----:B---3--:R-:W2:Y:S02]  /*10330*/  SHFL.IDX PT, R0, R3, R0, 0x1f ;  /* 0x00001f0003007589 */ /* 0x008ea400000e0000 */
[----:B--2---:R-:W-:Y:S01]  /*10340*/  IADD3 R16, R0, UR38, R7 ;  /* 0x0000002600107c10 */ /* 0x004fe2000fffe007 */
[----:B------:R-:W-:Y:S06]  /*10350*/  BRA `(.L_x_1470) ;  /* 0x0000004000387947 */ /* 0x000fec0003800000 */
.L_x_1469:
[----:B------:R-:W3:Y:S01]  /*10360*/  LDL R17, [R1] ;  /* 0x0000000001117983 */ /* 0x000ee20000100800 */
[----:B------:R-:W-:Y:S01]  /*10370*/  BSSY B6, `(.L_x_1471) ;  /* 0x0000014000067945 */ /* 0x000fe20003800000 */
[----:B---3--:R-:W-:-:S05]  /*10380*/  VIADD R0, R17, 0x18400 ;  /* 0x0001840011007836 */ /* 0x008fca0000000000 */
[----:B------:R-:W-:-:S13]  /*10390*/  LOP3.LUT P0, RZ, R0, 0x3ff, RZ, 0xc0, !PT ;  /* 0x000003ff00ff7812 */ /* 0x000fda000780c0ff */
[----:B------:R-:W-:Y:S05]  /*103a0*/  @!P0 BRA `(.L_x_1472) ;  /* 0x0000000000408947 */ /* 0x000fea0003800000 */
[----:B------:R-:W-:Y:S01]  /*103b0*/  MOV R2, 0x0 ;  /* 0x0000000000027802 */ /* 0x000fe20000000f00 */
[----:B------:R-:W-:Y:S01]  /*103c0*/  ULDC.64 UR6, c[0x4][0x118] ;  /* 0x0100460000067ab9 */ /* 0x000fe20000000a00 */
[----:B------:R-:W-:Y:S01]  /*103d0*/  ULDC.64 UR8, c[0x4][0x120] ;  /* 0x0100480000087ab9 */ /* 0x000fe20000000a00 */
[----:B------:R-:W-:Y:S01]  /*103e0*/  ULDC.64 UR4, c[0x4][0xa0] ;  /* 0x0100280000047ab9 */ /* 0x000fe20000000a00 */
[----:B------:R-:W-:Y:S02]  /*103f0*/  IMAD.U32 R4, RZ, RZ, UR6 ;  /* 0x00000006ff047e24 */ /* 0x000fe4000f8e00ff */
[----:B------:R-:W3:Y:S01]  /*10400*/  LDC.64 R2, c[0x4][R2] ;  /* 0x0100000002027b82 */ /* 0x000ee20000000a00 */
[----:B------:R-:W-:Y:S02]  /*10410*/  IMAD.U32 R5, RZ, RZ, UR7 ;  /* 0x00000007ff057e24 */ /* 0x000fe4000f8e00ff */
[----:B------:R-:W-:Y:S02]  /*10420*/  IMAD.U32 R6, RZ, RZ, UR8 ;  /* 0x00000008ff067e24 */ /* 0x000fe4000f8e00ff */
[----:B--2---:R-:W-:-:S02]  /*10430*/  IMAD.U32 R7, RZ, RZ, UR9 ;  /* 0x00000009ff077e24 */ /* 0x004fc4000f8e00ff */
[----:B------:R-:W-:Y:S02]  /*10440*/  IMAD.U32 R10, RZ, RZ, UR4 ;  /* 0x00000004ff0a7e24 */ /* 0x000fe4000f8e00ff */
[----:B------:R-:W-:Y:S02]  /*10450*/  IMAD.U32 R11, RZ, RZ, UR5 ;  /* 0x00000005ff0b7e24 */ /* 0x000fe4000f8e00ff */
[----:B------:R-:W-:Y:S02]  /*10460*/  IMAD.MOV.U32 R8, RZ, RZ, 0x70 ;  /* 0x00000070ff087424 */ /* 0x000fe400078e00ff */
[----:B------:R-:W-:Y:S02]  /*10470*/  IMAD.MOV.U32 R12, RZ, RZ, 0x1 ;  /* 0x00000001ff0c7424 */ /* 0x000fe400078e00ff */
[----:B------:R-:W-:-:S07]  /*10480*/  IMAD.MOV.U32 R13, RZ, RZ, RZ ;  /* 0x000000ffff0d7224 */ /* 0x000fce00078e00ff */
[----:B------:R-:W-:-:S07]  /*10490*/  LEPC R20, `(.L_x_1472) ;  /* 0x000000001014794e */ /* 0x000fce0000000000 */
[----:B01-3--:R-:W-:Y:S05]  /*104a0*/  CALL.ABS.NOINC R2 ;  /* 0x0000000002007343 */ /* 0x00bfea0003c00000 */
.L_x_1472:
[----:B------:R-:W-:Y:S05]  /*104b0*/  BSYNC B6 ;  /* 0x0000000000067941 */ /* 0x000fea0003800000 */
.L_x_1471:
        /* <DEDUP_REMOVED lines=8> */
[----:B------:R3:W4:Y:S01]  /*10540*/  LDC.64 R2, c[0x4][R17] ;  /* 0x0100000011027b82 */ /* 0x0007220000000a00 */
[----:B------:R-:W-:Y:S02]  /*10550*/  IMAD.U32 R4, RZ, RZ, UR6 ;  /* 0x00000006ff047e24 */ /* 0x000fe4000f8e00ff */
[----:B------:R-:W-:Y:S02]  /*10560*/  IMAD.U32 R5, RZ, RZ, UR7 ;  /* 0x00000007ff057e24 */ /* 0x000fe4000f8e00ff */
[----:B------:R-:W-:Y:S02]  /*10570*/  IMAD.U32 R6, RZ, RZ, UR8 ;  /* 0x00000008ff067e24 */ /* 0x000fe4000f8e00ff */
[----:B--2---:R-:W-:-:S02]  /*10580*/  IMAD.U32 R7, RZ, RZ, UR9 ;  /* 0x00000009ff077e24 */ /* 0x004fc4000f8e00ff */
[----:B------:R-:W-:Y:S02]  /*10590*/  IMAD.U32 R10, RZ, RZ, UR4 ;  /* 0x00000004ff0a7e24 */ /* 0x000fe4000f8e00ff */
[----:B------:R-:W-:Y:S02]  /*105a0*/  IMAD.U32 R11, RZ, RZ, UR5 ;  /* 0x00000005ff0b7e24 */ /* 0x000fe4000f8e00ff */
[----:B------:R-:W-:Y:S02]  /*105b0*/  IMAD.MOV.U32 R8, RZ, RZ, 0x70 ;  /* 0x00000070ff087424 */ /* 0x000fe400078e00ff */
[----:B------:R-:W-:Y:S02]  /*105c0*/  IMAD.MOV.U32 R12, RZ, RZ, 0x1 ;  /* 0x00000001ff0c7424 */ /* 0x000fe400078e00ff */
[----:B---3--:R-:W-:-:S07]  /*105d0*/  IMAD.MOV.U32 R13, RZ, RZ, RZ ;  /* 0x000000ffff0d7224 */ /* 0x008fce00078e00ff */
[----:B------:R-:W-:-:S07]  /*105e0*/  LEPC R20, `(.L_x_1475) ;  /* 0x000000001014794e */ /* 0x000fce0000000000 */
[----:B01--4-:R-:W-:Y:S05]  /*105f0*/  CALL.ABS.NOINC R2 ;  /* 0x0000000002007343 */ /* 0x013fea0003c00000 */
.L_x_1475:
        /* <DEDUP_REMOVED lines=15> */
.L_x_1474:
[----:B------:R-:W-:Y:S05]  /*106f0*/  BSYNC B6 ;  /* 0x0000000000067941 */ /* 0x000fea0003800000 */
.L_x_1473:
[----:B------:R-:W-:Y:S01]  /*10700*/  ULDC.64 UR4, c[0x0][0x9f8] ;  /* 0x00027e0000047ab9 */ /* 0x000fe20000000a00 */
[----:B------:R-:W3:Y:S01]  /*10710*/  LDL R17, [R1+0x28] ;  /* 0x0000280001117983 */ /* 0x000ee20000100800 */
[----:B------:R-:W-:Y:S01]  /*10720*/  ISETP.NE.U32.AND P0, PT, RZ, UR4, PT ;  /* 0x00000004ff007c0c */ /* 0x000fe2000bf05070 */
[----:B--2---:R-:W-:-:S03]  /*10730*/  IMAD.MOV.U32 R7, RZ, RZ, R19 ;  /* 0x000000ffff077224 */ /* 0x004fc600078e0013 */
[----:B------:R-:W-:Y:S01]  /*10740*/  ISETP.NE.AND.EX P0, PT, RZ, UR5, PT, P0 ;  /* 0x00000005ff007c0c */ /* 0x000fe2000bf05300 */
[----:B------:R-:W-:-:S12]  /*10750*/  ULDC.64 UR4, c[0x0][0xa08] ;  /* 0x0002820000047ab9 */ /* 0x000fd80000000a00 */
[----:B------:R-:W2:Y:S02]  /*10760*/  @P0 LDC.64 R2, c[0x0][0x9f8] ;  /* 0x00027e00ff020b82 */ /* 0x000ea40000000a00 */
[----:B--2---:R-:W-:-:S05]  /*10770*/  @P0 IMAD.WIDE R2, R19, 0x4, R2 ;  /* 0x0000000413020825 */ /* 0x004fca00078e0202 */
[----:B------:R2:W4:Y:S02]  /*10780*/  @P0 LDG.E R7, desc[UR60][R2.64] ;  /* 0x0000003c02070981 */ /* 0x000524000c1e1900 */
[----:B--2---:R-:W2:Y:S02]  /*10790*/  LDC.64 R2, c[0x0][0x418] ;  /* 0x00010600ff027b82 */ /* 0x004ea40000000a00 */
[----:B--2---:R-:W-:Y:S01]  /*107a0*/  LOP3.LUT P0, RZ, R2, UR4, RZ, 0xfc, !PT ;  /* 0x0000000402ff7c12 */ /* 0x004fe2000f80fcff */
[----:B------:R-:W-:-:S03]  /*107b0*/  UMOV UR4, 0xffffffff ;  /* 0xffffffff00047882 */ /* 0x000fc60000000000 */
[----:B------:R-:W-:Y:S01]  /*107c0*/  LOP3.LUT P0, RZ, R3, UR5, RZ, 0xfc, P0 ;  /* 0x0000000503ff7c12 */ /* 0x000fe2000800fcff */
[----:B---3--:R-:W-:Y:S01]  /*107d0*/  VIADD R0, R17, 0xffffffff ;  /* 0xffffffff11007836 */ /* 0x008fe20000000000 */
[----:B----4-:R-:W-:Y:S01]  /*107e0*/  SHF.R.S32.HI R8, RZ, 0x1f, R7 ;  /* 0x0000001fff087819 */ /* 0x010fe20000011407 */
[----:B------:R2:W-:Y:S01]  /*107f0*/  STL [R1+0xc], R7 ;  /* 0x00000c0701007387 */ /* 0x0005e20000100800 */
[----:B------:R-:W-:-:S03]  /*10800*/  SEL R17, R7, RZ, !P0 ;  /* 0x000000ff07117207 */ /* 0x000fc60004000000 */
[----:B------:R2:W-:Y:S01]  /*10810*/  STL [R1+0x1c], R8 ;  /* 0x00001c0801007387 */ /* 0x0005e20000100800 */
[----:B------:R-:W-:Y:S05]  /*10820*/  BRA.DIV UR4, `(.L_x_1476) ;  /* 0x0000004e04f47947 */ /* 0x000fea000b800000 */
[----:B------:R-:W3:Y:S02]  /*10830*/  S2R R4, SR_TID.X ;  /* 0x0000000000047919 */ /* 0x000ee40000002100 */
[----:B---3--:R-:W-:-:S04]  /*10840*/  SHF.R.U32.HI R4, RZ, 0x5, R4 ;  /* 0x00000005ff047819 */ /* 0x008fc80000011604 */
[----:B------:R-:W-:-:S05]  /*10850*/  LOP3.LUT R4, R4, 0x3, RZ, 0xc0, !PT ;  /* 0x0000000304047812 */ /* 0x000fca00078ec0ff */
[----:B------:R3:W4:Y:S02]  /*10860*/  SHFL.IDX PT, R14, R4, RZ, 0x1f ;  /* 0x00001fff040e7589 */ /* 0x00072400000e0000 */
.L_x_1582:
[----:B---3--:R-:W3:Y:S01]  /*10870*/  LDL.LU R4, [R1+0x18] ;  /* 0x0000180001047983 */ /* 0x008ee20000300800 */
[----:B------:R-:W-:Y:S02]  /*10880*/  PLOP3.LUT P1, PT, PT, PT, PT, 0x8, 0x0 ;  /* 0x000000000000781c */ /* 0x000fe40003f2e170 */
[----:B----4-:R-:W-:Y:S01]  /*10890*/  ISETP.NE.AND P0, PT, R14, RZ, PT ;  /* 0x000000ff0e00720c */ /* 0x010fe20003f05270 */
[----:B------:R4:W-:Y:S01]  /*108a0*/  STL [R1+0x8], R0 ;  /* 0x0000080001007387 */ /* 0x0009e20000100800 */
[----:B---3--:R-:W-:-:S09]  /*108b0*/  LOP3.LUT R4, R4, 0xfffffffe, RZ, 0xc0, !PT ;  /* 0xfffffffe04047812 */ /* 0x008fd200078ec0ff */
[----:B------:R-:W-:-:S05]  /*108c0*/  @P1 LOP3.LUT R4, R4, 0x1, RZ, 0xfc, !PT ;  /* 0x0000000104041812 */ /* 0x000fca00078efcff */
[----:B------:R4:W-:Y:S01]  /*108d0*/  STL [R1+0x18], R4 ;  /* 0x0000180401007387 */ /* 0x0009e20000100800 */
[----:B------:R-:W-:Y:S05]  /*108e0*/  @P0 BRA `(.L_x_1477) ;  /* 0x0000000400480947 */ /* 0x000fea0003800000 */
[----:B------:R-:W-:-:S03]  /*108f0*/  UMOV UR4, 0xffffffff ;  /* 0xffffffff00047882 */ /* 0x000fc60000000000 */
[----:B------:R-:W-:Y:S05]  /*10900*/  BRA.DIV UR4, `(.L_x_1478) ;  /* 0x0000004e04f07947 */ /* 0x000fea000b800000 */
[----:B------:R-:W-:-:S13]  /*10910*/  ELECT P6, URZ, PT ;  /* 0x00000000003f782f */ /* 0x000fda00038c0000 */
.L_x_1585:
[----:B------:R-:W-:Y:S05]  /*10920*/  @!P6 BRA `(.L_x_1477) ;  /* 0x000000040038e947 */ /* 0x000fea0003800000 */
[----:B------:R-:W-:-:S04]  /*10930*/  ISETP.NE.U32.AND P0, PT, R2, RZ, PT ;  /* 0x000000ff0200720c */ /* 0x000fc80003f05070 */
[----:B------:R-:W-:-:S13]  /*10940*/  ISETP.NE.AND.EX P0, PT, R3, RZ, PT, P0 ;  /* 0x000000ff0300720c */ /* 0x000fda0003f05300 */
[----:B------:R-:W-:Y:S05]  /*10950*/  @!P0 BRA `(.L_x_1479) ;  /* 0x0000000000508947 */ /* 0x000fea0003800000 */
[----:B------:R-:W3:Y:S01]  /*10960*/  LDC R6, c[0x0][0x43c] ;  /* 0x00010f00ff067b82 */ /* 0x000ee20000000800 */
[----:B01----:R-:W-:Y:S01]  /*10970*/  IMAD.MOV.U32 R9, RZ, RZ, R0 ;  /* 0x000000ffff097224 */ /* 0x003fe200078e0000 */
[----:B------:R-:W-:-:S03]  /*10980*/  ULDC.64 UR4, c[0x0][0x428] ;  /* 0x00010a0000047ab9 */ /* 0x000fc60000000a00 */
[----:B----4-:R-:W-:Y:S01]  /*10990*/  IMAD.MOV.U32 R0, RZ, RZ, R9 ;  /* 0x000000ffff007224 */ /* 0x010fe200078e0009 */
[----:B---3--:R-:W-:-:S13]  /*109a0*/  ISETP.NE.AND P0, PT, R6, 0x1, PT ;  /* 0x000000010600780c */ /* 0x008fda0003f05270 */
[----:B------:R-:W0:Y:S02]  /*109b0*/  @P0 LDC.64 R4, c[0x0][0x440] ;  /* 0x00011000ff040b82 */ /* 0x000e240000000a00 */
[----:B0-----:R-:W-:-:S05]  /*109c0*/  @P0 IMAD.HI.U32 R4, R9, R4, RZ ;  /* 0x0000000409040227 */ /* 0x001fca00078e00ff */
[----:B------:R-:W-:-:S04]  /*109d0*/  @P0 SHF.R.U32.HI R0, RZ, R5, R4 ;  /* 0x00000005ff000219 */ /* 0x000fc80000011604 */
[--C-:B------:R-:W-:Y:S01]  /*109e0*/  SHF.R.S32.HI R5, RZ, 0x1f, R0.reuse ;  /* 0x0000001fff057819 */ /* 0x100fe20000011400 */
[----:B------:R-:W-:-:S04]  /*109f0*/  IMAD.MOV R4, RZ, RZ, -R0 ;  /* 0x000000ffff047224 */ /* 0x000fc800078e0a00 */
[----:B------:R-:W-:Y:S02]  /*10a00*/  IMAD R9, R6, R4, R9 ;  /* 0x0000000406097224 */ /* 0x000fe400078e0209 */
[----:B------:R-:W-:Y:S02]  /*10a10*/  IMAD R6, R8, UR4, RZ ;  /* 0x0000000408067c24 */ /* 0x000fe4000f8e02ff */
[----:B------:R-:W-:Y:S01]  /*10a20*/  IMAD.MOV.U32 R4, RZ, RZ, R0 ;  /* 0x000000ffff047224 */ /* 0x000fe200078e0000 */
[----:B------:R3:W-:Y:S01]  /*10a30*/  STL [R1+0x8], R9 ;  /* 0x0000080901007387 */ /* 0x0007e20000100800 */
[C---:B------:R-:W-:Y:S02]  /*10a40*/  IMAD R0, R7.reuse, UR5, R6 ;  /* 0x0000000507007c24 */ /* 0x040fe4000f8e0206 */
[----:B------:R-:W-:-:S04]  /*10a50*/  IMAD.WIDE.U32 R4, R7, UR4, R4 ;  /* 0x0000000407047c25 */ /* 0x000fc8000f8e0004 */
[----:B------:R-:W-:Y:S01]  /*10a60*/  IMAD.IADD R0, R5, 0x1, R0 ;  /* 0x0000000105007824 */ /* 0x000fe200078e0200 */
[----:B------:R-:W-:-:S04]  /*10a70*/  LEA R2, P0, R4, R2, 0x2 ;  /* 0x0000000204027211 */ /* 0x000fc800078010ff */
[----:B------:R-:W-:-:S05]  /*10a80*/  LEA.HI.X R3, R4, R3, R0, 0x2, P0 ;  /* 0x0000000304037211 */ /* 0x000fca00000f1400 */
[----:B------:R3:W5:Y:S04]  /*10a90*/  LDG.E R17, desc[UR60][R2.64] ;  /* 0x0000003c02117981 */ /* 0x000768000c1e1900 */
.L_x_1479:
[----:B--2---:R-:W2:Y:S04]  /*10aa0*/  LDL R7, [R1] ;  /* 0x0000000001077983 */ /* 0x004ea80000100800 */
[----:B----4-:R-:W2:Y:S04]  /*10ab0*/  LDL R0, [R1+0x4] ;  /* 0x0000040001007983 */ /* 0x010ea80000100800 */
[----:B---3--:R-:W3:Y:S01]  /*10ac0*/  LDL R2, [R1+0x10] ;  /* 0x0000100001027983 */ /* 0x008ee20000100800 */
[----:B--2---:R-:W-:Y:S01]  /*10ad0*/  IMAD R0, R0, 0x8, R7 ;  /* 0x0000000800007824 */ /* 0x004fe200078e0207 */
[----:B---3--:R-:W-:-:S04]  /*10ae0*/  SHF.L.U32 R2, R2, 0x1f, RZ ;  /* 0x0000001f02027819 */ /* 0x008fc800000006ff */
[----:B------:R-:W2:Y:S02]  /*10af0*/  SYNCS.PHASECHK.TRANS64.TRYWAIT P0, [R0+URZ+0x2a840], R2 ;  /* 0x02a84002000075a7 */ /* 0x000ea4000800017f */
[----:B--2---:R-:W-:Y:S05]  /*10b00*/  @!P0 BRA `(.L_x_1480) ;  /* 0x0000004c00908947 */ /* 0x004fea0003800000 */
.L_x_1586:
[----:B------:R-:W3:Y:S02]  /*10b10*/  S2R R3, SR_TID.X ;  /* 0x0000000000037919 */ /* 0x000ee40000002100 */
[----:B---3--:R-:W-:-:S04]  /*10b20*/  LOP3.LUT R3, R3, 0x7f, RZ, 0xc0, !PT ;  /* 0x0000007f03037812 */ /* 0x008fc800078ec0ff */
[----:B------:R-:W-:-:S13]  /*10b30*/  ISETP.NE.AND P0, PT, R3, RZ, PT ;  /* 0x000000ff0300720c */ /* 0x000fda0003f05270 */
[----:B------:R-:W-:Y:S05]  /*10b40*/  @P0 BRA `(.L_x_1481) ;  /* 0x00000000001c0947 */ /* 0x000fea0003800000 */
[----:B------:R-:W3:Y:S01]  /*10b50*/  S2R R3, SR_TID.X ;  /* 0x0000000000037919 */ /* 0x000ee20000002100 */
[----:B--2---:R-:W-:-:S04]  /*10b60*/  IMAD.MOV.U32 R2, RZ, RZ, 0x9000 ;  /* 0x00009000ff027424 */ /* 0x004fc800078e00ff */
[----:B------:R4:W-:Y:S01]  /*10b70*/  SYNCS.ARRIVE.TRANS64 RZ, [R0+URZ+0x2a830], R2 ;  /* 0x02a8300200ff79a7 */ /* 0x0009e2000800003f */
[----:B---3--:R-:W-:-:S04]  /*10b80*/  LOP3.LUT R3, R3, 0x1f, RZ, 0xc0, !PT ;  /* 0x0000001f03037812 */ /* 0x008fc800078ec0ff */
[----:B------:R-:W-:-:S13]  /*10b90*/  ISETP.NE.AND P0, PT, R3, RZ, PT ;  /* 0x000000ff0300720c */ /* 0x000fda0003f05270 */
[----:B----4-:R-:W-:Y:S05]  /*10ba0*/  @!P0 BRA `(.L_x_1481) ;  /* 0x0000000000048947 */ /* 0x010fea0003800000 */
[----:B------:R-:W-:Y:S01]  /*10bb0*/  BPT.TRAP 0x1 ;  /* 0x000000040000795c */ /* 0x000fe20000300000 */
.L_x_1481:
[----:B------:R-:W3:Y:S04]  /*10bc0*/  LDL R6, [R1] ;  /* 0x0000000001067983 */ /* 0x000ee80000100800 */
[----:B------:R-:W3:Y:S04]  /*10bd0*/  LDL R5, [R1+0x4] ;  /* 0x0000040001057983 */ /* 0x000ee80000100800 */
[----:B------:R-:W4:Y:S04]  /*10be0*/  LDL R4, [R1+0x8] ;  /* 0x0000080001047983 */ /* 0x000f280000100800 */
[----:B------:R-:W4:Y:S04]  /*10bf0*/  LDL R3, [R1+0x14] ;  /* 0x0000140001037983 */ /* 0x000f280000100800 */
[----:B--2---:R-:W2:Y:S01]  /*10c00*/  LDL.LU R2, [R1+0x18] ;  /* 0x0000180001027983 */ /* 0x004ea20000300800 */
[----:B------:R-:W-:Y:S01]  /*10c10*/  R2UR UR9, R0 ;  /* 0x00000000000972ca */ /* 0x000fe200000e0000 */
[----:B------:R-:W-:Y:S01]  /*10c20*/  UIADD3 UR4, UP0, UR36, 0x370, URZ ;  /* 0x0000037024047890 */ /* 0x000fe2000ff1e03f */
[----:B------:R-:W-:Y:S01]  /*10c30*/  R2UR UR12, R18 ;  /* 0x00000000120c72ca */ /* 0x000fe200000e0000 */
[----:B------:R-:W-:Y:S01]  /*10c40*/  UMOV UR10, URZ ;  /* 0x0000003f000a7c82 */ /* 0x000fe20008000000 */
[----:B-----5:R-:W-:Y:S01]  /*10c50*/  R2UR UR13, R17 ;  /* 0x00000000110d72ca */ /* 0x020fe200000e0000 */
[----:B------:R-:W-:Y:S01]  /*10c60*/  UMOV UR6, 0x0 ;  /* 0x0000000000067882 */ /* 0x000fe20000000000 */
[----:B------:R-:W-:Y:S01]  /*10c70*/  PLOP3.LUT P0, PT, PT, PT, PT, 0x80, 0x0 ;  /* 0x000000000000781c */ /* 0x000fe20003f0f070 */
[----:B------:R-:W-:Y:S01]  /*10c80*/  UMOV UR7, 0x14f00000 ;  /* 0x14f0000000077882 */ /* 0x000fe20000000000 */
[----:B------:R-:W-:-:S05]  /*10c90*/  UMOV UR16, 0x40 ;  /* 0x0000004000107882 */ /* 0x000fca0000000000 */
[----:B------:R-:W-:Y:S01]  /*10ca0*/  UIADD3 UR9, UR9, 0x2a830, URZ ;  /* 0x0002a83009097890 */ /* 0x000fe2000fffe03f */
[----:B---3--:R-:W-:Y:S01]  /*10cb0*/  IMAD R0, R5, 0x9000, R6 ;  /* 0x0000900005007824 */ /* 0x008fe200078e0206 */
[----:B----4-:R-:W-:-:S04]  /*10cc0*/  R2UR UR11, R4 ;  /* 0x00000000040b72ca */ /* 0x010fc800000e0000 */
[----:B------:R-:W-:Y:S02]  /*10cd0*/  R2UR UR8, R0 ;  /* 0x00000000000872ca */ /* 0x000fe400000e0000 */
[----:B------:R-:W-:Y:S02]  /*10ce0*/  R2UR UR5, R3 ;  /* 0x00000000030572ca */ /* 0x000fe400000e0000 */
[----:B--2---:R-:W-:-:S04]  /*10cf0*/  LOP3.LUT R2, R2, 0xfffffffe, RZ, 0xc0, !PT ;  /* 0xfffffffe02027812 */ /* 0x004fc800078ec0ff */
[----:B------:R-:W-:-:S05]  /*10d00*/  @P0 LOP3.LUT R2, R2, 0x1, RZ, 0xfc, !PT ;  /* 0x0000000102020812 */ /* 0x000fca00078efcff */
[----:B------:R-:W-:Y:S02]  /*10d10*/  UIADD3 UR14, UR8, 0x18400, URZ ;  /* 0x00018400080e7890 */ /* 0x000fe4000fffe03f */
[----:B------:R-:W-:Y:S01]  /*10d20*/  UIMAD UR11, UR11, 0x60, UR5 ;  /* 0x000000600b0b78a4 */ /* 0x000fe2000f8e0205 */
[----:B------:R3:W-:Y:S01]  /*10d30*/  STL [R1+0x18], R2 ;  /* 0x0000180201007387 */ /* 0x0007e20000100800 */
[----:B------:R-:W-:Y:S02]  /*10d40*/  UIADD3.X UR5, URZ, UR37, URZ, UP0, !UPT ;  /* 0x000000253f057290 */ /* 0x000fe400087fe43f */
[----:B------:R-:W-:Y:S02]  /*10d50*/  UIADD3 UR15, UR8, 0x1b400, URZ ;  /* 0x0001b400080f7890 */ /* 0x000fe4000fffe03f */
[----:B------:R-:W-:-:S03]  /*10d60*/  UIADD3 UR17, UR8, 0x1e400, URZ ;  /* 0x0001e40008117890 */ /* 0x000fc6000fffe03f */
[----:B------:R-:W-:Y:S01]  /*10d70*/  UMOV UR8, UR14 ;  /* 0x0000000e00087c82 */ /* 0x000fe20008000000 */
[----:B------:R-:W-:Y:S01]  /*10d80*/  UMOV UR14, 0x80 ;  /* 0x00000080000e7882 */ /* 0x000fe20000000000 */
[----:B------:R2:W-:Y:S02]  /*10d90*/  UTMALDG.4D [UR8], [UR4], desc[UR6] ;  /* 0x00000608040075b4 */ /* 0x0005e40008019000 */
[----:B--2---:R-:W-:Y:S01]  /*10da0*/  UMOV UR8, UR15 ;  /* 0x0000000f00087c82 */ /* 0x004fe20008000000 */
[----:B------:R-:W-:Y:S02]  /*10db0*/  UMOV UR10, UR16 ;  /* 0x00000010000a7c82 */ /* 0x000fe40008000000 */
[----:B------:R2:W-:Y:S02]  /*10dc0*/  UTMALDG.4D [UR8], [UR4], desc[UR6] ;  /* 0x00000608040075b4 */ /* 0x0005e40008019000 */
[----:B--2---:R-:W-:Y:S01]  /*10dd0*/  UMOV UR8, UR17 ;  /* 0x0000001100087c82 */ /* 0x004fe20008000000 */
[----:B------:R-:W-:-:S02]  /*10de0*/  UMOV UR10, UR14 ;  /* 0x0000000e000a7c82 */ /* 0x000fc40008000000 */
[----:B------:R3:W-:Y:S02]  /*10df0*/  UTMALDG.4D [UR8], [UR4], desc[UR6] ;  /* 0x00000608040075b4 */ /* 0x0007e40008019000 */
[----:B---3--:R-:W-:Y:S01]  /*10e00*/  NOP ;  /* 0x0000000000007918 */ /* 0x008fe20000000000 */
.L_x_1477:
[----:B----4-:R-:W3:Y:S04]  /*10e10*/  LDL R0, [R1] ;  /* 0x0000000001007983 */ /* 0x010ee80000100800 */
[----:B------:R-:W4:Y:S01]  /*10e20*/  LDL.LU R3, [R1+0x34] ;  /* 0x0000340001037983 */ /* 0x000f220000300800 */
[----:B------:R-:W-:Y:S05]  /*10e30*/  WARPSYNC.ALL ;  /* 0x0000000000007948 */ /* 0x000fea0003800000 */
[----:B------:R-:W-:Y:S01]  /*10e40*/  ULDC.64 UR4, c[0x0][0x298] ;  /* 0x0000a60000047ab9 */ /* 0x000fe20000000a00 */
[----:B------:R-:W-:Y:S01]  /*10e50*/  BSSY B6, `(.L_x_1482) ;  /* 0x000001c000067945 */ /* 0x000fe20003800000 */
[----:B------:R-:W-:Y:S01]  /*10e60*/  BAR.SYNC.DEFER_BLOCKING 0x8, 0x180 ;  /* 0x0206000000007b1d */ /* 0x000fe20000010000 */
[----:B---3--:R-:W-:Y:S01]  /*10e70*/  VIADD R0, R0, 0xc400 ;  /* 0x0000c40000007836 */ /* 0x008fe20000000000 */
[----:B----4-:R-:W-:Y:S01]  /*10e80*/  SHF.R.S32.HI R2, RZ, 0x1f, R3 ;  /* 0x0000001fff027819 */ /* 0x010fe20000011403 */
[----:B------:R-:W-:-:S03]  /*10e90*/  IMAD.WIDE.U32 R4, R3, UR4, RZ ;  /* 0x0000000403047c25 */ /* 0x000fc6000f8e00ff */
[----:B------:R-:W-:Y:S01]  /*10ea0*/  LOP3.LUT P0, RZ, R0, 0x3ff, RZ, 0xc0, !PT ;  /* 0x000003ff00ff7812 */ /* 0x000fe2000780c0ff */
[----:B------:R-:W-:Y:S01]  /*10eb0*/  IMAD R2, R2, UR4, RZ ;  /* 0x0000000402027c24 */ /* 0x000fe2000f8e02ff */
[----:B------:R3:W-:Y:S03]  /*10ec0*/  STL.64 [R1+0x40], R4 ;  /* 0x0000400401007387 */ /* 0x0007e60000100a00 */
[----:B------:R-:W-:-:S04]  /*10ed0*/  IMAD R2, R3, UR5, R2 ;  /* 0x0000000503027c24 */ /* 0x000fc8000f8e0202 */
[----:B------:R-:W-:-:S05]  /*10ee0*/  IMAD.IADD R0, R5, 0x1, R2 ;  /* 0x0000000105007824 */ /* 0x000fca00078e0202 */
[----:B------:R3:W-:Y:S01]  /*10ef0*/  STL [R1+0x34], R0 ;  /* 0x0000340001007387 */ /* 0x0007e20000100800 */
[----:B------:R-:W-:Y:S05]  /*10f00*/  @!P0 BRA `(.L_x_1483) ;  /* 0x0000000000408947 */ /* 0x000fea0003800000 */
[----:B------:R-:W-:Y:S01]  /*10f10*/  MOV R2, 0x0 ;  /* 0x0000000000027802 */ /* 0x000fe20000000f00 */
[----:B------:R-:W-:Y:S01]  /*10f20*/  ULDC.64 UR6, c[0x4][0x118] ;  /* 0x0100460000067ab9 */ /* 0x000fe20000000a00 */
[----:B------:R-:W-:Y:S01]  /*10f30*/  ULDC.64 UR8, c[0x4][0x120] ;  /* 0x0100480000087ab9 */ /* 0x000fe20000000a00 */
[----:B------:R-:W-:Y:S01]  /*10f40*/  ULDC.64 UR4, c[0x4][0x88] ;  /* 0x0100220000047ab9 */ /* 0x000fe20000000a00 */
[----:B---3--:R-:W-:Y:S02]  /*10f50*/  IMAD.U32 R4, RZ, RZ, UR6 ;  /* 0x00000006ff047e24 */ /* 0x008fe4000f8e00ff */
        /* <DEDUP_REMOVED lines=11> */
.L_x_1483:
[----:B------:R-:W-:Y:S05]  /*11010*/  BSYNC B6 ;  /* 0x0000000000067941 */ /* 0x000fea0003800000 */
.L_x_1482:
[----:B---3--:R-:W3:Y:S01]  /*11020*/  LDL.LU R0, [R1+0x34] ;  /* 0x0000340001007983 */ /* 0x008ee20000300800 */
[----:B--2---:R-:W2:Y:S01]  /*11030*/  LDC R7, c[0x0][0x448] ;  /* 0x00011200ff077b82 */ /* 0x004ea20000000800 */
[----:B------:R-:W-:Y:S01]  /*11040*/  ULDC.64 UR4, c[0x0][0x2d8] ;  /* 0x0000b60000047ab9 */ /* 0x000fe20000000a00 */
[----:B------:R-:W-:Y:S01]  /*11050*/  ULDC.64 UR6, c[0x0][0x280] ;  /* 0x0000a00000067ab9 */ /* 0x000fe20000000a00 */
[----:B------:R-:W3:Y:S04]  /*11060*/  LDL.LU.64 R2, [R1+0x40] ;  /* 0x0000400001027983 */ /* 0x000ee80000300a00 */
[----:B01----:R-:W4:Y:S01]  /*11070*/  LDL R9, [R1+0x2c] ;  /* 0x00002c0001097983 */ /* 0x003f220000100800 */
[----:B------:R-:W0:Y:S01]  /*11080*/  S2R R5, SR_TID.X ;  /* 0x0000000000057919 */ /* 0x000e220000002100 */
[----:B------:R-:W1:Y:S01]  /*11090*/  S2R R6, SR_TID.X ;  /* 0x0000000000067919 */ /* 0x000e620000002100 */
[----:B------:R-:W1:Y:S01]  /*110a0*/  S2R R10, SR_TID.X ;  /* 0x00000000000a7919 */ /* 0x000e620000002100 */
[----:B0-----:R-:W-:-:S04]  /*110b0*/  LOP3.LUT R5, R5, 0x7f, RZ, 0xc0, !PT ;  /* 0x0000007f05057812 */ /* 0x001fc800078ec0ff */
[----:B------:R-:W-:Y:S01]  /*110c0*/  SHF.R.U32.HI R5, RZ, 0x3, R5 ;  /* 0x00000003ff057819 */ /* 0x000fe20000011605 */
[----:B-1----:R-:W-:-:S05]  /*110d0*/  IMAD.SHL.U32 R8, R6, 0x10, RZ ;  /* 0x0000001006087824 */ /* 0x002fca00078e00ff */
[----:B------:R-:W-:Y:S01]  /*110e0*/  LOP3.LUT R8, R5, 0x70, R8, 0xf8, !PT ;  /* 0x0000007005087812 */ /* 0x000fe200078ef808 */
[----:B------:R-:W-:-:S05]  /*110f0*/  IMAD.SHL.U32 R10, R10, 0x8, RZ ;  /* 0x000000080a0a7824 */ /* 0x000fca00078e00ff */
[----:B------:R-:W-:-:S04]  /*11100*/  LOP3.LUT R10, R10, 0x38, RZ, 0xc0, !PT ;  /* 0x000000380a0a7812 */ /* 0x000fc800078ec0ff */
[C---:B------:R-:W-:Y:S02]  /*11110*/  LOP3.LUT R11, R10.reuse, 0x40, RZ, 0xfc, !PT ;  /* 0x000000400a0b7812 */ /* 0x040fe400078efcff */
[----:B------:R-:W-:Y:S01]  /*11120*/  LOP3.LUT R10, R10, 0x80, RZ, 0xfc, !PT ;  /* 0x000000800a0a7812 */ /* 0x000fe200078efcff */
[----:B---3--:R-:W-:Y:S01]  /*11130*/  IMAD.MOV.U32 R3, RZ, RZ, R0 ;  /* 0x000000ffff037224 */ /* 0x008fe200078e0000 */
[----:B------:R-:W-:-:S05]  /*11140*/  SHF.R.S32.HI R0, RZ, 0x1f, R18 ;  /* 0x0000001fff007819 */ /* 0x000fca0000011412 */
[----:B------:R-:W-:Y:S02]  /*11150*/  IMAD R0, R0, UR4, RZ ;  /* 0x0000000400007c24 */ /* 0x000fe4000f8e02ff */
[----:B------:R-:W-:-:S04]  /*11160*/  IMAD.WIDE.U32 R2, R18, UR4, R2 ;  /* 0x0000000412027c25 */ /* 0x000fc8000f8e0002 */
[----:B------:R-:W-:Y:S01]  /*11170*/  IMAD R0, R18, UR5, R0 ;  /* 0x0000000512007c24 */ /* 0x000fe2000f8e0200 */
[----:B------:R-:W-:Y:S02]  /*11180*/  ULDC.64 UR4, c[0x0][0xa00] ;  /* 0x0002800000047ab9 */ /* 0x000fe40000000a00 */
[----:B------:R-:W-:Y:S01]  /*11190*/  ISETP.NE.U32.AND P0, PT, RZ, UR4, PT ;  /* 0x00000004ff007c0c */ /* 0x000fe2000bf05070 */
[----:B------:R-:W-:Y:S01]  /*111a0*/  IMAD.IADD R3, R3, 0x1, R0 ;  /* 0x0000000103037824 */ /* 0x000fe200078e0200 */
[----:B------:R-:W-:Y:S02]  /*111b0*/  SHF.R.S32.HI R0, RZ, 0x1f, R19 ;  /* 0x0000001fff007819 */ /* 0x000fe40000011413 */
[----:B------:R-:W-:Y:S01]  /*111c0*/  ISETP.NE.AND.EX P0, PT, RZ, UR5, PT, P0 ;  /* 0x00000005ff007c0c */ /* 0x000fe2000bf05300 */
[----:B------:R-:W-:-:S03]  /*111d0*/  ULDC.64 UR4, c[0x0][0x2e0] ;  /* 0x0000b80000047ab9 */ /* 0x000fc60000000a00 */
[----:B------:R-:W-:Y:S02]  /*111e0*/  SEL R4, R0, RZ, !P0 ;  /* 0x000000ff00047207 */ /* 0x000fe40004000000 */
[----:B------:R-:W-:Y:S02]  /*111f0*/  SEL R0, R19, RZ, !P0 ;  /* 0x000000ff13007207 */ /* 0x000fe40004000000 */
[----:B--2---:R-:W-:Y:S01]  /*11200*/  ISETP.NE.AND P0, PT, R7, 0x1, PT ;  /* 0x000000010700780c */ /* 0x004fe20003f05270 */
[----:B------:R-:W-:-:S12]  /*11210*/  IMAD R4, R4, UR4, RZ ;  /* 0x0000000404047c24 */ /* 0x000fd8000f8e02ff */
[----:B------:R-:W0:Y:S08]  /*11220*/  @P0 LDC R5, c[0x0][0x44c] ;  /* 0x00011300ff050b82 */ /* 0x000e300000000800 */
[----:B------:R-:W1:Y:S01]  /*11230*/  @P0 LDC R6, c[0x0][0x450] ;  /* 0x00011400ff060b82 */ /* 0x000e620000000800 */
[----:B------:R-:W-:-:S04]  /*11240*/  IMAD.WIDE.U32 R2, R0, UR4, R2 ;  /* 0x0000000400027c25 */ /* 0x000fc8000f8e0002 */
[----:B------:R-:W-:Y:S01]  /*11250*/  IMAD R0, R0, UR5, R4 ;  /* 0x0000000500007c24 */ /* 0x000fe2000f8e0204 */
[----:B------:R-:W-:-:S03]  /*11260*/  ULDC.64 UR4, c[0x0][0x2d0] ;  /* 0x0000b40000047ab9 */ /* 0x000fc60000000a00 */
[----:B------:R-:W-:Y:S02]  /*11270*/  IMAD.IADD R3, R3, 0x1, R0 ;  /* 0x0000000103037824 */ /* 0x000fe400078e0200 */
[----:B----4-:R-:W-:-:S04]  /*11280*/  IMAD.IADD R0, R8, 0x1, R9 ;  /* 0x0000000108007824 */ /* 0x010fc800078e0209 */
[----:B0-----:R-:W-:-:S04]  /*11290*/  @P0 IMAD.HI.U32 R5, R0, R5, RZ ;  /* 0x0000000500050227 */ /* 0x001fc800078e00ff */
[----:B------:R-:W-:Y:S01]  /*112a0*/  IMAD.MOV.U32 R4, RZ, RZ, R0 ;  /* 0x000000ffff047224 */ /* 0x000fe200078e0000 */
[----:B-1----:R-:W-:-:S05]  /*112b0*/  @P0 SHF.R.U32.HI R4, RZ, R6, R5 ;  /* 0x00000006ff040219 */ /* 0x002fca0000011605 */
[----:B------:R-:W-:-:S04]  /*112c0*/  IMAD.MOV R5, RZ, RZ, -R4 ;  /* 0x000000ffff057224 */ /* 0x000fc800078e0a04 */
[----:B------:R-:W-:Y:S01]  /*112d0*/  IMAD R0, R7, R5, R0 ;  /* 0x0000000507007224 */ /* 0x000fe200078e0200 */
[----:B------:R-:W-:Y:S01]  /*112e0*/  SHF.R.S32.HI R5, RZ, 0x1f, R4 ;  /* 0x0000001fff057819 */ /* 0x000fe20000011404 */
        /* <DEDUP_REMOVED lines=9> */
[----:B------:R-:W-:Y:S02]  /*11380*/  ISETP.GE.AND P0, PT, R10, UR4, PT ;  /* 0x000000040a007c0c */ /* 0x000fe4000bf06270 */
[----:B------:R0:W5:Y:S01]  /*11390*/  LDL R10, [R1+0x20] ;  /* 0x00002000010a7983 */ /* 0x0001620000100800 */
[----:B------:R-:W1:Y:S01]  /*113a0*/  S2R R5, SR_TID.X ;  /* 0x0000000000057919 */ /* 0x000e620000002100 */
[----:B------:R-:W-:Y:S01]  /*113b0*/  IMAD R0, R0, UR5, R4 ;  /* 0x0000000500007c24 */ /* 0x000fe2000f8e0204 */
[----:B------:R-:W-:-:S03]  /*113c0*/  LEA R4, P3, R2, UR6, 0x1 ;  /* 0x0000000602047c11 */ /* 0x000fc6000f8608ff */
[----:B------:R-:W-:Y:S01]  /*113d0*/  IMAD.IADD R0, R3, 0x1, R0 ;  /* 0x0000000103007824 */ /* 0x000fe200078e0200 */
[----:B------:R-:W-:-:S04]  /*113e0*/  ISETP.GE.AND P1, PT, R11, UR4, PT ;  /* 0x000000040b007c0c */ /* 0x000fc8000bf26270 */
[----:B------:R-:W-:Y:S01]  /*113f0*/  LEA.HI.X R3, R2, UR7, R0, 0x1, P3 ;  /* 0x0000000702037c11 */ /* 0x000fe200098f0c00 */
[----:B-1----:R-:W-:-:S05]  /*11400*/  IMAD.SHL.U32 R8, R5, 0x8, RZ ;  /* 0x0000000805087824 */ /* 0x002fca00078e00ff */
[----:B------:R-:W-:-:S04]  /*11410*/  LOP3.LUT R8, R8, 0x38, RZ, 0xc0, !PT ;  /* 0x0000003808087812 */ /* 0x000fc800078ec0ff */
[----:B------:R-:W-:Y:S01]  /*11420*/  ISETP.GE.AND P2, PT, R8, UR4, PT ;  /* 0x0000000408007c0c */ /* 0x000fe2000bf46270 */
[----:B------:R-:W-:-:S03]  /*11430*/  UMOV UR4, 0xffffffff ;  /* 0xffffffff00047882 */ /* 0x000fc60000000000 */
[----:B0-----:R-:W-:Y:S09]  /*11440*/  BRA.DIV UR4, `(.L_x_1484) ;  /* 0x0000004604547947 */ /* 0x001ff2000b800000 */
[----:B------:R-:W0:Y:S01]  /*11450*/  S2R R5, SR_TID.X ;  /* 0x0000000000057919 */ /* 0x000e220000002100 */
[----:B------:R-:W2:Y:S01]  /*11460*/  LDL.LU R8, [R1+0x2c] ;  /* 0x00002c0001087983 */ /* 0x000ea20000300800 */
[----:B0-----:R-:W-:-:S04]  /*11470*/  LOP3.LUT R5, R5, 0x7f, RZ, 0xc0, !PT ;  /* 0x0000007f05057812 */ /* 0x001fc800078ec0ff */
[----:B------:R-:W-:Y:S02]  /*11480*/  SHF.R.U32.HI R6, RZ, 0x3, R5 ;  /* 0x00000003ff067819 */ /* 0x000fe40000011605 */
[----:B------:R-:W3:Y:S04]  /*11490*/  LDL.LU R5, [R1+0x30] ;  /* 0x0000300001057983 */ /* 0x000ee80000300800 */
[----:B------:R-:W-:Y:S01]  /*114a0*/  SHFL.IDX PT, R9, R3, 0x1, 0x181f ;  /* 0x00381f0003097f89 */ /* 0x000fe200000e0000 */
[----:B--2---:R-:W-:Y:S02]  /*114b0*/  IMAD.IADD R0, R6, 0x1, R8 ;  /* 0x0000000106007824 */ /* 0x004fe400078e0208 */
[----:B------:R-:W0:Y:S01]  /*114c0*/  S2R R6, SR_TID.X ;  /* 0x0000000000067919 */ /* 0x000e220000002100 */
[----:B---3--:R-:W-:-:S02]  /*114d0*/  IMAD R2, R5, R7, RZ ;  /* 0x0000000705027224 */ /* 0x008fc400078e02ff */
[----:B------:R-:W1:Y:S01]  /*114e0*/  SHFL.IDX PT, R7, R4, RZ, 0x181f ;  /* 0x00181fff04077589 */ /* 0x000e6200000e0000 */
[----:B0-----:R-:W-:-:S03]  /*114f0*/  IMAD.SHL.U32 R11, R6, 0x8, RZ ;  /* 0x00000008060b7824 */ /* 0x001fc600078e00ff */
[----:B------:R-:W0:Y:S01]  /*11500*/  SHFL.IDX PT, R6, R3, RZ, 0x181f ;  /* 0x00181fff03067589 */ /* 0x000e2200000e0000 */
[C---:B------:R-:W-:Y:S01]  /*11510*/  VIADD R5, R0.reuse, 0x10 ;  /* 0x0000001000057836 */ /* 0x040fe20000000000 */
[----:B------:R-:W-:-:S04]  /*11520*/  ISETP.GE.AND P4, PT, R0, R2, PT ;  /* 0x000000020000720c */ /* 0x000fc80003f86270 */
[----:B------:R-:W-:Y:S02]  /*11530*/  ISETP.GE.AND P3, PT, R5, R2, PT ;  /* 0x000000020500720c */ /* 0x000fe40003f66270 */
[----:B------:R-:W2:Y:S01]  /*11540*/  SHFL.IDX PT, R5, R4, 0x1, 0x181f ;  /* 0x00381f0004057f89 */ /* 0x000ea200000e0000 */
[----:B------:R-:W-:-:S06]  /*11550*/  LOP3.LUT R11, R11, 0x38, RZ, 0xc0, !PT ;  /* 0x000000380b0b7812 */ /* 0x000fcc00078ec0ff */
[----:B-1----:R-:W-:-:S05]  /*11560*/  @!P4 LEA R7, P5, R11, R7, 0x1 ;  /* 0x000000070b07c211 */ /* 0x002fca00078a08ff */
[----:B0-----:R-:W-:-:S05]  /*11570*/  @!P4 IMAD.X R6, RZ, RZ, R6, P5 ;  /* 0x000000ffff06c224 */ /* 0x001fca00028e0606 */
[----:B------:R-:W-:-:S04]  /*11580*/  @!P4 LOP3.LUT R7, R7, R6, RZ, 0x3c, !PT ;  /* 0x000000060707c212 */ /* 0x000fc800078e3cff */
[----:B------:R-:W-:Y:S02]  /*11590*/  @!P4 LOP3.LUT R6, R7, R6, RZ, 0x3c, !PT ;  /* 0x000000060706c212 */ /* 0x000fe400078e3cff */
[----:B--2---:R-:W-:Y:S02]  /*115a0*/  @!P3 LEA R8, P5, R11, R5, 0x1 ;  /* 0x000000050b08b211 */ /* 0x004fe400078a08ff */
[----:B------:R-:W-:-:S03]  /*115b0*/  @!P4 LOP3.LUT R7, R7, R6, RZ, 0x3c, !PT ;  /* 0x000000060707c212 */ /* 0x000fc600078e3cff */
[----:B------:R-:W-:Y:S02]  /*115c0*/  @!P3 IMAD.X R5, RZ, RZ, R9, P5 ;  /* 0x000000ffff05b224 */ /* 0x000fe400028e0609 */
[----:B-----5:R-:W-:Y:S04]  /*115d0*/  @!P4 LDGSTS.E.BYPASS.LTC128B.128 [R10+0xc400], desc[UR60][R6.64], !P2 ;  /* 0x0c400000060acfae */ /* 0x020fe8000d101d7c */
[----:B------:R-:W-:Y:S04]  /*115e0*/  @!P4 LDGSTS.E.BYPASS.LTC128B.128 [R10+0x10400], desc[UR60][R6.64+0x80], !P1 ;  /* 0x10400080060acfae */ /* 0x000fe8000c901d7c */
[----:B------:R0:W-:Y:S02]  /*115f0*/  @!P4 LDGSTS.E.BYPASS.LTC128B.128 [R10+0x14400], desc[UR60][R6.64+0x100], !P0 ;  /* 0x14400100060acfae */ /* 0x0001e4000c101d7c */
[----:B0-----:R-:W-:-:S02]  /*11600*/  @!P3 IMAD.MOV.U32 R6, RZ, RZ, R8 ;  /* 0x000000ffff06b224 */ /* 0x001fc400078e0008 */
[----:B------:R-:W-:Y:S02]  /*11610*/  @!P3 IMAD.MOV.U32 R7, RZ, RZ, R5 ;  /* 0x000000ffff07b224 */ /* 0x000fe400078e0005 */
[----:B------:R-:W-:-:S03]  /*11620*/  VIADD R5, R0, 0x20 ;  /* 0x0000002000057836 */ /* 0x000fc60000000000 */
[----:B------:R-:W-:Y:S04]  /*11630*/  @!P3 LDGSTS.E.BYPASS.LTC128B.128 [R10+0xcc00], desc[UR60][R6.64], !P2 ;  /* 0x0cc00000060abfae */ /* 0x000fe8000d101d7c */
[----:B------:R-:W-:Y:S04]  /*11640*/  @!P3 LDGSTS.E.BYPASS.LTC128B.128 [R10+0x10c00], desc[UR60][R6.64+0x80], !P1 ;  /* 0x10c00080060abfae */ /* 0x000fe8000c901d7c */
[----:B------:R0:W-:Y:S01]  /*11650*/  @!P3 LDGSTS.E.BYPASS.LTC128B.128 [R10+0x14c00], desc[UR60][R6.64+0x100], !P0 ;  /* 0x14c00100060abfae */ /* 0x0001e2000c101d7c */
[----:B------:R-:W-:-:S03]  /*11660*/  ISETP.GE.AND P3, PT, R5, R2, PT ;  /* 0x000000020500720c */ /* 0x000fc60003f66270 */
[----:B------:R-:W1:Y:S04]  /*11670*/  SHFL.IDX PT, R5, R4, 0x2, 0x181f ;  /* 0x00581f0004057f89 */ /* 0x000e6800000e0000 */
[----:B------:R-:W0:Y:S06]  /*11680*/  SHFL.IDX PT, R8, R3, 0x2, 0x181f ;  /* 0x00581f0003087f89 */ /* 0x000e2c00000e0000 */
        /* <DEDUP_REMOVED lines=43> */
[----:B-1----:R-:W1:Y:S01]  /*11940*/  SHFL.IDX PT, R6, R3, 0x6, 0x181f ;  /* 0x00d81f0003067f89 */ /* 0x002e6200000e0000 */
[----:B0-----:R-:W-:-:S03]  /*11950*/  @!P4 LEA R5, P3, R11, R5, 0x1 ;  /* 0x000000050b05c211 */ /* 0x001fc600078608ff */
[----:B------:R-:W2:Y:S04]  /*11960*/  SHFL.IDX PT, R3, R3, 0x7, 0x181f ;  /* 0x00f81f0003037f89 */ /* 0x000ea800000e0000 */
[----:B------:R-:W3:Y:S01]  /*11970*/  SHFL.IDX PT, R4, R4, 0x7, 0x181f ;  /* 0x00f81f0004047f89 */ /* 0x000ee200000e0000 */
[----:B-1----:R-:W-:-:S04]  /*11980*/  @!P4 IMAD.X R6, RZ, RZ, R6, P3 ;  /* 0x000000ffff06c224 */ /* 0x002fc800018e0606 */
[----:B------:R-:W-:Y:S02]  /*11990*/  @!P4 IMAD.MOV.U32 R7, RZ, RZ, R6 ;  /* 0x000000ffff07c224 */ /* 0x000fe400078e0006 */
[----:B------:R-:W-:-:S05]  /*119a0*/  @!P4 IMAD.MOV.U32 R6, RZ, RZ, R5 ;  /* 0x000000ffff06c224 */ /* 0x000fca00078e0005 */
[----:B------:R1:W-:Y:S04]  /*119b0*/  @!P4 LDGSTS.E.BYPASS.LTC128B.128 [R10+0xf400], desc[UR60][R6.64], !P2 ;  /* 0x0f400000060acfae */ /* 0x0003e8000d101d7c */
[----:B------:R1:W-:Y:S04]  /*119c0*/  @!P4 LDGSTS.E.BYPASS.LTC128B.128 [R10+0x13400], desc[UR60][R6.64+0x80], !P1 ;  /* 0x13400080060acfae */ /* 0x0003e8000c901d7c */
[----:B--23--:R1:W-:Y:S02]  /*119d0*/  @!P4 LDGSTS.E.BYPASS.LTC128B.128 [R10+0x17400], desc[UR60][R6.64+0x100], !P0 ;  /* 0x17400100060acfae */ /* 0x00c3e4000c101d7c */
.L_x_1603:
[----:B------:R-:W-:Y:S01]  /*119e0*/  VIADD R0, R0, 0x70 ;  /* 0x0000007000007836 */ /* 0x000fe20000000000 */
[----:B------:R-:W-:Y:S04]  /*119f0*/  BSSY B0, `(.L_x_1485) ;  /* 0x000000e000007945 */ /* 0x000fe80003800000 */
[----:B------:R-:W-:-:S13]  /*11a00*/  ISETP.GE.AND P3, PT, R0, R2, PT ;  /* 0x000000020000720c */ /* 0x000fda0003f66270 */
[----:B------:R-:W-:Y:S05]  /*11a10*/  @P3 BRA `(.L_x_1486) ;  /* 0x00000000002c3947 */ /* 0x000fea0003800000 */
[----:B------:R-:W2:Y:S02]  /*11a20*/  S2R R5, SR_TID.X ;  /* 0x0000000000057919 */ /* 0x000ea40000002100 */
[----:B--2---:R-:W-:-:S05]  /*11a30*/  IMAD.SHL.U32 R5, R5, 0x8, RZ ;  /* 0x0000000805057824 */ /* 0x004fca00078e00ff */
        /* <DEDUP_REMOVED lines=9> */
.L_x_1486:
[----:B------:R-:W-:Y:S05]  /*11ad0*/  BSYNC B0 ;  /* 0x0000000000007941 */ /* 0x000fea0003800000 */
.L_x_1485:
[----:B012---:R-:W2:Y:S01]  /*11ae0*/  LDL R10, [R1] ;  /* 0x00000000010a7983 */ /* 0x007ea20000100800 */
[----:B------:R-:W-:Y:S01]  /*11af0*/  PLOP3.LUT P0, PT, PT, PT, PT, 0x80, 0x0 ;  /* 0x000000000000781c */ /* 0x000fe20003f0f070 */
[----:B------:R-:W-:Y:S01]  /*11b00*/  NOP ;  /* 0x0000000000007918 */ /* 0x000fe20000000000 */
[----:B--2---:R-:W-:-:S11]  /*11b10*/  VIADD R10, R10, 0x2a800 ;  /* 0x0002a8000a0a7836 */ /* 0x004fd60000000000 */
.L_x_1487:
[----:B------:R-:W2:Y:S01]  /*11b20*/  LDL R2, [R1] ;  /* 0x0000000001027983 */ /* 0x000ea20000100800 */
        /* <DEDUP_REMOVED lines=18> */
.L_x_1604:
[----:B------:R-:W-:Y:S05]  /*11c50*/  BSYNC B0 ;  /* 0x0000000000007941 */ /* 0x000fea0003800000 */
.L_x_1488:
[----:B------:R-:W2:Y:S04]  /*11c60*/  LDL R3, [R1+0x28] ;  /* 0x0000280001037983 */ /* 0x000ea80000100800 */
[----:B0-----:R-:W3:Y:S01]  /*11c70*/  LDL R2, [R1+0x24] ;  /* 0x0000240001027983 */ /* 0x001ee20000100800 */
[----:B------:R-:W-:Y:S01]  /*11c80*/  BSSY B0, `(.L_x_1490) ;  /* 0x0000220000007945 */ /* 0x000fe20003800000 */
[----:B--2---:R-:W-:-:S05]  /*11c90*/  VIADD R0, R3, 0xfffffffe ;  /* 0xfffffffe03007836 */ /* 0x004fca0000000000 */
[----:B---3--:R-:W-:-:S13]  /*11ca0*/  ISETP.GE.AND P0, PT, R0, R2, PT ;  /* 0x000000020000720c */ /* 0x008fda0003f06270 */
[----:B------:R-:W-:Y:S05]  /*11cb0*/  @!P0 BRA `(.L_x_1491) ;  /* 0x0000002000708947 */ /* 0x000fea0003800000 */
[----:B------:R-:W-:Y:S01]  /*11cc0*/  LOP3.LUT R8, RZ, R2, RZ, 0x33, !PT ;  /* 0x00000002ff087212 */ /* 0x000fe200078e33ff */
[----:B------:R-:W-:Y:S01]  /*11cd0*/  IMAD.MOV R2, RZ, RZ, -R3 ;  /* 0x000000ffff027224 */ /* 0x000fe200078e0a03 */
[----:B------:R-:W-:Y:S04]  /*11ce0*/  BSSY B2, `(.L_x_1492) ;  /* 0x00000b8000027945 */ /* 0x000fe80003800000 */
[----:B------:R-:W-:-:S05]  /*11cf0*/  VIADDMNMX R8, R2, 0x1, R8, !PT ;  /* 0x0000000102087846 */ /* 0x000fca0007800108 */
[----:B------:R-:W-:-:S05]  /*11d00*/  IMAD.IADD R2, R3, 0x1, R8 ;  /* 0x0000000103027824 */ /* 0x000fca00078e0208 */
[----:B------:R-:W-:-:S04]  /*11d10*/  LOP3.LUT R2, R2, 0x1, RZ, 0xc0, !PT ;  /* 0x0000000102027812 */ /* 0x000fc800078ec0ff */
[----:B------:R-:W-:-:S13]  /*11d20*/  ISETP.NE.U32.AND P0, PT, R2, 0x1, PT ;  /* 0x000000010200780c */ /* 0x000fda0003f05070 */
        /* <DEDUP_REMOVED lines=36> */
.L_x_1496:
[----:B------:R-:W2:Y:S01]  /*11f70*/  LDL R2, [R1] ;  /* 0x0000000001027983 */ /* 0x000ea20000100800 */
[----:B------:R-:W-:Y:S01]  /*11f80*/  BSSY B3, `(.L_x_1497) ;  /* 0x0000005000037945 */ /* 0x000fe20003800000 */
[----:B--2---:R-:W-:Y:S01]  /*11f90*/  IMAD R3, R7, 0x8, R2 ;  /* 0x0000000807037824 */ /* 0x004fe200078e0202 */
[----:B------:R-:W-:-:S04]  /*11fa0*/  SHF.L.U32 R2, R9, 0x1f, RZ ;  /* 0x0000001f09027819 */ /* 0x000fc800000006ff */
[----:B------:R-:W1:Y:S02]  /*11fb0*/  SYNCS.PHASECHK.TRANS64.TRYWAIT P0, [R3+URZ+0x2a840], R2 ;  /* 0x02a84002030075a7 */ /* 0x000e64000800017f */
[----:B-1----:R-:W-:Y:S05]  /*11fc0*/  @!P0 BRA `(.L_x_1498) ;  /* 0x0000004400808947 */ /* 0x002fea0003800000 */
.L_x_1605:
[----:B------:R-:W-:Y:S05]  /*11fd0*/  BSYNC B3 ;  /* 0x0000000000037941 */ /* 0x000fea0003800000 */
.L_x_1497:
        /* <DEDUP_REMOVED lines=12> */
.L_x_1500:
[----:B------:R-:W-:Y:S05]  /*120a0*/  BSYNC B3 ;  /* 0x0000000000037941 */ /* 0x000fea0003800000 */
.L_x_1499:
[----:B------:R-:W2:Y:S04]  /*120b0*/  LDL R5, [R1] ;  /* 0x0000000001057983 */ /* 0x000ea80000100800 */
        /* <DEDUP_REMOVED lines=12> */
.L_x_1501:
        /* <DEDUP_REMOVED lines=16> */
.L_x_1502:
        /* <DEDUP_REMOVED lines=15> */
.L_x_1503:
        /* <DEDUP_REMOVED lines=17> */
.L_x_1606:
[----:B------:R-:W-:Y:S05]  /*12480*/  BSYNC B3 ;  /* 0x0000000000037941 */ /* 0x000fea0003800000 */
.L_x_1504:
[----:B------:R1:W5:Y:S01]  /*12490*/  LDL R15, [R1+0x4] ;  /* 0x00000400010f7983 */ /* 0x0003620000100800 */
[----:B------:R-:W-:Y:S01]  /*124a0*/  BSSY B3, `(.L_x_1506) ;  /* 0x000000d000037945 */ /* 0x000fe20003800000 */
[----:B------:R-:W-:Y:S02]  /*124b0*/  IMAD.MOV.U32 R12, RZ, RZ, 0x0 ;  /* 0x00000000ff0c7424 */ /* 0x000fe400078e00ff */
[----:B------:R-:W-:Y:S01]  /*124c0*/  IMAD.MOV.U32 R13, RZ, RZ, 0x14f00000 ;  /* 0x14f00000ff0d7424 */ /* 0x000fe200078e00ff */
[----:B------:R-:W-:Y:S06]  /*124d0*/  @P1 BRA `(.L_x_1507) ;  /* 0x0000000000241947 */ /* 0x000fec0003800000 */
[----:B------:R-:W2:Y:S01]  /*124e0*/  LDL R6, [R1] ;  /* 0x0000000001067983 */ /* 0x000ea20000100800 */
[----:B------:R-:W3:Y:S01]  /*124f0*/  S2R R5, SR_TID.X ;  /* 0x0000000000057919 */ /* 0x000ee20000002100 */
[----:B0-----:R-:W-:Y:S01]  /*12500*/  IMAD.MOV.U32 R3, RZ, RZ, 0x6000 ;  /* 0x00006000ff037424 */ /* 0x001fe200078e00ff */
[----:B---3--:R-:W-:-:S04]  /*12510*/  LOP3.LUT R5, R5, 0x1f, RZ, 0xc0, !PT ;  /* 0x0000001f05057812 */ /* 0x008fc800078ec0ff */
[----:B------:R-:W-:Y:S01]  /*12520*/  ISETP.NE.AND P0, PT, R5, RZ, PT ;  /* 0x000000ff0500720c */ /* 0x000fe20003f05270 */
[----:B--2--5:R-:W-:-:S04]  /*12530*/  IMAD R2, R15, 0x8, R6 ;  /* 0x000000080f027824 */ /* 0x024fc800078e0206 */
[----:B------:R2:W-:Y:S08]  /*12540*/  SYNCS.ARRIVE.TRANS64 RZ, [R2+URZ+0x2a850], R3 ;  /* 0x02a8500302ff79a7 */ /* 0x0005f0000800003f */
[----:B------:R-:W-:Y:S05]  /*12550*/  @!P0 BRA `(.L_x_1507) ;  /* 0x0000000000048947 */ /* 0x000fea0003800000 */
[----:B------:R-:W-:Y:S01]  /*12560*/  BPT.TRAP 0x1 ;  /* 0x000000040000795c */ /* 0x000fe20000300000 */
.L_x_1507:
[----:B------:R-:W-:Y:S05]  /*12570*/  BSYNC B3 ;  /* 0x0000000000037941 */ /* 0x000fea0003800000 */
.L_x_1506:
[----:B0-2---:R-:W2:Y:S04]  /*12580*/  LDL R2, [R1] ;  /* 0x0000000001027983 */ /* 0x005ea80000100800 */
[----:B------:R-:W3:Y:S04]  /*12590*/  LDL R6, [R1+0x14] ;  /* 0x0000140001067983 */ /* 0x000ee80000100800 */
[----:B------:R-:W3:Y:S01]  /*125a0*/  LDL.LU R3, [R1+0x8] ;  /* 0x0000080001037983 */ /* 0x000ee20000300800 */
[----:B------:R-:W-:Y:S01]  /*125b0*/  R2UR UR10, R11 ;  /* 0x000000000b0a72ca */ /* 0x000fe200000e0000 */
[----:B------:R-:W-:Y:S01]  /*125c0*/  UIADD3 UR4, UP0, UR36, 0x470, URZ ;  /* 0x0000047024047890 */ /* 0x000fe2000ff1e03f */
[----:B------:R-:W-:-:S02]  /*125d0*/  R2UR UR6, R12 ;  /* 0x000000000c0672ca */ /* 0x000fc400000e0000 */
[----:B------:R-:W-:Y:S01]  /*125e0*/  R2UR UR7, R13 ;  /* 0x000000000d0772ca */ /* 0x000fe200000e0000 */
[----:B------:R-:W-:Y:S01]  /*125f0*/  UIADD3.X UR5, URZ, UR37, URZ, UP0, !UPT ;  /* 0x000000253f057290 */ /* 0x000fe200087fe43f */
[----:B------:R-:W-:Y:S01]  /*12600*/  PLOP3.LUT P0, PT, PT, PT, PT, 0x80, 0x0 ;  /* 0x000000000000781c */ /* 0x000fe20003f0f070 */
[C-C-:B--2--5:R-:W-:Y:S02]  /*12610*/  IMAD R5, R15.reuse, 0x8, R2.reuse ;  /* 0x000000080f057824 */ /* 0x164fe400078e0202 */
[----:B------:R-:W-:Y:S02]  /*12620*/  IMAD R2, R15, 0x6000, R2 ;  /* 0x000060000f027824 */ /* 0x000fe400078e0202 */
[----:B------:R-:W-:Y:S02]  /*12630*/  VIADD R5, R5, 0x2a850 ;  /* 0x0002a85005057836 */ /* 0x000fe40000000000 */
[----:B---3--:R-:W-:Y:S02]  /*12640*/  IMAD R3, R3, 0x60, R6 ;  /* 0x0000006003037824 */ /* 0x008fe400078e0206 */
[----:B------:R-:W-:-:S07]  /*12650*/  VIADD R6, R2, 0x400 ;  /* 0x0000040002067836 */ /* 0x000fce0000000000 */
.L_x_1508:
        /* <DEDUP_REMOVED lines=15> */
.L_x_1509:
        /* <DEDUP_REMOVED lines=12> */
.L_x_1495:
[----:B------:R-:W-:Y:S05]  /*12810*/  BSYNC B1 ;  /* 0x0000000000017941 */ /* 0x000fea0003800000 */
.L_x_1494:
[----:B0-----:R-:W2:Y:S04]  /*12820*/  LDL R0, [R1+0x28] ;  /* 0x0000280001007983 */ /* 0x001ea80000100800 */
[----:B------:R0:W-:Y:S04]  /*12830*/  STL [R1+0x4], R7 ;  /* 0x0000040701007387 */ /* 0x0001e80000100800 */
[----:B------:R0:W-:Y:S02]  /*12840*/  STL [R1+0x10], R9 ;  /* 0x0000100901007387 */ /* 0x0001e40000100800 */
[----:B0-2---:R-:W-:-:S07]  /*12850*/  VIADD R0, R0, 0xfffffffd ;  /* 0xfffffffd00007836 */ /* 0x005fce0000000000 */
.L_x_1493:
[----:B------:R-:W-:Y:S05]  /*12860*/  BSYNC B2 ;  /* 0x0000000000027941 */ /* 0x000fea0003800000 */
.L_x_1492:
[----:B------:R-:W2:Y:S01]  /*12870*/  LDL.LU R2, [R1+0x28] ;  /* 0x0000280001027983 */ /* 0x000ea20000300800 */
[----:B------:R-:W-:Y:S01]  /*12880*/  VIADD R8, R8, 0xfffffffe ;  /* 0xfffffffe08087836 */ /* 0x000fe20000000000 */
[----:B--2---:R-:W-:-:S04]  /*12890*/  LOP3.LUT R2, RZ, R2, RZ, 0x33, !PT ;  /* 0x00000002ff027212 */ /* 0x004fc800078e33ff */
[----:B------:R-:W-:-:S13]  /*128a0*/  ISETP.NE.AND P0, PT, R8, R2, PT ;  /* 0x000000020800720c */ /* 0x000fda0003f05270 */
[----:B------:R-:W-:Y:S05]  /*128b0*/  @!P0 BRA `(.L_x_1491) ;  /* 0x0000001400708947 */ /* 0x000fea0003800000 */
[----:B------:R-:W-:-:S07]  /*128c0*/  IMAD.MOV.U32 R9, RZ, RZ, R17 ;  /* 0x000000ffff097224 */ /* 0x000fce00078e0011 */
.L_x_1542:
[----:B--2---:R-:W2:Y:S04]  /*128d0*/  LDL R4, [R1+0x18] ;  /* 0x0000180001047983 */ /* 0x004ea80000100800 */
[----:B---3--:R-:W3:Y:S04]  /*128e0*/  LDL R3, [R1+0x4] ;  /* 0x0000040001037983 */ /* 0x008ee80000100800 */
[----:B------:R-:W4:Y:S01]  /*128f0*/  LDL R2, [R1+0x10] ;  /* 0x0000100001027983 */ /* 0x000f220000100800 */
        /* <DEDUP_REMOVED lines=8> */
[----:B0-----:R-:W-:Y:S06]  /*12980*/  @!P1 BRA `(.L_x_1511) ;  /* 0x00000008007c9947 */ /* 0x001fec0003800000 */
        /* <DEDUP_REMOVED lines=21> */
[----:B------:R-:W-:-:S04]  /*12ae0*/  LEA R6, P0, R2, UR4, 0x2 ;  /* 0x0000000402067c11 */ /* 0x000fc8000f8010ff */
[----:B------:R-:W-:-:S05]  /*12af0*/  LEA.HI.X R7, R2, UR5, R3, 0x2, P0 ;  /* 0x0000000502077c11 */ /* 0x000fca00080f1403 */
[----:B------:R0:W5:Y:S04]  /*12b00*/  LDG.E R9, desc[UR60][R6.64] ;  /* 0x0000003c06097981 */ /* 0x000168000c1e1900 */
.L_x_1512:
[----:B------:R-:W2:Y:S01]  /*12b10*/  LDL R2, [R1] ;  /* 0x0000000001027983 */ /* 0x000ea20000100800 */
[----:B------:R-:W-:Y:S01]  /*12b20*/  BSSY B2, `(.L_x_1513) ;  /* 0x0000005000027945 */ /* 0x000fe20003800000 */
[----:B--2---:R-:W-:Y:S01]  /*12b30*/  IMAD R3, R4, 0x8, R2 ;  /* 0x0000000804037824 */ /* 0x004fe200078e0202 */
[----:B------:R-:W-:-:S04]  /*12b40*/  SHF.L.U32 R2, R5, 0x1f, RZ ;  /* 0x0000001f05027819 */ /* 0x000fc800000006ff */
[----:B------:R-:W2:Y:S02]  /*12b50*/  SYNCS.PHASECHK.TRANS64.TRYWAIT P0, [R3+URZ+0x2a840], R2 ;  /* 0x02a84002030075a7 */ /* 0x000ea4000800017f */
[----:B--2---:R-:W-:Y:S05]  /*12b60*/  @!P0 BRA `(.L_x_1514) ;  /* 0x0000003800c08947 */ /* 0x004fea0003800000 */
.L_x_1607:
[----:B------:R-:W-:Y:S05]  /*12b70*/  BSYNC B2 ;  /* 0x0000000000027941 */ /* 0x000fea0003800000 */
.L_x_1513:
        /* <DEDUP_REMOVED lines=12> */
.L_x_1516:
[----:B------:R-:W-:Y:S05]  /*12c40*/  BSYNC B2 ;  /* 0x0000000000027941 */ /* 0x000fea0003800000 */
.L_x_1515:
[----:B------:R-:W3:Y:S04]  /*12c50*/  LDL R6, [R1] ;  /* 0x0000000001067983 */ /* 0x000ee80000100800 */
        /* <DEDUP_REMOVED lines=11> */
[----:B------:R-:W-:-:S08]  /*12d10*/  VIADD R7, R6, 0x18400 ;  /* 0x0001840006077836 */ /* 0x000fd00000000000 */
.L_x_1517:
        /* <DEDUP_REMOVED lines=16> */
.L_x_1518:
        /* <DEDUP_REMOVED lines=15> */
.L_x_1519:
        /* <DEDUP_REMOVED lines=17> */
.L_x_1608:
[----:B------:R-:W-:Y:S05]  /*13020*/  BSYNC B2 ;  /* 0x0000000000027941 */ /* 0x000fea0003800000 */
.L_x_1520:
[----:B------:R-:W-:Y:S01]  /*13030*/  BSSY B2, `(.L_x_1522) ;  /* 0x000000b000027945 */ /* 0x000fe20003800000 */
[----:B------:R-:W-:Y:S02]  /*13040*/  IMAD.MOV.U32 R12, RZ, RZ, 0x0 ;  /* 0x00000000ff0c7424 */ /* 0x000fe400078e00ff */
[----:B------:R-:W-:Y:S01]  /*13050*/  IMAD.MOV.U32 R13, RZ, RZ, 0x14f00000 ;  /* 0x14f00000ff0d7424 */ /* 0x000fe200078e00ff */
[----:B------:R-:W-:Y:S06]  /*13060*/  @P1 BRA `(.L_x_1523) ;  /* 0x00000000001c1947 */ /* 0x000fec0003800000 */
[----:B------:R-:W2:Y:S01]  /*13070*/  S2R R6, SR_TID.X ;  /* 0x0000000000067919 */ /* 0x000ea20000002100 */
[----:B0-----:R-:W-:-:S04]  /*13080*/  IMAD.MOV.U32 R3, RZ, RZ, 0x6000 ;  /* 0x00006000ff037424 */ /* 0x001fc800078e00ff */
[----:B------:R3:W-:Y:S01]  /*13090*/  SYNCS.ARRIVE.TRANS64 RZ, [R2+URZ+0x50], R3 ;  /* 0x0000500302ff79a7 */ /* 0x0007e2000800003f */
[----:B--2---:R-:W-:-:S04]  /*130a0*/  LOP3.LUT R6, R6, 0x1f, RZ, 0xc0, !PT ;  /* 0x0000001f06067812 */ /* 0x004fc800078ec0ff */
[----:B------:R-:W-:-:S13]  /*130b0*/  ISETP.NE.AND P0, PT, R6, RZ, PT ;  /* 0x000000ff0600720c */ /* 0x000fda0003f05270 */
[----:B---3--:R-:W-:Y:S05]  /*130c0*/  @!P0 BRA `(.L_x_1523) ;  /* 0x0000000000048947 */ /* 0x008fea0003800000 */
[----:B------:R-:W-:Y:S01]  /*130d0*/  BPT.TRAP 0x1 ;  /* 0x000000040000795c */ /* 0x000fe20000300000 */
.L_x_1523:
[----:B------:R-:W-:Y:S05]  /*130e0*/  BSYNC B2 ;  /* 0x0000000000027941 */ /* 0x000fea0003800000 */
.L_x_1522:
[----:B------:R-:W2:Y:S04]  /*130f0*/  LDL R15, [R1] ;  /* 0x00000000010f7983 */ /* 0x000ea80000100800 */
[----:B0-----:R-:W2:Y:S04]  /*13100*/  LDL.LU R3, [R1+0x4] ;  /* 0x0000040001037983 */ /* 0x001ea80000300800 */
[----:B------:R-:W3:Y:S04]  /*13110*/  LDL R7, [R1+0x14] ;  /* 0x0000140001077983 */ /* 0x000ee80000100800 */
[----:B------:R-:W3:Y:S01]  /*13120*/  LDL.LU R6, [R1+0x8] ;  /* 0x0000080001067983 */ /* 0x000ee20000300800 */
[----:B------:R-:W-:Y:S01]  /*13130*/  R2UR UR10, R11 ;  /* 0x000000000b0a72ca */ /* 0x000fe200000e0000 */
[----:B------:R-:W-:Y:S01]  /*13140*/  UIADD3 UR4, UP0, UR36, 0x470, URZ ;  /* 0x0000047024047890 */ /* 0x000fe2000ff1e03f */
[----:B------:R-:W-:Y:S01]  /*13150*/  R2UR UR6, R12 ;  /* 0x000000000c0672ca */ /* 0x000fe200000e0000 */
[----:B------:R-:W-:Y:S01]  /*13160*/  VIADD R2, R2, 0x50 ;  /* 0x0000005002027836 */ /* 0x000fe20000000000 */
[----:B------:R-:W-:Y:S01]  /*13170*/  R2UR UR7, R13 ;  /* 0x000000000d0772ca */ /* 0x000fe200000e0000 */
[----:B------:R-:W-:Y:S01]  /*13180*/  UIADD3.X UR5, URZ, UR37, URZ, UP0, !UPT ;  /* 0x000000253f057290 */ /* 0x000fe200087fe43f */
[----:B------:R-:W-:Y:S01]  /*13190*/  PLOP3.LUT P0, PT, PT, PT, PT, 0x80, 0x0 ;  /* 0x000000000000781c */ /* 0x000fe20003f0f070 */
[----:B--2---:R-:W-:-:S02]  /*131a0*/  IMAD R3, R3, 0x6000, R15 ;  /* 0x0000600003037824 */ /* 0x004fc400078e020f */
[----:B---3--:R-:W-:Y:S02]  /*131b0*/  IMAD R6, R6, 0x60, R7 ;  /* 0x0000006006067824 */ /* 0x008fe400078e0207 */
[----:B------:R-:W-:-:S08]  /*131c0*/  VIADD R7, R3, 0x400 ;  /* 0x0000040003077836 */ /* 0x000fd00000000000 */
.L_x_1524:
        /* <DEDUP_REMOVED lines=15> */
.L_x_1525:
        /* <DEDUP_REMOVED lines=12> */
.L_x_1511:
[----:B------:R-:W-:Y:S05]  /*13380*/  BSYNC B1 ;  /* 0x0000000000017941 */ /* 0x000fea0003800000 */
.L_x_1510:
[----:B------:R-:W2:Y:S01]  /*13390*/  LDL R2, [R1+0x18] ;  /* 0x0000180001027983 */ /* 0x000ea20000100800 */
[----:B------:R-:W-:Y:S01]  /*133a0*/  VIADD R3, R4, 0x1 ;  /* 0x0000000104037836 */ /* 0x000fe20000000000 */
[----:B------:R-:W-:Y:S01]  /*133b0*/  BSSY B1, `(.L_x_1526) ;  /* 0x00000a8000017945 */ /* 0x000fe20003800000 */
[----:B------:R-:W-:-:S03]  /*133c0*/  VIADD R6, R0, 0xffffffff ;  /* 0xffffffff00067836 */ /* 0x000fc60000000000 */
[----:B------:R-:W-:-:S04]  /*133d0*/  ISETP.NE.AND P0, PT, R3, 0x2, PT ;  /* 0x000000020300780c */ /* 0x000fc80003f05270 */
[----:B------:R-:W-:Y:S02]  /*133e0*/  SEL R12, R3, RZ, P0 ;  /* 0x000000ff030c7207 */ /* 0x000fe40000000000 */
[----:B--2---:R-:W-:Y:S02]  /*133f0*/  LOP3.LUT P1, RZ, R2, 0x1, RZ, 0xc0, !PT ;  /* 0x0000000102ff7812 */ /* 0x004fe4000782c0ff */
[----:B------:R-:W-:-:S04]  /*13400*/  SEL R2, RZ, 0x1, P0 ;  /* 0x00000001ff027807 */ /* 0x000fc80000000000 */
[----:B------:R-:W-:-:S05]  /*13410*/  LOP3.LUT R11, R5, R2, RZ, 0x3c, !PT ;  /* 0x00000002050b7212 */ /* 0x000fca00078e3cff */
[----:B------:R2:W-:Y:S04]  /*13420*/  STL [R1+0x10], R11 ;  /* 0x0000100b01007387 */ /* 0x0005e80000100800 */
[----:B------:R2:W-:Y:S01]  /*13430*/  STL [R1+0x4], R12 ;  /* 0x0000040c01007387 */ /* 0x0005e20000100800 */
[----:B------:R-:W-:Y:S05]  /*13440*/  @!P1 BRA `(.L_x_1527) ;  /* 0x0000000800789947 */ /* 0x000fea0003800000 */
[----:B------:R-:W-:Y:S01]  /*13450*/  ULDC.64 UR4, c[0x0][0x418] ;  /* 0x0001060000047ab9 */ /* 0x000fe20000000a00 */
[----:B------:R-:W-:Y:S01]  /*13460*/  IMAD.MOV.U32 R7, RZ, RZ, R6 ;  /* 0x000000ffff077224 */ /* 0x000fe200078e0006 */
[----:B------:R-:W-:-:S04]  /*13470*/  ISETP.NE.U32.AND P0, PT, RZ, UR4, PT ;  /* 0x00000004ff007c0c */ /* 0x000fc8000bf05070 */
[----:B------:R-:W-:-:S13]  /*13480*/  ISETP.NE.AND.EX P0, PT, RZ, UR5, PT, P0 ;  /* 0x00000005ff007c0c */ /* 0x000fda000bf05300 */
[----:B------:R-:W-:Y:S05]  /*13490*/  @!P0 BRA `(.L_x_1528) ;  /* 0x00000000004c8947 */ /* 0x000fea0003800000 */
[----:B------:R-:W3:Y:S01]  /*134a0*/  LDL R14, [R1+0x1c] ;  /* 0x00001c00010e7983 */ /* 0x000ee20000100800 */
[----:B0-----:R-:W0:Y:S01]  /*134b0*/  LDC R8, c[0x0][0x43c] ;  /* 0x00010f00ff087b82 */ /* 0x001e220000000800 */
[----:B------:R-:W-:Y:S02]  /*134c0*/  ULDC.64 UR6, c[0x0][0x428] ;  /* 0x00010a0000067ab9 */ /* 0x000fe40000000a00 */
[----:B------:R-:W4:Y:S01]  /*134d0*/  LDL R13, [R1+0xc] ;  /* 0x00000c00010d7983 */ /* 0x000f220000100800 */
        /* <DEDUP_REMOVED lines=8> */
[----:B---3--:R-:W-:-:S04]  /*13560*/  IMAD R8, R14, UR6, RZ ;  /* 0x000000060e087c24 */ /* 0x008fc8000f8e02ff */
[C---:B----4-:R-:W-:Y:S02]  /*13570*/  IMAD R8, R13.reuse, UR7, R8 ;  /* 0x000000070d087c24 */ /* 0x050fe4000f8e0208 */
[----:B------:R-:W-:-:S04]  /*13580*/  IMAD.WIDE.U32 R2, R13, UR6, R2 ;  /* 0x000000060d027c25 */ /* 0x000fc8000f8e0002 */
[----:B------:R-:W-:Y:S01]  /*13590*/  IMAD.IADD R3, R8, 0x1, R3 ;  /* 0x0000000108037824 */ /* 0x000fe200078e0203 */
[----:B------:R-:W-:-:S04]  /*135a0*/  LEA R8, P0, R2, UR4, 0x2 ;  /* 0x0000000402087c11 */ /* 0x000fc8000f8010ff */
[----:B------:R-:W-:-:S06]  /*135b0*/  LEA.HI.X R9, R2, UR5, R3, 0x2, P0 ;  /* 0x0000000502097c11 */ /* 0x000fcc00080f1403 */
[----:B------:R3:W5:Y:S03]  /*135c0*/  LDG.E R9, desc[UR60][R8.64] ;  /* 0x0000003c08097981 */ /* 0x000766000c1e1900 */
.L_x_1528:
[----:B------:R-:W4:Y:S01]  /*135d0*/  LDL R2, [R1] ;  /* 0x0000000001027983 */ /* 0x000f220000100800 */
[----:B------:R-:W-:Y:S01]  /*135e0*/  SHF.L.U32 R3, R11, 0x1f, RZ ;  /* 0x0000001f0b037819 */ /* 0x000fe200000006ff */
[----:B------:R-:W-:Y:S01]  /*135f0*/  BSSY B2, `(.L_x_1529) ;  /* 0x0000004000027945 */ /* 0x000fe20003800000 */
[----:B----4-:R-:W-:-:S04]  /*13600*/  IMAD R2, R12, 0x8, R2 ;  /* 0x000000080c027824 */ /* 0x010fc800078e0202 */
[----:B------:R-:W4:Y:S02]  /*13610*/  SYNCS.PHASECHK.TRANS64.TRYWAIT P0, [R2+URZ+0x2a840], R3 ;  /* 0x02a84003020075a7 */ /* 0x000f24000800017f */
[----:B----4-:R-:W-:Y:S05]  /*13620*/  @!P0 BRA `(.L_x_1530) ;  /* 0x0000003000388947 */ /* 0x010fea0003800000 */
.L_x_1609:
[----:B------:R-:W-:Y:S05]  /*13630*/  BSYNC B2 ;  /* 0x0000000000027941 */ /* 0x000fea0003800000 */
.L_x_1529:
[----:B0--3--:R-:W0:Y:S01]  /*13640*/  S2R R8, SR_TID.X ;  /* 0x0000000000087919 */ /* 0x009e220000002100 */
[----:B------:R-:W-:Y:S01]  /*13650*/  BSSY B2, `(.L_x_1531) ;  /* 0x000000b000027945 */ /* 0x000fe20003800000 */
[----:B0-----:R-:W-:-:S04]  /*13660*/  LOP3.LUT R8, R8, 0x7f, RZ, 0xc0, !PT ;  /* 0x0000007f08087812 */ /* 0x001fc800078ec0ff */
[----:B------:R-:W-:-:S13]  /*13670*/  ISETP.NE.AND P1, PT, R8, RZ, PT ;  /* 0x000000ff0800720c */ /* 0x000fda0003f25270 */
[----:B------:R-:W-:Y:S05]  /*13680*/  @P1 BRA `(.L_x_1532) ;  /* 0x00000000001c1947 */ /* 0x000fea0003800000 */
[----:B------:R-:W0:Y:S01]  /*13690*/  S2R R8, SR_TID.X ;  /* 0x0000000000087919 */ /* 0x000e220000002100 */
[----:B----4-:R-:W-:-:S04]  /*136a0*/  IMAD.MOV.U32 R3, RZ, RZ, 0x9000 ;  /* 0x00009000ff037424 */ /* 0x010fc800078e00ff */
[----:B------:R3:W-:Y:S01]  /*136b0*/  SYNCS.ARRIVE.TRANS64 RZ, [R2+URZ+0x2a830], R3 ;  /* 0x02a8300302ff79a7 */ /* 0x0007e2000800003f */
[----:B0-----:R-:W-:-:S04]  /*136c0*/  LOP3.LUT R8, R8, 0x1f, RZ, 0xc0, !PT ;  /* 0x0000001f08087812 */ /* 0x001fc800078ec0ff */
[----:B------:R-:W-:-:S13]  /*136d0*/  ISETP.NE.AND P0, PT, R8, RZ, PT ;  /* 0x000000ff0800720c */ /* 0x000fda0003f05270 */
[----:B---3--:R-:W-:Y:S05]  /*136e0*/  @!P0 BRA `(.L_x_1532) ;  /* 0x0000000000048947 */ /* 0x008fea0003800000 */
[----:B------:R-:W-:Y:S01]  /*136f0*/  BPT.TRAP 0x1 ;  /* 0x000000040000795c */ /* 0x000fe20000300000 */
.L_x_1532:
[----:B------:R-:W-:Y:S05]  /*13700*/  BSYNC B2 ;  /* 0x0000000000027941 */ /* 0x000fea0003800000 */
.L_x_1531:
[----:B------:R-:W3:Y:S04]  /*13710*/  LDL R8, [R1+0x4] ;  /* 0x0000040001087983 */ /* 0x000ee80000100800 */
[----:B--2---:R-:W2:Y:S04]  /*13720*/  LDL R11, [R1] ;  /* 0x00000000010b7983 */ /* 0x004ea80000100800 */
        /* <DEDUP_REMOVED lines=8> */
[C---:B---3--:R-:W-:Y:S02]  /*137b0*/  IMAD R3, R8.reuse, 0x8, R10 ;  /* 0x0000000808037824 */ /* 0x048fe400078e020a */
[----:B--2---:R-:W-:Y:S02]  /*137c0*/  IMAD R8, R8, 0x9000, R11 ;  /* 0x0000900008087824 */ /* 0x004fe400078e020b */
[----:B------:R-:W-:-:S02]  /*137d0*/  VIADD R3, R3, 0x30 ;  /* 0x0000003003037836 */ /* 0x000fc40000000000 */
[----:B----4-:R-:W-:Y:S02]  /*137e0*/  IMAD R2, R7, 0x60, R2 ;  /* 0x0000006007027824 */ /* 0x010fe400078e0202 */
[----:B------:R-:W-:-:S07]  /*137f0*/  VIADD R11, R8, 0x18400 ;  /* 0x00018400080b7836 */ /* 0x000fce0000000000 */
.L_x_1533:
        /* <DEDUP_REMOVED lines=16> */
.L_x_1534:
        /* <DEDUP_REMOVED lines=15> */
.L_x_1535:
        /* <DEDUP_REMOVED lines=15> */
.L_x_1610:
[----:B------:R-:W-:Y:S05]  /*13ae0*/  BSYNC B2 ;  /* 0x0000000000027941 */ /* 0x000fea0003800000 */
.L_x_1536:
[----:B------:R-:W-:Y:S01]  /*13af0*/  BSSY B2, `(.L_x_1538) ;  /* 0x000000b000027945 */ /* 0x000fe20003800000 */
[----:B------:R-:W-:Y:S02]  /*13b00*/  IMAD.MOV.U32 R12, RZ, RZ, 0x0 ;  /* 0x00000000ff0c7424 */ /* 0x000fe400078e00ff */
[----:B------:R-:W-:Y:S01]  /*13b10*/  IMAD.MOV.U32 R13, RZ, RZ, 0x14f00000 ;  /* 0x14f00000ff0d7424 */ /* 0x000fe200078e00ff */
[----:B------:R-:W-:Y:S06]  /*13b20*/  @P1 BRA `(.L_x_1539) ;  /* 0x00000000001c1947 */ /* 0x000fec0003800000 */
[----:B------:R-:W2:Y:S02]  /*13b30*/  S2R R3, SR_TID.X ;  /* 0x0000000000037919 */ /* 0x000ea40000002100 */
[----:B--2---:R-:W-:Y:S01]  /*13b40*/  LOP3.LUT R8, R3, 0x1f, RZ, 0xc0, !PT ;  /* 0x0000001f03087812 */ /* 0x004fe200078ec0ff */
[----:B------:R-:W-:-:S03]  /*13b50*/  IMAD.MOV.U32 R3, RZ, RZ, 0x6000 ;  /* 0x00006000ff037424 */ /* 0x000fc600078e00ff */
[----:B------:R-:W-:Y:S01]  /*13b60*/  ISETP.NE.AND P0, PT, R8, RZ, PT ;  /* 0x000000ff0800720c */ /* 0x000fe20003f05270 */
[----:B------:R2:W-:-:S12]  /*13b70*/  SYNCS.ARRIVE.TRANS64 RZ, [R2+URZ+0x50], R3 ;  /* 0x0000500302ff79a7 */ /* 0x0005d8000800003f */
[----:B--2---:R-:W-:Y:S05]  /*13b80*/  @!P0 BRA `(.L_x_1539) ;  /* 0x0000000000048947 */ /* 0x004fea0003800000 */
[----:B------:R-:W-:Y:S01]  /*13b90*/  BPT.TRAP 0x1 ;  /* 0x000000040000795c */ /* 0x000fe20000300000 */
.L_x_1539:
[----:B------:R-:W-:Y:S05]  /*13ba0*/  BSYNC B2 ;  /* 0x0000000000027941 */ /* 0x000fea0003800000 */
.L_x_1538:
[----:B------:R-:W2:Y:S04]  /*13bb0*/  LDL R8, [R1] ;  /* 0x0000000001087983 */ /* 0x000ea80000100800 */
[----:B0-----:R-:W3:Y:S04]  /*13bc0*/  LDL R5, [R1+0x14] ;  /* 0x0000140001057983 */ /* 0x001ee80000100800 */
        /* <DEDUP_REMOVED lines=11> */
.L_x_1540:
        /* <DEDUP_REMOVED lines=15> */
.L_x_1541:
        /* <DEDUP_REMOVED lines=12> */
.L_x_1527:
[----:B------:R-:W-:Y:S05]  /*13e30*/  BSYNC B1 ;  /* 0x0000000000017941 */ /* 0x000fea0003800000 */
.L_x_1526:
[----:B------:R-:W4:Y:S01]  /*13e40*/  LDL R2, [R1+0x24] ;  /* 0x0000240001027983 */ /* 0x000f220000100800 */
[----:B------:R-:W-:Y:S01]  /*13e50*/  VIADD R0, R0, 0xfffffffe ;  /* 0xfffffffe00007836 */ /* 0x000fe20000000000 */
[----:B----4-:R-:W-:-:S13]  /*13e60*/  ISETP.GT.AND P0, PT, R6, R2, PT ;  /* 0x000000020600720c */ /* 0x010fda0003f04270 */
[----:B------:R-:W-:Y:S05]  /*13e70*/  @P0 BRA `(.L_x_1542) ;  /* 0xffffffe800940947 */ /* 0x000fea000383ffff */
.L_x_1491:
[----:B------:R-:W-:Y:S05]  /*13e80*/  BSYNC B0 ;  /* 0x0000000000007941 */ /* 0x000fea0003800000 */
.L_x_1490:
[----:B------:R-:W4:Y:S01]  /*13e90*/  S2R R2, SR_TID.X ;  /* 0x0000000000027919 */ /* 0x000f220000002100 */
[----:B------:R-:W-:Y:S01]  /*13ea0*/  BSSY B0, `(.L_x_1543) ;  /* 0x0000010000007945 */ /* 0x000fe20003800000 */
[----:B----4-:R-:W-:-:S04]  /*13eb0*/  LOP3.LUT R3, R2, 0x7f, RZ, 0xc0, !PT ;  /* 0x0000007f02037812 */ /* 0x010fc800078ec0ff */
[----:B------:R-:W-:-:S13]  /*13ec0*/  ISETP.NE.AND P0, PT, R3, RZ, PT ;  /* 0x000000ff0300720c */ /* 0x000fda0003f05270 */
[----:B------:R-:W-:Y:S05]  /*13ed0*/  @P0 BRA `(.L_x_1544) ;  /* 0x0000000000300947 */ /* 0x000fea0003800000 */
[----:B------:R-:W4:Y:S01]  /*13ee0*/  S2R R2, SR_LANEID ;  /* 0x0000000000027919 */ /* 0x000f220000000000 */
[----:B------:R-:W-:Y:S01]  /*13ef0*/  VOTEU.ANY UR4, UPT, PT ;  /* 0x0000000000047886 */ /* 0x000fe200038e0100 */
[----:B------:R-:W5:Y:S01]  /*13f00*/  LDC.64 R4, c[0x0][0xc60] ;  /* 0x00031800ff047b82 */ /* 0x000f620000000a00 */
[----:B------:R-:W4:Y:S02]  /*13f10*/  FLO.U32 R0, UR4 ;  /* 0x0000000400007d00 */ /* 0x000f2400080e0000 */
[----:B----4-:R-:W-:-:S06]  /*13f20*/  ISETP.EQ.U32.AND P0, PT, R0, R2, PT ;  /* 0x000000020000720c */ /* 0x010fcc0003f02070 */
[----:B------:R-:W5:Y:S07]  /*13f30*/  POPC R2, UR4 ;  /* 0x0000000400027d09 */ /* 0x000f6e0008000000 */
[----:B-----5:R-:W4:Y:S04]  /*13f40*/  @P0 ATOMG.E.ADD.STRONG.GPU PT, R2, desc[UR60][R4.64], R2 ;  /* 0x00000002040209a8 */ /* 0x020f2800081ee1fc */
[----:B----4-:R4:W5:Y:S02]  /*13f50*/  SHFL.IDX PT, R2, R2, R0, 0x1f ;  /* 0x00001f0002027589 */ /* 0x01096400000e0000 */
[----:B----4-:R-:W4:Y:S02]  /*13f60*/  S2R R0, SR_LTMASK ;  /* 0x0000000000007919 */ /* 0x010f240000003900 */
[----:B----4-:R-:W-:-:S06]  /*13f70*/  LOP3.LUT R0, R0, UR4, RZ, 0xc0, !PT ;  /* 0x0000000400007c12 */ /* 0x010fcc000f8ec0ff */
[----:B------:R-:W5:Y:S02]  /*13f80*/  POPC R0, R0 ;  /* 0x0000000000007309 */ /* 0x000f640000000000 */
[----:B-----5:R-:W-:-:S07]  /*13f90*/  IADD3 R16, R2, UR38, R0 ;  /* 0x0000002602107c10 */ /* 0x020fce000fffe000 */
.L_x_1544:
[----:B------:R-:W-:Y:S05]  /*13fa0*/  BSYNC B0 ;  /* 0x0000000000007941 */ /* 0x000fea0003800000 */
.L_x_1543:
[----:B------:R-:W4:Y:S01]  /*13fb0*/  LDL R0, [R1+0x18] ;  /* 0x0000180001007983 */ /* 0x000f220000100800 */
[----:B------:R-:W-:Y:S01]  /*13fc0*/  BSSY B0, `(.L_x_1545) ;  /* 0x000003e000007945 */ /* 0x000fe20003800000 */
[----:B----4-:R-:W-:-:S13]  /*13fd0*/  LOP3.LUT P0, RZ, R0, 0x1, RZ, 0xc0, !PT ;  /* 0x0000000100ff7812 */ /* 0x010fda000780c0ff */
[----:B------:R-:W-:Y:S05]  /*13fe0*/  @!P0 BRA `(.L_x_1546) ;  /* 0x0000000000ec8947 */ /* 0x000fea0003800000 */
[----:B------:R-:W4:Y:S04]  /*13ff0*/  LDL R4, [R1] ;  /* 0x0000000001047983 */ /* 0x000f280000100800 */
[----:B------:R-:W4:Y:S04]  /*14000*/  LDL R0, [R1+0x4] ;  /* 0x0000040001007983 */ /* 0x000f280000100800 */
[----:B------:R-:W5:Y:S01]  /*14010*/  LDL R2, [R1+0x10] ;  /* 0x0000100001027983 */ /* 0x000f620000100800 */
[----:B------:R-:W-:Y:S01]  /*14020*/  BSSY B1, `(.L_x_1547) ;  /* 0x0000006000017945 */ /* 0x000fe20003800000 */
[----:B------:R-:W-:Y:S01]  /*14030*/  ISETP.NE.AND P1, PT, R3, RZ, PT ;  /* 0x000000ff0300720c */ /* 0x000fe20003f25270 */
[----:B----4-:R-:W-:Y:S01]  /*14040*/  IMAD R0, R0, 0x8, R4 ;  /* 0x0000000800007824 */ /* 0x010fe200078e0204 */
[----:B-----5:R-:W-:-:S04]  /*14050*/  SHF.L.U32 R2, R2, 0x1f, RZ ;  /* 0x0000001f02027819 */ /* 0x020fc800000006ff */
[----:B------:R-:W4:Y:S02]  /*14060*/  SYNCS.PHASECHK.TRANS64.TRYWAIT P0, [R0+URZ+0x2a860], R2 ;  /* 0x02a86002000075a7 */ /* 0x000f24000800017f */
[----:B----4-:R-:W-:Y:S05]  /*14070*/  @!P0 BRA `(.L_x_1548) ;  /* 0x0000002400cc8947 */ /* 0x010fea0003800000 */
.L_x_1611:
[----:B------:R-:W-:Y:S05]  /*14080*/  BSYNC B1 ;  /* 0x0000000000017941 */ /* 0x000fea0003800000 */
.L_x_1547:
[----:B------:R-:W-:Y:S04]  /*14090*/  BSSY B1, `(.L_x_1549) ;  /* 0x0000009000017945 */ /* 0x000fe80003800000 */
[----:B------:R-:W-:Y:S05]  /*140a0*/  @P1 BRA `(.L_x_1550) ;  /* 0x00000000001c1947 */ /* 0x000fea0003800000 */
[----:B------:R-:W5:Y:S01]  /*140b0*/  S2R R3, SR_TID.X ;  /* 0x0000000000037919 */ /* 0x000f620000002100 */
[----:B----4-:R-:W-:-:S04]  /*140c0*/  IMAD.MOV.U32 R2, RZ, RZ, 0x6000 ;  /* 0x00006000ff027424 */ /* 0x010fc800078e00ff */
[----:B------:R4:W-:Y:S01]  /*140d0*/  SYNCS.ARRIVE.TRANS64 RZ, [R0+URZ+0x2a850], R2 ;  /* 0x02a8500200ff79a7 */ /* 0x0009e2000800003f */
[----:B-----5:R-:W-:-:S04]  /*140e0*/  LOP3.LUT R3, R3, 0x1f, RZ, 0xc0, !PT ;  /* 0x0000001f03037812 */ /* 0x020fc800078ec0ff */
[----:B------:R-:W-:-:S13]  /*140f0*/  ISETP.NE.AND P0, PT, R3, RZ, PT ;  /* 0x000000ff0300720c */ /* 0x000fda0003f05270 */
[----:B----4-:R-:W-:Y:S05]  /*14100*/  @!P0 BRA `(.L_x_1550) ;  /* 0x0000000000048947 */ /* 0x010fea0003800000 */
[----:B------:R-:W-:Y:S01]  /*14110*/  BPT.TRAP 0x1 ;  /* 0x000000040000795c */ /* 0x000fe20000300000 */
.L_x_1550:
[----:B------:R-:W-:Y:S05]  /*14120*/  BSYNC B1 ;  /* 0x0000000000017941 */ /* 0x000fea0003800000 */
.L_x_1549:
[----:B------:R-:W5:Y:S04]  /*14130*/  LDL.LU R5, [R1+0x14] ;  /* 0x0000140001057983 */ /* 0x000f680000300800 */
[----:B------:R-:W5:Y:S04]  /*14140*/  LDL.LU R3, [R1+0x8] ;  /* 0x0000080001037983 */ /* 0x000f680000300800 */
[----:B------:R-:W2:Y:S04]  /*14150*/  LDL R4, [R1] ;  /* 0x0000000001047983 */ /* 0x000ea80000100800 */
[----:B----4-:R-:W2:Y:S01]  /*14160*/  LDL R2, [R1+0x4] ;  /* 0x0000040001027983 */ /* 0x010ea20000100800 */
[----:B------:R-:W-:Y:S01]  /*14170*/  UIADD3 UR4, UP0, UR36, 0x470, URZ ;  /* 0x0000047024047890 */ /* 0x000fe2000ff1e03f */
[----:B------:R-:W-:Y:S01]  /*14180*/  PLOP3.LUT P0, PT, PT, PT, PT, 0x80, 0x0 ;  /* 0x000000000000781c */ /* 0x000fe20003f0f070 */
[----:B------:R-:W-:Y:S01]  /*14190*/  VIADD R0, R0, 0x2a850 ;  /* 0x0002a85000007836 */ /* 0x000fe20000000000 */
[----:B------:R-:W-:Y:S01]  /*141a0*/  UMOV UR6, 0x0 ;  /* 0x0000000000067882 */ /* 0x000fe20000000000 */
[----:B------:R-:W-:Y:S01]  /*141b0*/  UIADD3.X UR5, URZ, UR37, URZ, UP0, !UPT ;  /* 0x000000253f057290 */ /* 0x000fe200087fe43f */
[----:B------:R-:W-:Y:S01]  /*141c0*/  UMOV UR7, 0x14f00000 ;  /* 0x14f0000000077882 */ /* 0x000fe20000000000 */
[----:B------:R-:W-:Y:S01]  /*141d0*/  UMOV UR10, URZ ;  /* 0x0000003f000a7c82 */ /* 0x000fe20008000000 */
[----:B-----5:R-:W-:-:S02]  /*141e0*/  IMAD R3, R3, 0x60, R5 ;  /* 0x0000006003037824 */ /* 0x020fc400078e0205 */
[----:B--2---:R-:W-:-:S04]  /*141f0*/  IMAD R2, R2, 0x6000, R4 ;  /* 0x0000600002027824 */ /* 0x004fc800078e0204 */
[----:B------:R-:W-:-:S07]  /*14200*/  VIADD R4, R2, 0x400 ;  /* 0x0000040002047836 */ /* 0x000fce0000000000 */
.L_x_1551:
        /* <DEDUP_REMOVED lines=15> */
.L_x_1552:
        /* <DEDUP_REMOVED lines=9> */
[----:B----4-:R-:W-:Y:S05]  /*14390*/  @P0 BRA.U.ANY `(.L_x_1552) ;  /* 0xfffffffd00d80947 */ /* 0x010fea000393ffff */
.L_x_1546:
[----:B------:R-:W-:Y:S05]  /*143a0*/  BSYNC B0 ;  /* 0x0000000000007941 */ /* 0x000fea0003800000 */
.L_x_1545:
[----:B------:R-:W4:Y:S04]  /*143b0*/  LDL.LU R5, [R1+0x4] ;  /* 0x0000040001057983 */ /* 0x000f280000300800 */
[----:B------:R-:W5:Y:S01]  /*143c0*/  LDL.LU R4, [R1+0x10] ;  /* 0x0000100001047983 */ /* 0x000f620000300800 */
[----:B----4-:R-:W-:-:S05]  /*143d0*/  VIADD R0, R5, 0x1 ;  /* 0x0000000105007836 */ /* 0x010fca0000000000 */
[----:B------:R-:W-:-:S04]  /*143e0*/  ISETP.NE.AND P0, PT, R0, 0x2, PT ;  /* 0x000000020000780c */ /* 0x000fc80003f05270 */
[----:B------:R-:W-:Y:S02]  /*143f0*/  SEL R2, RZ, 0x1, P0 ;  /* 0x00000001ff027807 */ /* 0x000fe40000000000 */
[----:B------:R-:W-:Y:S02]  /*14400*/  SEL R0, R0, RZ, P0 ;  /* 0x000000ff00007207 */ /* 0x000fe40000000000 */
[----:B-----5:R-:W-:-:S03]  /*14410*/  LOP3.LUT R4, R4, R2, RZ, 0x3c, !PT ;  /* 0x0000000204047212 */ /* 0x020fc600078e3cff */
[----:B------:R4:W-:Y:S04]  /*14420*/  STL [R1+0x4], R0 ;  /* 0x0000040001007387 */ /* 0x0009e80000100800 */
[----:B------:R4:W-:Y:S02]  /*14430*/  STL [R1+0x10], R4 ;  /* 0x0000100401007387 */ /* 0x0009e40000100800 */
.L_x_1470:
[----:B------:R-:W-:Y:S05]  /*14440*/  BSYNC B7 ;  /* 0x0000000000077941 */ /* 0x000fea0003800000 */
.L_x_1468:
[----:B----4-:R-:W4:Y:S02]  /*14450*/  LDL R0, [R1+0x18] ;  /* 0x0000180001007983 */ /* 0x010f240000100800 */
[----:B----4-:R-:W-:-:S13]  /*14460*/  LOP3.LUT P0, RZ, R0, 0x2, RZ, 0xc0, !PT ;  /* 0x0000000200ff7812 */ /* 0x010fda000780c0ff */
[----:B------:R-:W-:Y:S05]  /*14470*/  @!P0 BRA `(.L_x_1553) ;  /* 0x0000000000288947 */ /* 0x000fea0003800000 */
[----:B------:R-:W-:Y:S05]  /*14480*/  WARPSYNC.ALL ;  /* 0x0000000000007948 */ /* 0x000fea0003800000 */
[----:B------:R-:W4:Y:S08]  /*14490*/  S2UR UR5, SR_CgaCtaId ;  /* 0x00000000000579c3 */ /* 0x000f300000008800 */
[----:B------:R-:W-:Y:S06]  /*144a0*/  BAR.SYNC.DEFER_BLOCKING 0x5, 0x180 ;  /* 0x0146000000007b1d */ /* 0x000fec0000010000 */
[----:B------:R-:W-:-:S02]  /*144b0*/  UMOV UR4, 0x400 ;  /* 0x0000040000047882 */ /* 0x000fc40000000000 */
[----:B----4-:R-:W-:-:S06]  /*144c0*/  ULEA UR4, UR5, UR4, 0x18 ;  /* 0x0000000405047291 */ /* 0x010fcc000f8ec03f */
[----:B------:R-:W-:-:S05]  /*144d0*/  IMAD.U32 R0, RZ, RZ, UR4 ;  /* 0x00000004ff007e24 */ /* 0x000fca000f8e00ff */
[----:B------:R4:W0:Y:S04]  /*144e0*/  LDS.128 R16, [R0+0x2a8d0] ;  /* 0x02a8d00000107984 */ /* 0x0008280000000c00 */
[----:B------:R4:W-:Y:S01]  /*144f0*/  STL [R1], R0 ;  /* 0x0000000001007387 */ /* 0x0009e20000100800 */
[----:B------:R-:W-:Y:S06]  /*14500*/  BAR.ARV 0x4, 0x180 ;  /* 0x0106000000007b1d */ /* 0x000fec0000002000 */
[----:B------:R-:W-:Y:S05]  /*14510*/  BRA `(.L_x_1554) ;  /* 0x0000000800d87947 */ /* 0x000fea0003800000 */
.L_x_1553:
[----:B------:R-:W4:Y:S01]  /*14520*/  S2R R0, SR_TID.X ;  /* 0x0000000000007919 */ /* 0x000f220000002100 */
[----:B------:R-:W-:Y:S01]  /*14530*/  UMOV UR4, 0xffffffff ;  /* 0xffffffff00047882 */ /* 0x000fe20000000000 */
[----:B----4-:R-:W-:-:S04]  /*14540*/  LOP3.LUT R6, R0, 0x1f, RZ, 0xc0, !PT ;  /* 0x0000001f00067812 */ /* 0x010fc800078ec0ff */
[----:B------:R-:W-:Y:S01]  /*14550*/  ISETP.NE.AND P0, PT, R6, 0x1f, PT ;  /* 0x0000001f0600780c */ /* 0x000fe20003f05270 */
[----:B------:R-:W-:-:S12]  /*14560*/  BRA.DIV UR4, `(.L_x_1555) ;  /* 0x0000002204a47947 */ /* 0x000fd8000b800000 */
[----:B------:R-:W-:Y:S01]  /*14570*/  IMAD.IADD R5, R19, 0x1, R6 ;  /* 0x0000000113057824 */ /* 0x000fe200078e0206 */
[----:B------:R-:W-:-:S04]  /*14580*/  ULDC UR4, c[0x0][0xc3c] ;  /* 0x00030f0000047ab9 */ /* 0x000fc80000000800 */
[----:B------:R-:W-:-:S13]  /*14590*/  ISETP.GE.OR P1, PT, R5, UR4, !P0 ;  /* 0x0000000405007c0c */ /* 0x000fda000c726670 */
[----:B------:R-:W4:Y:S02]  /*145a0*/  @!P1 LDC.64 R2, c[0x0][0xc80] ;  /* 0x00032000ff029b82 */ /* 0x000f240000000a00 */
[----:B----4-:R-:W-:-:S06]  /*145b0*/  @!P1 IMAD.WIDE R2, R5, 0x4, R2 ;  /* 0x0000000405029825 */ /* 0x010fcc00078e0202 */
[----:B------:R4:W5:Y:S01]  /*145c0*/  @!P1 LDG.E R3, desc[UR60][R2.64] ;  /* 0x0000003c02039981 */ /* 0x000962000c1e1900 */
[C---:B------:R-:W-:Y:S02]  /*145d0*/  ISETP.GE.U32.AND P2, PT, R6.reuse, 0x2, PT ;  /* 0x000000020600780c */ /* 0x040fe40003f46070 */
[C---:B------:R-:W-:Y:S01]  /*145e0*/  ISETP.GE.U32.AND P3, PT, R6.reuse, 0x4, PT ;  /* 0x000000040600780c */ /* 0x040fe20003f66070 */
[----:B------:R-:W-:Y:S01]  /*145f0*/  SHFL.IDX PT, R0, R16, RZ, 0x1f ;  /* 0x00001fff10007589 */ /* 0x000fe200000e0000 */
[C---:B------:R-:W-:Y:S02]  /*14600*/  ISETP.GE.U32.AND P4, PT, R6.reuse, 0x8, PT ;  /* 0x000000080600780c */ /* 0x040fe40003f86070 */
[C---:B------:R-:W-:Y:S01]  /*14610*/  ISETP.GE.U32.AND P5, PT, R6.reuse, 0x10, PT ;  /* 0x000000100600780c */ /* 0x040fe20003fa6070 */
[----:B----4-:R-:W-:Y:S02]  /*14620*/  IMAD.MOV.U32 R2, RZ, RZ, RZ ;  /* 0x000000ffff027224 */ /* 0x010fe400078e00ff */
[----:B-----5:R-:W-:Y:S01]  /*14630*/  @!P1 IMAD.MOV.U32 R2, RZ, RZ, R3 ;  /* 0x000000ffff029224 */ /* 0x020fe200078e0003 */
[----:B------:R-:W-:-:S04]  /*14640*/  ISETP.NE.AND P1, PT, R6, RZ, PT ;  /* 0x000000ff0600720c */ /* 0x000fc80003f25270 */
[----:B------:R-:W4:Y:S02]  /*14650*/  SHFL.UP PT, R14, R2, 0x1, RZ ;  /* 0x04200000020e7989 */ /* 0x000f2400000e00ff */
[----:B----4-:R-:W-:-:S05]  /*14660*/  SEL R5, R14, RZ, P1 ;  /* 0x000000ff0e057207 */ /* 0x010fca0000800000 */
[----:B------:R-:W-:Y:S02]  /*14670*/  IMAD.IADD R3, R2, 0x1, R5 ;  /* 0x0000000102037824 */ /* 0x000fe400078e0205 */
[----:B------:R-:W-:Y:S04]  /*14680*/  SHFL.IDX PT, R5, R16, 0x1, 0x1f ;  /* 0x00201f0010057f89 */ /* 0x000fe800000e0000 */
[----:B------:R-:W4:Y:S02]  /*14690*/  SHFL.UP PT, R4, R3, 0x2, RZ ;  /* 0x0440000003047989 */ /* 0x000f2400000e00ff */
[----:B----4-:R-:W-:-:S05]  /*146a0*/  SEL R4, R4, RZ, P2 ;  /* 0x000000ff04047207 */ /* 0x010fca0001000000 */
[----:B------:R-:W-:-:S05]  /*146b0*/  IMAD.IADD R3, R3, 0x1, R4 ;  /* 0x0000000103037824 */ /* 0x000fca00078e0204 */
        /* <DEDUP_REMOVED lines=9> */
[----:B------:R4:W0:Y:S02]  /*14750*/  SHFL.IDX PT, R16, R3, 0x1f, 0x1f ;  /* 0x03e01f0003107f89 */ /* 0x00082400000e0000 */
.L_x_1621:
[----:B------:R-:W-:Y:S02]  /*14760*/  ULDC UR4, c[0x0][0xc38] ;  /* 0x00030e0000047ab9 */ /* 0x000fe40000000800 */
[----:B------:R-:W-:-:S04]  /*14770*/  IMAD.U32 R4, RZ, RZ, UR4 ;  /* 0x00000004ff047e24 */ /* 0x000fc8000f8e00ff */
[----:B0-----:R-:W-:-:S04]  /*14780*/  IMAD R16, R16, R4, RZ ;  /* 0x0000000410107224 */ /* 0x001fc800078e02ff */
[----:B------:R-:W-:-:S05]  /*14790*/  IMAD.IADD R5, R5, 0x1, R16 ;  /* 0x0000000105057824 */ /* 0x000fca00078e0210 */
[----:B------:R-:W-:-:S13]  /*147a0*/  ISETP.GT.AND P6, PT, R5, R0, PT ;  /* 0x000000000500720c */ /* 0x000fda0003fc4270 */
[----:B------:R-:W-:Y:S05]  /*147b0*/  @P6 BRA `(.L_x_1556) ;  /* 0x00000000009c6947 */ /* 0x000fea0003800000 */
.L_x_1561:
[----:B0-----:R-:W0:Y:S01]  /*147c0*/  LDC R2, c[0x0][0xc3c] ;  /* 0x00030f00ff027b82 */ /* 0x001e220000000800 */
[----:B------:R-:W-:-:S05]  /*147d0*/  VIADD R19, R19, 0x1f ;  /* 0x0000001f13137836 */ /* 0x000fca0000000000 */
[----:B0-----:R-:W-:-:S13]  /*147e0*/  ISETP.GE.AND P6, PT, R19, R2, PT ;  /* 0x000000021300720c */ /* 0x001fda0003fc6270 */
[----:B------:R-:W-:Y:S05]  /*147f0*/  @P6 BRA `(.L_x_1557) ;  /* 0x0000000400d46947 */ /* 0x000fea0003800000 */
[----:B----4-:R-:W0:Y:S01]  /*14800*/  S2R R3, SR_TID.X ;  /* 0x0000000000037919 */ /* 0x010e220000002100 */
[----:B------:R-:W-:Y:S01]  /*14810*/  BSSY B0, `(.L_x_1558) ;  /* 0x0000009000007945 */ /* 0x000fe20003800000 */
[----:B0-----:R-:W-:-:S05]  /*14820*/  LOP3.LUT R3, R3, 0x1f, RZ, 0xc0, !PT ;  /* 0x0000001f03037812 */ /* 0x001fca00078ec0ff */
[----:B------:R-:W-:-:S05]  /*14830*/  IMAD.IADD R4, R19, 0x1, R3 ;  /* 0x0000000113047824 */ /* 0x000fca00078e0203 */
[----:B------:R-:W-:Y:S01]  /*14840*/  ISETP.GE.OR P6, PT, R4, R2, !P0 ;  /* 0x000000020400720c */ /* 0x000fe200047c6670 */
[----:B------:R-:W-:-:S12]  /*14850*/  IMAD.MOV.U32 R2, RZ, RZ, RZ ;  /* 0x000000ffff027224 */ /* 0x000fd800078e00ff */
[----:B------:R-:W-:Y:S05]  /*14860*/  @P6 BRA `(.L_x_1559) ;  /* 0x00000000000c6947 */ /* 0x000fea0003800000 */
[----:B------:R-:W0:Y:S02]  /*14870*/  LDC.64 R2, c[0x0][0xc80] ;  /* 0x00032000ff027b82 */ /* 0x000e240000000a00 */
[----:B0-----:R-:W-:-:S06]  /*14880*/  IMAD.WIDE R2, R4, 0x4, R2 ;  /* 0x0000000404027825 */ /* 0x001fcc00078e0202 */
[----:B------:R0:W5:Y:S02]  /*14890*/  LDG.E R2, desc[UR60][R2.64] ;  /* 0x0000003c02027981 */ /* 0x000164000c1e1900 */
.L_x_1559:
[----:B------:R-:W-:Y:S05]  /*148a0*/  BSYNC B0 ;  /* 0x0000000000007941 */ /* 0x000fea0003800000 */
.L_x_1558:
        /* <DEDUP_REMOVED lines=17> */
[----:B------:R0:W4:Y:S02]  /*149c0*/  SHFL.IDX PT, R16, R3, 0x1f, 0x1f ;  /* 0x03e01f0003107f89 */ /* 0x00012400000e0000 */
.L_x_1629:
[----:B------:R-:W-:Y:S02]  /*149d0*/  ULDC UR4, c[0x0][0xc38] ;  /* 0x00030e0000047ab9 */ /* 0x000fe40000000800 */
[----:B------:R-:W-:-:S04]  /*149e0*/  IMAD.U32 R4, RZ, RZ, UR4 ;  /* 0x00000004ff047e24 */ /* 0x000fc8000f8e00ff */
[----:B----4-:R-:W-:-:S04]  /*149f0*/  IMAD R16, R16, R4, RZ ;  /* 0x0000000410107224 */ /* 0x010fc800078e02ff */
[----:B------:R-:W-:-:S05]  /*14a00*/  IMAD.IADD R5, R16, 0x1, R5 ;  /* 0x0000000110057824 */ /* 0x000fca00078e0205 */
[----:B------:R-:W-:-:S13]  /*14a10*/  ISETP.GT.AND P6, PT, R5, R0, PT ;  /* 0x000000000500720c */ /* 0x000fda0003fc4270 */
[----:B------:R-:W-:Y:S05]  /*14a20*/  @!P6 BRA `(.L_x_1561) ;  /* 0xfffffffc0064e947 */ /* 0x000fea000383ffff */
.L_x_1556:
[----:B------:R-:W-:Y:S01]  /*14a30*/  IMAD.IADD R16, R5, 0x1, -R16 ;  /* 0x0000000105107824 */ /* 0x000fe200078e0a10 */
[----:B------:R-:W-:-:S03]  /*14a40*/  UMOV UR4, 0xffffffff ;  /* 0xffffffff00047882 */ /* 0x000fc60000000000 */
[----:B------:R-:W-:-:S05]  /*14a50*/  IMAD R5, R3, R4, R16 ;  /* 0x0000000403057224 */ /* 0x000fca00078e0210 */
[----:B------:R-:W-:Y:S01]  /*14a60*/  ISETP.GT.AND P6, PT, R5, R0, PT ;  /* 0x000000000500720c */ /* 0x000fe20003fc4270 */
[----:B------:R-:W-:-:S12]  /*14a70*/  BRA.DIV UR4, `(.L_x_1562) ;  /* 0x00000026045c7947 */ /* 0x000fd8000b800000 */
[----:B------:R-:W-:-:S04]  /*14a80*/  VOTE.ANY R5, PT, !P6 ;  /* 0x0000000000057806 */ /* 0x000fc800070e0100 */
[----:B------:R-:W5:Y:S02]  /*14a90*/  POPC R6, R5 ;  /* 0x0000000500067309 */ /* 0x000f640000000000 */
[----:B-----5:R0:W0:Y:S02]  /*14aa0*/  SHFL.IDX PT, R17, R2, R6, 0x1f ;  /* 0x00001f0602117589 */ /* 0x02002400000e0000 */
.L_x_1633:
[----:B------:R-:W-:Y:S01]  /*14ab0*/  ISETP.NE.AND P0, PT, R5, RZ, PT ;  /* 0x000000ff0500720c */ /* 0x000fe20003f05270 */
[----:B------:R-:W-:-:S12]  /*14ac0*/  IMAD.MOV.U32 R5, RZ, RZ, RZ ;  /* 0x000000ffff057224 */ /* 0x000fd800078e00ff */
[----:B------:R-:W-:Y:S05]  /*14ad0*/  @!P0 BRA `(.L_x_1563) ;  /* 0x0000000000148947 */ /* 0x000fea0003800000 */
[----:B------:R-:W-:Y:S01]  /*14ae0*/  UMOV UR4, 0xffffffff ;  /* 0xffffffff00047882 */ /* 0x000fe20000000000 */
[----:B--2---:R-:W-:Y:S02]  /*14af0*/  VIADD R12, R6, 0xffffffff ;  /* 0xffffffff060c7836 */ /* 0x004fe40000000000 */
[----:B------:R-:W-:Y:S05]  /*14b00*/  BRA.DIV UR4, `(.L_x_1564) ;  /* 0x0000002604807947 */ /* 0x000fea000b800000 */
[----:B0---4-:R0:W2:Y:S02]  /*14b10*/  SHFL.IDX PT, R3, R3, R12, 0x1f ;  /* 0x00001f0c03037589 */ /* 0x0110a400000e0000 */
.L_x_1636:
[----:B--2---:R-:W-:-:S07]  /*14b20*/  IMAD.MOV.U32 R5, RZ, RZ, R3 ;  /* 0x000000ffff057224 */ /* 0x004fce00078e0003 */
.L_x_1563:
[----:B0---4-:R-:W0:Y:S01]  /*14b30*/  LDC.64 R2, c[0x0][0xc90] ;  /* 0x00032400ff027b82 */ /* 0x011e220000000a00 */
[----:B------:R-:W-:-:S04]  /*14b40*/  IMAD.IADD R19, R6, 0x1, R19 ;  /* 0x0000000106137824 */ /* 0x000fc800078e0213 */
[----:B0-----:R-:W-:-:S05]  /*14b50*/  IMAD.WIDE R2, R19, 0x4, R2 ;  /* 0x0000000413027825 */ /* 0x001fca00078e0202 */
[----:B--23--:R-:W2:Y:S01]  /*14b60*/  LDG.E R7, desc[UR60][R2.64] ;  /* 0x0000003c02077981 */ /* 0x00cea2000c1e1900 */
[----:B------:R-:W-:-:S04]  /*14b70*/  IMAD R16, R5, R4, R16 ;  /* 0x0000000405107224 */ /* 0x000fc800078e0210 */
[----:B------:R-:W-:Y:S02]  /*14b80*/  IMAD.IADD R0, R0, 0x1, -R16 ;  /* 0x0000000100007824 */ /* 0x000fe400078e0a10 */
[----:B--2---:R-:W-:-:S05]  /*14b90*/  IMAD R6, R17, R7, RZ ;  /* 0x0000000711067224 */ /* 0x004fca00078e02ff */
[----:B------:R-:W-:-:S04]  /*14ba0*/  IABS R8, R6 ;  /* 0x0000000600087213 */ /* 0x000fc80000000000 */
[----:B------:R-:W0:Y:S08]  /*14bb0*/  I2F.RP R2, R8 ;  /* 0x0000000800027306 */ /* 0x000e300000209400 */
        /* <DEDUP_REMOVED lines=9> */
[----:B------:R-:W-:-:S04]  /*14c50*/  IMAD.HI.U32 R2, R2, R3, RZ ;  /* 0x0000000302027227 */ /* 0x000fc800078e00ff */
[----:B------:R-:W-:-:S04]  /*14c60*/  IMAD.MOV R5, RZ, RZ, -R5 ;  /* 0x000000ffff057224 */ /* 0x000fc800078e0a05 */
        /* <DEDUP_REMOVED lines=11> */
[----:B------:R-:W-:Y:S02]  /*14d20*/  IMAD R5, R7, R2, RZ ;  /* 0x0000000207057224 */ /* 0x000fe400078e02ff */
[----:B------:R-:W-:Y:S02]  /*14d30*/  IMAD.MOV R2, RZ, RZ, -R2 ;  /* 0x000000ffff027224 */ /* 0x000fe400078e0a02 */
[----:B------:R-:W-:Y:S02]  /*14d40*/  IMAD.MOV R3, RZ, RZ, -R5 ;  /* 0x000000ffff037224 */ /* 0x000fe400078e0a05 */
[----:B------:R-:W-:-:S03]  /*14d50*/  IMAD R0, R6, R2, R0 ;  /* 0x0000000206007224 */ /* 0x000fc600078e0200 */
[----:B------:R-:W-:Y:S01]  /*14d60*/  VIADDMNMX R4, R3, R4, R7, PT ;  /* 0x0000000403047246 */ /* 0x000fe20003800107 */
[----:B------:R-:W-:-:S03]  /*14d70*/  IMAD.IADD R5, R0, 0x1, R5 ;  /* 0x0000000100057824 */ /* 0x000fc600078e0205 */
        /* <DEDUP_REMOVED lines=23> */
[----:B------:R-:W-:Y:S01]  /*14ef0*/  @!P1 LOP3.LUT R2, RZ, R4, RZ, 0x33, !PT ;  /* 0x00000004ff029212 */ /* 0x000fe200078e33ff */
[----:B------:R-:W-:-:S04]  /*14f00*/  IMAD.MOV R4, RZ, RZ, -R4 ;  /* 0x000000ffff047224 */ /* 0x000fc800078e0a04 */
[----:B------:R-:W-:Y:S01]  /*14f10*/  IMAD R18, R2, R4, R5 ;  /* 0x0000000402127224 */ /* 0x000fe200078e0205 */
[----:B------:R-:W-:-:S05]  /*14f20*/  LOP3.LUT R2, RZ, R2, RZ, 0x33, !PT ;  /* 0x00000002ff027212 */ /* 0x000fca00078e33ff */
[----:B------:R-:W-:Y:S01]  /*14f30*/  IMAD.IADD R17, R17, 0x1, R2 ;  /* 0x0000000111117824 */ /* 0x000fe200078e0202 */
[----:B------:R-:W-:Y:S06]  /*14f40*/  BRA `(.L_x_1565) ;  /* 0x00000000001c7947 */ /* 0x000fec0003800000 */
.L_x_1557:
[----:B------:R-:W-:Y:S01]  /*14f50*/  UMOV UR4, URZ ;  /* 0x0000003f00047c82 */ /* 0x000fe20008000000 */
[----:B------:R-:W-:Y:S01]  /*14f60*/  UMOV UR5, URZ ;  /* 0x0000003f00057c82 */ /* 0x000fe20008000000 */
[----:B------:R-:W-:Y:S01]  /*14f70*/  ULDC UR6, c[0x0][0xc3c] ;  /* 0x00030f0000067ab9 */ /* 0x000fe20000000800 */
[----:B------:R-:W-:Y:S02]  /*14f80*/  IMAD.MOV.U32 R16, RZ, RZ, R0 ;  /* 0x000000ffff107224 */ /* 0x000fe400078e0000 */
[----:B------:R-:W-:Y:S02]  /*14f90*/  IMAD.U32 R17, RZ, RZ, UR4 ;  /* 0x00000004ff117e24 */ /* 0x000fe4000f8e00ff */
[----:B------:R-:W-:Y:S02]  /*14fa0*/  IMAD.U32 R18, RZ, RZ, UR5 ;  /* 0x00000005ff127e24 */ /* 0x000fe4000f8e00ff */
[----:B------:R-:W-:-:S07]  /*14fb0*/  IMAD.U32 R19, RZ, RZ, UR6 ;  /* 0x00000006ff137e24 */ /* 0x000fce000f8e00ff */
.L_x_1565:
[----:B------:R0:W5:Y:S01]  /*14fc0*/  LDL R2, [R1] ;  /* 0x0000000001027983 */ /* 0x0001620000100800 */
[----:B------:R-:W1:Y:S01]  /*14fd0*/  S2R R0, SR_TID.X ;  /* 0x0000000000007919 */ /* 0x000e620000002100 */
[----:B------:R-:W-:Y:S05]  /*14fe0*/  WARPSYNC.ALL ;  /* 0x0000000000007948 */ /* 0x000fea0003800000 */
[----:B-1----:R-:W-:Y:S01]  /*14ff0*/  LOP3.LUT R0, R0, 0x1f, RZ, 0xc0, !PT ;  /* 0x0000001f00007812 */ /* 0x002fe200078ec0ff */
[----:B------:R-:W-:Y:S03]  /*15000*/  BAR.SYNC.DEFER_BLOCKING 0x4, 0x180 ;  /* 0x0106000000007b1d */ /* 0x000fe60000010000 */
[----:B------:R-:W-:-:S13]  /*15010*/  ISETP.NE.AND P0, PT, R0, RZ, PT ;  /* 0x000000ff0000720c */ /* 0x000fda0003f05270 */
[----:B----4-:R-:W5:Y:S01]  /*15020*/  @!P0 S2R R3, SR_CgaCtaId ;  /* 0x0000000000038919 */ /* 0x010f620000008800 */
[----:B------:R-:W-:-:S04]  /*15030*/  @!P0 MOV R0, 0x400 ;  /* 0x0000040000008802 */ /* 0x000fc80000000f00 */
[----:B-----5:R-:W-:-:S05]  /*15040*/  @!P0 LEA R2, R3, R0, 0x18 ;  /* 0x0000000003028211 */ /* 0x020fca00078ec0ff */
[----:B------:R0:W-:Y:S04]  /*15050*/  @!P0 STS.128 [R2+0x2a8d0], R16 ;  /* 0x02a8d01002008388 */ /* 0x0001e80000000c00 */
[----:B------:R0:W-:Y:S01]  /*15060*/  @!P0 STL [R1], R2 ;  /* 0x0000000201008387 */ /* 0x0001e20000100800 */
[----:B------:R-:W-:Y:S06]  /*15070*/  BAR.ARV 0x5, 0x180 ;  /* 0x0146000000007b1d */ /* 0x000fec0000002000 */
.L_x_1554:
[----:B------:R-:W-:Y:S02]  /*15080*/  ULDC UR4, c[0x0][0xc3c] ;  /* 0x00030f0000047ab9 */ /* 0x000fe40000000800 */
[----:B0-----:R-:W-:-:S13]  /*15090*/  ISETP.GE.AND P0, PT, R19, UR4, PT ;  /* 0x0000000413007c0c */ /* 0x001fda000bf06270 */
[----:B------:R-:W-:Y:S05]  /*150a0*/  @!P0 BRA `(.L_x_1566) ;  /* 0xffffffa800408947 */ /* 0x000fea000383ffff */
[----:B------:R-:W-:Y:S05]  /*150b0*/  BSYNC B8 ;  /* 0x0000000000087941 */ /* 0x000fea0003800000 */
.L_x_1456:
[----:B----4-:R-:W4:Y:S01]  /*150c0*/  LDL.LU R0, [R1+0x38] ;  /* 0x0000380001007983 */ /* 0x010f220000300800 */
[----:B------:R-:W-:Y:S01]  /*150d0*/  BSSY B0, `(.L_x_1567) ;  /* 0x000000b000007945 */ /* 0x000fe20003800000 */
[----:B------:R-:W5:Y:S01]  /*150e0*/  S2R R5, SR_CgaCtaId ;  /* 0x0000000000057919 */ /* 0x000f620000008800 */
[----:B----4-:R-:W-:-:S05]  /*150f0*/  VIADD R0, R0, 0x1 ;  /* 0x0000000100007836 */ /* 0x010fca0000000000 */
[----:B0-----:R-:W-:-:S04]  /*15100*/  LEA.HI R2, R0, R0, RZ, 0x1 ;  /* 0x0000000000027211 */ /* 0x001fc800078f08ff */
[----:B------:R-:W-:-:S05]  /*15110*/  LOP3.LUT R3, R2, 0xfffffffe, RZ, 0xc0, !PT ;  /* 0xfffffffe02037812 */ /* 0x000fca00078ec0ff */
[----:B------:R-:W-:Y:S01]  /*15120*/  IMAD.IADD R3, R0, 0x1, -R3 ;  /* 0x0000000100037824 */ /* 0x000fe200078e0a03 */
[----:B------:R-:W-:-:S04]  /*15130*/  MOV R0, 0x400 ;  /* 0x0000040000007802 */ /* 0x000fc80000000f00 */
[----:B-----5:R-:W-:Y:S02]  /*15140*/  LEA R0, R5, R0, 0x18 ;  /* 0x0000000005007211 */ /* 0x020fe400078ec0ff */
[----:B------:R-:W-:-:S04]  /*15150*/  SHF.L.U32 R3, R3, 0x1f, RZ ;  /* 0x0000001f03037819 */ /* 0x000fc800000006ff */
[----:B------:R-:W0:Y:S02]  /*15160*/  SYNCS.PHASECHK.TRANS64.TRYWAIT P0, [R0+URZ+0x2a820], R3 ;  /* 0x02a82003000075a7 */ /* 0x000e24000800017f */
[----:B0-----:R-:W-:Y:S05]  /*15170*/  @!P0 BRA `(.L_x_1568) ;  /* 0x00000020000c8947 */ /* 0x001fea0003800000 */
.L_x_1637:
[----:B------:R-:W-:Y:S05]  /*15180*/  BSYNC B0 ;  /* 0x0000000000007941 */ /* 0x000fea0003800000 */
.L_x_1567:
[----:B------:R-:W-:-:S03]  /*15190*/  UMOV UR4, 0xffffffff ;  /* 0xffffffff00047882 */ /* 0x000fc60000000000 */
[----:B------:R-:W-:Y:S05]  /*151a0*/  BRA.DIV UR4, `(.L_x_1569) ;  /* 0x0000002204147947 */ /* 0x000fea000b800000 */
[----:B------:R-:W4:Y:S02]  /*151b0*/  S2R R2, SR_TID.X ;  /* 0x0000000000027919 */ /* 0x000f240000002100 */
[----:B----4-:R-:W-:-:S04]  /*151c0*/  SHF.R.U32.HI R2, RZ, 0x5, R2 ;  /* 0x00000005ff027819 */ /* 0x010fc80000011602 */
[----:B------:R-:W-:-:S05]  /*151d0*/  LOP3.LUT R2, R2, 0x3, RZ, 0xc0, !PT ;  /* 0x0000000302027812 */ /* 0x000fca00078ec0ff */
[----:B------:R4:W0:Y:S02]  /*151e0*/  SHFL.IDX PT, R14, R2, RZ, 0x1f ;  /* 0x00001fff020e7589 */ /* 0x00082400000e0000 */
.L_x_1640:
[----:B0-----:R-:W-:Y:S01]  /*151f0*/  ISETP.NE.AND P0, PT, R14, RZ, PT ;  /* 0x000000ff0e00720c */ /* 0x001fe20003f05270 */
[----:B------:R-:W-:-:S12]  /*15200*/  BSSY B0, `(.L_x_1570) ;  /* 0x0000029000007945 */ /* 0x000fd80003800000 */
[----:B------:R-:W-:Y:S05]  /*15210*/  @P0 BRA `(.L_x_1571) ;  /* 0x00000000009c0947 */ /* 0x000fea0003800000 */
[----:B------:R-:W-:-:S03]  /*15220*/  UMOV UR4, 0xffffffff ;  /* 0xffffffff00047882 */ /* 0x000fc60000000000 */
[----:B------:R-:W-:Y:S05]  /*15230*/  BRA.DIV UR4, `(.L_x_1572) ;  /* 0x0000002204247947 */ /* 0x000fea000b800000 */
[----:B------:R-:W-:-:S13]  /*15240*/  ELECT P6, URZ, PT ;  /* 0x00000000003f782f */ /* 0x000fda00038c0000 */
.L_x_1643:
[----:B------:R-:W-:Y:S05]  /*15250*/  @!P6 BRA `(.L_x_1571) ;  /* 0x00000000008ce947 */ /* 0x000fea0003800000 */
[----:B----4-:R-:W4:Y:S02]  /*15260*/  LDL R2, [R1+0x48] ;  /* 0x0000480001027983 */ /* 0x010f240000100800 */
[----:B----4-:R-:W-:-:S13]  /*15270*/  R2UR UR4, R2 ;  /* 0x00000000020472ca */ /* 0x010fda00000e0000 */
[----:B------:R-:W-:-:S06]  /*15280*/  ULOP3.LUT UR4, UR4, 0x2, URZ, 0xfc, !UPT ;  /* 0x0000000204047892 */ /* 0x000fcc000f8efc3f */
[----:B------:R-:W-:-:S05]  /*15290*/  IMAD.U32 R2, RZ, RZ, UR4 ;  /* 0x00000004ff027e24 */ /* 0x000fca000f8e00ff */
[----:B------:R-:W-:-:S13]  /*152a0*/  ISETP.NE.AND P2, PT, R2, 0x3, PT ;  /* 0x000000030200780c */ /* 0x000fda0003f45270 */
[----:B------:R-:W-:Y:S05]  /*152b0*/  @!P2 BRA `(.L_x_1573) ;  /* 0x000000000004a947 */ /* 0x000fea0003800000 */
[----:B------:R-:W-:Y:S01]  /*152c0*/  BPT.TRAP 0x1 ;  /* 0x000000040000795c */ /* 0x000fe20000300000 */
.L_x_1573:
[----:B------:R-:W4:Y:S04]  /*152d0*/  LDL R3, [R1+0x4] ;  /* 0x0000040001037983 */ /* 0x000f280000100800 */
[----:B--23--:R-:W2:Y:S01]  /*152e0*/  LDL.LU R7, [R1+0x10] ;  /* 0x0000100001077983 */ /* 0x00cea20000300800 */
[----:B------:R-:W-:-:S04]  /*152f0*/  VIADD R2, R0, 0x2a840 ;  /* 0x0002a84000027836 */ /* 0x000fc80000000000 */
[C---:B----4-:R-:W-:Y:S02]  /*15300*/  IMAD R6, R3.reuse, 0x8, R2 ;  /* 0x0000000803067824 */ /* 0x050fe400078e0202 */
[----:B------:R-:W-:Y:S01]  /*15310*/  VIADD R3, R3, 0x1 ;  /* 0x0000000103037836 */ /* 0x000fe20000000000 */
[----:B--2---:R-:W-:-:S04]  /*15320*/  SHF.L.U32 R5, R7, 0x1f, RZ ;  /* 0x0000001f07057819 */ /* 0x004fc800000006ff */
        /* <DEDUP_REMOVED lines=8> */
.L_x_1644:
[----:B------:R-:W2:Y:S02]  /*153b0*/  SYNCS.PHASECHK.TRANS64.TRYWAIT P0, [R7+URZ], R2 ;  /* 0x00000002070075a7 */ /* 0x000ea4000800017f */
[----:B--2---:R-:W-:Y:S05]  /*153c0*/  @!P0 BRA `(.L_x_1575) ;  /* 0x0000001c00f48947 */ /* 0x004fea0003800000 */
.L_x_1645:
[----:B------:R-:W-:Y:S05]  /*153d0*/  @!P2 BRA `(.L_x_1576) ;  /* 0x000000000004a947 */ /* 0x000fea0003800000 */
[----:B------:R-:W-:Y:S01]  /*153e0*/  BPT.TRAP 0x1 ;  /* 0x000000040000795c */ /* 0x000fe20000300000 */
.L_x_1576:
[----:B------:R-:W3:Y:S01]  /*153f0*/  LDL.LU R4, [R1+0x4] ;  /* 0x0000040001047983 */ /* 0x000ee20000300800 */
[----:B------:R-:W-:-:S04]  /*15400*/  VIADD R0, R0, 0x2a860 ;  /* 0x0002a86000007836 */ /* 0x000fc80000000000 */
[----:B---3--:R-:W-:-:S04]  /*15410*/  IMAD R4, R4, 0x8, R0 ;  /* 0x0000000804047824 */ /* 0x008fc800078e0200 */
[----:B------:R-:W3:Y:S02]  /*15420*/  SYNCS.PHASECHK.TRANS64.TRYWAIT P0, [R4+URZ], R5 ;  /* 0x00000005040075a7 */ /* 0x000ee4000800017f */
[----:B---3--:R-:W-:Y:S05]  /*15430*/  @!P0 BRA `(.L_x_1577) ;  /* 0x0000001c00ec8947 */ /* 0x008fea0003800000 */
.L_x_1646:
[----:B------:R-:W-:-:S07]  /*15440*/  IMAD R3, R3, 0x8, R0 ;  /* 0x0000000803037824 */ /* 0x000fce00078e0200 */
.L_x_1578:
[----:B----4-:R4:W0:Y:S02]  /*15450*/  SYNCS.PHASECHK.TRANS64.TRYWAIT P0, [R3+URZ], R2 ;  /* 0x00000002030075a7 */ /* 0x010824000800017f */
[----:B0-----:R-:W-:Y:S05]  /*15460*/  @!P0 NANOSLEEP.SYNCS 0x989680 ;  /* 0x009896800000895d */ /* 0x001fea0003900000 */
[----:B------:R-:W0:Y:S02]  /*15470*/  @!P0 SYNCS.PHASECHK.TRANS64 P0, [R3+URZ], R2 ;  /* 0x00000002030085a7 */ /* 0x000e24000800007f */
[----:B0-----:R-:W-:Y:S05]  /*15480*/  @!P0 BRA `(.L_x_1578) ;  /* 0xfffffffc00f08947 */ /* 0x001fea000383ffff */
.L_x_1571:
[----:B------:R-:W-:Y:S05]  /*15490*/  BSYNC B0 ;  /* 0x0000000000007941 */ /* 0x000fea0003800000 */
.L_x_1570:
[----:B------:R-:W-:Y:S05]  /*154a0*/  EXIT ;  /* 0x000000000000794d */ /* 0x000fea0003800000 */
.L_x_1358:
[----:B0-----:R-:W-:-:S04]  /*154b0*/  IMAD.U32 R3, RZ, RZ, UR37 ;  /* 0x00000025ff037e24 */ /* 0x001fc8000f8e00ff */
[----:B------:R0:W1:Y:S03]  /*154c0*/  SYNCS.PHASECHK.TRANS64.TRYWAIT P1, [R3+URZ+0x2a800], R0 ;  /* 0x02a80000030075a7 */ /* 0x000066000802017f */
[----:B-1----:R-:W-:Y:S05]  /*154d0*/  @!P1 NANOSLEEP.SYNCS 0x989680 ;  /* 0x009896800000995d */ /* 0x002fea0003900000 */
[----:B------:R-:W1:Y:S02]  /*154e0*/  @!P1 SYNCS.PHASECHK.TRANS64 P1, [R3+URZ+0x2a800], R0 ;  /* 0x02a80000030095a7 */ /* 0x000e64000802007f */
[----:B-1----:R-:W-:Y:S05]  /*154f0*/  @!P1 BRA `(.L_x_1358) ;  /* 0xfffffffc00ec9947 */ /* 0x002fea000383ffff */
[----:B------:R-:W-:Y:S05]  /*15500*/  BRA `(.L_x_1579) ;  /* 0xfffffec400607947 */ /* 0x000fea000383ffff */
.L_x_1362:
[----:B-1----:R1:W2:Y:S02]  /*15510*/  SYNCS.PHASECHK.TRANS64.TRYWAIT P1, [R7+URZ+0x2a830], R0 ;  /* 0x02a83000070075a7 */ /* 0x0022a4000802017f */
[----:B--2---:R-:W-:Y:S05]  /*15520*/  @!P1 NANOSLEEP.SYNCS 0x989680 ;  /* 0x009896800000995d */ /* 0x004fea0003900000 */
[----:B------:R-:W2:Y:S02]  /*15530*/  @!P1 SYNCS.PHASECHK.TRANS64 P1, [R7+URZ+0x2a830], R0 ;  /* 0x02a83000070095a7 */ /* 0x000ea4000802007f */
[----:B--2---:R-:W-:Y:S05]  /*15540*/  @!P1 BRA `(.L_x_1362) ;  /* 0xfffffffc00f09947 */ /* 0x004fea000383ffff */
[----:B------:R-:W-:Y:S05]  /*15550*/  BRA `(.L_x_1361) ;  /* 0xfffffec400847947 */ /* 0x000fea000383ffff */
.L_x_1378:
[----:B-1----:R-:W-:-:S04]  /*15560*/  IMAD.U32 R12, RZ, RZ, UR6 ;  /* 0x00000006ff0c7e24 */ /* 0x002fc8000f8e00ff */
[----:B------:R1:W2:Y:S03]  /*15570*/  SYNCS.PHASECHK.TRANS64.TRYWAIT P1, [R12+URZ+0x2a830], R9 ;  /* 0x02a830090c0075a7 */ /* 0x0002a6000802017f */
[----:B--2---:R-:W-:Y:S05]  /*15580*/  @!P1 NANOSLEEP.SYNCS 0x989680 ;  /* 0x009896800000995d */ /* 0x004fea0003900000 */
[----:B------:R-:W2:Y:S02]  /*15590*/  @!P1 SYNCS.PHASECHK.TRANS64 P1, [R12+URZ+0x2a830], R9 ;  /* 0x02a830090c0095a7 */ /* 0x000ea4000802007f */
[----:B--2---:R-:W-:Y:S05]  /*155a0*/  @!P1 BRA `(.L_x_1378) ;  /* 0xfffffffc00ec9947 */ /* 0x004fea000383ffff */
[----:B------:R-:W-:Y:S05]  /*155b0*/  BRA `(.L_x_1377) ;  /* 0xfffffef000347947 */ /* 0x000fea000383ffff */
.L_x_1382:
[----:B01----:R-:W-:-:S04]  /*155c0*/  IMAD.U32 R9, RZ, RZ, UR11 ;  /* 0x0000000bff097e24 */ /* 0x003fc8000f8e00ff */
[----:B------:R0:W1:Y:S03]  /*155d0*/  SYNCS.PHASECHK.TRANS64.TRYWAIT P1, [R9+URZ+0x2a850], R0 ;  /* 0x02a85000090075a7 */ /* 0x000066000802017f */
[----:B-1----:R-:W-:Y:S05]  /*155e0*/  @!P1 NANOSLEEP.SYNCS 0x989680 ;  /* 0x009896800000995d */ /* 0x002fea0003900000 */
[----:B------:R-:W1:Y:S02]  /*155f0*/  @!P1 SYNCS.PHASECHK.TRANS64 P1, [R9+URZ+0x2a850], R0 ;  /* 0x02a85000090095a7 */ /* 0x000e64000802007f */
[----:B-1----:R-:W-:Y:S05]  /*15600*/  @!P1 BRA `(.L_x_1382) ;  /* 0xfffffffc00ec9947 */ /* 0x002fea000383ffff */
[----:B------:R-:W-:Y:S05]  /*15610*/  BRA `(.L_x_1381) ;  /* 0xfffffef8004c7947 */ /* 0x000fea000383ffff */
.L_x_1399:
[----:B-1----:R-:W-:-:S04]  /*15620*/  IMAD.U32 R8, RZ, RZ, UR5 ;  /* 0x00000005ff087e24 */ /* 0x002fc8000f8e00ff */
[----:B------:R1:W2:Y:S03]  /*15630*/  SYNCS.PHASECHK.TRANS64.TRYWAIT P1, [R8+URZ+0x2a830], R3 ;  /* 0x02a83003080075a7 */ /* 0x0002a6000802017f */
[----:B--2---:R-:W-:Y:S05]  /*15640*/  @!P1 NANOSLEEP.SYNCS 0x989680 ;  /* 0x009896800000995d */ /* 0x004fea0003900000 */
[----:B------:R-:W2:Y:S02]  /*15650*/  @!P1 SYNCS.PHASECHK.TRANS64 P1, [R8+URZ+0x2a830], R3 ;  /* 0x02a83003080095a7 */ /* 0x000ea4000802007f */
[----:B--2---:R-:W-:Y:S05]  /*15660*/  @!P1 BRA `(.L_x_1399) ;  /* 0xfffffffc00ec9947 */ /* 0x004fea000383ffff */
[----:B------:R-:W-:Y:S05]  /*15670*/  BRA `(.L_x_1398) ;  /* 0xffffff1c00fc7947 */ /* 0x000fea000383ffff */
.L_x_1403:
[----:B01----:R-:W-:-:S04]  /*15680*/  IMAD.U32 R3, RZ, RZ, UR10 ;  /* 0x0000000aff037e24 */ /* 0x003fc8000f8e00ff */
[----:B------:R0:W1:Y:S03]  /*15690*/  SYNCS.PHASECHK.TRANS64.TRYWAIT P1, [R3+URZ+0x2a850], R0 ;  /* 0x02a85000030075a7 */ /* 0x000066000802017f */
[----:B-1----:R-:W-:Y:S05]  /*156a0*/  @!P1 NANOSLEEP.SYNCS 0x989680 ;  /* 0x009896800000995d */ /* 0x002fea0003900000 */
[----:B------:R-:W1:Y:S02]  /*156b0*/  @!P1 SYNCS.PHASECHK.TRANS64 P1, [R3+URZ+0x2a850], R0 ;  /* 0x02a85000030095a7 */ /* 0x000e64000802007f */
[----:B-1----:R-:W-:Y:S05]  /*156c0*/  @!P1 BRA `(.L_x_1403) ;  /* 0xfffffffc00ec9947 */ /* 0x002fea000383ffff */
[----:B------:R-:W-:Y:S05]  /*156d0*/  BRA `(.L_x_1402) ;  /* 0xffffff2800147947 */ /* 0x000fea000383ffff */
.L_x_1409:
[----:B-1----:R-:W-:-:S04]  /*156e0*/  IMAD.U32 R8, RZ, RZ, UR5 ;  /* 0x00000005ff087e24 */ /* 0x002fc8000f8e00ff */
[----:B------:R1:W2:Y:S03]  /*156f0*/  SYNCS.PHASECHK.TRANS64.TRYWAIT P1, [R8+URZ+0x2a830], R3 ;  /* 0x02a83003080075a7 */ /* 0x0002a6000802017f */
[----:B--2---:R-:W-:Y:S05]  /*15700*/  @!P1 NANOSLEEP.SYNCS 0x989680 ;  /* 0x009896800000995d */ /* 0x004fea0003900000 */
[----:B------:R-:W2:Y:S02]  /*15710*/  @!P1 SYNCS.PHASECHK.TRANS64 P1, [R8+URZ+0x2a830], R3 ;  /* 0x02a83003080095a7 */ /* 0x000ea4000802007f */
[----:B--2---:R-:W-:Y:S05]  /*15720*/  @!P1 BRA `(.L_x_1409) ;  /* 0xfffffffc00ec9947 */ /* 0x004fea000383ffff */
[----:B------:R-:W-:Y:S05]  /*15730*/  BRA `(.L_x_1408) ;  /* 0xffffff3800ec7947 */ /* 0x000fea000383ffff */
.L_x_1413:
[----:B01----:R-:W-:-:S04]  /*15740*/  IMAD.U32 R3, RZ, RZ, UR10 ;  /* 0x0000000aff037e24 */ /* 0x003fc8000f8e00ff */
[----:B------:R0:W1:Y:S03]  /*15750*/  SYNCS.PHASECHK.TRANS64.TRYWAIT P1, [R3+URZ+0x2a850], R0 ;  /* 0x02a85000030075a7 */ /* 0x000066000802017f */
[----:B-1----:R-:W-:Y:S05]  /*15760*/  @!P1 NANOSLEEP.SYNCS 0x989680 ;  /* 0x009896800000995d */ /* 0x002fea0003900000 */
[----:B------:R-:W1:Y:S02]  /*15770*/  @!P1 SYNCS.PHASECHK.TRANS64 P1, [R3+URZ+0x2a850], R0 ;  /* 0x02a85000030095a7 */ /* 0x000e64000802007f */
[----:B-1----:R-:W-:Y:S05]  /*15780*/  @!P1 BRA `(.L_x_1413) ;  /* 0xfffffffc00ec9947 */ /* 0x002fea000383ffff */
[----:B------:R-:W-:Y:S05]  /*15790*/  BRA `(.L_x_1412) ;  /* 0xffffff4400047947 */ /* 0x000fea000383ffff */
.L_x_1426:
[----:B-1----:R-:W-:-:S04]  /*157a0*/  IMAD.U32 R5, RZ, RZ, UR5 ;  /* 0x00000005ff057e24 */ /* 0x002fc8000f8e00ff */
[----:B------:R1:W2:Y:S03]  /*157b0*/  SYNCS.PHASECHK.TRANS64.TRYWAIT P0, [R5+URZ+0x2a850], R0 ;  /* 0x02a85000050075a7 */ /* 0x0002a6000800017f */
[----:B--2---:R-:W-:Y:S05]  /*157c0*/  @!P0 NANOSLEEP.SYNCS 0x989680 ;  /* 0x009896800000895d */ /* 0x004fea0003900000 */
[----:B------:R-:W2:Y:S02]  /*157d0*/  @!P0 SYNCS.PHASECHK.TRANS64 P0, [R5+URZ+0x2a850], R0 ;  /* 0x02a85000050085a7 */ /* 0x000ea4000800007f */
[----:B--2---:R-:W-:Y:S05]  /*157e0*/  @!P0 BRA `(.L_x_1426) ;  /* 0xfffffffc00ec8947 */ /* 0x004fea000383ffff */
[----:B------:R-:W-:Y:S05]  /*157f0*/  BRA `(.L_x_1425) ;  /* 0xffffff6c00087947 */ /* 0x000fea000383ffff */
.L_x_1476:
[----:B------:R-:W3:Y:S01]  /*15800*/  S2R R4, SR_TID.X ;  /* 0x0000000000047919 */ /* 0x000ee20000002100 */
[----:B------:R-:W-:Y:S01]  /*15810*/  BSSY B0, `(.L_x_1580) ;  /* 0x000000a000007945 */ /* 0x000fe20003800000 */
[----:B------:R-:W-:Y:S02]  /*15820*/  IMAD.MOV.U32 R12, RZ, RZ, RZ ;  /* 0x000000ffff0c7224 */ /* 0x000fe400078e00ff */
[----:B------:R-:W-:Y:S02]  /*15830*/  IMAD.MOV.U32 R11, RZ, RZ, 0x1f ;  /* 0x0000001fff0b7424 */ /* 0x000fe400078e00ff */
[----:B------:R-:W-:Y:S01]  /*15840*/  IMAD.MOV.U32 R15, RZ, RZ, -0x1 ;  /* 0xffffffffff0f7424 */ /* 0x000fe200078e00ff */
[----:B---3--:R-:W-:-:S04]  /*15850*/  SHF.R.U32.HI R4, RZ, 0x5, R4 ;  /* 0x00000005ff047819 */ /* 0x008fc80000011604 */
[----:B------:R-:W-:-:S05]  /*15860*/  LOP3.LUT R4, R4, 0x3, RZ, 0xc0, !PT ;  /* 0x0000000304047812 */ /* 0x000fca00078ec0ff */
[----:B------:R-:W-:-:S07]  /*15870*/  IMAD.MOV.U32 R13, RZ, RZ, R4 ;  /* 0x000000ffff0d7224 */ /* 0x000fce00078e0004 */
[----:B012---:R-:W-:Y:S05]  /*15880*/  WARPSYNC.COLLECTIVE R15, `(.L_x_1581) ;  /* 0x000000000f087348 */ /* 0x007fea0003c00000 */
[----:B------:R3:W4:Y:S02]  /*15890*/  SHFL.IDX P6, R14, R13, R12, R11 ;  /* 0x0000000c0d0e7389 */ /* 0x00072400000c000b */
[----:B01234-:R-:W-:Y:S01]  /*158a0*/  ENDCOLLECTIVE ;  /* 0x000000000000791b */ /* 0x01ffe20003800000 */
.L_x_1581:
[----:B------:R-:W-:Y:S05]  /*158b0*/  BSYNC B0 ;  /* 0x0000000000007941 */ /* 0x000fea0003800000 */
.L_x_1580:
[----:B------:R-:W-:Y:S05]  /*158c0*/  BRA `(.L_x_1582) ;  /* 0xffffffac00e87947 */ /* 0x000fea000383ffff */
.L_x_1478:
[----:B------:R-:W-:Y:S01]  /*158d0*/  BSSY B0, `(.L_x_1583) ;  /* 0x0000006000007945 */ /* 0x000fe20003800000 */
[----:B------:R-:W-:-:S07]  /*158e0*/  IMAD.MOV.U32 R15, RZ, RZ, -0x1 ;  /* 0xffffffffff0f7424 */ /* 0x000fce00078e00ff */
[----:B012-4-:R-:W-:Y:S05]  /*158f0*/  WARPSYNC.COLLECTIVE R15, `(.L_x_1584) ;  /* 0x000000000f0c7348 */ /* 0x017fea0003c00000 */
[----:B------:R-:W-:Y:S02]  /*15900*/  ELECT P6, UR62, PT ;  /* 0x00000000003e782f */ /* 0x000fe400038c0000 */
[----:B------:R-:W-:Y:S01]  /*15910*/  MOV R14, UR62 ;  /* 0x0000003e000e7c02 */ /* 0x000fe20008000f00 */
[----:B012-4-:R-:W-:Y:S10]  /*15920*/  ENDCOLLECTIVE ;  /* 0x000000000000791b */ /* 0x017ff40003800000 */
.L_x_1584:
[----:B------:R-:W-:Y:S05]  /*15930*/  BSYNC B0 ;  /* 0x0000000000007941 */ /* 0x000fea0003800000 */
.L_x_1583:
[----:B------:R-:W-:Y:S05]  /*15940*/  BRA `(.L_x_1585) ;  /* 0xffffffac00f47947 */ /* 0x000fea000383ffff */
.L_x_1480:
[----:B--2---:R2:W3:Y:S02]  /*15950*/  SYNCS.PHASECHK.TRANS64.TRYWAIT P0, [R0+URZ+0x2a840], R2 ;  /* 0x02a84002000075a7 */ /* 0x0044e4000800017f */
[----:B---3--:R-:W-:Y:S05]  /*15960*/  @!P0 NANOSLEEP.SYNCS 0x989680 ;  /* 0x009896800000895d */ /* 0x008fea0003900000 */
[----:B------:R-:W3:Y:S02]  /*15970*/  @!P0 SYNCS.PHASECHK.TRANS64 P0, [R0+URZ+0x2a840], R2 ;  /* 0x02a84002000085a7 */ /* 0x000ee4000800007f */
[----:B---3--:R-:W-:Y:S05]  /*15980*/  @!P0 BRA `(.L_x_1480) ;  /* 0xfffffffc00f08947 */ /* 0x008fea000383ffff */
[----:B------:R-:W-:Y:S05]  /*15990*/  BRA `(.L_x_1586) ;  /* 0xffffffb0005c7947 */ /* 0x000fea000383ffff */
.L_x_1484:
[----:B------:R-:W2:Y:S01]  /*159a0*/  LDL.LU R11, [R1+0x30] ;  /* 0x00003000010b7983 */ /* 0x000ea20000300800 */
[----:B------:R-:W-:Y:S01]  /*159b0*/  IMAD.MOV.U32 R13, RZ, RZ, R3 ;  /* 0x000000ffff0d7224 */ /* 0x000fe200078e0003 */
[----:B------:R-:W-:Y:S01]  /*159c0*/  LOP3.LUT R5, R5, 0x7f, RZ, 0xc0, !PT ;  /* 0x0000007f05057812 */ /* 0x000fe200078ec0ff */
[----:B------:R-:W-:Y:S02]  /*159d0*/  IMAD.MOV.U32 R12, RZ, RZ, RZ ;  /* 0x000000ffff0c7224 */ /* 0x000fe400078e00ff */
[----:B------:R-:W-:Y:S01]  /*159e0*/  IMAD.MOV.U32 R15, RZ, RZ, -0x1 ;  /* 0xffffffffff0f7424 */ /* 0x000fe200078e00ff */
[----:B------:R-:W-:-:S05]  /*159f0*/  SHF.R.U32.HI R5, RZ, 0x3, R5 ;  /* 0x00000003ff057819 */ /* 0x000fca0000011605 */
[----:B------:R-:W-:-:S04]  /*15a00*/  IMAD.IADD R0, R5, 0x1, R9 ;  /* 0x0000000105007824 */ /* 0x000fc800078e0209 */
[----:B------:R-:W-:Y:S02]  /*15a10*/  VIADD R5, R0, 0x10 ;  /* 0x0000001000057836 */ /* 0x000fe40000000000 */
[----:B--2---:R-:W-:Y:S02]  /*15a20*/  IMAD R2, R11, R7, RZ ;  /* 0x000000070b027224 */ /* 0x004fe400078e02ff */
[----:B------:R-:W-:-:S03]  /*15a30*/  IMAD.MOV.U32 R11, RZ, RZ, 0x181f ;  /* 0x0000181fff0b7424 */ /* 0x000fc600078e00ff */
[----:B------:R-:W-:-:S13]  /*15a40*/  ISETP.GE.AND P3, PT, R0, R2, PT ;  /* 0x000000020000720c */ /* 0x000fda0003f66270 */
[----:B-----5:R-:W-:Y:S05]  /*15a50*/  WARPSYNC.COLLECTIVE R15, `(.L_x_1587) ;  /* 0x000000000f087348 */ /* 0x020fea0003c00000 */
[----:B------:R0:W1:Y:S02]  /*15a60*/  SHFL.IDX P6, R14, R13, R12, R11 ;  /* 0x0000000c0d0e7389 */ /* 0x00006400000c000b */
[----:B01---5:R-:W-:Y:S01]  /*15a70*/  ENDCOLLECTIVE ;  /* 0x000000000000791b */ /* 0x023fe20003800000 */
.L_x_1587:
[----:B------:R-:W-:Y:S02]  /*15a80*/  IMAD.MOV.U32 R13, RZ, RZ, R4 ;  /* 0x000000ffff0d7224 */ /* 0x000fe400078e0004 */
[----:B------:R-:W-:-:S07]  /*15a90*/  IMAD.MOV.U32 R6, RZ, RZ, R14 ;  /* 0x000000ffff067224 */ /* 0x000fce00078e000e */
[----:B------:R-:W-:Y:S05]  /*15aa0*/  WARPSYNC.COLLECTIVE R15, `(.L_x_1588) ;  /* 0x000000000f087348 */ /* 0x000fea0003c00000 */
[----:B------:R0:W1:Y:S02]  /*15ab0*/  SHFL.IDX P6, R14, R13, R12, R11 ;  /* 0x0000000c0d0e7389 */ /* 0x00006400000c000b */
[----:B01----:R-:W-:Y:S01]  /*15ac0*/  ENDCOLLECTIVE ;  /* 0x000000000000791b */ /* 0x003fe20003800000 */
.L_x_1588:
[----:B------:R-:W-:Y:S02]  /*15ad0*/  IMAD.MOV.U32 R13, RZ, RZ, R3 ;  /* 0x000000ffff0d7224 */ /* 0x000fe400078e0003 */
[----:B------:R-:W-:Y:S02]  /*15ae0*/  IMAD.MOV.U32 R12, RZ, RZ, 0x1 ;  /* 0x00000001ff0c7424 */ /* 0x000fe400078e00ff */
[----:B------:R-:W-:-:S07]  /*15af0*/  IMAD.MOV.U32 R7, RZ, RZ, R14 ;  /* 0x000000ffff077224 */ /* 0x000fce00078e000e */
[----:B------:R-:W-:Y:S05]  /*15b00*/  WARPSYNC.COLLECTIVE R15, `(.L_x_1589) ;  /* 0x000000000f087348 */ /* 0x000fea0003c00000 */
[----:B------:R0:W1:Y:S02]  /*15b10*/  SHFL.IDX P6, R14, R13, R12, R11 ;  /* 0x0000000c0d0e7389 */ /* 0x00006400000c000b */
[----:B01----:R-:W-:Y:S01]  /*15b20*/  ENDCOLLECTIVE ;  /* 0x000000000000791b */ /* 0x003fe20003800000 */
.L_x_1589:
        /* <DEDUP_REMOVED lines=10> */
.L_x_1590:
[----:B------:R-:W-:Y:S01]  /*15bd0*/  @!PT LDS RZ, [RZ] ;  /* 0x00000000fffff984 */ /* 0x000fe20000000800 */
[----:B------:R-:W-:Y:S01]  /*15be0*/  @!PT LDS RZ, [RZ] ;  /* 0x00000000fffff984 */ /* 0x000fe20000000800 */
[----:B------:R-:W-:Y:S01]  /*15bf0*/  @!PT LDS RZ, [RZ] ;  /* 0x00000000fffff984 */ /* 0x000fe20000000800 */
[----:B------:R0:W-:Y:S04]  /*15c00*/  @!P3 LDGSTS.E.BYPASS.LTC128B.128 [R10+0xc400], desc[UR60][R6.64], !P2 ;  /* 0x0c400000060abfae */ /* 0x0001e8000d101d7c */
[----:B------:R0:W-:Y:S04]  /*15c10*/  @!P3 LDGSTS.E.BYPASS.LTC128B.128 [R10+0x10400], desc[UR60][R6.64+0x80], !P1 ;  /* 0x10400080060abfae */ /* 0x0001e8000c901d7c */
[----:B------:R0:W-:Y:S01]  /*15c20*/  @!P3 LDGSTS.E.BYPASS.LTC128B.128 [R10+0x14400], desc[UR60][R6.64+0x100], !P0 ;  /* 0x14400100060abfae */ /* 0x0001e2000c101d7c */
[----:B------:R-:W-:Y:S01]  /*15c30*/  ISETP.GE.AND P3, PT, R5, R2, PT ;  /* 0x000000020500720c */ /* 0x000fe20003f66270 */
[----:B------:R-:W-:-:S02]  /*15c40*/  IMAD.MOV.U32 R13, RZ, RZ, R3 ;  /* 0x000000ffff0d7224 */ /* 0x000fc400078e0003 */
[----:B------:R-:W-:Y:S02]  /*15c50*/  IMAD.MOV.U32 R12, RZ, RZ, 0x2 ;  /* 0x00000002ff0c7424 */ /* 0x000fe400078e00ff */
[----:B------:R-:W-:-:S08]  /*15c60*/  IMAD.MOV.U32 R5, RZ, RZ, R14 ;  /* 0x000000ffff057224 */ /* 0x000fd000078e000e */
[----:B0-----:R-:W-:Y:S05]  /*15c70*/  WARPSYNC.COLLECTIVE R15, `(.L_x_1591) ;  /* 0x000000000f087348 */ /* 0x001fea0003c00000 */
[----:B------:R1:W2:Y:S02]  /*15c80*/  SHFL.IDX P6, R14, R13, R12, R11 ;  /* 0x0000000c0d0e7389 */ /* 0x0002a400000c000b */
[----:B012---:R-:W-:Y:S01]  /*15c90*/  ENDCOLLECTIVE ;  /* 0x000000000000791b */ /* 0x007fe20003800000 */
.L_x_1591:
[----:B------:R-:W-:-:S05]  /*15ca0*/  @!P3 LEA R8, P5, R8, R5, 0x1 ;  /* 0x000000050808b211 */ /* 0x000fca00078a08ff */
[----:B------:R-:W-:Y:S02]  /*15cb0*/  @!P3 IMAD.X R5, RZ, RZ, R9, P5 ;  /* 0x000000ffff05b224 */ /* 0x000fe400028e0609 */
[----:B------:R-:W0:Y:S01]  /*15cc0*/  S2R R9, SR_TID.X ;  /* 0x0000000000097919 */ /* 0x000e220000002100 */
[----:B------:R-:W-:Y:S02]  /*15cd0*/  @!P3 IMAD.MOV.U32 R6, RZ, RZ, R8 ;  /* 0x000000ffff06b224 */ /* 0x000fe400078e0008 */
[----:B------:R-:W-:Y:S02]  /*15ce0*/  @!P3 IMAD.MOV.U32 R7, RZ, RZ, R5 ;  /* 0x000000ffff07b224 */ /* 0x000fe400078e0005 */
[----:B------:R-:W-:Y:S02]  /*15cf0*/  IMAD.MOV.U32 R13, RZ, RZ, R4 ;  /* 0x000000ffff0d7224 */ /* 0x000fe400078e0004 */
[----:B------:R-:W-:Y:S01]  /*15d00*/  VIADD R5, R0, 0x20 ;  /* 0x0000002000057836 */ /* 0x000fe20000000000 */
[----:B------:R-:W-:Y:S01]  /*15d10*/  @!PT LDS RZ, [RZ] ;  /* 0x00000000fffff984 */ /* 0x000fe20000000800 */
[----:B------:R-:W-:Y:S01]  /*15d20*/  @!PT LDS RZ, [RZ] ;  /* 0x00000000fffff984 */ /* 0x000fe20000000800 */
[----:B------:R-:W-:Y:S01]  /*15d30*/  @!PT LDS RZ, [RZ] ;  /* 0x00000000fffff984 */ /* 0x000fe20000000800 */
[----:B------:R1:W-:Y:S04]  /*15d40*/  @!P3 LDGSTS.E.BYPASS.LTC128B.128 [R10+0xcc00], desc[UR60][R6.64], !P2 ;  /* 0x0cc00000060abfae */ /* 0x0003e8000d101d7c */
[----:B------:R1:W-:Y:S01]  /*15d50*/  @!P3 LDGSTS.E.BYPASS.LTC128B.128 [R10+0x10c00], desc[UR60][R6.64+0x80], !P1 ;  /* 0x10c00080060abfae */ /* 0x0003e2000c901d7c */
[----:B------:R-:W-:-:S07]  /*15d60*/  IMAD.MOV.U32 R8, RZ, RZ, R14 ;  /* 0x000000ffff087224 */ /* 0x000fce00078e000e */
[----:B01----:R-:W-:Y:S05]  /*15d70*/  WARPSYNC.COLLECTIVE R15, `(.L_x_1592) ;  /* 0x000000000f087348 */ /* 0x003fea0003c00000 */
[----:B------:R2:W3:Y:S02]  /*15d80*/  SHFL.IDX P6, R14, R13, R12, R11 ;  /* 0x0000000c0d0e7389 */ /* 0x0004e400000c000b */
[----:B0123--:R-:W-:Y:S01]  /*15d90*/  ENDCOLLECTIVE ;  /* 0x000000000000791b */ /* 0x00ffe20003800000 */
.L_x_1592:
[----:B------:R-:W-:Y:S01]  /*15da0*/  @!PT LDS RZ, [RZ] ;  /* 0x00000000fffff984 */ /* 0x000fe20000000800 */
[----:B------:R-:W-:Y:S01]  /*15db0*/  @!PT LDS RZ, [RZ] ;  /* 0x00000000fffff984 */ /* 0x000fe20000000800 */
[----:B------:R-:W-:Y:S01]  /*15dc0*/  @!PT LDS RZ, [RZ] ;  /* 0x00000000fffff984 */ /* 0x000fe20000000800 */
[----:B------:R0:W-:Y:S01]  /*15dd0*/  @!P3 LDGSTS.E.BYPASS.LTC128B.128 [R10+0x14c00], desc[UR60][R6.64+0x100], !P0 ;  /* 0x14c00100060abfae */ /* 0x0001e2000c101d7c */
[----:B------:R-:W-:Y:S01]  /*15de0*/  ISETP.GE.AND P3, PT, R5, R2, PT ;  /* 0x000000020500720c */ /* 0x000fe20003f66270 */
[----:B------:R-:W-:Y:S02]  /*15df0*/  IMAD.MOV.U32 R13, RZ, RZ, R3 ;  /* 0x000000ffff0d7224 */ /* 0x000fe400078e0003 */
[----:B------:R-:W-:Y:S02]  /*15e00*/  IMAD.MOV.U32 R12, RZ, RZ, 0x3 ;  /* 0x00000003ff0c7424 */ /* 0x000fe400078e00ff */
[----:B------:R-:W-:-:S05]  /*15e10*/  IMAD.SHL.U32 R9, R9, 0x8, RZ ;  /* 0x0000000809097824 */ /* 0x000fca00078e00ff */
[----:B------:R-:W-:Y:S01]  /*15e20*/  LOP3.LUT R9, R9, 0x38, RZ, 0xc0, !PT ;  /* 0x0000003809097812 */ /* 0x000fe200078ec0ff */
[----:B0-----:R-:W-:-:S07]  /*15e30*/  IMAD.MOV.U32 R5, RZ, RZ, R14 ;  /* 0x000000ffff057224 */ /* 0x001fce00078e000e */
[----:B------:R-:W-:Y:S05]  /*15e40*/  WARPSYNC.COLLECTIVE R15, `(.L_x_1593) ;  /* 0x000000000f087348 */ /* 0x000fea0003c00000 */
[----:B------:R0:W1:Y:S02]  /*15e50*/  SHFL.IDX P6, R14, R13, R12, R11 ;  /* 0x0000000c0d0e7389 */ /* 0x00006400000c000b */
[----:B01----:R-:W-:Y:S01]  /*15e60*/  ENDCOLLECTIVE ;  /* 0x000000000000791b */ /* 0x003fe20003800000 */
.L_x_1593:
        /* <DEDUP_REMOVED lines=17> */
.L_x_1594:
[----:B------:R-:W-:Y:S02]  /*15f80*/  IMAD.MOV.U32 R13, RZ, RZ, R3 ;  /* 0x000000ffff0d7224 */ /* 0x000fe400078e0003 */
[----:B------:R-:W-:Y:S02]  /*15f90*/  IMAD.MOV.U32 R12, RZ, RZ, 0x4 ;  /* 0x00000004ff0c7424 */ /* 0x000fe400078e00ff */
[----:B------:R-:W-:-:S07]  /*15fa0*/  IMAD.MOV.U32 R5, RZ, RZ, R14 ;  /* 0x000000ffff057224 */ /* 0x000fce00078e000e */
[----:B------:R-:W-:Y:S05]  /*15fb0*/  WARPSYNC.COLLECTIVE R15, `(.L_x_1595) ;  /* 0x000000000f087348 */ /* 0x000fea0003c00000 */
[----:B------:R0:W1:Y:S02]  /*15fc0*/  SHFL.IDX P6, R14, R13, R12, R11 ;  /* 0x0000000c0d0e7389 */ /* 0x00006400000c000b */
[----:B01----:R-:W-:Y:S01]  /*15fd0*/  ENDCOLLECTIVE ;  /* 0x000000000000791b */ /* 0x003fe20003800000 */
.L_x_1595:
        /* <DEDUP_REMOVED lines=17> */
.L_x_1596:
[----:B------:R-:W-:Y:S02]  /*160f0*/  IMAD.MOV.U32 R13, RZ, RZ, R3 ;  /* 0x000000ffff0d7224 */ /* 0x000fe400078e0003 */
[----:B------:R-:W-:Y:S02]  /*16100*/  IMAD.MOV.U32 R12, RZ, RZ, 0x5 ;  /* 0x00000005ff0c7424 */ /* 0x000fe400078e00ff */
[----:B------:R-:W-:-:S07]  /*16110*/  IMAD.MOV.U32 R5, RZ, RZ, R14 ;  /* 0x000000ffff057224 */ /* 0x000fce00078e000e */
[----:B------:R-:W-:Y:S05]  /*16120*/  WARPSYNC.COLLECTIVE R15, `(.L_x_1597) ;  /* 0x000000000f087348 */ /* 0x000fea0003c00000 */
[----:B------:R0:W1:Y:S02]  /*16130*/  SHFL.IDX P6, R14, R13, R12, R11 ;  /* 0x0000000c0d0e7389 */ /* 0x00006400000c000b */
[----:B01----:R-:W-:Y:S01]  /*16140*/  ENDCOLLECTIVE ;  /* 0x000000000000791b */ /* 0x003fe20003800000 */
.L_x_1597:
        /* <DEDUP_REMOVED lines=17> */
.L_x_1598:
[----:B------:R-:W-:Y:S02]  /*16260*/  IMAD.MOV.U32 R13, RZ, RZ, R3 ;  /* 0x000000ffff0d7224 */ /* 0x000fe400078e0003 */
[----:B------:R-:W-:Y:S02]  /*16270*/  IMAD.MOV.U32 R12, RZ, RZ, 0x6 ;  /* 0x00000006ff0c7424 */ /* 0x000fe400078e00ff */
[----:B------:R-:W-:-:S07]  /*16280*/  IMAD.MOV.U32 R5, RZ, RZ, R14 ;  /* 0x000000ffff057224 */ /* 0x000fce00078e000e */
[----:B------:R-:W-:Y:S05]  /*16290*/  WARPSYNC.COLLECTIVE R15, `(.L_x_1599) ;  /* 0x000000000f087348 */ /* 0x000fea0003c00000 */
[----:B------:R0:W1:Y:S02]  /*162a0*/  SHFL.IDX P6, R14, R13, R12, R11 ;  /* 0x0000000c0d0e7389 */ /* 0x00006400000c000b */
[----:B01----:R-:W-:Y:S01]  /*162b0*/  ENDCOLLECTIVE ;  /* 0x000000000000791b */ /* 0x003fe20003800000 */
.L_x_1599:
[----:B------:R-:W-:-:S05]  /*162c0*/  @!P3 LEA R5, P4, R9, R5, 0x1 ;  /* 0x000000050905b211 */ /* 0x000fca00078808ff */
[----:B------:R-:W-:-:S04]  /*162d0*/  @!P3 IMAD.X R6, RZ, RZ, R6, P4 ;  /* 0x000000ffff06b224 */ /* 0x000fc800020e0606 */
[----:B------:R-:W-:Y:S02]  /*162e0*/  @!P3 IMAD.MOV.U32 R7, RZ, RZ, R6 ;  /* 0x000000ffff07b224 */ /* 0x000fe400078e0006 */
[----:B------:R-:W-:Y:S02]  /*162f0*/  @!P3 IMAD.MOV.U32 R6, RZ, RZ, R5 ;  /* 0x000000ffff06b224 */ /* 0x000fe400078e0005 */
[----:B------:R-:W-:-:S03]  /*16300*/  IMAD.MOV.U32 R13, RZ, RZ, R4 ;  /* 0x000000ffff0d7224 */ /* 0x000fc600078e0004 */
[----:B------:R-:W-:Y:S01]  /*16310*/  @!PT LDS RZ, [RZ] ;  /* 0x00000000fffff984 */ /* 0x000fe20000000800 */
[----:B------:R-:W-:Y:S01]  /*16320*/  @!PT LDS RZ, [RZ] ;  /* 0x00000000fffff984 */ /* 0x000fe20000000800 */
[----:B------:R-:W-:Y:S01]  /*16330*/  @!PT LDS RZ, [RZ] ;  /* 0x00000000fffff984 */ /* 0x000fe20000000800 */
[----:B------:R-:W-:Y:S04]  /*16340*/  @!P3 LDGSTS.E.BYPASS.LTC128B.128 [R10+0xec00], desc[UR60][R6.64], !P2 ;  /* 0x0ec00000060abfae */ /* 0x000fe8000d101d7c */
[----:B------:R-:W-:Y:S04]  /*16350*/  @!P3 LDGSTS.E.BYPASS.LTC128B.128 [R10+0x12c00], desc[UR60][R6.64+0x80], !P1 ;  /* 0x12c00080060abfae */ /* 0x000fe8000c901d7c */
[----:B------:R0:W-:Y:S02]  /*16360*/  @!P3 LDGSTS.E.BYPASS.LTC128B.128 [R10+0x16c00], desc[UR60][R6.64+0x100], !P0 ;  /* 0x16c00100060abfae */ /* 0x0001e4000c101d7c */
[----:B0-----:R-:W-:-:S07]  /*16370*/  IMAD.MOV.U32 R6, RZ, RZ, R14 ;  /* 0x000000ffff067224 */ /* 0x001fce00078e000e */
[----:B------:R-:W-:Y:S05]  /*16380*/  WARPSYNC.COLLECTIVE R15, `(.L_x_1600) ;  /* 0x000000000f087348 */ /* 0x000fea0003c00000 */
[----:B------:R0:W1:Y:S02]  /*16390*/  SHFL.IDX P6, R14, R13, R12, R11 ;  /* 0x0000000c0d0e7389 */ /* 0x00006400000c000b */
[----:B01----:R-:W-:Y:S01]  /*163a0*/  ENDCOLLECTIVE ;  /* 0x000000000000791b */ /* 0x003fe20003800000 */
.L_x_1600:
[----:B------:R-:W-:-:S05]  /*163b0*/  VIADD R7, R0, 0x60 ;  /* 0x0000006000077836 */ /* 0x000fca0000000000 */
[----:B------:R-:W-:Y:S01]  /*163c0*/  ISETP.GE.AND P4, PT, R7, R2, PT ;  /* 0x000000020700720c */ /* 0x000fe20003f86270 */
[----:B------:R-:W-:Y:S02]  /*163d0*/  IMAD.MOV.U32 R13, RZ, RZ, R3 ;  /* 0x000000ffff0d7224 */ /* 0x000fe400078e0003 */
[----:B------:R-:W-:Y:S02]  /*163e0*/  IMAD.MOV.U32 R12, RZ, RZ, 0x7 ;  /* 0x00000007ff0c7424 */ /* 0x000fe400078e00ff */
[----:B------:R-:W-:-:S08]  /*163f0*/  IMAD.MOV.U32 R5, RZ, RZ, R14 ;  /* 0x000000ffff057224 */ /* 0x000fd000078e000e */
[----:B------:R-:W-:Y:S05]  /*16400*/  WARPSYNC.COLLECTIVE R15, `(.L_x_1601) ;  /* 0x000000000f087348 */ /* 0x000fea0003c00000 */
[----:B------:R0:W1:Y:S02]  /*16410*/  SHFL.IDX P6, R14, R13, R12, R11 ;  /* 0x0000000c0d0e7389 */ /* 0x00006400000c000b */
[----:B01----:R-:W-:Y:S01]  /*16420*/  ENDCOLLECTIVE ;  /* 0x000000000000791b */ /* 0x003fe20003800000 */
.L_x_1601:
        /* <DEDUP_REMOVED lines=14> */
.L_x_1602:
[----:B------:R-:W-:Y:S01]  /*16510*/  @!PT LDS RZ, [RZ] ;  /* 0x00000000fffff984 */ /* 0x000fe20000000800 */
[----:B------:R-:W-:Y:S01]  /*16520*/  @!PT LDS RZ, [RZ] ;  /* 0x00000000fffff984 */ /* 0x000fe20000000800 */
[----:B------:R-:W-:Y:S01]  /*16530*/  @!PT LDS RZ, [RZ] ;  /* 0x00000000fffff984 */ /* 0x000fe20000000800 */
[----:B------:R0:W-:Y:S01]  /*16540*/  @!P4 LDGSTS.E.BYPASS.LTC128B.128 [R10+0x17400], desc[UR60][R6.64+0x100], !P0 ;  /* 0x17400100060acfae */ /* 0x0001e2000c101d7c */
[----:B------:R-:W-:Y:S01]  /*16550*/  IMAD.MOV.U32 R4, RZ, RZ, R14 ;  /* 0x000000ffff047224 */ /* 0x000fe200078e000e */
[----:B------:R-:W-:Y:S06]  /*16560*/  BRA `(.L_x_1603) ;  /* 0xffffffb4001c7947 */ /* 0x000fec000383ffff */
.L_x_1489:
[----:B0-----:R-:W2:Y:S02]  /*16570*/  LDL R2, [R1] ;  /* 0x0000000001027983 */ /* 0x001ea40000100800 */
[----:B--2---:R0:W1:Y:S02]  /*16580*/  SYNCS.PHASECHK.TRANS64.TRYWAIT P0, [R2+URZ+0x2a820], R0 ;  /* 0x02a82000020075a7 */ /* 0x004064000800017f */
[----:B-1----:R-:W-:Y:S05]  /*16590*/  @!P0 NANOSLEEP.SYNCS 0x989680 ;  /* 0x009896800000895d */ /* 0x002fea0003900000 */
[----:B------:R-:W1:Y:S02]  /*165a0*/  @!P0 SYNCS.PHASECHK.TRANS64 P0, [R2+URZ+0x2a820], R0 ;  /* 0x02a82000020085a7 */ /* 0x000e64000800007f */
[----:B-1----:R-:W-:Y:S05]  /*165b0*/  @!P0 BRA `(.L_x_1489) ;  /* 0xfffffffc00ec8947 */ /* 0x002fea000383ffff */
[----:B------:R-:W-:Y:S05]  /*165c0*/  BRA `(.L_x_1604) ;  /* 0xffffffb400a07947 */ /* 0x000fea000383ffff */
.L_x_1498:
[----:B-1----:R1:W2:Y:S02]  /*165d0*/  SYNCS.PHASECHK.TRANS64.TRYWAIT P0, [R3+URZ+0x2a840], R2 ;  /* 0x02a84002030075a7 */ /* 0x0022a4000800017f */
[----:B--2---:R-:W-:Y:S05]  /*165e0*/  @!P0 NANOSLEEP.SYNCS 0x989680 ;  /* 0x009896800000895d */ /* 0x004fea0003900000 */
[----:B------:R-:W2:Y:S02]  /*165f0*/  @!P0 SYNCS.PHASECHK.TRANS64 P0, [R3+URZ+0x2a840], R2 ;  /* 0x02a84002030085a7 */ /* 0x000ea4000800007f */
[----:B--2---:R-:W-:Y:S05]  /*16600*/  @!P0 BRA `(.L_x_1498) ;  /* 0xfffffffc00f08947 */ /* 0x004fea000383ffff */
[----:B------:R-:W-:Y:S05]  /*16610*/  BRA `(.L_x_1605) ;  /* 0xffffffb8006c7947 */ /* 0x000fea000383ffff */
.L_x_1505:
[----:B0-----:R0:W1:Y:S02]  /*16620*/  SYNCS.PHASECHK.TRANS64.TRYWAIT P0, [R3+URZ+0x60], R2 ;  /* 0x00006002030075a7 */ /* 0x001064000800017f */
[----:B-1----:R-:W-:Y:S05]  /*16630*/  @!P0 NANOSLEEP.SYNCS 0x989680 ;  /* 0x009896800000895d */ /* 0x002fea0003900000 */
[----:B------:R-:W1:Y:S02]  /*16640*/  @!P0 SYNCS.PHASECHK.TRANS64 P0, [R3+URZ+0x60], R2 ;  /* 0x00006002030085a7 */ /* 0x000e64000800007f */
[----:B-1----:R-:W-:Y:S05]  /*16650*/  @!P0 BRA `(.L_x_1505) ;  /* 0xfffffffc00f08947 */ /* 0x002fea000383ffff */
[----:B------:R-:W-:Y:S05]  /*16660*/  BRA `(.L_x_1606) ;  /* 0xffffffbc00847947 */ /* 0x000fea000383ffff */
.L_x_1514:
[----:B--2---:R2:W3:Y:S02]  /*16670*/  SYNCS.PHASECHK.TRANS64.TRYWAIT P0, [R3+URZ+0x2a840], R2 ;  /* 0x02a84002030075a7 */ /* 0x0044e4000800017f */
[----:B---3--:R-:W-:Y:S05]  /*16680*/  @!P0 NANOSLEEP.SYNCS 0x989680 ;  /* 0x009896800000895d */ /* 0x008fea0003900000 */
[----:B------:R-:W3:Y:S02]  /*16690*/  @!P0 SYNCS.PHASECHK.TRANS64 P0, [R3+URZ+0x2a840], R2 ;  /* 0x02a84002030085a7 */ /* 0x000ee4000800007f */
[----:B---3--:R-:W-:Y:S05]  /*166a0*/  @!P0 BRA `(.L_x_1514) ;  /* 0xfffffffc00f08947 */ /* 0x008fea000383ffff */
[----:B------:R-:W-:Y:S05]  /*166b0*/  BRA `(.L_x_1607) ;  /* 0xffffffc4002c7947 */ /* 0x000fea000383ffff */
.L_x_1521:
[----:B0-----:R0:W2:Y:S02]  /*166c0*/  SYNCS.PHASECHK.TRANS64.TRYWAIT P0, [R2+URZ+0x60], R3 ;  /* 0x00006003020075a7 */ /* 0x0010a4000800017f */
[----:B--2---:R-:W-:Y:S05]  /*166d0*/  @!P0 NANOSLEEP.SYNCS 0x989680 ;  /* 0x009896800000895d */ /* 0x004fea0003900000 */
[----:B------:R-:W2:Y:S02]  /*166e0*/  @!P0 SYNCS.PHASECHK.TRANS64 P0, [R2+URZ+0x60], R3 ;  /* 0x00006003020085a7 */ /* 0x000ea4000800007f */
[----:B--2---:R-:W-:Y:S05]  /*166f0*/  @!P0 BRA `(.L_x_1521) ;  /* 0xfffffffc00f08947 */ /* 0x004fea000383ffff */
[----:B------:R-:W-:Y:S05]  /*16700*/  BRA `(.L_x_1608) ;  /* 0xffffffc800447947 */ /* 0x000fea000383ffff */
.L_x_1530:
[----:B----4-:R4:W0:Y:S02]  /*16710*/  SYNCS.PHASECHK.TRANS64.TRYWAIT P0, [R2+URZ+0x2a840], R3 ;  /* 0x02a84003020075a7 */ /* 0x010824000800017f */
[----:B0-----:R-:W-:Y:S05]  /*16720*/  @!P0 NANOSLEEP.SYNCS 0x989680 ;  /* 0x009896800000895d */ /* 0x001fea0003900000 */
[----:B------:R-:W0:Y:S02]  /*16730*/  @!P0 SYNCS.PHASECHK.TRANS64 P0, [R2+URZ+0x2a840], R3 ;  /* 0x02a84003020085a7 */ /* 0x000e24000800007f */
[----:B0-----:R-:W-:Y:S05]  /*16740*/  @!P0 BRA `(.L_x_1530) ;  /* 0xfffffffc00f08947 */ /* 0x001fea000383ffff */
[----:B------:R-:W-:Y:S05]  /*16750*/  BRA `(.L_x_1609) ;  /* 0xffffffcc00b47947 */ /* 0x000fea000383ffff */
.L_x_1537:
[----:B0-----:R0:W2:Y:S02]  /*16760*/  SYNCS.PHASECHK.TRANS64.TRYWAIT P0, [R2+URZ+0x60], R5 ;  /* 0x00006005020075a7 */ /* 0x0010a4000800017f */
[----:B--2---:R-:W-:Y:S05]  /*16770*/  @!P0 NANOSLEEP.SYNCS 0x989680 ;  /* 0x009896800000895d */ /* 0x004fea0003900000 */
[----:B------:R-:W2:Y:S02]  /*16780*/  @!P0 SYNCS.PHASECHK.TRANS64 P0, [R2+URZ+0x60], R5 ;  /* 0x00006005020085a7 */ /* 0x000ea4000800007f */
[----:B--2---:R-:W-:Y:S05]  /*16790*/  @!P0 BRA `(.L_x_1537) ;  /* 0xfffffffc00f08947 */ /* 0x004fea000383ffff */
[----:B------:R-:W-:Y:S05]  /*167a0*/  BRA `(.L_x_1610) ;  /* 0xffffffd000cc7947 */ /* 0x000fea000383ffff */
.L_x_1548:
[----:B----4-:R4:W0:Y:S02]  /*167b0*/  SYNCS.PHASECHK.TRANS64.TRYWAIT P0, [R0+URZ+0x2a860], R2 ;  /* 0x02a86002000075a7 */ /* 0x010824000800017f */
[----:B0-----:R-:W-:Y:S05]  /*167c0*/  @!P0 NANOSLEEP.SYNCS 0x989680 ;  /* 0x009896800000895d */ /* 0x001fea0003900000 */
[----:B------:R-:W0:Y:S02]  /*167d0*/  @!P0 SYNCS.PHASECHK.TRANS64 P0, [R0+URZ+0x2a860], R2 ;  /* 0x02a86002000085a7 */ /* 0x000e24000800007f */
[----:B0-----:R-:W-:Y:S05]  /*167e0*/  @!P0 BRA `(.L_x_1548) ;  /* 0xfffffffc00f08947 */ /* 0x001fea000383ffff */
[----:B------:R-:W-:Y:S05]  /*167f0*/  BRA `(.L_x_1611) ;  /* 0xffffffd800207947 */ /* 0x000fea000383ffff */
.L_x_1555:
[----:B------:R-:W-:Y:S01]  /*16800*/  BSSY B0, `(.L_x_1612) ;  /* 0x0000008000007945 */ /* 0x000fe20003800000 */
[----:B------:R-:W-:Y:S02]  /*16810*/  IMAD.MOV.U32 R13, RZ, RZ, R16 ;  /* 0x000000ffff0d7224 */ /* 0x000fe400078e0010 */
[----:B--2---:R-:W-:Y:S02]  /*16820*/  IMAD.MOV.U32 R12, RZ, RZ, RZ ;  /* 0x000000ffff0c7224 */ /* 0x004fe400078e00ff */
[----:B------:R-:W-:Y:S02]  /*16830*/  IMAD.MOV.U32 R11, RZ, RZ, 0x1f ;  /* 0x0000001fff0b7424 */ /* 0x000fe400078e00ff */
[----:B------:R-:W-:-:S07]  /*16840*/  IMAD.MOV.U32 R15, RZ, RZ, -0x1 ;  /* 0xffffffffff0f7424 */ /* 0x000fce00078e00ff */
[----:B01-3--:R-:W-:Y:S05]  /*16850*/  WARPSYNC.COLLECTIVE R15, `(.L_x_1613) ;  /* 0x000000000f087348 */ /* 0x00bfea0003c00000 */
[----:B------:R2:W4:Y:S02]  /*16860*/  SHFL.IDX P6, R14, R13, R12, R11 ;  /* 0x0000000c0d0e7389 */ /* 0x00052400000c000b */
[----:B01234-:R-:W-:Y:S01]  /*16870*/  ENDCOLLECTIVE ;  /* 0x000000000000791b */ /* 0x01ffe20003800000 */
.L_x_1613:
[----:B------:R-:W-:Y:S05]  /*16880*/  BSYNC B0 ;  /* 0x0000000000007941 */ /* 0x000fea0003800000 */
.L_x_1612:
        /* <DEDUP_REMOVED lines=9> */
.L_x_1614:
        /* <DEDUP_REMOVED lines=18> */
.L_x_1615:
[----:B------:R-:W-:Y:S01]  /*16a40*/  IMAD.MOV.U32 R12, RZ, RZ, 0x2 ;  /* 0x00000002ff0c7424 */ /* 0x000fe200078e00ff */
[----:B------:R-:W-:-:S05]  /*16a50*/  SEL R7, R14, RZ, P1 ;  /* 0x000000ff0e077207 */ /* 0x000fca0000800000 */
[----:B------:R-:W-:-:S04]  /*16a60*/  IMAD.IADD R3, R2, 0x1, R7 ;  /* 0x0000000102037824 */ /* 0x000fc800078e0207 */
[----:B------:R-:W-:-:S07]  /*16a70*/  IMAD.MOV.U32 R13, RZ, RZ, R3 ;  /* 0x000000ffff0d7224 */ /* 0x000fce00078e0003 */
[----:B------:R-:W-:Y:S05]  /*16a80*/  WARPSYNC.COLLECTIVE R15, `(.L_x_1616) ;  /* 0x000000000f087348 */ /* 0x000fea0003c00000 */
[----:B------:R0:W1:Y:S02]  /*16a90*/  SHFL.UP P6, R14, R13, R12, R11 ;  /* 0x0400000c0d0e7389 */ /* 0x00006400000c000b */
[----:B01----:R-:W-:Y:S01]  /*16aa0*/  ENDCOLLECTIVE ;  /* 0x000000000000791b */ /* 0x003fe20003800000 */
.L_x_1616:
        /* <DEDUP_REMOVED lines=8> */
.L_x_1617:
        /* <DEDUP_REMOVED lines=8> */
.L_x_1618:
        /* <DEDUP_REMOVED lines=8> */
.L_x_1619:
        /* <DEDUP_REMOVED lines=9> */
.L_x_1620:
[----:B------:R-:W-:Y:S01]  /*16cc0*/  IMAD.MOV.U32 R16, RZ, RZ, R14 ;  /* 0x000000ffff107224 */ /* 0x000fe200078e000e */
[----:B------:R-:W-:Y:S06]  /*16cd0*/  BRA `(.L_x_1621) ;  /* 0xffffffd800a07947 */ /* 0x000fec000383ffff */
.L_x_1560:
[----:B------:R-:W-:Y:S01]  /*16ce0*/  BSSY B0, `(.L_x_1622) ;  /* 0x0000008000007945 */ /* 0x000fe20003800000 */
[----:B-----5:R-:W-:Y:S02]  /*16cf0*/  IMAD.MOV.U32 R13, RZ, RZ, R2 ;  /* 0x000000ffff0d7224 */ /* 0x020fe400078e0002 */
[----:B--2---:R-:W-:Y:S02]  /*16d00*/  IMAD.MOV.U32 R12, RZ, RZ, 0x1 ;  /* 0x00000001ff0c7424 */ /* 0x004fe400078e00ff */
[----:B------:R-:W-:Y:S02]  /*16d10*/  IMAD.MOV.U32 R11, RZ, RZ, RZ ;  /* 0x000000ffff0b7224 */ /* 0x000fe400078e00ff */
[----:B------:R-:W-:-:S07]  /*16d20*/  IMAD.MOV.U32 R15, RZ, RZ, -0x1 ;  /* 0xffffffffff0f7424 */ /* 0x000fce00078e00ff */
[----:B01-3--:R-:W-:Y:S05]  /*16d30*/  WARPSYNC.COLLECTIVE R15, `(.L_x_1623) ;  /* 0x000000000f087348 */ /* 0x00bfea0003c00000 */
[----:B------:R2:W4:Y:S02]  /*16d40*/  SHFL.UP P6, R14, R13, R12, R11 ;  /* 0x0400000c0d0e7389 */ /* 0x00052400000c000b */
[----:B01234-:R-:W-:Y:S01]  /*16d50*/  ENDCOLLECTIVE ;  /* 0x000000000000791b */ /* 0x01ffe20003800000 */
.L_x_1623:
[----:B------:R-:W-:Y:S05]  /*16d60*/  BSYNC B0 ;  /* 0x0000000000007941 */ /* 0x000fea0003800000 */
.L_x_1622:
        /* <DEDUP_REMOVED lines=9> */
.L_x_1624:
[----:B------:R-:W-:Y:S01]  /*16e00*/  IMAD.MOV.U32 R12, RZ, RZ, 0x4 ;  /* 0x00000004ff0c7424 */ /* 0x000fe200078e00ff */
[----:B------:R-:W-:-:S05]  /*16e10*/  SEL R14, R14, RZ, P2 ;  /* 0x000000ff0e0e7207 */ /* 0x000fca0001000000 */
[----:B------:R-:W-:-:S04]  /*16e20*/  IMAD.IADD R3, R3, 0x1, R14 ;  /* 0x0000000103037824 */ /* 0x000fc800078e020e */
[----:B------:R-:W-:-:S07]  /*16e30*/  IMAD.MOV.U32 R13, RZ, RZ, R3 ;  /* 0x000000ffff0d7224 */ /* 0x000fce00078e0003 */
[----:B------:R-:W-:Y:S05]  /*16e40*/  WARPSYNC.COLLECTIVE R15, `(.L_x_1625) ;  /* 0x000000000f087348 */ /* 0x000fea0003c00000 */
[----:B------:R0:W1:Y:S02]  /*16e50*/  SHFL.UP P6, R14, R13, R12, R11 ;  /* 0x0400000c0d0e7389 */ /* 0x00006400000c000b */
[----:B01----:R-:W-:Y:S01]  /*16e60*/  ENDCOLLECTIVE ;  /* 0x000000000000791b */ /* 0x003fe20003800000 */
.L_x_1625:
[----:B------:R-:W-:Y:S01]  /*16e70*/  IMAD.MOV.U32 R12, RZ, RZ, 0x8 ;  /* 0x00000008ff0c7424 */ /* 0x000fe200078e00ff */
[----:B------:R-:W-:-:S05]  /*16e80*/  SEL R14, R14, RZ, P3 ;  /* 0x000000ff0e0e7207 */ /* 0x000fca0001800000 */
[----:B------:R-:W-:-:S04]  /*16e90*/  IMAD.IADD R3, R3, 0x1, R14 ;  /* 0x0000000103037824 */ /* 0x000fc800078e020e */
[----:B------:R-:W-:-:S07]  /*16ea0*/  IMAD.MOV.U32 R13, RZ, RZ, R3 ;  /* 0x000000ffff0d7224 */ /* 0x000fce00078e0003 */
[----:B------:R-:W-:Y:S05]  /*16eb0*/  WARPSYNC.COLLECTIVE R15, `(.L_x_1626) ;  /* 0x000000000f087348 */ /* 0x000fea0003c00000 */
[----:B------:R0:W1:Y:S02]  /*16ec0*/  SHFL.UP P6, R14, R13, R12, R11 ;  /* 0x0400000c0d0e7389 */ /* 0x00006400000c000b */
[----:B01----:R-:W-:Y:S01]  /*16ed0*/  ENDCOLLECTIVE ;  /* 0x000000000000791b */ /* 0x003fe20003800000 */
.L_x_1626:
[----:B------:R-:W-:Y:S01]  /*16ee0*/  IMAD.MOV.U32 R12, RZ, RZ, 0x10 ;  /* 0x00000010ff0c7424 */ /* 0x000fe200078e00ff */
[----:B------:R-:W-:-:S05]  /*16ef0*/  SEL R14, R14, RZ, P4 ;  /* 0x000000ff0e0e7207 */ /* 0x000fca0002000000 */
[----:B------:R-:W-:-:S04]  /*16f00*/  IMAD.IADD R3, R3, 0x1, R14 ;  /* 0x0000000103037824 */ /* 0x000fc800078e020e */
[----:B------:R-:W-:-:S07]  /*16f10*/  IMAD.MOV.U32 R13, RZ, RZ, R3 ;  /* 0x000000ffff0d7224 */ /* 0x000fce00078e0003 */
[----:B------:R-:W-:Y:S05]  /*16f20*/  WARPSYNC.COLLECTIVE R15, `(.L_x_1627) ;  /* 0x000000000f087348 */ /* 0x000fea0003c00000 */
[----:B------:R0:W1:Y:S02]  /*16f30*/  SHFL.UP P6, R14, R13, R12, R11 ;  /* 0x0400000c0d0e7389 */ /* 0x00006400000c000b */
[----:B01----:R-:W-:Y:S01]  /*16f40*/  ENDCOLLECTIVE ;  /* 0x000000000000791b */ /* 0x003fe20003800000 */
.L_x_1627:
[----:B------:R-:W-:Y:S02]  /*16f50*/  IMAD.MOV.U32 R12, RZ, RZ, 0x1f ;  /* 0x0000001fff0c7424 */ /* 0x000fe400078e00ff */
[----:B------:R-:W-:Y:S01]  /*16f60*/  IMAD.MOV.U32 R11, RZ, RZ, 0x1f ;  /* 0x0000001fff0b7424 */ /* 0x000fe200078e00ff */
[----:B------:R-:W-:-:S05]  /*16f70*/  SEL R14, R14, RZ, P5 ;  /* 0x000000ff0e0e7207 */ /* 0x000fca0002800000 */
[----:B------:R-:W-:-:S04]  /*16f80*/  IMAD.IADD R3, R3, 0x1, R14 ;  /* 0x0000000103037824 */ /* 0x000fc800078e020e */
[----:B------:R-:W-:-:S07]  /*16f90*/  IMAD.MOV.U32 R13, RZ, RZ, R3 ;  /* 0x000000ffff0d7224 */ /* 0x000fce00078e0003 */
[----:B------:R-:W-:Y:S05]  /*16fa0*/  WARPSYNC.COLLECTIVE R15, `(.L_x_1628) ;  /* 0x000000000f087348 */ /* 0x000fea0003c00000 */
[----:B------:R0:W1:Y:S02]  /*16fb0*/  SHFL.IDX P6, R14, R13, R12, R11 ;  /* 0x0000000c0d0e7389 */ /* 0x00006400000c000b */
[----:B01----:R-:W-:Y:S01]  /*16fc0*/  ENDCOLLECTIVE ;  /* 0x000000000000791b */ /* 0x003fe20003800000 */
.L_x_1628:
[----:B------:R-:W-:Y:S01]  /*16fd0*/  IMAD.MOV.U32 R16, RZ, RZ, R14 ;  /* 0x000000ffff107224 */ /* 0x000fe200078e000e */
[----:B------:R-:W-:Y:S06]  /*16fe0*/  BRA `(.L_x_1629) ;  /* 0xffffffd800787947 */ /* 0x000fec000383ffff */
.L_x_1562:
[----:B------:R-:W-:Y:S01]  /*16ff0*/  BSSY B0, `(.L_x_1630) ;  /* 0x0000006000007945 */ /* 0x000fe20003800000 */
[----:B------:R-:W-:Y:S01]  /*17000*/  PLOP3.LUT P6, PT, P6, PT, PT, 0x8, 0x0 ;  /* 0x000000000000781c */ /* 0x000fe200037ce170 */
[----:B------:R-:W-:-:S12]  /*17010*/  IMAD.MOV.U32 R15, RZ, RZ, -0x1 ;  /* 0xffffffffff0f7424 */ /* 0x000fd800078e00ff */
[----:B01234-:R-:W-:Y:S05]  /*17020*/  WARPSYNC.COLLECTIVE R15, `(.L_x_1631) ;  /* 0x000000000f087348 */ /* 0x01ffea0003c00000 */
[----:B------:R-:W-:Y:S01]  /*17030*/  VOTE.ANY R14, PT, P6 ;  /* 0x00000000000e7806 */ /* 0x000fe200030e0100 */
[----:B01234-:R-:W-:Y:S06]  /*17040*/  ENDCOLLECTIVE ;  /* 0x000000000000791b */ /* 0x01ffec0003800000 */
.L_x_1631:
[----:B------:R-:W-:Y:S05]  /*17050*/  BSYNC B0 ;  /* 0x0000000000007941 */ /* 0x000fea0003800000 */
.L_x_1630:
        /* <DEDUP_REMOVED lines=9> */
.L_x_1632:
[----:B------:R-:W-:Y:S01]  /*170f0*/  IMAD.MOV.U32 R17, RZ, RZ, R14 ;  /* 0x000000ffff117224 */ /* 0x000fe200078e000e */
[----:B------:R-:W-:Y:S06]  /*17100*/  BRA `(.L_x_1633) ;  /* 0xffffffd800687947 */ /* 0x000fec000383ffff */
.L_x_1564:
[----:B------:R-:W-:Y:S01]  /*17110*/  BSSY B0, `(.L_x_1634) ;  /* 0x0000007000007945 */ /* 0x000fe20003800000 */
[----:B------:R-:W-:Y:S02]  /*17120*/  IMAD.MOV.U32 R13, RZ, RZ, R3 ;  /* 0x000000ffff0d7224 */ /* 0x000fe400078e0003 */
[----:B------:R-:W-:Y:S02]  /*17130*/  IMAD.MOV.U32 R11, RZ, RZ, 0x1f ;  /* 0x0000001fff0b7424 */ /* 0x000fe400078e00ff */
[----:B------:R-:W-:-:S07]  /*17140*/  IMAD.MOV.U32 R15, RZ, RZ, -0x1 ;  /* 0xffffffffff0f7424 */ /* 0x000fce00078e00ff */
[----:B01-34-:R-:W-:Y:S05]  /*17150*/  WARPSYNC.COLLECTIVE R15, `(.L_x_1635) ;  /* 0x000000000f087348 */ /* 0x01bfea0003c00000 */
[----:B------:R2:W0:Y:S02]  /*17160*/  SHFL.IDX P6, R14, R13, R12, R11 ;  /* 0x0000000c0d0e7389 */ /* 0x00042400000c000b */
[----:B01234-:R-:W-:Y:S01]  /*17170*/  ENDCOLLECTIVE ;  /* 0x000000000000791b */ /* 0x01ffe20003800000 */
.L_x_1635:
[----:B------:R-:W-:Y:S05]  /*17180*/  BSYNC B0 ;  /* 0x0000000000007941 */ /* 0x000fea0003800000 */
.L_x_1634:
[----:B------:R-:W-:Y:S01]  /*17190*/  IMAD.MOV.U32 R3, RZ, RZ, R14 ;  /* 0x000000ffff037224 */ /* 0x000fe200078e000e */
[----:B------:R-:W-:Y:S06]  /*171a0*/  BRA `(.L_x_1636) ;  /* 0xffffffd8005c7947 */ /* 0x000fec000383ffff */
.L_x_1568:
[----:B0-----:R0:W4:Y:S02]  /*171b0*/  SYNCS.PHASECHK.TRANS64.TRYWAIT P0, [R0+URZ+0x2a820], R3 ;  /* 0x02a82003000075a7 */ /* 0x001124000800017f */
[----:B----4-:R-:W-:Y:S05]  /*171c0*/  @!P0 NANOSLEEP.SYNCS 0x989680 ;  /* 0x009896800000895d */ /* 0x010fea0003900000 */
[----:B------:R-:W4:Y:S02]  /*171d0*/  @!P0 SYNCS.PHASECHK.TRANS64 P0, [R0+URZ+0x2a820], R3 ;  /* 0x02a82003000085a7 */ /* 0x000f24000800007f */
[----:B----4-:R-:W-:Y:S05]  /*171e0*/  @!P0 BRA `(.L_x_1568) ;  /* 0xfffffffc00f08947 */ /* 0x010fea000383ffff */
[----:B------:R-:W-:Y:S05]  /*171f0*/  BRA `(.L_x_1637) ;  /* 0xffffffdc00e07947 */ /* 0x000fea000383ffff */
.L_x_1569:
[----:B------:R-:W4:Y:S01]  /*17200*/  S2R R2, SR_TID.X ;  /* 0x0000000000027919 */ /* 0x000f220000002100 */
[----:B------:R-:W-:Y:S01]  /*17210*/  BSSY B0, `(.L_x_1638) ;  /* 0x000000a000007945 */ /* 0x000fe20003800000 */
[----:B--2---:R-:W-:Y:S02]  /*17220*/  IMAD.MOV.U32 R12, RZ, RZ, RZ ;  /* 0x000000ffff0c7224 */ /* 0x004fe400078e00ff */
[----:B------:R-:W-:Y:S02]  /*17230*/  IMAD.MOV.U32 R11, RZ, RZ, 0x1f ;  /* 0x0000001fff0b7424 */ /* 0x000fe400078e00ff */
[----:B------:R-:W-:Y:S01]  /*17240*/  IMAD.MOV.U32 R15, RZ, RZ, -0x1 ;  /* 0xffffffffff0f7424 */ /* 0x000fe200078e00ff */
[----:B----4-:R-:W-:-:S04]  /*17250*/  SHF.R.U32.HI R2, RZ, 0x5, R2 ;  /* 0x00000005ff027819 */ /* 0x010fc80000011602 */
[----:B------:R-:W-:-:S05]  /*17260*/  LOP3.LUT R2, R2, 0x3, RZ, 0xc0, !PT ;  /* 0x0000000302027812 */ /* 0x000fca00078ec0ff */
[----:B------:R-:W-:-:S07]  /*17270*/  IMAD.MOV.U32 R13, RZ, RZ, R2 ;  /* 0x000000ffff0d7224 */ /* 0x000fce00078e0002 */
[----:B01-3--:R-:W-:Y:S05]  /*17280*/  WARPSYNC.COLLECTIVE R15, `(.L_x_1639) ;  /* 0x000000000f087348 */ /* 0x00bfea0003c00000 */
[----:B------:R2:W4:Y:S02]  /*17290*/  SHFL.IDX P6, R14, R13, R12, R11 ;  /* 0x0000000c0d0e7389 */ /* 0x00052400000c000b */
[----:B01234-:R-:W-:Y:S01]  /*172a0*/  ENDCOLLECTIVE ;  /* 0x000000000000791b */ /* 0x01ffe20003800000 */
.L_x_1639:
[----:B------:R-:W-:Y:S05]  /*172b0*/  BSYNC B0 ;  /* 0x0000000000007941 */ /* 0x000fea0003800000 */
.L_x_1638:
[----:B------:R-:W-:Y:S05]  /*172c0*/  BRA `(.L_x_1640) ;  /* 0xffffffdc00c87947 */ /* 0x000fea000383ffff */
.L_x_1572:
[----:B------:R-:W-:Y:S01]  /*172d0*/  BSSY B1, `(.L_x_1641) ;  /* 0x0000006000017945 */ /* 0x000fe20003800000 */
[----:B------:R-:W-:-:S07]  /*172e0*/  IMAD.MOV.U32 R15, RZ, RZ, -0x1 ;  /* 0xffffffffff0f7424 */ /* 0x000fce00078e00ff */
[----:B-1234-:R-:W-:Y:S05]  /*172f0*/  WARPSYNC.COLLECTIVE R15, `(.L_x_1642) ;  /* 0x000000000f0c7348 */ /* 0x01efea0003c00000 */
[----:B------:R-:W-:Y:S02]  /*17300*/  ELECT P6, UR62, PT ;  /* 0x00000000003e782f */ /* 0x000fe400038c0000 */
[----:B------:R-:W-:Y:S01]  /*17310*/  MOV R14, UR62 ;  /* 0x0000003e000e7c02 */ /* 0x000fe20008000f00 */
[----:B-1234-:R-:W-:Y:S10]  /*17320*/  ENDCOLLECTIVE ;  /* 0x000000000000791b */ /* 0x01eff40003800000 */
.L_x_1642:
[----:B------:R-:W-:Y:S05]  /*17330*/  BSYNC B1 ;  /* 0x0000000000017941 */ /* 0x000fea0003800000 */
.L_x_1641:
[----:B------:R-:W-:Y:S05]  /*17340*/  BRA `(.L_x_1643) ;  /* 0xffffffdc00c07947 */ /* 0x000fea000383ffff */
.L_x_1574:
[----:B0-----:R0:W2:Y:S02]  /*17350*/  SYNCS.PHASECHK.TRANS64.TRYWAIT P0, [R6+URZ], R5 ;  /* 0x00000005060075a7 */ /* 0x0010a4000800017f */
[----:B--2---:R-:W-:Y:S05]  /*17360*/  @!P0 NANOSLEEP.SYNCS 0x989680 ;  /* 0x009896800000895d */ /* 0x004fea0003900000 */
[----:B------:R-:W2:Y:S02]  /*17370*/  @!P0 SYNCS.PHASECHK.TRANS64 P0, [R6+URZ], R5 ;  /* 0x00000005060085a7 */ /* 0x000ea4000800007f */
[----:B--2---:R-:W-:Y:S05]  /*17380*/  @!P0 BRA `(.L_x_1574) ;  /* 0xfffffffc00f08947 */ /* 0x004fea000383ffff */
[----:B------:R-:W-:Y:S05]  /*17390*/  BRA `(.L_x_1644) ;  /* 0xffffffe000047947 */ /* 0x000fea000383ffff */
.L_x_1575:
[----:B--2---:R2:W3:Y:S02]  /*173a0*/  SYNCS.PHASECHK.TRANS64.TRYWAIT P0, [R7+URZ], R2 ;  /* 0x00000002070075a7 */ /* 0x0044e4000800017f */
[----:B---3--:R-:W-:Y:S05]  /*173b0*/  @!P0 NANOSLEEP.SYNCS 0x989680 ;  /* 0x009896800000895d */ /* 0x008fea0003900000 */
[----:B------:R-:W3:Y:S02]  /*173c0*/  @!P0 SYNCS.PHASECHK.TRANS64 P0, [R7+URZ], R2 ;  /* 0x00000002070085a7 */ /* 0x000ee4000800007f */
[----:B---3--:R-:W-:Y:S05]  /*173d0*/  @!P0 BRA `(.L_x_1575) ;  /* 0xfffffffc00f08947 */ /* 0x008fea000383ffff */
[----:B------:R-:W-:Y:S05]  /*173e0*/  BRA `(.L_x_1645) ;  /* 0xffffffdc00f87947 */ /* 0x000fea000383ffff */
.L_x_1577:
[----:B---3--:R3:W4:Y:S02]  /*173f0*/  SYNCS.PHASECHK.TRANS64.TRYWAIT P0, [R4+URZ], R5 ;  /* 0x00000005040075a7 */ /* 0x008724000800017f */
[----:B----4-:R-:W-:Y:S05]  /*17400*/  @!P0 NANOSLEEP.SYNCS 0x989680 ;  /* 0x009896800000895d */ /* 0x010fea0003900000 */
[----:B------:R-:W4:Y:S02]  /*17410*/  @!P0 SYNCS.PHASECHK.TRANS64 P0, [R4+URZ], R5 ;  /* 0x00000005040085a7 */ /* 0x000f24000800007f */
[----:B----4-:R-:W-:Y:S05]  /*17420*/  @!P0 BRA `(.L_x_1577) ;  /* 0xfffffffc00f08947 */ /* 0x010fea000383ffff */
[----:B------:R-:W-:Y:S05]  /*17430*/  BRA `(.L_x_1646) ;  /* 0xffffffe000007947 */ /* 0x000fea000383ffff */
.L_x_1647:
        /* <DEDUP_REMOVED lines=12> */
.L_x_15111:


//--------------------- .text._ZN7cutlass13device_kernelIN5flash11enable_sm90INS1_16FlashAttnFwdSm90INS1_25CollectiveMainloopFwdSm90ILi2EN4cute5tupleIJNS5_1CILi1EEES8_S8_EEENS6_IJNS7_ILi128EEENS7_ILi96EEENS7_ILi192EEEEEELi128ENS_10bfloat16_tEfNS_4arch4Sm90ELb0ELb1ELb0ELb1ELb0ELb1ELb0ELb1ELb1ELb1ELb0ELb0EEENS1_21CollectiveEpilogueFwdINS6_IJSA_SA_SB_EEES9_SE_SG_Li256ELb1ELb1ELb0ELb0EEENS1_36VarlenDynamicPersistentTileSchedulerILi128ELi96ELi256ELi128ELb0ELb1ELb1ELb1ELb0ELb1EEEEEEEEEvNT_6ParamsE --------------------------
	.section	.text._ZN7cutlass13device_kernelIN5flash11enable_sm90INS1_16FlashAttnFwdSm90INS1_25CollectiveMainloopFwdSm90ILi2EN4cute5tupleIJNS5_1CILi1EEES8_S8_EEENS6_IJNS7_ILi128EEENS7_ILi96EEENS7_ILi192EEEEEELi128ENS_10bfloat16_tEfNS_4arch4Sm90ELb0ELb1ELb0ELb1ELb0ELb1ELb0ELb1ELb1ELb1ELb0ELb0EEENS1_21CollectiveEpilogueFwdINS6_IJSA_SA_SB_EEES9_SE_SG_Li256ELb1ELb1ELb0ELb0EEENS1_36VarlenDynamicPersistentTileSchedulerILi128ELi96ELi256ELi128ELb0ELb1ELb1ELb1ELb0ELb1EEEEEEEEEvNT_6ParamsE,"ax",@progbits
	.align	128
.text._ZN7cutlass13device_kernelIN5flash11enable_sm90INS1_16FlashAttnFwdSm90INS1_25CollectiveMainloopFwdSm90ILi2EN4cute5tupleIJNS5_1CILi1EEES8_S8_EEENS6_IJNS7_ILi128EEENS7_ILi96EEENS7_ILi192EEEEEELi128ENS_10bfloat16_tEfNS_4arch4Sm90ELb0ELb1ELb0ELb1ELb0ELb1ELb0ELb1ELb1ELb1ELb0ELb0EEENS1_21CollectiveEpilogueFwdINS6_IJSA_SA_SB_EEES9_SE_SG_Li256ELb1ELb1ELb0ELb0EEENS1_36VarlenDynamicPersistentTileSchedulerILi128ELi96ELi256ELi128ELb0ELb1ELb1ELb1ELb0ELb1EEEEEEEEEvNT_6ParamsE:
        .type           _ZN7cutlass13device_kernelIN5flash11enable_sm90INS1_16FlashAttnFwdSm90INS1_25CollectiveMainloopFwdSm90ILi2EN4cute5tupleIJNS5_1CILi1EEES8_S8_EEENS6_IJNS7_ILi128EEENS7_ILi96EEENS7_ILi192EEEEEELi128ENS_10bfloat16_tEfNS_4arch4Sm90ELb0ELb1ELb0ELb1ELb0ELb1ELb0ELb1ELb1ELb1ELb0ELb0EEENS1_21CollectiveEpilogueFwdINS6_IJSA_SA_SB_EEES9_SE_SG_Li256ELb1ELb1ELb0ELb0EEENS1_36VarlenDynamicPersistentTileSchedulerILi128ELi96ELi256ELi128ELb0ELb1ELb1ELb1ELb0ELb1EEEEEEEEEvNT_6ParamsE,@function
        .size           _ZN7cutlass13device_kernelIN5flash11enable_sm90INS1_16FlashAttnFwdSm90INS1_25CollectiveMainloopFwdSm90ILi2EN4cute5tupleIJNS5_1CILi1EEES8_S8_EEENS6_IJNS7_ILi128EEENS7_ILi96EEENS7_ILi192EEEEEELi128ENS_10bfloat16_tEfNS_4arch4Sm90ELb0ELb1ELb0ELb1ELb0ELb1ELb0ELb1ELb1ELb1ELb0ELb0EEENS1_21CollectiveEpilogueFwdINS6_IJSA_SA_SB_EEES9_SE_SG_Li256ELb1ELb1ELb0ELb0EEENS1_36VarlenDynamicPersistentTileSchedulerILi128ELi96ELi256ELi128ELb0ELb1ELb1ELb1ELb0ELb1EEEEEEEEEvNT_6ParamsE,(.L_x_15112 - _ZN7cutlass13device_kernelIN5flash11enable_sm90INS1_16FlashAttnFwdSm90INS1_25CollectiveMainloopFwdSm90ILi2EN4cute5tupleIJNS5_1CILi1EEES8_S8_EEENS6_IJNS7_ILi128EEENS7_ILi96EEENS7_ILi192EEEEEELi128ENS_10bfloat16_tEfNS_4arch4Sm90ELb0ELb1ELb0ELb1ELb0ELb1ELb0ELb1ELb1ELb1ELb0ELb0EEENS1_21CollectiveEpilogueFwdINS6_IJSA_SA_SB_EEES9_SE_SG_Li256ELb1ELb1ELb0ELb0EEENS1_36VarlenDynamicPersistentTileSchedulerILi128ELi96ELi256ELi128ELb0ELb1ELb1ELb1ELb0ELb1EEEEEEEEEvNT_6ParamsE)
        .other          _ZN7cutlass13device_kernelIN5flash11enable_sm90INS1_16FlashAttnFwdSm90INS1_25CollectiveMainloopFwdSm90ILi2EN4cute5tupleIJNS5_1CILi1EEES8_S8_EEENS6_IJNS7_ILi128EEENS7_ILi96EEENS7_ILi192EEEEEELi128ENS_10bfloat16_tEfNS_4arch4Sm90ELb0ELb1ELb0ELb1ELb0ELb1ELb0ELb1ELb1ELb1ELb0ELb0EEENS1_21CollectiveEpilogueFwdINS6_IJSA_SA_SB_EEES9_SE_SG_Li256ELb1ELb1ELb0ELb0EEENS1_36VarlenDynamicPersistentTileSchedulerILi128ELi96ELi256ELi128ELb0ELb1ELb1ELb1ELb0ELb1EEEEEEEEEvNT_6ParamsE,@"STO_CUDA_ENTRY STV_DEFAULT"
_ZN7cutlass13device_kernelIN5flash11enable_sm90INS1_16FlashAttnFwdSm90INS1_25CollectiveMainloopFwdSm90ILi2EN4cute5tupleIJNS5_1CILi1EEES8_S8_EEENS6_IJNS7_ILi128EEENS7_ILi96EEENS7_ILi192EEEEEELi128ENS_10bfloat16_tEfNS_4arch4Sm90ELb0ELb1ELb0ELb1ELb0ELb1ELb0ELb1ELb1ELb1ELb0ELb0EEENS1_21CollectiveEpilogueFwdINS6_IJSA_SA_SB_EEES9_SE_SG_Li256ELb1ELb1ELb0ELb0EEENS1_36VarlenDynamicPersistentTileSchedulerILi128ELi96ELi256ELi128ELb0ELb1ELb1ELb1ELb0ELb1EEEEEEEEEvNT_6ParamsE:
        /* <DEDUP_REMOVED lines=24> */
.L_x_1649:
[----:B------:R-:W-:Y:S05]  /*0180*/  BSYNC B0 ;  /* 0x0000000000007941 */ /* 0x000fea0003800000 */
.L_x_1648:
        /* <DEDUP_REMOVED lines=41> */
.L_x_1650:
        /* <DEDUP_REMOVED lines=22> */
.L_x_1651:
        /* <DEDUP_REMOVED lines=18> */
.L_x_1652:
        /* <DEDUP_REMOVED lines=22> */
.L_x_1653:
        /* <DEDUP_REMOVED lines=22> */
.L_x_1654:
[----:B------:R-:W-:Y:S01]  /*0960*/  PLOP3.LUT P0, PT, PT, PT, UP0, 0x80, 0x0 ;  /* 0x000000000000781c */ /* 0x000fe20003f0f008 */
[----:B------:R-:W-:Y:S01]  /*0970*/  UMOV UR60, 0x1 ;  /* 0x00000001003c7882 */ /* 0x000fe20000000000 */
[----:B------:R-:W-:Y:S01]  /*0980*/  NOP ;  /* 0x0000000000007918 */ /* 0x000fe20000000000 */
[----:B------:R-:W-:Y:S01]  /*0990*/  USEL UR60, UR60, 0x2, !UP0 ;  /* 0x000000023c3c7887 */ /* 0x000fe2000c000000 */
[----:B------:R-:W-:Y:S01]  /*09a0*/  BSSY B9, `(.L_x_1655) ;  /* 0x000289e000097945 */ /* 0x000fe20003800000 */
[----:B012-4-:R-:W-:Y:S08]  /*09b0*/  BAR.SYNC.DEFER_BLOCKING 0x0 ;  /* 0x0000000000007b1d */ /* 0x017ff00000010000 */
[----:B------:R-:W-:Y:S05]  /*09c0*/  @!P0 BRA `(.L_x_1656) ;  /* 0x0000020400688947 */ /* 0x000fea0003800000 */
.L_x_1657:
        /* <DEDUP_REMOVED lines=17> */
[----:B------:R-:W-:Y:S01]  /*0ae0*/  ULOP3.LUT UR5, UR60, 0x1, URZ, 0xfc, !UPT ;  /* 0x000000013c057892 */ /* 0x000fe2000f8efc3f */
[----:B------:R-:W-:Y:S01]  /*0af0*/  IMAD.MOV.U32 R187, RZ, RZ, RZ ;  /* 0x000000ffffbb7224 */ /* 0x000fe200078e00ff */
[----:B------:R-:W-:Y:S02]  /*0b00*/  CS2R R22, SRZ ;  /* 0x0000000000167805 */ /* 0x000fe4000001ff00 */
[----:B------:R-:W-:Y:S01]  /*0b10*/  SHF.R.S32.HI R3, RZ, 0x1f, R228 ;  /* 0x0000001fff037819 */ /* 0x000fe200000114e4 */
[----:B------:R-:W-:Y:S02]  /*0b20*/  IMAD.MOV.U32 R17, RZ, RZ, RZ ;  /* 0x000000ffff117224 */ /* 0x000fe400078e00ff */
[----:B------:R-:W-:Y:S01]  /*0b30*/  IMAD.MOV.U32 R167, RZ, RZ, RZ ;  /* 0x000000ffffa77224 */ /* 0x000fe200078e00ff */
[----:B------:R-:W-:-:S02]  /*0b40*/  LEA.HI R0, R3, R228, RZ, 0x7 ;  /* 0x000000e403007211 */ /* 0x000fc400078f38ff */
[----:B------:R-:W-:Y:S02]  /*0b50*/  LEA.HI R2, R3, R228, RZ, 0x4 ;  /* 0x000000e403027211 */ /* 0x000fe400078f20ff */
[----:B------:R-:W-:Y:S01]  /*0b60*/  LOP3.LUT R201, R0, 0xffffff80, RZ, 0xc0, !PT ;  /* 0xffffff8000c97812 */ /* 0x000fe200078ec0ff */
[----:B------:R-:W-:Y:S01]  /*0b70*/  UIADD3 UR4, UR4, 0xc400, URZ ;  /* 0x0000c40004047890 */ /* 0x000fe2000fffe03f */
[----:B------:R-:W-:Y:S02]  /*0b80*/  SHF.R.S32.HI R5, RZ, 0x4, R2 ;  /* 0x00000004ff057819 */ /* 0x000fe40000011402 */
[----:B------:R-:W-:Y:S01]  /*0b90*/  SHF.R.S32.HI R223, RZ, 0x7, R0 ;  /* 0x00000007ffdf7819 */ /* 0x000fe20000011400 */
[----:B------:R-:W-:Y:S01]  /*0ba0*/  IMAD.IADD R201, R228, 0x1, -R201 ;  /* 0x00000001e4c97824 */ /* 0x000fe200078e0ac9 */
[----:B------:R-:W-:-:S04]  /*0bb0*/  LEA.HI R4, R2, R5, RZ, 0x1 ;  /* 0x0000000502047211 */ /* 0x000fc800078f08ff */
[----:B------:R-:W-:-:S04]  /*0bc0*/  SHF.R.S32.HI R8, RZ, 0x1f, R201 ;  /* 0x0000001fff087819 */ /* 0x000fc800000114c9 */
[CC--:B------:R-:W-:Y:S02]  /*0bd0*/  LEA.HI R7, R8.reuse, R201.reuse, RZ, 0x2 ;  /* 0x000000c908077211 */ /* 0x0c0fe400078f10ff */
[----:B------:R-:W-:Y:S02]  /*0be0*/  LEA.HI R8, R8, R201, RZ, 0x5 ;  /* 0x000000c908087211 */ /* 0x000fe400078f28ff */
[--C-:B------:R-:W-:Y:S02]  /*0bf0*/  SHF.R.S32.HI R9, RZ, 0x2, R7.reuse ;  /* 0x00000002ff097819 */ /* 0x100fe40000011407 */
[----:B------:R-:W-:Y:S02]  /*0c00*/  SHF.R.S32.HI R6, RZ, 0x1f, R7 ;  /* 0x0000001fff067819 */ /* 0x000fe40000011407 */
[----:B------:R-:W-:Y:S02]  /*0c10*/  SHF.R.S32.HI R8, RZ, 0x5, R8 ;  /* 0x00000005ff087819 */ /* 0x000fe40000011408 */
[----:B------:R-:W-:-:S02]  /*0c20*/  LEA.HI R10, R6, R9, RZ, 0x3 ;  /* 0x00000009060a7211 */ /* 0x000fc400078f18ff */
[----:B------:R-:W-:Y:S02]  /*0c30*/  LOP3.LUT R6, R4, 0x1ffffffe, RZ, 0xc0, !PT ;  /* 0x1ffffffe04067812 */ /* 0x000fe400078ec0ff */
[-C--:B------:R-:W-:Y:S02]  /*0c40*/  LEA.HI R4, R3, R228.reuse, RZ, 0x5 ;  /* 0x000000e403047211 */ /* 0x080fe400078f28ff */
[----:B------:R-:W-:Y:S01]  /*0c50*/  LOP3.LUT R10, R10, 0xfffffff8, RZ, 0xc0, !PT ;  /* 0xfffffff80a0a7812 */ /* 0x000fe200078ec0ff */
[----:B------:R-:W-:Y:S01]  /*0c60*/  IMAD.IADD R6, R5, 0x1, -R6 ;  /* 0x0000000105067824 */ /* 0x000fe200078e0a06 */
[----:B------:R-:W-:Y:S02]  /*0c70*/  LOP3.LUT R5, R2, 0x3fffff0, RZ, 0xc0, !PT ;  /* 0x03fffff002057812 */ /* 0x000fe400078ec0ff */
[----:B------:R-:W-:Y:S01]  /*0c80*/  LEA.HI R2, R0, R223, RZ, 0x1 ;  /* 0x000000df00027211 */ /* 0x000fe200078f08ff */
[----:B------:R-:W-:Y:S01]  /*0c90*/  IMAD.IADD R9, R9, 0x1, -R10 ;  /* 0x0000000109097824 */ /* 0x000fe200078e0a0a */
[----:B------:R-:W-:Y:S01]  /*0ca0*/  LEA.HI R0, R3, R228, RZ, 0x2 ;  /* 0x000000e403007211 */ /* 0x000fe200078f10ff */
[----:B------:R-:W-:Y:S01]  /*0cb0*/  IMAD.IADD R5, R228, 0x1, -R5 ;  /* 0x00000001e4057824 */ /* 0x000fe200078e0a05 */
[----:B------:R-:W-:Y:S01]  /*0cc0*/  SHF.R.S32.HI R4, RZ, 0x5, R4 ;  /* 0x00000005ff047819 */ /* 0x000fe20000011404 */
[----:B------:R-:W-:Y:S01]  /*0cd0*/  IMAD R9, R8, 0x10, R9 ;  /* 0x0000001008097824 */ /* 0x000fe200078e0209 */
[----:B------:R-:W-:-:S02]  /*0ce0*/  LOP3.LUT R189, R0, 0xfffffffc, RZ, 0xc0, !PT ;  /* 0xfffffffc00bd7812 */ /* 0x000fc400078ec0ff */
[--C-:B------:R-:W-:Y:S01]  /*0cf0*/  SHF.R.S32.HI R162, RZ, 0x2, R0.reuse ;  /* 0x00000002ffa27819 */ /* 0x100fe20000011400 */
[----:B------:R-:W-:Y:S01]  /*0d00*/  IMAD R11, R4, 0x10, R5 ;  /* 0x00000010040b7824 */ /* 0x000fe200078e0205 */
[----:B------:R-:W-:Y:S01]  /*0d10*/  SHF.R.S32.HI R5, RZ, 0x1f, R0 ;  /* 0x0000001fff057819 */ /* 0x000fe20000011400 */
[----:B------:R-:W-:Y:S01]  /*0d20*/  IMAD.IADD R189, R228, 0x1, -R189 ;  /* 0x00000001e4bd7824 */ /* 0x000fe200078e0abd */
[----:B------:R-:W-:Y:S01]  /*0d30*/  LOP3.LUT R2, R2, 0x3fffffe, RZ, 0xc0, !PT ;  /* 0x03fffffe02027812 */ /* 0x000fe200078ec0ff */
[----:B------:R-:W-:Y:S01]  /*0d40*/  VIADD R188, R162, 0x40 ;  /* 0x00000040a2bc7836 */ /* 0x000fe20000000000 */
[----:B------:R-:W-:Y:S01]  /*0d50*/  LEA.HI R5, R5, R162, RZ, 0x3 ;  /* 0x000000a205057211 */ /* 0x000fe200078f18ff */
[----:B------:R-:W-:Y:S01]  /*0d60*/  IMAD.SHL.U32 R160, R189, 0x4, RZ ;  /* 0x00000004bda07824 */ /* 0x000fe200078e00ff */
[----:B------:R-:W-:Y:S01]  /*0d70*/  LEA.HI R3, R3, R228, RZ, 0x3 ;  /* 0x000000e403037211 */ /* 0x000fe200078f18ff */
[----:B------:R-:W-:Y:S01]  /*0d80*/  IMAD.IADD R2, R223, 0x1, -R2 ;  /* 0x00000001df027824 */ /* 0x000fe200078e0a02 */
[----:B------:R-:W-:Y:S01]  /*0d90*/  LOP3.LUT R5, R5, 0xfffffff8, RZ, 0xc0, !PT ;  /* 0xfffffff805057812 */ /* 0x000fe200078ec0ff */
[----:B------:R-:W-:Y:S01]  /*0da0*/  VIADD R169, R160, 0x20 ;  /* 0x00000020a0a97836 */ /* 0x000fe20000000000 */
[----:B------:R-:W-:Y:S01]  /*0db0*/  SHF.R.S32.HI R190, RZ, 0x3, R3 ;  /* 0x00000003ffbe7819 */ /* 0x000fe20000011403 */
[----:B------:R-:W-:Y:S01]  /*0dc0*/  IMAD R224, R2, 0x40, R9 ;  /* 0x0000004002e07824 */ /* 0x000fe200078e0209 */
[----:B------:R-:W-:Y:S01]  /*0dd0*/  SHF.R.S32.HI R9, RZ, 0x1f, R188 ;  /* 0x0000001fff097819 */ /* 0x000fe200000114bc */
[----:B------:R-:W-:Y:S01]  /*0de0*/  IMAD.IADD R165, R160, 0x1, R169 ;  /* 0x00000001a0a57824 */ /* 0x000fe200078e02a9 */
[----:B------:R-:W-:Y:S01]  /*0df0*/  LOP3.LUT R180, R7, 0x7ffffffc, RZ, 0xc0, !PT ;  /* 0x7ffffffc07b47812 */ /* 0x000fe200078ec0ff */
[----:B------:R-:W-:Y:S01]  /*0e00*/  IMAD.IADD R199, R162, 0x1, -R5 ;  /* 0x00000001a2c77824 */ /* 0x000fe200078e0a05 */
[----:B------:R-:W-:Y:S01]  /*0e10*/  LEA.HI R9, R9, R188, RZ, 0x3 ;  /* 0x000000bc09097211 */ /* 0x000fe200078f18ff */
[----:B------:R-:W-:Y:S01]  /*0e20*/  VIADD R168, R160, 0x40 ;  /* 0x00000040a0a87836 */ /* 0x000fe20000000000 */
[----:B------:R-:W-:Y:S01]  /*0e30*/  SHF.R.S32.HI R0, RZ, 0x1f, R165 ;  /* 0x0000001fff007819 */ /* 0x000fe200000114a5 */
[----:B------:R-:W-:Y:S01]  /*0e40*/  IMAD.SHL.U32 R173, R188, 0x40, RZ ;  /* 0x00000040bcad7824 */ /* 0x000fe200078e00ff */
[----:B------:R-:W-:Y:S01]  /*0e50*/  SHF.R.S32.HI R196, RZ, 0x1f, R169 ;  /* 0x0000001fffc47819 */ /* 0x000fe200000114a9 */
[----:B------:R-:W-:Y:S01]  /*0e60*/  IMAD.SHL.U32 R174, R199, 0x40, RZ ;  /* 0x00000040c7ae7824 */ /* 0x000fe200078e00ff */
[-C--:B------:R-:W-:Y:S01]  /*0e70*/  LEA.HI R191, R0, R165.reuse, RZ, 0x3 ;  /* 0x000000a500bf7211 */ /* 0x080fe200078f18ff */
[----:B------:R-:W-:Y:S01]  /*0e80*/  IMAD.IADD R166, R160, 0x1, R168 ;  /* 0x00000001a0a67824 */ /* 0x000fe200078e02a8 */
[----:B------:R-:W-:Y:S01]  /*0e90*/  LEA.HI R0, R0, R165, RZ, 0x6 ;  /* 0x000000a500007211 */ /* 0x000fe200078f30ff */
[----:B------:R-:W-:Y:S01]  /*0ea0*/  IMAD.SHL.U32 R9, R9, 0x40, RZ ;  /* 0x0000004009097824 */ /* 0x000fe200078e00ff */
[----:B------:R-:W-:Y:S01]  /*0eb0*/  LOP3.LUT R173, R173, 0x1c0, RZ, 0xc0, !PT ;  /* 0x000001c0adad7812 */ /* 0x000fe200078ec0ff */
[----:B------:R-:W-:Y:S01]  /*0ec0*/  IMAD.SHL.U32 R176, R4, 0x200, RZ ;  /* 0x0000020004b07824 */ /* 0x000fe200078e00ff */
[----:B------:R-:W-:Y:S01]  /*0ed0*/  LOP3.LUT R174, R174, 0x1c0, RZ, 0xc0, !PT ;  /* 0x000001c0aeae7812 */ /* 0x000fe200078ec0ff */
[----:B------:R-:W-:Y:S01]  /*0ee0*/  IMAD.SHL.U32 R2, R0, 0x80, RZ ;  /* 0x0000008000027824 */ /* 0x000fe200078e00ff */
[----:B------:R-:W-:Y:S01]  /*0ef0*/  SHF.R.S32.HI R5, RZ, 0x1f, R166 ;  /* 0x0000001fff057819 */ /* 0x000fe200000114a6 */
[----:B------:R-:W-:Y:S01]  /*0f00*/  IMAD R225, R11, 0x8, R6 ;  /* 0x000000080be17824 */ /* 0x000fe200078e0206 */
[----:B------:R-:W-:Y:S01]  /*0f10*/  LOP3.LUT R178, R9, 0xfffffe00, RZ, 0xc0, !PT ;  /* 0xfffffe0009b27812 */ /* 0x000fe200078ec0ff */
[----:B------:R-:W-:Y:S01]  /*0f20*/  IMAD.SHL.U32 R18, R189, 0x8, RZ ;  /* 0x00000008bd127824 */ /* 0x000fe200078e00ff */
[----:B------:R-:W-:Y:S01]  /*0f30*/  SHF.R.U32.HI R222, RZ, 0x3, R173 ;  /* 0x00000003ffde7819 */ /* 0x000fe200000116ad */
[C---:B------:R-:W-:Y:S01]  /*0f40*/  VIADD R171, R160.reuse, 0x10 ;  /* 0x00000010a0ab7836 */ /* 0x040fe20000000000 */
[----:B------:R-:W-:Y:S01]  /*0f50*/  SHF.R.U32.HI R175, RZ, 0x3, R174 ;  /* 0x00000003ffaf7819 */ /* 0x000fe200000116ae */
[----:B------:R-:W-:Y:S01]  /*0f60*/  VIADD R170, R160, 0x30 ;  /* 0x00000030a0aa7836 */ /* 0x000fe20000000000 */
[--C-:B------:R-:W-:Y:S01]  /*0f70*/  LOP3.LUT R0, R174, 0x38, R191.reuse, 0xf8, !PT ;  /* 0x00000038ae007812 */ /* 0x100fe200078ef8bf */
[----:B------:R-:W-:Y:S01]  /*0f80*/  VIADD R172, R160, 0x50 ;  /* 0x00000050a0ac7836 */ /* 0x000fe20000000000 */
[----:B------:R-:W-:Y:S01]  /*0f90*/  LOP3.LUT R9, R173, 0x38, R191, 0xf8, !PT ;  /* 0x00000038ad097812 */ /* 0x000fe200078ef8bf */
[----:B------:R-:W-:Y:S01]  /*0fa0*/  IMAD.IADD R180, R201, 0x1, -R180 ;  /* 0x00000001c9b47824 */ /* 0x000fe200078e0ab4 */
[-C--:B------:R-:W-:Y:S01]  /*0fb0*/  LEA.HI R4, R5, R166.reuse, RZ, 0x6 ;  /* 0x000000a605047211 */ /* 0x080fe200078f30ff */
[----:B------:R-:W-:Y:S01]  /*0fc0*/  IMAD.SHL.U32 R225, R225, 0x8, RZ ;  /* 0x00000008e1e17824 */ /* 0x000fe200078e00ff */
[----:B------:R-:W-:-:S02]  /*0fd0*/  LEA.HI R192, R5, R166, RZ, 0x3 ;  /* 0x000000a605c07211 */ /* 0x000fc400078f18ff */
[----:B------:R-:W-:Y:S01]  /*0fe0*/  LOP3.LUT R5, R2, 0xffffe000, RZ, 0xc0, !PT ;  /* 0xffffe00002057812 */ /* 0x000fe200078ec0ff */
[----:B------:R-:W-:Y:S01]  /*0ff0*/  IMAD.SHL.U32 R6, R4, 0x80, RZ ;  /* 0x0000008004067824 */ /* 0x000fe200078e00ff */
[----:B------:R-:W-:Y:S02]  /*1000*/  LOP3.LUT R0, R0, R175, RZ, 0x3c, !PT ;  /* 0x000000af00007212 */ /* 0x000fe400078e3cff */
[----:B------:R-:W-:Y:S02]  /*1010*/  LOP3.LUT R2, R9, R222, RZ, 0x3c, !PT ;  /* 0x000000de09027212 */ /* 0x000fe400078e3cff */
[-C--:B------:R-:W-:Y:S01]  /*1020*/  IADD3 R207, R0, R5.reuse, R176 ;  /* 0x0000000500cf7210 */ /* 0x080fe20007ffe0b0 */
[----:B------:R-:W-:Y:S01]  /*1030*/  IMAD.U32 R0, RZ, RZ, UR5 ;  /* 0x00000005ff007e24 */ /* 0x000fe2000f8e00ff */
[----:B------:R-:W-:Y:S02]  /*1040*/  IADD3 R2, R2, R5, R178 ;  /* 0x0000000502027210 */ /* 0x000fe40007ffe0b2 */
[----:B------:R-:W-:Y:S01]  /*1050*/  LOP3.LUT R5, R3, 0xfffffff8, RZ, 0xc0, !PT ;  /* 0xfffffff803057812 */ /* 0x000fe200078ec0ff */
[----:B------:R-:W-:Y:S01]  /*1060*/  IMAD.U32 R3, RZ, RZ, UR4 ;  /* 0x00000004ff037e24 */ /* 0x000fe2000f8e00ff */
[----:B------:R-:W-:-:S02]  /*1070*/  LEA.HI R0, R189, R189, RZ, 0x1 ;  /* 0x000000bdbd007211 */ /* 0x000fc400078f08ff */
[--C-:B------:R-:W-:Y:S01]  /*1080*/  LOP3.LUT R4, R174, 0x38, R192.reuse, 0xf8, !PT ;  /* 0x00000038ae047812 */ /* 0x100fe200078ef8c0 */
[----:B------:R-:W-:Y:S01]  /*1090*/  IMAD.IADD R184, R228, 0x1, -R5 ;  /* 0x00000001e4b87824 */ /* 0x000fe200078e0a05 */
[----:B------:R-:W-:Y:S01]  /*10a0*/  LOP3.LUT R11, R173, 0x38, R192, 0xf8, !PT ;  /* 0x00000038ad0b7812 */ /* 0x000fe200078ef8c0 */
[----:B------:R0:W-:Y:S01]  /*10b0*/  STL [R1], R3 ;  /* 0x0000000301007387 */ /* 0x0001e20000100800 */
[----:B------:R-:W-:Y:S01]  /*10c0*/  LOP3.LUT R0, R0, 0x1ffffffe, RZ, 0xc0, !PT ;  /* 0x1ffffffe00007812 */ /* 0x000fe200078ec0ff */
[----:B------:R-:W-:Y:S01]  /*10d0*/  IMAD.SHL.U32 R182, R184, 0x8, RZ ;  /* 0x00000008b8b67824 */ /* 0x000fe200078e00ff */
[----:B------:R-:W-:Y:S02]  /*10e0*/  LOP3.LUT R9, R6, 0xffffe000, RZ, 0xc0, !PT ;  /* 0xffffe00006097812 */ /* 0x000fe400078ec0ff */
[----:B------:R-:W-:Y:S01]  /*10f0*/  LOP3.LUT R4, R4, R175, RZ, 0x3c, !PT ;  /* 0x000000af04047212 */ /* 0x000fe200078e3cff */
[----:B------:R-:W-:Y:S01]  /*1100*/  VIADD R183, R182, 0x40 ;  /* 0x00000040b6b77836 */ /* 0x000fe20000000000 */
[----:B------:R-:W-:Y:S01]  /*1110*/  LOP3.LUT R11, R11, R222, RZ, 0x3c, !PT ;  /* 0x000000de0b0b7212 */ /* 0x000fe200078e3cff */
[----:B------:R-:W-:Y:S01]  /*1120*/  IMAD.IADD R181, R189, 0x1, -R0 ;  /* 0x00000001bdb57824 */ /* 0x000fe200078e0a00 */
[----:B------:R-:W-:-:S02]  /*1130*/  IADD3 R4, R4, R9, R176 ;  /* 0x0000000904047210 */ /* 0x000fc40007ffe0b0 */
[----:B0-----:R-:W-:Y:S01]  /*1140*/  LOP3.LUT R3, R173, 0x38, R18, 0xf8, !PT ;  /* 0x00000038ad037812 */ /* 0x001fe200078ef812 */
[----:B------:R-:W-:Y:S01]  /*1150*/  IMAD R181, R181, 0x8, R224 ;  /* 0x00000008b5b57824 */ /* 0x000fe200078e02e0 */
[----:B------:R-:W-:Y:S02]  /*1160*/  IADD3 R11, R11, R9, R178 ;  /* 0x000000090b0b7210 */ /* 0x000fe40007ffe0b2 */
[----:B------:R-:W-:Y:S02]  /*1170*/  LOP3.LUT R3, R178, R3, R222, 0xf6, !PT ;  /* 0x00000003b2037212 */ /* 0x000fe400078ef6de */
[----:B------:R-:W-:Y:S02]  /*1180*/  SHF.R.S32.HI R227, RZ, 0x1f, R182 ;  /* 0x0000001fffe37819 */ /* 0x000fe400000114b6 */
[----:B------:R-:W-:Y:S02]  /*1190*/  SHF.R.S32.HI R197, RZ, 0x1f, R171 ;  /* 0x0000001fffc57819 */ /* 0x000fe400000114ab */
[----:B------:R-:W-:-:S02]  /*11a0*/  SHF.R.S32.HI R226, RZ, 0x1f, R183 ;  /* 0x0000001fffe27819 */ /* 0x000fc400000114b7 */
[----:B------:R-:W-:Y:S02]  /*11b0*/  SHF.R.S32.HI R195, RZ, 0x1f, R170 ;  /* 0x0000001fffc37819 */ /* 0x000fe400000114aa */
[----:B------:R-:W-:Y:S02]  /*11c0*/  SHF.R.S32.HI R194, RZ, 0x1f, R168 ;  /* 0x0000001fffc27819 */ /* 0x000fe400000114a8 */
[----:B------:R-:W-:Y:S02]  /*11d0*/  SHF.R.S32.HI R193, RZ, 0x1f, R172 ;  /* 0x0000001fffc17819 */ /* 0x000fe400000114ac */
[----:B------:R-:W-:Y:S02]  /*11e0*/  SHF.R.S32.HI R191, RZ, 0x3, R191 ;  /* 0x00000003ffbf7819 */ /* 0x000fe400000114bf */
[----:B------:R-:W-:Y:S02]  /*11f0*/  SHF.R.S32.HI R192, RZ, 0x3, R192 ;  /* 0x00000003ffc07819 */ /* 0x000fe400000114c0 */
[----:B------:R-:W-:-:S02]  /*1200*/  LEA R206, R3, UR4, 0x1 ;  /* 0x0000000403ce7c11 */ /* 0x000fc4000f8e08ff */
[----:B------:R-:W-:Y:S02]  /*1210*/  LEA R207, R207, UR4, 0x1 ;  /* 0x00000004cfcf7c11 */ /* 0x000fe4000f8e08ff */
[----:B------:R-:W-:Y:S02]  /*1220*/  LEA R204, R2, UR4, 0x1 ;  /* 0x0000000402cc7c11 */ /* 0x000fe4000f8e08ff */
[----:B------:R-:W-:Y:S02]  /*1230*/  LEA R205, R4, UR4, 0x1 ;  /* 0x0000000404cd7c11 */ /* 0x000fe4000f8e08ff */
[----:B------:R-:W-:-:S07]  /*1240*/  LEA R202, R11, UR4, 0x1 ;  /* 0x000000040bca7c11 */ /* 0x000fce000f8e08ff */
.L_x_1944:
[----:B------:R-:W-:Y:S01]  /*1250*/  ULDC.64 UR4, c[0x0][0xa28] ;  /* 0x00028a0000047ab9 */ /* 0x000fe20000000a00 */
[----:B0-2---:R-:W0:Y:S01]  /*1260*/  LDC.64 R4, c[0x0][0xa08] ;  /* 0x00028200ff047b82 */ /* 0x005e220000000a00 */
[----:B------:R-:W-:Y:S01]  /*1270*/  ISETP.NE.U32.AND P0, PT, RZ, UR4, PT ;  /* 0x00000004ff007c0c */ /* 0x000fe2000bf05070 */
[----:B------:R-:W-:Y:S01]  /*1280*/  IMAD.MOV.U32 R11, RZ, RZ, RZ ;  /* 0x000000ffff0b7224 */ /* 0x000fe200078e00ff */
[----:B------:R-:W-:Y:S01]  /*1290*/  ULDC.64 UR6, c[0x0][0x208] ;  /* 0x0000820000067ab9 */ /* 0x000fe20000000a00 */
[----:B------:R-:W-:Y:S01]  /*12a0*/  IMAD.MOV.U32 R121, RZ, RZ, RZ ;  /* 0x000000ffff797224 */ /* 0x000fe200078e00ff */
[----:B------:R-:W-:Y:S01]  /*12b0*/  ISETP.NE.AND.EX P0, PT, RZ, UR5, PT, P0 ;  /* 0x00000005ff007c0c */ /* 0x000fe2000bf05300 */
[----:B------:R-:W-:Y:S02]  /*12c0*/  ULDC.64 UR4, c[0x0][0xa18] ;  /* 0x0002860000047ab9 */ /* 0x000fe40000000a00 */
[----:B------:R-:W-:-:S04]  /*12d0*/  ISETP.NE.U32.AND P1, PT, RZ, UR4, PT ;  /* 0x00000004ff007c0c */ /* 0x000fc8000bf25070 */
[----:B------:R-:W-:Y:S01]  /*12e0*/  ISETP.NE.AND.EX P1, PT, RZ, UR5, PT, P1 ;  /* 0x00000005ff007c0c */ /* 0x000fe2000bf25310 */
[----:B------:R-:W-:Y:S02]  /*12f0*/  ULDC.64 UR4, c[0x0][0xa08] ;  /* 0x0002820000047ab9 */ /* 0x000fe40000000a00 */
[----:B------:R-:W-:-:S03]  /*1300*/  ISETP.NE.U32.AND P3, PT, RZ, UR4, PT ;  /* 0x00000004ff007c0c */ /* 0x000fc6000bf65070 */
[----:B---34-:R-:W1:Y:S01]  /*1310*/  @P0 LDC.64 R2, c[0x0][0xa28] ;  /* 0x00028a00ff020b82 */ /* 0x018e620000000a00 */
[----:B------:R-:W-:Y:S01]  /*1320*/  ISETP.NE.AND.EX P3, PT, RZ, UR5, PT, P3 ;  /* 0x00000005ff007c0c */ /* 0x000fe2000bf65330 */
[----:B0-----:R-:W-:-:S06]  /*1330*/  IMAD.WIDE R8, R27, 0x4, R4 ;  /* 0x000000041b087825 */ /* 0x001fcc00078e0204 */
[----:B------:R-:W0:Y:S01]  /*1340*/  @P1 LDC.64 R6, c[0x0][0xa18] ;  /* 0x00028600ff061b82 */ /* 0x000e220000000a00 */
[----:B------:R-:W-:Y:S02]  /*1350*/  ULDC UR4, c[0x0][0x288] ;  /* 0x0000a20000047ab9 */ /* 0x000fe40000000800 */
[----:B------:R-:W-:Y:S01]  /*1360*/  IMAD.U32 R163, RZ, RZ, UR4 ;  /* 0x00000004ffa37e24 */ /* 0x000fe2000f8e00ff */
[----:B------:R-:W-:Y:S02]  /*1370*/  ULDC.64 UR4, c[0x0][0x418] ;  /* 0x0001060000047ab9 */ /* 0x000fe40000000a00 */
[----:B------:R-:W-:Y:S01]  /*1380*/  UISETP.NE.U32.AND UP0, UPT, UR4, URZ, UPT ;  /* 0x0000003f0400728c */ /* 0x000fe2000bf05070 */
[----:B------:R2:W5:Y:S03]  /*1390*/  @P3 LDG.E R121, desc[UR6][R8.64] ;  /* 0x0000000608793981 */ /* 0x000566000c1e1900 */
[----:B------:R-:W-:-:S03]  /*13a0*/  UISETP.NE.AND.EX UP0, UPT, UR5, URZ, UPT, UP0 ;  /* 0x0000003f0500728c */ /* 0x000fc6000bf05300 */
[----:B------:R-:W-:Y:S01]  /*13b0*/  ULDC.64 UR4, c[0x0][0xa20] ;  /* 0x0002880000047ab9 */ /* 0x000fe20000000a00 */
[----:B-1----:R-:W-:Y:S01]  /*13c0*/  @P0 IMAD.WIDE R2, R27, 0x4, R2 ;  /* 0x000000041b020825 */ /* 0x002fe200078e0202 */
[----:B------:R-:W-:-:S04]  /*13d0*/  ISETP.NE.U32.AND P2, PT, RZ, UR4, PT ;  /* 0x00000004ff007c0c */ /* 0x000fc8000bf45070 */
[----:B------:R2:W5:Y:S01]  /*13e0*/  @P0 LDG.E R11, desc[UR6][R2.64] ;  /* 0x00000006020b0981 */ /* 0x000562000c1e1900 */
[----:B0-----:R-:W-:-:S05]  /*13f0*/  @P1 IMAD.WIDE R4, R27, 0x4, R6 ;  /* 0x000000041b041825 */ /* 0x001fca00078e0206 */
[----:B------:R2:W5:Y:S01]  /*1400*/  @P1 LDG.E R163, desc[UR6][R4.64] ;  /* 0x0000000604a31981 */ /* 0x000562000c1e1900 */
[----:B------:R-:W-:Y:S02]  /*1410*/  ULDC UR6, c[0x0][0x424] ;  /* 0x0001090000067ab9 */ /* 0x000fe40000000800 */
[----:B------:R-:W-:Y:S01]  /*1420*/  USEL UR4, UR6, 0x1, UP0 ;  /* 0x0000000106047887 */ /* 0x000fe20008000000 */
[----:B------:R-:W-:Y:S02]  /*1430*/  ISETP.NE.AND.EX P2, PT, RZ, UR5, PT, P2 ;  /* 0x00000005ff007c0c */ /* 0x000fe4000bf45320 */
[----:B------:R-:W-:Y:S01]  /*1440*/  ULDC UR6, c[0x0][0x2f0] ;  /* 0x0000bc0000067ab9 */ /* 0x000fe20000000800 */
[----:B------:R-:W-:Y:S01]  /*1450*/  ULDC UR7, c[0x0][0x348] ;  /* 0x0000d20000077ab9 */ /* 0x000fe20000000800 */
[----:B------:R-:W-:Y:S01]  /*1460*/  UIMAD UR6, UR4, UR6, URZ ;  /* 0x00000006040672a4 */ /* 0x000fe2000f8e023f */
[----:B------:R-:W-:Y:S02]  /*1470*/  IMAD.MOV.U32 R185, RZ, RZ, R26 ;  /* 0x000000ffffb97224 */ /* 0x000fe400078e001a */
[----:B------:R-:W-:Y:S01]  /*1480*/  IMAD.MOV.U32 R186, RZ, RZ, R27 ;  /* 0x000000ffffba7224 */ /* 0x000fe200078e001b */
[----:B--2---:R-:W-:Y:S08]  /*1490*/  @P1 BRA `(.L_x_1659) ;  /* 0x0000000000281947 */ /* 0x004ff00003800000 */
[----:B------:R-:W-:Y:S02]  /*14a0*/  ULDC.64 UR4, c[0x0][0xa00] ;  /* 0x0002800000047ab9 */ /* 0x000fe40000000a00 */
[----:B------:R-:W-:-:S04]  /*14b0*/  ISETP.NE.U32.AND P0, PT, RZ, UR4, PT ;  /* 0x00000004ff007c0c */ /* 0x000fc8000bf05070 */
[----:B------:R-:W-:-:S13]  /*14c0*/  ISETP.NE.AND.EX P0, PT, RZ, UR5, PT, P0 ;  /* 0x00000005ff007c0c */ /* 0x000fda000bf05300 */
[----:B------:R-:W-:Y:S05]  /*14d0*/  @!P0 BRA `(.L_x_1659) ;  /* 0x0000000000188947 */ /* 0x000fea0003800000 */
[----:B------:R-:W0:Y:S01]  /*14e0*/  LDC.64 R2, c[0x0][0xa00] ;  /* 0x00028000ff027b82 */ /* 0x000e220000000a00 */
[----:B------:R-:W-:Y:S01]  /*14f0*/  ULDC.64 UR4, c[0x0][0x208] ;  /* 0x0000820000047ab9 */ /* 0x000fe20000000a00 */
[----:B0-----:R-:W-:-:S05]  /*1500*/  IMAD.WIDE R2, R27, 0x4, R2 ;  /* 0x000000041b027825 */ /* 0x001fca00078e0202 */
[----:B-----5:R-:W2:Y:S04]  /*1510*/  LDG.E R163, desc[UR4][R2.64] ;  /* 0x0000000402a37981 */ /* 0x020ea8000c1e1900 */
[----:B------:R-:W2:Y:S02]  /*1520*/  LDG.E R0, desc[UR4][R2.64+0x4] ;  /* 0x0000040402007981 */ /* 0x000ea4000c1e1900 */
[----:B--2---:R-:W-:-:S07]  /*1530*/  IMAD.IADD R163, R0, 0x1, -R163 ;  /* 0x0000000100a37824 */ /* 0x004fce00078e0aa3 */
.L_x_1659:
[----:B------:R-:W-:Y:S02]  /*1540*/  IMAD.U32 R24, RZ, RZ, UR7 ;  /* 0x00000007ff187e24 */ /* 0x000fe4000f8e00ff */
[----:B------:R-:W-:Y:S01]  /*1550*/  IMAD.U32 R28, RZ, RZ, UR6 ;  /* 0x00000006ff1c7e24 */ /* 0x000fe2000f8e00ff */
[----:B------:R-:W-:Y:S06]  /*1560*/  @!P2 BRA `(.L_x_1660) ;  /* 0x000000000014a947 */ /* 0x000fec0003800000 */
[----:B------:R-:W0:Y:S01]  /*1570*/  LDC.64 R2, c[0x0][0xa20] ;  /* 0x00028800ff027b82 */ /* 0x000e220000000a00 */
[----:B------:R-:W-:Y:S01]  /*1580*/  ULDC.64 UR4, c[0x0][0x208] ;  /* 0x0000820000047ab9 */ /* 0x000fe20000000a00 */
[----:B0-----:R-:W-:-:S05]  /*1590*/  IMAD.WIDE R2, R27, 0x4, R2 ;  /* 0x000000041b027825 */ /* 0x001fca00078e0202 */
[----:B------:R0:W5:Y:S01]  /*15a0*/  LDG.E R28, desc[UR4][R2.64] ;  /* 0x00000004021c7981 */ /* 0x000162000c1e1900 */
[----:B------:R-:W-:Y:S05]  /*15b0*/  BRA `(.L_x_1661) ;  /* 0x0000000000147947 */ /* 0x000fea0003800000 */
.L_x_1660:
[----:B------:R-:W-:Y:S05]  /*15c0*/  @!P3 BRA `(.L_x_1661) ;  /* 0x000000000010b947 */ /* 0x000fea0003800000 */
[----:B------:R-:W-:Y:S02]  /*15d0*/  ULDC.64 UR4, c[0x0][0x208] ;  /* 0x0000820000047ab9 */ /* 0x000fe40000000a00 */
[----:B------:R-:W2:Y:S04]  /*15e0*/  LDG.E R3, desc[UR4][R8.64] ;  /* 0x0000000408037981 */ /* 0x000ea8000c1e1900 */
[----:B------:R-:W2:Y:S02]  /*15f0*/  LDG.E R28, desc[UR4][R8.64+0x4] ;  /* 0x00000404081c7981 */ /* 0x000ea4000c1e1900 */
[----:B--2---:R-:W-:-:S07]  /*1600*/  IMAD.IADD R28, R28, 0x1, -R3 ;  /* 0x000000011c1c7824 */ /* 0x004fce00078e0a03 */
.L_x_1661:
[----:B------:R-:W-:Y:S01]  /*1610*/  ULDC.64 UR4, c[0x0][0xa10] ;  /* 0x0002840000047ab9 */ /* 0x000fe20000000a00 */
[----:B------:R-:W-:Y:S01]  /*1620*/  ULDC.64 UR6, c[0x0][0x208] ;  /* 0x0000820000067ab9 */ /* 0x000fe20000000a00 */
[----:B------:R-:W-:Y:S01]  /*1630*/  ISETP.NE.U32.AND P0, PT, RZ, UR4, PT ;  /* 0x00000004ff007c0c */ /* 0x000fe2000bf05070 */
[----:B------:R-:W1:Y:S03]  /*1640*/  LDC R6, c[0x0][0x448] ;  /* 0x00011200ff067b82 */ /* 0x000e660000000800 */
[----:B------:R-:W-:Y:S01]  /*1650*/  ISETP.NE.AND.EX P0, PT, RZ, UR5, PT, P0 ;  /* 0x00000005ff007c0c */ /* 0x000fe2000bf05300 */
[----:B------:R-:W-:Y:S02]  /*1660*/  ULDC.64 UR4, c[0x0][0xa30] ;  /* 0x00028c0000047ab9 */ /* 0x000fe40000000a00 */
[----:B------:R-:W-:Y:S01]  /*1670*/  ISETP.NE.U32.AND P1, PT, RZ, UR4, PT ;  /* 0x00000004ff007c0c */ /* 0x000fe2000bf25070 */
[----:B-----5:R-:W-:Y:S01]  /*1680*/  IMAD.MOV.U32 R147, RZ, RZ, R28 ;  /* 0x000000ffff937224 */ /* 0x020fe200078e001c */
[----:B------:R-:W2:Y:S02]  /*1690*/  LDC.64 R12, c[0x0][0x9e0] ;  /* 0x00027800ff0c7b82 */ /* 0x000ea40000000a00 */
[----:B------:R-:W-:-:S06]  /*16a0*/  ISETP.NE.AND.EX P1, PT, RZ, UR5, PT, P1 ;  /* 0x00000005ff007c0c */ /* 0x000fcc000bf25310 */
[----:B0-----:R-:W0:Y:S08]  /*16b0*/  @P0 LDC.64 R2, c[0x0][0xa10] ;  /* 0x00028400ff020b82 */ /* 0x001e300000000a00 */
[----:B------:R-:W3:Y:S01]  /*16c0*/  @P1 LDC.64 R4, c[0x0][0xa30] ;  /* 0x00028c00ff041b82 */ /* 0x000ee20000000a00 */
[----:B0-----:R-:W-:-:S05]  /*16d0*/  @P0 IMAD.WIDE R2, R27, 0x4, R2 ;  /* 0x000000041b020825 */ /* 0x001fca00078e0202 */
[----:B------:R-:W4:Y:S04]  /*16e0*/  @P0 LDG.E R0, desc[UR6][R2.64] ;  /* 0x0000000602000981 */ /* 0x000f28000c1e1900 */
[----:B------:R0:W4:Y:S01]  /*16f0*/  @P0 LDG.E R7, desc[UR6][R2.64+0x4] ;  /* 0x0000040602070981 */ /* 0x000122000c1e1900 */
[----:B---3--:R-:W-:-:S05]  /*1700*/  @P1 IMAD.WIDE R4, R27, 0x4, R4 ;  /* 0x000000041b041825 */ /* 0x008fca00078e0204 */
[----:B------:R3:W5:Y:S01]  /*1710*/  @P1 LDG.E R147, desc[UR6][R4.64] ;  /* 0x0000000604931981 */ /* 0x000762000c1e1900 */
[----:B-1----:R-:W-:Y:S01]  /*1720*/  ISETP.NE.AND P1, PT, R6, 0x1, PT ;  /* 0x000000010600780c */ /* 0x002fe20003f25270 */
[----:B------:R-:W-:Y:S01]  /*1730*/  IMAD.SHL.U32 R177, R25, 0x80, RZ ;  /* 0x0000008019b17824 */ /* 0x000fe200078e00ff */
[----:B--2---:R-:W-:Y:S01]  /*1740*/  ISETP.GE.AND P2, PT, R13, 0x1, PT ;  /* 0x000000010d00780c */ /* 0x004fe20003f46270 */
[----:B------:R-:W-:Y:S02]  /*1750*/  IMAD.IADD R11, R28, 0x1, -R11 ;  /* 0x000000011c0b7824 */ /* 0x000fe400078e0a0b */
[----:B0-----:R-:W-:-:S08]  /*1760*/  VIADD R2, R177, 0x7f ;  /* 0x0000007fb1027836 */ /* 0x001fd00000000000 */
[----:B------:R-:W0:Y:S08]  /*1770*/  @P1 LDC R9, c[0x0][0x44c] ;  /* 0x00011300ff091b82 */ /* 0x000e300000000800 */
[----:B------:R-:W1:Y:S01]  /*1780*/  @P1 LDC R6, c[0x0][0x450] ;  /* 0x00011400ff061b82 */ /* 0x000e620000000800 */
[----:B0-----:R-:W-:-:S05]  /*1790*/  @P1 IMAD.HI.U32 R3, R2, R9, RZ ;  /* 0x0000000902031227 */ /* 0x001fca00078e00ff */
[----:B-1----:R-:W-:Y:S01]  /*17a0*/  @P1 SHF.R.U32.HI R2, RZ, R6, R3 ;  /* 0x00000006ff021219 */ /* 0x002fe20000011603 */
[----:B----4-:R-:W-:-:S04]  /*17b0*/  @P0 IMAD.IADD R24, R7, 0x1, -R0 ;  /* 0x0000000107180824 */ /* 0x010fc800078e0a00 */
[----:B------:R-:W-:-:S04]  /*17c0*/  IMAD.IADD R164, R11, 0x1, R24 ;  /* 0x000000010ba47824 */ /* 0x000fc800078e0218 */
[C---:B------:R-:W-:Y:S01]  /*17d0*/  VIADD R0, R164.reuse, 0x5f ;  /* 0x0000005fa4007836 */ /* 0x040fe20000000000 */
[----:B------:R-:W-:-:S03]  /*17e0*/  IADD3 R3, R164, 0x1, -R163 ;  /* 0x00000001a4037810 */ /* 0x000fc60007ffe8a3 */
[----:B------:R-:W-:-:S04]  /*17f0*/  IMAD.HI R0, R0, 0x2aaaaaab, RZ ;  /* 0x2aaaaaab00007827 */ /* 0x000fc800078e02ff */
[----:B------:R-:W-:Y:S01]  /*1800*/  IMAD.IADD R3, R3, 0x1, R2 ;  /* 0x0000000103037824 */ /* 0x000fe200078e0202 */
[----:B------:R-:W-:-:S04]  /*1810*/  SHF.R.U32.HI R153, RZ, 0x1f, R0 ;  /* 0x0000001fff997819 */ /* 0x000fc80000011600 */
[----:B------:R-:W-:Y:S01]  /*1820*/  LEA.HI.SX32 R153, R0, R153, 0x1c ;  /* 0x0000009900997211 */ /* 0x000fe200078fe2ff */
[----:B------:R-:W-:Y:S01]  /*1830*/  IMAD.IADD R0, R3, 0x1, R12 ;  /* 0x0000000103007824 */ /* 0x000fe200078e020c */
[----:B---3--:R-:W-:Y:S06]  /*1840*/  @!P2 BRA `(.L_x_1662) ;  /* 0x000000000048a947 */ /* 0x008fec0003800000 */
[C---:B------:R-:W-:Y:S01]  /*1850*/  ISETP.GT.AND P0, PT, R3.reuse, RZ, PT ;  /* 0x000000ff0300720c */ /* 0x040fe20003f04270 */
[----:B------:R-:W-:Y:S01]  /*1860*/  BSSY B0, `(.L_x_1663) ;  /* 0x000000e000007945 */ /* 0x000fe20003800000 */
[----:B------:R-:W-:-:S11]  /*1870*/  VIADD R2, R3, 0xffffffff ;  /* 0xffffffff03027836 */ /* 0x000fd60000000000 */
        /* <DEDUP_REMOVED lines=8> */
.L_x_1664:
[----:B------:R-:W-:-:S13]  /*1900*/  ISETP.NE.AND P0, PT, R13, 0x1, PT ;  /* 0x000000010d00780c */ /* 0x000fda0003f05270 */
[----:B------:R-:W0:Y:S02]  /*1910*/  @P0 LDC.64 R4, c[0x0][0x9e8] ;  /* 0x00027a00ff040b82 */ /* 0x000e240000000a00 */
[----:B0-----:R-:W-:-:S05]  /*1920*/  @P0 IMAD.HI.U32 R4, R2, R4, RZ ;  /* 0x0000000402040227 */ /* 0x001fca00078e00ff */
[----:B------:R-:W-:-:S07]  /*1930*/  @P0 SHF.R.U32.HI R2, RZ, R5, R4 ;  /* 0x00000005ff020219 */ /* 0x000fce0000011604 */
.L_x_1665:
[----:B------:R-:W-:Y:S05]  /*1940*/  BSYNC B0 ;  /* 0x0000000000007941 */ /* 0x000fea0003800000 */
.L_x_1663:
[----:B------:R-:W-:-:S05]  /*1950*/  IMAD R3, R2, R13, R13 ;  /* 0x0000000d02037224 */ /* 0x000fca00078e020d */
[----:B------:R-:W-:-:S07]  /*1960*/  VIMNMX R0, R0, R3, PT ;  /* 0x0000000300007248 */ /* 0x000fce0003fe0100 */
.L_x_1662:
[----:B------:R-:W0:Y:S01]  /*1970*/  @P1 LDC R2, c[0x0][0x44c] ;  /* 0x00011300ff021b82 */ /* 0x000e220000000800 */
[----:B------:R-:W-:Y:S01]  /*1980*/  IMAD.MOV.U32 R3, RZ, RZ, R177 ;  /* 0x000000ffff037224 */ /* 0x000fe200078e00b1 */
[----:B------:R-:W-:Y:S01]  /*1990*/  ULDC UR4, c[0x0][0x9dc] ;  /* 0x0002770000047ab9 */ /* 0x000fe20000000800 */
[----:B------:R-:W-:-:S05]  /*19a0*/  IMAD.IADD R152, R164, 0x1, -R163 ;  /* 0x00000001a4987824 */ /* 0x000fca00078e0aa3 */
[----:B------:R-:W1:Y:S01]  /*19b0*/  @P1 LDC R5, c[0x0][0x450] ;  /* 0x00011400ff051b82 */ /* 0x000e620000000800 */
[----:B0-----:R-:W-:-:S05]  /*19c0*/  @P1 IMAD.HI.U32 R2, R177, R2, RZ ;  /* 0x00000002b1021227 */ /* 0x001fca00078e00ff */
[----:B-1----:R-:W-:-:S05]  /*19d0*/  @P1 SHF.R.U32.HI R3, RZ, R5, R2 ;  /* 0x00000005ff031219 */ /* 0x002fca0000011602 */
[----:B------:R-:W-:-:S04]  /*19e0*/  IMAD.IADD R2, R152, 0x1, R3 ;  /* 0x0000000198027824 */ /* 0x000fc800078e0203 */
[----:B------:R-:W-:Y:S01]  /*19f0*/  VIADD R3, R2, -UR4 ;  /* 0x8000000402037c36 */ /* 0x000fe20008000000 */
[----:B------:R-:W-:Y:S06]  /*1a00*/  @!P2 BRA `(.L_x_1666) ;  /* 0x000000000044a947 */ /* 0x000fec0003800000 */
[----:B------:R-:W-:Y:S01]  /*1a10*/  ISETP.GT.AND P0, PT, R2, -0x1, PT ;  /* 0xffffffff0200780c */ /* 0x000fe20003f04270 */
[----:B------:R-:W-:-:S12]  /*1a20*/  BSSY B0, `(.L_x_1667) ;  /* 0x000000d000007945 */ /* 0x000fd80003800000 */
        /* <DEDUP_REMOVED lines=8> */
.L_x_1668:
[----:B------:R-:W-:-:S13]  /*1ab0*/  ISETP.NE.AND P0, PT, R13, 0x1, PT ;  /* 0x000000010d00780c */ /* 0x000fda0003f05270 */
[----:B------:R-:W0:Y:S02]  /*1ac0*/  @P0 LDC.64 R4, c[0x0][0x9e8] ;  /* 0x00027a00ff040b82 */ /* 0x000e240000000a00 */
[----:B0-----:R-:W-:-:S05]  /*1ad0*/  @P0 IMAD.HI.U32 R4, R2, R4, RZ ;  /* 0x0000000402040227 */ /* 0x001fca00078e00ff */
[----:B------:R-:W-:-:S07]  /*1ae0*/  @P0 SHF.R.U32.HI R2, RZ, R5, R4 ;  /* 0x00000005ff020219 */ /* 0x000fce0000011604 */
.L_x_1669:
[----:B------:R-:W-:Y:S05]  /*1af0*/  BSYNC B0 ;  /* 0x0000000000007941 */ /* 0x000fea0003800000 */
.L_x_1667:
[----:B------:R-:W-:-:S05]  /*1b00*/  IMAD R2, R2, R13, RZ ;  /* 0x0000000d02027224 */ /* 0x000fca00078e02ff */
[----:B------:R-:W-:-:S07]  /*1b10*/  VIMNMX R3, R3, R2, !PT ;  /* 0x0000000203037248 */ /* 0x000fce0007fe0100 */
.L_x_1666:
[----:B------:R-:W-:Y:S01]  /*1b20*/  VIADD R0, R0, 0x5f ;  /* 0x0000005f00007836 */ /* 0x000fe20000000000 */
[----:B------:R-:W-:Y:S01]  /*1b30*/  PLOP3.LUT P2, PT, PT, PT, PT, 0x80, 0x0 ;  /* 0x000000000000781c */ /* 0x000fe20003f4f070 */
[----:B------:R-:W-:-:S04]  /*1b40*/  IMAD.HI R2, R3, 0x2aaaaaab, RZ ;  /* 0x2aaaaaab03027827 */ /* 0x000fc800078e02ff */
[----:B------:R-:W-:Y:S01]  /*1b50*/  IMAD.HI R0, R0, 0x2aaaaaab, RZ ;  /* 0x2aaaaaab00007827 */ /* 0x000fe200078e02ff */
[----:B------:R-:W-:-:S04]  /*1b60*/  SHF.R.U32.HI R5, RZ, 0x1f, R2 ;  /* 0x0000001fff057819 */ /* 0x000fc80000011602 */
[----:B------:R-:W-:Y:S02]  /*1b70*/  SHF.R.U32.HI R3, RZ, 0x1f, R0 ;  /* 0x0000001fff037819 */ /* 0x000fe40000011600 */
[----:B------:R-:W-:Y:S02]  /*1b80*/  LEA.HI.SX32 R5, R2, R5, 0x1c ;  /* 0x0000000502057211 */ /* 0x000fe400078fe2ff */
[----:B------:R-:W-:Y:S02]  /*1b90*/  LEA.HI.SX32 R0, R0, R3, 0x1c ;  /* 0x0000000300007211 */ /* 0x000fe400078fe2ff */
[----:B------:R-:W-:Y:S02]  /*1ba0*/  VIMNMX R5, RZ, R5, !PT ;  /* 0x00000005ff057248 */ /* 0x000fe40007fe0100 */
[----:B------:R-:W-:-:S03]  /*1bb0*/  VIMNMX R0, R153, R0, PT ;  /* 0x0000000099007248 */ /* 0x000fc60003fe0100 */
[--C-:B------:R-:W-:Y:S02]  /*1bc0*/  IMAD R5, R5, 0x60, -R11.reuse ;  /* 0x0000006005057824 */ /* 0x100fe400078e0a0b */
[----:B------:R-:W-:-:S03]  /*1bd0*/  IMAD R3, R0, 0x60, -R11 ;  /* 0x0000006000037824 */ /* 0x000fc600078e0a0b */
[----:B------:R-:W-:Y:S02]  /*1be0*/  VIMNMX R5, RZ, R5, !PT ;  /* 0x00000005ff057248 */ /* 0x000fe40007fe0100 */
[----:B------:R-:W-:-:S03]  /*1bf0*/  VIMNMX R0, R3, R24, PT ;  /* 0x0000001803007248 */ /* 0x000fc60003fe0100 */
[----:B------:R-:W-:Y:S01]  /*1c00*/  IMAD.WIDE.U32 R2, R5, -0x55555555, RZ ;  /* 0xaaaaaaab05027825 */ /* 0x000fe200078e00ff */
[----:B------:R-:W-:-:S04]  /*1c10*/  ISETP.GT.AND P0, PT, R0, R5, PT ;  /* 0x000000050000720c */ /* 0x000fc80003f04270 */
[----:B------:R-:W-:-:S05]  /*1c20*/  SHF.R.U32.HI R123, RZ, 0x6, R3 ;  /* 0x00000006ff7b7819 */ /* 0x000fca0000011603 */
[----:B------:R-:W-:-:S04]  /*1c30*/  IMAD.MOV.U32 R2, RZ, RZ, R123 ;  /* 0x000000ffff027224 */ /* 0x000fc800078e007b */
[----:B------:R-:W-:-:S04]  /*1c40*/  @P0 VIADD R0, R0, 0x5f ;  /* 0x0000005f00000836 */ /* 0x000fc80000000000 */
[----:B------:R-:W-:-:S05]  /*1c50*/  @P0 IMAD.HI R0, R0, 0x2aaaaaab, RZ ;  /* 0x2aaaaaab00000827 */ /* 0x000fca00078e02ff */
[----:B------:R-:W-:-:S04]  /*1c60*/  @P0 SHF.R.U32.HI R3, RZ, 0x1f, R0 ;  /* 0x0000001fff030819 */ /* 0x000fc80000011600 */
[----:B------:R-:W-:-:S04]  /*1c70*/  @P0 LEA.HI.SX32 R2, R0, R3, 0x1c ;  /* 0x0000000300020211 */ /* 0x000fc800078fe2ff */
[----:B------:R-:W-:-:S13]  /*1c80*/  ISETP.GT.AND P0, PT, R2, R123, PT ;  /* 0x0000007b0200720c */ /* 0x000fda0003f04270 */
[----:B------:R-:W-:Y:S05]  /*1c90*/  @!P0 BRA `(.L_x_1670) ;  /* 0x00000090007c8947 */ /* 0x000fea0003800000 */
        /* <DEDUP_REMOVED lines=20> */
.L_x_1672:
[----:B------:R-:W-:Y:S05]  /*1de0*/  BSYNC B6 ;  /* 0x0000000000067941 */ /* 0x000fea0003800000 */
.L_x_1671:
        /* <DEDUP_REMOVED lines=20> */
.L_x_1674:
[----:B------:R-:W-:Y:S05]  /*1f30*/  BSYNC B6 ;  /* 0x0000000000067941 */ /* 0x000fea0003800000 */
.L_x_1673:
[----:B------:R-:W-:Y:S01]  /*1f40*/  ULDC.64 UR4, c[0x0][0x9f8] ;  /* 0x00027e0000047ab9 */ /* 0x000fe20000000a00 */
[----:B------:R-:W-:Y:S01]  /*1f50*/  ULDC.64 UR6, c[0x0][0x208] ;  /* 0x0000820000067ab9 */ /* 0x000fe20000000a00 */
[----:B------:R-:W-:Y:S01]  /*1f60*/  ISETP.NE.U32.AND P0, PT, RZ, UR4, PT ;  /* 0x00000004ff007c0c */ /* 0x000fe2000bf05070 */
[----:B------:R-:W2:Y:S01]  /*1f70*/  LDL.LU R20, [R1+0x4] ;  /* 0x0000040001147983 */ /* 0x000ea20000300800 */
[----:B------:R-:W0:Y:S02]  /*1f80*/  LDC.64 R90, c[0x0][0x300] ;  /* 0x0000c000ff5a7b82 */ /* 0x000e240000000a00 */
[----:B------:R-:W-:Y:S01]  /*1f90*/  ISETP.NE.AND.EX P0, PT, RZ, UR5, PT, P0 ;  /* 0x00000005ff007c0c */ /* 0x000fe2000bf05300 */
[----:B------:R-:W-:Y:S01]  /*1fa0*/  ULDC.64 UR4, c[0x0][0x330] ;  /* 0x0000cc0000047ab9 */ /* 0x000fe20000000a00 */
[----:B------:R-:W-:Y:S01]  /*1fb0*/  SHF.R.S32.HI R8, RZ, 0x1f, R26 ;  /* 0x0000001fff087819 */ /* 0x000fe2000001141a */
[C---:B------:R-:W-:Y:S01]  /*1fc0*/  VIADD R0, R18.reuse, 0x80 ;  /* 0x0000008012007836 */ /* 0x040fe20000000000 */
[----:B------:R-:W-:Y:S01]  /*1fd0*/  SHF.R.S32.HI R19, RZ, 0x1f, R18 ;  /* 0x0000001fff137819 */ /* 0x000fe20000011412 */
[----:B------:R-:W-:Y:S01]  /*1fe0*/  VIADD R3, R18, 0xa0 ;  /* 0x000000a012037836 */ /* 0x000fe20000000000 */
[----:B------:R-:W1:Y:S08]  /*1ff0*/  LDC.64 R102, c[0x0][0x3f8] ;  /* 0x0000fe00ff667b82 */ /* 0x000e700000000a00 */
[----:B------:R-:W3:Y:S01]  /*2000*/  @P0 LDC.64 R4, c[0x0][0x9f8] ;  /* 0x00027e00ff040b82 */ /* 0x000ee20000000a00 */
[----:B------:R-:W-:-:S02]  /*2010*/  IMAD.IADD R121, R121, 0x1, R28 ;  /* 0x0000000179797824 */ /* 0x000fc400078e021c */
[----:B------:R-:W-:Y:S01]  /*2020*/  VIADD R85, R18, 0x60 ;  /* 0x0000006012557836 */ /* 0x000fe20000000000 */
[----:B------:R-:W-:-:S04]  /*2030*/  SHF.R.S32.HI R149, RZ, 0x1f, R162 ;  /* 0x0000001fff957819 */ /* 0x000fc800000114a2 */
[----:B------:R-:W4:Y:S08]  /*2040*/  LDC R21, c[0x0][0x3f4] ;  /* 0x0000fd00ff157b82 */ /* 0x000f300000000800 */
[----:B------:R-:W4:Y:S01]  /*2050*/  LDC.64 R96, c[0x0][0x408] ;  /* 0x00010200ff607b82 */ /* 0x000f220000000a00 */
[----:B---3--:R-:W-:-:S05]  /*2060*/  @P0 IMAD.WIDE R4, R27, 0x4, R4 ;  /* 0x000000041b040825 */ /* 0x008fca00078e0204 */
[----:B------:R3:W2:Y:S01]  /*2070*/  @P0 LDG.E R27, desc[UR6][R4.64] ;  /* 0x00000006041b0981 */ /* 0x0006a2000c1e1900 */
[----:B------:R-:W-:Y:S01]  /*2080*/  ULDC UR6, c[0x0][0x2f4] ;  /* 0x0000bd0000067ab9 */ /* 0x000fe20000000800 */
[----:B------:R-:W-:Y:S01]  /*2090*/  IMAD R7, R8, UR4, RZ ;  /* 0x0000000408077c24 */ /* 0x000fe2000f8e02ff */
[----:B------:R-:W-:Y:S01]  /*20a0*/  ISETP.GE.AND P1, PT, R165, UR6, PT ;  /* 0x00000006a5007c0c */ /* 0x000fe2000bf26270 */
[----:B------:R-:W-:Y:S01]  /*20b0*/  IMAD.WIDE.U32 R88, R26, UR4, R18 ;  /* 0x000000041a587c25 */ /* 0x000fe2000f8e0012 */
[----:B------:R-:W-:Y:S01]  /*20c0*/  ISETP.GE.AND P0, PT, R18, UR6, PT ;  /* 0x0000000612007c0c */ /* 0x000fe2000bf06270 */
[----:B------:R-:W4:Y:S01]  /*20d0*/  S2R R154, SR_TID.X ;  /* 0x00000000009a7919 */ /* 0x000f220000002100 */
[----:B------:R-:W-:Y:S01]  /*20e0*/  ISETP.GE.AND P3, PT, R0, UR6, PT ;  /* 0x0000000600007c0c */ /* 0x000fe2000bf66270 */
[----:B------:R-:W-:Y:S01]  /*20f0*/  IMAD R7, R26, UR5, R7 ;  /* 0x000000051a077c24 */ /* 0x000fe2000f8e0207 */
[----:B------:R-:W-:Y:S01]  /*2100*/  ISETP.GE.AND P2, PT, R3, UR6, PT ;  /* 0x0000000603007c0c */ /* 0x000fe2000bf46270 */
[----:B------:R-:W-:Y:S01]  /*2110*/  ULDC.64 UR4, c[0x0][0xa08] ;  /* 0x0002820000047ab9 */ /* 0x000fe20000000a00 */
[----:B---3--:R-:W-:Y:S01]  /*2120*/  SEL R4, RZ, 0xffffffff, P1 ;  /* 0xffffffffff047807 */ /* 0x008fe20000800000 */
[----:B------:R-:W-:Y:S01]  /*2130*/  IMAD.IADD R89, R89, 0x1, R7 ;  /* 0x0000000159597824 */ /* 0x000fe200078e0207 */
[----:B------:R-:W-:Y:S01]  /*2140*/  SHF.R.S32.HI R0, RZ, 0x1f, R121 ;  /* 0x0000001fff007819 */ /* 0x000fe20000011479 */
[----:B-1----:R-:W-:Y:S01]  /*2150*/  IMAD.WIDE.U32 R100, R162, R102, R18 ;  /* 0x00000066a2647225 */ /* 0x002fe200078e0012 */
[----:B------:R-:W-:-:S02]  /*2160*/  SEL R3, RZ, 0x1, P0 ;  /* 0x00000001ff037807 */ /* 0x000fc40000000000 */
[----:B------:R-:W-:Y:S01]  /*2170*/  ISETP.GE.AND P0, PT, R166, UR6, PT ;  /* 0x00000006a6007c0c */ /* 0x000fe2000bf06270 */
[----:B------:R-:W-:Y:S01]  /*2180*/  IMAD.SHL.U32 R4, R4, 0x2, RZ ;  /* 0x0000000204047824 */ /* 0x000fe200078e00ff */
[----:B------:R-:W-:Y:S01]  /*2190*/  ISETP.GE.AND P1, PT, R85, UR6, PT ;  /* 0x0000000655007c0c */ /* 0x000fe2000bf26270 */
[-C--:B0-----:R-:W-:Y:S01]  /*21a0*/  IMAD R10, R0, R90.reuse, RZ ;  /* 0x0000005a000a7224 */ /* 0x081fe200078e02ff */
[----:B------:R-:W-:Y:S01]  /*21b0*/  SEL R6, RZ, 0x4, P0 ;  /* 0x00000004ff067807 */ /* 0x000fe20000000000 */
[----:B------:R-:W-:Y:S01]  /*21c0*/  ULDC.64 UR6, c[0x0][0x308] ;  /* 0x0000c20000067ab9 */ /* 0x000fe20000000a00 */
[----:B------:R-:W-:Y:S01]  /*21d0*/  LOP3.LUT R3, R4, 0x2, R3, 0xe2, !PT ;  /* 0x0000000204037812 */ /* 0x000fe200078ee203 */
[C---:B------:R-:W-:Y:S01]  /*21e0*/  IMAD.WIDE.U32 R4, R121.reuse, R90, RZ ;  /* 0x0000005a79047225 */ /* 0x040fe200078e00ff */
[----:B------:R-:W-:Y:S02]  /*21f0*/  SEL R7, RZ, 0x8, P1 ;  /* 0x00000008ff077807 */ /* 0x000fe40000800000 */
[----:B------:R-:W-:Y:S01]  /*2200*/  ISETP.NE.U32.AND P0, PT, RZ, UR4, PT ;  /* 0x00000004ff007c0c */ /* 0x000fe2000bf05070 */
[----:B------:R-:W-:Y:S01]  /*2210*/  IMAD R9, R121, R91, R10 ;  /* 0x0000005b79097224 */ /* 0x000fe200078e020a */
[----:B------:R-:W-:Y:S01]  /*2220*/  LOP3.LUT R3, R7, R3, R6, 0xfe, !PT ;  /* 0x0000000307037212 */ /* 0x000fe200078efe06 */
[----:B------:R-:W-:Y:S01]  /*2230*/  IMAD R7, R8, UR6, RZ ;  /* 0x0000000608077c24 */ /* 0x000fe2000f8e02ff */
[----:B------:R-:W-:Y:S01]  /*2240*/  SEL R6, RZ, 0x10, P3 ;  /* 0x00000010ff067807 */ /* 0x000fe20001800000 */
[----:B------:R-:W-:Y:S01]  /*2250*/  IMAD.IADD R5, R5, 0x1, R9 ;  /* 0x0000000105057824 */ /* 0x000fe200078e0209 */
[----:B------:R-:W-:Y:S01]  /*2260*/  ISETP.NE.AND.EX P0, PT, RZ, UR5, PT, P0 ;  /* 0x00000005ff007c0c */ /* 0x000fe2000bf05300 */
[C---:B------:R-:W-:Y:S01]  /*2270*/  IMAD R7, R26.reuse, UR7, R7 ;  /* 0x000000071a077c24 */ /* 0x040fe2000f8e0207 */
[----:B------:R-:W-:Y:S01]  /*2280*/  LOP3.LUT R11, R3, R6, RZ, 0xfc, !PT ;  /* 0x00000006030b7212 */ /* 0x000fe200078efcff */
[----:B------:R-:W-:Y:S01]  /*2290*/  IMAD.WIDE.U32 R4, R26, UR6, R4 ;  /* 0x000000061a047c25 */ /* 0x000fe2000f8e0004 */
[----:B------:R-:W-:Y:S01]  /*22a0*/  ULDC.64 UR4, c[0x0][0x310] ;  /* 0x0000c40000047ab9 */ /* 0x000fe20000000a00 */
[----:B------:R-:W-:-:S02]  /*22b0*/  SHF.R.S32.HI R161, RZ, 0x1f, R160 ;  /* 0x0000001fffa17819 */ /* 0x000fc400000114a0 */
[----:B------:R-:W-:Y:S01]  /*22c0*/  IMAD.IADD R5, R5, 0x1, R7 ;  /* 0x0000000105057824 */ /* 0x000fe200078e0207 */
[-C--:B----4-:R-:W-:Y:S01]  /*22d0*/  ISETP.GE.AND P1, PT, R165, R21.reuse, PT ;  /* 0x00000015a500720c */ /* 0x090fe20003f26270 */
[----:B------:R-:W-:Y:S01]  /*22e0*/  IMAD R7, R149, R96, RZ ;  /* 0x0000006095077224 */ /* 0x000fe200078e02ff */
[----:B------:R-:W-:Y:S01]  /*22f0*/  ISETP.GE.AND P4, PT, R166, R21, PT ;  /* 0x00000015a600720c */ /* 0x000fe20003f86270 */
[----:B------:R-:W-:Y:S01]  /*2300*/  IMAD.WIDE.U32 R98, R162, R102, R160 ;  /* 0x00000066a2627225 */ /* 0x000fe200078e00a0 */
[----:B------:R-:W-:Y:S02]  /*2310*/  LOP3.LUT P3, RZ, R199, 0x4, RZ, 0xc0, !PT ;  /* 0x00000004c7ff7812 */ /* 0x000fe4000786c0ff */
[----:B------:R-:W-:Y:S01]  /*2320*/  SHF.L.U64.HI R138, R90, 0x6, R91 ;  /* 0x000000065a8a7819 */ /* 0x000fe2000001025b */
[----:B------:R-:W-:Y:S01]  /*2330*/  IMAD R7, R162, R97, R7 ;  /* 0x00000061a2077224 */ /* 0x000fe200078e0207 */
[----:B------:R-:W-:Y:S01]  /*2340*/  SHF.L.U64.HI R105, R96, 0x6, R97 ;  /* 0x0000000660697819 */ /* 0x000fe20000010261 */
[----:B------:R-:W-:Y:S01]  /*2350*/  IMAD.WIDE.U32 R92, R162, R96, R160 ;  /* 0x00000060a25c7225 */ /* 0x000fe200078e00a0 */
[----:B------:R-:W-:-:S02]  /*2360*/  SHF.L.U64.HI R107, R102, 0x6, R103 ;  /* 0x00000006666b7819 */ /* 0x000fc40000010267 */
[----:B------:R-:W-:Y:S01]  /*2370*/  SHF.R.S32.HI R150, RZ, 0x1f, R188 ;  /* 0x0000001fff967819 */ /* 0x000fe200000114bc */
[----:B------:R-:W-:Y:S01]  /*2380*/  IMAD.WIDE.U32 R94, R162, R96, R18 ;  /* 0x00000060a25e7225 */ /* 0x000fe200078e0012 */
[----:B------:R-:W-:-:S03]  /*2390*/  LEA.HI R154, R154, 0x8, RZ, 0x19 ;  /* 0x000000089a9a7811 */ /* 0x000fc600078fc8ff */
[----:B------:R-:W-:Y:S02]  /*23a0*/  IMAD.IADD R93, R93, 0x1, R7 ;  /* 0x000000015d5d7824 */ /* 0x000fe400078e0207 */
[----:B------:R-:W-:Y:S01]  /*23b0*/  IMAD.IADD R95, R7, 0x1, R95 ;  /* 0x00000001075f7824 */ /* 0x000fe200078e025f */
[----:B------:R-:W-:Y:S01]  /*23c0*/  SEL R7, R21, RZ, P4 ;  /* 0x000000ff15077207 */ /* 0x000fe20002000000 */
[----:B------:R-:W-:Y:S02]  /*23d0*/  IMAD.MOV.U32 R128, RZ, RZ, 0x20 ;  /* 0x00000020ff807424 */ /* 0x000fe400078e00ff */
[----:B------:R-:W-:Y:S02]  /*23e0*/  IMAD R129, R91, 0x60, RZ ;  /* 0x000000605b817824 */ /* 0x000fe400078e02ff */
[----:B------:R-:W-:Y:S01]  /*23f0*/  IMAD.SHL.U32 R139, R90, 0x40, RZ ;  /* 0x000000405a8b7824 */ /* 0x000fe200078e00ff */
[----:B------:R-:W-:Y:S01]  /*2400*/  SEL R128, R128, 0xffffffe0, !P3 ;  /* 0xffffffe080807807 */ /* 0x000fe20005800000 */
[----:B------:R-:W-:-:S02]  /*2410*/  IMAD R133, R97, 0x60, RZ ;  /* 0x0000006061857824 */ /* 0x000fc400078e02ff */
[----:B------:R-:W-:Y:S02]  /*2420*/  IMAD.SHL.U32 R106, R96, 0x40, RZ ;  /* 0x00000040606a7824 */ /* 0x000fe400078e00ff */
[----:B-----5:R-:W-:-:S04]  /*2430*/  IMAD.WIDE.U32 R92, R147, R96, R92 ;  /* 0x00000060935c7225 */ /* 0x020fc800078e005c */
[----:B------:R-:W-:-:S04]  /*2440*/  IMAD.WIDE.U32 R94, R147, R96, R94 ;  /* 0x00000060935e7225 */ /* 0x000fc800078e005e */
[----:B------:R-:W-:Y:S02]  /*2450*/  IMAD.SHL.U32 R108, R102, 0x40, RZ ;  /* 0x00000040666c7824 */ /* 0x000fe400078e00ff */
[----:B------:R-:W-:Y:S01]  /*2460*/  IMAD.SHL.U32 R122, R21, 0x2, RZ ;  /* 0x00000002157a7824 */ /* 0x000fe200078e00ff */
[----:B--2---:R-:W-:-:S04]  /*2470*/  LOP3.LUT R20, R20, 0xfffffffe, RZ, 0xc0, !PT ;  /* 0xfffffffe14147812 */ /* 0x004fc800078ec0ff */
[----:B------:R-:W-:Y:S02]  /*2480*/  @P4 LOP3.LUT R20, R20, 0x1, RZ, 0xfc, !PT ;  /* 0x0000000114144812 */ /* 0x000fe400078efcff */
[----:B------:R-:W-:-:S03]  /*2490*/  IADD3 R120, P4, R162, R121, RZ ;  /* 0x00000079a2787210 */ /* 0x000fc60007f9e0ff */
[----:B------:R0:W-:Y:S02]  /*24a0*/  STL [R1+0x4], R20 ;  /* 0x0000041401007387 */ /* 0x0001e40000100800 */
[----:B------:R-:W-:Y:S01]  /*24b0*/  IMAD.X R121, R0, 0x1, R149, P4 ;  /* 0x0000000100797824 */ /* 0x000fe200020e0695 */
[----:B------:R-:W-:-:S04]  /*24c0*/  SEL R0, RZ, 0x20, P2 ;  /* 0x00000020ff007807 */ /* 0x000fc80001000000 */
[C---:B------:R-:W-:Y:S02]  /*24d0*/  LOP3.LUT R0, R11.reuse, R0, RZ, 0xfc, !PT ;  /* 0x000000000b007212 */ /* 0x040fe400078efcff */
[----:B------:R-:W-:Y:S02]  /*24e0*/  LOP3.LUT R11, R11, 0x1, RZ, 0xc0, !PT ;  /* 0x000000010b0b7812 */ /* 0x000fe400078ec0ff */
[----:B------:R-:W-:Y:S02]  /*24f0*/  LOP3.LUT R10, R0, 0x2, RZ, 0xc0, !PT ;  /* 0x00000002000a7812 */ /* 0x000fe400078ec0ff */
[----:B------:R-:W-:-:S04]  /*2500*/  SHF.R.S32.HI R3, RZ, 0x1f, R27 ;  /* 0x0000001fff037819 */ /* 0x000fc8000001141b */
[----:B------:R-:W-:Y:S02]  /*2510*/  SEL R6, R3, RZ, !P0 ;  /* 0x000000ff03067207 */ /* 0x000fe40004000000 */
[----:B------:R-:W-:-:S03]  /*2520*/  SEL R3, R27, RZ, !P0 ;  /* 0x000000ff1b037207 */ /* 0x000fc60004000000 */
[----:B------:R-:W-:Y:S02]  /*2530*/  IMAD R8, R6, UR4, RZ ;  /* 0x0000000406087c24 */ /* 0x000fe4000f8e02ff */
[----:B------:R-:W-:-:S04]  /*2540*/  IMAD.WIDE.U32 R86, R3, UR4, R4 ;  /* 0x0000000403567c25 */ /* 0x000fc8000f8e0004 */
[-C--:B------:R-:W-:Y:S02]  /*2550*/  IMAD R4, R149, R90.reuse, RZ ;  /* 0x0000005a95047224 */ /* 0x080fe400078e02ff */
[----:B------:R-:W-:Y:S01]  /*2560*/  IMAD R9, R3, UR5, R8 ;  /* 0x0000000503097c24 */ /* 0x000fe2000f8e0208 */
[----:B------:R-:W-:Y:S01]  /*2570*/  ULDC.64 UR4, c[0x0][0x338] ;  /* 0x0000ce0000047ab9 */ /* 0x000fe20000000a00 */
[C---:B------:R-:W-:Y:S02]  /*2580*/  IMAD R13, R162.reuse, R91, R4 ;  /* 0x0000005ba20d7224 */ /* 0x040fe400078e0204 */
[----:B------:R-:W-:-:S04]  /*2590*/  IMAD.WIDE.U32 R4, R162, R90, R18 ;  /* 0x0000005aa2047225 */ /* 0x000fc800078e0012 */
[----:B------:R-:W-:Y:S01]  /*25a0*/  IMAD R6, R6, UR4, RZ ;  /* 0x0000000406067c24 */ /* 0x000fe2000f8e02ff */
[----:B------:R-:W-:Y:S01]  /*25b0*/  IADD3 R27, P0, R86, R4, RZ ;  /* 0x00000004561b7210 */ /* 0x000fe20007f1e0ff */
[----:B------:R-:W-:Y:S01]  /*25c0*/  IMAD.IADD R84, R87, 0x1, R9 ;  /* 0x0000000157547824 */ /* 0x000fe200078e0209 */
[----:B------:R-:W-:Y:S01]  /*25d0*/  SEL R4, R21, RZ, P1 ;  /* 0x000000ff15047207 */ /* 0x000fe20000800000 */
[----:B------:R-:W-:-:S03]  /*25e0*/  IMAD.WIDE.U32 R88, R3, UR4, R88 ;  /* 0x0000000403587c25 */ /* 0x000fc6000f8e0058 */
[----:B------:R-:W-:Y:S01]  /*25f0*/  IADD3.X R26, R84, R5, R13, P0, !PT ;  /* 0x00000005541a7210 */ /* 0x000fe200007fe40d */
[----:B------:R-:W-:Y:S01]  /*2600*/  IMAD R29, R3, UR5, R6 ;  /* 0x00000005031d7c24 */ /* 0x000fe2000f8e0206 */
[----:B------:R-:W-:Y:S01]  /*2610*/  ISETP.GE.AND P0, PT, R18, R21, PT ;  /* 0x000000151200720c */ /* 0x000fe20003f06270 */
[----:B------:R-:W-:Y:S02]  /*2620*/  IMAD R3, R149, R102, RZ ;  /* 0x0000006695037224 */ /* 0x000fe400078e02ff */
[----:B------:R-:W-:Y:S02]  /*2630*/  IMAD.IADD R8, R166, 0x1, R7 ;  /* 0x00000001a6087824 */ /* 0x000fe400078e0207 */
[----:B------:R-:W-:Y:S01]  /*2640*/  IMAD R5, R162, R103, R3 ;  /* 0x00000067a2057224 */ /* 0x000fe200078e0203 */
[----:B------:R-:W-:Y:S01]  /*2650*/  SEL R3, R21, RZ, P0 ;  /* 0x000000ff15037207 */ /* 0x000fe20000000000 */
[----:B------:R-:W-:Y:S01]  /*2660*/  IMAD.WIDE.U32 R90, R90, 0x60, RZ ;  /* 0x000000605a5a7825 */ /* 0x000fe200078e00ff */
[----:B------:R-:W-:-:S03]  /*2670*/  SHF.R.S32.HI R13, RZ, 0x1f, R8 ;  /* 0x0000001fff0d7819 */ /* 0x000fc60000011408 */
[----:B------:R-:W-:Y:S01]  /*2680*/  IMAD.IADD R3, R18, 0x1, R3 ;  /* 0x0000000112037824 */ /* 0x000fe200078e0203 */
[-C--:B------:R-:W-:Y:S01]  /*2690*/  LEA.HI R12, R13, R8.reuse, RZ, 0x3 ;  /* 0x000000080d0c7211 */ /* 0x080fe200078f18ff */
[----:B------:R-:W-:Y:S01]  /*26a0*/  IMAD.IADD R99, R99, 0x1, R5 ;  /* 0x0000000163637824 */ /* 0x000fe200078e0205 */
[----:B------:R-:W-:Y:S01]  /*26b0*/  LEA.HI R8, R13, R8, RZ, 0x6 ;  /* 0x000000080d087211 */ /* 0x000fe200078f30ff */
[----:B------:R-:W-:Y:S01]  /*26c0*/  IMAD.IADD R101, R5, 0x1, R101 ;  /* 0x0000000105657824 */ /* 0x000fe200078e0265 */
[----:B------:R-:W-:Y:S01]  /*26d0*/  LOP3.LUT R13, R173, 0x38, R12, 0xf8, !PT ;  /* 0x00000038ad0d7812 */ /* 0x000fe200078ef80c */
[----:B------:R-:W-:Y:S01]  /*26e0*/  IMAD.IADD R5, R165, 0x1, R4 ;  /* 0x00000001a5057824 */ /* 0x000fe200078e0204 */
[----:B------:R-:W-:Y:S01]  /*26f0*/  SHF.R.S32.HI R4, RZ, 0x1f, R3 ;  /* 0x0000001fff047819 */ /* 0x000fe20000011403 */
[CC--:B------:R-:W-:Y:S01]  /*2700*/  IMAD.WIDE.U32 R98, R147.reuse, R102.reuse, R98 ;  /* 0x0000006693627225 */ /* 0x0c0fe200078e0062 */
[----:B------:R-:W-:Y:S02]  /*2710*/  SHF.R.S32.HI R112, RZ, 0x3, R12 ;  /* 0x00000003ff707819 */ /* 0x000fe4000001140c */
[----:B------:R-:W-:Y:S01]  /*2720*/  SHF.R.S32.HI R6, RZ, 0x1f, R5 ;  /* 0x0000001fff067819 */ /* 0x000fe20000011405 */
[----:B------:R-:W-:Y:S01]  /*2730*/  IMAD.WIDE.U32 R100, R147, R102, R100 ;  /* 0x0000006693647225 */ /* 0x000fe200078e0064 */
[----:B------:R-:W-:-:S02]  /*2740*/  LEA.HI R14, R4, R3, RZ, 0x3 ;  /* 0x00000003040e7211 */ /* 0x000fc400078f18ff */
[----:B------:R-:W-:Y:S01]  /*2750*/  LEA.HI R3, R4, R3, RZ, 0x6 ;  /* 0x0000000304037211 */ /* 0x000fe200078f30ff */
[----:B------:R-:W-:Y:S01]  /*2760*/  IMAD.IADD R129, R91, 0x1, R129 ;  /* 0x000000015b817824 */ /* 0x000fe200078e0281 */
[-C--:B------:R-:W-:Y:S02]  /*2770*/  LEA.HI R4, R6, R5.reuse, RZ, 0x6 ;  /* 0x0000000506047211 */ /* 0x080fe400078f30ff */
[----:B------:R-:W-:Y:S02]  /*2780*/  SHF.R.S32.HI R3, RZ, 0x6, R3 ;  /* 0x00000006ff037819 */ /* 0x000fe40000011403 */
[----:B------:R-:W-:Y:S02]  /*2790*/  SHF.R.S32.HI R7, RZ, 0x6, R4 ;  /* 0x00000006ff077819 */ /* 0x000fe40000011404 */
[----:B------:R-:W-:Y:S01]  /*27a0*/  LOP3.LUT R4, R174, 0x38, R14, 0xf8, !PT ;  /* 0x00000038ae047812 */ /* 0x000fe200078ef80e */
[C---:B------:R-:W-:Y:S01]  /*27b0*/  IMAD R146, R3.reuse, 0x1800, R176 ;  /* 0x0000180003927824 */ /* 0x040fe200078e02b0 */
[----:B------:R-:W-:Y:S01]  /*27c0*/  LEA.HI R5, R6, R5, RZ, 0x3 ;  /* 0x0000000506057211 */ /* 0x000fe200078f18ff */
[----:B------:R-:W-:Y:S01]  /*27d0*/  IMAD R144, R3, 0x1800, R178 ;  /* 0x0000180003907824 */ /* 0x000fe200078e02b2 */
[----:B------:R-:W-:Y:S01]  /*27e0*/  LOP3.LUT R3, R4, R175, RZ, 0x3c, !PT ;  /* 0x000000af04037212 */ /* 0x000fe200078e3cff */
[C---:B------:R-:W-:Y:S01]  /*27f0*/  IMAD R145, R7.reuse, 0x1800, R176 ;  /* 0x0000180007917824 */ /* 0x040fe200078e02b0 */
[----:B------:R-:W-:Y:S01]  /*2800*/  LOP3.LUT R4, R174, 0x38, R12, 0xf8, !PT ;  /* 0x00000038ae047812 */ /* 0x000fe200078ef80c */
[----:B------:R-:W-:Y:S01]  /*2810*/  IMAD R142, R7, 0x1800, R178 ;  /* 0x00001800078e7824 */ /* 0x000fe200078e02b2 */
[----:B------:R-:W-:Y:S01]  /*2820*/  LOP3.LUT R9, R173, 0x38, R14, 0xf8, !PT ;  /* 0x00000038ad097812 */ /* 0x000fe200078ef80e */
[----:B------:R-:W-:Y:S01]  /*2830*/  IMAD.IADD R146, R146, 0x1, R3 ;  /* 0x0000000192927824 */ /* 0x000fe200078e0203 */
[----:B------:R-:W-:-:S02]  /*2840*/  SHF.R.S32.HI R3, RZ, 0x6, R8 ;  /* 0x00000006ff037819 */ /* 0x000fc40000011408 */
[-C--:B------:R-:W-:Y:S02]  /*2850*/  LOP3.LUT R4, R4, R175.reuse, RZ, 0x3c, !PT ;  /* 0x000000af04047212 */ /* 0x080fe400078e3cff */
[----:B------:R-:W-:Y:S01]  /*2860*/  LOP3.LUT R6, R174, 0x38, R5, 0xf8, !PT ;  /* 0x00000038ae067812 */ /* 0x000fe200078ef805 */
[----:B------:R-:W-:Y:S01]  /*2870*/  IMAD R143, R3, 0x1800, R176 ;  /* 0x00001800038f7824 */ /* 0x000fe200078e02b0 */
[----:B------:R-:W-:Y:S01]  /*2880*/  LOP3.LUT R9, R9, R222, RZ, 0x3c, !PT ;  /* 0x000000de09097212 */ /* 0x000fe200078e3cff */
[----:B------:R-:W-:Y:S01]  /*2890*/  IMAD R141, R3, 0x1800, R178 ;  /* 0x00001800038d7824 */ /* 0x000fe200078e02b2 */
[----:B------:R-:W-:Y:S01]  /*28a0*/  SHF.R.S32.HI R3, RZ, 0x1f, R147 ;  /* 0x0000001fff037819 */ /* 0x000fe20000011493 */
[----:B------:R-:W-:Y:S01]  /*28b0*/  IMAD.IADD R143, R143, 0x1, R4 ;  /* 0x000000018f8f7824 */ /* 0x000fe200078e0204 */
[----:B------:R-:W-:Y:S01]  /*28c0*/  LOP3.LUT R6, R6, R175, RZ, 0x3c, !PT ;  /* 0x000000af06067212 */ /* 0x000fe200078e3cff */
[----:B------:R-:W-:Y:S01]  /*28d0*/  IMAD.IADD R144, R144, 0x1, R9 ;  /* 0x0000000190907824 */ /* 0x000fe200078e0209 */
[----:B------:R-:W-:Y:S01]  /*28e0*/  LOP3.LUT R9, R173, 0x38, R5, 0xf8, !PT ;  /* 0x00000038ad097812 */ /* 0x000fe200078ef805 */
[----:B------:R-:W-:Y:S01]  /*28f0*/  IMAD R4, R3, R96, RZ ;  /* 0x0000006003047224 */ /* 0x000fe200078e02ff */
[----:B------:R-:W-:Y:S01]  /*2900*/  SHF.R.S32.HI R116, RZ, 0x3, R14 ;  /* 0x00000003ff747819 */ /* 0x000fe2000001140e */
[----:B------:R-:W-:Y:S01]  /*2910*/  IMAD.IADD R145, R145, 0x1, R6 ;  /* 0x0000000191917824 */ /* 0x000fe200078e0206 */
[-C--:B------:R-:W-:Y:S01]  /*2920*/  LOP3.LUT R9, R9, R222.reuse, RZ, 0x3c, !PT ;  /* 0x000000de09097212 */ /* 0x080fe200078e3cff */
[----:B------:R-:W-:Y:S01]  /*2930*/  IMAD R7, R147, R97, R4 ;  /* 0x0000006193077224 */ /* 0x000fe200078e0204 */
[----:B------:R-:W-:Y:S01]  /*2940*/  LOP3.LUT R6, R13, R222, RZ, 0x3c, !PT ;  /* 0x000000de0d067212 */ /* 0x000fe200078e3cff */
[----:B------:R-:W-:Y:S01]  /*2950*/  IMAD R4, R3, R102, RZ ;  /* 0x0000006603047224 */ /* 0x000fe200078e02ff */
[----:B------:R-:W-:Y:S01]  /*2960*/  LOP3.LUT R14, R14, 0xfffffff8, RZ, 0xc0, !PT ;  /* 0xfffffff80e0e7812 */ /* 0x000fe200078ec0ff */
[----:B------:R-:W-:Y:S01]  /*2970*/  IMAD R3, R103, 0x60, RZ ;  /* 0x0000006067037824 */ /* 0x000fe200078e02ff */
[----:B------:R-:W-:Y:S01]  /*2980*/  LOP3.LUT R13, R5, 0xfffffff8, RZ, 0xc0, !PT ;  /* 0xfffffff8050d7812 */ /* 0x000fe200078ec0ff */
[----:B------:R-:W-:Y:S01]  /*2990*/  IMAD R15, R147, R103, R4 ;  /* 0x00000067930f7224 */ /* 0x000fe200078e0204 */
[----:B------:R-:W-:Y:S01]  /*29a0*/  LOP3.LUT R4, R174, 0x18, R18, 0xf8, !PT ;  /* 0x00000018ae047812 */ /* 0x000fe200078ef812 */
[----:B------:R-:W-:Y:S01]  /*29b0*/  IMAD.WIDE.U32 R96, R96, 0x60, RZ ;  /* 0x0000006060607825 */ /* 0x000fe200078e00ff */
[----:B------:R-:W-:-:S02]  /*29c0*/  LOP3.LUT R12, R12, 0xfffffff8, RZ, 0xc0, !PT ;  /* 0xfffffff80c0c7812 */ /* 0x000fc400078ec0ff */
[----:B------:R-:W-:Y:S01]  /*29d0*/  LOP3.LUT R25, R4, R175, RZ, 0x3c, !PT ;  /* 0x000000af04197212 */ /* 0x000fe200078e3cff */
[----:B------:R-:W-:Y:S01]  /*29e0*/  IMAD.WIDE.U32 R102, R102, 0x60, RZ ;  /* 0x0000006066667825 */ /* 0x000fe200078e00ff */
[----:B------:R-:W-:Y:S02]  /*29f0*/  SHF.R.S32.HI R113, RZ, 0x3, R5 ;  /* 0x00000003ff717819 */ /* 0x000fe40000011405 */
[----:B------:R-:W-:Y:S01]  /*2a00*/  SHF.R.S32.HI R111, RZ, 0x1f, R14 ;  /* 0x0000001fff6f7819 */ /* 0x000fe2000001140e */
[----:B------:R-:W-:Y:S01]  /*2a10*/  IMAD.IADD R25, R176, 0x1, R25 ;  /* 0x00000001b0197824 */ /* 0x000fe200078e0219 */
[----:B------:R-:W-:Y:S01]  /*2a20*/  SHF.R.S32.HI R110, RZ, 0x1f, R13 ;  /* 0x0000001fff6e7819 */ /* 0x000fe2000001140d */
[----:B------:R-:W-:Y:S01]  /*2a30*/  IMAD.IADD R142, R142, 0x1, R9 ;  /* 0x000000018e8e7824 */ /* 0x000fe200078e0209 */
[----:B------:R-:W-:Y:S01]  /*2a40*/  SHF.R.S32.HI R109, RZ, 0x1f, R12 ;  /* 0x0000001fff6d7819 */ /* 0x000fe2000001140c */
[----:B------:R-:W-:Y:S01]  /*2a50*/  IMAD.IADD R141, R141, 0x1, R6 ;  /* 0x000000018d8d7824 */ /* 0x000fe200078e0206 */
[C---:B------:R-:W-:Y:S01]  /*2a60*/  LOP3.LUT R9, R0.reuse, 0x4, RZ, 0xc0, !PT ;  /* 0x0000000400097812 */ /* 0x040fe200078ec0ff */
[----:B------:R-:W-:Y:S01]  /*2a70*/  IMAD.IADD R21, R93, 0x1, R7 ;  /* 0x000000015d157824 */ /* 0x000fe200078e0207 */
[C---:B------:R-:W-:Y:S01]  /*2a80*/  LOP3.LUT R8, R0.reuse, 0x8, RZ, 0xc0, !PT ;  /* 0x0000000800087812 */ /* 0x040fe200078ec0ff */
[----:B0-----:R-:W-:Y:S01]  /*2a90*/  IMAD.IADD R20, R7, 0x1, R95 ;  /* 0x0000000107147824 */ /* 0x001fe200078e025f */
[C---:B------:R-:W-:Y:S01]  /*2aa0*/  LOP3.LUT R7, R0.reuse, 0x10, RZ, 0xc0, !PT ;  /* 0x0000001000077812 */ /* 0x040fe200078ec0ff */
[----:B------:R-:W-:Y:S01]  /*2ab0*/  IMAD.IADD R104, R99, 0x1, R15 ;  /* 0x0000000163687824 */ /* 0x000fe200078e020f */
[----:B------:R-:W-:Y:S01]  /*2ac0*/  LOP3.LUT R6, R0, 0x20, RZ, 0xc0, !PT ;  /* 0x0000002000067812 */ /* 0x000fe200078ec0ff */
[----:B------:R-:W-:-:S02]  /*2ad0*/  IMAD.IADD R133, R97, 0x1, R133 ;  /* 0x0000000161857824 */ /* 0x000fc400078e0285 */
[----:B------:R-:W-:Y:S02]  /*2ae0*/  IMAD.IADD R132, R103, 0x1, R3 ;  /* 0x0000000167847824 */ /* 0x000fe400078e0203 */
[----:B------:R-:W-:Y:S02]  /*2af0*/  IMAD.IADD R140, R128, 0x1, R25 ;  /* 0x00000001808c7824 */ /* 0x000fe400078e0219 */
[----:B------:R-:W-:Y:S02]  /*2b00*/  IMAD.IADD R15, R15, 0x1, R101 ;  /* 0x000000010f0f7824 */ /* 0x000fe400078e0265 */
[----:B------:R-:W-:-:S07]  /*2b10*/  IMAD.IADD R5, R89, 0x1, R29 ;  /* 0x0000000159057824 */ /* 0x000fce00078e021d */
.L_x_1774:
        /* <DEDUP_REMOVED lines=11> */
[-C--:B------:R-:W-:Y:S01]  /*2bd0*/  IADD3 R0, P3, P4, R27, R126.reuse, R139 ;  /* 0x0000007e1b007210 */ /* 0x080fe20007c7e08b */
[----:B------:R-:W-:Y:S01]  /*2be0*/  IMAD R39, R39, 0x2, R118 ;  /* 0x0000000227277824 */ /* 0x000fe200078e0276 */
[----:B------:R-:W-:Y:S01]  /*2bf0*/  IADD3 R3, P5, R27, R126, RZ ;  /* 0x0000007e1b037210 */ /* 0x000fe20007fbe0ff */
[----:B------:R-:W-:-:S04]  /*2c00*/  IMAD.IADD R80, R127, 0x1, R29 ;  /* 0x000000017f507824 */ /* 0x000fc800078e021d */
[----:B------:R-:W-:Y:S01]  /*2c10*/  IMAD.X R4, R80, 0x1, R26, P5 ;  /* 0x0000000150047824 */ /* 0x000fe200028e061a */
[----:B------:R-:W-:Y:S02]  /*2c20*/  IADD3.X R2, R26, R80, R138, P3, P4 ;  /* 0x000000501a027210 */ /* 0x000fe40001fe848a */
[----:B------:R-:W-:Y:S02]  /*2c30*/  ISETP.GT.AND P3, PT, R31, R123, PT ;  /* 0x0000007b1f00720c */ /* 0x000fe40003f64270 */
[CC--:B0-----:R-:W-:Y:S02]  /*2c40*/  LEA R40, P2, R3.reuse, R114.reuse, 0x1 ;  /* 0x0000007203287211 */ /* 0x0c1fe400078408ff */
[----:B------:R-:W-:Y:S02]  /*2c50*/  LEA R36, P5, R0, R114, 0x1 ;  /* 0x0000007200247211 */ /* 0x000fe400078a08ff */
[----:B------:R-:W-:Y:S01]  /*2c60*/  LEA.HI.X R41, R3, R115, R4, 0x1, P2 ;  /* 0x0000007303297211 */ /* 0x000fe200010f0c04 */
[----:B------:R-:W-:Y:S01]  /*2c70*/  IMAD R3, R17, 0x4800, R140 ;  /* 0x0000480011037824 */ /* 0x000fe200078e028c */
[----:B-1----:R-:W-:-:S02]  /*2c80*/  ISETP.GE.AND P2, PT, R119, 0x1, PT ;  /* 0x000000017700780c */ /* 0x002fc40003f46270 */
[----:B------:R-:W-:Y:S01]  /*2c90*/  LEA.HI.X R37, R0, R115, R2, 0x1, P5 ;  /* 0x0000007300257211 */ /* 0x000fe200028f0c02 */
[----:B------:R-:W-:Y:S02]  /*2ca0*/  IMAD R38, R3, 0x2, R118 ;  /* 0x0000000203267824 */ /* 0x000fe400078e0276 */
[----:B------:R-:W-:Y:S01]  /*2cb0*/  IMAD.MOV.U32 R2, RZ, RZ, R31 ;  /* 0x000000ffff027224 */ /* 0x000fe200078e001f */
[----:B--2---:R-:W-:-:S04]  /*2cc0*/  LOP3.LUT R30, R30, 0xfffffffd, RZ, 0xc0, !PT ;  /* 0xfffffffd1e1e7812 */ /* 0x004fc800078ec0ff */
[----:B------:R-:W-:-:S05]  /*2cd0*/  @P3 LOP3.LUT R30, R30, 0x2, RZ, 0xfc, !PT ;  /* 0x000000021e1e3812 */ /* 0x000fca00078efcff */
[----:B------:R0:W-:Y:S01]  /*2ce0*/  STL [R1+0x4], R30 ;  /* 0x0000041e01007387 */ /* 0x0001e20000100800 */
[----:B------:R-:W-:Y:S05]  /*2cf0*/  @!P2 BRA `(.L_x_1676) ;  /* 0x0000007400eca947 */ /* 0x000fea0003800000 */
[----:B------:R-:W-:Y:S01]  /*2d00*/  ULDC.U8 UR4, c[0x0][0x410] ;  /* 0x0001040000047ab9 */ /* 0x000fe20000000000 */
[-C--:B------:R-:W-:Y:S01]  /*2d10*/  IMAD R3, R132, R31.reuse, RZ ;  /* 0x0000001f84037224 */ /* 0x080fe200078e02ff */
[----:B------:R-:W-:Y:S01]  /*2d20*/  ISETP.NE.AND P2, PT, RZ, UR4, PT ;  /* 0x00000004ff007c0c */ /* 0x000fe2000bf45270 */
[-C--:B------:R-:W-:Y:S02]  /*2d30*/  IMAD R29, R133, R31.reuse, RZ ;  /* 0x0000001f851d7224 */ /* 0x080fe400078e02ff */
        /* <DEDUP_REMOVED lines=38> */
[----:B------:R-:W-:Y:S01]  /*2fa0*/  CS2R R114, SRZ ;  /* 0x0000000000727805 */ /* 0x000fe2000001ff00 */
[----:B------:R-:W-:Y:S01]  /*2fb0*/  ULDC.64 UR8, c[0x0][0x208] ;  /* 0x0000820000087ab9 */ /* 0x000fe20000000a00 */
        /* <DEDUP_REMOVED lines=26> */
.L_x_1679:
[----:B------:R-:W-:Y:S05]  /*3160*/  BSYNC B1 ;  /* 0x0000000000017941 */ /* 0x000fea0003800000 */
.L_x_1678:
        /* <DEDUP_REMOVED lines=22> */
[----:B------:R-:W-:Y:S01]  /*32d0*/  IADD3 R76, P2, P5, R92, R76, R106 ;  /* 0x0000004c5c4c7210 */ /* 0x000fe20007d5e06a */
[----:B------:R-:W-:-:S03]  /*32e0*/  ULDC.64 UR8, c[0x0][0x208] ;  /* 0x0000820000087ab9 */ /* 0x000fc60000000a00 */
        /* <DEDUP_REMOVED lines=33> */
.L_x_1681:
[----:B------:R-:W-:Y:S05]  /*3500*/  BSYNC B1 ;  /* 0x0000000000017941 */ /* 0x000fea0003800000 */
.L_x_1680:
        /* <DEDUP_REMOVED lines=57> */
[----:B------:R-:W-:Y:S01]  /*38a0*/  ULOP3.LUT UR4, UR60, 0x1, URZ, 0xfc, !UPT ;  /* 0x000000013c047892 */ /* 0x000fe2000f8efc3f */
        /* <DEDUP_REMOVED lines=41> */
.L_x_1682:
[----:B------:R-:W-:Y:S01]  /*3b40*/  IMAD R3, R17, 0x8, R16 ;  /* 0x0000000811037824 */ /* 0x000fe200078e0210 */
[----:B------:R-:W-:Y:S01]  /*3b50*/  SHF.L.U32 R0, R167, 0x1f, RZ ;  /* 0x0000001fa7007819 */ /* 0x000fe200000006ff */
[----:B------:R-:W-:Y:S03]  /*3b60*/  BSSY B1, `(.L_x_1683) ;  /* 0x0000003000017945 */ /* 0x000fe60003800000 */
[----:B------:R-:W1:Y:S02]  /*3b70*/  SYNCS.PHASECHK.TRANS64.TRYWAIT P5, [R3+URZ+0x2a890], R0 ;  /* 0x02a89000030075a7 */ /* 0x000e6400080a017f */
[----:B-1----:R-:W-:Y:S05]  /*3b80*/  @!P5 BRA `(.L_x_1684) ;  /* 0x000002580004d947 */ /* 0x002fea0003800000 */
.L_x_2125:
[----:B------:R-:W-:Y:S05]  /*3b90*/  BSYNC B1 ;  /* 0x0000000000017941 */ /* 0x000fea0003800000 */
.L_x_1683:
        /* <DEDUP_REMOVED lines=9> */
[----:B------:R-:W-:Y:S01]  /*3c30*/  SHF.R.U64 R126, R126, 0x10, R127 ;  /* 0x000000107e7e7819 */ /* 0x000fe2000000127f */
[C---:B--2---:R-:W-:Y:S01]  /*3c40*/  IMAD.U32 R203, R29.reuse, 0x10000, RZ ;  /* 0x000100001dcb7824 */ /* 0x044fe200078e00ff */
        /* <DEDUP_REMOVED lines=10> */
[-C--:B------:R-:W-:Y:S01]  /*3cf0*/  FMUL.FTZ R210, R209, R126.reuse ;  /* 0x0000007ed1d27220 */ /* 0x080fe20000410000 */
[----:B------:R-:W-:Y:S01]  /*3d00*/  PRMT R29, R77, 0x5432, R208 ;  /* 0x000054324d1d7816 */ /* 0x000fe200000000d0 */
[-C--:B------:R-:W-:Y:S01]  /*3d10*/  FMUL.FTZ R209, R209, R159.reuse ;  /* 0x0000009fd1d17220 */ /* 0x080fe20000410000 */
[----:B------:R-:W-:Y:S01]  /*3d20*/  PRMT R127, R211, 0x5410, R127 ;  /* 0x00005410d37f7816 */ /* 0x000fe2000000007f */
[C---:B------:R-:W-:Y:S01]  /*3d30*/  FFMA.FTZ R159, R203.reuse, R159, -R210 ;  /* 0x0000009fcb9f7223 */ /* 0x040fe200000108d2 */
[C---:B------:R-:W-:Y:S01]  /*3d40*/  LOP3.LUT R208, R30.reuse, 0xffff0000, RZ, 0xc0, !PT ;  /* 0xffff00001ed07812 */ /* 0x040fe200078ec0ff */
[----:B------:R-:W-:Y:S01]  /*3d50*/  FFMA.FTZ R126, R203, R126, R209 ;  /* 0x0000007ecb7e7223 */ /* 0x000fe200000100d1 */
        /* <DEDUP_REMOVED lines=26> */
.L_x_1690:
[----:B------:R-:W-:Y:S05]  /*3f00*/  BSYNC B3 ;  /* 0x0000000000037941 */ /* 0x000fea0003800000 */
.L_x_1689:
[----:B------:R-:W-:Y:S02]  /*3f10*/  ULDC.64 UR4, c[0x0][0x208] ;  /* 0x0000820000047ab9 */ /* 0x000fe40000000a00 */
[----:B--2---:R2:W-:Y:S03]  /*3f20*/  STG.E.128 desc[UR4][R40.64], R28 ;  /* 0x0000001c28007986 */ /* 0x0045e6000c101d04 */
.L_x_1688:
[----:B------:R-:W-:Y:S05]  /*3f30*/  BSYNC B2 ;  /* 0x0000000000027941 */ /* 0x000fea0003800000 */
.L_x_1687:
        /* <DEDUP_REMOVED lines=52> */
.L_x_1694:
[----:B------:R-:W-:Y:S05]  /*4280*/  BSYNC B3 ;  /* 0x0000000000037941 */ /* 0x000fea0003800000 */
.L_x_1693:
[----:B------:R-:W-:Y:S02]  /*4290*/  ULDC.64 UR4, c[0x0][0x208] ;  /* 0x0000820000047ab9 */ /* 0x000fe40000000a00 */
[----:B--2---:R3:W-:Y:S03]  /*42a0*/  STG.E.128 desc[UR4][R40.64+0x40], R28 ;  /* 0x0000401c28007986 */ /* 0x0047e6000c101d04 */
.L_x_1692:
[----:B------:R-:W-:Y:S05]  /*42b0*/  BSYNC B2 ;  /* 0x0000000000027941 */ /* 0x000fea0003800000 */
.L_x_1691:
        /* <DEDUP_REMOVED lines=52> */
.L_x_1698:
[----:B------:R-:W-:Y:S05]  /*4600*/  BSYNC B3 ;  /* 0x0000000000037941 */ /* 0x000fea0003800000 */
.L_x_1697:
[----:B------:R-:W-:Y:S02]  /*4610*/  ULDC.64 UR4, c[0x0][0x208] ;  /* 0x0000820000047ab9 */ /* 0x000fe40000000a00 */
[----:B--2---:R4:W-:Y:S03]  /*4620*/  STG.E.128 desc[UR4][R40.64+0x80], R28 ;  /* 0x0000801c28007986 */ /* 0x0049e6000c101d04 */
.L_x_1696:
[----:B------:R-:W-:Y:S05]  /*4630*/  BSYNC B2 ;  /* 0x0000000000027941 */ /* 0x000fea0003800000 */
.L_x_1695:
        /* <DEDUP_REMOVED lines=52> */
.L_x_1702:
[----:B------:R-:W-:Y:S05]  /*4980*/  BSYNC B3 ;  /* 0x0000000000037941 */ /* 0x000fea0003800000 */
.L_x_1701:
[----:B------:R-:W-:Y:S02]  /*4990*/  ULDC.64 UR4, c[0x0][0x208] ;  /* 0x0000820000047ab9 */ /* 0x000fe40000000a00 */
[----:B--2---:R0:W-:Y:S03]  /*49a0*/  STG.E.128 desc[UR4][R40.64+0xc0], R28 ;  /* 0x0000c01c28007986 */ /* 0x0041e6000c101d04 */
.L_x_1700:
[----:B------:R-:W-:Y:S05]  /*49b0*/  BSYNC B2 ;  /* 0x0000000000027941 */ /* 0x000fea0003800000 */
.L_x_1699:
[----:B------:R-:W-:Y:S01]  /*49c0*/  ISETP.NE.AND P3, PT, R7, RZ, PT ;  /* 0x000000ff0700720c */ /* 0x000fe20003f65270 */
[----:B------:R-:W-:-:S12]  /*49d0*/  BSSY B2, `(.L_x_1703) ;  /* 0x0000037000027945 */ /* 0x000fd80003800000 */
[----:B------:R-:W-:Y:S05]  /*49e0*/  @!P3 BRA `(.L_x_1704) ;  /* 0x0000000000d4b947 */ /* 0x000fea0003800000 */
[----:B0-234-:R0:W2:Y:S01]  /*49f0*/  LDS.128 R28, [R39+0x6000] ;  /* 0x00600000271c7984 */ /* 0x01d0a20000000c00 */
[----:B------:R-:W-:Y:S01]  /*4a00*/  ISETP.GE.AND P3, PT, R168, R119, PT ;  /* 0x00000077a800720c */ /* 0x000fe20003f66270 */
[----:B------:R-:W-:-:S12]  /*4a10*/  BSSY B3, `(.L_x_1705) ;  /* 0x0000030000037945 */ /* 0x000fd80003800000 */
[----:B0-----:R-:W-:Y:S05]  /*4a20*/  @P3 BRA `(.L_x_1706) ;  /* 0x0000000000b83947 */ /* 0x001fea0003800000 */
[--C-:B------:R-:W-:Y:S02]  /*4a30*/  SHF.R.U64 R68, R68, 0x10, R69.reuse ;  /* 0x0000001044447819 */ /* 0x100fe40000001245 */
[----:B------:R-:W-:Y:S02]  /*4a40*/  SHF.R.U32.HI R69, RZ, 0x10, R69 ;  /* 0x00000010ff457819 */ /* 0x000fe40000011645 */
[--C-:B------:R-:W-:Y:S02]  /*4a50*/  SHF.R.U32.HI R71, RZ, 0x10, R67.reuse ;  /* 0x00000010ff477819 */ /* 0x100fe40000011643 */
[----:B------:R-:W-:Y:S01]  /*4a60*/  SHF.R.U64 R70, R66, 0x10, R67 ;  /* 0x0000001042467819 */ /* 0x000fe20000001243 */
[----:B--2---:R-:W-:Y:S01]  /*4a70*/  IMAD.U32 R66, R30, 0x10000, RZ ;  /* 0x000100001e427824 */ /* 0x004fe200078e00ff */
[----:B------:R-:W-:Y:S02]  /*4a80*/  PRMT R230, R230, 0x5410, R69 ;  /* 0x00005410e6e67816 */ /* 0x000fe40000000045 */
[----:B------:R-:W-:-:S02]  /*4a90*/  PRMT R232, R232, 0x5410, R71 ;  /* 0x00005410e8e87816 */ /* 0x000fc40000000047 */
[----:B------:R-:W-:Y:S01]  /*4aa0*/  PRMT R231, R231, 0x5410, R68 ;  /* 0x00005410e7e77816 */ /* 0x000fe20000000044 */
[----:B------:R-:W-:Y:S01]  /*4ab0*/  IMAD.U32 R68, R230, 0x10000, RZ ;  /* 0x00010000e6447824 */ /* 0x000fe200078e00ff */
[----:B------:R-:W-:Y:S01]  /*4ac0*/  LOP3.LUT R67, R30, 0xffff0000, RZ, 0xc0, !PT ;  /* 0xffff00001e437812 */ /* 0x000fe200078ec0ff */
[----:B------:R-:W-:Y:S01]  /*4ad0*/  IMAD.U32 R71, R232, 0x10000, RZ ;  /* 0x00010000e8477824 */ /* 0x000fe200078e00ff */
[----:B------:R-:W-:Y:S01]  /*4ae0*/  PRMT R233, R233, 0x5410, R70 ;  /* 0x00005410e9e97816 */ /* 0x000fe20000000046 */
[C---:B------:R-:W-:Y:S01]  /*4af0*/  IMAD.U32 R70, R29.reuse, 0x10000, RZ ;  /* 0x000100001d467824 */ /* 0x040fe200078e00ff */
[----:B------:R-:W-:Y:S01]  /*4b00*/  LOP3.LUT R69, R29, 0xffff0000, RZ, 0xc0, !PT ;  /* 0xffff00001d457812 */ /* 0x000fe200078ec0ff */
[----:B------:R-:W-:Y:S01]  /*4b10*/  FMUL.FTZ R81, R67, R68 ;  /* 0x0000004443517220 */ /* 0x000fe20000410000 */
[----:B------:R-:W-:Y:S01]  /*4b20*/  LOP3.LUT R73, R231, 0xffff0000, RZ, 0xc0, !PT ;  /* 0xffff0000e7497812 */ /* 0x000fe200078ec0ff */
[----:B------:R-:W-:Y:S01]  /*4b30*/  IMAD.U32 R29, R28, 0x10000, RZ ;  /* 0x000100001c1d7824 */ /* 0x000fe200078e00ff */
        /* <DEDUP_REMOVED lines=8> */
[----:B------:R-:W-:Y:S01]  /*4bc0*/  LOP3.LUT R28, R28, 0xffff0000, RZ, 0xc0, !PT ;  /* 0xffff00001c1c7812 */ /* 0x000fe200078ec0ff */
[----:B------:R-:W-:Y:S01]  /*4bd0*/  FFMA.FTZ R71, R66, R71, -R81 ;  /* 0x0000004742477223 */ /* 0x000fe20000010851 */
[----:B------:R-:W-:-:S02]  /*4be0*/  IMAD.U32 R233, R233, 0x10000, RZ ;  /* 0x00010000e9e97824 */ /* 0x000fc400078e00ff */
        /* <DEDUP_REMOVED lines=8> */
[C---:B------:R-:W-:Y:S01]  /*4c70*/  FFMA.FTZ R30, R29.reuse, R233, -R30 ;  /* 0x000000e91d1e7223 */ /* 0x040fe2000001081e */
        /* <DEDUP_REMOVED lines=9> */
.L_x_1706:
[----:B------:R-:W-:Y:S05]  /*4d10*/  BSYNC B3 ;  /* 0x0000000000037941 */ /* 0x000fea0003800000 */
.L_x_1705:
[----:B------:R-:W-:Y:S02]  /*4d20*/  ULDC.64 UR4, c[0x0][0x208] ;  /* 0x0000820000047ab9 */ /* 0x000fe40000000a00 */
[----:B--2---:R0:W-:Y:S03]  /*4d30*/  STG.E.128 desc[UR4][R40.64+0x100], R28 ;  /* 0x0001001c28007986 */ /* 0x0041e6000c101d04 */
.L_x_1704:
[----:B------:R-:W-:Y:S05]  /*4d40*/  BSYNC B2 ;  /* 0x0000000000027941 */ /* 0x000fea0003800000 */
.L_x_1703:
        /* <DEDUP_REMOVED lines=10> */
[----:B------:R-:W-:Y:S02]  /*4df0*/  SHF.R.U32.HI R69, RZ, 0x10, R63 ;  /* 0x00000010ff457819 */ /* 0x000fe4000001163f */
[----:B------:R-:W-:Y:S02]  /*4e00*/  PRMT R179, R179, 0x5410, R66 ;  /* 0x00005410b3b37816 */ /* 0x000fe40000000042 */
[----:B------:R-:W-:-:S02]  /*4e10*/  PRMT R200, R200, 0x5410, R67 ;  /* 0x00005410c8c87816 */ /* 0x000fc40000000043 */
[----:B------:R-:W-:Y:S01]  /*4e20*/  PRMT R212, R212, 0x5410, R65 ;  /* 0x00005410d4d47816 */ /* 0x000fe20000000041 */
[C---:B------:R-:W-:Y:S01]  /*4e30*/  IMAD.U32 R65, R29.reuse, 0x10000, RZ ;  /* 0x000100001d417824 */ /* 0x040fe200078e00ff */
[----:B------:R-:W-:Y:S02]  /*4e40*/  PRMT R198, R198, 0x5410, R69 ;  /* 0x00005410c6c67816 */ /* 0x000fe40000000045 */
[----:B------:R-:W-:Y:S01]  /*4e50*/  LOP3.LUT R63, R30, 0xffff0000, RZ, 0xc0, !PT ;  /* 0xffff00001e3f7812 */ /* 0x000fe200078ec0ff */
[----:B------:R-:W-:Y:S01]  /*4e60*/  IMAD.U32 R69, R212, 0x10000, RZ ;  /* 0x00010000d4457824 */ /* 0x000fe200078e00ff */
[----:B------:R-:W-:Y:S01]  /*4e70*/  LOP3.LUT R64, R29, 0xffff0000, RZ, 0xc0, !PT ;  /* 0xffff00001d407812 */ /* 0x000fe200078ec0ff */
[----:B------:R-:W-:Y:S01]  /*4e80*/  IMAD.U32 R67, R198, 0x10000, RZ ;  /* 0x00010000c6437824 */ /* 0x000fe200078e00ff */
[----:B------:R-:W-:Y:S01]  /*4e90*/  LOP3.LUT R68, R200, 0xffff0000, RZ, 0xc0, !PT ;  /* 0xffff0000c8447812 */ /* 0x000fe200078ec0ff */
[----:B------:R-:W-:Y:S01]  /*4ea0*/  FMUL.FTZ R73, R63, R69 ;  /* 0x000000453f497220 */ /* 0x000fe20000410000 */
[----:B------:R-:W-:Y:S01]  /*4eb0*/  LOP3.LUT R66, R179, 0xffff0000, RZ, 0xc0, !PT ;  /* 0xffff0000b3427812 */ /* 0x000fe200078ec0ff */
[----:B------:R-:W-:Y:S01]  /*4ec0*/  FMUL.FTZ R63, R63, R67 ;  /* 0x000000433f3f7220 */ /* 0x000fe20000410000 */
[----:B------:R-:W-:Y:S01]  /*4ed0*/  LOP3.LUT R30, R31, 0xffff0000, RZ, 0xc0, !PT ;  /* 0xffff00001f1e7812 */ /* 0x000fe200078ec0ff */
[----:B------:R-:W-:Y:S01]  /*4ee0*/  FMUL.FTZ R70, R64, R68 ;  /* 0x0000004440467220 */ /* 0x000fe20000410000 */
[----:B------:R-:W-:Y:S01]  /*4ef0*/  LOP3.LUT R212, R212, 0xffff0000, RZ, 0xc0, !PT ;  /* 0xffff0000d4d47812 */ /* 0x000fe200078ec0ff */
[----:B------:R-:W-:Y:S01]  /*4f00*/  FMUL.FTZ R71, R64, R66 ;  /* 0x0000004240477220 */ /* 0x000fe20000410000 */
[----:B------:R-:W-:Y:S01]  /*4f10*/  LOP3.LUT R198, R198, 0xffff0000, RZ, 0xc0, !PT ;  /* 0xffff0000c6c67812 */ /* 0x000fe200078ec0ff */
[----:B------:R-:W-:Y:S01]  /*4f20*/  IMAD.U32 R200, R200, 0x10000, RZ ;  /* 0x00010000c8c87824 */ /* 0x000fe200078e00ff */
[----:B------:R-:W-:Y:S01]  /*4f30*/  LOP3.LUT R64, R28, 0xffff0000, RZ, 0xc0, !PT ;  /* 0xffff00001c407812 */ /* 0x000fe200078ec0ff */
[----:B------:R-:W-:-:S02]  /*4f40*/  IMAD.U32 R179, R179, 0x10000, RZ ;  /* 0x00010000b3b37824 */ /* 0x000fc400078e00ff */
[C---:B------:R-:W-:Y:S01]  /*4f50*/  FFMA.FTZ R71, R65.reuse, R68, R71 ;  /* 0x0000004441477223 */ /* 0x040fe20000010047 */
[----:B------:R-:W-:Y:S02]  /*4f60*/  IMAD.U32 R29, R28, 0x10000, RZ ;  /* 0x000100001c1d7824 */ /* 0x000fe400078e00ff */
[----:B------:R-:W-:Y:S01]  /*4f70*/  FFMA.FTZ R28, R65, R66, -R70 ;  /* 0x00000042411c7223 */ /* 0x000fe20000010846 */
[C---:B------:R-:W-:Y:S01]  /*4f80*/  FFMA.FTZ R73, R62.reuse, R67, -R73 ;  /* 0x000000433e497223 */ /* 0x040fe20000010849 */
[----:B------:R-:W-:Y:S01]  /*4f90*/  FFMA.FTZ R62, R62, R69, R63 ;  /* 0x000000453e3e7223 */ /* 0x000fe2000001003f */
[C---:B------:R-:W-:Y:S01]  /*4fa0*/  FMUL.FTZ R66, R30.reuse, R212 ;  /* 0x000000d41e427220 */ /* 0x040fe20000410000 */
[----:B------:R-:W-:Y:S01]  /*4fb0*/  FMUL.FTZ R65, R30, R198 ;  /* 0x000000c61e417220 */ /* 0x000fe20000410000 */
[CC--:B------:R-:W-:Y:S01]  /*4fc0*/  FMUL.FTZ R30, R64.reuse, R200.reuse ;  /* 0x000000c8401e7220 */ /* 0x0c0fe20000410000 */
[----:B------:R-:W-:Y:S01]  /*4fd0*/  FMUL.FTZ R63, R64, R179 ;  /* 0x000000b3403f7220 */ /* 0x000fe20000410000 */
        /* <DEDUP_REMOVED lines=10> */
.L_x_1708:
[----:B------:R-:W-:Y:S05]  /*5080*/  BSYNC B2 ;  /* 0x0000000000027941 */ /* 0x000fea0003800000 */
.L_x_1707:
[----:B------:R-:W-:Y:S02]  /*5090*/  ULDC.64 UR4, c[0x0][0x208] ;  /* 0x0000820000047ab9 */ /* 0x000fe40000000a00 */
[----:B--2---:R0:W-:Y:S03]  /*50a0*/  STG.E.128 desc[UR4][R40.64+0x140], R28 ;  /* 0x0001401c28007986 */ /* 0x0041e6000c101d04 */
.L_x_1686:
[----:B------:R-:W-:Y:S05]  /*50b0*/  BSYNC B1 ;  /* 0x0000000000017941 */ /* 0x000fea0003800000 */
.L_x_1685:
        /* <DEDUP_REMOVED lines=8> */
[----:B------:R-:W-:Y:S02]  /*5140*/  SHF.R.U64 R62, R60, 0x10, R61 ;  /* 0x000000103c3e7819 */ /* 0x000fe4000000123d */
[--C-:B------:R-:W-:Y:S01]  /*5150*/  SHF.R.U64 R66, R58, 0x10, R59.reuse ;  /* 0x000000103a427819 */ /* 0x100fe2000000123b */
[----:B--2---:R-:W-:Y:S01]  /*5160*/  IMAD.U32 R58, R30, 0x10000, RZ ;  /* 0x000100001e3a7824 */ /* 0x004fe200078e00ff */
        /* <DEDUP_REMOVED lines=16> */
[C---:B------:R-:W-:Y:S01]  /*5270*/  FMUL.FTZ R64, R41.reuse, R62 ;  /* 0x0000003e29407220 */ /* 0x040fe20000410000 */
[C---:B------:R-:W-:Y:S02]  /*5280*/  IMAD.U32 R29, R28.reuse, 0x10000, RZ ;  /* 0x000100001c1d7824 */ /* 0x040fe400078e00ff */
[-C--:B------:R-:W-:Y:S01]  /*5290*/  FMUL.FTZ R41, R41, R60.reuse ;  /* 0x0000003c29297220 */ /* 0x080fe20000410000 */
[----:B------:R-:W-:Y:S01]  /*52a0*/  LOP3.LUT R229, R229, 0xffff0000, RZ, 0xc0, !PT ;  /* 0xffff0000e5e57812 */ /* 0x000fe200078ec0ff */
[----:B------:R-:W-:Y:S01]  /*52b0*/  IMAD.U32 R213, R213, 0x10000, RZ ;  /* 0x00010000d5d57824 */ /* 0x000fe200078e00ff */
[----:B------:R-:W-:Y:S01]  /*52c0*/  LOP3.LUT R217, R217, 0xffff0000, RZ, 0xc0, !PT ;  /* 0xffff0000d9d97812 */ /* 0x000fe200078ec0ff */
[C---:B------:R-:W-:Y:S01]  /*52d0*/  FFMA.FTZ R64, R31.reuse, R60, -R64 ;  /* 0x0000003c1f407223 */ /* 0x040fe20000010840 */
[----:B------:R-:W-:Y:S01]  /*52e0*/  LOP3.LUT R28, R28, 0xffff0000, RZ, 0xc0, !PT ;  /* 0xffff00001c1c7812 */ /* 0x000fe200078ec0ff */
[----:B------:R-:W-:Y:S01]  /*52f0*/  FFMA.FTZ R41, R31, R62, R41 ;  /* 0x0000003e1f297223 */ /* 0x000fe20000010029 */
[C---:B------:R-:W-:Y:S01]  /*5300*/  FMUL.FTZ R31, R40.reuse, R229 ;  /* 0x000000e5281f7220 */ /* 0x040fe20000410000 */
[----:B------:R-:W-:Y:S01]  /*5310*/  FMUL.FTZ R60, R40, R217 ;  /* 0x000000d9283c7220 */ /* 0x000fe20000410000 */
[C---:B------:R-:W-:Y:S01]  /*5320*/  FMUL.FTZ R65, R59.reuse, R63 ;  /* 0x0000003f3b417220 */ /* 0x040fe20000410000 */
[C---:B------:R-:W-:Y:S01]  /*5330*/  FMUL.FTZ R40, R28.reuse, R221 ;  /* 0x000000dd1c287220 */ /* 0x040fe20000410000 */
[----:B------:R-:W-:Y:S01]  /*5340*/  FMUL.FTZ R28, R28, R213 ;  /* 0x000000d51c1c7220 */ /* 0x000fe20000410000 */
[-C--:B------:R-:W-:Y:S01]  /*5350*/  FMUL.FTZ R59, R59, R61.reuse ;  /* 0x0000003d3b3b7220 */ /* 0x080fe20000410000 */
[C---:B------:R-:W-:Y:S01]  /*5360*/  FFMA.FTZ R65, R58.reuse, R61, -R65 ;  /* 0x0000003d3a417223 */ /* 0x040fe20000010841 */
[C---:B------:R-:W-:Y:S01]  /*5370*/  FFMA.FTZ R40, R29.reuse, R213, -R40 ;  /* 0x000000d51d287223 */ /* 0x040fe20000010828 */
[----:B------:R-:W-:Y:S01]  /*5380*/  FFMA.FTZ R29, R29, R221, R28 ;  /* 0x000000dd1d1d7223 */ /* 0x000fe2000001001c */
[----:B------:R-:W-:Y:S01]  /*5390*/  FFMA.FTZ R58, R58, R63, R59 ;  /* 0x0000003f3a3a7223 */ /* 0x000fe2000001003b */
[C---:B------:R-:W-:Y:S01]  /*53a0*/  FFMA.FTZ R31, R30.reuse, R217, -R31 ;  /* 0x000000d91e1f7223 */ /* 0x040fe2000001081f */
[----:B------:R-:W-:Y:S01]  /*53b0*/  FFMA.FTZ R60, R30, R229, R60 ;  /* 0x000000e51e3c7223 */ /* 0x000fe2000001003c */
[----:B------:R-:W-:-:S02]  /*53c0*/  F2FP.BF16.F32.PACK_AB R41, R41, R64 ;  /* 0x000000402929723e */ /* 0x000fc400000010ff */
[----:B------:R-:W-:Y:S02]  /*53d0*/  F2FP.BF16.F32.PACK_AB R28, R29, R40 ;  /* 0x000000281d1c723e */ /* 0x000fe400000010ff */
[----:B------:R-:W-:Y:S01]  /*53e0*/  F2FP.BF16.F32.PACK_AB R31, R60, R31 ;  /* 0x0000001f3c1f723e */ /* 0x000fe200000010ff */
[----:B------:R-:W-:Y:S01]  /*53f0*/  IMAD.MOV.U32 R29, RZ, RZ, R41 ;  /* 0x000000ffff1d7224 */ /* 0x000fe200078e0029 */
[----:B------:R-:W-:-:S07]  /*5400*/  F2FP.BF16.F32.PACK_AB R30, R58, R65 ;  /* 0x000000413a1e723e */ /* 0x000fce00000010ff */
.L_x_1713:
[----:B------:R-:W-:Y:S05]  /*5410*/  BSYNC B2 ;  /* 0x0000000000027941 */ /* 0x000fea0003800000 */
.L_x_1712:
[----:B------:R-:W-:Y:S02]  /*5420*/  ULDC.64 UR4, c[0x0][0x208] ;  /* 0x0000820000047ab9 */ /* 0x000fe40000000a00 */
[----:B--2---:R0:W-:Y:S03]  /*5430*/  STG.E.128 desc[UR4][R36.64], R28 ;  /* 0x0000001c24007986 */ /* 0x0041e6000c101d04 */
.L_x_1711:
[----:B------:R-:W-:Y:S05]  /*5440*/  BSYNC B1 ;  /* 0x0000000000017941 */ /* 0x000fea0003800000 */
.L_x_1710:
        /* <DEDUP_REMOVED lines=9> */
[----:B------:R-:W-:Y:S01]  /*54e0*/  SHF.R.U64 R58, R54, 0x10, R55 ;  /* 0x00000010363a7819 */ /* 0x000fe20000001237 */
[----:B------:R-:W-:Y:S01]  /*54f0*/  IMAD.U32 R54, R31, 0x10000, RZ ;  /* 0x000100001f367824 */ /* 0x000fe200078e00ff */
[----:B------:R-:W-:Y:S02]  /*5500*/  SHF.R.U32.HI R57, RZ, 0x10, R57 ;  /* 0x00000010ff397819 */ /* 0x000fe40000011639 */
[----:B------:R-:W-:Y:S02]  /*5510*/  SHF.R.U32.HI R59, RZ, 0x10, R55 ;  /* 0x00000010ff3b7819 */ /* 0x000fe40000011637 */
[----:B------:R-:W-:Y:S02]  /*5520*/  PRMT R219, R219, 0x5410, R56 ;  /* 0x00005410dbdb7816 */ /* 0x000fe40000000038 */
[----:B------:R-:W-:-:S02]  /*5530*/  PRMT R157, R157, 0x5410, R58 ;  /* 0x000054109d9d7816 */ /* 0x000fc4000000003a */
[----:B------:R-:W-:Y:S02]  /*5540*/  PRMT R220, R220, 0x5410, R57 ;  /* 0x00005410dcdc7816 */ /* 0x000fe40000000039 */
[----:B------:R-:W-:Y:S02]  /*5550*/  LOP3.LUT R55, R31, 0xffff0000, RZ, 0xc0, !PT ;  /* 0xffff00001f377812 */ /* 0x000fe400078ec0ff */
[----:B------:R-:W-:Y:S01]  /*5560*/  PRMT R158, R158, 0x5410, R59 ;  /* 0x000054109e9e7816 */ /* 0x000fe2000000003b */
[----:B------:R-:W-:Y:S01]  /*5570*/  IMAD.U32 R59, R220, 0x10000, RZ ;  /* 0x00010000dc3b7824 */ /* 0x000fe200078e00ff */
[----:B------:R-:W-:Y:S02]  /*5580*/  LOP3.LUT R31, R29, 0xffff0000, RZ, 0xc0, !PT ;  /* 0xffff00001d1f7812 */ /* 0x000fe400078ec0ff */
[----:B------:R-:W-:Y:S01]  /*5590*/  LOP3.LUT R58, R219, 0xffff0000, RZ, 0xc0, !PT ;  /* 0xffff0000db3a7812 */ /* 0x000fe200078ec0ff */
[----:B------:R-:W-:Y:S01]  /*55a0*/  IMAD.U32 R57, R158, 0x10000, RZ ;  /* 0x000100009e397824 */ /* 0x000fe200078e00ff */
[----:B------:R-:W-:Y:S01]  /*55b0*/  LOP3.LUT R56, R157, 0xffff0000, RZ, 0xc0, !PT ;  /* 0xffff00009d387812 */ /* 0x000fe200078ec0ff */
        /* <DEDUP_REMOVED lines=8> */
[----:B------:R-:W-:Y:S01]  /*5640*/  LOP3.LUT R220, R220, 0xffff0000, RZ, 0xc0, !PT ;  /* 0xffff0000dcdc7812 */ /* 0x000fe200078ec0ff */
[-C--:B------:R-:W-:Y:S01]  /*5650*/  FMUL.FTZ R41, R41, R57.reuse ;  /* 0x0000003929297220 */ /* 0x080fe20000410000 */
[----:B------:R-:W-:Y:S01]  /*5660*/  LOP3.LUT R158, R158, 0xffff0000, RZ, 0xc0, !PT ;  /* 0xffff00009e9e7812 */ /* 0x000fe200078ec0ff */
[----:B------:R-:W-:Y:S02]  /*5670*/  IMAD.U32 R157, R157, 0x10000, RZ ;  /* 0x000100009d9d7824 */ /* 0x000fe400078e00ff */
[C---:B------:R-:W-:Y:S01]  /*5680*/  FFMA.FTZ R61, R30.reuse, R56, -R61 ;  /* 0x000000381e3d7223 */ /* 0x040fe2000001083d */
[----:B------:R-:W-:Y:S01]  /*5690*/  FFMA.FTZ R58, R30, R58, R31 ;  /* 0x0000003a1e3a7223 */ /* 0x000fe2000001001f */
[----:B------:R-:W-:Y:S01]  /*56a0*/  FFMA.FTZ R63, R40, R57, -R63 ;  /* 0x00000039283f7223 */ /* 0x000fe2000001083f */
[----:B------:R-:W-:Y:S01]  /*56b0*/  FMUL.FTZ R30, R28, R219 ;  /* 0x000000db1c1e7220 */ /* 0x000fe20000410000 */
[----:B------:R-:W-:Y:S01]  /*56c0*/  FFMA.FTZ R40, R40, R59, R41 ;  /* 0x0000003b28287223 */ /* 0x000fe20000010029 */
[C---:B------:R-:W-:Y:S01]  /*56d0*/  FMUL.FTZ R31, R55.reuse, R220 ;  /* 0x000000dc371f7220 */ /* 0x040fe20000410000 */
[-C--:B------:R-:W-:Y:S01]  /*56e0*/  FMUL.FTZ R28, R28, R157.reuse ;  /* 0x0000009d1c1c7220 */ /* 0x080fe20000410000 */
        /* <DEDUP_REMOVED lines=10> */
[----:B------:R-:W-:-:S07]  /*5790*/  IMAD.MOV.U32 R30, RZ, RZ, R40 ;  /* 0x000000ffff1e7224 */ /* 0x000fce00078e0028 */
.L_x_1717:
[----:B------:R-:W-:Y:S05]  /*57a0*/  BSYNC B2 ;  /* 0x0000000000027941 */ /* 0x000fea0003800000 */
.L_x_1716:
[----:B------:R-:W-:Y:S02]  /*57b0*/  ULDC.64 UR4, c[0x0][0x208] ;  /* 0x0000820000047ab9 */ /* 0x000fe40000000a00 */
[----:B--2---:R0:W-:Y:S03]  /*57c0*/  STG.E.128 desc[UR4][R36.64+0x40], R28 ;  /* 0x0000401c24007986 */ /* 0x0041e6000c101d04 */
.L_x_1715:
[----:B------:R-:W-:Y:S05]  /*57d0*/  BSYNC B1 ;  /* 0x0000000000017941 */ /* 0x000fea0003800000 */
.L_x_1714:
        /* <DEDUP_REMOVED lines=53> */
.L_x_1721:
[----:B------:R-:W-:Y:S05]  /*5b30*/  BSYNC B2 ;  /* 0x0000000000027941 */ /* 0x000fea0003800000 */
.L_x_1720:
[----:B------:R-:W-:Y:S02]  /*5b40*/  ULDC.64 UR4, c[0x0][0x208] ;  /* 0x0000820000047ab9 */ /* 0x000fe40000000a00 */
[----:B--2---:R0:W-:Y:S03]  /*5b50*/  STG.E.128 desc[UR4][R36.64+0x80], R28 ;  /* 0x0000801c24007986 */ /* 0x0041e6000c101d04 */
.L_x_1719:
[----:B------:R-:W-:Y:S05]  /*5b60*/  BSYNC B1 ;  /* 0x0000000000017941 */ /* 0x000fea0003800000 */
.L_x_1718:
        /* <DEDUP_REMOVED lines=53> */
.L_x_1725:
[----:B------:R-:W-:Y:S05]  /*5ec0*/  BSYNC B2 ;  /* 0x0000000000027941 */ /* 0x000fea0003800000 */
.L_x_1724:
[----:B------:R-:W-:Y:S02]  /*5ed0*/  ULDC.64 UR4, c[0x0][0x208] ;  /* 0x0000820000047ab9 */ /* 0x000fe40000000a00 */
[----:B--2---:R0:W-:Y:S03]  /*5ee0*/  STG.E.128 desc[UR4][R36.64+0xc0], R28 ;  /* 0x0000c01c24007986 */ /* 0x0041e6000c101d04 */
.L_x_1723:
[----:B------:R-:W-:Y:S05]  /*5ef0*/  BSYNC B1 ;  /* 0x0000000000017941 */ /* 0x000fea0003800000 */
.L_x_1722:
        /* <DEDUP_REMOVED lines=53> */
.L_x_1729:
[----:B------:R-:W-:Y:S05]  /*6250*/  BSYNC B2 ;  /* 0x0000000000027941 */ /* 0x000fea0003800000 */
.L_x_1728:
[----:B------:R-:W-:Y:S02]  /*6260*/  ULDC.64 UR4, c[0x0][0x208] ;  /* 0x0000820000047ab9 */ /* 0x000fe40000000a00 */
[----:B--2---:R0:W-:Y:S03]  /*6270*/  STG.E.128 desc[UR4][R36.64+0x100], R28 ;  /* 0x0001001c24007986 */ /* 0x0041e6000c101d04 */
.L_x_1727:
[----:B------:R-:W-:Y:S05]  /*6280*/  BSYNC B1 ;  /* 0x0000000000017941 */ /* 0x000fea0003800000 */
.L_x_1726:
        /* <DEDUP_REMOVED lines=52> */
.L_x_1731:
[----:B------:R-:W-:Y:S05]  /*65d0*/  BSYNC B1 ;  /* 0x0000000000017941 */ /* 0x000fea0003800000 */
.L_x_1730:
[----:B------:R-:W-:Y:S02]  /*65e0*/  ULDC.64 UR4, c[0x0][0x208] ;  /* 0x0000820000047ab9 */ /* 0x000fe40000000a00 */
[----:B--2---:R0:W-:Y:S01]  /*65f0*/  STG.E.128 desc[UR4][R36.64+0x140], R28 ;  /* 0x0001401c24007986 */ /* 0x0041e2000c101d04 */
[----:B------:R-:W-:Y:S05]  /*6600*/  BRA `(.L_x_1709) ;  /* 0x00000040008c7947 */ /* 0x000fea0003800000 */
.L_x_1677:
        /* <DEDUP_REMOVED lines=24> */
[----:B------:R-:W-:Y:S01]  /*6790*/  CS2R R48, SRZ ;  /* 0x0000000000307805 */ /* 0x000fe2000001ff00 */
[----:B------:R-:W-:Y:S01]  /*67a0*/  ULDC.64 UR6, c[0x0][0x208] ;  /* 0x0000820000067ab9 */ /* 0x000fe20000000a00 */
        /* <DEDUP_REMOVED lines=22> */
.L_x_1733:
[----:B------:R-:W-:Y:S05]  /*6910*/  BSYNC B1 ;  /* 0x0000000000017941 */ /* 0x000fea0003800000 */
.L_x_1732:
        /* <DEDUP_REMOVED lines=24> */
[----:B------:R-:W-:Y:S01]  /*6aa0*/  CS2R R72, SRZ ;  /* 0x0000000000487805 */ /* 0x000fe2000001ff00 */
[----:B------:R-:W-:Y:S01]  /*6ab0*/  ULDC.64 UR8, c[0x0][0x208] ;  /* 0x0000820000087ab9 */ /* 0x000fe20000000a00 */
        /* <DEDUP_REMOVED lines=22> */
.L_x_1735:
[----:B------:R-:W-:Y:S05]  /*6c20*/  BSYNC B1 ;  /* 0x0000000000017941 */ /* 0x000fea0003800000 */
.L_x_1734:
[----:B------:R-:W-:Y:S01]  /*6c30*/  IMAD.MOV.U32 R0, RZ, RZ, R28 ;  /* 0x000000ffff007224 */ /* 0x000fe200078e001c */
[----:B------:R-:W-:Y:S01]  /*6c40*/  PRMT R221, R221, 0x5410, R81 ;  /* 0x00005410dddd7816 */ /* 0x000fe20000000051 */
[----:B------:R-:W-:Y:S01]  /*6c50*/  IMAD.MOV.U32 R3, RZ, RZ, R29 ;  /* 0x000000ffff037224 */ /* 0x000fe200078e001d */
[----:B------:R-:W-:Y:S01]  /*6c60*/  ULOP3.LUT UR4, UR60, 0x1, URZ, 0xfc, !UPT ;  /* 0x000000013c047892 */ /* 0x000fe2000f8efc3f */
        /* <DEDUP_REMOVED lines=80> */
[----:B------:R-:W-:-:S02]  /*7170*/  IMAD.MOV.U32 R3, RZ, RZ, R72 ;  /* 0x000000ffff037224 */ /* 0x000fc400078e0048 */
[----:B------:R-:W-:Y:S01]  /*7180*/  IMAD.MOV.U32 R0, RZ, RZ, R73 ;  /* 0x000000ffff007224 */ /* 0x000fe200078e0049 */
[----:B------:R-:W-:-:S04]  /*7190*/  PRMT R216, R77, 0x5410, R76 ;  /* 0x000054104dd87816 */ /* 0x000fc8000000004c */
[----:B------:R-:W-:Y:S01]  /*71a0*/  PRMT R217, R3, 0x5410, R0 ;  /* 0x0000541003d97816 */ /* 0x000fe20000000000 */
[----:B------:R-:W-:Y:S06]  /*71b0*/  @!P2 BRA `(.L_x_1736) ;  /* 0x000000000004a947 */ /* 0x000fec0003800000 */
[----:B------:R-:W-:Y:S01]  /*71c0*/  BPT.TRAP 0x1 ;  /* 0x000000040000795c */ /* 0x000fe20000300000 */
.L_x_1736:
[----:B------:R-:W-:Y:S01]  /*71d0*/  IMAD R3, R17, 0x8, R16 ;  /* 0x0000000811037824 */ /* 0x000fe200078e0210 */
[----:B------:R-:W-:Y:S01]  /*71e0*/  SHF.L.U32 R0, R167, 0x1f, RZ ;  /* 0x0000001fa7007819 */ /* 0x000fe200000006ff */
[----:B------:R-:W0:Y:S01]  /*71f0*/  LDC R148, c[0x0][0x2f4] ;  /* 0x0000bd00ff947b82 */ /* 0x000e220000000800 */
[----:B------:R-:W-:Y:S02]  /*7200*/  BSSY B1, `(.L_x_1737) ;  /* 0x0000004000017945 */ /* 0x000fe40003800000 */
[----:B------:R-:W1:Y:S05]  /*7210*/  SYNCS.PHASECHK.TRANS64.TRYWAIT P5, [R3+URZ+0x2a890], R0 ;  /* 0x02a89000030075a7 */ /* 0x000e6a00080a017f */
[----:B------:R-:W2:Y:S01]  /*7220*/  LDC.64 R124, c[0x0][0x300] ;  /* 0x0000c000ff7c7b82 */ /* 0x000ea20000000a00 */
[----:B-1----:R-:W-:Y:S05]  /*7230*/  @!P5 BRA `(.L_x_1738) ;  /* 0x00000220006cd947 */ /* 0x002fea0003800000 */
.L_x_2126:
[----:B------:R-:W-:Y:S05]  /*7240*/  BSYNC B1 ;  /* 0x0000000000017941 */ /* 0x000fea0003800000 */
.L_x_1737:
[----:B------:R-:W-:Y:S01]  /*7250*/  BSSY B1, `(.L_x_1739) ;  /* 0x0000195000017945 */ /* 0x000fe20003800000 */
[----:B0-----:R-:W-:Y:S02]  /*7260*/  IMAD.IADD R151, R148, 0x1, -R122 ;  /* 0x0000000194977824 */ /* 0x001fe400078e0a7a */
[----:B------:R-:W-:Y:S01]  /*7270*/  IMAD.MOV.U32 R127, RZ, RZ, R80 ;  /* 0x000000ffff7f7224 */ /* 0x000fe200078e0050 */
[----:B------:R-:W-:Y:S06]  /*7280*/  @P4 BRA `(.L_x_1740) ;  /* 0x0000001800444947 */ /* 0x000fec0003800000 */
        /* <DEDUP_REMOVED lines=8> */
[----:B------:R-:W-:Y:S03]  /*7310*/  BSSY B3, `(.L_x_1743) ;  /* 0x000007d000037945 */ /* 0x000fe60003800000 */
[----:B------:R-:W-:-:S04]  /*7320*/  SHF.R.S32.HI R77, RZ, 0x1f, R76 ;  /* 0x0000001fff4d7819 */ /* 0x000fc8000001144c */
[----:B------:R-:W-:-:S04]  /*7330*/  LEA.HI R77, R77, R76, RZ, 0x4 ;  /* 0x0000004c4d4d7211 */ /* 0x000fc800078f20ff */
[----:B------:R-:W-:-:S05]  /*7340*/  LEA.HI.SX32 R78, R77, R116, 0x1c ;  /* 0x000000744d4e7211 */ /* 0x000fca00078fe2ff */
[----:B------:R-:W-:-:S05]  /*7350*/  IMAD.SHL.U32 R77, R78, 0x8, RZ ;  /* 0x000000084e4d7824 */ /* 0x000fca00078e00ff */
[----:B------:R-:W-:-:S13]  /*7360*/  ISETP.GE.AND P4, PT, R77, R148, PT ;  /* 0x000000944d00720c */ /* 0x000fda0003f86270 */
[--C-:B------:R-:W-:Y:S02]  /*7370*/  @!P4 SHF.R.S32.HI R76, RZ, 0x1f, R77.reuse ;  /* 0x0000001fff4cc819 */ /* 0x100fe4000001144d */
[-CC-:B------:R-:W-:Y:S02]  /*7380*/  @!P4 IADD3 R79, P5, P6, R86, R130.reuse, R77.reuse ;  /* 0x00000082564fc210 */ /* 0x180fe40007ebe04d */
[----:B------:R-:W-:Y:S02]  /*7390*/  LOP3.LUT R77, R174, 0x38, R77, 0xf8, !PT ;  /* 0x00000038ae4d7812 */ /* 0x000fe400078ef84d */
[----:B------:R-:W-:Y:S02]  /*73a0*/  @!P4 IADD3.X R76, R84, R179, R76, P5, P6 ;  /* 0x000000b3544cc210 */ /* 0x000fe40002fec44c */
[----:B------:R-:W-:Y:S02]  /*73b0*/  IADD3 R80, P5, P6, R86, R130, R14 ;  /* 0x0000008256507210 */ /* 0x000fe40007ebe00e */
[----:B------:R-:W-:-:S02]  /*73c0*/  LOP3.LUT R77, R77, R175, RZ, 0x3c, !PT ;  /* 0x000000af4d4d7212 */ /* 0x000fc400078e3cff */
[----:B------:R-:W-:Y:S02]  /*73d0*/  IADD3.X R81, R84, R179, R111, P5, P6 ;  /* 0x000000b354517210 */ /* 0x000fe40002fec46f */
[----:B------:R-:W-:-:S04]  /*73e0*/  LEA R134, P5, R80, R114, 0x1 ;  /* 0x0000007250867211 */ /* 0x000fc800078a08ff */
[----:B------:R-:W-:Y:S02]  /*73f0*/  LEA.HI.X R135, R80, R115, R81, 0x1, P5 ;  /* 0x0000007350877211 */ /* 0x000fe400028f0c51 */
[----:B------:R-:W-:-:S04]  /*7400*/  @!P4 LEA R136, P5, R79, R114, 0x1 ;  /* 0x000000724f88c211 */ /* 0x000fc800078a08ff */
[----:B------:R-:W-:Y:S02]  /*7410*/  @!P4 LEA.HI.X R137, R79, R115, R76, 0x1, P5 ;  /* 0x000000734f89c211 */ /* 0x000fe400028f0c4c */
[----:B------:R-:W-:Y:S02]  /*7420*/  SHF.R.S32.HI R76, RZ, 0x1f, R78 ;  /* 0x0000001fff4c7819 */ /* 0x000fe4000001144e */
[----:B------:R-:W-:Y:S02]  /*7430*/  ISETP.GE.AND P5, PT, R18, R119, PT ;  /* 0x000000771200720c */ /* 0x000fe40003fa6270 */
[----:B------:R-:W-:-:S04]  /*7440*/  LEA.HI R76, R76, R78, RZ, 0x3 ;  /* 0x0000004e4c4c7211 */ /* 0x000fc800078f18ff */
[----:B------:R-:W-:-:S05]  /*7450*/  SHF.R.S32.HI R76, RZ, 0x3, R76 ;  /* 0x00000003ff4c7819 */ /* 0x000fca000001144c */
        /* <DEDUP_REMOVED lines=9> */
[--C-:B------:R-:W-:Y:S01]  /*74f0*/  SHF.R.U64 R208, R36, 0x10, R37.reuse ;  /* 0x0000001024d07819 */ /* 0x100fe20000001225 */
[----:B0-----:R-:W-:Y:S01]  /*7500*/  IMAD.U32 R210, R81, 0x10000, RZ ;  /* 0x0001000051d27824 */ /* 0x001fe200078e00ff */
[----:B------:R-:W-:Y:S02]  /*7510*/  SHF.R.U32.HI R37, RZ, 0x10, R37 ;  /* 0x00000010ff257819 */ /* 0x000fe40000011625 */
[--C-:B------:R-:W-:Y:S02]  /*7520*/  SHF.R.U64 R36, R38, 0x10, R39.reuse ;  /* 0x0000001026247819 */ /* 0x100fe40000001227 */
[----:B------:R-:W-:Y:S02]  /*7530*/  SHF.R.U32.HI R203, RZ, 0x10, R39 ;  /* 0x00000010ffcb7819 */ /* 0x000fe40000011627 */
[----:B------:R-:W-:Y:S02]  /*7540*/  SHF.R.U32.HI R39, RZ, 0x10, R49 ;  /* 0x00000010ff277819 */ /* 0x000fe40000011631 */
[----:B------:R-:W-:-:S02]  /*7550*/  PRMT R38, R200, 0x5410, R37 ;  /* 0x00005410c8267816 */ /* 0x000fc40000000025 */
[----:B------:R-:W-:Y:S01]  /*7560*/  PRMT R37, R209, 0x5410, R39 ;  /* 0x00005410d1257816 */ /* 0x000fe20000000027 */
[----:B--2---:R-:W-:Y:S01]  /*7570*/  IMAD.U32 R39, R77, 0x10000, RZ ;  /* 0x000100004d277824 */ /* 0x004fe200078e00ff */
[----:B------:R-:W-:Y:S01]  /*7580*/  SHF.R.U64 R49, R48, 0x10, R49 ;  /* 0x0000001030317819 */ /* 0x000fe20000001231 */
[C---:B------:R-:W-:Y:S01]  /*7590*/  IMAD.U32 R200, R38.reuse, 0x10000, RZ ;  /* 0x0001000026c87824 */ /* 0x040fe200078e00ff */
[----:B------:R-:W-:Y:S01]  /*75a0*/  LOP3.LUT R38, R38, 0xffff0000, RZ, 0xc0, !PT ;  /* 0xffff000026267812 */ /* 0x000fe200078ec0ff */
[----:B------:R-:W-:Y:S01]  /*75b0*/  IMAD.U32 R209, R37, 0x10000, RZ ;  /* 0x0001000025d17824 */ /* 0x000fe200078e00ff */
[----:B------:R-:W-:Y:S02]  /*75c0*/  SHF.R.U32.HI R48, RZ, 0x10, R51 ;  /* 0x00000010ff307819 */ /* 0x000fe40000011633 */
[----:B------:R-:W-:Y:S01]  /*75d0*/  PRMT R49, R233, 0x5410, R49 ;  /* 0x00005410e9317816 */ /* 0x000fe20000000031 */
[C---:B------:R-:W-:Y:S01]  /*75e0*/  FMUL.FTZ R211, R210.reuse, R209 ;  /* 0x000000d1d2d37220 */ /* 0x040fe20000410000 */
[----:B------:R-:W-:Y:S01]  /*75f0*/  FMUL.FTZ R210, R210, R200 ;  /* 0x000000c8d2d27220 */ /* 0x000fe20000410000 */
[----:B------:R-:W-:-:S02]  /*7600*/  PRMT R48, R237, 0x5432, R48 ;  /* 0x00005432ed307816 */ /* 0x000fc40000000030 */
[C---:B------:R-:W-:Y:S01]  /*7610*/  FFMA.FTZ R200, R39.reuse, R200, -R211 ;  /* 0x000000c827c87223 */ /* 0x040fe200000108d3 */
[----:B------:R-:W-:Y:S01]  /*7620*/  FFMA.FTZ R39, R39, R209, R210 ;  /* 0x000000d127277223 */ /* 0x000fe200000100d2 */
[----:B------:R-:W-:Y:S02]  /*7630*/  LOP3.LUT R209, R37, 0xffff0000, RZ, 0xc0, !PT ;  /* 0xffff000025d17812 */ /* 0x000fe400078ec0ff */
[----:B------:R-:W-:Y:S02]  /*7640*/  LOP3.LUT R210, R81, 0xffff0000, RZ, 0xc0, !PT ;  /* 0xffff000051d27812 */ /* 0x000fe400078ec0ff */
[----:B------:R-:W-:Y:S02]  /*7650*/  LOP3.LUT R37, R77, 0xffff0000, RZ, 0xc0, !PT ;  /* 0xffff00004d257812 */ /* 0x000fe400078ec0ff */
[----:B------:R-:W-:Y:S01]  /*7660*/  PRMT R208, R234, 0x5432, R208 ;  /* 0x00005432ead07816 */ /* 0x000fe200000000d0 */
[CC--:B------:R-:W-:Y:S01]  /*7670*/  FMUL.FTZ R81, R210.reuse, R209.reuse ;  /* 0x000000d1d2517220 */ /* 0x0c0fe20000410000 */
[-C--:B------:R-:W-:Y:S01]  /*7680*/  FMUL.FTZ R77, R210, R38.reuse ;  /* 0x00000026d24d7220 */ /* 0x080fe20000410000 */
[----:B------:R-:W-:Y:S01]  /*7690*/  IMAD.U32 R210, R83, 0x10000, RZ ;  /* 0x0001000053d27824 */ /* 0x000fe200078e00ff */
[----:B------:R-:W-:Y:S01]  /*76a0*/  SHF.R.U64 R50, R50, 0x10, R51 ;  /* 0x0000001032327819 */ /* 0x000fe20000001233 */
[C---:B------:R-:W-:Y:S01]  /*76b0*/  FFMA.FTZ R38, R37.reuse, R38, -R81 ;  /* 0x0000002625267223 */ /* 0x040fe20000010851 */
[----:B------:R-:W-:Y:S01]  /*76c0*/  FFMA.FTZ R37, R37, R209, R77 ;  /* 0x000000d125257223 */ /* 0x000fe2000001004d */
[----:B------:R-:W-:Y:S01]  /*76d0*/  PRMT R77, R231, 0x5410, R203 ;  /* 0x00005410e74d7816 */ /* 0x000fe200000000cb */
[----:B------:R-:W-:Y:S01]  /*76e0*/  IMAD.U32 R209, R48, 0x10000, RZ ;  /* 0x0001000030d17824 */ /* 0x000fe200078e00ff */
[----:B------:R-:W-:Y:S01]  /*76f0*/  LOP3.LUT R51, R49, 0xffff0000, RZ, 0xc0, !PT ;  /* 0xffff000031337812 */ /* 0x000fe200078ec0ff */
[----:B------:R-:W-:Y:S01]  /*7700*/  IMAD.U32 R81, R79, 0x10000, RZ ;  /* 0x000100004f517824 */ /* 0x000fe200078e00ff */
[----:B------:R-:W-:Y:S01]  /*7710*/  PRMT R50, R236, 0x5432, R50 ;  /* 0x00005432ec327816 */ /* 0x000fe20000000032 */
[----:B------:R-:W-:-:S02]  /*7720*/  IMAD.U32 R203, R77, 0x10000, RZ ;  /* 0x000100004dcb7824 */ /* 0x000fc400078e00ff */
[C---:B------:R-:W-:Y:S01]  /*7730*/  FMUL.FTZ R211, R210.reuse, R209 ;  /* 0x000000d1d2d37220 */ /* 0x040fe20000410000 */
[----:B------:R-:W-:Y:S01]  /*7740*/  LOP3.LUT R77, R77, 0xffff0000, RZ, 0xc0, !PT ;  /* 0xffff00004d4d7812 */ /* 0x000fe200078ec0ff */
[-C--:B------:R-:W-:Y:S02]  /*7750*/  FMUL.FTZ R210, R210, R203.reuse ;  /* 0x000000cbd2d27220 */ /* 0x080fe40000410000 */
[----:B------:R-:W-:Y:S01]  /*7760*/  FFMA.FTZ R203, R81, R203, -R211 ;  /* 0x000000cb51cb7223 */ /* 0x000fe200000108d3 */
[----:B------:R-:W-:Y:S01]  /*7770*/  PRMT R36, R233, 0x5432, R36 ;  /* 0x00005432e9247816 */ /* 0x000fe20000000024 */
[----:B------:R-:W-:Y:S01]  /*7780*/  FFMA.FTZ R81, R81, R209, R210 ;  /* 0x000000d151517223 */ /* 0x000fe200000100d2 */
[----:B------:R-:W-:Y:S02]  /*7790*/  LOP3.LUT R209, R48, 0xffff0000, RZ, 0xc0, !PT ;  /* 0xffff000030d17812 */ /* 0x000fe400078ec0ff */
[----:B------:R-:W-:Y:S02]  /*77a0*/  LOP3.LUT R210, R83, 0xffff0000, RZ, 0xc0, !PT ;  /* 0xffff000053d27812 */ /* 0x000fe400078ec0ff */
[----:B------:R-:W-:-:S02]  /*77b0*/  LOP3.LUT R48, R79, 0xffff0000, RZ, 0xc0, !PT ;  /* 0xffff00004f307812 */ /* 0x000fc400078ec0ff */
[----:B------:R-:W-:Y:S01]  /*77c0*/  F2FP.BF16.F32.PACK_AB R38, R38, R200 ;  /* 0x000000c82626723e */ /* 0x000fe200000010ff */
[C---:B------:R-:W-:Y:S01]  /*77d0*/  FMUL.FTZ R83, R210.reuse, R209 ;  /* 0x000000d1d2537220 */ /* 0x040fe20000410000 */
[----:B------:R-:W-:Y:S01]  /*77e0*/  FMUL.FTZ R79, R210, R77 ;  /* 0x0000004dd24f7220 */ /* 0x000fe20000410000 */
[----:B------:R-:W-:Y:S01]  /*77f0*/  IMAD.U32 R210, R208, 0x10000, RZ ;  /* 0x00010000d0d27824 */ /* 0x000fe200078e00ff */
[----:B------:R-:W-:Y:S01]  /*7800*/  F2FP.BF16.F32.PACK_AB R37, R37, R39 ;  /* 0x000000272525723e */ /* 0x000fe200000010ff */
[C---:B------:R-:W-:Y:S01]  /*7810*/  FFMA.FTZ R77, R48.reuse, R77, -R83 ;  /* 0x0000004d304d7223 */ /* 0x040fe20000010853 */
[----:B------:R-:W-:Y:S01]  /*7820*/  FFMA.FTZ R48, R48, R209, R79 ;  /* 0x000000d130307223 */ /* 0x000fe2000001004f */
[C---:B------:R-:W-:Y:S01]  /*7830*/  IMAD.U32 R209, R80.reuse, 0x10000, RZ ;  /* 0x0001000050d17824 */ /* 0x040fe200078e00ff */
[----:B------:R-:W-:Y:S01]  /*7840*/  LOP3.LUT R80, R80, 0xffff0000, RZ, 0xc0, !PT ;  /* 0xffff000050507812 */ /* 0x000fe200078ec0ff */
[----:B------:R-:W-:Y:S01]  /*7850*/  IMAD.U32 R83, R49, 0x10000, RZ ;  /* 0x0001000031537824 */ /* 0x000fe200078e00ff */
[----:B------:R-:W-:Y:S01]  /*7860*/  LOP3.LUT R49, R208, 0xffff0000, RZ, 0xc0, !PT ;  /* 0xffff0000d0317812 */ /* 0x000fe200078ec0ff */
[C---:B------:R-:W-:Y:S01]  /*7870*/  IMAD.U32 R79, R76.reuse, 0x10000, RZ ;  /* 0x000100004c4f7824 */ /* 0x040fe200078e00ff */
[----:B------:R-:W-:Y:S01]  /*7880*/  LOP3.LUT R76, R76, 0xffff0000, RZ, 0xc0, !PT ;  /* 0xffff00004c4c7812 */ /* 0x000fe200078ec0ff */
[CC--:B------:R-:W-:Y:S01]  /*7890*/  FMUL.FTZ R211, R209.reuse, R83.reuse ;  /* 0x00000053d1d37220 */ /* 0x0c0fe20000410000 */
[-C--:B------:R-:W-:Y:S01]  /*78a0*/  FMUL.FTZ R209, R209, R210.reuse ;  /* 0x000000d2d1d17220 */ /* 0x080fe20000410000 */
[C---:B------:R-:W-:Y:S01]  /*78b0*/  IMAD.U32 R208, R82.reuse, 0x10000, RZ ;  /* 0x0001000052d07824 */ /* 0x040fe200078e00ff */
[----:B------:R-:W-:Y:S01]  /*78c0*/  LOP3.LUT R82, R82, 0xffff0000, RZ, 0xc0, !PT ;  /* 0xffff000052527812 */ /* 0x000fe200078ec0ff */
[C---:B------:R-:W-:Y:S01]  /*78d0*/  FFMA.FTZ R211, R79.reuse, R210, -R211 ;  /* 0x000000d24fd37223 */ /* 0x040fe200000108d3 */
[----:B------:R-:W-:Y:S01]  /*78e0*/  FFMA.FTZ R209, R79, R83, R209 ;  /* 0x000000534fd17223 */ /* 0x000fe200000100d1 */
[C---:B------:R-:W-:Y:S01]  /*78f0*/  FMUL.FTZ R79, R80.reuse, R51 ;  /* 0x00000033504f7220 */ /* 0x040fe20000410000 */
[----:B------:R-:W-:Y:S01]  /*7900*/  FMUL.FTZ R80, R80, R49 ;  /* 0x0000003150507220 */ /* 0x000fe20000410000 */
[----:B------:R-:W-:Y:S01]  /*7910*/  F2FP.BF16.F32.PACK_AB R203, R77, R203 ;  /* 0x000000cb4dcb723e */ /* 0x000fe200000010ff */
[----:B------:R-:W-:-:S02]  /*7920*/  IMAD.MOV.U32 R77, RZ, RZ, R38 ;  /* 0x000000ffff4d7224 */ /* 0x000fc400078e0026 */
[C---:B------:R-:W-:Y:S01]  /*7930*/  FFMA.FTZ R49, R76.reuse, R49, -R79 ;  /* 0x000000314c317223 */ /* 0x040fe2000001084f */
[----:B------:R-:W-:Y:S01]  /*7940*/  FFMA.FTZ R51, R76, R51, R80 ;  /* 0x000000334c337223 */ /* 0x000fe20000010050 */
[C---:B------:R-:W-:Y:S01]  /*7950*/  IMAD.U32 R79, R50.reuse, 0x10000, RZ ;  /* 0x00010000324f7824 */ /* 0x040fe200078e00ff */
[----:B------:R-:W-:Y:S01]  /*7960*/  LOP3.LUT R50, R50, 0xffff0000, RZ, 0xc0, !PT ;  /* 0xffff000032327812 */ /* 0x000fe200078ec0ff */
[C---:B------:R-:W-:Y:S01]  /*7970*/  IMAD.U32 R80, R36.reuse, 0x10000, RZ ;  /* 0x0001000024507824 */ /* 0x040fe200078e00ff */
[----:B------:R-:W-:Y:S01]  /*7980*/  LOP3.LUT R36, R36, 0xffff0000, RZ, 0xc0, !PT ;  /* 0xffff000024247812 */ /* 0x000fe200078ec0ff */
[----:B------:R-:W-:Y:S01]  /*7990*/  FMUL.FTZ R83, R208, R79 ;  /* 0x0000004fd0537220 */ /* 0x000fe20000410000 */
[----:B------:R-:W-:Y:S02]  /*79a0*/  IMAD.U32 R76, R78, 0x10000, RZ ;  /* 0x000100004e4c7824 */ /* 0x000fe400078e00ff */
[-C--:B------:R-:W-:Y:S01]  /*79b0*/  FMUL.FTZ R208, R208, R80.reuse ;  /* 0x00000050d0d07220 */ /* 0x080fe20000410000 */
[----:B------:R-:W-:Y:S01]  /*79c0*/  LOP3.LUT R78, R78, 0xffff0000, RZ, 0xc0, !PT ;  /* 0xffff00004e4e7812 */ /* 0x000fe200078ec0ff */
[----:B------:R-:W-:-:S02]  /*79d0*/  FFMA.FTZ R83, R76, R80, -R83 ;  /* 0x000000504c537223 */ /* 0x000fc40000010853 */
[----:B------:R-:W-:Y:S01]  /*79e0*/  FFMA.FTZ R208, R76, R79, R208 ;  /* 0x0000004f4cd07223 */ /* 0x000fe200000100d0 */
[C---:B------:R-:W-:Y:S01]  /*79f0*/  FMUL.FTZ R76, R82.reuse, R50 ;  /* 0x00000032524c7220 */ /* 0x040fe20000410000 */
[-C--:B------:R-:W-:Y:S01]  /*7a00*/  FMUL.FTZ R82, R82, R36.reuse ;  /* 0x0000002452527220 */ /* 0x080fe20000410000 */
        /* <DEDUP_REMOVED lines=10> */
[----:B------:R-:W-:Y:S02]  /*7ab0*/  IMAD.MOV.U32 R80, RZ, RZ, R51 ;  /* 0x000000ffff507224 */ /* 0x000fe400078e0033 */
[----:B------:R-:W-:Y:S02]  /*7ac0*/  IMAD.MOV.U32 R78, RZ, RZ, R83 ;  /* 0x000000ffff4e7224 */ /* 0x000fe400078e0053 */
[----:B------:R-:W-:-:S07]  /*7ad0*/  IMAD.MOV.U32 R83, RZ, RZ, R48 ;  /* 0x000000ffff537224 */ /* 0x000fce00078e0030 */
.L_x_1744:
[----:B------:R-:W-:Y:S05]  /*7ae0*/  BSYNC B3 ;  /* 0x0000000000037941 */ /* 0x000fea0003800000 */
.L_x_1743:
[----:B------:R-:W-:Y:S02]  /*7af0*/  ULDC.64 UR4, c[0x0][0x208] ;  /* 0x0000820000047ab9 */ /* 0x000fe40000000a00 */
[----:B--2---:R2:W-:Y:S04]  /*7b00*/  STG.E.128 desc[UR4][R134.64], R76 ;  /* 0x0000004c86007986 */ /* 0x0045e8000c101d04 */
[----:B0-----:R2:W-:Y:S02]  /*7b10*/  @!P4 STG.E.128 desc[UR4][R136.64], R80 ;  /* 0x000000508800c986 */ /* 0x0015e4000c101d04 */
.L_x_1742:
[----:B------:R-:W-:Y:S05]  /*7b20*/  BSYNC B2 ;  /* 0x0000000000027941 */ /* 0x000fea0003800000 */
.L_x_1741:
[----:B------:R-:W-:Y:S01]  /*7b30*/  ISETP.NE.AND P4, PT, R10, RZ, PT ;  /* 0x000000ff0a00720c */ /* 0x000fe20003f85270 */
[----:B------:R-:W-:-:S12]  /*7b40*/  BSSY B2, `(.L_x_1745) ;  /* 0x0000082000027945 */ /* 0x000fd80003800000 */
[----:B------:R-:W-:Y:S05]  /*7b50*/  @!P4 BRA `(.L_x_1746) ;  /* 0x000000080000c947 */ /* 0x000fea0003800000 */
[----:B------:R-:W-:Y:S01]  /*7b60*/  SEL R36, R122, R151, !P1 ;  /* 0x000000977a247207 */ /* 0x000fe20004800000 */
        /* <DEDUP_REMOVED lines=12> */
[----:B--2---:R-:W-:Y:S02]  /*7c30*/  LEA R76, P5, R48, R114, 0x1 ;  /* 0x00000072304c7211 */ /* 0x004fe400078a08ff */
[----:B------:R-:W-:-:S02]  /*7c40*/  LOP3.LUT R37, R37, R175, RZ, 0x3c, !PT ;  /* 0x000000af25257212 */ /* 0x000fc400078e3cff */
        /* <DEDUP_REMOVED lines=28> */
[----:B------:R-:W-:Y:S01]  /*7e10*/  SHF.R.U64 R46, R46, 0x10, R47 ;  /* 0x000000102e2e7819 */ /* 0x000fe2000000122f */
[-C--:B------:R-:W-:Y:S01]  /*7e20*/  FMUL.FTZ R135, R135, R83.reuse ;  /* 0x0000005387877220 */ /* 0x080fe20000410000 */
[----:B------:R-:W-:Y:S01]  /*7e30*/  PRMT R44, R231, 0x5432, R44 ;  /* 0x00005432e72c7816 */ /* 0x000fe2000000002c */
[----:B------:R-:W-:Y:S01]  /*7e40*/  FFMA.FTZ R83, R82, R83, -R136 ;  /* 0x0000005352537223 */ /* 0x000fe20000010888 */
[----:B------:R-:W-:-:S02]  /*7e50*/  IMAD.U32 R136, R51, 0x10000, RZ ;  /* 0x0001000033887824 */ /* 0x000fc400078e00ff */
[----:B------:R-:W-:Y:S01]  /*7e60*/  FFMA.FTZ R82, R82, R134, R135 ;  /* 0x0000008652527223 */ /* 0x000fe20000010087 */
[----:B------:R-:W-:Y:S02]  /*7e70*/  LOP3.LUT R134, R81, 0xffff0000, RZ, 0xc0, !PT ;  /* 0xffff000051867812 */ /* 0x000fe400078ec0ff */
[----:B------:R-:W-:Y:S02]  /*7e80*/  LOP3.LUT R81, R80, 0xffff0000, RZ, 0xc0, !PT ;  /* 0xffff000050517812 */ /* 0x000fe400078ec0ff */
[----:B------:R-:W-:Y:S02]  /*7e90*/  LOP3.LUT R51, R51, 0xffff0000, RZ, 0xc0, !PT ;  /* 0xffff000033337812 */ /* 0x000fe400078ec0ff */
[----:B------:R-:W-:Y:S01]  /*7ea0*/  SHF.R.U64 R34, R34, 0x10, R35 ;  /* 0x0000001022227819 */ /* 0x000fe20000001223 */
[C---:B------:R-:W-:Y:S01]  /*7eb0*/  FMUL.FTZ R80, R49.reuse, R81 ;  /* 0x0000005131507220 */ /* 0x040fe20000410000 */
[----:B------:R-:W-:Y:S01]  /*7ec0*/  FMUL.FTZ R49, R49, R134 ;  /* 0x0000008631317220 */ /* 0x000fe20000410000 */
[----:B------:R-:W-:-:S02]  /*7ed0*/  PRMT R46, R229, 0x5432, R46 ;  /* 0x00005432e52e7816 */ /* 0x000fc4000000002e */
[C---:B------:R-:W-:Y:S01]  /*7ee0*/  FFMA.FTZ R80, R37.reuse, R134, -R80 ;  /* 0x0000008625507223 */ /* 0x040fe20000010850 */
[----:B------:R-:W-:Y:S01]  /*7ef0*/  FFMA.FTZ R37, R37, R81, R49 ;  /* 0x0000005125257223 */ /* 0x000fe20000010031 */
[----:B------:R-:W-:Y:S01]  /*7f00*/  SHF.R.U32.HI R49, RZ, 0x10, R47 ;  /* 0x00000010ff317819 */ /* 0x000fe2000001162f */
[----:B------:R-:W-:Y:S01]  /*7f10*/  IMAD.U32 R134, R39, 0x10000, RZ ;  /* 0x0001000027867824 */ /* 0x000fe200078e00ff */
[----:B------:R-:W-:Y:S01]  /*7f20*/  SHF.R.U32.HI R81, RZ, 0x10, R35 ;  /* 0x00000010ff517819 */ /* 0x000fe20000011623 */
[----:B------:R-:W-:Y:S01]  /*7f30*/  IMAD.U32 R35, R38, 0x10000, RZ ;  /* 0x0001000026237824 */ /* 0x000fe200078e00ff */
[----:B------:R-:W-:Y:S02]  /*7f40*/  PRMT R49, R232, 0x5410, R49 ;  /* 0x00005410e8317816 */ /* 0x000fe40000000031 */
[----:B------:R-:W-:Y:S02]  /*7f50*/  PRMT R81, R229, 0x5410, R81 ;  /* 0x00005410e5517816 */ /* 0x000fe40000000051 */
[----:B------:R-:W-:Y:S01]  /*7f60*/  PRMT R34, R230, 0x5432, R34 ;  /* 0x00005432e6227816 */ /* 0x000fe20000000022 */
[C---:B------:R-:W-:Y:S01]  /*7f70*/  IMAD.U32 R135, R49.reuse, 0x10000, RZ ;  /* 0x0001000031877824 */ /* 0x040fe200078e00ff */
[----:B------:R-:W-:Y:S01]  /*7f80*/  LOP3.LUT R49, R49, 0xffff0000, RZ, 0xc0, !PT ;  /* 0xffff000031317812 */ /* 0x000fe200078ec0ff */
[----:B------:R-:W-:Y:S01]  /*7f90*/  IMAD.U32 R137, R81, 0x10000, RZ ;  /* 0x0001000051897824 */ /* 0x000fe200078e00ff */
[----:B------:R-:W-:Y:S01]  /*7fa0*/  F2FP.BF16.F32.PACK_AB R80, R80, R83 ;  /* 0x000000535050723e */ /* 0x000fe200000010ff */
[C---:B------:R-:W-:Y:S01]  /*7fb0*/  FMUL.FTZ R200, R136.reuse, R135 ;  /* 0x0000008788c87220 */ /* 0x040fe20000410000 */
[----:B------:R-:W-:Y:S01]  /*7fc0*/  F2FP.BF16.F32.PACK_AB R82, R37, R82 ;  /* 0x000000522552723e */ /* 0x000fe200000010ff */
[----:B------:R-:W-:Y:S01]  /*7fd0*/  FMUL.FTZ R136, R136, R137 ;  /* 0x0000008988887220 */ /* 0x000fe20000410000 */
[----:B------:R-:W-:Y:S01]  /*7fe0*/  FMUL.FTZ R45, R51, R49 ;  /* 0x00000031332d7220 */ /* 0x000fe20000410000 */
[----:B------:R-:W-:Y:S01]  /*7ff0*/  FFMA.FTZ R137, R134, R137, -R200 ;  /* 0x0000008986897223 */ /* 0x000fe200000108c8 */
[----:B------:R-:W-:-:S02]  /*8000*/  IMAD.MOV.U32 R37, RZ, RZ, R80 ;  /* 0x000000ffff257224 */ /* 0x000fc400078e0050 */
[----:B------:R-:W-:Y:S01]  /*8010*/  FFMA.FTZ R136, R134, R135, R136 ;  /* 0x0000008786887223 */ /* 0x000fe20000010088 */
[----:B------:R-:W-:Y:S02]  /*8020*/  SHF.R.U64 R134, R32, 0x10, R33 ;  /* 0x0000001020867819 */ /* 0x000fe40000001221 */
[----:B------:R-:W-:Y:S02]  /*8030*/  LOP3.LUT R33, R81, 0xffff0000, RZ, 0xc0, !PT ;  /* 0xffff000051217812 */ /* 0x000fe400078ec0ff */
[----:B------:R-:W-:-:S03]  /*8040*/  LOP3.LUT R32, R39, 0xffff0000, RZ, 0xc0, !PT ;  /* 0xffff000027207812 */ /* 0x000fc600078ec0ff */
[-C--:B------:R-:W-:Y:S02]  /*8050*/  FMUL.FTZ R39, R51, R33.reuse ;  /* 0x0000002133277220 */ /* 0x080fe40000410000 */
[----:B------:R-:W-:Y:S01]  /*8060*/  FFMA.FTZ R33, R32, R33, -R45 ;  /* 0x0000002120217223 */ /* 0x000fe2000001082d */
[----:B------:R-:W-:Y:S02]  /*8070*/  IMAD.U32 R45, R36, 0x10000, RZ ;  /* 0x00010000242d7824 */ /* 0x000fe400078e00ff */
[----:B------:R-:W-:Y:S01]  /*8080*/  FFMA.FTZ R32, R32, R49, R39 ;  /* 0x0000003120207223 */ /* 0x000fe20000010027 */
[----:B------:R-:W-:Y:S01]  /*8090*/  PRMT R39, R232, 0x5432, R134 ;  /* 0x00005432e8277816 */ /* 0x000fe20000000086 */
[C---:B------:R-:W-:Y:S01]  /*80a0*/  IMAD.U32 R134, R48.reuse, 0x10000, RZ ;  /* 0x0001000030867824 */ /* 0x040fe200078e00ff */
[----:B------:R-:W-:Y:S01]  /*80b0*/  LOP3.LUT R48, R48, 0xffff0000, RZ, 0xc0, !PT ;  /* 0xffff000030307812 */ /* 0x000fe200078ec0ff */
[C---:B------:R-:W-:Y:S01]  /*80c0*/  IMAD.U32 R49, R44.reuse, 0x10000, RZ ;  /* 0x000100002c317824 */ /* 0x040fe200078e00ff */
[----:B------:R-:W-:Y:S01]  /*80d0*/  LOP3.LUT R44, R44, 0xffff0000, RZ, 0xc0, !PT ;  /* 0xffff00002c2c7812 */ /* 0x000fe200078ec0ff */
[C---:B------:R-:W-:Y:S01]  /*80e0*/  IMAD.U32 R51, R39.reuse, 0x10000, RZ ;  /* 0x0001000027337824 */ /* 0x040fe200078e00ff */
[----:B------:R-:W-:Y:S01]  /*80f0*/  LOP3.LUT R36, R36, 0xffff0000, RZ, 0xc0, !PT ;  /* 0xffff000024247812 */ /* 0x000fe200078ec0ff */
[C---:B------:R-:W-:Y:S01]  /*8100*/  FMUL.FTZ R81, R134.reuse, R49 ;  /* 0x0000003186517220 */ /* 0x040fe20000410000 */
[----:B------:R-:W-:Y:S01]  /*8110*/  LOP3.LUT R39, R39, 0xffff0000, RZ, 0xc0, !PT ;  /* 0xffff000027277812 */ /* 0x000fe200078ec0ff */
[-C--:B------:R-:W-:Y:S01]  /*8120*/  FMUL.FTZ R134, R134, R51.reuse ;  /* 0x0000003386867220 */ /* 0x080fe20000410000 */
[-C--:B------:R-:W-:Y:S01]  /*8130*/  FMUL.FTZ R47, R48, R44.reuse ;  /* 0x0000002c302f7220 */ /* 0x080fe20000410000 */
[----:B------:R-:W-:Y:S01]  /*8140*/  FFMA.FTZ R81, R45, R51, -R81 ;  /* 0x000000332d517223 */ /* 0x000fe20000010851 */
[----:B------:R-:W-:Y:S01]  /*8150*/  F2FP.BF16.F32.PACK_AB R33, R33, R137 ;  /* 0x000000892121723e */ /* 0x000fe200000010ff */
[----:B------:R-:W-:Y:S01]  /*8160*/  FFMA.FTZ R134, R45, R49, R134 ;  /* 0x000000312d867223 */ /* 0x000fe20000010086 */
[----:B------:R-:W-:Y:S01]  /*8170*/  LOP3.LUT R45, R38, 0xffff0000, RZ, 0xc0, !PT ;  /* 0xffff0000262d7812 */ /* 0x000fe200078ec0ff */
[-C--:B------:R-:W-:Y:S01]  /*8180*/  FMUL.FTZ R48, R48, R39.reuse ;  /* 0x0000002730307220 */ /* 0x080fe20000410000 */
[----:B------:R-:W-:Y:S01]  /*8190*/  FFMA.FTZ R47, R36, R39, -R47 ;  /* 0x00000027242f7223 */ /* 0x000fe2000001082f */
[C---:B------:R-:W-:Y:S01]  /*81a0*/  IMAD.U32 R38, R50.reuse, 0x10000, RZ ;  /* 0x0001000032267824 */ /* 0x040fe200078e00ff */
[----:B------:R-:W-:Y:S01]  /*81b0*/  LOP3.LUT R50, R50, 0xffff0000, RZ, 0xc0, !PT ;  /* 0xffff000032327812 */ /* 0x000fe200078ec0ff */
[C---:B------:R-:W-:Y:S01]  /*81c0*/  IMAD.U32 R39, R46.reuse, 0x10000, RZ ;  /* 0x000100002e277824 */ /* 0x040fe200078e00ff */
[----:B------:R-:W-:Y:S01]  /*81d0*/  LOP3.LUT R46, R46, 0xffff0000, RZ, 0xc0, !PT ;  /* 0xffff00002e2e7812 */ /* 0x000fe200078ec0ff */
[C---:B------:R-:W-:Y:S01]  /*81e0*/  IMAD.U32 R49, R34.reuse, 0x10000, RZ ;  /* 0x0001000022317824 */ /* 0x040fe200078e00ff */
[----:B------:R-:W-:Y:S01]  /*81f0*/  LOP3.LUT R34, R34, 0xffff0000, RZ, 0xc0, !PT ;  /* 0xffff000022227812 */ /* 0x000fe200078ec0ff */
        /* <DEDUP_REMOVED lines=9> */
[----:B------:R-:W-:Y:S01]  /*8290*/  F2FP.BF16.F32.PACK_AB R32, R32, R136 ;  /* 0x000000882020723e */ /* 0x000fe200000010ff */
[----:B------:R-:W-:Y:S01]  /*82a0*/  IMAD.MOV.U32 R49, RZ, RZ, R82 ;  /* 0x000000ffff317224 */ /* 0x000fe200078e0052 */
[----:B------:R-:W-:Y:S01]  /*82b0*/  F2FP.BF16.F32.PACK_AB R47, R47, R81 ;  /* 0x000000512f2f723e */ /* 0x000fe200000010ff */
[----:B------:R-:W-:Y:S01]  /*82c0*/  IMAD.MOV.U32 R39, RZ, RZ, R33 ;  /* 0x000000ffff277224 */ /* 0x000fe200078e0021 */
[----:B------:R-:W-:Y:S01]  /*82d0*/  F2FP.BF16.F32.PACK_AB R38, R38, R36 ;  /* 0x000000242626723e */ /* 0x000fe200000010ff */
[----:B------:R-:W-:Y:S01]  /*82e0*/  IMAD.MOV.U32 R51, RZ, RZ, R32 ;  /* 0x000000ffff337224 */ /* 0x000fe200078e0020 */
[----:B------:R-:W-:Y:S01]  /*82f0*/  F2FP.BF16.F32.PACK_AB R48, R48, R134 ;  /* 0x000000863030723e */ /* 0x000fe200000010ff */
[----:B------:R-:W-:Y:S01]  /*8300*/  IMAD.MOV.U32 R36, RZ, RZ, R47 ;  /* 0x000000ffff247224 */ /* 0x000fe200078e002f */
[----:B------:R-:W-:-:S07]  /*8310*/  F2FP.BF16.F32.PACK_AB R50, R50, R44 ;  /* 0x0000002c3232723e */ /* 0x000fce00000010ff */
.L_x_1748:
[----:B------:R-:W-:Y:S05]  /*8320*/  BSYNC B3 ;  /* 0x0000000000037941 */ /* 0x000fea0003800000 */
.L_x_1747:
[----:B------:R-:W-:Y:S02]  /*8330*/  ULDC.64 UR4, c[0x0][0x208] ;  /* 0x0000820000047ab9 */ /* 0x000fe40000000a00 */
[----:B0-----:R0:W-:Y:S04]  /*8340*/  STG.E.128 desc[UR4][R76.64], R36 ;  /* 0x000000244c007986 */ /* 0x0011e8000c101d04 */
[----:B--2---:R0:W-:Y:S02]  /*8350*/  @!P4 STG.E.128 desc[UR4][R78.64], R48 ;  /* 0x000000304e00c986 */ /* 0x0041e4000c101d04 */
.L_x_1746:
[----:B------:R-:W-:Y:S05]  /*8360*/  BSYNC B2 ;  /* 0x0000000000027941 */ /* 0x000fea0003800000 */
.L_x_1745:
[----:B------:R-:W-:-:S13]  /*8370*/  ISETP.NE.AND P4, PT, R9, RZ, PT ;  /* 0x000000ff0900720c */ /* 0x000fda0003f85270 */
[----:B------:R-:W-:Y:S05]  /*8380*/  @!P4 BRA `(.L_x_1740) ;  /* 0x000000080004c947 */ /* 0x000fea0003800000 */
[----:B------:R-:W3:Y:S01]  /*8390*/  LDL R32, [R1+0x4] ;  /* 0x0000040001207983 */ /* 0x000ee20000100800 */
[----:B------:R-:W-:Y:S01]  /*83a0*/  IADD3 R35, P4, P5, R86, R130, R12 ;  /* 0x0000008256237210 */ /* 0x000fe20007d9e00c */
[----:B------:R-:W-:Y:S01]  /*83b0*/  BSSY B2, `(.L_x_1749) ;  /* 0x000007b000027945 */ /* 0x000fe20003800000 */
[----:B---3--:R-:W-:Y:S02]  /*83c0*/  LOP3.LUT P6, RZ, R32, 0x1, RZ, 0xc0, !PT ;  /* 0x0000000120ff7812 */ /* 0x008fe400078cc0ff */
[----:B------:R-:W-:Y:S02]  /*83d0*/  IADD3.X R32, R84, R179, R109, P4, P5 ;  /* 0x000000b354207210 */ /* 0x000fe400027ea46d */
[----:B------:R-:W-:-:S04]  /*83e0*/  SEL R33, R122, R151, !P6 ;  /* 0x000000977a217207 */ /* 0x000fc80007000000 */
[----:B------:R-:W-:-:S04]  /*83f0*/  SHF.R.S32.HI R34, RZ, 0x1f, R33 ;  /* 0x0000001fff227819 */ /* 0x000fc80000011421 */
[----:B------:R-:W-:-:S04]  /*8400*/  LEA.HI R33, R34, R33, RZ, 0x4 ;  /* 0x0000002122217211 */ /* 0x000fc800078f20ff */
[----:B------:R-:W-:-:S05]  /*8410*/  LEA.HI.SX32 R34, R33, R112, 0x1c ;  /* 0x0000007021227211 */ /* 0x000fca00078fe2ff */
[----:B------:R-:W-:-:S05]  /*8420*/  IMAD.SHL.U32 R33, R34, 0x8, RZ ;  /* 0x0000000822217824 */ /* 0x000fca00078e00ff */
[----:B------:R-:W-:-:S13]  /*8430*/  ISETP.GE.AND P4, PT, R33, R148, PT ;  /* 0x000000942100720c */ /* 0x000fda0003f86270 */
[--C-:B0-----:R-:W-:Y:S02]  /*8440*/  @!P4 SHF.R.S32.HI R36, RZ, 0x1f, R33.reuse ;  /* 0x0000001fff24c819 */ /* 0x101fe40000011421 */
[----:B------:R-:W-:-:S04]  /*8450*/  @!P4 IADD3 R130, P5, P6, R86, R130, R33 ;  /* 0x000000825682c210 */ /* 0x000fc80007ebe021 */
[----:B------:R-:W-:Y:S02]  /*8460*/  @!P4 IADD3.X R36, R84, R179, R36, P5, P6 ;  /* 0x000000b35424c210 */ /* 0x000fe40002fec424 */
[----:B------:R-:W-:-:S04]  /*8470*/  LEA R44, P5, R35, R114, 0x1 ;  /* 0x00000072232c7211 */ /* 0x000fc800078a08ff */
[----:B------:R-:W-:Y:S02]  /*8480*/  LEA.HI.X R45, R35, R115, R32, 0x1, P5 ;  /* 0x00000073232d7211 */ /* 0x000fe400028f0c20 */
[----:B------:R-:W-:Y:S02]  /*8490*/  SHF.R.S32.HI R35, RZ, 0x1f, R34 ;  /* 0x0000001fff237819 */ /* 0x000fe40000011422 */
[----:B------:R-:W-:Y:S01]  /*84a0*/  LOP3.LUT R32, R174, 0x38, R33, 0xf8, !PT ;  /* 0x00000038ae207812 */ /* 0x000fe200078ef821 */
[----:B------:R-:W-:Y:S01]  /*84b0*/  IMAD R33, R17, 0x4800, R143 ;  /* 0x0000480011217824 */ /* 0x000fe200078e028f */
[----:B------:R-:W-:Y:S02]  /*84c0*/  LEA.HI R35, R35, R34, RZ, 0x3 ;  /* 0x0000002223237211 */ /* 0x000fe400078f18ff */
[----:B------:R-:W-:Y:S01]  /*84d0*/  LOP3.LUT R32, R32, R175, RZ, 0x3c, !PT ;  /* 0x000000af20207212 */ /* 0x000fe200078e3cff */
[----:B------:R-:W-:Y:S01]  /*84e0*/  IMAD R33, R33, 0x2, R16 ;  /* 0x0000000221217824 */ /* 0x000fe200078e0210 */
[----:B------:R-:W-:-:S02]  /*84f0*/  SHF.R.S32.HI R35, RZ, 0x3, R35 ;  /* 0x00000003ff237819 */ /* 0x000fc40000011423 */
[----:B------:R-:W-:-:S03]  /*8500*/  @!P4 LEA R46, P5, R130, R114, 0x1 ;  /* 0x00000072822ec211 */ /* 0x000fc600078a08ff */
[----:B------:R-:W-:Y:S01]  /*8510*/  IMAD R35, R35, 0x1800, R176 ;  /* 0x0000180023237824 */ /* 0x000fe200078e02b0 */
[----:B------:R-:W-:Y:S02]  /*8520*/  @!P4 LEA.HI.X R47, R130, R115, R36, 0x1, P5 ;  /* 0x00000073822fc211 */ /* 0x000fe400028f0c24 */
[----:B------:R-:W-:Y:S01]  /*8530*/  ISETP.GE.AND P5, PT, R166, R119, PT ;  /* 0x00000077a600720c */ /* 0x000fe20003fa6270 */
[----:B------:R-:W-:-:S04]  /*8540*/  IMAD.IADD R32, R35, 0x1, R32 ;  /* 0x0000000123207824 */ /* 0x000fc800078e0220 */
[----:B------:R-:W-:-:S04]  /*8550*/  IMAD R35, R17, 0x4800, R32 ;  /* 0x0000480011237824 */ /* 0x000fc800078e0220 */
[----:B------:R-:W-:Y:S02]  /*8560*/  IMAD R36, R35, 0x2, R16 ;  /* 0x0000000223247824 */ /* 0x000fe400078e0210 */
[----:B------:R-:W0:Y:S04]  /*8570*/  LDS.128 R32, [R33+0x18400] ;  /* 0x0184000021207984 */ /* 0x000e280000000c00 */
[----:B------:R-:W3:Y:S01]  /*8580*/  LDS.128 R36, [R36+0x18400] ;  /* 0x0184000024247984 */ /* 0x000ee20000000c00 */
[----:B------:R-:W-:Y:S05]  /*8590*/  @P5 BRA `(.L_x_1750) ;  /* 0x0000000400705947 */ /* 0x000fea0003800000 */
[--C-:B------:R-:W-:Y:S01]  /*85a0*/  SHF.R.U64 R30, R30, 0x10, R31.reuse ;  /* 0x000000101e1e7819 */ /* 0x100fe2000000121f */
[----:B---3--:R-:W-:Y:S01]  /*85b0*/  IMAD.U32 R50, R37, 0x10000, RZ ;  /* 0x0001000025327824 */ /* 0x008fe200078e00ff */
[----:B------:R-:W-:Y:S01]  /*85c0*/  SHF.R.U32.HI R48, RZ, 0x10, R31 ;  /* 0x00000010ff307819 */ /* 0x000fe2000001161f */
[----:B--2---:R-:W-:Y:S01]  /*85d0*/  IMAD.U32 R78, R39, 0x10000, RZ ;  /* 0x00010000274e7824 */ /* 0x004fe200078e00ff */
        /* <DEDUP_REMOVED lines=26> */
[----:B------:R-:W-:Y:S01]  /*8780*/  IMAD.U32 R81, R42, 0x10000, RZ ;  /* 0x000100002a517824 */ /* 0x000fe200078e00ff */
        /* <DEDUP_REMOVED lines=21> */
[C---:B------:R-:W-:Y:S01]  /*88e0*/  IMAD.U32 R33, R32.reuse, 0x10000, RZ ;  /* 0x0001000020217824 */ /* 0x040fe200078e00ff */
[----:B------:R-:W-:Y:S01]  /*88f0*/  LOP3.LUT R31, R31, 0xffff0000, RZ, 0xc0, !PT ;  /* 0xffff00001f1f7812 */ /* 0x000fe200078ec0ff */
[C---:B------:R-:W-:Y:S01]  /*8900*/  FMUL.FTZ R28, R37.reuse, R43 ;  /* 0x0000002b251c7220 */ /* 0x040fe20000410000 */
[----:B------:R-:W-:Y:S01]  /*8910*/  FMUL.FTZ R37, R37, R40 ;  /* 0x0000002825257220 */ /* 0x000fe20000410000 */
[----:B------:R-:W-:Y:S01]  /*8920*/  LOP3.LUT R32, R32, 0xffff0000, RZ, 0xc0, !PT ;  /* 0xffff000020207812 */ /* 0x000fe200078ec0ff */
[----:B------:R-:W-:Y:S01]  /*8930*/  FFMA.FTZ R39, R35, R42, R39 ;  /* 0x0000002a23277223 */ /* 0x000fe20000010027 */
[----:B------:R-:W-:Y:S01]  /*8940*/  PRMT R30, R221, 0x5432, R30 ;  /* 0x00005432dd1e7816 */ /* 0x000fe2000000001e */
[C---:B------:R-:W-:Y:S01]  /*8950*/  FFMA.FTZ R28, R33.reuse, R40, -R28 ;  /* 0x00000028211c7223 */ /* 0x040fe2000001081c */
[----:B------:R-:W-:Y:S01]  /*8960*/  FMUL.FTZ R35, R36, R31 ;  /* 0x0000001f24237220 */ /* 0x000fe20000410000 */
[----:B------:R-:W-:Y:S01]  /*8970*/  FFMA.FTZ R37, R33, R43, R37 ;  /* 0x0000002b21257223 */ /* 0x000fe20000010025 */
[C---:B------:R-:W-:Y:S01]  /*8980*/  IMAD.U32 R40, R219.reuse, 0x10000, RZ ;  /* 0x00010000db287824 */ /* 0x040fe200078e00ff */
[----:B------:R-:W-:Y:S01]  /*8990*/  LOP3.LUT R38, R38, 0xffff0000, RZ, 0xc0, !PT ;  /* 0xffff000026267812 */ /* 0x000fe200078ec0ff */
[-C--:B------:R-:W-:Y:S01]  /*89a0*/  FMUL.FTZ R33, R36, R48.reuse ;  /* 0x0000003024217220 */ /* 0x080fe20000410000 */
[----:B------:R-:W-:Y:S01]  /*89b0*/  LOP3.LUT R219, R219, 0xffff0000, RZ, 0xc0, !PT ;  /* 0xffff0000dbdb7812 */ /* 0x000fe200078ec0ff */
[----:B------:R-:W-:Y:S01]  /*89c0*/  FFMA.FTZ R35, R32, R48, -R35 ;  /* 0x0000003020237223 */ /* 0x000fe20000010823 */
[C---:B------:R-:W-:Y:S01]  /*89d0*/  LOP3.LUT R43, R30.reuse, 0xffff0000, RZ, 0xc0, !PT ;  /* 0xffff00001e2b7812 */ /* 0x040fe200078ec0ff */
[----:B------:R-:W-:Y:S01]  /*89e0*/  IMAD.U32 R36, R30, 0x10000, RZ ;  /* 0x000100001e247824 */ /* 0x000fe200078e00ff */
[----:B------:R-:W-:Y:S01]  /*89f0*/  LOP3.LUT R34, R34, 0xffff0000, RZ, 0xc0, !PT ;  /* 0xffff000022227812 */ /* 0x000fe200078ec0ff */
[----:B------:R-:W-:Y:S01]  /*8a00*/  FFMA.FTZ R32, R32, R31, R33 ;  /* 0x0000001f20207223 */ /* 0x000fe20000010021 */
[C---:B------:R-:W-:Y:S01]  /*8a10*/  FMUL.FTZ R33, R79.reuse, R40 ;  /* 0x000000284f217220 */ /* 0x040fe20000410000 */
[C---:B------:R-:W-:Y:S01]  /*8a20*/  FMUL.FTZ R31, R38.reuse, R219 ;  /* 0x000000db261f7220 */ /* 0x040fe20000410000 */
[-C--:B------:R-:W-:Y:S01]  /*8a30*/  FMUL.FTZ R79, R79, R36.reuse ;  /* 0x000000244f4f7220 */ /* 0x080fe20000410000 */
[-C--:B------:R-:W-:Y:S01]  /*8a40*/  FMUL.FTZ R38, R38, R43.reuse ;  /* 0x0000002b26267220 */ /* 0x080fe20000410000 */
[----:B------:R-:W-:Y:S01]  /*8a50*/  FFMA.FTZ R36, R76, R36, -R33 ;  /* 0x000000244c247223 */ /* 0x000fe20000010821 */
[----:B------:R-:W-:Y:S01]  /*8a60*/  FFMA.FTZ R31, R34, R43, -R31 ;  /* 0x0000002b221f7223 */ /* 0x000fe2000001081f */
[----:B------:R-:W-:Y:S01]  /*8a70*/  F2FP.BF16.F32.PACK_AB R28, R35, R28 ;  /* 0x0000001c231c723e */ /* 0x000fe200000010ff */
[----:B------:R-:W-:Y:S01]  /*8a80*/  FFMA.FTZ R78, R77, R81, R78 ;  /* 0x000000514d4e7223 */ /* 0x000fe2000001004e */
[----:B------:R-:W-:Y:S01]  /*8a90*/  F2FP.BF16.F32.PACK_AB R35, R32, R37 ;  /* 0x000000252023723e */ /* 0x000fe200000010ff */
[----:B------:R-:W-:Y:S01]  /*8aa0*/  FFMA.FTZ R40, R76, R40, R79 ;  /* 0x000000284c287223 */ /* 0x000fe2000001004f */
        /* <DEDUP_REMOVED lines=10> */
[----:B------:R-:W-:-:S07]  /*8b50*/  F2FP.BF16.F32.PACK_AB R38, R219, R40 ;  /* 0x00000028db26723e */ /* 0x000fce00000010ff */
.L_x_1750:
[----:B------:R-:W-:Y:S05]  /*8b60*/  BSYNC B2 ;  /* 0x0000000000027941 */ /* 0x000fea0003800000 */
.L_x_1749:
[----:B------:R-:W-:Y:S02]  /*8b70*/  ULDC.64 UR4, c[0x0][0x208] ;  /* 0x0000820000047ab9 */ /* 0x000fe40000000a00 */
[----:B0-----:R4:W-:Y:S04]  /*8b80*/  STG.E.128 desc[UR4][R44.64], R32 ;  /* 0x000000202c007986 */ /* 0x0019e8000c101d04 */
[----:B---3--:R4:W-:Y:S02]  /*8b90*/  @!P4 STG.E.128 desc[UR4][R46.64], R36 ;  /* 0x000000242e00c986 */ /* 0x0089e4000c101d04 */
.L_x_1740:
[----:B------:R-:W-:Y:S05]  /*8ba0*/  BSYNC B1 ;  /* 0x0000000000017941 */ /* 0x000fea0003800000 */
.L_x_1739:
        /* <DEDUP_REMOVED lines=10> */
[----:B----4-:R-:W-:Y:S02]  /*8c50*/  IADD3 R32, P3, P4, R86, R126, R14 ;  /* 0x0000007e56207210 */ /* 0x010fe40007c7e00e */
[----:B------:R-:W-:Y:S02]  /*8c60*/  SHF.R.S32.HI R29, RZ, 0x1f, R28 ;  /* 0x0000001fff1d7819 */ /* 0x000fe4000001141c */
[----:B------:R-:W-:Y:S02]  /*8c70*/  IADD3.X R34, R84, R40, R111, P3, P4 ;  /* 0x0000002854227210 */ /* 0x000fe40001fe846f */
[----:B------:R-:W-:-:S04]  /*8c80*/  LEA.HI R29, R29, R28, RZ, 0x4 ;  /* 0x0000001c1d1d7211 */ /* 0x000fc800078f20ff */
[----:B------:R-:W-:-:S04]  /*8c90*/  LEA.HI.SX32 R29, R29, R116, 0x1c ;  /* 0x000000741d1d7211 */ /* 0x000fc800078fe2ff */
[----:B------:R-:W-:Y:S01]  /*8ca0*/  SHF.R.S32.HI R28, RZ, 0x1f, R29 ;  /* 0x0000001fff1c7819 */ /* 0x000fe2000001141d */
[----:B------:R-:W-:-:S03]  /*8cb0*/  IMAD.SHL.U32 R31, R29, 0x8, RZ ;  /* 0x000000081d1f7824 */ /* 0x000fc600078e00ff */
[----:B------:R-:W-:Y:S02]  /*8cc0*/  LEA.HI R28, R28, R29, RZ, 0x3 ;  /* 0x0000001d1c1c7211 */ /* 0x000fe400078f18ff */
[----:B------:R-:W-:Y:S02]  /*8cd0*/  ISETP.GE.AND P3, PT, R31, R148, PT ;  /* 0x000000941f00720c */ /* 0x000fe40003f66270 */
[----:B------:R-:W-:Y:S02]  /*8ce0*/  SHF.R.S32.HI R35, RZ, 0x3, R28 ;  /* 0x00000003ff237819 */ /* 0x000fe4000001141c */
[----:B------:R-:W-:-:S03]  /*8cf0*/  LOP3.LUT R29, R173, 0x38, R31, 0xf8, !PT ;  /* 0x00000038ad1d7812 */ /* 0x000fc600078ef81f */
[----:B------:R-:W-:Y:S01]  /*8d00*/  IMAD R28, R35, 0x1800, R178 ;  /* 0x00001800231c7824 */ /* 0x000fe200078e02b2 */
[----:B------:R-:W-:-:S05]  /*8d10*/  LOP3.LUT R29, R29, R222, RZ, 0x3c, !PT ;  /* 0x000000de1d1d7212 */ /* 0x000fca00078e3cff */
[----:B------:R-:W-:Y:S01]  /*8d20*/  @!P3 SHF.R.S32.HI R33, RZ, 0x1f, R31 ;  /* 0x0000001fff21b819 */ /* 0x000fe2000001141f */
[----:B------:R-:W-:Y:S01]  /*8d30*/  IMAD.IADD R28, R28, 0x1, R29 ;  /* 0x000000011c1c7824 */ /* 0x000fe200078e021d */
[----:B------:R-:W-:Y:S01]  /*8d40*/  @!P3 IADD3 R30, P4, P5, R86, R126, R31 ;  /* 0x0000007e561eb210 */ /* 0x000fe20007d9e01f */
[C---:B------:R-:W-:Y:S02]  /*8d50*/  IMAD R29, R17.reuse, 0x4800, R144 ;  /* 0x00004800111d7824 */ /* 0x040fe400078e0290 */
[----:B------:R-:W-:Y:S01]  /*8d60*/  IMAD R31, R17, 0x4800, R28 ;  /* 0x00004800111f7824 */ /* 0x000fe200078e021c */
[----:B------:R-:W-:Y:S01]  /*8d70*/  @!P3 IADD3.X R33, R84, R40, R33, P4, P5 ;  /* 0x000000285421b210 */ /* 0x000fe200027ea421 */
[----:B------:R-:W-:Y:S01]  /*8d80*/  IMAD R29, R29, 0x2, R16 ;  /* 0x000000021d1d7824 */ /* 0x000fe200078e0210 */
[----:B0-----:R-:W-:-:S04]  /*8d90*/  LEA R36, P4, R32, R114, 0x1 ;  /* 0x0000007220247211 */ /* 0x001fc800078808ff */
[----:B------:R-:W-:Y:S01]  /*8da0*/  LEA.HI.X R37, R32, R115, R34, 0x1, P4 ;  /* 0x0000007320257211 */ /* 0x000fe200020f0c22 */
[----:B------:R-:W-:Y:S01]  /*8db0*/  IMAD R32, R31, 0x2, R16 ;  /* 0x000000021f207824 */ /* 0x000fe200078e0210 */
[----:B------:R-:W-:-:S04]  /*8dc0*/  @!P3 LEA R38, P4, R30, R114, 0x1 ;  /* 0x000000721e26b211 */ /* 0x000fc800078808ff */
        /* <DEDUP_REMOVED lines=16> */
[----:B------:R-:W-:Y:S02]  /*8ed0*/  SHF.R.U64 R43, R74, 0x10, R75 ;  /* 0x000000104a2b7819 */ /* 0x000fe4000000124b */
[----:B------:R-:W-:Y:S01]  /*8ee0*/  SHF.R.U64 R41, R62, 0x10, R63 ;  /* 0x000000103e297819 */ /* 0x000fe2000000123f */
[----:B------:R-:W-:Y:S01]  /*8ef0*/  IMAD.U32 R62, R72, 0x10000, RZ ;  /* 0x00010000483e7824 */ /* 0x000fe200078e00ff */
[----:B------:R-:W-:Y:S02]  /*8f00*/  SHF.R.U32.HI R75, RZ, 0x10, R75 ;  /* 0x00000010ff4b7819 */ /* 0x000fe4000001164b */
[----:B------:R-:W-:Y:S01]  /*8f10*/  PRMT R217, R217, 0x5410, R44 ;  /* 0x00005410d9d97816 */ /* 0x000fe2000000002c */
[----:B------:R-:W-:Y:S01]  /*8f20*/  IMAD.U32 R44, R60, 0x10000, RZ ;  /* 0x000100003c2c7824 */ /* 0x000fe200078e00ff */
[----:B------:R-:W-:Y:S01]  /*8f30*/  SHF.R.U32.HI R63, RZ, 0x10, R63 ;  /* 0x00000010ff3f7819 */ /* 0x000fe2000001163f */
[----:B------:R-:W-:Y:S01]  /*8f40*/  FMUL.FTZ R74, R47, R62 ;  /* 0x0000003e2f4a7220 */ /* 0x000fe20000410000 */
[----:B------:R-:W-:Y:S01]  /*8f50*/  LOP3.LUT R48, R33, 0xffff0000, RZ, 0xc0, !PT ;  /* 0xffff000021307812 */ /* 0x000fe200078ec0ff */
[-C--:B------:R-:W-:Y:S01]  /*8f60*/  FMUL.FTZ R76, R47, R44.reuse ;  /* 0x0000002c2f4c7220 */ /* 0x080fe20000410000 */
[----:B------:R-:W-:Y:S01]  /*8f70*/  LOP3.LUT R73, R72, 0xffff0000, RZ, 0xc0, !PT ;  /* 0xffff000048497812 */ /* 0x000fe200078ec0ff */
[----:B------:R-:W-:Y:S01]  /*8f80*/  IMAD.U32 R33, R32, 0x10000, RZ ;  /* 0x0001000020217824 */ /* 0x000fe200078e00ff */
[----:B------:R-:W-:Y:S01]  /*8f90*/  PRMT R75, R216, 0x5432, R75 ;  /* 0x00005432d84b7816 */ /* 0x000fe2000000004b */
[----:B------:R-:W-:Y:S01]  /*8fa0*/  FFMA.FTZ R44, R45, R44, -R74 ;  /* 0x0000002c2d2c7223 */ /* 0x000fe2000001084a */
[----:B------:R-:W-:Y:S01]  /*8fb0*/  PRMT R63, R214, 0x5432, R63 ;  /* 0x00005432d63f7816 */ /* 0x000fe2000000003f */
[----:B------:R-:W-:Y:S01]  /*8fc0*/  FMUL.FTZ R77, R48, R73 ;  /* 0x00000049304d7220 */ /* 0x000fe20000410000 */
[----:B------:R-:W-:Y:S01]  /*8fd0*/  LOP3.LUT R47, R60, 0xffff0000, RZ, 0xc0, !PT ;  /* 0xffff00003c2f7812 */ /* 0x000fe200078ec0ff */
[----:B------:R-:W-:Y:S01]  /*8fe0*/  IMAD.U32 R72, R75, 0x10000, RZ ;  /* 0x000100004b487824 */ /* 0x000fe200078e00ff */
[----:B------:R-:W-:Y:S01]  /*8ff0*/  LOP3.LUT R46, R29, 0xffff0000, RZ, 0xc0, !PT ;  /* 0xffff00001d2e7812 */ /* 0x000fe200078ec0ff */
[----:B------:R-:W-:Y:S01]  /*9000*/  IMAD.U32 R60, R63, 0x10000, RZ ;  /* 0x000100003f3c7824 */ /* 0x000fe200078e00ff */
[----:B------:R-:W-:Y:S01]  /*9010*/  PRMT R42, R215, 0x5410, R42 ;  /* 0x00005410d72a7816 */ /* 0x000fe2000000002a */
[-C--:B------:R-:W-:Y:S01]  /*9020*/  FMUL.FTZ R79, R48, R47.reuse ;  /* 0x0000002f304f7220 */ /* 0x080fe20000410000 */
[----:B------:R-:W-:Y:S01]  /*9030*/  LOP3.LUT R32, R32, 0xffff0000, RZ, 0xc0, !PT ;  /* 0xffff000020207812 */ /* 0x000fe200078ec0ff */
[----:B------:R-:W-:Y:S01]  /*9040*/  FFMA.FTZ R47, R46, R47, -R77 ;  /* 0x0000002f2e2f7223 */ /* 0x000fe2000001084d */
[C---:B------:R-:W-:Y:S01]  /*9050*/  FMUL.FTZ R77, R61.reuse, R72 ;  /* 0x000000483d4d7220 */ /* 0x040fe20000410000 */
[----:B------:R-:W-:Y:S01]  /*9060*/  FMUL.FTZ R61, R61, R60 ;  /* 0x0000003c3d3d7220 */ /* 0x000fe20000410000 */
[----:B------:R-:W-:Y:S01]  /*9070*/  FFMA.FTZ R45, R45, R62, R76 ;  /* 0x0000003e2d2d7223 */ /* 0x000fe2000001004c */
[----:B------:R-:W-:Y:S01]  /*9080*/  PRMT R43, R216, 0x5410, R43 ;  /* 0x00005410d82b7816 */ /* 0x000fe2000000002b */
[C---:B------:R-:W-:Y:S01]  /*9090*/  FFMA.FTZ R48, R50.reuse, R60, -R77 ;  /* 0x0000003c32307223 */ /* 0x040fe2000001084d */
[----:B------:R-:W-:Y:S01]  /*90a0*/  FFMA.FTZ R50, R50, R72, R61 ;  /* 0x0000004832327223 */ /* 0x000fe2000001003d */
[C---:B------:R-:W-:Y:S01]  /*90b0*/  IMAD.U32 R60, R42.reuse, 0x10000, RZ ;  /* 0x000100002a3c7824 */ /* 0x040fe200078e00ff */
[----:B------:R-:W-:Y:S01]  /*90c0*/  LOP3.LUT R61, R42, 0xffff0000, RZ, 0xc0, !PT ;  /* 0xffff00002a3d7812 */ /* 0x000fe200078ec0ff */
[C---:B------:R-:W-:Y:S01]  /*90d0*/  IMAD.U32 R72, R217.reuse, 0x10000, RZ ;  /* 0x00010000d9487824 */ /* 0x040fe200078e00ff */
[----:B------:R-:W-:Y:S01]  /*90e0*/  LOP3.LUT R217, R217, 0xffff0000, RZ, 0xc0, !PT ;  /* 0xffff0000d9d97812 */ /* 0x000fe200078ec0ff */
[----:B------:R-:W-:Y:S01]  /*90f0*/  IMAD.U32 R29, R28, 0x10000, RZ ;  /* 0x000100001c1d7824 */ /* 0x000fe200078e00ff */
[----:B------:R-:W-:Y:S01]  /*9100*/  LOP3.LUT R62, R63, 0xffff0000, RZ, 0xc0, !PT ;  /* 0xffff00003f3e7812 */ /* 0x000fe200078ec0ff */
[----:B------:R-:W-:Y:S01]  /*9110*/  FMUL.FTZ R42, R33, R72 ;  /* 0x00000048212a7220 */ /* 0x000fe20000410000 */
[----:B------:R-:W-:Y:S01]  /*9120*/  LOP3.LUT R35, R35, 0xffff0000, RZ, 0xc0, !PT ;  /* 0xffff000023237812 */ /* 0x000fe200078ec0ff */
[-C--:B------:R-:W-:Y:S01]  /*9130*/  FMUL.FTZ R63, R33, R60.reuse ;  /* 0x0000003c213f7220 */ /* 0x080fe20000410000 */
[----:B------:R-:W-:Y:S01]  /*9140*/  PRMT R41, R214, 0x5410, R41 ;  /* 0x00005410d6297816 */ /* 0x000fe20000000029 */
[----:B------:R-:W-:Y:S01]  /*9150*/  FFMA.FTZ R46, R46, R73, R79 ;  /* 0x000000492e2e7223 */ /* 0x000fe2000001004f */
[----:B------:R-:W-:Y:S01]  /*9160*/  LOP3.LUT R74, R75, 0xffff0000, RZ, 0xc0, !PT ;  /* 0xffff00004b4a7812 */ /* 0x000fe200078ec0ff */
[----:B------:R-:W-:Y:S01]  /*9170*/  FMUL.FTZ R73, R32, R217 ;  /* 0x000000d920497220 */ /* 0x000fe20000410000 */
[----:B------:R-:W-:Y:S01]  /*9180*/  LOP3.LUT R28, R28, 0xffff0000, RZ, 0xc0, !PT ;  /* 0xffff00001c1c7812 */ /* 0x000fe200078ec0ff */
[-C--:B------:R-:W-:Y:S01]  /*9190*/  FMUL.FTZ R75, R32, R61.reuse ;  /* 0x0000003d204b7220 */ /* 0x080fe20000410000 */
[----:B------:R-:W-:Y:S01]  /*91a0*/  LOP3.LUT R51, R30, 0xffff0000, RZ, 0xc0, !PT ;  /* 0xffff00001e337812 */ /* 0x000fe200078ec0ff */
[C---:B------:R-:W-:Y:S01]  /*91b0*/  IMAD.U32 R30, R34.reuse, 0x10000, RZ ;  /* 0x00010000221e7824 */ /* 0x040fe200078e00ff */
[----:B------:R-:W-:Y:S01]  /*91c0*/  LOP3.LUT R31, R31, 0xffff0000, RZ, 0xc0, !PT ;  /* 0xffff00001f1f7812 */ /* 0x000fe200078ec0ff */
[C---:B------:R-:W-:Y:S01]  /*91d0*/  FFMA.FTZ R33, R29.reuse, R60, -R42 ;  /* 0x0000003c1d217223 */ /* 0x040fe2000001082a */
[----:B------:R-:W-:Y:S01]  /*91e0*/  FFMA.FTZ R63, R29, R72, R63 ;  /* 0x000000481d3f7223 */ /* 0x000fe2000001003f */
[----:B------:R-:W-:Y:S01]  /*91f0*/  IMAD.U32 R32, R43, 0x10000, RZ ;  /* 0x000100002b207824 */ /* 0x000fe200078e00ff */
[----:B------:R-:W-:Y:S01]  /*9200*/  LOP3.LUT R34, R34, 0xffff0000, RZ, 0xc0, !PT ;  /* 0xffff000022227812 */ /* 0x000fe200078ec0ff */
[----:B------:R-:W-:Y:S01]  /*9210*/  FMUL.FTZ R76, R35, R74 ;  /* 0x0000004a234c7220 */ /* 0x000fe20000410000 */
[----:B------:R-:W-:Y:S01]  /*9220*/  IMAD.U32 R29, R41, 0x10000, RZ ;  /* 0x00010000291d7824 */ /* 0x000fe200078e00ff */
[----:B------:R-:W-:Y:S01]  /*9230*/  LOP3.LUT R43, R43, 0xffff0000, RZ, 0xc0, !PT ;  /* 0xffff00002b2b7812 */ /* 0x000fe200078ec0ff */
[-C--:B------:R-:W-:Y:S01]  /*9240*/  FMUL.FTZ R78, R35, R62.reuse ;  /* 0x0000003e234e7220 */ /* 0x080fe20000410000 */
[----:B------:R-:W-:Y:S01]  /*9250*/  LOP3.LUT R41, R41, 0xffff0000, RZ, 0xc0, !PT ;  /* 0xffff000029297812 */ /* 0x000fe200078ec0ff */
[----:B------:R-:W-:Y:S01]  /*9260*/  FFMA.FTZ R42, R28, R61, -R73 ;  /* 0x0000003d1c2a7223 */ /* 0x000fe20000010849 */
[C---:B------:R-:W-:Y:S01]  /*9270*/  FFMA.FTZ R35, R31.reuse, R62, -R76 ;  /* 0x0000003e1f237223 */ /* 0x040fe2000001084c */
[C---:B------:R-:W-:Y:S01]  /*9280*/  FMUL.FTZ R60, R30.reuse, R32 ;  /* 0x000000201e3c7220 */ /* 0x040fe20000410000 */
[----:B------:R-:W-:Y:S01]  /*9290*/  FMUL.FTZ R61, R30, R29 ;  /* 0x0000001d1e3d7220 */ /* 0x000fe20000410000 */
[----:B------:R-:W-:Y:S01]  /*92a0*/  FFMA.FTZ R31, R31, R74, R78 ;  /* 0x0000004a1f1f7223 */ /* 0x000fe2000001004e */
[C---:B------:R-:W-:Y:S01]  /*92b0*/  FMUL.FTZ R30, R34.reuse, R43 ;  /* 0x0000002b221e7220 */ /* 0x040fe20000410000 */
[----:B------:R-:W-:Y:S01]  /*92c0*/  FMUL.FTZ R34, R34, R41 ;  /* 0x0000002922227220 */ /* 0x000fe20000410000 */
[----:B------:R-:W-:Y:S01]  /*92d0*/  FFMA.FTZ R28, R28, R217, R75 ;  /* 0x000000d91c1c7223 */ /* 0x000fe2000001004b */
        /* <DEDUP_REMOVED lines=14> */
[----:B------:R-:W-:Y:S02]  /*93c0*/  F2FP.BF16.F32.PACK_AB R30, R41, R60 ;  /* 0x0000003c291e723e */ /* 0x000fe400000010ff */
[----:B------:R-:W-:-:S07]  /*93d0*/  F2FP.BF16.F32.PACK_AB R34, R34, R61 ;  /* 0x0000003d2222723e */ /* 0x000fce00000010ff */
.L_x_1754:
[----:B------:R-:W-:Y:S05]  /*93e0*/  BSYNC B2 ;  /* 0x0000000000027941 */ /* 0x000fea0003800000 */
.L_x_1753:
[----:B------:R-:W-:Y:S02]  /*93f0*/  ULDC.64 UR4, c[0x0][0x208] ;  /* 0x0000820000047ab9 */ /* 0x000fe40000000a00 */
[----:B0-----:R3:W-:Y:S04]  /*9400*/  STG.E.128 desc[UR4][R36.64], R28 ;  /* 0x0000001c24007986 */ /* 0x0017e8000c101d04 */
[----:B--2---:R3:W-:Y:S02]  /*9410*/  @!P3 STG.E.128 desc[UR4][R38.64], R32 ;  /* 0x000000202600b986 */ /* 0x0047e4000c101d04 */
.L_x_1752:
[----:B------:R-:W-:Y:S05]  /*9420*/  BSYNC B1 ;  /* 0x0000000000017941 */ /* 0x000fea0003800000 */
.L_x_1751:
[----:B------:R-:W-:Y:S01]  /*9430*/  ISETP.NE.AND P3, PT, R10, RZ, PT ;  /* 0x000000ff0a00720c */ /* 0x000fe20003f65270 */
[----:B------:R-:W-:-:S12]  /*9440*/  BSSY B1, `(.L_x_1755) ;  /* 0x0000081000017945 */ /* 0x000fd80003800000 */
[----:B------:R-:W-:Y:S05]  /*9450*/  @!P3 BRA `(.L_x_1756) ;  /* 0x0000000400fcb947 */ /* 0x000fea0003800000 */
[----:B---3--:R-:W-:Y:S01]  /*9460*/  SEL R28, R122, R151, !P1 ;  /* 0x000000977a1c7207 */ /* 0x008fe20004800000 */
        /* <DEDUP_REMOVED lines=10> */
[----:B------:R-:W-:-:S05]  /*9510*/  SHF.R.S32.HI R31, RZ, 0x3, R31 ;  /* 0x00000003ff1f7819 */ /* 0x000fca000001141f */
[----:B------:R-:W-:-:S06]  /*9520*/  IMAD R28, R31, 0x1800, R178 ;  /* 0x000018001f1c7824 */ /* 0x000fcc00078e02b2 */
[--C-:B------:R-:W-:Y:S02]  /*9530*/  @!P3 SHF.R.S32.HI R33, RZ, 0x1f, R29.reuse ;  /* 0x0000001fff21b819 */ /* 0x100fe4000001141d */
[--C-:B------:R-:W-:Y:S02]  /*9540*/  @!P3 IADD3 R30, P4, P5, R86, R126, R29.reuse ;  /* 0x0000007e561eb210 */ /* 0x100fe40007d9e01d */
[----:B------:R-:W-:Y:S02]  /*9550*/  LOP3.LUT R29, R173, 0x38, R29, 0xf8, !PT ;  /* 0x00000038ad1d7812 */ /* 0x000fe400078ef81d */
[----:B------:R-:W-:Y:S02]  /*9560*/  @!P3 IADD3.X R33, R84, R40, R33, P4, P5 ;  /* 0x000000285421b210 */ /* 0x000fe400027ea421 */
[----:B------:R-:W-:Y:S02]  /*9570*/  LOP3.LUT R29, R29, R222, RZ, 0x3c, !PT ;  /* 0x000000de1d1d7212 */ /* 0x000fe400078e3cff */
[----:B0-----:R-:W-:-:S03]  /*9580*/  LEA R36, P4, R32, R114, 0x1 ;  /* 0x0000007220247211 */ /* 0x001fc600078808ff */
[----:B------:R-:W-:Y:S01]  /*9590*/  IMAD.IADD R28, R28, 0x1, R29 ;  /* 0x000000011c1c7824 */ /* 0x000fe200078e021d */
[-C--:B------:R-:W-:Y:S01]  /*95a0*/  LEA.HI.X R37, R32, R115.reuse, R34, 0x1, P4 ;  /* 0x0000007320257211 */ /* 0x080fe200020f0c22 */
[C---:B------:R-:W-:Y:S01]  /*95b0*/  IMAD R29, R17.reuse, 0x4800, R142 ;  /* 0x00004800111d7824 */ /* 0x040fe200078e028e */
[C---:B------:R-:W-:Y:S01]  /*95c0*/  @!P3 LEA R38, P4, R30.reuse, R114, 0x1 ;  /* 0x000000721e26b211 */ /* 0x040fe200078808ff */
[----:B------:R-:W-:Y:S02]  /*95d0*/  IMAD R31, R17, 0x4800, R28 ;  /* 0x00004800111f7824 */ /* 0x000fe400078e021c */
[--C-:B------:R-:W-:Y:S01]  /*95e0*/  IMAD R29, R29, 0x2, R16.reuse ;  /* 0x000000021d1d7824 */ /* 0x100fe200078e0210 */
[----:B------:R-:W-:Y:S01]  /*95f0*/  @!P3 LEA.HI.X R39, R30, R115, R33, 0x1, P4 ;  /* 0x000000731e27b211 */ /* 0x000fe200020f0c21 */
[----:B------:R-:W-:Y:S01]  /*9600*/  IMAD R32, R31, 0x2, R16 ;  /* 0x000000021f207824 */ /* 0x000fe200078e0210 */
[----:B------:R-:W-:-:S03]  /*9610*/  ISETP.GE.AND P4, PT, R165, R119, PT ;  /* 0x00000077a500720c */ /* 0x000fc60003f86270 */
[----:B------:R-:W0:Y:S04]  /*9620*/  LDS.128 R28, [R29+0x18400] ;  /* 0x018400001d1c7984 */ /* 0x000e280000000c00 */
[----:B------:R-:W2:Y:S06]  /*9630*/  LDS.128 R32, [R32+0x18400] ;  /* 0x0184000020207984 */ /* 0x000eac0000000c00 */
[----:B------:R-:W-:Y:S05]  /*9640*/  @P4 BRA `(.L_x_1758) ;  /* 0x0000000400704947 */ /* 0x000fea0003800000 */
[----:B------:R-:W-:Y:S01]  /*9650*/  SHF.R.U64 R49, R56, 0x10, R57 ;  /* 0x0000001038317819 */ /* 0x000fe20000001239 */
[----:B--2---:R-:W-:Y:S01]  /*9660*/  IMAD.U32 R46, R33, 0x10000, RZ ;  /* 0x00010000212e7824 */ /* 0x004fe200078e00ff */
[----:B------:R-:W-:Y:S01]  /*9670*/  SHF.R.U64 R62, R58, 0x10, R59 ;  /* 0x000000103a3e7819 */ /* 0x000fe2000000123b */
[----:B------:R-:W-:Y:S01]  /*9680*/  IMAD.U32 R56, R35, 0x10000, RZ ;  /* 0x0001000023387824 */ /* 0x000fe200078e00ff */
[----:B------:R-:W-:Y:S01]  /*9690*/  SHF.R.U32.HI R57, RZ, 0x10, R57 ;  /* 0x00000010ff397819 */ /* 0x000fe20000011639 */
[----:B0-----:R-:W-:Y:S01]  /*96a0*/  IMAD.U32 R44, R29, 0x10000, RZ ;  /* 0x000100001d2c7824 */ /* 0x001fe200078e00ff */
[--C-:B------:R-:W-:Y:S01]  /*96b0*/  SHF.R.U64 R58, R68, 0x10, R69.reuse ;  /* 0x00000010443a7819 */ /* 0x100fe20000001245 */
[----:B------:R-:W-:Y:S01]  /*96c0*/  IMAD.U32 R50, R31, 0x10000, RZ ;  /* 0x000100001f327824 */ /* 0x000fe200078e00ff */
[----:B------:R-:W-:Y:S01]  /*96d0*/  SHF.R.U32.HI R68, RZ, 0x10, R69 ;  /* 0x00000010ff447819 */ /* 0x000fe20000011645 */
[----:B------:R-:W-:Y:S01]  /*96e0*/  IMAD.U32 R42, R32, 0x10000, RZ ;  /* 0x00010000202a7824 */ /* 0x000fe200078e00ff */
[----:B------:R-:W-:Y:S01]  /*96f0*/  PRMT R49, R198, 0x5410, R49 ;  /* 0x00005410c6317816 */ /* 0x000fe20000000031 */
[----:B------:R-:W-:Y:S01]  /*9700*/  IMAD.U32 R41, R28, 0x10000, RZ ;  /* 0x000100001c297824 */ /* 0x000fe200078e00ff */
[----:B------:R-:W-:-:S02]  /*9710*/  PRMT R198, R198, 0x5432, R57 ;  /* 0x00005432c6c67816 */ /* 0x000fc40000000039 */
[----:B------:R-:W-:Y:S02]  /*9720*/  PRMT R57, R213, 0x5432, R68 ;  /* 0x00005432d5397816 */ /* 0x000fe40000000044 */
[----:B------:R-:W-:Y:S02]  /*9730*/  SHF.R.U32.HI R60, RZ, 0x10, R59 ;  /* 0x00000010ff3c7819 */ /* 0x000fe4000001163b */
[--C-:B------:R-:W-:Y:S01]  /*9740*/  SHF.R.U64 R45, R70, 0x10, R71.reuse ;  /* 0x00000010462d7819 */ /* 0x100fe20000001247 */
[----:B------:R-:W-:Y:S01]  /*9750*/  IMAD.U32 R59, R57, 0x10000, RZ ;  /* 0x00010000393b7824 */ /* 0x000fe200078e00ff */
[----:B------:R-:W-:Y:S02]  /*9760*/  SHF.R.U32.HI R71, RZ, 0x10, R71 ;  /* 0x00000010ff477819 */ /* 0x000fe40000011647 */
[----:B------:R-:W-:Y:S01]  /*9770*/  LOP3.LUT R48, R35, 0xffff0000, RZ, 0xc0, !PT ;  /* 0xffff000023307812 */ /* 0x000fe200078ec0ff */
[----:B------:R-:W-:Y:S01]  /*9780*/  IMAD.U32 R35, R198, 0x10000, RZ ;  /* 0x00010000c6237824 */ /* 0x000fe200078e00ff */
[----:B------:R-:W-:Y:S01]  /*9790*/  LOP3.LUT R51, R33, 0xffff0000, RZ, 0xc0, !PT ;  /* 0xffff000021337812 */ /* 0x000fe200078ec0ff */
[----:B------:R-:W-:Y:S01]  /*97a0*/  FMUL.FTZ R61, R46, R59 ;  /* 0x0000003b2e3d7220 */ /* 0x000fe20000410000 */
[----:B------:R-:W-:-:S02]  /*97b0*/  PRMT R213, R213, 0x5410, R58 ;  /* 0x00005410d5d57816 */ /* 0x000fc4000000003a */
[C---:B------:R-:W-:Y:S02]  /*97c0*/  PRMT R45, R212.reuse, 0x5410, R45 ;  /* 0x00005410d42d7816 */ /* 0x040fe4000000002d */
[----:B------:R-:W-:Y:S02]  /*97d0*/  PRMT R33, R159, 0x5410, R62 ;  /* 0x000054109f217816 */ /* 0x000fe4000000003e */
[----:B------:R-:W-:Y:S02]  /*97e0*/  PRMT R212, R212, 0x5432, R71 ;  /* 0x00005432d4d47816 */ /* 0x000fe40000000047 */
[----:B------:R-:W-:Y:S01]  /*97f0*/  LOP3.LUT R58, R57, 0xffff0000, RZ, 0xc0, !PT ;  /* 0xffff0000393a7812 */ /* 0x000fe200078ec0ff */
[-C--:B------:R-:W-:Y:S01]  /*9800*/  FMUL.FTZ R57, R46, R35.reuse ;  /* 0x000000232e397220 */ /* 0x080fe20000410000 */
[----:B------:R-:W-:Y:S01]  /*9810*/  PRMT R159, R159, 0x5432, R60 ;  /* 0x000054329f9f7816 */ /* 0x000fe2000000003c */
[----:B------:R-:W-:Y:S01]  /*9820*/  FFMA.FTZ R35, R44, R35, -R61 ;  /* 0x000000232c237223 */ /* 0x000fe2000001083d */
[----:B------:R-:W-:Y:S01]  /*9830*/  LOP3.LUT R46, R198, 0xffff0000, RZ, 0xc0, !PT ;  /* 0xffff0000c62e7812 */ /* 0x000fe200078ec0ff */
[----:B------:R-:W-:-:S02]  /*9840*/  IMAD.U32 R61, R212, 0x10000, RZ ;  /* 0x00010000d43d7824 */ /* 0x000fc400078e00ff */
[----:B------:R-:W-:Y:S01]  /*9850*/  FFMA.FTZ R44, R44, R59, R57 ;  /* 0x0000003b2c2c7223 */ /* 0x000fe20000010039 */
[----:B------:R-:W-:Y:S02]  /*9860*/  IMAD.U32 R57, R159, 0x10000, RZ ;  /* 0x000100009f397824 */ /* 0x000fe400078e00ff */
[C---:B------:R-:W-:Y:S01]  /*9870*/  FMUL.FTZ R60, R51.reuse, R58 ;  /* 0x0000003a333c7220 */ /* 0x040fe20000410000 */
[----:B------:R-:W-:Y:S01]  /*9880*/  FMUL.FTZ R62, R51, R46 ;  /* 0x0000002e333e7220 */ /* 0x000fe20000410000 */
[C---:B------:R-:W-:Y:S01]  /*9890*/  FMUL.FTZ R51, R56.reuse, R61 ;  /* 0x0000003d38337220 */ /* 0x040fe20000410000 */
[----:B------:R-:W-:Y:S01]  /*98a0*/  LOP3.LUT R47, R29, 0xffff0000, RZ, 0xc0, !PT ;  /* 0xffff00001d2f7812 */ /* 0x000fe200078ec0ff */
[-C--:B------:R-:W-:Y:S01]  /*98b0*/  FMUL.FTZ R56, R56, R57.reuse ;  /* 0x0000003938387220 */ /* 0x080fe20000410000 */
[----:B------:R-:W-:Y:S01]  /*98c0*/  LOP3.LUT R212, R212, 0xffff0000, RZ, 0xc0, !PT ;  /* 0xffff0000d4d47812 */ /* 0x000fe200078ec0ff */
[C---:B------:R-:W-:Y:S01]  /*98d0*/  FFMA.FTZ R57, R50.reuse, R57, -R51 ;  /* 0x0000003932397223 */ /* 0x040fe20000010833 */
[----:B------:R-:W-:Y:S01]  /*98e0*/  LOP3.LUT R159, R159, 0xffff0000, RZ, 0xc0, !PT ;  /* 0xffff00009f9f7812 */ /* 0x000fe200078ec0ff */
[----:B------:R-:W-:Y:S01]  /*98f0*/  FFMA.FTZ R56, R50, R61, R56 ;  /* 0x0000003d32387223 */ /* 0x000fe20000010038 */
[----:B------:R-:W-:-:S02]  /*9900*/  IMAD.U32 R51, R213, 0x10000, RZ ;  /* 0x00010000d5337824 */ /* 0x000fc400078e00ff */
[----:B------:R-:W-:Y:S01]  /*9910*/  FFMA.FTZ R46, R47, R46, -R60 ;  /* 0x0000002e2f2e7223 */ /* 0x000fe2000001083c */
[----:B------:R-:W-:Y:S02]  /*9920*/  IMAD.U32 R50, R49, 0x10000, RZ ;  /* 0x0001000031327824 */ /* 0x000fe400078e00ff */
[----:B------:R-:W-:Y:S01]  /*9930*/  FFMA.FTZ R47, R47, R58, R62 ;  /* 0x0000003a2f2f7223 */ /* 0x000fe2000001003e */
[C---:B------:R-:W-:Y:S01]  /*9940*/  FMUL.FTZ R58, R48.reuse, R212 ;  /* 0x000000d4303a7220 */ /* 0x040fe20000410000 */
[----:B------:R-:W-:Y:S01]  /*9950*/  FMUL.FTZ R60, R48, R159 ;  /* 0x0000009f303c7220 */ /* 0x000fe20000410000 */
[CC--:B------:R-:W-:Y:S01]  /*9960*/  FMUL.FTZ R48, R42.reuse, R51.reuse ;  /* 0x000000332a307220 */ /* 0x0c0fe20000410000 */
[----:B------:R-:W-:Y:S01]  /*9970*/  LOP3.LUT R43, R31, 0xffff0000, RZ, 0xc0, !PT ;  /* 0xffff00001f2b7812 */ /* 0x000fe200078ec0ff */
[-C--:B------:R-:W-:Y:S01]  /*9980*/  FMUL.FTZ R42, R42, R50.reuse ;  /* 0x000000322a2a7220 */ /* 0x080fe20000410000 */
[----:B------:R-:W-:Y:S01]  /*9990*/  LOP3.LUT R32, R32, 0xffff0000, RZ, 0xc0, !PT ;  /* 0xffff000020207812 */ /* 0x000fe200078ec0ff */
[C---:B------:R-:W-:Y:S01]  /*99a0*/  IMAD.U32 R29, R30.reuse, 0x10000, RZ ;  /* 0x000100001e1d7824 */ /* 0x040fe200078e00ff */
[----:B------:R-:W-:Y:S01]  /*99b0*/  LOP3.LUT R213, R213, 0xffff0000, RZ, 0xc0, !PT ;  /* 0xffff0000d5d57812 */ /* 0x000fe200078ec0ff */
[----:B------:R-:W-:Y:S01]  /*99c0*/  FFMA.FTZ R48, R41, R50, -R48 ;  /* 0x0000003229307223 */ /* 0x000fe20000010830 */
[----:B------:R-:W-:Y:S01]  /*99d0*/  LOP3.LUT R49, R49, 0xffff0000, RZ, 0xc0, !PT ;  /* 0xffff000031317812 */ /* 0x000fe200078ec0ff */
[----:B------:R-:W-:Y:S01]  /*99e0*/  FFMA.FTZ R42, R41, R51, R42 ;  /* 0x00000033292a7223 */ /* 0x000fe2000001002a */
[----:B------:R-:W-:Y:S01]  /*99f0*/  LOP3.LUT R31, R30, 0xffff0000, RZ, 0xc0, !PT ;  /* 0xffff00001e1f7812 */ /* 0x000fe200078ec0ff */
[----:B------:R-:W-:Y:S01]  /*9a00*/  IMAD.U32 R30, R34, 0x10000, RZ ;  /* 0x00010000221e7824 */ /* 0x000fe200078e00ff */
[----:B------:R-:W-:Y:S01]  /*9a10*/  LOP3.LUT R28, R28, 0xffff0000, RZ, 0xc0, !PT ;  /* 0xffff00001c1c7812 */ /* 0x000fe200078ec0ff */
[C---:B------:R-:W-:Y:S01]  /*9a20*/  FFMA.FTZ R58, R43.reuse, R159, -R58 ;  /* 0x0000009f2b3a7223 */ /* 0x040fe2000001083a */
[----:B------:R-:W-:Y:S01]  /*9a30*/  FFMA.FTZ R59, R43, R212, R60 ;  /* 0x000000d42b3b7223 */ /* 0x000fe2000001003c */
[C---:B------:R-:W-:Y:S01]  /*9a40*/  IMAD.U32 R41, R45.reuse, 0x10000, RZ ;  /* 0x000100002d297824 */ /* 0x040fe200078e00ff */
[----:B------:R-:W-:Y:S01]  /*9a50*/  LOP3.LUT R34, R34, 0xffff0000, RZ, 0xc0, !PT ;  /* 0xffff000022227812 */ /* 0x000fe200078ec0ff */
[C---:B------:R-:W-:Y:S01]  /*9a60*/  FMUL.FTZ R43, R32.reuse, R213 ;  /* 0x000000d5202b7220 */ /* 0x040fe20000410000 */
[-C--:B------:R-:W-:Y:S01]  /*9a70*/  FMUL.FTZ R51, R32, R49.reuse ;  /* 0x0000003120337220 */ /* 0x080fe20000410000 */
[----:B------:R-:W-:Y:S01]  /*9a80*/  LOP3.LUT R45, R45, 0xffff0000, RZ, 0xc0, !PT ;  /* 0xffff00002d2d7812 */ /* 0x000fe200078ec0ff */
[C---:B------:R-:W-:Y:S01]  /*9a90*/  IMAD.U32 R32, R33.reuse, 0x10000, RZ ;  /* 0x0001000021207824 */ /* 0x040fe200078e00ff */
[----:B------:R-:W-:Y:S01]  /*9aa0*/  LOP3.LUT R33, R33, 0xffff0000, RZ, 0xc0, !PT ;  /* 0xffff000021217812 */ /* 0x000fe200078ec0ff */
[C---:B------:R-:W-:Y:S01]  /*9ab0*/  FFMA.FTZ R43, R28.reuse, R49, -R43 ;  /* 0x000000311c2b7223 */ /* 0x040fe2000001082b */
[----:B------:R-:W-:Y:S01]  /*9ac0*/  FFMA.FTZ R51, R28, R213, R51 ;  /* 0x000000d51c337223 */ /* 0x000fe20000010033 */
[----:B------:R-:W-:Y:S01]  /*9ad0*/  FMUL.FTZ R28, R30, R41 ;  /* 0x000000291e1c7220 */ /* 0x000fe20000410000 */
[----:B------:R-:W-:Y:S01]  /*9ae0*/  FMUL.FTZ R50, R34, R45 ;  /* 0x0000002d22327220 */ /* 0x000fe20000410000 */
[-C--:B------:R-:W-:Y:S01]  /*9af0*/  FMUL.FTZ R30, R30, R32.reuse ;  /* 0x000000201e1e7220 */ /* 0x080fe20000410000 */
[-C--:B------:R-:W-:Y:S01]  /*9b00*/  FMUL.FTZ R34, R34, R33.reuse ;  /* 0x0000002122227220 */ /* 0x080fe20000410000 */
[----:B------:R-:W-:Y:S01]  /*9b10*/  FFMA.FTZ R28, R29, R32, -R28 ;  /* 0x000000201d1c7223 */ /* 0x000fe2000001081c */
        /* <DEDUP_REMOVED lines=13> */
[----:B------:R-:W-:-:S02]  /*9bf0*/  IMAD.MOV.U32 R30, RZ, RZ, R56 ;  /* 0x000000ffff1e7224 */ /* 0x000fc400078e0038 */
[----:B------:R-:W-:-:S07]  /*9c00*/  IMAD.MOV.U32 R31, RZ, RZ, R57 ;  /* 0x000000ffff1f7224 */ /* 0x000fce00078e0039 */
.L_x_1758:
[----:B------:R-:W-:Y:S05]  /*9c10*/  BSYNC B2 ;  /* 0x0000000000027941 */ /* 0x000fea0003800000 */
.L_x_1757:
[----:B------:R-:W-:Y:S02]  /*9c20*/  ULDC.64 UR4, c[0x0][0x208] ;  /* 0x0000820000047ab9 */ /* 0x000fe40000000a00 */
[----:B0-----:R0:W-:Y:S04]  /*9c30*/  STG.E.128 desc[UR4][R36.64], R28 ;  /* 0x0000001c24007986 */ /* 0x0011e8000c101d04 */
[----:B--2---:R0:W-:Y:S02]  /*9c40*/  @!P3 STG.E.128 desc[UR4][R38.64], R32 ;  /* 0x000000202600b986 */ /* 0x0041e4000c101d04 */
.L_x_1756:
[----:B------:R-:W-:Y:S05]  /*9c50*/  BSYNC B1 ;  /* 0x0000000000017941 */ /* 0x000fea0003800000 */
.L_x_1755:
[----:B------:R-:W-:-:S13]  /*9c60*/  ISETP.NE.AND P3, PT, R9, RZ, PT ;  /* 0x000000ff0900720c */ /* 0x000fda0003f65270 */
[----:B------:R-:W-:Y:S05]  /*9c70*/  @!P3 BRA `(.L_x_1709) ;  /* 0x0000000800f0b947 */ /* 0x000fea0003800000 */
[----:B0--3--:R-:W2:Y:S01]  /*9c80*/  LDL R28, [R1+0x4] ;  /* 0x00000400011c7983 */ /* 0x009ea20000100800 */
[----:B------:R-:W-:Y:S01]  /*9c90*/  BSSY B1, `(.L_x_1759) ;  /* 0x0000075000017945 */ /* 0x000fe20003800000 */
[----:B--2---:R-:W-:-:S04]  /*9ca0*/  LOP3.LUT P4, RZ, R28, 0x1, RZ, 0xc0, !PT ;  /* 0x000000011cff7812 */ /* 0x004fc8000788c0ff */
[----:B------:R-:W-:Y:S02]  /*9cb0*/  SEL R151, R122, R151, !P4 ;  /* 0x000000977a977207 */ /* 0x000fe40006000000 */
[----:B----4-:R-:W-:Y:S02]  /*9cc0*/  IADD3 R37, P3, P4, R86, R126, R12 ;  /* 0x0000007e56257210 */ /* 0x010fe40007c7e00c */
        /* <DEDUP_REMOVED lines=10> */
[----:B------:R-:W-:-:S02]  /*9d70*/  LOP3.LUT R29, R173, 0x38, R39, 0xf8, !PT ;  /* 0x00000038ad1d7812 */ /* 0x000fc400078ef827 */
[----:B------:R-:W-:Y:S02]  /*9d80*/  SHF.R.S32.HI R31, RZ, 0x3, R28 ;  /* 0x00000003ff1f7819 */ /* 0x000fe4000001141c */
[----:B------:R-:W-:-:S03]  /*9d90*/  LOP3.LUT R29, R29, R222, RZ, 0x3c, !PT ;  /* 0x000000de1d1d7212 */ /* 0x000fc600078e3cff */
        /* <DEDUP_REMOVED lines=9> */
[----:B------:R-:W-:Y:S01]  /*9e30*/  SHF.R.U64 R57, R52, 0x10, R53 ;  /* 0x0000001034397819 */ /* 0x000fe20000001235 */
[----:B--2---:R-:W-:Y:S01]  /*9e40*/  IMAD.U32 R45, R33, 0x10000, RZ ;  /* 0x00010000212d7824 */ /* 0x004fe200078e00ff */
[----:B------:R-:W-:Y:S01]  /*9e50*/  SHF.R.U32.HI R51, RZ, 0x10, R65 ;  /* 0x00000010ff337819 */ /* 0x000fe20000011641 */
[----:B0-----:R-:W-:Y:S01]  /*9e60*/  IMAD.U32 R41, R29, 0x10000, RZ ;  /* 0x000100001d297824 */ /* 0x001fe200078e00ff */
[----:B------:R-:W-:Y:S01]  /*9e70*/  SHF.R.U32.HI R49, RZ, 0x10, R53 ;  /* 0x00000010ff317819 */ /* 0x000fe20000011635 */
[----:B------:R-:W-:Y:S01]  /*9e80*/  IMAD.U32 R47, R35, 0x10000, RZ ;  /* 0x00010000232f7824 */ /* 0x000fe200078e00ff */
[----:B------:R-:W-:Y:S01]  /*9e90*/  SHF.R.U64 R52, R54, 0x10, R55 ;  /* 0x0000001036347819 */ /* 0x000fe20000001237 */
[----:B------:R-:W-:Y:S01]  /*9ea0*/  IMAD.U32 R44, R32, 0x10000, RZ ;  /* 0x00010000202c7824 */ /* 0x000fe200078e00ff */
[----:B------:R-:W-:Y:S01]  /*9eb0*/  PRMT R48, R156, 0x5410, R57 ;  /* 0x000054109c307816 */ /* 0x000fe20000000039 */
[----:B------:R-:W-:Y:S01]  /*9ec0*/  IMAD.U32 R38, R28, 0x10000, RZ ;  /* 0x000100001c267824 */ /* 0x000fe200078e00ff */
[----:B------:R-:W-:-:S02]  /*9ed0*/  PRMT R51, R158, 0x5432, R51 ;  /* 0x000054329e337816 */ /* 0x000fc40000000033 */
[----:B------:R-:W-:Y:S02]  /*9ee0*/  SHF.R.U32.HI R50, RZ, 0x10, R55 ;  /* 0x00000010ff327819 */ /* 0x000fe40000011637 */
[----:B------:R-:W-:Y:S02]  /*9ef0*/  PRMT R156, R156, 0x5432, R49 ;  /* 0x000054329c9c7816 */ /* 0x000fe40000000031 */
[----:B------:R-:W-:Y:S02]  /*9f00*/  SHF.R.U64 R53, R64, 0x10, R65 ;  /* 0x0000001040357819 */ /* 0x000fe40000001241 */
[--C-:B------:R-:W-:Y:S02]  /*9f10*/  SHF.R.U64 R54, R66, 0x10, R67.reuse ;  /* 0x0000001042367819 */ /* 0x100fe40000001243 */
[----:B------:R-:W-:Y:S01]  /*9f20*/  PRMT R49, R155, 0x5410, R52 ;  /* 0x000054109b317816 */ /* 0x000fe20000000034 */
[----:B------:R-:W-:Y:S01]  /*9f30*/  IMAD.U32 R52, R51, 0x10000, RZ ;  /* 0x0001000033347824 */ /* 0x000fe200078e00ff */
[----:B------:R-:W-:-:S02]  /*9f40*/  SHF.R.U32.HI R66, RZ, 0x10, R67 ;  /* 0x00000010ff427819 */ /* 0x000fc40000011643 */
[----:B------:R-:W-:Y:S01]  /*9f50*/  PRMT R155, R155, 0x5432, R50 ;  /* 0x000054329b9b7816 */ /* 0x000fe20000000032 */
[----:B------:R-:W-:Y:S01]  /*9f60*/  IMAD.U32 R50, R156, 0x10000, RZ ;  /* 0x000100009c327824 */ /* 0x000fe200078e00ff */
[----:B------:R-:W-:Y:S02]  /*9f70*/  PRMT R158, R158, 0x5410, R53 ;  /* 0x000054109e9e7816 */ /* 0x000fe40000000035 */
[----:B------:R-:W-:Y:S01]  /*9f80*/  PRMT R53, R157, 0x5410, R54 ;  /* 0x000054109d357816 */ /* 0x000fe20000000036 */
[----:B------:R-:W-:Y:S01]  /*9f90*/  FMUL.FTZ R54, R45, R52 ;  /* 0x000000342d367220 */ /* 0x000fe20000410000 */
[----:B------:R-:W-:Y:S01]  /*9fa0*/  PRMT R157, R157, 0x5432, R66 ;  /* 0x000054329d9d7816 */ /* 0x000fe20000000042 */
[-C--:B------:R-:W-:Y:S01]  /*9fb0*/  FMUL.FTZ R56, R45, R50.reuse ;  /* 0x000000322d387220 */ /* 0x080fe20000410000 */
[----:B------:R-:W-:Y:S01]  /*9fc0*/  LOP3.LUT R46, R33, 0xffff0000, RZ, 0xc0, !PT ;  /* 0xffff0000212e7812 */ /* 0x000fe200078ec0ff */
[----:B------:R-:W-:Y:S01]  /*9fd0*/  FFMA.FTZ R55, R41, R50, -R54 ;  /* 0x0000003229377223 */ /* 0x000fe20000010836 */
[----:B------:R-:W-:Y:S01]  /*9fe0*/  LOP3.LUT R51, R51, 0xffff0000, RZ, 0xc0, !PT ;  /* 0xffff000033337812 */ /* 0x000fe200078ec0ff */
[----:B------:R-:W-:Y:S01]  /*9ff0*/  IMAD.U32 R54, R157, 0x10000, RZ ;  /* 0x000100009d367824 */ /* 0x000fe200078e00ff */
[----:B------:R-:W-:Y:S01]  /*a000*/  LOP3.LUT R45, R156, 0xffff0000, RZ, 0xc0, !PT ;  /* 0xffff00009c2d7812 */ /* 0x000fe200078ec0ff */
[----:B------:R-:W-:Y:S01]  /*a010*/  FFMA.FTZ R56, R41, R52, R56 ;  /* 0x0000003429387223 */ /* 0x000fe20000010038 */
[----:B------:R-:W-:Y:S01]  /*a020*/  LOP3.LUT R42, R29, 0xffff0000, RZ, 0xc0, !PT ;  /* 0xffff00001d2a7812 */ /* 0x000fe200078ec0ff */
[----:B------:R-:W-:-:S02]  /*a030*/  IMAD.U32 R50, R155, 0x10000, RZ ;  /* 0x000100009b327824 */ /* 0x000fc400078e00ff */
[C---:B------:R-:W-:Y:S01]  /*a040*/  FMUL.FTZ R57, R46.reuse, R51 ;  /* 0x000000332e397220 */ /* 0x040fe20000410000 */
[-C--:B------:R-:W-:Y:S01]  /*a050*/  FMUL.FTZ R41, R46, R45.reuse ;  /* 0x0000002d2e297220 */ /* 0x080fe20000410000 */
[----:B------:R-:W-:Y:S01]  /*a060*/  FMUL.FTZ R58, R47, R54 ;  /* 0x000000362f3a7220 */ /* 0x000fe20000410000 */
[----:B------:R-:W-:Y:S02]  /*a070*/  IMAD.U32 R33, R31, 0x10000, RZ ;  /* 0x000100001f217824 */ /* 0x000fe400078e00ff */
[-C--:B------:R-:W-:Y:S01]  /*a080*/  FMUL.FTZ R47, R47, R50.reuse ;  /* 0x000000322f2f7220 */ /* 0x080fe20000410000 */
[C---:B------:R-:W-:Y:S01]  /*a090*/  FFMA.FTZ R52, R42.reuse, R45, -R57 ;  /* 0x0000002d2a347223 */ /* 0x040fe20000010839 */
[----:B------:R-:W-:Y:S01]  /*a0a0*/  FFMA.FTZ R51, R42, R51, R41 ;  /* 0x000000332a337223 */ /* 0x000fe20000010029 */
[----:B------:R-:W-:Y:S01]  /*a0b0*/  LOP3.LUT R35, R35, 0xffff0000, RZ, 0xc0, !PT ;  /* 0xffff000023237812 */ /* 0x000fe200078ec0ff */
[----:B------:R-:W-:Y:S01]  /*a0c0*/  FFMA.FTZ R58, R33, R50, -R58 ;  /* 0x00000032213a7223 */ /* 0x000fe2000001083a */
[----:B------:R-:W-:Y:S01]  /*a0d0*/  LOP3.LUT R46, R157, 0xffff0000, RZ, 0xc0, !PT ;  /* 0xffff00009d2e7812 */ /* 0x000fe200078ec0ff */
[----:B------:R-:W-:Y:S01]  /*a0e0*/  FFMA.FTZ R47, R33, R54, R47 ;  /* 0x00000036212f7223 */ /* 0x000fe2000001002f */
[----:B------:R-:W-:Y:S01]  /*a0f0*/  LOP3.LUT R42, R155, 0xffff0000, RZ, 0xc0, !PT ;  /* 0xffff00009b2a7812 */ /* 0x000fe200078ec0ff */
[----:B------:R-:W-:Y:S01]  /*a100*/  IMAD.U32 R41, R158, 0x10000, RZ ;  /* 0x000100009e297824 */ /* 0x000fe200078e00ff */
[----:B------:R-:W-:Y:S01]  /*a110*/  LOP3.LUT R43, R31, 0xffff0000, RZ, 0xc0, !PT ;  /* 0xffff00001f2b7812 */ /* 0x000fe200078ec0ff */
[----:B------:R-:W-:-:S02]  /*a120*/  IMAD.U32 R33, R48, 0x10000, RZ ;  /* 0x0001000030217824 */ /* 0x000fc400078e00ff */
[C---:B------:R-:W-:Y:S01]  /*a130*/  FMUL.FTZ R50, R35.reuse, R46 ;  /* 0x0000002e23327220 */ /* 0x040fe20000410000 */
[-C--:B------:R-:W-:Y:S01]  /*a140*/  FMUL.FTZ R54, R35, R42.reuse ;  /* 0x0000002a23367220 */ /* 0x080fe20000410000 */
[----:B------:R-:W-:Y:S01]  /*a150*/  LOP3.LUT R32, R32, 0xffff0000, RZ, 0xc0, !PT ;  /* 0xffff000020207812 */ /* 0x000fe200078ec0ff */
[----:B------:R-:W-:Y:S01]  /*a160*/  FMUL.FTZ R35, R44, R41 ;  /* 0x000000292c237220 */ /* 0x000fe20000410000 */
[----:B------:R-:W-:Y:S01]  /*a170*/  LOP3.LUT R158, R158, 0xffff0000, RZ, 0xc0, !PT ;  /* 0xffff00009e9e7812 */ /* 0x000fe200078ec0ff */
[-C--:B------:R-:W-:Y:S01]  /*a180*/  FMUL.FTZ R44, R44, R33.reuse ;  /* 0x000000212c2c7220 */ /* 0x080fe20000410000 */
[----:B------:R-:W-:Y:S01]  /*a190*/  LOP3.LUT R48, R48, 0xffff0000, RZ, 0xc0, !PT ;  /* 0xffff000030307812 */ /* 0x000fe200078ec0ff */
[----:B------:R-:W-:Y:S01]  /*a1a0*/  FFMA.FTZ R45, R43, R42, -R50 ;  /* 0x0000002a2b2d7223 */ /* 0x000fe20000010832 */
[----:B------:R-:W-:Y:S01]  /*a1b0*/  LOP3.LUT R29, R28, 0xffff0000, RZ, 0xc0, !PT ;  /* 0xffff00001c1d7812 */ /* 0x000fe200078ec0ff */
[----:B------:R-:W-:Y:S01]  /*a1c0*/  FMUL.FTZ R42, R32, R158 ;  /* 0x0000009e202a7220 */ /* 0x000fe20000410000 */
[C---:B------:R-:W-:Y:S01]  /*a1d0*/  FFMA.FTZ R35, R38.reuse, R33, -R35 ;  /* 0x0000002126237223 */ /* 0x040fe20000010823 */
[----:B------:R-:W-:Y:S01]  /*a1e0*/  FFMA.FTZ R44, R38, R41, R44 ;  /* 0x00000029262c7223 */ /* 0x000fe2000001002c */
[----:B------:R-:W-:-:S02]  /*a1f0*/  IMAD.U32 R31, R34, 0x10000, RZ ;  /* 0x00010000221f7824 */ /* 0x000fc400078e00ff */
[-C--:B------:R-:W-:Y:S01]  /*a200*/  FMUL.FTZ R38, R32, R48.reuse ;  /* 0x0000003020267220 */ /* 0x080fe20000410000 */
[----:B------:R-:W-:Y:S01]  /*a210*/  IMAD.U32 R33, R53, 0x10000, RZ ;  /* 0x0001000035217824 */ /* 0x000fe200078e00ff */
[----:B------:R-:W-:Y:S01]  /*a220*/  LOP3.LUT R34, R34, 0xffff0000, RZ, 0xc0, !PT ;  /* 0xffff000022227812 */ /* 0x000fe200078ec0ff */
[----:B------:R-:W-:Y:S01]  /*a230*/  IMAD.U32 R32, R49, 0x10000, RZ ;  /* 0x0001000031207824 */ /* 0x000fe200078e00ff */
[----:B------:R-:W-:Y:S01]  /*a240*/  LOP3.LUT R53, R53, 0xffff0000, RZ, 0xc0, !PT ;  /* 0xffff000035357812 */ /* 0x000fe200078ec0ff */
[----:B------:R-:W-:Y:S01]  /*a250*/  FFMA.FTZ R42, R29, R48, -R42 ;  /* 0x000000301d2a7223 */ /* 0x000fe2000001082a */
[----:B------:R-:W-:Y:S01]  /*a260*/  LOP3.LUT R49, R49, 0xffff0000, RZ, 0xc0, !PT ;  /* 0xffff000031317812 */ /* 0x000fe200078ec0ff */
[C---:B------:R-:W-:Y:S02]  /*a270*/  IMAD.U32 R28, R30.reuse, 0x10000, RZ ;  /* 0x000100001e1c7824 */ /* 0x040fe400078e00ff */
[----:B------:R-:W-:Y:S01]  /*a280*/  FFMA.FTZ R29, R29, R158, R38 ;  /* 0x0000009e1d1d7223 */ /* 0x000fe20000010026 */
[----:B------:R-:W-:Y:S01]  /*a290*/  LOP3.LUT R30, R30, 0xffff0000, RZ, 0xc0, !PT ;  /* 0xffff00001e1e7812 */ /* 0x000fe200078ec0ff */
[C---:B------:R-:W-:Y:S01]  /*a2a0*/  FMUL.FTZ R41, R31.reuse, R33 ;  /* 0x000000211f297220 */ /* 0x040fe20000410000 */
[----:B------:R-:W-:Y:S01]  /*a2b0*/  FMUL.FTZ R38, R31, R32 ;  /* 0x000000201f267220 */ /* 0x000fe20000410000 */
[C---:B------:R-:W-:Y:S01]  /*a2c0*/  FMUL.FTZ R31, R34.reuse, R53 ;  /* 0x00000035221f7220 */ /* 0x040fe20000410000 */
[----:B------:R-:W-:Y:S01]  /*a2d0*/  FFMA.FTZ R54, R43, R46, R54 ;  /* 0x0000002e2b367223 */ /* 0x000fe20000010036 */
[----:B------:R-:W-:Y:S01]  /*a2e0*/  FMUL.FTZ R34, R34, R49 ;  /* 0x0000003122227220 */ /* 0x000fe20000410000 */
[C---:B------:R-:W-:Y:S01]  /*a2f0*/  FFMA.FTZ R41, R28.reuse, R32, -R41 ;  /* 0x000000201c297223 */ /* 0x040fe20000010829 */
[----:B------:R-:W-:Y:S01]  /*a300*/  FFMA.FTZ R38, R28, R33, R38 ;  /* 0x000000211c267223 */ /* 0x000fe20000010026 */
[----:B------:R-:W-:Y:S01]  /*a310*/  FFMA.FTZ R28, R30, R49, -R31 ;  /* 0x000000311e1c7223 */ /* 0x000fe2000001081f */
[----:B------:R-:W-:Y:S01]  /*a320*/  F2FP.BF16.F32.PACK_AB R35, R42, R35 ;  /* 0x000000232a23723e */ /* 0x000fe200000010ff */
        /* <DEDUP_REMOVED lines=11> */
.L_x_1760:
[----:B------:R-:W-:Y:S05]  /*a3e0*/  BSYNC B1 ;  /* 0x0000000000017941 */ /* 0x000fea0003800000 */
.L_x_1759:
[----:B------:R-:W-:Y:S01]  /*a3f0*/  ISETP.GE.AND P3, PT, R39, R148, PT ;  /* 0x000000942700720c */ /* 0x000fe20003f66270 */
[----:B------:R-:W-:Y:S02]  /*a400*/  ULDC.64 UR4, c[0x0][0x208] ;  /* 0x0000820000047ab9 */ /* 0x000fe40000000a00 */
[----:B0-----:R0:W-:Y:S10]  /*a410*/  STG.E.128 desc[UR4][R36.64], R28 ;  /* 0x0000001c24007986 */ /* 0x0011f4000c101d04 */
[----:B------:R-:W-:Y:S05]  /*a420*/  @P3 BRA `(.L_x_1709) ;  /* 0x0000000400043947 */ /* 0x000fea0003800000 */
[--C-:B------:R-:W-:Y:S01]  /*a430*/  IADD3 R126, P3, P4, R86, R126, R39.reuse ;  /* 0x0000007e567e7210 */ /* 0x100fe20007c7e027 */
[----:B------:R-:W-:Y:S01]  /*a440*/  ULDC.64 UR4, c[0x0][0x208] ;  /* 0x0000820000047ab9 */ /* 0x000fe20000000a00 */
[----:B------:R-:W-:-:S04]  /*a450*/  SHF.R.S32.HI R39, RZ, 0x1f, R39 ;  /* 0x0000001fff277819 */ /* 0x000fc80000011427 */
[----:B------:R-:W-:Y:S02]  /*a460*/  IADD3.X R40, R84, R40, R39, P3, P4 ;  /* 0x0000002854287210 */ /* 0x000fe40001fe8427 */
[----:B------:R-:W-:-:S04]  /*a470*/  LEA R114, P3, R126, R114, 0x1 ;  /* 0x000000727e727211 */ /* 0x000fc800078608ff */
[----:B------:R-:W-:-:S05]  /*a480*/  LEA.HI.X R115, R126, R115, R40, 0x1, P3 ;  /* 0x000000737e737211 */ /* 0x000fca00018f0c28 */
[----:B--2---:R2:W-:Y:S01]  /*a490*/  STG.E.128 desc[UR4][R114.64], R32 ;  /* 0x0000002072007986 */ /* 0x0045e2000c101d04 */
[----:B------:R-:W-:Y:S05]  /*a4a0*/  BRA `(.L_x_1709) ;  /* 0x0000000000e47947 */ /* 0x000fea0003800000 */
.L_x_1676:
[----:B------:R-:W-:-:S04]  /*a4b0*/  ULOP3.LUT UR4, UR60, 0x1, URZ, 0xfc, !UPT ;  /* 0x000000013c047892 */ /* 0x000fc8000f8efc3f */
[----:B------:R-:W-:-:S06]  /*a4c0*/  UISETP.NE.AND UP0, UPT, UR4, 0x3, UPT ;  /* 0x000000030400788c */ /* 0x000fcc000bf05270 */
[----:B------:R-:W-:-:S13]  /*a4d0*/  PLOP3.LUT P2, PT, PT, PT, UP0, 0x80, 0x0 ;  /* 0x000000000000781c */ /* 0x000fda0003f4f008 */
[----:B------:R-:W-:Y:S05]  /*a4e0*/  @!P2 BRA `(.L_x_1761) ;  /* 0x000000000004a947 */ /* 0x000fea0003800000 */
[----:B------:R-:W-:Y:S01]  /*a4f0*/  BPT.TRAP 0x1 ;  /* 0x000000040000795c */ /* 0x000fe20000300000 */
.L_x_1761:
        /* <DEDUP_REMOVED lines=8> */
.L_x_2127:
[----:B------:R-:W-:Y:S05]  /*a580*/  BSYNC B1 ;  /* 0x0000000000017941 */ /* 0x000fea0003800000 */
.L_x_1762:
[----:B------:R-:W-:Y:S04]  /*a590*/  BSSY B1, `(.L_x_1764) ;  /* 0x0000015000017945 */ /* 0x000fe80003800000 */
[----:B------:R-:W-:Y:S05]  /*a5a0*/  @P3 BRA `(.L_x_1765) ;  /* 0x00000000004c3947 */ /* 0x000fea0003800000 */
[----:B------:R-:W-:Y:S01]  /*a5b0*/  ISETP.NE.AND P4, PT, R11, RZ, PT ;  /* 0x000000ff0b00720c */ /* 0x000fe20003f85270 */
[----:B------:R-:W-:Y:S01]  /*a5c0*/  ULDC.64 UR4, c[0x0][0x208] ;  /* 0x0000820000047ab9 */ /* 0x000fe20000000a00 */
        /* <DEDUP_REMOVED lines=17> */
.L_x_1765:
[----:B------:R-:W-:Y:S05]  /*a6e0*/  BSYNC B1 ;  /* 0x0000000000017941 */ /* 0x000fea0003800000 */
.L_x_1764:
[----:B------:R-:W-:-:S13]  /*a6f0*/  ISETP.GE.AND P3, PT, R188, R4, PT ;  /* 0x00000004bc00720c */ /* 0x000fda0003f66270 */
[----:B------:R-:W-:Y:S05]  /*a700*/  @P3 BRA `(.L_x_1709) ;  /* 0x00000000004c3947 */ /* 0x000fea0003800000 */
[----:B------:R-:W-:Y:S01]  /*a710*/  ISETP.NE.AND P4, PT, R11, RZ, PT ;  /* 0x000000ff0b00720c */ /* 0x000fe20003f85270 */
[----:B------:R-:W-:Y:S01]  /*a720*/  ULDC.64 UR4, c[0x0][0x208] ;  /* 0x0000820000047ab9 */ /* 0x000fe20000000a00 */
        /* <DEDUP_REMOVED lines=17> */
.L_x_1709:
[----:B------:R-:W-:Y:S05]  /*a840*/  BSYNC B0 ;  /* 0x0000000000007941 */ /* 0x000fea0003800000 */
.L_x_1675:
        /* <DEDUP_REMOVED lines=17> */
.L_x_1767:
[----:B------:R-:W-:Y:S05]  /*a960*/  BSYNC B0 ;  /* 0x0000000000007941 */ /* 0x000fea0003800000 */
.L_x_1766:
        /* <DEDUP_REMOVED lines=9> */
.L_x_2128:
[----:B------:R-:W-:Y:S05]  /*aa00*/  BSYNC B0 ;  /* 0x0000000000007941 */ /* 0x000fea0003800000 */
.L_x_1768:
[----:B------:R-:W-:Y:S01]  /*aa10*/  BSSY B0, `(.L_x_1770) ;  /* 0x000001a000007945 */ /* 0x000fe20003800000 */
[----:B01----:R-:W-:Y:S02]  /*aa20*/  IMAD R0, R28, 0x2, R117 ;  /* 0x000000021c007824 */ /* 0x003fe400078e0275 */
[----:B------:R-:W-:-:S04]  /*aa30*/  IMAD.WIDE R36, R2, 0x60, R120 ;  /* 0x0000006002247825 */ /* 0x000fc800078e0278 */
[----:B------:R-:W-:Y:S01]  /*aa40*/  IMAD R40, R30, 0x2, R117 ;  /* 0x000000021e287824 */ /* 0x000fe200078e0275 */
[----:B------:R-:W-:Y:S06]  /*aa50*/  @P2 BRA `(.L_x_1771) ;  /* 0x0000000000542947 */ /* 0x000fec0003800000 */
[----:B------:R-:W-:Y:S01]  /*aa60*/  IMAD R31, R37, UR56, RZ ;  /* 0x00000038251f7c24 */ /* 0x000fe2000f8e02ff */
[----:B------:R-:W-:Y:S01]  /*aa70*/  ISETP.GE.AND P4, PT, R18, UR61, PT ;  /* 0x0000003d12007c0c */ /* 0x000fe2000bf86270 */
[----:B------:R-:W-:Y:S01]  /*aa80*/  IMAD.MOV.U32 R28, RZ, RZ, R88 ;  /* 0x000000ffff1c7224 */ /* 0x000fe200078e0058 */
[----:B------:R-:W-:Y:S01]  /*aa90*/  ULDC.64 UR4, c[0x0][0x208] ;  /* 0x0000820000047ab9 */ /* 0x000fe20000000a00 */
        /* <DEDUP_REMOVED lines=17> */
.L_x_1771:
[----:B------:R-:W-:Y:S05]  /*abb0*/  BSYNC B0 ;  /* 0x0000000000007941 */ /* 0x000fea0003800000 */
.L_x_1770:
[----:B------:R-:W-:Y:S01]  /*abc0*/  ISETP.GE.AND P2, PT, R188, R4, PT ;  /* 0x00000004bc00720c */ /* 0x000fe20003f46270 */
[----:B------:R-:W-:-:S12]  /*abd0*/  BSSY B0, `(.L_x_1772) ;  /* 0x0000018000007945 */ /* 0x000fd80003800000 */
[----:B------:R-:W-:Y:S05]  /*abe0*/  @P2 BRA `(.L_x_1773) ;  /* 0x0000000000582947 */ /* 0x000fea0003800000 */
[----:B0-----:R-:W-:Y:S01]  /*abf0*/  IADD3 R31, P2, R36, 0x40, RZ ;  /* 0x00000040241f7810 */ /* 0x001fe20007f5e0ff */
[----:B------:R-:W-:Y:S01]  /*ac00*/  IMAD.MOV.U32 R4, RZ, RZ, R88 ;  /* 0x000000ffff047224 */ /* 0x000fe200078e0058 */
[----:B------:R-:W-:Y:S01]  /*ac10*/  ISETP.GE.AND P4, PT, R18, UR61, PT ;  /* 0x0000003d12007c0c */ /* 0x000fe2000bf86270 */
[----:B------:R-:W-:Y:S02]  /*ac20*/  ULDC.64 UR4, c[0x0][0x208] ;  /* 0x0000820000047ab9 */ /* 0x000fe40000000a00 */
        /* <DEDUP_REMOVED lines=18> */
.L_x_1773:
[----:B------:R-:W-:Y:S05]  /*ad50*/  BSYNC B0 ;  /* 0x0000000000007941 */ /* 0x000fea0003800000 */
.L_x_1772:
        /* <DEDUP_REMOVED lines=15> */
[----:B---3--:R-:W-:Y:S02]  /*ae50*/  LOP3.LUT P4, RZ, R0, 0x2, RZ, 0xc0, !PT ;  /* 0x0000000200ff7812 */ /* 0x008fe4000788c0ff */
[----:B------:R-:W-:-:S04]  /*ae60*/  SEL R0, RZ, 0x1, P3 ;  /* 0x00000001ff007807 */ /* 0x000fc80001800000 */
[----:B------:R-:W-:-:S07]  /*ae70*/  LOP3.LUT R167, R167, R0, RZ, 0x3c, !PT ;  /* 0x00000000a7a77212 */ /* 0x000fce00078e3cff */
[----:B-1----:R-:W-:Y:S05]  /*ae80*/  @P4 BRA `(.L_x_1774) ;  /* 0xffffff7c00244947 */ /* 0x002fea000383ffff */
.L_x_1670:
[----:B------:R-:W1:Y:S01]  /*ae90*/  LDC R0, c[0x0][0x448] ;  /* 0x00011200ff007b82 */ /* 0x000e620000000800 */
[----:B------:R-:W-:Y:S01]  /*aea0*/  IADD3 R5, R164, 0x1, -R163 ;  /* 0x00000001a4057810 */ /* 0x000fe20007ffe8a3 */
[----:B------:R-:W-:Y:S06]  /*aeb0*/  BSSY B0, `(.L_x_1775) ;  /* 0x000000d000007945 */ /* 0x000fec0003800000 */
[----:B------:R-:W3:Y:S01]  /*aec0*/  LDC.64 R6, c[0x0][0x9e0] ;  /* 0x00027800ff067b82 */ /* 0x000ee20000000a00 */
[----:B-1----:R-:W-:Y:S01]  /*aed0*/  ISETP.NE.AND P1, PT, R0, 0x1, PT ;  /* 0x000000010000780c */ /* 0x002fe20003f25270 */
[----:B------:R-:W-:Y:S01]  /*aee0*/  VIADD R0, R177, 0x7f ;  /* 0x0000007fb1007836 */ /* 0x000fe20000000000 */
[----:B---3--:R-:W-:-:S11]  /*aef0*/  ISETP.GE.AND P3, PT, R7, 0x1, PT ;  /* 0x000000010700780c */ /* 0x008fd60003f66270 */
[----:B------:R-:W1:Y:S08]  /*af00*/  @P1 LDC R3, c[0x0][0x44c] ;  /* 0x00011300ff031b82 */ /* 0x000e700000000800 */
[----:B------:R-:W3:Y:S01]  /*af10*/  @P1 LDC R2, c[0x0][0x450] ;  /* 0x00011400ff021b82 */ /* 0x000ee20000000800 */
[----:B-1----:R-:W-:-:S05]  /*af20*/  @P1 IMAD.HI.U32 R3, R0, R3, RZ ;  /* 0x0000000300031227 */ /* 0x002fca00078e00ff */
[----:B---3--:R-:W-:-:S05]  /*af30*/  @P1 SHF.R.U32.HI R0, RZ, R2, R3 ;  /* 0x00000002ff001219 */ /* 0x008fca0000011603 */
[----:B------:R-:W-:Y:S01]  /*af40*/  IMAD.IADD R3, R5, 0x1, R0 ;  /* 0x0000000105037824 */ /* 0x000fe200078e0200 */
[----:B------:R-:W-:Y:S06]  /*af50*/  @P2 BRA `(.L_x_1776) ;  /* 0x0000000000082947 */ /* 0x000fec0003800000 */
[----:B------:R-:W1:Y:S02]  /*af60*/  FENCE.VIEW.ASYNC.G ;  /* 0x00000000000073c6 */ /* 0x000e640000000100 */
[----:B-1----:R-:W-:Y:S06]  /*af70*/  BAR.ARV 0xc, 0x180 ;  /* 0x0306000000007b1d */ /* 0x002fec0000002000 */
.L_x_1776:
[----:B------:R-:W-:Y:S05]  /*af80*/  BSYNC B0 ;  /* 0x0000000000007941 */ /* 0x000fea0003800000 */
.L_x_1775:
[----:B------:R-:W-:Y:S01]  /*af90*/  IMAD.IADD R0, R3, 0x1, R6 ;  /* 0x0000000103007824 */ /* 0x000fe200078e0206 */
[----:B------:R-:W-:Y:S06]  /*afa0*/  @!P3 BRA `(.L_x_1777) ;  /* 0x000000000048b947 */ /* 0x000fec0003800000 */
[C---:B------:R-:W-:Y:S01]  /*afb0*/  ISETP.GT.AND P0, PT, R3.reuse, RZ, PT ;  /* 0x000000ff0300720c */ /* 0x040fe20003f04270 */
[----:B------:R-:W-:Y:S01]  /*afc0*/  BSSY B0, `(.L_x_1778) ;  /* 0x000000e000007945 */ /* 0x000fe20003800000 */
[----:B------:R-:W-:-:S11]  /*afd0*/  VIADD R2, R3, 0xffffffff ;  /* 0xffffffff03027836 */ /* 0x000fd60000000000 */
[----:B------:R-:W-:Y:S05]  /*afe0*/  @P0 BRA `(.L_x_1779) ;  /* 0x00000000001c0947 */ /* 0x000fea0003800000 */
[----:B------:R-:W-:Y:S01]  /*aff0*/  ISETP.NE.AND P0, PT, R7, 0x1, PT ;  /* 0x000000010700780c */ /* 0x000fe20003f05270 */
[----:B------:R-:W-:-:S12]  /*b000*/  IMAD.MOV R3, RZ, RZ, -R3 ;  /* 0x000000ffff037224 */ /* 0x000fd800078e0a03 */
[----:B------:R-:W1:Y:S02]  /*b010*/  @P0 LDC.64 R4, c[0x0][0x9e8] ;  /* 0x00027a00ff040b82 */ /* 0x000e640000000a00 */
[----:B-1----:R-:W-:-:S05]  /*b020*/  @P0 IMAD.HI.U32 R2, R3, R4, RZ ;  /* 0x0000000403020227 */ /* 0x002fca00078e00ff */
[----:B------:R-:W-:-:S04]  /*b030*/  @P0 SHF.R.U32.HI R3, RZ, R5, R2 ;  /* 0x00000005ff030219 */ /* 0x000fc80000011602 */
[----:B------:R-:W-:Y:S01]  /*b040*/  LOP3.LUT R2, RZ, R3, RZ, 0x33, !PT ;  /* 0x00000003ff027212 */ /* 0x000fe200078e33ff */
[----:B------:R-:W-:Y:S06]  /*b050*/  BRA `(.L_x_1780) ;  /* 0x0000000000107947 */ /* 0x000fec0003800000 */
.L_x_1779:
[----:B------:R-:W-:-:S13]  /*b060*/  ISETP.NE.AND P0, PT, R7, 0x1, PT ;  /* 0x000000010700780c */ /* 0x000fda0003f05270 */
[----:B------:R-:W1:Y:S02]  /*b070*/  @P0 LDC.64 R4, c[0x0][0x9e8] ;  /* 0x00027a00ff040b82 */ /* 0x000e640000000a00 */
[----:B-1----:R-:W-:-:S05]  /*b080*/  @P0 IMAD.HI.U32 R4, R2, R4, RZ ;  /* 0x0000000402040227 */ /* 0x002fca00078e00ff */
[----:B------:R-:W-:-:S07]  /*b090*/  @P0 SHF.R.U32.HI R2, RZ, R5, R4 ;  /* 0x00000005ff020219 */ /* 0x000fce0000011604 */
.L_x_1780:
[----:B------:R-:W-:Y:S05]  /*b0a0*/  BSYNC B0 ;  /* 0x0000000000007941 */ /* 0x000fea0003800000 */
.L_x_1778:
[----:B------:R-:W-:-:S05]  /*b0b0*/  IMAD R3, R2, R7, R7 ;  /* 0x0000000702037224 */ /* 0x000fca00078e0207 */
[----:B------:R-:W-:-:S07]  /*b0c0*/  VIMNMX R0, R0, R3, PT ;  /* 0x0000000300007248 */ /* 0x000fce0003fe0100 */
.L_x_1777:
[----:B------:R-:W1:Y:S01]  /*b0d0*/  @P1 LDC R2, c[0x0][0x44c] ;  /* 0x00011300ff021b82 */ /* 0x000e620000000800 */
[----:B------:R-:W-:Y:S01]  /*b0e0*/  VIADD R0, R0, 0x5f ;  /* 0x0000005f00007836 */ /* 0x000fe20000000000 */
[----:B------:R-:W-:Y:S01]  /*b0f0*/  ULDC UR4, c[0x0][0x9dc] ;  /* 0x0002770000047ab9 */ /* 0x000fe20000000800 */
[----:B------:R-:W-:Y:S02]  /*b100*/  IMAD.MOV.U32 R5, RZ, RZ, R177 ;  /* 0x000000ffff057224 */ /* 0x000fe400078e00b1 */
[----:B------:R-:W-:-:S03]  /*b110*/  IMAD.HI R0, R0, 0x2aaaaaab, RZ ;  /* 0x2aaaaaab00007827 */ /* 0x000fc600078e02ff */
[----:B------:R-:W3:Y:S02]  /*b120*/  @P1 LDC R9, c[0x0][0x450] ;  /* 0x00011400ff091b82 */ /* 0x000ee40000000800 */
[----:B------:R-:W-:Y:S01]  /*b130*/  SHF.R.U32.HI R3, RZ, 0x1f, R0 ;  /* 0x0000001fff037819 */ /* 0x000fe20000011600 */
[----:B-1----:R-:W-:-:S05]  /*b140*/  @P1 IMAD.HI.U32 R2, R177, R2, RZ ;  /* 0x00000002b1021227 */ /* 0x002fca00078e00ff */
[----:B---3--:R-:W-:Y:S02]  /*b150*/  @P1 SHF.R.U32.HI R5, RZ, R9, R2 ;  /* 0x00000009ff051219 */ /* 0x008fe40000011602 */
[----:B------:R-:W-:-:S03]  /*b160*/  LEA.HI.SX32 R2, R0, R3, 0x1c ;  /* 0x0000000300027211 */ /* 0x000fc600078fe2ff */
[----:B------:R-:W-:Y:S01]  /*b170*/  IMAD.IADD R0, R152, 0x1, R5 ;  /* 0x0000000198007824 */ /* 0x000fe200078e0205 */
[----:B------:R-:W-:-:S03]  /*b180*/  VIMNMX R2, R153, R2, PT ;  /* 0x0000000299027248 */ /* 0x000fc60003fe0100 */
[----:B------:R-:W-:Y:S01]  /*b190*/  VIADD R3, R0, -UR4 ;  /* 0x8000000400037c36 */ /* 0x000fe20008000000 */
[----:B------:R-:W-:Y:S06]  /*b1a0*/  @!P3 BRA `(.L_x_1781) ;  /* 0x000000000044b947 */ /* 0x000fec0003800000 */
[----:B------:R-:W-:Y:S01]  /*b1b0*/  ISETP.GT.AND P0, PT, R0, -0x1, PT ;  /* 0xffffffff0000780c */ /* 0x000fe20003f04270 */
[----:B------:R-:W-:-:S12]  /*b1c0*/  BSSY B0, `(.L_x_1782) ;  /* 0x000000d000007945 */ /* 0x000fd80003800000 */
[----:B------:R-:W-:Y:S05]  /*b1d0*/  @P0 BRA `(.L_x_1783) ;  /* 0x00000000001c0947 */ /* 0x000fea0003800000 */
[----:B------:R-:W-:Y:S02]  /*b1e0*/  ISETP.NE.AND P0, PT, R7, 0x1, PT ;  /* 0x000000010700780c */ /* 0x000fe40003f05270 */
[----:B------:R-:W-:-:S11]  /*b1f0*/  LOP3.LUT R5, RZ, R0, RZ, 0x33, !PT ;  /* 0x00000000ff057212 */ /* 0x000fd600078e33ff */
[----:B------:R-:W1:Y:S02]  /*b200*/  @P0 LDC.64 R8, c[0x0][0x9e8] ;  /* 0x00027a00ff080b82 */ /* 0x000e640000000a00 */
[----:B-1----:R-:W-:-:S05]  /*b210*/  @P0 IMAD.HI.U32 R0, R5, R8, RZ ;  /* 0x0000000805000227 */ /* 0x002fca00078e00ff */
[----:B------:R-:W-:-:S04]  /*b220*/  @P0 SHF.R.U32.HI R5, RZ, R9, R0 ;  /* 0x00000009ff050219 */ /* 0x000fc80000011600 */
[----:B------:R-:W-:Y:S01]  /*b230*/  LOP3.LUT R0, RZ, R5, RZ, 0x33, !PT ;  /* 0x00000005ff007212 */ /* 0x000fe200078e33ff */
[----:B------:R-:W-:Y:S06]  /*b240*/  BRA `(.L_x_1784) ;  /* 0x0000000000107947 */ /* 0x000fec0003800000 */
.L_x_1783:
[----:B------:R-:W-:-:S13]  /*b250*/  ISETP.NE.AND P0, PT, R7, 0x1, PT ;  /* 0x000000010700780c */ /* 0x000fda0003f05270 */
[----:B------:R-:W1:Y:S02]  /*b260*/  @P0 LDC.64 R4, c[0x0][0x9e8] ;  /* 0x00027a00ff040b82 */ /* 0x000e640000000a00 */
[----:B-1----:R-:W-:-:S05]  /*b270*/  @P0 IMAD.HI.U32 R4, R0, R4, RZ ;  /* 0x0000000400040227 */ /* 0x002fca00078e00ff */
[----:B------:R-:W-:-:S07]  /*b280*/  @P0 SHF.R.U32.HI R0, RZ, R5, R4 ;  /* 0x00000005ff000219 */ /* 0x000fce0000011604 */
.L_x_1784:
[----:B------:R-:W-:Y:S05]  /*b290*/  BSYNC B0 ;  /* 0x0000000000007941 */ /* 0x000fea0003800000 */
.L_x_1782:
[----:B------:R-:W-:-:S05]  /*b2a0*/  IMAD R0, R0, R7, RZ ;  /* 0x0000000700007224 */ /* 0x000fca00078e02ff */
[----:B------:R-:W-:-:S07]  /*b2b0*/  VIMNMX R3, R3, R0, !PT ;  /* 0x0000000003037248 */ /* 0x000fce0007fe0100 */
.L_x_1781:
[----:B------:R-:W-:Y:S01]  /*b2c0*/  IMAD.HI R3, R3, 0x2aaaaaab, RZ ;  /* 0x2aaaaaab03037827 */ /* 0x000fe200078e02ff */
[----:B------:R-:W-:Y:S02]  /*b2d0*/  PLOP3.LUT P0, PT, PT, PT, PT, 0x80, 0x0 ;  /* 0x000000000000781c */ /* 0x000fe40003f0f070 */
[----:B------:R-:W-:Y:S02]  /*b2e0*/  CS2R R20, SRZ ;  /* 0x0000000000147805 */ /* 0x000fe4000001ff00 */
[----:B------:R-:W-:Y:S02]  /*b2f0*/  CS2R R86, SRZ ;  /* 0x0000000000567805 */ /* 0x000fe4000001ff00 */
[----:B------:R-:W-:Y:S02]  /*b300*/  CS2R R84, SRZ ;  /* 0x0000000000547805 */ /* 0x000fe4000001ff00 */
[----:B------:R-:W-:Y:S02]  /*b310*/  SHF.R.U32.HI R0, RZ, 0x1f, R3 ;  /* 0x0000001fff007819 */ /* 0x000fe40000011603 */
[----:B------:R-:W-:-:S02]  /*b320*/  CS2R R82, SRZ ;  /* 0x0000000000527805 */ /* 0x000fc4000001ff00 */
[----:B------:R-:W-:Y:S02]  /*b330*/  CS2R R80, SRZ ;  /* 0x0000000000507805 */ /* 0x000fe4000001ff00 */
[----:B------:R-:W-:Y:S02]  /*b340*/  CS2R R42, SRZ ;  /* 0x00000000002a7805 */ /* 0x000fe4000001ff00 */
[----:B------:R-:W-:Y:S01]  /*b350*/  LEA.HI.SX32 R179, R3, R0, 0x1c ;  /* 0x0000000003b37211 */ /* 0x000fe200078fe2ff */
[----:B------:R-:W-:Y:S01]  /*b360*/  IMAD.MOV.U32 R0, RZ, RZ, RZ ;  /* 0x000000ffff007224 */ /* 0x000fe200078e00ff */
[----:B0-----:R-:W-:Y:S02]  /*b370*/  CS2R R38, SRZ ;  /* 0x0000000000267805 */ /* 0x001fe4000001ff00 */
[----:B------:R-:W-:Y:S02]  /*b380*/  CS2R R76, SRZ ;  /* 0x00000000004c7805 */ /* 0x000fe4000001ff00 */
[----:B------:R-:W-:-:S02]  /*b390*/  VIMNMX R179, RZ, R179, !PT ;  /* 0x000000b3ffb37248 */ /* 0x000fc40007fe0100 */
[----:B--2---:R-:W-:Y:S02]  /*b3a0*/  CS2R R36, SRZ ;  /* 0x0000000000247805 */ /* 0x004fe4000001ff00 */
        /* <DEDUP_REMOVED lines=21> */
[----:B------:R-:W-:Y:S01]  /*b500*/  IMAD.MOV.U32 R30, RZ, RZ, RZ ;  /* 0x000000ffff1e7224 */ /* 0x000fe200078e00ff */
[----:B------:R-:W-:Y:S01]  /*b510*/  CS2R R6, SRZ ;  /* 0x0000000000067805 */ /* 0x000fe2000001ff00 */
[----:B------:R-:W-:Y:S02]  /*b520*/  IMAD.MOV.U32 R97, RZ, RZ, RZ ;  /* 0x000000ffff617224 */ /* 0x000fe400078e00ff */
[----:B------:R-:W-:-:S02]  /*b530*/  IMAD.MOV.U32 R28, RZ, RZ, RZ ;  /* 0x000000ffff1c7224 */ /* 0x000fc400078e00ff */
[----:B------:R-:W-:Y:S02]  /*b540*/  IMAD.MOV.U32 R32, RZ, RZ, RZ ;  /* 0x000000ffff207224 */ /* 0x000fe400078e00ff */
[----:B------:R-:W-:Y:S01]  /*b550*/  IMAD.MOV.U32 R99, RZ, RZ, RZ ;  /* 0x000000ffff637224 */ /* 0x000fe200078e00ff */
[----:B------:R-:W-:Y:S06]  /*b560*/  @!P1 BRA `(.L_x_1785) ;  /* 0x00000138005c9947 */ /* 0x000fec0003800000 */
[----:B------:R-:W2:Y:S04]  /*b570*/  LDL R4, [R1] ;  /* 0x0000000001047983 */ /* 0x000ea80000100800 */
[----:B------:R-:W0:Y:S02]  /*b580*/  SHFL.IDX PT, R0, R223, RZ, 0x1f ;  /* 0x00001fffdf007589 */ /* 0x000e2400000e0000 */
[----:B0-----:R-:W-:-:S04]  /*b590*/  LEA.HI R3, R0, R0, RZ, 0x1 ;  /* 0x0000000000037211 */ /* 0x001fc800078f08ff */
[----:B------:R-:W-:-:S05]  /*b5a0*/  LOP3.LUT R3, R3, 0x1e, RZ, 0xc0, !PT ;  /* 0x0000001e03037812 */ /* 0x000fca00078ec0ff */
[----:B------:R-:W-:Y:S01]  /*b5b0*/  IMAD.IADD R3, R0, 0x1, -R3 ;  /* 0x0000000100037824 */ /* 0x000fe200078e0a03 */
[----:B--2---:R-:W-:-:S13]  /*b5c0*/  R2UR UR4, R4 ;  /* 0x00000000040472ca */ /* 0x004fda00000e0000 */
[----:B------:R-:W-:Y:S02]  /*b5d0*/  ULOP3.LUT UP0, URZ, UR4, 0x1bf, URZ, 0xc0, !UPT ;  /* 0x000001bf043f7892 */ /* 0x000fe4000f80c03f */
[----:B------:R-:W-:-:S04]  /*b5e0*/  LEA R3, R3, UR4, 0xd ;  /* 0x0000000403037c11 */ /* 0x000fc8000f8e68ff */
[----:B------:R-:W-:Y:S02]  /*b5f0*/  SHF.R.U32.HI R3, RZ, 0x4, R3 ;  /* 0x00000004ff037819 */ /* 0x000fe40000011603 */
[----:B------:R-:W-:Y:S02]  /*b600*/  PLOP3.LUT P0, PT, PT, PT, UP0, 0x80, 0x0 ;  /* 0x000000000000781c */ /* 0x000fe40003f0f008 */
[----:B------:R-:W-:-:S11]  /*b610*/  LOP3.LUT R68, R3, 0x3fff, RZ, 0xc0, !PT ;  /* 0x00003fff03447812 */ /* 0x000fd600078ec0ff */
        /* <DEDUP_REMOVED lines=17> */
.L_x_1786:
        /* <DEDUP_REMOVED lines=12> */
.L_x_1790:
[----:B-1----:R1:W2:Y:S02]  /*b7f0*/  SYNCS.PHASECHK.TRANS64.TRYWAIT P0, [R16+URZ+0x2a800], R3 ;  /* 0x02a80003100075a7 */ /* 0x0022a4000800017f */
[----:B--2---:R-:W-:Y:S05]  /*b800*/  @!P0 NANOSLEEP.SYNCS 0x989680 ;  /* 0x009896800000895d */ /* 0x004fea0003900000 */
[----:B------:R-:W2:Y:S02]  /*b810*/  @!P0 SYNCS.PHASECHK.TRANS64 P0, [R16+URZ+0x2a800], R3 ;  /* 0x02a80003100085a7 */ /* 0x000ea4000800007f */
[----:B--2---:R-:W-:Y:S05]  /*b820*/  @!P0 BRA `(.L_x_1790) ;  /* 0xfffffffc00f08947 */ /* 0x004fea000383ffff */
.L_x_1789:
[----:B------:R-:W-:Y:S05]  /*b830*/  BSYNC B0 ;  /* 0x0000000000007941 */ /* 0x000fea0003800000 */
.L_x_1788:
[----:B------:R-:W-:Y:S05]  /*b840*/  BRA `(.L_x_1791) ;  /* 0x00000074001c7947 */ /* 0x000fea0003800000 */
.L_x_1787:
[----:B------:R-:W2:Y:S01]  /*b850*/  LDL R0, [R1] ;  /* 0x0000000001007983 */ /* 0x000ea20000100800 */
[----:B------:R-:W-:Y:S02]  /*b860*/  ULDC.64 UR6, c[0x0][0x408] ;  /* 0x0001020000067ab9 */ /* 0x000fe40000000a00 */
[----:B-----5:R-:W-:Y:S01]  /*b870*/  IMAD.WIDE.U32 R26, R147, UR6, RZ ;  /* 0x00000006931a7c25 */ /* 0x020fe2000f8e00ff */
[----:B--2---:R-:W-:Y:S02]  /*b880*/  R2UR UR4, R0 ;  /* 0x00000000000472ca */ /* 0x004fe400000e0000 */
[----:B------:R-:W-:-:S11]  /*b890*/  SHF.R.S32.HI R0, RZ, 0x1f, R147 ;  /* 0x0000001fff007819 */ /* 0x000fd60000011493 */
[----:B------:R-:W-:-:S03]  /*b8a0*/  ULOP3.LUT UP0, URZ, UR4, 0x3ff, URZ, 0xc0, !UPT ;  /* 0x000003ff043f7892 */ /* 0x000fc6000f80c03f */
[----:B------:R-:W-:Y:S02]  /*b8b0*/  ULDC.64 UR4, c[0x0][0x3f8] ;  /* 0x0000fe0000047ab9 */ /* 0x000fe40000000a00 */
[C---:B------:R-:W-:Y:S01]  /*b8c0*/  IMAD R4, R0.reuse, UR4, RZ ;  /* 0x0000000400047c24 */ /* 0x040fe2000f8e02ff */
[----:B------:R-:W-:Y:S01]  /*b8d0*/  PLOP3.LUT P0, PT, PT, PT, UP0, 0x80, 0x0 ;  /* 0x000000000000781c */ /* 0x000fe20003f0f008 */
[----:B------:R-:W-:Y:S02]  /*b8e0*/  IMAD R0, R0, UR6, RZ ;  /* 0x0000000600007c24 */ /* 0x000fe4000f8e02ff */
[----:B------:R-:W-:-:S04]  /*b8f0*/  IMAD.WIDE.U32 R24, R147, UR4, RZ ;  /* 0x0000000493187c25 */ /* 0x000fc8000f8e00ff */
[C---:B------:R-:W-:Y:S02]  /*b900*/  IMAD R29, R147.reuse, UR5, R4 ;  /* 0x00000005931d7c24 */ /* 0x040fe4000f8e0204 */
[----:B------:R-:W-:Y:S02]  /*b910*/  IMAD R31, R147, UR7, R0 ;  /* 0x00000007931f7c24 */ /* 0x000fe4000f8e0200 */
[----:B------:R-:W-:Y:S02]  /*b920*/  IMAD.IADD R29, R29, 0x1, R25 ;  /* 0x000000011d1d7824 */ /* 0x000fe400078e0219 */
[----:B------:R-:W-:Y:S01]  /*b930*/  IMAD.IADD R31, R31, 0x1, R27 ;  /* 0x000000011f1f7824 */ /* 0x000fe200078e021b */
        /* <DEDUP_REMOVED lines=17> */
.L_x_1792:
[----:B------:R-:W-:Y:S01]  /*ba50*/  ULDC.U8 UR4, c[0x0][0x410] ;  /* 0x0001040000047ab9 */ /* 0x000fe20000000000 */
[----:B------:R-:W-:Y:S01]  /*ba60*/  BSSY B0, `(.L_x_1793) ;  /* 0x000071d000007945 */ /* 0x000fe20003800000 */
[----:B------:R-:W-:Y:S01]  /*ba70*/  ISETP.NE.AND P0, PT, RZ, UR4, PT ;  /* 0x00000004ff007c0c */ /* 0x000fe2000bf05270 */
[----:B------:R-:W-:-:S12]  /*ba80*/  IMAD.IADD R10, R162, 0x1, R177 ;  /* 0x00000001a20a7824 */ /* 0x000fd800078e02b1 */
[----:B------:R-:W-:Y:S05]  /*ba90*/  @!P0 BRA `(.L_x_1794) ;  /* 0x0000003800748947 */ /* 0x000fea0003800000 */
[----:B------:R-:W0:Y:S01]  /*baa0*/  LDC R20, c[0x0][0x448] ;  /* 0x00011200ff147b82 */ /* 0x000e220000000800 */
[----:B------:R-:W-:Y:S01]  /*bab0*/  IMAD R3, R189, 0x40, R10 ;  /* 0x00000040bd037824 */ /* 0x000fe200078e020a */
[----:B------:R-:W-:Y:S01]  /*bac0*/  ULDC.64 UR4, c[0x0][0x3f8] ;  /* 0x0000fe0000047ab9 */ /* 0x000fe20000000a00 */
[----:B------:R-:W-:Y:S01]  /*bad0*/  ULDC.64 UR6, c[0x0][0x408] ;  /* 0x0001020000067ab9 */ /* 0x000fe20000000a00 */
[----:B------:R-:W-:Y:S02]  /*bae0*/  IMAD.MOV.U32 R8, RZ, RZ, R24 ;  /* 0x000000ffff087224 */ /* 0x000fe400078e0018 */
[----:B------:R-:W-:Y:S02]  /*baf0*/  IMAD.MOV.U32 R9, RZ, RZ, R29 ;  /* 0x000000ffff097224 */ /* 0x000fe400078e001d */
[----:B------:R-:W-:Y:S02]  /*bb00*/  IMAD.MOV.U32 R12, RZ, RZ, R26 ;  /* 0x000000ffff0c7224 */ /* 0x000fe400078e001a */
[----:B------:R-:W-:Y:S01]  /*bb10*/  IMAD.MOV.U32 R13, RZ, RZ, R31 ;  /* 0x000000ffff0d7224 */ /* 0x000fe200078e001f */
[----:B0-----:R-:W-:-:S13]  /*bb20*/  ISETP.NE.AND P0, PT, R20, 0x1, PT ;  /* 0x000000011400780c */ /* 0x001fda0003f05270 */
[----:B------:R-:W0:Y:S08]  /*bb30*/  @P0 LDC R0, c[0x0][0x44c] ;  /* 0x00011300ff000b82 */ /* 0x000e300000000800 */
[----:B------:R-:W1:Y:S01]  /*bb40*/  @P0 LDC R5, c[0x0][0x450] ;  /* 0x00011400ff050b82 */ /* 0x000e620000000800 */
[----:B0-----:R-:W-:-:S05]  /*bb50*/  @P0 IMAD.HI.U32 R0, R3, R0, RZ ;  /* 0x0000000003000227 */ /* 0x001fca00078e00ff */
[----:B-1----:R-:W-:-:S04]  /*bb60*/  @P0 SHF.R.U32.HI R3, RZ, R5, R0 ;  /* 0x00000005ff030219 */ /* 0x002fc80000011600 */
[----:B------:R-:W-:Y:S01]  /*bb70*/  SHF.R.S32.HI R0, RZ, 0x1f, R3 ;  /* 0x0000001fff007819 */ /* 0x000fe20000011403 */
[----:B------:R-:W-:-:S04]  /*bb80*/  IMAD.WIDE.U32 R8, R3, UR4, R8 ;  /* 0x0000000403087c25 */ /* 0x000fc8000f8e0008 */
[C---:B------:R-:W-:Y:S02]  /*bb90*/  IMAD R4, R0.reuse, UR4, RZ ;  /* 0x0000000400047c24 */ /* 0x040fe4000f8e02ff */
[----:B------:R-:W-:Y:S02]  /*bba0*/  IMAD R0, R0, UR6, RZ ;  /* 0x0000000600007c24 */ /* 0x000fe4000f8e02ff */
[C---:B------:R-:W-:Y:S01]  /*bbb0*/  IMAD R7, R3.reuse, UR5, R4 ;  /* 0x0000000503077c24 */ /* 0x040fe2000f8e0204 */
[----:B------:R-:W-:Y:S01]  /*bbc0*/  ULDC.64 UR4, c[0x0][0x3e8] ;  /* 0x0000fa0000047ab9 */ /* 0x000fe20000000a00 */
[C---:B------:R-:W-:Y:S01]  /*bbd0*/  IMAD.WIDE.U32 R12, R3.reuse, UR6, R12 ;  /* 0x00000006030c7c25 */ /* 0x040fe2000f8e000c */
[----:B------:R-:W-:Y:S01]  /*bbe0*/  LEA R6, P0, R8, UR4, 0x1 ;  /* 0x0000000408067c11 */ /* 0x000fe2000f8008ff */
[----:B------:R-:W-:Y:S02]  /*bbf0*/  UMOV UR4, 0xffffffff ;  /* 0xffffffff00047882 */ /* 0x000fe40000000000 */
[----:B------:R-:W-:Y:S01]  /*bc00*/  IMAD R3, R3, UR7, R0 ;  /* 0x0000000703037c24 */ /* 0x000fe2000f8e0200 */
[----:B------:R-:W-:Y:S01]  /*bc10*/  ULDC.64 UR6, c[0x0][0x400] ;  /* 0x0001000000067ab9 */ /* 0x000fe20000000a00 */
[----:B------:R-:W-:Y:S01]  /*bc20*/  IMAD.IADD R7, R9, 0x1, R7 ;  /* 0x0000000109077824 */ /* 0x000fe200078e0207 */
[----:B------:R-:W-:Y:S01]  /*bc30*/  LEA R4, P1, R12, UR6, 0x1 ;  /* 0x000000060c047c11 */ /* 0x000fe2000f8208ff */
[----:B------:R-:W-:-:S03]  /*bc40*/  IMAD.IADD R3, R13, 0x1, R3 ;  /* 0x000000010d037824 */ /* 0x000fc600078e0203 */
[----:B------:R-:W-:Y:S02]  /*bc50*/  LEA.HI.X R7, R8, UR5, R7, 0x1, P0 ;  /* 0x0000000508077c11 */ /* 0x000fe400080f0c07 */
[----:B------:R-:W-:Y:S01]  /*bc60*/  LEA.HI.X R8, R12, UR7, R3, 0x1, P1 ;  /* 0x000000070c087c11 */ /* 0x000fe200088f0c03 */
[----:B------:R-:W-:Y:S06]  /*bc70*/  BRA.DIV UR4, `(.L_x_1795) ;  /* 0x000001da04187947 */ /* 0x000fec000b800000 */
[----:B------:R0:W1:Y:S04]  /*bc80*/  SHFL.IDX PT, R3, R7, RZ, 0x1c1f ;  /* 0x001c1fff07037589 */ /* 0x00006800000e0000 */
[----:B------:R0:W2:Y:S04]  /*bc90*/  SHFL.IDX PT, R0, R6, RZ, 0x1c1f ;  /* 0x001c1fff06007589 */ /* 0x0000a800000e0000 */
[----:B------:R0:W3:Y:S04]  /*bca0*/  SHFL.IDX PT, R5, R8, RZ, 0x1c1f ;  /* 0x001c1fff08057589 */ /* 0x0000e800000e0000 */
[----:B------:R0:W4:Y:S02]  /*bcb0*/  SHFL.IDX PT, R14, R4, RZ, 0x1c1f ;  /* 0x001c1fff040e7589 */ /* 0x00012400000e0000 */
.L_x_2134:
[----:B------:R-:W-:Y:S01]  /*bcc0*/  IMAD R81, R163, R20, RZ ;  /* 0x00000014a3517224 */ /* 0x000fe200078e02ff */
[----:B------:R-:W-:Y:S01]  /*bcd0*/  BSSY B1, `(.L_x_1796) ;  /* 0x0000052000017945 */ /* 0x000fe20003800000 */
[----:B------:R-:W-:Y:S02]  /*bce0*/  CS2R R58, SRZ ;  /* 0x00000000003a7805 */ /* 0x000fe4000001ff00 */
[----:B------:R-:W-:Y:S02]  /*bcf0*/  CS2R R56, SRZ ;  /* 0x0000000000387805 */ /* 0x000fe4000001ff00 */
[----:B------:R-:W-:Y:S02]  /*bd00*/  CS2R R50, SRZ ;  /* 0x0000000000327805 */ /* 0x000fe4000001ff00 */
[----:B------:R-:W-:Y:S02]  /*bd10*/  ISETP.GE.AND P0, PT, R10, R81, PT ;  /* 0x000000510a00720c */ /* 0x000fe40003f06270 */
        /* <DEDUP_REMOVED lines=10> */
[----:B------:R-:W-:Y:S01]  /*bdc0*/  ULDC UR4, c[0x0][0x3f4] ;  /* 0x0000fd0000047ab9 */ /* 0x000fe20000000800 */
[----:B------:R-:W-:Y:S02]  /*bdd0*/  CS2R R60, SRZ ;  /* 0x00000000003c7805 */ /* 0x000fe4000001ff00 */
[----:B------:R-:W-:Y:S02]  /*bde0*/  ISETP.GE.AND P3, PT, R171, UR4, PT ;  /* 0x00000004ab007c0c */ /* 0x000fe4000bf66270 */
[----:B------:R-:W-:Y:S02]  /*bdf0*/  CS2R R58, SRZ ;  /* 0x00000000003a7805 */ /* 0x000fe4000001ff00 */
[----:B------:R-:W-:Y:S01]  /*be00*/  ISETP.GE.AND P2, PT, R169, UR4, PT ;  /* 0x00000004a9007c0c */ /* 0x000fe2000bf46270 */
[----:B------:R-:W-:Y:S01]  /*be10*/  ULDC.64 UR6, c[0x0][0x208] ;  /* 0x0000820000067ab9 */ /* 0x000fe20000000a00 */
[----:B------:R-:W-:Y:S02]  /*be20*/  ISETP.GE.AND P1, PT, R170, UR4, PT ;  /* 0x00000004aa007c0c */ /* 0x000fe4000bf26270 */
[----:B------:R-:W-:-:S02]  /*be30*/  ISETP.GE.AND P0, PT, R168, UR4, PT ;  /* 0x00000004a8007c0c */ /* 0x000fc4000bf06270 */
[----:B------:R-:W-:-:S03]  /*be40*/  ISETP.GE.AND P4, PT, R160, UR4, PT ;  /* 0x00000004a0007c0c */ /* 0x000fc6000bf86270 */
[C---:B------:R-:W-:Y:S01]  /*be50*/  @!P3 IMAD.SHL.U32 R27, R171.reuse, 0x2, RZ ;  /* 0x00000002ab1bb824 */ /* 0x040fe200078e00ff */
[----:B------:R-:W-:-:S03]  /*be60*/  @!P3 SHF.L.U64.HI R20, R171, 0x1, R197 ;  /* 0x00000001ab14b819 */ /* 0x000fc600000102c5 */
[C---:B------:R-:W-:Y:S01]  /*be70*/  @!P2 IMAD.SHL.U32 R31, R169.reuse, 0x2, RZ ;  /* 0x00000002a91fa824 */ /* 0x040fe200078e00ff */
[----:B------:R-:W-:Y:S01]  /*be80*/  @!P2 SHF.L.U64.HI R12, R169, 0x1, R196 ;  /* 0x00000001a90ca819 */ /* 0x000fe200000102c4 */
[----:B------:R-:W-:Y:S01]  /*be90*/  @!P1 IMAD.SHL.U32 R39, R170, 0x2, RZ ;  /* 0x00000002aa279824 */ /* 0x000fe200078e00ff */
[-C--:B--2---:R-:W-:Y:S01]  /*bea0*/  @!P3 IADD3 R24, P6, R0, R27.reuse, RZ ;  /* 0x0000001b0018b210 */ /* 0x084fe20007fde0ff */
[----:B------:R-:W-:Y:S01]  /*beb0*/  @!P0 IMAD.SHL.U32 R63, R168, 0x2, RZ ;  /* 0x00000002a83f8824 */ /* 0x000fe200078e00ff */
[----:B----4-:R-:W-:Y:S01]  /*bec0*/  @!P3 IADD3 R26, P5, R14, R27, RZ ;  /* 0x0000001b0e1ab210 */ /* 0x010fe20007fbe0ff */
[----:B-1----:R-:W-:Y:S01]  /*bed0*/  @!P4 IMAD.MOV.U32 R13, RZ, RZ, R3 ;  /* 0x000000ffff0dc224 */ /* 0x002fe200078e0003 */
[----:B------:R-:W-:Y:S01]  /*bee0*/  @!P0 SHF.L.U64.HI R34, R168, 0x1, R194 ;  /* 0x00000001a8228819 */ /* 0x000fe200000102c2 */
[--C-:B------:R-:W-:Y:S01]  /*bef0*/  @!P3 IMAD.X R25, R3, 0x1, R20.reuse, P6 ;  /* 0x000000010319b824 */ /* 0x100fe200030e0614 */
[-C--:B------:R-:W-:Y:S01]  /*bf00*/  @!P2 IADD3 R28, P6, R0, R31.reuse, RZ ;  /* 0x0000001f001ca210 */ /* 0x080fe20007fde0ff */
[----:B---3--:R-:W-:Y:S01]  /*bf10*/  @!P3 IMAD.X R27, R5, 0x1, R20, P5 ;  /* 0x00000001051bb824 */ /* 0x008fe200028e0614 */
[----:B------:R-:W-:Y:S01]  /*bf20*/  @!P2 IADD3 R30, P5, R14, R31, RZ ;  /* 0x0000001f0e1ea210 */ /* 0x000fe20007fbe0ff */
[----:B------:R-:W-:Y:S01]  /*bf30*/  @!P4 IMAD.MOV.U32 R15, RZ, RZ, R5 ;  /* 0x000000ffff0fc224 */ /* 0x000fe200078e0005 */
[----:B------:R-:W-:Y:S01]  /*bf40*/  @!P1 SHF.L.U64.HI R20, R170, 0x1, R195 ;  /* 0x00000001aa149819 */ /* 0x000fe200000102c3 */
[--C-:B------:R-:W-:Y:S01]  /*bf50*/  @!P2 IMAD.X R29, R3, 0x1, R12.reuse, P6 ;  /* 0x00000001031da824 */ /* 0x100fe200030e060c */
[----:B------:R-:W-:Y:S01]  /*bf60*/  @!P1 IADD3 R36, P6, R0, R39, RZ ;  /* 0x0000002700249210 */ /* 0x000fe20007fde0ff */
[----:B------:R-:W-:Y:S01]  /*bf70*/  @!P2 IMAD.X R31, R5, 0x1, R12, P5 ;  /* 0x00000001051fa824 */ /* 0x000fe200028e060c */
[----:B------:R-:W-:Y:S01]  /*bf80*/  ISETP.GE.AND P5, PT, R172, UR4, PT ;  /* 0x00000004ac007c0c */ /* 0x000fe2000bfa6270 */
[----:B------:R-:W-:-:S02]  /*bf90*/  @!P4 IMAD.MOV.U32 R12, RZ, RZ, R0 ;  /* 0x000000ffff0cc224 */ /* 0x000fc400078e0000 */
[----:B------:R-:W-:Y:S01]  /*bfa0*/  @!P1 IMAD.X R37, R3, 0x1, R20, P6 ;  /* 0x0000000103259824 */ /* 0x000fe200030e0614 */
[----:B------:R-:W-:Y:S01]  /*bfb0*/  @!P1 IADD3 R38, P6, R14, R39, RZ ;  /* 0x000000270e269210 */ /* 0x000fe20007fde0ff */
[----:B------:R-:W-:-:S04]  /*bfc0*/  @!P4 IMAD.WIDE R12, R160, 0x2, R12 ;  /* 0x00000002a00cc825 */ /* 0x000fc800078e020c */
[----:B------:R-:W-:Y:S01]  /*bfd0*/  @!P1 IMAD.X R39, R5, 0x1, R20, P6 ;  /* 0x0000000105279824 */ /* 0x000fe200030e0614 */
[-C--:B------:R-:W-:Y:S01]  /*bfe0*/  @!P0 IADD3 R48, P6, R0, R63.reuse, RZ ;  /* 0x0000003f00308210 */ /* 0x080fe20007fde0ff */
[----:B------:R-:W-:Y:S01]  /*bff0*/  @!P4 IMAD.WIDE R20, R160, 0x2, R14 ;  /* 0x00000002a014c825 */ /* 0x000fe200078e020e */
[----:B------:R1:W5:Y:S03]  /*c000*/  @!P4 LD.E.64 R60, desc[UR6][R12.64] ;  /* 0x000000060c3cc980 */ /* 0x000366000c101b00 */
[----:B------:R-:W-:Y:S01]  /*c010*/  @!P0 IMAD.X R49, R3, 0x1, R34, P6 ;  /* 0x0000000103318824 */ /* 0x000fe200030e0622 */
[----:B------:R-:W-:Y:S01]  /*c020*/  @!P0 IADD3 R62, P6, R14, R63, RZ ;  /* 0x0000003f0e3e8210 */ /* 0x000fe20007fde0ff */
[C---:B------:R-:W-:Y:S01]  /*c030*/  @!P5 IMAD.SHL.U32 R15, R172.reuse, 0x2, RZ ;  /* 0x00000002ac0fd824 */ /* 0x040fe200078e00ff */
[----:B------:R1:W5:Y:S01]  /*c040*/  @!P4 LD.E.64 R58, desc[UR6][R20.64] ;  /* 0x00000006143ac980 */ /* 0x000362000c101b00 */
[----:B------:R-:W-:-:S02]  /*c050*/  @!P5 SHF.L.U64.HI R32, R172, 0x1, R193 ;  /* 0x00000001ac20d819 */ /* 0x000fc400000102c1 */
[----:B------:R-:W-:Y:S01]  /*c060*/  CS2R R54, SRZ ;  /* 0x0000000000367805 */ /* 0x000fe2000001ff00 */
[----:B------:R-:W-:Y:S01]  /*c070*/  @!P0 IMAD.X R63, R5, 0x1, R34, P6 ;  /* 0x00000001053f8824 */ /* 0x000fe200030e0622 */
[-C--:B------:R-:W-:Y:S02]  /*c080*/  @!P5 IADD3 R64, P4, R0, R15.reuse, RZ ;  /* 0x0000000f0040d210 */ /* 0x080fe40007f9e0ff */
[----:B------:R-:W-:Y:S02]  /*c090*/  CS2R R56, SRZ ;  /* 0x0000000000387805 */ /* 0x000fe4000001ff00 */
[----:B------:R-:W-:Y:S02]  /*c0a0*/  @!P5 IADD3 R14, P6, R14, R15, RZ ;  /* 0x0000000f0e0ed210 */ /* 0x000fe40007fde0ff */
[----:B------:R-:W-:Y:S02]  /*c0b0*/  CS2R R52, SRZ ;  /* 0x0000000000347805 */ /* 0x000fe4000001ff00 */
[----:B------:R-:W-:Y:S01]  /*c0c0*/  CS2R R50, SRZ ;  /* 0x0000000000327805 */ /* 0x000fe2000001ff00 */
[--C-:B------:R-:W-:Y:S01]  /*c0d0*/  @!P5 IMAD.X R65, R3, 0x1, R32.reuse, P4 ;  /* 0x000000010341d824 */ /* 0x100fe200020e0620 */
[----:B------:R-:W-:Y:S01]  /*c0e0*/  CS2R R44, SRZ ;  /* 0x00000000002c7805 */ /* 0x000fe2000001ff00 */
[----:B------:R-:W-:Y:S01]  /*c0f0*/  @!P5 IMAD.X R15, R5, 0x1, R32, P6 ;  /* 0x00000001050fd824 */ /* 0x000fe200030e0620 */
[----:B------:R-:W-:-:S02]  /*c100*/  CS2R R46, SRZ ;  /* 0x00000000002e7805 */ /* 0x000fc4000001ff00 */
[----:B------:R-:W-:Y:S02]  /*c110*/  CS2R R42, SRZ ;  /* 0x00000000002a7805 */ /* 0x000fe4000001ff00 */
[----:B------:R-:W-:Y:S02]  /*c120*/  CS2R R40, SRZ ;  /* 0x0000000000287805 */ /* 0x000fe4000001ff00 */
[----:B------:R-:W-:Y:S02]  /*c130*/  CS2R R32, SRZ ;  /* 0x0000000000207805 */ /* 0x000fe4000001ff00 */
[----:B------:R-:W-:Y:S01]  /*c140*/  CS2R R34, SRZ ;  /* 0x0000000000227805 */ /* 0x000fe2000001ff00 */
[----:B------:R1:W5:Y:S04]  /*c150*/  @!P3 LD.E.64 R54, desc[UR6][R24.64] ;  /* 0x000000061836b980 */ /* 0x000368000c101b00 */
        /* <DEDUP_REMOVED lines=8> */
[----:B------:R1:W5:Y:S02]  /*c1e0*/  @!P5 LD.E.64 R34, desc[UR6][R14.64] ;  /* 0x000000060e22d980 */ /* 0x000364000c101b00 */
.L_x_1797:
[----:B------:R-:W-:Y:S05]  /*c1f0*/  BSYNC B1 ;  /* 0x0000000000017941 */ /* 0x000fea0003800000 */
.L_x_1796:
[----:B--2--5:R-:W-:Y:S01]  /*c200*/  IMAD.MOV.U32 R0, RZ, RZ, R58 ;  /* 0x000000ffff007224 */ /* 0x024fe200078e003a */
[----:B------:R-:W-:Y:S01]  /*c210*/  UMOV UR4, 0xffffffff ;  /* 0xffffffff00047882 */ /* 0x000fe20000000000 */
[----:B-1----:R-:W-:Y:S01]  /*c220*/  IMAD.MOV.U32 R3, RZ, RZ, R59 ;  /* 0x000000ffff037224 */ /* 0x002fe200078e003b */
[----:B------:R-:W-:Y:S01]  /*c230*/  CS2R R30, SRZ ;  /* 0x00000000001e7805 */ /* 0x000fe2000001ff00 */
[----:B---3--:R-:W-:Y:S01]  /*c240*/  IMAD.MOV.U32 R5, RZ, RZ, R56 ;  /* 0x000000ffff057224 */ /* 0x008fe200078e0038 */
        /* <DEDUP_REMOVED lines=44> */
[----:B------:R-:W-:Y:S01]  /*c510*/  PRMT R80, R9, 0x7610, R80 ;  /* 0x0000761009507816 */ /* 0x000fe20000000050 */
[----:B------:R-:W-:Y:S06]  /*c520*/  BRA.DIV UR4, `(.L_x_1798) ;  /* 0x000001d2045c7947 */ /* 0x000fec000b800000 */
[----:B------:R1:W2:Y:S04]  /*c530*/  SHFL.IDX PT, R3, R7, 0x1, 0x1c1f ;  /* 0x003c1f0007037f89 */ /* 0x0002a800000e0000 */
[----:B------:R1:W3:Y:S04]  /*c540*/  SHFL.IDX PT, R0, R6, 0x1, 0x1c1f ;  /* 0x003c1f0006007f89 */ /* 0x0002e800000e0000 */
[----:B------:R1:W1:Y:S04]  /*c550*/  SHFL.IDX PT, R5, R8, 0x1, 0x1c1f ;  /* 0x003c1f0008057f89 */ /* 0x00026800000e0000 */
[----:B0-----:R-:W0:Y:S02]  /*c560*/  SHFL.IDX PT, R4, R4, 0x1, 0x1c1f ;  /* 0x003c1f0004047f89 */ /* 0x001e2400000e0000 */
.L_x_2140:
[----:B------:R-:W-:Y:S01]  /*c570*/  VIADD R10, R10, 0x40 ;  /* 0x000000400a0a7836 */ /* 0x000fe20000000000 */
[----:B-1----:R-:W-:Y:S01]  /*c580*/  LOP3.LUT R6, R174, 0x18, R18, 0xf8, !PT ;  /* 0x00000018ae067812 */ /* 0x002fe200078ef812 */
[----:B------:R-:W-:Y:S01]  /*c590*/  BSSY B1, `(.L_x_1799) ;  /* 0x0000054000017945 */ /* 0x000fe20003800000 */
[----:B------:R-:W-:Y:S02]  /*c5a0*/  LOP3.LUT P0, RZ, R199, 0x4, RZ, 0xc0, !PT ;  /* 0x00000004c7ff7812 */ /* 0x000fe4000780c0ff */
[----:B------:R-:W-:Y:S02]  /*c5b0*/  CS2R R36, SRZ ;  /* 0x0000000000247805 */ /* 0x000fe4000001ff00 */
[----:B------:R-:W-:Y:S02]  /*c5c0*/  ISETP.GE.AND P1, PT, R10, R81, PT ;  /* 0x000000510a00720c */ /* 0x000fe40003f26270 */
[----:B------:R-:W-:Y:S02]  /*c5d0*/  CS2R R26, SRZ ;  /* 0x00000000001a7805 */ /* 0x000fe4000001ff00 */
[----:B------:R-:W-:-:S02]  /*c5e0*/  LOP3.LUT R7, R6, R175, RZ, 0x3c, !PT ;  /* 0x000000af06077212 */ /* 0x000fc400078e3cff */
[----:B------:R-:W-:Y:S02]  /*c5f0*/  CS2R R20, SRZ ;  /* 0x0000000000147805 */ /* 0x000fe4000001ff00 */
[----:B------:R-:W-:Y:S02]  /*c600*/  CS2R R12, SRZ ;  /* 0x00000000000c7805 */ /* 0x000fe4000001ff00 */
[----:B------:R-:W-:Y:S02]  /*c610*/  CS2R R8, SRZ ;  /* 0x0000000000087805 */ /* 0x000fe4000001ff00 */
[----:B------:R-:W-:Y:S01]  /*c620*/  CS2R R48, SRZ ;  /* 0x0000000000307805 */ /* 0x000fe2000001ff00 */
[----:B------:R-:W-:Y:S01]  /*c630*/  IMAD.IADD R7, R176, 0x1, R7 ;  /* 0x00000001b0077824 */ /* 0x000fe200078e0207 */
[----:B------:R-:W-:Y:S02]  /*c640*/  CS2R R38, SRZ ;  /* 0x0000000000267805 */ /* 0x000fe4000001ff00 */
[----:B------:R-:W-:-:S02]  /*c650*/  CS2R R28, SRZ ;  /* 0x00000000001c7805 */ /* 0x000fc4000001ff00 */
[----:B------:R-:W-:Y:S02]  /*c660*/  CS2R R24, SRZ ;  /* 0x0000000000187805 */ /* 0x000fe4000001ff00 */
[----:B----4-:R-:W-:Y:S01]  /*c670*/  CS2R R14, SRZ ;  /* 0x00000000000e7805 */ /* 0x010fe2000001ff00 */
[----:B------:R-:W-:Y:S01]  /*c680*/  IMAD R62, R7, 0x2, R16 ;  /* 0x00000002073e7824 */ /* 0x000fe200078e0210 */
        /* <DEDUP_REMOVED lines=9> */
[----:B------:R-:W-:-:S05]  /*c720*/  ISETP.GE.AND P1, PT, R168, UR4, PT ;  /* 0x00000004a8007c0c */ /* 0x000fca000bf26270 */
[C---:B------:R-:W-:Y:S01]  /*c730*/  @!P4 IMAD.SHL.U32 R9, R171.reuse, 0x2, RZ ;  /* 0x00000002ab09c824 */ /* 0x040fe200078e00ff */
[----:B------:R-:W-:-:S03]  /*c740*/  @!P4 SHF.L.U64.HI R6, R171, 0x1, R197 ;  /* 0x00000001ab06c819 */ /* 0x000fc600000102c5 */
[C---:B------:R-:W-:Y:S01]  /*c750*/  @!P3 IMAD.SHL.U32 R73, R169.reuse, 0x2, RZ ;  /* 0x00000002a949b824 */ /* 0x040fe200078e00ff */
[----:B------:R-:W-:Y:S01]  /*c760*/  @!P3 SHF.L.U64.HI R12, R169, 0x1, R196 ;  /* 0x00000001a90cb819 */ /* 0x000fe200000102c4 */
[----:B------:R-:W-:Y:S01]  /*c770*/  @!P2 IMAD.SHL.U32 R67, R170, 0x2, RZ ;  /* 0x00000002aa43a824 */ /* 0x000fe200078e00ff */
[-C--:B---3--:R-:W-:Y:S01]  /*c780*/  @!P4 IADD3 R10, P5, R0, R9.reuse, RZ ;  /* 0x00000009000ac210 */ /* 0x088fe20007fbe0ff */
[----:B------:R-:W-:Y:S01]  /*c790*/  @!P1 IMAD.SHL.U32 R7, R168, 0x2, RZ ;  /* 0x00000002a8079824 */ /* 0x000fe200078e00ff */
[----:B0-----:R-:W-:Y:S02]  /*c7a0*/  @!P4 IADD3 R8, P6, R4, R9, RZ ;  /* 0x000000090408c210 */ /* 0x001fe40007fde0ff */
[----:B------:R-:W-:Y:S01]  /*c7b0*/  @!P2 SHF.L.U64.HI R14, R170, 0x1, R195 ;  /* 0x00000001aa0ea819 */ /* 0x000fe200000102c3 */
[--C-:B--2---:R-:W-:Y:S01]  /*c7c0*/  @!P4 IMAD.X R11, R3, 0x1, R6.reuse, P5 ;  /* 0x00000001030bc824 */ /* 0x104fe200028e0606 */
[-C--:B------:R-:W-:Y:S01]  /*c7d0*/  @!P3 IADD3 R76, P5, R0, R73.reuse, RZ ;  /* 0x00000049004cb210 */ /* 0x080fe20007fbe0ff */
[----:B------:R-:W-:Y:S01]  /*c7e0*/  @!P4 IMAD.X R9, R5, 0x1, R6, P6 ;  /* 0x000000010509c824 */ /* 0x000fe200030e0606 */
[----:B------:R-:W-:-:S02]  /*c7f0*/  @!P3 IADD3 R72, P6, R4, R73, RZ ;  /* 0x000000490448b210 */ /* 0x000fc40007fde0ff */
[----:B------:R-:W-:Y:S01]  /*c800*/  @!P1 SHF.L.U64.HI R20, R168, 0x1, R194 ;  /* 0x00000001a8149819 */ /* 0x000fe200000102c2 */
[--C-:B------:R-:W-:Y:S01]  /*c810*/  @!P3 IMAD.X R77, R3, 0x1, R12.reuse, P5 ;  /* 0x00000001034db824 */ /* 0x100fe200028e060c */
[-C--:B------:R-:W-:Y:S01]  /*c820*/  @!P2 IADD3 R70, P5, R0, R67.reuse, RZ ;  /* 0x000000430046a210 */ /* 0x080fe20007fbe0ff */
[----:B------:R-:W-:Y:S01]  /*c830*/  @!P3 IMAD.X R73, R5, 0x1, R12, P6 ;  /* 0x000000010549b824 */ /* 0x000fe200030e060c */
[----:B------:R-:W-:-:S03]  /*c840*/  @!P2 IADD3 R66, P6, R4, R67, RZ ;  /* 0x000000430442a210 */ /* 0x000fc60007fde0ff */
[--C-:B------:R-:W-:Y:S01]  /*c850*/  @!P2 IMAD.X R71, R3, 0x1, R14.reuse, P5 ;  /* 0x000000010347a824 */ /* 0x100fe200028e060e */
[----:B------:R-:W-:Y:S01]  /*c860*/  @!P1 IADD3 R64, P5, R0, R7, RZ ;  /* 0x0000000700409210 */ /* 0x000fe20007fbe0ff */
[----:B------:R-:W-:Y:S01]  /*c870*/  @!P2 IMAD.X R67, R5, 0x1, R14, P6 ;  /* 0x000000010543a824 */ /* 0x000fe200030e060e */
[----:B------:R-:W-:-:S03]  /*c880*/  ISETP.GE.AND P6, PT, R160, UR4, PT ;  /* 0x00000004a0007c0c */ /* 0x000fc6000bfc6270 */
[----:B------:R-:W-:Y:S01]  /*c890*/  @!P1 IMAD.X R65, R3, 0x1, R20, P5 ;  /* 0x0000000103419824 */ /* 0x000fe200028e0614 */
[----:B------:R-:W-:-:S05]  /*c8a0*/  @!P1 IADD3 R6, P5, R4, R7, RZ ;  /* 0x0000000704069210 */ /* 0x000fca0007fbe0ff */
[----:B------:R-:W-:Y:S01]  /*c8b0*/  @!P1 IMAD.X R7, R5, 0x1, R20, P5 ;  /* 0x0000000105079824 */ /* 0x000fe200028e0614 */
[----:B------:R-:W-:-:S03]  /*c8c0*/  ISETP.GE.AND P5, PT, R172, UR4, PT ;  /* 0x00000004ac007c0c */ /* 0x000fc6000bfa6270 */
[----:B------:R-:W-:Y:S02]  /*c8d0*/  @!P6 IMAD.MOV.U32 R12, RZ, RZ, R0 ;  /* 0x000000ffff0ce224 */ /* 0x000fe400078e0000 */
[----:B------:R-:W-:Y:S02]  /*c8e0*/  @!P6 IMAD.MOV.U32 R13, RZ, RZ, R3 ;  /* 0x000000ffff0de224 */ /* 0x000fe400078e0003 */
[----:B------:R-:W-:-:S04]  /*c8f0*/  @!P6 IMAD.WIDE R14, R160, 0x2, R4 ;  /* 0x00000002a00ee825 */ /* 0x000fc800078e0204 */
[----:B------:R-:W-:Y:S01]  /*c900*/  @!P6 IMAD.WIDE R12, R160, 0x2, R12 ;  /* 0x00000002a00ce825 */ /* 0x000fe200078e020c */
[----:B------:R0:W5:Y:S03]  /*c910*/  @!P6 LD.E.64 R30, desc[UR6][R14.64] ;  /* 0x000000060e1ee980 */ /* 0x000166000c101b00 */
[C---:B------:R-:W-:Y:S01]  /*c920*/  @!P5 IMAD.SHL.U32 R21, R172.reuse, 0x2, RZ ;  /* 0x00000002ac15d824 */ /* 0x040fe200078e00ff */
[----:B------:R1:W5:Y:S01]  /*c930*/  @!P6 LD.E.64 R48, desc[UR6][R12.64] ;  /* 0x000000060c30e980 */ /* 0x000362000c101b00 */
[----:B------:R-:W-:-:S03]  /*c940*/  @!P5 SHF.L.U64.HI R20, R172, 0x1, R193 ;  /* 0x00000001ac14d819 */ /* 0x000fc600000102c1 */
[-C--:B------:R-:W-:Y:S02]  /*c950*/  @!P5 IADD3 R74, P6, R0, R21.reuse, RZ ;  /* 0x00000015004ad210 */ /* 0x080fe40007fde0ff */
[----:B------:R-:W-:Y:S02]  /*c960*/  CS2R R38, SRZ ;  /* 0x0000000000267805 */ /* 0x000fe4000001ff00 */
[----:B------:R-:W-:Y:S01]  /*c970*/  CS2R R36, SRZ ;  /* 0x0000000000247805 */ /* 0x000fe2000001ff00 */
[----:B------:R-:W-:Y:S01]  /*c980*/  @!P5 IMAD.X R75, R3, 0x1, R20, P6 ;  /* 0x00000001034bd824 */ /* 0x000fe200030e0614 */
[----:B------:R-:W-:Y:S02]  /*c990*/  @!P5 IADD3 R4, P6, R4, R21, RZ ;  /* 0x000000150404d210 */ /* 0x000fe40007fde0ff */
[----:B------:R2:W5:Y:S01]  /*c9a0*/  @!P4 LD.E.64 R38, desc[UR6][R10.64] ;  /* 0x000000060a26c980 */ /* 0x000562000c101b00 */
[----:B------:R-:W-:Y:S02]  /*c9b0*/  CS2R R28, SRZ ;  /* 0x00000000001c7805 */ /* 0x000fe4000001ff00 */
[----:B------:R-:W-:-:S02]  /*c9c0*/  CS2R R26, SRZ ;  /* 0x00000000001a7805 */ /* 0x000fc4000001ff00 */
[----:B------:R-:W-:Y:S01]  /*c9d0*/  CS2R R24, SRZ ;  /* 0x0000000000187805 */ /* 0x000fe2000001ff00 */
[----:B------:R-:W-:Y:S01]  /*c9e0*/  @!P5 IMAD.X R5, R5, 0x1, R20, P6 ;  /* 0x000000010505d824 */ /* 0x000fe200030e0614 */
[----:B------:R3:W5:Y:S01]  /*c9f0*/  @!P4 LD.E.64 R36, desc[UR6][R8.64] ;  /* 0x000000060824c980 */ /* 0x000762000c101b00 */
[----:B------:R-:W-:Y:S02]  /*ca00*/  CS2R R20, SRZ ;  /* 0x0000000000147805 */ /* 0x000fe4000001ff00 */
[----:B0-----:R-:W-:Y:S02]  /*ca10*/  CS2R R14, SRZ ;  /* 0x00000000000e7805 */ /* 0x001fe4000001ff00 */
[----:B-1----:R-:W-:Y:S01]  /*ca20*/  CS2R R12, SRZ ;  /* 0x00000000000c7805 */ /* 0x002fe2000001ff00 */
[----:B------:R1:W5:Y:S01]  /*ca30*/  @!P3 LD.E.64 R28, desc[UR6][R76.64] ;  /* 0x000000064c1cb980 */ /* 0x000362000c101b00 */
[----:B--2---:R-:W-:-:S03]  /*ca40*/  CS2R R10, SRZ ;  /* 0x00000000000a7805 */ /* 0x004fc6000001ff00 */
[----:B------:R1:W5:Y:S01]  /*ca50*/  @!P3 LD.E.64 R26, desc[UR6][R72.64] ;  /* 0x00000006481ab980 */ /* 0x000362000c101b00 */
[----:B---3--:R-:W-:-:S03]  /*ca60*/  CS2R R8, SRZ ;  /* 0x0000000000087805 */ /* 0x008fc6000001ff00 */
[----:B------:R1:W5:Y:S04]  /*ca70*/  @!P2 LD.E.64 R24, desc[UR6][R70.64] ;  /* 0x000000064618a980 */ /* 0x000368000c101b00 */
[----:B------:R1:W5:Y:S04]  /*ca80*/  @!P2 LD.E.64 R20, desc[UR6][R66.64] ;  /* 0x000000064214a980 */ /* 0x000368000c101b00 */
[----:B------:R1:W5:Y:S04]  /*ca90*/  @!P1 LD.E.64 R14, desc[UR6][R64.64] ;  /* 0x00000006400e9980 */ /* 0x000368000c101b00 */
[----:B------:R1:W5:Y:S04]  /*caa0*/  @!P1 LD.E.64 R12, desc[UR6][R6.64] ;  /* 0x00000006060c9980 */ /* 0x000368000c101b00 */
[----:B------:R1:W5:Y:S04]  /*cab0*/  @!P5 LD.E.64 R10, desc[UR6][R74.64] ;  /* 0x000000064a0ad980 */ /* 0x000368000c101b00 */
[----:B------:R1:W5:Y:S02]  /*cac0*/  @!P5 LD.E.64 R8, desc[UR6][R4.64] ;  /* 0x000000060408d980 */ /* 0x000364000c101b00 */
.L_x_1800:
[----:B------:R-:W-:Y:S05]  /*cad0*/  BSYNC B1 ;  /* 0x0000000000017941 */ /* 0x000fea0003800000 */
.L_x_1799:
[----:B01---5:R-:W-:Y:S01]  /*cae0*/  IMAD.MOV.U32 R4, RZ, RZ, R30 ;  /* 0x000000ffff047224 */ /* 0x023fe200078e001e */
[----:B--2---:R-:W-:Y:S01]  /*caf0*/  LEA.HI R3, R187, R187, RZ, 0x1 ;  /* 0x000000bbbb037211 */ /* 0x004fe200078f08ff */
[C---:B------:R-:W-:Y:S01]  /*cb00*/  VIADD R5, R62.reuse, 0xc400 ;  /* 0x0000c4003e057836 */ /* 0x040fe20000000000 */
[----:B------:R-:W-:Y:S01]  /*cb10*/  VIADDMNMX R81, R81, -R177, 0x80, PT ;  /* 0x0000008051517446 */ /* 0x000fe200038009b1 */
[----:B---3--:R-:W-:Y:S01]  /*cb20*/  VIADD R0, R62, 0xc440 ;  /* 0x0000c4403e007836 */ /* 0x008fe20000000000 */
[----:B------:R-:W-:Y:S01]  /*cb30*/  PRMT R104, R4, 0x7610, R104 ;  /* 0x0000761004687816 */ /* 0x000fe20000000068 */
[----:B------:R-:W-:Y:S01]  /*cb40*/  @P0 VIADD R0, R5, 0xffffffc0 ;  /* 0xffffffc005000836 */ /* 0x000fe20000000000 */
[----:B------:R-:W-:Y:S01]  /*cb50*/  LOP3.LUT R4, R3, 0xfffffffe, RZ, 0xc0, !PT ;  /* 0xfffffffe03047812 */ /* 0x000fe200078ec0ff */
[----:B------:R-:W-:Y:S01]  /*cb60*/  IMAD.MOV.U32 R5, RZ, RZ, R31 ;  /* 0x000000ffff057224 */ /* 0x000fe200078e001f */
[----:B------:R-:W-:Y:S01]  /*cb70*/  BSSY B1, `(.L_x_1801) ;  /* 0x0000031000017945 */ /* 0x000fe20003800000 */
[----:B------:R-:W-:Y:S01]  /*cb80*/  IMAD.MOV.U32 R6, RZ, RZ, R36 ;  /* 0x000000ffff067224 */ /* 0x000fe200078e0024 */
[----:B------:R-:W-:Y:S01]  /*cb90*/  ISETP.GE.AND P1, PT, R162, R81, PT ;  /* 0x00000051a200720c */ /* 0x000fe20003f26270 */
[----:B------:R-:W-:Y:S01]  /*cba0*/  IMAD.IADD R4, R187, 0x1, -R4 ;  /* 0x00000001bb047824 */ /* 0x000fe200078e0a04 */
[----:B------:R-:W-:Y:S01]  /*cbb0*/  PRMT R105, R5, 0x7610, R105 ;  /* 0x0000761005697816 */ /* 0x000fe20000000069 */
[----:B------:R-:W-:Y:S01]  /*cbc0*/  IMAD.MOV.U32 R7, RZ, RZ, R37 ;  /* 0x000000ffff077224 */ /* 0x000fe200078e0025 */
[----:B------:R-:W-:Y:S01]  /*cbd0*/  PRMT R96, R6, 0x7610, R96 ;  /* 0x0000761006607816 */ /* 0x000fe20000000060 */
[----:B------:R-:W-:Y:S01]  /*cbe0*/  IMAD.MOV.U32 R3, RZ, RZ, R26 ;  /* 0x000000ffff037224 */ /* 0x000fe200078e001a */
[----:B------:R-:W-:Y:S01]  /*cbf0*/  SHF.L.U32 R5, R4, 0x1f, RZ ;  /* 0x0000001f04057819 */ /* 0x000fe200000006ff */
[----:B------:R-:W-:Y:S01]  /*cc00*/  IMAD.MOV.U32 R6, RZ, RZ, R27 ;  /* 0x000000ffff067224 */ /* 0x000fe200078e001b */
[----:B------:R-:W-:Y:S01]  /*cc10*/  PRMT R97, R7, 0x7610, R97 ;  /* 0x0000761007617816 */ /* 0x000fe20000000061 */
[----:B------:R-:W-:Y:S01]  /*cc20*/  IMAD.MOV.U32 R7, RZ, RZ, R20 ;  /* 0x000000ffff077224 */ /* 0x000fe200078e0014 */
[----:B------:R-:W0:Y:S01]  /*cc30*/  SYNCS.PHASECHK.TRANS64.TRYWAIT P0, [R16+URZ+0x2a800], R5 ;  /* 0x02a80005100075a7 */ /* 0x000e22000800017f */
        /* <DEDUP_REMOVED lines=35> */
[----:B0-----:R-:W-:Y:S06]  /*ce70*/  @!P0 BRA `(.L_x_1802) ;  /* 0x000001c8007c8947 */ /* 0x001fec0003800000 */
.L_x_2141:
[----:B------:R-:W-:Y:S05]  /*ce80*/  BSYNC B1 ;  /* 0x0000000000017941 */ /* 0x000fea0003800000 */
.L_x_1801:
[----:B------:R-:W-:Y:S01]  /*ce90*/  BSSY B1, `(.L_x_1803) ;  /* 0x000012f000017945 */ /* 0x000fe20003800000 */
        /* <DEDUP_REMOVED lines=13> */
[--C-:B------:R-:W-:Y:S02]  /*cf70*/  SHF.R.U64 R113, R60, 0x10, R61.reuse ;  /* 0x000000103c717819 */ /* 0x100fe4000000123d */
[----:B------:R-:W-:Y:S02]  /*cf80*/  SHF.R.U32.HI R60, RZ, 0x10, R61 ;  /* 0x00000010ff3c7819 */ /* 0x000fe4000001163d */
[--C-:B------:R-:W-:Y:S02]  /*cf90*/  SHF.R.U64 R61, R58, 0x10, R59.reuse ;  /* 0x000000103a3d7819 */ /* 0x100fe4000000123b */
[----:B------:R-:W-:Y:S02]  /*cfa0*/  SHF.R.U32.HI R58, RZ, 0x10, R59 ;  /* 0x00000010ff3a7819 */ /* 0x000fe4000001163b */
[----:B------:R-:W-:Y:S02]  /*cfb0*/  PRMT R111, R111, 0x5410, R60 ;  /* 0x000054106f6f7816 */ /* 0x000fe4000000003c */
[----:B------:R-:W-:-:S02]  /*cfc0*/  PRMT R109, R109, 0x5410, R58 ;  /* 0x000054106d6d7816 */ /* 0x000fc4000000003a */
[----:B------:R-:W-:Y:S02]  /*cfd0*/  PRMT R110, R110, 0x5410, R113 ;  /* 0x000054106e6e7816 */ /* 0x000fe40000000071 */
[----:B------:R-:W-:Y:S01]  /*cfe0*/  PRMT R112, R108, 0x5410, R61 ;  /* 0x000054106c707816 */ /* 0x000fe2000000003d */
[C---:B------:R-:W-:Y:S01]  /*cff0*/  IMAD.U32 R113, R109.reuse, 0x10000, RZ ;  /* 0x000100006d717824 */ /* 0x040fe200078e00ff */
[----:B------:R-:W-:Y:S01]  /*d000*/  LOP3.LUT R109, R109, 0xffff0000, RZ, 0xc0, !PT ;  /* 0xffff00006d6d7812 */ /* 0x000fe200078ec0ff */
[C---:B------:R-:W-:Y:S01]  /*d010*/  IMAD.U32 R108, R111.reuse, 0x10000, RZ ;  /* 0x000100006f6c7824 */ /* 0x040fe200078e00ff */
[----:B------:R-:W-:Y:S02]  /*d020*/  LOP3.LUT R111, R111, 0xffff0000, RZ, 0xc0, !PT ;  /* 0xffff00006f6f7812 */ /* 0x000fe400078ec0ff */
[C---:B0-----:R-:W-:Y:S01]  /*d030*/  LOP3.LUT R59, R6.reuse, 0xffff0000, RZ, 0xc0, !PT ;  /* 0xffff0000063b7812 */ /* 0x041fe200078ec0ff */
[----:B------:R-:W-:Y:S01]  /*d040*/  IMAD.U32 R58, R6, 0x10000, RZ ;  /* 0x00010000063a7824 */ /* 0x000fe200078e00ff */
[C---:B------:R-:W-:Y:S01]  /*d050*/  LOP3.LUT R61, R7.reuse, 0xffff0000, RZ, 0xc0, !PT ;  /* 0xffff0000073d7812 */ /* 0x040fe200078ec0ff */
[----:B------:R-:W-:-:S02]  /*d060*/  IMAD.U32 R60, R7, 0x10000, RZ ;  /* 0x00010000073c7824 */ /* 0x000fc400078e00ff */
[C---:B------:R-:W-:Y:S01]  /*d070*/  FMUL.FTZ R115, R59.reuse, R113 ;  /* 0x000000713b737220 */ /* 0x040fe20000410000 */
[-C--:B------:R-:W-:Y:S01]  /*d080*/  FMUL.FTZ R114, R59, R108.reuse ;  /* 0x0000006c3b727220 */ /* 0x080fe20000410000 */
[C---:B------:R-:W-:Y:S01]  /*d090*/  FMUL.FTZ R59, R61.reuse, R109 ;  /* 0x0000006d3d3b7220 */ /* 0x040fe20000410000 */
[----:B------:R-:W-:Y:S02]  /*d0a0*/  IMAD.U32 R6, R4, 0x10000, RZ ;  /* 0x0001000004067824 */ /* 0x000fe400078e00ff */
[C---:B------:R-:W-:Y:S01]  /*d0b0*/  FFMA.FTZ R115, R58.reuse, R108, -R115 ;  /* 0x0000006c3a737223 */ /* 0x040fe20000010873 */
[----:B------:R-:W-:Y:S01]  /*d0c0*/  FFMA.FTZ R114, R58, R113, R114 ;  /* 0x000000713a727223 */ /* 0x000fe20000010072 */
[-C--:B------:R-:W-:Y:S01]  /*d0d0*/  FMUL.FTZ R113, R61, R111.reuse ;  /* 0x0000006f3d717220 */ /* 0x080fe20000410000 */
[----:B------:R-:W-:Y:S01]  /*d0e0*/  FFMA.FTZ R108, R60, R111, -R59 ;  /* 0x0000006f3c6c7223 */ /* 0x000fe2000001083b */
[C---:B------:R-:W-:Y:S01]  /*d0f0*/  IMAD.U32 R7, R5.reuse, 0x10000, RZ ;  /* 0x0001000005077824 */ /* 0x040fe200078e00ff */
[----:B------:R-:W-:Y:S01]  /*d100*/  LOP3.LUT R4, R4, 0xffff0000, RZ, 0xc0, !PT ;  /* 0xffff000004047812 */ /* 0x000fe200078ec0ff */
[----:B------:R-:W-:Y:S01]  /*d110*/  IMAD.U32 R61, R112, 0x10000, RZ ;  /* 0x00010000703d7824 */ /* 0x000fe200078e00ff */
[----:B------:R-:W-:Y:S01]  /*d120*/  LOP3.LUT R5, R5, 0xffff0000, RZ, 0xc0, !PT ;  /* 0xffff000005057812 */ /* 0x000fe200078ec0ff */
[----:B------:R-:W-:Y:S01]  /*d130*/  IMAD.U32 R59, R110, 0x10000, RZ ;  /* 0x000100006e3b7824 */ /* 0x000fe200078e00ff */
[----:B------:R-:W-:Y:S01]  /*d140*/  LOP3.LUT R112, R112, 0xffff0000, RZ, 0xc0, !PT ;  /* 0xffff000070707812 */ /* 0x000fe200078ec0ff */
[----:B------:R-:W-:Y:S01]  /*d150*/  FFMA.FTZ R113, R60, R109, R113 ;  /* 0x0000006d3c717223 */ /* 0x000fe20000010071 */
[----:B------:R-:W-:Y:S01]  /*d160*/  LOP3.LUT R110, R110, 0xffff0000, RZ, 0xc0, !PT ;  /* 0xffff00006e6e7812 */ /* 0x000fe200078ec0ff */
[C---:B------:R-:W-:Y:S01]  /*d170*/  FMUL.FTZ R109, R4.reuse, R61 ;  /* 0x0000003d046d7220 */ /* 0x040fe20000410000 */
[----:B------:R-:W-:Y:S01]  /*d180*/  FMUL.FTZ R58, R4, R59 ;  /* 0x0000003b043a7220 */ /* 0x000fe20000410000 */
[----:B------:R-:W-:-:S02]  /*d190*/  FMUL.FTZ R60, R5, R112 ;  /* 0x00000070053c7220 */ /* 0x000fc40000410000 */
[-C--:B------:R-:W-:Y:S01]  /*d1a0*/  FMUL.FTZ R111, R5, R110.reuse ;  /* 0x0000006e056f7220 */ /* 0x080fe20000410000 */
[C---:B------:R-:W-:Y:S01]  /*d1b0*/  FFMA.FTZ R4, R6.reuse, R59, -R109 ;  /* 0x0000003b06047223 */ /* 0x040fe2000001086d */
[----:B------:R-:W-:Y:S01]  /*d1c0*/  FFMA.FTZ R61, R6, R61, R58 ;  /* 0x0000003d063d7223 */ /* 0x000fe2000001003a */
[C---:B------:R-:W-:Y:S01]  /*d1d0*/  FFMA.FTZ R5, R7.reuse, R110, -R60 ;  /* 0x0000006e07057223 */ /* 0x040fe2000001083c */
[----:B------:R-:W-:Y:S01]  /*d1e0*/  FFMA.FTZ R112, R7, R112, R111 ;  /* 0x0000007007707223 */ /* 0x000fe2000001006f */
[----:B------:R-:W-:Y:S02]  /*d1f0*/  F2FP.BF16.F32.PACK_AB R6, R114, R115 ;  /* 0x000000737206723e */ /* 0x000fe400000010ff */
[----:B------:R-:W-:Y:S02]  /*d200*/  F2FP.BF16.F32.PACK_AB R7, R113, R108 ;  /* 0x0000006c7107723e */ /* 0x000fe400000010ff */
[----:B------:R-:W-:Y:S02]  /*d210*/  F2FP.BF16.F32.PACK_AB R4, R61, R4 ;  /* 0x000000043d04723e */ /* 0x000fe400000010ff */
[----:B------:R-:W-:-:S05]  /*d220*/  F2FP.BF16.F32.PACK_AB R5, R112, R5 ;  /* 0x000000057005723e */ /* 0x000fca00000010ff */
[----:B------:R0:W-:Y:S02]  /*d230*/  STS.128 [R62+0xc400], R4 ;  /* 0x00c400043e007388 */ /* 0x0001e40000000c00 */
.L_x_1806:
[----:B------:R-:W-:Y:S05]  /*d240*/  BSYNC B2 ;  /* 0x0000000000027941 */ /* 0x000fea0003800000 */
.L_x_1805:
[----:B------:R-:W-:Y:S04]  /*d250*/  BSSY B2, `(.L_x_1807) ;  /* 0x0000030000027945 */ /* 0x000fe80003800000 */
[----:B------:R-:W-:Y:S05]  /*d260*/  @P1 BRA `(.L_x_1808) ;  /* 0x0000000000b81947 */ /* 0x000fea0003800000 */
[----:B0-----:R-:W0:Y:S01]  /*d270*/  LDS.128 R4, [R0] ;  /* 0x0000000000047984 */ /* 0x001e220000000c00 */
[--C-:B------:R-:W-:Y:S02]  /*d280*/  SHF.R.U64 R59, R54, 0x10, R55.reuse ;  /* 0x00000010363b7819 */ /* 0x100fe40000001237 */
[----:B------:R-:W-:Y:S02]  /*d290*/  SHF.R.U32.HI R54, RZ, 0x10, R55 ;  /* 0x00000010ff367819 */ /* 0x000fe40000011637 */
[--C-:B------:R-:W-:Y:S02]  /*d2a0*/  SHF.R.U64 R55, R56, 0x10, R57.reuse ;  /* 0x0000001038377819 */ /* 0x100fe40000001239 */
[----:B------:R-:W-:Y:S02]  /*d2b0*/  SHF.R.U32.HI R56, RZ, 0x10, R57 ;  /* 0x00000010ff387819 */ /* 0x000fe40000011639 */
[----:B------:R-:W-:Y:S02]  /*d2c0*/  PRMT R103, R103, 0x5410, R54 ;  /* 0x0000541067677816 */ /* 0x000fe40000000036 */
[----:B------:R-:W-:-:S02]  /*d2d0*/  PRMT R101, R101, 0x5410, R56 ;  /* 0x0000541065657816 */ /* 0x000fc40000000038 */
[----:B------:R-:W-:Y:S01]  /*d2e0*/  PRMT R100, R100, 0x5410, R55 ;  /* 0x0000541064647816 */ /* 0x000fe20000000037 */
[----:B------:R-:W-:Y:S01]  /*d2f0*/  IMAD.U32 R58, R103, 0x10000, RZ ;  /* 0x00010000673a7824 */ /* 0x000fe200078e00ff */
[----:B------:R-:W-:Y:S01]  /*d300*/  PRMT R102, R102, 0x5410, R59 ;  /* 0x0000541066667816 */ /* 0x000fe2000000003b */
[C---:B------:R-:W-:Y:S01]  /*d310*/  IMAD.U32 R59, R101.reuse, 0x10000, RZ ;  /* 0x00010000653b7824 */ /* 0x040fe200078e00ff */
[----:B------:R-:W-:Y:S02]  /*d320*/  LOP3.LUT R101, R101, 0xffff0000, RZ, 0xc0, !PT ;  /* 0xffff000065657812 */ /* 0x000fe400078ec0ff */
[----:B------:R-:W-:Y:S02]  /*d330*/  LOP3.LUT R103, R103, 0xffff0000, RZ, 0xc0, !PT ;  /* 0xffff000067677812 */ /* 0x000fe400078ec0ff */
[C---:B0-----:R-:W-:Y:S01]  /*d340*/  LOP3.LUT R55, R6.reuse, 0xffff0000, RZ, 0xc0, !PT ;  /* 0xffff000006377812 */ /* 0x041fe200078ec0ff */
[----:B------:R-:W-:Y:S01]  /*d350*/  IMAD.U32 R54, R6, 0x10000, RZ ;  /* 0x0001000006367824 */ /* 0x000fe200078e00ff */
[C---:B------:R-:W-:Y:S01]  /*d360*/  LOP3.LUT R57, R7.reuse, 0xffff0000, RZ, 0xc0, !PT ;  /* 0xffff000007397812 */ /* 0x040fe200078ec0ff */
[----:B------:R-:W-:-:S02]  /*d370*/  IMAD.U32 R56, R7, 0x10000, RZ ;  /* 0x0001000007387824 */ /* 0x000fc400078e00ff */
[CC--:B------:R-:W-:Y:S01]  /*d380*/  FMUL.FTZ R60, R55.reuse, R58.reuse ;  /* 0x0000003a373c7220 */ /* 0x0c0fe20000410000 */
[----:B------:R-:W-:Y:S01]  /*d390*/  FMUL.FTZ R61, R55, R59 ;  /* 0x0000003b373d7220 */ /* 0x000fe20000410000 */
[C---:B------:R-:W-:Y:S01]  /*d3a0*/  FMUL.FTZ R55, R57.reuse, R101 ;  /* 0x0000006539377220 */ /* 0x040fe20000410000 */
[----:B------:R-:W-:Y:S02]  /*d3b0*/  IMAD.U32 R6, R4, 0x10000, RZ ;  /* 0x0001000004067824 */ /* 0x000fe400078e00ff */
        /* <DEDUP_REMOVED lines=9> */
[----:B------:R-:W-:Y:S01]  /*d450*/  FFMA.FTZ R58, R54, R58, -R61 ;  /* 0x0000003a363a7223 */ /* 0x000fe2000001083d */
        /* <DEDUP_REMOVED lines=15> */
.L_x_1808:
[----:B------:R-:W-:Y:S05]  /*d550*/  BSYNC B2 ;  /* 0x0000000000027941 */ /* 0x000fea0003800000 */
.L_x_1807:
[----:B------:R-:W-:Y:S04]  /*d560*/  BSSY B2, `(.L_x_1809) ;  /* 0x0000030000027945 */ /* 0x000fe80003800000 */
[----:B------:R-:W-:Y:S05]  /*d570*/  @P2 BRA `(.L_x_1810) ;  /* 0x0000000000b82947 */ /* 0x000fea0003800000 */
[----:B01----:R-:W0:Y:S01]  /*d580*/  LDS.128 R4, [R62+0x10400] ;  /* 0x010400003e047984 */ /* 0x003e220000000c00 */
        /* <DEDUP_REMOVED lines=45> */
.L_x_1810:
[----:B------:R-:W-:Y:S05]  /*d860*/  BSYNC B2 ;  /* 0x0000000000027941 */ /* 0x000fea0003800000 */
.L_x_1809:
[----:B------:R-:W-:Y:S04]  /*d870*/  BSSY B2, `(.L_x_1811) ;  /* 0x0000030000027945 */ /* 0x000fe80003800000 */
[----:B------:R-:W-:Y:S05]  /*d880*/  @P3 BRA `(.L_x_1812) ;  /* 0x0000000000b83947 */ /* 0x000fea0003800000 */
[----:B012---:R-:W0:Y:S01]  /*d890*/  LDS.128 R4, [R0+0x4000] ;  /* 0x0040000000047984 */ /* 0x007e220000000c00 */
        /* <DEDUP_REMOVED lines=45> */
.L_x_1812:
[----:B------:R-:W-:Y:S05]  /*db70*/  BSYNC B2 ;  /* 0x0000000000027941 */ /* 0x000fea0003800000 */
.L_x_1811:
[----:B------:R-:W-:Y:S04]  /*db80*/  BSSY B2, `(.L_x_1813) ;  /* 0x0000030000027945 */ /* 0x000fe80003800000 */
[----:B------:R-:W-:Y:S05]  /*db90*/  @P4 BRA `(.L_x_1814) ;  /* 0x0000000000b84947 */ /* 0x000fea0003800000 */
[----:B0123--:R-:W0:Y:S01]  /*dba0*/  LDS.128 R4, [R62+0x14400] ;  /* 0x014400003e047984 */ /* 0x00fe220000000c00 */
        /* <DEDUP_REMOVED lines=45> */
.L_x_1814:
[----:B------:R-:W-:Y:S05]  /*de80*/  BSYNC B2 ;  /* 0x0000000000027941 */ /* 0x000fea0003800000 */
.L_x_1813:
[----:B------:R-:W-:Y:S05]  /*de90*/  @P5 BRA `(.L_x_1804) ;  /* 0x0000000000b85947 */ /* 0x000fea0003800000 */
[----:B01234-:R-:W0:Y:S01]  /*dea0*/  LDS.128 R4, [R0+0x8000] ;  /* 0x0080000000047984 */ /* 0x01fe220000000c00 */
[----:B------:R-:W-:Y:S02]  /*deb0*/  SHF.R.U64 R40, R32, 0x10, R33 ;  /* 0x0000001020287819 */ /* 0x000fe40000001221 */
[----:B------:R-:W-:Y:S02]  /*dec0*/  SHF.R.U64 R32, R34, 0x10, R35 ;  /* 0x0000001022207819 */ /* 0x000fe40000001223 */
[----:B------:R-:W-:Y:S02]  /*ded0*/  SHF.R.U32.HI R33, RZ, 0x10, R33 ;  /* 0x00000010ff217819 */ /* 0x000fe40000011621 */
        /* <DEDUP_REMOVED lines=13> */
[C---:B------:R-:W-:Y:S01]  /*dfb0*/  FMUL.FTZ R42, R33.reuse, R40 ;  /* 0x00000028212a7220 */ /* 0x040fe20000410000 */
[-C--:B------:R-:W-:Y:S01]  /*dfc0*/  FMUL.FTZ R43, R33, R41.reuse ;  /* 0x00000029212b7220 */ /* 0x080fe20000410000 */
[----:B------:R-:W-:Y:S01]  /*dfd0*/  FMUL.FTZ R33, R35, R78 ;  /* 0x0000004e23217220 */ /* 0x000fe20000410000 */
[----:B------:R-:W-:Y:S02]  /*dfe0*/  IMAD.U32 R6, R4, 0x10000, RZ ;  /* 0x0001000004067824 */ /* 0x000fe400078e00ff */
[C---:B------:R-:W-:Y:S01]  /*dff0*/  FFMA.FTZ R45, R32.reuse, R41, R42 ;  /* 0x00000029202d7223 */ /* 0x040fe2000001002a */
[----:B------:R-:W-:Y:S02]  /*e000*/  IMAD.U32 R7, R5, 0x10000, RZ ;  /* 0x0001000005077824 */ /* 0x000fe400078e00ff */
[----:B------:R-:W-:Y:S01]  /*e010*/  FFMA.FTZ R44, R32, R40, -R43 ;  /* 0x00000028202c7223 */ /* 0x000fe2000001082b */
[-C--:B------:R-:W-:Y:S01]  /*e020*/  FMUL.FTZ R41, R35, R80.reuse ;  /* 0x0000005023297220 */ /* 0x080fe20000410000 */
[----:B------:R-:W-:Y:S01]  /*e030*/  LOP3.LUT R4, R4, 0xffff0000, RZ, 0xc0, !PT ;  /* 0xffff000004047812 */ /* 0x000fe200078ec0ff */
[C---:B------:R-:W-:Y:S01]  /*e040*/  FFMA.FTZ R80, R34.reuse, R80, -R33 ;  /* 0x0000005022507223 */ /* 0x040fe20000010821 */
        /* <DEDUP_REMOVED lines=19> */
.L_x_1804:
[----:B------:R-:W-:Y:S05]  /*e180*/  BSYNC B1 ;  /* 0x0000000000017941 */ /* 0x000fea0003800000 */
.L_x_1803:
        /* <DEDUP_REMOVED lines=57> */
.L_x_1817:
[----:B------:R-:W-:Y:S05]  /*e520*/  BSYNC B1 ;  /* 0x0000000000017941 */ /* 0x000fea0003800000 */
.L_x_1816:
[----:B------:R-:W-:Y:S04]  /*e530*/  BSSY B1, `(.L_x_1818) ;  /* 0x0000030000017945 */ /* 0x000fe80003800000 */
[----:B------:R-:W-:Y:S05]  /*e540*/  @P1 BRA `(.L_x_1819) ;  /* 0x0000000000b81947 */ /* 0x000fea0003800000 */
[----:B0-----:R-:W0:Y:S01]  /*e550*/  LDS.128 R4, [R0+0x2000] ;  /* 0x0020000000047984 */ /* 0x001e220000000c00 */
        /* <DEDUP_REMOVED lines=45> */
.L_x_1819:
[----:B------:R-:W-:Y:S05]  /*e830*/  BSYNC B1 ;  /* 0x0000000000017941 */ /* 0x000fea0003800000 */
.L_x_1818:
        /* <DEDUP_REMOVED lines=48> */
.L_x_1821:
[----:B------:R-:W-:Y:S05]  /*eb40*/  BSYNC B1 ;  /* 0x0000000000017941 */ /* 0x000fea0003800000 */
.L_x_1820:
        /* <DEDUP_REMOVED lines=48> */
.L_x_1823:
[----:B------:R-:W-:Y:S05]  /*ee50*/  BSYNC B1 ;  /* 0x0000000000017941 */ /* 0x000fea0003800000 */
.L_x_1822:
        /* <DEDUP_REMOVED lines=48> */
.L_x_1825:
[----:B------:R-:W-:Y:S05]  /*f160*/  BSYNC B1 ;  /* 0x0000000000017941 */ /* 0x000fea0003800000 */
.L_x_1824:
        /* <DEDUP_REMOVED lines=9> */
[C---:B------:R-:W-:Y:S01]  /*f200*/  IMAD.U32 R13, R63.reuse, 0x10000, RZ ;  /* 0x000100003f0d7824 */ /* 0x040fe200078e00ff */
[----:B------:R-:W-:Y:S01]  /*f210*/  LOP3.LUT R63, R63, 0xffff0000, RZ, 0xc0, !PT ;  /* 0xffff00003f3f7812 */ /* 0x000fe200078ec0ff */
[C---:B------:R-:W-:Y:S01]  /*f220*/  IMAD.U32 R11, R65.reuse, 0x10000, RZ ;  /* 0x00010000410b7824 */ /* 0x040fe200078e00ff */
[----:B------:R-:W-:Y:S02]  /*f230*/  LOP3.LUT R65, R65, 0xffff0000, RZ, 0xc0, !PT ;  /* 0xffff000041417812 */ /* 0x000fe400078ec0ff */
[----:B------:R-:W-:Y:S02]  /*f240*/  PRMT R12, R3, 0x5410, R12 ;  /* 0x00005410030c7816 */ /* 0x000fe4000000000c */
[C---:B0-----:R-:W-:Y:S01]  /*f250*/  LOP3.LUT R9, R6.reuse, 0xffff0000, RZ, 0xc0, !PT ;  /* 0xffff000006097812 */ /* 0x041fe200078ec0ff */
[C---:B------:R-:W-:Y:S01]  /*f260*/  IMAD.U32 R10, R7.reuse, 0x10000, RZ ;  /* 0x00010000070a7824 */ /* 0x040fe200078e00ff */
[----:B------:R-:W-:Y:S01]  /*f270*/  LOP3.LUT R7, R7, 0xffff0000, RZ, 0xc0, !PT ;  /* 0xffff000007077812 */ /* 0x000fe200078ec0ff */
[----:B------:R-:W-:-:S02]  /*f280*/  IMAD.U32 R8, R6, 0x10000, RZ ;  /* 0x0001000006087824 */ /* 0x000fc400078e00ff */
[C---:B------:R-:W-:Y:S01]  /*f290*/  FMUL.FTZ R15, R9.reuse, R13 ;  /* 0x0000000d090f7220 */ /* 0x040fe20000410000 */
[----:B------:R-:W-:Y:S01]  /*f2a0*/  FMUL.FTZ R14, R9, R11 ;  /* 0x0000000b090e7220 */ /* 0x000fe20000410000 */
[C---:B------:R-:W-:Y:S01]  /*f2b0*/  FMUL.FTZ R9, R7.reuse, R63 ;  /* 0x0000003f07097220 */ /* 0x040fe20000410000 */
[----:B------:R-:W-:Y:S02]  /*f2c0*/  IMAD.U32 R3, R4, 0x10000, RZ ;  /* 0x0001000004037824 */ /* 0x000fe400078e00ff */
[C---:B------:R-:W-:Y:S01]  /*f2d0*/  FFMA.FTZ R15, R8.reuse, R11, -R15 ;  /* 0x0000000b080f7223 */ /* 0x040fe2000001080f */
[----:B------:R-:W-:Y:S01]  /*f2e0*/  FFMA.FTZ R14, R8, R13, R14 ;  /* 0x0000000d080e7223 */ /* 0x000fe2000001000e */
[-C--:B------:R-:W-:Y:S01]  /*f2f0*/  FMUL.FTZ R11, R7, R65.reuse ;  /* 0x00000041070b7220 */ /* 0x080fe20000410000 */
        /* <DEDUP_REMOVED lines=21> */
[----:B------:R0:W-:Y:S01]  /*f450*/  STS.128 [R0+0xa000], R4 ;  /* 0x00a0000400007388 */ /* 0x0001e20000000c00 */
[----:B------:R-:W-:Y:S05]  /*f460*/  BRA `(.L_x_1815) ;  /* 0x0000003400f07947 */ /* 0x000fea0003800000 */
.L_x_1794:
[----:B------:R-:W0:Y:S01]  /*f470*/  LDC R28, c[0x0][0x448] ;  /* 0x00011200ff1c7b82 */ /* 0x000e220000000800 */
[----:B------:R-:W-:Y:S01]  /*f480*/  IMAD R3, R189, 0x40, R10 ;  /* 0x00000040bd037824 */ /* 0x000fe200078e020a */
[----:B------:R-:W-:Y:S01]  /*f490*/  ULDC.64 UR4, c[0x0][0x3f8] ;  /* 0x0000fe0000047ab9 */ /* 0x000fe20000000a00 */
[----:B------:R-:W-:Y:S01]  /*f4a0*/  ULDC.64 UR6, c[0x0][0x408] ;  /* 0x0001020000067ab9 */ /* 0x000fe20000000a00 */
[----:B------:R-:W-:Y:S02]  /*f4b0*/  IMAD.MOV.U32 R8, RZ, RZ, R24 ;  /* 0x000000ffff087224 */ /* 0x000fe400078e0018 */
[----:B------:R-:W-:Y:S02]  /*f4c0*/  IMAD.MOV.U32 R9, RZ, RZ, R29 ;  /* 0x000000ffff097224 */ /* 0x000fe400078e001d */
[----:B------:R-:W-:Y:S01]  /*f4d0*/  IMAD.MOV.U32 R4, RZ, RZ, R26 ;  /* 0x000000ffff047224 */ /* 0x000fe200078e001a */
[----:B0-----:R-:W-:-:S13]  /*f4e0*/  ISETP.NE.AND P0, PT, R28, 0x1, PT ;  /* 0x000000011c00780c */ /* 0x001fda0003f05270 */
[----:B------:R-:W0:Y:S08]  /*f4f0*/  @P0 LDC R0, c[0x0][0x44c] ;  /* 0x00011300ff000b82 */ /* 0x000e300000000800 */
[----:B------:R-:W1:Y:S01]  /*f500*/  @P0 LDC R5, c[0x0][0x450] ;  /* 0x00011400ff050b82 */ /* 0x000e620000000800 */
[----:B0-----:R-:W-:-:S05]  /*f510*/  @P0 IMAD.HI.U32 R0, R3, R0, RZ ;  /* 0x0000000003000227 */ /* 0x001fca00078e00ff */
[----:B-1----:R-:W-:Y:S01]  /*f520*/  @P0 SHF.R.U32.HI R3, RZ, R5, R0 ;  /* 0x00000005ff030219 */ /* 0x002fe20000011600 */
[----:B------:R-:W-:-:S03]  /*f530*/  IMAD.MOV.U32 R5, RZ, RZ, R31 ;  /* 0x000000ffff057224 */ /* 0x000fc600078e001f */
        /* <DEDUP_REMOVED lines=17> */
[----:B------:R-:W0:Y:S04]  /*f650*/  SHFL.IDX PT, R3, R8, RZ, 0x1c1f ;  /* 0x001c1fff08037589 */ /* 0x000e2800000e0000 */
[----:B------:R-:W1:Y:S04]  /*f660*/  SHFL.IDX PT, R0, R6, RZ, 0x1c1f ;  /* 0x001c1fff06007589 */ /* 0x000e6800000e0000 */
[----:B------:R2:W3:Y:S04]  /*f670*/  SHFL.IDX PT, R5, R7, RZ, 0x1c1f ;  /* 0x001c1fff07057589 */ /* 0x0004e800000e0000 */
[----:B------:R2:W4:Y:S01]  /*f680*/  SHFL.IDX PT, R14, R9, RZ, 0x1c1f ;  /* 0x001c1fff090e7589 */ /* 0x00052200000e0000 */
[----:B0-----:R-:W-:-:S02]  /*f690*/  IMAD.MOV.U32 R21, RZ, RZ, R3 ;  /* 0x000000ffff157224 */ /* 0x001fc400078e0003 */
[----:B-12---:R-:W-:-:S07]  /*f6a0*/  IMAD.MOV.U32 R20, RZ, RZ, R0 ;  /* 0x000000ffff147224 */ /* 0x006fce00078e0000 */
.L_x_2147:
[----:B------:R-:W-:Y:S01]  /*f6b0*/  IMAD R81, R163, R28, RZ ;  /* 0x0000001ca3517224 */ /* 0x000fe200078e02ff */
[----:B------:R-:W-:Y:S01]  /*f6c0*/  BSSY B1, `(.L_x_1827) ;  /* 0x0000030000017945 */ /* 0x000fe20003800000 */
[----:B----4-:R-:W-:Y:S01]  /*f6d0*/  IMAD.MOV.U32 R50, RZ, RZ, R14 ;  /* 0x000000ffff327224 */ /* 0x010fe200078e000e */
[----:B------:R-:W-:Y:S01]  /*f6e0*/  CS2R R44, SRZ ;  /* 0x00000000002c7805 */ /* 0x000fe2000001ff00 */
[----:B---3--:R-:W-:Y:S01]  /*f6f0*/  IMAD.MOV.U32 R51, RZ, RZ, R5 ;  /* 0x000000ffff337224 */ /* 0x008fe200078e0005 */
        /* <DEDUP_REMOVED lines=20> */
[----:B------:R-:W-:-:S02]  /*f840*/  CS2R R44, SRZ ;  /* 0x00000000002c7805 */ /* 0x000fc4000001ff00 */
        /* <DEDUP_REMOVED lines=14> */
[----:B------:R-:W-:Y:S01]  /*f930*/  CS2R R38, SRZ ;  /* 0x0000000000267805 */ /* 0x000fe2000001ff00 */
[----:B------:R1:W5:Y:S01]  /*f940*/  @!P1 LD.E.128 R28, desc[UR6][R12.64] ;  /* 0x000000060c1c9980 */ /* 0x000362000c101d00 */
[----:B------:R-:W-:-:S03]  /*f950*/  @!P1 IMAD.WIDE R14, R15, 0x2, R50 ;  /* 0x000000020f0e9825 */ /* 0x000fc600078e0232 */
[----:B------:R1:W5:Y:S01]  /*f960*/  @!P2 LD.E.128 R24, desc[UR6][R20.64] ;  /* 0x000000061418a980 */ /* 0x000362000c101d00 */
[----:B------:R-:W-:-:S03]  /*f970*/  @!P2 IMAD.WIDE R48, R49, 0x2, R50 ;  /* 0x000000023130a825 */ /* 0x000fc600078e0232 */
[----:B------:R1:W5:Y:S01]  /*f980*/  @!P1 LD.E.128 R40, desc[UR6][R14.64] ;  /* 0x000000060e289980 */ /* 0x000362000c101d00 */
[----:B0-----:R-:W-:-:S03]  /*f990*/  @!P0 IMAD.WIDE R4, R18, 0x2, R50 ;  /* 0x0000000212048825 */ /* 0x001fc600078e0232 */
[----:B------:R1:W5:Y:S04]  /*f9a0*/  @!P2 LD.E.128 R36, desc[UR6][R48.64] ;  /* 0x000000063024a980 */ /* 0x000368000c101d00 */
[----:B------:R1:W5:Y:S02]  /*f9b0*/  @!P0 LD.E.128 R44, desc[UR6][R4.64] ;  /* 0x00000006042c8980 */ /* 0x000364000c101d00 */
.L_x_1828:
[----:B------:R-:W-:Y:S05]  /*f9c0*/  BSYNC B1 ;  /* 0x0000000000017941 */ /* 0x000fea0003800000 */
.L_x_1827:
[----:B-1---5:R-:W-:Y:S01]  /*f9d0*/  IMAD.MOV.U32 R4, RZ, RZ, R46 ;  /* 0x000000ffff047224 */ /* 0x022fe200078e002e */
[----:B------:R-:W-:Y:S01]  /*f9e0*/  UMOV UR4, 0xffffffff ;  /* 0xffffffff00047882 */ /* 0x000fe20000000000 */
        /* <DEDUP_REMOVED lines=45> */
[----:B------:R-:W-:Y:S02]  /*fcc0*/  CS2R R4, SRZ ;  /* 0x0000000000047805 */ /* 0x000fe4000001ff00 */
[----:B------:R-:W-:Y:S02]  /*fcd0*/  PRMT R86, R0, 0x7610, R86 ;  /* 0x0000761000567816 */ /* 0x000fe40000000056 */
[----:B------:R-:W-:Y:S01]  /*fce0*/  PRMT R87, R3, 0x7610, R87 ;  /* 0x0000761003577816 */ /* 0x000fe20000000057 */
[----:B------:R-:W-:Y:S06]  /*fcf0*/  BRA.DIV UR4, `(.L_x_1829) ;  /* 0x0000019e04687947 */ /* 0x000fec000b800000 */
[----:B------:R-:W0:Y:S04]  /*fd00*/  SHFL.IDX PT, R3, R8, 0x1, 0x1c1f ;  /* 0x003c1f0008037f89 */ /* 0x000e2800000e0000 */
[----:B------:R-:W1:Y:S04]  /*fd10*/  SHFL.IDX PT, R0, R6, 0x1, 0x1c1f ;  /* 0x003c1f0006007f89 */ /* 0x000e6800000e0000 */
[----:B------:R-:W2:Y:S04]  /*fd20*/  SHFL.IDX PT, R7, R7, 0x1, 0x1c1f ;  /* 0x003c1f0007077f89 */ /* 0x000ea800000e0000 */
[----:B------:R3:W4:Y:S01]  /*fd30*/  SHFL.IDX PT, R14, R9, 0x1, 0x1c1f ;  /* 0x003c1f00090e7f89 */ /* 0x00072200000e0000 */
[----:B0-----:R-:W-:-:S02]  /*fd40*/  IMAD.MOV.U32 R61, RZ, RZ, R3 ;  /* 0x000000ffff3d7224 */ /* 0x001fc400078e0003 */
[----:B-1-3--:R-:W-:-:S07]  /*fd50*/  IMAD.MOV.U32 R60, RZ, RZ, R0 ;  /* 0x000000ffff3c7224 */ /* 0x00afce00078e0000 */
.L_x_2153:
[----:B------:R-:W-:Y:S01]  /*fd60*/  VIADD R10, R10, 0x40 ;  /* 0x000000400a0a7836 */ /* 0x000fe20000000000 */
[----:B------:R-:W-:Y:S01]  /*fd70*/  BSSY B1, `(.L_x_1830) ;  /* 0x000002f000017945 */ /* 0x000fe20003800000 */
[----:B----4-:R-:W-:Y:S01]  /*fd80*/  IMAD.MOV.U32 R62, RZ, RZ, R14 ;  /* 0x000000ffff3e7224 */ /* 0x010fe200078e000e */
[----:B------:R-:W-:Y:S01]  /*fd90*/  CS2R R8, SRZ ;  /* 0x0000000000087805 */ /* 0x000fe2000001ff00 */
[----:B--2---:R-:W-:Y:S01]  /*fda0*/  IMAD.MOV.U32 R63, RZ, RZ, R7 ;  /* 0x000000ffff3f7224 */ /* 0x004fe200078e0007 */
        /* <DEDUP_REMOVED lines=43> */
.L_x_1831:
[----:B------:R-:W-:Y:S05]  /*10060*/  BSYNC B1 ;  /* 0x0000000000017941 */ /* 0x000fea0003800000 */
.L_x_1830:
[----:B------:R-:W-:Y:S01]  /*10070*/  LEA.HI R0, R187, R187, RZ, 0x1 ;  /* 0x000000bbbb007211 */ /* 0x000fe200078f08ff */
[----:B-----5:R-:W-:Y:S01]  /*10080*/  IMAD.MOV.U32 R3, RZ, RZ, R4 ;  /* 0x000000ffff037224 */ /* 0x020fe200078e0004 */
[----:B------:R-:W-:Y:S01]  /*10090*/  VIADDMNMX R81, R81, -R177, 0x80, PT ;  /* 0x0000008051517446 */ /* 0x000fe200038009b1 */
[----:B0-----:R-:W-:Y:S01]  /*100a0*/  IMAD.MOV.U32 R20, RZ, RZ, R5 ;  /* 0x000000ffff147224 */ /* 0x001fe200078e0005 */
[----:B------:R-:W-:Y:S01]  /*100b0*/  LOP3.LUT R0, R0, 0xfffffffe, RZ, 0xc0, !PT ;  /* 0xfffffffe00007812 */ /* 0x000fe200078ec0ff */
[----:B------:R-:W-:Y:S01]  /*100c0*/  IMAD.MOV.U32 R21, RZ, RZ, R7 ;  /* 0x000000ffff157224 */ /* 0x000fe200078e0007 */
[----:B------:R-:W-:Y:S01]  /*100d0*/  PRMT R90, R3, 0x7610, R90 ;  /* 0x00007610035a7816 */ /* 0x000fe2000000005a */
[----:B------:R-:W-:Y:S01]  /*100e0*/  IMAD.MOV.U32 R3, RZ, RZ, R6 ;  /* 0x000000ffff037224 */ /* 0x000fe200078e0006 */
[----:B------:R-:W-:Y:S01]  /*100f0*/  PRMT R91, R20, 0x7610, R91 ;  /* 0x00007610145b7816 */ /* 0x000fe2000000005b */
        /* <DEDUP_REMOVED lines=31> */
[----:B------:R-:W-:Y:S01]  /*102f0*/  BSSY B1, `(.L_x_1832) ;  /* 0x000000e000017945 */ /* 0x000fe20003800000 */
        /* <DEDUP_REMOVED lines=9> */
[----:B------:R-:W-:-:S02]  /*10390*/  ISETP.GE.AND P1, PT, R162, R81, PT ;  /* 0x00000051a200720c */ /* 0x000fc40003f26270 */
[----:B------:R-:W-:Y:S02]  /*103a0*/  PRMT R69, R63, 0x7610, R69 ;  /* 0x000076103f457816 */ /* 0x000fe40000000045 */
[----:B------:R-:W-:Y:S01]  /*103b0*/  PRMT R70, R64, 0x7610, R70 ;  /* 0x0000761040467816 */ /* 0x000fe20000000046 */
[----:B0-----:R-:W-:Y:S08]  /*103c0*/  @!P0 BRA `(.L_x_1833) ;  /* 0x00000198002c8947 */ /* 0x001ff00003800000 */
.L_x_2154:
[----:B------:R-:W-:Y:S05]  /*103d0*/  BSYNC B1 ;  /* 0x0000000000017941 */ /* 0x000fea0003800000 */
.L_x_1832:
[----:B------:R-:W-:Y:S01]  /*103e0*/  BSSY B1, `(.L_x_1834) ;  /* 0x0000145000017945 */ /* 0x000fe20003800000 */
[----:B------:R-:W-:Y:S02]  /*103f0*/  PRMT R71, R60, 0x7610, R71 ;  /* 0x000076103c477816 */ /* 0x000fe40000000047 */
[----:B------:R-:W-:Y:S01]  /*10400*/  PRMT R72, R62, 0x7610, R72 ;  /* 0x000076103e487816 */ /* 0x000fe20000000048 */
[----:B------:R-:W-:Y:S06]  /*10410*/  @P1 BRA `(.L_x_1835) ;  /* 0x0000001400041947 */ /* 0x000fec0003800000 */
[----:B------:R-:W1:Y:S01]  /*10420*/  LDC R98, c[0x0][0x3f4] ;  /* 0x0000fd00ff627b82 */ /* 0x000e620000000800 */
[----:B------:R-:W-:Y:S01]  /*10430*/  BSSY B2, `(.L_x_1836) ;  /* 0x000006f000027945 */ /* 0x000fe20003800000 */
[-C--:B-1----:R-:W-:Y:S02]  /*10440*/  ISETP.GE.AND P0, PT, R18, R98.reuse, PT ;  /* 0x000000621200720c */ /* 0x082fe40003f06270 */
[-C--:B------:R-:W-:Y:S02]  /*10450*/  ISETP.GE.AND P1, PT, R165, R98.reuse, PT ;  /* 0x00000062a500720c */ /* 0x080fe40003f26270 */
[----:B------:R-:W-:-:S09]  /*10460*/  ISETP.GE.AND P2, PT, R166, R98, PT ;  /* 0x00000062a600720c */ /* 0x000fd20003f46270 */
[----:B------:R-:W-:Y:S05]  /*10470*/  @P0 BRA `(.L_x_1837) ;  /* 0x0000000400a80947 */ /* 0x000fea0003800000 */
[----:B------:R-:W-:Y:S02]  /*10480*/  LEA.HI R62, R98, R189, RZ, 0x1d ;  /* 0x000000bd623e7211 */ /* 0x000fe400078fe8ff */
[----:B------:R-:W-:Y:S02]  /*10490*/  LOP3.LUT R60, R174, 0x38, R18, 0xf8, !PT ;  /* 0x00000038ae3c7812 */ /* 0x000fe400078ef812 */
[----:B------:R-:W-:Y:S01]  /*104a0*/  SHF.R.S32.HI R65, RZ, 0x1f, R62 ;  /* 0x0000001fff417819 */ /* 0x000fe2000001143e */
[----:B------:R-:W-:Y:S01]  /*104b0*/  IMAD.SHL.U32 R63, R62, 0x8, RZ ;  /* 0x000000083e3f7824 */ /* 0x000fe200078e00ff */
[-C--:B0-----:R-:W-:Y:S02]  /*104c0*/  LOP3.LUT R61, R60, R175.reuse, RZ, 0x3c, !PT ;  /* 0x000000af3c3d7212 */ /* 0x081fe400078e3cff */
[----:B------:R-:W-:Y:S02]  /*104d0*/  LEA.HI R65, R65, R62, RZ, 0x3 ;  /* 0x0000003e41417211 */ /* 0x000fe400078f18ff */
[----:B------:R-:W-:Y:S01]  /*104e0*/  LOP3.LUT R60, R174, 0x38, R63, 0xf8, !PT ;  /* 0x00000038ae3c7812 */ /* 0x000fe200078ef83f */
[----:B------:R-:W-:Y:S01]  /*104f0*/  IMAD.IADD R61, R176, 0x1, R61 ;  /* 0x00000001b03d7824 */ /* 0x000fe200078e023d */
[----:B------:R-:W-:Y:S01]  /*10500*/  SHF.R.U32.HI R115, RZ, 0x10, R33 ;  /* 0x00000010ff737819 */ /* 0x000fe20000011621 */
[----:B------:R-:W-:Y:S01]  /*10510*/  IMAD.SHL.U32 R65, R65, 0x400, RZ ;  /* 0x0000040041417824 */ /* 0x000fe200078e00ff */
[----:B------:R-:W-:Y:S01]  /*10520*/  LOP3.LUT R60, R60, R175, RZ, 0x3c, !PT ;  /* 0x000000af3c3c7212 */ /* 0x000fe200078e3cff */
[----:B------:R-:W-:Y:S01]  /*10530*/  IMAD R107, R61, 0x2, R16 ;  /* 0x000000023d6b7824 */ /* 0x000fe200078e0210 */
[----:B------:R-:W-:-:S02]  /*10540*/  SHF.R.U64 R44, R44, 0x10, R45 ;  /* 0x000000102c2c7819 */ /* 0x000fc4000000122d */
[----:B------:R-:W-:Y:S02]  /*10550*/  LOP3.LUT R65, R65, 0x7fffe000, RZ, 0xc0, !PT ;  /* 0x7fffe00041417812 */ /* 0x000fe400078ec0ff */
[----:B------:R-:W-:Y:S02]  /*10560*/  PRMT R114, R114, 0x5410, R115 ;  /* 0x0000541072727816 */ /* 0x000fe40000000073 */
[----:B------:R-:W-:Y:S02]  /*10570*/  IADD3 R65, R60, R65, R176 ;  /* 0x000000413c417210 */ /* 0x000fe40007ffe0b0 */
[----:B------:R-:W0:Y:S01]  /*10580*/  LDS.128 R60, [R107+0xc400] ;  /* 0x00c400006b3c7984 */ /* 0x000e220000000c00 */
[----:B------:R-:W-:Y:S02]  /*10590*/  SHF.R.U64 R116, R32, 0x10, R33 ;  /* 0x0000001020747819 */ /* 0x000fe40000001221 */
[----:B------:R-:W-:Y:S01]  /*105a0*/  IMAD R108, R65, 0x2, R16 ;  /* 0x00000002416c7824 */ /* 0x000fe200078e0210 */
[----:B------:R-:W-:-:S02]  /*105b0*/  PRMT R115, R109, 0x5410, R44 ;  /* 0x000054106d737816 */ /* 0x000fc4000000002c */
[--C-:B------:R-:W-:Y:S02]  /*105c0*/  SHF.R.U64 R34, R34, 0x10, R35.reuse ;  /* 0x0000001022227819 */ /* 0x100fe40000001223 */
[----:B------:R-:W1:Y:S01]  /*105d0*/  LDS.128 R64, [R108+0xc400] ;  /* 0x00c400006c407984 */ /* 0x000e620000000c00 */
[----:B------:R-:W-:Y:S02]  /*105e0*/  SHF.R.U32.HI R33, RZ, 0x10, R35 ;  /* 0x00000010ff217819 */ /* 0x000fe40000011623 */
[----:B------:R-:W-:Y:S02]  /*105f0*/  SHF.R.U32.HI R117, RZ, 0x10, R45 ;  /* 0x00000010ff757819 */ /* 0x000fe4000001162d */
[----:B------:R-:W-:Y:S02]  /*10600*/  SHF.R.U32.HI R119, RZ, 0x10, R47 ;  /* 0x00000010ff777819 */ /* 0x000fe4000001162f */
[----:B------:R-:W-:Y:S01]  /*10610*/  PRMT R113, R113, 0x5410, R116 ;  /* 0x0000541071717816 */ /* 0x000fe20000000074 */
[----:B------:R-:W-:Y:S01]  /*10620*/  IMAD.U32 R116, R115, 0x10000, RZ ;  /* 0x0001000073747824 */ /* 0x000fe200078e00ff */
[----:B------:R-:W-:-:S02]  /*10630*/  PRMT R117, R110, 0x5410, R117 ;  /* 0x000054106e757816 */ /* 0x000fc40000000075 */
[----:B------:R-:W-:Y:S01]  /*10640*/  PRMT R119, R112, 0x5410, R119 ;  /* 0x0000541070777816 */ /* 0x000fe20000000077 */
[----:B------:R-:W-:Y:S01]  /*10650*/  IMAD.U32 R112, R113, 0x10000, RZ ;  /* 0x0001000071707824 */ /* 0x000fe200078e00ff */
[----:B------:R-:W-:Y:S01]  /*10660*/  SHF.R.U64 R32, R46, 0x10, R47 ;  /* 0x000000102e207819 */ /* 0x000fe2000000122f */
[----:B------:R-:W-:Y:S01]  /*10670*/  IMAD.U32 R118, R117, 0x10000, RZ ;  /* 0x0001000075767824 */ /* 0x000fe200078e00ff */
[----:B------:R-:W-:Y:S02]  /*10680*/  PRMT R33, R70, 0x5432, R33 ;  /* 0x0000543246217816 */ /* 0x000fe40000000021 */
[----:B------:R-:W-:Y:S02]  /*10690*/  PRMT R111, R111, 0x5410, R32 ;  /* 0x000054106f6f7816 */ /* 0x000fe40000000020 */
[----:B------:R-:W-:Y:S02]  /*106a0*/  LOP3.LUT R115, R115, 0xffff0000, RZ, 0xc0, !PT ;  /* 0xffff000073737812 */ /* 0x000fe400078ec0ff */
[----:B------:R-:W-:-:S02]  /*106b0*/  LOP3.LUT R113, R113, 0xffff0000, RZ, 0xc0, !PT ;  /* 0xffff000071717812 */ /* 0x000fc400078ec0ff */
[----:B------:R-:W-:Y:S02]  /*106c0*/  PRMT R34, R69, 0x5432, R34 ;  /* 0x0000543245227816 */ /* 0x000fe40000000022 */
[----:B------:R-:W-:Y:S01]  /*106d0*/  LOP3.LUT R117, R117, 0xffff0000, RZ, 0xc0, !PT ;  /* 0xffff000075757812 */ /* 0x000fe200078ec0ff */
        /* <DEDUP_REMOVED lines=16> */
[C---:B------:R-:W-:Y:S01]  /*107e0*/  FFMA.FTZ R120, R35.reuse, R112, -R120 ;  /* 0x0000007023787223 */ /* 0x040fe20000010878 */
[----:B------:R-:W-:Y:S02]  /*107f0*/  IMAD.U32 R112, R114, 0x10000, RZ ;  /* 0x0001000072707824 */ /* 0x000fe400078e00ff */
[----:B------:R-:W-:Y:S01]  /*10800*/  FFMA.FTZ R122, R35, R116, R122 ;  /* 0x00000074237a7223 */ /* 0x000fe2000001007a */
[----:B------:R-:W-:Y:S01]  /*10810*/  IMAD.U32 R61, R119, 0x10000, RZ ;  /* 0x00010000773d7824 */ /* 0x000fe200078e00ff */
[----:B------:R-:W-:Y:S01]  /*10820*/  LOP3.LUT R67, R67, 0xffff0000, RZ, 0xc0, !PT ;  /* 0xffff000043437812 */ /* 0x000fe200078ec0ff */
[----:B------:R-:W-:Y:S02]  /*10830*/  IMAD.U32 R35, R33, 0x10000, RZ ;  /* 0x0001000021237824 */ /* 0x000fe400078e00ff */
[-C--:B------:R-:W-:Y:S01]  /*10840*/  FMUL.FTZ R116, R109, R112.reuse ;  /* 0x000000706d747220 */ /* 0x080fe20000410000 */
[C---:B------:R-:W-:Y:S01]  /*10850*/  FFMA.FTZ R124, R45.reuse, R112, -R124 ;  /* 0x000000702d7c7223 */ /* 0x040fe2000001087c */
[C---:B------:R-:W-:Y:S01]  /*10860*/  FMUL.FTZ R112, R110.reuse, R61 ;  /* 0x0000003d6e707220 */ /* 0x040fe20000410000 */
[----:B------:R-:W-:Y:S01]  /*10870*/  FMUL.FTZ R110, R110, R35 ;  /* 0x000000236e6e7220 */ /* 0x000fe20000410000 */
[----:B------:R-:W-:Y:S01]  /*10880*/  FFMA.FTZ R116, R45, R118, R116 ;  /* 0x000000762d747223 */ /* 0x000fe20000010074 */
[----:B------:R-:W-:Y:S01]  /*10890*/  FMUL.FTZ R45, R63, R115 ;  /* 0x000000733f2d7220 */ /* 0x000fe20000410000 */
[C---:B------:R-:W-:Y:S01]  /*108a0*/  FFMA.FTZ R112, R47.reuse, R35, -R112 ;  /* 0x000000232f707223 */ /* 0x040fe20000010870 */
[----:B------:R-:W-:Y:S01]  /*108b0*/  FFMA.FTZ R110, R47, R61, R110 ;  /* 0x0000003d2f6e7223 */ /* 0x000fe2000001006e */
[-C--:B------:R-:W-:Y:S01]  /*108c0*/  FMUL.FTZ R63, R63, R113.reuse ;  /* 0x000000713f3f7220 */ /* 0x080fe20000410000 */
[----:B------:R-:W-:Y:S01]  /*108d0*/  IMAD.U32 R65, R66, 0x10000, RZ ;  /* 0x0001000042417824 */ /* 0x000fe200078e00ff */
[----:B------:R-:W-:Y:S01]  /*108e0*/  LOP3.LUT R35, R114, 0xffff0000, RZ, 0xc0, !PT ;  /* 0xffff000072237812 */ /* 0x000fe200078ec0ff */
[----:B------:R-:W-:Y:S01]  /*108f0*/  FFMA.FTZ R113, R44, R113, -R45 ;  /* 0x000000712c717223 */ /* 0x000fe2000001082d */
[----:B------:R-:W-:-:S02]  /*10900*/  IMAD.U32 R47, R111, 0x10000, RZ ;  /* 0x000100006f2f7824 */ /* 0x000fc400078e00ff */
[----:B------:R-:W-:Y:S01]  /*10910*/  FMUL.FTZ R61, R64, R117 ;  /* 0x00000075403d7220 */ /* 0x000fe20000410000 */
[----:B------:R-:W-:Y:S01]  /*10920*/  IMAD.U32 R45, R34, 0x10000, RZ ;  /* 0x00010000222d7824 */ /* 0x000fe200078e00ff */
[----:B------:R-:W-:Y:S01]  /*10930*/  LOP3.LUT R66, R66, 0xffff0000, RZ, 0xc0, !PT ;  /* 0xffff000042427812 */ /* 0x000fe200078ec0ff */
[----:B------:R-:W-:Y:S01]  /*10940*/  FMUL.FTZ R109, R65, R47 ;  /* 0x0000002f416d7220 */ /* 0x000fe20000410000 */
[----:B------:R-:W-:Y:S01]  /*10950*/  LOP3.LUT R111, R111, 0xffff0000, RZ, 0xc0, !PT ;  /* 0xffff00006f6f7812 */ /* 0x000fe200078ec0ff */
[-C--:B------:R-:W-:Y:S01]  /*10960*/  FMUL.FTZ R64, R64, R35.reuse ;  /* 0x0000002340407220 */ /* 0x080fe20000410000 */
[----:B------:R-:W-:Y:S01]  /*10970*/  FFMA.FTZ R61, R60, R35, -R61 ;  /* 0x000000233c3d7223 */ /* 0x000fe2000001083d */
[-C--:B------:R-:W-:Y:S01]  /*10980*/  FMUL.FTZ R65, R65, R45.reuse ;  /* 0x0000002d41417220 */ /* 0x080fe20000410000 */
[----:B------:R-:W-:Y:S01]  /*10990*/  LOP3.LUT R119, R119, 0xffff0000, RZ, 0xc0, !PT ;  /* 0xffff000077777812 */ /* 0x000fe200078ec0ff */
[----:B------:R-:W-:Y:S01]  /*109a0*/  FFMA.FTZ R109, R46, R45, -R109 ;  /* 0x0000002d2e6d7223 */ /* 0x000fe2000001086d */
[----:B------:R-:W-:Y:S01]  /*109b0*/  LOP3.LUT R35, R34, 0xffff0000, RZ, 0xc0, !PT ;  /* 0xffff000022237812 */ /* 0x000fe200078ec0ff */
[----:B------:R-:W-:Y:S01]  /*109c0*/  FFMA.FTZ R46, R46, R47, R65 ;  /* 0x0000002f2e2e7223 */ /* 0x000fe20000010041 */
[----:B------:R-:W-:Y:S01]  /*109d0*/  LOP3.LUT R33, R33, 0xffff0000, RZ, 0xc0, !PT ;  /* 0xffff000021217812 */ /* 0x000fe200078ec0ff */
[----:B------:R-:W-:Y:S01]  /*109e0*/  FMUL.FTZ R45, R66, R111 ;  /* 0x0000006f422d7220 */ /* 0x000fe20000410000 */
[----:B------:R-:W-:Y:S01]  /*109f0*/  FFMA.FTZ R63, R44, R115, R63 ;  /* 0x000000732c3f7223 */ /* 0x000fe2000001003f */
        /* <DEDUP_REMOVED lines=14> */
[----:B------:R1:W-:Y:S01]  /*10ae0*/  STS.128 [R107+0xc400], R32 ;  /* 0x00c400206b007388 */ /* 0x0003e20000000c00 */
[----:B------:R-:W-:-:S02]  /*10af0*/  F2FP.BF16.F32.PACK_AB R46, R111, R46 ;  /* 0x0000002e6f2e723e */ /* 0x000fc400000010ff */
[----:B------:R-:W-:-:S05]  /*10b00*/  F2FP.BF16.F32.PACK_AB R47, R47, R110 ;  /* 0x0000006e2f2f723e */ /* 0x000fca00000010ff */
[----:B------:R1:W-:Y:S02]  /*10b10*/  STS.128 [R108+0xc400], R44 ;  /* 0x00c4002c6c007388 */ /* 0x0003e40000000c00 */
.L_x_1837:
[----:B------:R-:W-:Y:S05]  /*10b20*/  BSYNC B2 ;  /* 0x0000000000027941 */ /* 0x000fea0003800000 */
.L_x_1836:
[----:B------:R-:W-:Y:S04]  /*10b30*/  BSSY B2, `(.L_x_1838) ;  /* 0x0000068000027945 */ /* 0x000fe80003800000 */
[----:B------:R-:W-:Y:S05]  /*10b40*/  @P1 BRA `(.L_x_1839) ;  /* 0x0000000400981947 */ /* 0x000fea0003800000 */
[----:B-1----:R-:W-:Y:S02]  /*10b50*/  LEA.HI R32, R98, R191, RZ, 0x1d ;  /* 0x000000bf62207211 */ /* 0x002fe400078fe8ff */
[----:B------:R-:W-:Y:S02]  /*10b60*/  SHF.R.U64 R64, R28, 0x10, R29 ;  /* 0x000000101c407819 */ /* 0x000fe4000000121d */
[----:B------:R-:W-:Y:S01]  /*10b70*/  SHF.R.S32.HI R35, RZ, 0x1f, R32 ;  /* 0x0000001fff237819 */ /* 0x000fe20000011420 */
[----:B------:R-:W-:Y:S01]  /*10b80*/  IMAD.SHL.U32 R33, R32, 0x8, RZ ;  /* 0x0000000820217824 */ /* 0x000fe200078e00ff */
[----:B------:R-:W-:Y:S02]  /*10b90*/  SHF.R.U64 R62, R30, 0x10, R31 ;  /* 0x000000101e3e7819 */ /* 0x000fe4000000121f */
[----:B------:R-:W-:Y:S02]  /*10ba0*/  LEA.HI R35, R35, R32, RZ, 0x3 ;  /* 0x0000002023237211 */ /* 0x000fe400078f18ff */
[----:B------:R-:W-:-:S02]  /*10bb0*/  LOP3.LUT R32, R174, 0x38, R33, 0xf8, !PT ;  /* 0x00000038ae207812 */ /* 0x000fc400078ef821 */
[----:B------:R-:W-:Y:S01]  /*10bc0*/  SHF.R.U32.HI R29, RZ, 0x10, R29 ;  /* 0x00000010ff1d7819 */ /* 0x000fe2000001161d */
[----:B------:R-:W-:Y:S01]  /*10bd0*/  IMAD.SHL.U32 R35, R35, 0x400, RZ ;  /* 0x0000040023237824 */ /* 0x000fe200078e00ff */
[----:B------:R-:W-:Y:S02]  /*10be0*/  LOP3.LUT R32, R32, R175, RZ, 0x3c, !PT ;  /* 0x000000af20207212 */ /* 0x000fe400078e3cff */
[----:B------:R-:W-:Y:S02]  /*10bf0*/  SHF.R.U64 R30, R40, 0x10, R41 ;  /* 0x00000010281e7819 */ /* 0x000fe40000001229 */
[----:B------:R-:W-:Y:S02]  /*10c00*/  LOP3.LUT R35, R35, 0x7fffe000, RZ, 0xc0, !PT ;  /* 0x7fffe00023237812 */ /* 0x000fe400078ec0ff */
[----:B------:R-:W-:Y:S02]  /*10c10*/  SHF.R.U64 R28, R42, 0x10, R43 ;  /* 0x000000102a1c7819 */ /* 0x000fe4000000122b */
[----:B------:R-:W-:-:S02]  /*10c20*/  IADD3 R45, R32, R35, R176 ;  /* 0x00000023202d7210 */ /* 0x000fc40007ffe0b0 */
[----:B------:R-:W1:Y:S01]  /*10c30*/  LDS.128 R32, [R207] ;  /* 0x00000000cf207984 */ /* 0x000e620000000c00 */
[----:B------:R-:W-:Y:S02]  /*10c40*/  SHF.R.U32.HI R31, RZ, 0x10, R31 ;  /* 0x00000010ff1f7819 */ /* 0x000fe4000001161f */
[----:B------:R-:W-:Y:S01]  /*10c50*/  IMAD R60, R45, 0x2, R16 ;  /* 0x000000022d3c7824 */ /* 0x000fe200078e0210 */
[----:B------:R-:W-:Y:S02]  /*10c60*/  SHF.R.U32.HI R41, RZ, 0x10, R41 ;  /* 0x00000010ff297819 */ /* 0x000fe40000011629 */
[----:B------:R-:W-:Y:S02]  /*10c70*/  PRMT R104, R104, 0x5410, R29 ;  /* 0x0000541068687816 */ /* 0x000fe4000000001d */
[----:B------:R-:W2:Y:S01]  /*10c80*/  LDS.128 R44, [R60+0xc400] ;  /* 0x00c400003c2c7984 */ /* 0x000ea20000000c00 */
[----:B------:R-:W-:Y:S02]  /*10c90*/  PRMT R99, R99, 0x5410, R30 ;  /* 0x0000541063637816 */ /* 0x000fe4000000001e */
[----:B------:R-:W-:-:S02]  /*10ca0*/  PRMT R101, R101, 0x5410, R28 ;  /* 0x0000541065657816 */ /* 0x000fc4000000001c */
[----:B------:R-:W-:Y:S01]  /*10cb0*/  SHF.R.U32.HI R43, RZ, 0x10, R43 ;  /* 0x00000010ff2b7819 */ /* 0x000fe2000001162b */
[----:B------:R-:W-:Y:S01]  /*10cc0*/  IMAD.U32 R63, R99, 0x10000, RZ ;  /* 0x00010000633f7824 */ /* 0x000fe200078e00ff */
[----:B------:R-:W-:Y:S02]  /*10cd0*/  PRMT R106, R106, 0x5410, R31 ;  /* 0x000054106a6a7816 */ /* 0x000fe4000000001f */
[----:B------:R-:W-:Y:S02]  /*10ce0*/  PRMT R103, R103, 0x5410, R64 ;  /* 0x0000541067677816 */ /* 0x000fe40000000040 */
[----:B------:R-:W-:Y:S02]  /*10cf0*/  PRMT R100, R100, 0x5410, R41 ;  /* 0x0000541064647816 */ /* 0x000fe40000000029 */
[----:B------:R-:W-:Y:S02]  /*10d00*/  PRMT R102, R102, 0x5410, R43 ;  /* 0x0000541066667816 */ /* 0x000fe4000000002b */
[----:B------:R-:W-:Y:S01]  /*10d10*/  PRMT R105, R105, 0x5410, R62 ;  /* 0x0000541069697816 */ /* 0x000fe2000000003e */
[----:B------:R-:W-:-:S02]  /*10d20*/  IMAD.U32 R62, R103, 0x10000, RZ ;  /* 0x00010000673e7824 */ /* 0x000fc400078e00ff */
[C---:B-1----:R-:W-:Y:S01]  /*10d30*/  IMAD.U32 R28, R32.reuse, 0x10000, RZ ;  /* 0x00010000201c7824 */ /* 0x042fe200078e00ff */
[----:B------:R-:W-:Y:S01]  /*10d40*/  LOP3.LUT R29, R32, 0xffff0000, RZ, 0xc0, !PT ;  /* 0xffff0000201d7812 */ /* 0x000fe200078ec0ff */
[C---:B------:R-:W-:Y:S01]  /*10d50*/  IMAD.U32 R30, R33.reuse, 0x10000, RZ ;  /* 0x00010000211e7824 */ /* 0x040fe200078e00ff */
[----:B------:R-:W-:Y:S01]  /*10d60*/  LOP3.LUT R32, R33, 0xffff0000, RZ, 0xc0, !PT ;  /* 0xffff000021207812 */ /* 0x000fe200078ec0ff */
[C---:B------:R-:W-:Y:S01]  /*10d70*/  IMAD.U32 R31, R34.reuse, 0x10000, RZ ;  /* 0x00010000221f7824 */ /* 0x040fe200078e00ff */
[----:B------:R-:W-:Y:S01]  /*10d80*/  LOP3.LUT R33, R34, 0xffff0000, RZ, 0xc0, !PT ;  /* 0xffff000022217812 */ /* 0x000fe200078ec0ff */
[C---:B------:R-:W-:Y:S01]  /*10d90*/  IMAD.U32 R40, R35.reuse, 0x10000, RZ ;  /* 0x0001000023287824 */ /* 0x040fe200078e00ff */
[----:B------:R-:W-:Y:S01]  /*10da0*/  LOP3.LUT R34, R35, 0xffff0000, RZ, 0xc0, !PT ;  /* 0xffff000023227812 */ /* 0x000fe200078ec0ff */
[C---:B--2---:R-:W-:Y:S01]  /*10db0*/  IMAD.U32 R35, R44.reuse, 0x10000, RZ ;  /* 0x000100002c237824 */ /* 0x044fe200078e00ff */
[----:B------:R-:W-:Y:S01]  /*10dc0*/  LOP3.LUT R41, R44, 0xffff0000, RZ, 0xc0, !PT ;  /* 0xffff00002c297812 */ /* 0x000fe200078ec0ff */
[C---:B------:R-:W-:Y:S01]  /*10dd0*/  IMAD.U32 R42, R45.reuse, 0x10000, RZ ;  /* 0x000100002d2a7824 */ /* 0x040fe200078e00ff */
[----:B------:R-:W-:Y:S01]  /*10de0*/  LOP3.LUT R44, R45, 0xffff0000, RZ, 0xc0, !PT ;  /* 0xffff00002d2c7812 */ /* 0x000fe200078ec0ff */
[C---:B------:R-:W-:Y:S01]  /*10df0*/  IMAD.U32 R43, R46.reuse, 0x10000, RZ ;  /* 0x000100002e2b7824 */ /* 0x040fe200078e00ff */
[----:B------:R-:W-:Y:S01]  /*10e00*/  LOP3.LUT R45, R46, 0xffff0000, RZ, 0xc0, !PT ;  /* 0xffff00002e2d7812 */ /* 0x000fe200078ec0ff */
[C---:B0-----:R-:W-:Y:S01]  /*10e10*/  IMAD.U32 R61, R47.reuse, 0x10000, RZ ;  /* 0x000100002f3d7824 */ /* 0x041fe200078e00ff */
[----:B------:R-:W-:Y:S01]  /*10e20*/  LOP3.LUT R46, R47, 0xffff0000, RZ, 0xc0, !PT ;  /* 0xffff00002f2e7812 */ /* 0x000fe200078ec0ff */
[----:B------:R-:W-:Y:S01]  /*10e30*/  FMUL.FTZ R65, R35, R63 ;  /* 0x0000003f23417220 */ /* 0x000fe20000410000 */
[----:B------:R-:W-:-:S02]  /*10e40*/  IMAD.U32 R47, R100, 0x10000, RZ ;  /* 0x00010000642f7824 */ /* 0x000fc400078e00ff */
[-C--:B------:R-:W-:Y:S01]  /*10e50*/  FMUL.FTZ R67, R35, R62.reuse ;  /* 0x0000003e23437220 */ /* 0x080fe20000410000 */
[----:B------:R-:W-:Y:S02]  /*10e60*/  IMAD.U32 R35, R104, 0x10000, RZ ;  /* 0x0001000068237824 */ /* 0x000fe400078e00ff */
[----:B------:R-:W-:Y:S01]  /*10e70*/  FFMA.FTZ R65, R28, R62, -R65 ;  /* 0x0000003e1c417223 */ /* 0x000fe20000010841 */
[----:B------:R-:W-:Y:S01]  /*10e80*/  FMUL.FTZ R107, R42, R47 ;  /* 0x0000002f2a6b7220 */ /* 0x000fe20000410000 */
[----:B------:R-:W-:Y:S02]  /*10e90*/  IMAD.U32 R62, R102, 0x10000, RZ ;  /* 0x00010000663e7824 */ /* 0x000fe400078e00ff */
[----:B------:R-:W-:Y:S01]  /*10ea0*/  FFMA.FTZ R67, R28, R63, R67 ;  /* 0x0000003f1c437223 */ /* 0x000fe20000010043 */
[----:B------:R-:W-:Y:S02]  /*10eb0*/  IMAD.U32 R28, R106, 0x10000, RZ ;  /* 0x000100006a1c7824 */ /* 0x000fe400078e00ff */
[-C--:B------:R-:W-:Y:S01]  /*10ec0*/  FMUL.FTZ R63, R42, R35.reuse ;  /* 0x000000232a3f7220 */ /* 0x080fe20000410000 */
[C---:B------:R-:W-:Y:S01]  /*10ed0*/  FFMA.FTZ R107, R30.reuse, R35, -R107 ;  /* 0x000000231e6b7223 */ /* 0x040fe2000001086b */
[----:B------:R-:W-:Y:S01]  /*10ee0*/  FMUL.FTZ R35, R61, R62 ;  /* 0x0000003e3d237220 */ /* 0x000fe20000410000 */
[----:B------:R-:W-:Y:S01]  /*10ef0*/  LOP3.LUT R42, R99, 0xffff0000, RZ, 0xc0, !PT ;  /* 0xffff0000632a7812 */ /* 0x000fe200078ec0ff */
[-C--:B------:R-:W-:Y:S01]  /*10f00*/  FMUL.FTZ R99, R61, R28.reuse ;  /* 0x0000001c3d637220 */ /* 0x080fe20000410000 */
[----:B------:R-:W-:Y:S01]  /*10f10*/  FFMA.FTZ R63, R30, R47, R63 ;  /* 0x0000002f1e3f7223 */ /* 0x000fe2000001003f */
[----:B------:R-:W-:Y:S01]  /*10f20*/  FFMA.FTZ R61, R40, R28, -R35 ;  /* 0x0000001c283d7223 */ /* 0x000fe20000010823 */
[----:B------:R-:W-:Y:S01]  /*10f30*/  LOP3.LUT R28, R103, 0xffff0000, RZ, 0xc0, !PT ;  /* 0xffff0000671c7812 */ /* 0x000fe200078ec0ff */
[----:B------:R-:W-:Y:S01]  /*10f40*/  FMUL.FTZ R30, R41, R42 ;  /* 0x0000002a291e7220 */ /* 0x000fe20000410000 */
[----:B------:R-:W-:Y:S01]  /*10f50*/  LOP3.LUT R47, R100, 0xffff0000, RZ, 0xc0, !PT ;  /* 0xffff0000642f7812 */ /* 0x000fe200078ec0ff */
[----:B------:R-:W-:Y:S01]  /*10f60*/  FFMA.FTZ R99, R40, R62, R99 ;  /* 0x0000003e28637223 */ /* 0x000fe20000010063 */
[----:B------:R-:W-:Y:S01]  /*10f70*/  LOP3.LUT R35, R104, 0xffff0000, RZ, 0xc0, !PT ;  /* 0xffff000068237812 */ /* 0x000fe200078ec0ff */
[-C--:B------:R-:W-:Y:S01]  /*10f80*/  FFMA.FTZ R40, R29, R28.reuse, -R30 ;  /* 0x0000001c1d287223 */ /* 0x080fe2000001081e */
[----:B------:R-:W-:Y:S01]  /*10f90*/  FMUL.FTZ R62, R41, R28 ;  /* 0x0000001c293e7220 */ /* 0x000fe20000410000 */
[----:B------:R-:W-:-:S02]  /*10fa0*/  IMAD.U32 R30, R101, 0x10000, RZ ;  /* 0x00010000651e7824 */ /* 0x000fc400078e00ff */
[C---:B------:R-:W-:Y:S01]  /*10fb0*/  FMUL.FTZ R41, R44.reuse, R47 ;  /* 0x0000002f2c297220 */ /* 0x040fe20000410000 */
[-C--:B------:R-:W-:Y:S01]  /*10fc0*/  FMUL.FTZ R44, R44, R35.reuse ;  /* 0x000000232c2c7220 */ /* 0x080fe20000410000 */
[----:B------:R-:W-:Y:S02]  /*10fd0*/  IMAD.U32 R28, R105, 0x10000, RZ ;  /* 0x00010000691c7824 */ /* 0x000fe400078e00ff */
[----:B------:R-:W-:Y:S01]  /*10fe0*/  FMUL.FTZ R64, R43, R30 ;  /* 0x0000001e2b407220 */ /* 0x000fe20000410000 */
[----:B------:R-:W-:Y:S01]  /*10ff0*/  FFMA.FTZ R62, R29, R42, R62 ;  /* 0x0000002a1d3e7223 */ /* 0x000fe2000001003e */
[C---:B------:R-:W-:Y:S01]  /*11000*/  FFMA.FTZ R42, R32.reuse, R35, -R41 ;  /* 0x00000023202a7223 */ /* 0x040fe20000010829 */
[----:B------:R-:W-:Y:S01]  /*11010*/  FFMA.FTZ R44, R32, R47, R44 ;  /* 0x0000002f202c7223 */ /* 0x000fe2000001002c */
[-C--:B------:R-:W-:Y:S01]  /*11020*/  FMUL.FTZ R66, R43, R28.reuse ;  /* 0x0000001c2b427220 */ /* 0x080fe20000410000 */
[----:B------:R-:W-:Y:S01]  /*11030*/  LOP3.LUT R32, R101, 0xffff0000, RZ, 0xc0, !PT ;  /* 0xffff000065207812 */ /* 0x000fe200078ec0ff */
[C---:B------:R-:W-:Y:S01]  /*11040*/  FFMA.FTZ R64, R31.reuse, R28, -R64 ;  /* 0x0000001c1f407223 */ /* 0x040fe20000010840 */
[----:B------:R-:W-:Y:S01]  /*11050*/  LOP3.LUT R35, R102, 0xffff0000, RZ, 0xc0, !PT ;  /* 0xffff000066237812 */ /* 0x000fe200078ec0ff */
[----:B------:R-:W-:Y:S01]  /*11060*/  FFMA.FTZ R66, R31, R30, R66 ;  /* 0x0000001e1f427223 */ /* 0x000fe20000010042 */
[----:B------:R-:W-:Y:S01]  /*11070*/  LOP3.LUT R28, R105, 0xffff0000, RZ, 0xc0, !PT ;  /* 0xffff0000691c7812 */ /* 0x000fe200078ec0ff */
[----:B------:R-:W-:Y:S01]  /*11080*/  FMUL.FTZ R30, R45, R32 ;  /* 0x000000202d1e7220 */ /* 0x000fe20000410000 */
[----:B------:R-:W-:Y:S01]  /*11090*/  LOP3.LUT R29, R106, 0xffff0000, RZ, 0xc0, !PT ;  /* 0xffff00006a1d7812 */ /* 0x000fe200078ec0ff */
[----:B------:R-:W-:-:S02]  /*110a0*/  FMUL.FTZ R41, R46, R35 ;  /* 0x000000232e297220 */ /* 0x000fc40000410000 */
[-C--:B------:R-:W-:Y:S01]  /*110b0*/  FMUL.FTZ R45, R45, R28.reuse ;  /* 0x0000001c2d2d7220 */ /* 0x080fe20000410000 */
[C---:B------:R-:W-:Y:S01]  /*110c0*/  FFMA.FTZ R31, R33.reuse, R28, -R30 ;  /* 0x0000001c211f7223 */ /* 0x040fe2000001081e */
[-C--:B------:R-:W-:Y:S01]  /*110d0*/  FMUL.FTZ R100, R46, R29.reuse ;  /* 0x0000001d2e647220 */ /* 0x080fe20000410000 */
[----:B------:R-:W-:Y:S01]  /*110e0*/  FFMA.FTZ R46, R34, R29, -R41 ;  /* 0x0000001d222e7223 */ /* 0x000fe20000010829 */
[----:B------:R-:W-:Y:S01]  /*110f0*/  FFMA.FTZ R45, R33, R32, R45 ;  /* 0x00000020212d7223 */ /* 0x000fe2000001002d */
[----:B------:R-:W-:Y:S01]  /*11100*/  F2FP.BF16.F32.PACK_AB R28, R40, R65 ;  /* 0x00000041281c723e */ /* 0x000fe200000010ff */
[----:B------:R-:W-:Y:S01]  /*11110*/  FFMA.FTZ R100, R34, R35, R100 ;  /* 0x0000002322647223 */ /* 0x000fe20000010064 */
        /* <DEDUP_REMOVED lines=9> */
.L_x_1839:
[----:B------:R-:W-:Y:S05]  /*111b0*/  BSYNC B2 ;  /* 0x0000000000027941 */ /* 0x000fea0003800000 */
.L_x_1838:
[----:B------:R-:W-:Y:S05]  /*111c0*/  @P2 BRA `(.L_x_1835) ;  /* 0x0000000400982947 */ /* 0x000fea0003800000 */
[----:B------:R-:W-:Y:S02]  /*111d0*/  LEA.HI R98, R98, R192, RZ, 0x1d ;  /* 0x000000c062627211 */ /* 0x000fe400078fe8ff */
[----:B------:R-:W-:Y:S02]  /*111e0*/  SHF.R.U64 R43, R24, 0x10, R25 ;  /* 0x00000010182b7819 */ /* 0x000fe40000001219 */
[----:B--2---:R-:W-:Y:S01]  /*111f0*/  SHF.R.S32.HI R31, RZ, 0x1f, R98 ;  /* 0x0000001fff1f7819 */ /* 0x004fe20000011462 */
[----:B------:R-:W-:Y:S01]  /*11200*/  IMAD.SHL.U32 R29, R98, 0x8, RZ ;  /* 0x00000008621d7824 */ /* 0x000fe200078e00ff */
[----:B------:R-:W-:Y:S02]  /*11210*/  SHF.R.U64 R41, R26, 0x10, R27 ;  /* 0x000000101a297819 */ /* 0x000fe4000000121b */
[----:B------:R-:W-:Y:S02]  /*11220*/  LEA.HI R31, R31, R98, RZ, 0x3 ;  /* 0x000000621f1f7211 */ /* 0x000fe400078f18ff */
[----:B------:R-:W-:-:S02]  /*11230*/  LOP3.LUT R28, R174, 0x38, R29, 0xf8, !PT ;  /* 0x00000038ae1c7812 */ /* 0x000fc400078ef81d */
[----:B------:R-:W-:Y:S01]  /*11240*/  SHF.R.U32.HI R24, RZ, 0x10, R25 ;  /* 0x00000010ff187819 */ /* 0x000fe20000011619 */
[----:B------:R-:W-:Y:S01]  /*11250*/  IMAD.SHL.U32 R31, R31, 0x400, RZ ;  /* 0x000004001f1f7824 */ /* 0x000fe200078e00ff */
[----:B------:R-:W-:Y:S02]  /*11260*/  LOP3.LUT R28, R28, R175, RZ, 0x3c, !PT ;  /* 0x000000af1c1c7212 */ /* 0x000fe400078e3cff */
[----:B------:R-:W-:Y:S02]  /*11270*/  SHF.R.U32.HI R26, RZ, 0x10, R27 ;  /* 0x00000010ff1a7819 */ /* 0x000fe4000001161b */
[----:B------:R-:W-:Y:S02]  /*11280*/  LOP3.LUT R31, R31, 0x7fffe000, RZ, 0xc0, !PT ;  /* 0x7fffe0001f1f7812 */ /* 0x000fe400078ec0ff */
[----:B------:R-:W-:Y:S02]  /*11290*/  SHF.R.U64 R27, R36, 0x10, R37 ;  /* 0x00000010241b7819 */ /* 0x000fe40000001225 */
[----:B-1----:R-:W-:-:S02]  /*112a0*/  IADD3 R33, R28, R31, R176 ;  /* 0x0000001f1c217210 */ /* 0x002fc40007ffe0b0 */
[----:B------:R-:W1:Y:S01]  /*112b0*/  LDS.128 R28, [R205] ;  /* 0x00000000cd1c7984 */ /* 0x000e620000000c00 */
[----:B------:R-:W-:Y:S02]  /*112c0*/  SHF.R.U64 R25, R38, 0x10, R39 ;  /* 0x0000001026197819 */ /* 0x000fe40000001227 */
[----:B------:R-:W-:Y:S01]  /*112d0*/  IMAD R40, R33, 0x2, R16 ;  /* 0x0000000221287824 */ /* 0x000fe200078e0210 */
[----:B------:R-:W-:Y:S02]  /*112e0*/  SHF.R.U32.HI R36, RZ, 0x10, R37 ;  /* 0x00000010ff247819 */ /* 0x000fe40000011625 */
[----:B------:R-:W-:Y:S02]  /*112f0*/  PRMT R87, R87, 0x5410, R24 ;  /* 0x0000541057577816 */ /* 0x000fe40000000018 */
[----:B------:R-:W2:Y:S01]  /*11300*/  LDS.128 R32, [R40+0xc400] ;  /* 0x00c4000028207984 */ /* 0x000ea20000000c00 */
[----:B------:R-:W-:Y:S02]  /*11310*/  PRMT R82, R82, 0x5410, R27 ;  /* 0x0000541052527816 */ /* 0x000fe4000000001b */
[----:B------:R-:W-:-:S02]  /*11320*/  PRMT R84, R84, 0x5410, R25 ;  /* 0x0000541054547816 */ /* 0x000fc40000000019 */
[----:B------:R-:W-:Y:S01]  /*11330*/  PRMT R89, R89, 0x5410, R26 ;  /* 0x0000541059597816 */ /* 0x000fe2000000001a */
[----:B------:R-:W-:Y:S01]  /*11340*/  IMAD.U32 R42, R82, 0x10000, RZ ;  /* 0x00010000522a7824 */ /* 0x000fe200078e00ff */
[----:B------:R-:W-:Y:S02]  /*11350*/  PRMT R86, R86, 0x5410, R43 ;  /* 0x0000541056567816 */ /* 0x000fe4000000002b */
[----:B------:R-:W-:Y:S02]  /*11360*/  PRMT R83, R83, 0x5410, R36 ;  /* 0x0000541053537816 */ /* 0x000fe40000000024 */
[----:B------:R-:W-:Y:S02]  /*11370*/  SHF.R.U32.HI R38, RZ, 0x10, R39 ;  /* 0x00000010ff267819 */ /* 0x000fe40000011627 */
[----:B------:R-:W-:Y:S01]  /*11380*/  PRMT R88, R88, 0x5410, R41 ;  /* 0x0000541058587816 */ /* 0x000fe20000000029 */
[----:B------:R-:W-:Y:S01]  /*11390*/  IMAD.U32 R41, R86, 0x10000, RZ ;  /* 0x0001000056297824 */ /* 0x000fe200078e00ff */
[----:B------:R-:W-:Y:S01]  /*113a0*/  PRMT R85, R85, 0x5410, R38 ;  /* 0x0000541055557816 */ /* 0x000fe20000000026 */
[----:B------:R-:W-:Y:S01]  /*113b0*/  IMAD.U32 R43, R83, 0x10000, RZ ;  /* 0x00010000532b7824 */ /* 0x000fe200078e00ff */
[----:B------:R-:W-:-:S02]  /*113c0*/  LOP3.LUT R82, R82, 0xffff0000, RZ, 0xc0, !PT ;  /* 0xffff000052527812 */ /* 0x000fc400078ec0ff */
[----:B------:R-:W-:Y:S02]  /*113d0*/  LOP3.LUT R86, R86, 0xffff0000, RZ, 0xc0, !PT ;  /* 0xffff000056567812 */ /* 0x000fe400078ec0ff */
[----:B------:R-:W-:Y:S01]  /*113e0*/  LOP3.LUT R83, R83, 0xffff0000, RZ, 0xc0, !PT ;  /* 0xffff000053537812 */ /* 0x000fe200078ec0ff */
        /* <DEDUP_REMOVED lines=12> */
[C---:B------:R-:W-:Y:S01]  /*114b0*/  FMUL.FTZ R45, R31.reuse, R42 ;  /* 0x0000002a1f2d7220 */ /* 0x040fe20000410000 */
[----:B------:R-:W-:Y:S01]  /*114c0*/  FMUL.FTZ R47, R31, R41 ;  /* 0x000000291f2f7220 */ /* 0x000fe20000410000 */
[----:B------:R-:W-:-:S02]  /*114d0*/  IMAD.U32 R31, R87, 0x10000, RZ ;  /* 0x00010000571f7824 */ /* 0x000fc400078e00ff */
[----:B0-----:R-:W-:Y:S01]  /*114e0*/  FMUL.FTZ R61, R37, R43 ;  /* 0x0000002b253d7220 */ /* 0x001fe20000410000 */
[C---:B------:R-:W-:Y:S01]  /*114f0*/  FFMA.FTZ R45, R24.reuse, R41, -R45 ;  /* 0x00000029182d7223 */ /* 0x040fe2000001082d */
[----:B------:R-:W-:Y:S02]  /*11500*/  IMAD.U32 R39, R35, 0x10000, RZ ;  /* 0x0001000023277824 */ /* 0x000fe400078e00ff */
[----:B------:R-:W-:Y:S01]  /*11510*/  FFMA.FTZ R47, R24, R42, R47 ;  /* 0x0000002a182f7223 */ /* 0x000fe2000001002f */
[----:B------:R-:W-:Y:S02]  /*11520*/  IMAD.U32 R41, R85, 0x10000, RZ ;  /* 0x0001000055297824 */ /* 0x000fe400078e00ff */
[-C--:B------:R-:W-:Y:S01]  /*11530*/  FMUL.FTZ R37, R37, R31.reuse ;  /* 0x0000001f25257220 */ /* 0x080fe20000410000 */
[----:B------:R-:W-:Y:S02]  /*11540*/  IMAD.U32 R24, R89, 0x10000, RZ ;  /* 0x0001000059187824 */ /* 0x000fe400078e00ff */
[C---:B------:R-:W-:Y:S01]  /*11550*/  FFMA.FTZ R61, R26.reuse, R31, -R61 ;  /* 0x0000001f1a3d7223 */ /* 0x040fe2000001083d */
[C---:B------:R-:W-:Y:S01]  /*11560*/  FMUL.FTZ R31, R39.reuse, R41 ;  /* 0x00000029271f7220 */ /* 0x040fe20000410000 */
[----:B------:R-:W-:Y:S01]  /*11570*/  FFMA.FTZ R37, R26, R43, R37 ;  /* 0x0000002b1a257223 */ /* 0x000fe20000010025 */
[----:B------:R-:W-:Y:S01]  /*11580*/  FMUL.FTZ R42, R39, R24 ;  /* 0x00000018272a7220 */ /* 0x000fe20000410000 */
[----:B------:R-:W-:-:S02]  /*11590*/  IMAD.U32 R38, R34, 0x10000, RZ ;  /* 0x0001000022267824 */ /* 0x000fc400078e00ff */
[----:B------:R-:W-:Y:S01]  /*115a0*/  FFMA.FTZ R39, R36, R24, -R31 ;  /* 0x0000001824277223 */ /* 0x000fe2000001081f */
[C---:B------:R-:W-:Y:S01]  /*115b0*/  FMUL.FTZ R24, R32.reuse, R82 ;  /* 0x0000005220187220 */ /* 0x040fe20000410000 */
[-C--:B------:R-:W-:Y:S01]  /*115c0*/  FMUL.FTZ R32, R32, R86.reuse ;  /* 0x0000005620207220 */ /* 0x080fe20000410000 */
[----:B------:R-:W-:Y:S01]  /*115d0*/  IMAD.U32 R26, R84, 0x10000, RZ ;  /* 0x00010000541a7824 */ /* 0x000fe200078e00ff */
[----:B------:R-:W-:Y:S01]  /*115e0*/  LOP3.LUT R34, R34, 0xffff0000, RZ, 0xc0, !PT ;  /* 0xffff000022227812 */ /* 0x000fe200078ec0ff */
[----:B------:R-:W-:Y:S01]  /*115f0*/  FFMA.FTZ R86, R25, R86, -R24 ;  /* 0x0000005619567223 */ /* 0x000fe20000010818 */
[----:B------:R-:W-:Y:S01]  /*11600*/  IMAD.U32 R24, R88, 0x10000, RZ ;  /* 0x0001000058187824 */ /* 0x000fe200078e00ff */
[----:B------:R-:W-:Y:S01]  /*11610*/  LOP3.LUT R87, R87, 0xffff0000, RZ, 0xc0, !PT ;  /* 0xffff000057577812 */ /* 0x000fe200078ec0ff */
[----:B------:R-:W-:Y:S01]  /*11620*/  FMUL.FTZ R44, R38, R26 ;  /* 0x0000001a262c7220 */ /* 0x000fe20000410000 */
[----:B------:R-:W-:Y:S01]  /*11630*/  LOP3.LUT R84, R84, 0xffff0000, RZ, 0xc0, !PT ;  /* 0xffff000054547812 */ /* 0x000fe200078ec0ff */
[-C--:B------:R-:W-:Y:S01]  /*11640*/  FMUL.FTZ R38, R38, R24.reuse ;  /* 0x0000001826267220 */ /* 0x080fe20000410000 */
[----:B------:R-:W-:Y:S01]  /*11650*/  LOP3.LUT R35, R35, 0xffff0000, RZ, 0xc0, !PT ;  /* 0xffff000023237812 */ /* 0x000fe200078ec0ff */
[----:B------:R-:W-:Y:S01]  /*11660*/  FFMA.FTZ R41, R36, R41, R42 ;  /* 0x0000002924297223 */ /* 0x000fe2000001002a */
[----:B------:R-:W-:Y:S01]  /*11670*/  LOP3.LUT R88, R88, 0xffff0000, RZ, 0xc0, !PT ;  /* 0xffff000058587812 */ /* 0x000fe200078ec0ff */
[----:B------:R-:W-:Y:S01]  /*11680*/  FFMA.FTZ R44, R27, R24, -R44 ;  /* 0x000000181b2c7223 */ /* 0x000fe2000001082c */
[----:B------:R-:W-:Y:S01]  /*11690*/  LOP3.LUT R85, R85, 0xffff0000, RZ, 0xc0, !PT ;  /* 0xffff000055557812 */ /* 0x000fe200078ec0ff */
[----:B------:R-:W-:Y:S01]  /*116a0*/  FMUL.FTZ R31, R33, R83 ;  /* 0x00000053211f7220 */ /* 0x000fe20000410000 */
[----:B------:R-:W-:Y:S01]  /*116b0*/  LOP3.LUT R89, R89, 0xffff0000, RZ, 0xc0, !PT ;  /* 0xffff000059597812 */ /* 0x000fe200078ec0ff */
[----:B------:R-:W-:Y:S01]  /*116c0*/  FMUL.FTZ R42, R33, R87 ;  /* 0x00000057212a7220 */ /* 0x000fe20000410000 */
[----:B------:R-:W-:Y:S01]  /*116d0*/  FFMA.FTZ R32, R25, R82, R32 ;  /* 0x0000005219207223 */ /* 0x000fe20000010020 */
[C---:B------:R-:W-:Y:S01]  /*116e0*/  FMUL.FTZ R24, R34.reuse, R84 ;  /* 0x0000005422187220 */ /* 0x040fe20000410000 */
[----:B------:R-:W-:Y:S01]  /*116f0*/  FFMA.FTZ R38, R27, R26, R38 ;  /* 0x0000001a1b267223 */ /* 0x000fe20000010026 */
[-C--:B------:R-:W-:Y:S01]  /*11700*/  FMUL.FTZ R25, R34, R88.reuse ;  /* 0x0000005822197220 */ /* 0x080fe20000410000 */
[C---:B------:R-:W-:Y:S01]  /*11710*/  FMUL.FTZ R33, R35.reuse, R85 ;  /* 0x0000005523217220 */ /* 0x040fe20000410000 */
[----:B------:R-:W-:Y:S01]  /*11720*/  FMUL.FTZ R26, R35, R89 ;  /* 0x00000059231a7220 */ /* 0x000fe20000410000 */
[----:B------:R-:W-:Y:S01]  /*11730*/  FFMA.FTZ R36, R28, R87, -R31 ;  /* 0x000000571c247223 */ /* 0x000fe2000001081f */
[C---:B------:R-:W-:Y:S01]  /*11740*/  FFMA.FTZ R27, R29.reuse, R88, -R24 ;  /* 0x000000581d1b7223 */ /* 0x040fe20000010818 */
[----:B------:R-:W-:Y:S01]  /*11750*/  FFMA.FTZ R31, R29, R84, R25 ;  /* 0x000000541d1f7223 */ /* 0x000fe20000010019 */
        /* <DEDUP_REMOVED lines=8> */
[----:B------:R-:W-:Y:S02]  /*117e0*/  F2FP.BF16.F32.PACK_AB R28, R32, R47 ;  /* 0x0000002f201c723e */ /* 0x000fe400000010ff */
[----:B------:R-:W-:Y:S01]  /*117f0*/  F2FP.BF16.F32.PACK_AB R29, R42, R37 ;  /* 0x000000252a1d723e */ /* 0x000fe200000010ff */
[----:B------:R3:W-:Y:S01]  /*11800*/  STS.128 [R205], R24 ;  /* 0x00000018cd007388 */ /* 0x0007e20000000c00 */
[----:B------:R-:W-:-:S05]  /*11810*/  F2FP.BF16.F32.PACK_AB R31, R46, R41 ;  /* 0x000000292e1f723e */ /* 0x000fca00000010ff */
[----:B------:R3:W-:Y:S02]  /*11820*/  STS.128 [R40+0xc400], R28 ;  /* 0x00c4001c28007388 */ /* 0x0007e40000000c00 */
.L_x_1835:
[----:B------:R-:W-:Y:S05]  /*11830*/  BSYNC B1 ;  /* 0x0000000000017941 */ /* 0x000fea0003800000 */
.L_x_1834:
[----:B------:R-:W-:-:S13]  /*11840*/  ISETP.GE.AND P0, PT, R188, R81, PT ;  /* 0x00000051bc00720c */ /* 0x000fda0003f06270 */
[----:B------:R-:W-:Y:S05]  /*11850*/  @P0 BRA `(.L_x_1815) ;  /* 0x0000001000f40947 */ /* 0x000fea0003800000 */
[----:B-12---:R-:W1:Y:S01]  /*11860*/  LDC R32, c[0x0][0x3f4] ;  /* 0x0000fd00ff207b82 */ /* 0x006e620000000800 */
[----:B------:R-:W-:Y:S01]  /*11870*/  BSSY B1, `(.L_x_1840) ;  /* 0x000006b000017945 */ /* 0x000fe20003800000 */
[-C--:B-1----:R-:W-:Y:S02]  /*11880*/  ISETP.GE.AND P0, PT, R18, R32.reuse, PT ;  /* 0x000000201200720c */ /* 0x082fe40003f06270 */
[-C--:B------:R-:W-:Y:S02]  /*11890*/  ISETP.GE.AND P1, PT, R165, R32.reuse, PT ;  /* 0x00000020a500720c */ /* 0x080fe40003f26270 */
[----:B------:R-:W-:-:S09]  /*118a0*/  ISETP.GE.AND P2, PT, R166, R32, PT ;  /* 0x00000020a600720c */ /* 0x000fd20003f46270 */
[----:B------:R-:W-:Y:S05]  /*118b0*/  @P0 BRA `(.L_x_1841) ;  /* 0x0000000400980947 */ /* 0x000fea0003800000 */
[----:B---3--:R-:W-:Y:S02]  /*118c0*/  LEA.HI R24, R32, R189, RZ, 0x1d ;  /* 0x000000bd20187211 */ /* 0x008fe400078fe8ff */
[--C-:B------:R-:W-:Y:S02]  /*118d0*/  SHF.R.U64 R35, R4, 0x10, R5.reuse ;  /* 0x0000001004237819 */ /* 0x100fe40000001205 */
[----:B------:R-:W-:Y:S01]  /*118e0*/  SHF.R.S32.HI R25, RZ, 0x1f, R24 ;  /* 0x0000001fff197819 */ /* 0x000fe20000011418 */
[----:B------:R-:W-:Y:S01]  /*118f0*/  IMAD.SHL.U32 R26, R24, 0x8, RZ ;  /* 0x00000008181a7824 */ /* 0x000fe200078e00ff */
[----:B------:R-:W-:Y:S02]  /*11900*/  SHF.R.U32.HI R4, RZ, 0x10, R5 ;  /* 0x00000010ff047819 */ /* 0x000fe40000011605 */
[----:B------:R-:W-:Y:S02]  /*11910*/  LEA.HI R24, R25, R24, RZ, 0x3 ;  /* 0x0000001819187211 */ /* 0x000fe400078f18ff */
[----:B------:R-:W-:-:S02]  /*11920*/  LOP3.LUT R25, R173, 0x38, R26, 0xf8, !PT ;  /* 0x00000038ad197812 */ /* 0x000fc400078ef81a */
[--C-:B------:R-:W-:Y:S01]  /*11930*/  SHF.R.U64 R5, R6, 0x10, R7.reuse ;  /* 0x0000001006057819 */ /* 0x100fe20000001207 */
[----:B------:R-:W-:Y:S01]  /*11940*/  IMAD.SHL.U32 R24, R24, 0x400, RZ ;  /* 0x0000040018187824 */ /* 0x000fe200078e00ff */
[----:B------:R-:W-:Y:S02]  /*11950*/  LOP3.LUT R25, R25, R222, RZ, 0x3c, !PT ;  /* 0x000000de19197212 */ /* 0x000fe400078e3cff */
[----:B------:R-:W-:Y:S02]  /*11960*/  SHF.R.U32.HI R6, RZ, 0x10, R7 ;  /* 0x00000010ff067819 */ /* 0x000fe40000011607 */
[----:B------:R-:W-:Y:S02]  /*11970*/  LOP3.LUT R24, R24, 0x7fffe000, RZ, 0xc0, !PT ;  /* 0x7fffe00018187812 */ /* 0x000fe400078ec0ff */
[----:B------:R-:W-:Y:S02]  /*11980*/  SHF.R.U64 R39, R48, 0x10, R49 ;  /* 0x0000001030277819 */ /* 0x000fe40000001231 */
[----:B------:R-:W-:-:S02]  /*11990*/  IADD3 R29, R25, R24, R178 ;  /* 0x00000018191d7210 */ /* 0x000fc40007ffe0b2 */
[----:B------:R-:W1:Y:S01]  /*119a0*/  LDS.128 R24, [R206] ;  /* 0x00000000ce187984 */ /* 0x000e620000000c00 */
[----:B------:R-:W-:Y:S02]  /*119b0*/  PRMT R90, R90, 0x5410, R35 ;  /* 0x000054105a5a7816 */ /* 0x000fe40000000023 */
[----:B------:R-:W-:Y:S01]  /*119c0*/  IMAD R33, R29, 0x2, R16 ;  /* 0x000000021d217824 */ /* 0x000fe200078e0210 */
[----:B------:R-:W-:Y:S02]  /*119d0*/  PRMT R91, R91, 0x5410, R4 ;  /* 0x000054105b5b7816 */ /* 0x000fe40000000004 */
[----:B------:R-:W-:Y:S02]  /*119e0*/  PRMT R92, R92, 0x5410, R5 ;  /* 0x000054105c5c7816 */ /* 0x000fe40000000005 */
[----:B------:R-:W2:Y:S01]  /*119f0*/  LDS.128 R28, [R33+0xc400] ;  /* 0x00c40000211c7984 */ /* 0x000ea20000000c00 */
[----:B------:R-:W-:Y:S01]  /*11a00*/  PRMT R93, R93, 0x5410, R6 ;  /* 0x000054105d5d7816 */ /* 0x000fe20000000006 */
[----:B------:R-:W-:Y:S01]  /*11a10*/  IMAD.U32 R40, R91, 0x10000, RZ ;  /* 0x000100005b287824 */ /* 0x000fe200078e00ff */
[----:B------:R-:W-:Y:S01]  /*11a20*/  PRMT R94, R94, 0x5410, R39 ;  /* 0x000054105e5e7816 */ /* 0x000fe20000000027 */
[----:B------:R-:W-:Y:S01]  /*11a30*/  IMAD.U32 R39, R90, 0x10000, RZ ;  /* 0x000100005a277824 */ /* 0x000fe200078e00ff */
[----:B------:R-:W-:-:S02]  /*11a40*/  SHF.R.U32.HI R48, RZ, 0x10, R49 ;  /* 0x00000010ff307819 */ /* 0x000fc40000011631 */
[--C-:B------:R-:W-:Y:S01]  /*11a50*/  SHF.R.U64 R37, R50, 0x10, R51.reuse ;  /* 0x0000001032257819 */ /* 0x100fe20000001233 */
[----:B------:R-:W-:Y:S01]  /*11a60*/  IMAD.U32 R38, R94, 0x10000, RZ ;  /* 0x000100005e267824 */ /* 0x000fe200078e00ff */
[----:B------:R-:W-:Y:S02]  /*11a70*/  SHF.R.U32.HI R50, RZ, 0x10, R51 ;  /* 0x00000010ff327819 */ /* 0x000fe40000011633 */
[----:B------:R-:W-:Y:S02]  /*11a80*/  PRMT R95, R95, 0x5410, R48 ;  /* 0x000054105f5f7816 */ /* 0x000fe40000000030 */
[----:B------:R-:W-:Y:S02]  /*11a90*/  PRMT R97, R97, 0x5410, R50 ;  /* 0x0000541061617816 */ /* 0x000fe40000000032 */
[----:B------:R-:W-:Y:S02]  /*11aa0*/  PRMT R96, R96, 0x5410, R37 ;  /* 0x0000541060607816 */ /* 0x000fe40000000025 */
        /* <DEDUP_REMOVED lines=40> */
[----:B------:R-:W-:Y:S01]  /*11d30*/  FMUL.FTZ R36, R36, R4 ;  /* 0x0000000424247220 */ /* 0x000fe20000410000 */
        /* <DEDUP_REMOVED lines=30> */
.L_x_1841:
[----:B------:R-:W-:Y:S05]  /*11f20*/  BSYNC B1 ;  /* 0x0000000000017941 */ /* 0x000fea0003800000 */
.L_x_1840:
[----:B------:R-:W-:Y:S04]  /*11f30*/  BSSY B1, `(.L_x_1842) ;  /* 0x0000068000017945 */ /* 0x000fe80003800000 */
[----:B------:R-:W-:Y:S05]  /*11f40*/  @P1 BRA `(.L_x_1843) ;  /* 0x0000000400981947 */ /* 0x000fea0003800000 */
[----:B-1----:R-:W-:Y:S02]  /*11f50*/  LEA.HI R4, R32, R191, RZ, 0x1d ;  /* 0x000000bf20047211 */ /* 0x002fe400078fe8ff */
[----:B---3--:R-:W-:Y:S02]  /*11f60*/  SHF.R.U64 R30, R8, 0x10, R9 ;  /* 0x00000010081e7819 */ /* 0x008fe40000001209 */
[----:B------:R-:W-:Y:S01]  /*11f70*/  SHF.R.S32.HI R5, RZ, 0x1f, R4 ;  /* 0x0000001fff057819 */ /* 0x000fe20000011404 */
[----:B------:R-:W-:Y:S01]  /*11f80*/  IMAD.SHL.U32 R6, R4, 0x8, RZ ;  /* 0x0000000804067824 */ /* 0x000fe200078e00ff */
[----:B------:R-:W-:Y:S02]  /*11f90*/  SHF.R.U64 R36, R52, 0x10, R53 ;  /* 0x0000001034247819 */ /* 0x000fe40000001235 */
[----:B------:R-:W-:Y:S02]  /*11fa0*/  LEA.HI R4, R5, R4, RZ, 0x3 ;  /* 0x0000000405047211 */ /* 0x000fe400078f18ff */
[----:B------:R-:W-:-:S02]  /*11fb0*/  LOP3.LUT R5, R173, 0x38, R6, 0xf8, !PT ;  /* 0x00000038ad057812 */ /* 0x000fc400078ef806 */
[----:B------:R-:W-:Y:S01]  /*11fc0*/  PRMT R73, R73, 0x5410, R30 ;  /* 0x0000541049497816 */ /* 0x000fe2000000001e */
[----:B------:R-:W-:Y:S01]  /*11fd0*/  IMAD.SHL.U32 R4, R4, 0x400, RZ ;  /* 0x0000040004047824 */ /* 0x000fe200078e00ff */
[----:B------:R-:W-:Y:S02]  /*11fe0*/  LOP3.LUT R5, R5, R222, RZ, 0x3c, !PT ;  /* 0x000000de05057212 */ /* 0x000fe400078e3cff */
[----:B------:R-:W-:Y:S01]  /*11ff0*/  SHF.R.U64 R34, R54, 0x10, R55 ;  /* 0x0000001036227819 */ /* 0x000fe20000001237 */
[----:B------:R-:W-:Y:S01]  /*12000*/  IMAD.U32 R35, R73, 0x10000, RZ ;  /* 0x0001000049237824 */ /* 0x000fe200078e00ff */
[----:B------:R-:W-:Y:S02]  /*12010*/  LOP3.LUT R4, R4, 0x7fffe000, RZ, 0xc0, !PT ;  /* 0x7fffe00004047812 */ /* 0x000fe400078ec0ff */
[----:B------:R-:W-:Y:S02]  /*12020*/  PRMT R77, R77, 0x5410, R36 ;  /* 0x000054104d4d7816 */ /* 0x000fe40000000024 */
[----:B------:R-:W-:-:S02]  /*12030*/  IADD3 R25, R5, R4, R178 ;  /* 0x0000000405197210 */ /* 0x000fc40007ffe0b2 */
[----:B------:R-:W1:Y:S01]  /*12040*/  LDS.128 R4, [R204] ;  /* 0x00000000cc047984 */ /* 0x000e620000000c00 */
[----:B------:R-:W-:Y:S02]  /*12050*/  SHF.R.U32.HI R9, RZ, 0x10, R9 ;  /* 0x00000010ff097819 */ /* 0x000fe40000011609 */
[----:B------:R-:W-:Y:S01]  /*12060*/  IMAD R28, R25, 0x2, R16 ;  /* 0x00000002191c7824 */ /* 0x000fe200078e0210 */
[----:B------:R-:W-:Y:S02]  /*12070*/  SHF.R.U32.HI R53, RZ, 0x10, R53 ;  /* 0x00000010ff357819 */ /* 0x000fe40000011635 */
[--C-:B------:R-:W-:Y:S02]  /*12080*/  SHF.R.U64 R8, R10, 0x10, R11.reuse ;  /* 0x000000100a087819 */ /* 0x100fe4000000120b */
[----:B------:R-:W2:Y:S01]  /*12090*/  LDS.128 R24, [R28+0xc400] ;  /* 0x00c400001c187984 */ /* 0x000ea20000000c00 */
[----:B------:R-:W-:Y:S02]  /*120a0*/  SHF.R.U32.HI R11, RZ, 0x10, R11 ;  /* 0x00000010ff0b7819 */ /* 0x000fe4000001160b */
[----:B------:R-:W-:Y:S01]  /*120b0*/  PRMT R79, R79, 0x5410, R34 ;  /* 0x000054104f4f7816 */ /* 0x000fe20000000022 */
[----:B------:R-:W-:Y:S01]  /*120c0*/  IMAD.U32 R34, R77, 0x10000, RZ ;  /* 0x000100004d227824 */ /* 0x000fe200078e00ff */
[----:B------:R-:W-:-:S02]  /*120d0*/  SHF.R.U32.HI R55, RZ, 0x10, R55 ;  /* 0x00000010ff377819 */ /* 0x000fc40000011637 */
[----:B------:R-:W-:Y:S02]  /*120e0*/  PRMT R74, R74, 0x5410, R9 ;  /* 0x000054104a4a7816 */ /* 0x000fe40000000009 */
[----:B------:R-:W-:Y:S02]  /*120f0*/  PRMT R78, R78, 0x5410, R53 ;  /* 0x000054104e4e7816 */ /* 0x000fe40000000035 */
[----:B------:R-:W-:Y:S01]  /*12100*/  PRMT R75, R75, 0x5410, R8 ;  /* 0x000054104b4b7816 */ /* 0x000fe20000000008 */
[----:B------:R-:W-:Y:S01]  /*12110*/  IMAD.U32 R36, R74, 0x10000, RZ ;  /* 0x000100004a247824 */ /* 0x000fe200078e00ff */
        /* <DEDUP_REMOVED lines=27> */
[----:B------:R-:W-:Y:S01]  /*122d0*/  FFMA.FTZ R38, R9, R29, -R38 ;  /* 0x0000001d09267223 */ /* 0x000fe20000010826 */
[----:B------:R-:W-:Y:S01]  /*122e0*/  FMUL.FTZ R40, R33, R34 ;  /* 0x0000002221287220 */ /* 0x000fe20000410000 */
[----:B------:R-:W-:Y:S01]  /*122f0*/  FFMA.FTZ R36, R9, R36, R30 ;  /* 0x0000002409247223 */ /* 0x000fe2000001001e */
[-C--:B------:R-:W-:Y:S01]  /*12300*/  FMUL.FTZ R33, R33, R8.reuse ;  /* 0x0000000821217220 */ /* 0x080fe20000410000 */
[----:B------:R-:W-:Y:S01]  /*12310*/  FMUL.FTZ R9, R24, R73 ;  /* 0x0000004918097220 */ /* 0x000fe20000410000 */
[C---:B------:R-:W-:Y:S01]  /*12320*/  FFMA.FTZ R40, R11.reuse, R8, -R40 ;  /* 0x000000080b287223 */ /* 0x040fe20000010828 */
[----:B------:R-:W-:Y:S01]  /*12330*/  LOP3.LUT R78, R78, 0xffff0000, RZ, 0xc0, !PT ;  /* 0xffff00004e4e7812 */ /* 0x000fe200078ec0ff */
[----:B------:R-:W-:Y:S01]  /*12340*/  FFMA.FTZ R33, R11, R34, R33 ;  /* 0x000000220b217223 */ /* 0x000fe20000010021 */
[-C--:B------:R-:W-:Y:S01]  /*12350*/  FMUL.FTZ R11, R24, R77.reuse ;  /* 0x0000004d180b7220 */ /* 0x080fe20000410000 */
[----:B------:R-:W-:Y:S01]  /*12360*/  FFMA.FTZ R24, R4, R77, -R9 ;  /* 0x0000004d04187223 */ /* 0x000fe20000010809 */
[----:B------:R-:W-:-:S02]  /*12370*/  IMAD.U32 R31, R26, 0x10000, RZ ;  /* 0x000100001a1f7824 */ /* 0x000fc400078e00ff */
[----:B------:R-:W-:Y:S01]  /*12380*/  FMUL.FTZ R34, R25, R74 ;  /* 0x0000004a19227220 */ /* 0x000fe20000410000 */
[----:B------:R-:W-:Y:S01]  /*12390*/  IMAD.U32 R9, R75, 0x10000, RZ ;  /* 0x000100004b097824 */ /* 0x000fe200078e00ff */
[----:B------:R-:W-:Y:S01]  /*123a0*/  LOP3.LUT R26, R26, 0xffff0000, RZ, 0xc0, !PT ;  /* 0xffff00001a1a7812 */ /* 0x000fe200078ec0ff */
[----:B------:R-:W-:Y:S01]  /*123b0*/  IMAD.U32 R8, R79, 0x10000, RZ ;  /* 0x000100004f087824 */ /* 0x000fe200078e00ff */
[----:B------:R-:W-:Y:S01]  /*123c0*/  LOP3.LUT R27, R27, 0xffff0000, RZ, 0xc0, !PT ;  /* 0xffff00001b1b7812 */ /* 0x000fe200078ec0ff */
[----:B------:R-:W-:Y:S01]  /*123d0*/  FMUL.FTZ R25, R25, R78 ;  /* 0x0000004e19197220 */ /* 0x000fe20000410000 */
[----:B------:R-:W-:Y:S01]  /*123e0*/  FMUL.FTZ R29, R31, R9 ;  /* 0x000000091f1d7220 */ /* 0x000fe20000410000 */
[----:B------:R-:W-:Y:S01]  /*123f0*/  LOP3.LUT R75, R75, 0xffff0000, RZ, 0xc0, !PT ;  /* 0xffff00004b4b7812 */ /* 0x000fe200078ec0ff */
[----:B------:R-:W-:Y:S01]  /*12400*/  FMUL.FTZ R31, R31, R8 ;  /* 0x000000081f1f7220 */ /* 0x000fe20000410000 */
[----:B------:R-:W-:Y:S01]  /*12410*/  LOP3.LUT R76, R76, 0xffff0000, RZ, 0xc0, !PT ;  /* 0xffff00004c4c7812 */ /* 0x000fe200078ec0ff */
[----:B------:R-:W-:Y:S01]  /*12420*/  FFMA.FTZ R30, R4, R73, R11 ;  /* 0x00000049041e7223 */ /* 0x000fe2000001000b */
[----:B------:R-:W-:Y:S01]  /*12430*/  LOP3.LUT R79, R79, 0xffff0000, RZ, 0xc0, !PT ;  /* 0xffff00004f4f7812 */ /* 0x000fe200078ec0ff */
[C---:B------:R-:W-:Y:S01]  /*12440*/  FFMA.FTZ R11, R5.reuse, R78, -R34 ;  /* 0x0000004e050b7223 */ /* 0x040fe20000010822 */
[----:B------:R-:W-:Y:S01]  /*12450*/  LOP3.LUT R80, R80, 0xffff0000, RZ, 0xc0, !PT ;  /* 0xffff000050507812 */ /* 0x000fe200078ec0ff */
[----:B------:R-:W-:Y:S01]  /*12460*/  FFMA.FTZ R25, R5, R74, R25 ;  /* 0x0000004a05197223 */ /* 0x000fe20000010019 */
[C---:B------:R-:W-:Y:S01]  /*12470*/  FFMA.FTZ R29, R10.reuse, R8, -R29 ;  /* 0x000000080a1d7223 */ /* 0x040fe2000001081d */
[----:B------:R-:W-:Y:S01]  /*12480*/  FFMA.FTZ R10, R10, R9, R31 ;  /* 0x000000090a0a7223 */ /* 0x000fe2000001001f */
        /* <DEDUP_REMOVED lines=18> */
.L_x_1843:
[----:B------:R-:W-:Y:S05]  /*125b0*/  BSYNC B1 ;  /* 0x0000000000017941 */ /* 0x000fea0003800000 */
.L_x_1842:
[----:B------:R-:W-:Y:S05]  /*125c0*/  @P2 BRA `(.L_x_1815) ;  /* 0x0000000400982947 */ /* 0x000fea0003800000 */
[----:B------:R-:W-:Y:S02]  /*125d0*/  LEA.HI R32, R32, R192, RZ, 0x1d ;  /* 0x000000c020207211 */ /* 0x000fe400078fe8ff */
[----:B-1-3--:R-:W-:Y:S02]  /*125e0*/  SHF.R.U64 R26, R58, 0x10, R59 ;  /* 0x000000103a1a7819 */ /* 0x00afe4000000123b */
        /* <DEDUP_REMOVED lines=10> */
[----:B------:R-:W-:Y:S02]  /*12690*/  PRMT R71, R71, 0x5410, R26 ;  /* 0x0000541047477816 */ /* 0x000fe4000000001a */
[----:B------:R-:W-:-:S02]  /*126a0*/  IADD3 R9, R5, R9, R178 ;  /* 0x0000000905097210 */ /* 0x000fc40007ffe0b2 */
[----:B------:R-:W1:Y:S01]  /*126b0*/  LDS.128 R4, [R202] ;  /* 0x00000000ca047984 */ /* 0x000e620000000c00 */
[----:B------:R-:W-:Y:S02]  /*126c0*/  SHF.R.U64 R30, R56, 0x10, R57 ;  /* 0x00000010381e7819 */ /* 0x000fe40000001239 */
[----:B------:R-:W-:Y:S01]  /*126d0*/  IMAD R24, R9, 0x2, R16 ;  /* 0x0000000209187824 */ /* 0x000fe200078e0210 */
[----:B------:R-:W-:Y:S02]  /*126e0*/  SHF.R.U32.HI R14, RZ, 0x10, R15 ;  /* 0x00000010ff0e7819 */ /* 0x000fe4000001160f */
[----:B------:R-:W-:Y:S02]  /*126f0*/  PRMT R26, R0, 0x5410, R25 ;  /* 0x00005410001a7816 */ /* 0x000fe40000000019 */
[----:B------:R-:W2:Y:S01]  /*12700*/  LDS.128 R8, [R24+0xc400] ;  /* 0x00c4000018087984 */ /* 0x000ea20000000c00 */
[----:B------:R-:W-:Y:S02]  /*12710*/  PRMT R69, R69, 0x5410, R30 ;  /* 0x0000541045457816 */ /* 0x000fe4000000001e */
[----:B------:R-:W-:Y:S01]  /*12720*/  PRMT R31, R21, 0x5410, R14 ;  /* 0x00005410151f7816 */ /* 0x000fe2000000000e */
[----:B------:R-:W-:Y:S01]  /*12730*/  IMAD.U32 R27, R26, 0x10000, RZ ;  /* 0x000100001a1b7824 */ /* 0x000fe200078e00ff */
[----:B------:R-:W-:Y:S01]  /*12740*/  SHF.R.U32.HI R57, RZ, 0x10, R57 ;  /* 0x00000010ff397819 */ /* 0x000fe20000011639 */
[----:B------:R-:W-:Y:S01]  /*12750*/  IMAD.U32 R25, R69, 0x10000, RZ ;  /* 0x0001000045197824 */ /* 0x000fe200078e00ff */
[----:B------:R-:W-:Y:S01]  /*12760*/  PRMT R28, R3, 0x5410, R28 ;  /* 0x00005410031c7816 */ /* 0x000fe2000000001c */
[----:B------:R-:W-:Y:S01]  /*12770*/  IMAD.U32 R32, R31, 0x10000, RZ ;  /* 0x000100001f207824 */ /* 0x000fe200078e00ff */
[----:B------:R-:W-:-:S02]  /*12780*/  SHF.R.U32.HI R59, RZ, 0x10, R59 ;  /* 0x00000010ff3b7819 */ /* 0x000fc4000001163b */
[----:B------:R-:W-:Y:S01]  /*12790*/  PRMT R70, R70, 0x5410, R57 ;  /* 0x0000541046467816 */ /* 0x000fe20000000039 */
[----:B------:R-:W-:Y:S01]  /*127a0*/  IMAD.U32 R29, R28, 0x10000, RZ ;  /* 0x000100001c1d7824 */ /* 0x000fe200078e00ff */
[----:B------:R-:W-:Y:S02]  /*127b0*/  PRMT R72, R72, 0x5410, R59 ;  /* 0x0000541048487816 */ /* 0x000fe4000000003b */
[----:B------:R-:W-:Y:S02]  /*127c0*/  PRMT R30, R20, 0x5410, R13 ;  /* 0x00005410141e7816 */ /* 0x000fe4000000000d */
[----:B------:R-:W-:Y:S02]  /*127d0*/  LOP3.LUT R26, R26, 0xffff0000, RZ, 0xc0, !PT ;  /* 0xffff00001a1a7812 */ /* 0x000fe400078ec0ff */
        /* <DEDUP_REMOVED lines=15> */
[-C--:B------:R-:W-:Y:S01]  /*128d0*/  FMUL.FTZ R35, R14, R25.reuse ;  /* 0x000000190e237220 */ /* 0x080fe20000410000 */
[C---:B------:R-:W-:Y:S01]  /*128e0*/  IMAD.U32 R14, R70.reuse, 0x10000, RZ ;  /* 0x00010000460e7824 */ /* 0x040fe200078e00ff */
[----:B------:R-:W-:Y:S01]  /*128f0*/  LOP3.LUT R70, R70, 0xffff0000, RZ, 0xc0, !PT ;  /* 0xffff000046467812 */ /* 0x000fe200078ec0ff */
[----:B------:R-:W-:Y:S01]  /*12900*/  FFMA.FTZ R33, R0, R25, -R33 ;  /* 0x0000001900217223 */ /* 0x000fe20000010821 */
[----:B------:R-:W-:Y:S01]  /*12910*/  FMUL.FTZ R25, R15, R29 ;  /* 0x0000001d0f197220 */ /* 0x000fe20000410000 */
[----:B------:R-:W-:-:S02]  /*12920*/  IMAD.U32 R21, R11, 0x10000, RZ ;  /* 0x000100000b157824 */ /* 0x000fc400078e00ff */
[----:B------:R-:W-:Y:S01]  /*12930*/  FFMA.FTZ R35, R0, R27, R35 ;  /* 0x0000001b00237223 */ /* 0x000fe20000010023 */
[----:B------:R-:W-:Y:S02]  /*12940*/  IMAD.U32 R0, R72, 0x10000, RZ ;  /* 0x0001000048007824 */ /* 0x000fe400078e00ff */
[-C--:B------:R-:W-:Y:S01]  /*12950*/  FMUL.FTZ R15, R15, R14.reuse ;  /* 0x0000000e0f0f7220 */ /* 0x080fe20000410000 */
[----:B------:R-:W-:Y:S01]  /*12960*/  FFMA.FTZ R25, R12, R14, -R25 ;  /* 0x0000000e0c197223 */ /* 0x000fe20000010819 */
[C---:B------:R-:W-:Y:S01]  /*12970*/  FMUL.FTZ R14, R21.reuse, R32 ;  /* 0x00000020150e7220 */ /* 0x040fe20000410000 */
[-C--:B------:R-:W-:Y:S01]  /*12980*/  FMUL.FTZ R27, R21, R0.reuse ;  /* 0x00000000151b7220 */ /* 0x080fe20000410000 */
[----:B------:R-:W-:Y:S02]  /*12990*/  IMAD.U32 R20, R10, 0x10000, RZ ;  /* 0x000100000a147824 */ /* 0x000fe400078e00ff */
[----:B------:R-:W-:Y:S01]  /*129a0*/  FFMA.FTZ R15, R12, R29, R15 ;  /* 0x0000001d0c0f7223 */ /* 0x000fe2000001000f */
[----:B------:R-:W-:Y:S01]  /*129b0*/  FFMA.FTZ R21, R13, R0, -R14 ;  /* 0x000000000d157223 */ /* 0x000fe2000001080e */
[C---:B------:R-:W-:Y:S01]  /*129c0*/  FMUL.FTZ R0, R8.reuse, R26 ;  /* 0x0000001a08007220 */ /* 0x040fe20000410000 */
[----:B------:R-:W-:Y:S01]  /*129d0*/  FMUL.FTZ R14, R8, R69 ;  /* 0x00000045080e7220 */ /* 0x000fe20000410000 */
[----:B------:R-:W-:-:S02]  /*129e0*/  IMAD.U32 R8, R30, 0x10000, RZ ;  /* 0x000100001e087824 */ /* 0x000fc400078e00ff */
[----:B------:R-:W-:Y:S01]  /*129f0*/  FFMA.FTZ R27, R13, R32, R27 ;  /* 0x000000200d1b7223 */ /* 0x000fe2000001001b */
[C---:B------:R-:W-:Y:S01]  /*12a00*/  FFMA.FTZ R12, R3.reuse, R69, -R0 ;  /* 0x00000045030c7223 */ /* 0x040fe20000010800 */
[----:B------:R-:W-:Y:S01]  /*12a10*/  FFMA.FTZ R14, R3, R26, R14 ;  /* 0x0000001a030e7223 */ /* 0x000fe2000001000e */
[----:B------:R-:W-:Y:S02]  /*12a20*/  IMAD.U32 R0, R71, 0x10000, RZ ;  /* 0x0001000047007824 */ /* 0x000fe400078e00ff */
[----:B------:R-:W-:Y:S01]  /*12a30*/  FMUL.FTZ R26, R20, R8 ;  /* 0x00000008141a7220 */ /* 0x000fe20000410000 */
[----:B------:R-:W-:Y:S01]  /*12a40*/  FMUL.FTZ R13, R9, R28 ;  /* 0x0000001c090d7220 */ /* 0x000fe20000410000 */
[----:B------:R-:W-:Y:S01]  /*12a50*/  LOP3.LUT R10, R10, 0xffff0000, RZ, 0xc0, !PT ;  /* 0xffff00000a0a7812 */ /* 0x000fe200078ec0ff */
[-C--:B------:R-:W-:Y:S01]  /*12a60*/  FMUL.FTZ R20, R20, R0.reuse ;  /* 0x0000000014147220 */ /* 0x080fe20000410000 */
        /* <DEDUP_REMOVED lines=8> */
[----:B------:R-:W-:Y:S01]  /*12af0*/  FFMA.FTZ R20, R5, R8, R20 ;  /* 0x0000000805147223 */ /* 0x000fe20000010014 */
[----:B------:R-:W-:Y:S01]  /*12b00*/  LOP3.LUT R72, R72, 0xffff0000, RZ, 0xc0, !PT ;  /* 0xffff000048487812 */ /* 0x000fe200078ec0ff */
[C---:B------:R-:W-:Y:S01]  /*12b10*/  FMUL.FTZ R5, R10.reuse, R3 ;  /* 0x000000030a057220 */ /* 0x040fe20000410000 */
[C---:B------:R-:W-:Y:S01]  /*12b20*/  FMUL.FTZ R4, R11.reuse, R0 ;  /* 0x000000000b047220 */ /* 0x040fe20000410000 */
[----:B------:R-:W-:Y:S01]  /*12b30*/  FMUL.FTZ R10, R10, R71 ;  /* 0x000000470a0a7220 */ /* 0x000fe20000410000 */
[----:B------:R-:W-:Y:S01]  /*12b40*/  F2FP.BF16.F32.PACK_AB R8, R14, R35 ;  /* 0x000000230e08723e */ /* 0x000fe200000010ff */
        /* <DEDUP_REMOVED lines=14> */
.L_x_1815:
[----:B------:R-:W-:Y:S05]  /*12c30*/  BSYNC B0 ;  /* 0x0000000000007941 */ /* 0x000fea0003800000 */
.L_x_1793:
        /* <DEDUP_REMOVED lines=8> */
.L_x_1791:
[----:B------:R-:W-:-:S06]  /*12cc0*/  ULOP3.LUT UR4, UR60, 0x1, URZ, 0xfc, !UPT ;  /* 0x000000013c047892 */ /* 0x000fcc000f8efc3f */
[----:B01-3--:R-:W-:-:S05]  /*12cd0*/  IMAD.U32 R0, RZ, RZ, UR4 ;  /* 0x00000004ff007e24 */ /* 0x00bfca000f8e00ff */
[----:B------:R-:W-:-:S13]  /*12ce0*/  ISETP.NE.AND P0, PT, R0, 0x3, PT ;  /* 0x000000030000780c */ /* 0x000fda0003f05270 */
[----:B------:R-:W-:Y:S05]  /*12cf0*/  @!P0 BRA `(.L_x_1844) ;  /* 0x0000000000048947 */ /* 0x000fea0003800000 */
[----:B------:R-:W-:Y:S01]  /*12d00*/  BPT.TRAP 0x1 ;  /* 0x000000040000795c */ /* 0x000fe20000300000 */
.L_x_1844:
[----:B--2-4-:R-:W-:Y:S01]  /*12d10*/  IMAD R7, R22, 0x8, R16 ;  /* 0x0000000816077824 */ /* 0x014fe200078e0210 */
[----:B------:R-:W-:-:S04]  /*12d20*/  SHF.L.U32 R0, R23, 0x1f, RZ ;  /* 0x0000001f17007819 */ /* 0x000fc800000006ff */
[----:B------:R0:W1:Y:S01]  /*12d30*/  SYNCS.PHASECHK.TRANS64.TRYWAIT P2, [R7+URZ+0x2a830], R0 ;  /* 0x02a83000070075a7 */ /* 0x000062000804017f */
[----:B------:R-:W-:Y:S05]  /*12d40*/  @!P0 BRA `(.L_x_1845) ;  /* 0x0000000000048947 */ /* 0x000fea0003800000 */
[----:B------:R-:W-:Y:S01]  /*12d50*/  BPT.TRAP 0x1 ;  /* 0x000000040000795c */ /* 0x000fe20000300000 */
.L_x_1845:
[----:B------:R-:W2:Y:S02]  /*12d60*/  S2R R3, SR_TID.X ;  /* 0x0000000000037919 */ /* 0x000ea40000002100 */
[----:B--2---:R-:W-:-:S04]  /*12d70*/  LOP3.LUT R3, R3, 0x7f, RZ, 0xc0, !PT ;  /* 0x0000007f03037812 */ /* 0x004fc800078ec0ff */
[----:B------:R-:W-:Y:S01]  /*12d80*/  ISETP.NE.AND P1, PT, R3, RZ, PT ;  /* 0x000000ff0300720c */ /* 0x000fe20003f25270 */
[----:B-1----:R-:W-:-:S12]  /*12d90*/  @P2 BRA `(.L_x_1846) ;  /* 0x0000000000082947 */ /* 0x002fd80003800000 */
[----:B------:R-:W1:Y:S02]  /*12da0*/  SYNCS.PHASECHK.TRANS64.TRYWAIT P2, [R7+URZ+0x2a830], R0 ;  /* 0x02a83000070075a7 */ /* 0x000e64000804017f */
[----:B-1----:R-:W-:Y:S05]  /*12db0*/  @!P2 BRA `(.L_x_1847) ;  /* 0x0000016c00c4a947 */ /* 0x002fea0003800000 */
.L_x_1846:
[----:B------:R-:W-:Y:S05]  /*12dc0*/  WARPSYNC.ALL ;  /* 0x0000000000007948 */ /* 0x000fea0003800000 */
[----:B01----:R-:W-:Y:S01]  /*12dd0*/  VIADD R0, R16, 0x18400 ;  /* 0x0001840010007836 */ /* 0x003fe20000000000 */
[----:B------:R-:W-:Y:S01]  /*12de0*/  R2UR UR4, R68 ;  /* 0x00000000440472ca */ /* 0x000fe200000e0000 */
[----:B------:R-:W-:Y:S01]  /*12df0*/  IMAD.MOV.U32 R5, RZ, RZ, 0x40000040 ;  /* 0x40000040ff057424 */ /* 0x000fe200078e00ff */
[----:B------:R-:W-:Y:S01]  /*12e00*/  WARPGROUP.ARRIVE ;  /* 0x00000000000079c5 */ /* 0x000fe20000000000 */
[----:B------:R-:W-:Y:S01]  /*12e10*/  UMOV UR9, 0x40000040 ;  /* 0x4000004000097882 */ /* 0x000fe20000000000 */
[----:B------:R-:W-:Y:S01]  /*12e20*/  SHF.R.U32.HI R0, RZ, 0x4, R0 ;  /* 0x00000004ff007819 */ /* 0x000fe20000011600 */
[----:B------:R-:W-:Y:S01]  /*12e30*/  IMAD.MOV.U32 R11, RZ, RZ, 0x40000040 ;  /* 0x40000040ff0b7424 */ /* 0x000fe200078e00ff */
[----:B------:R-:W-:Y:S01]  /*12e40*/  R2UR UR11, R5 ;  /* 0x00000000050b72ca */ /* 0x000fe200000e0000 */
[----:B------:R-:W-:Y:S01]  /*12e50*/  IMAD.U32 R13, RZ, RZ, UR9 ;  /* 0x00000009ff0d7e24 */ /* 0x000fe2000f8e00ff */
[----:B------:R-:W-:Y:S01]  /*12e60*/  LOP3.LUT R0, R0, 0x3fff, RZ, 0xc0, !PT ;  /* 0x00003fff00007812 */ /* 0x000fe200078ec0ff */
[----:B------:R-:W-:Y:S01]  /*12e70*/  UMOV UR53, 0x40000040 ;  /* 0x4000004000357882 */ /* 0x000fe20000000000 */
[----:B------:R-:W-:Y:S01]  /*12e80*/  UMOV UR49, 0x40000040 ;  /* 0x4000004000317882 */ /* 0x000fe20000000000 */
[----:B------:R-:W-:Y:S01]  /*12e90*/  UMOV UR45, 0x40000040 ;  /* 0x40000040002d7882 */ /* 0x000fe20000000000 */
[----:B------:R-:W-:Y:S01]  /*12ea0*/  LOP3.LUT R8, R0, 0x10000, RZ, 0xfc, !PT ;  /* 0x0001000000087812 */ /* 0x000fe200078efcff */
[----:B------:R-:W-:Y:S01]  /*12eb0*/  ULOP3.LUT UR4, UR4, 0x10000, URZ, 0xfc, !UPT ;  /* 0x0001000004047892 */ /* 0x000fe2000f8efc3f */
[----:B------:R-:W0:Y:S03]  /*12ec0*/  LDC R198, c[0x0][0x448] ;  /* 0x00011200ffc67b82 */ /* 0x000e260000000800 */
[----:B------:R-:W-:Y:S01]  /*12ed0*/  IMAD R4, R22, 0x900, R8 ;  /* 0x0000090016047824 */ /* 0x000fe200078e0208 */
[----:B------:R-:W-:-:S02]  /*12ee0*/  UIADD3 UR5, UR4, 0x2, URZ ;  /* 0x0000000204057890 */ /* 0x000fc4000fffe03f */
[----:B------:R-:W-:Y:S01]  /*12ef0*/  UMOV UR8, UR4 ;  /* 0x0000000400087c82 */ /* 0x000fe20008000000 */
[C---:B------:R-:W-:Y:S01]  /*12f00*/  VIADD R10, R4.reuse, 0x2 ;  /* 0x00000002040a7836 */ /* 0x040fe20000000000 */
[----:B------:R-:W-:Y:S01]  /*12f10*/  R2UR UR10, R4 ;  /* 0x00000000040a72ca */ /* 0x000fe200000e0000 */
[----:B------:R-:W-:-:S05]  /*12f20*/  IMAD.U32 R12, RZ, RZ, UR8 ;  /* 0x00000008ff0c7e24 */ /* 0x000fca000f8e00ff */
[----:B------:R1:W-:Y:S07]  /*12f30*/  STL.64 [R1+0x38], R12 ;  /* 0x0000380c01007387 */ /* 0x0003ee0000100a00 */
[----:B------:R-:W-:Y:S01]  /*12f40*/  HGMMA.64x96x16.F32.BF16 R24, gdesc[UR8], RZ, !UPT, gsb0 ;  /* 0x01600000081879f0 */ /* 0x000fe2000c0018ff */
[----:B------:R-:W-:Y:S01]  /*12f50*/  R2UR UR10, R10 ;  /* 0x000000000a0a72ca */ /* 0x000fe200000e0000 */
[----:B------:R-:W-:Y:S01]  /*12f60*/  UMOV UR8, UR5 ;  /* 0x0000000500087c82 */ /* 0x000fe20008000000 */
[----:B------:R-:W-:Y:S01]  /*12f70*/  R2UR UR11, R11 ;  /* 0x000000000b0b72ca */ /* 0x000fe200000e0000 */
[----:B------:R-:W-:Y:S01]  /*12f80*/  UMOV UR9, 0x40000040 ;  /* 0x4000004000097882 */ /* 0x000fe20000000000 */
[----:B------:R-:W-:Y:S01]  /*12f90*/  VIADD R10, R4, 0x4 ;  /* 0x00000004040a7836 */ /* 0x000fe20000000000 */
[----:B------:R-:W-:Y:S01]  /*12fa0*/  UIADD3 UR5, UR4, 0x4, URZ ;  /* 0x0000000404057890 */ /* 0x000fe2000fffe03f */
[----:B------:R-:W-:-:S02]  /*12fb0*/  IMAD.MOV.U32 R11, RZ, RZ, 0x40000040 ;  /* 0x40000040ff0b7424 */ /* 0x000fc400078e00ff */
[----:B-1----:R-:W-:Y:S02]  /*12fc0*/  IMAD.U32 R12, RZ, RZ, UR8 ;  /* 0x00000008ff0c7e24 */ /* 0x002fe4000f8e00ff */
[----:B------:R-:W-:-:S05]  /*12fd0*/  IMAD.U32 R13, RZ, RZ, UR9 ;  /* 0x00000009ff0d7e24 */ /* 0x000fca000f8e00ff */
[----:B------:R1:W-:Y:S01]  /*12fe0*/  STL.64 [R1+0x30], R12 ;  /* 0x0000300c01007387 */ /* 0x0003e20000100a00 */
[----:B------:R-:W-:Y:S02]  /*12ff0*/  WARPGROUP.DEPBAR.LE gsb0, 0x0 ;  /* 0x00008000000079c5 */ /* 0x000fe40000010000 */
[----:B------:R-:W-:-:S06]  /*13000*/  WARPGROUP.ARRIVE ;  /* 0x00000000000079c5 */ /* 0x000fcc0000000000 */
[----:B------:R-:W-:Y:S01]  /*13010*/  HGMMA.64x96x16.F32.BF16 R24, gdesc[UR8], R24, gsb0 ;  /* 0x01600000081879f0 */ /* 0x000fe20008001818 */
[----:B------:R-:W-:Y:S01]  /*13020*/  R2UR UR10, R10 ;  /* 0x000000000a0a72ca */ /* 0x000fe200000e0000 */
[----:B------:R-:W-:Y:S01]  /*13030*/  UMOV UR8, UR5 ;  /* 0x0000000500087c82 */ /* 0x000fe20008000000 */
[----:B------:R-:W-:Y:S01]  /*13040*/  R2UR UR11, R11 ;  /* 0x000000000b0b72ca */ /* 0x000fe200000e0000 */
[----:B------:R-:W-:Y:S01]  /*13050*/  UMOV UR9, 0x40000040 ;  /* 0x4000004000097882 */ /* 0x000fe20000000000 */
[----:B------:R-:W-:Y:S01]  /*13060*/  VIADD R10, R4, 0x6 ;  /* 0x00000006040a7836 */ /* 0x000fe20000000000 */
[----:B------:R-:W-:Y:S01]  /*13070*/  UIADD3 UR5, UR4, 0x6, URZ ;  /* 0x0000000604057890 */ /* 0x000fe2000fffe03f */
[----:B------:R-:W-:Y:S02]  /*13080*/  IMAD.MOV.U32 R11, RZ, RZ, 0x40000040 ;  /* 0x40000040ff0b7424 */ /* 0x000fe400078e00ff */
        /* <DEDUP_REMOVED lines=40> */
[----:B------:R-:W-:Y:S01]  /*13310*/  IMAD.U32 R13, RZ, RZ, UR9 ;  /* 0x00000009ff0d7e24 */ /* 0x000fe2000f8e00ff */
[----:B------:R-:W-:-:S02]  /*13320*/  UIADD3 UR52, UR4, 0x406, URZ ;  /* 0x0000040604347890 */ /* 0x000fc4000fffe03f */
[----:B------:R-:W-:Y:S02]  /*13330*/  UIADD3 UR48, UR4, 0x800, URZ ;  /* 0x0000080004307890 */ /* 0x000fe4000fffe03f */
[----:B------:R1:W-:Y:S04]  /*13340*/  STL.64 [R1+0x10], R12 ;  /* 0x0000100c01007387 */ /* 0x0003e80000100a00 */
[----:B------:R-:W2:Y:S01]  /*13350*/  LDL.LU R14, [R1+0x4] ;  /* 0x00000400010e7983 */ /* 0x000ea20000300800 */
[----:B------:R-:W-:Y:S02]  /*13360*/  WARPGROUP.DEPBAR.LE gsb0, 0x0 ;  /* 0x00008000000079c5 */ /* 0x000fe40000010000 */
[----:B------:R-:W-:-:S06]  /*13370*/  WARPGROUP.ARRIVE ;  /* 0x00000000000079c5 */ /* 0x000fcc0000000000 */
[----:B------:R-:W-:Y:S01]  /*13380*/  HGMMA.64x96x16.F32.BF16 R24, gdesc[UR8], R24, gsb0 ;  /* 0x01600000081879f0 */ /* 0x000fe20008001818 */
[----:B------:R-:W-:Y:S01]  /*13390*/  R2UR UR10, R10 ;  /* 0x000000000a0a72ca */ /* 0x000fe200000e0000 */
[----:B------:R-:W-:Y:S01]  /*133a0*/  UMOV UR8, UR5 ;  /* 0x0000000500087c82 */ /* 0x000fe20008000000 */
[----:B------:R-:W-:Y:S01]  /*133b0*/  R2UR UR11, R11 ;  /* 0x000000000b0b72ca */ /* 0x000fe200000e0000 */
[----:B------:R-:W-:Y:S01]  /*133c0*/  UMOV UR9, 0x40000040 ;  /* 0x4000004000097882 */ /* 0x000fe20000000000 */
[----:B------:R-:W-:Y:S02]  /*133d0*/  VIADD R10, R4, 0x306 ;  /* 0x00000306040a7836 */ /* 0x000fe40000000000 */
[----:B------:R-:W-:Y:S01]  /*133e0*/  IMAD.MOV.U32 R11, RZ, RZ, 0x40000040 ;  /* 0x40000040ff0b7424 */ /* 0x000fe200078e00ff */
[----:B------:R-:W-:Y:S02]  /*133f0*/  UIADD3 UR44, UR4, 0x802, URZ ;  /* 0x00000802042c7890 */ /* 0x000fe4000fffe03f */
[----:B------:R-:W-:Y:S01]  /*13400*/  UIADD3 UR40, UR4, 0x804, URZ ;  /* 0x0000080404287890 */ /* 0x000fe2000fffe03f */
[----:B------:R-:W-:-:S02]  /*13410*/  WARPGROUP.DEPBAR.LE gsb0, 0x0 ;  /* 0x00008000000079c5 */ /* 0x000fc40000010000 */
[----:B------:R-:W-:Y:S01]  /*13420*/  WARPGROUP.ARRIVE ;  /* 0x00000000000079c5 */ /* 0x000fe20000000000 */
[----:B------:R-:W-:Y:S01]  /*13430*/  UMOV UR41, 0x40000040 ;  /* 0x4000004000297882 */ /* 0x000fe20000000000 */
[----:B------:R-:W-:Y:S01]  /*13440*/  IMAD.MOV.U32 R5, RZ, RZ, 0x40000040 ;  /* 0x40000040ff057424 */ /* 0x000fe200078e00ff */
[----:B------:R-:W-:Y:S01]  /*13450*/  UIADD3 UR36, UR4, 0x806, URZ ;  /* 0x0000080604247890 */ /* 0x000fe2000fffe03f */
[----:B------:R-:W-:Y:S02]  /*13460*/  UMOV UR37, 0x40000040 ;  /* 0x4000004000257882 */ /* 0x000fe40000000000 */
[----:B------:R-:W-:Y:S01]  /*13470*/  HGMMA.64x96x16.F32.BF16 R24, gdesc[UR8], R24, gsb0 ;  /* 0x01600000081879f0 */ /* 0x000fe20008001818 */
[----:B------:R-:W-:Y:S01]  /*13480*/  R2UR UR54, R10 ;  /* 0x000000000a3672ca */ /* 0x000fe200000e0000 */
[----:B-1----:R-:W-:Y:S01]  /*13490*/  IMAD.U32 R12, RZ, RZ, UR8 ;  /* 0x00000008ff0c7e24 */ /* 0x002fe2000f8e00ff */
[----:B------:R-:W-:Y:S01]  /*134a0*/  R2UR UR55, R11 ;  /* 0x000000000b3772ca */ /* 0x000fe200000e0000 */
[----:B------:R-:W-:Y:S01]  /*134b0*/  VIADD R10, R4, 0x600 ;  /* 0x00000600040a7836 */ /* 0x000fe20000000000 */
[----:B------:R-:W-:Y:S01]  /*134c0*/  R2UR UR39, R5 ;  /* 0x00000000052772ca */ /* 0x000fe200000e0000 */
[----:B------:R-:W-:Y:S01]  /*134d0*/  IMAD.MOV.U32 R11, RZ, RZ, 0x40000040 ;  /* 0x40000040ff0b7424 */ /* 0x000fe200078e00ff */
[----:B0-----:R-:W-:Y:S01]  /*134e0*/  ISETP.NE.AND P2, PT, R198, 0x1, PT ;  /* 0x00000001c600780c */ /* 0x001fe20003f45270 */
[----:B------:R-:W-:Y:S01]  /*134f0*/  IMAD.U32 R13, RZ, RZ, UR9 ;  /* 0x00000009ff0d7e24 */ /* 0x000fe2000f8e00ff */
[----:B------:R-:W-:Y:S01]  /*13500*/  R2UR UR50, R10 ;  /* 0x000000000a3272ca */ /* 0x000fe200000e0000 */
[----:B------:R-:W-:Y:S01]  /*13510*/  IMAD.IADD R0, R181, 0x1, R177 ;  /* 0x00000001b5007824 */ /* 0x000fe200078e02b1 */
[----:B------:R-:W-:Y:S01]  /*13520*/  ULDC UR4, c[0x0][0x9dc] ;  /* 0x0002770000047ab9 */ /* 0x000fe20000000800 */
[----:B------:R-:W-:-:S02]  /*13530*/  WARPGROUP.DEPBAR.LE gsb0, 0x0 ;  /* 0x00008000000079c5 */ /* 0x000fc40000010000 */
[----:B------:R-:W-:Y:S01]  /*13540*/  WARPGROUP.ARRIVE ;  /* 0x00000000000079c5 */ /* 0x000fe20000000000 */
[----:B------:R-:W-:-:S05]  /*13550*/  R2UR UR51, R11 ;  /* 0x000000000b3372ca */ /* 0x000fca00000e0000 */
[----:B------:R-:W0:Y:S01]  /*13560*/  @P2 LDC R3, c[0x0][0x44c] ;  /* 0x00011300ff032b82 */ /* 0x000e220000000800 */
[----:B------:R-:W-:Y:S01]  /*13570*/  HGMMA.64x96x16.F32.BF16 R24, gdesc[UR52], R24, gsb0 ;  /* 0x01600000341879f0 */ /* 0x000fe20008001818 */
[----:B------:R-:W-:Y:S02]  /*13580*/  VIADD R10, R4, 0x602 ;  /* 0x00000602040a7836 */ /* 0x000fe40000000000 */
[----:B------:R-:W-:-:S03]  /*13590*/  IMAD.MOV.U32 R11, RZ, RZ, 0x40000040 ;  /* 0x40000040ff0b7424 */ /* 0x000fc600078e00ff */
[----:B------:R-:W-:Y:S02]  /*135a0*/  R2UR UR46, R10 ;  /* 0x000000000a2e72ca */ /* 0x000fe400000e0000 */
[----:B------:R-:W-:Y:S01]  /*135b0*/  R2UR UR47, R11 ;  /* 0x000000000b2f72ca */ /* 0x000fe200000e0000 */
[----:B------:R-:W-:Y:S02]  /*135c0*/  WARPGROUP.DEPBAR.LE gsb0, 0x0 ;  /* 0x00008000000079c5 */ /* 0x000fe40000010000 */
[----:B------:R-:W-:-:S06]  /*135d0*/  WARPGROUP.ARRIVE ;  /* 0x00000000000079c5 */ /* 0x000fcc0000000000 */
        /* <DEDUP_REMOVED lines=8> */
[----:B------:R-:W-:-:S05]  /*13660*/  VIADD R4, R4, 0x606 ;  /* 0x0000060604047836 */ /* 0x000fca0000000000 */
[----:B------:R-:W-:Y:S01]  /*13670*/  R2UR UR38, R4 ;  /* 0x00000000042672ca */ /* 0x000fe200000e0000 */
[----:B------:R1:W-:Y:S01]  /*13680*/  STL.64 [R1+0x8], R12 ;  /* 0x0000080c01007387 */ /* 0x0003e20000100a00 */
[----:B------:R-:W3:Y:S08]  /*13690*/  @P2 LDC R4, c[0x0][0x450] ;  /* 0x00011400ff042b82 */ /* 0x000ef00000000800 */
[----:B-1----:R-:W1:Y:S01]  /*136a0*/  LDC.64 R12, c[0x0][0x9e0] ;  /* 0x00027800ff0c7b82 */ /* 0x002e620000000a00 */
[----:B------:R-:W-:-:S02]  /*136b0*/  WARPGROUP.DEPBAR.LE gsb0, 0x0 ;  /* 0x00008000000079c5 */ /* 0x000fc40000010000 */
[----:B------:R-:W-:-:S06]  /*136c0*/  WARPGROUP.ARRIVE ;  /* 0x00000000000079c5 */ /* 0x000fcc0000000000 */
[----:B------:R-:W-:Y:S01]  /*136d0*/  HGMMA.64x96x16.F32.BF16 R24, gdesc[UR40], R24, gsb0 ;  /* 0x01600000281879f0 */ /* 0x000fe20008001818 */
[----:B0-----:R-:W-:Y:S01]  /*136e0*/  @P2 IMAD.HI.U32 R3, R0, R3, RZ ;  /* 0x0000000300032227 */ /* 0x001fe200078e00ff */
[----:B--2---:R-:W-:-:S03]  /*136f0*/  LOP3.LUT R14, R14, 0xffdfffff, RZ, 0xc0, !PT ;  /* 0xffdfffff0e0e7812 */ /* 0x004fc600078ec0ff */
[----:B------:R-:W-:Y:S01]  /*13700*/  IMAD.MOV.U32 R5, RZ, RZ, R0 ;  /* 0x000000ffff057224 */ /* 0x000fe200078e0000 */
[----:B------:R-:W-:Y:S02]  /*13710*/  @P2 LOP3.LUT R14, R14, 0x200000, RZ, 0xfc, !PT ;  /* 0x002000000e0e2812 */ /* 0x000fe400078efcff */
[----:B---3--:R-:W-:Y:S02]  /*13720*/  @P2 SHF.R.U32.HI R5, RZ, R4, R3 ;  /* 0x00000004ff052219 */ /* 0x008fe40000011603 */
[----:B-1----:R-:W-:Y:S02]  /*13730*/  ISETP.GE.AND P2, PT, R13, 0x1, PT ;  /* 0x000000010d00780c */ /* 0x002fe40003f46270 */
[----:B------:R-:W-:Y:S01]  /*13740*/  LOP3.LUT R14, R14, 0xffefffff, RZ, 0xc0, !PT ;  /* 0xffefffff0e0e7812 */ /* 0x000fe200078ec0ff */
[----:B------:R-:W-:Y:S02]  /*13750*/  WARPGROUP.DEPBAR.LE gsb0, 0x0 ;  /* 0x00008000000079c5 */ /* 0x000fe40000010000 */
[----:B------:R-:W-:-:S06]  /*13760*/  WARPGROUP.ARRIVE ;  /* 0x00000000000079c5 */ /* 0x000fcc0000000000 */
[----:B------:R-:W-:Y:S01]  /*13770*/  HGMMA.64x96x16.F32.BF16 R24, gdesc[UR36], R24, gsb0 ;  /* 0x01600000241879f0 */ /* 0x000fe20008001818 */
[----:B------:R-:W-:Y:S01]  /*13780*/  @!P1 VIADD R0, R7, 0x2a840 ;  /* 0x0002a84007009836 */ /* 0x000fe20000000000 */
[----:B------:R-:W-:Y:S01]  /*13790*/  @P2 LOP3.LUT R14, R14, 0x100000, RZ, 0xfc, !PT ;  /* 0x001000000e0e2812 */ /* 0x000fe200078efcff */
[----:B------:R-:W0:Y:S01]  /*137a0*/  SHFL.IDX PT, R6, R5, RZ, 0x1c1f ;  /* 0x001c1fff05067589 */ /* 0x000e2200000e0000 */
[----:B------:R-:W-:Y:S02]  /*137b0*/  IMAD.MOV.U32 R7, RZ, RZ, -0x60 ;  /* 0xffffffa0ff077424 */ /* 0x000fe400078e00ff */
[----:B------:R-:W-:Y:S01]  /*137c0*/  @!P1 PRMT R0, RZ, 0x654, R0 ;  /* 0x00000654ff009816 */ /* 0x000fe20000000000 */
[----:B------:R1:W-:Y:S01]  /*137d0*/  STL [R1+0x4], R14 ;  /* 0x0000040e01007387 */ /* 0x0003e20000100800 */
[----:B------:R-:W-:Y:S02]  /*137e0*/  IMAD R7, R2, R7, 0x61 ;  /* 0x0000006102077424 */ /* 0x000fe400078e0207 */
[----:B------:R-:W-:-:S02]  /*137f0*/  IMAD.U32 R9, RZ, RZ, UR4 ;  /* 0x00000004ff097e24 */ /* 0x000fc4000f8e00ff */
[----:B------:R-:W-:-:S05]  /*13800*/  IMAD R4, R180, -0x2, R7 ;  /* 0xfffffffeb4047824 */ /* 0x000fca00078e0207 */
[--C-:B------:R-:W-:Y:S01]  /*13810*/  IADD3 R11, -R163, R4, R164.reuse ;  /* 0x00000004a30b7210 */ /* 0x100fe20007ffe1a4 */
[----:B------:R-:W-:Y:S02]  /*13820*/  VIADD R21, R7, 0xffffffff ;  /* 0xffffffff07157836 */ /* 0x000fe40000000000 */
[----:B------:R-:W-:Y:S01]  /*13830*/  VIADD R76, R4, 0xffffffff ;  /* 0xffffffff044c7836 */ /* 0x000fe20000000000 */
[----:B------:R-:W-:Y:S02]  /*13840*/  WARPGROUP.DEPBAR.LE gsb0, 0x0 ;  /* 0x00008000000079c5 */ /* 0x000fe40000010000 */
[----:B------:R2:W-:Y:S02]  /*13850*/  @!P1 SYNCS.ARRIVE.TRANS64.RED.A1T0 RZ, [R0+URZ], RZ ;  /* 0x000000ff00ff99a7 */ /* 0x0005e4000810043f */
[----:B--2---:R-:W-:-:S04]  /*13860*/  IMAD R0, R2, -0x60, R164 ;  /* 0xffffffa002007824 */ /* 0x004fc800078e02a4 */
[----:B------:R-:W-:Y:S01]  /*13870*/  VIADD R3, R0, 0x60 ;  /* 0x0000006000037836 */ /* 0x000fe20000000000 */
[----:B------:R-:W-:-:S03]  /*13880*/  LOP3.LUT R0, RZ, R9, RZ, 0x33, !PT ;  /* 0x00000009ff007212 */ /* 0x000fc600078e33ff */
[----:B------:R-:W-:Y:S02]  /*13890*/  IMAD R96, R180, -0x2, R3 ;  /* 0xfffffffeb4607824 */ /* 0x000fe400078e0203 */
[C---:B------:R-:W-:Y:S02]  /*138a0*/  IMAD.IADD R15, R11.reuse, 0x1, R0 ;  /* 0x000000010b0f7824 */ /* 0x040fe400078e0200 */
[----:B------:R-:W-:Y:S02]  /*138b0*/  IMAD.IADD R11, R11, 0x1, R12 ;  /* 0x000000010b0b7824 */ /* 0x000fe400078e020c */
[----:B0-----:R-:W-:-:S03]  /*138c0*/  IMAD.IADD R3, R15, 0x1, R6 ;  /* 0x000000010f037824 */ /* 0x001fc600078e0206 */
[----:B------:R-:W-:Y:S01]  /*138d0*/  VIADDMNMX R74, R6, R11, R96, PT ;  /* 0x0000000b064a7246 */ /* 0x000fe20003800160 */
[----:B-1----:R-:W-:Y:S06]  /*138e0*/  @!P2 BRA `(.L_x_1848) ;  /* 0x00000000004ca947 */ /* 0x002fec0003800000 */
        /* <DEDUP_REMOVED lines=11> */
.L_x_1850:
[----:B------:R-:W-:-:S13]  /*139a0*/  ISETP.NE.AND P2, PT, R13, 0x1, PT ;  /* 0x000000010d00780c */ /* 0x000fda0003f45270 */
[----:B------:R-:W0:Y:S02]  /*139b0*/  @P2 LDC.64 R6, c[0x0][0x9e8] ;  /* 0x00027a00ff062b82 */ /* 0x000e240000000a00 */
[----:B0-----:R-:W-:-:S05]  /*139c0*/  @P2 IMAD.HI.U32 R4, R0, R6, RZ ;  /* 0x0000000600042227 */ /* 0x001fca00078e00ff */
[----:B------:R-:W-:-:S07]  /*139d0*/  @P2 SHF.R.U32.HI R0, RZ, R7, R4 ;  /* 0x00000007ff002219 */ /* 0x000fce0000011604 */
.L_x_1851:
[----:B------:R-:W-:Y:S05]  /*139e0*/  BSYNC B0 ;  /* 0x0000000000007941 */ /* 0x000fea0003800000 */
.L_x_1849:
[----:B------:R-:W-:-:S05]  /*139f0*/  IMAD R0, R0, R13, R76 ;  /* 0x0000000d00007224 */ /* 0x000fca00078e024c */
[----:B------:R-:W-:Y:S02]  /*13a00*/  VIMNMX R3, R3, R0, !PT ;  /* 0x0000000003037248 */ /* 0x000fe40007fe0100 */
[----:B------:R-:W-:-:S07]  /*13a10*/  VIADDMNMX R74, R0, R13, R74, PT ;  /* 0x0000000d004a7246 */ /* 0x000fce000380014a */
.L_x_1848:
[C---:B------:R-:W-:Y:S02]  /*13a20*/  ISETP.GE.AND P2, PT, R21.reuse, 0x2, PT ;  /* 0x000000021500780c */ /* 0x040fe40003f46270 */
[----:B------:R-:W-:Y:S02]  /*13a30*/  ISETP.GE.AND P6, PT, R21, 0x9, PT ;  /* 0x000000091500780c */ /* 0x000fe40003fc6270 */
[----:B------:R-:W-:Y:S02]  /*13a40*/  ISETP.GT.AND P3, PT, R3, 0x1, !P2 ;  /* 0x000000010300780c */ /* 0x000fe40005764270 */
[----:B------:R-:W-:Y:S02]  /*13a50*/  ISETP.GE.AND P4, PT, R21, 0xa, PT ;  /* 0x0000000a1500780c */ /* 0x000fe40003f86270 */
[----:B------:R-:W-:Y:S02]  /*13a60*/  ISETP.LT.OR P3, PT, R74, 0x2, P3 ;  /* 0x000000024a00780c */ /* 0x000fe40001f61670 */
[----:B------:R-:W-:-:S02]  /*13a70*/  P2R R7, PR, RZ, 0x10 ;  /* 0x00000010ff077803 */ /* 0x000fc40000000000 */
[----:B------:R-:W-:Y:S02]  /*13a80*/  FSEL R102, R25, -INF , !P3 ;  /* 0xff80000019667808 */ /* 0x000fe40005800000 */
[----:B------:R-:W-:-:S04]  /*13a90*/  ISETP.GT.AND P3, PT, R3, 0x8, !P6 ;  /* 0x000000080300780c */ /* 0x000fc80007764270 */
[----:B------:R-:W-:-:S04]  /*13aa0*/  ISETP.LT.OR P3, PT, R74, 0x9, P3 ;  /* 0x000000094a00780c */ /* 0x000fc80001f61670 */
        /* <DEDUP_REMOVED lines=10> */
[----:B------:R-:W-:Y:S01]  /*13b50*/  ISETP.GT.AND P3, PT, R3, 0x11, !P4 ;  /* 0x000000110300780c */ /* 0x000fe20006764270 */
[----:B------:R-:W0:Y:S01]  /*13b60*/  SHFL.IDX PT, R32, R5, 0x1, 0x1c1f ;  /* 0x003c1f0005207f89 */ /* 0x000e2200000e0000 */
        /* <DEDUP_REMOVED lines=11> */
[C---:B------:R-:W-:Y:S01]  /*13c20*/  ISETP.LT.OR P3, PT, R74.reuse, 0x1a, P3 ;  /* 0x0000001a4a00780c */ /* 0x040fe20001f61670 */
[----:B0-----:R-:W-:Y:S01]  /*13c30*/  IMAD.IADD R25, R15, 0x1, R32 ;  /* 0x000000010f197824 */ /* 0x001fe200078e0220 */
        /* <DEDUP_REMOVED lines=29> */
[C---:B------:R-:W-:Y:S02]  /*13e10*/  ISETP.LT.OR P3, PT, R74.reuse, 0x32, P3 ;  /* 0x000000324a00780c */ /* 0x040fe40001f61670 */
        /* <DEDUP_REMOVED lines=40> */
[----:B------:R-:W-:-:S02]  /*140a0*/  VIADDMNMX R96, R32, R11, R96, PT ;  /* 0x0000000b20607246 */ /* 0x000fc40003800160 */
        /* <DEDUP_REMOVED lines=27> */
.L_x_1854:
[----:B------:R-:W-:-:S13]  /*14260*/  ISETP.NE.AND P5, PT, R13, 0x1, PT ;  /* 0x000000010d00780c */ /* 0x000fda0003fa5270 */
[----:B------:R-:W0:Y:S02]  /*14270*/  @P5 LDC.64 R32, c[0x0][0x9e8] ;  /* 0x00027a00ff205b82 */ /* 0x000e240000000a00 */
[----:B0-----:R-:W-:-:S05]  /*14280*/  @P5 IMAD.HI.U32 R32, R3, R32, RZ ;  /* 0x0000002003205227 */ /* 0x001fca00078e00ff */
[----:B------:R-:W-:-:S07]  /*14290*/  @P5 SHF.R.U32.HI R3, RZ, R33, R32 ;  /* 0x00000021ff035219 */ /* 0x000fce0000011620 */
.L_x_1855:
[----:B------:R-:W-:Y:S05]  /*142a0*/  BSYNC B0 ;  /* 0x0000000000007941 */ /* 0x000fea0003800000 */
.L_x_1853:
[----:B------:R-:W-:-:S05]  /*142b0*/  IMAD R32, R3, R13, R76 ;  /* 0x0000000d03207224 */ /* 0x000fca00078e024c */
[----:B------:R-:W-:Y:S02]  /*142c0*/  VIMNMX R25, R25, R32, !PT ;  /* 0x0000002019197248 */ /* 0x000fe40007fe0100 */
[----:B------:R-:W-:-:S07]  /*142d0*/  VIADDMNMX R96, R32, R13, R96, PT ;  /* 0x0000000d20607246 */ /* 0x000fce0003800160 */
.L_x_1852:
[C---:B------:R-:W-:Y:S01]  /*142e0*/  ISETP.GT.AND P2, PT, R25.reuse, 0x1, !P2 ;  /* 0x000000011900780c */ /* 0x040fe20005744270 */
[----:B------:R-:W-:Y:S01]  /*142f0*/  ULDC UR4, c[0x0][0x988] ;  /* 0x0002620000047ab9 */ /* 0x000fe20000000800 */
[----:B------:R-:W-:Y:S02]  /*14300*/  ISETP.GT.AND P6, PT, R25, 0x8, !P6 ;  /* 0x000000081900780c */ /* 0x000fe400077c4270 */
[C---:B------:R-:W-:Y:S02]  /*14310*/  ISETP.LT.OR P2, PT, R96.reuse, 0x2, P2 ;  /* 0x000000026000780c */ /* 0x040fe40001741670 */
[----:B------:R-:W-:Y:S02]  /*14320*/  ISETP.LT.OR P6, PT, R96, 0x9, P6 ;  /* 0x000000096000780c */ /* 0x000fe400037c1670 */
[----:B------:R-:W-:Y:S02]  /*14330*/  FSEL R32, R27, -INF , !P2 ;  /* 0xff8000001b207808 */ /* 0x000fe40005000000 */
[----:B------:R-:W-:Y:S01]  /*14340*/  ISETP.NE.AND P2, PT, R7, RZ, PT ;  /* 0x000000ff0700720c */ /* 0x000fe20003f45270 */
[----:B------:R-:W-:Y:S01]  /*14350*/  IMAD.U32 R7, RZ, RZ, UR4 ;  /* 0x00000004ff077e24 */ /* 0x000fe2000f8e00ff */
[----:B------:R-:W-:-:S02]  /*14360*/  FSEL R30, R30, -INF , !P6 ;  /* 0xff8000001e1e7808 */ /* 0x000fc40007000000 */
[----:B------:R-:W-:Y:S02]  /*14370*/  ISETP.GT.AND P2, PT, R25, 0x9, !P2 ;  /* 0x000000091900780c */ /* 0x000fe40005744270 */
[----:B------:R-:W-:Y:S02]  /*14380*/  ISETP.NE.AND P6, PT, R36, RZ, PT ;  /* 0x000000ff2400720c */ /* 0x000fe40003fc5270 */
[----:B------:R-:W-:Y:S02]  /*14390*/  ISETP.LT.OR P2, PT, R96, 0xa, P2 ;  /* 0x0000000a6000780c */ /* 0x000fe40001741670 */
[----:B------:R-:W-:Y:S02]  /*143a0*/  FMNMX.FTZ R3, R156, R102, !PT ;  /* 0x000000669c037209 */ /* 0x000fe40007810000 */
[----:B------:R-:W-:Y:S02]  /*143b0*/  FSEL R36, R31, -INF , !P2 ;  /* 0xff8000001f247808 */ /* 0x000fe40005000000 */
[----:B------:R-:W-:-:S02]  /*143c0*/  ISETP.NE.AND P2, PT, R29, RZ, PT ;  /* 0x000000ff1d00720c */ /* 0x000fc40003f45270 */
[----:B------:R-:W-:Y:S02]  /*143d0*/  ISETP.NE.AND P5, PT, R37, RZ, PT ;  /* 0x000000ff2500720c */ /* 0x000fe40003fa5270 */
[----:B------:R-:W-:Y:S02]  /*143e0*/  ISETP.GT.AND P2, PT, R25, 0x10, !P2 ;  /* 0x000000101900780c */ /* 0x000fe40005744270 */
[----:B------:R-:W-:Y:S02]  /*143f0*/  FMNMX.FTZ R3, R100, R3, !PT ;  /* 0x0000000364037209 */ /* 0x000fe40007810000 */
[----:B------:R-:W-:Y:S02]  /*14400*/  ISETP.LT.OR P2, PT, R96, 0x11, P2 ;  /* 0x000000116000780c */ /* 0x000fe40001741670 */
[----:B------:R-:W-:Y:S02]  /*14410*/  FMNMX.FTZ R3, R98, R3, !PT ;  /* 0x0000000362037209 */ /* 0x000fe40007810000 */
        /* <DEDUP_REMOVED lines=20> */
[----:B------:R-:W-:Y:S02]  /*14560*/  ISETP.GT.AND P2, PT, R25, 0x20, !P5 ;  /* 0x000000201900780c */ /* 0x000fe40006f44270 */
[----:B------:R-:W-:Y:S02]  /*14570*/  ISETP.NE.AND P5, PT, R80, RZ, PT ;  /* 0x000000ff5000720c */ /* 0x000fe40003fa5270 */
        /* <DEDUP_REMOVED lines=23> */
[----:B------:R-:W-:Y:S01]  /*146f0*/  FSEL R82, R47, -INF , !P2 ;  /* 0xff8000002f527808 */ /* 0x000fe20005000000 */
[----:B------:R-:W-:Y:S01]  /*14700*/  IMAD.MOV.U32 R47, RZ, RZ, R177 ;  /* 0x000000ffff2f7224 */ /* 0x000fe200078e00b1 */
[----:B------:R-:W-:Y:S02]  /*14710*/  ISETP.NE.AND P2, PT, R45, RZ, PT ;  /* 0x000000ff2d00720c */ /* 0x000fe40003f45270 */
[----:B------:R-:W-:Y:S02]  /*14720*/  FMNMX.FTZ R3, R68, R3, !PT ;  /* 0x0000000344037209 */ /* 0x000fe40007810000 */
[----:B------:R-:W-:-:S02]  /*14730*/  ISETP.GT.AND P2, PT, R25, 0x30, !P2 ;  /* 0x000000301900780c */ /* 0x000fc40005744270 */
[----:B------:R-:W-:Y:S02]  /*14740*/  FMNMX.FTZ R5, R24, R3, !PT ;  /* 0x0000000318057209 */ /* 0x000fe40007810000 */
[----:B------:R-:W-:Y:S02]  /*14750*/  ISETP.LT.OR P2, PT, R96, 0x31, P2 ;  /* 0x000000316000780c */ /* 0x000fe40001741670 */
[----:B------:R-:W-:Y:S01]  /*14760*/  ISETP.NE.AND P6, PT, R57, RZ, PT ;  /* 0x000000ff3900720c */ /* 0x000fe20003fc5270 */
[----:B------:R-:W0:Y:S01]  /*14770*/  SHFL.BFLY PT, R104, R5, 0x2, 0x1f ;  /* 0x0c401f0005687f89 */ /* 0x000e2200000e0000 */
[----:B------:R-:W-:Y:S02]  /*14780*/  FSEL R50, R50, -INF , !P2 ;  /* 0xff80000032327808 */ /* 0x000fe40005000000 */
[----:B------:R-:W-:Y:S02]  /*14790*/  ISETP.NE.AND P2, PT, R81, RZ, PT ;  /* 0x000000ff5100720c */ /* 0x000fe40003f45270 */
[----:B------:R-:W-:-:S02]  /*147a0*/  ISETP.GT.AND P4, PT, R25, RZ, !P4 ;  /* 0x000000ff1900720c */ /* 0x000fc40006784270 */
[----:B------:R-:W-:Y:S02]  /*147b0*/  ISETP.GT.AND P2, PT, R25, 0x31, !P2 ;  /* 0x000000311900780c */ /* 0x000fe40005744270 */
[C---:B------:R-:W-:Y:S02]  /*147c0*/  ISETP.LT.OR P4, PT, R96.reuse, 0x1, P4 ;  /* 0x000000016000780c */ /* 0x040fe40002781670 */
[----:B------:R-:W-:Y:S02]  /*147d0*/  ISETP.LT.OR P2, PT, R96, 0x32, P2 ;  /* 0x000000326000780c */ /* 0x000fe40001741670 */
[----:B------:R-:W-:Y:S02]  /*147e0*/  FSEL R26, R26, -INF , !P4 ;  /* 0xff8000001a1a7808 */ /* 0x000fe40006000000 */
[----:B------:R-:W-:Y:S02]  /*147f0*/  FSEL R84, R51, -INF , !P2 ;  /* 0xff80000033547808 */ /* 0x000fe40005000000 */
[----:B------:R-:W-:-:S02]  /*14800*/  ISETP.NE.AND P2, PT, R49, RZ, PT ;  /* 0x000000ff3100720c */ /* 0x000fc40003f45270 */
[C---:B------:R-:W-:Y:S02]  /*14810*/  ISETP.GT.AND P3, PT, R25.reuse, 0x58, !P3 ;  /* 0x000000581900780c */ /* 0x040fe40005f64270 */
[----:B------:R-:W-:Y:S02]  /*14820*/  ISETP.GT.AND P2, PT, R25, 0x38, !P2 ;  /* 0x000000381900780c */ /* 0x000fe40005744270 */
[C---:B------:R-:W-:Y:S02]  /*14830*/  ISETP.LT.OR P3, PT, R96.reuse, 0x59, P3 ;  /* 0x000000596000780c */ /* 0x040fe40001f61670 */
[----:B------:R-:W-:Y:S02]  /*14840*/  ISETP.LT.OR P2, PT, R96, 0x39, P2 ;  /* 0x000000396000780c */ /* 0x000fe40001741670 */
[----:B0-----:R-:W-:Y:S02]  /*14850*/  FMNMX.FTZ R104, R5, R104, !PT ;  /* 0x0000006805687209 */ /* 0x001fe40007810000 */
[----:B------:R-:W-:-:S02]  /*14860*/  FSEL R54, R54, -INF , !P2 ;  /* 0xff80000036367808 */ /* 0x000fc40005000000 */
[----:B------:R-:W-:Y:S01]  /*14870*/  ISETP.NE.AND P2, PT, R83, RZ, PT ;  /* 0x000000ff5300720c */ /* 0x000fe20003f45270 */
[----:B------:R-:W0:Y:S01]  /*14880*/  SHFL.BFLY PT, R3, R104, 0x1, 0x1f ;  /* 0x0c201f0068037f89 */ /* 0x000e2200000e0000 */
[----:B------:R-:W-:Y:S02]  /*14890*/  FMNMX.FTZ R5, R26, R32, !PT ;  /* 0x000000201a057209 */ /* 0x000fe40007810000 */
[----:B------:R-:W-:Y:S02]  /*148a0*/  ISETP.GT.AND P2, PT, R25, 0x39, !P2 ;  /* 0x000000391900780c */ /* 0x000fe40005744270 */
[----:B------:R-:W-:Y:S02]  /*148b0*/  FMNMX.FTZ R5, R30, R5, !PT ;  /* 0x000000051e057209 */ /* 0x000fe40007810000 */
[----:B------:R-:W-:Y:S02]  /*148c0*/  ISETP.LT.OR P2, PT, R96, 0x3a, P2 ;  /* 0x0000003a6000780c */ /* 0x000fe40001741670 */
[----:B------:R-:W-:-:S02]  /*148d0*/  FMNMX.FTZ R5, R36, R5, !PT ;  /* 0x0000000524057209 */ /* 0x000fc40007810000 */
[----:B------:R-:W-:Y:S02]  /*148e0*/  FSEL R86, R55, -INF , !P2 ;  /* 0xff80000037567808 */ /* 0x000fe40005000000 */
[----:B------:R-:W-:Y:S02]  /*148f0*/  ISETP.NE.AND P2, PT, R53, RZ, PT ;  /* 0x000000ff3500720c */ /* 0x000fe40003f45270 */
[----:B------:R-:W-:Y:S02]  /*14900*/  FSEL R70, R70, -INF , !P3 ;  /* 0xff80000046467808 */ /* 0x000fe40005800000 */
[----:B------:R-:W-:-:S04]  /*14910*/  ISETP.GT.AND P2, PT, R25, 0x40, !P2 ;  /* 0x000000401900780c */ /* 0x000fc80005744270 */
[----:B------:R-:W-:Y:S02]  /*14920*/  ISETP.LT.OR P2, PT, R96, 0x41, P2 ;  /* 0x000000416000780c */ /* 0x000fe40001741670 */
[----:B0-----:R-:W-:Y:S02]  /*14930*/  FMNMX.FTZ R3, R104, R3, !PT ;  /* 0x0000000368037209 */ /* 0x001fe40007810000 */
[----:B------:R-:W-:Y:S02]  /*14940*/  FSEL R58, R58, -INF , !P2 ;  /* 0xff8000003a3a7808 */ /* 0x000fe40005000000 */
[----:B------:R-:W-:Y:S01]  /*14950*/  ISETP.NE.AND P2, PT, R85, RZ, PT ;  /* 0x000000ff5500720c */ /* 0x000fe20003f45270 */
[----:B------:R-:W-:-:S03]  /*14960*/  FMUL.FTZ R11, R3, R7 ;  /* 0x00000007030b7220 */ /* 0x000fc60000410000 */
[----:B------:R-:W-:-:S04]  /*14970*/  ISETP.GT.AND P2, PT, R25, 0x41, !P2 ;  /* 0x000000411900780c */ /* 0x000fc80005744270 */
[----:B------:R-:W-:-:S04]  /*14980*/  ISETP.LT.OR P2, PT, R96, 0x42, P2 ;  /* 0x000000426000780c */ /* 0x000fc80001741670 */
[----:B------:R-:W-:Y:S02]  /*14990*/  FSEL R88, R59, -INF , !P2 ;  /* 0xff8000003b587808 */ /* 0x000fe40005000000 */
[----:B------:R-:W-:Y:S02]  /*149a0*/  ISETP.GT.AND P2, PT, R25, 0x48, !P6 ;  /* 0x000000481900780c */ /* 0x000fe40007744270 */
[----:B------:R-:W-:Y:S02]  /*149b0*/  ISETP.NE.AND P6, PT, R87, RZ, PT ;  /* 0x000000ff5700720c */ /* 0x000fe40003fc5270 */
[----:B------:R-:W-:-:S04]  /*149c0*/  ISETP.LT.OR P2, PT, R96, 0x49, P2 ;  /* 0x000000496000780c */ /* 0x000fc80001741670 */
[----:B------:R-:W-:Y:S02]  /*149d0*/  FSEL R62, R62, -INF , !P2 ;  /* 0xff8000003e3e7808 */ /* 0x000fe40005000000 */
[----:B------:R-:W-:Y:S02]  /*149e0*/  ISETP.GT.AND P2, PT, R25, 0x49, !P5 ;  /* 0x000000491900780c */ /* 0x000fe40006f44270 */
[----:B------:R-:W-:Y:S02]  /*149f0*/  ISETP.NE.AND P5, PT, R61, RZ, PT ;  /* 0x000000ff3d00720c */ /* 0x000fe40003fa5270 */
[----:B------:R-:W-:-:S04]  /*14a00*/  ISETP.LT.OR P2, PT, R96, 0x4a, P2 ;  /* 0x0000004a6000780c */ /* 0x000fc80001741670 */
[----:B------:R-:W-:Y:S02]  /*14a10*/  FSEL R90, R63, -INF , !P2 ;  /* 0xff8000003f5a7808 */ /* 0x000fe40005000000 */
[----:B------:R-:W-:-:S04]  /*14a20*/  FSETP.NEU.FTZ.AND P2, PT, R3, -INF , PT ;  /* 0xff8000000300780b */ /* 0x000fc80003f5d000 */
[----:B------:R-:W-:Y:S02]  /*14a30*/  FSEL R41, R11, RZ, P2 ;  /* 0x000000ff0b297208 */ /* 0x000fe40001000000 */
[----:B------:R-:W-:Y:S02]  /*14a40*/  FMNMX.FTZ R11, R34, R5, !PT ;  /* 0x00000005220b7209 */ /* 0x000fe40007810000 */
[----:B------:R-:W-:Y:S01]  /*14a50*/  ISETP.GT.AND P2, PT, R25, 0x50, !P5 ;  /* 0x000000501900780c */ /* 0x000fe20006f44270 */
[--C-:B------:R-:W-:Y:S01]  /*14a60*/  FFMA.FTZ R148, R40, R7, -R41.reuse ;  /* 0x0000000728947223 */ /* 0x100fe20000010829 */
[----:B------:R-:W-:Y:S01]  /*14a70*/  FMNMX.FTZ R11, R74, R11, !PT ;  /* 0x0000000b4a0b7209 */ /* 0x000fe20007810000 */
[-CC-:B------:R-:W-:Y:S01]  /*14a80*/  FFMA.FTZ R37, R4, R7.reuse, -R41.reuse ;  /* 0x0000000704257223 */ /* 0x180fe20000010829 */
[----:B------:R-:W-:Y:S01]  /*14a90*/  ISETP.NE.AND P5, PT, R21, RZ, PT ;  /* 0x000000ff1500720c */ /* 0x000fe20003fa5270 */
[--C-:B------:R-:W-:Y:S01]  /*14aa0*/  FFMA.FTZ R156, R156, R7, -R41.reuse ;  /* 0x000000079c9c7223 */ /* 0x100fe20000010829 */
[----:B------:R-:W-:Y:S01]  /*14ab0*/  FMNMX.FTZ R11, R38, R11, !PT ;  /* 0x0000000b260b7209 */ /* 0x000fe20007810000 */
[-CC-:B------:R-:W-:Y:S01]  /*14ac0*/  FFMA.FTZ R102, R102, R7.reuse, -R41.reuse ;  /* 0x0000000766667223 */ /* 0x180fe20000010829 */
[----:B------:R-:W-:Y:S01]  /*14ad0*/  ISETP.LT.OR P2, PT, R96, 0x51, P2 ;  /* 0x000000516000780c */ /* 0x000fe20001741670 */
[--C-:B------:R-:W-:Y:S01]  /*14ae0*/  FFMA.FTZ R158, R100, R7, -R41.reuse ;  /* 0x00000007649e7223 */ /* 0x100fe20000010829 */
[----:B------:R-:W-:Y:S01]  /*14af0*/  FMNMX.FTZ R11, R76, R11, !PT ;  /* 0x0000000b4c0b7209 */ /* 0x000fe20007810000 */
[-CC-:B------:R-:W-:Y:S01]  /*14b00*/  FFMA.FTZ R98, R98, R7.reuse, -R41.reuse ;  /* 0x0000000762627223 */ /* 0x180fe20000010829 */
[----:B------:R-:W-:Y:S01]  /*14b10*/  FSEL R66, R66, -INF , !P2 ;  /* 0xff80000042427808 */ /* 0x000fe20005000000 */
[--C-:B------:R-:W-:Y:S01]  /*14b20*/  FFMA.FTZ R94, R94, R7, -R41.reuse ;  /* 0x000000075e5e7223 */ /* 0x100fe20000010829 */
[----:B------:R-:W-:Y:S01]  /*14b30*/  FMNMX.FTZ R15, R42, R11, !PT ;  /* 0x0000000b2a0f7209 */ /* 0x000fe20007810000 */
[-CC-:B------:R-:W-:Y:S01]  /*14b40*/  FFMA.FTZ R92, R92, R7.reuse, -R41.reuse ;  /* 0x000000075c5c7223 */ /* 0x180fe20000010829 */
[C---:B------:R-:W-:Y:S01]  /*14b50*/  ISETP.GT.AND P2, PT, R25.reuse, 0x51, !P6 ;  /* 0x000000511900780c */ /* 0x040fe20007744270 */
[--C-:B------:R-:W-:Y:S01]  /*14b60*/  FFMA.FTZ R154, R78, R7, -R41.reuse ;  /* 0x000000074e9a7223 */ /* 0x100fe20000010829 */
[----:B------:R-:W-:Y:S01]  /*14b70*/  FMNMX.FTZ R15, R80, R15, !PT ;  /* 0x0000000f500f7209 */ /* 0x000fe20007810000 */
[-CC-:B------:R-:W-:Y:S01]  /*14b80*/  FFMA.FTZ R72, R72, R7.reuse, -R41.reuse ;  /* 0x0000000748487223 */ /* 0x180fe20000010829 */
[----:B------:R-:W-:Y:S01]  /*14b90*/  ISETP.LT.OR P2, PT, R96, 0x52, P2 ;  /* 0x000000526000780c */ /* 0x000fe20001741670 */
[--C-:B------:R-:W-:Y:S01]  /*14ba0*/  FFMA.FTZ R150, R44, R7, -R41.reuse ;  /* 0x000000072c967223 */ /* 0x100fe20000010829 */
[----:B------:R-:W-:Y:S01]  /*14bb0*/  FMNMX.FTZ R21, R46, R15, !PT ;  /* 0x0000000f2e157209 */ /* 0x000fe20007810000 */
[-CC-:B------:R-:W-:Y:S01]  /*14bc0*/  FFMA.FTZ R144, R48, R7.reuse, -R41.reuse ;  /* 0x0000000730907223 */ /* 0x180fe20000010829 */
[----:B------:R-:W-:Y:S01]  /*14bd0*/  ISETP.GT.AND P4, PT, R25, 0x59, !P5 ;  /* 0x000000591900780c */ /* 0x000fe20006f84270 */
[--C-:B------:R-:W-:Y:S01]  /*14be0*/  FFMA.FTZ R25, R28, R7, -R41.reuse ;  /* 0x000000071c197223 */ /* 0x100fe20000010829 */
[----:B------:R-:W-:Y:S01]  /*14bf0*/  FMNMX.FTZ R21, R82, R21, !PT ;  /* 0x0000001552157209 */ /* 0x000fe20007810000 */
[-CC-:B------:R-:W-:Y:S01]  /*14c00*/  FFMA.FTZ R29, R20, R7.reuse, -R41.reuse ;  /* 0x00000007141d7223 */ /* 0x180fe20000010829 */
[----:B------:R-:W-:Y:S01]  /*14c10*/  FSEL R40, R67, -INF , !P2 ;  /* 0xff80000043287808 */ /* 0x000fe20005000000 */
        /* <DEDUP_REMOVED lines=11> */
[----:B------:R-:W-:Y:S01]  /*14cd0*/  FFMA.FTZ R138, R68, R7, -R41 ;  /* 0x00000007448a7223 */ /* 0x000fe20000010829 */
[----:B------:R-:W-:Y:S01]  /*14ce0*/  MUFU.EX2 R156, R156 ;  /* 0x0000009c009c7308 */ /* 0x000fe20000000800 */
[----:B------:R-:W-:-:S02]  /*14cf0*/  FMNMX.FTZ R21, R86, R21, !PT ;  /* 0x0000001556157209 */ /* 0x000fc40007810000 */
[----:B------:R-:W-:Y:S02]  /*14d00*/  ISETP.NE.AND P5, PT, R198, 0x1, PT ;  /* 0x00000001c600780c */ /* 0x000fe40003fa5270 */
[----:B------:R-:W-:-:S03]  /*14d10*/  FMNMX.FTZ R27, R58, R21, !PT ;  /* 0x000000153a1b7209 */ /* 0x000fc60007810000 */
[----:B------:R-:W0:Y:S01]  /*14d20*/  MUFU.EX2 R5, R102 ;  /* 0x0000006600057308 */ /* 0x000e220000000800 */
[----:B------:R-:W-:-:S04]  /*14d30*/  FMNMX.FTZ R27, R88, R27, !PT ;  /* 0x0000001b581b7209 */ /* 0x000fc80007810000 */
[----:B------:R-:W-:-:S03]  /*14d40*/  FMNMX.FTZ R27, R62, R27, !PT ;  /* 0x0000001b3e1b7209 */ /* 0x000fc60007810000 */
[----:B------:R-:W1:Y:S01]  /*14d50*/  MUFU.EX2 R158, R158 ;  /* 0x0000009e009e7308 */ /* 0x000e620000000800 */
[----:B------:R-:W-:Y:S01]  /*14d60*/  FMNMX.FTZ R27, R90, R27, !PT ;  /* 0x0000001b5a1b7209 */ /* 0x000fe20007810000 */
[----:B------:R-:W2:Y:S03]  /*14d70*/  @P5 LDC R14, c[0x0][0x44c] ;  /* 0x00011300ff0e5b82 */ /* 0x000ea60000000800 */
[----:B------:R-:W-:-:S03]  /*14d80*/  FMNMX.FTZ R27, R66, R27, !PT ;  /* 0x0000001b421b7209 */ /* 0x000fc60007810000 */
[----:B------:R-:W3:Y:S01]  /*14d90*/  MUFU.EX2 R11, R98 ;  /* 0x00000062000b7308 */ /* 0x000ee20000000800 */
[----:B------:R-:W-:Y:S01]  /*14da0*/  FMNMX.FTZ R27, R40, R27, !PT ;  /* 0x0000001b281b7209 */ /* 0x000fe20007810000 */
[----:B0-----:R-:W-:Y:S01]  /*14db0*/  FADD.FTZ R43, R156, R5 ;  /* 0x000000059c2b7221 */ /* 0x001fe20000010000 */
[----:B------:R-:W-:Y:S01]  /*14dc0*/  F2FP.BF16.F32.PACK_AB R156, R5, R156 ;  /* 0x0000009c059c723e */ /* 0x000fe200000010ff */
[----:B------:R-:W0:Y:S01]  /*14dd0*/  @P5 LDC R49, c[0x0][0x450] ;  /* 0x00011400ff315b82 */ /* 0x000e220000000800 */
[----:B------:R-:W-:-:S03]  /*14de0*/  FMNMX.FTZ R27, R70, R27, !PT ;  /* 0x0000001b461b7209 */ /* 0x000fc60007810000 */
[----:B------:R-:W4:Y:S01]  /*14df0*/  MUFU.EX2 R15, R94 ;  /* 0x0000005e000f7308 */ /* 0x000f220000000800 */
[----:B------:R-:W-:Y:S01]  /*14e00*/  FMNMX.FTZ R33, R28, R27, !PT ;  /* 0x0000001b1c217209 */ /* 0x000fe20007810000 */
[----:B------:R-:W-:Y:S01]  /*14e10*/  FFMA.FTZ R27, R0, R7, -R41 ;  /* 0x00000007001b7223 */ /* 0x000fe20000010829 */
[----:B-1----:R-:W-:-:S03]  /*14e20*/  FADD.FTZ R6, R158, R43 ;  /* 0x0000002b9e067221 */ /* 0x002fc60000010000 */
[----:B------:R-:W1:Y:S02]  /*14e30*/  SHFL.BFLY PT, R0, R33, 0x2, 0x1f ;  /* 0x0c401f0021007f89 */ /* 0x000e6400000e0000 */
[----:B------:R-:W1:Y:S01]  /*14e40*/  MUFU.EX2 R92, R92 ;  /* 0x0000005c005c7308 */ /* 0x000e620000000800 */
[C---:B---3--:R-:W-:Y:S01]  /*14e50*/  FADD.FTZ R6, R11.reuse, R6 ;  /* 0x000000060b067221 */ /* 0x048fe20000010000 */
[----:B------:R-:W-:Y:S01]  /*14e60*/  F2FP.BF16.F32.PACK_AB R158, R11, R158 ;  /* 0x0000009e0b9e723e */ /* 0x000fe200000010ff */
[----:B--2---:R-:W-:-:S05]  /*14e70*/  @P5 IMAD.HI.U32 R14, R177, R14, RZ ;  /* 0x0000000eb10e5227 */ /* 0x004fca00078e00ff */
[----:B------:R-:W2:Y:S01]  /*14e80*/  MUFU.EX2 R154, R154 ;  /* 0x0000009a009a7308 */ /* 0x000ea20000000800 */
[----:B----4-:R-:W-:Y:S01]  /*14e90*/  FADD.FTZ R45, R15, R6 ;  /* 0x000000060f2d7221 */ /* 0x010fe20000010000 */
[----:B0-----:R-:W-:Y:S02]  /*14ea0*/  @P5 SHF.R.U32.HI R47, RZ, R49, R14 ;  /* 0x00000031ff2f5219 */ /* 0x001fe4000001160e */
[----:B------:R-:W-:-:S04]  /*14eb0*/  ISETP.GE.AND P5, PT, R13, 0x1, PT ;  /* 0x000000010d00780c */ /* 0x000fc80003fa6270 */
[----:B------:R-:W0:Y:S01]  /*14ec0*/  MUFU.EX2 R21, R72 ;  /* 0x0000004800157308 */ /* 0x000e220000000800 */
[----:B-1----:R-:W-:Y:S01]  /*14ed0*/  FADD.FTZ R45, R92, R45 ;  /* 0x0000002d5c2d7221 */ /* 0x002fe20000010000 */
[----:B------:R-:W-:Y:S01]  /*14ee0*/  FMNMX.FTZ R0, R33, R0, !PT ;  /* 0x0000000021007209 */ /* 0x000fe20007810000 */
[----:B------:R-:W-:-:S05]  /*14ef0*/  FFMA.FTZ R33, R10, R7, -R41 ;  /* 0x000000070a217223 */ /* 0x000fca0000010829 */
[----:B------:R-:W1:Y:S01]  /*14f00*/  MUFU.EX2 R148, R148 ;  /* 0x0000009400947308 */ /* 0x000e620000000800 */
[----:B--2---:R-:W-:Y:S01]  /*14f10*/  FADD.FTZ R10, R154, R45 ;  /* 0x0000002d9a0a7221 */ /* 0x004fe20000010000 */
[----:B------:R-:W2:Y:S06]  /*14f20*/  SHFL.BFLY PT, R39, R0, 0x1, 0x1f ;  /* 0x0c201f0000277f89 */ /* 0x000eac00000e0000 */
[----:B------:R-:W3:Y:S01]  /*14f30*/  MUFU.EX2 R25, R25 ;  /* 0x0000001900197308 */ /* 0x000ee20000000800 */
[C---:B0-----:R-:W-:Y:S01]  /*14f40*/  FADD.FTZ R45, R21.reuse, R10 ;  /* 0x0000000a152d7221 */ /* 0x041fe20000010000 */
[----:B------:R-:W-:-:S06]  /*14f50*/  F2FP.BF16.F32.PACK_AB R154, R21, R154 ;  /* 0x0000009a159a723e */ /* 0x000fcc00000010ff */
[----:B------:R-:W0:Y:S01]  /*14f60*/  MUFU.EX2 R150, R150 ;  /* 0x0000009600967308 */ /* 0x000e220000000800 */
[----:B-1----:R-:W-:-:S07]  /*14f70*/  FADD.FTZ R10, R148, R45 ;  /* 0x0000002d940a7221 */ /* 0x002fce0000010000 */
[----:B------:R-:W1:Y:S01]  /*14f80*/  MUFU.EX2 R27, R27 ;  /* 0x0000001b001b7308 */ /* 0x000e620000000800 */
[C---:B---3--:R-:W-:Y:S01]  /*14f90*/  FADD.FTZ R45, R25.reuse, R10 ;  /* 0x0000000a192d7221 */ /* 0x048fe20000010000 */
[----:B------:R-:W-:Y:S02]  /*14fa0*/  F2FP.BF16.F32.PACK_AB R148, R25, R148 ;  /* 0x000000941994723e */ /* 0x000fe400000010ff */
[----:B--2---:R-:W-:Y:S01]  /*14fb0*/  FMNMX.FTZ R4, R0, R39, !PT ;  /* 0x0000002700047209 */ /* 0x004fe20007810000 */
[----:B------:R-:W-:-:S03]  /*14fc0*/  FFMA.FTZ R39, R24, R7, -R41 ;  /* 0x0000000718277223 */ /* 0x000fc60000010829 */
[C---:B------:R-:W-:Y:S01]  /*14fd0*/  FSETP.NEU.FTZ.AND P2, PT, R4.reuse, -INF , PT ;  /* 0xff8000000400780b */ /* 0x040fe20003f5d000 */
[----:B------:R-:W-:Y:S01]  /*14fe0*/  FMUL.FTZ R0, R4, R7 ;  /* 0x0000000704007220 */ /* 0x000fe20000410000 */
[----:B------:R-:W2:Y:S01]  /*14ff0*/  MUFU.EX2 R144, R144 ;  /* 0x0000009000907308 */ /* 0x000ea20000000800 */
[----:B0-----:R-:W-:-:S03]  /*15000*/  FADD.FTZ R10, R150, R45 ;  /* 0x0000002d960a7221 */ /* 0x001fc60000010000 */
[----:B------:R-:W-:Y:S01]  /*15010*/  FSEL R41, R0, RZ, P2 ;  /* 0x000000ff00297208 */ /* 0x000fe20001000000 */
[----:B-1----:R-:W-:-:S03]  /*15020*/  FADD.FTZ R45, R27, R10 ;  /* 0x0000000a1b2d7221 */ /* 0x002fc60000010000 */
        /* <DEDUP_REMOVED lines=20> */
[-CC-:B------:R-:W-:Y:S01]  /*15170*/  FFMA.FTZ R88, R88, R7.reuse, -R41.reuse ;  /* 0x0000000758587223 */ /* 0x180fe20000010829 */
[-CC-:B------:R-:W-:Y:S01]  /*15180*/  FFMA.FTZ R62, R62, R7.reuse, -R41.reuse ;  /* 0x000000073e3e7223 */ /* 0x180fe20000010829 */
[-CC-:B------:R-:W-:Y:S01]  /*15190*/  FFMA.FTZ R90, R90, R7.reuse, -R41.reuse ;  /* 0x000000075a5a7223 */ /* 0x180fe20000010829 */
[-CC-:B------:R-:W-:Y:S01]  /*151a0*/  FFMA.FTZ R66, R66, R7.reuse, -R41.reuse ;  /* 0x0000000742427223 */ /* 0x180fe20000010829 */
[----:B------:R-:W3:Y:S01]  /*151b0*/  MUFU.EX2 R30, R30 ;  /* 0x0000001e001e7308 */ /* 0x000ee20000000800 */
[-CC-:B------:R-:W-:Y:S01]  /*151c0*/  FFMA.FTZ R40, R40, R7.reuse, -R41.reuse ;  /* 0x0000000728287223 */ /* 0x180fe20000010829 */
[-CC-:B------:R-:W-:Y:S01]  /*151d0*/  FFMA.FTZ R70, R70, R7.reuse, -R41.reuse ;  /* 0x0000000746467223 */ /* 0x180fe20000010829 */
[----:B------:R-:W-:Y:S01]  /*151e0*/  FFMA.FTZ R28, R28, R7, -R41 ;  /* 0x000000071c1c7223 */ /* 0x000fe20000010829 */
[----:B--2---:R-:W-:Y:S01]  /*151f0*/  FADD.FTZ R10, R144, R45 ;  /* 0x0000002d900a7221 */ /* 0x004fe20000010000 */
[----:B------:R-:W-:-:S02]  /*15200*/  F2FP.BF16.F32.PACK_AB R150, R27, R150 ;  /* 0x000000961b96723e */ /* 0x000fc400000010ff */
[----:B0-----:R-:W-:Y:S01]  /*15210*/  F2FP.BF16.F32.PACK_AB R144, R29, R144 ;  /* 0x000000901d90723e */ /* 0x001fe200000010ff */
[----:B------:R-:W0:Y:S01]  /*15220*/  MUFU.EX2 R159, R36 ;  /* 0x00000024009f7308 */ /* 0x000e220000000800 */
[----:B-1----:R-:W-:Y:S01]  /*15230*/  FADD.FTZ R43, R157, R0 ;  /* 0x000000009d2b7221 */ /* 0x002fe20000010000 */
[----:B------:R-:W-:Y:S01]  /*15240*/  FADD.FTZ R45, R29, R10 ;  /* 0x0000000a1d2d7221 */ /* 0x000fe20000010000 */
[----:B------:R-:W-:-:S05]  /*15250*/  F2FP.BF16.F32.PACK_AB R157, R0, R157 ;  /* 0x0000009d009d723e */ /* 0x000fca00000010ff */
[----:B------:R-:W1:Y:S01]  /*15260*/  MUFU.EX2 R34, R34 ;  /* 0x0000002200227308 */ /* 0x000e620000000800 */
[----:B---3--:R-:W-:-:S07]  /*15270*/  FADD.FTZ R6, R30, R43 ;  /* 0x0000002b1e067221 */ /* 0x008fce0000010000 */
[----:B------:R-:W2:Y:S01]  /*15280*/  MUFU.EX2 R153, R74 ;  /* 0x0000004a00997308 */ /* 0x000ea20000000800 */
[C---:B0-----:R-:W-:Y:S01]  /*15290*/  FADD.FTZ R43, R159.reuse, R6 ;  /* 0x000000069f2b7221 */ /* 0x041fe20000010000 */
[----:B------:R-:W-:-:S06]  /*152a0*/  F2FP.BF16.F32.PACK_AB R159, R159, R30 ;  /* 0x0000001e9f9f723e */ /* 0x000fcc00000010ff */
        /* <DEDUP_REMOVED lines=26> */
[----:B--2---:R-:W-:Y:S01]  /*15450*/  FADD.FTZ R10, R146, R45 ;  /* 0x0000002d920a7221 */ /* 0x004fe20000010000 */
[----:B------:R-:W-:Y:S01]  /*15460*/  IMAD.IADD R45, R152, 0x1, R47 ;  /* 0x00000001982d7824 */ /* 0x000fe200078e022f */
[----:B------:R-:W-:-:S03]  /*15470*/  F2FP.BF16.F32.PACK_AB R152, R92, R15 ;  /* 0x0000000f5c98723e */ /* 0x000fc600000010ff */
[----:B------:R-:W-:Y:S02]  /*15480*/  IMAD.IADD R12, R45, 0x1, R12 ;  /* 0x000000012d0c7824 */ /* 0x000fe400078e020c */
[----:B-----5:R-:W2:Y:S01]  /*15490*/  MUFU.EX2 R147, R86 ;  /* 0x0000005600937308 */ /* 0x020ea20000000800 */
        /* <DEDUP_REMOVED lines=40> */
[----:B-1----:R-:W-:Y:S01]  /*15720*/  FADD.FTZ R0, R70, R5 ;  /* 0x0000000546007221 */ /* 0x002fe20000010000 */
[C---:B--2---:R-:W-:Y:S01]  /*15730*/  FADD.FTZ R6, R39.reuse, R10 ;  /* 0x0000000a27067221 */ /* 0x044fe20000010000 */
[----:B------:R-:W-:Y:S01]  /*15740*/  F2FP.BF16.F32.PACK_AB R138, R39, R138 ;  /* 0x0000008a278a723e */ /* 0x000fe200000010ff */
[----:B------:R-:W-:Y:S02]  /*15750*/  VIADD R10, R2, 0xfffffffe ;  /* 0xfffffffe020a7836 */ /* 0x000fe40000000000 */
[C---:B0-----:R-:W-:Y:S01]  /*15760*/  FADD.FTZ R5, R139.reuse, R0 ;  /* 0x000000008b057221 */ /* 0x041fe20000010000 */
[----:B------:R-:W-:Y:S01]  /*15770*/  F2FP.BF16.F32.PACK_AB R139, R139, R70 ;  /* 0x000000468b8b723e */ /* 0x000fe200000010ff */
[----:B------:R-:W-:Y:S06]  /*15780*/  @!P5 BRA `(.L_x_1856) ;  /* 0x000000000048d947 */ /* 0x000fec0003800000 */
        /* <DEDUP_REMOVED lines=11> */
.L_x_1858:
[----:B------:R-:W-:-:S13]  /*15840*/  ISETP.NE.AND P2, PT, R13, 0x1, PT ;  /* 0x000000010d00780c */ /* 0x000fda0003f45270 */
[----:B------:R-:W0:Y:S02]  /*15850*/  @P2 LDC.64 R14, c[0x0][0x9e8] ;  /* 0x00027a00ff0e2b82 */ /* 0x000e240000000a00 */
[----:B0-----:R-:W-:-:S05]  /*15860*/  @P2 IMAD.HI.U32 R2, R0, R14, RZ ;  /* 0x0000000e00022227 */ /* 0x001fca00078e00ff */
[----:B------:R-:W-:-:S07]  /*15870*/  @P2 SHF.R.U32.HI R0, RZ, R15, R2 ;  /* 0x0000000fff002219 */ /* 0x000fce0000011602 */
.L_x_1859:
[----:B------:R-:W-:Y:S05]  /*15880*/  BSYNC B0 ;  /* 0x0000000000007941 */ /* 0x000fea0003800000 */
.L_x_1857:
[----:B------:R-:W-:-:S05]  /*15890*/  IMAD R13, R0, R13, R13 ;  /* 0x0000000d000d7224 */ /* 0x000fca00078e020d */
[----:B------:R-:W-:-:S07]  /*158a0*/  VIMNMX R12, R12, R13, PT ;  /* 0x0000000d0c0c7248 */ /* 0x000fce0003fe0100 */
.L_x_1856:
[----:B------:R-:W-:Y:S01]  /*158b0*/  IMAD.HI R12, R12, 0x2aaaaaab, RZ ;  /* 0x2aaaaaab0c0c7827 */ /* 0x000fe200078e02ff */
[----:B------:R-:W-:Y:S01]  /*158c0*/  ULDC UR46, c[0x0][0x9e4] ;  /* 0x00027900002e7ab9 */ /* 0x000fe20000000800 */
[----:B------:R-:W-:Y:S01]  /*158d0*/  ULDC UR39, c[0x0][0x9e4] ;  /* 0x0002790000277ab9 */ /* 0x000fe20000000800 */
[----:B------:R-:W-:Y:S01]  /*158e0*/  ULDC UR47, c[0x0][0x9dc] ;  /* 0x00027700002f7ab9 */ /* 0x000fe20000000800 */
[----:B------:R-:W-:Y:S01]  /*158f0*/  ULDC UR51, c[0x0][0x9dc] ;  /* 0x0002770000337ab9 */ /* 0x000fe20000000800 */
[----:B------:R-:W-:Y:S01]  /*15900*/  SHF.R.U32.HI R11, RZ, 0x1f, R12 ;  /* 0x0000001fff0b7819 */ /* 0x000fe2000001160c */
[----:B------:R-:W-:Y:S01]  /*15910*/  ULDC UR38, c[0x0][0x988] ;  /* 0x0002620000267ab9 */ /* 0x000fe20000000800 */
[----:B------:R-:W-:Y:S01]  /*15920*/  ULDC UR43, c[0x0][0x988] ;  /* 0x00026200002b7ab9 */ /* 0x000fe20000000800 */
[----:B------:R-:W-:Y:S01]  /*15930*/  ULDC UR42, c[0x0][0x988] ;  /* 0x00026200002a7ab9 */ /* 0x000fe20000000800 */
[----:B------:R-:W-:Y:S01]  /*15940*/  LEA.HI.SX32 R12, R12, R11, 0x1c ;  /* 0x0000000b0c0c7211 */ /* 0x000fe200078fe2ff */
[----:B------:R-:W-:Y:S01]  /*15950*/  ULDC UR54, c[0x0][0x9e0] ;  /* 0x0002780000367ab9 */ /* 0x000fe20000000800 */
[----:B------:R-:W-:Y:S01]  /*15960*/  ULDC UR50, c[0x0][0x9e0] ;  /* 0x0002780000327ab9 */ /* 0x000fe20000000800 */
[----:B------:R-:W-:Y:S01]  /*15970*/  BSSY B0, `(.L_x_1860) ;  /* 0x000033d000007945 */ /* 0x000fe20003800000 */
[----:B------:R-:W-:Y:S01]  /*15980*/  VIMNMX R11, R179, R12, !PT ;  /* 0x0000000cb30b7248 */ /* 0x000fe20007fe0100 */
[----:B------:R-:W-:Y:S01]  /*15990*/  IMAD.MOV.U32 R2, RZ, RZ, 0x3f800000 ;  /* 0x3f800000ff027424 */ /* 0x000fe200078e00ff */
[----:B------:R-:W-:Y:S01]  /*159a0*/  CS2R R86, SRZ ;  /* 0x0000000000567805 */ /* 0x000fe2000001ff00 */
[----:B------:R-:W-:Y:S01]  /*159b0*/  IMAD.MOV.U32 R0, RZ, RZ, 0x3f800000 ;  /* 0x3f800000ff007424 */ /* 0x000fe200078e00ff */
[----:B------:R-:W-:-:S02]  /*159c0*/  ISETP.GE.AND P2, PT, R10, R11, PT ;  /* 0x0000000b0a00720c */ /* 0x000fc40003f46270 */
        /* <DEDUP_REMOVED lines=31> */
[----:B------:R-:W-:Y:S06]  /*15bc0*/  @!P2 BRA `(.L_x_1861) ;  /* 0x00000030005ca947 */ /* 0x000fec0003800000 */
[----:B------:R-:W-:Y:S01]  /*15bd0*/  BSSY B1, `(.L_x_1862) ;  /* 0x0000312000017945 */ /* 0x000fe20003800000 */
[----:B------:R-:W-:Y:S02]  /*15be0*/  IMAD.MOV.U32 R2, RZ, RZ, 0x3f800000 ;  /* 0x3f800000ff027424 */ /* 0x000fe400078e00ff */
[----:B------:R-:W-:-:S07]  /*15bf0*/  IMAD.MOV.U32 R87, RZ, RZ, RZ ;  /* 0x000000ffff577224 */ /* 0x000fce00078e00ff */
.L_x_1881:
[----:B------:R-:W-:-:S05]  /*15c00*/  VIADD R20, R22, 0x1 ;  /* 0x0000000116147836 */ /* 0x000fca0000000000 */
[----:B------:R-:W-:-:S04]  /*15c10*/  ISETP.NE.AND P2, PT, R20, 0x2, PT ;  /* 0x000000021400780c */ /* 0x000fc80003f45270 */
[----:B------:R-:W-:Y:S02]  /*15c20*/  SEL R12, RZ, 0x1, P2 ;  /* 0x00000001ff0c7807 */ /* 0x000fe40001000000 */
[----:B------:R-:W-:Y:S02]  /*15c30*/  SEL R20, R20, RZ, P2 ;  /* 0x000000ff14147207 */ /* 0x000fe40001000000 */
[----:B------:R-:W-:Y:S01]  /*15c40*/  LOP3.LUT R21, R23, R12, RZ, 0x3c, !PT ;  /* 0x0000000c17157212 */ /* 0x000fe200078e3cff */
[----:B------:R-:W-:Y:S06]  /*15c50*/  @!P0 BRA `(.L_x_1863) ;  /* 0x0000000000048947 */ /* 0x000fec0003800000 */
[----:B------:R-:W-:Y:S01]  /*15c60*/  BPT.TRAP 0x1 ;  /* 0x000000040000795c */ /* 0x000fe20000300000 */
.L_x_1863:
[----:B------:R-:W-:Y:S01]  /*15c70*/  IMAD R7, R20, 0x8, R16 ;  /* 0x0000000814077824 */ /* 0x000fe200078e0210 */
[----:B------:R-:W-:-:S04]  /*15c80*/  SHF.L.U32 R14, R21, 0x1f, RZ ;  /* 0x0000001f150e7819 */ /* 0x000fc800000006ff */
[----:B------:R0:W1:Y:S01]  /*15c90*/  SYNCS.PHASECHK.TRANS64.TRYWAIT P2, [R7+URZ+0x2a830], R14 ;  /* 0x02a8300e070075a7 */ /* 0x000062000804017f */
[----:B------:R-:W-:Y:S05]  /*15ca0*/  @!P0 BRA `(.L_x_1864) ;  /* 0x0000000000048947 */ /* 0x000fea0003800000 */
[----:B------:R-:W-:Y:S01]  /*15cb0*/  BPT.TRAP 0x1 ;  /* 0x000000040000795c */ /* 0x000fe20000300000 */
.L_x_1864:
[----:B------:R-:W-:Y:S01]  /*15cc0*/  BSSY B2, `(.L_x_1865) ;  /* 0x0000006000027945 */ /* 0x000fe20003800000 */
[----:B------:R-:W-:Y:S02]  /*15cd0*/  IMAD R12, R20, 0x900, R8 ;  /* 0x00000900140c7824 */ /* 0x000fe400078e0208 */
[----:B------:R-:W-:Y:S01]  /*15ce0*/  IMAD.MOV.U32 R13, RZ, RZ, 0x40000040 ;  /* 0x40000040ff0d7424 */ /* 0x000fe200078e00ff */
[----:B-1----:R-:W-:Y:S06]  /*15cf0*/  @P2 BRA `(.L_x_1866) ;  /* 0x0000000000082947 */ /* 0x002fec0003800000 */
[----:B------:R-:W1:Y:S02]  /*15d00*/  SYNCS.PHASECHK.TRANS64.TRYWAIT P2, [R7+URZ+0x2a830], R14 ;  /* 0x02a8300e070075a7 */ /* 0x000e64000804017f */
[----:B-1----:R-:W-:Y:S05]  /*15d10*/  @!P2 BRA `(.L_x_1867) ;  /* 0x000001400000a947 */ /* 0x002fea0003800000 */
.L_x_1866:
[----:B------:R-:W-:Y:S05]  /*15d20*/  BSYNC B2 ;  /* 0x0000000000027941 */ /* 0x000fea0003800000 */
.L_x_1865:
[----:B------:R-:W2:Y:S04]  /*15d30*/  LDL.64 R88, [R1+0x38] ;  /* 0x0000380001587983 */ /* 0x000ea80000100a00 */
[----:B------:R-:W3:Y:S04]  /*15d40*/  LDL.64 R218, [R1+0x30] ;  /* 0x0000300001da7983 */ /* 0x000ee80000100a00 */
[----:B------:R-:W4:Y:S01]  /*15d50*/  LDL.64 R216, [R1+0x28] ;  /* 0x0000280001d87983 */ /* 0x000f220000100a00 */
[----:B------:R-:W-:-:S03]  /*15d60*/  R2UR UR6, R12 ;  /* 0x000000000c0672ca */ /* 0x000fc600000e0000 */
[----:B------:R-:W5:Y:S01]  /*15d70*/  LDL.64 R214, [R1+0x20] ;  /* 0x0000200001d67983 */ /* 0x000f620000100a00 */
[----:B------:R-:W-:Y:S01]  /*15d80*/  R2UR UR7, R13 ;  /* 0x000000000d0772ca */ /* 0x000fe200000e0000 */
[----:B01----:R-:W-:Y:S02]  /*15d90*/  VIADD R14, R12, 0x2 ;  /* 0x000000020c0e7836 */ /* 0x003fe40000000000 */
[----:B------:R-:W-:Y:S01]  /*15da0*/  IMAD.MOV.U32 R15, RZ, RZ, 0x40000040 ;  /* 0x40000040ff0f7424 */ /* 0x000fe200078e00ff */
[----:B------:R-:W5:Y:S04]  /*15db0*/  LDL.64 R212, [R1+0x18] ;  /* 0x0000180001d47983 */ /* 0x000f680000100a00 */
[----:B------:R-:W5:Y:S04]  /*15dc0*/  LDL.64 R210, [R1+0x10] ;  /* 0x0000100001d27983 */ /* 0x000f680000100a00 */
[----:B------:R-:W5:Y:S01]  /*15dd0*/  LDL.64 R208, [R1+0x8] ;  /* 0x0000080001d07983 */ /* 0x000f620000100a00 */
[----:B--2---:R-:W-:-:S02]  /*15de0*/  R2UR UR4, R88 ;  /* 0x00000000580472ca */ /* 0x004fc400000e0000 */
[----:B------:R-:W-:Y:S02]  /*15df0*/  R2UR UR5, R89 ;  /* 0x00000000590572ca */ /* 0x000fe400000e0000 */
[----:B------:R-:W-:-:S11]  /*15e00*/  WARPGROUP.ARRIVE ;  /* 0x00000000000079c5 */ /* 0x000fd60000000000 */
[----:B------:R-:W-:Y:S01]  /*15e10*/  HGMMA.64x96x16.F32.BF16 R88, gdesc[UR4], RZ, !UPT, gsb0 ;  /* 0x01600000045879f0 */ /* 0x000fe2000c0018ff */
[----:B------:R-:W-:Y:S02]  /*15e20*/  R2UR UR6, R14 ;  /* 0x000000000e0672ca */ /* 0x000fe400000e0000 */
[----:B------:R-:W-:Y:S02]  /*15e30*/  R2UR UR7, R15 ;  /* 0x000000000f0772ca */ /* 0x000fe400000e0000 */
[----:B---3--:R-:W-:Y:S02]  /*15e40*/  R2UR UR4, R218 ;  /* 0x00000000da0472ca */ /* 0x008fe400000e0000 */
[----:B------:R-:W-:Y:S01]  /*15e50*/  R2UR UR5, R219 ;  /* 0x00000000db0572ca */ /* 0x000fe200000e0000 */
[----:B------:R-:W-:Y:S02]  /*15e60*/  VIADD R14, R12, 0x4 ;  /* 0x000000040c0e7836 */ /* 0x000fe40000000000 */
[----:B------:R-:W-:Y:S01]  /*15e70*/  IMAD.MOV.U32 R15, RZ, RZ, 0x40000040 ;  /* 0x40000040ff0f7424 */ /* 0x000fe200078e00ff */
[----:B------:R-:W-:-:S02]  /*15e80*/  WARPGROUP.DEPBAR.LE gsb0, 0x0 ;  /* 0x00008000000079c5 */ /* 0x000fc40000010000 */
[----:B------:R-:W-:-:S07]  /*15e90*/  WARPGROUP.ARRIVE ;  /* 0x00000000000079c5 */ /* 0x000fce0000000000 */
[----:B------:R-:W-:Y:S01]  /*15ea0*/  HGMMA.64x96x16.F32.BF16 R88, gdesc[UR4], R88, gsb0 ;  /* 0x01600000045879f0 */ /* 0x000fe20008001858 */
[----:B------:R-:W-:Y:S02]  /*15eb0*/  R2UR UR6, R14 ;  /* 0x000000000e0672ca */ /* 0x000fe400000e0000 */
[----:B------:R-:W-:Y:S02]  /*15ec0*/  R2UR UR7, R15 ;  /* 0x000000000f0772ca */ /* 0x000fe400000e0000 */
[----:B----4-:R-:W-:Y:S02]  /*15ed0*/  R2UR UR4, R216 ;  /* 0x00000000d80472ca */ /* 0x010fe400000e0000 */
        /* <DEDUP_REMOVED lines=8> */
[----:B-----5:R-:W-:Y:S02]  /*15f60*/  R2UR UR4, R214 ;  /* 0x00000000d60472ca */ /* 0x020fe400000e0000 */
        /* <DEDUP_REMOVED lines=8> */
[----:B------:R-:W-:Y:S02]  /*15ff0*/  R2UR UR4, R212 ;  /* 0x00000000d40472ca */ /* 0x000fe400000e0000 */
        /* <DEDUP_REMOVED lines=25> */
[----:B------:R-:W-:Y:S01]  /*16190*/  R2UR UR7, R15 ;  /* 0x000000000f0772ca */ /* 0x000fe200000e0000 */
[----:B------:R-:W-:Y:S01]  /*161a0*/  UMOV UR4, UR52 ;  /* 0x0000003400047c82 */ /* 0x000fe20008000000 */
[----:B------:R-:W-:Y:S01]  /*161b0*/  UMOV UR5, UR53 ;  /* 0x0000003500057c82 */ /* 0x000fe20008000000 */
[----:B------:R-:W-:Y:S02]  /*161c0*/  VIADD R14, R12, 0x600 ;  /* 0x000006000c0e7836 */ /* 0x000fe40000000000 */
[----:B------:R-:W-:Y:S01]  /*161d0*/  IMAD.MOV.U32 R15, RZ, RZ, 0x40000040 ;  /* 0x40000040ff0f7424 */ /* 0x000fe200078e00ff */
[----:B------:R-:W-:Y:S02]  /*161e0*/  WARPGROUP.DEPBAR.LE gsb0, 0x0 ;  /* 0x00008000000079c5 */ /* 0x000fe40000010000 */
[----:B------:R-:W-:-:S06]  /*161f0*/  WARPGROUP.ARRIVE ;  /* 0x00000000000079c5 */ /* 0x000fcc0000000000 */
        /* <DEDUP_REMOVED lines=32> */
[----:B------:R-:W-:Y:S02]  /*16400*/  WARPGROUP.DEPBAR.LE gsb0, 0x0 ;  /* 0x00008000000079c5 */ /* 0x000fe40000010000 */
[----:B------:R-:W-:-:S08]  /*16410*/  WARPGROUP.ARRIVE ;  /* 0x00000000000079c5 */ /* 0x000fd00000000000 */
[----:B------:R-:W-:Y:S01]  /*16420*/  HGMMA.64x96x16.F32.BF16 R88, gdesc[UR4], R88, gsb0 ;  /* 0x01600000045879f0 */ /* 0x000fe20008001858 */
        /* <DEDUP_REMOVED lines=65> */
[----:B------:R-:W-:Y:S05]  /*16840*/  @!P0 BRA `(.L_x_1868) ;  /* 0x0000000000048947 */ /* 0x000fea0003800000 */
[----:B------:R-:W-:Y:S01]  /*16850*/  BPT.TRAP 0x1 ;  /* 0x000000040000795c */ /* 0x000fe20000300000 */
.L_x_1868:
[----:B------:R-:W-:Y:S01]  /*16860*/  SHF.L.U32 R9, R23, 0x1f, RZ ;  /* 0x0000001f17097819 */ /* 0x000fe200000006ff */
[----:B------:R-:W-:-:S04]  /*16870*/  IMAD R14, R22, 0x8, R16 ;  /* 0x00000008160e7824 */ /* 0x000fc800078e0210 */
[----:B------:R0:W1:Y:S01]  /*16880*/  SYNCS.PHASECHK.TRANS64.TRYWAIT P2, [R14+URZ+0x2a850], R9 ;  /* 0x02a850090e0075a7 */ /* 0x000062000804017f */
[----:B------:R-:W-:Y:S05]  /*16890*/  @!P0 BRA `(.L_x_1869) ;  /* 0x0000000000048947 */ /* 0x000fea0003800000 */
[----:B------:R-:W-:Y:S01]  /*168a0*/  BPT.TRAP 0x1 ;  /* 0x000000040000795c */ /* 0x000fe20000300000 */
.L_x_1869:
        /* <DEDUP_REMOVED lines=9> */
.L_x_1871:
[----:B------:R-:W-:Y:S05]  /*16940*/  BSYNC B2 ;  /* 0x0000000000027941 */ /* 0x000fea0003800000 */
.L_x_1870:
[----:B------:R-:W-:Y:S01]  /*16950*/  IMAD.MOV.U32 R12, RZ, RZ, R0 ;  /* 0x000000ffff0c7224 */ /* 0x000fe200078e0000 */
[----:B------:R-:W2:Y:S01]  /*16960*/  LDL R200, [R1+0x4] ;  /* 0x0000040001c87983 */ /* 0x000ea20000100800 */
[----:B------:R-:W-:Y:S01]  /*16970*/  IMAD.MOV.U32 R13, RZ, RZ, 0x40000040 ;  /* 0x40000040ff0d7424 */ /* 0x000fe200078e00ff */
[----:B------:R-:W-:Y:S01]  /*16980*/  WARPGROUP.ARRIVE ;  /* 0x00000000000079c5 */ /* 0x000fe20000000000 */
[----:B------:R-:W-:Y:S01]  /*16990*/  ISETP.NE.AND P3, PT, R198, 0x1, PT ;  /* 0x00000001c600780c */ /* 0x000fe20003f65270 */
[----:B------:R-:W-:Y:S01]  /*169a0*/  IMAD.IADD R15, R181, 0x1, R177 ;  /* 0x00000001b50f7824 */ /* 0x000fe200078e02b1 */
[----:B------:R-:W-:Y:S01]  /*169b0*/  R2UR UR6, R12 ;  /* 0x000000000c0672ca */ /* 0x000fe200000e0000 */
[----:B------:R-:W-:Y:S01]  /*169c0*/  VIADD R12, R0, 0x80 ;  /* 0x00000080000c7836 */ /* 0x000fe20000000000 */
[----:B------:R-:W-:Y:S01]  /*169d0*/  R2UR UR7, R13 ;  /* 0x000000000d0772ca */ /* 0x000fe200000e0000 */
[----:B------:R-:W-:Y:S02]  /*169e0*/  IMAD.MOV.U32 R13, RZ, RZ, 0x40000040 ;  /* 0x40000040ff0d7424 */ /* 0x000fe400078e00ff */
[----:B------:R-:W-:-:S05]  /*169f0*/  @!P1 VIADD R7, R7, 0x2a840 ;  /* 0x0002a84007079836 */ /* 0x000fca0000000000 */
[----:B------:R-:W-:Y:S01]  /*16a00*/  @!P1 PRMT R7, RZ, 0x654, R7 ;  /* 0x00000654ff079816 */ /* 0x000fe20000000007 */
[----:B01----:R-:W0:Y:S04]  /*16a10*/  @P3 LDC R9, c[0x0][0x450] ;  /* 0x00011400ff093b82 */ /* 0x003e280000000800 */
[----:B------:R-:W-:Y:S01]  /*16a20*/  HGMMA.64x128x16.F32.BF16 R24, R156, gdesc[UR4].tnspB, R24, gsb0 ;  /* 0x41e000049c187df0 */ /* 0x000fe20008001818 */
[----:B------:R-:W-:Y:S01]  /*16a30*/  R2UR UR6, R12 ;  /* 0x000000000c0672ca */ /* 0x000fe200000e0000 */
[----:B------:R-:W-:Y:S01]  /*16a40*/  VIADD R12, R0, 0x100 ;  /* 0x00000100000c7836 */ /* 0x000fe20000000000 */
[----:B------:R-:W-:Y:S01]  /*16a50*/  R2UR UR7, R13 ;  /* 0x000000000d0772ca */ /* 0x000fe200000e0000 */
[----:B------:R-:W-:Y:S01]  /*16a60*/  IMAD.MOV.U32 R13, RZ, RZ, 0x40000040 ;  /* 0x40000040ff0d7424 */ /* 0x000fe200078e00ff */
[----:B------:R-:W-:-:S02]  /*16a70*/  WARPGROUP.DEPBAR.LE gsb0, 0x0 ;  /* 0x00008000000079c5 */ /* 0x000fc40000010000 */
[----:B------:R-:W-:-:S09]  /*16a80*/  WARPGROUP.ARRIVE ;  /* 0x00000000000079c5 */ /* 0x000fd20000000000 */
[----:B------:R-:W-:Y:S01]  /*16a90*/  HGMMA.64x128x16.F32.BF16 R24, R152, gdesc[UR4].tnspB, R24, gsb0 ;  /* 0x41e0000498187df0 */ /* 0x000fe20008001818 */
[----:B------:R-:W-:Y:S01]  /*16aa0*/  R2UR UR6, R12 ;  /* 0x000000000c0672ca */ /* 0x000fe200000e0000 */
[----:B------:R-:W-:Y:S01]  /*16ab0*/  VIADD R12, R0, 0x180 ;  /* 0x00000180000c7836 */ /* 0x000fe20000000000 */
[----:B------:R-:W-:Y:S01]  /*16ac0*/  R2UR UR7, R13 ;  /* 0x000000000d0772ca */ /* 0x000fe200000e0000 */
[----:B------:R-:W-:Y:S01]  /*16ad0*/  IMAD.MOV.U32 R13, RZ, RZ, 0x40000040 ;  /* 0x40000040ff0d7424 */ /* 0x000fe200078e00ff */
[----:B--2---:R-:W-:Y:S01]  /*16ae0*/  LOP3.LUT P2, RZ, R200, 0x100000, RZ, 0xc0, !PT ;  /* 0x00100000c8ff7812 */ /* 0x004fe2000784c0ff */
[----:B------:R-:W-:Y:S02]  /*16af0*/  WARPGROUP.DEPBAR.LE gsb0, 0x0 ;  /* 0x00008000000079c5 */ /* 0x000fe40000010000 */
[----:B------:R-:W-:-:S08]  /*16b00*/  WARPGROUP.ARRIVE ;  /* 0x00000000000079c5 */ /* 0x000fd00000000000 */
        /* <DEDUP_REMOVED lines=12> */
[----:B------:R-:W1:Y:S02]  /*16bd0*/  @P3 LDC R0, c[0x0][0x44c] ;  /* 0x00011300ff003b82 */ /* 0x000e640000000800 */
[----:B-1----:R-:W-:-:S05]  /*16be0*/  @P3 IMAD.HI.U32 R0, R15, R0, RZ ;  /* 0x000000000f003227 */ /* 0x002fca00078e00ff */
[----:B0-----:R-:W-:-:S05]  /*16bf0*/  @P3 SHF.R.U32.HI R15, RZ, R9, R0 ;  /* 0x00000009ff0f3219 */ /* 0x001fca0000011600 */
[----:B------:R-:W0:Y:S01]  /*16c00*/  SHFL.IDX PT, R2, R15, RZ, 0x1c1f ;  /* 0x001c1fff0f027589 */ /* 0x000e2200000e0000 */
[----:B------:R-:W-:Y:S02]  /*16c10*/  WARPGROUP.DEPBAR.LE gsb0, 0x0 ;  /* 0x00008000000079c5 */ /* 0x000fe40000010000 */
[----:B------:R-:W-:-:S06]  /*16c20*/  WARPGROUP.ARRIVE ;  /* 0x00000000000079c5 */ /* 0x000fcc0000000000 */
[----:B------:R-:W-:Y:S01]  /*16c30*/  HGMMA.64x128x16.F32.BF16 R24, R140, gdesc[UR4].tnspB, R24, gsb0 ;  /* 0x41e000048c187df0 */ /* 0x000fe20008001818 */
[----:B------:R-:W-:Y:S02]  /*16c40*/  R2UR UR6, R12 ;  /* 0x000000000c0672ca */ /* 0x000fe400000e0000 */
[----:B------:R-:W-:Y:S01]  /*16c50*/  R2UR UR7, R13 ;  /* 0x000000000d0772ca */ /* 0x000fe200000e0000 */
[----:B------:R-:W-:Y:S02]  /*16c60*/  WARPGROUP.DEPBAR.LE gsb0, 0x0 ;  /* 0x00008000000079c5 */ /* 0x000fe40000010000 */
[----:B------:R-:W-:Y:S01]  /*16c70*/  WARPGROUP.ARRIVE ;  /* 0x00000000000079c5 */ /* 0x000fe20000000000 */
[----:B------:R-:W-:-:S04]  /*16c80*/  IMAD R140, R10, -0x60, RZ ;  /* 0xffffffa00a8c7824 */ /* 0x000fc800078e02ff */
[----:B------:R-:W-:-:S05]  /*16c90*/  VIADD R9, R140, 0x1 ;  /* 0x000000018c097836 */ /* 0x000fca0000000000 */
[----:B------:R-:W-:Y:S01]  /*16ca0*/  HGMMA.64x128x16.F32.BF16 R24, R136, gdesc[UR4].tnspB, R24, gsb0 ;  /* 0x41e0000488187df0 */ /* 0x000fe20008001818 */
[----:B------:R-:W-:Y:S02]  /*16cb0*/  IMAD R0, R180, -0x2, R9 ;  /* 0xfffffffeb4007824 */ /* 0x000fe400078e0209 */
[----:B------:R-:W-:-:S05]  /*16cc0*/  IMAD.U32 R9, RZ, RZ, UR47 ;  /* 0x0000002fff097e24 */ /* 0x000fca000f8e00ff */
[----:B------:R-:W-:Y:S01]  /*16cd0*/  LOP3.LUT R12, RZ, R9, RZ, 0x33, !PT ;  /* 0x00000009ff0c7212 */ /* 0x000fe200078e33ff */
[----:B------:R-:W-:Y:S02]  /*16ce0*/  WARPGROUP.DEPBAR.LE gsb0, 0x0 ;  /* 0x00008000000079c5 */ /* 0x000fe40000010000 */
[----:B------:R1:W-:Y:S02]  /*16cf0*/  @!P1 SYNCS.ARRIVE.TRANS64.RED.A1T0 RZ, [R7+URZ], RZ ;  /* 0x000000ff07ff99a7 */ /* 0x0003e4000810043f */
[----:B-1----:R-:W-:Y:S01]  /*16d00*/  IADD3 R7, -R163, R0, R164 ;  /* 0x00000000a3077210 */ /* 0x002fe20007ffe1a4 */
[----:B------:R-:W-:-:S04]  /*16d10*/  VIADD R0, R0, 0xffffffff ;  /* 0xffffffff00007836 */ /* 0x000fc80000000000 */
[----:B------:R-:W-:Y:S02]  /*16d20*/  VIADD R23, R7, UR54 ;  /* 0x0000003607177c36 */ /* 0x000fe40008000000 */
[----:B------:R-:W-:Y:S02]  /*16d30*/  IMAD.IADD R7, R12, 0x1, R7 ;  /* 0x000000010c077824 */ /* 0x000fe400078e0207 */
        /* <DEDUP_REMOVED lines=15> */
.L_x_1875:
[----:B------:R-:W-:-:S05]  /*16e30*/  IMAD.U32 R22, RZ, RZ, UR46 ;  /* 0x0000002eff167e24 */ /* 0x000fca000f8e00ff */
[----:B------:R-:W-:-:S13]  /*16e40*/  ISETP.NE.AND P2, PT, R22, 0x1, PT ;  /* 0x000000011600780c */ /* 0x000fda0003f45270 */
[----:B------:R-:W0:Y:S02]  /*16e50*/  @P2 LDC.64 R12, c[0x0][0x9e8] ;  /* 0x00027a00ff0c2b82 */ /* 0x000e240000000a00 */
[----:B0-----:R-:W-:-:S05]  /*16e60*/  @P2 IMAD.HI.U32 R12, R141, R12, RZ ;  /* 0x0000000c8d0c2227 */ /* 0x001fca00078e00ff */
[----:B------:R-:W-:-:S07]  /*16e70*/  @P2 SHF.R.U32.HI R141, RZ, R13, R12 ;  /* 0x0000000dff8d2219 */ /* 0x000fce000001160c */
.L_x_1876:
[----:B------:R-:W-:Y:S05]  /*16e80*/  BSYNC B2 ;  /* 0x0000000000027941 */ /* 0x000fea0003800000 */
.L_x_1874:
[----:B------:R-:W-:-:S05]  /*16e90*/  IMAD R2, R141, R22, R0 ;  /* 0x000000168d027224 */ /* 0x000fca00078e0200 */
[----:B------:R-:W-:Y:S02]  /*16ea0*/  VIADDMNMX R139, R2, R22, R139, PT ;  /* 0x00000016028b7246 */ /* 0x000fe4000380018b */
[----:B------:R-:W-:-:S07]  /*16eb0*/  VIMNMX R137, R137, R2, !PT ;  /* 0x0000000289897248 */ /* 0x000fce0007fe0100 */
.L_x_1873:
        /* <DEDUP_REMOVED lines=12> */
[--C-:B0-----:R-:W-:Y:S01]  /*16f80*/  IMAD.IADD R23, R23, 0x1, R12.reuse ;  /* 0x0000000117177824 */ /* 0x101fe200078e020c */
[----:B------:R-:W-:Y:S01]  /*16f90*/  ISETP.GE.AND P5, PT, R140, 0x11, PT ;  /* 0x000000118c00780c */ /* 0x000fe20003fa6270 */
[----:B------:R-:W-:Y:S01]  /*16fa0*/  IMAD.IADD R89, R7, 0x1, R12 ;  /* 0x0000000107597824 */ /* 0x000fe200078e020c */
        /* <DEDUP_REMOVED lines=104> */
[----:B------:R-:W-:-:S13]  /*17630*/  LOP3.LUT P6, RZ, R200, 0x100000, RZ, 0xc0, !PT ;  /* 0x00100000c8ff7812 */ /* 0x000fda00078cc0ff */
        /* <DEDUP_REMOVED lines=13> */
.L_x_1879:
[----:B------:R-:W-:-:S05]  /*17710*/  IMAD.U32 R15, RZ, RZ, UR46 ;  /* 0x0000002eff0f7e24 */ /* 0x000fca000f8e00ff */
[----:B------:R-:W-:-:S13]  /*17720*/  ISETP.NE.AND P6, PT, R15, 0x1, PT ;  /* 0x000000010f00780c */ /* 0x000fda0003fc5270 */
[----:B------:R-:W0:Y:S02]  /*17730*/  @P6 LDC.64 R12, c[0x0][0x9e8] ;  /* 0x00027a00ff0c6b82 */ /* 0x000e240000000a00 */
[----:B0-----:R-:W-:-:S05]  /*17740*/  @P6 IMAD.HI.U32 R12, R7, R12, RZ ;  /* 0x0000000c070c6227 */ /* 0x001fca00078e00ff */
[----:B------:R-:W-:-:S07]  /*17750*/  @P6 SHF.R.U32.HI R7, RZ, R13, R12 ;  /* 0x0000000dff076219 */ /* 0x000fce000001160c */
.L_x_1880:
[----:B------:R-:W-:Y:S05]  /*17760*/  BSYNC B2 ;  /* 0x0000000000027941 */ /* 0x000fea0003800000 */
.L_x_1878:
[----:B------:R-:W-:-:S05]  /*17770*/  IMAD R0, R7, R15, R0 ;  /* 0x0000000f07007224 */ /* 0x000fca00078e0200 */
[----:B------:R-:W-:Y:S02]  /*17780*/  VIADDMNMX R23, R0, R15, R23, PT ;  /* 0x0000000f00177246 */ /* 0x000fe40003800117 */
[----:B------:R-:W-:-:S07]  /*17790*/  VIMNMX R89, R89, R0, !PT ;  /* 0x0000000059597248 */ /* 0x000fce0007fe0100 */
.L_x_1877:
[C---:B------:R-:W-:Y:S01]  /*177a0*/  ISETP.GT.AND P2, PT, R89.reuse, 0x1, !P2 ;  /* 0x000000015900780c */ /* 0x040fe20005744270 */
[----:B------:R-:W-:Y:S01]  /*177b0*/  @!P1 VIADD R14, R14, 0x2a860 ;  /* 0x0002a8600e0e9836 */ /* 0x000fe20000000000 */
[----:B------:R-:W-:Y:S02]  /*177c0*/  ISETP.GT.AND P3, PT, R89, 0x8, !P3 ;  /* 0x000000085900780c */ /* 0x000fe40005f64270 */
        /* <DEDUP_REMOVED lines=66> */
[----:B------:R-:W-:Y:S02]  /*17bf0*/  ISETP.LT.OR P2, PT, R23, 0x31, P2 ;  /* 0x000000311700780c */ /* 0x000fe40001741670 */
[----:B------:R-:W-:Y:S01]  /*17c00*/  ISETP.NE.AND P3, PT, R157, RZ, PT ;  /* 0x000000ff9d00720c */ /* 0x000fe20003f65270 */
[----:B------:R-:W0:Y:S01]  /*17c10*/  SHFL.BFLY PT, R7, R0, 0x2, 0x1f ;  /* 0x0c401f0000077f89 */ /* 0x000e2200000e0000 */
        /* <DEDUP_REMOVED lines=13> */
[----:B0-----:R-:W-:Y:S01]  /*17cf0*/  FMNMX.FTZ R15, R0, R7, !PT ;  /* 0x00000007000f7209 */ /* 0x001fe20007810000 */
[----:B------:R-:W-:Y:S01]  /*17d00*/  IMAD.U32 R7, RZ, RZ, UR43 ;  /* 0x0000002bff077e24 */ /* 0x000fe2000f8e00ff */
[----:B------:R-:W-:-:S02]  /*17d10*/  FSEL R118, R118, -INF , !P2 ;  /* 0xff80000076767808 */ /* 0x000fc40005000000 */
[----:B------:R-:W-:Y:S01]  /*17d20*/  ISETP.NE.AND P2, PT, R153, RZ, PT ;  /* 0x000000ff9900720c */ /* 0x000fe20003f45270 */
        /* <DEDUP_REMOVED lines=31> */
[----:B------:R-:W-:-:S02]  /*17f20*/  FSEL R103, R90, -INF , !P2 ;  /* 0xff8000005a677808 */ /* 0x000fc40005000000 */
[----:B------:R-:W-:Y:S02]  /*17f30*/  FSETP.NEU.FTZ.AND P2, PT, R106, -INF , PT ;  /* 0xff8000006a00780b */ /* 0x000fe40003f5d000 */
        /* <DEDUP_REMOVED lines=27> */
[----:B------:R-:W-:-:S02]  /*180f0*/  FFMA.FTZ R109, R132, R7, -R105 ;  /* 0x00000007846d7223 */ /* 0x000fc40000010869 */
        /* <DEDUP_REMOVED lines=24> */
[----:B------:R2:W3:Y:S01]  /*18280*/  MUFU.EX2 R100, R142 ;  /* 0x0000008e00647308 */ /* 0x0004e20000000800 */
[-CC-:B0-----:R-:W-:Y:S01]  /*18290*/  FFMA.FTZ R104, R144, R7.reuse, -R105.reuse ;  /* 0x0000000790687223 */ /* 0x181fe20000010869 */
[--C-:B------:R-:W-:Y:S01]  /*182a0*/  FFMA.FTZ R144, R112, R7, -R105.reuse ;  /* 0x0000000770907223 */ /* 0x100fe20000010869 */
[----:B------:R-:W-:Y:S01]  /*182b0*/  FMNMX.FTZ R0, R138, R97, !PT ;  /* 0x000000618a007209 */ /* 0x000fe20007810000 */
[-CC-:B------:R-:W-:Y:S01]  /*182c0*/  FFMA.FTZ R97, R148, R7.reuse, -R105.reuse ;  /* 0x0000000794617223 */ /* 0x180fe20000010869 */
[--C-:B------:R-:W-:Y:S01]  /*182d0*/  FFMA.FTZ R112, R140, R7, -R105.reuse ;  /* 0x000000078c707223 */ /* 0x100fe20000010869 */
[----:B-1----:R-:W-:Y:S02]  /*182e0*/  F2FP.BF16.F32.PACK_AB R154, R96, R93 ;  /* 0x0000005d609a723e */ /* 0x002fe400000010ff */
[----:B------:R-:W0:Y:S01]  /*182f0*/  SHFL.BFLY PT, R101, R0, 0x2, 0x1f ;  /* 0x0c401f0000657f89 */ /* 0x000e2200000e0000 */
[----:B------:R1:W-:Y:S01]  /*18300*/  MUFU.EX2 R89, R108 ;  /* 0x0000006c00597308 */ /* 0x0003e20000000800 */
[----:B--2---:R-:W-:-:S07]  /*18310*/  FFMA.FTZ R142, R124, R7, -R105 ;  /* 0x000000077c8e7223 */ /* 0x004fce0000010869 */
[----:B------:R-:W2:Y:S01]  /*18320*/  MUFU.EX2 R104, R104 ;  /* 0x0000006800687308 */ /* 0x000ea20000000800 */
[----:B-1----:R-:W-:Y:S01]  /*18330*/  FFMA.FTZ R108, R150, R7, -R105 ;  /* 0x00000007966c7223 */ /* 0x002fe20000010869 */
[----:B---3--:R-:W-:-:S06]  /*18340*/  F2FP.BF16.F32.PACK_AB R148, R100, R95 ;  /* 0x0000005f6494723e */ /* 0x008fcc00000010ff */
[----:B------:R-:W-:Y:S01]  /*18350*/  MUFU.EX2 R144, R144 ;  /* 0x0000009000907308 */ /* 0x000fe20000000800 */
[----:B0-----:R-:W-:-:S07]  /*18360*/  FMNMX.FTZ R90, R0, R101, !PT ;  /* 0x00000065005a7209 */ /* 0x001fce0007810000 */
[----:B------:R-:W-:Y:S01]  /*18370*/  MUFU.EX2 R23, R23 ;  /* 0x0000001700177308 */ /* 0x000fe20000000800 */
[----:B------:R-:W-:Y:S01]  /*18380*/  FSEL R0, R106, RZ, P2 ;  /* 0x000000ff6a007208 */ /* 0x000fe20001000000 */
[----:B------:R-:W-:Y:S01]  /*18390*/  FFMA.FTZ R101, R152, R7, -R105 ;  /* 0x0000000798657223 */ /* 0x000fe20000010869 */
[----:B------:R-:W-:Y:S01]  /*183a0*/  @!P1 PRMT R105, RZ, 0x654, R14 ;  /* 0x00000654ff699816 */ /* 0x000fe2000000000e */
[----:B------:R-:W0:Y:S01]  /*183b0*/  SHFL.BFLY PT, R111, R90, 0x1, 0x1f ;  /* 0x0c201f005a6f7f89 */ /* 0x000e2200000e0000 */
[----:B------:R-:W-:Y:S01]  /*183c0*/  F2FP.BF16.F32.PACK_AB R152, R92, R91 ;  /* 0x0000005b5c98723e */ /* 0x000fe200000010ff */
[----:B------:R-:W-:Y:S01]  /*183d0*/  FADD.FTZ R0, -R0, R3 ;  /* 0x0000000300007221 */ /* 0x000fe20000010100 */
[----:B------:R1:W-:Y:S01]  /*183e0*/  @!P1 SYNCS.ARRIVE.TRANS64.RED.A1T0 RZ, [R105+URZ], RZ ;  /* 0x000000ff69ff99a7 */ /* 0x0003e2000810043f */
[----:B------:R-:W-:Y:S01]  /*183f0*/  MUFU.EX2 R146, R146 ;  /* 0x0000009200927308 */ /* 0x000fe20000000800 */
[----:B--2---:R-:W-:Y:S01]  /*18400*/  F2FP.BF16.F32.PACK_AB R150, R104, R89 ;  /* 0x000000596896723e */ /* 0x004fe200000010ff */
[----:B------:R-:W-:-:S06]  /*18410*/  FMUL.FTZ R0, R0, R7 ;  /* 0x0000000700007220 */ /* 0x000fcc0000410000 */
[----:B------:R-:W2:Y:S08]  /*18420*/  MUFU.EX2 R0, R0 ;  /* 0x0000000000007308 */ /* 0x000eb00000000800 */
[----:B------:R-:W-:Y:S01]  /*18430*/  MUFU.EX2 R97, R97 ;  /* 0x0000006100617308 */ /* 0x000fe20000000800 */
[----:B0-----:R-:W-:-:S04]  /*18440*/  FMNMX.FTZ R90, R90, R111, !PT ;  /* 0x0000006f5a5a7209 */ /* 0x001fc80007810000 */
[C---:B------:R-:W-:Y:S01]  /*18450*/  FSETP.NEU.FTZ.AND P2, PT, R90.reuse, -INF , PT ;  /* 0xff8000005a00780b */ /* 0x040fe20003f5d000 */
[----:B------:R-:W-:Y:S02]  /*18460*/  FMUL.FTZ R3, R90, R7 ;  /* 0x000000075a037220 */ /* 0x000fe40000410000 */
[----:B------:R-:W-:Y:S03]  /*18470*/  MUFU.EX2 R99, R99 ;  /* 0x0000006300637308 */ /* 0x000fe60000000800 */
[----:B------:R-:W-:-:S05]  /*18480*/  FSEL R3, R3, RZ, P2 ;  /* 0x000000ff03037208 */ /* 0x000fca0001000000 */
[----:B------:R-:W-:Y:S01]  /*18490*/  MUFU.EX2 R108, R108 ;  /* 0x0000006c006c7308 */ /* 0x000fe20000000800 */
[-CC-:B------:R-:W-:Y:S01]  /*184a0*/  FFMA.FTZ R157, R103, R7.reuse, -R3.reuse ;  /* 0x00000007679d7223 */ /* 0x180fe20000010803 */
[----:B------:R-:W-:Y:S01]  /*184b0*/  FSEL R103, R90, RZ, P2 ;  /* 0x000000ff5a677208 */ /* 0x000fe20001000000 */
[-CC-:B------:R-:W-:Y:S01]  /*184c0*/  FFMA.FTZ R12, R12, R7.reuse, -R3.reuse ;  /* 0x000000070c0c7223 */ /* 0x180fe20000010803 */
[-CC-:B------:R-:W-:Y:S01]  /*184d0*/  FFMA.FTZ R159, R94, R7.reuse, -R3.reuse ;  /* 0x000000075e9f7223 */ /* 0x180fe20000010803 */
[-CC-:B------:R-:W-:Y:S01]  /*184e0*/  FFMA.FTZ R94, R156, R7.reuse, -R3.reuse ;  /* 0x000000079c5e7223 */ /* 0x180fe20000010803 */
[-C--:B------:R-:W-:Y:S01]  /*184f0*/  FFMA.FTZ R153, R98, R7.reuse, -R3 ;  /* 0x0000000762997223 */ /* 0x080fe20000010803 */
[----:B------:R-:W-:Y:S01]  /*18500*/  FADD.FTZ R2, -R103, R4 ;  /* 0x0000000467027221 */ /* 0x000fe20000010100 */
[----:B------:R-:W-:Y:S01]  /*18510*/  MUFU.EX2 R157, R157 ;  /* 0x0000009d009d7308 */ /* 0x000fe20000000800 */
[----:B--2---:R-:W-:Y:S01]  /*18520*/  FFMA.FTZ R103, R0, R6, R13 ;  /* 0x0000000600677223 */ /* 0x004fe2000001000d */
[-CC-:B------:R-:W-:Y:S01]  /*18530*/  FFMA.FTZ R98, R158, R7.reuse, -R3.reuse ;  /* 0x000000079e627223 */ /* 0x180fe20000010803 */
[-C--:B------:R-:W-:Y:S01]  /*18540*/  FMUL.FTZ R2, R2, R7.reuse ;  /* 0x0000000702027220 */ /* 0x080fe20000410000 */
[-C--:B------:R-:W-:Y:S01]  /*18550*/  FFMA.FTZ R155, R102, R7.reuse, -R3 ;  /* 0x00000007669b7223 */ /* 0x080fe20000010803 */
[----:B------:R-:W-:Y:S01]  /*18560*/  FADD.FTZ R6, R88, R103 ;  /* 0x0000006758067221 */ /* 0x000fe20000010000 */
[-CC-:B------:R-:W-:Y:S01]  /*18570*/  FFMA.FTZ R102, R200, R7.reuse, -R3.reuse ;  /* 0x00000007c8667223 */ /* 0x180fe20000010803 */
[-CC-:B------:R-:W-:Y:S01]  /*18580*/  FFMA.FTZ R149, R208, R7.reuse, -R3.reuse ;  /* 0x00000007d0957223 */ /* 0x180fe20000010803 */
[----:B------:R-:W-:Y:S01]  /*18590*/  MUFU.EX2 R12, R12 ;  /* 0x0000000c000c7308 */ /* 0x000fe20000000800 */
[----:B------:R-:W-:Y:S01]  /*185a0*/  FADD.FTZ R103, R15, R6 ;  /* 0x000000060f677221 */ /* 0x000fe20000010000 */
        /* <DEDUP_REMOVED lines=24> */
[----:B------:R-:W-:Y:S02]  /*18730*/  F2FP.BF16.F32.PACK_AB R156, R88, R13 ;  /* 0x0000000d589c723e */ /* 0x000fe400000010ff */
[----:B------:R-:W-:Y:S01]  /*18740*/  FADD.FTZ R6, R12, R5 ;  /* 0x000000050c067221 */ /* 0x000fe20000010000 */
[----:B------:R-:W-:Y:S01]  /*18750*/  FADD.FTZ R118, R100, R103 ;  /* 0x0000006764767221 */ /* 0x000fe20000010000 */
[----:B------:R-:W-:Y:S01]  /*18760*/  ISETP.GT.AND P2, PT, R10, R11, PT ;  /* 0x0000000b0a00720c */ /* 0x000fe20003f44270 */
[----:B------:R-:W0:Y:S01]  /*18770*/  MUFU.EX2 R153, R153 ;  /* 0x0000009900997308 */ /* 0x000e220000000800 */
[----:B--2---:R-:W-:Y:S01]  /*18780*/  FADD.FTZ R5, R159, R6 ;  /* 0x000000069f057221 */ /* 0x004fe20000010000 */
[----:B------:R-:W-:Y:S01]  /*18790*/  FADD.FTZ R103, R89, R118 ;  /* 0x0000007659677221 */ /* 0x000fe20000010000 */
[-CC-:B------:R-:W-:Y:S01]  /*187a0*/  FFMA.FTZ R118, R220, R7.reuse, -R3.reuse ;  /* 0x00000007dc767223 */ /* 0x180fe20000010803 */
[----:B------:R-:W-:Y:S01]  /*187b0*/  FFMA.FTZ R3, R138, R7, -R3 ;  /* 0x000000078a037223 */ /* 0x000fe20000010803 */
[----:B------:R-:W-:Y:S01]  /*187c0*/  F2FP.BF16.F32.PACK_AB R140, R108, R99 ;  /* 0x000000636c8c723e */ /* 0x000fe200000010ff */
[----:B------:R-:W-:Y:S01]  /*187d0*/  FADD.FTZ R103, R104, R103 ;  /* 0x0000006768677221 */ /* 0x000fe20000010000 */
[----:B------:R-:W-:Y:S01]  /*187e0*/  F2FP.BF16.F32.PACK_AB R157, R12, R157 ;  /* 0x0000009d0c9d723e */ /* 0x000fe200000010ff */
[----:B------:R-:W2:Y:S01]  /*187f0*/  MUFU.EX2 R98, R98 ;  /* 0x0000006200627308 */ /* 0x000ea20000000800 */
[----:B---3--:R-:W-:Y:S01]  /*18800*/  FADD.FTZ R6, R94, R5 ;  /* 0x000000055e067221 */ /* 0x008fe20000010000 */
[----:B------:R-:W-:Y:S01]  /*18810*/  FADD.FTZ R120, R144, R103 ;  /* 0x0000006790787221 */ /* 0x000fe20000010000 */
[C---:B------:R-:W-:Y:S01]  /*18820*/  F2FP.BF16.F32.PACK_AB R144, R23.reuse, R144 ;  /* 0x000000901790723e */ /* 0x040fe200000010ff */
[----:B------:R-:W-:Y:S01]  /*18830*/  VIADD R10, R10, 0xffffffff ;  /* 0xffffffff0a0a7836 */ /* 0x000fe20000000000 */
[----:B------:R-:W-:Y:S01]  /*18840*/  F2FP.BF16.F32.PACK_AB R159, R94, R159 ;  /* 0x0000009f5e9f723e */ /* 0x000fe200000010ff */
[----:B------:R-:W-:Y:S01]  /*18850*/  FADD.FTZ R103, R23, R120 ;  /* 0x0000007817677221 */ /* 0x000fe20000010000 */
[----:B------:R-:W-:Y:S01]  /*18860*/  IMAD.MOV.U32 R23, RZ, RZ, R21 ;  /* 0x000000ffff177224 */ /* 0x000fe200078e0015 */
[----:B------:R-:W3:Y:S01]  /*18870*/  MUFU.EX2 R155, R155 ;  /* 0x0000009b009b7308 */ /* 0x000ee20000000800 */
[----:B0-----:R-:W-:Y:S01]  /*18880*/  FADD.FTZ R5, R153, R6 ;  /* 0x0000000699057221 */ /* 0x001fe20000010000 */
[----:B------:R-:W-:Y:S01]  /*18890*/  FADD.FTZ R120, R146, R103 ;  /* 0x0000006792787221 */ /* 0x000fe20000010000 */
[----:B------:R-:W-:-:S03]  /*188a0*/  F2FP.BF16.F32.PACK_AB R146, R97, R146 ;  /* 0x000000926192723e */ /* 0x000fc600000010ff */
[----:B------:R-:W-:Y:S02]  /*188b0*/  FADD.FTZ R120, R97, R120 ;  /* 0x0000007861787221 */ /* 0x000fe40000010000 */
[----:B------:R-:W0:Y:S01]  /*188c0*/  MUFU.EX2 R102, R102 ;  /* 0x0000006600667308 */ /* 0x000e220000000800 */
[C---:B--2---:R-:W-:Y:S01]  /*188d0*/  FADD.FTZ R6, R98.reuse, R5 ;  /* 0x0000000562067221 */ /* 0x044fe20000010000 */
[----:B------:R-:W-:Y:S01]  /*188e0*/  FADD.FTZ R103, R99, R120 ;  /* 0x0000007863677221 */ /* 0x000fe20000010000 */
[----:B------:R-:W-:-:S03]  /*188f0*/  F2FP.BF16.F32.PACK_AB R153, R98, R153 ;  /* 0x000000996299723e */ /* 0x000fc600000010ff */
[----:B------:R-:W-:Y:S02]  /*18900*/  FADD.FTZ R103, R108, R103 ;  /* 0x000000676c677221 */ /* 0x000fe40000010000 */
[----:B------:R-:W2:Y:S01]  /*18910*/  MUFU.EX2 R149, R149 ;  /* 0x0000009500957308 */ /* 0x000ea20000000800 */
[----:B---3--:R-:W-:-:S07]  /*18920*/  FADD.FTZ R5, R155, R6 ;  /* 0x000000069b057221 */ /* 0x008fce0000010000 */
[----:B------:R-:W3:Y:S01]  /*18930*/  MUFU.EX2 R116, R116 ;  /* 0x0000007400747308 */ /* 0x000ee20000000800 */
[C---:B0-----:R-:W-:Y:S01]  /*18940*/  FADD.FTZ R6, R102.reuse, R5 ;  /* 0x0000000566067221 */ /* 0x041fe20000010000 */
[----:B------:R-:W-:-:S06]  /*18950*/  F2FP.BF16.F32.PACK_AB R155, R102, R155 ;  /* 0x0000009b669b723e */ /* 0x000fcc00000010ff */
[----:B------:R-:W0:Y:S01]  /*18960*/  MUFU.EX2 R151, R151 ;  /* 0x0000009700977308 */ /* 0x000e220000000800 */
[----:B--2---:R-:W-:-:S07]  /*18970*/  FADD.FTZ R5, R149, R6 ;  /* 0x0000000695057221 */ /* 0x004fce0000010000 */
[----:B------:R-:W2:Y:S01]  /*18980*/  MUFU.EX2 R4, R212 ;  /* 0x000000d400047308 */ /* 0x000ea20000000800 */
[C---:B---3--:R-:W-:Y:S01]  /*18990*/  FADD.FTZ R6, R116.reuse, R5 ;  /* 0x0000000574067221 */ /* 0x048fe20000010000 */
[----:B------:R-:W-:-:S06]  /*189a0*/  F2FP.BF16.F32.PACK_AB R149, R116, R149 ;  /* 0x000000957495723e */ /* 0x000fcc00000010ff */
[----:B------:R-:W3:Y:S01]  /*189b0*/  MUFU.EX2 R145, R145 ;  /* 0x0000009100917308 */ /* 0x000ee20000000800 */
[----:B0-----:R-:W-:-:S07]  /*189c0*/  FADD.FTZ R5, R151, R6 ;  /* 0x0000000697057221 */ /* 0x001fce0000010000 */
[----:B------:R-:W0:Y:S01]  /*189d0*/  MUFU.EX2 R110, R110 ;  /* 0x0000006e006e7308 */ /* 0x000e220000000800 */
[C---:B--2---:R-:W-:Y:S01]  /*189e0*/  FADD.FTZ R6, R4.reuse, R5 ;  /* 0x0000000504067221 */ /* 0x044fe20000010000 */
[----:B------:R-:W-:Y:S01]  /*189f0*/  F2FP.BF16.F32.PACK_AB R151, R4, R151 ;  /* 0x000000970497723e */ /* 0x000fe200000010ff */
[----:B------:R-:W-:-:S05]  /*18a00*/  IMAD.MOV.U32 R4, RZ, RZ, R90 ;  /* 0x000000ffff047224 */ /* 0x000fca00078e005a */
        /* <DEDUP_REMOVED lines=17> */
[----:B------:R-:W3:Y:S01]  /*18b20*/  MUFU.EX2 R101, R101 ;  /* 0x0000006500657308 */ /* 0x000ee20000000800 */
[----:B0-----:R-:W-:-:S07]  /*18b30*/  FADD.FTZ R22, R142, R103 ;  /* 0x000000678e167221 */ /* 0x001fce0000010000 */
[----:B------:R-:W0:Y:S01]  /*18b40*/  MUFU.EX2 R130, R130 ;  /* 0x0000008200827308 */ /* 0x000e220000000800 */
[C---:B--2---:R-:W-:Y:S01]  /*18b50*/  FADD.FTZ R5, R118.reuse, R5 ;  /* 0x0000000576057221 */ /* 0x044fe20000010000 */
[----:B------:R-:W-:-:S06]  /*18b60*/  F2FP.BF16.F32.PACK_AB R143, R118, R143 ;  /* 0x0000008f768f723e */ /* 0x000fcc00000010ff */
[----:B------:R-:W2:Y:S01]  /*18b70*/  MUFU.EX2 R136, R136 ;  /* 0x0000008800887308 */ /* 0x000ea20000000800 */
[C---:B---3--:R-:W-:Y:S01]  /*18b80*/  FADD.FTZ R13, R101.reuse, R22 ;  /* 0x00000016650d7221 */ /* 0x048fe20000010000 */
[----:B------:R-:W-:-:S06]  /*18b90*/  F2FP.BF16.F32.PACK_AB R142, R101, R142 ;  /* 0x0000008e658e723e */ /* 0x000fcc00000010ff */
[----:B------:R-:W3:Y:S01]  /*18ba0*/  MUFU.EX2 R137, R230 ;  /* 0x000000e600897308 */ /* 0x000ee20000000800 */
[----:B0-----:R-:W-:-:S07]  /*18bb0*/  FADD.FTZ R5, R130, R5 ;  /* 0x0000000582057221 */ /* 0x001fce0000010000 */
[----:B------:R-:W0:Y:S01]  /*18bc0*/  MUFU.EX2 R107, R107 ;  /* 0x0000006b006b7308 */ /* 0x000e220000000800 */
[----:B--2---:R-:W-:-:S07]  /*18bd0*/  FADD.FTZ R22, R136, R13 ;  /* 0x0000000d88167221 */ /* 0x004fce0000010000 */
[----:B------:R-:W2:Y:S01]  /*18be0*/  MUFU.EX2 R134, R134 ;  /* 0x0000008600867308 */ /* 0x000ea20000000800 */
[C---:B---3--:R-:W-:Y:S01]  /*18bf0*/  FADD.FTZ R5, R137.reuse, R5 ;  /* 0x0000000589057221 */ /* 0x048fe20000010000 */
[----:B------:R-:W-:-:S06]  /*18c00*/  F2FP.BF16.F32.PACK_AB R137, R137, R130 ;  /* 0x000000828989723e */ /* 0x000fcc00000010ff */
[----:B------:R-:W3:Y:S01]  /*18c10*/  MUFU.EX2 R109, R109 ;  /* 0x0000006d006d7308 */ /* 0x000ee20000000800 */
[C---:B0-----:R-:W-:Y:S01]  /*18c20*/  FADD.FTZ R22, R107.reuse, R22 ;  /* 0x000000166b167221 */ /* 0x041fe20000010000 */
[----:B------:R-:W-:-:S06]  /*18c30*/  F2FP.BF16.F32.PACK_AB R136, R107, R136 ;  /* 0x000000886b88723e */ /* 0x000fcc00000010ff */
[----:B------:R-:W0:Y:S01]  /*18c40*/  MUFU.EX2 R3, R3 ;  /* 0x0000000300037308 */ /* 0x000e220000000800 */
[----:B--2---:R-:W-:-:S07]  /*18c50*/  FADD.FTZ R5, R134, R5 ;  /* 0x0000000586057221 */ /* 0x004fce0000010000 */
[----:B------:R-:W2:Y:S01]  /*18c60*/  MUFU.EX2 R112, R112 ;  /* 0x0000007000707308 */ /* 0x000ea20000000800 */
[----:B---3--:R-:W-:Y:S01]  /*18c70*/  FADD.FTZ R13, R109, R22 ;  /* 0x000000166d0d7221 */ /* 0x008fe20000010000 */
[----:B------:R-:W-:Y:S02]  /*18c80*/  IMAD.MOV.U32 R22, RZ, RZ, R20 ;  /* 0x000000ffff167224 */ /* 0x000fe400078e0014 */
[C---:B0-----:R-:W-:Y:S01]  /*18c90*/  FADD.FTZ R5, R3.reuse, R5 ;  /* 0x0000000503057221 */ /* 0x041fe20000010000 */
[----:B------:R-:W-:Y:S01]  /*18ca0*/  F2FP.BF16.F32.PACK_AB R139, R3, R134 ;  /* 0x00000086038b723e */ /* 0x000fe200000010ff */
[----:B------:R-:W-:Y:S02]  /*18cb0*/  IMAD.MOV.U32 R3, RZ, RZ, R106 ;  /* 0x000000ffff037224 */ /* 0x000fe400078e006a */
[C---:B--2---:R-:W-:Y:S01]  /*18cc0*/  FADD.FTZ R6, R112.reuse, R13 ;  /* 0x0000000d70067221 */ /* 0x044fe20000010000 */
[----:B------:R-:W-:Y:S01]  /*18cd0*/  F2FP.BF16.F32.PACK_AB R138, R112, R109 ;  /* 0x0000006d708a723e */ /* 0x000fe200000010ff */
[----:B-1----:R-:W-:Y:S06]  /*18ce0*/  @P2 BRA `(.L_x_1881) ;  /* 0xffffffcc00c42947 */ /* 0x002fec000383ffff */
[----:B------:R-:W-:Y:S05]  /*18cf0*/  BSYNC B1 ;  /* 0x0000000000017941 */ /* 0x000fea0003800000 */
.L_x_1862:
[----:B------:R-:W-:Y:S02]  /*18d00*/  IMAD.MOV.U32 R4, RZ, RZ, R90 ;  /* 0x000000ffff047224 */ /* 0x000fe400078e005a */
[----:B------:R-:W-:Y:S02]  /*18d10*/  IMAD.MOV.U32 R3, RZ, RZ, R106 ;  /* 0x000000ffff037224 */ /* 0x000fe400078e006a */
[----:B------:R-:W-:Y:S02]  /*18d20*/  IMAD.MOV.U32 R22, RZ, RZ, R20 ;  /* 0x000000ffff167224 */ /* 0x000fe400078e0014 */
[----:B------:R-:W-:-:S07]  /*18d30*/  IMAD.MOV.U32 R23, RZ, RZ, R21 ;  /* 0x000000ffff177224 */ /* 0x000fce00078e0015 */
.L_x_1861:
[----:B------:R-:W-:Y:S05]  /*18d40*/  BSYNC B0 ;  /* 0x0000000000007941 */ /* 0x000fea0003800000 */
.L_x_1860:
        /* <DEDUP_REMOVED lines=11> */
[----:B------:R-:W-:-:S06]  /*18e00*/  IMAD.IADD R11, R12, 0x1, -R9 ;  /* 0x000000010c0b7824 */ /* 0x000fcc00078e0a09 */
[----:B------:R-:W-:Y:S05]  /*18e10*/  @!P2 BRA `(.L_x_1882) ;  /* 0x000000000048a947 */ /* 0x000fea0003800000 */
[----:B------:R-:W-:Y:S01]  /*18e20*/  IMAD.MOV.U32 R9, RZ, RZ, R12 ;  /* 0x000000ffff097224 */ /* 0x000fe200078e000c */
[----:B------:R-:W-:Y:S04]  /*18e30*/  BSSY B0, `(.L_x_1883) ;  /* 0x000000e000007945 */ /* 0x000fe80003800000 */
        /* <DEDUP_REMOVED lines=9> */
.L_x_1884:
[----:B------:R-:W-:-:S13]  /*18ed0*/  ISETP.NE.AND P2, PT, R20, 0x1, PT ;  /* 0x000000011400780c */ /* 0x000fda0003f45270 */
[----:B------:R-:W0:Y:S02]  /*18ee0*/  @P2 LDC.64 R12, c[0x0][0x9e8] ;  /* 0x00027a00ff0c2b82 */ /* 0x000e240000000a00 */
[----:B0-----:R-:W-:-:S05]  /*18ef0*/  @P2 IMAD.HI.U32 R12, R9, R12, RZ ;  /* 0x0000000c090c2227 */ /* 0x001fca00078e00ff */
[----:B------:R-:W-:-:S07]  /*18f00*/  @P2 SHF.R.U32.HI R9, RZ, R13, R12 ;  /* 0x0000000dff092219 */ /* 0x000fce000001160c */
.L_x_1885:
[----:B------:R-:W-:Y:S05]  /*18f10*/  BSYNC B0 ;  /* 0x0000000000007941 */ /* 0x000fea0003800000 */
.L_x_1883:
[----:B------:R-:W-:-:S05]  /*18f20*/  IMAD R12, R9, R20, RZ ;  /* 0x00000014090c7224 */ /* 0x000fca00078e02ff */
[----:B------:R-:W-:-:S07]  /*18f30*/  VIMNMX R11, R11, R12, !PT ;  /* 0x0000000c0b0b7248 */ /* 0x000fce0007fe0100 */
.L_x_1882:
[----:B------:R-:W-:Y:S01]  /*18f40*/  VIADD R11, R11, 0x5f ;  /* 0x0000005f0b0b7836 */ /* 0x000fe20000000000 */
[----:B------:R-:W-:Y:S03]  /*18f50*/  BSSY B0, `(.L_x_1886) ;  /* 0x0000204000007945 */ /* 0x000fe60003800000 */
[----:B------:R-:W-:-:S05]  /*18f60*/  IMAD.HI R11, R11, 0x2aaaaaab, RZ ;  /* 0x2aaaaaab0b0b7827 */ /* 0x000fca00078e02ff */
[----:B------:R-:W-:-:S04]  /*18f70*/  SHF.R.U32.HI R12, RZ, 0x1f, R11 ;  /* 0x0000001fff0c7819 */ /* 0x000fc8000001160b */
[----:B------:R-:W-:-:S04]  /*18f80*/  LEA.HI.SX32 R12, R11, R12, 0x1c ;  /* 0x0000000c0b0c7211 */ /* 0x000fc800078fe2ff */
[----:B------:R-:W-:-:S04]  /*18f90*/  VIMNMX R14, R179, R12, !PT ;  /* 0x0000000cb30e7248 */ /* 0x000fc80007fe0100 */
[----:B------:R-:W-:-:S13]  /*18fa0*/  ISETP.GE.AND P2, PT, R10, R14, PT ;  /* 0x0000000e0a00720c */ /* 0x000fda0003f46270 */
[----:B------:R-:W-:Y:S05]  /*18fb0*/  @!P2 BRA `(.L_x_1887) ;  /* 0x0000001c00f4a947 */ /* 0x000fea0003800000 */
[----:B------:R-:W-:Y:S01]  /*18fc0*/  BSSY B1, `(.L_x_1887) ;  /* 0x00001fc000017945 */ /* 0x000fe20003800000 */
[----:B------:R-:W-:Y:S02]  /*18fd0*/  IMAD.MOV.U32 R9, RZ, RZ, R4 ;  /* 0x000000ffff097224 */ /* 0x000fe400078e0004 */
[----:B------:R-:W-:Y:S02]  /*18fe0*/  IMAD.MOV.U32 R21, RZ, RZ, R3 ;  /* 0x000000ffff157224 */ /* 0x000fe400078e0003 */
[----:B------:R-:W-:Y:S02]  /*18ff0*/  IMAD.MOV.U32 R15, RZ, RZ, R10 ;  /* 0x000000ffff0f7224 */ /* 0x000fe400078e000a */
[----:B------:R-:W-:Y:S02]  /*19000*/  IMAD.MOV.U32 R198, RZ, RZ, R23 ;  /* 0x000000ffffc67224 */ /* 0x000fe400078e0017 */
[----:B------:R-:W-:-:S07]  /*19010*/  IMAD.MOV.U32 R200, RZ, RZ, R22 ;  /* 0x000000ffffc87224 */ /* 0x000fce00078e0016 */
.L_x_1898:
[----:B------:R-:W-:-:S05]  /*19020*/  VIADD R22, R200, 0x1 ;  /* 0x00000001c8167836 */ /* 0x000fca0000000000 */
[----:B------:R-:W-:-:S04]  /*19030*/  ISETP.NE.AND P2, PT, R22, 0x2, PT ;  /* 0x000000021600780c */ /* 0x000fc80003f45270 */
[----:B------:R-:W-:Y:S02]  /*19040*/  SEL R23, RZ, 0x1, P2 ;  /* 0x00000001ff177807 */ /* 0x000fe40001000000 */
[----:B------:R-:W-:Y:S02]  /*19050*/  SEL R22, R22, RZ, P2 ;  /* 0x000000ff16167207 */ /* 0x000fe40001000000 */
[----:B------:R-:W-:Y:S01]  /*19060*/  LOP3.LUT R23, R198, R23, RZ, 0x3c, !PT ;  /* 0x00000017c6177212 */ /* 0x000fe200078e3cff */
[----:B------:R-:W-:Y:S06]  /*19070*/  @!P0 BRA `(.L_x_1888) ;  /* 0x0000000000048947 */ /* 0x000fec0003800000 */
[----:B------:R-:W-:Y:S01]  /*19080*/  BPT.TRAP 0x1 ;  /* 0x000000040000795c */ /* 0x000fe20000300000 */
.L_x_1888:
[----:B------:R-:W-:Y:S01]  /*19090*/  IMAD R3, R22, 0x8, R16 ;  /* 0x0000000816037824 */ /* 0x000fe200078e0210 */
[----:B------:R-:W-:-:S04]  /*190a0*/  SHF.L.U32 R4, R23, 0x1f, RZ ;  /* 0x0000001f17047819 */ /* 0x000fc800000006ff */
[----:B------:R0:W1:Y:S01]  /*190b0*/  SYNCS.PHASECHK.TRANS64.TRYWAIT P2, [R3+URZ+0x2a830], R4 ;  /* 0x02a83004030075a7 */ /* 0x000062000804017f */
[----:B------:R-:W-:Y:S05]  /*190c0*/  @!P0 BRA `(.L_x_1889) ;  /* 0x0000000000048947 */ /* 0x000fea0003800000 */
[----:B------:R-:W-:Y:S01]  /*190d0*/  BPT.TRAP 0x1 ;  /* 0x000000040000795c */ /* 0x000fe20000300000 */
.L_x_1889:
[----:B------:R-:W-:Y:S01]  /*190e0*/  BSSY B2, `(.L_x_1890) ;  /* 0x0000006000027945 */ /* 0x000fe20003800000 */
[----:B------:R-:W-:Y:S02]  /*190f0*/  IMAD R10, R22, 0x900, R8 ;  /* 0x00000900160a7824 */ /* 0x000fe400078e0208 */
[----:B------:R-:W-:Y:S01]  /*19100*/  IMAD.MOV.U32 R11, RZ, RZ, 0x40000040 ;  /* 0x40000040ff0b7424 */ /* 0x000fe200078e00ff */
[----:B-1----:R-:W-:Y:S06]  /*19110*/  @P2 BRA `(.L_x_1891) ;  /* 0x0000000000082947 */ /* 0x002fec0003800000 */
[----:B------:R-:W1:Y:S02]  /*19120*/  SYNCS.PHASECHK.TRANS64.TRYWAIT P2, [R3+URZ+0x2a830], R4 ;  /* 0x02a83004030075a7 */ /* 0x000e64000804017f */
[----:B-1----:R-:W-:Y:S05]  /*19130*/  @!P2 BRA `(.L_x_1892) ;  /* 0x0000010c0020a947 */ /* 0x002fea0003800000 */
.L_x_1891:
[----:B------:R-:W-:Y:S05]  /*19140*/  BSYNC B2 ;  /* 0x0000000000027941 */ /* 0x000fea0003800000 */
.L_x_1890:
[----:B------:R-:W2:Y:S04]  /*19150*/  LDL.64 R88, [R1+0x38] ;  /* 0x0000380001587983 */ /* 0x000ea80000100a00 */
[----:B------:R-:W3:Y:S04]  /*19160*/  LDL.64 R218, [R1+0x30] ;  /* 0x0000300001da7983 */ /* 0x000ee80000100a00 */
[----:B------:R-:W4:Y:S01]  /*19170*/  LDL.64 R216, [R1+0x28] ;  /* 0x0000280001d87983 */ /* 0x000f220000100a00 */
[----:B------:R-:W-:-:S03]  /*19180*/  R2UR UR6, R10 ;  /* 0x000000000a0672ca */ /* 0x000fc600000e0000 */
[----:B------:R-:W5:Y:S01]  /*19190*/  LDL.64 R214, [R1+0x20] ;  /* 0x0000200001d67983 */ /* 0x000f620000100a00 */
[----:B------:R-:W-:Y:S01]  /*191a0*/  R2UR UR7, R11 ;  /* 0x000000000b0772ca */ /* 0x000fe200000e0000 */
[----:B------:R-:W-:Y:S02]  /*191b0*/  VIADD R12, R10, 0x2 ;  /* 0x000000020a0c7836 */ /* 0x000fe40000000000 */
        /* <DEDUP_REMOVED lines=172> */
.L_x_1893:
[----:B01----:R-:W-:Y:S01]  /*19c80*/  SHF.L.U32 R3, R198, 0x1f, RZ ;  /* 0x0000001fc6037819 */ /* 0x003fe200000006ff */
[----:B------:R-:W-:-:S04]  /*19c90*/  IMAD R198, R200, 0x8, R16 ;  /* 0x00000008c8c67824 */ /* 0x000fc800078e0210 */
[----:B------:R0:W1:Y:S01]  /*19ca0*/  SYNCS.PHASECHK.TRANS64.TRYWAIT P2, [R198+URZ+0x2a850], R3 ;  /* 0x02a85003c60075a7 */ /* 0x000062000804017f */
[----:B------:R-:W-:Y:S05]  /*19cb0*/  @!P0 BRA `(.L_x_1894) ;  /* 0x0000000000048947 */ /* 0x000fea0003800000 */
[----:B------:R-:W-:Y:S01]  /*19cc0*/  BPT.TRAP 0x1 ;  /* 0x000000040000795c */ /* 0x000fe20000300000 */
.L_x_1894:
[----:B------:R-:W-:Y:S04]  /*19cd0*/  BSSY B2, `(.L_x_1895) ;  /* 0x0000004000027945 */ /* 0x000fe80003800000 */
[----:B-1----:R-:W-:Y:S05]  /*19ce0*/  @P2 BRA `(.L_x_1896) ;  /* 0x0000000000082947 */ /* 0x002fea0003800000 */
[----:B------:R-:W1:Y:S02]  /*19cf0*/  SYNCS.PHASECHK.TRANS64.TRYWAIT P2, [R198+URZ+0x2a850], R3 ;  /* 0x02a85003c60075a7 */ /* 0x000e64000804017f */
[----:B-1----:R-:W-:Y:S05]  /*19d00*/  @!P2 BRA `(.L_x_1897) ;  /* 0x000001000040a947 */ /* 0x002fea0003800000 */
.L_x_1896:
[----:B------:R-:W-:Y:S05]  /*19d10*/  BSYNC B2 ;  /* 0x0000000000027941 */ /* 0x000fea0003800000 */
.L_x_1895:
[----:B------:R-:W-:Y:S01]  /*19d20*/  VIADD R0, R16, 0x400 ;  /* 0x0000040010007836 */ /* 0x000fe20000000000 */
[----:B------:R-:W-:Y:S01]  /*19d30*/  WARPGROUP.ARRIVE ;  /* 0x00000000000079c5 */ /* 0x000fe20000000000 */
[----:B01----:R-:W-:Y:S01]  /*19d40*/  IMAD.MOV.U32 R3, RZ, RZ, 0x40000040 ;  /* 0x40000040ff037424 */ /* 0x003fe200078e00ff */
[----:B------:R-:W-:Y:S01]  /*19d50*/  FMNMX.FTZ R4, R90, R9, !PT ;  /* 0x000000095a047209 */ /* 0x000fe20007810000 */
[----:B------:R-:W-:Y:S01]  /*19d60*/  IMAD.MOV.U32 R13, RZ, RZ, 0x40000040 ;  /* 0x40000040ff0d7424 */ /* 0x000fe200078e00ff */
[----:B------:R-:W-:Y:S01]  /*19d70*/  SHF.R.U32.HI R0, RZ, 0x4, R0 ;  /* 0x00000004ff007819 */ /* 0x000fe20000011600 */
[----:B------:R-:W-:Y:S01]  /*19d80*/  @!P1 VIADD R198, R198, 0x2a860 ;  /* 0x0002a860c6c69836 */ /* 0x000fe20000000000 */
[----:B------:R-:W-:Y:S02]  /*19d90*/  ISETP.GT.AND P2, PT, R15, R14, PT ;  /* 0x0000000e0f00720c */ /* 0x000fe40003f44270 */
[----:B------:R-:W-:Y:S02]  /*19da0*/  LOP3.LUT R0, R0, 0x3fff, RZ, 0xc0, !PT ;  /* 0x00003fff00007812 */ /* 0x000fe400078ec0ff */
[----:B------:R-:W-:-:S02]  /*19db0*/  @!P1 PRMT R198, RZ, 0x654, R198 ;  /* 0x00000654ffc69816 */ /* 0x000fc400000000c6 */
[----:B------:R-:W-:Y:S02]  /*19dc0*/  LOP3.LUT R11, R0, 0x3000000, RZ, 0xfc, !PT ;  /* 0x03000000000b7812 */ /* 0x000fe400078efcff */
[----:B------:R-:W-:-:S03]  /*19dd0*/  FMNMX.FTZ R0, R88, R21, !PT ;  /* 0x0000001558007209 */ /* 0x000fc60007810000 */
[----:B------:R-:W-:Y:S01]  /*19de0*/  IMAD R10, R200, 0x600, R11 ;  /* 0x00000600c80a7824 */ /* 0x000fe200078e020b */
[----:B------:R-:W-:Y:S01]  /*19df0*/  FMNMX.FTZ R7, R89, R0, !PT ;  /* 0x0000000059077209 */ /* 0x000fe20007810000 */
[----:B------:R-:W-:Y:S02]  /*19e00*/  IMAD.MOV.U32 R11, RZ, RZ, 0x40000040 ;  /* 0x40000040ff0b7424 */ /* 0x000fe400078e00ff */
[C---:B------:R-:W-:Y:S01]  /*19e10*/  VIADD R2, R10.reuse, 0x80 ;  /* 0x000000800a027836 */ /* 0x040fe20000000000 */
[----:B------:R-:W-:Y:S01]  /*19e20*/  R2UR UR6, R10 ;  /* 0x000000000a0672ca */ /* 0x000fe200000e0000 */
[----:B------:R-:W-:Y:S01]  /*19e30*/  IMAD.MOV.U32 R200, RZ, RZ, R22 ;  /* 0x000000ffffc87224 */ /* 0x000fe200078e0016 */
[----:B------:R-:W-:Y:S02]  /*19e40*/  R2UR UR7, R11 ;  /* 0x000000000b0772ca */ /* 0x000fe400000e0000 */
[----:B------:R-:W-:-:S11]  /*19e50*/  FMNMX.FTZ R0, R92, R7, !PT ;  /* 0x000000075c007209 */ /* 0x000fd60007810000 */
[----:B------:R-:W-:Y:S01]  /*19e60*/  HGMMA.64x128x16.F32.BF16 R24, R156, gdesc[UR4].tnspB, R24, gsb0 ;  /* 0x41e000049c187df0 */ /* 0x000fe20008001818 */
[----:B------:R-:W-:Y:S01]  /*19e70*/  R2UR UR6, R2 ;  /* 0x00000000020672ca */ /* 0x000fe200000e0000 */
[----:B------:R-:W-:Y:S01]  /*19e80*/  VIADD R2, R10, 0x100 ;  /* 0x000001000a027836 */ /* 0x000fe20000000000 */
[----:B------:R-:W-:Y:S02]  /*19e90*/  R2UR UR7, R3 ;  /* 0x00000000030772ca */ /* 0x000fe400000e0000 */
        /* <DEDUP_REMOVED lines=20> */
[----:B------:R-:W-:-:S03]  /*19fe0*/  IMAD.MOV.U32 R3, RZ, RZ, 0x40000040 ;  /* 0x40000040ff037424 */ /* 0x000fc600078e00ff */
[----:B------:R-:W-:-:S05]  /*19ff0*/  FMNMX.FTZ R0, R133, R0, !PT ;  /* 0x0000000085007209 */ /* 0x000fca0007810000 */
[----:B------:R-:W0:Y:S02]  /*1a000*/  SHFL.BFLY PT, R7, R0, 0x2, 0x1f ;  /* 0x0c401f0000077f89 */ /* 0x000e2400000e0000 */
[----:B0-----:R-:W-:Y:S01]  /*1a010*/  FMNMX.FTZ R11, R0, R7, !PT ;  /* 0x00000007000b7209 */ /* 0x001fe20007810000 */
[----:B------:R-:W-:Y:S01]  /*1a020*/  IMAD.U32 R7, RZ, RZ, UR42 ;  /* 0x0000002aff077e24 */ /* 0x000fe2000f8e00ff */
[----:B------:R-:W-:Y:S02]  /*1a030*/  WARPGROUP.DEPBAR.LE gsb0, 0x0 ;  /* 0x00008000000079c5 */ /* 0x000fe40000010000 */
[----:B------:R-:W-:-:S06]  /*1a040*/  WARPGROUP.ARRIVE ;  /* 0x00000000000079c5 */ /* 0x000fcc0000000000 */
[----:B------:R-:W-:Y:S01]  /*1a050*/  HGMMA.64x128x16.F32.BF16 R24, R152, gdesc[UR4].tnspB, R24, gsb0 ;  /* 0x41e0000498187df0 */ /* 0x000fe20008001818 */
[----:B------:R-:W-:Y:S02]  /*1a060*/  R2UR UR6, R2 ;  /* 0x00000000020672ca */ /* 0x000fe400000e0000 */
[----:B------:R-:W-:Y:S01]  /*1a070*/  R2UR UR7, R3 ;  /* 0x00000000030772ca */ /* 0x000fe200000e0000 */
[----:B------:R-:W0:Y:S02]  /*1a080*/  SHFL.BFLY PT, R2, R11, 0x1, 0x1f ;  /* 0x0c201f000b027f89 */ /* 0x000e2400000e0000 */
[----:B0-----:R-:W-:Y:S02]  /*1a090*/  FMNMX.FTZ R3, R11, R2, !PT ;  /* 0x000000020b037209 */ /* 0x001fe40007810000 */
[----:B------:R-:W-:-:S03]  /*1a0a0*/  FMNMX.FTZ R11, R91, R4, !PT ;  /* 0x000000045b0b7209 */ /* 0x000fc60007810000 */
[----:B------:R-:W-:Y:S01]  /*1a0b0*/  FADD.FTZ R2, -R3, R21 ;  /* 0x0000001503027221 */ /* 0x000fe20000010100 */
[----:B------:R-:W-:-:S03]  /*1a0c0*/  FMNMX.FTZ R4, R94, R11, !PT ;  /* 0x0000000b5e047209 */ /* 0x000fc60007810000 */
[-C--:B------:R-:W-:Y:S01]  /*1a0d0*/  FMUL.FTZ R12, R2, R7.reuse ;  /* 0x00000007020c7220 */ /* 0x080fe20000410000 */
[----:B------:R-:W-:Y:S01]  /*1a0e0*/  FMNMX.FTZ R11, R95, R4, !PT ;  /* 0x000000045f0b7209 */ /* 0x000fe20007810000 */
[----:B------:R-:W-:Y:S02]  /*1a0f0*/  FMUL.FTZ R2, R3, R7 ;  /* 0x0000000703027220 */ /* 0x000fe40000410000 */
[----:B------:R0:W-:Y:S01]  /*1a100*/  MUFU.EX2 R0, R12 ;  /* 0x0000000c00007308 */ /* 0x0001e20000000800 */
        /* <DEDUP_REMOVED lines=8> */
[----:B0-----:R-:W-:Y:S01]  /*1a190*/  VIADD R12, R10, 0x180 ;  /* 0x000001800a0c7836 */ /* 0x001fe20000000000 */
[----:B------:R-:W-:Y:S01]  /*1a1a0*/  FMNMX.FTZ R4, R102, R11, !PT ;  /* 0x0000000b66047209 */ /* 0x000fe20007810000 */
[-CC-:B------:R-:W-:Y:S01]  /*1a1b0*/  FFMA.FTZ R101, R113, R7.reuse, -R2.reuse ;  /* 0x0000000771657223 */ /* 0x180fe20000010802 */
[-CC-:B------:R-:W-:Y:S01]  /*1a1c0*/  FFMA.FTZ R105, R105, R7.reuse, -R2.reuse ;  /* 0x0000000769697223 */ /* 0x180fe20000010802 */
[-CC-:B------:R-:W-:Y:S01]  /*1a1d0*/  FFMA.FTZ R88, R120, R7.reuse, -R2.reuse ;  /* 0x0000000778587223 */ /* 0x180fe20000010802 */
[----:B------:R-:W-:Y:S01]  /*1a1e0*/  FMNMX.FTZ R11, R103, R4, !PT ;  /* 0x00000004670b7209 */ /* 0x000fe20007810000 */
[-CC-:B------:R-:W-:Y:S01]  /*1a1f0*/  FFMA.FTZ R113, R121, R7.reuse, -R2.reuse ;  /* 0x0000000779717223 */ /* 0x180fe20000010802 */
[-CC-:B------:R-:W-:Y:S01]  /*1a200*/  FFMA.FTZ R92, R124, R7.reuse, -R2.reuse ;  /* 0x000000077c5c7223 */ /* 0x180fe20000010802 */
[----:B------:R-:W-:Y:S01]  /*1a210*/  FFMA.FTZ R133, R133, R7, -R2 ;  /* 0x0000000785857223 */ /* 0x000fe20000010802 */
[----:B------:R-:W-:Y:S01]  /*1a220*/  FMNMX.FTZ R4, R106, R11, !PT ;  /* 0x0000000b6a047209 */ /* 0x000fe20007810000 */
[----:B------:R-:W0:Y:S03]  /*1a230*/  MUFU.EX2 R21, R21 ;  /* 0x0000001500157308 */ /* 0x000e260000000800 */
[----:B------:R-:W-:-:S04]  /*1a240*/  FMNMX.FTZ R11, R107, R4, !PT ;  /* 0x000000046b0b7209 */ /* 0x000fc80007810000 */
[----:B------:R-:W-:Y:S01]  /*1a250*/  FMNMX.FTZ R4, R110, R11, !PT ;  /* 0x0000000b6e047209 */ /* 0x000fe20007810000 */
[----:B------:R-:W1:Y:S03]  /*1a260*/  MUFU.EX2 R156, R156 ;  /* 0x0000009c009c7308 */ /* 0x000e660000000800 */
[----:B------:R-:W-:-:S04]  /*1a270*/  FMNMX.FTZ R11, R111, R4, !PT ;  /* 0x000000046f0b7209 */ /* 0x000fc80007810000 */
[----:B------:R-:W-:Y:S01]  /*1a280*/  FMNMX.FTZ R4, R114, R11, !PT ;  /* 0x0000000b72047209 */ /* 0x000fe20007810000 */
[----:B------:R-:W2:Y:S03]  /*1a290*/  MUFU.EX2 R158, R158 ;  /* 0x0000009e009e7308 */ /* 0x000ea60000000800 */
[----:B------:R-:W-:-:S04]  /*1a2a0*/  FMNMX.FTZ R11, R115, R4, !PT ;  /* 0x00000004730b7209 */ /* 0x000fc80007810000 */
[----:B------:R-:W-:Y:S01]  /*1a2b0*/  FMNMX.FTZ R4, R118, R11, !PT ;  /* 0x0000000b76047209 */ /* 0x000fe20007810000 */
[----:B------:R-:W3:Y:S03]  /*1a2c0*/  MUFU.EX2 R89, R89 ;  /* 0x0000005900597308 */ /* 0x000ee60000000800 */
        /* <DEDUP_REMOVED lines=12> */
[----:B------:R-:W-:-:S05]  /*1a390*/  FMNMX.FTZ R4, R135, R4, !PT ;  /* 0x0000000487047209 */ /* 0x000fca0007810000 */
[----:B------:R-:W4:Y:S01]  /*1a3a0*/  SHFL.BFLY PT, R11, R4, 0x2, 0x1f ;  /* 0x0c401f00040b7f89 */ /* 0x000f2200000e0000 */
[----:B------:R-:W-:Y:S08]  /*1a3b0*/  MUFU.EX2 R88, R88 ;  /* 0x0000005800587308 */ /* 0x000ff00000000800 */
[----:B------:R-:W-:Y:S08]  /*1a3c0*/  MUFU.EX2 R113, R113 ;  /* 0x0000007100717308 */ /* 0x000ff00000000800 */
[----:B------:R-:W-:Y:S01]  /*1a3d0*/  MUFU.EX2 R92, R92 ;  /* 0x0000005c005c7308 */ /* 0x000fe20000000800 */
[----:B------:R-:W-:-:S02]  /*1a3e0*/  WARPGROUP.DEPBAR.LE gsb0, 0x0 ;  /* 0x00008000000079c5 */ /* 0x000fc40000010000 */
[----:B------:R-:W-:Y:S01]  /*1a3f0*/  WARPGROUP.ARRIVE ;  /* 0x00000000000079c5 */ /* 0x000fe20000000000 */
[-CC-:B------:R-:W-:Y:S01]  /*1a400*/  FFMA.FTZ R152, R96, R7.reuse, -R2.reuse ;  /* 0x0000000760987223 */ /* 0x180fe20000010802 */
[-CC-:B------:R-:W-:Y:S01]  /*1a410*/  FFMA.FTZ R154, R100, R7.reuse, -R2.reuse ;  /* 0x00000007649a7223 */ /* 0x180fe20000010802 */
[----:B------:R-:W-:Y:S01]  /*1a420*/  FFMA.FTZ R96, R132, R7, -R2 ;  /* 0x0000000784607223 */ /* 0x000fe20000010802 */
[----:B----4-:R-:W-:Y:S02]  /*1a430*/  FMNMX.FTZ R11, R4, R11, !PT ;  /* 0x0000000b040b7209 */ /* 0x010fe40007810000 */
[----:B------:R-:W-:Y:S01]  /*1a440*/  HGMMA.64x128x16.F32.BF16 R24, R148, gdesc[UR4].tnspB, R24, gsb0 ;  /* 0x41e0000494187df0 */ /* 0x000fe20008001818 */
[----:B------:R-:W-:Y:S01]  /*1a450*/  R2UR UR6, R12 ;  /* 0x000000000c0672ca */ /* 0x000fe200000e0000 */
[C---:B------:R-:W-:Y:S01]  /*1a460*/  VIADD R12, R10.reuse, 0x200 ;  /* 0x000002000a0c7836 */ /* 0x040fe20000000000 */
[----:B------:R-:W-:Y:S01]  /*1a470*/  R2UR UR7, R13 ;  /* 0x000000000d0772ca */ /* 0x000fe200000e0000 */
[----:B------:R-:W-:Y:S01]  /*1a480*/  IMAD.MOV.U32 R13, RZ, RZ, 0x40000040 ;  /* 0x40000040ff0d7424 */ /* 0x000fe200078e00ff */
[----:B------:R-:W4:Y:S01]  /*1a490*/  SHFL.BFLY PT, R4, R11, 0x1, 0x1f ;  /* 0x0c201f000b047f89 */ /* 0x000f2200000e0000 */
[----:B------:R-:W-:Y:S01]  /*1a4a0*/  VIADD R10, R10, 0x280 ;  /* 0x000002800a0a7836 */ /* 0x000fe20000000000 */
[----:B------:R-:W-:Y:S08]  /*1a4b0*/  MUFU.EX2 R152, R152 ;  /* 0x0000009800987308 */ /* 0x000ff00000000800 */
[----:B------:R-:W-:Y:S08]  /*1a4c0*/  MUFU.EX2 R154, R154 ;  /* 0x0000009a009a7308 */ /* 0x000ff00000000800 */
[----:B------:R-:W-:Y:S01]  /*1a4d0*/  MUFU.EX2 R96, R96 ;  /* 0x0000006000607308 */ /* 0x000fe20000000800 */
[----:B----4-:R-:W-:Y:S01]  /*1a4e0*/  FMNMX.FTZ R4, R11, R4, !PT ;  /* 0x000000040b047209 */ /* 0x010fe20007810000 */
[----:B------:R-:W-:-:S04]  /*1a4f0*/  IMAD.MOV.U32 R11, RZ, RZ, 0x40000040 ;  /* 0x40000040ff0b7424 */ /* 0x000fc800078e00ff */
[----:B------:R-:W-:-:S04]  /*1a500*/  FMUL.FTZ R100, R4, R7 ;  /* 0x0000000704647220 */ /* 0x000fc80000410000 */
[-CC-:B------:R-:W-:Y:S01]  /*1a510*/  FFMA.FTZ R157, R90, R7.reuse, -R100.reuse ;  /* 0x000000075a9d7223 */ /* 0x180fe20000010864 */
[-CC-:B------:R-:W-:Y:S01]  /*1a520*/  FFMA.FTZ R90, R91, R7.reuse, -R100.reuse ;  /* 0x000000075b5a7223 */ /* 0x180fe20000010864 */
[-CC-:B------:R-:W-:Y:S01]  /*1a530*/  FFMA.FTZ R159, R94, R7.reuse, -R100.reuse ;  /* 0x000000075e9f7223 */ /* 0x180fe20000010864 */
[-CC-:B------:R-:W-:Y:S01]  /*1a540*/  FFMA.FTZ R94, R95, R7.reuse, -R100.reuse ;  /* 0x000000075f5e7223 */ /* 0x180fe20000010864 */
[-CC-:B------:R-:W-:Y:S01]  /*1a550*/  FFMA.FTZ R153, R98, R7.reuse, -R100.reuse ;  /* 0x0000000762997223 */ /* 0x180fe20000010864 */
[-CC-:B------:R-:W-:Y:S01]  /*1a560*/  FFMA.FTZ R98, R99, R7.reuse, -R100.reuse ;  /* 0x0000000763627223 */ /* 0x180fe20000010864 */
[----:B------:R-:W-:Y:S01]  /*1a570*/  MUFU.EX2 R157, R157 ;  /* 0x0000009d009d7308 */ /* 0x000fe20000000800 */
[----:B0-----:R-:W-:Y:S01]  /*1a580*/  FFMA.FTZ R95, R0, R6, R21 ;  /* 0x00000006005f7223 */ /* 0x001fe20000010015 */
[-CC-:B------:R-:W-:Y:S01]  /*1a590*/  FFMA.FTZ R155, R102, R7.reuse, -R100.reuse ;  /* 0x00000007669b7223 */ /* 0x180fe20000010864 */
[-CC-:B------:R-:W-:Y:S01]  /*1a5a0*/  FFMA.FTZ R102, R103, R7.reuse, -R100.reuse ;  /* 0x0000000767667223 */ /* 0x180fe20000010864 */
[-CC-:B------:R-:W-:Y:S01]  /*1a5b0*/  FFMA.FTZ R115, R115, R7.reuse, -R100.reuse ;  /* 0x0000000773737223 */ /* 0x180fe20000010864 */
[C---:B-1----:R-:W-:Y:S01]  /*1a5c0*/  FADD.FTZ R95, R156.reuse, R95 ;  /* 0x0000005f9c5f7221 */ /* 0x042fe20000010000 */
[--C-:B------:R-:W-:Y:S01]  /*1a5d0*/  FFMA.FTZ R6, R119, R7, -R100.reuse ;  /* 0x0000000777067223 */ /* 0x100fe20000010864 */
[----:B------:R-:W-:Y:S01]  /*1a5e0*/  F2FP.BF16.F32.PACK_AB R156, R156, R21 ;  /* 0x000000159c9c723e */ /* 0x000fe200000010ff */
        /* <DEDUP_REMOVED lines=18> */
[-CC-:B------:R-:W-:Y:S01]  /*1a710*/  FFMA.FTZ R151, R110, R7.reuse, -R100.reuse ;  /* 0x000000076e977223 */ /* 0x180fe20000010864 */
[----:B--2---:R-:W-:Y:S01]  /*1a720*/  FADD.FTZ R110, R158, R95 ;  /* 0x0000005f9e6e7221 */ /* 0x004fe20000010000 */
[-C--:B------:R-:W-:Y:S01]  /*1a730*/  FFMA.FTZ R149, R106, R7.reuse, -R100 ;  /* 0x000000076a957223 */ /* 0x080fe20000010864 */
[----:B------:R-:W-:Y:S01]  /*1a740*/  HGMMA.64x128x16.F32.BF16 R24, R144, gdesc[UR4].tnspB, R24, gsb0 ;  /* 0x41e0000490187df0 */ /* 0x000fe20008001818 */
[----:B------:R-:W-:Y:S01]  /*1a750*/  R2UR UR6, R12 ;  /* 0x000000000c0672ca */ /* 0x000fe200000e0000 */
[-CC-:B------:R-:W-:Y:S01]  /*1a760*/  FFMA.FTZ R12, R128, R7.reuse, -R2.reuse ;  /* 0x00000007800c7223 */ /* 0x180fe20000010802 */
[----:B------:R-:W-:Y:S01]  /*1a770*/  R2UR UR7, R13 ;  /* 0x000000000d0772ca */ /* 0x000fe200000e0000 */
[-C--:B------:R-:W-:Y:S01]  /*1a780*/  FFMA.FTZ R13, R125, R7.reuse, -R2 ;  /* 0x000000077d0d7223 */ /* 0x080fe20000010802 */
[-CC-:B------:R-:W-:Y:S01]  /*1a790*/  FFMA.FTZ R104, R107, R7.reuse, -R100.reuse ;  /* 0x000000076b687223 */ /* 0x180fe20000010864 */
[----:B------:R-:W-:Y:S01]  /*1a7a0*/  MUFU.EX2 R148, R148 ;  /* 0x0000009400947308 */ /* 0x000fe20000000800 */
[----:B------:R-:W-:Y:S01]  /*1a7b0*/  FFMA.FTZ R106, R111, R7, -R100 ;  /* 0x000000076f6a7223 */ /* 0x000fe20000010864 */
[----:B---3--:R-:W-:-:S06]  /*1a7c0*/  F2FP.BF16.F32.PACK_AB R158, R89, R158 ;  /* 0x0000009e599e723e */ /* 0x008fcc00000010ff */
        /* <DEDUP_REMOVED lines=12> */
[-CC-:B------:R-:W-:Y:S01]  /*1a890*/  FFMA.FTZ R146, R116, R7.reuse, -R2.reuse ;  /* 0x0000000774927223 */ /* 0x180fe20000010802 */
[----:B------:R-:W-:Y:S01]  /*1a8a0*/  FFMA.FTZ R117, R129, R7, -R2 ;  /* 0x0000000781757223 */ /* 0x000fe20000010802 */
[----:B------:R-:W-:Y:S01]  /*1a8b0*/  HGMMA.64x128x16.F32.BF16 R24, R140, gdesc[UR4].tnspB, R24, gsb0 ;  /* 0x41e000048c187df0 */ /* 0x000fe20008001818 */
[----:B------:R-:W-:Y:S01]  /*1a8c0*/  R2UR UR6, R10 ;  /* 0x000000000a0672ca */ /* 0x000fe200000e0000 */
[----:B------:R-:W-:Y:S01]  /*1a8d0*/  FADD.FTZ R2, -R4, R9 ;  /* 0x0000000904027221 */ /* 0x000fe20000010100 */
[----:B------:R-:W-:Y:S01]  /*1a8e0*/  R2UR UR7, R11 ;  /* 0x000000000b0772ca */ /* 0x000fe200000e0000 */
[----:B------:R-:W-:-:S02]  /*1a8f0*/  @!P1 IMAD R11, R22, 0x8, R16 ;  /* 0x00000008160b9824 */ /* 0x000fc400078e0210 */
[-CC-:B------:R-:W-:Y:S01]  /*1a900*/  FFMA.FTZ R10, R114, R7.reuse, -R100.reuse ;  /* 0x00000007720a7223 */ /* 0x180fe20000010864 */
[-C--:B------:R-:W-:Y:S01]  /*1a910*/  FMUL.FTZ R2, R2, R7.reuse ;  /* 0x0000000702027220 */ /* 0x080fe20000410000 */
[----:B------:R-:W-:Y:S01]  /*1a920*/  MUFU.EX2 R145, R145 ;  /* 0x0000009100917308 */ /* 0x000fe20000000800 */
[----:B------:R-:W-:Y:S02]  /*1a930*/  @!P1 VIADD R11, R11, 0x2a840 ;  /* 0x0002a8400b0b9836 */ /* 0x000fe40000000000 */
[----:B------:R-:W-:-:S03]  /*1a940*/  FFMA.FTZ R147, R118, R7, -R100 ;  /* 0x0000000776937223 */ /* 0x000fc60000010864 */
[----:B------:R-:W-:Y:S02]  /*1a950*/  @!P1 PRMT R91, RZ, 0x654, R11 ;  /* 0x00000654ff5b9816 */ /* 0x000fe4000000000b */
[----:B------:R-:W0:Y:S08]  /*1a960*/  MUFU.EX2 R2, R2 ;  /* 0x0000000200027308 */ /* 0x000e300000000800 */
[----:B------:R-:W-:Y:S08]  /*1a970*/  MUFU.EX2 R144, R144 ;  /* 0x0000009000907308 */ /* 0x000ff00000000800 */
[----:B------:R-:W-:Y:S01]  /*1a980*/  MUFU.EX2 R10, R10 ;  /* 0x0000000a000a7308 */ /* 0x000fe20000000800 */
[----:B0-----:R-:W-:Y:S01]  /*1a990*/  FFMA.FTZ R5, R2, R5, R157 ;  /* 0x0000000502057223 */ /* 0x001fe2000001009d */
[----:B------:R-:W-:-:S03]  /*1a9a0*/  F2FP.BF16.F32.PACK_AB R157, R90, R157 ;  /* 0x0000009d5a9d723e */ /* 0x000fc600000010ff */
[----:B------:R-:W-:-:S03]  /*1a9b0*/  FADD.FTZ R108, R90, R5 ;  /* 0x000000055a6c7221 */ /* 0x000fc60000010000 */
[----:B------:R-:W-:Y:S01]  /*1a9c0*/  MUFU.EX2 R11, R115 ;  /* 0x00000073000b7308 */ /* 0x000fe20000000800 */
[----:B------:R-:W-:Y:S01]  /*1a9d0*/  FADD.FTZ R5, R159, R108 ;  /* 0x0000006c9f057221 */ /* 0x000fe20000010000 */
[----:B------:R-:W-:Y:S01]  /*1a9e0*/  FFMA.FTZ R108, R123, R7, -R100 ;  /* 0x000000077b6c7223 */ /* 0x000fe20000010864 */
[----:B------:R-:W-:-:S05]  /*1a9f0*/  F2FP.BF16.F32.PACK_AB R159, R94, R159 ;  /* 0x0000009f5e9f723e */ /* 0x000fca00000010ff */
        /* <DEDUP_REMOVED lines=9> */
[-CC-:B------:R-:W-:Y:S01]  /*1aa90*/  FFMA.FTZ R143, R126, R7.reuse, -R100.reuse ;  /* 0x000000077e8f7223 */ /* 0x180fe20000010864 */
[----:B------:R-:W-:Y:S01]  /*1aaa0*/  FFMA.FTZ R100, R135, R7, -R100 ;  /* 0x0000000787647223 */ /* 0x000fe20000010864 */
[----:B------:R-:W-:Y:S02]  /*1aab0*/  F2FP.BF16.F32.PACK_AB R140, R113, R88 ;  /* 0x00000058718c723e */ /* 0x000fe400000010ff */
[----:B------:R-:W-:Y:S01]  /*1aac0*/  HGMMA.64x128x16.F32.BF16 R24, R136, gdesc[UR4].tnspB, R24, gsb0 ;  /* 0x41e0000488187df0 */ /* 0x000fe20008001818 */
[----:B------:R-:W1:Y:S01]  /*1aad0*/  MUFU.EX2 R141, R141 ;  /* 0x0000008d008d7308 */ /* 0x000e620000000800 */
[----:B------:R-:W-:-:S07]  /*1aae0*/  F2FP.BF16.F32.PACK_AB R142, R13, R92 ;  /* 0x0000005c0d8e723e */ /* 0x000fce00000010ff */
[----:B------:R-:W2:Y:S08]  /*1aaf0*/  MUFU.EX2 R143, R143 ;  /* 0x0000008f008f7308 */ /* 0x000eb00000000800 */
[----:B------:R-:W-:Y:S01]  /*1ab00*/  MUFU.EX2 R100, R100 ;  /* 0x0000006400647308 */ /* 0x000fe20000000800 */
[----:B------:R-:W-:Y:S02]  /*1ab10*/  WARPGROUP.DEPBAR.LE gsb0, 0x0 ;  /* 0x00008000000079c5 */ /* 0x000fe40000010000 */
[----:B------:R3:W-:Y:S05]  /*1ab20*/  @!P1 SYNCS.ARRIVE.TRANS64.RED.A1T0 RZ, [R91+URZ], RZ ;  /* 0x000000ff5bff99a7 */ /* 0x0007ea000810043f */
[----:B------:R-:W4:Y:S01]  /*1ab30*/  MUFU.EX2 R137, R130 ;  /* 0x0000008200897308 */ /* 0x000f220000000800 */
[----:B0-----:R-:W-:-:S02]  /*1ab40*/  F2FP.BF16.F32.PACK_AB R138, R9, R96 ;  /* 0x00000060098a723e */ /* 0x001fc400000010ff */
[----:B------:R-:W-:Y:S01]  /*1ab50*/  F2FP.BF16.F32.PACK_AB R136, R117, R12 ;  /* 0x0000000c7588723e */ /* 0x000fe200000010ff */
[----:B---3--:R-:W-:Y:S01]  /*1ab60*/  FADD.FTZ R91, R89, R110 ;  /* 0x0000006e595b7221 */ /* 0x008fe20000010000 */
[----:B------:R-:W-:-:S03]  /*1ab70*/  FADD.FTZ R110, R94, R5 ;  /* 0x000000055e6e7221 */ /* 0x000fc60000010000 */
[----:B------:R-:W0:Y:S01]  /*1ab80*/  MUFU.EX2 R139, R134 ;  /* 0x00000086008b7308 */ /* 0x000e220000000800 */
[----:B------:R3:W-:Y:S01]  /*1ab90*/  @!P1 SYNCS.ARRIVE.TRANS64.RED.A1T0 RZ, [R198+URZ], RZ ;  /* 0x000000ffc6ff99a7 */ /* 0x0007e2000810043f */
[----:B------:R-:W-:Y:S01]  /*1aba0*/  FADD.FTZ R112, R152, R91 ;  /* 0x0000005b98707221 */ /* 0x000fe20000010000 */
[----:B------:R-:W-:Y:S01]  /*1abb0*/  FADD.FTZ R5, R153, R110 ;  /* 0x0000006e99057221 */ /* 0x000fe20000010000 */
[C---:B------:R-:W-:Y:S02]  /*1abc0*/  F2FP.BF16.F32.PACK_AB R152, R93.reuse, R152 ;  /* 0x000000985d98723e */ /* 0x040fe400000010ff */
[----:B------:R-:W-:Y:S01]  /*1abd0*/  FADD.FTZ R91, R93, R112 ;  /* 0x000000705d5b7221 */ /* 0x000fe20000010000 */
[C---:B------:R-:W-:Y:S01]  /*1abe0*/  FADD.FTZ R110, R98.reuse, R5 ;  /* 0x00000005626e7221 */ /* 0x040fe20000010000 */
[----:B------:R-:W-:Y:S01]  /*1abf0*/  F2FP.BF16.F32.PACK_AB R153, R98, R153 ;  /* 0x000000996299723e */ /* 0x000fe200000010ff */
[----:B---3--:R-:W-:Y:S02]  /*1ac00*/  IMAD.MOV.U32 R198, RZ, RZ, R23 ;  /* 0x000000ffffc67224 */ /* 0x008fe400078e0017 */
        /* <DEDUP_REMOVED lines=20> */
[----:B------:R-:W-:Y:S01]  /*1ad50*/  VIADD R10, R15, 0xffffffff ;  /* 0xffffffff0f0a7836 */ /* 0x000fe20000000000 */
[----:B------:R-:W-:Y:S01]  /*1ad60*/  F2FP.BF16.F32.PACK_AB R151, R106, R151 ;  /* 0x000000976a97723e */ /* 0x000fe200000010ff */
[----:B------:R-:W-:Y:S01]  /*1ad70*/  FADD.FTZ R5, R101, R90 ;  /* 0x0000005a65057221 */ /* 0x000fe20000010000 */
[----:B------:R-:W-:Y:S01]  /*1ad80*/  FADD.FTZ R94, R11, R94 ;  /* 0x0000005e0b5e7221 */ /* 0x000fe20000010000 */
[----:B------:R-:W-:Y:S01]  /*1ad90*/  F2FP.BF16.F32.PACK_AB R144, R101, R144 ;  /* 0x000000906590723e */ /* 0x000fe200000010ff */
[----:B------:R-:W-:-:S02]  /*1ada0*/  IMAD.MOV.U32 R15, RZ, RZ, R10 ;  /* 0x000000ffff0f7224 */ /* 0x000fc400078e000a */
[----:B------:R-:W-:Y:S01]  /*1adb0*/  FADD.FTZ R90, R146, R5 ;  /* 0x00000005925a7221 */ /* 0x000fe20000010000 */
[----:B------:R-:W-:Y:S01]  /*1adc0*/  FADD.FTZ R5, R147, R94 ;  /* 0x0000005e93057221 */ /* 0x000fe20000010000 */
[C---:B------:R-:W-:Y:S02]  /*1add0*/  F2FP.BF16.F32.PACK_AB R147, R6.reuse, R147 ;  /* 0x000000930693723e */ /* 0x040fe400000010ff */
[C---:B------:R-:W-:Y:S01]  /*1ade0*/  FADD.FTZ R21, R109.reuse, R90 ;  /* 0x0000005a6d157221 */ /* 0x040fe20000010000 */
[----:B------:R-:W-:Y:S01]  /*1adf0*/  FADD.FTZ R90, R6, R5 ;  /* 0x00000005065a7221 */ /* 0x000fe20000010000 */
[----:B------:R-:W-:Y:S02]  /*1ae00*/  F2FP.BF16.F32.PACK_AB R146, R109, R146 ;  /* 0x000000926d92723e */ /* 0x000fe400000010ff */
[----:B------:R-:W-:Y:S01]  /*1ae10*/  FADD.FTZ R94, R88, R21 ;  /* 0x00000015585e7221 */ /* 0x000fe20000010000 */
[----:B-1----:R-:W-:Y:S01]  /*1ae20*/  FADD.FTZ R5, R141, R90 ;  /* 0x0000005a8d057221 */ /* 0x002fe20000010000 */
[----:B------:R-:W-:-:S02]  /*1ae30*/  F2FP.BF16.F32.PACK_AB R141, R108, R141 ;  /* 0x0000008d6c8d723e */ /* 0x000fc400000010ff */
[----:B------:R-:W-:Y:S01]  /*1ae40*/  FADD.FTZ R21, R113, R94 ;  /* 0x0000005e71157221 */ /* 0x000fe20000010000 */
[----:B------:R-:W-:-:S03]  /*1ae50*/  FADD.FTZ R90, R108, R5 ;  /* 0x000000056c5a7221 */ /* 0x000fc60000010000 */
[----:B------:R-:W-:Y:S01]  /*1ae60*/  FADD.FTZ R94, R92, R21 ;  /* 0x000000155c5e7221 */ /* 0x000fe20000010000 */
[----:B--2---:R-:W-:Y:S01]  /*1ae70*/  FADD.FTZ R90, R143, R90 ;  /* 0x0000005a8f5a7221 */ /* 0x004fe20000010000 */
[----:B------:R-:W-:Y:S01]  /*1ae80*/  F2FP.BF16.F32.PACK_AB R143, R127, R143 ;  /* 0x0000008f7f8f723e */ /* 0x000fe200000010ff */
[----:B------:R-:W-:Y:S02]  /*1ae90*/  IMAD.MOV.U32 R21, RZ, RZ, R3 ;  /* 0x000000ffff157224 */ /* 0x000fe400078e0003 */
[----:B------:R-:W-:Y:S01]  /*1aea0*/  FADD.FTZ R5, R13, R94 ;  /* 0x0000005e0d057221 */ /* 0x000fe20000010000 */
[----:B------:R-:W-:-:S03]  /*1aeb0*/  FADD.FTZ R90, R127, R90 ;  /* 0x0000005a7f5a7221 */ /* 0x000fc60000010000 */
[----:B------:R-:W-:Y:S01]  /*1aec0*/  FADD.FTZ R6, R12, R5 ;  /* 0x000000050c067221 */ /* 0x000fe20000010000 */
[----:B----4-:R-:W-:Y:S01]  /*1aed0*/  FADD.FTZ R90, R137, R90 ;  /* 0x0000005a895a7221 */ /* 0x010fe20000010000 */
[----:B------:R-:W-:Y:S02]  /*1aee0*/  F2FP.BF16.F32.PACK_AB R137, R131, R137 ;  /* 0x000000898389723e */ /* 0x000fe400000010ff */
[----:B------:R-:W-:Y:S01]  /*1aef0*/  FADD.FTZ R5, R117, R6 ;  /* 0x0000000675057221 */ /* 0x000fe20000010000 */
[----:B------:R-:W-:-:S03]  /*1af00*/  FADD.FTZ R90, R131, R90 ;  /* 0x0000005a835a7221 */ /* 0x000fc60000010000 */
[----:B------:R-:W-:Y:S01]  /*1af10*/  FADD.FTZ R6, R96, R5 ;  /* 0x0000000560067221 */ /* 0x000fe20000010000 */
[----:B0-----:R-:W-:Y:S01]  /*1af20*/  FADD.FTZ R90, R139, R90 ;  /* 0x0000005a8b5a7221 */ /* 0x001fe20000010000 */
[C---:B------:R-:W-:Y:S02]  /*1af30*/  F2FP.BF16.F32.PACK_AB R139, R100.reuse, R139 ;  /* 0x0000008b648b723e */ /* 0x040fe400000010ff */
[----:B------:R-:W-:Y:S01]  /*1af40*/  FADD.FTZ R6, R9, R6 ;  /* 0x0000000609067221 */ /* 0x000fe20000010000 */
[----:B------:R-:W-:Y:S01]  /*1af50*/  FADD.FTZ R5, R100, R90 ;  /* 0x0000005a64057221 */ /* 0x000fe20000010000 */
[----:B------:R-:W-:Y:S01]  /*1af60*/  IMAD.MOV.U32 R9, RZ, RZ, R4 ;  /* 0x000000ffff097224 */ /* 0x000fe200078e0004 */
[----:B------:R-:W-:Y:S06]  /*1af70*/  @P2 BRA `(.L_x_1898) ;  /* 0xffffffe000282947 */ /* 0x000fec000383ffff */
[----:B------:R-:W-:Y:S05]  /*1af80*/  BSYNC B1 ;  /* 0x0000000000017941 */ /* 0x000fea0003800000 */
.L_x_1887:
[----:B------:R-:W-:Y:S05]  /*1af90*/  BSYNC B0 ;  /* 0x0000000000007941 */ /* 0x000fea0003800000 */
.L_x_1886:
[----:B------:R-:W-:Y:S01]  /*1afa0*/  ISETP.GE.AND P2, PT, R10, R179, PT ;  /* 0x000000b30a00720c */ /* 0x000fe20003f46270 */
[----:B------:R-:W-:-:S12]  /*1afb0*/  BSSY B0, `(.L_x_1899) ;  /* 0x0000315000007945 */ /* 0x000fd80003800000 */
[----:B------:R-:W-:Y:S05]  /*1afc0*/  @!P2 BRA `(.L_x_1900) ;  /* 0x00000030004ca947 */ /* 0x000fea0003800000 */
[----:B------:R-:W-:Y:S02]  /*1afd0*/  IMAD.MOV.U32 R9, RZ, RZ, R4 ;  /* 0x000000ffff097224 */ /* 0x000fe400078e0004 */
[----:B------:R-:W-:Y:S02]  /*1afe0*/  IMAD.MOV.U32 R11, RZ, RZ, R3 ;  /* 0x000000ffff0b7224 */ /* 0x000fe400078e0003 */
[----:B------:R-:W-:Y:S02]  /*1aff0*/  IMAD.MOV.U32 R21, RZ, RZ, R23 ;  /* 0x000000ffff157224 */ /* 0x000fe400078e0017 */
[----:B------:R-:W-:-:S07]  /*1b000*/  IMAD.MOV.U32 R198, RZ, RZ, R22 ;  /* 0x000000ffffc67224 */ /* 0x000fce00078e0016 */
.L_x_1919:
[----:B------:R-:W-:-:S05]  /*1b010*/  VIADD R4, R198, 0x1 ;  /* 0x00000001c6047836 */ /* 0x000fca0000000000 */
[----:B------:R-:W-:-:S04]  /*1b020*/  ISETP.NE.AND P2, PT, R4, 0x2, PT ;  /* 0x000000020400780c */ /* 0x000fc80003f45270 */
[----:B------:R-:W-:Y:S02]  /*1b030*/  SEL R4, R4, RZ, P2 ;  /* 0x000000ff04047207 */ /* 0x000fe40001000000 */
[----:B------:R-:W-:-:S03]  /*1b040*/  SEL R12, RZ, 0x1, P2 ;  /* 0x00000001ff0c7807 */ /* 0x000fc60001000000 */
[----:B------:R-:W-:Y:S01]  /*1b050*/  IMAD.MOV.U32 R22, RZ, RZ, R4 ;  /* 0x000000ffff167224 */ /* 0x000fe200078e0004 */
[----:B------:R-:W-:Y:S01]  /*1b060*/  LOP3.LUT R23, R21, R12, RZ, 0x3c, !PT ;  /* 0x0000000c15177212 */ /* 0x000fe200078e3cff */
[----:B------:R-:W-:Y:S06]  /*1b070*/  @!P0 BRA `(.L_x_1901) ;  /* 0x0000000000048947 */ /* 0x000fec0003800000 */
[----:B------:R-:W-:Y:S01]  /*1b080*/  BPT.TRAP 0x1 ;  /* 0x000000040000795c */ /* 0x000fe20000300000 */
.L_x_1901:
[----:B------:R-:W-:Y:S01]  /*1b090*/  IMAD R3, R22, 0x8, R16 ;  /* 0x0000000816037824 */ /* 0x000fe200078e0210 */
[----:B------:R-:W-:-:S04]  /*1b0a0*/  SHF.L.U32 R14, R23, 0x1f, RZ ;  /* 0x0000001f170e7819 */ /* 0x000fc800000006ff */
[----:B------:R0:W1:Y:S01]  /*1b0b0*/  SYNCS.PHASECHK.TRANS64.TRYWAIT P2, [R3+URZ+0x2a830], R14 ;  /* 0x02a8300e030075a7 */ /* 0x000062000804017f */
[----:B------:R-:W-:Y:S05]  /*1b0c0*/  @!P0 BRA `(.L_x_1902) ;  /* 0x0000000000048947 */ /* 0x000fea0003800000 */
[----:B------:R-:W-:Y:S01]  /*1b0d0*/  BPT.TRAP 0x1 ;  /* 0x000000040000795c */ /* 0x000fe20000300000 */
.L_x_1902:
[----:B------:R-:W-:Y:S01]  /*1b0e0*/  BSSY B1, `(.L_x_1903) ;  /* 0x0000006000017945 */ /* 0x000fe20003800000 */
[----:B------:R-:W-:Y:S02]  /*1b0f0*/  IMAD R12, R22, 0x900, R8 ;  /* 0x00000900160c7824 */ /* 0x000fe400078e0208 */
[----:B------:R-:W-:Y:S01]  /*1b100*/  IMAD.MOV.U32 R13, RZ, RZ, 0x40000040 ;  /* 0x40000040ff0d7424 */ /* 0x000fe200078e00ff */
[----:B-1----:R-:W-:Y:S06]  /*1b110*/  @P2 BRA `(.L_x_1904) ;  /* 0x0000000000082947 */ /* 0x002fec0003800000 */
[----:B------:R-:W1:Y:S02]  /*1b120*/  SYNCS.PHASECHK.TRANS64.TRYWAIT P2, [R3+URZ+0x2a830], R14 ;  /* 0x02a8300e030075a7 */ /* 0x000e64000804017f */
[----:B-1----:R-:W-:Y:S05]  /*1b130*/  @!P2 BRA `(.L_x_1905) ;  /* 0x000000ec0048a947 */ /* 0x002fea0003800000 */
.L_x_1904:
[----:B------:R-:W-:Y:S05]  /*1b140*/  BSYNC B1 ;  /* 0x0000000000017941 */ /* 0x000fea0003800000 */
.L_x_1903:
        /* <DEDUP_REMOVED lines=179> */
.L_x_1906:
[----:B------:R-:W-:Y:S01]  /*1bc80*/  SHF.L.U32 R3, R21, 0x1f, RZ ;  /* 0x0000001f15037819 */ /* 0x000fe200000006ff */
[----:B------:R-:W-:-:S04]  /*1bc90*/  IMAD R12, R198, 0x8, R16 ;  /* 0x00000008c60c7824 */ /* 0x000fc800078e0210 */
[----:B------:R0:W1:Y:S01]  /*1bca0*/  SYNCS.PHASECHK.TRANS64.TRYWAIT P2, [R12+URZ+0x2a850], R3 ;  /* 0x02a850030c0075a7 */ /* 0x000062000804017f */
[----:B------:R-:W-:Y:S05]  /*1bcb0*/  @!P0 BRA `(.L_x_1907) ;  /* 0x0000000000048947 */ /* 0x000fea0003800000 */
[----:B------:R-:W-:Y:S01]  /*1bcc0*/  BPT.TRAP 0x1 ;  /* 0x000000040000795c */ /* 0x000fe20000300000 */
.L_x_1907:
        /* <DEDUP_REMOVED lines=9> */
.L_x_1909:
[----:B------:R-:W-:Y:S05]  /*1bd60*/  BSYNC B1 ;  /* 0x0000000000017941 */ /* 0x000fea0003800000 */
.L_x_1908:
[----:B------:R-:W-:Y:S01]  /*1bd70*/  IMAD.MOV.U32 R2, RZ, RZ, R0 ;  /* 0x000000ffff027224 */ /* 0x000fe200078e0000 */
[----:B------:R-:W-:Y:S01]  /*1bd80*/  WARPGROUP.ARRIVE ;  /* 0x00000000000079c5 */ /* 0x000fe20000000000 */
[----:B01----:R-:W-:Y:S01]  /*1bd90*/  IMAD.MOV.U32 R3, RZ, RZ, 0x40000040 ;  /* 0x40000040ff037424 */ /* 0x003fe200078e00ff */
[----:B------:R-:W-:Y:S01]  /*1bda0*/  ISETP.NE.AND P2, PT, R203, 0x1, PT ;  /* 0x00000001cb00780c */ /* 0x000fe20003f45270 */
[----:B------:R-:W-:Y:S01]  /*1bdb0*/  IMAD.IADD R13, R181, 0x1, R177 ;  /* 0x00000001b50d7824 */ /* 0x000fe200078e02b1 */
[----:B------:R-:W-:Y:S01]  /*1bdc0*/  R2UR UR6, R2 ;  /* 0x00000000020672ca */ /* 0x000fe200000e0000 */
[----:B------:R-:W-:Y:S01]  /*1bdd0*/  VIADD R2, R0, 0x80 ;  /* 0x0000008000027836 */ /* 0x000fe20000000000 */
[----:B------:R-:W-:Y:S01]  /*1bde0*/  R2UR UR7, R3 ;  /* 0x00000000030772ca */ /* 0x000fe200000e0000 */
[----:B------:R-:W-:Y:S01]  /*1bdf0*/  IMAD.MOV.U32 R3, RZ, RZ, 0x40000040 ;  /* 0x40000040ff037424 */ /* 0x000fe200078e00ff */
[----:B------:R-:W-:-:S11]  /*1be00*/  ULOP3.LUT UR4, URZ, UR51, URZ, 0x33, !UPT ;  /* 0x000000333f047292 */ /* 0x000fd6000f8e333f */
        /* <DEDUP_REMOVED lines=26> */
[----:B------:R-:W0:Y:S01]  /*1bfb0*/  @P2 LDC R0, c[0x0][0x44c] ;  /* 0x00011300ff002b82 */ /* 0x000e220000000800 */
[----:B------:R-:W-:Y:S02]  /*1bfc0*/  WARPGROUP.DEPBAR.LE gsb0, 0x0 ;  /* 0x00008000000079c5 */ /* 0x000fe40000010000 */
[----:B------:R-:W-:-:S08]  /*1bfd0*/  WARPGROUP.ARRIVE ;  /* 0x00000000000079c5 */ /* 0x000fd00000000000 */
[----:B------:R-:W-:Y:S01]  /*1bfe0*/  HGMMA.64x128x16.F32.BF16 R24, R140, gdesc[UR4].tnspB, R24, gsb0 ;  /* 0x41e000048c187df0 */ /* 0x000fe20008001818 */
[----:B------:R-:W-:Y:S01]  /*1bff0*/  R2UR UR6, R2 ;  /* 0x00000000020672ca */ /* 0x000fe200000e0000 */
[----:B0-----:R-:W-:Y:S01]  /*1c000*/  @P2 IMAD.HI.U32 R2, R13, R0, RZ ;  /* 0x000000000d022227 */ /* 0x001fe200078e00ff */
[----:B------:R-:W-:Y:S02]  /*1c010*/  R2UR UR7, R3 ;  /* 0x00000000030772ca */ /* 0x000fe400000e0000 */
[----:B------:R-:W0:Y:S01]  /*1c020*/  @P2 LDC R3, c[0x0][0x450] ;  /* 0x00011400ff032b82 */ /* 0x000e220000000800 */
[----:B------:R-:W-:-:S04]  /*1c030*/  @!P1 IMAD R0, R4, 0x8, R16 ;  /* 0x0000000804009824 */ /* 0x000fc800078e0210 */
[----:B------:R-:W-:-:S05]  /*1c040*/  @!P1 VIADD R0, R0, 0x2a840 ;  /* 0x0002a84000009836 */ /* 0x000fca0000000000 */
[----:B------:R-:W-:Y:S02]  /*1c050*/  @!P1 PRMT R0, RZ, 0x654, R0 ;  /* 0x00000654ff009816 */ /* 0x000fe40000000000 */
[----:B0-----:R-:W-:Y:S02]  /*1c060*/  @P2 SHF.R.U32.HI R13, RZ, R3, R2 ;  /* 0x00000003ff0d2219 */ /* 0x001fe40000011602 */
[----:B------:R-:W-:-:S03]  /*1c070*/  ISETP.GE.AND P2, PT, R20, 0x1, PT ;  /* 0x000000011400780c */ /* 0x000fc60003f46270 */
[----:B------:R-:W0:Y:S01]  /*1c080*/  SHFL.IDX PT, R2, R13, RZ, 0x1c1f ;  /* 0x001c1fff0d027589 */ /* 0x000e2200000e0000 */
[----:B------:R-:W-:Y:S02]  /*1c090*/  WARPGROUP.DEPBAR.LE gsb0, 0x0 ;  /* 0x00008000000079c5 */ /* 0x000fe40000010000 */
[----:B------:R-:W-:-:S06]  /*1c0a0*/  WARPGROUP.ARRIVE ;  /* 0x00000000000079c5 */ /* 0x000fcc0000000000 */
[----:B------:R-:W-:Y:S03]  /*1c0b0*/  HGMMA.64x128x16.F32.BF16 R24, R136, gdesc[UR4].tnspB, R24, gsb0 ;  /* 0x41e0000488187df0 */ /* 0x000fe60008001818 */
[----:B------:R-:W-:Y:S02]  /*1c0c0*/  WARPGROUP.DEPBAR.LE gsb0, 0x0 ;  /* 0x00008000000079c5 */ /* 0x000fe40000010000 */
[----:B------:R-:W-:Y:S01]  /*1c0d0*/  IMAD R139, R10, -0x60, RZ ;  /* 0xffffffa00a8b7824 */ /* 0x000fe200078e02ff */
[----:B------:R1:W-:Y:S03]  /*1c0e0*/  @!P1 SYNCS.ARRIVE.TRANS64.RED.A1T0 RZ, [R0+URZ], RZ ;  /* 0x000000ff00ff99a7 */ /* 0x0003e6000810043f */
[----:B------:R-:W-:-:S04]  /*1c0f0*/  VIADD R3, R139, 0x1 ;  /* 0x000000018b037836 */ /* 0x000fc80000000000 */
[----:B------:R-:W-:-:S04]  /*1c100*/  IMAD R3, R180, -0x2, R3 ;  /* 0xfffffffeb4037824 */ /* 0x000fc800078e0203 */
[----:B-1----:R-:W-:Y:S01]  /*1c110*/  VIADD R0, R3, 0xffffffff ;  /* 0xffffffff03007836 */ /* 0x002fe20000000000 */
[----:B------:R-:W-:-:S05]  /*1c120*/  IADD3 R7, -R163, R3, R164 ;  /* 0x00000003a3077210 */ /* 0x000fca0007ffe1a4 */
        /* <DEDUP_REMOVED lines=17> */
.L_x_1913:
[----:B------:R-:W-:-:S05]  /*1c240*/  IMAD.U32 R4, RZ, RZ, UR39 ;  /* 0x00000027ff047e24 */ /* 0x000fca000f8e00ff */
[----:B------:R-:W-:-:S13]  /*1c250*/  ISETP.NE.AND P2, PT, R4, 0x1, PT ;  /* 0x000000010400780c */ /* 0x000fda0003f45270 */
[----:B------:R-:W0:Y:S02]  /*1c260*/  @P2 LDC.64 R2, c[0x0][0x9e8] ;  /* 0x00027a00ff022b82 */ /* 0x000e240000000a00 */
[----:B0-----:R-:W-:-:S05]  /*1c270*/  @P2 IMAD.HI.U32 R2, R141, R2, RZ ;  /* 0x000000028d022227 */ /* 0x001fca00078e00ff */
[----:B------:R-:W-:-:S07]  /*1c280*/  @P2 SHF.R.U32.HI R141, RZ, R3, R2 ;  /* 0x00000003ff8d2219 */ /* 0x000fce0000011602 */
.L_x_1914:
[----:B------:R-:W-:Y:S05]  /*1c290*/  BSYNC B1 ;  /* 0x0000000000017941 */ /* 0x000fea0003800000 */
.L_x_1912:
[----:B------:R-:W-:-:S05]  /*1c2a0*/  IMAD R2, R141, R4, R0 ;  /* 0x000000048d027224 */ /* 0x000fca00078e0200 */
[----:B------:R-:W-:Y:S02]  /*1c2b0*/  VIADDMNMX R137, R2, R4, R137, PT ;  /* 0x0000000402897246 */ /* 0x000fe40003800189 */
[----:B------:R-:W-:-:S07]  /*1c2c0*/  VIMNMX R21, R21, R2, !PT ;  /* 0x0000000215157248 */ /* 0x000fce0007fe0100 */
.L_x_1911:
        /* <DEDUP_REMOVED lines=133> */
.L_x_1917:
[----:B------:R-:W-:-:S05]  /*1cb20*/  IMAD.U32 R13, RZ, RZ, UR39 ;  /* 0x00000027ff0d7e24 */ /* 0x000fca000f8e00ff */
[----:B------:R-:W-:-:S13]  /*1cb30*/  ISETP.NE.AND P6, PT, R13, 0x1, PT ;  /* 0x000000010d00780c */ /* 0x000fda0003fc5270 */
[----:B------:R-:W0:Y:S02]  /*1cb40*/  @P6 LDC.64 R2, c[0x0][0x9e8] ;  /* 0x00027a00ff026b82 */ /* 0x000e240000000a00 */
[----:B0-----:R-:W-:-:S05]  /*1cb50*/  @P6 IMAD.HI.U32 R2, R7, R2, RZ ;  /* 0x0000000207026227 */ /* 0x001fca00078e00ff */
[----:B------:R-:W-:-:S07]  /*1cb60*/  @P6 SHF.R.U32.HI R7, RZ, R3, R2 ;  /* 0x00000003ff076219 */ /* 0x000fce0000011602 */
.L_x_1918:
[----:B------:R-:W-:Y:S05]  /*1cb70*/  BSYNC B1 ;  /* 0x0000000000017941 */ /* 0x000fea0003800000 */
.L_x_1916:
[----:B------:R-:W-:-:S05]  /*1cb80*/  IMAD R0, R7, R13, R0 ;  /* 0x0000000d07007224 */ /* 0x000fca00078e0200 */
[----:B------:R-:W-:Y:S02]  /*1cb90*/  VIADDMNMX R15, R0, R13, R15, PT ;  /* 0x0000000d000f7246 */ /* 0x000fe4000380010f */
[----:B------:R-:W-:-:S07]  /*1cba0*/  VIMNMX R21, R21, R0, !PT ;  /* 0x0000000015157248 */ /* 0x000fce0007fe0100 */
.L_x_1915:
[C---:B------:R-:W-:Y:S01]  /*1cbb0*/  ISETP.GT.AND P2, PT, R21.reuse, 0x1, !P2 ;  /* 0x000000011500780c */ /* 0x040fe20005744270 */
[----:B------:R-:W-:Y:S01]  /*1cbc0*/  IMAD.U32 R7, RZ, RZ, UR38 ;  /* 0x00000026ff077e24 */ /* 0x000fe2000f8e00ff */
[----:B------:R-:W-:Y:S01]  /*1cbd0*/  ISETP.GT.AND P3, PT, R21, 0x8, !P3 ;  /* 0x000000081500780c */ /* 0x000fe20005f64270 */
[----:B------:R-:W-:Y:S01]  /*1cbe0*/  @!P1 VIADD R12, R12, 0x2a860 ;  /* 0x0002a8600c0c9836 */ /* 0x000fe20000000000 */
        /* <DEDUP_REMOVED lines=82> */
[----:B0-----:R-:W-:-:S02]  /*1d110*/  FMNMX.FTZ R89, R0, R3, !PT ;  /* 0x0000000300597209 */ /* 0x001fc40007810000 */
[----:B------:R-:W-:Y:S02]  /*1d120*/  FSEL R118, R118, -INF , !P2 ;  /* 0xff80000076767808 */ /* 0x000fe40005000000 */
        /* <DEDUP_REMOVED lines=46> */
[----:B------:R0:W-:Y:S01]  /*1d410*/  MUFU.EX2 R89, R92 ;  /* 0x0000005c00597308 */ /* 0x0001e20000000800 */
        /* <DEDUP_REMOVED lines=9> */
[-CC-:B0-----:R-:W-:Y:S01]  /*1d4b0*/  FFMA.FTZ R92, R100, R7.reuse, -R101.reuse ;  /* 0x00000007645c7223 */ /* 0x181fe20000010865 */
        /* <DEDUP_REMOVED lines=9> */
[----:B------:R-:W-:Y:S01]  /*1d550*/  MUFU.EX2 R13, R13 ;  /* 0x0000000d000d7308 */ /* 0x000fe20000000800 */
[----:B------:R-:W-:-:S04]  /*1d560*/  FMNMX.FTZ R93, R200, R91, !PT ;  /* 0x0000005bc85d7209 */ /* 0x000fc80007810000 */
[----:B------:R-:W-:-:S03]  /*1d570*/  FMNMX.FTZ R93, R110, R93, !PT ;  /* 0x0000005d6e5d7209 */ /* 0x000fc60007810000 */
[----:B------:R0:W-:Y:S01]  /*1d580*/  MUFU.EX2 R91, R136 ;  /* 0x00000088005b7308 */ /* 0x0001e20000000800 */
[----:B------:R-:W-:-:S04]  /*1d590*/  FMNMX.FTZ R93, R208, R93, !PT ;  /* 0x0000005dd05d7209 */ /* 0x000fc80007810000 */
[----:B------:R-:W-:-:S03]  /*1d5a0*/  FMNMX.FTZ R93, R114, R93, !PT ;  /* 0x0000005d725d7209 */ /* 0x000fc60007810000 */
[----:B------:R-:W-:Y:S01]  /*1d5b0*/  MUFU.EX2 R21, R108 ;  /* 0x0000006c00157308 */ /* 0x000fe20000000800 */
[----:B------:R-:W-:Y:S01]  /*1d5c0*/  FMNMX.FTZ R95, R210, R93, !PT ;  /* 0x0000005dd25f7209 */ /* 0x000fe20007810000 */
[----:B0-----:R-:W-:-:S03]  /*1d5d0*/  FFMA.FTZ R136, R128, R7, -R101 ;  /* 0x0000000780887223 */ /* 0x001fc60000010865 */
[----:B------:R-:W-:-:S03]  /*1d5e0*/  FMNMX.FTZ R95, R118, R95, !PT ;  /* 0x0000005f765f7209 */ /* 0x000fc60007810000 */
[----:B------:R0:W-:Y:S01]  /*1d5f0*/  MUFU.EX2 R93, R138 ;  /* 0x0000008a005d7308 */ /* 0x0001e20000000800 */
[----:B------:R-:W-:-:S04]  /*1d600*/  FMNMX.FTZ R97, R212, R95, !PT ;  /* 0x0000005fd4617209 */ /* 0x000fc80007810000 */
[----:B------:R-:W-:-:S03]  /*1d610*/  FMNMX.FTZ R97, R122, R97, !PT ;  /* 0x000000617a617209 */ /* 0x000fc60007810000 */
[----:B------:R1:W-:Y:S01]  /*1d620*/  MUFU.EX2 R95, R104 ;  /* 0x00000068005f7308 */ /* 0x0003e20000000800 */
[----:B------:R-:W-:Y:S01]  /*1d630*/  FMNMX.FTZ R97, R214, R97, !PT ;  /* 0x00000061d6617209 */ /* 0x000fe20007810000 */
[----:B0-----:R-:W-:-:S03]  /*1d640*/  FFMA.FTZ R138, R132, R7, -R101 ;  /* 0x00000007848a7223 */ /* 0x001fc60000010865 */
[----:B------:R-:W-:-:S03]  /*1d650*/  FMNMX.FTZ R97, R126, R97, !PT ;  /* 0x000000617e617209 */ /* 0x000fc60007810000 */
[----:B------:R-:W-:Y:S01]  /*1d660*/  MUFU.EX2 R88, R88 ;  /* 0x0000005800587308 */ /* 0x000fe20000000800 */
[----:B------:R-:W-:Y:S02]  /*1d670*/  FMNMX.FTZ R97, R216, R97, !PT ;  /* 0x00000061d8617209 */ /* 0x000fe40007810000 */
[----:B-1----:R-:W-:Y:S02]  /*1d680*/  FSEL R104, R135, -INF , !P3 ;  /* 0xff80000087687808 */ /* 0x002fe40005800000 */
[----:B------:R-:W-:-:S03]  /*1d690*/  FMNMX.FTZ R97, R130, R97, !PT ;  /* 0x0000006182617209 */ /* 0x000fc60007810000 */
[----:B------:R-:W-:Y:S01]  /*1d6a0*/  MUFU.EX2 R14, R14 ;  /* 0x0000000e000e7308 */ /* 0x000fe20000000800 */
[----:B------:R-:W-:-:S04]  /*1d6b0*/  FMNMX.FTZ R97, R218, R97, !PT ;  /* 0x00000061da617209 */ /* 0x000fc80007810000 */
[----:B------:R-:W-:-:S03]  /*1d6c0*/  FMNMX.FTZ R97, R134, R97, !PT ;  /* 0x0000006186617209 */ /* 0x000fc60007810000 */
[----:B------:R-:W0:Y:S01]  /*1d6d0*/  MUFU.EX2 R90, R90 ;  /* 0x0000005a005a7308 */ /* 0x000e220000000800 */
[----:B------:R-:W-:Y:S01]  /*1d6e0*/  FMNMX.FTZ R0, R104, R97, !PT ;  /* 0x0000006168007209 */ /* 0x000fe20007810000 */
[----:B------:R-:W-:-:S04]  /*1d6f0*/  FFMA.FTZ R97, R116, R7, -R101 ;  /* 0x0000000774617223 */ /* 0x000fc80000010865 */
[----:B------:R-:W1:Y:S02]  /*1d700*/  SHFL.BFLY PT, R103, R0, 0x2, 0x1f ;  /* 0x0c401f0000677f89 */ /* 0x000e6400000e0000 */
[----:B------:R-:W-:Y:S08]  /*1d710*/  MUFU.EX2 R92, R92 ;  /* 0x0000005c005c7308 */ /* 0x000ff00000000800 */
[----:B------:R-:W2:Y:S01]  /*1d720*/  MUFU.EX2 R96, R96 ;  /* 0x0000006000607308 */ /* 0x000ea20000000800 */
[----:B0-----:R-:W-:-:S07]  /*1d730*/  F2FP.BF16.F32.PACK_AB R152, R91, R90 ;  /* 0x0000005a5b98723e */ /* 0x001fce00000010ff */
[----:B------:R-:W0:Y:S01]  /*1d740*/  MUFU.EX2 R100, R100 ;  /* 0x0000006400647308 */ /* 0x000e220000000800 */
[----:B-1----:R-:W-:Y:S01]  /*1d750*/  FMNMX.FTZ R4, R0, R103, !PT ;  /* 0x0000006700047209 */ /* 0x002fe20007810000 */
[----:B------:R-:W-:Y:S01]  /*1d760*/  FFMA.FTZ R103, R150, R7, -R101 ;  /* 0x0000000796677223 */ /* 0x000fe20000010865 */
[----:B------:R-:W-:-:S05]  /*1d770*/  FSEL R0, R3, RZ, P2 ;  /* 0x000000ff03007208 */ /* 0x000fca0001000000 */
[----:B------:R-:W-:Y:S01]  /*1d780*/  MUFU.EX2 R15, R15 ;  /* 0x0000000f000f7308 */ /* 0x000fe20000000800 */
[----:B--2---:R-:W-:Y:S01]  /*1d790*/  F2FP.BF16.F32.PACK_AB R148, R96, R95 ;  /* 0x0000005f6094723e */ /* 0x004fe200000010ff */
[----:B------:R-:W1:Y:S01]  /*1d7a0*/  SHFL.BFLY PT, R107, R4, 0x1, 0x1f ;  /* 0x0c201f00046b7f89 */ /* 0x000e6200000e0000 */
[----:B------:R-:W-:-:S04]  /*1d7b0*/  FADD.FTZ R0, -R0, R11 ;  /* 0x0000000b00007221 */ /* 0x000fc80000010100 */
[----:B------:R-:W-:Y:S01]  /*1d7c0*/  FMUL.FTZ R0, R0, R7 ;  /* 0x0000000700007220 */ /* 0x000fe20000410000 */
[----:B------:R-:W-:Y:S01]  /*1d7d0*/  MUFU.EX2 R144, R144 ;  /* 0x0000009000907308 */ /* 0x000fe20000000800 */
[----:B0-----:R-:W-:-:S07]  /*1d7e0*/  F2FP.BF16.F32.PACK_AB R150, R100, R21 ;  /* 0x000000156496723e */ /* 0x001fce00000010ff */
[----:B------:R-:W0:Y:S08]  /*1d7f0*/  MUFU.EX2 R0, R0 ;  /* 0x0000000000007308 */ /* 0x000e300000000800 */
[----:B------:R-:W-:Y:S01]  /*1d800*/  MUFU.EX2 R97, R97 ;  /* 0x0000006100617308 */ /* 0x000fe20000000800 */
[----:B-1----:R-:W-:Y:S02]  /*1d810*/  FMNMX.FTZ R4, R4, R107, !PT ;  /* 0x0000006b04047209 */ /* 0x002fe40007810000 */
[----:B------:R-:W-:-:S02]  /*1d820*/  @!P1 PRMT R107, RZ, 0x654, R12 ;  /* 0x00000654ff6b9816 */ /* 0x000fc4000000000c */
[C---:B------:R-:W-:Y:S01]  /*1d830*/  FSETP.NEU.FTZ.AND P2, PT, R4.reuse, -INF , PT ;  /* 0xff8000000400780b */ /* 0x040fe20003f5d000 */
[----:B------:R-:W-:Y:S01]  /*1d840*/  FMUL.FTZ R101, R4, R7 ;  /* 0x0000000704657220 */ /* 0x000fe20000410000 */
[----:B------:R1:W-:Y:S01]  /*1d850*/  @!P1 SYNCS.ARRIVE.TRANS64.RED.A1T0 RZ, [R107+URZ], RZ ;  /* 0x000000ff6bff99a7 */ /* 0x0003e2000810043f */
[----:B------:R-:W-:Y:S03]  /*1d860*/  MUFU.EX2 R146, R146 ;  /* 0x0000009200927308 */ /* 0x000fe60000000800 */
[----:B------:R-:W-:-:S05]  /*1d870*/  FSEL R101, R101, RZ, P2 ;  /* 0x000000ff65657208 */ /* 0x000fca0001000000 */
[-CC-:B------:R-:W-:Y:S01]  /*1d880*/  FFMA.FTZ R108, R2, R7.reuse, -R101.reuse ;  /* 0x00000007026c7223 */ /* 0x180fe20000010865 */
[----:B------:R-:W-:Y:S01]  /*1d890*/  FSEL R2, R4, RZ, P2 ;  /* 0x000000ff04027208 */ /* 0x000fe20001000000 */
[-CC-:B------:R-:W-:Y:S01]  /*1d8a0*/  FFMA.FTZ R157, R220, R7.reuse, -R101.reuse ;  /* 0x00000007dc9d7223 */ /* 0x180fe20000010865 */
[-CC-:B------:R-:W-:Y:S01]  /*1d8b0*/  FFMA.FTZ R159, R94, R7.reuse, -R101.reuse ;  /* 0x000000075e9f7223 */ /* 0x180fe20000010865 */
[-CC-:B------:R-:W-:Y:S01]  /*1d8c0*/  FFMA.FTZ R94, R156, R7.reuse, -R101.reuse ;  /* 0x000000079c5e7223 */ /* 0x180fe20000010865 */
[-C--:B------:R-:W-:Y:S01]  /*1d8d0*/  FFMA.FTZ R153, R98, R7.reuse, -R101 ;  /* 0x0000000762997223 */ /* 0x080fe20000010865 */
[----:B------:R-:W-:Y:S01]  /*1d8e0*/  FADD.FTZ R2, -R2, R9 ;  /* 0x0000000902027221 */ /* 0x000fe20000010100 */
[----:B0-----:R-:W-:Y:S01]  /*1d8f0*/  FFMA.FTZ R9, R0, R6, R13 ;  /* 0x0000000600097223 */ /* 0x001fe2000001000d */
[----:B------:R-:W-:Y:S01]  /*1d900*/  MUFU.EX2 R157, R157 ;  /* 0x0000009d009d7308 */ /* 0x000fe20000000800 */
[-C--:B------:R-:W-:Y:S01]  /*1d910*/  FFMA.FTZ R98, R158, R7.reuse, -R101 ;  /* 0x000000079e627223 */ /* 0x080fe20000010865 */
[-C--:B------:R-:W-:Y:S01]  /*1d920*/  FMUL.FTZ R2, R2, R7.reuse ;  /* 0x0000000702027220 */ /* 0x080fe20000410000 */
[----:B------:R-:W-:Y:S01]  /*1d930*/  FADD.FTZ R6, R88, R9 ;  /* 0x0000000958067221 */ /* 0x000fe20000010000 */
[-CC-:B------:R-:W-:Y:S01]  /*1d940*/  FFMA.FTZ R155, R102, R7.reuse, -R101.reuse ;  /* 0x00000007669b7223 */ /* 0x180fe20000010865 */
[-CC-:B------:R-:W-:Y:S01]  /*1d950*/  FFMA.FTZ R102, R198, R7.reuse, -R101.reuse ;  /* 0x00000007c6667223 */ /* 0x180fe20000010865 */
[-CC-:B------:R-:W-:Y:S01]  /*1d960*/  FFMA.FTZ R149, R106, R7.reuse, -R101.reuse ;  /* 0x000000076a957223 */ /* 0x180fe20000010865 */
[----:B------:R-:W-:Y:S01]  /*1d970*/  FADD.FTZ R9, R89, R6 ;  /* 0x0000000659097221 */ /* 0x000fe20000010000 */
[----:B------:R-:W0:Y:S01]  /*1d980*/  MUFU.EX2 R2, R2 ;  /* 0x0000000200027308 */ /* 0x000e220000000800 */
[-CC-:B------:R-:W-:Y:S01]  /*1d990*/  FFMA.FTZ R106, R200, R7.reuse, -R101.reuse ;  /* 0x00000007c86a7223 */ /* 0x180fe20000010865 */
[-C--:B------:R-:W-:Y:S01]  /*1d9a0*/  FFMA.FTZ R151, R110, R7.reuse, -R101 ;  /* 0x000000076e977223 */ /* 0x080fe20000010865 */
[----:B------:R-:W-:Y:S01]  /*1d9b0*/  FADD.FTZ R9, R14, R9 ;  /* 0x000000090e097221 */ /* 0x000fe20000010000 */
[-CC-:B------:R-:W-:Y:S01]  /*1d9c0*/  FFMA.FTZ R110, R208, R7.reuse, -R101.reuse ;  /* 0x00000007d06e7223 */ /* 0x180fe20000010865 */
[-CC-:B------:R-:W-:Y:S01]  /*1d9d0*/  FFMA.FTZ R145, R114, R7.reuse, -R101.reuse ;  /* 0x0000000772917223 */ /* 0x180fe20000010865 */
[-C--:B------:R-:W-:Y:S01]  /*1d9e0*/  FFMA.FTZ R112, R210, R7.reuse, -R101 ;  /* 0x00000007d2707223 */ /* 0x080fe20000010865 */
[----:B------:R-:W-:Y:S01]  /*1d9f0*/  FADD.FTZ R6, R90, R9 ;  /* 0x000000095a067221 */ /* 0x000fe20000010000 */
[----:B------:R-:W2:Y:S01]  /*1da00*/  MUFU.EX2 R108, R108 ;  /* 0x0000006c006c7308 */ /* 0x000ea20000000800 */
[-CC-:B------:R-:W-:Y:S01]  /*1da10*/  FFMA.FTZ R147, R118, R7.reuse, -R101.reuse ;  /* 0x0000000776937223 */ /* 0x180fe20000010865 */
[-CC-:B------:R-:W-:Y:S01]  /*1da20*/  FFMA.FTZ R114, R212, R7.reuse, -R101.reuse ;  /* 0x00000007d4727223 */ /* 0x180fe20000010865 */
[----:B------:R-:W-:Y:S01]  /*1da30*/  FADD.FTZ R9, R91, R6 ;  /* 0x000000065b097221 */ /* 0x000fe20000010000 */
[-CC-:B------:R-:W-:Y:S01]  /*1da40*/  FFMA.FTZ R141, R122, R7.reuse, -R101.reuse ;  /* 0x000000077a8d7223 */ /* 0x180fe20000010865 */
[-CC-:B------:R-:W-:Y:S01]  /*1da50*/  FFMA.FTZ R12, R214, R7.reuse, -R101.reuse ;  /* 0x00000007d60c7223 */ /* 0x180fe20000010865 */
[----:B------:R-:W-:Y:S01]  /*1da60*/  FFMA.FTZ R143, R126, R7, -R101 ;  /* 0x000000077e8f7223 */ /* 0x000fe20000010865 */
[----:B------:R-:W-:Y:S01]  /*1da70*/  FADD.FTZ R116, R92, R9 ;  /* 0x000000095c747221 */ /* 0x000fe20000010000 */
[----:B------:R-:W3:Y:S01]  /*1da80*/  MUFU.EX2 R159, R159 ;  /* 0x0000009f009f7308 */ /* 0x000ee20000000800 */
[----:B0-----:R-:W-:Y:S01]  /*1da90*/  FFMA.FTZ R5, R2, R5, R157 ;  /* 0x0000000502057223 */ /* 0x001fe2000001009d */
[-CC-:B------:R-:W-:Y:S01]  /*1daa0*/  FFMA.FTZ R216, R216, R7.reuse, -R101.reuse ;  /* 0x00000007d8d87223 */ /* 0x180fe20000010865 */
[----:B------:R-:W-:Y:S01]  /*1dab0*/  FADD.FTZ R116, R93, R116 ;  /* 0x000000745d747221 */ /* 0x000fe20000010000 */
[-CC-:B------:R-:W-:Y:S01]  /*1dac0*/  FFMA.FTZ R130, R130, R7.reuse, -R101.reuse ;  /* 0x0000000782827223 */ /* 0x180fe20000010865 */
[-CC-:B------:R-:W-:Y:S01]  /*1dad0*/  FFMA.FTZ R218, R218, R7.reuse, -R101.reuse ;  /* 0x00000007dada7223 */ /* 0x180fe20000010865 */
[-C--:B------:R-:W-:Y:S01]  /*1dae0*/  FFMA.FTZ R134, R134, R7.reuse, -R101 ;  /* 0x0000000786867223 */ /* 0x080fe20000010865 */
[----:B------:R-:W-:Y:S01]  /*1daf0*/  FADD.FTZ R9, R95, R116 ;  /* 0x000000745f097221 */ /* 0x000fe20000010000 */
[----:B------:R-:W0:Y:S01]  /*1db00*/  MUFU.EX2 R94, R94 ;  /* 0x0000005e005e7308 */ /* 0x000e220000000800 */
[----:B--2---:R-:W-:Y:S01]  /*1db10*/  FADD.FTZ R6, R108, R5 ;  /* 0x000000056c067221 */ /* 0x004fe20000010000 */
[----:B------:R-:W-:Y:S01]  /*1db20*/  FFMA.FTZ R101, R104, R7, -R101 ;  /* 0x0000000768657223 */ /* 0x000fe20000010865 */
[----:B------:R-:W-:Y:S01]  /*1db30*/  FADD.FTZ R116, R96, R9 ;  /* 0x0000000960747221 */ /* 0x000fe20000010000 */
[----:B------:R-:W-:Y:S01]  /*1db40*/  F2FP.BF16.F32.PACK_AB R158, R14, R89 ;  /* 0x000000590e9e723e */ /* 0x000fe200000010ff */
[----:B------:R-:W-:Y:S01]  /*1db50*/  IMAD.MOV.U32 R198, RZ, RZ, R22 ;  /* 0x000000ffffc67224 */ /* 0x000fe200078e0016 */
[----:B------:R-:W-:Y:S01]  /*1db60*/  ISETP.GT.AND P2, PT, R10, R179, PT ;  /* 0x000000b30a00720c */ /* 0x000fe20003f44270 */
[----:B------:R-:W-:Y:S01]  /*1db70*/  FADD.FTZ R9, R21, R116 ;  /* 0x0000007415097221 */ /* 0x000fe20000010000 */
[----:B------:R-:W2:Y:S01]  /*1db80*/  MUFU.EX2 R153, R153 ;  /* 0x0000009900997308 */ /* 0x000ea20000000800 */
[----:B---3--:R-:W-:Y:S01]  /*1db90*/  FADD.FTZ R5, R159, R6 ;  /* 0x000000069f057221 */ /* 0x008fe20000010000 */
[----:B------:R-:W-:Y:S01]  /*1dba0*/  F2FP.BF16.F32.PACK_AB R156, R88, R13 ;  /* 0x0000000d589c723e */ /* 0x000fe200000010ff */
[----:B------:R-:W-:Y:S01]  /*1dbb0*/  FADD.FTZ R116, R100, R9 ;  /* 0x0000000964747221 */ /* 0x000fe20000010000 */
[----:B------:R-:W-:Y:S01]  /*1dbc0*/  F2FP.BF16.F32.PACK_AB R157, R108, R157 ;  /* 0x0000009d6c9d723e */ /* 0x000fe200000010ff */
[----:B------:R-:W-:-:S02]  /*1dbd0*/  VIADD R10, R10, 0xffffffff ;  /* 0xffffffff0a0a7836 */ /* 0x000fc40000000000 */
[----:B------:R-:W-:Y:S01]  /*1dbe0*/  FADD.FTZ R9, R15, R116 ;  /* 0x000000740f097221 */ /* 0x000fe20000010000 */
[----:B------:R-:W3:Y:S01]  /*1dbf0*/  MUFU.EX2 R98, R98 ;  /* 0x0000006200627308 */ /* 0x000ee20000000800 */
[C---:B0-----:R-:W-:Y:S01]  /*1dc00*/  FADD.FTZ R6, R94.reuse, R5 ;  /* 0x000000055e067221 */ /* 0x041fe20000010000 */
[----:B------:R-:W-:Y:S01]  /*1dc10*/  F2FP.BF16.F32.PACK_AB R159, R94, R159 ;  /* 0x0000009f5e9f723e */ /* 0x000fe200000010ff */
[C---:B------:R-:W-:Y:S01]  /*1dc20*/  FADD.FTZ R116, R144.reuse, R9 ;  /* 0x0000000990747221 */ /* 0x040fe20000010000 */
[----:B------:R-:W-:Y:S01]  /*1dc30*/  F2FP.BF16.F32.PACK_AB R144, R144, R15 ;  /* 0x0000000f9090723e */ /* 0x000fe200000010ff */
[----:B------:R-:W-:Y:S02]  /*1dc40*/  IMAD.MOV.U32 R21, RZ, RZ, R23 ;  /* 0x000000ffff157224 */ /* 0x000fe400078e0017 */
[----:B------:R-:W-:Y:S01]  /*1dc50*/  FADD.FTZ R9, R97, R116 ;  /* 0x0000007461097221 */ /* 0x000fe20000010000 */
[----:B------:R-:W0:Y:S01]  /*1dc60*/  MUFU.EX2 R155, R155 ;  /* 0x0000009b009b7308 */ /* 0x000e220000000800 */
[----:B--2---:R-:W-:-:S02]  /*1dc70*/  FADD.FTZ R5, R153, R6 ;  /* 0x0000000699057221 */ /* 0x004fc40000010000 */
[C---:B------:R-:W-:Y:S01]  /*1dc80*/  FADD.FTZ R9, R146.reuse, R9 ;  /* 0x0000000992097221 */ /* 0x040fe20000010000 */
        /* <DEDUP_REMOVED lines=32> */
[----:B---3--:R-:W-:-:S07]  /*1de90*/  FADD.FTZ R5, R141, R6 ;  /* 0x000000068d057221 */ /* 0x008fce0000010000 */
[----:B------:R-:W3:Y:S01]  /*1dea0*/  MUFU.EX2 R142, R142 ;  /* 0x0000008e008e7308 */ /* 0x000ee20000000800 */
[C---:B0-----:R-:W-:Y:S01]  /*1deb0*/  FADD.FTZ R9, R99.reuse, R116 ;  /* 0x0000007463097221 */ /* 0x041fe20000010000 */
[----:B------:R-:W-:-:S06]  /*1dec0*/  F2FP.BF16.F32.PACK_AB R140, R99, R140 ;  /* 0x0000008c638c723e */ /* 0x000fcc00000010ff */
        /* <DEDUP_REMOVED lines=23> */
[----:B------:R0:W4:Y:S01]  /*1e040*/  MUFU.EX2 R11, R154 ;  /* 0x0000009a000b7308 */ /* 0x0001220000000800 */
[----:B--2---:R-:W-:Y:S01]  /*1e050*/  FADD.FTZ R14, R138, R9 ;  /* 0x000000098a0e7221 */ /* 0x004fe20000010000 */
[----:B------:R-:W-:-:S06]  /*1e060*/  IMAD.MOV.U32 R9, RZ, RZ, R4 ;  /* 0x000000ffff097224 */ /* 0x000fcc00078e0004 */
[----:B------:R-:W2:Y:S01]  /*1e070*/  MUFU.EX2 R101, R101 ;  /* 0x0000006500657308 */ /* 0x000ea20000000800 */
[----:B---3--:R-:W-:Y:S01]  /*1e080*/  FADD.FTZ R5, R134, R5 ;  /* 0x0000000586057221 */ /* 0x008fe20000010000 */
[----:B0-----:R-:W-:Y:S01]  /*1e090*/  F2FP.BF16.F32.PACK_AB R154, R93, R92 ;  /* 0x0000005c5d9a723e */ /* 0x001fe200000010ff */
[C---:B----4-:R-:W-:Y:S01]  /*1e0a0*/  FADD.FTZ R6, R11.reuse, R14 ;  /* 0x0000000e0b067221 */ /* 0x050fe20000010000 */
[----:B------:R-:W-:Y:S01]  /*1e0b0*/  F2FP.BF16.F32.PACK_AB R138, R11, R138 ;  /* 0x0000008a0b8a723e */ /* 0x000fe200000010ff */
[----:B------:R-:W-:Y:S02]  /*1e0c0*/  IMAD.MOV.U32 R11, RZ, RZ, R3 ;  /* 0x000000ffff0b7224 */ /* 0x000fe400078e0003 */
[C---:B--2---:R-:W-:Y:S01]  /*1e0d0*/  FADD.FTZ R5, R101.reuse, R5 ;  /* 0x0000000565057221 */ /* 0x044fe20000010000 */
[----:B------:R-:W-:Y:S01]  /*1e0e0*/  F2FP.BF16.F32.PACK_AB R139, R101, R134 ;  /* 0x00000086658b723e */ /* 0x000fe200000010ff */
[----:B-1----:R-:W-:Y:S06]  /*1e0f0*/  @P2 BRA `(.L_x_1919) ;  /* 0xffffffcc00c42947 */ /* 0x002fec000383ffff */
.L_x_1900:
[----:B------:R-:W-:Y:S05]  /*1e100*/  BSYNC B0 ;  /* 0x0000000000007941 */ /* 0x000fea0003800000 */
.L_x_1899:
        /* <DEDUP_REMOVED lines=67> */
.L_x_1920:
[----:B------:R-:W-:Y:S01]  /*1e540*/  IMAD R13, R22, 0x8, R16 ;  /* 0x00000008160d7824 */ /* 0x000fe200078e0210 */
[----:B------:R-:W-:-:S04]  /*1e550*/  SHF.L.U32 R0, R23, 0x1f, RZ ;  /* 0x0000001f17007819 */ /* 0x000fc800000006ff */
[----:B------:R0:W1:Y:S01]  /*1e560*/  SYNCS.PHASECHK.TRANS64.TRYWAIT P2, [R13+URZ+0x2a850], R0 ;  /* 0x02a850000d0075a7 */ /* 0x000062000804017f */
[----:B------:R-:W-:Y:S05]  /*1e570*/  @!P0 BRA `(.L_x_1921) ;  /* 0x0000000000048947 */ /* 0x000fea0003800000 */
[----:B------:R-:W-:Y:S01]  /*1e580*/  BPT.TRAP 0x1 ;  /* 0x000000040000795c */ /* 0x000fe20000300000 */
.L_x_1921:
        /* <DEDUP_REMOVED lines=9> */
.L_x_1923:
[----:B------:R-:W-:Y:S05]  /*1e620*/  BSYNC B0 ;  /* 0x0000000000007941 */ /* 0x000fea0003800000 */
.L_x_1922:
[----:B------:R-:W-:Y:S01]  /*1e630*/  IMAD.MOV.U32 R9, RZ, RZ, 0x40000040 ;  /* 0x40000040ff097424 */ /* 0x000fe200078e00ff */
[C---:B------:R-:W-:Y:S01]  /*1e640*/  R2UR UR6, R8.reuse ;  /* 0x00000000080672ca */ /* 0x040fe200000e0000 */
[----:B------:R-:W-:Y:S01]  /*1e650*/  WARPGROUP.ARRIVE ;  /* 0x00000000000079c5 */ /* 0x000fe20000000000 */
[----:B------:R-:W-:Y:S01]  /*1e660*/  VIADD R10, R8, 0x80 ;  /* 0x00000080080a7836 */ /* 0x000fe20000000000 */
[----:B01----:R-:W0:Y:S01]  /*1e670*/  SHFL.BFLY PT, R0, R5, 0x2, 0x1f ;  /* 0x0c401f0005007f89 */ /* 0x003e2200000e0000 */
[----:B------:R-:W-:Y:S01]  /*1e680*/  R2UR UR7, R9 ;  /* 0x00000000090772ca */ /* 0x000fe200000e0000 */
[----:B------:R-:W-:Y:S02]  /*1e690*/  IMAD.MOV.U32 R11, RZ, RZ, 0x40000040 ;  /* 0x40000040ff0b7424 */ /* 0x000fe400078e00ff */
[----:B------:R-:W-:Y:S02]  /*1e6a0*/  IMAD.MOV.U32 R9, RZ, RZ, 0x40000040 ;  /* 0x40000040ff097424 */ /* 0x000fe400078e00ff */
[----:B------:R-:W-:-:S02]  /*1e6b0*/  VIADD R22, R22, 0x1 ;  /* 0x0000000116167836 */ /* 0x000fc40000000000 */
[----:B------:R-:W-:Y:S02]  /*1e6c0*/  IMAD.MOV.U32 R20, RZ, RZ, -0x800000 ;  /* 0xff800000ff147424 */ /* 0x000fe400078e00ff */
[----:B------:R-:W-:Y:S01]  /*1e6d0*/  VIADD R187, R187, 0x1 ;  /* 0x00000001bbbb7836 */ /* 0x000fe20000000000 */
[----:B------:R-:W-:-:S03]  /*1e6e0*/  ISETP.NE.AND P2, PT, R22, 0x2, PT ;  /* 0x000000021600780c */ /* 0x000fc60003f45270 */
[----:B------:R-:W-:Y:S01]  /*1e6f0*/  HGMMA.64x128x16.F32.BF16 R24, R156, gdesc[UR4].tnspB, R24, gsb0 ;  /* 0x41e000049c187df0 */ /* 0x000fe20008001818 */
[----:B------:R-:W-:Y:S01]  /*1e700*/  R2UR UR6, R10 ;  /* 0x000000000a0672ca */ /* 0x000fe200000e0000 */
[----:B------:R-:W-:Y:S01]  /*1e710*/  VIADD R10, R8, 0x100 ;  /* 0x00000100080a7836 */ /* 0x000fe20000000000 */
[----:B------:R-:W-:Y:S01]  /*1e720*/  R2UR UR7, R11 ;  /* 0x000000000b0772ca */ /* 0x000fe200000e0000 */
[----:B------:R-:W-:Y:S01]  /*1e730*/  IMAD.MOV.U32 R11, RZ, RZ, 0x40000040 ;  /* 0x40000040ff0b7424 */ /* 0x000fe200078e00ff */
[----:B------:R-:W-:Y:S01]  /*1e740*/  SEL R22, R22, RZ, P2 ;  /* 0x000000ff16167207 */ /* 0x000fe20001000000 */
[----:B0-----:R-:W-:Y:S01]  /*1e750*/  FADD.FTZ R2, R0, R5 ;  /* 0x0000000500027221 */ /* 0x001fe20000010000 */
[----:B------:R-:W-:Y:S01]  /*1e760*/  IMAD.MOV.U32 R5, RZ, RZ, RZ ;  /* 0x000000ffff057224 */ /* 0x000fe200078e00ff */
        /* <DEDUP_REMOVED lines=19> */
[----:B------:R-:W-:Y:S02]  /*1e8a0*/  R2UR UR7, R11 ;  /* 0x000000000b0772ca */ /* 0x000fe400000e0000 */
[----:B------:R-:W0:Y:S02]  /*1e8b0*/  SHFL.BFLY PT, R11, R2, 0x1, 0x1f ;  /* 0x0c201f00020b7f89 */ /* 0x000e2400000e0000 */
[----:B0-----:R-:W-:Y:S01]  /*1e8c0*/  FADD.FTZ R14, R2, R11 ;  /* 0x0000000b020e7221 */ /* 0x001fe20000010000 */
[----:B------:R-:W-:-:S04]  /*1e8d0*/  @!P1 VIADD R11, R13, 0x2a860 ;  /* 0x0002a8600d0b9836 */ /* 0x000fc80000000000 */
[----:B------:R-:W-:Y:S02]  /*1e8e0*/  FSETP.NE.FTZ.AND P3, PT, R14, RZ, PT ;  /* 0x000000ff0e00720b */ /* 0x000fe40003f75000 */
[----:B------:R-:W-:-:S11]  /*1e8f0*/  @!P1 PRMT R11, RZ, 0x654, R11 ;  /* 0x00000654ff0b9816 */ /* 0x000fd6000000000b */
[----:B------:R-:W0:Y:S01]  /*1e900*/  @P3 MUFU.LG2 R10, R14 ;  /* 0x0000000e000a3308 */ /* 0x000e220000000c00 */
[----:B------:R-:W-:Y:S01]  /*1e910*/  @P3 FMUL.FTZ R16, R7, 0.69314718246459960938 ;  /* 0x3f31721807103820 */ /* 0x000fe20000410000 */
[----:B------:R-:W-:Y:S02]  /*1e920*/  WARPGROUP.DEPBAR.LE gsb0, 0x0 ;  /* 0x00008000000079c5 */ /* 0x000fe40000010000 */
[----:B------:R-:W-:-:S06]  /*1e930*/  WARPGROUP.ARRIVE ;  /* 0x00000000000079c5 */ /* 0x000fcc0000000000 */
[----:B------:R-:W-:Y:S01]  /*1e940*/  HGMMA.64x128x16.F32.BF16 R24, R140, gdesc[UR4].tnspB, R24, gsb0 ;  /* 0x41e000048c187df0 */ /* 0x000fe20008001818 */
[----:B------:R-:W-:Y:S01]  /*1e950*/  R2UR UR6, R8 ;  /* 0x00000000080672ca */ /* 0x000fe200000e0000 */
[----:B------:R-:W-:Y:S01]  /*1e960*/  IMAD.MOV.U32 R8, RZ, RZ, RZ ;  /* 0x000000ffff087224 */ /* 0x000fe200078e00ff */
[----:B------:R-:W-:Y:S02]  /*1e970*/  R2UR UR7, R9 ;  /* 0x00000000090772ca */ /* 0x000fe400000e0000 */
[----:B------:R-:W1:Y:S03]  /*1e980*/  SHFL.BFLY PT, R9, R6, 0x2, 0x1f ;  /* 0x0c401f0006097f89 */ /* 0x000e6600000e0000 */
[----:B------:R-:W-:Y:S01]  /*1e990*/  @P3 MUFU.RCP R8, R14 ;  /* 0x0000000e00083308 */ /* 0x000fe20000001000 */
[----:B-1----:R-:W-:-:S05]  /*1e9a0*/  FADD.FTZ R9, R9, R6 ;  /* 0x0000000609097221 */ /* 0x002fca0000010000 */
[----:B------:R-:W1:Y:S02]  /*1e9b0*/  SHFL.BFLY PT, R0, R9, 0x1, 0x1f ;  /* 0x0c201f0009007f89 */ /* 0x000e6400000e0000 */
[----:B-1----:R-:W-:Y:S01]  /*1e9c0*/  FADD.FTZ R12, R9, R0 ;  /* 0x00000000090c7221 */ /* 0x002fe20000010000 */
[----:B------:R-:W-:Y:S01]  /*1e9d0*/  SEL R0, RZ, 0x1, P2 ;  /* 0x00000001ff007807 */ /* 0x000fe20001000000 */
[----:B0-----:R-:W-:-:S03]  /*1e9e0*/  @P3 FMUL.FTZ R9, R10, 0.69314718246459960938 ;  /* 0x3f3172180a093820 */ /* 0x001fc60000410000 */
[----:B------:R-:W-:Y:S01]  /*1e9f0*/  FSETP.NE.FTZ.AND P0, PT, R12, RZ, PT ;  /* 0x000000ff0c00720b */ /* 0x000fe20003f15000 */
[----:B------:R-:W-:Y:S01]  /*1ea00*/  @P3 FFMA.FTZ R20, R16, R4, R9 ;  /* 0x0000000410143223 */ /* 0x000fe20000010009 */
[----:B------:R-:W-:Y:S01]  /*1ea10*/  LOP3.LUT R23, R23, R0, RZ, 0x3c, !PT ;  /* 0x0000000017177212 */ /* 0x000fe200078e3cff */
[----:B------:R-:W-:-:S10]  /*1ea20*/  IMAD.MOV.U32 R0, RZ, RZ, -0x800000 ;  /* 0xff800000ff007424 */ /* 0x000fd400078e00ff */
[----:B------:R-:W0:Y:S01]  /*1ea30*/  @P0 MUFU.LG2 R6, R12 ;  /* 0x0000000c00060308 */ /* 0x000e220000000c00 */
[----:B------:R-:W-:-:S07]  /*1ea40*/  @P0 FMUL.FTZ R2, R7, 0.69314718246459960938 ;  /* 0x3f31721807020820 */ /* 0x000fce0000410000 */
        /* <DEDUP_REMOVED lines=8> */
[----:B------:R0:W-:Y:S01]  /*1ead0*/  @!P1 SYNCS.ARRIVE.TRANS64.RED.A1T0 RZ, [R11+URZ], RZ ;  /* 0x000000ff0bff99a7 */ /* 0x0001e2000810043f */
[-C--:B-1----:R-:W-:Y:S01]  /*1eae0*/  FMUL.FTZ R21, R36, R5.reuse ;  /* 0x0000000524157220 */ /* 0x082fe20000410000 */
        /* <DEDUP_REMOVED lines=62> */
[----:B0-----:R-:W-:-:S07]  /*1eed0*/  FMUL.FTZ R87, R87, R8 ;  /* 0x0000000857577220 */ /* 0x001fce0000410000 */
.L_x_1785:
        /* <DEDUP_REMOVED lines=10> */
[----:B------:R-:W-:Y:S01]  /*1ef80*/  ULDC.64 UR4, c[0x0][0xc00] ;  /* 0x0003000000047ab9 */ /* 0x000fe20000000a00 */
[----:B------:R-:W-:Y:S01]  /*1ef90*/  F2FP.BF16.F32.PACK_AB R35, R46, R35 ;  /* 0x000000232e23723e */ /* 0x000fe200000010ff */
[----:B------:R-:W-:Y:S01]  /*1efa0*/  ULDC.64 UR6, c[0x0][0x208] ;  /* 0x0000820000067ab9 */ /* 0x000fe20000000a00 */
[----:B------:R-:W-:Y:S02]  /*1efb0*/  F2FP.BF16.F32.PACK_AB R37, R38, R37 ;  /* 0x000000252625723e */ /* 0x000fe400000010ff */
[----:B------:R-:W-:Y:S02]  /*1efc0*/  F2FP.BF16.F32.PACK_AB R36, R73, R36 ;  /* 0x000000244924723e */ /* 0x000fe400000010ff */
[----:B------:R-:W-:Y:S02]  /*1efd0*/  F2FP.BF16.F32.PACK_AB R38, R77, R76 ;  /* 0x0000004c4d26723e */ /* 0x000fe400000010ff */
[----:B------:R-:W-:-:S02]  /*1efe0*/  F2FP.BF16.F32.PACK_AB R39, R42, R39 ;  /* 0x000000272a27723e */ /* 0x000fc400000010ff */
[----:B------:R-:W-:Y:S02]  /*1eff0*/  MOV R2, R16 ;  /* 0x0000001000027202 */ /* 0x000fe40000000f00 */
[----:B--2---:R-:W-:-:S03]  /*1f000*/  MOV R3, R5 ;  /* 0x0000000500037202 */ /* 0x004fc60000000f00 */
[----:B------:R-:W-:-:S03]  /*1f010*/  IMAD.WIDE R4, R225, 0x2, R2 ;  /* 0x00000002e1047825 */ /* 0x000fc600078e0202 */
[C---:B------:R-:W-:Y:S02]  /*1f020*/  IADD3 R101, P3, R4.reuse, 0x4000, RZ ;  /* 0x0000400004657810 */ /* 0x040fe40007f7e0ff */
[----:B------:R-:W-:Y:S02]  /*1f030*/  LOP3.LUT R15, R4, 0x380, RZ, 0xc0, !PT ;  /* 0x00000380040f7812 */ /* 0x000fe400078ec0ff */
[----:B------:R-:W-:Y:S02]  /*1f040*/  LOP3.LUT R14, R101, 0x380, RZ, 0xc0, !PT ;  /* 0x00000380650e7812 */ /* 0x000fe400078ec0ff */
[----:B------:R-:W-:Y:S02]  /*1f050*/  SHF.R.U64 R15, R15, 0x3, RZ ;  /* 0x000000030f0f7819 */ /* 0x000fe400000012ff */
[----:B------:R-:W-:Y:S01]  /*1f060*/  SHF.R.U64 R14, R14, 0x3, RZ ;  /* 0x000000030e0e7819 */ /* 0x000fe200000012ff */
[----:B------:R-:W-:Y:S01]  /*1f070*/  BAR.SYNC.DEFER_BLOCKING 0x1, 0x100 ;  /* 0x0044000000007b1d */ /* 0x000fe20000010000 */
[----:B------:R-:W-:-:S02]  /*1f080*/  IADD3 R71, P6, R4, 0x20, RZ ;  /* 0x0000002004477810 */ /* 0x000fc40007fde0ff */
[C---:B------:R-:W-:Y:S02]  /*1f090*/  IADD3 R75, P5, R4.reuse, 0x40, RZ ;  /* 0x00000040044b7810 */ /* 0x040fe40007fbe0ff */
[C---:B------:R-:W-:Y:S01]  /*1f0a0*/  IADD3 R79, P4, R4.reuse, 0x60, RZ ;  /* 0x00000060044f7810 */ /* 0x040fe20007f9e0ff */
[--C-:B------:R-:W-:Y:S01]  /*1f0b0*/  IMAD.X R9, RZ, RZ, R5.reuse, P6 ;  /* 0x000000ffff097224 */ /* 0x100fe200030e0605 */
[C---:B------:R-:W-:Y:S01]  /*1f0c0*/  IADD3 R103, P2, R4.reuse, 0x4020, RZ ;  /* 0x0000402004677810 */ /* 0x040fe20007f5e0ff */
[--C-:B------:R-:W-:Y:S01]  /*1f0d0*/  IMAD.X R11, RZ, RZ, R5.reuse, P5 ;  /* 0x000000ffff0b7224 */ /* 0x100fe200028e0605 */
[C---:B------:R-:W-:Y:S01]  /*1f0e0*/  IADD3 R105, P1, R4.reuse, 0x4040, RZ ;  /* 0x0000404004697810 */ /* 0x040fe20007f3e0ff */
[--C-:B------:R-:W-:Y:S01]  /*1f0f0*/  IMAD.X R13, RZ, RZ, R5.reuse, P4 ;  /* 0x000000ffff0d7224 */ /* 0x100fe200020e0605 */
[----:B------:R-:W-:Y:S01]  /*1f100*/  IADD3 R107, P0, R4, 0x4060, RZ ;  /* 0x00004060046b7810 */ /* 0x000fe20007f1e0ff */
[--C-:B------:R-:W-:Y:S01]  /*1f110*/  IMAD.X R29, RZ, RZ, R5.reuse, P2 ;  /* 0x000000ffff1d7224 */ /* 0x100fe200010e0605 */
[----:B------:R-:W-:Y:S01]  /*1f120*/  LOP3.LUT R4, R15, R4, RZ, 0x3c, !PT ;  /* 0x000000040f047212 */ /* 0x000fe200078e3cff */
[--C-:B------:R-:W-:Y:S01]  /*1f130*/  IMAD.X R15, RZ, RZ, R5.reuse, P3 ;  /* 0x000000ffff0f7224 */ /* 0x100fe200018e0605 */
[----:B------:R-:W-:Y:S01]  /*1f140*/  LOP3.LUT R14, R14, R101, RZ, 0x3c, !PT ;  /* 0x000000650e0e7212 */ /* 0x000fe200078e3cff */
[--C-:B------:R-:W-:Y:S01]  /*1f150*/  IMAD.X R33, RZ, RZ, R5.reuse, P0 ;  /* 0x000000ffff217224 */ /* 0x100fe200000e0605 */
[----:B------:R-:W-:Y:S01]  /*1f160*/  ISETP.NE.U32.AND P0, PT, RZ, UR4, PT ;  /* 0x00000004ff007c0c */ /* 0x000fe2000bf05070 */
[----:B------:R-:W-:Y:S01]  /*1f170*/  IMAD.X R31, RZ, RZ, R5, P1 ;  /* 0x000000ffff1f7224 */ /* 0x000fe200008e0605 */
[----:B------:R-:W-:-:S02]  /*1f180*/  MOV R74, R14 ;  /* 0x0000000e004a7202 */ /* 0x000fc40000000f00 */
[----:B------:R-:W-:Y:S02]  /*1f190*/  F2FP.BF16.F32.PACK_AB R15, R55, R54 ;  /* 0x00000036370f723e */ /* 0x000fe400000010ff */
[----:B------:R-:W2:Y:S01]  /*1f1a0*/  LDC R55, c[0x0][0xbe8] ;  /* 0x0002fa00ff377b82 */ /* 0x000ea20000000800 */
[----:B------:R-:W-:Y:S01]  /*1f1b0*/  ISETP.NE.AND.EX P0, PT, RZ, UR5, PT, P0 ;  /* 0x00000005ff007c0c */ /* 0x000fe2000bf05300 */
[----:B------:R-:W-:Y:S01]  /*1f1c0*/  ULDC.64 UR4, c[0x0][0xc08] ;  /* 0x0003020000047ab9 */ /* 0x000fe20000000a00 */
[----:B------:R-:W-:Y:S02]  /*1f1d0*/  LOP3.LUT R8, R71, 0x380, RZ, 0xc0, !PT ;  /* 0x0000038047087812 */ /* 0x000fe400078ec0ff */
[----:B------:R-:W-:Y:S02]  /*1f1e0*/  LOP3.LUT R10, R75, 0x380, RZ, 0xc0, !PT ;  /* 0x000003804b0a7812 */ /* 0x000fe400078ec0ff */
[----:B------:R-:W-:Y:S02]  /*1f1f0*/  MOV R96, R4 ;  /* 0x0000000400607202 */ /* 0x000fe40000000f00 */
[----:B------:R-:W-:-:S02]  /*1f200*/  LOP3.LUT R12, R79, 0x380, RZ, 0xc0, !PT ;  /* 0x000003804f0c7812 */ /* 0x000fc400078ec0ff */
[----:B------:R-:W-:Y:S02]  /*1f210*/  F2FP.BF16.F32.PACK_AB R5, R32, R99 ;  /* 0x000000632005723e */ /* 0x000fe400000010ff */
[----:B-1----:R-:W-:Y:S02]  /*1f220*/  LOP3.LUT R24, R103, 0x380, RZ, 0xc0, !PT ;  /* 0x0000038067187812 */ /* 0x002fe400078ec0ff */
[----:B------:R-:W-:Y:S02]  /*1f230*/  LOP3.LUT R32, R105, 0x380, RZ, 0xc0, !PT ;  /* 0x0000038069207812 */ /* 0x000fe400078ec0ff */
[----:B------:R-:W-:Y:S02]  /*1f240*/  ISETP.NE.U32.AND P2, PT, RZ, UR4, PT ;  /* 0x00000004ff007c0c */ /* 0x000fe4000bf45070 */
[----:B------:R-:W-:Y:S02]  /*1f250*/  LOP3.LUT R70, R107, 0x380, RZ, 0xc0, !PT ;  /* 0x000003806b467812 */ /* 0x000fe400078ec0ff */
[----:B------:R-:W-:-:S02]  /*1f260*/  SHF.R.U64 R8, R8, 0x3, RZ ;  /* 0x0000000308087819 */ /* 0x000fc400000012ff */
[----:B------:R-:W-:Y:S02]  /*1f270*/  SHF.R.U64 R10, R10, 0x3, RZ ;  /* 0x000000030a0a7819 */ /* 0x000fe400000012ff */
[----:B------:R-:W-:Y:S02]  /*1f280*/  F2FP.BF16.F32.PACK_AB R4, R91, R6 ;  /* 0x000000065b04723e */ /* 0x000fe400000010ff */
[----:B------:R-:W-:Y:S02]  /*1f290*/  SHF.R.U64 R12, R12, 0x3, RZ ;  /* 0x000000030c0c7819 */ /* 0x000fe400000012ff */
[----:B------:R-:W-:Y:S02]  /*1f2a0*/  F2FP.BF16.F32.PACK_AB R6, R7, R28 ;  /* 0x0000001c0706723e */ /* 0x000fe400000010ff */
[----:B------:R-:W-:Y:S02]  /*1f2b0*/  SHF.R.U64 R24, R24, 0x3, RZ ;  /* 0x0000000318187819 */ /* 0x000fe400000012ff */
[----:B------:R-:W-:-:S02]  /*1f2c0*/  SHF.R.U64 R32, R32, 0x3, RZ ;  /* 0x0000000320207819 */ /* 0x000fc400000012ff */
[----:B------:R-:W-:Y:S02]  /*1f2d0*/  F2FP.BF16.F32.PACK_AB R7, R30, R97 ;  /* 0x000000611e07723e */ /* 0x000fe400000010ff */
[----:B------:R-:W-:Y:S02]  /*1f2e0*/  ISETP.NE.AND.EX P2, PT, RZ, UR5, PT, P2 ;  /* 0x00000005ff007c0c */ /* 0x000fe4000bf45320 */
[----:B------:R-:W-:Y:S01]  /*1f2f0*/  SHF.R.U64 R70, R70, 0x3, RZ ;  /* 0x0000000346467819 */ /* 0x000fe200000012ff */
[----:B------:R1:W-:Y:S01]  /*1f300*/  STSM.16.M88.4 [R96], R4 ;  /* 0x0000000460007844 */ /* 0x0003e20000000200 */
[----:B------:R-:W-:Y:S02]  /*1f310*/  LOP3.LUT R8, R8, R71, RZ, 0x3c, !PT ;  /* 0x0000004708087212 */ /* 0x000fe400078e3cff */
[----:B------:R-:W-:Y:S02]  /*1f320*/  LOP3.LUT R10, R10, R75, RZ, 0x3c, !PT ;  /* 0x0000004b0a0a7212 */ /* 0x000fe400078e3cff */
[----:B------:R-:W-:-:S02]  /*1f330*/  LOP3.LUT R12, R12, R79, RZ, 0x3c, !PT ;  /* 0x0000004f0c0c7212 */ /* 0x000fc400078e3cff */
[----:B------:R-:W-:Y:S02]  /*1f340*/  LOP3.LUT R28, R24, R103, RZ, 0x3c, !PT ;  /* 0x00000067181c7212 */ /* 0x000fe400078e3cff */
[----:B------:R-:W-:Y:S02]  /*1f350*/  LOP3.LUT R30, R32, R105, RZ, 0x3c, !PT ;  /* 0x00000069201e7212 */ /* 0x000fe400078e3cff */
[----:B------:R-:W-:Y:S02]  /*1f360*/  LOP3.LUT R32, R70, R107, RZ, 0x3c, !PT ;  /* 0x0000006b46207212 */ /* 0x000fe400078e3cff */
[----:B------:R-:W-:Y:S02]  /*1f370*/  MOV R79, R8 ;  /* 0x00000008004f7202 */ /* 0x000fe40000000f00 */
[----:B------:R-:W-:Y:S02]  /*1f380*/  MOV R78, R10 ;  /* 0x0000000a004e7202 */ /* 0x000fe40000000f00 */
[----:B-1----:R-:W-:-:S02]  /*1f390*/  F2FP.BF16.F32.PACK_AB R4, R88, R89 ;  /* 0x000000595804723e */ /* 0x002fc400000010ff */
[----:B------:R-:W-:Y:S02]  /*1f3a0*/  F2FP.BF16.F32.PACK_AB R5, R94, R95 ;  /* 0x0000005f5e05723e */ /* 0x000fe400000010ff */
[----:B------:R-:W-:Y:S02]  /*1f3b0*/  F2FP.BF16.F32.PACK_AB R6, R90, R21 ;  /* 0x000000155a06723e */ /* 0x000fe400000010ff */
[----:B------:R-:W-:Y:S02]  /*1f3c0*/  F2FP.BF16.F32.PACK_AB R7, R92, R93 ;  /* 0x0000005d5c07723e */ /* 0x000fe400000010ff */
[----:B------:R-:W-:Y:S02]  /*1f3d0*/  MOV R75, R12 ;  /* 0x0000000c004b7202 */ /* 0x000fe40000000f00 */
[----:B------:R-:W-:Y:S01]  /*1f3e0*/  F2FP.BF16.F32.PACK_AB R8, R41, R40 ;  /* 0x000000282908723e */ /* 0x000fe200000010ff */
[----:B------:R-:W-:Y:S01]  /*1f3f0*/  STSM.16.M88.4 [R79], R4 ;  /* 0x000000044f007844 */ /* 0x000fe20000000200 */
[----:B------:R-:W-:Y:S01]  /*1f400*/  F2FP.BF16.F32.PACK_AB R9, R43, R72 ;  /* 0x000000482b09723e */ /* 0x000fe200000010ff */
[----:B------:R-:W1:Y:S01]  /*1f410*/  LDC.64 R40, c[0x0][0xc00] ;  /* 0x00030000ff287b82 */ /* 0x000e620000000a00 */
[----:B------:R-:W-:-:S02]  /*1f420*/  F2FP.BF16.F32.PACK_AB R10, R45, R44 ;  /* 0x0000002c2d0a723e */ /* 0x000fc400000010ff */
[----:B------:R-:W-:Y:S02]  /*1f430*/  F2FP.BF16.F32.PACK_AB R11, R47, R34 ;  /* 0x000000222f0b723e */ /* 0x000fe400000010ff */
[----:B------:R-:W-:Y:S02]  /*1f440*/  MOV R71, R28 ;  /* 0x0000001c00477202 */ /* 0x000fe40000000f00 */
[----:B------:R-:W-:Y:S01]  /*1f450*/  MOV R70, R30 ;  /* 0x0000001e00467202 */ /* 0x000fe20000000f00 */
[----:B------:R3:W-:Y:S01]  /*1f460*/  STSM.16.M88.4 [R78], R8 ;  /* 0x000000084e007844 */ /* 0x0007e20000000200 */
[----:B------:R-:W-:Y:S02]  /*1f470*/  F2FP.BF16.F32.PACK_AB R12, R49, R48 ;  /* 0x00000030310c723e */ /* 0x000fe400000010ff */
[----:B------:R-:W-:Y:S02]  /*1f480*/  F2FP.BF16.F32.PACK_AB R14, R53, R52 ;  /* 0x00000034350e723e */ /* 0x000fe400000010ff */
[----:B--2---:R-:W-:Y:S01]  /*1f490*/  ISETP.NE.AND P1, PT, R55, 0x1, PT ;  /* 0x000000013700780c */ /* 0x004fe20003f25270 */
[----:B------:R-:W-:Y:S01]  /*1f4a0*/  ULDC UR4, c[0x0][0xa88] ;  /* 0x0002a20000047ab9 */ /* 0x000fe20000000800 */
[----:B------:R-:W-:Y:S01]  /*1f4b0*/  F2FP.BF16.F32.PACK_AB R13, R51, R50 ;  /* 0x00000032330d723e */ /* 0x000fe200000010ff */
[----:B------:R-:W-:Y:S01]  /*1f4c0*/  IMAD.MOV.U32 R48, RZ, RZ, RZ ;  /* 0x000000ffff307224 */ /* 0x000fe200078e00ff */
[----:B------:R-:W-:-:S02]  /*1f4d0*/  MOV R24, R32 ;  /* 0x0000002000187202 */ /* 0x000fc40000000f00 */
[----:B------:R-:W-:Y:S01]  /*1f4e0*/  F2FP.BF16.F32.PACK_AB R28, R57, R56 ;  /* 0x00000038391c723e */ /* 0x000fe200000010ff */
[----:B------:R2:W-:Y:S01]  /*1f4f0*/  STSM.16.M88.4 [R75], R12 ;  /* 0x0000000c4b007844 */ /* 0x0005e20000000200 */
[----:B------:R-:W-:Y:S02]  /*1f500*/  F2FP.BF16.F32.PACK_AB R29, R59, R58 ;  /* 0x0000003a3b1d723e */ /* 0x000fe400000010ff */
[----:B------:R-:W-:Y:S01]  /*1f510*/  F2FP.BF16.F32.PACK_AB R30, R61, R60 ;  /* 0x0000003c3d1e723e */ /* 0x000fe200000010ff */
[----:B---3--:R-:W3:Y:S01]  /*1f520*/  @P2 LDC.64 R8, c[0x0][0xc08] ;  /* 0x00030200ff082b82 */ /* 0x008ee20000000a00 */
[----:B------:R-:W-:Y:S01]  /*1f530*/  F2FP.BF16.F32.PACK_AB R31, R63, R62 ;  /* 0x0000003e3f1f723e */ /* 0x000fe200000010ff */
[----:B-1----:R-:W-:Y:S01]  /*1f540*/  IMAD.WIDE R40, R186, 0x4, R40 ;  /* 0x00000004ba287825 */ /* 0x002fe200078e0228 */
[----:B------:R-:W-:Y:S02]  /*1f550*/  F2FP.BF16.F32.PACK_AB R32, R65, R64 ;  /* 0x000000404120723e */ /* 0x000fe400000010ff */
[----:B------:R-:W-:Y:S01]  /*1f560*/  F2FP.BF16.F32.PACK_AB R33, R67, R66 ;  /* 0x000000424321723e */ /* 0x000fe200000010ff */
[----:B------:R-:W-:Y:S01]  /*1f570*/  STSM.16.M88.4 [R74], R28 ;  /* 0x0000001c4a007844 */ /* 0x000fe20000000200 */
[----:B------:R-:W-:Y:S01]  /*1f580*/  F2FP.BF16.F32.PACK_AB R34, R69, R68 ;  /* 0x000000444522723e */ /* 0x000fe200000010ff */
[----:B------:R-:W1:Y:S01]  /*1f590*/  @P1 LDC R10, c[0x0][0xbec] ;  /* 0x0002fb00ff0a1b82 */ /* 0x000e620000000800 */
[----:B------:R-:W-:-:S02]  /*1f5a0*/  F2FP.BF16.F32.PACK_AB R4, R81, R80 ;  /* 0x000000505104723e */ /* 0x000fc400000010ff */
[----:B------:R-:W-:Y:S01]  /*1f5b0*/  F2FP.BF16.F32.PACK_AB R5, R83, R82 ;  /* 0x000000525305723e */ /* 0x000fe200000010ff */
[----:B------:R-:W-:Y:S01]  /*1f5c0*/  STSM.16.M88.4 [R71], R32 ;  /* 0x0000002047007844 */ /* 0x000fe20000000200 */
[----:B------:R-:W-:Y:S02]  /*1f5d0*/  F2FP.BF16.F32.PACK_AB R6, R85, R84 ;  /* 0x000000545506723e */ /* 0x000fe400000010ff */
[----:B------:R-:W-:Y:S01]  /*1f5e0*/  F2FP.BF16.F32.PACK_AB R7, R87, R86 ;  /* 0x000000565707723e */ /* 0x000fe200000010ff */
[----:B------:R-:W-:Y:S01]  /*1f5f0*/  STSM.16.M88.4 [R70], R36 ;  /* 0x0000002446007844 */ /* 0x000fe20000000200 */
[----:B--2---:R-:W2:Y:S03]  /*1f600*/  @P1 LDC R13, c[0x0][0xbf0] ;  /* 0x0002fc00ff0d1b82 */ /* 0x004ea60000000800 */
[----:B------:R4:W-:Y:S05]  /*1f610*/  STSM.16.M88.4 [R24], R4 ;  /* 0x0000000418007844 */ /* 0x0009ea0000000200 */
[----:B------:R-:W-:Y:S01]  /*1f620*/  BAR.SYNC.DEFER_BLOCKING 0x1, 0x100 ;  /* 0x0044000000007b1d */ /* 0x000fe20000010000 */
[----:B----4-:R-:W-:-:S02]  /*1f630*/  IMAD.U32 R6, RZ, RZ, UR4 ;  /* 0x00000004ff067e24 */ /* 0x010fc4000f8e00ff */
[----:B---3--:R-:W-:-:S03]  /*1f640*/  @P2 IMAD.WIDE R4, R186, 0x4, R8 ;  /* 0x00000004ba042825 */ /* 0x008fc600078e0208 */
[----:B------:R3:W5:Y:S04]  /*1f650*/  @P0 LDG.E R48, desc[UR6][R40.64] ;  /* 0x0000000628300981 */ /* 0x000768000c1e1900 */
[----:B------:R3:W5:Y:S01]  /*1f660*/  @P2 LDG.E R6, desc[UR6][R4.64] ;  /* 0x0000000604062981 */ /* 0x000762000c1e1900 */
[----:B------:R-:W-:Y:S05]  /*1f670*/  @P2 BRA `(.L_x_1927) ;  /* 0x0000000000142947 */ /* 0x000fea0003800000 */
[----:B------:R-:W-:Y:S05]  /*1f680*/  @!P0 BRA `(.L_x_1927) ;  /* 0x0000000000108947 */ /* 0x000fea0003800000 */
[----:B------:R-:W-:Y:S02]  /*1f690*/  ULDC.64 UR4, c[0x0][0x208] ;  /* 0x0000820000047ab9 */ /* 0x000fe40000000a00 */
[----:B---3--:R-:W3:Y:S04]  /*1f6a0*/  LDG.E R5, desc[UR4][R40.64] ;  /* 0x0000000428057981 */ /* 0x008ee8000c1e1900 */
[----:B-----5:R-:W3:Y:S02]  /*1f6b0*/  LDG.E R6, desc[UR4][R40.64+0x4] ;  /* 0x0000040428067981 */ /* 0x020ee4000c1e1900 */
[----:B---3--:R-:W-:-:S07]  /*1f6c0*/  IMAD.IADD R6, R6, 0x1, -R5 ;  /* 0x0000000106067824 */ /* 0x008fce00078e0a05 */
.L_x_1927:
[----:B------:R-:W-:Y:S01]  /*1f6d0*/  SHF.R.S32.HI R54, RZ, 0x1f, R185 ;  /* 0x0000001fff367819 */ /* 0x000fe200000114b9 */
[----:B------:R-:W-:Y:S01]  /*1f6e0*/  IMAD.IADD R15, R181, 0x1, R177 ;  /* 0x00000001b50f7824 */ /* 0x000fe200078e02b1 */
[----:B------:R-:W-:Y:S01]  /*1f6f0*/  ULDC.64 UR4, c[0x0][0xb90] ;  /* 0x0002e40000047ab9 */ /* 0x000fe20000000a00 */
[----:B-----5:R-:W-:Y:S01]  /*1f700*/  SHF.R.S32.HI R49, RZ, 0x1f, R48 ;  /* 0x0000001fff317819 */ /* 0x020fe20000011430 */
[----:B------:R-:W-:Y:S01]  /*1f710*/  IMAD R9, R190, 0x40, R182 ;  /* 0x00000040be097824 */ /* 0x000fe200078e02b6 */
[----:B------:R-:W-:Y:S01]  /*1f720*/  SEL R57, R186, RZ, !P0 ;  /* 0x000000ffba397207 */ /* 0x000fe20004000000 */
[----:B---3--:R-:W-:Y:S01]  /*1f730*/  IMAD R4, R54, UR4, RZ ;  /* 0x0000000436047c24 */ /* 0x008fe2000f8e02ff */
[----:B------:R-:W-:Y:S01]  /*1f740*/  ULDC.64 UR6, c[0x0][0x208] ;  /* 0x0000820000067ab9 */ /* 0x000fe20000000a00 */
[----:B-1----:R-:W-:Y:S01]  /*1f750*/  @P1 IMAD.HI.U32 R8, R15, R10, RZ ;  /* 0x0000000a0f081227 */ /* 0x002fe200078e00ff */
[----:B------:R-:W-:-:S03]  /*1f760*/  SHF.R.S32.HI R10, RZ, 0x1f, R186 ;  /* 0x0000001fff0a7819 */ /* 0x000fc600000114ba */
[----:B------:R-:W-:Y:S01]  /*1f770*/  IMAD.MOV.U32 R7, RZ, RZ, R15 ;  /* 0x000000ffff077224 */ /* 0x000fe200078e000f */
[----:B--2---:R-:W-:Y:S01]  /*1f780*/  @P1 SHF.R.U32.HI R7, RZ, R13, R8 ;  /* 0x0000000dff071219 */ /* 0x004fe20000011608 */
[C---:B------:R-:W-:Y:S01]  /*1f790*/  IMAD R11, R185.reuse, UR5, R4 ;  /* 0x00000005b90b7c24 */ /* 0x040fe2000f8e0204 */
[----:B------:R-:W-:Y:S01]  /*1f7a0*/  SEL R24, R10, RZ, !P0 ;  /* 0x000000ff0a187207 */ /* 0x000fe20004000000 */
        /* <DEDUP_REMOVED lines=14> */
[----:B------:R-:W-:Y:S01]  /*1f890*/  IMAD.IADD R14, R224, 0x1, R177 ;  /* 0x00000001e00e7824 */ /* 0x000fe200078e02b1 */
[----:B------:R-:W-:Y:S01]  /*1f8a0*/  SHF.R.S32.HI R7, RZ, 0x1f, R9 ;  /* 0x0000001fff077819 */ /* 0x000fe20000011409 */
[----:B------:R-:W-:Y:S01]  /*1f8b0*/  IMAD R59, R6, R55, RZ ;  /* 0x00000037063b7224 */ /* 0x000fe200078e02ff */
[----:B------:R-:W-:Y:S02]  /*1f8c0*/  IADD3.X R5, R11, R5, R8, P2, !PT ;  /* 0x000000050b057210 */ /* 0x000fe400017fe408 */
[----:B------:R-:W-:Y:S01]  /*1f8d0*/  IADD3 R29, P2, R2, 0x3000, RZ ;  /* 0x00003000021d7810 */ /* 0x000fe20007f5e0ff */
[----:B------:R-:W-:Y:S01]  /*1f8e0*/  IMAD R10, R7, UR4, RZ ;  /* 0x00000004070a7c24 */ /* 0x000fe2000f8e02ff */
[----:B------:R-:W-:Y:S01]  /*1f8f0*/  LOP3.LUT R12, R13, 0x380, RZ, 0xc0, !PT ;  /* 0x000003800d0c7812 */ /* 0x000fe200078ec0ff */
[----:B------:R-:W-:Y:S01]  /*1f900*/  IMAD.WIDE.U32 R4, R9, UR4, R4 ;  /* 0x0000000409047c25 */ /* 0x000fe2000f8e0004 */
[----:B------:R-:W-:-:S02]  /*1f910*/  LOP3.LUT R28, R29, 0x380, RZ, 0xc0, !PT ;  /* 0x000003801d1c7812 */ /* 0x000fc400078ec0ff */
[----:B------:R-:W-:Y:S01]  /*1f920*/  SHF.R.U64 R12, R12, 0x3, RZ ;  /* 0x000000030c0c7819 */ /* 0x000fe200000012ff */
[----:B------:R-:W-:Y:S01]  /*1f930*/  IMAD R7, R9, UR5, R10 ;  /* 0x0000000509077c24 */ /* 0x000fe2000f8e020a */
[----:B------:R-:W-:Y:S01]  /*1f940*/  ULDC.64 UR4, c[0x0][0xb50] ;  /* 0x0002d40000047ab9 */ /* 0x000fe20000000a00 */
[----:B------:R-:W-:Y:S01]  /*1f950*/  SHF.R.U64 R28, R28, 0x3, RZ ;  /* 0x000000031c1c7819 */ /* 0x000fe200000012ff */
[----:B------:R-:W-:Y:S01]  /*1f960*/  IMAD.X R9, RZ, RZ, R3, P0 ;  /* 0x000000ffff097224 */ /* 0x000fe200000e0603 */
[----:B------:R-:W-:Y:S01]  /*1f970*/  LEA R10, P4, R4, UR4, 0x2 ;  /* 0x00000004040a7c11 */ /* 0x000fe2000f8810ff */
[----:B------:R-:W-:Y:S01]  /*1f980*/  IMAD.IADD R5, R5, 0x1, R7 ;  /* 0x0000000105057824 */ /* 0x000fe200078e0207 */
[----:B------:R-:W-:Y:S02]  /*1f990*/  LOP3.LUT P0, RZ, R201, 0x3, RZ, 0xc0, !PT ;  /* 0x00000003c9ff7812 */ /* 0x000fe4000780c0ff */
[----:B------:R-:W-:Y:S01]  /*1f9a0*/  LOP3.LUT R28, R28, R29, RZ, 0x3c, !PT ;  /* 0x0000001d1c1c7212 */ /* 0x000fe200078e3cff */
[----:B------:R-:W-:Y:S01]  /*1f9b0*/  SHFL.IDX PT, R50, R10, RZ, 0x1c1f ;  /* 0x001c1fff0a327589 */ /* 0x000fe200000e0000 */
[----:B------:R-:W-:Y:S01]  /*1f9c0*/  LEA.HI.X R11, R4, UR5, R5, 0x2, P4 ;  /* 0x00000005040b7c11 */ /* 0x000fe2000a0f1405 */
[--C-:B------:R-:W-:Y:S01]  /*1f9d0*/  IMAD.X R29, RZ, RZ, R3.reuse, P2 ;  /* 0x000000ffff1d7224 */ /* 0x100fe200010e0603 */
[C---:B------:R-:W-:Y:S01]  /*1f9e0*/  ISETP.GE.OR P2, PT, R14.reuse, R59, P0 ;  /* 0x0000003b0e00720c */ /* 0x040fe20000746670 */
[----:B------:R-:W-:Y:S01]  /*1f9f0*/  SHFL.IDX PT, R52, R10, 0x1, 0x1c1f ;  /* 0x003c1f000a347f89 */ /* 0x000fe200000e0000 */
[----:B------:R-:W-:Y:S01]  /*1fa00*/  VIADD R4, R14, 0x8 ;  /* 0x000000080e047836 */ /* 0x000fe20000000000 */
[----:B------:R-:W-:Y:S01]  /*1fa10*/  LOP3.LUT R12, R12, R13, RZ, 0x3c, !PT ;  /* 0x0000000d0c0c7212 */ /* 0x000fe200078e3cff */
[----:B------:R-:W-:Y:S01]  /*1fa20*/  IMAD.X R13, RZ, RZ, R3, P3 ;  /* 0x000000ffff0d7224 */ /* 0x000fe200018e0603 */
[----:B------:R-:W1:Y:S01]  /*1fa30*/  SHFL.IDX PT, R51, R11, RZ, 0x1c1f ;  /* 0x001c1fff0b337589 */ /* 0x000e6200000e0000 */
[----:B------:R-:W-:Y:S01]  /*1fa40*/  IADD3 R5, P3, R2, 0x7000, RZ ;  /* 0x0000700002057810 */ /* 0x000fe20007f7e0ff */
[----:B------:R-:W-:Y:S01]  /*1fa50*/  ULDC.64 UR4, c[0x0][0xaa0] ;  /* 0x0002a80000047ab9 */ /* 0x000fe20000000a00 */
[----:B------:R-:W-:Y:S01]  /*1fa60*/  ISETP.GE.OR P0, PT, R4, R59, P0 ;  /* 0x0000003b0400720c */ /* 0x000fe20000706670 */
[----:B------:R-:W2:Y:S01]  /*1fa70*/  SHFL.IDX PT, R53, R11, 0x1, 0x1c1f ;  /* 0x003c1f000b357f89 */ /* 0x000ea200000e0000 */
[----:B------:R-:W-:-:S02]  /*1fa80*/  IADD3 R33, P6, R2, 0x4000, RZ ;  /* 0x0000400002217810 */ /* 0x000fc40007fde0ff */
[C---:B------:R-:W-:Y:S02]  /*1fa90*/  IADD3 R37, P5, R2.reuse, 0x5000, RZ ;  /* 0x0000500002257810 */ /* 0x040fe40007fbe0ff */
[C---:B------:R-:W-:Y:S02]  /*1faa0*/  IADD3 R41, P4, R2.reuse, 0x6000, RZ ;  /* 0x0000600002297810 */ /* 0x040fe40007f9e0ff */
[----:B------:R-:W-:Y:S01]  /*1fab0*/  LOP3.LUT R7, R2, 0x380, RZ, 0xc0, !PT ;  /* 0x0000038002077812 */ /* 0x000fe200078ec0ff */
[----:B------:R-:W-:Y:S01]  /*1fac0*/  IMAD R21, R49, UR4, RZ ;  /* 0x0000000431157c24 */ /* 0x000fe2000f8e02ff */
[----:B------:R-:W-:Y:S01]  /*1fad0*/  LOP3.LUT R4, R5, 0x380, RZ, 0xc0, !PT ;  /* 0x0000038005047812 */ /* 0x000fe200078ec0ff */
[----:B------:R-:W3:Y:S01]  /*1fae0*/  @P1 LDC R49, c[0x0][0xbf0] ;  /* 0x0002fc00ff311b82 */ /* 0x000ee20000000800 */
[----:B------:R-:W-:Y:S01]  /*1faf0*/  LOP3.LUT R32, R33, 0x380, RZ, 0xc0, !PT ;  /* 0x0000038021207812 */ /* 0x000fe200078ec0ff */
[----:B------:R-:W-:Y:S01]  /*1fb00*/  IMAD.X R45, RZ, RZ, R3, P3 ;  /* 0x000000ffff2d7224 */ /* 0x000fe200018e0603 */
[----:B------:R-:W-:-:S02]  /*1fb10*/  LOP3.LUT R36, R37, 0x380, RZ, 0xc0, !PT ;  /* 0x0000038025247812 */ /* 0x000fc400078ec0ff */
[----:B------:R-:W-:Y:S02]  /*1fb20*/  LOP3.LUT R40, R41, 0x380, RZ, 0xc0, !PT ;  /* 0x0000038029287812 */ /* 0x000fe400078ec0ff */
[----:B------:R-:W-:Y:S02]  /*1fb30*/  SHF.R.U64 R7, R7, 0x3, RZ ;  /* 0x0000000307077819 */ /* 0x000fe400000012ff */
[----:B------:R-:W-:Y:S01]  /*1fb40*/  SHF.R.U64 R4, R4, 0x3, RZ ;  /* 0x0000000304047819 */ /* 0x000fe200000012ff */
[----:B-1----:R1:W-:Y:S01]  /*1fb50*/  @!P2 ST.E desc[UR6][R50.64], R0 ;  /* 0x000000003200a985 */ /* 0x0023e2000c101906 */
[----:B------:R-:W-:Y:S02]  /*1fb60*/  SHF.R.U64 R32, R32, 0x3, RZ ;  /* 0x0000000320207819 */ /* 0x000fe400000012ff */
[----:B------:R-:W-:Y:S01]  /*1fb70*/  SHF.R.U64 R36, R36, 0x3, RZ ;  /* 0x0000000324247819 */ /* 0x000fe200000012ff */
[----:B--2---:R2:W-:Y:S01]  /*1fb80*/  @!P0 ST.E desc[UR6][R52.64], R20 ;  /* 0x0000001434008985 */ /* 0x0045e2000c101906 */
[----:B------:R-:W-:-:S02]  /*1fb90*/  SHF.R.U64 R40, R40, 0x3, RZ ;  /* 0x0000000328287819 */ /* 0x000fc400000012ff */
[----:B------:R-:W-:Y:S01]  /*1fba0*/  LOP3.LUT R2, R7, R2, RZ, 0x3c, !PT ;  /* 0x0000000207027212 */ /* 0x000fe200078e3cff */
[----:B------:R-:W-:Y:S01]  /*1fbb0*/  IMAD R21, R48, UR5, R21 ;  /* 0x0000000530157c24 */ /* 0x000fe2000f8e0215 */
[----:B------:R-:W-:Y:S01]  /*1fbc0*/  LOP3.LUT R32, R32, R33, RZ, 0x3c, !PT ;  /* 0x0000002120207212 */ /* 0x000fe200078e3cff */
[--C-:B------:R-:W-:Y:S01]  /*1fbd0*/  IMAD.X R33, RZ, RZ, R3.reuse, P6 ;  /* 0x000000ffff217224 */ /* 0x100fe200030e0603 */
[----:B------:R-:W-:Y:S01]  /*1fbe0*/  LOP3.LUT R36, R36, R37, RZ, 0x3c, !PT ;  /* 0x0000002524247212 */ /* 0x000fe200078e3cff */
[----:B-1----:R-:W1:Y:S01]  /*1fbf0*/  @P1 LDC R51, c[0x0][0xbec] ;  /* 0x0002fb00ff331b82 */ /* 0x002e620000000800 */
[----:B------:R-:W-:Y:S01]  /*1fc00*/  LOP3.LUT R40, R40, R41, RZ, 0x3c, !PT ;  /* 0x0000002928287212 */ /* 0x000fe200078e3cff */
[--C-:B------:R-:W-:Y:S01]  /*1fc10*/  IMAD.X R37, RZ, RZ, R3.reuse, P5 ;  /* 0x000000ffff257224 */ /* 0x100fe200028e0603 */
[----:B------:R-:W-:Y:S01]  /*1fc20*/  LOP3.LUT R44, R4, R5, RZ, 0x3c, !PT ;  /* 0x00000005042c7212 */ /* 0x000fe200078e3cff */
[----:B------:R-:W-:Y:S01]  /*1fc30*/  IMAD.X R41, RZ, RZ, R3, P4 ;  /* 0x000000ffff297224 */ /* 0x000fe200020e0603 */
[----:B------:R4:W5:Y:S01]  /*1fc40*/  LD.E.128 R4, desc[UR6][R2.64] ;  /* 0x0000000602047980 */ /* 0x000962000c101d00 */
[----:B------:R-:W-:Y:S01]  /*1fc50*/  IMAD R0, R184, 0x20, R190 ;  /* 0x00000020b8007824 */ /* 0x000fe200078e02be */
[----:B------:R-:W-:-:S02]  /*1fc60*/  LOP3.LUT R8, R15, 0x380, RZ, 0xc0, !PT ;  /* 0x000003800f087812 */ /* 0x000fc400078ec0ff */
[----:B------:R-:W5:Y:S02]  /*1fc70*/  LD.E.128 R28, desc[UR6][R28.64] ;  /* 0x000000061c1c7980 */ /* 0x000f64000c101d00 */
[----:B------:R-:W-:Y:S02]  /*1fc80*/  SHF.R.U64 R8, R8, 0x3, RZ ;  /* 0x0000000308087819 */ /* 0x000fe400000012ff */
[----:B------:R-:W5:Y:S01]  /*1fc90*/  LD.E.128 R32, desc[UR6][R32.64] ;  /* 0x0000000620207980 */ /* 0x000f62000c101d00 */
[----:B----4-:R-:W-:Y:S01]  /*1fca0*/  IMAD.WIDE.U32 R2, R48, UR4, RZ ;  /* 0x0000000430027c25 */ /* 0x010fe2000f8e00ff */
[----:B------:R-:W-:Y:S01]  /*1fcb0*/  ULDC.64 UR4, c[0x0][0xae8] ;  /* 0x0002ba0000047ab9 */ /* 0x000fe20000000a00 */
[----:B------:R-:W-:Y:S01]  /*1fcc0*/  LOP3.LUT R8, R8, R15, RZ, 0x3c, !PT ;  /* 0x0000000f08087212 */ /* 0x000fe200078e3cff */
[----:B------:R-:W5:Y:S01]  /*1fcd0*/  LD.E.128 R36, desc[UR6][R36.64] ;  /* 0x0000000624247980 */ /* 0x000f62000c101d00 */
[----:B------:R-:W-:Y:S02]  /*1fce0*/  IMAD.IADD R3, R3, 0x1, R21 ;  /* 0x0000000103037824 */ /* 0x000fe400078e0215 */
[----:B--2---:R-:W-:Y:S01]  /*1fcf0*/  IMAD R20, R54, UR4, RZ ;  /* 0x0000000436147c24 */ /* 0x004fe2000f8e02ff */
[----:B------:R-:W5:Y:S01]  /*1fd00*/  LD.E.128 R12, desc[UR6][R12.64] ;  /* 0x000000060c0c7980 */ /* 0x000f62000c101d00 */
[----:B------:R-:W-:-:S02]  /*1fd10*/  IMAD.IADD R48, R177, 0x1, R0 ;  /* 0x00000001b1307824 */ /* 0x000fc400078e0200 */
[C---:B------:R-:W-:Y:S01]  /*1fd20*/  IMAD R21, R185.reuse, UR5, R20 ;  /* 0x00000005b9157c24 */ /* 0x040fe2000f8e0214 */
[----:B------:R-:W5:Y:S01]  /*1fd30*/  LD.E.128 R8, desc[UR6][R8.64] ;  /* 0x0000000608087980 */ /* 0x000f62000c101d00 */
[----:B------:R-:W-:Y:S01]  /*1fd40*/  IMAD.WIDE.U32 R2, R185, UR4, R2 ;  /* 0x00000004b9027c25 */ /* 0x000fe2000f8e0002 */
[----:B------:R-:W-:Y:S02]  /*1fd50*/  ULDC.64 UR4, c[0x0][0xaf0] ;  /* 0x0002bc0000047ab9 */ /* 0x000fe40000000a00 */
[----:B------:R-:W5:Y:S01]  /*1fd60*/  LD.E.128 R40, desc[UR6][R40.64] ;  /* 0x0000000628287980 */ /* 0x000f62000c101d00 */
[----:B-1----:R-:W-:-:S03]  /*1fd70*/  @P1 IMAD.HI.U32 R0, R48, R51, RZ ;  /* 0x0000003330001227 */ /* 0x002fc600078e00ff */
[----:B------:R-:W5:Y:S01]  /*1fd80*/  LD.E.128 R44, desc[UR6][R44.64] ;  /* 0x000000062c2c7980 */ /* 0x000f62000c101d00 */
[----:B------:R-:W-:Y:S02]  /*1fd90*/  IMAD.IADD R3, R3, 0x1, R21 ;  /* 0x0000000103037824 */ /* 0x000fe400078e0215 */
[----:B------:R-:W-:Y:S01]  /*1fda0*/  IMAD.MOV.U32 R21, RZ, RZ, R48 ;  /* 0x000000ffff157224 */ /* 0x000fe200078e0030 */
[----:B---3--:R-:W-:Y:S01]  /*1fdb0*/  @P1 SHF.R.U32.HI R21, RZ, R49, R0 ;  /* 0x00000031ff151219 */ /* 0x008fe20000011600 */
[----:B------:R-:W-:Y:S01]  /*1fdc0*/  IMAD R20, R24, UR4, RZ ;  /* 0x0000000418147c24 */ /* 0x000fe2000f8e02ff */
[----:B------:R-:W-:Y:S01]  /*1fdd0*/  @!PT LDS RZ, [RZ] ;  /* 0x00000000fffff984 */ /* 0x000fe20000000800 */
[----:B------:R-:W-:Y:S01]  /*1fde0*/  @!PT LDS RZ, [RZ] ;  /* 0x00000000fffff984 */ /* 0x000fe20000000800 */
[----:B------:R-:W-:Y:S01]  /*1fdf0*/  @!PT LDS RZ, [RZ] ;  /* 0x00000000fffff984 */ /* 0x000fe20000000800 */
[----:B------:R-:W-:Y:S01]  /*1fe00*/  @!PT LDS RZ, [RZ] ;  /* 0x00000000fffff984 */ /* 0x000fe20000000800 */
[----:B------:R1:W-:Y:S06]  /*1fe10*/  MEMBAR.ALL.CTA ;  /* 0x0000000000007992 */ /* 0x0003ec0000008000 */
[----:B-1----:R-:W1:Y:S01]  /*1fe20*/  FENCE.VIEW.ASYNC.S ;  /* 0x00000000000073c6 */ /* 0x002e620000000000 */
[----:B------:R-:W-:Y:S01]  /*1fe30*/  IMAD.WIDE.U32 R2, R57, UR4, R2 ;  /* 0x0000000439027c25 */ /* 0x000fe2000f8e0002 */
[----:B------:R-:W-:-:S03]  /*1fe40*/  SHF.R.S32.HI R0, RZ, 0x1f, R21 ;  /* 0x0000001fff007819 */ /* 0x000fc60000011415 */
        /* <DEDUP_REMOVED lines=11> */
[----:B------:R-:W-:Y:S02]  /*1ff00*/  IMAD.IADD R3, R3, 0x1, R51 ;  /* 0x0000000103037824 */ /* 0x000fe400078e0233 */
[----:B------:R-:W-:Y:S02]  /*1ff10*/  IMAD R20, R0, UR4, RZ ;  /* 0x0000000400147c24 */ /* 0x000fe4000f8e02ff */
[----:B------:R-:W-:-:S02]  /*1ff20*/  VIADD R0, R50, 0x20 ;  /* 0x0000002032007836 */ /* 0x000fc40000000000 */
[C---:B------:R-:W-:Y:S02]  /*1ff30*/  IMAD R21, R49.reuse, UR5, R20 ;  /* 0x0000000531157c24 */ /* 0x040fe4000f8e0214 */
[----:B------:R-:W-:Y:S01]  /*1ff40*/  IMAD.WIDE.U32 R2, R49, UR4, R2 ;  /* 0x0000000431027c25 */ /* 0x000fe2000f8e0002 */
[-C--:B------:R-:W-:Y:S01]  /*1ff50*/  ISETP.GE.AND P0, PT, R0, R59.reuse, PT ;  /* 0x0000003b0000720c */ /* 0x080fe20003f06270 */
[----:B------:R-:W-:Y:S01]  /*1ff60*/  ULDC.64 UR4, c[0x0][0xa80] ;  /* 0x0002a00000047ab9 */ /* 0x000fe20000000a00 */
[----:B------:R-:W-:Y:S01]  /*1ff70*/  ISETP.GE.AND P2, PT, R50, R59, PT ;  /* 0x0000003b3200720c */ /* 0x000fe20003f46270 */
[----:B------:R-:W-:Y:S01]  /*1ff80*/  VIADD R0, R16, 0x2a820 ;  /* 0x0002a82010007836 */ /* 0x000fe20000000000 */
[----:B------:R-:W-:Y:S01]  /*1ff90*/  LEA R24, P3, R2, UR4, 0x1 ;  /* 0x0000000402187c11 */ /* 0x000fe2000f8608ff */
[----:B------:R-:W-:Y:S02]  /*1ffa0*/  IMAD.IADD R3, R3, 0x1, R21 ;  /* 0x0000000103037824 */ /* 0x000fe400078e0215 */
[----:B------:R-:W-:Y:S01]  /*1ffb0*/  VIADD R20, R50, 0x40 ;  /* 0x0000004032147836 */ /* 0x000fe20000000000 */
[----:B------:R-:W-:-:S02]  /*1ffc0*/  PRMT R0, RZ, 0x654, R0 ;  /* 0x00000654ff007816 */ /* 0x000fc40000000000 */
[----:B------:R-:W-:Y:S01]  /*1ffd0*/  LEA.HI.X R48, R2, UR5, R3, 0x1, P3 ;  /* 0x0000000502307c11 */ /* 0x000fe200098f0c03 */
[----:B------:R-:W-:Y:S01]  /*1ffe0*/  BSSY B1, `(.L_x_1928) ;  /* 0x0000010000017945 */ /* 0x000fe20003800000 */
[----:B------:R-:W-:Y:S01]  /*1fff0*/  ISETP.GE.AND P1, PT, R20, R59, PT ;  /* 0x0000003b1400720c */ /* 0x000fe20003f26270 */
[----:B-1----:R1:W-:Y:S01]  /*20000*/  SYNCS.ARRIVE.TRANS64.RED.A1T0 RZ, [R0+URZ], RZ ;  /* 0x000000ff00ff79a7 */ /* 0x0023e2000810043f */
[----:B------:R2:W3:Y:S04]  /*20010*/  SHFL.IDX PT, R20, R24, RZ, 0x181f ;  /* 0x00181fff18147589 */ /* 0x0004e800000e0000 */
[----:B-1----:R2:W1:Y:S01]  /*20020*/  SHFL.IDX PT, R0, R48, RZ, 0x181f ;  /* 0x00181fff30007589 */ /* 0x00246200000e0000 */
[----:B------:R-:W-:Y:S06]  /*20030*/  @P2 BRA `(.L_x_1929) ;  /* 0x0000000000282947 */ /* 0x000fec0003800000 */
[----:B------:R-:W-:Y:S01]  /*20040*/  ULDC UR4, c[0x0][0xac8] ;  /* 0x0002b20000047ab9 */ /* 0x000fe20000000800 */
[----:B------:R-:W-:Y:S01]  /*20050*/  ULDC.64 UR6, c[0x0][0x208] ;  /* 0x0000820000067ab9 */ /* 0x000fe20000000a00 */
[----:B------:R-:W-:Y:S02]  /*20060*/  ISETP.GE.AND P2, PT, R182, UR4, PT ;  /* 0x00000004b6007c0c */ /* 0x000fe4000bf46270 */
[----:B------:R-:W-:-:S11]  /*20070*/  ISETP.GE.AND P3, PT, R183, UR4, PT ;  /* 0x00000004b7007c0c */ /* 0x000fd6000bf66270 */
[CC--:B---3--:R-:W-:Y:S02]  /*20080*/  @!P2 LEA R2, P4, R182.reuse, R20.reuse, 0x1 ;  /* 0x00000014b602a211 */ /* 0x0c8fe400078808ff */
[C---:B------:R-:W-:Y:S02]  /*20090*/  @!P3 LEA R20, P5, R183.reuse, R20, 0x1 ;  /* 0x00000014b714b211 */ /* 0x040fe400078a08ff */
[-C--:B-1----:R-:W-:Y:S02]  /*200a0*/  @!P2 LEA.HI.X R3, R182, R0.reuse, R227, 0x1, P4 ;  /* 0x00000000b603a211 */ /* 0x082fe400020f0ce3 */
[----:B------:R-:W-:-:S03]  /*200b0*/  @!P3 LEA.HI.X R21, R183, R0, R226, 0x1, P5 ;  /* 0x00000000b715b211 */ /* 0x000fc600028f0ce2 */
[----:B-----5:R4:W-:Y:S04]  /*200c0*/  @!P2 ST.E.128 desc[UR6][R2.64], R4 ;  /* 0x000000040200a985 */ /* 0x0209e8000c101d06 */
[----:B------:R4:W-:Y:S02]  /*200d0*/  @!P3 ST.E.128 desc[UR6][R20.64], R32 ;  /* 0x000000201400b985 */ /* 0x0009e4000c101d06 */
.L_x_1929:
[----:B------:R-:W-:Y:S05]  /*200e0*/  BSYNC B1 ;  /* 0x0000000000017941 */ /* 0x000fea0003800000 */
.L_x_1928:
[----:B-1----:R1:W0:Y:S01]  /*200f0*/  SHFL.IDX PT, R0, R48, 0x1, 0x181f ;  /* 0x00381f0030007f89 */ /* 0x00222200000e0000 */
[----:B------:R-:W-:Y:S03]  /*20100*/  BSSY B1, `(.L_x_1930) ;  /* 0x000000d000017945 */ /* 0x000fe60003800000 */
[----:B----45:R1:W4:Y:S01]  /*20110*/  SHFL.IDX PT, R4, R24, 0x1, 0x181f ;  /* 0x00381f0018047f89 */ /* 0x03032200000e0000 */
[----:B------:R-:W-:Y:S05]  /*20120*/  @P0 BRA `(.L_x_1931) ;  /* 0x0000000000280947 */ /* 0x000fea0003800000 */
[----:B------:R-:W-:Y:S01]  /*20130*/  ULDC UR4, c[0x0][0xac8] ;  /* 0x0002b20000047ab9 */ /* 0x000fe20000000800 */
[----:B------:R-:W-:Y:S01]  /*20140*/  ULDC.64 UR6, c[0x0][0x208] ;  /* 0x0000820000067ab9 */ /* 0x000fe20000000a00 */
[----:B------:R-:W-:Y:S02]  /*20150*/  ISETP.GE.AND P3, PT, R182, UR4, PT ;  /* 0x00000004b6007c0c */ /* 0x000fe4000bf66270 */
[----:B------:R-:W-:-:S11]  /*20160*/  ISETP.GE.AND P4, PT, R183, UR4, PT ;  /* 0x00000004b7007c0c */ /* 0x000fd6000bf86270 */
[CC--:B----4-:R-:W-:Y:S02]  /*20170*/  @!P3 LEA R2, P0, R182.reuse, R4.reuse, 0x1 ;  /* 0x00000004b602b211 */ /* 0x0d0fe400078008ff */
[C---:B------:R-:W-:Y:S02]  /*20180*/  @!P4 LEA R4, P2, R183.reuse, R4, 0x1 ;  /* 0x00000004b704c211 */ /* 0x040fe400078408ff */
[-C--:B0-----:R-:W-:Y:S02]  /*20190*/  @!P3 LEA.HI.X R3, R182, R0.reuse, R227, 0x1, P0 ;  /* 0x00000000b603b211 */ /* 0x081fe400000f0ce3 */
[----:B------:R-:W-:-:S03]  /*201a0*/  @!P4 LEA.HI.X R5, R183, R0, R226, 0x1, P2 ;  /* 0x00000000b705c211 */ /* 0x000fc600010f0ce2 */
[----:B------:R0:W-:Y:S04]  /*201b0*/  @!P3 ST.E.128 desc[UR6][R2.64], R8 ;  /* 0x000000080200b985 */ /* 0x0001e8000c101d06 */
[----:B------:R0:W-:Y:S02]  /*201c0*/  @!P4 ST.E.128 desc[UR6][R4.64], R36 ;  /* 0x000000240400c985 */ /* 0x0001e4000c101d06 */
.L_x_1931:
[----:B------:R-:W-:Y:S05]  /*201d0*/  BSYNC B1 ;  /* 0x0000000000017941 */ /* 0x000fea0003800000 */
.L_x_1930:
[----:B0-----:R0:W0:Y:S01]  /*201e0*/  SHFL.IDX PT, R0, R48, 0x2, 0x181f ;  /* 0x00581f0030007f89 */ /* 0x00102200000e0000 */
[----:B------:R-:W-:Y:S03]  /*201f0*/  BSSY B1, `(.L_x_1932) ;  /* 0x000000d000017945 */ /* 0x000fe60003800000 */
[----:B----4-:R4:W0:Y:S01]  /*20200*/  SHFL.IDX PT, R4, R24, 0x2, 0x181f ;  /* 0x00581f0018047f89 */ /* 0x01082200000e0000 */
[----:B------:R-:W-:Y:S05]  /*20210*/  @P1 BRA `(.L_x_1933) ;  /* 0x0000000000281947 */ /* 0x000fea0003800000 */
[----:B------:R-:W-:Y:S01]  /*20220*/  ULDC UR4, c[0x0][0xac8] ;  /* 0x0002b20000047ab9 */ /* 0x000fe20000000800 */
[----:B------:R-:W-:Y:S01]  /*20230*/  ULDC.64 UR6, c[0x0][0x208] ;  /* 0x0000820000067ab9 */ /* 0x000fe20000000a00 */
        /* <DEDUP_REMOVED lines=8> */
.L_x_1933:
[----:B------:R-:W-:Y:S05]  /*202c0*/  BSYNC B1 ;  /* 0x0000000000017941 */ /* 0x000fea0003800000 */
.L_x_1932:
[----:B0-----:R-:W-:Y:S01]  /*202d0*/  VIADD R0, R50, 0x60 ;  /* 0x0000006032007836 */ /* 0x001fe20000000000 */
[----:B-12---:R-:W0:Y:S04]  /*202e0*/  SHFL.IDX PT, R48, R48, 0x3, 0x181f ;  /* 0x00781f0030307f89 */ /* 0x006e2800000e0000 */
[----:B------:R-:W-:Y:S01]  /*202f0*/  ISETP.GE.AND P0, PT, R0, R59, PT ;  /* 0x0000003b0000720c */ /* 0x000fe20003f06270 */
[----:B----4-:R-:W1:-:S12]  /*20300*/  SHFL.IDX PT, R24, R24, 0x3, 0x181f ;  /* 0x00781f0018187f89 */ /* 0x010e5800000e0000 */
[----:B------:R-:W-:Y:S05]  /*20310*/  @P0 BRA `(.L_x_1934) ;  /* 0x0000000c00000947 */ /* 0x000fea0003800000 */
[----:B------:R-:W-:Y:S01]  /*20320*/  ULDC UR4, c[0x0][0xac8] ;  /* 0x0002b20000047ab9 */ /* 0x000fe20000000800 */
[----:B------:R-:W-:Y:S01]  /*20330*/  ULDC.64 UR6, c[0x0][0x208] ;  /* 0x0000820000067ab9 */ /* 0x000fe20000000a00 */
[----:B------:R-:W-:-:S13]  /*20340*/  ISETP.GE.AND P1, PT, R182, UR4, PT ;  /* 0x00000004b6007c0c */ /* 0x000fda000bf26270 */
[----:B-1----:R-:W-:-:S04]  /*20350*/  @!P1 LEA R2, P0, R182, R24, 0x1 ;  /* 0x00000018b6029211 */ /* 0x002fc800078008ff */
[----:B0-----:R-:W-:Y:S02]  /*20360*/  @!P1 LEA.HI.X R3, R182, R48, R227, 0x1, P0 ;  /* 0x00000030b6039211 */ /* 0x001fe400000f0ce3 */
[----:B------:R-:W-:-:S03]  /*20370*/  ISETP.GE.AND P0, PT, R183, UR4, PT ;  /* 0x00000004b7007c0c */ /* 0x000fc6000bf06270 */
[----:B------:R0:W-:Y:S10]  /*20380*/  @!P1 ST.E.128 desc[UR6][R2.64], R28 ;  /* 0x0000001c02009985 */ /* 0x0001f4000c101d06 */
[----:B------:R-:W-:Y:S05]  /*20390*/  @P0 BRA `(.L_x_1934) ;  /* 0x0000000800e00947 */ /* 0x000fea0003800000 */
[----:B0-----:R-:W-:Y:S01]  /*203a0*/  LEA R2, P0, R183, R24, 0x1 ;  /* 0x00000018b7027211 */ /* 0x001fe200078008ff */
[----:B------:R-:W-:-:S03]  /*203b0*/  ULDC.64 UR4, c[0x0][0x208] ;  /* 0x0000820000047ab9 */ /* 0x000fc60000000a00 */
[----:B------:R-:W-:-:S05]  /*203c0*/  LEA.HI.X R3, R183, R48, R226, 0x1, P0 ;  /* 0x00000030b7037211 */ /* 0x000fca00000f0ce2 */
[----:B------:R0:W-:Y:S01]  /*203d0*/  ST.E.128 desc[UR4][R2.64], R44 ;  /* 0x0000002c02007985 */ /* 0x0001e2000c101d04 */
[----:B------:R-:W-:Y:S05]  /*203e0*/  BRA `(.L_x_1934) ;  /* 0x0000000800cc7947 */ /* 0x000fea0003800000 */
.L_x_1926:
[----:B------:R-:W-:Y:S01]  /*203f0*/  ULDC.64 UR4, c[0x0][0xc00] ;  /* 0x0003000000047ab9 */ /* 0x000fe20000000a00 */
[----:B------:R-:W2:Y:S01]  /*20400*/  LDC R21, c[0x0][0xbe8] ;  /* 0x0002fa00ff157b82 */ /* 0x000ea20000000800 */
[----:B------:R-:W-:Y:S01]  /*20410*/  ISETP.NE.U32.AND P0, PT, RZ, UR4, PT ;  /* 0x00000004ff007c0c */ /* 0x000fe2000bf05070 */
[----:B------:R-:W-:Y:S01]  /*20420*/  IMAD.MOV.U32 R6, RZ, RZ, RZ ;  /* 0x000000ffff067224 */ /* 0x000fe200078e00ff */
[----:B------:R-:W-:Y:S02]  /*20430*/  ULDC.64 UR6, c[0x0][0x208] ;  /* 0x0000820000067ab9 */ /* 0x000fe40000000a00 */
[----:B------:R-:W-:Y:S01]  /*20440*/  ISETP.NE.AND.EX P0, PT, RZ, UR5, PT, P0 ;  /* 0x00000005ff007c0c */ /* 0x000fe2000bf05300 */
[----:B------:R-:W-:Y:S02]  /*20450*/  ULDC.64 UR4, c[0x0][0xc08] ;  /* 0x0003020000047ab9 */ /* 0x000fe40000000a00 */
[----:B------:R-:W-:Y:S01]  /*20460*/  ISETP.NE.U32.AND P1, PT, RZ, UR4, PT ;  /* 0x00000004ff007c0c */ /* 0x000fe2000bf25070 */
[----:B------:R-:W3:Y:S03]  /*20470*/  LDC.64 R2, c[0x0][0xc00] ;  /* 0x00030000ff027b82 */ /* 0x000ee60000000a00 */
[----:B------:R-:W-:-:S02]  /*20480*/  ISETP.NE.AND.EX P1, PT, RZ, UR5, PT, P1 ;  /* 0x00000005ff007c0c */ /* 0x000fc4000bf25310 */
[----:B--2---:R-:W-:-:S11]  /*20490*/  ISETP.NE.AND P2, PT, R21, 0x1, PT ;  /* 0x000000011500780c */ /* 0x004fd60003f45270 */
[----:B------:R-:W2:Y:S01]  /*204a0*/  @P1 LDC.64 R4, c[0x0][0xc08] ;  /* 0x00030200ff041b82 */ /* 0x000ea20000000a00 */
[----:B------:R-:W-:Y:S01]  /*204b0*/  ULDC UR4, c[0x0][0xa88] ;  /* 0x0002a20000047ab9 */ /* 0x000fe20000000800 */
[----:B---3--:R-:W-:-:S06]  /*204c0*/  IMAD.WIDE R2, R186, 0x4, R2 ;  /* 0x00000004ba027825 */ /* 0x008fcc00078e0202 */
[----:B------:R-:W3:Y:S08]  /*204d0*/  @P2 LDC R20, c[0x0][0xbec] ;  /* 0x0002fb00ff142b82 */ /* 0x000ef00000000800 */
[----:B------:R-:W4:Y:S01]  /*204e0*/  @P2 LDC R29, c[0x0][0xbf0] ;  /* 0x0002fc00ff1d2b82 */ /* 0x000f220000000800 */
[----:B------:R-:W-:Y:S01]  /*204f0*/  IMAD.U32 R0, RZ, RZ, UR4 ;  /* 0x00000004ff007e24 */ /* 0x000fe2000f8e00ff */
[----:B------:R0:W5:Y:S01]  /*20500*/  @P0 LDG.E R6, desc[UR6][R2.64] ;  /* 0x0000000602060981 */ /* 0x000162000c1e1900 */
[----:B--2---:R-:W-:Y:S01]  /*20510*/  @P1 IMAD.WIDE R4, R186, 0x4, R4 ;  /* 0x00000004ba041825 */ /* 0x004fe200078e0204 */
[----:B------:R-:W-:-:S04]  /*20520*/  ISETP.GE.AND P3, PT, R228, 0x80, PT ;  /* 0x00000080e400780c */ /* 0x000fc80003f66270 */
[----:B------:R0:W5:Y:S01]  /*20530*/  @P1 LDG.E R0, desc[UR6][R4.64] ;  /* 0x0000000604001981 */ /* 0x000162000c1e1900 */
[----:B------:R-:W-:Y:S01]  /*20540*/  SHF.R.S32.HI R7, RZ, 0x1f, R186 ;  /* 0x0000001fff077819 */ /* 0x000fe200000114ba */
[----:B------:R-:W-:Y:S07]  /*20550*/  @P1 BRA `(.L_x_1935) ;  /* 0x0000000000141947 */ /* 0x000fee0003800000 */
[----:B------:R-:W-:Y:S05]  /*20560*/  @!P0 BRA `(.L_x_1935) ;  /* 0x0000000000108947 */ /* 0x000fea0003800000 */
[----:B------:R-:W-:Y:S02]  /*20570*/  ULDC.64 UR4, c[0x0][0x208] ;  /* 0x0000820000047ab9 */ /* 0x000fe40000000a00 */
[----:B0-----:R-:W2:Y:S04]  /*20580*/  LDG.E R5, desc[UR4][R2.64] ;  /* 0x0000000402057981 */ /* 0x001ea8000c1e1900 */
[----:B-----5:R-:W2:Y:S02]  /*20590*/  LDG.E R0, desc[UR4][R2.64+0x4] ;  /* 0x0000040402007981 */ /* 0x020ea4000c1e1900 */
[----:B--2---:R-:W-:-:S07]  /*205a0*/  IMAD.IADD R0, R0, 0x1, -R5 ;  /* 0x0000000100007824 */ /* 0x004fce00078e0a05 */
.L_x_1935:
[----:B------:R-:W-:Y:S01]  /*205b0*/  BSSY B1, `(.L_x_1936) ;  /* 0x000002e000017945 */ /* 0x000fe20003800000 */
[----:B------:R-:W-:Y:S02]  /*205c0*/  SHF.R.S32.HI R10, RZ, 0x1f, R185 ;  /* 0x0000001fff0a7819 */ /* 0x000fe400000114b9 */
[----:B------:R-:W-:Y:S02]  /*205d0*/  SEL R13, R186, RZ, !P0 ;  /* 0x000000ffba0d7207 */ /* 0x000fe40004000000 */
[----:B------:R-:W-:Y:S02]  /*205e0*/  SEL R12, R7, RZ, !P0 ;  /* 0x000000ff070c7207 */ /* 0x000fe40004000000 */
[----:B-----5:R-:W-:Y:S01]  /*205f0*/  SHF.R.S32.HI R11, RZ, 0x1f, R6 ;  /* 0x0000001fff0b7819 */ /* 0x020fe20000011406 */
[----:B------:R-:W-:Y:S06]  /*20600*/  @P3 BRA `(.L_x_1937) ;  /* 0x0000000000a03947 */ /* 0x000fec0003800000 */
[----:B0-----:R-:W0:Y:S01]  /*20610*/  S2R R4, SR_TID.X ;  /* 0x0000000000047919 */ /* 0x001e220000002100 */
[----:B------:R-:W2:Y:S02]  /*20620*/  LDC R14, c[0x0][0xbe8] ;  /* 0x0002fa00ff0e7b82 */ /* 0x000ea40000000800 */
[----:B--2---:R-:W-:Y:S01]  /*20630*/  IMAD R2, R0, R14, RZ ;  /* 0x0000000e00027224 */ /* 0x004fe200078e02ff */
[----:B0-----:R-:W-:-:S04]  /*20640*/  IADD3 R9, R177, -0x80, R4 ;  /* 0xffffff80b1097810 */ /* 0x001fc80007ffe004 */
[----:B------:R-:W-:-:S13]  /*20650*/  ISETP.GE.AND P0, PT, R9, R2, PT ;  /* 0x000000020900720c */ /* 0x000fda0003f06270 */
[----:B------:R-:W-:Y:S05]  /*20660*/  @P0 BRA `(.L_x_1937) ;  /* 0x0000000000880947 */ /* 0x000fea0003800000 */
[----:B------:R-:W-:Y:S01]  /*20670*/  ISETP.NE.AND P0, PT, R14, 0x1, PT ;  /* 0x000000010e00780c */ /* 0x000fe20003f05270 */
[----:B------:R-:W-:Y:S01]  /*20680*/  ULDC.64 UR4, c[0x0][0xb90] ;  /* 0x0002e40000047ab9 */ /* 0x000fe20000000a00 */
[----:B------:R-:W-:Y:S01]  /*20690*/  IMAD.MOV.U32 R2, RZ, RZ, R6 ;  /* 0x000000ffff027224 */ /* 0x000fe200078e0006 */
[----:B------:R-:W-:Y:S01]  /*206a0*/  ULDC.64 UR6, c[0x0][0x208] ;  /* 0x0000820000067ab9 */ /* 0x000fe20000000a00 */
        /* <DEDUP_REMOVED lines=8> */
[----:B------:R-:W2:Y:S01]  /*20730*/  @P0 LDC R15, c[0x0][0xbf0] ;  /* 0x0002fc00ff0f0b82 */ /* 0x000ea20000000800 */
[----:B------:R-:W-:-:S04]  /*20740*/  IMAD.WIDE.U32 R2, R13, UR4, R2 ;  /* 0x000000040d027c25 */ /* 0x000fc8000f8e0002 */
[----:B0-----:R-:W-:-:S05]  /*20750*/  @P0 IMAD.HI.U32 R4, R9, R4, RZ ;  /* 0x0000000409040227 */ /* 0x001fca00078e00ff */
[----:B--2---:R-:W-:Y:S01]  /*20760*/  @P0 SHF.R.U32.HI R5, RZ, R15, R4 ;  /* 0x0000000fff050219 */ /* 0x004fe20000011604 */
        /* <DEDUP_REMOVED lines=18> */
.L_x_1937:
[----:B------:R-:W-:Y:S05]  /*20890*/  BSYNC B1 ;  /* 0x0000000000017941 */ /* 0x000fea0003800000 */
.L_x_1936:
[----:B------:R-:W-:Y:S01]  /*208a0*/  ULDC.64 UR4, c[0x0][0xaa0] ;  /* 0x0002a80000047ab9 */ /* 0x000fe20000000a00 */
[----:B0-2---:R-:W-:Y:S01]  /*208b0*/  IMAD R4, R184, 0x20, R190 ;  /* 0x00000020b8047824 */ /* 0x005fe200078e02be */
[----:B------:R-:W-:Y:S01]  /*208c0*/  BSSY B1, `(.L_x_1938) ;  /* 0x0000038000017945 */ /* 0x000fe20003800000 */
[----:B------:R-:W-:Y:S02]  /*208d0*/  IMAD R3, R11, UR4, RZ ;  /* 0x000000040b037c24 */ /* 0x000fe4000f8e02ff */
[----:B------:R-:W-:Y:S02]  /*208e0*/  IMAD.IADD R9, R177, 0x1, R4 ;  /* 0x00000001b1097824 */ /* 0x000fe400078e0204 */
[C---:B------:R-:W-:Y:S02]  /*208f0*/  IMAD R5, R6.reuse, UR5, R3 ;  /* 0x0000000506057c24 */ /* 0x040fe4000f8e0203 */
[----:B------:R-:W-:Y:S01]  /*20900*/  IMAD.WIDE.U32 R2, R6, UR4, RZ ;  /* 0x0000000406027c25 */ /* 0x000fe2000f8e00ff */
[----:B------:R-:W-:-:S03]  /*20910*/  ULDC.64 UR4, c[0x0][0xae8] ;  /* 0x0002ba0000047ab9 */ /* 0x000fc60000000a00 */
[----:B------:R-:W-:Y:S02]  /*20920*/  IMAD.IADD R3, R3, 0x1, R5 ;  /* 0x0000000103037824 */ /* 0x000fe400078e0205 */
[----:B------:R-:W-:Y:S02]  /*20930*/  IMAD R6, R10, UR4, RZ ;  /* 0x000000040a067c24 */ /* 0x000fe4000f8e02ff */
[----:B---3--:R-:W-:-:S04]  /*20940*/  @P2 IMAD.HI.U32 R4, R9, R20, RZ ;  /* 0x0000001409042227 */ /* 0x008fc800078e00ff */
[C---:B------:R-:W-:Y:S02]  /*20950*/  IMAD R7, R185.reuse, UR5, R6 ;  /* 0x00000005b9077c24 */ /* 0x040fe4000f8e0206 */
[----:B------:R-:W-:Y:S01]  /*20960*/  IMAD.WIDE.U32 R2, R185, UR4, R2 ;  /* 0x00000004b9027c25 */ /* 0x000fe2000f8e0002 */
[----:B------:R-:W-:-:S03]  /*20970*/  ULDC.64 UR4, c[0x0][0xaf0] ;  /* 0x0002bc0000047ab9 */ /* 0x000fc60000000a00 */
[----:B------:R-:W-:Y:S01]  /*20980*/  IMAD.MOV.U32 R5, RZ, RZ, R9 ;  /* 0x000000ffff057224 */ /* 0x000fe200078e0009 */
[----:B----4-:R-:W-:Y:S01]  /*20990*/  @P2 SHF.R.U32.HI R5, RZ, R29, R4 ;  /* 0x0000001dff052219 */ /* 0x010fe20000011604 */
        /* <DEDUP_REMOVED lines=32> */
[----:B------:R-:W-:Y:S01]  /*20ba0*/  ULDC UR4, c[0x0][0xac8] ;  /* 0x0002b20000047ab9 */ /* 0x000fe20000000800 */
[----:B------:R-:W-:Y:S01]  /*20bb0*/  ULDC.64 UR6, c[0x0][0x208] ;  /* 0x0000820000067ab9 */ /* 0x000fe20000000a00 */
        /* <DEDUP_REMOVED lines=8> */
.L_x_1939:
[----:B------:R-:W-:Y:S05]  /*20c40*/  BSYNC B1 ;  /* 0x0000000000017941 */ /* 0x000fea0003800000 */
.L_x_1938:
[----:B---3--:R3:W0:Y:S01]  /*20c50*/  SHFL.IDX PT, R0, R5, 0x1, 0x181f ;  /* 0x00381f0005007f89 */ /* 0x00862200000e0000 */
[----:B------:R-:W-:Y:S03]  /*20c60*/  BSSY B1, `(.L_x_1940) ;  /* 0x000000d000017945 */ /* 0x000fe60003800000 */
[----:B--2-4-:R3:W2:Y:S01]  /*20c70*/  SHFL.IDX PT, R2, R4, 0x1, 0x181f ;  /* 0x00381f0004027f89 */ /* 0x0146a200000e0000 */
[----:B------:R-:W-:Y:S05]  /*20c80*/  @P1 BRA `(.L_x_1941) ;  /* 0x0000000000281947 */ /* 0x000fea0003800000 */
        /* <DEDUP_REMOVED lines=10> */
.L_x_1941:
[----:B------:R-:W-:Y:S05]  /*20d30*/  BSYNC B1 ;  /* 0x0000000000017941 */ /* 0x000fea0003800000 */
.L_x_1940:
[----:B0-----:R0:W0:Y:S01]  /*20d40*/  SHFL.IDX PT, R0, R5, 0x2, 0x181f ;  /* 0x00581f0005007f89 */ /* 0x00102200000e0000 */
[----:B------:R-:W-:Y:S03]  /*20d50*/  BSSY B1, `(.L_x_1942) ;  /* 0x000000d000017945 */ /* 0x000fe60003800000 */
[----:B--2-4-:R2:W4:Y:S01]  /*20d60*/  SHFL.IDX PT, R2, R4, 0x2, 0x181f ;  /* 0x00581f0004027f89 */ /* 0x01452200000e0000 */
        /* <DEDUP_REMOVED lines=11> */
.L_x_1943:
[----:B------:R-:W-:Y:S05]  /*20e20*/  BSYNC B1 ;  /* 0x0000000000017941 */ /* 0x000fea0003800000 */
.L_x_1942:
[----:B0-----:R-:W-:Y:S01]  /*20e30*/  VIADD R0, R6, 0x60 ;  /* 0x0000006006007836 */ /* 0x001fe20000000000 */
[----:B---3--:R-:W0:Y:S04]  /*20e40*/  SHFL.IDX PT, R5, R5, 0x3, 0x181f ;  /* 0x00781f0005057f89 */ /* 0x008e2800000e0000 */
[----:B------:R-:W-:Y:S01]  /*20e50*/  ISETP.GE.AND P0, PT, R0, R21, PT ;  /* 0x000000150000720c */ /* 0x000fe20003f06270 */
[----:B----4-:R3:W4:-:S12]  /*20e60*/  SHFL.IDX PT, R2, R4, 0x3, 0x181f ;  /* 0x00781f0004027f89 */ /* 0x01071800000e0000 */
[----:B---3--:R-:W-:Y:S05]  /*20e70*/  @P0 BRA `(.L_x_1934) ;  /* 0x0000000000280947 */ /* 0x008fea0003800000 */
        /* <DEDUP_REMOVED lines=10> */
.L_x_1934:
[----:B------:R-:W-:Y:S05]  /*20f20*/  BSYNC B0 ;  /* 0x0000000000007941 */ /* 0x000fea0003800000 */
.L_x_1925:
[----:B------:R-:W-:Y:S02]  /*20f30*/  ULDC UR4, c[0x0][0xc3c] ;  /* 0x00030f0000047ab9 */ /* 0x000fe40000000800 */
[----:B-1----:R-:W-:-:S13]  /*20f40*/  ISETP.GE.AND P0, PT, R27, UR4, PT ;  /* 0x000000041b007c0c */ /* 0x002fda000bf06270 */
[----:B------:R-:W-:Y:S05]  /*20f50*/  @!P0 BRA `(.L_x_1944) ;  /* 0xfffffe0000bc8947 */ /* 0x000fea000383ffff */
[----:B------:R-:W-:Y:S05]  /*20f60*/  BRA `(.L_x_1658) ;  /* 0x0000008400047947 */ /* 0x000fea0003800000 */
.L_x_1656:
        /* <DEDUP_REMOVED lines=18> */
.L_x_1945:
[----:B------:R-:W-:Y:S01]  /*21090*/  LOP3.LUT R0, R4, 0x1f, RZ, 0xc0, !PT ;  /* 0x0000001f04007812 */ /* 0x000fe200078ec0ff */
[----:B------:R-:W-:Y:S01]  /*210a0*/  ULDC UR4, c[0x0][0xc3c] ;  /* 0x00030f0000047ab9 */ /* 0x000fe20000000800 */
[----:B------:R-:W-:Y:S01]  /*210b0*/  ULDC.64 UR6, c[0x0][0x208] ;  /* 0x0000820000067ab9 */ /* 0x000fe20000000a00 */
[----:B------:R-:W-:Y:S01]  /*210c0*/  ULDC UR5, c[0x0][0xc38] ;  /* 0x00030e0000057ab9 */ /* 0x000fe20000000800 */
[----:B------:R-:W-:-:S04]  /*210d0*/  ISETP.NE.AND P0, PT, R0, 0x1f, PT ;  /* 0x0000001f0000780c */ /* 0x000fc80003f05270 */
[----:B------:R-:W-:-:S13]  /*210e0*/  ISETP.GE.OR P1, PT, R0, UR4, !P0 ;  /* 0x0000000400007c0c */ /* 0x000fda000c726670 */
[----:B0-----:R-:W0:Y:S02]  /*210f0*/  @!P1 LDC.64 R2, c[0x0][0xc80] ;  /* 0x00032000ff029b82 */ /* 0x001e240000000a00 */
        /* <DEDUP_REMOVED lines=35> */
.L_x_1951:
        /* <DEDUP_REMOVED lines=13> */
.L_x_1950:
[----:B------:R-:W-:Y:S05]  /*21400*/  BSYNC B0 ;  /* 0x0000000000007941 */ /* 0x000fea0003800000 */
.L_x_1949:
        /* <DEDUP_REMOVED lines=21> */
.L_x_1947:
[----:B------:R-:W-:Y:S01]  /*21560*/  IMAD.IADD R7, R7, 0x1, -R2 ;  /* 0x0000000107077824 */ /* 0x000fe200078e0a02 */
[----:B------:R-:W-:-:S03]  /*21570*/  ULDC.64 UR8, c[0x0][0x208] ;  /* 0x0000820000087ab9 */ /* 0x000fc60000000a00 */
        /* <DEDUP_REMOVED lines=19> */
.L_x_1952:
[----:B-1----:R-:W-:Y:S02]  /*216b0*/  IMAD.MOV R2, RZ, RZ, -R3 ;  /* 0x000000ffff027224 */ /* 0x002fe400078e0a03 */
[----:B---3--:R-:W-:Y:S02]  /*216c0*/  IMAD R16, R16, UR5, R7 ;  /* 0x0000000510107c24 */ /* 0x008fe4000f8e0207 */
[----:B------:R-:W-:Y:S02]  /*216d0*/  IMAD R7, R2, R11, RZ ;  /* 0x0000000b02077224 */ /* 0x000fe400078e02ff */
[----:B------:R-:W-:-:S04]  /*216e0*/  IMAD.MOV.U32 R2, RZ, RZ, RZ ;  /* 0x000000ffff027224 */ /* 0x000fc800078e00ff */
[----:B------:R-:W-:Y:S01]  /*216f0*/  IMAD.HI.U32 R3, R3, R7, R2 ;  /* 0x0000000703037227 */ /* 0x000fe200078e0002 */
[----:B------:R-:W-:Y:S02]  /*21700*/  IADD3 R2, -R16, UR6, RZ ;  /* 0x0000000610027c10 */ /* 0x000fe4000fffe1ff */
[----:B------:R-:W-:Y:S02]  /*21710*/  IABS R7, R9 ;  /* 0x0000000900077213 */ /* 0x000fe40000000000 */
[----:B--2---:R-:W-:-:S03]  /*21720*/  IABS R6, R2 ;  /* 0x0000000200067213 */ /* 0x004fc60000000000 */
        /* <DEDUP_REMOVED lines=18> */
[----:B------:R-:W-:-:S04]  /*21850*/  VIADDMNMX R10, R3, UR5, R10, PT ;  /* 0x00000005030a7c46 */ /* 0x000fc8000b80010a */
[----:B------:R-:W-:-:S04]  /*21860*/  IABS R7, R10 ;  /* 0x0000000a00077213 */ /* 0x000fc80000000000 */
[----:B------:R-:W1:Y:S08]  /*21870*/  I2F.RP R8, R7 ;  /* 0x0000000700087306 */ /* 0x000e700000209400 */
[----:B-1----:R-:W1:Y:S02]  /*21880*/  MUFU.RCP R8, R8 ;  /* 0x0000000800087308 */ /* 0x002e640000001000 */
[----:B-1----:R-:W-:Y:S01]  /*21890*/  VIADD R3, R8, 0xffffffe ;  /* 0x0ffffffe08037836 */ /* 0x002fe20000000000 */
[----:B------:R-:W-:-:S05]  /*218a0*/  IABS R8, R10 ;  /* 0x0000000a00087213 */ /* 0x000fca0000000000 */
[----:B------:R-:W1:Y:S01]  /*218b0*/  F2I.FTZ.U32.TRUNC.NTZ R3, R3 ;  /* 0x0000000300037305 */ /* 0x000e62000021f000 */
[----:B------:R-:W-:Y:S02]  /*218c0*/  IMAD.MOV R8, RZ, RZ, -R8 ;  /* 0x000000ffff087224 */ /* 0x000fe400078e0a08 */
[----:B-1----:R-:W-:-:S04]  /*218d0*/  IMAD.MOV R2, RZ, RZ, -R3 ;  /* 0x000000ffff027224 */ /* 0x002fc800078e0a03 */
[----:B------:R-:W-:Y:S02]  /*218e0*/  IMAD R11, R2, R7, RZ ;  /* 0x00000007020b7224 */ /* 0x000fe400078e02ff */
[----:B------:R-:W-:-:S04]  /*218f0*/  IMAD.MOV.U32 R2, RZ, RZ, RZ ;  /* 0x000000ffff027224 */ /* 0x000fc800078e00ff */
[----:B------:R-:W-:Y:S01]  /*21900*/  IMAD.HI.U32 R2, R3, R11, R2 ;  /* 0x0000000b03027227 */ /* 0x000fe200078e0002 */
[----:B------:R-:W-:Y:S02]  /*21910*/  IABS R11, R9 ;  /* 0x00000009000b7213 */ /* 0x000fe40000000000 */
[C---:B------:R-:W-:Y:S01]  /*21920*/  LOP3.LUT R3, R9.reuse, R10, RZ, 0x3c, !PT ;  /* 0x0000000a09037212 */ /* 0x040fe200078e3cff */
[----:B------:R-:W-:Y:S02]  /*21930*/  IMAD.IADD R9, R9, 0x1, R6 ;  /* 0x0000000109097824 */ /* 0x000fe400078e0206 */
[----:B------:R-:W-:Y:S01]  /*21940*/  IMAD.HI.U32 R2, R2, R11, RZ ;  /* 0x0000000b02027227 */ /* 0x000fe200078e00ff */
[----:B------:R-:W-:-:S03]  /*21950*/  ISETP.GE.AND P2, PT, R3, RZ, PT ;  /* 0x000000ff0300720c */ /* 0x000fc60003f46270 */
        /* <DEDUP_REMOVED lines=9> */
[----:B------:R-:W-:-:S04]  /*219f0*/  IMAD.MOV R10, RZ, RZ, -R10 ;  /* 0x000000ffff0a7224 */ /* 0x000fc800078e0a0a */
[----:B------:R-:W-:Y:S01]  /*21a00*/  IMAD R18, R2, R10, R9 ;  /* 0x0000000a02127224 */ /* 0x000fe200078e0209 */
[----:B------:R-:W-:-:S05]  /*21a10*/  LOP3.LUT R2, RZ, R2, RZ, 0x33, !PT ;  /* 0x00000002ff027212 */ /* 0x000fca00078e33ff */
[----:B------:R-:W-:Y:S01]  /*21a20*/  IMAD.IADD R17, R5, 0x1, R2 ;  /* 0x0000000105117824 */ /* 0x000fe200078e0202 */
[----:B------:R-:W-:Y:S06]  /*21a30*/  BRA `(.L_x_1953) ;  /* 0x00000000000c7947 */ /* 0x000fec0003800000 */
.L_x_1948:
[----:B------:R-:W-:Y:S02]  /*21a40*/  IMAD.MOV.U32 R17, RZ, RZ, RZ ;  /* 0x000000ffff117224 */ /* 0x000fe400078e00ff */
[----:B------:R-:W-:Y:S02]  /*21a50*/  IMAD.U32 R16, RZ, RZ, UR6 ;  /* 0x00000006ff107e24 */ /* 0x000fe4000f8e00ff */
[----:B------:R-:W-:-:S07]  /*21a60*/  IMAD.MOV.U32 R18, RZ, RZ, RZ ;  /* 0x000000ffff127224 */ /* 0x000fce00078e00ff */
.L_x_1953:
[----:B------:R-:W-:-:S13]  /*21a70*/  ISETP.NE.AND P0, PT, R0, RZ, PT ;  /* 0x000000ff0000720c */ /* 0x000fda0003f05270 */
[----:B------:R-:W1:Y:S01]  /*21a80*/  @!P0 S2R R3, SR_CgaCtaId ;  /* 0x0000000000038919 */ /* 0x000e620000008800 */
[----:B------:R-:W-:-:S04]  /*21a90*/  @!P0 MOV R0, 0x400 ;  /* 0x0000040000008802 */ /* 0x000fc80000000f00 */
[----:B-1----:R-:W-:-:S05]  /*21aa0*/  @!P0 LEA R0, R3, R0, 0x18 ;  /* 0x0000000003008211 */ /* 0x002fca00078ec0ff */
[----:B------:R2:W-:Y:S01]  /*21ab0*/  @!P0 STS.128 [R0+0x2a8d0], R16 ;  /* 0x02a8d01000008388 */ /* 0x0005e20000000c00 */
[----:B------:R-:W-:Y:S06]  /*21ac0*/  BAR.ARV 0x5, 0x180 ;  /* 0x0146000000007b1d */ /* 0x000fec0000002000 */
.L_x_1946:
        /* <DEDUP_REMOVED lines=13> */
[C---:B------:R-:W-:Y:S01]  /*21ba0*/  LOP3.LUT R3, R0.reuse, 0x1f8, RZ, 0xc0, !PT ;  /* 0x000001f800037812 */ /* 0x040fe200078ec0ff */
[----:B------:R-:W-:Y:S01]  /*21bb0*/  ULDC.64 UR38, c[0x0][0x198] ;  /* 0x0000660000267ab9 */ /* 0x000fe20000000a00 */
[C---:B------:R-:W-:Y:S01]  /*21bc0*/  ISETP.NE.AND P1, PT, R7.reuse, RZ, PT ;  /* 0x000000ff0700720c */ /* 0x040fe20003f25270 */
[----:B0-----:R-:W-:Y:S01]  /*21bd0*/  IMAD.SHL.U32 R2, R7, 0x8, RZ ;  /* 0x0000000807027824 */ /* 0x001fe200078e00ff */
[----:B------:R-:W-:Y:S01]  /*21be0*/  LOP3.LUT R3, R3, 0x38, R4, 0x78, !PT ;  /* 0x0000003803037812 */ /* 0x000fe200078e7804 */
[----:B------:R-:W-:Y:S01]  /*21bf0*/  ULOP3.LUT UR37, UR60, 0x2, URZ, 0xfc, !UPT ;  /* 0x000000023c257892 */ /* 0x000fe2000f8efc3f */
[----:B------:R-:W-:Y:S01]  /*21c00*/  LOP3.LUT R0, R0, 0x38, RZ, 0xc0, !PT ;  /* 0x0000003800007812 */ /* 0x000fe200078ec0ff */
[----:B------:R-:W-:Y:S01]  /*21c10*/  ULDC UR36, c[0x0][0xc] ;  /* 0x0000030000247ab9 */ /* 0x000fe20000000800 */
[----:B------:R-:W-:-:S02]  /*21c20*/  LOP3.LUT R2, R3, 0x200, R2, 0xf8, !PT ;  /* 0x0000020003027812 */ /* 0x000fc400078ef802 */
[C---:B------:R-:W-:Y:S01]  /*21c30*/  LOP3.LUT P0, R3, R4.reuse, 0x1f, RZ, 0xc0, !PT ;  /* 0x0000001f04037812 */ /* 0x040fe2000780c0ff */
[----:B------:R-:W-:Y:S01]  /*21c40*/  IMAD.SHL.U32 R4, R4, 0x10, RZ ;  /* 0x0000001004047824 */ /* 0x000fe200078e00ff */
[----:B------:R-:W-:-:S03]  /*21c50*/  SHF.R.U32.HI R6, RZ, 0x3, R7 ;  /* 0x00000003ff067819 */ /* 0x000fc60000011607 */
[----:B------:R0:W-:Y:S01]  /*21c60*/  STL [R1+0x28], R3 ;  /* 0x0000280301007387 */ /* 0x0001e20000100800 */
[----:B------:R-:W-:Y:S01]  /*21c70*/  LOP3.LUT R4, R6, 0x70, R4, 0xf8, !PT ;  /* 0x0000007006047812 */ /* 0x000fe200078ef804 */
[----:B-1----:R-:W-:-:S06]  /*21c80*/  ULEA UR4, UR5, UR4, 0x18 ;  /* 0x0000000405047291 */ /* 0x002fcc000f8ec03f */
[----:B0-----:R-:W-:-:S04]  /*21c90*/  IMAD.U32 R3, RZ, RZ, UR4 ;  /* 0x00000004ff037e24 */ /* 0x001fc8000f8e00ff */
[----:B------:R-:W-:Y:S01]  /*21ca0*/  IMAD R2, R2, 0x2, R3 ;  /* 0x0000000202027824 */ /* 0x000fe200078e0203 */
[----:B------:R0:W-:Y:S04]  /*21cb0*/  STL [R1], R3 ;  /* 0x0000000301007387 */ /* 0x0001e80000100800 */
[----:B------:R1:W-:Y:S04]  /*21cc0*/  STL [R1+0x2c], R2 ;  /* 0x00002c0201007387 */ /* 0x0003e80000100800 */
[----:B------:R-:W-:Y:S01]  /*21cd0*/  STL [R1+0x48], RZ ;  /* 0x000048ff01007387 */ /* 0x000fe20000100800 */
[----:B0-----:R-:W-:-:S02]  /*21ce0*/  IMAD.MOV.U32 R3, RZ, RZ, 0x1 ;  /* 0x00000001ff037424 */ /* 0x001fc400078e00ff */
[----:B-1----:R-:W-:Y:S01]  /*21cf0*/  IMAD.MOV.U32 R2, RZ, RZ, 0x1 ;  /* 0x00000001ff027424 */ /* 0x002fe200078e00ff */
        /* <DEDUP_REMOVED lines=8> */
[----:B------:R0:W-:Y:S04]  /*21d80*/  STL [R1+0x20], R2 ;  /* 0x0000200201007387 */ /* 0x0001e80000100800 */
[----:B------:R1:W-:Y:S04]  /*21d90*/  STL [R1+0xc], RZ ;  /* 0x00000cff01007387 */ /* 0x0003e80000100800 */
[----:B------:R1:W-:Y:S01]  /*21da0*/  STL [R1+0x8], RZ ;  /* 0x000008ff01007387 */ /* 0x0003e20000100800 */
[----:B0-----:R-:W-:-:S03]  /*21db0*/  LOP3.LUT R2, R0, 0x40, RZ, 0xfc, !PT ;  /* 0x0000004000027812 */ /* 0x001fc600078efcff */
[----:B------:R1:W-:Y:S01]  /*21dc0*/  STL [R1+0x18], R3 ;  /* 0x0000180301007387 */ /* 0x0003e20000100800 */
[----:B------:R-:W-:-:S07]  /*21dd0*/  LOP3.LUT R0, R0, 0x80, RZ, 0xfc, !PT ;  /* 0x0000008000007812 */ /* 0x000fce00078efcff */
.L_x_2114:
[----:B0-----:R-:W0:Y:S01]  /*21de0*/  LDC.64 R12, c[0x0][0xa00] ;  /* 0x00028000ff0c7b82 */ /* 0x001e220000000a00 */
[----:B------:R-:W-:Y:S05]  /*21df0*/  YIELD ;  /* 0x0000000000007946 */ /* 0x000fea0003800000 */
[----:B------:R-:W-:Y:S01]  /*21e00*/  ULDC.64 UR4, c[0x0][0xa28] ;  /* 0x00028a0000047ab9 */ /* 0x000fe20000000a00 */
[----:B------:R-:W-:Y:S02]  /*21e10*/  CS2R R6, SRZ ;  /* 0x0000000000067805 */ /* 0x000fe4000001ff00 */
[----:B------:R-:W-:Y:S01]  /*21e20*/  ISETP.NE.U32.AND P0, PT, RZ, UR4, PT ;  /* 0x00000004ff007c0c */ /* 0x000fe2000bf05070 */
[----:B------:R-:W-:Y:S01]  /*21e30*/  ULDC.64 UR10, c[0x0][0x208] ;  /* 0x00008200000a7ab9 */ /* 0x000fe20000000a00 */
[----:B------:R-:W-:Y:S01]  /*21e40*/  ULDC.64 UR8, c[0x0][0xa18] ;  /* 0x0002860000087ab9 */ /* 0x000fe20000000a00 */
[----:B--2---:R-:W2:Y:S01]  /*21e50*/  LDC.64 R4, c[0x0][0xa08] ;  /* 0x00028200ff047b82 */ /* 0x004ea20000000a00 */
[----:B------:R-:W-:Y:S01]  /*21e60*/  ISETP.NE.AND.EX P0, PT, RZ, UR5, PT, P0 ;  /* 0x00000005ff007c0c */ /* 0x000fe2000bf05300 */
[----:B------:R-:W-:Y:S01]  /*21e70*/  ULDC.64 UR4, c[0x0][0xa00] ;  /* 0x0002800000047ab9 */ /* 0x000fe20000000a00 */
[----:B------:R-:W-:Y:S01]  /*21e80*/  ULDC.64 UR6, c[0x0][0xa08] ;  /* 0x0002820000067ab9 */ /* 0x000fe20000000a00 */
[----:B------:R-:W-:-:S04]  /*21e90*/  ISETP.NE.U32.AND P1, PT, RZ, UR4, PT ;  /* 0x00000004ff007c0c */ /* 0x000fc8000bf25070 */
[----:B------:R-:W-:Y:S01]  /*21ea0*/  ISETP.NE.AND.EX P1, PT, RZ, UR5, PT, P1 ;  /* 0x00000005ff007c0c */ /* 0x000fe2000bf25310 */
[----:B------:R-:W-:Y:S01]  /*21eb0*/  ULDC.64 UR4, c[0x0][0xa10] ;  /* 0x0002840000047ab9 */ /* 0x000fe20000000a00 */
[----:B0-----:R-:W-:Y:S01]  /*21ec0*/  IMAD.WIDE R12, R19, 0x4, R12 ;  /* 0x00000004130c7825 */ /* 0x001fe200078e020c */
[----:B------:R-:W-:-:S03]  /*21ed0*/  ISETP.NE.U32.AND P3, PT, RZ, UR8, PT ;  /* 0x00000008ff007c0c */ /* 0x000fc6000bf65070 */
[----:B-1----:R-:W0:Y:S07]  /*21ee0*/  @P0 LDC.64 R2, c[0x0][0xa28] ;  /* 0x00028a00ff020b82 */ /* 0x002e2e0000000a00 */
[----:B------:R-:W3:Y:S01]  /*21ef0*/  @P1 LDG.E R7, desc[UR10][R12.64] ;  /* 0x0000000a0c071981 */ /* 0x000ee2000c1e1900 */
[----:B------:R-:W-:-:S13]  /*21f00*/  ISETP.NE.AND.EX P3, PT, RZ, UR9, PT, P3 ;  /* 0x00000009ff007c0c */ /* 0x000fda000bf65330 */
[----:B------:R-:W1:Y:S01]  /*21f10*/  @P3 LDC.64 R10, c[0x0][0xa18] ;  /* 0x00028600ff0a3b82 */ /* 0x000e620000000a00 */
[----:B0-----:R-:W-:-:S05]  /*21f20*/  @P0 IMAD.WIDE R2, R19, 0x4, R2 ;  /* 0x0000000413020825 */ /* 0x001fca00078e0202 */
[----:B-----5:R0:W5:Y:S01]  /*21f30*/  @P0 LDG.E R6, desc[UR10][R2.64] ;  /* 0x0000000a02060981 */ /* 0x020162000c1e1900 */
[----:B------:R-:W-:Y:S01]  /*21f40*/  ISETP.NE.U32.AND P0, PT, RZ, UR4, PT ;  /* 0x00000004ff007c0c */ /* 0x000fe2000bf05070 */
[----:B------:R-:W-:Y:S01]  /*21f50*/  ULDC UR4, c[0x0][0x288] ;  /* 0x0000a20000047ab9 */ /* 0x000fe20000000800 */
[----:B------:R-:W-:Y:S01]  /*21f60*/  ISETP.NE.U32.AND P2, PT, RZ, UR6, PT ;  /* 0x00000006ff007c0c */ /* 0x000fe2000bf45070 */
[----:B------:R-:W-:Y:S01]  /*21f70*/  IMAD.MOV.U32 R8, RZ, RZ, RZ ;  /* 0x000000ffff087224 */ /* 0x000fe200078e00ff */
[----:B------:R-:W-:Y:S01]  /*21f80*/  ISETP.NE.AND.EX P0, PT, RZ, UR5, PT, P0 ;  /* 0x00000005ff007c0c */ /* 0x000fe2000bf05300 */
[----:B------:R-:W-:Y:S01]  /*21f90*/  IMAD.MOV.U32 R0, RZ, RZ, RZ ;  /* 0x000000ffff007224 */ /* 0x000fe200078e00ff */
[----:B------:R-:W-:Y:S01]  /*21fa0*/  ISETP.NE.AND.EX P2, PT, RZ, UR7, PT, P2 ;  /* 0x00000007ff007c0c */ /* 0x000fe2000bf45320 */
[C---:B--2---:R-:W-:Y:S01]  /*21fb0*/  IMAD.WIDE R4, R19.reuse, 0x4, R4 ;  /* 0x0000000413047825 */ /* 0x044fe200078e0204 */
[----:B0-----:R-:W0:Y:S03]  /*21fc0*/  LDC.64 R2, c[0x0][0xa10] ;  /* 0x00028400ff027b82 */ /* 0x001e260000000a00 */
[----:B-1----:R-:W-:-:S08]  /*21fd0*/  @P3 IMAD.WIDE R10, R19, 0x4, R10 ;  /* 0x00000004130a3825 */ /* 0x002fd000078e020a */
[----:B------:R-:W5:Y:S01]  /*21fe0*/  @P2 LDG.E R8, desc[UR10][R4.64] ;  /* 0x0000000a04082981 */ /* 0x000f62000c1e1900 */
[----:B0-----:R-:W-:-:S05]  /*21ff0*/  IMAD.WIDE R2, R19, 0x4, R2 ;  /* 0x0000000413027825 */ /* 0x001fca00078e0202 */
[----:B------:R-:W5:Y:S04]  /*22000*/  @P0 LDG.E R0, desc[UR10][R2.64] ;  /* 0x0000000a02000981 */ /* 0x000f68000c1e1900 */
[----:B---3--:R0:W-:Y:S02]  /*22010*/  STL [R1+0x40], R7 ;  /* 0x0000400701007387 */ /* 0x0081e40000100800 */
        /* <DEDUP_REMOVED lines=10> */
[----:B0-----:R-:W-:Y:S01]  /*220c0*/  IMAD.U32 R10, RZ, RZ, UR5 ;  /* 0x00000005ff0a7e24 */ /* 0x001fe2000f8e00ff */
[----:B--2---:R0:W-:Y:S01]  /*220d0*/  STL [R1+0x3c], R7 ;  /* 0x00003c0701007387 */ /* 0x0041e20000100800 */
[----:B------:R-:W-:Y:S02]  /*220e0*/  IMAD.MOV.U32 R11, RZ, RZ, R7 ;  /* 0x000000ffff0b7224 */ /* 0x000fe400078e0007 */
[----:B0-----:R-:W-:Y:S01]  /*220f0*/  IMAD.U32 R7, RZ, RZ, UR4 ;  /* 0x00000004ff077e24 */ /* 0x001fe2000f8e00ff */
[----:B----4-:R-:W-:Y:S06]  /*22100*/  @P3 BRA `(.L_x_1955) ;  /* 0x0000000000183947 */ /* 0x010fec0003800000 */
[----:B------:R-:W-:Y:S05]  /*22110*/  @!P1 BRA `(.L_x_1955) ;  /* 0x0000000000149947 */ /* 0x000fea0003800000 */
[----:B------:R-:W-:Y:S02]  /*22120*/  ULDC.64 UR4, c[0x0][0x208] ;  /* 0x0000820000047ab9 */ /* 0x000fe40000000a00 */
[----:B------:R-:W2:Y:S04]  /*22130*/  LDG.E R9, desc[UR4][R12.64] ;  /* 0x000000040c097981 */ /* 0x000ea8000c1e1900 */
[----:B------:R-:W2:Y:S02]  /*22140*/  LDG.E R12, desc[UR4][R12.64+0x4] ;  /* 0x000004040c0c7981 */ /* 0x000ea4000c1e1900 */
[----:B--2---:R-:W-:-:S05]  /*22150*/  IMAD.IADD R11, R12, 0x1, -R9 ;  /* 0x000000010c0b7824 */ /* 0x004fca00078e0a09 */
[----:B------:R0:W-:Y:S02]  /*22160*/  STL [R1+0x3c], R11 ;  /* 0x00003c0b01007387 */ /* 0x0001e40000100800 */
.L_x_1955:
[----:B-----5:R-:W-:Y:S01]  /*22170*/  IMAD.IADD R8, R8, 0x1, R6 ;  /* 0x0000000108087824 */ /* 0x020fe200078e0206 */
[----:B------:R-:W-:Y:S02]  /*22180*/  ULDC.64 UR4, c[0x0][0xa20] ;  /* 0x0002880000047ab9 */ /* 0x000fe40000000a00 */
[----:B------:R-:W-:Y:S02]  /*22190*/  ISETP.NE.U32.AND P1, PT, RZ, UR4, PT ;  /* 0x00000004ff007c0c */ /* 0x000fe4000bf25070 */
[----:B------:R1:W-:Y:S02]  /*221a0*/  STL [R1+0x1c], R8 ;  /* 0x00001c0801007387 */ /* 0x0003e40000100800 */
[----:B------:R-:W-:-:S13]  /*221b0*/  ISETP.NE.AND.EX P1, PT, RZ, UR5, PT, P1 ;  /* 0x00000005ff007c0c */ /* 0x000fda000bf25310 */
[----:B-1----:R-:W-:Y:S05]  /*221c0*/  @!P1 BRA `(.L_x_1956) ;  /* 0x0000000000149947 */ /* 0x002fea0003800000 */
[----:B------:R-:W1:Y:S01]  /*221d0*/  LDC.64 R4, c[0x0][0xa20] ;  /* 0x00028800ff047b82 */ /* 0x000e620000000a00 */
[----:B------:R-:W-:Y:S01]  /*221e0*/  ULDC.64 UR4, c[0x0][0x208] ;  /* 0x0000820000047ab9 */ /* 0x000fe20000000a00 */
[----:B-1----:R-:W-:-:S05]  /*221f0*/  IMAD.WIDE R4, R19, 0x4, R4 ;  /* 0x0000000413047825 */ /* 0x002fca00078e0204 */
[----:B------:R1:W5:Y:S01]  /*22200*/  LDG.E R7, desc[UR4][R4.64] ;  /* 0x0000000404077981 */ /* 0x000362000c1e1900 */
[----:B------:R-:W-:Y:S05]  /*22210*/  BRA `(.L_x_1957) ;  /* 0x0000000000147947 */ /* 0x000fea0003800000 */
.L_x_1956:
[----:B------:R-:W-:Y:S05]  /*22220*/  @!P2 BRA `(.L_x_1957) ;  /* 0x000000000010a947 */ /* 0x000fea0003800000 */
[----:B------:R-:W-:Y:S02]  /*22230*/  ULDC.64 UR4, c[0x0][0x208] ;  /* 0x0000820000047ab9 */ /* 0x000fe40000000a00 */
[----:B------:R-:W2:Y:S04]  /*22240*/  LDG.E R7, desc[UR4][R4.64] ;  /* 0x0000000404077981 */ /* 0x000ea8000c1e1900 */
[----:B------:R-:W2:Y:S02]  /*22250*/  LDG.E R4, desc[UR4][R4.64+0x4] ;  /* 0x0000040404047981 */ /* 0x000ea4000c1e1900 */
[----:B--2---:R-:W-:-:S07]  /*22260*/  IMAD.IADD R7, R4, 0x1, -R7 ;  /* 0x0000000104077824 */ /* 0x004fce00078e0a07 */
.L_x_1957:
[----:B------:R-:W-:Y:S02]  /*22270*/  ULDC.64 UR4, c[0x0][0x208] ;  /* 0x0000820000047ab9 */ /* 0x000fe40000000a00 */
[----:B-1----:R-:W2:Y:S04]  /*22280*/  @P0 LDG.E R4, desc[UR4][R2.64] ;  /* 0x0000000402040981 */ /* 0x002ea8000c1e1900 */
[----:B------:R1:W2:Y:S01]  /*22290*/  @P0 LDG.E R2, desc[UR4][R2.64+0x4] ;  /* 0x0000040402020981 */ /* 0x0002a2000c1e1900 */
[----:B------:R-:W-:Y:S02]  /*222a0*/  IMAD.SHL.U32 R12, R17, 0x80, RZ ;  /* 0x00000080110c7824 */ /* 0x000fe400078e00ff */
[----:B-----5:R-:W-:Y:S02]  /*222b0*/  IMAD.IADD R9, R7, 0x1, -R6 ;  /* 0x0000000107097824 */ /* 0x020fe400078e0a06 */
[----:B------:R-:W-:Y:S01]  /*222c0*/  VIADD R7, R12, 0x7f ;  /* 0x0000007f0c077836 */ /* 0x000fe20000000000 */
[----:B------:R3:W-:Y:S01]  /*222d0*/  STL [R1+0x34], R12 ;  /* 0x0000340c01007387 */ /* 0x0007e20000100800 */
[----:B-1----:R-:W1:Y:S02]  /*222e0*/  LDC R3, c[0x0][0x448] ;  /* 0x00011200ff037b82 */ /* 0x002e640000000800 */
[----:B-1----:R-:W-:-:S13]  /*222f0*/  ISETP.NE.AND P1, PT, R3, 0x1, PT ;  /* 0x000000010300780c */ /* 0x002fda0003f25270 */
[----:B------:R-:W1:Y:S08]  /*22300*/  @P1 LDC R3, c[0x0][0x44c] ;  /* 0x00011300ff031b82 */ /* 0x000e700000000800 */
[----:B------:R-:W4:Y:S01]  /*22310*/  @P1 LDC R5, c[0x0][0x450] ;  /* 0x00011400ff051b82 */ /* 0x000f220000000800 */
[----:B--2---:R-:W-:Y:S02]  /*22320*/  @P0 IMAD.IADD R10, R2, 0x1, -R4 ;  /* 0x00000001020a0824 */ /* 0x004fe400078e0a04 */
[----:B-1----:R-:W-:-:S04]  /*22330*/  @P1 IMAD.HI.U32 R2, R7, R3, RZ ;  /* 0x0000000307021227 */ /* 0x002fc800078e00ff */
[----:B------:R-:W-:Y:S01]  /*22340*/  IMAD.IADD R6, R9, 0x1, R10 ;  /* 0x0000000109067824 */ /* 0x000fe200078e020a */
[----:B----4-:R-:W-:-:S03]  /*22350*/  @P1 SHF.R.U32.HI R7, RZ, R5, R2 ;  /* 0x00000005ff071219 */ /* 0x010fc60000011602 */
[C---:B------:R-:W-:Y:S01]  /*22360*/  VIADD R2, R6.reuse, 0x5f ;  /* 0x0000005f06027836 */ /* 0x040fe20000000000 */
[----:B------:R-:W-:-:S03]  /*22370*/  IADD3 R17, R6, 0x1, -R11 ;  /* 0x0000000106117810 */ /* 0x000fc60007ffe80b */
[----:B------:R-:W-:-:S04]  /*22380*/  IMAD.HI R2, R2, 0x2aaaaaab, RZ ;  /* 0x2aaaaaab02027827 */ /* 0x000fc800078e02ff */
[----:B------:R-:W-:Y:S01]  /*22390*/  IMAD.IADD R7, R17, 0x1, R7 ;  /* 0x0000000111077824 */ /* 0x000fe200078e0207 */
[----:B------:R-:W-:-:S04]  /*223a0*/  SHF.R.U32.HI R21, RZ, 0x1f, R2 ;  /* 0x0000001fff157819 */ /* 0x000fc80000011602 */
[----:B------:R-:W-:Y:S02]  /*223b0*/  LEA.HI.SX32 R21, R2, R21, 0x1c ;  /* 0x0000001502157211 */ /* 0x000fe400078fe2ff */
[----:B------:R-:W1:Y:S02]  /*223c0*/  LDC.64 R2, c[0x0][0x9e0] ;  /* 0x00027800ff027b82 */ /* 0x000e640000000a00 */
[----:B-1----:R-:W-:Y:S01]  /*223d0*/  ISETP.GE.AND P2, PT, R3, 0x1, PT ;  /* 0x000000010300780c */ /* 0x002fe20003f46270 */
        /* <DEDUP_REMOVED lines=13> */
.L_x_1960:
[----:B------:R-:W-:-:S13]  /*224b0*/  ISETP.NE.AND P3, PT, R3, 0x1, PT ;  /* 0x000000010300780c */ /* 0x000fda0003f65270 */
[----:B------:R-:W1:Y:S02]  /*224c0*/  @P3 LDC.64 R4, c[0x0][0x9e8] ;  /* 0x00027a00ff043b82 */ /* 0x000e640000000a00 */
[----:B-1----:R-:W-:-:S05]  /*224d0*/  @P3 IMAD.HI.U32 R4, R2, R4, RZ ;  /* 0x0000000402043227 */ /* 0x002fca00078e00ff */
[----:B------:R-:W-:-:S07]  /*224e0*/  @P3 SHF.R.U32.HI R2, RZ, R5, R4 ;  /* 0x00000005ff023219 */ /* 0x000fce0000011604 */
.L_x_1961:
[----:B------:R-:W-:Y:S05]  /*224f0*/  BSYNC B0 ;  /* 0x0000000000007941 */ /* 0x000fea0003800000 */
.L_x_1959:
[----:B------:R-:W-:-:S05]  /*22500*/  IMAD R2, R2, R3, R3 ;  /* 0x0000000302027224 */ /* 0x000fca00078e0203 */
[----:B------:R-:W-:-:S07]  /*22510*/  VIMNMX R8, R8, R2, PT ;  /* 0x0000000208087248 */ /* 0x000fce0003fe0100 */
.L_x_1958:
[----:B------:R-:W1:Y:S01]  /*22520*/  @P1 LDC R4, c[0x0][0x44c] ;  /* 0x00011300ff041b82 */ /* 0x000e620000000800 */
[----:B------:R-:W-:Y:S01]  /*22530*/  IMAD.MOV.U32 R2, RZ, RZ, R12 ;  /* 0x000000ffff027224 */ /* 0x000fe200078e000c */
[----:B------:R-:W-:Y:S01]  /*22540*/  ULDC UR4, c[0x0][0x9dc] ;  /* 0x0002770000047ab9 */ /* 0x000fe20000000800 */
[----:B------:R-:W-:-:S05]  /*22550*/  IMAD.IADD R20, R6, 0x1, -R11 ;  /* 0x0000000106147824 */ /* 0x000fca00078e0a0b */
[----:B------:R-:W2:Y:S01]  /*22560*/  @P1 LDC R5, c[0x0][0x450] ;  /* 0x00011400ff051b82 */ /* 0x000ea20000000800 */
[----:B-1----:R-:W-:-:S05]  /*22570*/  @P1 IMAD.HI.U32 R4, R12, R4, RZ ;  /* 0x000000040c041227 */ /* 0x002fca00078e00ff */
[----:B--2---:R-:W-:-:S05]  /*22580*/  @P1 SHF.R.U32.HI R2, RZ, R5, R4 ;  /* 0x00000005ff021219 */ /* 0x004fca0000011604 */
        /* <DEDUP_REMOVED lines=13> */
.L_x_1964:
[----:B------:R-:W-:-:S13]  /*22660*/  ISETP.NE.AND P1, PT, R3, 0x1, PT ;  /* 0x000000010300780c */ /* 0x000fda0003f25270 */
[----:B------:R-:W1:Y:S02]  /*22670*/  @P1 LDC.64 R4, c[0x0][0x9e8] ;  /* 0x00027a00ff041b82 */ /* 0x000e640000000a00 */
[----:B-1----:R-:W-:-:S05]  /*22680*/  @P1 IMAD.HI.U32 R4, R2, R4, RZ ;  /* 0x0000000402041227 */ /* 0x002fca00078e00ff */
[----:B------:R-:W-:-:S07]  /*22690*/  @P1 SHF.R.U32.HI R2, RZ, R5, R4 ;  /* 0x00000005ff021219 */ /* 0x000fce0000011604 */
.L_x_1965:
[----:B------:R-:W-:Y:S05]  /*226a0*/  BSYNC B0 ;  /* 0x0000000000007941 */ /* 0x000fea0003800000 */
.L_x_1963:
[----:B------:R-:W-:-:S05]  /*226b0*/  IMAD R2, R2, R3, RZ ;  /* 0x0000000302027224 */ /* 0x000fca00078e02ff */
[----:B------:R-:W-:-:S07]  /*226c0*/  VIMNMX R6, R6, R2, !PT ;  /* 0x0000000206067248 */ /* 0x000fce0007fe0100 */
.L_x_1962:
[----:B------:R-:W-:Y:S01]  /*226d0*/  VIADD R8, R8, 0x5f ;  /* 0x0000005f08087836 */ /* 0x000fe20000000000 */
[----:B------:R-:W-:Y:S01]  /*226e0*/  BSSY B0, `(.L_x_1966) ;  /* 0x000014d000007945 */ /* 0x000fe20003800000 */
[----:B------:R-:W-:Y:S01]  /*226f0*/  IMAD.HI R6, R6, 0x2aaaaaab, RZ ;  /* 0x2aaaaaab06067827 */ /* 0x000fe200078e02ff */
[----:B------:R-:W-:-:S03]  /*22700*/  PLOP3.LUT P5, PT, PT, PT, PT, 0x80, 0x0 ;  /* 0x000000000000781c */ /* 0x000fc60003faf070 */
        /* <DEDUP_REMOVED lines=21> */
[----:B------:R-:W-:Y:S01]  /*22860*/  UMOV UR4, 0xffffffff ;  /* 0xffffffff00047882 */ /* 0x000fe20000000000 */
[----:B------:R-:W-:Y:S02]  /*22870*/  SEL R2, R19, RZ, !P0 ;  /* 0x000000ff13027207 */ /* 0x000fe40004000000 */
[----:B------:R-:W-:Y:S05]  /*22880*/  BRA.DIV UR4, `(.L_x_1968) ;  /* 0x0000007604b07947 */ /* 0x000fea000b800000 */
[----:B------:R-:W1:Y:S02]  /*22890*/  S2R R5, SR_TID.X ;  /* 0x0000000000057919 */ /* 0x000e640000002100 */
[----:B-1----:R-:W-:-:S04]  /*228a0*/  SHF.R.U32.HI R5, RZ, 0x5, R5 ;  /* 0x00000005ff057819 */ /* 0x002fc80000011605 */
[----:B------:R-:W-:-:S05]  /*228b0*/  LOP3.LUT R5, R5, 0x3, RZ, 0xc0, !PT ;  /* 0x0000000305057812 */ /* 0x000fca00078ec0ff */
[----:B------:R1:W2:Y:S02]  /*228c0*/  SHFL.IDX PT, R14, R5, RZ, 0x1f ;  /* 0x00001fff050e7589 */ /* 0x0002a400000e0000 */
.L_x_2157:
[----:B--2---:R-:W-:Y:S02]  /*228d0*/  ISETP.NE.AND P0, PT, R14, RZ, PT ;  /* 0x000000ff0e00720c */ /* 0x004fe40003f05270 */
[----:B------:R-:W-:-:S11]  /*228e0*/  PLOP3.LUT P2, PT, PT, PT, PT, 0x8, 0x0 ;  /* 0x000000000000781c */ /* 0x000fd60003f4e170 */
[----:B------:R-:W-:Y:S05]  /*228f0*/  @P0 BRA `(.L_x_1969) ;  /* 0x00000000000c0947 */ /* 0x000fea0003800000 */
[----:B------:R-:W-:-:S03]  /*22900*/  UMOV UR4, 0xffffffff ;  /* 0xffffffff00047882 */ /* 0x000fc60000000000 */
[----:B------:R-:W-:Y:S05]  /*22910*/  BRA.DIV UR4, `(.L_x_1970) ;  /* 0x0000007604c07947 */ /* 0x000fea000b800000 */
[----:B------:R-:W-:-:S13]  /*22920*/  ELECT P2, URZ, PT ;  /* 0x00000000003f782f */ /* 0x000fda0003840000 */
.L_x_1969:
[----:B-1----:R-:W2:Y:S04]  /*22930*/  LDL R5, [R1+0x48] ;  /* 0x0000480001057983 */ /* 0x002ea80000100800 */
[----:B------:R-:W3:Y:S01]  /*22940*/  LDL R7, [R1] ;  /* 0x0000000001077983 */ /* 0x000ee20000100800 */
[----:B------:R-:W-:Y:S01]  /*22950*/  BSSY B1, `(.L_x_1971) ;  /* 0x0000008000017945 */ /* 0x000fe20003800000 */
[----:B--2---:R-:W-:-:S05]  /*22960*/  VIADD R5, R5, 0x1 ;  /* 0x0000000105057836 */ /* 0x004fca0000000000 */
[----:B------:R-:W-:-:S04]  /*22970*/  LEA.HI R6, R5, R5, RZ, 0x1 ;  /* 0x0000000505067211 */ /* 0x000fc800078f08ff */
[----:B------:R-:W-:-:S05]  /*22980*/  LOP3.LUT R6, R6, 0xfffffffe, RZ, 0xc0, !PT ;  /* 0xfffffffe06067812 */ /* 0x000fca00078ec0ff */
[----:B------:R-:W-:-:S05]  /*22990*/  IMAD.IADD R5, R5, 0x1, -R6 ;  /* 0x0000000105057824 */ /* 0x000fca00078e0a06 */
[----:B------:R-:W-:-:S04]  /*229a0*/  SHF.L.U32 R5, R5, 0x1f, RZ ;  /* 0x0000001f05057819 */ /* 0x000fc800000006ff */
[----:B---3--:R-:W1:Y:S02]  /*229b0*/  SYNCS.PHASECHK.TRANS64.TRYWAIT P0, [R7+URZ+0x2a820], R5 ;  /* 0x02a82005070075a7 */ /* 0x008e64000800017f */
[----:B-1----:R-:W-:Y:S05]  /*229c0*/  @!P0 BRA `(.L_x_1972) ;  /* 0x0000007400b88947 */ /* 0x002fea0003800000 */
.L_x_2160:
[----:B------:R-:W-:Y:S05]  /*229d0*/  BSYNC B1 ;  /* 0x0000000000017941 */ /* 0x000fea0003800000 */
.L_x_1971:
[----:B------:R-:W-:Y:S04]  /*229e0*/  BSSY B1, `(.L_x_1973) ;  /* 0x0000081000017945 */ /* 0x000fe80003800000 */
[----:B------:R-:W-:Y:S05]  /*229f0*/  @!P2 BRA `(.L_x_1974) ;  /* 0x0000000400fca947 */ /* 0x000fea0003800000 */
[----:B------:R-:W2:Y:S04]  /*22a00*/  LDL R9, [R1] ;  /* 0x0000000001097983 */ /* 0x000ea80000100800 */
[----:B------:R-:W2:Y:S04]  /*22a10*/  LDL R7, [R1+0xc] ;  /* 0x00000c0001077983 */ /* 0x000ea80000100800 */
[----:B------:R-:W3:Y:S01]  /*22a20*/  LDL R8, [R1+0x20] ;  /* 0x0000200001087983 */ /* 0x000ee20000100800 */
[----:B------:R-:W-:Y:S01]  /*22a30*/  BSSY B2, `(.L_x_1975) ;  /* 0x0000008000027945 */ /* 0x000fe20003800000 */
[----:B-1----:R-:W1:Y:S02]  /*22a40*/  S2R R6, SR_TID.X ;  /* 0x0000000000067919 */ /* 0x002e640000002100 */
[----:B-1----:R-:W-:-:S04]  /*22a50*/  LOP3.LUT R6, R6, 0x7f, RZ, 0xc0, !PT ;  /* 0x0000007f06067812 */ /* 0x002fc800078ec0ff */
[----:B------:R-:W-:Y:S01]  /*22a60*/  ISETP.NE.AND P4, PT, R6, RZ, PT ;  /* 0x000000ff0600720c */ /* 0x000fe20003f85270 */
[----:B--2---:R-:W-:Y:S01]  /*22a70*/  IMAD R7, R7, 0x8, R9 ;  /* 0x0000000807077824 */ /* 0x004fe200078e0209 */
[----:B---3--:R-:W-:-:S04]  /*22a80*/  SHF.L.U32 R10, R8, 0x1f, RZ ;  /* 0x0000001f080a7819 */ /* 0x008fc800000006ff */
[----:B------:R-:W1:Y:S02]  /*22a90*/  SYNCS.PHASECHK.TRANS64.TRYWAIT P0, [R7+URZ+0x2a8a0], R10 ;  /* 0x02a8a00a070075a7 */ /* 0x000e64000800017f */
[----:B-1----:R-:W-:Y:S05]  /*22aa0*/  @!P0 BRA `(.L_x_1976) ;  /* 0x0000007400988947 */ /* 0x002fea0003800000 */
.L_x_2161:
[----:B------:R-:W-:Y:S05]  /*22ab0*/  BSYNC B2 ;  /* 0x0000000000027941 */ /* 0x000fea0003800000 */
.L_x_1975:
        /* <DEDUP_REMOVED lines=8> */
.L_x_1978:
[----:B------:R-:W-:Y:S05]  /*22b40*/  BSYNC B2 ;  /* 0x0000000000027941 */ /* 0x000fea0003800000 */
.L_x_1977:
[----:B------:R-:W3:Y:S04]  /*22b50*/  LDL R8, [R1] ;  /* 0x0000000001087983 */ /* 0x000ee80000100800 */
[----:B--2---:R-:W3:Y:S01]  /*22b60*/  LDL R5, [R1+0xc] ;  /* 0x00000c0001057983 */ /* 0x004ee20000100800 */
        /* <DEDUP_REMOVED lines=9> */
[----:B---3--:R-:W-:-:S02]  /*22c00*/  IMAD R9, R5, 0x9000, R8 ;  /* 0x0000900005097824 */ /* 0x008fc400078e0208 */
[----:B------:R-:W-:Y:S02]  /*22c10*/  VIADD R5, R7, 0x2a890 ;  /* 0x0002a89007057836 */ /* 0x000fe40000000000 */
[----:B------:R-:W-:-:S07]  /*22c20*/  VIADD R8, R9, 0x18400 ;  /* 0x0001840009087836 */ /* 0x000fce0000000000 */
.L_x_1979:
        /* <DEDUP_REMOVED lines=16> */
.L_x_1980:
        /* <DEDUP_REMOVED lines=15> */
.L_x_1981:
        /* <DEDUP_REMOVED lines=10> */
[----:B------:R-:W2:Y:S01]  /*22ec0*/  SYNCS.PHASECHK.TRANS64.TRYWAIT P0, [R7+URZ+0x2a8c0], R10 ;  /* 0x02a8c00a070075a7 */ /* 0x000ea2000800017f */
[----:B------:R-:W-:Y:S04]  /*22ed0*/  BSSY B2, `(.L_x_1982) ;  /* 0x0000002000027945 */ /* 0x000fe80003800000 */
[----:B--2---:R-:W-:Y:S05]  /*22ee0*/  @!P0 BRA `(.L_x_1983) ;  /* 0x00000070009c8947 */ /* 0x004fea0003800000 */
.L_x_2162:
[----:B------:R-:W-:Y:S05]  /*22ef0*/  BSYNC B2 ;  /* 0x0000000000027941 */ /* 0x000fea0003800000 */
.L_x_1982:
[----:B------:R-:W-:Y:S01]  /*22f00*/  BSSY B2, `(.L_x_1984) ;  /* 0x000000a000027945 */ /* 0x000fe20003800000 */
[----:B-12---:R-:W-:Y:S02]  /*22f10*/  IMAD.MOV.U32 R10, RZ, RZ, 0x0 ;  /* 0x00000000ff0a7424 */ /* 0x006fe400078e00ff */
[----:B0-----:R-:W-:Y:S01]  /*22f20*/  IMAD.MOV.U32 R11, RZ, RZ, 0x12f00000 ;  /* 0x12f00000ff0b7424 */ /* 0x001fe200078e00ff */
[----:B------:R-:W-:Y:S06]  /*22f30*/  @P4 BRA `(.L_x_1985) ;  /* 0x0000000000184947 */ /* 0x000fec0003800000 */
[----:B------:R-:W2:Y:S02]  /*22f40*/  LDL R5, [R1+0x4] ;  /* 0x0000040001057983 */ /* 0x000ea40000100800 */
[----:B--2---:R-:W-:Y:S01]  /*22f50*/  LOP3.LUT P0, RZ, R5, 0x1, RZ, 0xc0, !PT ;  /* 0x0000000105ff7812 */ /* 0x004fe2000780c0ff */
[----:B------:R-:W-:-:S04]  /*22f60*/  IMAD.MOV.U32 R5, RZ, RZ, 0x6000 ;  /* 0x00006000ff057424 */ /* 0x000fc800078e00ff */
[----:B------:R0:W-:Y:S08]  /*22f70*/  SYNCS.ARRIVE.TRANS64 RZ, [R7+URZ+0x2a8b0], R5 ;  /* 0x02a8b00507ff79a7 */ /* 0x0001f0000800003f */
[----:B------:R-:W-:Y:S05]  /*22f80*/  @!P0 BRA `(.L_x_1985) ;  /* 0x0000000000048947 */ /* 0x000fea0003800000 */
[----:B------:R-:W-:Y:S01]  /*22f90*/  BPT.TRAP 0x1 ;  /* 0x000000040000795c */ /* 0x000fe20000300000 */
.L_x_1985:
[----:B------:R-:W-:Y:S05]  /*22fa0*/  BSYNC B2 ;  /* 0x0000000000027941 */ /* 0x000fea0003800000 */
.L_x_1984:
[----:B------:R-:W2:Y:S04]  /*22fb0*/  LDL R8, [R1] ;  /* 0x0000000001087983 */ /* 0x000ea80000100800 */
[----:B0-----:R-:W2:Y:S01]  /*22fc0*/  LDL R5, [R1+0xc] ;  /* 0x00000c0001057983 */ /* 0x001ea20000100800 */
[----:B------:R-:W-:Y:S01]  /*22fd0*/  R2UR UR10, R12 ;  /* 0x000000000c0a72ca */ /* 0x000fe200000e0000 */
[----:B------:R-:W-:Y:S01]  /*22fe0*/  UIADD3 UR4, UP0, UR38, 0x670, URZ ;  /* 0x0000067026047890 */ /* 0x000fe2000ff1e03f */
[----:B------:R-:W-:Y:S01]  /*22ff0*/  R2UR UR6, R10 ;  /* 0x000000000a0672ca */ /* 0x000fe200000e0000 */
[----:B------:R-:W-:Y:S01]  /*23000*/  VIADD R7, R7, 0x2a8b0 ;  /* 0x0002a8b007077836 */ /* 0x000fe20000000000 */
[----:B------:R-:W-:Y:S01]  /*23010*/  R2UR UR7, R11 ;  /* 0x000000000b0772ca */ /* 0x000fe200000e0000 */
[----:B------:R-:W-:Y:S01]  /*23020*/  UIADD3.X UR5, URZ, UR39, URZ, UP0, !UPT ;  /* 0x000000273f057290 */ /* 0x000fe200087fe43f */
[----:B------:R-:W-:Y:S01]  /*23030*/  PLOP3.LUT P0, PT, PT, PT, PT, 0x80, 0x0 ;  /* 0x000000000000781c */ /* 0x000fe20003f0f070 */
[----:B--2---:R-:W-:-:S04]  /*23040*/  IMAD R8, R5, 0x6000, R8 ;  /* 0x0000600005087824 */ /* 0x004fc800078e0208 */
[----:B------:R-:W-:-:S08]  /*23050*/  VIADD R5, R8, 0x400 ;  /* 0x0000040008057836 */ /* 0x000fd00000000000 */
.L_x_1986:
        /* <DEDUP_REMOVED lines=15> */
.L_x_1987:
        /* <DEDUP_REMOVED lines=10> */
.L_x_1974:
[----:B------:R-:W-:Y:S05]  /*231f0*/  BSYNC B1 ;  /* 0x0000000000017941 */ /* 0x000fea0003800000 */
.L_x_1973:
[----:B------:R-:W1:Y:S04]  /*23200*/  LDL.LU R9, [R1+0xc] ;  /* 0x00000c0001097983 */ /* 0x000e680000300800 */
[----:B------:R-:W2:Y:S01]  /*23210*/  LDL.LU R8, [R1+0x20] ;  /* 0x0000200001087983 */ /* 0x000ea20000300800 */
[----:B------:R-:W-:Y:S01]  /*23220*/  PLOP3.LUT P5, PT, PT, PT, PT, 0x8, 0x0 ;  /* 0x000000000000781c */ /* 0x000fe20003fae170 */
[----:B-1----:R-:W-:Y:S02]  /*23230*/  VIADD R5, R9, 0x1 ;  /* 0x0000000109057836 */ /* 0x002fe40000000000 */
[----:B------:R-:W-:-:S03]  /*23240*/  VIADD R9, R4, 0xfffffffe ;  /* 0xfffffffe04097836 */ /* 0x000fc60000000000 */
[----:B------:R-:W-:-:S04]  /*23250*/  ISETP.NE.AND P0, PT, R5, 0x2, PT ;  /* 0x000000020500780c */ /* 0x000fc80003f05270 */
[----:B------:R-:W-:Y:S02]  /*23260*/  SEL R6, RZ, 0x1, P0 ;  /* 0x00000001ff067807 */ /* 0x000fe40000000000 */
[----:B------:R-:W-:Y:S02]  /*23270*/  SEL R4, R5, RZ, P0 ;  /* 0x000000ff05047207 */ /* 0x000fe40000000000 */
[----:B--2---:R-:W-:Y:S02]  /*23280*/  LOP3.LUT R8, R8, R6, RZ, 0x3c, !PT ;  /* 0x0000000608087212 */ /* 0x004fe400078e3cff */
[----:B------:R-:W-:-:S03]  /*23290*/  ISETP.GE.AND P0, PT, R9, R3, PT ;  /* 0x000000030900720c */ /* 0x000fc60003f06270 */
[----:B------:R1:W-:Y:S04]  /*232a0*/  STL [R1+0x20], R8 ;  /* 0x0000200801007387 */ /* 0x0003e80000100800 */
[----:B------:R1:W-:Y:S06]  /*232b0*/  STL [R1+0xc], R4 ;  /* 0x00000c0401007387 */ /* 0x0003ec0000100800 */
[----:B------:R-:W-:Y:S05]  /*232c0*/  @!P0 BRA `(.L_x_1967) ;  /* 0x0000000800388947 */ /* 0x000fea0003800000 */
.L_x_2003:
[----:B------:R-:W-:Y:S05]  /*232d0*/  YIELD ;  /* 0x0000000000007946 */ /* 0x000fea0003800000 */
[----:B------:R-:W-:Y:S04]  /*232e0*/  BSSY B1, `(.L_x_1988) ;  /* 0x0000080000017945 */ /* 0x000fe80003800000 */
[----:B--2---:R-:W-:Y:S05]  /*232f0*/  @!P2 BRA `(.L_x_1989) ;  /* 0x0000000400f8a947 */ /* 0x004fea0003800000 */
        /* <DEDUP_REMOVED lines=11> */
.L_x_2163:
[----:B------:R-:W-:Y:S05]  /*233b0*/  BSYNC B2 ;  /* 0x0000000000027941 */ /* 0x000fea0003800000 */
.L_x_1990:
        /* <DEDUP_REMOVED lines=8> */
.L_x_1993:
[----:B------:R-:W-:Y:S05]  /*23440*/  BSYNC B2 ;  /* 0x0000000000027941 */ /* 0x000fea0003800000 */
.L_x_1992:
[----:B------:R-:W3:Y:S04]  /*23450*/  LDL R5, [R1] ;  /* 0x0000000001057983 */ /* 0x000ee80000100800 */
[----:B--2---:R-:W3:Y:S01]  /*23460*/  LDL R4, [R1+0xc] ;  /* 0x00000c0001047983 */ /* 0x004ee20000100800 */
[----:B------:R-:W-:Y:S01]  /*23470*/  IMAD.MOV.U32 R12, RZ, RZ, RZ ;  /* 0x000000ffff0c7224 */ /* 0x000fe200078e00ff */
[----:B------:R-:W-:Y:S01]  /*23480*/  UIADD3 UR4, UP0, UR38, 0x570, URZ ;  /* 0x0000057026047890 */ /* 0x000fe2000ff1e03f */
[----:B------:R-:W-:Y:S01]  /*23490*/  PLOP3.LUT P0, PT, PT, PT, PT, 0x80, 0x0 ;  /* 0x000000000000781c */ /* 0x000fe20003f0f070 */
[----:B------:R-:W-:Y:S01]  /*234a0*/  UMOV UR6, 0x0 ;  /* 0x0000000000067882 */ /* 0x000fe20000000000 */
[----:B------:R-:W-:Y:S01]  /*234b0*/  UMOV UR7, 0x12f00000 ;  /* 0x12f0000000077882 */ /* 0x000fe20000000000 */
[----:B------:R-:W-:Y:S01]  /*234c0*/  R2UR UR10, R12 ;  /* 0x000000000c0a72ca */ /* 0x000fe200000e0000 */
[----:B------:R-:W-:Y:S01]  /*234d0*/  UIADD3.X UR5, URZ, UR39, URZ, UP0, !UPT ;  /* 0x000000273f057290 */ /* 0x000fe200087fe43f */
[----:B---3--:R-:W-:-:S02]  /*234e0*/  IMAD R6, R4, 0x9000, R5 ;  /* 0x0000900004067824 */ /* 0x008fc400078e0205 */
[----:B------:R-:W-:Y:S02]  /*234f0*/  IMAD R5, R9, 0x60, R0 ;  /* 0x0000006009057824 */ /* 0x000fe400078e0200 */
[----:B------:R-:W-:Y:S02]  /*23500*/  VIADD R4, R8, 0x2a890 ;  /* 0x0002a89008047836 */ /* 0x000fe40000000000 */
[----:B------:R-:W-:-:S07]  /*23510*/  VIADD R10, R6, 0x18400 ;  /* 0x00018400060a7836 */ /* 0x000fce0000000000 */
.L_x_1994:
        /* <DEDUP_REMOVED lines=16> */
.L_x_1995:
        /* <DEDUP_REMOVED lines=10> */
[----:B------:R-:W-:Y:S01]  /*236c0*/  VIADD R6, R6, 0x1e400 ;  /* 0x0001e40006067836 */ /* 0x000fe20000000000 */
[----:B------:R-:W-:Y:S01]  /*236d0*/  PLOP3.LUT P0, PT, PT, PT, PT, 0x80, 0x0 ;  /* 0x000000000000781c */ /* 0x000fe20003f0f070 */
[----:B------:R-:W-:Y:S01]  /*236e0*/  UMOV UR6, 0x0 ;  /* 0x0000000000067882 */ /* 0x000fe20000000000 */
[----:B------:R-:W-:Y:S01]  /*236f0*/  UMOV UR7, 0x12f00000 ;  /* 0x12f0000000077882 */ /* 0x000fe20000000000 */
[----:B------:R-:W-:-:S10]  /*23700*/  UMOV UR10, 0x80 ;  /* 0x00000080000a7882 */ /* 0x000fd40000000000 */
.L_x_1996:
        /* <DEDUP_REMOVED lines=13> */
.L_x_2164:
[----:B------:R-:W-:Y:S05]  /*237e0*/  BSYNC B2 ;  /* 0x0000000000027941 */ /* 0x000fea0003800000 */
.L_x_1997:
[----:B------:R-:W-:Y:S01]  /*237f0*/  BSSY B2, `(.L_x_1999) ;  /* 0x000000a000027945 */ /* 0x000fe20003800000 */
[----:B------:R-:W-:Y:S02]  /*23800*/  IMAD.MOV.U32 R10, RZ, RZ, 0x0 ;  /* 0x00000000ff0a7424 */ /* 0x000fe400078e00ff */
[----:B0-----:R-:W-:Y:S01]  /*23810*/  IMAD.MOV.U32 R11, RZ, RZ, 0x12f00000 ;  /* 0x12f00000ff0b7424 */ /* 0x001fe200078e00ff */
[----:B------:R-:W-:Y:S06]  /*23820*/  @P1 BRA `(.L_x_2000) ;  /* 0x0000000000181947 */ /* 0x000fec0003800000 */
[----:B------:R-:W3:Y:S02]  /*23830*/  LDL R4, [R1+0x4] ;  /* 0x0000040001047983 */ /* 0x000ee40000100800 */
[----:B---3--:R-:W-:Y:S01]  /*23840*/  LOP3.LUT P0, RZ, R4, 0x1, RZ, 0xc0, !PT ;  /* 0x0000000104ff7812 */ /* 0x008fe2000780c0ff */
[----:B------:R-:W-:-:S04]  /*23850*/  IMAD.MOV.U32 R4, RZ, RZ, 0x6000 ;  /* 0x00006000ff047424 */ /* 0x000fc800078e00ff */
[----:B------:R0:W-:Y:S08]  /*23860*/  SYNCS.ARRIVE.TRANS64 RZ, [R8+URZ+0x2a8b0], R4 ;  /* 0x02a8b00408ff79a7 */ /* 0x0001f0000800003f */
[----:B------:R-:W-:Y:S05]  /*23870*/  @!P0 BRA `(.L_x_2000) ;  /* 0x0000000000048947 */ /* 0x000fea0003800000 */
[----:B------:R-:W-:Y:S01]  /*23880*/  BPT.TRAP 0x1 ;  /* 0x000000040000795c */ /* 0x000fe20000300000 */
.L_x_2000:
[----:B------:R-:W-:Y:S05]  /*23890*/  BSYNC B2 ;  /* 0x0000000000027941 */ /* 0x000fea0003800000 */
.L_x_1999:
[----:B------:R-:W3:Y:S04]  /*238a0*/  LDL R6, [R1] ;  /* 0x0000000001067983 */ /* 0x000ee80000100800 */
[----:B0-----:R-:W3:Y:S01]  /*238b0*/  LDL R4, [R1+0xc] ;  /* 0x00000c0001047983 */ /* 0x001ee20000100800 */
[----:B------:R-:W-:Y:S01]  /*238c0*/  R2UR UR10, R12 ;  /* 0x000000000c0a72ca */ /* 0x000fe200000e0000 */
[----:B------:R-:W-:Y:S01]  /*238d0*/  UIADD3 UR4, UP0, UR38, 0x670, URZ ;  /* 0x0000067026047890 */ /* 0x000fe2000ff1e03f */
[----:B------:R-:W-:Y:S01]  /*238e0*/  R2UR UR6, R10 ;  /* 0x000000000a0672ca */ /* 0x000fe200000e0000 */
[----:B-12---:R-:W-:Y:S01]  /*238f0*/  VIADD R8, R8, 0x2a8b0 ;  /* 0x0002a8b008087836 */ /* 0x006fe20000000000 */
[----:B------:R-:W-:Y:S01]  /*23900*/  R2UR UR7, R11 ;  /* 0x000000000b0772ca */ /* 0x000fe200000e0000 */
[----:B------:R-:W-:Y:S01]  /*23910*/  UIADD3.X UR5, URZ, UR39, URZ, UP0, !UPT ;  /* 0x000000273f057290 */ /* 0x000fe200087fe43f */
[----:B------:R-:W-:Y:S01]  /*23920*/  PLOP3.LUT P0, PT, PT, PT, PT, 0x80, 0x0 ;  /* 0x000000000000781c */ /* 0x000fe20003f0f070 */
[----:B---3--:R-:W-:-:S04]  /*23930*/  IMAD R4, R4, 0x6000, R6 ;  /* 0x0000600004047824 */ /* 0x008fc800078e0206 */
[----:B------:R-:W-:-:S08]  /*23940*/  VIADD R6, R4, 0x400 ;  /* 0x0000040004067836 */ /* 0x000fd00000000000 */
.L_x_2001:
        /* <DEDUP_REMOVED lines=15> */
.L_x_2002:
        /* <DEDUP_REMOVED lines=10> */
.L_x_1989:
[----:B------:R-:W-:Y:S05]  /*23ae0*/  BSYNC B1 ;  /* 0x0000000000017941 */ /* 0x000fea0003800000 */
.L_x_1988:
[----:B------:R-:W1:Y:S04]  /*23af0*/  LDL.LU R7, [R1+0xc] ;  /* 0x00000c0001077983 */ /* 0x000e680000300800 */
[----:B------:R-:W2:Y:S01]  /*23b00*/  LDL.LU R6, [R1+0x20] ;  /* 0x0000200001067983 */ /* 0x000ea20000300800 */
[----:B-1----:R-:W-:-:S05]  /*23b10*/  VIADD R4, R7, 0x1 ;  /* 0x0000000107047836 */ /* 0x002fca0000000000 */
[----:B------:R-:W-:-:S04]  /*23b20*/  ISETP.NE.AND P0, PT, R4, 0x2, PT ;  /* 0x000000020400780c */ /* 0x000fc80003f05270 */
[----:B------:R-:W-:Y:S02]  /*23b30*/  SEL R5, RZ, 0x1, P0 ;  /* 0x00000001ff057807 */ /* 0x000fe40000000000 */
[----:B------:R-:W-:Y:S02]  /*23b40*/  SEL R4, R4, RZ, P0 ;  /* 0x000000ff04047207 */ /* 0x000fe40000000000 */
[----:B--2---:R-:W-:Y:S02]  /*23b50*/  LOP3.LUT R6, R6, R5, RZ, 0x3c, !PT ;  /* 0x0000000506067212 */ /* 0x004fe400078e3cff */
[C---:B------:R-:W-:Y:S01]  /*23b60*/  ISETP.GT.AND P0, PT, R9.reuse, R3, PT ;  /* 0x000000030900720c */ /* 0x040fe20003f04270 */
[----:B------:R-:W-:Y:S02]  /*23b70*/  VIADD R9, R9, 0xffffffff ;  /* 0xffffffff09097836 */ /* 0x000fe40000000000 */
[----:B------:R2:W-:Y:S04]  /*23b80*/  STL [R1+0x20], R6 ;  /* 0x0000200601007387 */ /* 0x0005e80000100800 */
[----:B------:R2:W-:Y:S06]  /*23b90*/  STL [R1+0xc], R4 ;  /* 0x00000c0401007387 */ /* 0x0005ec0000100800 */
[----:B------:R-:W-:Y:S05]  /*23ba0*/  @P0 BRA `(.L_x_2003) ;  /* 0xfffffff400c80947 */ /* 0x000fea000383ffff */
.L_x_1967:
[----:B------:R-:W-:Y:S05]  /*23bb0*/  BSYNC B0 ;  /* 0x0000000000007941 */ /* 0x000fea0003800000 */
.L_x_1966:
[----:B------:R-:W3:Y:S01]  /*23bc0*/  LDL R7, [R1+0x34] ;  /* 0x0000340001077983 */ /* 0x000ee20000100800 */
[----:B------:R-:W4:Y:S01]  /*23bd0*/  LDC R0, c[0x0][0x448] ;  /* 0x00011200ff007b82 */ /* 0x000f220000000800 */
[----:B------:R-:W-:Y:S07]  /*23be0*/  @!P5 WARPSYNC.ALL ;  /* 0x000000000000d948 */ /* 0x000fee0003800000 */
[----:B------:R-:W-:Y:S01]  /*23bf0*/  @!P5 BAR.SYNC.DEFER_BLOCKING 0xc, 0x180 ;  /* 0x030600000000db1d */ /* 0x000fe20000010000 */
[----:B----4-:R-:W-:-:S13]  /*23c00*/  ISETP.NE.AND P0, PT, R0, 0x1, PT ;  /* 0x000000010000780c */ /* 0x010fda0003f05270 */
[----:B------:R-:W4:Y:S08]  /*23c10*/  @P0 LDC R2, c[0x0][0x44c] ;  /* 0x00011300ff020b82 */ /* 0x000f300000000800 */
[----:B------:R-:W5:Y:S01]  /*23c20*/  @P0 LDC R3, c[0x0][0x450] ;  /* 0x00011400ff030b82 */ /* 0x000f620000000800 */
[----:B---3--:R-:W-:-:S04]  /*23c30*/  VIADD R0, R7, 0x7f ;  /* 0x0000007f07007836 */ /* 0x008fc80000000000 */
[----:B----4-:R-:W-:-:S05]  /*23c40*/  @P0 IMAD.HI.U32 R2, R0, R2, RZ ;  /* 0x0000000200020227 */ /* 0x010fca00078e00ff */
[----:B-----5:R-:W-:Y:S02]  /*23c50*/  @P0 SHF.R.U32.HI R0, RZ, R3, R2 ;  /* 0x00000003ff000219 */ /* 0x020fe40000011602 */
[----:B------:R-:W3:Y:S03]  /*23c60*/  LDC.64 R2, c[0x0][0x9e0] ;  /* 0x00027800ff027b82 */ /* 0x000ee60000000a00 */
[----:B------:R-:W-:Y:S01]  /*23c70*/  IMAD.IADD R0, R17, 0x1, R0 ;  /* 0x0000000111007824 */ /* 0x000fe200078e0200 */
[----:B---3--:R-:W-:-:S03]  /*23c80*/  ISETP.GE.AND P1, PT, R3, 0x1, PT ;  /* 0x000000010300780c */ /* 0x008fc60003f26270 */
[----:B------:R-:W-:-:S10]  /*23c90*/  IMAD.IADD R2, R0, 0x1, R2 ;  /* 0x0000000100027824 */ /* 0x000fd400078e0202 */
[----:B------:R-:W-:Y:S05]  /*23ca0*/  @!P1 BRA `(.L_x_2004) ;  /* 0x0000000000489947 */ /* 0x000fea0003800000 */
[C---:B------:R-:W-:Y:S01]  /*23cb0*/  ISETP.GT.AND P2, PT, R0.reuse, RZ, PT ;  /* 0x000000ff0000720c */ /* 0x040fe20003f44270 */
[----:B------:R-:W-:Y:S01]  /*23cc0*/  BSSY B0, `(.L_x_2005) ;  /* 0x000000e000007945 */ /* 0x000fe20003800000 */
[----:B--2---:R-:W-:-:S11]  /*23cd0*/  VIADD R6, R0, 0xffffffff ;  /* 0xffffffff00067836 */ /* 0x004fd60000000000 */
[----:B------:R-:W-:Y:S05]  /*23ce0*/  @P2 BRA `(.L_x_2006) ;  /* 0x00000000001c2947 */ /* 0x000fea0003800000 */
[----:B------:R-:W-:Y:S01]  /*23cf0*/  ISETP.NE.AND P2, PT, R3, 0x1, PT ;  /* 0x000000010300780c */ /* 0x000fe20003f45270 */
[----:B------:R-:W-:-:S12]  /*23d00*/  IMAD.MOV R0, RZ, RZ, -R0 ;  /* 0x000000ffff007224 */ /* 0x000fd800078e0a00 */
[----:B-1----:R-:W1:Y:S02]  /*23d10*/  @P2 LDC.64 R4, c[0x0][0x9e8] ;  /* 0x00027a00ff042b82 */ /* 0x002e640000000a00 */
[----:B-1----:R-:W-:-:S05]  /*23d20*/  @P2 IMAD.HI.U32 R4, R0, R4, RZ ;  /* 0x0000000400042227 */ /* 0x002fca00078e00ff */
[----:B------:R-:W-:-:S04]  /*23d30*/  @P2 SHF.R.U32.HI R0, RZ, R5, R4 ;  /* 0x00000005ff002219 */ /* 0x000fc80000011604 */
[----:B------:R-:W-:Y:S01]  /*23d40*/  LOP3.LUT R6, RZ, R0, RZ, 0x33, !PT ;  /* 0x00000000ff067212 */ /* 0x000fe200078e33ff */
[----:B------:R-:W-:Y:S06]  /*23d50*/  BRA `(.L_x_2007) ;  /* 0x0000000000107947 */ /* 0x000fec0003800000 */
.L_x_2006:
[----:B------:R-:W-:-:S13]  /*23d60*/  ISETP.NE.AND P2, PT, R3, 0x1, PT ;  /* 0x000000010300780c */ /* 0x000fda0003f45270 */
[----:B-1----:R-:W1:Y:S02]  /*23d70*/  @P2 LDC.64 R4, c[0x0][0x9e8] ;  /* 0x00027a00ff042b82 */ /* 0x002e640000000a00 */
[----:B-1----:R-:W-:-:S05]  /*23d80*/  @P2 IMAD.HI.U32 R4, R6, R4, RZ ;  /* 0x0000000406042227 */ /* 0x002fca00078e00ff */
[----:B------:R-:W-:-:S07]  /*23d90*/  @P2 SHF.R.U32.HI R6, RZ, R5, R4 ;  /* 0x00000005ff062219 */ /* 0x000fce0000011604 */
.L_x_2007:
[----:B------:R-:W-:Y:S05]  /*23da0*/  BSYNC B0 ;  /* 0x0000000000007941 */ /* 0x000fea0003800000 */
.L_x_2005:
[----:B------:R-:W-:-:S05]  /*23db0*/  IMAD R6, R6, R3, R3 ;  /* 0x0000000306067224 */ /* 0x000fca00078e0203 */
[----:B------:R-:W-:-:S07]  /*23dc0*/  VIMNMX R2, R2, R6, PT ;  /* 0x0000000602027248 */ /* 0x000fce0003fe0100 */
.L_x_2004:
[----:B------:R-:W-:Y:S01]  /*23dd0*/  VIADD R0, R2, 0x5f ;  /* 0x0000005f02007836 */ /* 0x000fe20000000000 */
[----:B-12---:R-:W1:Y:S01]  /*23de0*/  @P0 LDC R4, c[0x0][0x450] ;  /* 0x00011400ff040b82 */ /* 0x006e620000000800 */
[----:B------:R-:W-:Y:S02]  /*23df0*/  ULDC UR4, c[0x0][0x9dc] ;  /* 0x0002770000047ab9 */ /* 0x000fe40000000800 */
[----:B------:R-:W-:-:S05]  /*23e00*/  IMAD.HI R0, R0, 0x2aaaaaab, RZ ;  /* 0x2aaaaaab00007827 */ /* 0x000fca00078e02ff */
[----:B------:R-:W-:-:S04]  /*23e10*/  SHF.R.U32.HI R2, RZ, 0x1f, R0 ;  /* 0x0000001fff027819 */ /* 0x000fc80000011600 */
[----:B------:R-:W-:Y:S02]  /*23e20*/  LEA.HI.SX32 R2, R0, R2, 0x1c ;  /* 0x0000000200027211 */ /* 0x000fe400078fe2ff */
[----:B------:R-:W2:Y:S02]  /*23e30*/  @P0 LDC R0, c[0x0][0x44c] ;  /* 0x00011300ff000b82 */ /* 0x000ea40000000800 */
[----:B------:R-:W-:Y:S01]  /*23e40*/  VIMNMX R6, R21, R2, PT ;  /* 0x0000000215067248 */ /* 0x000fe20003fe0100 */
[----:B------:R-:W-:-:S04]  /*23e50*/  IMAD.MOV.U32 R2, RZ, RZ, R7 ;  /* 0x000000ffff027224 */ /* 0x000fc800078e0007 */
[----:B------:R3:W-:Y:S01]  /*23e60*/  STL [R1+0x38], R6 ;  /* 0x0000380601007387 */ /* 0x0007e20000100800 */
[----:B--2---:R-:W-:-:S05]  /*23e70*/  @P0 IMAD.HI.U32 R0, R7, R0, RZ ;  /* 0x0000000007000227 */ /* 0x004fca00078e00ff */
[----:B-1----:R-:W-:-:S05]  /*23e80*/  @P0 SHF.R.U32.HI R2, RZ, R4, R0 ;  /* 0x00000004ff020219 */ /* 0x002fca0000011600 */
[----:B------:R-:W-:-:S04]  /*23e90*/  IMAD.IADD R0, R20, 0x1, R2 ;  /* 0x0000000114007824 */ /* 0x000fc800078e0202 */
[----:B------:R-:W-:Y:S01]  /*23ea0*/  VIADD R2, R0, -UR4 ;  /* 0x8000000400027c36 */ /* 0x000fe20008000000 */
[----:B---3--:R-:W-:Y:S06]  /*23eb0*/  @!P1 BRA `(.L_x_2008) ;  /* 0x0000000000449947 */ /* 0x008fec0003800000 */
        /* <DEDUP_REMOVED lines=10> */
.L_x_2010:
[----:B------:R-:W-:-:S13]  /*23f60*/  ISETP.NE.AND P0, PT, R3, 0x1, PT ;  /* 0x000000010300780c */ /* 0x000fda0003f05270 */
[----:B------:R-:W1:Y:S02]  /*23f70*/  @P0 LDC.64 R4, c[0x0][0x9e8] ;  /* 0x00027a00ff040b82 */ /* 0x000e640000000a00 */
[----:B-1----:R-:W-:-:S05]  /*23f80*/  @P0 IMAD.HI.U32 R4, R0, R4, RZ ;  /* 0x0000000400040227 */ /* 0x002fca00078e00ff */
[----:B------:R-:W-:-:S07]  /*23f90*/  @P0 SHF.R.U32.HI R0, RZ, R5, R4 ;  /* 0x00000005ff000219 */ /* 0x000fce0000011604 */
.L_x_2011:
[----:B------:R-:W-:Y:S05]  /*23fa0*/  BSYNC B0 ;  /* 0x0000000000007941 */ /* 0x000fea0003800000 */
.L_x_2009:
[----:B------:R-:W-:-:S05]  /*23fb0*/  IMAD R0, R0, R3, RZ ;  /* 0x0000000300007224 */ /* 0x000fca00078e02ff */
[----:B------:R-:W-:-:S07]  /*23fc0*/  VIMNMX R2, R2, R0, !PT ;  /* 0x0000000002027248 */ /* 0x000fce0007fe0100 */
.L_x_2008:
[----:B------:R-:W-:Y:S01]  /*23fd0*/  IMAD.HI R2, R2, 0x2aaaaaab, RZ ;  /* 0x2aaaaaab02027827 */ /* 0x000fe200078e02ff */
[----:B------:R-:W-:Y:S04]  /*23fe0*/  BSSY B7, `(.L_x_2012) ;  /* 0x0000435000077945 */ /* 0x000fe80003800000 */
[----:B------:R-:W-:-:S04]  /*23ff0*/  SHF.R.U32.HI R0, RZ, 0x1f, R2 ;  /* 0x0000001fff007819 */ /* 0x000fc80000011602 */
[----:B------:R-:W-:-:S04]  /*24000*/  LEA.HI.SX32 R0, R2, R0, 0x1c ;  /* 0x0000000002007211 */ /* 0x000fc800078fe2ff */
[----:B------:R-:W-:-:S04]  /*24010*/  VIMNMX R3, RZ, R0, !PT ;  /* 0x00000000ff037248 */ /* 0x000fc80007fe0100 */
[----:B------:R-:W-:Y:S01]  /*24020*/  ISETP.GT.AND P0, PT, R6, R3, PT ;  /* 0x000000030600720c */ /* 0x000fe20003f04270 */
[----:B------:R1:W-:-:S12]  /*24030*/  STL [R1+0x30], R3 ;  /* 0x0000300301007387 */ /* 0x0003d80000100800 */
[----:B-1----:R-:W-:Y:S05]  /*24040*/  @P0 BRA `(.L_x_2013) ;  /* 0x0000000000480947 */ /* 0x002fea0003800000 */
[----:B------:R-:W1:Y:S02]  /*24050*/  S2R R3, SR_TID.X ;  /* 0x0000000000037919 */ /* 0x000e640000002100 */
[----:B-1----:R-:W-:-:S04]  /*24060*/  LOP3.LUT R3, R3, 0x7f, RZ, 0xc0, !PT ;  /* 0x0000007f03037812 */ /* 0x002fc800078ec0ff */
[----:B------:R-:W-:-:S13]  /*24070*/  ISETP.NE.AND P1, PT, R3, RZ, PT ;  /* 0x000000ff0300720c */ /* 0x000fda0003f25270 */
[----:B------:R-:W-:Y:S05]  /*24080*/  @P1 BRA `(.L_x_2014) ;  /* 0x0000004000a81947 */ /* 0x000fea0003800000 */
[----:B------:R-:W1:Y:S01]  /*24090*/  S2R R3, SR_LANEID ;  /* 0x0000000000037919 */ /* 0x000e620000000000 */
[----:B------:R-:W-:Y:S01]  /*240a0*/  VOTEU.ANY UR4, UPT, PT ;  /* 0x0000000000047886 */ /* 0x000fe200038e0100 */
[----:B------:R-:W-:Y:S01]  /*240b0*/  ULDC.64 UR6, c[0x0][0x208] ;  /* 0x0000820000067ab9 */ /* 0x000fe20000000a00 */
[----:B------:R-:W1:Y:S08]  /*240c0*/  FLO.U32 R0, UR4 ;  /* 0x0000000400007d00 */ /* 0x000e7000080e0000 */
[----:B------:R-:W2:Y:S01]  /*240d0*/  POPC R5, UR4 ;  /* 0x0000000400057d09 */ /* 0x000ea20008000000 */
[----:B-1----:R-:W-:-:S02]  /*240e0*/  ISETP.EQ.U32.AND P0, PT, R0, R3, PT ;  /* 0x000000030000720c */ /* 0x002fc40003f02070 */
[----:B------:R-:W2:Y:S11]  /*240f0*/  LDC.64 R2, c[0x0][0xc60] ;  /* 0x00031800ff027b82 */ /* 0x000eb60000000a00 */
[----:B--2---:R-:W2:Y:S01]  /*24100*/  @P0 ATOMG.E.ADD.STRONG.GPU PT, R3, desc[UR6][R2.64], R5 ;  /* 0x00000005020309a8 */ /* 0x004ea200081ee1c6 */
[----:B------:R-:W1:Y:S02]  /*24110*/  S2R R4, SR_LTMASK ;  /* 0x0000000000047919 */ /* 0x000e640000003900 */
[----:B-1----:R-:W-:-:S04]  /*24120*/  LOP3.LUT R4, R4, UR4, RZ, 0xc0, !PT ;  /* 0x0000000404047c12 */ /* 0x002fc8000f8ec0ff */
[----:B------:R-:W1:Y:S01]  /*24130*/  POPC R7, R4 ;  /* 0x0000000400077309 */ /* 0x000e620000000000 */
[----:B--2---:R-:W1:Y:S02]  /*24140*/  SHFL.IDX PT, R0, R3, R0, 0x1f ;  /* 0x00001f0003007589 */ /* 0x004e6400000e0000 */
[----:B-1----:R-:W-:Y:S01]  /*24150*/  IADD3 R16, R0, UR36, R7 ;  /* 0x0000002400107c10 */ /* 0x002fe2000fffe007 */
[----:B------:R-:W-:Y:S06]  /*24160*/  BRA `(.L_x_2014) ;  /* 0x0000004000707947 */ /* 0x000fec0003800000 */
.L_x_2013:
[----:B------:R-:W2:Y:S01]  /*24170*/  LDL R17, [R1] ;  /* 0x0000000001117983 */ /* 0x000ea20000100800 */
        /* <DEDUP_REMOVED lines=14> */
[----:B0-----:R-:W-:Y:S02]  /*24260*/  IMAD.U32 R11, RZ, RZ, UR5 ;  /* 0x00000005ff0b7e24 */ /* 0x001fe4000f8e00ff */
[----:B------:R-:W-:Y:S02]  /*24270*/  IMAD.MOV.U32 R8, RZ, RZ, 0x70 ;  /* 0x00000070ff087424 */ /* 0x000fe400078e00ff */
[----:B------:R-:W-:Y:S02]  /*24280*/  IMAD.MOV.U32 R12, RZ, RZ, 0x1 ;  /* 0x00000001ff0c7424 */ /* 0x000fe400078e00ff */
[----:B------:R-:W-:-:S07]  /*24290*/  IMAD.MOV.U32 R13, RZ, RZ, RZ ;  /* 0x000000ffff0d7224 */ /* 0x000fce00078e00ff */
[----:B------:R-:W-:-:S07]  /*242a0*/  LEPC R20, `(.L_x_2016) ;  /* 0x000000001014794e */ /* 0x000fce0000000000 */
[----:B-1----:R-:W-:Y:S05]  /*242b0*/  CALL.ABS.NOINC R2 ;  /* 0x0000000002007343 */ /* 0x002fea0003c00000 */
.L_x_2016:
[----:B------:R-:W-:Y:S05]  /*242c0*/  BSYNC B6 ;  /* 0x0000000000067941 */ /* 0x000fea0003800000 */
.L_x_2015:
        /* <DEDUP_REMOVED lines=14> */
[----:B0-----:R-:W-:Y:S02]  /*243b0*/  IMAD.U32 R11, RZ, RZ, UR5 ;  /* 0x00000005ff0b7e24 */ /* 0x001fe4000f8e00ff */
[----:B------:R-:W-:Y:S02]  /*243c0*/  IMAD.MOV.U32 R8, RZ, RZ, 0x70 ;  /* 0x00000070ff087424 */ /* 0x000fe400078e00ff */
[----:B------:R-:W-:Y:S02]  /*243d0*/  IMAD.MOV.U32 R12, RZ, RZ, 0x1 ;  /* 0x00000001ff0c7424 */ /* 0x000fe400078e00ff */
[----:B-1----:R-:W-:-:S07]  /*243e0*/  IMAD.MOV.U32 R13, RZ, RZ, RZ ;  /* 0x000000ffff0d7224 */ /* 0x002fce00078e00ff */
[----:B------:R-:W-:-:S07]  /*243f0*/  LEPC R20, `(.L_x_2019) ;  /* 0x000000001014794e */ /* 0x000fce0000000000 */
[----:B--2---:R-:W-:Y:S05]  /*24400*/  CALL.ABS.NOINC R2 ;  /* 0x0000000002007343 */ /* 0x004fea0003c00000 */
.L_x_2019:
        /* <DEDUP_REMOVED lines=15> */
.L_x_2018:
[----:B------:R-:W-:Y:S05]  /*24500*/  BSYNC B6 ;  /* 0x0000000000067941 */ /* 0x000fea0003800000 */
.L_x_2017:
[----:B------:R-:W-:Y:S01]  /*24510*/  ULDC.64 UR4, c[0x0][0x9f8] ;  /* 0x00027e0000047ab9 */ /* 0x000fe20000000a00 */
[----:B------:R-:W2:Y:S01]  /*24520*/  LDL R17, [R1+0x38] ;  /* 0x0000380001117983 */ /* 0x000ea20000100800 */
[----:B------:R-:W-:Y:S01]  /*24530*/  ISETP.NE.U32.AND P0, PT, RZ, UR4, PT ;  /* 0x00000004ff007c0c */ /* 0x000fe2000bf05070 */
[----:B------:R-:W-:Y:S01]  /*24540*/  IMAD.MOV.U32 R7, RZ, RZ, R19 ;  /* 0x000000ffff077224 */ /* 0x000fe200078e0013 */
[----:B------:R-:W-:Y:S02]  /*24550*/  ULDC.64 UR6, c[0x0][0x208] ;  /* 0x0000820000067ab9 */ /* 0x000fe40000000a00 */
[----:B------:R-:W-:Y:S01]  /*24560*/  ISETP.NE.AND.EX P0, PT, RZ, UR5, PT, P0 ;  /* 0x00000005ff007c0c */ /* 0x000fe2000bf05300 */
[----:B------:R-:W-:-:S12]  /*24570*/  ULDC.64 UR4, c[0x0][0xa08] ;  /* 0x0002820000047ab9 */ /* 0x000fd80000000a00 */
[----:B------:R-:W1:Y:S02]  /*24580*/  @P0 LDC.64 R2, c[0x0][0x9f8] ;  /* 0x00027e00ff020b82 */ /* 0x000e640000000a00 */
[----:B-1----:R-:W-:-:S05]  /*24590*/  @P0 IMAD.WIDE R2, R19, 0x4, R2 ;  /* 0x0000000413020825 */ /* 0x002fca00078e0202 */
[----:B------:R1:W3:Y:S02]  /*245a0*/  @P0 LDG.E R7, desc[UR6][R2.64] ;  /* 0x0000000602070981 */ /* 0x0002e4000c1e1900 */
[----:B-1----:R-:W1:Y:S02]  /*245b0*/  LDC.64 R2, c[0x0][0x418] ;  /* 0x00010600ff027b82 */ /* 0x002e640000000a00 */
[----:B-1----:R-:W-:Y:S01]  /*245c0*/  LOP3.LUT P0, RZ, R2, UR4, RZ, 0xfc, !PT ;  /* 0x0000000402ff7c12 */ /* 0x002fe2000f80fcff */
[----:B------:R-:W-:-:S03]  /*245d0*/  UMOV UR4, 0xffffffff ;  /* 0xffffffff00047882 */ /* 0x000fc60000000000 */
[----:B------:R-:W-:Y:S01]  /*245e0*/  LOP3.LUT P0, RZ, R3, UR5, RZ, 0xfc, P0 ;  /* 0x0000000503ff7c12 */ /* 0x000fe2000800fcff */
[----:B--2---:R-:W-:Y:S01]  /*245f0*/  VIADD R0, R17, 0xffffffff ;  /* 0xffffffff11007836 */ /* 0x004fe20000000000 */
[----:B---3--:R-:W-:Y:S01]  /*24600*/  SHF.R.S32.HI R8, RZ, 0x1f, R7 ;  /* 0x0000001fff087819 */ /* 0x008fe20000011407 */
[----:B------:R1:W-:Y:S01]  /*24610*/  STL [R1+0x14], R7 ;  /* 0x0000140701007387 */ /* 0x0003e20000100800 */
[----:B------:R-:W-:-:S03]  /*24620*/  SEL R17, R7, RZ, !P0 ;  /* 0x000000ff07117207 */ /* 0x000fc60004000000 */
[----:B------:R1:W-:Y:S01]  /*24630*/  STL [R1+0x24], R8 ;  /* 0x0000240801007387 */ /* 0x0003e20000100800 */
[----:B------:R-:W-:Y:S05]  /*24640*/  BRA.DIV UR4, `(.L_x_2020) ;  /* 0x0000005e04007947 */ /* 0x000fea000b800000 */
[----:B------:R-:W2:Y:S02]  /*24650*/  S2R R4, SR_TID.X ;  /* 0x0000000000047919 */ /* 0x000ea40000002100 */
[----:B--2---:R-:W-:-:S04]  /*24660*/  SHF.R.U32.HI R4, RZ, 0x5, R4 ;  /* 0x00000005ff047819 */ /* 0x004fc80000011604 */
[----:B------:R-:W-:-:S05]  /*24670*/  LOP3.LUT R4, R4, 0x3, RZ, 0xc0, !PT ;  /* 0x0000000304047812 */ /* 0x000fca00078ec0ff */
[----:B------:R2:W3:Y:S02]  /*24680*/  SHFL.IDX PT, R14, R4, RZ, 0x1f ;  /* 0x00001fff040e7589 */ /* 0x0004e400000e0000 */
.L_x_2167:
[----:B--2---:R-:W2:Y:S01]  /*24690*/  LDL.LU R4, [R1+0x4] ;  /* 0x0000040001047983 */ /* 0x004ea20000300800 */
[----:B------:R-:W-:Y:S02]  /*246a0*/  PLOP3.LUT P1, PT, PT, PT, PT, 0x8, 0x0 ;  /* 0x000000000000781c */ /* 0x000fe40003f2e170 */
[----:B---3--:R-:W-:Y:S01]  /*246b0*/  ISETP.NE.AND P0, PT, R14, RZ, PT ;  /* 0x000000ff0e00720c */ /* 0x008fe20003f05270 */
[----:B------:R3:W-:Y:S01]  /*246c0*/  STL [R1+0x10], R0 ;  /* 0x0000100001007387 */ /* 0x0007e20000100800 */
[----:B--2---:R-:W-:-:S09]  /*246d0*/  LOP3.LUT R4, R4, 0xfffffffb, RZ, 0xc0, !PT ;  /* 0xfffffffb04047812 */ /* 0x004fd200078ec0ff */
[----:B------:R-:W-:-:S05]  /*246e0*/  @P1 LOP3.LUT R4, R4, 0x4, RZ, 0xfc, !PT ;  /* 0x0000000404041812 */ /* 0x000fca00078efcff */
[----:B------:R3:W-:Y:S01]  /*246f0*/  STL [R1+0x4], R4 ;  /* 0x0000040401007387 */ /* 0x0007e20000100800 */
[----:B------:R-:W-:Y:S05]  /*24700*/  @P0 BRA `(.L_x_2021) ;  /* 0x0000000400440947 */ /* 0x000fea0003800000 */
[----:B------:R-:W-:-:S03]  /*24710*/  UMOV UR4, 0xffffffff ;  /* 0xffffffff00047882 */ /* 0x000fc60000000000 */
[----:B------:R-:W-:Y:S05]  /*24720*/  BRA.DIV UR4, `(.L_x_2022) ;  /* 0x0000005a04fc7947 */ /* 0x000fea000b800000 */
[----:B------:R-:W-:-:S13]  /*24730*/  ELECT P6, URZ, PT ;  /* 0x00000000003f782f */ /* 0x000fda00038c0000 */
.L_x_2170:
[----:B------:R-:W-:Y:S05]  /*24740*/  @!P6 BRA `(.L_x_2021) ;  /* 0x000000040034e947 */ /* 0x000fea0003800000 */
[----:B------:R-:W-:-:S04]  /*24750*/  ISETP.NE.U32.AND P0, PT, R2, RZ, PT ;  /* 0x000000ff0200720c */ /* 0x000fc80003f05070 */
[----:B------:R-:W-:-:S13]  /*24760*/  ISETP.NE.AND.EX P0, PT, R3, RZ, PT, P0 ;  /* 0x000000ff0300720c */ /* 0x000fda0003f05300 */
[----:B------:R-:W-:Y:S05]  /*24770*/  @!P0 BRA `(.L_x_2023) ;  /* 0x0000000000548947 */ /* 0x000fea0003800000 */
[----:B------:R-:W2:Y:S01]  /*24780*/  LDC R6, c[0x0][0x43c] ;  /* 0x00010f00ff067b82 */ /* 0x000ea20000000800 */
[----:B------:R-:W-:Y:S01]  /*24790*/  IMAD.MOV.U32 R9, RZ, RZ, R0 ;  /* 0x000000ffff097224 */ /* 0x000fe200078e0000 */
[----:B------:R-:W-:Y:S01]  /*247a0*/  ULDC.64 UR4, c[0x0][0x428] ;  /* 0x00010a0000047ab9 */ /* 0x000fe20000000a00 */
[----:B------:R-:W-:Y:S02]  /*247b0*/  ULDC.64 UR6, c[0x0][0x208] ;  /* 0x0000820000067ab9 */ /* 0x000fe40000000a00 */
[----:B---3--:R-:W-:Y:S01]  /*247c0*/  IMAD.MOV.U32 R0, RZ, RZ, R9 ;  /* 0x000000ffff007224 */ /* 0x008fe200078e0009 */
[----:B--2---:R-:W-:-:S13]  /*247d0*/  ISETP.NE.AND P0, PT, R6, 0x1, PT ;  /* 0x000000010600780c */ /* 0x004fda0003f05270 */
[----:B------:R-:W2:Y:S02]  /*247e0*/  @P0 LDC.64 R4, c[0x0][0x440] ;  /* 0x00011000ff040b82 */ /* 0x000ea40000000a00 */
[----:B--2---:R-:W-:-:S05]  /*247f0*/  @P0 IMAD.HI.U32 R4, R9, R4, RZ ;  /* 0x0000000409040227 */ /* 0x004fca00078e00ff */
        /* <DEDUP_REMOVED lines=13> */
.L_x_2023:
[----:B-1----:R-:W4:Y:S04]  /*248d0*/  LDL R7, [R1] ;  /* 0x0000000001077983 */ /* 0x002f280000100800 */
[----:B---3--:R-:W4:Y:S04]  /*248e0*/  LDL R0, [R1+0x8] ;  /* 0x0000080001007983 */ /* 0x008f280000100800 */
[----:B--2---:R-:W2:Y:S01]  /*248f0*/  LDL R2, [R1+0x18] ;  /* 0x0000180001027983 */ /* 0x004ea20000100800 */
[----:B----4-:R-:W-:Y:S01]  /*24900*/  IMAD R0, R0, 0x8, R7 ;  /* 0x0000000800007824 */ /* 0x010fe200078e0207 */
[----:B--2---:R-:W-:-:S04]  /*24910*/  SHF.L.U32 R2, R2, 0x1f, RZ ;  /* 0x0000001f02027819 */ /* 0x004fc800000006ff */
[----:B------:R-:W1:Y:S02]  /*24920*/  SYNCS.PHASECHK.TRANS64.TRYWAIT P0, [R0+URZ+0x2a840], R2 ;  /* 0x02a84002000075a7 */ /* 0x000e64000800017f */
[----:B-1----:R-:W-:Y:S05]  /*24930*/  @!P0 BRA `(.L_x_2024) ;  /* 0x0000005800988947 */ /* 0x002fea0003800000 */
.L_x_2171:
[----:B------:R2:W5:Y:S01]  /*24940*/  LDL R3, [R1+0x4] ;  /* 0x0000040001037983 */ /* 0x0005620000100800 */
[----:B------:R-:W3:Y:S02]  /*24950*/  S2R R4, SR_TID.X ;  /* 0x0000000000047919 */ /* 0x000ee40000002100 */
[----:B---3--:R-:W-:-:S04]  /*24960*/  LOP3.LUT R4, R4, 0x7f, RZ, 0xc0, !PT ;  /* 0x0000007f04047812 */ /* 0x008fc800078ec0ff */
[----:B------:R-:W-:-:S13]  /*24970*/  ISETP.NE.AND P0, PT, R4, RZ, PT ;  /* 0x000000ff0400720c */ /* 0x000fda0003f05270 */
[----:B--2---:R-:W-:Y:S05]  /*24980*/  @P0 BRA `(.L_x_2025) ;  /* 0x0000000000140947 */ /* 0x004fea0003800000 */
[----:B-----5:R-:W-:Y:S01]  /*24990*/  LOP3.LUT P1, RZ, R3, 0x1, RZ, 0xc0, !PT ;  /* 0x0000000103ff7812 */ /* 0x020fe2000782c0ff */
[----:B-1----:R-:W-:-:S04]  /*249a0*/  IMAD.MOV.U32 R2, RZ, RZ, 0x9000 ;  /* 0x00009000ff027424 */ /* 0x002fc800078e00ff */
[----:B------:R2:W-:Y:S08]  /*249b0*/  SYNCS.ARRIVE.TRANS64 RZ, [R0+URZ+0x2a830], R2 ;  /* 0x02a8300200ff79a7 */ /* 0x0005f0000800003f */
[----:B------:R-:W-:Y:S05]  /*249c0*/  @!P1 BRA `(.L_x_2025) ;  /* 0x0000000000049947 */ /* 0x000fea0003800000 */
[----:B------:R-:W-:Y:S01]  /*249d0*/  BPT.TRAP 0x1 ;  /* 0x000000040000795c */ /* 0x000fe20000300000 */
.L_x_2025:
[----:B------:R-:W3:Y:S04]  /*249e0*/  LDL R6, [R1] ;  /* 0x0000000001067983 */ /* 0x000ee80000100800 */
[----:B------:R-:W3:Y:S04]  /*249f0*/  LDL R5, [R1+0x8] ;  /* 0x0000080001057983 */ /* 0x000ee80000100800 */
[----:B------:R-:W4:Y:S04]  /*24a00*/  LDL R4, [R1+0x10] ;  /* 0x0000100001047983 */ /* 0x000f280000100800 */
[----:B-12---:R-:W2:Y:S01]  /*24a10*/  LDL R2, [R1+0x1c] ;  /* 0x00001c0001027983 */ /* 0x006ea20000100800 */
        /* <DEDUP_REMOVED lines=8> */
[----:B------:R-:W-:Y:S01]  /*24aa0*/  LOP3.LUT R3, R3, 0xfffffffb, RZ, 0xc0, !PT ;  /* 0xfffffffb03037812 */ /* 0x000fe200078ec0ff */
[----:B------:R-:W-:-:S04]  /*24ab0*/  UMOV UR17, 0x40 ;  /* 0x0000004000117882 */ /* 0x000fc80000000000 */
[----:B------:R-:W-:-:S06]  /*24ac0*/  UIADD3 UR9, UR9, 0x2a830, URZ ;  /* 0x0002a83009097890 */ /* 0x000fcc000fffe03f */
[----:B------:R-:W-:-:S05]  /*24ad0*/  @P0 LOP3.LUT R3, R3, 0x4, RZ, 0xfc, !PT ;  /* 0x0000000403030812 */ /* 0x000fca00078efcff */
[----:B------:R1:W-:Y:S01]  /*24ae0*/  STL [R1+0x4], R3 ;  /* 0x0000040301007387 */ /* 0x0003e20000100800 */
[----:B---3--:R-:W-:Y:S01]  /*24af0*/  IMAD R0, R5, 0x9000, R6 ;  /* 0x0000900005007824 */ /* 0x008fe200078e0206 */
[----:B----4-:R-:W-:-:S04]  /*24b00*/  R2UR UR11, R4 ;  /* 0x00000000040b72ca */ /* 0x010fc800000e0000 */
[----:B------:R-:W-:Y:S02]  /*24b10*/  R2UR UR8, R0 ;  /* 0x00000000000872ca */ /* 0x000fe400000e0000 */
[----:B--2---:R-:W-:-:S11]  /*24b20*/  R2UR UR5, R2 ;  /* 0x00000000020572ca */ /* 0x004fd600000e0000 */
[----:B------:R-:W-:Y:S02]  /*24b30*/  UIADD3 UR14, UR8, 0x18400, URZ ;  /* 0x00018400080e7890 */ /* 0x000fe4000fffe03f */
[----:B------:R-:W-:Y:S02]  /*24b40*/  UIMAD UR11, UR11, 0x60, UR5 ;  /* 0x000000600b0b78a4 */ /* 0x000fe4000f8e0205 */
        /* <DEDUP_REMOVED lines=12> */
[----:B-1----:R-:W-:Y:S01]  /*24c10*/  NOP ;  /* 0x0000000000007918 */ /* 0x002fe20000000000 */
.L_x_2021:
[----:B---3--:R-:W2:Y:S04]  /*24c20*/  LDL R4, [R1] ;  /* 0x0000000001047983 */ /* 0x008ea80000100800 */
[----:B------:R-:W3:Y:S01]  /*24c30*/  LDL.LU R3, [R1+0x40] ;  /* 0x0000400001037983 */ /* 0x000ee20000300800 */
[----:B------:R-:W-:Y:S05]  /*24c40*/  WARPSYNC.ALL ;  /* 0x0000000000007948 */ /* 0x000fea0003800000 */
[----:B------:R-:W-:Y:S01]  /*24c50*/  ULDC.64 UR4, c[0x0][0x298] ;  /* 0x0000a60000047ab9 */ /* 0x000fe20000000a00 */
[----:B------:R-:W-:Y:S01]  /*24c60*/  BSSY B6, `(.L_x_2026) ;  /* 0x000001c000067945 */ /* 0x000fe20003800000 */
[----:B------:R-:W-:Y:S01]  /*24c70*/  BAR.SYNC.DEFER_BLOCKING 0x8, 0x180 ;  /* 0x0206000000007b1d */ /* 0x000fe20000010000 */
[----:B---3--:R-:W-:-:S05]  /*24c80*/  SHF.R.S32.HI R0, RZ, 0x1f, R3 ;  /* 0x0000001fff007819 */ /* 0x008fca0000011403 */
[----:B------:R-:W-:Y:S02]  /*24c90*/  IMAD R2, R0, UR4, RZ ;  /* 0x0000000400027c24 */ /* 0x000fe4000f8e02ff */
[----:B--2---:R-:W-:Y:S02]  /*24ca0*/  VIADD R0, R4, 0xc400 ;  /* 0x0000c40004007836 */ /* 0x004fe40000000000 */
[C---:B------:R-:W-:Y:S02]  /*24cb0*/  IMAD R2, R3.reuse, UR5, R2 ;  /* 0x0000000503027c24 */ /* 0x040fe4000f8e0202 */
[----:B------:R-:W-:Y:S01]  /*24cc0*/  IMAD.WIDE.U32 R4, R3, UR4, RZ ;  /* 0x0000000403047c25 */ /* 0x000fe2000f8e00ff */
[----:B------:R-:W-:-:S03]  /*24cd0*/  LOP3.LUT P0, RZ, R0, 0x3ff, RZ, 0xc0, !PT ;  /* 0x000003ff00ff7812 */ /* 0x000fc6000780c0ff */
[----:B------:R-:W-:Y:S01]  /*24ce0*/  IMAD.IADD R0, R5, 0x1, R2 ;  /* 0x0000000105007824 */ /* 0x000fe200078e0202 */
[----:B------:R2:W-:Y:S04]  /*24cf0*/  STL.64 [R1+0x40], R4 ;  /* 0x0000400401007387 */ /* 0x0005e80000100a00 */
[----:B------:R2:W-:Y:S05]  /*24d00*/  STL [R1+0x4c], R0 ;  /* 0x00004c0001007387 */ /* 0x0005ea0000100800 */
[----:B------:R-:W-:Y:S05]  /*24d10*/  @!P0 BRA `(.L_x_2027) ;  /* 0x0000000000408947 */ /* 0x000fea0003800000 */
[----:B------:R-:W-:Y:S01]  /*24d20*/  MOV R2, 0x0 ;  /* 0x0000000000027802 */ /* 0x000fe20000000f00 */
[----:B------:R-:W-:Y:S01]  /*24d30*/  ULDC.64 UR4, c[0x4][0x118] ;  /* 0x0100460000047ab9 */ /* 0x000fe20000000a00 */
[----:B------:R-:W-:Y:S01]  /*24d40*/  ULDC.64 UR6, c[0x4][0x120] ;  /* 0x0100480000067ab9 */ /* 0x000fe20000000a00 */
[----:B------:R-:W-:Y:S01]  /*24d50*/  ULDC.64 UR8, c[0x4][0x88] ;  /* 0x0100220000087ab9 */ /* 0x000fe20000000a00 */
[----:B--2---:R-:W-:Y:S02]  /*24d60*/  IMAD.U32 R4, RZ, RZ, UR4 ;  /* 0x00000004ff047e24 */ /* 0x004fe4000f8e00ff */
[----:B------:R-:W2:Y:S01]  /*24d70*/  LDC.64 R2, c[0x4][R2] ;  /* 0x0100000002027b82 */ /* 0x000ea20000000a00 */
[----:B------:R-:W-:Y:S02]  /*24d80*/  IMAD.U32 R5, RZ, RZ, UR5 ;  /* 0x00000005ff057e24 */ /* 0x000fe4000f8e00ff */
[----:B------:R-:W-:Y:S02]  /*24d90*/  IMAD.U32 R6, RZ, RZ, UR6 ;  /* 0x00000006ff067e24 */ /* 0x000fe4000f8e00ff */
[----:B-1----:R-:W-:-:S02]  /*24da0*/  IMAD.U32 R7, RZ, RZ, UR7 ;  /* 0x00000007ff077e24 */ /* 0x002fc4000f8e00ff */
[----:B------:R-:W-:Y:S02]  /*24db0*/  IMAD.U32 R10, RZ, RZ, UR8 ;  /* 0x00000008ff0a7e24 */ /* 0x000fe4000f8e00ff */
[----:B0-----:R-:W-:Y:S02]  /*24dc0*/  IMAD.U32 R11, RZ, RZ, UR9 ;  /* 0x00000009ff0b7e24 */ /* 0x001fe4000f8e00ff */
[----:B------:R-:W-:Y:S02]  /*24dd0*/  IMAD.MOV.U32 R8, RZ, RZ, 0x70 ;  /* 0x00000070ff087424 */ /* 0x000fe400078e00ff */
[----:B------:R-:W-:Y:S02]  /*24de0*/  IMAD.MOV.U32 R12, RZ, RZ, 0x1 ;  /* 0x00000001ff0c7424 */ /* 0x000fe400078e00ff */
[----:B------:R-:W-:-:S07]  /*24df0*/  IMAD.MOV.U32 R13, RZ, RZ, RZ ;  /* 0x000000ffff0d7224 */ /* 0x000fce00078e00ff */
[----:B------:R-:W-:-:S07]  /*24e00*/  LEPC R20, `(.L_x_2027) ;  /* 0x000000001014794e */ /* 0x000fce0000000000 */
[----:B--2---:R-:W-:Y:S05]  /*24e10*/  CALL.ABS.NOINC R2 ;  /* 0x0000000002007343 */ /* 0x004fea0003c00000 */
.L_x_2027:
[----:B------:R-:W-:Y:S05]  /*24e20*/  BSYNC B6 ;  /* 0x0000000000067941 */ /* 0x000fea0003800000 */
.L_x_2026:
[----:B--2---:R-:W2:Y:S01]  /*24e30*/  LDL.LU R0, [R1+0x4c] ;  /* 0x00004c0001007983 */ /* 0x004ea20000300800 */
[----:B-1----:R-:W1:Y:S01]  /*24e40*/  LDC R7, c[0x0][0x448] ;  /* 0x00011200ff077b82 */ /* 0x002e620000000800 */
[----:B------:R-:W-:Y:S02]  /*24e50*/  ULDC.64 UR4, c[0x0][0x2d8] ;  /* 0x0000b60000047ab9 */ /* 0x000fe40000000a00 */
[----:B------:R-:W2:Y:S04]  /*24e60*/  LDL.LU.64 R2, [R1+0x40] ;  /* 0x0000400001027983 */ /* 0x000ea80000300a00 */
[----:B0-----:R-:W3:Y:S01]  /*24e70*/  LDL R11, [R1+0x34] ;  /* 0x00003400010b7983 */ /* 0x001ee20000100800 */
[----:B------:R-:W0:Y:S01]  /*24e80*/  S2R R5, SR_TID.X ;  /* 0x0000000000057919 */ /* 0x000e220000002100 */
[----:B------:R-:W4:Y:S01]  /*24e90*/  S2R R8, SR_TID.X ;  /* 0x0000000000087919 */ /* 0x000f220000002100 */
[----:B0-----:R-:W-:-:S04]  /*24ea0*/  LOP3.LUT R5, R5, 0x7f, RZ, 0xc0, !PT ;  /* 0x0000007f05057812 */ /* 0x001fc800078ec0ff */
[----:B------:R-:W-:Y:S01]  /*24eb0*/  SHF.R.U32.HI R5, RZ, 0x3, R5 ;  /* 0x00000003ff057819 */ /* 0x000fe20000011605 */
[----:B----4-:R-:W-:-:S05]  /*24ec0*/  IMAD.SHL.U32 R8, R8, 0x10, RZ ;  /* 0x0000001008087824 */ /* 0x010fca00078e00ff */
[----:B------:R-:W-:Y:S01]  /*24ed0*/  LOP3.LUT R8, R5, 0x70, R8, 0xf8, !PT ;  /* 0x0000007005087812 */ /* 0x000fe200078ef808 */
[----:B------:R-:W0:Y:S01]  /*24ee0*/  S2R R9, SR_TID.X ;  /* 0x0000000000097919 */ /* 0x000e220000002100 */
[----:B------:R-:W4:Y:S01]  /*24ef0*/  S2R R10, SR_TID.X ;  /* 0x00000000000a7919 */ /* 0x000f220000002100 */
[----:B0-----:R-:W-:-:S05]  /*24f00*/  IMAD.SHL.U32 R9, R9, 0x8, RZ ;  /* 0x0000000809097824 */ /* 0x001fca00078e00ff */
[----:B------:R-:W-:-:S04]  /*24f10*/  LOP3.LUT R9, R9, 0x38, RZ, 0xc0, !PT ;  /* 0x0000003809097812 */ /* 0x000fc800078ec0ff */
[C---:B------:R-:W-:Y:S02]  /*24f20*/  LOP3.LUT R12, R9.reuse, 0x40, RZ, 0xfc, !PT ;  /* 0x00000040090c7812 */ /* 0x040fe400078efcff */
[----:B------:R-:W-:Y:S02]  /*24f30*/  LOP3.LUT R9, R9, 0x80, RZ, 0xfc, !PT ;  /* 0x0000008009097812 */ /* 0x000fe400078efcff */
[----:B----4-:R-:W-:-:S04]  /*24f40*/  LOP3.LUT R10, R10, 0x7f, RZ, 0xc0, !PT ;  /* 0x0000007f0a0a7812 */ /* 0x010fc800078ec0ff */
[----:B------:R-:W-:Y:S01]  /*24f50*/  SHF.R.U32.HI R10, RZ, 0x3, R10 ;  /* 0x00000003ff0a7819 */ /* 0x000fe2000001160a */
[----:B--2---:R-:W-:Y:S01]  /*24f60*/  IMAD.MOV.U32 R3, RZ, RZ, R0 ;  /* 0x000000ffff037224 */ /* 0x004fe200078e0000 */
        /* <DEDUP_REMOVED lines=12> */
[----:B-1----:R-:W-:-:S13]  /*25030*/  ISETP.NE.AND P0, PT, R7, 0x1, PT ;  /* 0x000000010700780c */ /* 0x002fda0003f05270 */
[----:B------:R-:W0:Y:S08]  /*25040*/  @P0 LDC R5, c[0x0][0x44c] ;  /* 0x00011300ff050b82 */ /* 0x000e300000000800 */
[----:B------:R-:W1:Y:S01]  /*25050*/  @P0 LDC R6, c[0x0][0x450] ;  /* 0x00011400ff060b82 */ /* 0x000e620000000800 */
[----:B------:R-:W-:Y:S02]  /*25060*/  IMAD R4, R4, UR4, RZ ;  /* 0x0000000404047c24 */ /* 0x000fe4000f8e02ff */
[----:B------:R-:W-:-:S04]  /*25070*/  IMAD.WIDE.U32 R2, R0, UR4, R2 ;  /* 0x0000000400027c25 */ /* 0x000fc8000f8e0002 */
[----:B------:R-:W-:Y:S01]  /*25080*/  IMAD R0, R0, UR5, R4 ;  /* 0x0000000500007c24 */ /* 0x000fe2000f8e0204 */
[----:B------:R-:W-:Y:S01]  /*25090*/  ULDC.64 UR4, c[0x0][0x2d0] ;  /* 0x0000b40000047ab9 */ /* 0x000fe20000000a00 */
[----:B---3--:R-:W-:Y:S02]  /*250a0*/  IMAD.IADD R4, R8, 0x1, R11 ;  /* 0x0000000108047824 */ /* 0x008fe400078e020b */
[----:B------:R-:W-:Y:S02]  /*250b0*/  IMAD.IADD R3, R3, 0x1, R0 ;  /* 0x0000000103037824 */ /* 0x000fe400078e0200 */
[----:B0-----:R-:W-:-:S04]  /*250c0*/  @P0 IMAD.HI.U32 R5, R4, R5, RZ ;  /* 0x0000000504050227 */ /* 0x001fc800078e00ff */
[----:B------:R-:W-:Y:S01]  /*250d0*/  IMAD.MOV.U32 R0, RZ, RZ, R4 ;  /* 0x000000ffff007224 */ /* 0x000fe200078e0004 */
[----:B-1----:R-:W-:Y:S01]  /*250e0*/  @P0 SHF.R.U32.HI R0, RZ, R6, R5 ;  /* 0x00000006ff000219 */ /* 0x002fe20000011605 */
[----:B------:R-:W0:Y:S04]  /*250f0*/  S2R R8, SR_TID.X ;  /* 0x0000000000087919 */ /* 0x000e280000002100 */
        /* <DEDUP_REMOVED lines=8> */
[----:B------:R-:W-:-:S05]  /*25180*/  SHF.R.S32.HI R0, RZ, 0x1f, R4 ;  /* 0x0000001fff007819 */ /* 0x000fca0000011404 */
[----:B------:R-:W-:Y:S02]  /*25190*/  IMAD R0, R0, UR4, RZ ;  /* 0x0000000400007c24 */ /* 0x000fe4000f8e02ff */
[----:B------:R-:W-:-:S04]  /*251a0*/  IMAD.WIDE.U32 R2, R4, UR4, R2 ;  /* 0x0000000404027c25 */ /* 0x000fc8000f8e0002 */
[----:B------:R-:W-:Y:S01]  /*251b0*/  IMAD R4, R4, UR5, R0 ;  /* 0x0000000504047c24 */ /* 0x000fe2000f8e0200 */
[----:B------:R-:W-:Y:S01]  /*251c0*/  ULDC.64 UR4, c[0x0][0x280] ;  /* 0x0000a00000047ab9 */ /* 0x000fe20000000a00 */
[----:B0-----:R-:W-:Y:S02]  /*251d0*/  IMAD.SHL.U32 R8, R8, 0x8, RZ ;  /* 0x0000000808087824 */ /* 0x001fe400078e00ff */
[----:B------:R-:W-:Y:S01]  /*251e0*/  IMAD.IADD R3, R3, 0x1, R4 ;  /* 0x0000000103037824 */ /* 0x000fe200078e0204 */
[----:B------:R-:W-:Y:S01]  /*251f0*/  LEA R4, P0, R2, UR4, 0x1 ;  /* 0x0000000402047c11 */ /* 0x000fe2000f8008ff */
[----:B------:R-:W-:Y:S01]  /*25200*/  ULDC UR4, c[0x0][0x2b8] ;  /* 0x0000ae0000047ab9 */ /* 0x000fe20000000800 */
[----:B------:R-:W-:Y:S02]  /*25210*/  LOP3.LUT R8, R8, 0x38, RZ, 0xc0, !PT ;  /* 0x0000003808087812 */ /* 0x000fe400078ec0ff */
[----:B------:R-:W-:Y:S01]  /*25220*/  LEA.HI.X R3, R2, UR5, R3, 0x1, P0 ;  /* 0x0000000502037c11 */ /* 0x000fe200080f0c03 */
[----:B------:R-:W-:Y:S01]  /*25230*/  UMOV UR5, 0xffffffff ;  /* 0xffffffff00057882 */ /* 0x000fe20000000000 */
[----:B------:R-:W-:-:S02]  /*25240*/  ISETP.GE.AND P3, PT, R8, UR4, PT ;  /* 0x0000000408007c0c */ /* 0x000fc4000bf66270 */
[----:B------:R-:W-:Y:S02]  /*25250*/  ISETP.GE.AND P0, PT, R12, UR4, PT ;  /* 0x000000040c007c0c */ /* 0x000fe4000bf06270 */
[----:B------:R-:W-:Y:S01]  /*25260*/  ISETP.GE.AND P1, PT, R9, UR4, PT ;  /* 0x0000000409007c0c */ /* 0x000fe2000bf26270 */
[----:B------:R-:W-:-:S12]  /*25270*/  BRA.DIV UR5, `(.L_x_2028) ;  /* 0x00000052055c7947 */ /* 0x000fd8000b800000 */
[----:B------:R-:W2:Y:S04]  /*25280*/  LDL.LU R6, [R1+0x3c] ;  /* 0x00003c0001067983 */ /* 0x000ea80000300800 */
[----:B------:R-:W3:Y:S04]  /*25290*/  LDL.LU R11, [R1+0x34] ;  /* 0x00003400010b7983 */ /* 0x000ee80000300800 */
[----:B------:R-:W4:Y:S01]  /*252a0*/  LDL R9, [R1+0x2c] ;  /* 0x00002c0001097983 */ /* 0x000f220000100800 */
[----:B------:R-:W-:Y:S01]  /*252b0*/  ULDC.64 UR4, c[0x0][0x208] ;  /* 0x0000820000047ab9 */ /* 0x000fe20000000a00 */
[----:B--2---:R-:W-:-:S02]  /*252c0*/  IMAD R2, R6, R7, RZ ;  /* 0x0000000706027224 */ /* 0x004fc400078e02ff */
[----:B------:R-:W0:Y:S01]  /*252d0*/  SHFL.IDX PT, R7, R4, RZ, 0x181f ;  /* 0x00181fff04077589 */ /* 0x000e2200000e0000 */
[----:B---3--:R-:W-:-:S03]  /*252e0*/  IMAD.IADD R0, R10, 0x1, R11 ;  /* 0x000000010a007824 */ /* 0x008fc600078e020b */
[----:B------:R-:W1:Y:S01]  /*252f0*/  SHFL.IDX PT, R6, R3, RZ, 0x181f ;  /* 0x00181fff03067589 */ /* 0x000e6200000e0000 */
[C---:B------:R-:W-:Y:S01]  /*25300*/  VIADD R5, R0.reuse, 0x10 ;  /* 0x0000001000057836 */ /* 0x040fe20000000000 */
[----:B------:R-:W-:-:S13]  /*25310*/  ISETP.GE.AND P2, PT, R0, R2, PT ;  /* 0x000000020000720c */ /* 0x000fda0003f46270 */
[----:B0-----:R-:W-:-:S05]  /*25320*/  @!P2 LEA R7, P4, R8, R7, 0x1 ;  /* 0x000000070807a211 */ /* 0x001fca00078808ff */
[----:B-1----:R-:W-:-:S05]  /*25330*/  @!P2 IMAD.X R6, RZ, RZ, R6, P4 ;  /* 0x000000ffff06a224 */ /* 0x002fca00020e0606 */
[----:B------:R-:W-:-:S04]  /*25340*/  @!P2 LOP3.LUT R7, R7, R6, RZ, 0x3c, !PT ;  /* 0x000000060707a212 */ /* 0x000fc800078e3cff */
[----:B------:R-:W-:-:S04]  /*25350*/  @!P2 LOP3.LUT R6, R7, R6, RZ, 0x3c, !PT ;  /* 0x000000060706a212 */ /* 0x000fc800078e3cff */
[----:B------:R-:W-:-:S05]  /*25360*/  @!P2 LOP3.LUT R7, R7, R6, RZ, 0x3c, !PT ;  /* 0x000000060707a212 */ /* 0x000fca00078e3cff */
[----:B------:R-:W-:Y:S01]  /*25370*/  @!PT LDS RZ, [RZ] ;  /* 0x00000000fffff984 */ /* 0x000fe20000000800 */
[----:B----4-:R-:W-:Y:S04]  /*25380*/  @!P2 LDGSTS.E.BYPASS.LTC128B.128 [R9+0xc400], desc[UR4][R6.64], !P3 ;  /* 0x0c4000000609afae */ /* 0x010fe8000d901d44 */
        /* <DEDUP_REMOVED lines=64> */
[----:B------:R0:W1:Y:S04]  /*25790*/  SHFL.IDX PT, R5, R3, 0x7, 0x181f ;  /* 0x00f81f0003057f89 */ /* 0x00006800000e0000 */
[----:B------:R0:W-:Y:S04]  /*257a0*/  @!P2 LDGSTS.E.BYPASS.LTC128B.128 [R9+0xf400], desc[UR4][R6.64], !P3 ;  /* 0x0f4000000609afae */ /* 0x0001e8000d901d44 */
[----:B------:R0:W-:Y:S04]  /*257b0*/  @!P2 LDGSTS.E.BYPASS.LTC128B.128 [R9+0x13400], desc[UR4][R6.64+0x80], !P0 ;  /* 0x134000800609afae */ /* 0x0001e8000c101d44 */
[----:B------:R0:W-:Y:S04]  /*257c0*/  @!P2 LDGSTS.E.BYPASS.LTC128B.128 [R9+0x17400], desc[UR4][R6.64+0x100], !P1 ;  /* 0x174001000609afae */ /* 0x0001e8000c901d44 */
[----:B------:R0:W2:Y:S02]  /*257d0*/  SHFL.IDX PT, R3, R4, 0x7, 0x181f ;  /* 0x00f81f0004037f89 */ /* 0x0000a400000e0000 */
.L_x_2188:
[----:B------:R-:W-:Y:S01]  /*257e0*/  VIADD R0, R0, 0x70 ;  /* 0x0000007000007836 */ /* 0x000fe20000000000 */
[----:B------:R-:W-:Y:S04]  /*257f0*/  BSSY B0, `(.L_x_2029) ;  /* 0x000000d000007945 */ /* 0x000fe80003800000 */
[----:B------:R-:W-:-:S13]  /*25800*/  ISETP.GE.AND P2, PT, R0, R2, PT ;  /* 0x000000020000720c */ /* 0x000fda0003f46270 */
[----:B------:R-:W-:Y:S05]  /*25810*/  @P2 BRA `(.L_x_2030) ;  /* 0x0000000000282947 */ /* 0x000fea0003800000 */
[----:B0-----:R-:W3:Y:S01]  /*25820*/  LDL R4, [R1+0x2c] ;  /* 0x00002c0001047983 */ /* 0x001ee20000100800 */
[----:B--2---:R-:W-:Y:S01]  /*25830*/  LEA R2, P2, R8, R3, 0x1 ;  /* 0x0000000308027211 */ /* 0x004fe200078408ff */
[----:B------:R-:W-:-:S04]  /*25840*/  ULDC.64 UR4, c[0x0][0x208] ;  /* 0x0000820000047ab9 */ /* 0x000fc80000000a00 */
[----:B-1----:R-:W-:-:S05]  /*25850*/  IMAD.X R3, RZ, RZ, R5, P2 ;  /* 0x000000ffff037224 */ /* 0x002fca00010e0605 */
[----:B------:R-:W-:Y:S01]  /*25860*/  @!PT LDS RZ, [RZ] ;  /* 0x00000000fffff984 */ /* 0x000fe20000000800 */
[----:B------:R-:W-:Y:S01]  /*25870*/  @!PT LDS RZ, [RZ] ;  /* 0x00000000fffff984 */ /* 0x000fe20000000800 */
[----:B------:R-:W-:Y:S01]  /*25880*/  @!PT LDS RZ, [RZ] ;  /* 0x00000000fffff984 */ /* 0x000fe20000000800 */
[----:B---3--:R3:W-:Y:S04]  /*25890*/  LDGSTS.E.BYPASS.LTC128B.128 [R4+0xfc00], desc[UR4][R2.64], !P3 ;  /* 0x0fc0000002047fae */ /* 0x0087e8000d901d44 */
[----:B------:R3:W-:Y:S04]  /*258a0*/  LDGSTS.E.BYPASS.LTC128B.128 [R4+0x13c00], desc[UR4][R2.64+0x80], !P0 ;  /* 0x13c0008002047fae */ /* 0x0007e8000c101d44 */
[----:B------:R3:W-:Y:S02]  /*258b0*/  LDGSTS.E.BYPASS.LTC128B.128 [R4+0x17c00], desc[UR4][R2.64+0x100], !P1 ;  /* 0x17c0010002047fae */ /* 0x0007e4000c901d44 */
.L_x_2030:
[----:B------:R-:W-:Y:S05]  /*258c0*/  BSYNC B0 ;  /* 0x0000000000007941 */ /* 0x000fea0003800000 */
.L_x_2029:
[----:B------:R4:W5:Y:S01]  /*258d0*/  LDL R8, [R1] ;  /* 0x0000000001087983 */ /* 0x0009620000100800 */
[----:B------:R-:W-:Y:S01]  /*258e0*/  PLOP3.LUT P0, PT, PT, PT, PT, 0x80, 0x0 ;  /* 0x000000000000781c */ /* 0x000fe20003f0f070 */
[----:B------:R-:W-:-:S12]  /*258f0*/  NOP ;  /* 0x0000000000007918 */ /* 0x000fd80000000000 */
.L_x_2031:
[----:B---3--:R-:W3:Y:S01]  /*25900*/  LDL R2, [R1] ;  /* 0x0000000001027983 */ /* 0x008ee20000100800 */
[----:B------:R-:W-:Y:S02]  /*25910*/  PLOP3.LUT P1, PT, P1, P0, PT, 0xa2, 0x0 ;  /* 0x000000000000781c */ /* 0x000fe40000f21472 */
[----:B---3--:R-:W-:-:S08]  /*25920*/  @P0 R2UR P1, UR4, R2 ;  /* 0x00000000020402ca */ /* 0x008fd00000020000 */
[----:B------:R-:W-:-:S05]  /*25930*/  @P0 PLOP3.LUT P0, PT, P1, PT, PT, 0x80, 0x0 ;  /* 0x000000000000081c */ /* 0x000fca0000f0f070 */
[----:B------:R-:W-:Y:S01]  /*25940*/  @!P1 SYNCS.ARRIVE.TRANS64.RED.A0T1 RZ, [UR4+0x2a800], RZ ;  /* 0x02a800ffffff99a7 */ /* 0x000fe20008200404 */
[----:B------:R-:W-:Y:S07]  /*25950*/  @!P1 ARRIVES.LDGSTSBAR.64.TRANSCNT [UR4+0x2a800] ;  /* 0x02a80000ff0099b0 */ /* 0x000fee0008000a84 */
[----:B------:R-:W-:Y:S05]  /*25960*/  @P0 BRA.U.ANY `(.L_x_2031) ;  /* 0xfffffffd00e40947 */ /* 0x000fea000393ffff */
[----:B0-2---:R-:W2:Y:S02]  /*25970*/  LDL.LU R3, [R1+0x48] ;  /* 0x0000480001037983 */ /* 0x005ea40000300800 */
        /* <DEDUP_REMOVED lines=9> */
[----:B------:R-:W2:Y:S03]  /*25a10*/  SYNCS.PHASECHK.TRANS64.TRYWAIT P0, [R2+URZ+0x2a820], R0 ;  /* 0x02a82000020075a7 */ /* 0x000ea6000800017f */
[----:B0-2---:R-:W-:Y:S05]  /*25a20*/  @!P0 BRA `(.L_x_2033) ;  /* 0x00000054005c8947 */ /* 0x005fea0003800000 */
.L_x_2189:
[----:B------:R-:W-:Y:S05]  /*25a30*/  BSYNC B0 ;  /* 0x0000000000007941 */ /* 0x000fea0003800000 */
.L_x_2032:
[----:B------:R-:W2:Y:S04]  /*25a40*/  LDL R3, [R1+0x38] ;  /* 0x0000380001037983 */ /* 0x000ea80000100800 */
[----:B0-----:R-:W3:Y:S01]  /*25a50*/  LDL R2, [R1+0x30] ;  /* 0x0000300001027983 */ /* 0x001ee20000100800 */
[----:B------:R-:W-:Y:S01]  /*25a60*/  BSSY B0, `(.L_x_2034) ;  /* 0x000022b000007945 */ /* 0x000fe20003800000 */
[----:B--2---:R-:W-:-:S05]  /*25a70*/  VIADD R0, R3, 0xfffffffe ;  /* 0xfffffffe03007836 */ /* 0x004fca0000000000 */
[----:B---3--:R-:W-:-:S13]  /*25a80*/  ISETP.GE.AND P0, PT, R0, R2, PT ;  /* 0x000000020000720c */ /* 0x008fda0003f06270 */
[----:B------:R-:W-:Y:S05]  /*25a90*/  @!P0 BRA `(.L_x_2035) ;  /* 0x00000020009c8947 */ /* 0x000fea0003800000 */
[----:B-----5:R-:W-:Y:S01]  /*25aa0*/  IMAD.MOV R8, RZ, RZ, -R3 ;  /* 0x000000ffff087224 */ /* 0x020fe200078e0a03 */
[----:B------:R-:W-:Y:S01]  /*25ab0*/  LOP3.LUT R2, RZ, R2, RZ, 0x33, !PT ;  /* 0x00000002ff027212 */ /* 0x000fe200078e33ff */
[----:B------:R-:W-:Y:S03]  /*25ac0*/  BSSY B2, `(.L_x_2036) ;  /* 0x00000ba000027945 */ /* 0x000fe60003800000 */
[----:B------:R-:W-:-:S05]  /*25ad0*/  VIADDMNMX R8, R8, 0x1, R2, !PT ;  /* 0x0000000108087846 */ /* 0x000fca0007800102 */
[----:B------:R-:W-:-:S05]  /*25ae0*/  IMAD.IADD R2, R3, 0x1, R8 ;  /* 0x0000000103027824 */ /* 0x000fca00078e0208 */
[----:B------:R-:W-:-:S04]  /*25af0*/  LOP3.LUT R2, R2, 0x1, RZ, 0xc0, !PT ;  /* 0x0000000102027812 */ /* 0x000fc800078ec0ff */
[----:B------:R-:W-:-:S13]  /*25b00*/  ISETP.NE.U32.AND P0, PT, R2, 0x1, PT ;  /* 0x000000010200780c */ /* 0x000fda0003f05070 */
[----:B------:R-:W-:Y:S05]  /*25b10*/  @P0 BRA `(.L_x_2037) ;  /* 0x0000000800d00947 */ /* 0x000fea0003800000 */
[----:B-1----:R-:W2:Y:S04]  /*25b20*/  LDL R5, [R1+0x4] ;  /* 0x0000040001057983 */ /* 0x002ea80000100800 */
[----:B------:R-:W3:Y:S04]  /*25b30*/  LDL R4, [R1+0x8] ;  /* 0x0000080001047983 */ /* 0x000ee80000100800 */
[----:B------:R-:W5:Y:S01]  /*25b40*/  LDL R3, [R1+0x18] ;  /* 0x0000180001037983 */ /* 0x000f620000100800 */
[----:B------:R-:W-:Y:S01]  /*25b50*/  BSSY B1, `(.L_x_2038) ;  /* 0x00000ac000017945 */ /* 0x000fe20003800000 */
[----:B--2---:R-:W-:Y:S01]  /*25b60*/  LOP3.LUT P1, RZ, R5, 0x4, RZ, 0xc0, !PT ;  /* 0x0000000405ff7812 */ /* 0x004fe2000782c0ff */
[----:B---3--:R-:W-:-:S05]  /*25b70*/  VIADD R7, R4, 0x1 ;  /* 0x0000000104077836 */ /* 0x008fca0000000000 */
[----:B------:R-:W-:-:S04]  /*25b80*/  ISETP.NE.AND P0, PT, R7, 0x2, PT ;  /* 0x000000020700780c */ /* 0x000fc80003f05270 */
[----:B------:R-:W-:Y:S02]  /*25b90*/  SEL R9, RZ, 0x1, P0 ;  /* 0x00000001ff097807 */ /* 0x000fe40000000000 */
[----:B------:R-:W-:Y:S02]  /*25ba0*/  SEL R7, R7, RZ, P0 ;  /* 0x000000ff07077207 */ /* 0x000fe40000000000 */
[----:B-----5:R-:W-:Y:S01]  /*25bb0*/  LOP3.LUT R9, R3, R9, RZ, 0x3c, !PT ;  /* 0x0000000903097212 */ /* 0x020fe200078e3cff */
        /* <DEDUP_REMOVED lines=10> */
[----:B------:R-:W-:Y:S01]  /*25c60*/  ULDC.64 UR8, c[0x0][0x208] ;  /* 0x0000820000087ab9 */ /* 0x000fe20000000a00 */
        /* <DEDUP_REMOVED lines=15> */
.L_x_2040:
[----:B------:R-:W2:Y:S01]  /*25d60*/  LDL R2, [R1] ;  /* 0x0000000001027983 */ /* 0x000ea20000100800 */
[----:B------:R-:W-:Y:S01]  /*25d70*/  BSSY B3, `(.L_x_2041) ;  /* 0x0000005000037945 */ /* 0x000fe20003800000 */
[----:B--2---:R-:W-:Y:S01]  /*25d80*/  IMAD R3, R7, 0x8, R2 ;  /* 0x0000000807037824 */ /* 0x004fe200078e0202 */
[----:B------:R-:W-:-:S04]  /*25d90*/  SHF.L.U32 R2, R9, 0x1f, RZ ;  /* 0x0000001f09027819 */ /* 0x000fc800000006ff */
[----:B------:R-:W1:Y:S02]  /*25da0*/  SYNCS.PHASECHK.TRANS64.TRYWAIT P0, [R3+URZ+0x2a840], R2 ;  /* 0x02a84002030075a7 */ /* 0x000e64000800017f */
[----:B-1----:R-:W-:Y:S05]  /*25db0*/  @!P0 BRA `(.L_x_2042) ;  /* 0x0000005000908947 */ /* 0x002fea0003800000 */
.L_x_2190:
[----:B------:R-:W-:Y:S05]  /*25dc0*/  BSYNC B3 ;  /* 0x0000000000037941 */ /* 0x000fea0003800000 */
.L_x_2041:
[----:B0-----:R-:W0:Y:S01]  /*25dd0*/  S2R R5, SR_TID.X ;  /* 0x0000000000057919 */ /* 0x001e220000002100 */
        /* <DEDUP_REMOVED lines=10> */
.L_x_2044:
[----:B------:R-:W-:Y:S05]  /*25e80*/  BSYNC B3 ;  /* 0x0000000000037941 */ /* 0x000fea0003800000 */
.L_x_2043:
        /* <DEDUP_REMOVED lines=13> */
.L_x_2045:
        /* <DEDUP_REMOVED lines=16> */
.L_x_2046:
        /* <DEDUP_REMOVED lines=15> */
.L_x_2047:
        /* <DEDUP_REMOVED lines=11> */
[----:B------:R-:W3:Y:S04]  /*26200*/  LDL R12, [R1] ;  /* 0x00000000010c7983 */ /* 0x000ee80000100800 */
[----:B------:R-:W3:Y:S01]  /*26210*/  LDL R6, [R1+0x8] ;  /* 0x0000080001067983 */ /* 0x000ee20000100800 */
[----:B------:R-:W-:Y:S01]  /*26220*/  BSSY B3, `(.L_x_2048) ;  /* 0x0000005000037945 */ /* 0x000fe20003800000 */
[----:B--2---:R-:W-:Y:S01]  /*26230*/  SHF.L.U32 R3, R13, 0x1f, RZ ;  /* 0x0000001f0d037819 */ /* 0x004fe200000006ff */
[----:B---3--:R-:W-:-:S04]  /*26240*/  IMAD R2, R6, 0x8, R12 ;  /* 0x0000000806027824 */ /* 0x008fc800078e020c */
[----:B------:R-:W0:Y:S02]  /*26250*/  SYNCS.PHASECHK.TRANS64.TRYWAIT P0, [R2+URZ+0x2a860], R3 ;  /* 0x02a86003020075a7 */ /* 0x000e24000800017f */
[----:B0-----:R-:W-:Y:S05]  /*26260*/  @!P0 BRA `(.L_x_2049) ;  /* 0x0000004c00788947 */ /* 0x001fea0003800000 */
.L_x_2191:
[----:B------:R-:W-:Y:S05]  /*26270*/  BSYNC B3 ;  /* 0x0000000000037941 */ /* 0x000fea0003800000 */
.L_x_2048:
        /* <DEDUP_REMOVED lines=10> */
.L_x_2050:
[----:B------:R-:W2:Y:S01]  /*26320*/  LDL R3, [R1+0x4] ;  /* 0x0000040001037983 */ /* 0x000ea20000100800 */
[----:B------:R-:W-:Y:S01]  /*26330*/  BSSY B3, `(.L_x_2051) ;  /* 0x0000004000037945 */ /* 0x000fe20003800000 */
[----:B--2---:R-:W-:-:S13]  /*26340*/  LOP3.LUT P0, RZ, R3, 0x8, RZ, 0xc0, !PT ;  /* 0x0000000803ff7812 */ /* 0x004fda000780c0ff */
[----:B------:R-:W-:Y:S05]  /*26350*/  @P0 BRA `(.L_x_2052) ;  /* 0x0000000000040947 */ /* 0x000fea0003800000 */
[----:B------:R-:W-:Y:S01]  /*26360*/  BPT.TRAP 0x1 ;  /* 0x000000040000795c */ /* 0x000fe20000300000 */
.L_x_2052:
[----:B------:R-:W-:Y:S05]  /*26370*/  BSYNC B3 ;  /* 0x0000000000037941 */ /* 0x000fea0003800000 */
.L_x_2051:
[----:B------:R-:W2:Y:S04]  /*26380*/  LDL R12, [R1] ;  /* 0x00000000010c7983 */ /* 0x000ea80000100800 */
        /* <DEDUP_REMOVED lines=13> */
.L_x_2053:
        /* <DEDUP_REMOVED lines=12> */
[----:B------:R-:W-:Y:S01]  /*26520*/  PLOP3.LUT P0, PT, PT, PT, PT, 0x80, 0x0 ;  /* 0x000000000000781c */ /* 0x000fe20003f0f070 */
[----:B------:R-:W-:Y:S01]  /*26530*/  UMOV UR6, 0x0 ;  /* 0x0000000000067882 */ /* 0x000fe20000000000 */
[----:B------:R-:W-:-:S11]  /*26540*/  UMOV UR7, 0x14f00000 ;  /* 0x14f0000000077882 */ /* 0x000fd60000000000 */
.L_x_2054:
        /* <DEDUP_REMOVED lines=12> */
.L_x_2039:
[----:B------:R-:W-:Y:S05]  /*26610*/  BSYNC B1 ;  /* 0x0000000000017941 */ /* 0x000fea0003800000 */
.L_x_2038:
[----:B0-----:R-:W2:Y:S04]  /*26620*/  LDL R0, [R1+0x38] ;  /* 0x0000380001007983 */ /* 0x001ea80000100800 */
[----:B------:R0:W-:Y:S04]  /*26630*/  STL [R1+0x8], R7 ;  /* 0x0000080701007387 */ /* 0x0001e80000100800 */
[----:B------:R0:W-:Y:S02]  /*26640*/  STL [R1+0x18], R9 ;  /* 0x0000180901007387 */ /* 0x0001e40000100800 */
[----:B0-2---:R-:W-:-:S07]  /*26650*/  VIADD R0, R0, 0xfffffffd ;  /* 0xfffffffd00007836 */ /* 0x005fce0000000000 */
.L_x_2037:
[----:B------:R-:W-:Y:S05]  /*26660*/  BSYNC B2 ;  /* 0x0000000000027941 */ /* 0x000fea0003800000 */
.L_x_2036:
[----:B------:R-:W2:Y:S01]  /*26670*/  LDL.LU R2, [R1+0x38] ;  /* 0x0000380001027983 */ /* 0x000ea20000300800 */
[----:B------:R-:W-:Y:S01]  /*26680*/  VIADD R8, R8, 0xfffffffe ;  /* 0xfffffffe08087836 */ /* 0x000fe20000000000 */
[----:B--2---:R-:W-:-:S04]  /*26690*/  LOP3.LUT R2, RZ, R2, RZ, 0x33, !PT ;  /* 0x00000002ff027212 */ /* 0x004fc800078e33ff */
[----:B------:R-:W-:-:S13]  /*266a0*/  ISETP.NE.AND P0, PT, R8, R2, PT ;  /* 0x000000020800720c */ /* 0x000fda0003f05270 */
[----:B------:R-:W-:Y:S05]  /*266b0*/  @!P0 BRA `(.L_x_2035) ;  /* 0x0000001400948947 */ /* 0x000fea0003800000 */
[----:B------:R-:W-:-:S07]  /*266c0*/  IMAD.MOV.U32 R9, RZ, RZ, R17 ;  /* 0x000000ffff097224 */ /* 0x000fce00078e0011 */
.L_x_2089:
[----:B------:R-:W2:Y:S04]  /*266d0*/  LDL R4, [R1+0x4] ;  /* 0x0000040001047983 */ /* 0x000ea80000100800 */
[----:B------:R-:W3:Y:S04]  /*266e0*/  LDL R3, [R1+0x8] ;  /* 0x0000080001037983 */ /* 0x000ee80000100800 */
[----:B------:R-:W5:Y:S01]  /*266f0*/  LDL R2, [R1+0x18] ;  /* 0x0000180001027983 */ /* 0x000f620000100800 */
[----:B------:R-:W-:Y:S05]  /*26700*/  YIELD ;  /* 0x0000000000007946 */ /* 0x000fea0003800000 */
[----:B------:R-:W-:Y:S01]  /*26710*/  BSSY B1, `(.L_x_2055) ;  /* 0x00000ac000017945 */ /* 0x000fe20003800000 */
[----:B--2---:R-:W-:Y:S01]  /*26720*/  LOP3.LUT P1, RZ, R4, 0x4, RZ, 0xc0, !PT ;  /* 0x0000000404ff7812 */ /* 0x004fe2000782c0ff */
[----:B---3--:R-:W-:-:S05]  /*26730*/  VIADD R4, R3, 0x1 ;  /* 0x0000000103047836 */ /* 0x008fca0000000000 */
[----:B------:R-:W-:-:S04]  /*26740*/  ISETP.NE.AND P0, PT, R4, 0x2, PT ;  /* 0x000000020400780c */ /* 0x000fc80003f05270 */
[----:B-1----:R-:W-:Y:S02]  /*26750*/  SEL R5, RZ, 0x1, P0 ;  /* 0x00000001ff057807 */ /* 0x002fe40000000000 */
[----:B------:R-:W-:Y:S02]  /*26760*/  SEL R4, R4, RZ, P0 ;  /* 0x000000ff04047207 */ /* 0x000fe40000000000 */
[----:B-----5:R-:W-:Y:S01]  /*26770*/  LOP3.LUT R5, R2, R5, RZ, 0x3c, !PT ;  /* 0x0000000502057212 */ /* 0x020fe200078e3cff */
        /* <DEDUP_REMOVED lines=24> */
[----:B------:R-:W-:-:S06]  /*26900*/  LEA.HI.X R9, R2, UR5, R3, 0x2, P0 ;  /* 0x0000000502097c11 */ /* 0x000fcc00080f1403 */
[----:B------:R0:W5:Y:S03]  /*26910*/  LDG.E R9, desc[UR8][R8.64] ;  /* 0x0000000808097981 */ /* 0x000166000c1e1900 */
.L_x_2057:
[----:B------:R-:W2:Y:S01]  /*26920*/  LDL R2, [R1] ;  /* 0x0000000001027983 */ /* 0x000ea20000100800 */
[----:B------:R-:W-:Y:S01]  /*26930*/  BSSY B2, `(.L_x_2058) ;  /* 0x0000005000027945 */ /* 0x000fe20003800000 */
[----:B--2---:R-:W-:Y:S01]  /*26940*/  IMAD R3, R4, 0x8, R2 ;  /* 0x0000000804037824 */ /* 0x004fe200078e0202 */
[----:B------:R-:W-:-:S04]  /*26950*/  SHF.L.U32 R2, R5, 0x1f, RZ ;  /* 0x0000001f05027819 */ /* 0x000fc800000006ff */
[----:B------:R-:W1:Y:S02]  /*26960*/  SYNCS.PHASECHK.TRANS64.TRYWAIT P0, [R3+URZ+0x2a840], R2 ;  /* 0x02a84002030075a7 */ /* 0x000e64000800017f */
[----:B-1----:R-:W-:Y:S05]  /*26970*/  @!P0 BRA `(.L_x_2059) ;  /* 0x0000004400c88947 */ /* 0x002fea0003800000 */
.L_x_2192:
[----:B------:R-:W-:Y:S05]  /*26980*/  BSYNC B2 ;  /* 0x0000000000027941 */ /* 0x000fea0003800000 */
.L_x_2058:
[----:B------:R-:W2:Y:S01]  /*26990*/  S2R R7, SR_TID.X ;  /* 0x0000000000077919 */ /* 0x000ea20000002100 */
[----:B------:R-:W-:Y:S01]  /*269a0*/  BSSY B2, `(.L_x_2060) ;  /* 0x000000a000027945 */ /* 0x000fe20003800000 */
[----:B--2---:R-:W-:-:S04]  /*269b0*/  LOP3.LUT R7, R7, 0x7f, RZ, 0xc0, !PT ;  /* 0x0000007f07077812 */ /* 0x004fc800078ec0ff */
[----:B------:R-:W-:-:S13]  /*269c0*/  ISETP.NE.AND P0, PT, R7, RZ, PT ;  /* 0x000000ff0700720c */ /* 0x000fda0003f05270 */
[----:B------:R-:W-:Y:S05]  /*269d0*/  @P0 BRA `(.L_x_2061) ;  /* 0x0000000000180947 */ /* 0x000fea0003800000 */
[----:B------:R-:W2:Y:S01]  /*269e0*/  LDL R7, [R1+0x4] ;  /* 0x0000040001077983 */ /* 0x000ea20000100800 */
[----:B-1----:R-:W-:-:S04]  /*269f0*/  IMAD.MOV.U32 R2, RZ, RZ, 0x9000 ;  /* 0x00009000ff027424 */ /* 0x002fc800078e00ff */
[----:B------:R3:W-:Y:S01]  /*26a00*/  SYNCS.ARRIVE.TRANS64 RZ, [R3+URZ+0x2a830], R2 ;  /* 0x02a8300203ff79a7 */ /* 0x0007e2000800003f */
[----:B--2---:R-:W-:-:S13]  /*26a10*/  LOP3.LUT P1, RZ, R7, 0x1, RZ, 0xc0, !PT ;  /* 0x0000000107ff7812 */ /* 0x004fda000782c0ff */
[----:B---3--:R-:W-:Y:S05]  /*26a20*/  @!P1 BRA `(.L_x_2061) ;  /* 0x0000000000049947 */ /* 0x008fea0003800000 */
[----:B------:R-:W-:Y:S01]  /*26a30*/  BPT.TRAP 0x1 ;  /* 0x000000040000795c */ /* 0x000fe20000300000 */
.L_x_2061:
[----:B------:R-:W-:Y:S05]  /*26a40*/  BSYNC B2 ;  /* 0x0000000000027941 */ /* 0x000fea0003800000 */
.L_x_2060:
        /* <DEDUP_REMOVED lines=12> */
[----:B0-----:R-:W-:-:S08]  /*26b10*/  VIADD R8, R7, 0x18400 ;  /* 0x0001840007087836 */ /* 0x001fd00000000000 */
.L_x_2062:
        /* <DEDUP_REMOVED lines=16> */
.L_x_2063:
        /* <DEDUP_REMOVED lines=15> */
.L_x_2064:
        /* <DEDUP_REMOVED lines=18> */
.L_x_2193:
[----:B------:R-:W-:Y:S05]  /*26e30*/  BSYNC B2 ;  /* 0x0000000000027941 */ /* 0x000fea0003800000 */
.L_x_2065:
        /* <DEDUP_REMOVED lines=10> */
.L_x_2067:
[----:B------:R-:W2:Y:S01]  /*26ee0*/  LDL R3, [R1+0x4] ;  /* 0x0000040001037983 */ /* 0x000ea20000100800 */
[----:B------:R-:W-:Y:S01]  /*26ef0*/  BSSY B2, `(.L_x_2068) ;  /* 0x0000004000027945 */ /* 0x000fe20003800000 */
[----:B--2---:R-:W-:-:S13]  /*26f00*/  LOP3.LUT P0, RZ, R3, 0x8, RZ, 0xc0, !PT ;  /* 0x0000000803ff7812 */ /* 0x004fda000780c0ff */
[----:B------:R-:W-:Y:S05]  /*26f10*/  @P0 BRA `(.L_x_2069) ;  /* 0x0000000000040947 */ /* 0x000fea0003800000 */
[----:B------:R-:W-:Y:S01]  /*26f20*/  BPT.TRAP 0x1 ;  /* 0x000000040000795c */ /* 0x000fe20000300000 */
.L_x_2069:
[----:B------:R-:W-:Y:S05]  /*26f30*/  BSYNC B2 ;  /* 0x0000000000027941 */ /* 0x000fea0003800000 */
.L_x_2068:
        /* <DEDUP_REMOVED lines=14> */
.L_x_2070:
        /* <DEDUP_REMOVED lines=15> */
.L_x_2071:
        /* <DEDUP_REMOVED lines=12> */
.L_x_2056:
[----:B------:R-:W-:Y:S05]  /*271d0*/  BSYNC B1 ;  /* 0x0000000000017941 */ /* 0x000fea0003800000 */
.L_x_2055:
[----:B------:R-:W2:Y:S01]  /*271e0*/  LDL R2, [R1+0x4] ;  /* 0x0000040001027983 */ /* 0x000ea20000100800 */
[----:B------:R-:W-:Y:S01]  /*271f0*/  VIADD R3, R4, 0x1 ;  /* 0x0000000104037836 */ /* 0x000fe20000000000 */
[----:B------:R-:W-:Y:S01]  /*27200*/  BSSY B1, `(.L_x_2072) ;  /* 0x00000ac000017945 */ /* 0x000fe20003800000 */
[----:B0-----:R-:W-:-:S03]  /*27210*/  VIADD R6, R0, 0xffffffff ;  /* 0xffffffff00067836 */ /* 0x001fc60000000000 */
        /* <DEDUP_REMOVED lines=13> */
[----:B------:R-:W2:Y:S01]  /*272f0*/  LDL R13, [R1+0x24] ;  /* 0x00002400010d7983 */ /* 0x000ea20000100800 */
[----:B------:R-:W1:Y:S01]  /*27300*/  LDC R8, c[0x0][0x43c] ;  /* 0x00010f00ff087b82 */ /* 0x000e620000000800 */
[----:B------:R-:W-:Y:S02]  /*27310*/  ULDC.64 UR6, c[0x0][0x428] ;  /* 0x00010a0000067ab9 */ /* 0x000fe40000000a00 */
[----:B------:R-:W3:Y:S01]  /*27320*/  LDL R12, [R1+0x14] ;  /* 0x00001400010c7983 */ /* 0x000ee20000100800 */
[----:B------:R-:W-:Y:S01]  /*27330*/  ULDC.64 UR8, c[0x0][0x208] ;  /* 0x0000820000087ab9 */ /* 0x000fe20000000a00 */
[----:B-1----:R-:W-:-:S13]  /*27340*/  ISETP.NE.AND P0, PT, R8, 0x1, PT ;  /* 0x000000010800780c */ /* 0x002fda0003f05270 */
[----:B------:R-:W1:Y:S02]  /*27350*/  @P0 LDC.64 R2, c[0x0][0x440] ;  /* 0x00011000ff020b82 */ /* 0x000e640000000a00 */
[----:B-1----:R-:W-:-:S04]  /*27360*/  @P0 IMAD.HI.U32 R7, R6, R2, RZ ;  /* 0x0000000206070227 */ /* 0x002fc800078e00ff */
        /* <DEDUP_REMOVED lines=12> */
.L_x_2074:
[----:B------:R-:W2:Y:S01]  /*27430*/  LDL R2, [R1] ;  /* 0x0000000001027983 */ /* 0x000ea20000100800 */
[----:B------:R-:W-:Y:S01]  /*27440*/  BSSY B2, `(.L_x_2075) ;  /* 0x0000005000027945 */ /* 0x000fe20003800000 */
[----:B--2---:R-:W-:Y:S01]  /*27450*/  IMAD R3, R11, 0x8, R2 ;  /* 0x000000080b037824 */ /* 0x004fe200078e0202 */
[----:B------:R-:W-:-:S04]  /*27460*/  SHF.L.U32 R2, R10, 0x1f, RZ ;  /* 0x0000001f0a027819 */ /* 0x000fc800000006ff */
[----:B------:R-:W2:Y:S02]  /*27470*/  SYNCS.PHASECHK.TRANS64.TRYWAIT P0, [R3+URZ+0x2a840], R2 ;  /* 0x02a84002030075a7 */ /* 0x000ea4000800017f */
[----:B--2---:R-:W-:Y:S05]  /*27480*/  @!P0 BRA `(.L_x_2076) ;  /* 0x0000003c002c8947 */ /* 0x004fea0003800000 */
.L_x_2194:
[----:B------:R-:W-:Y:S05]  /*27490*/  BSYNC B2 ;  /* 0x0000000000027941 */ /* 0x000fea0003800000 */
.L_x_2075:
[----:B-1----:R-:W1:Y:S01]  /*274a0*/  S2R R8, SR_TID.X ;  /* 0x0000000000087919 */ /* 0x002e620000002100 */
[----:B------:R-:W-:Y:S01]  /*274b0*/  BSSY B2, `(.L_x_2077) ;  /* 0x000000a000027945 */ /* 0x000fe20003800000 */
[----:B-1----:R-:W-:-:S04]  /*274c0*/  LOP3.LUT R8, R8, 0x7f, RZ, 0xc0, !PT ;  /* 0x0000007f08087812 */ /* 0x002fc800078ec0ff */
[----:B------:R-:W-:-:S13]  /*274d0*/  ISETP.NE.AND P0, PT, R8, RZ, PT ;  /* 0x000000ff0800720c */ /* 0x000fda0003f05270 */
[----:B------:R-:W-:Y:S05]  /*274e0*/  @P0 BRA `(.L_x_2078) ;  /* 0x0000000000180947 */ /* 0x000fea0003800000 */
[----:B------:R-:W3:Y:S01]  /*274f0*/  LDL R8, [R1+0x4] ;  /* 0x0000040001087983 */ /* 0x000ee20000100800 */
[----:B--2---:R-:W-:-:S04]  /*27500*/  IMAD.MOV.U32 R2, RZ, RZ, 0x9000 ;  /* 0x00009000ff027424 */ /* 0x004fc800078e00ff */
[----:B------:R1:W-:Y:S01]  /*27510*/  SYNCS.ARRIVE.TRANS64 RZ, [R3+URZ+0x2a830], R2 ;  /* 0x02a8300203ff79a7 */ /* 0x0003e2000800003f */
[----:B---3--:R-:W-:-:S13]  /*27520*/  LOP3.LUT P1, RZ, R8, 0x1, RZ, 0xc0, !PT ;  /* 0x0000000108ff7812 */ /* 0x008fda000782c0ff */
[----:B-1----:R-:W-:Y:S05]  /*27530*/  @!P1 BRA `(.L_x_2078) ;  /* 0x0000000000049947 */ /* 0x002fea0003800000 */
[----:B------:R-:W-:Y:S01]  /*27540*/  BPT.TRAP 0x1 ;  /* 0x000000040000795c */ /* 0x000fe20000300000 */
.L_x_2078:
[----:B------:R-:W-:Y:S05]  /*27550*/  BSYNC B2 ;  /* 0x0000000000027941 */ /* 0x000fea0003800000 */
.L_x_2077:
[----:B0-----:R-:W3:Y:S04]  /*27560*/  LDL R10, [R1] ;  /* 0x00000000010a7983 */ /* 0x001ee80000100800 */
        /* <DEDUP_REMOVED lines=13> */
.L_x_2079:
        /* <DEDUP_REMOVED lines=16> */
.L_x_2080:
        /* <DEDUP_REMOVED lines=15> */
.L_x_2081:
        /* <DEDUP_REMOVED lines=10> */
[----:B------:R-:W2:Y:S01]  /*278d0*/  LDL R10, [R1] ;  /* 0x00000000010a7983 */ /* 0x000ea20000100800 */
[----:B------:R-:W-:Y:S01]  /*278e0*/  SHF.L.U32 R5, R5, 0x1f, RZ ;  /* 0x0000001f05057819 */ /* 0x000fe200000006ff */
[----:B------:R-:W-:Y:S01]  /*278f0*/  BSSY B2, `(.L_x_2082) ;  /* 0x0000004000027945 */ /* 0x000fe20003800000 */
[----:B--2---:R-:W-:-:S04]  /*27900*/  IMAD R2, R4, 0x8, R10 ;  /* 0x0000000804027824 */ /* 0x004fc800078e020a */
[----:B------:R-:W0:Y:S02]  /*27910*/  SYNCS.PHASECHK.TRANS64.TRYWAIT P0, [R2+URZ+0x2a860], R5 ;  /* 0x02a86005020075a7 */ /* 0x000e24000800017f */
[----:B0-----:R-:W-:Y:S05]  /*27920*/  @!P0 BRA `(.L_x_2083) ;  /* 0x0000003800188947 */ /* 0x001fea0003800000 */
.L_x_2195:
[----:B------:R-:W-:Y:S05]  /*27930*/  BSYNC B2 ;  /* 0x0000000000027941 */ /* 0x000fea0003800000 */
.L_x_2082:
[----:B------:R-:W1:Y:S01]  /*27940*/  S2R R3, SR_TID.X ;  /* 0x0000000000037919 */ /* 0x000e620000002100 */
[----:B------:R-:W-:-:S04]  /*27950*/  UPRMT UR4, UR37, 0x9910, URZ ;  /* 0x0000991025047896 */ /* 0x000fc8000800003f */
[----:B------:R-:W-:Y:S01]  /*27960*/  UISETP.NE.AND UP0, UPT, UR4, 0x2, UPT ;  /* 0x000000020400788c */ /* 0x000fe2000bf05270 */
[----:B-1----:R-:W-:-:S04]  /*27970*/  LOP3.LUT R3, R3, 0x7f, RZ, 0xc0, !PT ;  /* 0x0000007f03037812 */ /* 0x002fc800078ec0ff */
[----:B------:R-:W-:-:S13]  /*27980*/  ISETP.NE.AND P0, PT, R3, RZ, PT ;  /* 0x000000ff0300720c */ /* 0x000fda0003f05270 */
[----:B------:R-:W-:-:S04]  /*27990*/  @!P0 IMAD.MOV.U32 R3, RZ, RZ, 0x6000 ;  /* 0x00006000ff038424 */ /* 0x000fc800078e00ff */
[----:B------:R1:W-:Y:S01]  /*279a0*/  @!P0 SYNCS.ARRIVE.TRANS64 RZ, [R2+URZ+0x2a850], R3 ;  /* 0x02a8500302ff89a7 */ /* 0x0003e2000800003f */
[----:B------:R-:W-:-:S13]  /*279b0*/  PLOP3.LUT P0, PT, PT, PT, UP0, 0x80, 0x0 ;  /* 0x000000000000781c */ /* 0x000fda0003f0f008 */
[----:B-1----:R-:W-:Y:S05]  /*279c0*/  @P0 BRA `(.L_x_2084) ;  /* 0x0000000000040947 */ /* 0x002fea0003800000 */
[----:B------:R-:W-:Y:S01]  /*279d0*/  BPT.TRAP 0x1 ;  /* 0x000000040000795c */ /* 0x000fe20000300000 */
.L_x_2084:
[----:B------:R-:W2:Y:S01]  /*279e0*/  LDL R3, [R1+0x4] ;  /* 0x0000040001037983 */ /* 0x000ea20000100800 */
[----:B------:R-:W-:Y:S01]  /*279f0*/  BSSY B2, `(.L_x_2085) ;  /* 0x0000004000027945 */ /* 0x000fe20003800000 */
[----:B--2---:R-:W-:-:S13]  /*27a00*/  LOP3.LUT P0, RZ, R3, 0x8, RZ, 0xc0, !PT ;  /* 0x0000000803ff7812 */ /* 0x004fda000780c0ff */
[----:B------:R-:W-:Y:S05]  /*27a10*/  @P0 BRA `(.L_x_2086) ;  /* 0x0000000000040947 */ /* 0x000fea0003800000 */
[----:B------:R-:W-:Y:S01]  /*27a20*/  BPT.TRAP 0x1 ;  /* 0x000000040000795c */ /* 0x000fe20000300000 */
.L_x_2086:
[----:B------:R-:W-:Y:S05]  /*27a30*/  BSYNC B2 ;  /* 0x0000000000027941 */ /* 0x000fea0003800000 */
.L_x_2085:
[----:B------:R-:W2:Y:S04]  /*27a40*/  LDL R8, [R1] ;  /* 0x0000000001087983 */ /* 0x000ea80000100800 */
        /* <DEDUP_REMOVED lines=12> */
.L_x_2087:
        /* <DEDUP_REMOVED lines=15> */
.L_x_2088:
        /* <DEDUP_REMOVED lines=12> */
.L_x_2073:
[----:B------:R-:W-:Y:S05]  /*27cc0*/  BSYNC B1 ;  /* 0x0000000000017941 */ /* 0x000fea0003800000 */
.L_x_2072:
[----:B------:R-:W2:Y:S01]  /*27cd0*/  LDL R2, [R1+0x30] ;  /* 0x0000300001027983 */ /* 0x000ea20000100800 */
[----:B------:R-:W-:Y:S01]  /*27ce0*/  VIADD R0, R0, 0xfffffffe ;  /* 0xfffffffe00007836 */ /* 0x000fe20000000000 */
[----:B--2---:R-:W-:-:S13]  /*27cf0*/  ISETP.GT.AND P0, PT, R6, R2, PT ;  /* 0x000000020600720c */ /* 0x004fda0003f04270 */
[----:B------:R-:W-:Y:S05]  /*27d00*/  @P0 BRA `(.L_x_2089) ;  /* 0xffffffe800700947 */ /* 0x000fea000383ffff */
.L_x_2035:
[----:B------:R-:W-:Y:S05]  /*27d10*/  BSYNC B0 ;  /* 0x0000000000007941 */ /* 0x000fea0003800000 */
.L_x_2034:
[----:B------:R-:W2:Y:S01]  /*27d20*/  S2R R2, SR_TID.X ;  /* 0x0000000000027919 */ /* 0x000ea20000002100 */
[----:B------:R-:W-:Y:S01]  /*27d30*/  BSSY B0, `(.L_x_2090) ;  /* 0x0000011000007945 */ /* 0x000fe20003800000 */
[----:B--2---:R-:W-:-:S04]  /*27d40*/  LOP3.LUT R2, R2, 0x7f, RZ, 0xc0, !PT ;  /* 0x0000007f02027812 */ /* 0x004fc800078ec0ff */
[----:B------:R-:W-:-:S13]  /*27d50*/  ISETP.NE.AND P0, PT, R2, RZ, PT ;  /* 0x000000ff0200720c */ /* 0x000fda0003f05270 */
[----:B------:R-:W-:Y:S05]  /*27d60*/  @P0 BRA `(.L_x_2091) ;  /* 0x0000000000340947 */ /* 0x000fea0003800000 */
[----:B------:R-:W2:Y:S01]  /*27d70*/  S2R R2, SR_LANEID ;  /* 0x0000000000027919 */ /* 0x000ea20000000000 */
[----:B------:R-:W-:Y:S01]  /*27d80*/  VOTEU.ANY UR4, UPT, PT ;  /* 0x0000000000047886 */ /* 0x000fe200038e0100 */
[----:B-1----:R-:W1:Y:S01]  /*27d90*/  LDC.64 R4, c[0x0][0xc60] ;  /* 0x00031800ff047b82 */ /* 0x002e620000000a00 */
[----:B------:R-:W2:Y:S01]  /*27da0*/  FLO.U32 R0, UR4 ;  /* 0x0000000400007d00 */ /* 0x000ea200080e0000 */
[----:B------:R-:W-:Y:S01]  /*27db0*/  ULDC.64 UR6, c[0x0][0x208] ;  /* 0x0000820000067ab9 */ /* 0x000fe20000000a00 */
[----:B--2---:R-:W-:-:S06]  /*27dc0*/  ISETP.EQ.U32.AND P0, PT, R0, R2, PT ;  /* 0x000000020000720c */ /* 0x004fcc0003f02070 */
[----:B------:R-:W1:Y:S07]  /*27dd0*/  POPC R2, UR4 ;  /* 0x0000000400027d09 */ /* 0x000e6e0008000000 */
[----:B-1----:R-:W2:Y:S04]  /*27de0*/  @P0 ATOMG.E.ADD.STRONG.GPU PT, R2, desc[UR6][R4.64], R2 ;  /* 0x00000002040209a8 */ /* 0x002ea800081ee1c6 */
[----:B--2---:R1:W2:Y:S02]  /*27df0*/  SHFL.IDX PT, R2, R2, R0, 0x1f ;  /* 0x00001f0002027589 */ /* 0x0042a400000e0000 */
[----:B-1----:R-:W1:Y:S02]  /*27e00*/  S2R R0, SR_LTMASK ;  /* 0x0000000000007919 */ /* 0x002e640000003900 */
[----:B-1----:R-:W-:-:S06]  /*27e10*/  LOP3.LUT R0, R0, UR4, RZ, 0xc0, !PT ;  /* 0x0000000400007c12 */ /* 0x002fcc000f8ec0ff */
[----:B------:R-:W2:Y:S02]  /*27e20*/  POPC R0, R0 ;  /* 0x0000000000007309 */ /* 0x000ea40000000000 */
[----:B--2---:R-:W-:-:S07]  /*27e30*/  IADD3 R16, R2, UR36, R0 ;  /* 0x0000002402107c10 */ /* 0x004fce000fffe000 */
.L_x_2091:
[----:B------:R-:W-:Y:S05]  /*27e40*/  BSYNC B0 ;  /* 0x0000000000007941 */ /* 0x000fea0003800000 */
.L_x_2090:
[----:B------:R-:W2:Y:S01]  /*27e50*/  LDL R0, [R1+0x4] ;  /* 0x0000040001007983 */ /* 0x000ea20000100800 */
[----:B------:R-:W-:Y:S01]  /*27e60*/  BSSY B0, `(.L_x_2092) ;  /* 0x0000043000007945 */ /* 0x000fe20003800000 */
[----:B--2---:R-:W-:-:S13]  /*27e70*/  LOP3.LUT P0, RZ, R0, 0x4, RZ, 0xc0, !PT ;  /* 0x0000000400ff7812 */ /* 0x004fda000780c0ff */
[----:B------:R-:W-:Y:S05]  /*27e80*/  @!P0 BRA `(.L_x_2093) ;  /* 0x0000000400008947 */ /* 0x000fea0003800000 */
[----:B------:R-:W2:Y:S04]  /*27e90*/  LDL R3, [R1] ;  /* 0x0000000001037983 */ /* 0x000ea80000100800 */
[----:B------:R-:W2:Y:S04]  /*27ea0*/  LDL R0, [R1+0x8] ;  /* 0x0000080001007983 */ /* 0x000ea80000100800 */
[----:B------:R-:W3:Y:S01]  /*27eb0*/  LDL R2, [R1+0x18] ;  /* 0x0000180001027983 */ /* 0x000ee20000100800 */
[----:B------:R-:W-:Y:S01]  /*27ec0*/  BSSY B1, `(.L_x_2094) ;  /* 0x0000005000017945 */ /* 0x000fe20003800000 */
[----:B--2---:R-:W-:Y:S01]  /*27ed0*/  IMAD R0, R0, 0x8, R3 ;  /* 0x0000000800007824 */ /* 0x004fe200078e0203 */
[----:B---3--:R-:W-:-:S04]  /*27ee0*/  SHF.L.U32 R2, R2, 0x1f, RZ ;  /* 0x0000001f02027819 */ /* 0x008fc800000006ff */
[----:B------:R-:W2:Y:S02]  /*27ef0*/  SYNCS.PHASECHK.TRANS64.TRYWAIT P0, [R0+URZ+0x2a860], R2 ;  /* 0x02a86002000075a7 */ /* 0x000ea4000800017f */
[----:B--2---:R-:W-:Y:S05]  /*27f00*/  @!P0 BRA `(.L_x_2095) ;  /* 0x0000003000b48947 */ /* 0x004fea0003800000 */
.L_x_2196:
[----:B------:R-:W-:Y:S05]  /*27f10*/  BSYNC B1 ;  /* 0x0000000000017941 */ /* 0x000fea0003800000 */
.L_x_2094:
        /* <DEDUP_REMOVED lines=10> */
.L_x_2096:
[----:B------:R-:W2:Y:S01]  /*27fc0*/  LDL R2, [R1+0x4] ;  /* 0x0000040001027983 */ /* 0x000ea20000100800 */
[----:B------:R-:W-:Y:S01]  /*27fd0*/  BSSY B1, `(.L_x_2097) ;  /* 0x0000004000017945 */ /* 0x000fe20003800000 */
[----:B--2---:R-:W-:-:S13]  /*27fe0*/  LOP3.LUT P0, RZ, R2, 0x8, RZ, 0xc0, !PT ;  /* 0x0000000802ff7812 */ /* 0x004fda000780c0ff */
[----:B------:R-:W-:Y:S05]  /*27ff0*/  @P0 BRA `(.L_x_2098) ;  /* 0x0000000000040947 */ /* 0x000fea0003800000 */
[----:B------:R-:W-:Y:S01]  /*28000*/  BPT.TRAP 0x1 ;  /* 0x000000040000795c */ /* 0x000fe20000300000 */
.L_x_2098:
[----:B------:R-:W-:Y:S05]  /*28010*/  BSYNC B1 ;  /* 0x0000000000017941 */ /* 0x000fea0003800000 */
.L_x_2097:
[----:B-1----:R-:W2:Y:S04]  /*28020*/  LDL.LU R5, [R1+0x1c] ;  /* 0x00001c0001057983 */ /* 0x002ea80000300800 */
[----:B------:R-:W2:Y:S04]  /*28030*/  LDL.LU R3, [R1+0x10] ;  /* 0x0000100001037983 */ /* 0x000ea80000300800 */
[----:B------:R-:W3:Y:S04]  /*28040*/  LDL R4, [R1] ;  /* 0x0000000001047983 */ /* 0x000ee80000100800 */
[----:B------:R-:W3:Y:S01]  /*28050*/  LDL R2, [R1+0x8] ;  /* 0x0000080001027983 */ /* 0x000ee20000100800 */
[----:B------:R-:W-:Y:S01]  /*28060*/  UIADD3 UR4, UP0, UR38, 0x470, URZ ;  /* 0x0000047026047890 */ /* 0x000fe2000ff1e03f */
[----:B------:R-:W-:Y:S01]  /*28070*/  PLOP3.LUT P0, PT, PT, PT, PT, 0x80, 0x0 ;  /* 0x000000000000781c */ /* 0x000fe20003f0f070 */
[----:B------:R-:W-:Y:S01]  /*28080*/  VIADD R0, R0, 0x2a850 ;  /* 0x0002a85000007836 */ /* 0x000fe20000000000 */
[----:B------:R-:W-:Y:S01]  /*28090*/  UMOV UR6, 0x0 ;  /* 0x0000000000067882 */ /* 0x000fe20000000000 */
[----:B------:R-:W-:Y:S01]  /*280a0*/  UIADD3.X UR5, URZ, UR39, URZ, UP0, !UPT ;  /* 0x000000273f057290 */ /* 0x000fe200087fe43f */
[----:B------:R-:W-:Y:S01]  /*280b0*/  UMOV UR7, 0x14f00000 ;  /* 0x14f0000000077882 */ /* 0x000fe20000000000 */
[----:B------:R-:W-:Y:S01]  /*280c0*/  UMOV UR10, URZ ;  /* 0x0000003f000a7c82 */ /* 0x000fe20008000000 */
[----:B--2---:R-:W-:-:S02]  /*280d0*/  IMAD R3, R3, 0x60, R5 ;  /* 0x0000006003037824 */ /* 0x004fc400078e0205 */
[----:B---3--:R-:W-:-:S04]  /*280e0*/  IMAD R2, R2, 0x6000, R4 ;  /* 0x0000600002027824 */ /* 0x008fc800078e0204 */
[----:B------:R-:W-:-:S07]  /*280f0*/  VIADD R4, R2, 0x400 ;  /* 0x0000040002047836 */ /* 0x000fce0000000000 */
.L_x_2099:
        /* <DEDUP_REMOVED lines=15> */
.L_x_2100:
        /* <DEDUP_REMOVED lines=10> */
.L_x_2093:
[----:B------:R-:W-:Y:S05]  /*28290*/  BSYNC B0 ;  /* 0x0000000000007941 */ /* 0x000fea0003800000 */
.L_x_2092:
[----:B-1----:R-:W2:Y:S04]  /*282a0*/  LDL.LU R5, [R1+0x8] ;  /* 0x0000080001057983 */ /* 0x002ea80000300800 */
        /* <DEDUP_REMOVED lines=8> */
.L_x_2014:
[----:B------:R-:W-:Y:S05]  /*28330*/  BSYNC B7 ;  /* 0x0000000000077941 */ /* 0x000fea0003800000 */
.L_x_2012:
[----:B------:R-:W2:Y:S02]  /*28340*/  LDL R7, [R1+0x4] ;  /* 0x0000040001077983 */ /* 0x000ea40000100800 */
[----:B--2---:R-:W-:-:S13]  /*28350*/  LOP3.LUT P0, RZ, R7, 0x10, RZ, 0xc0, !PT ;  /* 0x0000001007ff7812 */ /* 0x004fda000780c0ff */
[----:B------:R-:W-:Y:S05]  /*28360*/  @!P0 BRA `(.L_x_2101) ;  /* 0x0000000000288947 */ /* 0x000fea0003800000 */
[----:B------:R-:W-:Y:S05]  /*28370*/  WARPSYNC.ALL ;  /* 0x0000000000007948 */ /* 0x000fea0003800000 */
[----:B------:R-:W2:Y:S08]  /*28380*/  S2UR UR5, SR_CgaCtaId ;  /* 0x00000000000579c3 */ /* 0x000eb00000008800 */
[----:B------:R-:W-:Y:S06]  /*28390*/  BAR.SYNC.DEFER_BLOCKING 0x5, 0x180 ;  /* 0x0146000000007b1d */ /* 0x000fec0000010000 */
[----:B------:R-:W-:-:S02]  /*283a0*/  UMOV UR4, 0x400 ;  /* 0x0000040000047882 */ /* 0x000fc40000000000 */
[----:B--2---:R-:W-:-:S06]  /*283b0*/  ULEA UR4, UR5, UR4, 0x18 ;  /* 0x0000000405047291 */ /* 0x004fcc000f8ec03f */
[----:B-1----:R-:W-:-:S05]  /*283c0*/  IMAD.U32 R0, RZ, RZ, UR4 ;  /* 0x00000004ff007e24 */ /* 0x002fca000f8e00ff */
[----:B------:R2:W3:Y:S04]  /*283d0*/  LDS.128 R16, [R0+0x2a8d0] ;  /* 0x02a8d00000107984 */ /* 0x0004e80000000c00 */
[----:B------:R2:W-:Y:S01]  /*283e0*/  STL [R1], R0 ;  /* 0x0000000001007387 */ /* 0x0005e20000100800 */
[----:B------:R-:W-:Y:S06]  /*283f0*/  BAR.ARV 0x4, 0x180 ;  /* 0x0106000000007b1d */ /* 0x000fec0000002000 */
[----:B------:R-:W-:Y:S05]  /*28400*/  BRA `(.L_x_2102) ;  /* 0x0000000800e47947 */ /* 0x000fea0003800000 */
.L_x_2101:
[----:B------:R-:W2:Y:S01]  /*28410*/  LDL R6, [R1+0x28] ;  /* 0x0000280001067983 */ /* 0x000ea20000100800 */
[----:B------:R-:W-:Y:S01]  /*28420*/  UMOV UR4, 0xffffffff ;  /* 0xffffffff00047882 */ /* 0x000fe20000000000 */
[----:B--2---:R-:W-:Y:S02]  /*28430*/  ISETP.NE.AND P5, PT, R6, 0x1f, PT ;  /* 0x0000001f0600780c */ /* 0x004fe40003fa5270 */
[----:B------:R-:W-:Y:S11]  /*28440*/  BRA.DIV UR4, `(.L_x_2103) ;  /* 0x0000002e04787947 */ /* 0x000ff6000b800000 */
[----:B------:R-:W-:Y:S01]  /*28450*/  IMAD.IADD R5, R19, 0x1, R6 ;  /* 0x0000000113057824 */ /* 0x000fe200078e0206 */
[----:B------:R-:W-:Y:S01]  /*28460*/  ULDC UR4, c[0x0][0xc3c] ;  /* 0x00030f0000047ab9 */ /* 0x000fe20000000800 */
[----:B------:R-:W-:Y:S01]  /*28470*/  ULDC.64 UR6, c[0x0][0x208] ;  /* 0x0000820000067ab9 */ /* 0x000fe20000000a00 */
[----:B------:R-:W-:Y:S02]  /*28480*/  LOP3.LUT P4, RZ, R7, 0x1, RZ, 0xc0, !PT ;  /* 0x0000000107ff7812 */ /* 0x000fe4000788c0ff */
[----:B------:R-:W-:-:S13]  /*28490*/  ISETP.GE.OR P0, PT, R5, UR4, !P5 ;  /* 0x0000000405007c0c */ /* 0x000fda000ef06670 */
[----:B------:R-:W2:Y:S02]  /*284a0*/  @!P0 LDC.64 R2, c[0x0][0xc80] ;  /* 0x00032000ff028b82 */ /* 0x000ea40000000a00 */
[----:B--2---:R-:W-:-:S06]  /*284b0*/  @!P0 IMAD.WIDE R2, R5, 0x4, R2 ;  /* 0x0000000405028825 */ /* 0x004fcc00078e0202 */
[----:B------:R2:W3:Y:S01]  /*284c0*/  @!P0 LDG.E R2, desc[UR6][R2.64] ;  /* 0x0000000602028981 */ /* 0x0004e2000c1e1900 */
[C---:B------:R-:W-:Y:S02]  /*284d0*/  ISETP.GE.U32.AND P1, PT, R6.reuse, 0x4, PT ;  /* 0x000000040600780c */ /* 0x040fe40003f26070 */
[C---:B------:R-:W-:Y:S02]  /*284e0*/  ISETP.GE.U32.AND P2, PT, R6.reuse, 0x8, PT ;  /* 0x000000080600780c */ /* 0x040fe40003f46070 */
[C---:B------:R-:W-:Y:S01]  /*284f0*/  ISETP.GE.U32.AND P3, PT, R6.reuse, 0x10, PT ;  /* 0x000000100600780c */ /* 0x040fe20003f66070 */
[----:B--2---:R-:W-:Y:S02]  /*28500*/  IMAD.MOV.U32 R3, RZ, RZ, RZ ;  /* 0x000000ffff037224 */ /* 0x004fe400078e00ff */
[----:B---3--:R-:W-:Y:S01]  /*28510*/  @!P0 IMAD.MOV.U32 R3, RZ, RZ, R2 ;  /* 0x000000ffff038224 */ /* 0x008fe200078e0002 */
[----:B------:R-:W-:-:S04]  /*28520*/  ISETP.GE.U32.AND P0, PT, R6, 0x2, PT ;  /* 0x000000020600780c */ /* 0x000fc80003f06070 */
[----:B------:R-:W1:Y:S02]  /*28530*/  SHFL.UP PT, R2, R3, 0x1, RZ ;  /* 0x0420000003027989 */ /* 0x000e6400000e00ff */
[----:B-1----:R-:W-:-:S05]  /*28540*/  SEL R0, R2, RZ, P4 ;  /* 0x000000ff02007207 */ /* 0x002fca0002000000 */
[----:B------:R-:W-:Y:S02]  /*28550*/  IMAD.IADD R2, R3, 0x1, R0 ;  /* 0x0000000103027824 */ /* 0x000fe400078e0200 */
[----:B------:R-:W-:Y:S04]  /*28560*/  SHFL.IDX PT, R0, R16, RZ, 0x1f ;  /* 0x00001fff10007589 */ /* 0x000fe800000e0000 */
        /* <DEDUP_REMOVED lines=11> */
[----:B------:R-:W-:Y:S02]  /*28620*/  IMAD.IADD R2, R2, 0x1, R5 ;  /* 0x0000000102027824 */ /* 0x000fe400078e0205 */
[----:B------:R1:W2:Y:S04]  /*28630*/  SHFL.IDX PT, R5, R16, 0x1, 0x1f ;  /* 0x00201f0010057f89 */ /* 0x0002a800000e0000 */
[----:B------:R1:W3:Y:S02]  /*28640*/  SHFL.IDX PT, R16, R2, 0x1f, 0x1f ;  /* 0x03e01f0002107f89 */ /* 0x0002e400000e0000 */
.L_x_2206:
[----:B------:R-:W-:Y:S02]  /*28650*/  ULDC UR4, c[0x0][0xc38] ;  /* 0x00030e0000047ab9 */ /* 0x000fe40000000800 */
[----:B------:R-:W-:-:S04]  /*28660*/  IMAD.U32 R4, RZ, RZ, UR4 ;  /* 0x00000004ff047e24 */ /* 0x000fc8000f8e00ff */
[----:B-1-3--:R-:W-:-:S04]  /*28670*/  IMAD R16, R16, R4, RZ ;  /* 0x0000000410107224 */ /* 0x00afc800078e02ff */
[----:B--2---:R-:W-:-:S05]  /*28680*/  IMAD.IADD R5, R5, 0x1, R16 ;  /* 0x0000000105057824 */ /* 0x004fca00078e0210 */
[----:B------:R-:W-:-:S13]  /*28690*/  ISETP.GT.AND P4, PT, R5, R0, PT ;  /* 0x000000000500720c */ /* 0x000fda0003f84270 */
[----:B------:R-:W-:Y:S05]  /*286a0*/  @P4 BRA `(.L_x_2104) ;  /* 0x0000000000a44947 */ /* 0x000fea0003800000 */
.L_x_2109:
[----:B-1----:R-:W1:Y:S01]  /*286b0*/  LDC R3, c[0x0][0xc3c] ;  /* 0x00030f00ff037b82 */ /* 0x002e620000000800 */
[----:B------:R-:W-:-:S05]  /*286c0*/  VIADD R19, R19, 0x1f ;  /* 0x0000001f13137836 */ /* 0x000fca0000000000 */
[----:B-1----:R-:W-:-:S13]  /*286d0*/  ISETP.GE.AND P4, PT, R19, R3, PT ;  /* 0x000000031300720c */ /* 0x002fda0003f86270 */
[----:B------:R-:W-:Y:S05]  /*286e0*/  @P4 BRA `(.L_x_2105) ;  /* 0x0000000400e44947 */ /* 0x000fea0003800000 */
[----:B------:R-:W2:Y:S01]  /*286f0*/  LDL R2, [R1+0x28] ;  /* 0x0000280001027983 */ /* 0x000ea20000100800 */
[----:B------:R-:W-:Y:S01]  /*28700*/  BSSY B0, `(.L_x_2106) ;  /* 0x0000009000007945 */ /* 0x000fe20003800000 */
[----:B--2---:R-:W-:-:S05]  /*28710*/  IMAD.IADD R4, R19, 0x1, R2 ;  /* 0x0000000113047824 */ /* 0x004fca00078e0202 */
[----:B------:R-:W-:Y:S01]  /*28720*/  ISETP.GE.OR P4, PT, R4, R3, !P5 ;  /* 0x000000030400720c */ /* 0x000fe20006f86670 */
[----:B------:R-:W-:-:S12]  /*28730*/  IMAD.MOV.U32 R3, RZ, RZ, RZ ;  /* 0x000000ffff037224 */ /* 0x000fd800078e00ff */
[----:B------:R-:W-:Y:S05]  /*28740*/  @P4 BRA `(.L_x_2107) ;  /* 0x0000000000104947 */ /* 0x000fea0003800000 */
[----:B------:R-:W1:Y:S01]  /*28750*/  LDC.64 R2, c[0x0][0xc80] ;  /* 0x00032000ff027b82 */ /* 0x000e620000000a00 */
[----:B------:R-:W-:Y:S01]  /*28760*/  ULDC.64 UR4, c[0x0][0x208] ;  /* 0x0000820000047ab9 */ /* 0x000fe20000000a00 */
[----:B-1----:R-:W-:-:S06]  /*28770*/  IMAD.WIDE R2, R4, 0x4, R2 ;  /* 0x0000000404027825 */ /* 0x002fcc00078e0202 */
[----:B------:R1:W5:Y:S02]  /*28780*/  LDG.E R3, desc[UR4][R2.64] ;  /* 0x0000000402037981 */ /* 0x000364000c1e1900 */
.L_x_2107:
[----:B------:R-:W-:Y:S05]  /*28790*/  BSYNC B0 ;  /* 0x0000000000007941 */ /* 0x000fea0003800000 */
.L_x_2106:
[----:B------:R-:W-:-:S03]  /*287a0*/  UMOV UR4, 0xffffffff ;  /* 0xffffffff00047882 */ /* 0x000fc60000000000 */
[----:B------:R-:W-:Y:S05]  /*287b0*/  BRA.DIV UR4, `(.L_x_2108) ;  /* 0x0000002e04dc7947 */ /* 0x000fea000b800000 */
[----:B------:R-:W2:Y:S04]  /*287c0*/  LDL R4, [R1+0x4] ;  /* 0x0000040001047983 */ /* 0x000ea80000100800 */
[----:B-----5:R-:W1:Y:S01]  /*287d0*/  SHFL.UP PT, R14, R3, 0x1, RZ ;  /* 0x04200000030e7989 */ /* 0x020e6200000e00ff */
[----:B--2---:R-:W-:-:S04]  /*287e0*/  LOP3.LUT P4, RZ, R4, 0x1, RZ, 0xc0, !PT ;  /* 0x0000000104ff7812 */ /* 0x004fc8000788c0ff */
        /* <DEDUP_REMOVED lines=14> */
[----:B------:R1:W2:Y:S02]  /*288d0*/  SHFL.IDX PT, R16, R2, 0x1f, 0x1f ;  /* 0x03e01f0002107f89 */ /* 0x0002a400000e0000 */
.L_x_2214:
[----:B------:R-:W-:Y:S02]  /*288e0*/  ULDC UR4, c[0x0][0xc38] ;  /* 0x00030e0000047ab9 */ /* 0x000fe40000000800 */
[----:B------:R-:W-:-:S04]  /*288f0*/  IMAD.U32 R4, RZ, RZ, UR4 ;  /* 0x00000004ff047e24 */ /* 0x000fc8000f8e00ff */
[----:B--2---:R-:W-:-:S04]  /*28900*/  IMAD R16, R16, R4, RZ ;  /* 0x0000000410107224 */ /* 0x004fc800078e02ff */
[----:B------:R-:W-:-:S05]  /*28910*/  IMAD.IADD R5, R16, 0x1, R5 ;  /* 0x0000000110057824 */ /* 0x000fca00078e0205 */
[----:B------:R-:W-:-:S13]  /*28920*/  ISETP.GT.AND P4, PT, R5, R0, PT ;  /* 0x000000000500720c */ /* 0x000fda0003f84270 */
[----:B------:R-:W-:Y:S05]  /*28930*/  @!P4 BRA `(.L_x_2109) ;  /* 0xfffffffc005cc947 */ /* 0x000fea000383ffff */
.L_x_2104:
        /* <DEDUP_REMOVED lines=8> */
.L_x_2218:
[----:B------:R-:W-:Y:S01]  /*289c0*/  ISETP.NE.AND P0, PT, R5, RZ, PT ;  /* 0x000000ff0500720c */ /* 0x000fe20003f05270 */
[----:B------:R-:W-:-:S12]  /*289d0*/  IMAD.MOV.U32 R5, RZ, RZ, RZ ;  /* 0x000000ffff057224 */ /* 0x000fd800078e00ff */
[----:B------:R-:W-:Y:S05]  /*289e0*/  @!P0 BRA `(.L_x_2111) ;  /* 0x0000000000148947 */ /* 0x000fea0003800000 */
[----:B------:R-:W-:Y:S01]  /*289f0*/  UMOV UR4, 0xffffffff ;  /* 0xffffffff00047882 */ /* 0x000fe20000000000 */
[----:B------:R-:W-:Y:S02]  /*28a00*/  VIADD R12, R6, 0xffffffff ;  /* 0xffffffff060c7836 */ /* 0x000fe40000000000 */
[----:B------:R-:W-:Y:S05]  /*28a10*/  BRA.DIV UR4, `(.L_x_2112) ;  /* 0x0000003204687947 */ /* 0x000fea000b800000 */
[----:B-1----:R1:W0:Y:S02]  /*28a20*/  SHFL.IDX PT, R2, R2, R12, 0x1f ;  /* 0x00001f0c02027589 */ /* 0x00222400000e0000 */
.L_x_2221:
[----:B0-----:R-:W-:-:S07]  /*28a30*/  IMAD.MOV.U32 R5, RZ, RZ, R2 ;  /* 0x000000ffff057224 */ /* 0x001fce00078e0002 */
.L_x_2111:
[----:B-12---:R-:W1:Y:S01]  /*28a40*/  LDC.64 R2, c[0x0][0xc90] ;  /* 0x00032400ff027b82 */ /* 0x006e620000000a00 */
[----:B------:R-:W-:Y:S01]  /*28a50*/  IMAD.IADD R19, R6, 0x1, R19 ;  /* 0x0000000106137824 */ /* 0x000fe200078e0213 */
[----:B------:R-:W-:-:S03]  /*28a60*/  ULDC.64 UR4, c[0x0][0x208] ;  /* 0x0000820000047ab9 */ /* 0x000fc60000000a00 */
[----:B-1----:R-:W-:-:S05]  /*28a70*/  IMAD.WIDE R2, R19, 0x4, R2 ;  /* 0x0000000413027825 */ /* 0x002fca00078e0202 */
[----:B------:R-:W3:Y:S01]  /*28a80*/  LDG.E R7, desc[UR4][R2.64] ;  /* 0x0000000402077981 */ /* 0x000ee2000c1e1900 */
[----:B------:R-:W-:-:S04]  /*28a90*/  IMAD R16, R5, R4, R16 ;  /* 0x0000000405107224 */ /* 0x000fc800078e0210 */
[----:B------:R-:W-:Y:S02]  /*28aa0*/  IMAD.IADD R0, R0, 0x1, -R16 ;  /* 0x0000000100007824 */ /* 0x000fe400078e0a10 */
[----:B---3--:R-:W-:-:S05]  /*28ab0*/  IMAD R6, R17, R7, RZ ;  /* 0x0000000711067224 */ /* 0x008fca00078e02ff */
[----:B-----5:R-:W-:-:S04]  /*28ac0*/  IABS R8, R6 ;  /* 0x0000000600087213 */ /* 0x020fc80000000000 */
[----:B------:R-:W1:Y:S08]  /*28ad0*/  I2F.RP R2, R8 ;  /* 0x0000000800027306 */ /* 0x000e700000209400 */
[----:B-1----:R-:W1:Y:S02]  /*28ae0*/  MUFU.RCP R2, R2 ;  /* 0x0000000200027308 */ /* 0x002e640000001000 */
[----:B-1----:R-:W-:-:S06]  /*28af0*/  VIADD R2, R2, 0xffffffe ;  /* 0x0ffffffe02027836 */ /* 0x002fcc0000000000 */
[----:B------:R-:W1:Y:S02]  /*28b00*/  F2I.FTZ.U32.TRUNC.NTZ R3, R2 ;  /* 0x0000000200037305 */ /* 0x000e64000021f000 */
[----:B-1----:R-:W-:-:S04]  /*28b10*/  IMAD.MOV R2, RZ, RZ, -R3 ;  /* 0x000000ffff027224 */ /* 0x002fc800078e0a03 */
        /* <DEDUP_REMOVED lines=23> */
[----:B------:R-:W-:-:S04]  /*28c90*/  VIADDMNMX R4, R3, R4, R7, PT ;  /* 0x0000000403047246 */ /* 0x000fc80003800107 */
[----:B------:R-:W-:-:S04]  /*28ca0*/  IABS R7, R4 ;  /* 0x0000000400077213 */ /* 0x000fc80000000000 */
        /* <DEDUP_REMOVED lines=18> */
[C---:B------:R-:W-:Y:S01]  /*28dd0*/  LOP3.LUT R3, R0.reuse, R4, RZ, 0x3c, !PT ;  /* 0x0000000400037212 */ /* 0x040fe200078e3cff */
[----:B------:R-:W-:-:S03]  /*28de0*/  IMAD.IADD R0, R0, 0x1, R5 ;  /* 0x0000000100007824 */ /* 0x000fc600078e0205 */
        /* <DEDUP_REMOVED lines=9> */
.L_x_2105:
[----:B------:R-:W-:Y:S01]  /*28e80*/  UMOV UR4, URZ ;  /* 0x0000003f00047c82 */ /* 0x000fe20008000000 */
[----:B------:R-:W-:Y:S01]  /*28e90*/  UMOV UR5, URZ ;  /* 0x0000003f00057c82 */ /* 0x000fe20008000000 */
[----:B------:R-:W-:Y:S01]  /*28ea0*/  ULDC UR6, c[0x0][0xc3c] ;  /* 0x00030f0000067ab9 */ /* 0x000fe20000000800 */
[----:B------:R-:W-:Y:S02]  /*28eb0*/  IMAD.MOV.U32 R16, RZ, RZ, R0 ;  /* 0x000000ffff107224 */ /* 0x000fe400078e0000 */
[----:B------:R-:W-:Y:S02]  /*28ec0*/  IMAD.U32 R17, RZ, RZ, UR4 ;  /* 0x00000004ff117e24 */ /* 0x000fe4000f8e00ff */
[----:B------:R-:W-:Y:S02]  /*28ed0*/  IMAD.U32 R18, RZ, RZ, UR5 ;  /* 0x00000005ff127e24 */ /* 0x000fe4000f8e00ff */
[----:B------:R-:W-:-:S07]  /*28ee0*/  IMAD.U32 R19, RZ, RZ, UR6 ;  /* 0x00000006ff137e24 */ /* 0x000fce000f8e00ff */
.L_x_2113:
[----:B------:R-:W2:Y:S04]  /*28ef0*/  LDL R0, [R1+0x28] ;  /* 0x0000280001007983 */ /* 0x000ea80000100800 */
[----:B------:R1:W3:Y:S01]  /*28f00*/  LDL R3, [R1] ;  /* 0x0000000001037983 */ /* 0x0002e20000100800 */
[----:B------:R-:W-:Y:S05]  /*28f10*/  WARPSYNC.ALL ;  /* 0x0000000000007948 */ /* 0x000fea0003800000 */
[----:B------:R-:W-:Y:S01]  /*28f20*/  BAR.SYNC.DEFER_BLOCKING 0x4, 0x180 ;  /* 0x0106000000007b1d */ /* 0x000fe20000010000 */
[----:B--2---:R-:W-:-:S13]  /*28f30*/  ISETP.NE.AND P0, PT, R0, RZ, PT ;  /* 0x000000ff0000720c */ /* 0x004fda0003f05270 */
[----:B------:R-:W3:Y:S01]  /*28f40*/  @!P0 S2R R0, SR_CgaCtaId ;  /* 0x0000000000008919 */ /* 0x000ee20000008800 */
[----:B------:R-:W-:-:S04]  /*28f50*/  @!P0 MOV R2, 0x400 ;  /* 0x0000040000028802 */ /* 0x000fc80000000f00 */
[----:B---3--:R-:W-:-:S05]  /*28f60*/  @!P0 LEA R3, R0, R2, 0x18 ;  /* 0x0000000200038211 */ /* 0x008fca00078ec0ff */
[----:B------:R1:W-:Y:S04]  /*28f70*/  @!P0 STS.128 [R3+0x2a8d0], R16 ;  /* 0x02a8d01003008388 */ /* 0x0003e80000000c00 */
[----:B------:R1:W-:Y:S01]  /*28f80*/  @!P0 STL [R1], R3 ;  /* 0x0000000301008387 */ /* 0x0003e20000100800 */
[----:B------:R-:W-:Y:S06]  /*28f90*/  BAR.ARV 0x5, 0x180 ;  /* 0x0146000000007b1d */ /* 0x000fec0000002000 */
.L_x_2102:
[----:B------:R-:W-:Y:S02]  /*28fa0*/  ULDC UR4, c[0x0][0xc3c] ;  /* 0x00030f0000047ab9 */ /* 0x000fe40000000800 */
[----:B---3--:R-:W-:-:S13]  /*28fb0*/  ISETP.GE.AND P0, PT, R19, UR4, PT ;  /* 0x0000000413007c0c */ /* 0x008fda000bf06270 */
[----:B------:R-:W-:Y:S05]  /*28fc0*/  @!P0 BRA `(.L_x_2114) ;  /* 0xffffff8c00848947 */ /* 0x000fea000383ffff */
[----:B------:R-:W-:Y:S05]  /*28fd0*/  BSYNC B8 ;  /* 0x0000000000087941 */ /* 0x000fea0003800000 */
.L_x_1954:
[----:B--2---:R-:W2:Y:S01]  /*28fe0*/  LDL.LU R0, [R1+0x48] ;  /* 0x0000480001007983 */ /* 0x004ea20000300800 */
[----:B------:R-:W-:Y:S01]  /*28ff0*/  BSSY B0, `(.L_x_2115) ;  /* 0x000000b000007945 */ /* 0x000fe20003800000 */
[----:B------:R-:W3:Y:S01]  /*29000*/  S2R R5, SR_CgaCtaId ;  /* 0x0000000000057919 */ /* 0x000ee20000008800 */
[----:B--2---:R-:W-:-:S05]  /*29010*/  VIADD R0, R0, 0x1 ;  /* 0x0000000100007836 */ /* 0x004fca0000000000 */
[----:B0-----:R-:W-:-:S04]  /*29020*/  LEA.HI R2, R0, R0, RZ, 0x1 ;  /* 0x0000000000027211 */ /* 0x001fc800078f08ff */
[----:B-1----:R-:W-:-:S05]  /*29030*/  LOP3.LUT R3, R2, 0xfffffffe, RZ, 0xc0, !PT ;  /* 0xfffffffe02037812 */ /* 0x002fca00078ec0ff */
[----:B------:R-:W-:Y:S01]  /*29040*/  IMAD.IADD R3, R0, 0x1, -R3 ;  /* 0x0000000100037824 */ /* 0x000fe200078e0a03 */
[----:B------:R-:W-:-:S04]  /*29050*/  MOV R0, 0x400 ;  /* 0x0000040000007802 */ /* 0x000fc80000000f00 */
[----:B---3--:R-:W-:Y:S02]  /*29060*/  LEA R0, R5, R0, 0x18 ;  /* 0x0000000005007211 */ /* 0x008fe400078ec0ff */
[----:B------:R-:W-:-:S04]  /*29070*/  SHF.L.U32 R3, R3, 0x1f, RZ ;  /* 0x0000001f03037819 */ /* 0x000fc800000006ff */
[----:B------:R-:W0:Y:S02]  /*29080*/  SYNCS.PHASECHK.TRANS64.TRYWAIT P0, [R0+URZ+0x2a820], R3 ;  /* 0x02a82003000075a7 */ /* 0x000e24000800017f */
[----:B0-----:R-:W-:Y:S05]  /*29090*/  @!P0 BRA `(.L_x_2116) ;  /* 0x0000002800f08947 */ /* 0x001fea0003800000 */
.L_x_2222:
[----:B------:R-:W-:Y:S05]  /*290a0*/  BSYNC B0 ;  /* 0x0000000000007941 */ /* 0x000fea0003800000 */
.L_x_2115:
[----:B------:R-:W-:-:S03]  /*290b0*/  UMOV UR4, 0xffffffff ;  /* 0xffffffff00047882 */ /* 0x000fc60000000000 */
[----:B------:R-:W-:Y:S05]  /*290c0*/  BRA.DIV UR4, `(.L_x_2117) ;  /* 0x0000002a04f87947 */ /* 0x000fea000b800000 */
[----:B------:R-:W1:Y:S02]  /*290d0*/  S2R R2, SR_TID.X ;  /* 0x0000000000027919 */ /* 0x000e640000002100 */
[----:B-1----:R-:W-:-:S04]  /*290e0*/  SHF.R.U32.HI R2, RZ, 0x5, R2 ;  /* 0x00000005ff027819 */ /* 0x002fc80000011602 */
[----:B------:R-:W-:-:S05]  /*290f0*/  LOP3.LUT R2, R2, 0x3, RZ, 0xc0, !PT ;  /* 0x0000000302027812 */ /* 0x000fca00078ec0ff */
[----:B------:R1:W2:Y:S02]  /*29100*/  SHFL.IDX PT, R14, R2, RZ, 0x1f ;  /* 0x00001fff020e7589 */ /* 0x0002a400000e0000 */
.L_x_2225:
[----:B--2---:R-:W-:-:S13]  /*29110*/  ISETP.NE.AND P0, PT, R14, RZ, PT ;  /* 0x000000ff0e00720c */ /* 0x004fda0003f05270 */
[----:B------:R-:W-:Y:S05]  /*29120*/  @P0 BRA `(.L_x_1658) ;  /* 0x0000000000940947 */ /* 0x000fea0003800000 */
[----:B------:R-:W-:-:S03]  /*29130*/  UMOV UR4, 0xffffffff ;  /* 0xffffffff00047882 */ /* 0x000fc60000000000 */
[----:B------:R-:W-:Y:S05]  /*29140*/  BRA.DIV UR4, `(.L_x_2118) ;  /* 0x0000002e040c7947 */ /* 0x000fea000b800000 */
[----:B------:R-:W-:-:S13]  /*29150*/  ELECT P6, URZ, PT ;  /* 0x00000000003f782f */ /* 0x000fda00038c0000 */
.L_x_2228:
[----:B------:R-:W-:Y:S05]  /*29160*/  @!P6 BRA `(.L_x_1658) ;  /* 0x000000000084e947 */ /* 0x000fea0003800000 */
[----:B------:R-:W-:-:S06]  /*29170*/  ULOP3.LUT UR4, UR60, 0x2, URZ, 0xfc, !UPT ;  /* 0x000000023c047892 */ /* 0x000fcc000f8efc3f */
[----:B-1----:R-:W-:-:S05]  /*29180*/  IMAD.U32 R2, RZ, RZ, UR4 ;  /* 0x00000004ff027e24 */ /* 0x002fca000f8e00ff */
[----:B------:R-:W-:-:S13]  /*29190*/  ISETP.NE.AND P2, PT, R2, 0x3, PT ;  /* 0x000000030200780c */ /* 0x000fda0003f45270 */
[----:B------:R-:W-:Y:S05]  /*291a0*/  @!P2 BRA `(.L_x_2119) ;  /* 0x000000000004a947 */ /* 0x000fea0003800000 */
[----:B------:R-:W-:Y:S01]  /*291b0*/  BPT.TRAP 0x1 ;  /* 0x000000040000795c */ /* 0x000fe20000300000 */
.L_x_2119:
        /* <DEDUP_REMOVED lines=14> */
.L_x_2229:
[----:B------:R-:W1:Y:S02]  /*292a0*/  SYNCS.PHASECHK.TRANS64.TRYWAIT P0, [R7+URZ], R2 ;  /* 0x00000002070075a7 */ /* 0x000e64000800017f */
[----:B-1----:R-:W-:Y:S05]  /*292b0*/  @!P0 BRA `(.L_x_2121) ;  /* 0x0000002800e48947 */ /* 0x002fea0003800000 */
.L_x_2230:
[----:B------:R-:W-:Y:S05]  /*292c0*/  @!P2 BRA `(.L_x_2122) ;  /* 0x000000000004a947 */ /* 0x000fea0003800000 */
[----:B------:R-:W-:Y:S01]  /*292d0*/  BPT.TRAP 0x1 ;  /* 0x000000040000795c */ /* 0x000fe20000300000 */
.L_x_2122:
[----:B------:R-:W2:Y:S01]  /*292e0*/  LDL.LU R4, [R1+0x8] ;  /* 0x0000080001047983 */ /* 0x000ea20000300800 */
[----:B------:R-:W-:-:S04]  /*292f0*/  VIADD R0, R0, 0x2a860 ;  /* 0x0002a86000007836 */ /* 0x000fc80000000000 */
[----:B--2---:R-:W-:-:S04]  /*29300*/  IMAD R4, R4, 0x8, R0 ;  /* 0x0000000804047824 */ /* 0x004fc800078e0200 */
[----:B------:R-:W2:Y:S02]  /*29310*/  SYNCS.PHASECHK.TRANS64.TRYWAIT P0, [R4+URZ], R5 ;  /* 0x00000005040075a7 */ /* 0x000ea4000800017f */
[----:B--2---:R-:W-:Y:S05]  /*29320*/  @!P0 BRA `(.L_x_2123) ;  /* 0x0000002800dc8947 */ /* 0x004fea0003800000 */
.L_x_2231:
[----:B------:R-:W-:-:S07]  /*29330*/  IMAD R3, R3, 0x8, R0 ;  /* 0x0000000803037824 */ /* 0x000fce00078e0200 */
.L_x_2124:
[----:B---3--:R3:W0:Y:S02]  /*29340*/  SYNCS.PHASECHK.TRANS64.TRYWAIT P0, [R3+URZ], R2 ;  /* 0x00000002030075a7 */ /* 0x008624000800017f */
[----:B0-----:R-:W-:Y:S05]  /*29350*/  @!P0 NANOSLEEP.SYNCS 0x989680 ;  /* 0x009896800000895d */ /* 0x001fea0003900000 */
[----:B------:R-:W0:Y:S02]  /*29360*/  @!P0 SYNCS.PHASECHK.TRANS64 P0, [R3+URZ], R2 ;  /* 0x00000002030085a7 */ /* 0x000e24000800007f */
[----:B0-----:R-:W-:Y:S05]  /*29370*/  @!P0 BRA `(.L_x_2124) ;  /* 0xfffffffc00f08947 */ /* 0x001fea000383ffff */
.L_x_1658:
[----:B------:R-:W-:Y:S05]  /*29380*/  BSYNC B9 ;  /* 0x0000000000097941 */ /* 0x000fea0003800000 */
.L_x_1655:
[----:B------:R-:W-:Y:S05]  /*29390*/  EXIT ;  /* 0x000000000000794d */ /* 0x000fea0003800000 */
.L_x_1684:
[----:B-1----:R1:W2:Y:S02]  /*293a0*/  SYNCS.PHASECHK.TRANS64.TRYWAIT P5, [R3+URZ+0x2a890], R0 ;  /* 0x02a89000030075a7 */ /* 0x0022a400080a017f */
[----:B--2---:R-:W-:Y:S05]  /*293b0*/  @!P5 NANOSLEEP.SYNCS 0x989680 ;  /* 0x009896800000d95d */ /* 0x004fea0003900000 */
[----:B------:R-:W2:Y:S02]  /*293c0*/  @!P5 SYNCS.PHASECHK.TRANS64 P5, [R3+URZ+0x2a890], R0 ;  /* 0x02a890000300d5a7 */ /* 0x000ea400080a007f */
[----:B--2---:R-:W-:Y:S05]  /*293d0*/  @!P5 BRA `(.L_x_1684) ;  /* 0xfffffffc00f0d947 */ /* 0x004fea000383ffff */
[----:B------:R-:W-:Y:S05]  /*293e0*/  BRA `(.L_x_2125) ;  /* 0xfffffda400e87947 */ /* 0x000fea000383ffff */
.L_x_1738:
[----:B-1----:R1:W3:Y:S02]  /*293f0*/  SYNCS.PHASECHK.TRANS64.TRYWAIT P5, [R3+URZ+0x2a890], R0 ;  /* 0x02a89000030075a7 */ /* 0x0022e400080a017f */
[----:B---3--:R-:W-:Y:S05]  /*29400*/  @!P5 NANOSLEEP.SYNCS 0x989680 ;  /* 0x009896800000d95d */ /* 0x008fea0003900000 */
[----:B------:R-:W3:Y:S02]  /*29410*/  @!P5 SYNCS.PHASECHK.TRANS64 P5, [R3+URZ+0x2a890], R0 ;  /* 0x02a890000300d5a7 */ /* 0x000ee400080a007f */
[----:B---3--:R-:W-:Y:S05]  /*29420*/  @!P5 BRA `(.L_x_1738) ;  /* 0xfffffffc00f0d947 */ /* 0x008fea000383ffff */
[----:B------:R-:W-:Y:S05]  /*29430*/  BRA `(.L_x_2126) ;  /* 0xfffffddc00807947 */ /* 0x000fea000383ffff */
.L_x_1763:
[----:B-1----:R1:W2:Y:S02]  /*29440*/  SYNCS.PHASECHK.TRANS64.TRYWAIT P4, [R3+URZ+0x2a890], R0 ;  /* 0x02a89000030075a7 */ /* 0x0022a4000808017f */
[----:B--2---:R-:W-:Y:S05]  /*29450*/  @!P4 NANOSLEEP.SYNCS 0x989680 ;  /* 0x009896800000c95d */ /* 0x004fea0003900000 */
[----:B------:R-:W2:Y:S02]  /*29460*/  @!P4 SYNCS.PHASECHK.TRANS64 P4, [R3+URZ+0x2a890], R0 ;  /* 0x02a890000300c5a7 */ /* 0x000ea4000808007f */
[----:B--2---:R-:W-:Y:S05]  /*29470*/  @!P4 BRA `(.L_x_1763) ;  /* 0xfffffffc00f0c947 */ /* 0x004fea000383ffff */
[----:B------:R-:W-:Y:S05]  /*29480*/  BRA `(.L_x_2127) ;  /* 0xfffffe10003c7947 */ /* 0x000fea000383ffff */
.L_x_1769:
[----:B0-----:R0:W2:Y:S02]  /*29490*/  SYNCS.PHASECHK.TRANS64.TRYWAIT P4, [R3+URZ+0x2a8b0], R0 ;  /* 0x02a8b000030075a7 */ /* 0x0010a4000808017f */
[----:B--2---:R-:W-:Y:S05]  /*294a0*/  @!P4 NANOSLEEP.SYNCS 0x989680 ;  /* 0x009896800000c95d */ /* 0x004fea0003900000 */
[----:B------:R-:W2:Y:S02]  /*294b0*/  @!P4 SYNCS.PHASECHK.TRANS64 P4, [R3+URZ+0x2a8b0], R0 ;  /* 0x02a8b0000300c5a7 */ /* 0x000ea4000808007f */
[----:B--2---:R-:W-:Y:S05]  /*294c0*/  @!P4 BRA `(.L_x_1769) ;  /* 0xfffffffc00f0c947 */ /* 0x004fea000383ffff */
[----:B------:R-:W-:Y:S05]  /*294d0*/  BRA `(.L_x_2128) ;  /* 0xfffffe1400487947 */ /* 0x000fea000383ffff */
.L_x_1795:
        /* <DEDUP_REMOVED lines=8> */
.L_x_2130:
[----:B------:R-:W-:Y:S05]  /*29560*/  BSYNC B1 ;  /* 0x0000000000017941 */ /* 0x000fea0003800000 */
.L_x_2129:
        /* <DEDUP_REMOVED lines=8> */
.L_x_2131:
[----:B------:R-:W-:Y:S02]  /*295f0*/  IMAD.MOV.U32 R13, RZ, RZ, R8 ;  /* 0x000000ffff0d7224 */ /* 0x000fe400078e0008 */
[----:B------:R-:W-:-:S07]  /*29600*/  IMAD.MOV.U32 R0, RZ, RZ, R14 ;  /* 0x000000ffff007224 */ /* 0x000fce00078e000e */
[----:B------:R-:W-:Y:S05]  /*29610*/  WARPSYNC.COLLECTIVE R15, `(.L_x_2132) ;  /* 0x000000000f087348 */ /* 0x000fea0003c00000 */
[----:B------:R0:W1:Y:S02]  /*29620*/  SHFL.IDX P6, R14, R13, R12, R11 ;  /* 0x0000000c0d0e7389 */ /* 0x00006400000c000b */
[----:B01----:R-:W-:Y:S01]  /*29630*/  ENDCOLLECTIVE ;  /* 0x000000000000791b */ /* 0x003fe20003800000 */
.L_x_2132:
[----:B------:R-:W-:Y:S02]  /*29640*/  IMAD.MOV.U32 R13, RZ, RZ, R4 ;  /* 0x000000ffff0d7224 */ /* 0x000fe400078e0004 */
[----:B------:R-:W-:-:S07]  /*29650*/  IMAD.MOV.U32 R5, RZ, RZ, R14 ;  /* 0x000000ffff057224 */ /* 0x000fce00078e000e */
[----:B------:R-:W-:Y:S05]  /*29660*/  WARPSYNC.COLLECTIVE R15, `(.L_x_2133) ;  /* 0x000000000f087348 */ /* 0x000fea0003c00000 */
[----:B------:R0:W1:Y:S02]  /*29670*/  SHFL.IDX P6, R14, R13, R12, R11 ;  /* 0x0000000c0d0e7389 */ /* 0x00006400000c000b */
[----:B01----:R-:W-:Y:S01]  /*29680*/  ENDCOLLECTIVE ;  /* 0x000000000000791b */ /* 0x003fe20003800000 */
.L_x_2133:
[----:B------:R-:W-:Y:S05]  /*29690*/  BRA `(.L_x_2134) ;  /* 0xfffffe2400887947 */ /* 0x000fea000383ffff */
.L_x_1798:
[----:B------:R-:W-:Y:S01]  /*296a0*/  BSSY B1, `(.L_x_2135) ;  /* 0x0000008000017945 */ /* 0x000fe20003800000 */
[----:B------:R-:W-:Y:S02]  /*296b0*/  IMAD.MOV.U32 R13, RZ, RZ, R7 ;  /* 0x000000ffff0d7224 */ /* 0x000fe400078e0007 */
[----:B------:R-:W-:Y:S02]  /*296c0*/  IMAD.MOV.U32 R12, RZ, RZ, 0x1 ;  /* 0x00000001ff0c7424 */ /* 0x000fe400078e00ff */
[----:B------:R-:W-:Y:S02]  /*296d0*/  IMAD.MOV.U32 R11, RZ, RZ, 0x1c1f ;  /* 0x00001c1fff0b7424 */ /* 0x000fe400078e00ff */
[----:B------:R-:W-:-:S07]  /*296e0*/  IMAD.MOV.U32 R15, RZ, RZ, -0x1 ;  /* 0xffffffffff0f7424 */ /* 0x000fce00078e00ff */
[----:B0---4-:R-:W-:Y:S05]  /*296f0*/  WARPSYNC.COLLECTIVE R15, `(.L_x_2136) ;  /* 0x000000000f087348 */ /* 0x011fea0003c00000 */
[----:B----4-:R1:W2:Y:S02]  /*29700*/  SHFL.IDX P6, R14, R13, R12, R11 ;  /* 0x0000000c0d0e7389 */ /* 0x0102a400000c000b */
[----:B012---:R-:W-:Y:S01]  /*29710*/  ENDCOLLECTIVE ;  /* 0x000000000000791b */ /* 0x007fe20003800000 */
.L_x_2136:
[----:B------:R-:W-:Y:S05]  /*29720*/  BSYNC B1 ;  /* 0x0000000000017941 */ /* 0x000fea0003800000 */
.L_x_2135:
[----:B------:R-:W-:Y:S02]  /*29730*/  IMAD.MOV.U32 R13, RZ, RZ, R6 ;  /* 0x000000ffff0d7224 */ /* 0x000fe400078e0006 */
[----:B------:R-:W-:Y:S02]  /*29740*/  IMAD.MOV.U32 R12, RZ, RZ, 0x1 ;  /* 0x00000001ff0c7424 */ /* 0x000fe400078e00ff */
[----:B------:R-:W-:Y:S02]  /*29750*/  IMAD.MOV.U32 R11, RZ, RZ, 0x1c1f ;  /* 0x00001c1fff0b7424 */ /* 0x000fe400078e00ff */
[----:B------:R-:W-:Y:S02]  /*29760*/  IMAD.MOV.U32 R15, RZ, RZ, -0x1 ;  /* 0xffffffffff0f7424 */ /* 0x000fe400078e00ff */
[----:B------:R-:W-:-:S07]  /*29770*/  IMAD.MOV.U32 R3, RZ, RZ, R14 ;  /* 0x000000ffff037224 */ /* 0x000fce00078e000e */
[----:B------:R-:W-:Y:S05]  /*29780*/  WARPSYNC.COLLECTIVE R15, `(.L_x_2137) ;  /* 0x000000000f087348 */ /* 0x000fea0003c00000 */
[----:B------:R0:W1:Y:S02]  /*29790*/  SHFL.IDX P6, R14, R13, R12, R11 ;  /* 0x0000000c0d0e7389 */ /* 0x00006400000c000b */
[----:B01----:R-:W-:Y:S01]  /*297a0*/  ENDCOLLECTIVE ;  /* 0x000000000000791b */ /* 0x003fe20003800000 */
.L_x_2137:
[----:B------:R-:W-:Y:S02]  /*297b0*/  IMAD.MOV.U32 R13, RZ, RZ, R8 ;  /* 0x000000ffff0d7224 */ /* 0x000fe400078e0008 */
[----:B------:R-:W-:-:S07]  /*297c0*/  IMAD.MOV.U32 R0, RZ, RZ, R14 ;  /* 0x000000ffff007224 */ /* 0x000fce00078e000e */
[----:B------:R-:W-:Y:S05]  /*297d0*/  WARPSYNC.COLLECTIVE R15, `(.L_x_2138) ;  /* 0x000000000f087348 */ /* 0x000fea0003c00000 */
[----:B------:R0:W1:Y:S02]  /*297e0*/  SHFL.IDX P6, R14, R13, R12, R11 ;  /* 0x0000000c0d0e7389 */ /* 0x00006400000c000b */
[----:B01----:R-:W-:Y:S01]  /*297f0*/  ENDCOLLECTIVE ;  /* 0x000000000000791b */ /* 0x003fe20003800000 */
.L_x_2138:
[----:B------:R-:W-:Y:S02]  /*29800*/  IMAD.MOV.U32 R13, RZ, RZ, R4 ;  /* 0x000000ffff0d7224 */ /* 0x000fe400078e0004 */
[----:B------:R-:W-:-:S07]  /*29810*/  IMAD.MOV.U32 R5, RZ, RZ, R14 ;  /* 0x000000ffff057224 */ /* 0x000fce00078e000e */
[----:B------:R-:W-:Y:S05]  /*29820*/  WARPSYNC.COLLECTIVE R15, `(.L_x_2139) ;  /* 0x000000000f087348 */ /* 0x000fea0003c00000 */
[----:B------:R0:W1:Y:S02]  /*29830*/  SHFL.IDX P6, R14, R13, R12, R11 ;  /* 0x0000000c0d0e7389 */ /* 0x00006400000c000b */
[----:B01----:R-:W-:Y:S01]  /*29840*/  ENDCOLLECTIVE ;  /* 0x000000000000791b */ /* 0x003fe20003800000 */
.L_x_2139:
[----:B------:R-:W-:Y:S01]  /*29850*/  IMAD.MOV.U32 R4, RZ, RZ, R14 ;  /* 0x000000ffff047224 */ /* 0x000fe200078e000e */
[----:B------:R-:W-:Y:S06]  /*29860*/  BRA `(.L_x_2140) ;  /* 0xfffffe2c00407947 */ /* 0x000fec000383ffff */
.L_x_1802:
[----:B0-----:R0:W1:Y:S02]  /*29870*/  SYNCS.PHASECHK.TRANS64.TRYWAIT P0, [R16+URZ+0x2a800], R5 ;  /* 0x02a80005100075a7 */ /* 0x001064000800017f */
[----:B-1----:R-:W-:Y:S05]  /*29880*/  @!P0 NANOSLEEP.SYNCS 0x989680 ;  /* 0x009896800000895d */ /* 0x002fea0003900000 */
[----:B------:R-:W1:Y:S02]  /*29890*/  @!P0 SYNCS.PHASECHK.TRANS64 P0, [R16+URZ+0x2a800], R5 ;  /* 0x02a80005100085a7 */ /* 0x000e64000800007f */
[----:B-1----:R-:W-:Y:S05]  /*298a0*/  @!P0 BRA `(.L_x_1802) ;  /* 0xfffffffc00f08947 */ /* 0x002fea000383ffff */
[----:B------:R-:W-:Y:S05]  /*298b0*/  BRA `(.L_x_2141) ;  /* 0xfffffe3400707947 */ /* 0x000fea000383ffff */
.L_x_1826:
        /* <DEDUP_REMOVED lines=8> */
.L_x_2143:
[----:B------:R-:W-:Y:S05]  /*29940*/  BSYNC B1 ;  /* 0x0000000000017941 */ /* 0x000fea0003800000 */
.L_x_2142:
        /* <DEDUP_REMOVED lines=8> */
.L_x_2144:
[----:B------:R-:W-:Y:S02]  /*299d0*/  IMAD.MOV.U32 R21, RZ, RZ, R3 ;  /* 0x000000ffff157224 */ /* 0x000fe400078e0003 */
[----:B------:R-:W-:Y:S02]  /*299e0*/  IMAD.MOV.U32 R13, RZ, RZ, R7 ;  /* 0x000000ffff0d7224 */ /* 0x000fe400078e0007 */
[----:B------:R-:W-:-:S07]  /*299f0*/  IMAD.MOV.U32 R0, RZ, RZ, R14 ;  /* 0x000000ffff007224 */ /* 0x000fce00078e000e */
[----:B------:R-:W-:Y:S05]  /*29a00*/  WARPSYNC.COLLECTIVE R15, `(.L_x_2145) ;  /* 0x000000000f087348 */ /* 0x000fea0003c00000 */
[----:B------:R0:W1:Y:S02]  /*29a10*/  SHFL.IDX P6, R14, R13, R12, R11 ;  /* 0x0000000c0d0e7389 */ /* 0x00006400000c000b */
[----:B01----:R-:W-:Y:S01]  /*29a20*/  ENDCOLLECTIVE ;  /* 0x000000000000791b */ /* 0x003fe20003800000 */
.L_x_2145:
[----:B------:R-:W-:Y:S02]  /*29a30*/  IMAD.MOV.U32 R20, RZ, RZ, R0 ;  /* 0x000000ffff147224 */ /* 0x000fe400078e0000 */
[----:B------:R-:W-:Y:S02]  /*29a40*/  IMAD.MOV.U32 R13, RZ, RZ, R9 ;  /* 0x000000ffff0d7224 */ /* 0x000fe400078e0009 */
[----:B------:R-:W-:-:S07]  /*29a50*/  IMAD.MOV.U32 R5, RZ, RZ, R14 ;  /* 0x000000ffff057224 */ /* 0x000fce00078e000e */
[----:B------:R-:W-:Y:S05]  /*29a60*/  WARPSYNC.COLLECTIVE R15, `(.L_x_2146) ;  /* 0x000000000f087348 */ /* 0x000fea0003c00000 */
[----:B------:R0:W1:Y:S02]  /*29a70*/  SHFL.IDX P6, R14, R13, R12, R11 ;  /* 0x0000000c0d0e7389 */ /* 0x00006400000c000b */
[----:B01----:R-:W-:Y:S01]  /*29a80*/  ENDCOLLECTIVE ;  /* 0x000000000000791b */ /* 0x003fe20003800000 */
.L_x_2146:
[----:B------:R-:W-:Y:S05]  /*29a90*/  BRA `(.L_x_2147) ;  /* 0xfffffe5c00047947 */ /* 0x000fea000383ffff */
.L_x_1829:
[----:B------:R-:W-:Y:S01]  /*29aa0*/  BSSY B1, `(.L_x_2148) ;  /* 0x0000008000017945 */ /* 0x000fe20003800000 */
[----:B------:R-:W-:Y:S02]  /*29ab0*/  IMAD.MOV.U32 R13, RZ, RZ, R8 ;  /* 0x000000ffff0d7224 */ /* 0x000fe400078e0008 */
[----:B------:R-:W-:Y:S02]  /*29ac0*/  IMAD.MOV.U32 R12, RZ, RZ, 0x1 ;  /* 0x00000001ff0c7424 */ /* 0x000fe400078e00ff */
[----:B------:R-:W-:Y:S02]  /*29ad0*/  IMAD.MOV.U32 R11, RZ, RZ, 0x1c1f ;  /* 0x00001c1fff0b7424 */ /* 0x000fe400078e00ff */
[----:B------:R-:W-:-:S07]  /*29ae0*/  IMAD.MOV.U32 R15, RZ, RZ, -0x1 ;  /* 0xffffffffff0f7424 */ /* 0x000fce00078e00ff */
[----:B------:R-:W-:Y:S05]  /*29af0*/  WARPSYNC.COLLECTIVE R15, `(.L_x_2149) ;  /* 0x000000000f087348 */ /* 0x000fea0003c00000 */
[----:B------:R0:W1:Y:S02]  /*29b00*/  SHFL.IDX P6, R14, R13, R12, R11 ;  /* 0x0000000c0d0e7389 */ /* 0x00006400000c000b */
[----:B01----:R-:W-:Y:S01]  /*29b10*/  ENDCOLLECTIVE ;  /* 0x000000000000791b */ /* 0x003fe20003800000 */
.L_x_2149:
[----:B------:R-:W-:Y:S05]  /*29b20*/  BSYNC B1 ;  /* 0x0000000000017941 */ /* 0x000fea0003800000 */
.L_x_2148:
        /* <DEDUP_REMOVED lines=8> */
.L_x_2150:
[----:B------:R-:W-:Y:S02]  /*29bb0*/  IMAD.MOV.U32 R61, RZ, RZ, R3 ;  /* 0x000000ffff3d7224 */ /* 0x000fe400078e0003 */
[----:B------:R-:W-:Y:S02]  /*29bc0*/  IMAD.MOV.U32 R13, RZ, RZ, R7 ;  /* 0x000000ffff0d7224 */ /* 0x000fe400078e0007 */
[----:B------:R-:W-:-:S07]  /*29bd0*/  IMAD.MOV.U32 R0, RZ, RZ, R14 ;  /* 0x000000ffff007224 */ /* 0x000fce00078e000e */
[----:B------:R-:W-:Y:S05]  /*29be0*/  WARPSYNC.COLLECTIVE R15, `(.L_x_2151) ;  /* 0x000000000f087348 */ /* 0x000fea0003c00000 */
[----:B------:R0:W1:Y:S02]  /*29bf0*/  SHFL.IDX P6, R14, R13, R12, R11 ;  /* 0x0000000c0d0e7389 */ /* 0x00006400000c000b */
[----:B01----:R-:W-:Y:S01]  /*29c00*/  ENDCOLLECTIVE ;  /* 0x000000000000791b */ /* 0x003fe20003800000 */
.L_x_2151:
[----:B------:R-:W-:Y:S02]  /*29c10*/  IMAD.MOV.U32 R60, RZ, RZ, R0 ;  /* 0x000000ffff3c7224 */ /* 0x000fe400078e0000 */
[----:B------:R-:W-:Y:S02]  /*29c20*/  IMAD.MOV.U32 R13, RZ, RZ, R9 ;  /* 0x000000ffff0d7224 */ /* 0x000fe400078e0009 */
[----:B------:R-:W-:-:S07]  /*29c30*/  IMAD.MOV.U32 R7, RZ, RZ, R14 ;  /* 0x000000ffff077224 */ /* 0x000fce00078e000e */
[----:B------:R-:W-:Y:S05]  /*29c40*/  WARPSYNC.COLLECTIVE R15, `(.L_x_2152) ;  /* 0x000000000f087348 */ /* 0x000fea0003c00000 */
[----:B------:R0:W1:Y:S02]  /*29c50*/  SHFL.IDX P6, R14, R13, R12, R11 ;  /* 0x0000000c0d0e7389 */ /* 0x00006400000c000b */
[----:B01----:R-:W-:Y:S01]  /*29c60*/  ENDCOLLECTIVE ;  /* 0x000000000000791b */ /* 0x003fe20003800000 */
.L_x_2152:
[----:B------:R-:W-:Y:S05]  /*29c70*/  BRA `(.L_x_2153) ;  /* 0xfffffe6000387947 */ /* 0x000fea000383ffff */
.L_x_1833:
[----:B0-----:R0:W1:Y:S02]  /*29c80*/  SYNCS.PHASECHK.TRANS64.TRYWAIT P0, [R16+URZ+0x2a800], R61 ;  /* 0x02a8003d100075a7 */ /* 0x001064000800017f */
[----:B-1----:R-:W-:Y:S05]  /*29c90*/  @!P0 NANOSLEEP.SYNCS 0x989680 ;  /* 0x009896800000895d */ /* 0x002fea0003900000 */
[----:B------:R-:W1:Y:S02]  /*29ca0*/  @!P0 SYNCS.PHASECHK.TRANS64 P0, [R16+URZ+0x2a800], R61 ;  /* 0x02a8003d100085a7 */ /* 0x000e64000800007f */
[----:B-1----:R-:W-:Y:S05]  /*29cb0*/  @!P0 BRA `(.L_x_1833) ;  /* 0xfffffffc00f08947 */ /* 0x002fea000383ffff */
[----:B------:R-:W-:Y:S05]  /*29cc0*/  BRA `(.L_x_2154) ;  /* 0xfffffe6400c07947 */ /* 0x000fea000383ffff */
.L_x_1847:
[----:B-1----:R1:W2:Y:S02]  /*29cd0*/  SYNCS.PHASECHK.TRANS64.TRYWAIT P2, [R7+URZ+0x2a830], R0 ;  /* 0x02a83000070075a7 */ /* 0x0022a4000804017f */
[----:B--2---:R-:W-:Y:S05]  /*29ce0*/  @!P2 NANOSLEEP.SYNCS 0x989680 ;  /* 0x009896800000a95d */ /* 0x004fea0003900000 */
[----:B------:R-:W2:Y:S02]  /*29cf0*/  @!P2 SYNCS.PHASECHK.TRANS64 P2, [R7+URZ+0x2a830], R0 ;  /* 0x02a830000700a5a7 */ /* 0x000ea4000804007f */
[----:B--2---:R-:W-:Y:S05]  /*29d00*/  @!P2 BRA `(.L_x_1847) ;  /* 0xfffffffc00f0a947 */ /* 0x004fea000383ffff */
[----:B------:R-:W-:Y:S05]  /*29d10*/  BRA `(.L_x_1846) ;  /* 0xfffffe9000287947 */ /* 0x000fea000383ffff */
.L_x_1867:
[----:B-1----:R1:W2:Y:S02]  /*29d20*/  SYNCS.PHASECHK.TRANS64.TRYWAIT P2, [R7+URZ+0x2a830], R14 ;  /* 0x02a8300e070075a7 */ /* 0x0022a4000804017f */
[----:B--2---:R-:W-:Y:S05]  /*29d30*/  @!P2 NANOSLEEP.SYNCS 0x989680 ;  /* 0x009896800000a95d */ /* 0x004fea0003900000 */
[----:B------:R-:W2:Y:S02]  /*29d40*/  @!P2 SYNCS.PHASECHK.TRANS64 P2, [R7+URZ+0x2a830], R14 ;  /* 0x02a8300e0700a5a7 */ /* 0x000ea4000804007f */
[----:B--2---:R-:W-:Y:S05]  /*29d50*/  @!P2 BRA `(.L_x_1867) ;  /* 0xfffffffc00f0a947 */ /* 0x004fea000383ffff */
[----:B------:R-:W-:Y:S05]  /*29d60*/  BRA `(.L_x_1866) ;  /* 0xfffffebc00ec7947 */ /* 0x000fea000383ffff */
.L_x_1872:
[----:B-1----:R1:W2:Y:S02]  /*29d70*/  SYNCS.PHASECHK.TRANS64.TRYWAIT P2, [R14+URZ+0x2a850], R9 ;  /* 0x02a850090e0075a7 */ /* 0x0022a4000804017f */
[----:B--2---:R-:W-:Y:S05]  /*29d80*/  @!P2 NANOSLEEP.SYNCS 0x989680 ;  /* 0x009896800000a95d */ /* 0x004fea0003900000 */
[----:B------:R-:W2:Y:S02]  /*29d90*/  @!P2 SYNCS.PHASECHK.TRANS64 P2, [R14+URZ+0x2a850], R9 ;  /* 0x02a850090e00a5a7 */ /* 0x000ea4000804007f */
[----:B--2---:R-:W-:Y:S05]  /*29da0*/  @!P2 BRA `(.L_x_1872) ;  /* 0xfffffffc00f0a947 */ /* 0x004fea000383ffff */
[----:B------:R-:W-:Y:S05]  /*29db0*/  BRA `(.L_x_1871) ;  /* 0xfffffec800e07947 */ /* 0x000fea000383ffff */
.L_x_1892:
[----:B-1----:R1:W2:Y:S02]  /*29dc0*/  SYNCS.PHASECHK.TRANS64.TRYWAIT P2, [R3+URZ+0x2a830], R4 ;  /* 0x02a83004030075a7 */ /* 0x0022a4000804017f */
[----:B--2---:R-:W-:Y:S05]  /*29dd0*/  @!P2 NANOSLEEP.SYNCS 0x989680 ;  /* 0x009896800000a95d */ /* 0x004fea0003900000 */
[----:B------:R-:W2:Y:S02]  /*29de0*/  @!P2 SYNCS.PHASECHK.TRANS64 P2, [R3+URZ+0x2a830], R4 ;  /* 0x02a830040300a5a7 */ /* 0x000ea4000804007f */
[----:B--2---:R-:W-:Y:S05]  /*29df0*/  @!P2 BRA `(.L_x_1892) ;  /* 0xfffffffc00f0a947 */ /* 0x004fea000383ffff */
[----:B------:R-:W-:Y:S05]  /*29e00*/  BRA `(.L_x_1891) ;  /* 0xfffffef000cc7947 */ /* 0x000fea000383ffff */
.L_x_1897:
[----:B-1----:R1:W2:Y:S02]  /*29e10*/  SYNCS.PHASECHK.TRANS64.TRYWAIT P2, [R198+URZ+0x2a850], R3 ;  /* 0x02a85003c60075a7 */ /* 0x0022a4000804017f */
[----:B--2---:R-:W-:Y:S05]  /*29e20*/  @!P2 NANOSLEEP.SYNCS 0x989680 ;  /* 0x009896800000a95d */ /* 0x004fea0003900000 */
[----:B------:R-:W2:Y:S02]  /*29e30*/  @!P2 SYNCS.PHASECHK.TRANS64 P2, [R198+URZ+0x2a850], R3 ;  /* 0x02a85003c600a5a7 */ /* 0x000ea4000804007f */
[----:B--2---:R-:W-:Y:S05]  /*29e40*/  @!P2 BRA `(.L_x_1897) ;  /* 0xfffffffc00f0a947 */ /* 0x004fea000383ffff */
[----:B------:R-:W-:Y:S05]  /*29e50*/  BRA `(.L_x_1896) ;  /* 0xfffffefc00ac7947 */ /* 0x000fea000383ffff */
.L_x_1905:
[----:B-1----:R1:W2:Y:S02]  /*29e60*/  SYNCS.PHASECHK.TRANS64.TRYWAIT P2, [R3+URZ+0x2a830], R14 ;  /* 0x02a8300e030075a7 */ /* 0x0022a4000804017f */
[----:B--2---:R-:W-:Y:S05]  /*29e70*/  @!P2 NANOSLEEP.SYNCS 0x989680 ;  /* 0x009896800000a95d */ /* 0x004fea0003900000 */
[----:B------:R-:W2:Y:S02]  /*29e80*/  @!P2 SYNCS.PHASECHK.TRANS64 P2, [R3+URZ+0x2a830], R14 ;  /* 0x02a8300e0300a5a7 */ /* 0x000ea4000804007f */
[----:B--2---:R-:W-:Y:S05]  /*29e90*/  @!P2 BRA `(.L_x_1905) ;  /* 0xfffffffc00f0a947 */ /* 0x004fea000383ffff */
[----:B------:R-:W-:Y:S05]  /*29ea0*/  BRA `(.L_x_1904) ;  /* 0xffffff1000a47947 */ /* 0x000fea000383ffff */
.L_x_1910:
[----:B-1----:R1:W2:Y:S02]  /*29eb0*/  SYNCS.PHASECHK.TRANS64.TRYWAIT P2, [R12+URZ+0x2a850], R3 ;  /* 0x02a850030c0075a7 */ /* 0x0022a4000804017f */
[----:B--2---:R-:W-:Y:S05]  /*29ec0*/  @!P2 NANOSLEEP.SYNCS 0x989680 ;  /* 0x009896800000a95d */ /* 0x004fea0003900000 */
[----:B------:R-:W2:Y:S02]  /*29ed0*/  @!P2 SYNCS.PHASECHK.TRANS64 P2, [R12+URZ+0x2a850], R3 ;  /* 0x02a850030c00a5a7 */ /* 0x000ea4000804007f */
[----:B--2---:R-:W-:Y:S05]  /*29ee0*/  @!P2 BRA `(.L_x_1910) ;  /* 0xfffffffc00f0a947 */ /* 0x004fea000383ffff */
[----:B------:R-:W-:Y:S05]  /*29ef0*/  BRA `(.L_x_1909) ;  /* 0xffffff1c00987947 */ /* 0x000fea000383ffff */
.L_x_1924:
[----:B-1----:R1:W2:Y:S02]  /*29f00*/  SYNCS.PHASECHK.TRANS64.TRYWAIT P0, [R13+URZ+0x2a850], R0 ;  /* 0x02a850000d0075a7 */ /* 0x0022a4000800017f */
[----:B--2---:R-:W-:Y:S05]  /*29f10*/  @!P0 NANOSLEEP.SYNCS 0x989680 ;  /* 0x009896800000895d */ /* 0x004fea0003900000 */
[----:B------:R-:W2:Y:S02]  /*29f20*/  @!P0 SYNCS.PHASECHK.TRANS64 P0, [R13+URZ+0x2a850], R0 ;  /* 0x02a850000d0085a7 */ /* 0x000ea4000800007f */
[----:B--2---:R-:W-:Y:S05]  /*29f30*/  @!P0 BRA `(.L_x_1924) ;  /* 0xfffffffc00f08947 */ /* 0x004fea000383ffff */
[----:B------:R-:W-:Y:S05]  /*29f40*/  BRA `(.L_x_1923) ;  /* 0xffffff4400b47947 */ /* 0x000fea000383ffff */
.L_x_1968:
[----:B------:R-:W1:Y:S01]  /*29f50*/  S2R R7, SR_TID.X ;  /* 0x0000000000077919 */ /* 0x000e620000002100 */
[----:B------:R-:W-:Y:S01]  /*29f60*/  BSSY B1, `(.L_x_2155) ;  /* 0x000000a000017945 */ /* 0x000fe20003800000 */
[----:B------:R-:W-:Y:S02]  /*29f70*/  IMAD.MOV.U32 R12, RZ, RZ, RZ ;  /* 0x000000ffff0c7224 */ /* 0x000fe400078e00ff */
[----:B0-----:R-:W-:Y:S02]  /*29f80*/  IMAD.MOV.U32 R11, RZ, RZ, 0x1f ;  /* 0x0000001fff0b7424 */ /* 0x001fe400078e00ff */
[----:B------:R-:W-:Y:S01]  /*29f90*/  IMAD.MOV.U32 R15, RZ, RZ, -0x1 ;  /* 0xffffffffff0f7424 */ /* 0x000fe200078e00ff */
[----:B-1----:R-:W-:-:S04]  /*29fa0*/  SHF.R.U32.HI R7, RZ, 0x5, R7 ;  /* 0x00000005ff077819 */ /* 0x002fc80000011607 */
[----:B------:R-:W-:-:S05]  /*29fb0*/  LOP3.LUT R7, R7, 0x3, RZ, 0xc0, !PT ;  /* 0x0000000307077812 */ /* 0x000fca00078ec0ff */
[----:B------:R-:W-:-:S07]  /*29fc0*/  IMAD.MOV.U32 R13, RZ, RZ, R7 ;  /* 0x000000ffff0d7224 */ /* 0x000fce00078e0007 */
[----:B------:R-:W-:Y:S05]  /*29fd0*/  WARPSYNC.COLLECTIVE R15, `(.L_x_2156) ;  /* 0x000000000f087348 */ /* 0x000fea0003c00000 */
[----:B------:R0:W1:Y:S02]  /*29fe0*/  SHFL.IDX P6, R14, R13, R12, R11 ;  /* 0x0000000c0d0e7389 */ /* 0x00006400000c000b */
[----:B01----:R-:W-:Y:S01]  /*29ff0*/  ENDCOLLECTIVE ;  /* 0x000000000000791b */ /* 0x003fe20003800000 */
.L_x_2156:
[----:B------:R-:W-:Y:S05]  /*2a000*/  BSYNC B1 ;  /* 0x0000000000017941 */ /* 0x000fea0003800000 */
.L_x_2155:
[----:B------:R-:W-:Y:S05]  /*2a010*/  BRA `(.L_x_2157) ;  /* 0xffffff88002c7947 */ /* 0x000fea000383ffff */
.L_x_1970:
[----:B------:R-:W-:Y:S01]  /*2a020*/  BSSY B1, `(.L_x_2158) ;  /* 0x0000006000017945 */ /* 0x000fe20003800000 */
[----:B------:R-:W-:-:S07]  /*2a030*/  IMAD.MOV.U32 R15, RZ, RZ, -0x1 ;  /* 0xffffffffff0f7424 */ /* 0x000fce00078e00ff */
[----:B01----:R-:W-:Y:S05]  /*2a040*/  WARPSYNC.COLLECTIVE R15, `(.L_x_2159) ;  /* 0x000000000f0c7348 */ /* 0x003fea0003c00000 */
[----:B------:R-:W-:Y:S02]  /*2a050*/  ELECT P6, UR62, PT ;  /* 0x00000000003e782f */ /* 0x000fe400038c0000 */
[----:B------:R-:W-:Y:S01]  /*2a060*/  MOV R14, UR62 ;  /* 0x0000003e000e7c02 */ /* 0x000fe20008000f00 */
[----:B01----:R-:W-:Y:S10]  /*2a070*/  ENDCOLLECTIVE ;  /* 0x000000000000791b */ /* 0x003ff40003800000 */
.L_x_2159:
[----:B------:R-:W-:Y:S05]  /*2a080*/  BSYNC B1 ;  /* 0x0000000000017941 */ /* 0x000fea0003800000 */
.L_x_2158:
[----:B------:R-:W-:Y:S01]  /*2a090*/  PLOP3.LUT P2, PT, P6, PT, PT, 0x80, 0x0 ;  /* 0x000000000000781c */ /* 0x000fe2000374f070 */
[----:B------:R-:W-:-:S12]  /*2a0a0*/  BRA `(.L_x_1969) ;  /* 0xffffff8800207947 */ /* 0x000fd8000383ffff */
.L_x_1972:
[----:B-1----:R-:W2:Y:S02]  /*2a0b0*/  LDL R6, [R1] ;  /* 0x0000000001067983 */ /* 0x002ea40000100800 */
[----:B--2---:R1:W2:Y:S02]  /*2a0c0*/  SYNCS.PHASECHK.TRANS64.TRYWAIT P0, [R6+URZ+0x2a820], R5 ;  /* 0x02a82005060075a7 */ /* 0x0042a4000800017f */
[----:B--2---:R-:W-:Y:S05]  /*2a0d0*/  @!P0 NANOSLEEP.SYNCS 0x989680 ;  /* 0x009896800000895d */ /* 0x004fea0003900000 */
[----:B------:R-:W2:Y:S02]  /*2a0e0*/  @!P0 SYNCS.PHASECHK.TRANS64 P0, [R6+URZ+0x2a820], R5 ;  /* 0x02a82005060085a7 */ /* 0x000ea4000800007f */
[----:B--2---:R-:W-:Y:S05]  /*2a0f0*/  @!P0 BRA `(.L_x_1972) ;  /* 0xfffffffc00ec8947 */ /* 0x004fea000383ffff */
[----:B------:R-:W-:Y:S05]  /*2a100*/  BRA `(.L_x_2160) ;  /* 0xffffff8800307947 */ /* 0x000fea000383ffff */
.L_x_1976:
[----:B-1----:R1:W2:Y:S02]  /*2a110*/  SYNCS.PHASECHK.TRANS64.TRYWAIT P0, [R7+URZ+0x2a8a0], R10 ;  /* 0x02a8a00a070075a7 */ /* 0x0022a4000800017f */
[----:B--2---:R-:W-:Y:S05]  /*2a120*/  @!P0 NANOSLEEP.SYNCS 0x989680 ;  /* 0x009896800000895d */ /* 0x004fea0003900000 */
[----:B------:R-:W2:Y:S02]  /*2a130*/  @!P0 SYNCS.PHASECHK.TRANS64 P0, [R7+URZ+0x2a8a0], R10 ;  /* 0x02a8a00a070085a7 */ /* 0x000ea4000800007f */
[----:B--2---:R-:W-:Y:S05]  /*2a140*/  @!P0 BRA `(.L_x_1976) ;  /* 0xfffffffc00f08947 */ /* 0x004fea000383ffff */
[----:B------:R-:W-:Y:S05]  /*2a150*/  BRA `(.L_x_2161) ;  /* 0xffffff8800547947 */ /* 0x000fea000383ffff */
.L_x_1983:
[----:B--2---:R2:W3:Y:S02]  /*2a160*/  SYNCS.PHASECHK.TRANS64.TRYWAIT P0, [R7+URZ+0x2a8c0], R10 ;  /* 0x02a8c00a070075a7 */ /* 0x0044e4000800017f */
[----:B---3--:R-:W-:Y:S05]  /*2a170*/  @!P0 NANOSLEEP.SYNCS 0x989680 ;  /* 0x009896800000895d */ /* 0x008fea0003900000 */
[----:B------:R-:W3:Y:S02]  /*2a180*/  @!P0 SYNCS.PHASECHK.TRANS64 P0, [R7+URZ+0x2a8c0], R10 ;  /* 0x02a8c00a070085a7 */ /* 0x000ee4000800007f */
[----:B---3--:R-:W-:Y:S05]  /*2a190*/  @!P0 BRA `(.L_x_1983) ;  /* 0xfffffffc00f08947 */ /* 0x008fea000383ffff */
[----:B------:R-:W-:Y:S05]  /*2a1a0*/  BRA `(.L_x_2162) ;  /* 0xffffff8c00507947 */ /* 0x000fea000383ffff */
.L_x_1991:
[----:B-1----:R1:W2:Y:S02]  /*2a1b0*/  SYNCS.PHASECHK.TRANS64.TRYWAIT P0, [R8+URZ+0x2a8a0], R7 ;  /* 0x02a8a007080075a7 */ /* 0x0022a4000800017f */
[----:B--2---:R-:W-:Y:S05]  /*2a1c0*/  @!P0 NANOSLEEP.SYNCS 0x989680 ;  /* 0x009896800000895d */ /* 0x004fea0003900000 */
[----:B------:R-:W2:Y:S02]  /*2a1d0*/  @!P0 SYNCS.PHASECHK.TRANS64 P0, [R8+URZ+0x2a8a0], R7 ;  /* 0x02a8a007080085a7 */ /* 0x000ea4000800007f */
[----:B--2---:R-:W-:Y:S05]  /*2a1e0*/  @!P0 BRA `(.L_x_1991) ;  /* 0xfffffffc00f08947 */ /* 0x004fea000383ffff */
[----:B------:R-:W-:Y:S05]  /*2a1f0*/  BRA `(.L_x_2163) ;  /* 0xffffff90006c7947 */ /* 0x000fea000383ffff */
.L_x_1998:
[----:B--2---:R2:W3:Y:S02]  /*2a200*/  SYNCS.PHASECHK.TRANS64.TRYWAIT P0, [R8+URZ+0x2a8c0], R7 ;  /* 0x02a8c007080075a7 */ /* 0x0044e4000800017f */
[----:B---3--:R-:W-:Y:S05]  /*2a210*/  @!P0 NANOSLEEP.SYNCS 0x989680 ;  /* 0x009896800000895d */ /* 0x008fea0003900000 */
[----:B------:R-:W3:Y:S02]  /*2a220*/  @!P0 SYNCS.PHASECHK.TRANS64 P0, [R8+URZ+0x2a8c0], R7 ;  /* 0x02a8c007080085a7 */ /* 0x000ee4000800007f */
[----:B---3--:R-:W-:Y:S05]  /*2a230*/  @!P0 BRA `(.L_x_1998) ;  /* 0xfffffffc00f08947 */ /* 0x008fea000383ffff */
[----:B------:R-:W-:Y:S05]  /*2a240*/  BRA `(.L_x_2164) ;  /* 0xffffff9400647947 */ /* 0x000fea000383ffff */
.L_x_2020:
[----:B------:R-:W2:Y:S01]  /*2a250*/  S2R R4, SR_TID.X ;  /* 0x0000000000047919 */ /* 0x000ea20000002100 */
[----:B------:R-:W-:Y:S01]  /*2a260*/  BSSY B0, `(.L_x_2165) ;  /* 0x000000a000007945 */ /* 0x000fe20003800000 */
[----:B------:R-:W-:Y:S02]  /*2a270*/  IMAD.MOV.U32 R12, RZ, RZ, RZ ;  /* 0x000000ffff0c7224 */ /* 0x000fe400078e00ff */
[----:B0-----:R-:W-:Y:S02]  /*2a280*/  IMAD.MOV.U32 R11, RZ, RZ, 0x1f ;  /* 0x0000001fff0b7424 */ /* 0x001fe400078e00ff */
[----:B------:R-:W-:Y:S01]  /*2a290*/  IMAD.MOV.U32 R15, RZ, RZ, -0x1 ;  /* 0xffffffffff0f7424 */ /* 0x000fe200078e00ff */
[----:B--2---:R-:W-:-:S04]  /*2a2a0*/  SHF.R.U32.HI R4, RZ, 0x5, R4 ;  /* 0x00000005ff047819 */ /* 0x004fc80000011604 */
[----:B------:R-:W-:-:S05]  /*2a2b0*/  LOP3.LUT R4, R4, 0x3, RZ, 0xc0, !PT ;  /* 0x0000000304047812 */ /* 0x000fca00078ec0ff */
[----:B------:R-:W-:-:S07]  /*2a2c0*/  IMAD.MOV.U32 R13, RZ, RZ, R4 ;  /* 0x000000ffff0d7224 */ /* 0x000fce00078e0004 */
[----:B-1----:R-:W-:Y:S05]  /*2a2d0*/  WARPSYNC.COLLECTIVE R15, `(.L_x_2166) ;  /* 0x000000000f087348 */ /* 0x002fea0003c00000 */
[----:B------:R0:W2:Y:S02]  /*2a2e0*/  SHFL.IDX P6, R14, R13, R12, R11 ;  /* 0x0000000c0d0e7389 */ /* 0x0000a400000c000b */
[----:B012---:R-:W-:Y:S01]  /*2a2f0*/  ENDCOLLECTIVE ;  /* 0x000000000000791b */ /* 0x007fe20003800000 */
.L_x_2166:
[----:B------:R-:W-:Y:S05]  /*2a300*/  BSYNC B0 ;  /* 0x0000000000007941 */ /* 0x000fea0003800000 */
.L_x_2165:
[----:B------:R-:W-:Y:S05]  /*2a310*/  BRA `(.L_x_2167) ;  /* 0xffffffa000dc7947 */ /* 0x000fea000383ffff */
.L_x_2022:
[----:B------:R-:W-:Y:S01]  /*2a320*/  BSSY B0, `(.L_x_2168) ;  /* 0x0000006000007945 */ /* 0x000fe20003800000 */
[----:B------:R-:W-:-:S07]  /*2a330*/  IMAD.MOV.U32 R15, RZ, RZ, -0x1 ;  /* 0xffffffffff0f7424 */ /* 0x000fce00078e00ff */
[----:B01-3--:R-:W-:Y:S05]  /*2a340*/  WARPSYNC.COLLECTIVE R15, `(.L_x_2169) ;  /* 0x000000000f0c7348 */ /* 0x00bfea0003c00000 */
[----:B------:R-:W-:Y:S02]  /*2a350*/  ELECT P6, UR62, PT ;  /* 0x00000000003e782f */ /* 0x000fe400038c0000 */
[----:B------:R-:W-:Y:S01]  /*2a360*/  MOV R14, UR62 ;  /* 0x0000003e000e7c02 */ /* 0x000fe20008000f00 */
[----:B01-3--:R-:W-:Y:S10]  /*2a370*/  ENDCOLLECTIVE ;  /* 0x000000000000791b */ /* 0x00bff40003800000 */
.L_x_2169:
[----:B------:R-:W-:Y:S05]  /*2a380*/  BSYNC B0 ;  /* 0x0000000000007941 */ /* 0x000fea0003800000 */
.L_x_2168:
[----:B------:R-:W-:Y:S05]  /*2a390*/  BRA `(.L_x_2170) ;  /* 0xffffffa000e87947 */ /* 0x000fea000383ffff */
.L_x_2024:
[----:B-1----:R1:W2:Y:S02]  /*2a3a0*/  SYNCS.PHASECHK.TRANS64.TRYWAIT P0, [R0+URZ+0x2a840], R2 ;  /* 0x02a84002000075a7 */ /* 0x0022a4000800017f */
[----:B--2---:R-:W-:Y:S05]  /*2a3b0*/  @!P0 NANOSLEEP.SYNCS 0x989680 ;  /* 0x009896800000895d */ /* 0x004fea0003900000 */
[----:B------:R-:W2:Y:S02]  /*2a3c0*/  @!P0 SYNCS.PHASECHK.TRANS64 P0, [R0+URZ+0x2a840], R2 ;  /* 0x02a84002000085a7 */ /* 0x000ea4000800007f */
[----:B--2---:R-:W-:Y:S05]  /*2a3d0*/  @!P0 BRA `(.L_x_2024) ;  /* 0xfffffffc00f08947 */ /* 0x004fea000383ffff */
[----:B------:R-:W-:Y:S05]  /*2a3e0*/  BRA `(.L_x_2171) ;  /* 0xffffffa400547947 */ /* 0x000fea000383ffff */
.L_x_2028:
[----:B------:R0:W5:Y:S01]  /*2a3f0*/  LDL.LU R9, [R1+0x3c] ;  /* 0x00003c0001097983 */ /* 0x0001620000300800 */
[----:B------:R-:W-:Y:S02]  /*2a400*/  IMAD.MOV.U32 R5, RZ, RZ, R11 ;  /* 0x000000ffff057224 */ /* 0x000fe400078e000b */
[----:B------:R-:W-:Y:S02]  /*2a410*/  IMAD.MOV.U32 R13, RZ, RZ, R3 ;  /* 0x000000ffff0d7224 */ /* 0x000fe400078e0003 */
[----:B------:R-:W-:Y:S02]  /*2a420*/  IMAD.MOV.U32 R12, RZ, RZ, RZ ;  /* 0x000000ffff0c7224 */ /* 0x000fe400078e00ff */
[----:B------:R-:W-:Y:S02]  /*2a430*/  IMAD.MOV.U32 R11, RZ, RZ, 0x181f ;  /* 0x0000181fff0b7424 */ /* 0x000fe400078e00ff */
[----:B0-----:R-:W-:-:S07]  /*2a440*/  IMAD.MOV.U32 R15, RZ, RZ, -0x1 ;  /* 0xffffffffff0f7424 */ /* 0x001fce00078e00ff */
[----:B-----5:R-:W-:Y:S05]  /*2a450*/  WARPSYNC.COLLECTIVE R15, `(.L_x_2172) ;  /* 0x000000000f087348 */ /* 0x020fea0003c00000 */
[----:B------:R0:W1:Y:S02]  /*2a460*/  SHFL.IDX P6, R14, R13, R12, R11 ;  /* 0x0000000c0d0e7389 */ /* 0x00006400000c000b */
[----:B01---5:R-:W-:Y:S01]  /*2a470*/  ENDCOLLECTIVE ;  /* 0x000000000000791b */ /* 0x023fe20003800000 */
.L_x_2172:
[----:B------:R-:W-:Y:S02]  /*2a480*/  IMAD.MOV.U32 R13, RZ, RZ, R4 ;  /* 0x000000ffff0d7224 */ /* 0x000fe400078e0004 */
[----:B------:R-:W-:-:S07]  /*2a490*/  IMAD.MOV.U32 R6, RZ, RZ, R14 ;  /* 0x000000ffff067224 */ /* 0x000fce00078e000e */
[----:B------:R-:W-:Y:S05]  /*2a4a0*/  WARPSYNC.COLLECTIVE R15, `(.L_x_2173) ;  /* 0x000000000f087348 */ /* 0x000fea0003c00000 */
[----:B------:R0:W1:Y:S02]  /*2a4b0*/  SHFL.IDX P6, R14, R13, R12, R11 ;  /* 0x0000000c0d0e7389 */ /* 0x00006400000c000b */
[----:B01----:R-:W-:Y:S01]  /*2a4c0*/  ENDCOLLECTIVE ;  /* 0x000000000000791b */ /* 0x003fe20003800000 */
.L_x_2173:
[----:B------:R-:W-:Y:S02]  /*2a4d0*/  IMAD R2, R9, R7, RZ ;  /* 0x0000000709027224 */ /* 0x000fe400078e02ff */
[----:B------:R-:W2:Y:S01]  /*2a4e0*/  LDL R9, [R1+0x2c] ;  /* 0x00002c0001097983 */ /* 0x000ea20000100800 */
[----:B------:R-:W-:Y:S01]  /*2a4f0*/  IMAD.IADD R0, R10, 0x1, R5 ;  /* 0x000000010a007824 */ /* 0x000fe200078e0205 */
[----:B------:R-:W-:Y:S01]  /*2a500*/  ULDC.64 UR4, c[0x0][0x208] ;  /* 0x0000820000047ab9 */ /* 0x000fe20000000a00 */
[----:B------:R-:W-:Y:S02]  /*2a510*/  IMAD.MOV.U32 R7, RZ, RZ, R14 ;  /* 0x000000ffff077224 */ /* 0x000fe400078e000e */
[----:B------:R-:W-:Y:S01]  /*2a520*/  IMAD.MOV.U32 R13, RZ, RZ, R3 ;  /* 0x000000ffff0d7224 */ /* 0x000fe200078e0003 */
[C---:B------:R-:W-:Y:S01]  /*2a530*/  ISETP.GE.AND P2, PT, R0.reuse, R2, PT ;  /* 0x000000020000720c */ /* 0x040fe20003f46270 */
[----:B------:R-:W-:Y:S02]  /*2a540*/  IMAD.MOV.U32 R12, RZ, RZ, 0x1 ;  /* 0x00000001ff0c7424 */ /* 0x000fe400078e00ff */
[----:B------:R-:W-:-:S10]  /*2a550*/  VIADD R5, R0, 0x10 ;  /* 0x0000001000057836 */ /* 0x000fd40000000000 */
        /* <DEDUP_REMOVED lines=8> */
[----:B--2---:R0:W-:Y:S04]  /*2a5e0*/  @!P2 LDGSTS.E.BYPASS.LTC128B.128 [R9+0xc400], desc[UR4][R6.64], !P3 ;  /* 0x0c4000000609afae */ /* 0x0041e8000d901d44 */
[----:B------:R0:W-:Y:S04]  /*2a5f0*/  @!P2 LDGSTS.E.BYPASS.LTC128B.128 [R9+0x10400], desc[UR4][R6.64+0x80], !P0 ;  /* 0x104000800609afae */ /* 0x0001e8000c101d44 */
[----:B------:R0:W-:Y:S01]  /*2a600*/  @!P2 LDGSTS.E.BYPASS.LTC128B.128 [R9+0x14400], desc[UR4][R6.64+0x100], !P1 ;  /* 0x144001000609afae */ /* 0x0001e2000c901d44 */
[----:B------:R-:W-:-:S13]  /*2a610*/  ISETP.GE.AND P2, PT, R5, R2, PT ;  /* 0x000000020500720c */ /* 0x000fda0003f46270 */
[----:B0-----:R-:W-:Y:S05]  /*2a620*/  WARPSYNC.COLLECTIVE R15, `(.L_x_2174) ;  /* 0x000000000f087348 */ /* 0x001fea0003c00000 */
[----:B------:R1:W2:Y:S02]  /*2a630*/  SHFL.IDX P6, R14, R13, R12, R11 ;  /* 0x0000000c0d0e7389 */ /* 0x0002a400000c000b */
[----:B012---:R-:W-:Y:S01]  /*2a640*/  ENDCOLLECTIVE ;  /* 0x000000000000791b */ /* 0x007fe20003800000 */
.L_x_2174:
[----:B------:R-:W-:Y:S02]  /*2a650*/  IMAD.MOV.U32 R13, RZ, RZ, R4 ;  /* 0x000000ffff0d7224 */ /* 0x000fe400078e0004 */
[----:B------:R-:W-:-:S07]  /*2a660*/  IMAD.MOV.U32 R6, RZ, RZ, R14 ;  /* 0x000000ffff067224 */ /* 0x000fce00078e000e */
[----:B------:R-:W-:Y:S05]  /*2a670*/  WARPSYNC.COLLECTIVE R15, `(.L_x_2175) ;  /* 0x000000000f087348 */ /* 0x000fea0003c00000 */
[----:B------:R0:W1:Y:S02]  /*2a680*/  SHFL.IDX P6, R14, R13, R12, R11 ;  /* 0x0000000c0d0e7389 */ /* 0x00006400000c000b */
[----:B01----:R-:W-:Y:S01]  /*2a690*/  ENDCOLLECTIVE ;  /* 0x000000000000791b */ /* 0x003fe20003800000 */
.L_x_2175:
        /* <DEDUP_REMOVED lines=19> */
.L_x_2176:
[----:B------:R-:W-:Y:S02]  /*2a7d0*/  IMAD.MOV.U32 R13, RZ, RZ, R4 ;  /* 0x000000ffff0d7224 */ /* 0x000fe400078e0004 */
[----:B------:R-:W-:-:S07]  /*2a7e0*/  IMAD.MOV.U32 R6, RZ, RZ, R14 ;  /* 0x000000ffff067224 */ /* 0x000fce00078e000e */
[----:B------:R-:W-:Y:S05]  /*2a7f0*/  WARPSYNC.COLLECTIVE R15, `(.L_x_2177) ;  /* 0x000000000f087348 */ /* 0x000fea0003c00000 */
[----:B------:R0:W1:Y:S02]  /*2a800*/  SHFL.IDX P6, R14, R13, R12, R11 ;  /* 0x0000000c0d0e7389 */ /* 0x00006400000c000b */
[----:B01----:R-:W-:Y:S01]  /*2a810*/  ENDCOLLECTIVE ;  /* 0x000000000000791b */ /* 0x003fe20003800000 */
.L_x_2177:
        /* <DEDUP_REMOVED lines=19> */
.L_x_2178:
[----:B------:R-:W-:Y:S02]  /*2a950*/  IMAD.MOV.U32 R13, RZ, RZ, R4 ;  /* 0x000000ffff0d7224 */ /* 0x000fe400078e0004 */
[----:B------:R-:W-:-:S07]  /*2a960*/  IMAD.MOV.U32 R6, RZ, RZ, R14 ;  /* 0x000000ffff067224 */ /* 0x000fce00078e000e */
[----:B------:R-:W-:Y:S05]  /*2a970*/  WARPSYNC.COLLECTIVE R15, `(.L_x_2179) ;  /* 0x000000000f087348 */ /* 0x000fea0003c00000 */
[----:B------:R0:W1:Y:S02]  /*2a980*/  SHFL.IDX P6, R14, R13, R12, R11 ;  /* 0x0000000c0d0e7389 */ /* 0x00006400000c000b */
[----:B01----:R-:W-:Y:S01]  /*2a990*/  ENDCOLLECTIVE ;  /* 0x000000000000791b */ /* 0x003fe20003800000 */
.L_x_2179:
        /* <DEDUP_REMOVED lines=19> */
.L_x_2180:
[----:B------:R-:W-:Y:S02]  /*2aad0*/  IMAD.MOV.U32 R13, RZ, RZ, R4 ;  /* 0x000000ffff0d7224 */ /* 0x000fe400078e0004 */
[----:B------:R-:W-:-:S07]  /*2aae0*/  IMAD.MOV.U32 R6, RZ, RZ, R14 ;  /* 0x000000ffff067224 */ /* 0x000fce00078e000e */
[----:B------:R-:W-:Y:S05]  /*2aaf0*/  WARPSYNC.COLLECTIVE R15, `(.L_x_2181) ;  /* 0x000000000f087348 */ /* 0x000fea0003c00000 */
[----:B------:R0:W1:Y:S02]  /*2ab00*/  SHFL.IDX P6, R14, R13, R12, R11 ;  /* 0x0000000c0d0e7389 */ /* 0x00006400000c000b */
[----:B01----:R-:W-:Y:S01]  /*2ab10*/  ENDCOLLECTIVE ;  /* 0x000000000000791b */ /* 0x003fe20003800000 */
.L_x_2181:
        /* <DEDUP_REMOVED lines=19> */
.L_x_2182:
[----:B------:R-:W-:Y:S02]  /*2ac50*/  IMAD.MOV.U32 R13, RZ, RZ, R4 ;  /* 0x000000ffff0d7224 */ /* 0x000fe400078e0004 */
[----:B------:R-:W-:-:S07]  /*2ac60*/  IMAD.MOV.U32 R6, RZ, RZ, R14 ;  /* 0x000000ffff067224 */ /* 0x000fce00078e000e */
[----:B------:R-:W-:Y:S05]  /*2ac70*/  WARPSYNC.COLLECTIVE R15, `(.L_x_2183) ;  /* 0x000000000f087348 */ /* 0x000fea0003c00000 */
[----:B------:R0:W1:Y:S02]  /*2ac80*/  SHFL.IDX P6, R14, R13, R12, R11 ;  /* 0x0000000c0d0e7389 */ /* 0x00006400000c000b */
[----:B01----:R-:W-:Y:S01]  /*2ac90*/  ENDCOLLECTIVE ;  /* 0x000000000000791b */ /* 0x003fe20003800000 */
.L_x_2183:
        /* <DEDUP_REMOVED lines=19> */
.L_x_2184:
[----:B------:R-:W-:Y:S02]  /*2add0*/  IMAD.MOV.U32 R13, RZ, RZ, R4 ;  /* 0x000000ffff0d7224 */ /* 0x000fe400078e0004 */
[----:B------:R-:W-:-:S07]  /*2ade0*/  IMAD.MOV.U32 R6, RZ, RZ, R14 ;  /* 0x000000ffff067224 */ /* 0x000fce00078e000e */
[----:B------:R-:W-:Y:S05]  /*2adf0*/  WARPSYNC.COLLECTIVE R15, `(.L_x_2185) ;  /* 0x000000000f087348 */ /* 0x000fea0003c00000 */
[----:B------:R0:W1:Y:S02]  /*2ae00*/  SHFL.IDX P6, R14, R13, R12, R11 ;  /* 0x0000000c0d0e7389 */ /* 0x00006400000c000b */
[----:B01----:R-:W-:Y:S01]  /*2ae10*/  ENDCOLLECTIVE ;  /* 0x000000000000791b */ /* 0x003fe20003800000 */
.L_x_2185:
        /* <DEDUP_REMOVED lines=17> */
.L_x_2186:
[----:B------:R-:W-:Y:S02]  /*2af30*/  IMAD.MOV.U32 R13, RZ, RZ, R4 ;  /* 0x000000ffff0d7224 */ /* 0x000fe400078e0004 */
[----:B------:R-:W-:-:S07]  /*2af40*/  IMAD.MOV.U32 R5, RZ, RZ, R14 ;  /* 0x000000ffff057224 */ /* 0x000fce00078e000e */
[----:B------:R-:W-:Y:S05]  /*2af50*/  WARPSYNC.COLLECTIVE R15, `(.L_x_2187) ;  /* 0x000000000f087348 */ /* 0x000fea0003c00000 */
[----:B------:R0:W1:Y:S02]  /*2af60*/  SHFL.IDX P6, R14, R13, R12, R11 ;  /* 0x0000000c0d0e7389 */ /* 0x00006400000c000b */
[----:B01----:R-:W-:Y:S01]  /*2af70*/  ENDCOLLECTIVE ;  /* 0x000000000000791b */ /* 0x003fe20003800000 */
.L_x_2187:
[----:B------:R-:W-:Y:S01]  /*2af80*/  IMAD.MOV.U32 R3, RZ, RZ, R14 ;  /* 0x000000ffff037224 */ /* 0x000fe200078e000e */
[----:B------:R-:W-:Y:S06]  /*2af90*/  BRA `(.L_x_2188) ;  /* 0xffffffa800107947 */ /* 0x000fec000383ffff */
.L_x_2033:
[----:B0-----:R-:W2:Y:S02]  /*2afa0*/  LDL R2, [R1] ;  /* 0x0000000001027983 */ /* 0x001ea40000100800 */
[----:B--2---:R0:W2:Y:S02]  /*2afb0*/  SYNCS.PHASECHK.TRANS64.TRYWAIT P0, [R2+URZ+0x2a820], R0 ;  /* 0x02a82000020075a7 */ /* 0x0040a4000800017f */
[----:B--2---:R-:W-:Y:S05]  /*2afc0*/  @!P0 NANOSLEEP.SYNCS 0x989680 ;  /* 0x009896800000895d */ /* 0x004fea0003900000 */
[----:B------:R-:W2:Y:S02]  /*2afd0*/  @!P0 SYNCS.PHASECHK.TRANS64 P0, [R2+URZ+0x2a820], R0 ;  /* 0x02a82000020085a7 */ /* 0x000ea4000800007f */
[----:B--2---:R-:W-:Y:S05]  /*2afe0*/  @!P0 BRA `(.L_x_2033) ;  /* 0xfffffffc00ec8947 */ /* 0x004fea000383ffff */
[----:B------:R-:W-:Y:S05]  /*2aff0*/  BRA `(.L_x_2189) ;  /* 0xffffffa8008c7947 */ /* 0x000fea000383ffff */
.L_x_2042:
[----:B-1----:R1:W2:Y:S02]  /*2b000*/  SYNCS.PHASECHK.TRANS64.TRYWAIT P0, [R3+URZ+0x2a840], R2 ;  /* 0x02a84002030075a7 */ /* 0x0022a4000800017f */
[----:B--2---:R-:W-:Y:S05]  /*2b010*/  @!P0 NANOSLEEP.SYNCS 0x989680 ;  /* 0x009896800000895d */ /* 0x004fea0003900000 */
[----:B------:R-:W2:Y:S02]  /*2b020*/  @!P0 SYNCS.PHASECHK.TRANS64 P0, [R3+URZ+0x2a840], R2 ;  /* 0x02a84002030085a7 */ /* 0x000ea4000800007f */
[----:B--2---:R-:W-:Y:S05]  /*2b030*/  @!P0 BRA `(.L_x_2042) ;  /* 0xfffffffc00f08947 */ /* 0x004fea000383ffff */
[----:B------:R-:W-:Y:S05]  /*2b040*/  BRA `(.L_x_2190) ;  /* 0xffffffac005c7947 */ /* 0x000fea000383ffff */
.L_x_2049:
[----:B0-----:R0:W1:Y:S02]  /*2b050*/  SYNCS.PHASECHK.TRANS64.TRYWAIT P0, [R2+URZ+0x2a860], R3 ;  /* 0x02a86003020075a7 */ /* 0x001064000800017f */
[----:B-1----:R-:W-:Y:S05]  /*2b060*/  @!P0 NANOSLEEP.SYNCS 0x989680 ;  /* 0x009896800000895d */ /* 0x002fea0003900000 */
[----:B------:R-:W1:Y:S02]  /*2b070*/  @!P0 SYNCS.PHASECHK.TRANS64 P0, [R2+URZ+0x2a860], R3 ;  /* 0x02a86003020085a7 */ /* 0x000e64000800007f */
[----:B-1----:R-:W-:Y:S05]  /*2b080*/  @!P0 BRA `(.L_x_2049) ;  /* 0xfffffffc00f08947 */ /* 0x002fea000383ffff */
[----:B------:R-:W-:Y:S05]  /*2b090*/  BRA `(.L_x_2191) ;  /* 0xffffffb000747947 */ /* 0x000fea000383ffff */
.L_x_2059:
[----:B-1----:R1:W2:Y:S02]  /*2b0a0*/  SYNCS.PHASECHK.TRANS64.TRYWAIT P0, [R3+URZ+0x2a840], R2 ;  /* 0x02a84002030075a7 */ /* 0x0022a4000800017f */
[----:B--2---:R-:W-:Y:S05]  /*2b0b0*/  @!P0 NANOSLEEP.SYNCS 0x989680 ;  /* 0x009896800000895d */ /* 0x004fea0003900000 */
[----:B------:R-:W2:Y:S02]  /*2b0c0*/  @!P0 SYNCS.PHASECHK.TRANS64 P0, [R3+URZ+0x2a840], R2 ;  /* 0x02a84002030085a7 */ /* 0x000ea4000800007f */
[----:B--2---:R-:W-:Y:S05]  /*2b0d0*/  @!P0 BRA `(.L_x_2059) ;  /* 0xfffffffc00f08947 */ /* 0x004fea000383ffff */
[----:B------:R-:W-:Y:S05]  /*2b0e0*/  BRA `(.L_x_2192) ;  /* 0xffffffb800247947 */ /* 0x000fea000383ffff */
.L_x_2066:
[----:B0-----:R0:W1:Y:S02]  /*2b0f0*/  SYNCS.PHASECHK.TRANS64.TRYWAIT P0, [R2+URZ+0x2a860], R3 ;  /* 0x02a86003020075a7 */ /* 0x001064000800017f */
[----:B-1----:R-:W-:Y:S05]  /*2b100*/  @!P0 NANOSLEEP.SYNCS 0x989680 ;  /* 0x009896800000895d */ /* 0x002fea0003900000 */
[----:B------:R-:W1:Y:S02]  /*2b110*/  @!P0 SYNCS.PHASECHK.TRANS64 P0, [R2+URZ+0x2a860], R3 ;  /* 0x02a86003020085a7 */ /* 0x000e64000800007f */
[----:B-1----:R-:W-:Y:S05]  /*2b120*/  @!P0 BRA `(.L_x_2066) ;  /* 0xfffffffc00f08947 */ /* 0x002fea000383ffff */
[----:B------:R-:W-:Y:S05]  /*2b130*/  BRA `(.L_x_2193) ;  /* 0xffffffbc003c7947 */ /* 0x000fea000383ffff */
.L_x_2076:
[----:B--2---:R2:W3:Y:S02]  /*2b140*/  SYNCS.PHASECHK.TRANS64.TRYWAIT P0, [R3+URZ+0x2a840], R2 ;  /* 0x02a84002030075a7 */ /* 0x0044e4000800017f */
[----:B---3--:R-:W-:Y:S05]  /*2b150*/  @!P0 NANOSLEEP.SYNCS 0x989680 ;  /* 0x009896800000895d */ /* 0x008fea0003900000 */
[----:B------:R-:W3:Y:S02]  /*2b160*/  @!P0 SYNCS.PHASECHK.TRANS64 P0, [R3+URZ+0x2a840], R2 ;  /* 0x02a84002030085a7 */ /* 0x000ee4000800007f */
[----:B---3--:R-:W-:Y:S05]  /*2b170*/  @!P0 BRA `(.L_x_2076) ;  /* 0xfffffffc00f08947 */ /* 0x008fea000383ffff */
[----:B------:R-:W-:Y:S05]  /*2b180*/  BRA `(.L_x_2194) ;  /* 0xffffffc000c07947 */ /* 0x000fea000383ffff */
.L_x_2083:
[----:B0-----:R0:W1:Y:S02]  /*2b190*/  SYNCS.PHASECHK.TRANS64.TRYWAIT P0, [R2+URZ+0x2a860], R5 ;  /* 0x02a86005020075a7 */ /* 0x001064000800017f */
[----:B-1----:R-:W-:Y:S05]  /*2b1a0*/  @!P0 NANOSLEEP.SYNCS 0x989680 ;  /* 0x009896800000895d */ /* 0x002fea0003900000 */
[----:B------:R-:W1:Y:S02]  /*2b1b0*/  @!P0 SYNCS.PHASECHK.TRANS64 P0, [R2+URZ+0x2a860], R5 ;  /* 0x02a86005020085a7 */ /* 0x000e64000800007f */
[----:B-1----:R-:W-:Y:S05]  /*2b1c0*/  @!P0 BRA `(.L_x_2083) ;  /* 0xfffffffc00f08947 */ /* 0x002fea000383ffff */
[----:B------:R-:W-:Y:S05]  /*2b1d0*/  BRA `(.L_x_2195) ;  /* 0xffffffc400d47947 */ /* 0x000fea000383ffff */
.L_x_2095:
[----:B--2---:R2:W3:Y:S02]  /*2b1e0*/  SYNCS.PHASECHK.TRANS64.TRYWAIT P0, [R0+URZ+0x2a860], R2 ;  /* 0x02a86002000075a7 */ /* 0x0044e4000800017f */
[----:B---3--:R-:W-:Y:S05]  /*2b1f0*/  @!P0 NANOSLEEP.SYNCS 0x989680 ;  /* 0x009896800000895d */ /* 0x008fea0003900000 */
[----:B------:R-:W3:Y:S02]  /*2b200*/  @!P0 SYNCS.PHASECHK.TRANS64 P0, [R0+URZ+0x2a860], R2 ;  /* 0x02a86002000085a7 */ /* 0x000ee4000800007f */
[----:B---3--:R-:W-:Y:S05]  /*2b210*/  @!P0 BRA `(.L_x_2095) ;  /* 0xfffffffc00f08947 */ /* 0x008fea000383ffff */
[----:B------:R-:W-:Y:S05]  /*2b220*/  BRA `(.L_x_2196) ;  /* 0xffffffcc00387947 */ /* 0x000fea000383ffff */
.L_x_2103:
[----:B------:R-:W-:Y:S01]  /*2b230*/  BSSY B0, `(.L_x_2197) ;  /* 0x0000008000007945 */ /* 0x000fe20003800000 */
[----:B------:R-:W-:Y:S02]  /*2b240*/  IMAD.MOV.U32 R13, RZ, RZ, R16 ;  /* 0x000000ffff0d7224 */ /* 0x000fe400078e0010 */
[----:B------:R-:W-:Y:S02]  /*2b250*/  IMAD.MOV.U32 R12, RZ, RZ, RZ ;  /* 0x000000ffff0c7224 */ /* 0x000fe400078e00ff */
[----:B0-----:R-:W-:Y:S02]  /*2b260*/  IMAD.MOV.U32 R11, RZ, RZ, 0x1f ;  /* 0x0000001fff0b7424 */ /* 0x001fe400078e00ff */
[----:B------:R-:W-:-:S07]  /*2b270*/  IMAD.MOV.U32 R15, RZ, RZ, -0x1 ;  /* 0xffffffffff0f7424 */ /* 0x000fce00078e00ff */
[----:B-1--45:R-:W-:Y:S05]  /*2b280*/  WARPSYNC.COLLECTIVE R15, `(.L_x_2198) ;  /* 0x000000000f087348 */ /* 0x032fea0003c00000 */
[----:B------:R0:W2:Y:S02]  /*2b290*/  SHFL.IDX P6, R14, R13, R12, R11 ;  /* 0x0000000c0d0e7389 */ /* 0x0000a400000c000b */
[----:B012-45:R-:W-:Y:S01]  /*2b2a0*/  ENDCOLLECTIVE ;  /* 0x000000000000791b */ /* 0x037fe20003800000 */
.L_x_2198:
[----:B------:R-:W-:Y:S05]  /*2b2b0*/  BSYNC B0 ;  /* 0x0000000000007941 */ /* 0x000fea0003800000 */
.L_x_2197:
        /* <DEDUP_REMOVED lines=10> */
.L_x_2199:
        /* <DEDUP_REMOVED lines=17> */
.L_x_2200:
        /* <DEDUP_REMOVED lines=9> */
.L_x_2201:
        /* <DEDUP_REMOVED lines=8> */
.L_x_2202:
        /* <DEDUP_REMOVED lines=8> */
.L_x_2203:
        /* <DEDUP_REMOVED lines=8> */
.L_x_2204:
        /* <DEDUP_REMOVED lines=9> */
.L_x_2205:
[----:B------:R-:W-:Y:S01]  /*2b710*/  IMAD.MOV.U32 R16, RZ, RZ, R14 ;  /* 0x000000ffff107224 */ /* 0x000fe200078e000e */
[----:B------:R-:W-:Y:S06]  /*2b720*/  BRA `(.L_x_2206) ;  /* 0xffffffcc00c87947 */ /* 0x000fec000383ffff */
.L_x_2108:
[----:B------:R-:W-:Y:S01]  /*2b730*/  BSSY B0, `(.L_x_2207) ;  /* 0x0000008000007945 */ /* 0x000fe20003800000 */
[----:B-----5:R-:W-:Y:S02]  /*2b740*/  IMAD.MOV.U32 R13, RZ, RZ, R3 ;  /* 0x000000ffff0d7224 */ /* 0x020fe400078e0003 */
[----:B------:R-:W-:Y:S02]  /*2b750*/  IMAD.MOV.U32 R12, RZ, RZ, 0x1 ;  /* 0x00000001ff0c7424 */ /* 0x000fe400078e00ff */
[----:B0-----:R-:W-:Y:S02]  /*2b760*/  IMAD.MOV.U32 R11, RZ, RZ, RZ ;  /* 0x000000ffff0b7224 */ /* 0x001fe400078e00ff */
[----:B------:R-:W-:-:S07]  /*2b770*/  IMAD.MOV.U32 R15, RZ, RZ, -0x1 ;  /* 0xffffffffff0f7424 */ /* 0x000fce00078e00ff */
[----:B-1--4-:R-:W-:Y:S05]  /*2b780*/  WARPSYNC.COLLECTIVE R15, `(.L_x_2208) ;  /* 0x000000000f087348 */ /* 0x012fea0003c00000 */
[----:B------:R0:W2:Y:S02]  /*2b790*/  SHFL.UP P6, R14, R13, R12, R11 ;  /* 0x0400000c0d0e7389 */ /* 0x0000a400000c000b */
[----:B012-4-:R-:W-:Y:S01]  /*2b7a0*/  ENDCOLLECTIVE ;  /* 0x000000000000791b */ /* 0x017fe20003800000 */
.L_x_2208:
[----:B------:R-:W-:Y:S05]  /*2b7b0*/  BSYNC B0 ;  /* 0x0000000000007941 */ /* 0x000fea0003800000 */
.L_x_2207:
[----:B------:R-:W2:Y:S01]  /*2b7c0*/  LDL R2, [R1+0x4] ;  /* 0x0000040001027983 */ /* 0x000ea20000100800 */
[----:B------:R-:W-:Y:S02]  /*2b7d0*/  IMAD.MOV.U32 R12, RZ, RZ, 0x2 ;  /* 0x00000002ff0c7424 */ /* 0x000fe400078e00ff */
[----:B------:R-:W-:Y:S02]  /*2b7e0*/  IMAD.MOV.U32 R11, RZ, RZ, RZ ;  /* 0x000000ffff0b7224 */ /* 0x000fe400078e00ff */
[----:B------:R-:W-:Y:S01]  /*2b7f0*/  IMAD.MOV.U32 R15, RZ, RZ, -0x1 ;  /* 0xffffffffff0f7424 */ /* 0x000fe200078e00ff */
[----:B--2---:R-:W-:-:S04]  /*2b800*/  LOP3.LUT P4, RZ, R2, 0x1, RZ, 0xc0, !PT ;  /* 0x0000000102ff7812 */ /* 0x004fc8000788c0ff */
[----:B------:R-:W-:-:S05]  /*2b810*/  SEL R2, R14, RZ, P4 ;  /* 0x000000ff0e027207 */ /* 0x000fca0002000000 */
[----:B------:R-:W-:-:S04]  /*2b820*/  IMAD.IADD R2, R3, 0x1, R2 ;  /* 0x0000000103027824 */ /* 0x000fc800078e0202 */
[----:B------:R-:W-:-:S07]  /*2b830*/  IMAD.MOV.U32 R13, RZ, RZ, R2 ;  /* 0x000000ffff0d7224 */ /* 0x000fce00078e0002 */
[----:B------:R-:W-:Y:S05]  /*2b840*/  WARPSYNC.COLLECTIVE R15, `(.L_x_2209) ;  /* 0x000000000f087348 */ /* 0x000fea0003c00000 */
[----:B------:R0:W1:Y:S02]  /*2b850*/  SHFL.UP P6, R14, R13, R12, R11 ;  /* 0x0400000c0d0e7389 */ /* 0x00006400000c000b */
[----:B01----:R-:W-:Y:S01]  /*2b860*/  ENDCOLLECTIVE ;  /* 0x000000000000791b */ /* 0x003fe20003800000 */
.L_x_2209:
        /* <DEDUP_REMOVED lines=8> */
.L_x_2210:
        /* <DEDUP_REMOVED lines=8> */
.L_x_2211:
        /* <DEDUP_REMOVED lines=8> */
.L_x_2212:
        /* <DEDUP_REMOVED lines=9> */
.L_x_2213:
[----:B------:R-:W-:Y:S01]  /*2ba80*/  IMAD.MOV.U32 R16, RZ, RZ, R14 ;  /* 0x000000ffff107224 */ /* 0x000fe200078e000e */
[----:B------:R-:W-:Y:S06]  /*2ba90*/  BRA `(.L_x_2214) ;  /* 0xffffffcc00907947 */ /* 0x000fec000383ffff */
.L_x_2110:
[----:B------:R-:W-:Y:S01]  /*2baa0*/  BSSY B0, `(.L_x_2215) ;  /* 0x0000006000007945 */ /* 0x000fe20003800000 */
[----:B------:R-:W-:Y:S01]  /*2bab0*/  PLOP3.LUT P6, PT, P6, PT, PT, 0x8, 0x0 ;  /* 0x000000000000781c */ /* 0x000fe200037ce170 */
[----:B------:R-:W-:-:S12]  /*2bac0*/  IMAD.MOV.U32 R15, RZ, RZ, -0x1 ;  /* 0xffffffffff0f7424 */ /* 0x000fd800078e00ff */
[----:B01--45:R-:W-:Y:S05]  /*2bad0*/  WARPSYNC.COLLECTIVE R15, `(.L_x_2216) ;  /* 0x000000000f087348 */ /* 0x033fea0003c00000 */
[----:B------:R-:W-:Y:S01]  /*2bae0*/  VOTE.ANY R14, PT, P6 ;  /* 0x00000000000e7806 */ /* 0x000fe200030e0100 */
[----:B01--45:R-:W-:Y:S06]  /*2baf0*/  ENDCOLLECTIVE ;  /* 0x000000000000791b */ /* 0x033fec0003800000 */
.L_x_2216:
[----:B------:R-:W-:Y:S05]  /*2bb00*/  BSYNC B0 ;  /* 0x0000000000007941 */ /* 0x000fea0003800000 */
.L_x_2215:
        /* <DEDUP_REMOVED lines=9> */
.L_x_2217:
[----:B------:R-:W-:Y:S01]  /*2bba0*/  IMAD.MOV.U32 R17, RZ, RZ, R14 ;  /* 0x000000ffff117224 */ /* 0x000fe200078e000e */
[----:B------:R-:W-:Y:S06]  /*2bbb0*/  BRA `(.L_x_2218) ;  /* 0xffffffcc00807947 */ /* 0x000fec000383ffff */
.L_x_2112:
[----:B------:R-:W-:Y:S01]  /*2bbc0*/  BSSY B0, `(.L_x_2219) ;  /* 0x0000007000007945 */ /* 0x000fe20003800000 */
[----:B------:R-:W-:Y:S02]  /*2bbd0*/  IMAD.MOV.U32 R13, RZ, RZ, R2 ;  /* 0x000000ffff0d7224 */ /* 0x000fe400078e0002 */
[----:B0-----:R-:W-:Y:S02]  /*2bbe0*/  IMAD.MOV.U32 R11, RZ, RZ, 0x1f ;  /* 0x0000001fff0b7424 */ /* 0x001fe400078e00ff */
[----:B------:R-:W-:-:S07]  /*2bbf0*/  IMAD.MOV.U32 R15, RZ, RZ, -0x1 ;  /* 0xffffffffff0f7424 */ /* 0x000fce00078e00ff */
[----:B-12345:R-:W-:Y:S05]  /*2bc00*/  WARPSYNC.COLLECTIVE R15, `(.L_x_2220) ;  /* 0x000000000f087348 */ /* 0x03efea0003c00000 */
[----:B------:R0:W0:Y:S02]  /*2bc10*/  SHFL.IDX P6, R14, R13, R12, R11 ;  /* 0x0000000c0d0e7389 */ /* 0x00002400000c000b */
[----:B012345:R-:W-:Y:S01]  /*2bc20*/  ENDCOLLECTIVE ;  /* 0x000000000000791b */ /* 0x03ffe20003800000 */
.L_x_2220:
[----:B------:R-:W-:Y:S05]  /*2bc30*/  BSYNC B0 ;  /* 0x0000000000007941 */ /* 0x000fea0003800000 */
.L_x_2219:
[----:B------:R-:W-:Y:S01]  /*2bc40*/  IMAD.MOV.U32 R2, RZ, RZ, R14 ;  /* 0x000000ffff027224 */ /* 0x000fe200078e000e */
[----:B------:R-:W-:Y:S06]  /*2bc50*/  BRA `(.L_x_2221) ;  /* 0xffffffcc00747947 */ /* 0x000fec000383ffff */
.L_x_2116:
[----:B0-----:R0:W1:Y:S02]  /*2bc60*/  SYNCS.PHASECHK.TRANS64.TRYWAIT P0, [R0+URZ+0x2a820], R3 ;  /* 0x02a82003000075a7 */ /* 0x001064000800017f */
[----:B-1----:R-:W-:Y:S05]  /*2bc70*/  @!P0 NANOSLEEP.SYNCS 0x989680 ;  /* 0x009896800000895d */ /* 0x002fea0003900000 */
[----:B------:R-:W1:Y:S02]  /*2bc80*/  @!P0 SYNCS.PHASECHK.TRANS64 P0, [R0+URZ+0x2a820], R3 ;  /* 0x02a82003000085a7 */ /* 0x000e64000800007f */
[----:B-1----:R-:W-:Y:S05]  /*2bc90*/  @!P0 BRA `(.L_x_2116) ;  /* 0xfffffffc00f08947 */ /* 0x002fea000383ffff */
[----:B------:R-:W-:Y:S05]  /*2bca0*/  BRA `(.L_x_2222) ;  /* 0xffffffd000fc7947 */ /* 0x000fea000383ffff */
.L_x_2117:
        /* <DEDUP_REMOVED lines=8> */
[----:B0---45:R-:W-:Y:S05]  /*2bd30*/  WARPSYNC.COLLECTIVE R15, `(.L_x_2224) ;  /* 0x000000000f087348 */ /* 0x031fea0003c00000 */
[----:B------:R1:W2:Y:S02]  /*2bd40*/  SHFL.IDX P6, R14, R13, R12, R11 ;  /* 0x0000000c0d0e7389 */ /* 0x0002a400000c000b */
[----:B012-45:R-:W-:Y:S01]  /*2bd50*/  ENDCOLLECTIVE ;  /* 0x000000000000791b */ /* 0x037fe20003800000 */
.L_x_2224:
[----:B------:R-:W-:Y:S05]  /*2bd60*/  BSYNC B0 ;  /* 0x0000000000007941 */ /* 0x000fea0003800000 */
.L_x_2223:
[----:B------:R-:W-:Y:S05]  /*2bd70*/  BRA `(.L_x_2225) ;  /* 0xffffffd000e47947 */ /* 0x000fea000383ffff */
.L_x_2118:
[----:B------:R-:W-:Y:S01]  /*2bd80*/  BSSY B0, `(.L_x_2226) ;  /* 0x0000006000007945 */ /* 0x000fe20003800000 */
[----:B------:R-:W-:-:S07]  /*2bd90*/  IMAD.MOV.U32 R15, RZ, RZ, -0x1 ;  /* 0xffffffffff0f7424 */ /* 0x000fce00078e00ff */
[----:B01--45:R-:W-:Y:S05]  /*2bda0*/  WARPSYNC.COLLECTIVE R15, `(.L_x_2227) ;  /* 0x000000000f0c7348 */ /* 0x033fea0003c00000 */
[----:B------:R-:W-:Y:S02]  /*2bdb0*/  ELECT P6, UR62, PT ;  /* 0x00000000003e782f */ /* 0x000fe400038c0000 */
[----:B------:R-:W-:Y:S01]  /*2bdc0*/  MOV R14, UR62 ;  /* 0x0000003e000e7c02 */ /* 0x000fe20008000f00 */
[----:B01--45:R-:W-:Y:S10]  /*2bdd0*/  ENDCOLLECTIVE ;  /* 0x000000000000791b */ /* 0x033ff40003800000 */
.L_x_2227:
[----:B------:R-:W-:Y:S05]  /*2bde0*/  BSYNC B0 ;  /* 0x0000000000007941 */ /* 0x000fea0003800000 */
.L_x_2226:
[----:B------:R-:W-:Y:S05]  /*2bdf0*/  BRA `(.L_x_2228) ;  /* 0xffffffd000d87947 */ /* 0x000fea000383ffff */
.L_x_2120:
[----:B0-----:R0:W1:Y:S02]  /*2be00*/  SYNCS.PHASECHK.TRANS64.TRYWAIT P0, [R6+URZ], R5 ;  /* 0x00000005060075a7 */ /* 0x001064000800017f */
[----:B-1----:R-:W-:Y:S05]  /*2be10*/  @!P0 NANOSLEEP.SYNCS 0x989680 ;  /* 0x009896800000895d */ /* 0x002fea0003900000 */
[----:B------:R-:W1:Y:S02]  /*2be20*/  @!P0 SYNCS.PHASECHK.TRANS64 P0, [R6+URZ], R5 ;  /* 0x00000005060085a7 */ /* 0x000e64000800007f */
[----:B-1----:R-:W-:Y:S05]  /*2be30*/  @!P0 BRA `(.L_x_2120) ;  /* 0xfffffffc00f08947 */ /* 0x002fea000383ffff */
[----:B------:R-:W-:Y:S05]  /*2be40*/  BRA `(.L_x_2229) ;  /* 0xffffffd400147947 */ /* 0x000fea000383ffff */
.L_x_2121:
[----:B-1----:R1:W2:Y:S02]  /*2be50*/  SYNCS.PHASECHK.TRANS64.TRYWAIT P0, [R7+URZ], R2 ;  /* 0x00000002070075a7 */ /* 0x0022a4000800017f */
[----:B--2---:R-:W-:Y:S05]  /*2be60*/  @!P0 NANOSLEEP.SYNCS 0x989680 ;  /* 0x009896800000895d */ /* 0x004fea0003900000 */
[----:B------:R-:W2:Y:S02]  /*2be70*/  @!P0 SYNCS.PHASECHK.TRANS64 P0, [R7+URZ], R2 ;  /* 0x00000002070085a7 */ /* 0x000ea4000800007f */
[----:B--2---:R-:W-:Y:S05]  /*2be80*/  @!P0 BRA `(.L_x_2121) ;  /* 0xfffffffc00f08947 */ /* 0x004fea000383ffff */
[----:B------:R-:W-:Y:S05]  /*2be90*/  BRA `(.L_x_2230) ;  /* 0xffffffd400087947 */ /* 0x000fea000383ffff */
.L_x_2123:
[----:B--2---:R2:W3:Y:S02]  /*2bea0*/  SYNCS.PHASECHK.TRANS64.TRYWAIT P0, [R4+URZ], R5 ;  /* 0x00000005040075a7 */ /* 0x0044e4000800017f */
[----:B---3--:R-:W-:Y:S05]  /*2beb0*/  @!P0 NANOSLEEP.SYNCS 0x989680 ;  /* 0x009896800000895d */ /* 0x008fea0003900000 */
[----:B------:R-:W3:Y:S02]  /*2bec0*/  @!P0 SYNCS.PHASECHK.TRANS64 P0, [R4+URZ], R5 ;  /* 0x00000005040085a7 */ /* 0x000ee4000800007f */
[----:B---3--:R-:W-:Y:S05]  /*2bed0*/  @!P0 BRA `(.L_x_2123) ;  /* 0xfffffffc00f08947 */ /* 0x008fea000383ffff */
[----:B------:R-:W-:Y:S05]  /*2bee0*/  BRA `(.L_x_2231) ;  /* 0xffffffd400107947 */ /* 0x000fea000383ffff */
.L_x_2232:
        /* <DEDUP_REMOVED lines=9> */
.L_x_15112:


//--------------------- .text._ZN7cutlass13device_kernelIN5flash11enable_sm90INS1_16FlashAttnFwdSm90INS1_25CollectiveMainloopFwdSm90ILi2EN4cute5tupleIJNS5_1CILi1EEES8_S8_EEENS6_IJNS7_ILi128EEESA_NS7_ILi192EEEEEELi128ENS_10bfloat16_tEfNS_4arch4Sm90ELb1ELb0ELb0ELb0ELb0ELb0ELb0ELb1ELb1ELb1ELb0ELb0EEENS1_21CollectiveEpilogueFwdINS6_IJSA_SA_SA_EEES9_SD_SF_Li256ELb0ELb1ELb0ELb0EEENS1_30DynamicPersistentTileSchedulerILi256ELi128ELb0ELb1ELb1EEEEEEEEEvNT_6ParamsE --------------------------
	.section	.text._ZN7cutlass13device_kernelIN5flash11enable_sm90INS1_16FlashAttnFwdSm90INS1_25CollectiveMainloopFwdSm90ILi2EN4cute5tupleIJNS5_1CILi1EEES8_S8_EEENS6_IJNS7_ILi128EEESA_NS7_ILi192EEEEEELi128ENS_10bfloat16_tEfNS_4arch4Sm90ELb1ELb0ELb0ELb0ELb0ELb0ELb0ELb1ELb1ELb1ELb0ELb0EEENS1_21CollectiveEpilogueFwdINS6_IJSA_SA_SA_EEES9_SD_SF_Li256ELb0ELb1ELb0ELb0EEENS1_30DynamicPersistentTileSchedulerILi256ELi128ELb0ELb1ELb1EEEEEEEEEvNT_6ParamsE,"ax",@progbits
	.align	128
.text._ZN7cutlass13device_kernelIN5flash11enable_sm90INS1_16FlashAttnFwdSm90INS1_25CollectiveMainloopFwdSm90ILi2EN4cute5tupleIJNS5_1CILi1EEES8_S8_EEENS6_IJNS7_ILi128EEESA_NS7_ILi192EEEEEELi128ENS_10bfloat16_tEfNS_4arch4Sm90ELb1ELb0ELb0ELb0ELb0ELb0ELb0ELb1ELb1ELb1ELb0ELb0EEENS1_21CollectiveEpilogueFwdINS6_IJSA_SA_SA_EEES9_SD_SF_Li256ELb0ELb1ELb0ELb0EEENS1_30DynamicPersistentTileSchedulerILi256ELi128ELb0ELb1ELb1EEEEEEEEEvNT_6ParamsE:
        .type           _ZN7cutlass13device_kernelIN5flash11enable_sm90INS1_16FlashAttnFwdSm90INS1_25CollectiveMainloopFwdSm90ILi2EN4cute5tupleIJNS5_1CILi1EEES8_S8_EEENS6_IJNS7_ILi128EEESA_NS7_ILi192EEEEEELi128ENS_10bfloat16_tEfNS_4arch4Sm90ELb1ELb0ELb0ELb0ELb0ELb0ELb0ELb1ELb1ELb1ELb0ELb0EEENS1_21CollectiveEpilogueFwdINS6_IJSA_SA_SA_EEES9_SD_SF_Li256ELb0ELb1ELb0ELb0EEENS1_30DynamicPersistentTileSchedulerILi256ELi128ELb0ELb1ELb1EEEEEEEEEvNT_6ParamsE,@function
        .size           _ZN7cutlass13device_kernelIN5flash11enable_sm90INS1_16FlashAttnFwdSm90INS1_25CollectiveMainloopFwdSm90ILi2EN4cute5tupleIJNS5_1CILi1EEES8_S8_EEENS6_IJNS7_ILi128EEESA_NS7_ILi192EEEEEELi128ENS_10bfloat16_tEfNS_4arch4Sm90ELb1ELb0ELb0ELb0ELb0ELb0ELb0ELb1ELb1ELb1ELb0ELb0EEENS1_21CollectiveEpilogueFwdINS6_IJSA_SA_SA_EEES9_SD_SF_Li256ELb0ELb1ELb0ELb0EEENS1_30DynamicPersistentTileSchedulerILi256ELi128ELb0ELb1ELb1EEEEEEEEEvNT_6ParamsE,(.L_x_15113 - _ZN7cutlass13device_kernelIN5flash11enable_sm90INS1_16FlashAttnFwdSm90INS1_25CollectiveMainloopFwdSm90ILi2EN4cute5tupleIJNS5_1CILi1EEES8_S8_EEENS6_IJNS7_ILi128EEESA_NS7_ILi192EEEEEELi128ENS_10bfloat16_tEfNS_4arch4Sm90ELb1ELb0ELb0ELb0ELb0ELb0ELb0ELb1ELb1ELb1ELb0ELb0EEENS1_21CollectiveEpilogueFwdINS6_IJSA_SA_SA_EEES9_SD_SF_Li256ELb0ELb1ELb0ELb0EEENS1_30DynamicPersistentTileSchedulerILi256ELi128ELb0ELb1ELb1EEEEEEEEEvNT_6ParamsE)
        .other          _ZN7cutlass13device_kernelIN5flash11enable_sm90INS1_16FlashAttnFwdSm90INS1_25CollectiveMainloopFwdSm90ILi2EN4cute5tupleIJNS5_1CILi1EEES8_S8_EEENS6_IJNS7_ILi128EEESA_NS7_ILi192EEEEEELi128ENS_10bfloat16_tEfNS_4arch4Sm90ELb1ELb0ELb0ELb0ELb0ELb0ELb0ELb1ELb1ELb1ELb0ELb0EEENS1_21CollectiveEpilogueFwdINS6_IJSA_SA_SA_EEES9_SD_SF_Li256ELb0ELb1ELb0ELb0EEENS1_30DynamicPersistentTileSchedulerILi256ELi128ELb0ELb1ELb1EEEEEEEEEvNT_6ParamsE,@"STO_CUDA_ENTRY STV_DEFAULT"
_ZN7cutlass13device_kernelIN5flash11enable_sm90INS1_16FlashAttnFwdSm90INS1_25CollectiveMainloopFwdSm90ILi2EN4cute5tupleIJNS5_1CILi1EEES8_S8_EEENS6_IJNS7_ILi128EEESA_NS7_ILi192EEEEEELi128ENS_10bfloat16_tEfNS_4arch4Sm90ELb1ELb0ELb0ELb0ELb0ELb0ELb0ELb1ELb1ELb1ELb0ELb0EEENS1_21CollectiveEpilogueFwdINS6_IJSA_SA_SA_EEES9_SD_SF_Li256ELb0ELb1ELb0ELb0EEENS1_30DynamicPersistentTileSchedulerILi256ELi128ELb0ELb1ELb1EEEEEEEEEvNT_6ParamsE:
        /* <DEDUP_REMOVED lines=18> */
.L_x_2234:
[----:B------:R-:W-:Y:S05]  /*0120*/  BSYNC B0 ;  /* 0x0000000000007941 */ /* 0x000fea0003800000 */
.L_x_2233:
        /* <DEDUP_REMOVED lines=41> */
.L_x_2235:
        /* <DEDUP_REMOVED lines=22> */
.L_x_2236:
        /* <DEDUP_REMOVED lines=18> */
.L_x_2237:
        /* <DEDUP_REMOVED lines=22> */
.L_x_2238:
        /* <DEDUP_REMOVED lines=22> */
.L_x_2239:
        /* <DEDUP_REMOVED lines=8> */
.L_x_2241:
        /* <DEDUP_REMOVED lines=11> */
[----:B------:R-:W-:Y:S01]  /*0a30*/  UMOV UR37, URZ ;  /* 0x0000003f00257c82 */ /* 0x000fe20008000000 */
[----:B------:R-:W-:Y:S01]  /*0a40*/  UMOV UR36, URZ ;  /* 0x0000003f00247c82 */ /* 0x000fe20008000000 */
[----:B0-----:R-:W0:Y:S02]  /*0a50*/  S2R R2, SR_TID.X ;  /* 0x0000000000027919 */ /* 0x001e240000002100 */
[----:B0-----:R-:W-:Y:S01]  /*0a60*/  VIADD R194, R2, 0xffffff80 ;  /* 0xffffff8002c27836 */ /* 0x001fe20000000000 */
[----:B--2---:R-:W-:-:S04]  /*0a70*/  R2UR UR5, R3 ;  /* 0x00000000030572ca */ /* 0x004fc800000e0000 */
[----:B------:R-:W-:-:S04]  /*0a80*/  SHF.R.S32.HI R3, RZ, 0x1f, R194 ;  /* 0x0000001fff037819 */ /* 0x000fc800000114c2 */
[CC--:B------:R-:W-:Y:S02]  /*0a90*/  LEA.HI R5, R3.reuse, R194.reuse, RZ, 0x7 ;  /* 0x000000c203057211 */ /* 0x0c0fe400078f38ff */
[-C--:B------:R-:W-:Y:S02]  /*0aa0*/  LEA.HI R2, R3, R194.reuse, RZ, 0x5 ;  /* 0x000000c203027211 */ /* 0x080fe400078f28ff */
[----:B------:R-:W-:Y:S02]  /*0ab0*/  LOP3.LUT R187, R5, 0xffffff80, RZ, 0xc0, !PT ;  /* 0xffffff8005bb7812 */ /* 0x000fe400078ec0ff */
[----:B------:R-:W-:Y:S01]  /*0ac0*/  LEA.HI R0, R3, R194, RZ, 0x4 ;  /* 0x000000c203007211 */ /* 0x000fe200078f20ff */
[----:B------:R-:W-:Y:S01]  /*0ad0*/  IMAD.SHL.U32 R2, R2, 0x20, RZ ;  /* 0x0000002002027824 */ /* 0x000fe200078e00ff */
[----:B------:R-:W-:Y:S01]  /*0ae0*/  SHF.R.S32.HI R188, RZ, 0x7, R5 ;  /* 0x00000007ffbc7819 */ /* 0x000fe20000011405 */
[----:B------:R-:W-:Y:S01]  /*0af0*/  IMAD.IADD R187, R194, 0x1, -R187 ;  /* 0x00000001c2bb7824 */ /* 0x000fe200078e0abb */
[----:B------:R-:W-:Y:S01]  /*0b00*/  SHF.R.S32.HI R9, RZ, 0x4, R0 ;  /* 0x00000004ff097819 */ /* 0x000fe20000011400 */
[----:B------:R-:W-:Y:S01]  /*0b10*/  ULOP3.LUT UR6, UR5, 0x1, URZ, 0xfc, !UPT ;  /* 0x0000000105067892 */ /* 0x000fe2000f8efc3f */
[----:B------:R-:W-:-:S02]  /*0b20*/  LOP3.LUT R7, R0, 0x3fffff0, RZ, 0xc0, !PT ;  /* 0x03fffff000077812 */ /* 0x000fc400078ec0ff */
[----:B------:R-:W-:Y:S01]  /*0b30*/  SHF.R.S32.HI R4, RZ, 0x1f, R187 ;  /* 0x0000001fff047819 */ /* 0x000fe200000114bb */
[----:B------:R-:W-:Y:S01]  /*0b40*/  UMOV UR5, URZ ;  /* 0x0000003f00057c82 */ /* 0x000fe20008000000 */
[----:B------:R-:W-:Y:S01]  /*0b50*/  LOP3.LUT R2, R2, 0xfffffc00, RZ, 0xc0, !PT ;  /* 0xfffffc0002027812 */ /* 0x000fe200078ec0ff */
[----:B------:R-:W-:Y:S01]  /*0b60*/  IMAD.IADD R7, R194, 0x1, -R7 ;  /* 0x00000001c2077824 */ /* 0x000fe200078e0a07 */
[----:B------:R-:W-:Y:S01]  /*0b70*/  LEA.HI R0, R0, R9, RZ, 0x1 ;  /* 0x0000000900007211 */ /* 0x000fe200078f08ff */
[----:B------:R-:W-:Y:S01]  /*0b80*/  IMAD.U32 R191, RZ, RZ, UR6 ;  /* 0x00000006ffbf7e24 */ /* 0x000fe2000f8e00ff */
[----:B------:R-:W-:Y:S01]  /*0b90*/  LEA.HI R6, R4, R187, RZ, 0x2 ;  /* 0x000000bb04067211 */ /* 0x000fe200078f10ff */
[----:B------:R-:W-:Y:S01]  /*0ba0*/  IMAD R7, R7, 0x40, R2 ;  /* 0x0000004007077824 */ /* 0x000fe200078e0202 */
[----:B------:R-:W-:Y:S01]  /*0bb0*/  LOP3.LUT R0, R0, 0x1ffffffe, RZ, 0xc0, !PT ;  /* 0x1ffffffe00007812 */ /* 0x000fe200078ec0ff */
[----:B------:R-:W-:Y:S01]  /*0bc0*/  IMAD.U32 R186, RZ, RZ, UR5 ;  /* 0x00000005ffba7e24 */ /* 0x000fe2000f8e00ff */
[----:B------:R-:W-:-:S02]  /*0bd0*/  LEA.HI R2, R3, R194, RZ, 0x2 ;  /* 0x000000c203027211 */ /* 0x000fc400078f10ff */
[----:B------:R-:W-:Y:S01]  /*0be0*/  SHF.R.S32.HI R8, RZ, 0x2, R6 ;  /* 0x00000002ff087819 */ /* 0x000fe20000011406 */
[----:B------:R-:W-:Y:S01]  /*0bf0*/  IMAD.IADD R0, R9, 0x1, -R0 ;  /* 0x0000000109007824 */ /* 0x000fe200078e0a00 */
[----:B------:R-:W-:Y:S02]  /*0c00*/  SHF.R.S32.HI R11, RZ, 0x1f, R6 ;  /* 0x0000001fff0b7819 */ /* 0x000fe40000011406 */
[----:B------:R-:W-:Y:S01]  /*0c10*/  LOP3.LUT R9, R2, 0xfffffffc, RZ, 0xc0, !PT ;  /* 0xfffffffc02097812 */ /* 0x000fe200078ec0ff */
[----:B------:R-:W-:Y:S01]  /*0c20*/  IMAD R190, R0, 0x8, R7 ;  /* 0x0000000800be7824 */ /* 0x000fe200078e0207 */
[----:B------:R-:W-:Y:S02]  /*0c30*/  LEA.HI R3, R3, R194, RZ, 0x3 ;  /* 0x000000c203037211 */ /* 0x000fe400078f18ff */
[----:B------:R-:W-:Y:S01]  /*0c40*/  LEA.HI R11, R11, R8, RZ, 0x3 ;  /* 0x000000080b0b7211 */ /* 0x000fe200078f18ff */
[----:B------:R-:W-:Y:S01]  /*0c50*/  IMAD.IADD R9, R194, 0x1, -R9 ;  /* 0x00000001c2097824 */ /* 0x000fe200078e0a09 */
[----:B------:R-:W-:-:S02]  /*0c60*/  LEA.HI R0, R5, R188, RZ, 0x1 ;  /* 0x000000bc05007211 */ /* 0x000fc400078f08ff */
[----:B------:R-:W-:Y:S02]  /*0c70*/  LOP3.LUT R5, R3, 0xfffffff8, RZ, 0xc0, !PT ;  /* 0xfffffff803057812 */ /* 0x000fe400078ec0ff */
[----:B------:R-:W-:Y:S02]  /*0c80*/  LOP3.LUT R11, R11, 0xfffffff8, RZ, 0xc0, !PT ;  /* 0xfffffff80b0b7812 */ /* 0x000fe400078ec0ff */
[----:B------:R-:W-:Y:S01]  /*0c90*/  LEA.HI R4, R4, R187, RZ, 0x5 ;  /* 0x000000bb04047211 */ /* 0x000fe200078f28ff */
[----:B------:R-:W-:Y:S01]  /*0ca0*/  IMAD.IADD R22, R194, 0x1, -R5 ;  /* 0x00000001c2167824 */ /* 0x000fe200078e0a05 */
[----:B------:R-:W-:Y:S01]  /*0cb0*/  LEA.HI R2, R9, R9, RZ, 0x1 ;  /* 0x0000000909027211 */ /* 0x000fe200078f08ff */
[----:B------:R-:W-:Y:S01]  /*0cc0*/  IMAD.IADD R11, R8, 0x1, -R11 ;  /* 0x00000001080b7824 */ /* 0x000fe200078e0a0b */
[----:B------:R-:W-:Y:S01]  /*0cd0*/  SHF.R.S32.HI R4, RZ, 0x5, R4 ;  /* 0x00000005ff047819 */ /* 0x000fe20000011404 */
[----:B------:R-:W-:Y:S01]  /*0ce0*/  IMAD.SHL.U32 R16, R22, 0x8, RZ ;  /* 0x0000000816107824 */ /* 0x000fe200078e00ff */
[----:B------:R-:W-:-:S02]  /*0cf0*/  LOP3.LUT R7, R0, 0x3fffffe, RZ, 0xc0, !PT ;  /* 0x03fffffe00077812 */ /* 0x000fc400078ec0ff */
[----:B------:R-:W-:Y:S01]  /*0d00*/  LOP3.LUT R2, R2, 0x1ffffffe, RZ, 0xc0, !PT ;  /* 0x1ffffffe02027812 */ /* 0x000fe200078ec0ff */
[----:B------:R-:W-:Y:S01]  /*0d10*/  IMAD R4, R4, 0x10, R11 ;  /* 0x0000001004047824 */ /* 0x000fe200078e020b */
[----:B------:R-:W-:Y:S01]  /*0d20*/  LOP3.LUT R6, R6, 0x7ffffffc, RZ, 0xc0, !PT ;  /* 0x7ffffffc06067812 */ /* 0x000fe200078ec0ff */
[----:B------:R-:W-:Y:S01]  /*0d30*/  IMAD.IADD R7, R188, 0x1, -R7 ;  /* 0x00000001bc077824 */ /* 0x000fe200078e0a07 */
[----:B------:R-:W-:Y:S01]  /*0d40*/  SHF.R.S32.HI R185, RZ, 0x3, R3 ;  /* 0x00000003ffb97819 */ /* 0x000fe20000011403 */
[----:B------:R-:W-:Y:S01]  /*0d50*/  VIADD R19, R16, 0x40 ;  /* 0x0000004010137836 */ /* 0x000fe20000000000 */
[----:B------:R-:W-:Y:S01]  /*0d60*/  SHF.R.S32.HI R193, RZ, 0x1f, R16 ;  /* 0x0000001fffc17819 */ /* 0x000fe20000011410 */
[----:B------:R-:W-:Y:S02]  /*0d70*/  IMAD.IADD R2, R9, 0x1, -R2 ;  /* 0x0000000109027824 */ /* 0x000fe400078e0a02 */
[----:B------:R-:W-:Y:S01]  /*0d80*/  IMAD R189, R7, 0x40, R4 ;  /* 0x0000004007bd7824 */ /* 0x000fe200078e0204 */
[----:B------:R-:W-:Y:S01]  /*0d90*/  SHF.R.S32.HI R192, RZ, 0x1f, R19 ;  /* 0x0000001fffc07819 */ /* 0x000fe20000011413 */
[----:B------:R-:W-:-:S02]  /*0da0*/  IMAD.IADD R17, R187, 0x1, -R6 ;  /* 0x00000001bb117824 */ /* 0x000fc400078e0a06 */
[----:B------:R-:W-:-:S07]  /*0db0*/  IMAD R18, R2, 0x8, R189 ;  /* 0x0000000802127824 */ /* 0x000fce00078e02bd */
.L_x_2292:
[----:B------:R-:W-:Y:S01]  /*0dc0*/  ULDC UR5, c[0x0][0xc60] ;  /* 0x0003180000057ab9 */ /* 0x000fe20000000800 */
[----:B------:R-:W-:Y:S01]  /*0dd0*/  UMOV UR8, UR4 ;  /* 0x0000000400087c82 */ /* 0x000fe20008000000 */
[----:B------:R-:W-:-:S11]  /*0de0*/  UISETP.NE.AND UP0, UPT, UR5, 0x1, UPT ;  /* 0x000000010500788c */ /* 0x000fd6000bf05270 */
[----:B------:R-:W-:Y:S01]  /*0df0*/  @UP0 ULDC UR6, c[0x0][0xc64] ;  /* 0x0003190000060ab9 */ /* 0x000fe20000000800 */
[----:B------:R-:W-:Y:S01]  /*0e00*/  @UP0 ULDC UR9, c[0x0][0xc68] ;  /* 0x00031a0000090ab9 */ /* 0x000fe20000000800 */
[----:B------:R-:W-:-:S04]  /*0e10*/  UIMAD.WIDE.U32 UR6, UR4, UR6, URZ ;  /* 0x00000006040672a5 */ /* 0x000fc8000f8e003f */
[----:B------:R-:W-:-:S03]  /*0e20*/  @UP0 USHF.R.U32.HI UR8, URZ, UR9, UR7 ;  /* 0x000000093f080299 */ /* 0x000fc60008011607 */
[----:B------:R-:W-:Y:S02]  /*0e30*/  ULDC UR6, c[0x0][0xc78] ;  /* 0x00031e0000067ab9 */ /* 0x000fe40000000800 */
[----:B------:R-:W-:Y:S02]  /*0e40*/  UISETP.GE.AND UP0, UPT, UR8, UR6, UPT ;  /* 0x000000060800728c */ /* 0x000fe4000bf06270 */
[----:B------:R-:W-:-:S04]  /*0e50*/  UIADD3 UR6, -UR8, URZ, URZ ;  /* 0x0000003f08067290 */ /* 0x000fc8000fffe13f */
[----:B------:R-:W-:Y:S01]  /*0e60*/  PLOP3.LUT P0, PT, PT, PT, UP0, 0x80, 0x0 ;  /* 0x000000000000781c */ /* 0x000fe20003f0f008 */
[----:B------:R-:W-:-:S12]  /*0e70*/  UIMAD UR9, UR5, UR6, UR4 ;  /* 0x00000006050972a4 */ /* 0x000fd8000f8e0204 */
[----:B012345:R-:W-:Y:S05]  /*0e80*/  @!P0 BRA `(.L_x_2242) ;  /* 0x0000000000208947 */ /* 0x03ffea0003800000 */
        /* <DEDUP_REMOVED lines=8> */
.L_x_2242:
[----:B------:R-:W-:Y:S01]  /*0f10*/  ULDC UR7, c[0x0][0xc54] ;  /* 0x0003150000077ab9 */ /* 0x000fe20000000800 */
[----:B------:R-:W-:Y:S01]  /*0f20*/  UMOV UR6, UR9 ;  /* 0x0000000900067c82 */ /* 0x000fe20008000000 */
[----:B------:R-:W-:-:S11]  /*0f30*/  UISETP.NE.AND UP0, UPT, UR7, 0x1, UPT ;  /* 0x000000010700788c */ /* 0x000fd6000bf05270 */
[----:B------:R-:W-:Y:S02]  /*0f40*/  @UP0 ULDC.64 UR10, c[0x0][0xc58] ;  /* 0x00031600000a0ab9 */ /* 0x000fe40000000a00 */
[----:B------:R-:W-:-:S04]  /*0f50*/  UIMAD.WIDE.U32 UR4, UR9, UR10, URZ ;  /* 0x0000000a090472a5 */ /* 0x000fc8000f8e003f */
[----:B------:R-:W-:-:S04]  /*0f60*/  @UP0 USHF.R.U32.HI UR6, URZ, UR11, UR5 ;  /* 0x0000000b3f060299 */ /* 0x000fc80008011605 */
[----:B------:R-:W-:-:S12]  /*0f70*/  UIMAD UR4, UR6, UR7, URZ ;  /* 0x00000007060472a4 */ /* 0x000fd8000f8e023f */
.L_x_2243:
[----:B------:R-:W-:Y:S01]  /*0f80*/  ULDC.64 UR12, c[0x0][0x418] ;  /* 0x00010600000c7ab9 */ /* 0x000fe20000000a00 */
[----:B------:R-:W-:Y:S01]  /*0f90*/  ULOP3.LUT UR6, URZ, UR6, URZ, 0x33, !UPT ;  /* 0x000000063f067292 */ /* 0x000fe2000f8e333f */
[----:B------:R-:W-:Y:S01]  /*0fa0*/  PLOP3.LUT P0, PT, PT, PT, PT, 0x80, 0x0 ;  /* 0x000000000000781c */ /* 0x000fe20003f0f070 */
[----:B------:R-:W-:Y:S01]  /*0fb0*/  UISETP.NE.U32.AND UP0, UPT, UR12, URZ, UPT ;  /* 0x0000003f0c00728c */ /* 0x000fe2000bf05070 */
[----:B------:R-:W-:Y:S01]  /*0fc0*/  CS2R R88, SRZ ;  /* 0x0000000000587805 */ /* 0x000fe2000001ff00 */
[----:B------:R-:W-:Y:S01]  /*0fd0*/  ULDC UR5, c[0x0][0xc3c] ;  /* 0x00030f0000057ab9 */ /* 0x000fe20000000800 */
[----:B------:R-:W-:Y:S01]  /*0fe0*/  ULDC UR12, c[0x0][0x448] ;  /* 0x00011200000c7ab9 */ /* 0x000fe20000000800 */
[----:B------:R-:W-:Y:S01]  /*0ff0*/  UIADD3 UR6, UR6, UR5, URZ ;  /* 0x0000000506067290 */ /* 0x000fe2000fffe03f */
[----:B------:R-:W-:Y:S01]  /*1000*/  CS2R R86, SRZ ;  /* 0x0000000000567805 */ /* 0x000fe2000001ff00 */
[----:B------:R-:W-:Y:S01]  /*1010*/  UISETP.NE.AND UP2, UPT, UR12, 0x1, UPT ;  /* 0x000000010c00788c */ /* 0x000fe2000bf45270 */
[----:B------:R-:W-:Y:S01]  /*1020*/  CS2R R84, SRZ ;  /* 0x0000000000547805 */ /* 0x000fe2000001ff00 */
[----:B------:R-:W-:Y:S01]  /*1030*/  UIADD3 UR4, UR9, -UR4, URZ ;  /* 0x8000000409047290 */ /* 0x000fe2000fffe03f */
[----:B------:R-:W-:Y:S01]  /*1040*/  CS2R R82, SRZ ;  /* 0x0000000000527805 */ /* 0x000fe2000001ff00 */
[----:B------:R-:W-:Y:S01]  /*1050*/  USHF.L.U32 UR60, UR6, 0x7, URZ ;  /* 0x00000007063c7899 */ /* 0x000fe2000800063f */
[----:B------:R-:W-:Y:S01]  /*1060*/  CS2R R80, SRZ ;  /* 0x0000000000507805 */ /* 0x000fe2000001ff00 */
[----:B------:R-:W-:Y:S01]  /*1070*/  ULDC UR11, c[0x0][0xc54] ;  /* 0x00031500000b7ab9 */ /* 0x000fe20000000800 */
[----:B------:R-:W-:Y:S01]  /*1080*/  UISETP.NE.AND.EX UP0, UPT, UR13, URZ, UPT, UP0 ;  /* 0x0000003f0d00728c */ /* 0x000fe2000bf05300 */
[----:B------:R-:W-:Y:S01]  /*1090*/  CS2R R78, SRZ ;  /* 0x00000000004e7805 */ /* 0x000fe2000001ff00 */
[----:B------:R-:W-:Y:S01]  /*10a0*/  UIADD3 UR6, UR60, 0x7f, URZ ;  /* 0x0000007f3c067890 */ /* 0x000fe2000fffe03f */
[----:B------:R-:W-:Y:S01]  /*10b0*/  CS2R R76, SRZ ;  /* 0x00000000004c7805 */ /* 0x000fe2000001ff00 */
[----:B------:R-:W-:Y:S01]  /*10c0*/  UIMAD UR11, UR8, UR11, UR4 ;  /* 0x0000000b080b72a4 */ /* 0x000fe2000f8e0204 */
[----:B------:R-:W-:Y:S01]  /*10d0*/  CS2R R74, SRZ ;  /* 0x00000000004a7805 */ /* 0x000fe2000001ff00 */
[----:B------:R-:W-:Y:S01]  /*10e0*/  ULDC UR61, c[0x0][0x424] ;  /* 0x00010900003d7ab9 */ /* 0x000fe20000000800 */
[----:B------:R-:W-:Y:S01]  /*10f0*/  ULDC UR7, c[0x0][0x288] ;  /* 0x0000a20000077ab9 */ /* 0x000fe20000000800 */
[----:B------:R-:W-:Y:S01]  /*1100*/  @UP2 ULDC UR4, c[0x0][0x44c] ;  /* 0x0001130000042ab9 */ /* 0x000fe20000000800 */
[----:B------:R-:W-:Y:S01]  /*1110*/  UIADD3 UR7, -UR7, 0x80, URZ ;  /* 0x0000008007077890 */ /* 0x000fe2000fffe13f */
[----:B------:R-:W-:Y:S01]  /*1120*/  CS2R R72, SRZ ;  /* 0x0000000000487805 */ /* 0x000fe2000001ff00 */
[----:B------:R-:W-:Y:S01]  /*1130*/  UIMAD.WIDE.U32 UR4, UR6, UR4, URZ ;  /* 0x00000004060472a5 */ /* 0x000fe2000f8e003f */
[----:B------:R-:W-:Y:S01]  /*1140*/  CS2R R70, SRZ ;  /* 0x0000000000467805 */ /* 0x000fe2000001ff00 */
[----:B------:R-:W-:Y:S01]  /*1150*/  USEL UR61, UR61, 0x1, UP0 ;  /* 0x000000013d3d7887 */ /* 0x000fe20008000000 */
[----:B------:R-:W-:Y:S01]  /*1160*/  CS2R R68, SRZ ;  /* 0x0000000000447805 */ /* 0x000fe2000001ff00 */
[----:B------:R-:W-:Y:S01]  /*1170*/  ULDC UR10, c[0x0][0x2f0] ;  /* 0x0000bc00000a7ab9 */ /* 0x000fe20000000800 */
[----:B------:R-:W-:Y:S01]  /*1180*/  @UP2 ULDC UR12, c[0x0][0x450] ;  /* 0x00011400000c2ab9 */ /* 0x000fe20000000800 */
[----:B------:R-:W-:Y:S01]  /*1190*/  UIMAD UR7, UR61, UR10, UR7 ;  /* 0x0000000a3d0772a4 */ /* 0x000fe2000f8e0207 */
[----:B------:R-:W-:Y:S01]  /*11a0*/  CS2R R66, SRZ ;  /* 0x0000000000427805 */ /* 0x000fe2000001ff00 */
[----:B------:R-:W-:Y:S01]  /*11b0*/  @UP2 USHF.R.U32.HI UR6, URZ, UR12, UR5 ;  /* 0x0000000c3f062299 */ /* 0x000fe20008011605 */
[----:B------:R-:W-:Y:S01]  /*11c0*/  CS2R R64, SRZ ;  /* 0x0000000000407805 */ /* 0x000fe2000001ff00 */
[----:B------:R-:W-:Y:S01]  /*11d0*/  UIMAD UR4, UR61, UR10, 0x7f ;  /* 0x0000007f3d0474a4 */ /* 0x000fe2000f8e020a */
[----:B------:R-:W-:Y:S01]  /*11e0*/  CS2R R62, SRZ ;  /* 0x00000000003e7805 */ /* 0x000fe2000001ff00 */
[----:B------:R-:W-:Y:S01]  /*11f0*/  UIADD3 UR6, UR7, UR6, URZ ;  /* 0x0000000607067290 */ /* 0x000fe2000fffe03f */
[----:B------:R-:W-:Y:S01]  /*1200*/  CS2R R60, SRZ ;  /* 0x00000000003c7805 */ /* 0x000fe2000001ff00 */
[----:B------:R-:W-:Y:S01]  /*1210*/  USHF.R.S32.HI UR5, URZ, 0x1f, UR4 ;  /* 0x0000001f3f057899 */ /* 0x000fe20008011404 */
[----:B------:R-:W-:Y:S01]  /*1220*/  CS2R R58, SRZ ;  /* 0x00000000003a7805 */ /* 0x000fe2000001ff00 */
[----:B------:R-:W-:Y:S01]  /*1230*/  USHF.R.S32.HI UR7, URZ, 0x1f, UR6 ;  /* 0x0000001f3f077899 */ /* 0x000fe20008011406 */
[----:B------:R-:W-:Y:S01]  /*1240*/  CS2R R56, SRZ ;  /* 0x0000000000387805 */ /* 0x000fe2000001ff00 */
[----:B------:R-:W-:Y:S01]  /*1250*/  ULEA.HI UR5, UR5, UR4, URZ, 0x7 ;  /* 0x0000000405057291 */ /* 0x000fe2000f8f383f */
[----:B------:R-:W-:Y:S01]  /*1260*/  CS2R R54, SRZ ;  /* 0x0000000000367805 */ /* 0x000fe2000001ff00 */
[----:B------:R-:W-:Y:S01]  /*1270*/  ULEA.HI UR7, UR7, UR6, URZ, 0x7 ;  /* 0x0000000607077291 */ /* 0x000fe2000f8f383f */
[----:B------:R-:W-:Y:S01]  /*1280*/  CS2R R52, SRZ ;  /* 0x0000000000347805 */ /* 0x000fe2000001ff00 */
[----:B------:R-:W-:Y:S01]  /*1290*/  ULDC UR9, c[0x0][0xc48] ;  /* 0x0003120000097ab9 */ /* 0x000fe20000000800 */
[----:B------:R-:W-:Y:S01]  /*12a0*/  USHF.R.S32.HI UR6, URZ, 0x7, UR5 ;  /* 0x000000073f067899 */ /* 0x000fe20008011405 */
[----:B------:R-:W-:Y:S01]  /*12b0*/  CS2R R50, SRZ ;  /* 0x0000000000327805 */ /* 0x000fe2000001ff00 */
[----:B------:R-:W-:Y:S01]  /*12c0*/  UISETP.NE.AND UP1, UPT, UR9, 0x1, UPT ;  /* 0x000000010900788c */ /* 0x000fe2000bf25270 */
[----:B------:R-:W-:Y:S01]  /*12d0*/  CS2R R48, SRZ ;  /* 0x0000000000307805 */ /* 0x000fe2000001ff00 */
[----:B------:R-:W-:Y:S01]  /*12e0*/  USHF.R.S32.HI UR7, URZ, 0x7, UR7 ;  /* 0x000000073f077899 */ /* 0x000fe20008011407 */
[----:B------:R-:W-:Y:S01]  /*12f0*/  CS2R R46, SRZ ;  /* 0x00000000002e7805 */ /* 0x000fe2000001ff00 */
[----:B------:R-:W-:Y:S01]  /*1300*/  UMOV UR14, UR11 ;  /* 0x0000000b000e7c82 */ /* 0x000fe20008000000 */
[----:B------:R-:W-:Y:S01]  /*1310*/  CS2R R44, SRZ ;  /* 0x00000000002c7805 */ /* 0x000fe2000001ff00 */
[----:B------:R-:W-:Y:S01]  /*1320*/  UISETP.LT.AND UP0, UPT, UR6, UR7, UPT ;  /* 0x000000070600728c */ /* 0x000fe2000bf01270 */
[----:B------:R-:W-:-:S02]  /*1330*/  CS2R R42, SRZ ;  /* 0x00000000002a7805 */ /* 0x000fc4000001ff00 */
[----:B------:R-:W-:Y:S02]  /*1340*/  CS2R R90, SRZ ;  /* 0x00000000005a7805 */ /* 0x000fe4000001ff00 */
[----:B------:R-:W-:Y:S01]  /*1350*/  CS2R R98, SRZ ;  /* 0x0000000000627805 */ /* 0x000fe2000001ff00 */
[----:B------:R-:W-:Y:S01]  /*1360*/  USEL UR15, UR6, UR7, UP0 ;  /* 0x00000007060f7287 */ /* 0x000fe20008000000 */
[----:B------:R-:W-:Y:S01]  /*1370*/  CS2R R94, SRZ ;  /* 0x00000000005e7805 */ /* 0x000fe2000001ff00 */
[----:B------:R-:W-:Y:S01]  /*1380*/  @UP1 ULDC UR8, c[0x0][0xc4c] ;  /* 0x0003130000081ab9 */ /* 0x000fe20000000800 */
[----:B------:R-:W-:Y:S01]  /*1390*/  CS2R R92, SRZ ;  /* 0x00000000005c7805 */ /* 0x000fe2000001ff00 */
[----:B------:R-:W-:Y:S01]  /*13a0*/  UIMAD.WIDE.U32 UR4, UR11, UR8, URZ ;  /* 0x000000080b0472a5 */ /* 0x000fe2000f8e003f */
[----:B------:R-:W-:Y:S01]  /*13b0*/  CS2R R100, SRZ ;  /* 0x0000000000647805 */ /* 0x000fe2000001ff00 */
[----:B------:R-:W-:Y:S02]  /*13c0*/  UISETP.GE.AND UP0, UPT, UR15, 0x1, UPT ;  /* 0x000000010f00788c */ /* 0x000fe4000bf06270 */
[----:B------:R-:W-:Y:S01]  /*13d0*/  IMAD.U32 R106, RZ, RZ, UR15 ;  /* 0x0000000fff6a7e24 */ /* 0x000fe2000f8e00ff */
[----:B------:R-:W-:Y:S01]  /*13e0*/  @UP1 ULDC UR8, c[0x0][0xc50] ;  /* 0x0003140000081ab9 */ /* 0x000fe20000000800 */
[----:B------:R-:W-:Y:S01]  /*13f0*/  CS2R R102, SRZ ;  /* 0x0000000000667805 */ /* 0x000fe2000001ff00 */
[----:B------:R-:W-:Y:S01]  /*1400*/  @UP1 USHF.R.U32.HI UR14, URZ, UR8, UR5 ;  /* 0x000000083f0e1299 */ /* 0x000fe20008011605 */
[----:B------:R-:W-:-:S02]  /*1410*/  CS2R R96, SRZ ;  /* 0x0000000000607805 */ /* 0x000fc4000001ff00 */
[----:B------:R-:W-:Y:S02]  /*1420*/  PLOP3.LUT P1, PT, PT, PT, UP0, 0x80, 0x0 ;  /* 0x000000000000781c */ /* 0x000fe40003f2f008 */
[----:B------:R-:W-:Y:S01]  /*1430*/  CS2R R6, SRZ ;  /* 0x0000000000067805 */ /* 0x000fe2000001ff00 */
[----:B------:R-:W-:Y:S01]  /*1440*/  UIADD3 UR4, -UR14, URZ, URZ ;  /* 0x0000003f0e047290 */ /* 0x000fe2000fffe13f */
[----:B------:R-:W-:Y:S01]  /*1450*/  CS2R R104, SRZ ;  /* 0x0000000000687805 */ /* 0x000fe2000001ff00 */
[----:B------:R-:W-:Y:S02]  /*1460*/  IMAD.U32 R184, RZ, RZ, UR14 ;  /* 0x0000000effb87e24 */ /* 0x000fe4000f8e00ff */
[----:B------:R-:W-:-:S06]  /*1470*/  UIMAD UR4, UR9, UR4, UR11 ;  /* 0x00000004090472a4 */ /* 0x000fcc000f8e020b */
[----:B------:R-:W-:Y:S01]  /*1480*/  IMAD.U32 R23, RZ, RZ, UR4 ;  /* 0x00000004ff177e24 */ /* 0x000fe2000f8e00ff */
        /* <DEDUP_REMOVED lines=32> */
.L_x_2245:
[----:B------:R-:W-:Y:S02]  /*1690*/  R2UR UR6, R186 ;  /* 0x00000000ba0672ca */ /* 0x000fe400000e0000 */
[----:B------:R-:W-:-:S11]  /*16a0*/  R2UR UR5, R191 ;  /* 0x00000000bf0572ca */ /* 0x000fd600000e0000 */
[----:B------:R-:W-:Y:S02]  /*16b0*/  ULEA.HI UR4, UR6, UR6, URZ, 0x1 ;  /* 0x0000000606047291 */ /* 0x000fe4000f8f083f */
[----:B------:R-:W-:Y:S02]  /*16c0*/  IMAD.U32 R2, RZ, RZ, UR5 ;  /* 0x00000005ff027e24 */ /* 0x000fe4000f8e00ff */
[----:B------:R-:W-:-:S03]  /*16d0*/  ULOP3.LUT UR4, UR4, 0xfffffffe, URZ, 0xc0, !UPT ;  /* 0xfffffffe04047892 */ /* 0x000fc6000f8ec03f */
[----:B------:R-:W-:Y:S01]  /*16e0*/  ISETP.NE.AND P0, PT, R2, 0x3, PT ;  /* 0x000000030200780c */ /* 0x000fe20003f05270 */
[----:B------:R-:W-:-:S06]  /*16f0*/  UIADD3 UR4, UR6, -UR4, URZ ;  /* 0x8000000406047290 */ /* 0x000fcc000fffe03f */
[----:B------:R-:W-:-:S05]  /*1700*/  IMAD.U32 R0, RZ, RZ, UR4 ;  /* 0x00000004ff007e24 */ /* 0x000fca000f8e00ff */
[----:B------:R-:W-:-:S04]  /*1710*/  SHF.L.U32 R0, R0, 0x1f, RZ ;  /* 0x0000001f00007819 */ /* 0x000fc800000006ff */
[----:B------:R-:W0:Y:S02]  /*1720*/  SYNCS.PHASECHK.TRANS64.TRYWAIT P1, [UR38+0x34800], R0 ;  /* 0x03480000ff0075a7 */ /* 0x000e240008020166 */
[----:B0-----:R-:W-:Y:S05]  /*1730*/  @!P1 BRA `(.L_x_2246) ;  /* 0x000000e800609947 */ /* 0x001fea0003800000 */
.L_x_2396:
[----:B------:R-:W-:Y:S05]  /*1740*/  @!P0 BRA `(.L_x_2247) ;  /* 0x0000000000048947 */ /* 0x000fea0003800000 */
[----:B------:R-:W-:Y:S01]  /*1750*/  BPT.TRAP 0x1 ;  /* 0x000000040000795c */ /* 0x000fe20000300000 */
.L_x_2247:
[----:B------:R-:W-:Y:S02]  /*1760*/  IMAD.U32 R2, RZ, RZ, UR36 ;  /* 0x00000024ff027e24 */ /* 0x000fe4000f8e00ff */
[----:B0-----:R-:W-:-:S03]  /*1770*/  IMAD.U32 R3, RZ, RZ, UR37 ;  /* 0x00000025ff037e24 */ /* 0x001fc6000f8e00ff */
[----:B------:R-:W-:Y:S02]  /*1780*/  LEA R2, R2, UR38, 0x3 ;  /* 0x0000002602027c11 */ /* 0x000fe4000f8e18ff */
[----:B------:R-:W-:-:S04]  /*1790*/  SHF.L.U32 R3, R3, 0x1f, RZ ;  /* 0x0000001f03037819 */ /* 0x000fc800000006ff */
[----:B------:R0:W1:Y:S01]  /*17a0*/  SYNCS.PHASECHK.TRANS64.TRYWAIT P2, [R2+URZ+0x34830], R3 ;  /* 0x03483003020075a7 */ /* 0x000062000804017f */
[----:B------:R-:W-:Y:S05]  /*17b0*/  @!P0 BRA `(.L_x_2248) ;  /* 0x0000000000048947 */ /* 0x000fea0003800000 */
[----:B------:R-:W-:Y:S01]  /*17c0*/  BPT.TRAP 0x1 ;  /* 0x000000040000795c */ /* 0x000fe20000300000 */
.L_x_2248:
[----:B------:R-:W2:Y:S02]  /*17d0*/  S2R R0, SR_TID.X ;  /* 0x0000000000007919 */ /* 0x000ea40000002100 */
[----:B--2---:R-:W-:Y:S01]  /*17e0*/  LOP3.LUT P1, RZ, R0, 0x7f, RZ, 0xc0, !PT ;  /* 0x0000007f00ff7812 */ /* 0x004fe2000782c0ff */
[----:B-1----:R-:W-:-:S12]  /*17f0*/  @P2 BRA `(.L_x_2249) ;  /* 0x0000000000082947 */ /* 0x002fd80003800000 */
[----:B------:R-:W1:Y:S02]  /*1800*/  SYNCS.PHASECHK.TRANS64.TRYWAIT P2, [R2+URZ+0x34830], R3 ;  /* 0x03483003020075a7 */ /* 0x000e64000804017f */
[----:B-1----:R-:W-:Y:S05]  /*1810*/  @!P2 BRA `(.L_x_2250) ;  /* 0x000000e80040a947 */ /* 0x002fea0003800000 */
.L_x_2249:
        /* <DEDUP_REMOVED lines=10> */
[----:B------:R-:W-:Y:S01]  /*18c0*/  VIADD R0, R18, UR60 ;  /* 0x0000003c12007c36 */ /* 0x000fe20008000000 */
[----:B------:R-:W-:Y:S01]  /*18d0*/  UMOV UR53, 0x40000040 ;  /* 0x4000004000357882 */ /* 0x000fe20000000000 */
[----:B------:R-:W-:Y:S01]  /*18e0*/  UMOV UR55, 0x40000040 ;  /* 0x4000004000377882 */ /* 0x000fe20000000000 */
[----:B------:R-:W-:Y:S01]  /*18f0*/  ULOP3.LUT UR39, UR4, 0x10000, URZ, 0xfc, !UPT ;  /* 0x0001000004277892 */ /* 0x000fe2000f8efc3f */
[----:B------:R-:W-:Y:S01]  /*1900*/  R2UR UR6, R106 ;  /* 0x000000006a0672ca */ /* 0x000fe200000e0000 */
[----:B------:R-:W-:Y:S01]  /*1910*/  ULOP3.LUT UR4, UR40, 0x10000, URZ, 0xfc, !UPT ;  /* 0x0001000028047892 */ /* 0x000fe2000f8efc3f */
[----:B01----:R-:W-:Y:S01]  /*1920*/  IMAD.MOV.U32 R3, RZ, RZ, R0 ;  /* 0x000000ffff037224 */ /* 0x003fe200078e0000 */
[----:B------:R-:W-:Y:S01]  /*1930*/  UIMAD UR5, UR36, 0xc00, UR39 ;  /* 0x00000c00240578a4 */ /* 0x000fe2000f8e0227 */
[----:B------:R-:W-:Y:S01]  /*1940*/  @!P1 VIADD R2, R2, 0x34840 ;  /* 0x0003484002029836 */ /* 0x000fe20000000000 */
[----:B------:R-:W-:Y:S01]  /*1950*/  UIADD3 UR56, UR4, 0x2, URZ ;  /* 0x0000000204387890 */ /* 0x000fe2000fffe03f */
[----:B------:R-:W-:Y:S01]  /*1960*/  CS2R R150, SRZ ;  /* 0x0000000000967805 */ /* 0x000fe2000001ff00 */
[----:B------:R-:W-:Y:S01]  /*1970*/  UIADD3 UR58, UR5, 0x2, URZ ;  /* 0x00000002053a7890 */ /* 0x000fe2000fffe03f */
[----:B------:R-:W-:Y:S01]  /*1980*/  CS2R R148, SRZ ;  /* 0x0000000000947805 */ /* 0x000fe2000001ff00 */
[----:B------:R-:W-:Y:S01]  /*1990*/  UMOV UR8, UR4 ;  /* 0x0000000400087c82 */ /* 0x000fe20008000000 */
[----:B------:R-:W-:Y:S01]  /*19a0*/  UMOV UR10, UR5 ;  /* 0x00000005000a7c82 */ /* 0x000fe20008000000 */
[----:B------:R-:W-:Y:S01]  /*19b0*/  UIADD3 UR52, UR4, 0x4, URZ ;  /* 0x0000000404347890 */ /* 0x000fe2000fffe03f */
[----:B------:R-:W-:Y:S01]  /*19c0*/  HGMMA.64x128x16.F32.BF16 R24, gdesc[UR8], RZ, !UPT, gsb0 ;  /* 0x01e00000081879f0 */ /* 0x000fe2000c0018ff */
[----:B------:R-:W-:Y:S01]  /*19d0*/  UIADD3 UR54, UR5, 0x4, URZ ;  /* 0x0000000405367890 */ /* 0x000fe2000fffe03f */
[----:B------:R-:W-:Y:S01]  /*19e0*/  IMAD.U32 R8, RZ, RZ, UR8 ;  /* 0x00000008ff087e24 */ /* 0x000fe2000f8e00ff */
[----:B------:R-:W-:Y:S01]  /*19f0*/  UIADD3 UR48, UR4, 0x6, URZ ;  /* 0x0000000604307890 */ /* 0x000fe2000fffe03f */
[----:B------:R-:W-:Y:S01]  /*1a00*/  @!P1 PRMT R2, RZ, 0x654, R2 ;  /* 0x00000654ff029816 */ /* 0x000fe20000000002 */
[----:B------:R-:W-:Y:S01]  /*1a10*/  UIADD3 UR50, UR5, 0x6, URZ ;  /* 0x0000000605327890 */ /* 0x000fe2000fffe03f */
[----:B------:R-:W-:Y:S01]  /*1a20*/  CS2R R146, SRZ ;  /* 0x0000000000927805 */ /* 0x000fe2000001ff00 */
[----:B------:R-:W-:Y:S01]  /*1a30*/  UMOV UR49, 0x40000040 ;  /* 0x4000004000317882 */ /* 0x000fe20000000000 */
[----:B------:R-:W-:Y:S01]  /*1a40*/  UMOV UR51, 0x40000040 ;  /* 0x4000004000337882 */ /* 0x000fe20000000000 */
[----:B------:R-:W-:Y:S01]  /*1a50*/  UIADD3 UR44, UR4, 0x400, URZ ;  /* 0x00000400042c7890 */ /* 0x000fe2000fffe03f */
[----:B------:R-:W-:Y:S01]  /*1a60*/  CS2R R144, SRZ ;  /* 0x0000000000907805 */ /* 0x000fe2000001ff00 */
        /* <DEDUP_REMOVED lines=42> */
[----:B------:R-:W-:Y:S02]  /*1d10*/  ULDC UR4, c[0x0][0x448] ;  /* 0x0001120000047ab9 */ /* 0x000fe40000000800 */
[----:B------:R-:W-:-:S06]  /*1d20*/  UISETP.NE.AND UP0, UPT, UR4, 0x1, UPT ;  /* 0x000000010400788c */ /* 0x000fcc000bf05270 */
[----:B------:R-:W-:-:S05]  /*1d30*/  PLOP3.LUT P2, PT, PT, PT, UP0, 0x80, 0x0 ;  /* 0x000000000000781c */ /* 0x000fca0003f4f008 */
[----:B------:R-:W-:-:S08]  /*1d40*/  @UP0 ULDC UR4, c[0x0][0x44c] ;  /* 0x0001130000040ab9 */ /* 0x000fd00000000800 */
[----:B------:R-:W-:Y:S01]  /*1d50*/  @P2 IMAD.HI.U32 R4, R0, UR4, RZ ;  /* 0x0000000400042c27 */ /* 0x000fe2000f8e00ff */
[----:B------:R-:W-:-:S04]  /*1d60*/  @UP0 ULDC UR4, c[0x0][0x450] ;  /* 0x0001140000040ab9 */ /* 0x000fc80000000800 */
[----:B------:R-:W-:Y:S01]  /*1d70*/  @P2 SHF.R.U32.HI R3, RZ, UR4, R4 ;  /* 0x00000004ff032c19 */ /* 0x000fe20008011604 */
[----:B------:R-:W-:Y:S02]  /*1d80*/  UMOV UR4, 0xffffff80 ;  /* 0xffffff8000047882 */ /* 0x000fe40000000000 */
[----:B------:R-:W-:Y:S02]  /*1d90*/  UIMAD UR4, UR6, UR4, 0x80 ;  /* 0x00000080060474a4 */ /* 0x000fe4000f8e0204 */
[----:B------:R-:W0:Y:S02]  /*1da0*/  SHFL.IDX PT, R7, R3, 0x1, 0x1c1f ;  /* 0x003c1f0003077f89 */ /* 0x000e2400000e0000 */
[----:B------:R-:W-:Y:S02]  /*1db0*/  UIADD3 UR5, UR4, 0x1, URZ ;  /* 0x0000000104057890 */ /* 0x000fe4000fffe03f */
[----:B------:R-:W1:Y:S04]  /*1dc0*/  SHFL.IDX PT, R3, R3, RZ, 0x1c1f ;  /* 0x001c1fff03037589 */ /* 0x000e6800000e0000 */
[----:B------:R-:W-:Y:S01]  /*1dd0*/  IMAD.U32 R0, RZ, RZ, UR5 ;  /* 0x00000005ff007e24 */ /* 0x000fe2000f8e00ff */
[----:B------:R-:W-:-:S03]  /*1de0*/  UMOV UR5, UR60 ;  /* 0x0000003c00057c82 */ /* 0x000fc60008000000 */
[----:B------:R-:W-:Y:S01]  /*1df0*/  IMAD R0, R17, -0x2, R0 ;  /* 0xfffffffe11007824 */ /* 0x000fe200078e0200 */
        /* <DEDUP_REMOVED lines=15> */
[----:B------:R-:W-:Y:S01]  /*1ef0*/  ULDC UR10, c[0x0][0x2f0] ;  /* 0x0000bc00000a7ab9 */ /* 0x000fe20000000800 */
[----:B------:R-:W-:Y:S01]  /*1f00*/  ULDC UR11, c[0x0][0x288] ;  /* 0x0000a200000b7ab9 */ /* 0x000fe20000000800 */
[----:B------:R-:W-:Y:S02]  /*1f10*/  UIMAD UR4, UR61, UR10, UR4 ;  /* 0x0000000a3d0472a4 */ /* 0x000fe4000f8e0204 */
[----:B------:R-:W-:Y:S01]  /*1f20*/  IMAD.U32 R5, RZ, RZ, UR10 ;  /* 0x0000000aff057e24 */ /* 0x000fe2000f8e00ff */
[----:B------:R-:W-:-:S03]  /*1f30*/  UIMAD UR10, UR61, UR10, -UR11 ;  /* 0x0000000a3d0a72a4 */ /* 0x000fc6000f8e0a0b */
[----:B------:R-:W-:Y:S02]  /*1f40*/  IMAD R6, R5, UR61, R0 ;  /* 0x0000003d05067c24 */ /* 0x000fe4000f8e0200 */
[----:B------:R-:W-:Y:S01]  /*1f50*/  IMAD.U32 R4, RZ, RZ, UR4 ;  /* 0x00000004ff047e24 */ /* 0x000fe2000f8e00ff */
[----:B------:R-:W-:Y:S02]  /*1f60*/  ULDC UR4, c[0x0][0x988] ;  /* 0x0002620000047ab9 */ /* 0x000fe40000000800 */
[----:B0-----:R-:W-:Y:S01]  /*1f70*/  IADD3 R0, R7, -UR11, R6 ;  /* 0x8000000b07007c10 */ /* 0x001fe2000fffe006 */
[----:B------:R-:W-:Y:S02]  /*1f80*/  IMAD R5, R17, -0x2, R4 ;  /* 0xfffffffe11057824 */ /* 0x000fe400078e0204 */
[----:B------:R-:W-:Y:S01]  /*1f90*/  VIADD R6, R6, -UR11 ;  /* 0x8000000b06067c36 */ /* 0x000fe20008000000 */
[----:B------:R-:W-:Y:S02]  /*1fa0*/  @UP0 ULDC UR11, c[0x0][0x450] ;  /* 0x00011400000b0ab9 */ /* 0x000fe40000000800 */
[----:B------:R-:W-:-:S02]  /*1fb0*/  VIMNMX R0, R5, R0, PT ;  /* 0x0000000005007248 */ /* 0x000fc40003fe0100 */
[----:B-1----:R-:W-:Y:S02]  /*1fc0*/  VIADDMNMX R5, R3, R6, R5, PT ;  /* 0x0000000603057246 */ /* 0x002fe40003800105 */
[C---:B------:R-:W-:Y:S02]  /*1fd0*/  ISETP.GT.AND P3, PT, R0.reuse, RZ, PT ;  /* 0x000000ff0000720c */ /* 0x040fe40003f64270 */
[C---:B------:R-:W-:Y:S02]  /*1fe0*/  ISETP.GT.AND P4, PT, R0.reuse, 0x1, PT ;  /* 0x000000010000780c */ /* 0x040fe40003f84270 */
[----:B------:R-:W-:Y:S01]  /*1ff0*/  ISETP.GT.AND P5, PT, R0, 0x8, PT ;  /* 0x000000080000780c */ /* 0x000fe20003fa4270 */
        /* <DEDUP_REMOVED lines=19> */
[----:B------:R-:W-:Y:S01]  /*2130*/  FSEL R7, R26, -INF , P3 ;  /* 0xff8000001a077808 */ /* 0x000fe20001800000 */
[----:B------:R0:W-:Y:S01]  /*2140*/  @!P1 SYNCS.ARRIVE.TRANS64.RED.A1T0 RZ, [R2+URZ], RZ ;  /* 0x000000ff02ff99a7 */ /* 0x0001e2000810043f */
[----:B------:R-:W-:Y:S02]  /*2150*/  FSEL R27, R27, -INF , P4 ;  /* 0xff8000001b1b7808 */ /* 0x000fe40002000000 */
[----:B------:R-:W-:Y:S02]  /*2160*/  ISETP.GT.AND P3, PT, R0, 0x9, PT ;  /* 0x000000090000780c */ /* 0x000fe40003f64270 */
[----:B------:R-:W-:-:S02]  /*2170*/  FSEL R11, R30, -INF , P5 ;  /* 0xff8000001e0b7808 */ /* 0x000fc40002800000 */
[----:B------:R-:W-:Y:S02]  /*2180*/  FMNMX.FTZ R4, R7, R27, !PT ;  /* 0x0000001b07047209 */ /* 0x000fe40007810000 */
[C---:B------:R-:W-:Y:S02]  /*2190*/  ISETP.GT.AND P4, PT, R0.reuse, 0x10, PT ;  /* 0x000000100000780c */ /* 0x040fe40003f84270 */
[----:B------:R-:W-:Y:S02]  /*21a0*/  FSEL R31, R31, -INF , P3 ;  /* 0xff8000001f1f7808 */ /* 0x000fe40001800000 */
[----:B------:R-:W-:Y:S02]  /*21b0*/  FMNMX.FTZ R4, R11, R4, !PT ;  /* 0x000000040b047209 */ /* 0x000fe40007810000 */
        /* <DEDUP_REMOVED lines=78> */
[----:B------:R-:W-:Y:S01]  /*26a0*/  ISETP.GT.AND P3, PT, R0, 0x79, PT ;  /* 0x000000790000780c */ /* 0x000fe20003f64270 */
[----:B------:R-:W-:Y:S01]  /*26b0*/  IMAD.U32 R0, RZ, RZ, UR4 ;  /* 0x00000004ff007e24 */ /* 0x000fe2000f8e00ff */
[----:B------:R-:W-:Y:S01]  /*26c0*/  FSEL R121, R86, -INF , P4 ;  /* 0xff80000056797808 */ /* 0x000fe20002000000 */
[----:B------:R-:W-:Y:S01]  /*26d0*/  UIADD3 UR4, UR6, -0x2, URZ ;  /* 0xfffffffe06047890 */ /* 0x000fe2000fffe03f */
[----:B------:R-:W-:-:S02]  /*26e0*/  FMNMX.FTZ R4, R83, R4, !PT ;  /* 0x0000000453047209 */ /* 0x000fc40007810000 */
[----:B------:R-:W-:Y:S01]  /*26f0*/  FSEL R87, R87, -INF , P3 ;  /* 0xff80000057577808 */ /* 0x000fe20001800000 */
[----:B------:R-:W-:Y:S01]  /*2700*/  @UP0 ULDC UR6, c[0x0][0x44c] ;  /* 0x0001130000060ab9 */ /* 0x000fe20000000800 */
[----:B------:R-:W-:Y:S01]  /*2710*/  FMNMX.FTZ R4, R121, R4, !PT ;  /* 0x0000000479047209 */ /* 0x000fe20007810000 */
[----:B------:R-:W-:Y:S01]  /*2720*/  UIMAD.WIDE.U32 UR6, UR60, UR6, URZ ;  /* 0x000000063c0672a5 */ /* 0x000fe2000f8e003f */
[----:B------:R-:W-:Y:S02]  /*2730*/  ISETP.GT.AND P4, PT, R5, 0x1, PT ;  /* 0x000000010500780c */ /* 0x000fe40003f84270 */
[----:B------:R-:W-:Y:S01]  /*2740*/  FMNMX.FTZ R10, R87, R4, !PT ;  /* 0x00000004570a7209 */ /* 0x000fe20007810000 */
[----:B------:R-:W-:Y:S01]  /*2750*/  @UP0 USHF.R.U32.HI UR5, URZ, UR11, UR7 ;  /* 0x0000000b3f050299 */ /* 0x000fe20008011607 */
[----:B------:R-:W-:Y:S02]  /*2760*/  ISETP.GT.AND P5, PT, R5, 0x8, PT ;  /* 0x000000080500780c */ /* 0x000fe40003fa4270 */
[----:B------:R-:W-:Y:S01]  /*2770*/  FSEL R25, R25, -INF , P4 ;  /* 0xff80000019197808 */ /* 0x000fe20002000000 */
[----:B------:R-:W1:Y:S01]  /*2780*/  SHFL.BFLY PT, R13, R10, 0x2, 0x1f ;  /* 0x0c401f000a0d7f89 */ /* 0x000e6200000e0000 */
[----:B------:R-:W-:Y:S01]  /*2790*/  ISETP.GT.AND P4, PT, R5, 0x10, PT ;  /* 0x000000100500780c */ /* 0x000fe20003f84270 */
[----:B------:R-:W-:-:S04]  /*27a0*/  UIADD3 UR10, UR10, UR5, URZ ;  /* 0x000000050a0a7290 */ /* 0x000fc8000fffe03f */
[----:B------:R-:W-:-:S04]  /*27b0*/  USHF.R.S32.HI UR5, URZ, 0x1f, UR10 ;  /* 0x0000001f3f057899 */ /* 0x000fc8000801140a */
[----:B------:R-:W-:-:S04]  /*27c0*/  ULEA.HI UR5, UR5, UR10, URZ, 0x7 ;  /* 0x0000000a05057291 */ /* 0x000fc8000f8f383f */
[----:B------:R-:W-:-:S04]  /*27d0*/  USHF.R.S32.HI UR5, URZ, 0x7, UR5 ;  /* 0x000000073f057899 */ /* 0x000fc80008011405 */
[----:B------:R-:W-:-:S04]  /*27e0*/  UISETP.LT.AND UP1, UPT, URZ, UR5, UPT ;  /* 0x000000053f00728c */ /* 0x000fc8000bf21270 */
[----:B------:R-:W-:Y:S01]  /*27f0*/  USEL UR11, URZ, UR5, !UP1 ;  /* 0x000000053f0b7287 */ /* 0x000fe2000c800000 */
[----:B-1----:R-:W-:-:S03]  /*2800*/  FMNMX.FTZ R13, R10, R13, !PT ;  /* 0x0000000d0a0d7209 */ /* 0x002fc60007810000 */
[----:B------:R-:W-:Y:S02]  /*2810*/  UISETP.GE.AND UP1, UPT, UR4, UR11, UPT ;  /* 0x0000000b0400728c */ /* 0x000fe4000bf26270 */
[----:B------:R-:W1:Y:S02]  /*2820*/  SHFL.BFLY PT, R4, R13, 0x1, 0x1f ;  /* 0x0c201f000d047f89 */ /* 0x000e6400000e0000 */
[----:B-1----:R-:W-:Y:S02]  /*2830*/  FMNMX.FTZ R4, R13, R4, !PT ;  /* 0x000000040d047209 */ /* 0x002fe40007810000 */
[----:B------:R-:W-:Y:S02]  /*2840*/  FSEL R13, R32, -INF , P4 ;  /* 0xff800000200d7808 */ /* 0x000fe40002000000 */
[C---:B------:R-:W-:Y:S01]  /*2850*/  FSETP.NEU.FTZ.AND P3, PT, R4.reuse, -INF , PT ;  /* 0xff8000000400780b */ /* 0x040fe20003f7d000 */
[----:B------:R-:W-:Y:S01]  /*2860*/  FMUL.FTZ R12, R4, R0 ;  /* 0x00000000040c7220 */ /* 0x000fe20000410000 */
[----:B------:R-:W-:-:S04]  /*2870*/  ISETP.GT.AND P4, PT, R5, 0x18, PT ;  /* 0x000000180500780c */ /* 0x000fc80003f84270 */
[----:B------:R-:W-:Y:S02]  /*2880*/  FSEL R38, R12, RZ, P3 ;  /* 0x000000ff0c267208 */ /* 0x000fe40001800000 */
[----:B------:R-:W-:-:S03]  /*2890*/  ISETP.GT.AND P3, PT, R5, RZ, PT ;  /* 0x000000ff0500720c */ /* 0x000fc60003f64270 */
[-CC-:B------:R-:W-:Y:S01]  /*28a0*/  FFMA.FTZ R183, R11, R0.reuse, -R38.reuse ;  /* 0x000000000bb77223 */ /* 0x180fe20000010826 */
[----:B------:R-:W-:Y:S01]  /*28b0*/  FSEL R3, R24, -INF , P3 ;  /* 0xff80000018037808 */ /* 0x000fe20001800000 */
[-CC-:B------:R-:W-:Y:S01]  /*28c0*/  FFMA.FTZ R177, R15, R0.reuse, -R38.reuse ;  /* 0x000000000fb17223 */ /* 0x180fe20000010826 */
[----:B------:R-:W-:Y:S01]  /*28d0*/  ISETP.GT.AND P3, PT, R5, 0x9, PT ;  /* 0x000000090500780c */ /* 0x000fe20003f64270 */
[-CC-:B------:R-:W-:Y:S01]  /*28e0*/  FFMA.FTZ R27, R27, R0.reuse, -R38.reuse ;  /* 0x000000001b1b7223 */ /* 0x180fe20000010826 */
[----:B------:R-:W-:Y:S01]  /*28f0*/  FSEL R11, R28, -INF , P5 ;  /* 0xff8000001c0b7808 */ /* 0x000fe20002800000 */
[-CC-:B------:R-:W-:Y:S01]  /*2900*/  FFMA.FTZ R10, R31, R0.reuse, -R38.reuse ;  /* 0x000000001f0a7223 */ /* 0x180fe20000010826 */
[----:B------:R-:W-:Y:S01]  /*2910*/  FMNMX.FTZ R12, R3, R25, !PT ;  /* 0x00000019030c7209 */ /* 0x000fe20007810000 */
[----:B------:R1:W-:Y:S01]  /*2920*/  MUFU.EX2 R6, R27 ;  /* 0x0000001b00067308 */ /* 0x0003e20000000800 */
[----:B------:R-:W-:Y:S01]  /*2930*/  FSEL R29, R29, -INF , P3 ;  /* 0xff8000001d1d7808 */ /* 0x000fe20001800000 */
[--C-:B------:R-:W-:Y:S01]  /*2940*/  FFMA.FTZ R35, R35, R0, -R38.reuse ;  /* 0x0000000023237223 */ /* 0x100fe20000010826 */
[----:B------:R-:W-:Y:S01]  /*2950*/  FMNMX.FTZ R12, R11, R12, !PT ;  /* 0x0000000c0b0c7209 */ /* 0x000fe20007810000 */
[-CC-:B------:R-:W-:Y:S01]  /*2960*/  FFMA.FTZ R39, R39, R0.reuse, -R38.reuse ;  /* 0x0000000027277223 */ /* 0x180fe20000010826 */
[----:B------:R-:W-:Y:S01]  /*2970*/  ISETP.GT.AND P3, PT, R5, 0x11, PT ;  /* 0x000000110500780c */ /* 0x000fe20003f64270 */
[--C-:B------:R-:W-:Y:S01]  /*2980*/  FFMA.FTZ R43, R43, R0, -R38.reuse ;  /* 0x000000002b2b7223 */ /* 0x100fe20000010826 */
[----:B------:R-:W-:Y:S01]  /*2990*/  FMNMX.FTZ R12, R29, R12, !PT ;  /* 0x0000000c1d0c7209 */ /* 0x000fe20007810000 */
[-CC-:B------:R-:W-:Y:S01]  /*29a0*/  FFMA.FTZ R181, R7, R0.reuse, -R38.reuse ;  /* 0x0000000007b57223 */ /* 0x180fe20000010826 */
[----:B------:R-:W-:Y:S01]  /*29b0*/  FSEL R33, R33, -INF , P3 ;  /* 0xff80000021217808 */ /* 0x000fe20001800000 */
[--C-:B------:R-:W-:Y:S01]  /*29c0*/  FFMA.FTZ R7, R47, R0, -R38.reuse ;  /* 0x000000002f077223 */ /* 0x100fe20000010826 */
[----:B------:R-:W-:Y:S01]  /*29d0*/  FMNMX.FTZ R12, R13, R12, !PT ;  /* 0x0000000c0d0c7209 */ /* 0x000fe20007810000 */
[----:B------:R-:W-:Y:S01]  /*29e0*/  MUFU.EX2 R183, R183 ;  /* 0x000000b700b77308 */ /* 0x000fe20000000800 */
[----:B------:R-:W-:Y:S01]  /*29f0*/  ISETP.GT.AND P3, PT, R5, 0x19, PT ;  /* 0x000000190500780c */ /* 0x000fe20003f64270 */
[-CC-:B------:R-:W-:Y:S01]  /*2a00*/  FFMA.FTZ R179, R89, R0.reuse, -R38.reuse ;  /* 0x0000000059b37223 */ /* 0x180fe20000010826 */
[----:B------:R-:W-:Y:S01]  /*2a10*/  FSEL R15, R36, -INF , P4 ;  /* 0xff800000240f7808 */ /* 0x000fe20002000000 */
[--C-:B------:R-:W-:Y:S01]  /*2a20*/  FFMA.FTZ R173, R91, R0, -R38.reuse ;  /* 0x000000005bad7223 */ /* 0x100fe20000010826 */
[----:B------:R-:W-:Y:S01]  /*2a30*/  FMNMX.FTZ R14, R33, R12, !PT ;  /* 0x0000000c210e7209 */ /* 0x000fe20007810000 */
[-CC-:B------:R-:W-:Y:S01]  /*2a40*/  FFMA.FTZ R175, R93, R0.reuse, -R38.reuse ;  /* 0x000000005daf7223 */ /* 0x180fe20000010826 */
[----:B------:R-:W-:Y:S01]  /*2a50*/  ISETP.GT.AND P4, PT, R5, 0x20, PT ;  /* 0x000000200500780c */ /* 0x000fe20003f84270 */
[----:B------:R-:W-:Y:S01]  /*2a60*/  MUFU.EX2 R12, R35 ;  /* 0x00000023000c7308 */ /* 0x000fe20000000800 */
[----:B------:R-:W-:Y:S01]  /*2a70*/  FSEL R37, R37, -INF , P3 ;  /* 0xff80000025257808 */ /* 0x000fe20001800000 */
[--C-:B------:R-:W-:Y:S01]  /*2a80*/  FFMA.FTZ R169, R95, R0, -R38.reuse ;  /* 0x000000005fa97223 */ /* 0x100fe20000010826 */
[----:B------:R-:W-:Y:S01]  /*2a90*/  FMNMX.FTZ R14, R15, R14, !PT ;  /* 0x0000000e0f0e7209 */ /* 0x000fe20007810000 */
[-CC-:B------:R-:W-:Y:S01]  /*2aa0*/  FFMA.FTZ R97, R97, R0.reuse, -R38.reuse ;  /* 0x0000000061617223 */ /* 0x180fe20000010826 */
[----:B------:R-:W-:Y:S01]  /*2ab0*/  ISETP.GT.AND P3, PT, R5, 0x21, PT ;  /* 0x000000210500780c */ /* 0x000fe20003f64270 */
[--C-:B------:R-:W-:Y:S01]  /*2ac0*/  FFMA.FTZ R171, R99, R0, -R38.reuse ;  /* 0x0000000063ab7223 */ /* 0x100fe20000010826 */
[----:B------:R-:W-:Y:S01]  /*2ad0*/  FSEL R21, R40, -INF , P4 ;  /* 0xff80000028157808 */ /* 0x000fe20002000000 */
[----:B------:R-:W2:Y:S01]  /*2ae0*/  MUFU.EX2 R181, R181 ;  /* 0x000000b500b57308 */ /* 0x000ea20000000800 */
[----:B------:R-:W-:Y:S01]  /*2af0*/  FMNMX.FTZ R14, R37, R14, !PT ;  /* 0x0000000e250e7209 */ /* 0x000fe20007810000 */
[-CC-:B------:R-:W-:Y:S01]  /*2b00*/  FFMA.FTZ R101, R101, R0.reuse, -R38.reuse ;  /* 0x0000000065657223 */ /* 0x180fe20000010826 */
[----:B------:R-:W-:Y:S01]  /*2b10*/  ISETP.GT.AND P4, PT, R5, 0x28, PT ;  /* 0x000000280500780c */ /* 0x000fe20003f84270 */
[-CC-:B------:R-:W-:Y:S01]  /*2b20*/  FFMA.FTZ R165, R103, R0.reuse, -R38.reuse ;  /* 0x0000000067a57223 */ /* 0x180fe20000010826 */
[----:B------:R-:W-:Y:S01]  /*2b30*/  FSEL R41, R41, -INF , P3 ;  /* 0xff80000029297808 */ /* 0x000fe20001800000 */
[--C-:B------:R-:W-:Y:S01]  /*2b40*/  FFMA.FTZ R105, R105, R0, -R38.reuse ;  /* 0x0000000069697223 */ /* 0x100fe20000010826 */
[----:B------:R-:W-:Y:S01]  /*2b50*/  FMNMX.FTZ R14, R21, R14, !PT ;  /* 0x0000000e150e7209 */ /* 0x000fe20007810000 */
[----:B------:R-:W-:Y:S01]  /*2b60*/  MUFU.EX2 R10, R10 ;  /* 0x0000000a000a7308 */ /* 0x000fe20000000800 */
[----:B------:R-:W-:Y:S01]  /*2b70*/  ISETP.GT.AND P3, PT, R5, 0x29, PT ;  /* 0x000000290500780c */ /* 0x000fe20003f64270 */
[-CC-:B------:R-:W-:Y:S01]  /*2b80*/  FFMA.FTZ R167, R107, R0.reuse, -R38.reuse ;  /* 0x000000006ba77223 */ /* 0x180fe20000010826 */
[----:B-1----:R-:W-:Y:S01]  /*2b90*/  FSEL R27, R44, -INF , P4 ;  /* 0xff8000002c1b7808 */ /* 0x002fe20002000000 */
[--C-:B------:R-:W-:Y:S01]  /*2ba0*/  FFMA.FTZ R161, R111, R0, -R38.reuse ;  /* 0x000000006fa17223 */ /* 0x100fe20000010826 */
[----:B------:R-:W-:Y:S01]  /*2bb0*/  FMNMX.FTZ R20, R41, R14, !PT ;  /* 0x0000000e29147209 */ /* 0x000fe20007810000 */
[-CC-:B------:R-:W-:Y:S01]  /*2bc0*/  FFMA.FTZ R67, R67, R0.reuse, -R38.reuse ;  /* 0x0000000043437223 */ /* 0x180fe20000010826 */
[----:B------:R-:W-:Y:S01]  /*2bd0*/  ISETP.GT.AND P4, PT, R5, 0x30, PT ;  /* 0x000000300500780c */ /* 0x000fe20003f84270 */
[----:B------:R1:W-:Y:S01]  /*2be0*/  MUFU.EX2 R14, R39 ;  /* 0x00000027000e7308 */ /* 0x0003e20000000800 */
[----:B------:R-:W-:Y:S01]  /*2bf0*/  FSEL R45, R45, -INF , P3 ;  /* 0xff8000002d2d7808 */ /* 0x000fe20001800000 */
[--C-:B------:R-:W-:Y:S01]  /*2c00*/  FFMA.FTZ R163, R113, R0, -R38.reuse ;  /* 0x0000000071a37223 */ /* 0x100fe20000010826 */
[----:B------:R-:W-:Y:S01]  /*2c10*/  FMNMX.FTZ R20, R27, R20, !PT ;  /* 0x000000141b147209 */ /* 0x000fe20007810000 */
[-CC-:B------:R-:W-:Y:S01]  /*2c20*/  FFMA.FTZ R71, R71, R0.reuse, -R38.reuse ;  /* 0x0000000047477223 */ /* 0x180fe20000010826 */
[----:B------:R-:W-:Y:S01]  /*2c30*/  ISETP.GT.AND P3, PT, R5, 0x31, PT ;  /* 0x000000310500780c */ /* 0x000fe20003f64270 */
[----:B------:R-:W-:Y:S01]  /*2c40*/  FFMA.FTZ R115, R115, R0, -R38 ;  /* 0x0000000073737223 */ /* 0x000fe20000010826 */
[----:B------:R-:W-:Y:S01]  /*2c50*/  FSEL R31, R48, -INF , P4 ;  /* 0xff800000301f7808 */ /* 0x000fe20002000000 */
[----:B------:R-:W-:Y:S01]  /*2c60*/  MUFU.EX2 R177, R177 ;  /* 0x000000b100b17308 */ /* 0x000fe20000000800 */
[----:B------:R-:W-:Y:S01]  /*2c70*/  FMNMX.FTZ R20, R45, R20, !PT ;  /* 0x000000142d147209 */ /* 0x000fe20007810000 */
[----:B--2---:R-:W-:Y:S01]  /*2c80*/  FADD.FTZ R48, R181, R6 ;  /* 0x00000006b5307221 */ /* 0x004fe20000010000 */
        /* <DEDUP_REMOVED lines=13> */
[----:B------:R2:W-:Y:S01]  /*2d60*/  MUFU.EX2 R20, R43 ;  /* 0x0000002b00147308 */ /* 0x0005e20000000800 */
[----:B------:R-:W-:Y:S01]  /*2d70*/  FSEL R53, R53, -INF , P3 ;  /* 0xff80000035357808 */ /* 0x000fe20001800000 */
[----:B------:R-:W-:Y:S01]  /*2d80*/  FFMA.FTZ R121, R121, R0, -R38 ;  /* 0x0000000079797223 */ /* 0x000fe20000010826 */
[----:B------:R-:W-:-:S02]  /*2d90*/  FMNMX.FTZ R24, R35, R24, !PT ;  /* 0x0000001823187209 */ /* 0x000fc40007810000 */
[----:B------:R-:W-:Y:S02]  /*2da0*/  CS2R R112, SRZ ;  /* 0x0000000000707805 */ /* 0x000fe4000001ff00 */
[----:B------:R-:W-:Y:S02]  /*2db0*/  ISETP.GT.AND P3, PT, R5, 0x41, PT ;  /* 0x000000410500780c */ /* 0x000fe40003f64270 */
[----:B------:R-:W-:Y:S02]  /*2dc0*/  CS2R R110, SRZ ;  /* 0x00000000006e7805 */ /* 0x000fe4000001ff00 */
[----:B-1----:R-:W-:Y:S01]  /*2dd0*/  FSEL R39, R56, -INF , P4 ;  /* 0xff80000038277808 */ /* 0x002fe20002000000 */
[----:B------:R-:W-:Y:S01]  /*2de0*/  MUFU.EX2 R173, R173 ;  /* 0x000000ad00ad7308 */ /* 0x000fe20000000800 */
[----:B------:R-:W-:Y:S02]  /*2df0*/  FMNMX.FTZ R24, R53, R24, !PT ;  /* 0x0000001835187209 */ /* 0x000fe40007810000 */
[----:B------:R-:W-:-:S02]  /*2e00*/  CS2R R106, SRZ ;  /* 0x00000000006a7805 */ /* 0x000fc4000001ff00 */
[----:B------:R-:W-:Y:S02]  /*2e10*/  ISETP.GT.AND P4, PT, R5, 0x48, PT ;  /* 0x000000480500780c */ /* 0x000fe40003f84270 */
[----:B------:R-:W-:Y:S02]  /*2e20*/  CS2R R102, SRZ ;  /* 0x0000000000667805 */ /* 0x000fe4000001ff00 */
[----:B------:R-:W-:Y:S02]  /*2e30*/  FSEL R57, R57, -INF , P3 ;  /* 0xff80000039397808 */ /* 0x000fe40001800000 */
[----:B------:R-:W-:Y:S02]  /*2e40*/  CS2R R98, SRZ ;  /* 0x0000000000627805 */ /* 0x000fe4000001ff00 */
[----:B------:R-:W-:Y:S01]  /*2e50*/  FMNMX.FTZ R24, R39, R24, !PT ;  /* 0x0000001827187209 */ /* 0x000fe20007810000 */
[----:B------:R-:W-:Y:S01]  /*2e60*/  MUFU.EX2 R175, R175 ;  /* 0x000000af00af7308 */ /* 0x000fe20000000800 */
[----:B------:R-:W-:-:S02]  /*2e70*/  ISETP.GT.AND P3, PT, R5, 0x49, PT ;  /* 0x000000490500780c */ /* 0x000fc40003f64270 */
[----:B------:R-:W-:Y:S02]  /*2e80*/  CS2R R94, SRZ ;  /* 0x00000000005e7805 */ /* 0x000fe4000001ff00 */
[----:B--2---:R-:W-:Y:S02]  /*2e90*/  FSEL R43, R60, -INF , P4 ;  /* 0xff8000003c2b7808 */ /* 0x004fe40002000000 */
[----:B------:R-:W-:Y:S02]  /*2ea0*/  CS2R R92, SRZ ;  /* 0x00000000005c7805 */ /* 0x000fe4000001ff00 */
[----:B------:R-:W-:Y:S02]  /*2eb0*/  FMNMX.FTZ R26, R57, R24, !PT ;  /* 0x00000018391a7209 */ /* 0x000fe40007810000 */
[----:B------:R-:W-:Y:S02]  /*2ec0*/  CS2R R90, SRZ ;  /* 0x00000000005a7805 */ /* 0x000fe4000001ff00 */
[----:B------:R-:W-:Y:S01]  /*2ed0*/  ISETP.GT.AND P4, PT, R5, 0x50, PT ;  /* 0x000000500500780c */ /* 0x000fe20003f84270 */
[----:B------:R-:W-:Y:S01]  /*2ee0*/  MUFU.EX2 R24, R7 ;  /* 0x0000000700187308 */ /* 0x000fe20000000800 */
[----:B------:R-:W-:-:S02]  /*2ef0*/  FSEL R61, R61, -INF , P3 ;  /* 0xff8000003d3d7808 */ /* 0x000fc40001800000 */
[----:B------:R-:W-:Y:S02]  /*2f00*/  CS2R R88, SRZ ;  /* 0x0000000000587805 */ /* 0x000fe4000001ff00 */
[----:B------:R-:W-:Y:S02]  /*2f10*/  FMNMX.FTZ R26, R43, R26, !PT ;  /* 0x0000001a2b1a7209 */ /* 0x000fe40007810000 */
[----:B------:R-:W-:Y:S02]  /*2f20*/  ISETP.GT.AND P3, PT, R5, 0x51, PT ;  /* 0x000000510500780c */ /* 0x000fe40003f64270 */
[----:B------:R-:W-:Y:S01]  /*2f30*/  FSEL R47, R64, -INF , P4 ;  /* 0xff800000402f7808 */ /* 0x000fe20002000000 */
[----:B------:R-:W-:Y:S01]  /*2f40*/  MUFU.EX2 R169, R169 ;  /* 0x000000a900a97308 */ /* 0x000fe20000000800 */
[----:B------:R-:W-:Y:S02]  /*2f50*/  FMNMX.FTZ R26, R61, R26, !PT ;  /* 0x0000001a3d1a7209 */ /* 0x000fe40007810000 */
[----:B------:R-:W-:-:S02]  /*2f60*/  ISETP.GT.AND P4, PT, R5, 0x58, PT ;  /* 0x000000580500780c */ /* 0x000fc40003f84270 */
[----:B------:R-:W-:Y:S02]  /*2f70*/  FSEL R65, R65, -INF , P3 ;  /* 0xff80000041417808 */ /* 0x000fe40001800000 */
[----:B------:R-:W-:Y:S01]  /*2f80*/  FMNMX.FTZ R26, R47, R26, !PT ;  /* 0x0000001a2f1a7209 */ /* 0x000fe20007810000 */
[----:B------:R-:W-:Y:S01]  /*2f90*/  MUFU.EX2 R171, R171 ;  /* 0x000000ab00ab7308 */ /* 0x000fe20000000800 */
[----:B------:R-:W-:Y:S02]  /*2fa0*/  ISETP.GT.AND P3, PT, R5, 0x59, PT ;  /* 0x000000590500780c */ /* 0x000fe40003f64270 */
[----:B------:R-:W-:Y:S02]  /*2fb0*/  FSEL R51, R68, -INF , P4 ;  /* 0xff80000044337808 */ /* 0x000fe40002000000 */
[----:B------:R-:W-:Y:S02]  /*2fc0*/  FMNMX.FTZ R28, R65, R26, !PT ;  /* 0x0000001a411c7209 */ /* 0x000fe40007810000 */
[----:B------:R-:W-:Y:S01]  /*2fd0*/  ISETP.GT.AND P4, PT, R5, 0x60, PT ;  /* 0x000000600500780c */ /* 0x000fe20003f84270 */
[----:B------:R1:W-:Y:S01]  /*2fe0*/  MUFU.EX2 R26, R97 ;  /* 0x00000061001a7308 */ /* 0x0003e20000000800 */
[----:B------:R-:W-:-:S02]  /*2ff0*/  FSEL R69, R69, -INF , P3 ;  /* 0xff80000045457808 */ /* 0x000fc40001800000 */
[----:B------:R-:W-:Y:S02]  /*3000*/  FMNMX.FTZ R28, R51, R28, !PT ;  /* 0x0000001c331c7209 */ /* 0x000fe40007810000 */
[----:B------:R-:W-:Y:S02]  /*3010*/  ISETP.GT.AND P3, PT, R5, 0x61, PT ;  /* 0x000000610500780c */ /* 0x000fe40003f64270 */
[----:B------:R-:W-:Y:S01]  /*3020*/  FSEL R55, R72, -INF , P4 ;  /* 0xff80000048377808 */ /* 0x000fe20002000000 */
[----:B------:R-:W-:Y:S01]  /*3030*/  MUFU.EX2 R165, R165 ;  /* 0x000000a500a57308 */ /* 0x000fe20000000800 */
[----:B------:R-:W-:Y:S02]  /*3040*/  FMNMX.FTZ R28, R69, R28, !PT ;  /* 0x0000001c451c7209 */ /* 0x000fe40007810000 */
[----:B-1----:R-:W-:Y:S02]  /*3050*/  CS2R R96, SRZ ;  /* 0x0000000000607805 */ /* 0x002fe4000001ff00 */
        /* <DEDUP_REMOVED lines=23> */
[----:B------:R-:W-:Y:S01]  /*31d0*/  FSEL R85, R85, -INF , P3 ;  /* 0xff80000055557808 */ /* 0x000fe20001800000 */
[----:B------:R1:W-:Y:S01]  /*31e0*/  MUFU.EX2 R30, R105 ;  /* 0x00000069001e7308 */ /* 0x0003e20000000800 */
[----:B------:R-:W-:-:S02]  /*31f0*/  FMNMX.FTZ R32, R5, R32, !PT ;  /* 0x0000002005207209 */ /* 0x000fc40007810000 */
[----:B------:R-:W-:Y:S02]  /*3200*/  F2FP.BF16.F32.PACK_AB R181, R6, R181 ;  /* 0x000000b506b5723e */ /* 0x000fe400000010ff */
[----:B------:R-:W-:Y:S01]  /*3210*/  FMNMX.FTZ R7, R85, R32, !PT ;  /* 0x0000002055077209 */ /* 0x000fe20007810000 */
[-CC-:B------:R-:W-:Y:S01]  /*3220*/  FFMA.FTZ R32, R109, R0.reuse, -R38.reuse ;  /* 0x000000006d207223 */ /* 0x180fe20000010826 */
[----:B------:R-:W-:Y:S01]  /*3230*/  FFMA.FTZ R38, R87, R0, -R38 ;  /* 0x0000000057267223 */ /* 0x000fe20000010826 */
[----:B------:R-:W-:Y:S01]  /*3240*/  MUFU.EX2 R163, R163 ;  /* 0x000000a300a37308 */ /* 0x000fe20000000800 */
[----:B------:R-:W-:Y:S01]  /*3250*/  CS2R R108, SRZ ;  /* 0x00000000006c7805 */ /* 0x000fe2000001ff00 */
[----:B------:R-:W2:Y:S01]  /*3260*/  SHFL.BFLY PT, R34, R7, 0x2, 0x1f ;  /* 0x0c401f0007227f89 */ /* 0x000ea200000e0000 */
[----:B-1----:R-:W-:-:S05]  /*3270*/  CS2R R104, SRZ ;  /* 0x0000000000687805 */ /* 0x002fca000001ff00 */
[----:B------:R-:W-:Y:S08]  /*3280*/  MUFU.EX2 R32, R32 ;  /* 0x0000002000207308 */ /* 0x000ff00000000800 */
[----:B------:R-:W-:Y:S08]  /*3290*/  MUFU.EX2 R40, R71 ;  /* 0x0000004700287308 */ /* 0x000ff00000000800 */
[----:B------:R-:W-:Y:S01]  /*32a0*/  MUFU.EX2 R115, R115 ;  /* 0x0000007300737308 */ /* 0x000fe20000000800 */
[----:B--2---:R-:W-:-:S05]  /*32b0*/  FMNMX.FTZ R34, R7, R34, !PT ;  /* 0x0000002207227209 */ /* 0x004fca0007810000 */
[----:B------:R-:W1:Y:S02]  /*32c0*/  SHFL.BFLY PT, R7, R34, 0x1, 0x1f ;  /* 0x0c201f0022077f89 */ /* 0x000e6400000e0000 */
[----:B------:R-:W2:Y:S08]  /*32d0*/  MUFU.EX2 R42, R75 ;  /* 0x0000004b002a7308 */ /* 0x000eb00000000800 */
[----:B------:R-:W-:Y:S08]  /*32e0*/  MUFU.EX2 R117, R117 ;  /* 0x0000007500757308 */ /* 0x000ff00000000800 */
[----:B------:R-:W3:Y:S01]  /*32f0*/  MUFU.EX2 R44, R79 ;  /* 0x0000004f002c7308 */ /* 0x000ee20000000800 */
[----:B--2---:R-:W-:-:S02]  /*3300*/  F2FP.BF16.F32.PACK_AB R157, R42, R115 ;  /* 0x000000732a9d723e */ /* 0x004fc400000010ff */
[----:B-1----:R-:W-:-:S05]  /*3310*/  FMNMX.FTZ R7, R34, R7, !PT ;  /* 0x0000000722077209 */ /* 0x002fca0007810000 */
[----:B------:R-:W-:Y:S01]  /*3320*/  MUFU.EX2 R119, R119 ;  /* 0x0000007700777308 */ /* 0x000fe20000000800 */
[C---:B------:R-:W-:Y:S01]  /*3330*/  FSETP.NEU.FTZ.AND P3, PT, R7.reuse, -INF , PT ;  /* 0xff8000000700780b */ /* 0x040fe20003f7d000 */
[----:B------:R-:W-:-:S06]  /*3340*/  FMUL.FTZ R34, R7, R0 ;  /* 0x0000000007227220 */ /* 0x000fcc0000410000 */
[----:B------:R-:W-:Y:S01]  /*3350*/  MUFU.EX2 R46, R83 ;  /* 0x00000053002e7308 */ /* 0x000fe20000000800 */
[----:B------:R-:W-:Y:S02]  /*3360*/  FSEL R34, R34, RZ, P3 ;  /* 0x000000ff22227208 */ /* 0x000fe40001800000 */
[----:B------:R-:W-:Y:S02]  /*3370*/  PLOP3.LUT P3, PT, PT, PT, UP1, 0x80, 0x0 ;  /* 0x000000000000781c */ /* 0x000fe40003f6f018 */
[----:B---3--:R-:W-:Y:S01]  /*3380*/  F2FP.BF16.F32.PACK_AB R159, R44, R117 ;  /* 0x000000752c9f723e */ /* 0x008fe200000010ff */
        /* <DEDUP_REMOVED lines=13> */
[----:B------:R-:W2:Y:S01]  /*3460*/  MUFU.EX2 R3, R3 ;  /* 0x0000000300037308 */ /* 0x000ea20000000800 */
        /* <DEDUP_REMOVED lines=8> */
[----:B------:R-:W-:Y:S01]  /*34f0*/  FADD.FTZ R25, R177, R48 ;  /* 0x00000030b1197221 */ /* 0x000fe20000010000 */
[-CC-:B------:R-:W-:Y:S01]  /*3500*/  FFMA.FTZ R57, R57, R0.reuse, -R34.reuse ;  /* 0x0000000039397223 */ /* 0x180fe20000010822 */
[-CC-:B------:R-:W-:Y:S01]  /*3510*/  FFMA.FTZ R43, R43, R0.reuse, -R34.reuse ;  /* 0x000000002b2b7223 */ /* 0x180fe20000010822 */
[-CC-:B------:R-:W-:Y:S01]  /*3520*/  FFMA.FTZ R61, R61, R0.reuse, -R34.reuse ;  /* 0x000000003d3d7223 */ /* 0x180fe20000010822 */
[----:B------:R-:W-:Y:S01]  /*3530*/  FADD.FTZ R48, R12, R25 ;  /* 0x000000190c307221 */ /* 0x000fe20000010000 */
[-CC-:B------:R-:W-:Y:S01]  /*3540*/  FFMA.FTZ R47, R47, R0.reuse, -R34.reuse ;  /* 0x000000002f2f7223 */ /* 0x180fe20000010822 */
[-C--:B------:R-:W-:Y:S01]  /*3550*/  FFMA.FTZ R65, R65, R0.reuse, -R34 ;  /* 0x0000000041417223 */ /* 0x080fe20000010822 */
[----:B------:R3:W4:Y:S01]  /*3560*/  MUFU.EX2 R182, R29 ;  /* 0x0000001d00b67308 */ /* 0x0007220000000800 */
[----:B------:R-:W-:Y:S01]  /*3570*/  FADD.FTZ R25, R179, R48 ;  /* 0x00000030b3197221 */ /* 0x000fe20000010000 */
[----:B--2---:R-:W-:Y:S01]  /*3580*/  FADD.FTZ R48, R3, R180 ;  /* 0x000000b403307221 */ /* 0x004fe20000010000 */
[-CC-:B------:R-:W-:Y:S01]  /*3590*/  FFMA.FTZ R51, R51, R0.reuse, -R34.reuse ;  /* 0x0000000033337223 */ /* 0x180fe20000010822 */
[----:B------:R-:W-:Y:S01]  /*35a0*/  F2FP.BF16.F32.PACK_AB R183, R10, R183 ;  /* 0x000000b70ab7723e */ /* 0x000fe200000010ff */
[----:B------:R-:W-:Y:S01]  /*35b0*/  FADD.FTZ R50, R14, R25 ;  /* 0x000000190e327221 */ /* 0x000fe20000010000 */
[-CC-:B------:R-:W-:Y:S01]  /*35c0*/  FFMA.FTZ R69, R69, R0.reuse, -R34.reuse ;  /* 0x0000000045457223 */ /* 0x180fe20000010822 */
[-C--:B------:R-:W-:Y:S01]  /*35d0*/  FFMA.FTZ R55, R55, R0.reuse, -R34 ;  /* 0x0000000037377223 */ /* 0x080fe20000010822 */
[----:B------:R-:W2:Y:S01]  /*35e0*/  MUFU.EX2 R13, R13 ;  /* 0x0000000d000d7308 */ /* 0x000ea20000000800 */
[----:B-1----:R-:W-:Y:S01]  /*35f0*/  FADD.FTZ R25, R11, R48 ;  /* 0x000000300b197221 */ /* 0x002fe20000010000 */
[----:B---3--:R-:W-:Y:S01]  /*3600*/  FADD.FTZ R29, R173, R50 ;  /* 0x00000032ad1d7221 */ /* 0x008fe20000010000 */
[-CC-:B------:R-:W-:Y:S01]  /*3610*/  FFMA.FTZ R73, R73, R0.reuse, -R34.reuse ;  /* 0x0000000049497223 */ /* 0x180fe20000010822 */
[-CC-:B------:R-:W-:Y:S01]  /*3620*/  FFMA.FTZ R59, R59, R0.reuse, -R34.reuse ;  /* 0x000000003b3b7223 */ /* 0x180fe20000010822 */
[-CC-:B------:R-:W-:Y:S01]  /*3630*/  FFMA.FTZ R77, R77, R0.reuse, -R34.reuse ;  /* 0x000000004d4d7223 */ /* 0x180fe20000010822 */
[----:B------:R-:W-:Y:S01]  /*3640*/  FADD.FTZ R50, R20, R29 ;  /* 0x0000001d14327221 */ /* 0x000fe20000010000 */
[-C--:B------:R-:W-:Y:S01]  /*3650*/  FFMA.FTZ R63, R63, R0.reuse, -R34 ;  /* 0x000000003f3f7223 */ /* 0x080fe20000010822 */
[----:B------:R-:W1:Y:S01]  /*3660*/  MUFU.EX2 R176, R33 ;  /* 0x0000002100b07308 */ /* 0x000e620000000800 */
[----:B----4-:R-:W-:Y:S01]  /*3670*/  FADD.FTZ R48, R182, R25 ;  /* 0x00000019b6307221 */ /* 0x010fe20000010000 */
[----:B------:R-:W-:Y:S01]  /*3680*/  FADD.FTZ R29, R175, R50 ;  /* 0x00000032af1d7221 */ /* 0x000fe20000010000 */
[----:B------:R-:W-:Y:S01]  /*3690*/  FFMA.FTZ R81, R81, R0, -R34 ;  /* 0x0000000051517223 */ /* 0x000fe20000010822 */
[----:B------:R-:W-:-:S02]  /*36a0*/  F2FP.BF16.F32.PACK_AB R180, R180, R3 ;  /* 0x00000003b4b4723e */ /* 0x000fc400000010ff */
[----:B------:R-:W-:Y:S01]  /*36b0*/  FADD.FTZ R50, R24, R29 ;  /* 0x0000001d18327221 */ /* 0x000fe20000010000 */
[----:B------:R-:W-:Y:S01]  /*36c0*/  F2FP.BF16.F32.PACK_AB R182, R182, R11 ;  /* 0x0000000bb6b6723e */ /* 0x000fe200000010ff */
[----:B------:R-:W3:Y:S01]  /*36d0*/  MUFU.EX2 R15, R15 ;  /* 0x0000000f000f7308 */ /* 0x000ee20000000800 */
[----:B--2---:R-:W-:Y:S01]  /*36e0*/  FADD.FTZ R25, R13, R48 ;  /* 0x000000300d197221 */ /* 0x004fe20000010000 */
[----:B------:R-:W-:Y:S01]  /*36f0*/  FADD.FTZ R29, R169, R50 ;  /* 0x00000032a91d7221 */ /* 0x000fe20000010000 */
[----:B------:R-:W-:Y:S02]  /*3700*/  F2FP.BF16.F32.PACK_AB R153, R46, R119 ;  /* 0x000000772e99723e */ /* 0x000fe400000010ff */
[----:B------:R-:W-:Y:S01]  /*3710*/  F2FP.BF16.F32.PACK_AB R177, R12, R177 ;  /* 0x000000b10cb1723e */ /* 0x000fe200000010ff */
[----:B------:R-:W-:Y:S01]  /*3720*/  FADD.FTZ R50, R26, R29 ;  /* 0x0000001d1a327221 */ /* 0x000fe20000010000 */
[----:B------:R-:W-:Y:S01]  /*3730*/  F2FP.BF16.F32.PACK_AB R179, R14, R179 ;  /* 0x000000b30eb3723e */ /* 0x000fe200000010ff */
[----:B------:R-:W2:Y:S01]  /*3740*/  MUFU.EX2 R178, R37 ;  /* 0x0000002500b27308 */ /* 0x000ea20000000800 */
[----:B-1----:R-:W-:Y:S01]  /*3750*/  FADD.FTZ R48, R176, R25 ;  /* 0x00000019b0307221 */ /* 0x002fe20000010000 */
[----:B------:R-:W-:Y:S01]  /*3760*/  FADD.FTZ R29, R171, R50 ;  /* 0x00000032ab1d7221 */ /* 0x000fe20000010000 */
[----:B------:R-:W-:-:S02]  /*3770*/  F2FP.BF16.F32.PACK_AB R173, R20, R173 ;  /* 0x000000ad14ad723e */ /* 0x000fc400000010ff */
[----:B------:R-:W-:Y:S02]  /*3780*/  F2FP.BF16.F32.PACK_AB R175, R24, R175 ;  /* 0x000000af18af723e */ /* 0x000fe400000010ff */
[----:B------:R-:W-:Y:S01]  /*3790*/  F2FP.BF16.F32.PACK_AB R169, R26, R169 ;  /* 0x000000a91aa9723e */ /* 0x000fe200000010ff */
[----:B------:R-:W1:Y:S01]  /*37a0*/  MUFU.EX2 R21, R21 ;  /* 0x0000001500157308 */ /* 0x000e620000000800 */
[----:B---3--:R-:W-:Y:S01]  /*37b0*/  FADD.FTZ R25, R15, R48 ;  /* 0x000000300f197221 */ /* 0x008fe20000010000 */
[----:B------:R-:W-:Y:S02]  /*37c0*/  F2FP.BF16.F32.PACK_AB R171, R28, R171 ;  /* 0x000000ab1cab723e */ /* 0x000fe400000010ff */
[----:B------:R-:W-:-:S04]  /*37d0*/  F2FP.BF16.F32.PACK_AB R176, R176, R13 ;  /* 0x0000000db0b0723e */ /* 0x000fc800000010ff */
[----:B------:R-:W0:Y:S01]  /*37e0*/  MUFU.EX2 R172, R41 ;  /* 0x0000002900ac7308 */ /* 0x000e220000000800 */
[C---:B--2---:R-:W-:Y:S01]  /*37f0*/  FADD.FTZ R48, R178.reuse, R25 ;  /* 0x00000019b2307221 */ /* 0x044fe20000010000 */
[----:B------:R-:W-:-:S06]  /*3800*/  F2FP.BF16.F32.PACK_AB R178, R178, R15 ;  /* 0x0000000fb2b2723e */ /* 0x000fcc00000010ff */
[----:B------:R-:W2:Y:S01]  /*3810*/  MUFU.EX2 R27, R27 ;  /* 0x0000001b001b7308 */ /* 0x000ea20000000800 */
[----:B-1----:R-:W-:Y:S01]  /*3820*/  FADD.FTZ R25, R21, R48 ;  /* 0x0000003015197221 */ /* 0x002fe20000010000 */
[----:B------:R-:W-:-:S04]  /*3830*/  FADD.FTZ R48, R28, R29 ;  /* 0x0000001d1c307221 */ /* 0x000fc80000010000 */
[----:B------:R-:W-:Y:S01]  /*3840*/  FADD.FTZ R29, R165, R48 ;  /* 0x00000030a51d7221 */ /* 0x000fe20000010000 */
[----:B------:R-:W-:Y:S01]  /*3850*/  F2FP.BF16.F32.PACK_AB R165, R30, R165 ;  /* 0x000000a51ea5723e */ /* 0x000fe200000010ff */
[----:B------:R-:W1:Y:S01]  /*3860*/  MUFU.EX2 R174, R45 ;  /* 0x0000002d00ae7308 */ /* 0x000e620000000800 */
[----:B0-----:R-:W-:Y:S01]  /*3870*/  FADD.FTZ R2, R172, R25 ;  /* 0x00000019ac027221 */ /* 0x001fe20000010000 */
[----:B------:R-:W-:Y:S01]  /*3880*/  FADD.FTZ R48, R30, R29 ;  /* 0x0000001d1e307221 */ /* 0x000fe20000010000 */
[----:B------:R-:W-:-:S03]  /*3890*/  F2FP.BF16.F32.PACK_AB R172, R172, R21 ;  /* 0x00000015acac723e */ /* 0x000fc600000010ff */
[----:B------:R-:W-:Y:S01]  /*38a0*/  FADD.FTZ R29, R167, R48 ;  /* 0x00000030a71d7221 */ /* 0x000fe20000010000 */
[C---:B------:R-:W-:Y:S01]  /*38b0*/  F2FP.BF16.F32.PACK_AB R167, R32.reuse, R167 ;  /* 0x000000a720a7723e */ /* 0x040fe200000010ff */
[----:B------:R-:W0:Y:S01]  /*38c0*/  MUFU.EX2 R31, R31 ;  /* 0x0000001f001f7308 */ /* 0x000e220000000800 */
[----:B--2---:R-:W-:Y:S01]  /*38d0*/  FADD.FTZ R25, R27, R2 ;  /* 0x000000021b197221 */ /* 0x004fe20000010000 */
[----:B------:R-:W-:-:S06]  /*38e0*/  FADD.FTZ R50, R32, R29 ;  /* 0x0000001d20327221 */ /* 0x000fcc0000010000 */
[----:B------:R-:W2:Y:S01]  /*38f0*/  MUFU.EX2 R168, R49 ;  /* 0x0000003100a87308 */ /* 0x000ea20000000800 */
[C---:B-1----:R-:W-:Y:S01]  /*3900*/  FADD.FTZ R2, R174.reuse, R25 ;  /* 0x00000019ae027221 */ /* 0x042fe20000010000 */
[----:B------:R-:W-:-:S06]  /*3910*/  F2FP.BF16.F32.PACK_AB R174, R174, R27 ;  /* 0x0000001baeae723e */ /* 0x000fcc00000010ff */
[----:B------:R-:W1:Y:S01]  /*3920*/  MUFU.EX2 R35, R35 ;  /* 0x0000002300237308 */ /* 0x000e620000000800 */
[----:B0-----:R-:W-:Y:S01]  /*3930*/  FADD.FTZ R25, R31, R2 ;  /* 0x000000021f197221 */ /* 0x001fe20000010000 */
[-CC-:B------:R-:W-:Y:S01]  /*3940*/  FFMA.FTZ R2, R5, R0.reuse, -R34.reuse ;  /* 0x0000000005027223 */ /* 0x180fe20000010822 */
[----:B------:R-:W-:-:S05]  /*3950*/  FFMA.FTZ R34, R85, R0, -R34 ;  /* 0x0000000055227223 */ /* 0x000fca0000010822 */
[----:B------:R-:W0:Y:S01]  /*3960*/  MUFU.EX2 R170, R53 ;  /* 0x0000003500aa7308 */ /* 0x000e220000000800 */
[----:B--2---:R-:W-:Y:S01]  /*3970*/  FADD.FTZ R48, R168, R25 ;  /* 0x00000019a8307221 */ /* 0x004fe20000010000 */
[----:B------:R-:W-:Y:S01]  /*3980*/  FADD.FTZ R25, R161, R50 ;  /* 0x00000032a1197221 */ /* 0x000fe20000010000 */
[----:B------:R-:W-:Y:S02]  /*3990*/  F2FP.BF16.F32.PACK_AB R161, R36, R161 ;  /* 0x000000a124a1723e */ /* 0x000fe400000010ff */
[----:B------:R-:W-:Y:S01]  /*39a0*/  F2FP.BF16.F32.PACK_AB R168, R168, R31 ;  /* 0x0000001fa8a8723e */ /* 0x000fe200000010ff */
[----:B------:R-:W-:Y:S02]  /*39b0*/  FADD.FTZ R50, R36, R25 ;  /* 0x0000001924327221 */ /* 0x000fe40000010000 */
[----:B------:R-:W2:Y:S01]  /*39c0*/  MUFU.EX2 R39, R39 ;  /* 0x0000002700277308 */ /* 0x000ea20000000800 */
[----:B-1----:R-:W-:Y:S01]  /*39d0*/  FADD.FTZ R5, R35, R48 ;  /* 0x0000003023057221 */ /* 0x002fe20000010000 */
[----:B------:R-:W-:Y:S01]  /*39e0*/  FADD.FTZ R25, R163, R50 ;  /* 0x00000032a3197221 */ /* 0x000fe20000010000 */
[----:B------:R-:W-:-:S03]  /*39f0*/  F2FP.BF16.F32.PACK_AB R163, R40, R163 ;  /* 0x000000a328a3723e */ /* 0x000fc600000010ff */
[----:B------:R-:W-:Y:S02]  /*3a00*/  FADD.FTZ R10, R40, R25 ;  /* 0x00000019280a7221 */ /* 0x000fe40000010000 */
[----:B------:R-:W1:Y:S01]  /*3a10*/  MUFU.EX2 R164, R57 ;  /* 0x0000003900a47308 */ /* 0x000e620000000800 */
[C---:B0-----:R-:W-:Y:S01]  /*3a20*/  FADD.FTZ R48, R170.reuse, R5 ;  /* 0x00000005aa307221 */ /* 0x041fe20000010000 */
[----:B------:R-:W-:Y:S01]  /*3a30*/  FADD.FTZ R25, R115, R10 ;  /* 0x0000000a73197221 */ /* 0x000fe20000010000 */
[----:B------:R-:W-:Y:S02]  /*3a40*/  F2FP.BF16.F32.PACK_AB R170, R170, R35 ;  /* 0x00000023aaaa723e */ /* 0x000fe400000010ff */
[----:B------:R-:W-:Y:S01]  /*3a50*/  CS2R R114, SRZ ;  /* 0x0000000000727805 */ /* 0x000fe2000001ff00 */
[----:B------:R-:W-:Y:S02]  /*3a60*/  FADD.FTZ R10, R42, R25 ;  /* 0x000000192a0a7221 */ /* 0x000fe40000010000 */
[----:B------:R-:W0:Y:S01]  /*3a70*/  MUFU.EX2 R43, R43 ;  /* 0x0000002b002b7308 */ /* 0x000e220000000800 */
[----:B--2---:R-:W-:Y:S01]  /*3a80*/  FADD.FTZ R5, R39, R48 ;  /* 0x0000003027057221 */ /* 0x004fe20000010000 */
[----:B------:R-:W-:Y:S01]  /*3a90*/  FADD.FTZ R25, R117, R10 ;  /* 0x0000000a75197221 */ /* 0x000fe20000010000 */
[----:B------:R-:W-:-:S03]  /*3aa0*/  CS2R R116, SRZ ;  /* 0x0000000000747805 */ /* 0x000fc6000001ff00 */
[----:B------:R-:W-:Y:S02]  /*3ab0*/  FADD.FTZ R10, R44, R25 ;  /* 0x000000192c0a7221 */ /* 0x000fe40000010000 */
[----:B------:R-:W2:Y:S01]  /*3ac0*/  MUFU.EX2 R166, R61 ;  /* 0x0000003d00a67308 */ /* 0x000ea20000000800 */
[C---:B-1----:R-:W-:Y:S01]  /*3ad0*/  FADD.FTZ R6, R164.reuse, R5 ;  /* 0x00000005a4067221 */ /* 0x042fe20000010000 */
[----:B------:R-:W-:Y:S01]  /*3ae0*/  FADD.FTZ R25, R119, R10 ;  /* 0x0000000a77197221 */ /* 0x000fe20000010000 */
[----:B------:R-:W-:Y:S02]  /*3af0*/  F2FP.BF16.F32.PACK_AB R164, R164, R39 ;  /* 0x00000027a4a4723e */ /* 0x000fe400000010ff */
[----:B------:R-:W-:Y:S01]  /*3b00*/  CS2R R118, SRZ ;  /* 0x0000000000767805 */ /* 0x000fe2000001ff00 */
[----:B------:R-:W-:Y:S02]  /*3b10*/  FADD.FTZ R10, R46, R25 ;  /* 0x000000192e0a7221 */ /* 0x000fe40000010000 */
        /* <DEDUP_REMOVED lines=24> */
[----:B------:R-:W-:Y:S02]  /*3ca0*/  F2FP.BF16.F32.PACK_AB R155, R38, R121 ;  /* 0x00000079269b723e */ /* 0x000fe400000010ff */
[----:B------:R-:W-:-:S04]  /*3cb0*/  CS2R R120, SRZ ;  /* 0x0000000000787805 */ /* 0x000fc8000001ff00 */
        /* <DEDUP_REMOVED lines=9> */
[----:B------:R-:W-:-:S03]  /*3d50*/  F2FP.BF16.F32.PACK_AB R152, R152, R63 ;  /* 0x0000003f9898723e */ /* 0x000fc600000010ff */
[----:B-1----:R-:W-:-:S04]  /*3d60*/  FADD.FTZ R6, R2, R11 ;  /* 0x0000000b02067221 */ /* 0x002fc80000010000 */
[C---:B0-----:R-:W-:Y:S01]  /*3d70*/  FADD.FTZ R6, R3.reuse, R6 ;  /* 0x0000000603067221 */ /* 0x041fe20000010000 */
[----:B------:R-:W-:Y:S01]  /*3d80*/  F2FP.BF16.F32.PACK_AB R154, R3, R2 ;  /* 0x00000002039a723e */ /* 0x000fe200000010ff */
[----:B------:R-:W-:Y:S02]  /*3d90*/  IMAD.MOV.U32 R2, RZ, RZ, 0x3f800000 ;  /* 0x3f800000ff027424 */ /* 0x000fe400078e00ff */
[----:B------:R-:W-:Y:S01]  /*3da0*/  IMAD.MOV.U32 R3, RZ, RZ, 0x3f800000 ;  /* 0x3f800000ff037424 */ /* 0x000fe200078e00ff */
[----:B------:R-:W-:Y:S06]  /*3db0*/  @!P3 BRA `(.L_x_2251) ;  /* 0x0000002800c0b947 */ /* 0x000fec0003800000 */
[----:B------:R-:W-:Y:S01]  /*3dc0*/  IMAD.MOV.U32 R10, RZ, RZ, R4 ;  /* 0x000000ffff0a7224 */ /* 0x000fe200078e0004 */
[----:B------:R-:W-:Y:S01]  /*3dd0*/  UMOV UR5, UR37 ;  /* 0x0000002500057c82 */ /* 0x000fe20008000000 */
[----:B------:R-:W-:Y:S01]  /*3de0*/  IMAD.MOV.U32 R11, RZ, RZ, R7 ;  /* 0x000000ffff0b7224 */ /* 0x000fe200078e0007 */
[----:B------:R-:W-:Y:S01]  /*3df0*/  UMOV UR6, UR36 ;  /* 0x0000002400067c82 */ /* 0x000fe20008000000 */
[----:B------:R-:W-:Y:S01]  /*3e00*/  IMAD.MOV.U32 R2, RZ, RZ, 0x3f800000 ;  /* 0x3f800000ff027424 */ /* 0x000fe200078e00ff */
[----:B------:R-:W-:Y:S01]  /*3e10*/  ULDC UR42, c[0x0][0x288] ;  /* 0x0000a200002a7ab9 */ /* 0x000fe20000000800 */
[----:B------:R-:W-:-:S07]  /*3e20*/  IMAD.MOV.U32 R151, RZ, RZ, RZ ;  /* 0x000000ffff977224 */ /* 0x000fce00078e00ff */
.L_x_2260:
[----:B------:R-:W-:-:S04]  /*3e30*/  UIADD3 UR7, UR6, 0x1, URZ ;  /* 0x0000000106077890 */ /* 0x000fc8000fffe03f */
[----:B------:R-:W-:-:S04]  /*3e40*/  UISETP.NE.AND UP1, UPT, UR7, 0x2, UPT ;  /* 0x000000020700788c */ /* 0x000fc8000bf25270 */
[----:B------:R-:W-:Y:S02]  /*3e50*/  USEL UR37, URZ, 0x1, UP1 ;  /* 0x000000013f257887 */ /* 0x000fe40008800000 */
[----:B------:R-:W-:Y:S02]  /*3e60*/  USEL UR36, UR7, URZ, UP1 ;  /* 0x0000003f07247287 */ /* 0x000fe40008800000 */
[----:B------:R-:W-:Y:S01]  /*3e70*/  ULOP3.LUT UR37, UR5, UR37, URZ, 0x3c, !UPT ;  /* 0x0000002505257292 */ /* 0x000fe2000f8e3c3f */
[----:B------:R-:W-:Y:S11]  /*3e80*/  @!P0 BRA `(.L_x_2252) ;  /* 0x0000000000048947 */ /* 0x000ff60003800000 */
[----:B------:R-:W-:Y:S01]  /*3e90*/  BPT.TRAP 0x1 ;  /* 0x000000040000795c */ /* 0x000fe20000300000 */
.L_x_2252:
[----:B------:R-:W-:Y:S01]  /*3ea0*/  ULEA UR7, UR36, UR38, 0x3 ;  /* 0x0000002624077291 */ /* 0x000fe2000f8e183f */
[----:B------:R-:W-:-:S05]  /*3eb0*/  IMAD.U32 R0, RZ, RZ, UR37 ;  /* 0x00000025ff007e24 */ /* 0x000fca000f8e00ff */
[----:B------:R-:W-:-:S04]  /*3ec0*/  SHF.L.U32 R0, R0, 0x1f, RZ ;  /* 0x0000001f00007819 */ /* 0x000fc800000006ff */
[----:B------:R0:W1:Y:S01]  /*3ed0*/  SYNCS.PHASECHK.TRANS64.TRYWAIT P3, [UR7+0x34830], R0 ;  /* 0x03483000ff0075a7 */ /* 0x0000620008060147 */
[----:B------:R-:W-:Y:S05]  /*3ee0*/  @!P0 BRA `(.L_x_2253) ;  /* 0x0000000000048947 */ /* 0x000fea0003800000 */
[----:B------:R-:W-:Y:S01]  /*3ef0*/  BPT.TRAP 0x1 ;  /* 0x000000040000795c */ /* 0x000fe20000300000 */
.L_x_2253:
[----:B-1----:R-:W-:Y:S05]  /*3f00*/  @P3 BRA `(.L_x_2254) ;  /* 0x0000000000083947 */ /* 0x002fea0003800000 */
[----:B------:R-:W1:Y:S02]  /*3f10*/  SYNCS.PHASECHK.TRANS64.TRYWAIT P3, [UR7+0x34830], R0 ;  /* 0x03483000ff0075a7 */ /* 0x000e640008060147 */
[----:B-1----:R-:W-:Y:S05]  /*3f20*/  @!P3 BRA `(.L_x_2255) ;  /* 0x000000c00090b947 */ /* 0x002fea0003800000 */
.L_x_2254:
        /* <DEDUP_REMOVED lines=141> */
.L_x_2256:
[----:B------:R-:W-:Y:S01]  /*4800*/  ULEA UR10, UR6, UR38, 0x3 ;  /* 0x00000026060a7291 */ /* 0x000fe2000f8e183f */
[----:B01----:R-:W-:-:S05]  /*4810*/  IMAD.U32 R0, RZ, RZ, UR5 ;  /* 0x00000005ff007e24 */ /* 0x003fca000f8e00ff */
[----:B------:R-:W-:-:S04]  /*4820*/  SHF.L.U32 R0, R0, 0x1f, RZ ;  /* 0x0000001f00007819 */ /* 0x000fc800000006ff */
[----:B------:R0:W1:Y:S01]  /*4830*/  SYNCS.PHASECHK.TRANS64.TRYWAIT P3, [UR10+0x34850], R0 ;  /* 0x03485000ff0075a7 */ /* 0x000062000806014a */
[----:B------:R-:W-:Y:S05]  /*4840*/  @!P0 BRA `(.L_x_2257) ;  /* 0x0000000000048947 */ /* 0x000fea0003800000 */
[----:B------:R-:W-:Y:S01]  /*4850*/  BPT.TRAP 0x1 ;  /* 0x000000040000795c */ /* 0x000fe20000300000 */
.L_x_2257:
[----:B-1----:R-:W-:Y:S05]  /*4860*/  @P3 BRA `(.L_x_2258) ;  /* 0x0000000000083947 */ /* 0x002fea0003800000 */
[----:B------:R-:W1:Y:S02]  /*4870*/  SYNCS.PHASECHK.TRANS64.TRYWAIT P3, [UR10+0x34850], R0 ;  /* 0x03485000ff0075a7 */ /* 0x000e64000806014a */
[----:B-1----:R-:W-:Y:S05]  /*4880*/  @!P3 BRA `(.L_x_2259) ;  /* 0x000000b80050b947 */ /* 0x002fea0003800000 */
.L_x_2258:
[----:B------:R-:W-:Y:S01]  /*4890*/  UIADD3 UR5, UR38, 0x400, URZ ;  /* 0x0000040026057890 */ /* 0x000fe2000fffe03f */
[----:B------:R-:W-:Y:S01]  /*48a0*/  WARPGROUP.ARRIVE ;  /* 0x00000000000079c5 */ /* 0x000fe20000000000 */
[----:B------:R-:W-:Y:S01]  /*48b0*/  UMOV UR15, 0x40000040 ;  /* 0x40000040000f7882 */ /* 0x000fe20000000000 */
[----:B------:R-:W-:Y:S01]  /*48c0*/  VIADD R14, R18, UR60 ;  /* 0x0000003c120e7c36 */ /* 0x000fe20008000000 */
[----:B------:R-:W-:Y:S01]  /*48d0*/  USHF.R.U32.HI UR5, URZ, 0x4, UR5 ;  /* 0x000000043f057899 */ /* 0x000fe20008011605 */
[----:B------:R-:W2:Y:S01]  /*48e0*/  LDC R7, c[0x0][0x2f0] ;  /* 0x0000bc00ff077b82 */ /* 0x000ea20000000800 */
[----:B------:R-:W-:Y:S02]  /*48f0*/  UISETP.GT.AND UP1, UPT, UR4, UR11, UPT ;  /* 0x0000000b0400728c */ /* 0x000fe4000bf24270 */
[----:B------:R-:W-:-:S04]  /*4900*/  ULOP3.LUT UR5, UR5, 0x3fff, URZ, 0xc0, !UPT ;  /* 0x00003fff05057892 */ /* 0x000fc8000f8ec03f */
[----:B------:R-:W-:-:S04]  /*4910*/  ULOP3.LUT UR5, UR5, 0x4000000, URZ, 0xfc, !UPT ;  /* 0x0400000005057892 */ /* 0x000fc8000f8efc3f */
[----:B------:R-:W-:-:S03]  /*4920*/  ULEA UR5, UR6, UR5, 0xb ;  /* 0x0000000506057291 */ /* 0x000fc6000f8e583f */
[----:B------:R-:W-:Y:S02]  /*4930*/  @UP0 ULDC UR6, c[0x0][0x44c] ;  /* 0x0001130000060ab9 */ /* 0x000fe40000000800 */
[----:B01----:R-:W-:Y:S01]  /*4940*/  @P2 IMAD.HI.U32 R0, R14, UR6, RZ ;  /* 0x000000060e002c27 */ /* 0x003fe2000f8e00ff */
[----:B------:R-:W-:Y:S01]  /*4950*/  @UP0 ULDC UR6, c[0x0][0x450] ;  /* 0x0001140000060ab9 */ /* 0x000fe20000000800 */
[----:B------:R-:W-:Y:S02]  /*4960*/  UMOV UR14, UR5 ;  /* 0x00000005000e7c82 */ /* 0x000fe40008000000 */
[----:B------:R-:W-:Y:S01]  /*4970*/  HGMMA.64x128x16.F32.BF16 R88, R180, gdesc[UR12].tnspB, R88, gsb0 ;  /* 0x41e0000cb4587df0 */ /* 0x000fe20008001858 */
[----:B------:R-:W-:Y:S01]  /*4980*/  UIADD3 UR14, UR5, 0x80, URZ ;  /* 0x00000080050e7890 */ /* 0x000fe2000fffe03f */
[----:B------:R-:W-:Y:S01]  /*4990*/  @P2 SHF.R.U32.HI R14, RZ, UR6, R0 ;  /* 0x00000006ff0e2c19 */ /* 0x000fe20008011600 */
[----:B------:R-:W-:Y:S01]  /*49a0*/  UMOV UR15, 0x40000040 ;  /* 0x40000040000f7882 */ /* 0x000fe20000000000 */
[----:B------:R-:W-:-:S02]  /*49b0*/  UMOV UR6, 0xffffff80 ;  /* 0xffffff8000067882 */ /* 0x000fc40000000000 */
[----:B------:R-:W-:Y:S01]  /*49c0*/  UIMAD UR6, UR4, UR6, 0x1 ;  /* 0x00000001040674a4 */ /* 0x000fe2000f8e0206 */
[----:B------:R-:W0:Y:S01]  /*49d0*/  SHFL.IDX PT, R3, R14, 0x1, 0x1c1f ;  /* 0x003c1f000e037f89 */ /* 0x000e2200000e0000 */
[----:B------:R-:W-:-:S04]  /*49e0*/  UIADD3 UR4, UR4, -0x1, URZ ;  /* 0xffffffff04047890 */ /* 0x000fc8000fffe03f */
[----:B------:R-:W-:Y:S01]  /*49f0*/  IMAD.U32 R2, RZ, RZ, UR6 ;  /* 0x00000006ff027e24 */ /* 0x000fe2000f8e00ff */
[----:B------:R-:W-:-:S03]  /*4a00*/  UIADD3 UR6, UR5, 0x380, URZ ;  /* 0x0000038005067890 */ /* 0x000fc6000fffe03f */
[----:B------:R-:W-:-:S04]  /*4a10*/  IMAD R2, R17, -0x2, R2 ;  /* 0xfffffffe11027824 */ /* 0x000fc800078e0202 */
[----:B--2---:R-:W-:-:S05]  /*4a20*/  IMAD R2, R7, UR61, R2 ;  /* 0x0000003d07027c24 */ /* 0x004fca000f8e0202 */
[----:B0-----:R-:W-:-:S04]  /*4a30*/  IADD3 R0, R3, -UR42, R2 ;  /* 0x8000002a03007c10 */ /* 0x001fc8000fffe002 */
[C---:B------:R-:W-:Y:S02]  /*4a40*/  ISETP.GT.AND P3, PT, R0.reuse, RZ, PT ;  /* 0x000000ff0000720c */ /* 0x040fe40003f64270 */
[----:B------:R-:W-:-:S04]  /*4a50*/  ISETP.GT.AND P4, PT, R0, 0x1, PT ;  /* 0x000000010000780c */ /* 0x000fc80003f84270 */
[----:B------:R-:W-:Y:S02]  /*4a60*/  FSEL R199, R27, -INF , P4 ;  /* 0xff8000001bc77808 */ /* 0x000fe40002000000 */
[----:B------:R-:W-:-:S04]  /*4a70*/  ISETP.GT.AND P4, PT, R0, 0x9, PT ;  /* 0x000000090000780c */ /* 0x000fc80003f84270 */
[----:B------:R-:W-:Y:S02]  /*4a80*/  FSEL R197, R31, -INF , P4 ;  /* 0xff8000001fc57808 */ /* 0x000fe40002000000 */
[----:B------:R-:W-:-:S04]  /*4a90*/  ISETP.GT.AND P4, PT, R0, 0x11, PT ;  /* 0x000000110000780c */ /* 0x000fc80003f84270 */
[----:B------:R-:W-:Y:S02]  /*4aa0*/  FSEL R195, R35, -INF , P4 ;  /* 0xff80000023c37808 */ /* 0x000fe40002000000 */
[----:B------:R-:W-:Y:S01]  /*4ab0*/  ISETP.GT.AND P4, PT, R0, 0x19, PT ;  /* 0x000000190000780c */ /* 0x000fe20003f84270 */
[----:B------:R-:W-:Y:S02]  /*4ac0*/  WARPGROUP.DEPBAR.LE gsb0, 0x0 ;  /* 0x00008000000079c5 */ /* 0x000fe40000010000 */
[----:B------:R-:W-:Y:S01]  /*4ad0*/  WARPGROUP.ARRIVE ;  /* 0x00000000000079c5 */ /* 0x000fe20000000000 */
[----:B------:R-:W-:Y:S02]  /*4ae0*/  FSEL R181, R26, -INF , P3 ;  /* 0xff8000001ab57808 */ /* 0x000fe40001800000 */
[----:B------:R-:W-:Y:S02]  /*4af0*/  ISETP.GT.AND P3, PT, R0, 0x8, PT ;  /* 0x000000080000780c */ /* 0x000fe40003f64270 */
[----:B------:R-:W-:Y:S01]  /*4b00*/  FMNMX.FTZ R4, R181, R10, !PT ;  /* 0x0000000ab5047209 */ /* 0x000fe20007810000 */
[----:B------:R-:W-:Y:S01]  /*4b10*/  HGMMA.64x128x16.F32.BF16 R88, R176, gdesc[UR12].tnspB, R88, gsb0 ;  /* 0x41e0000cb0587df0 */ /* 0x000fe20008001858 */
[----:B------:R-:W-:Y:S01]  /*4b20*/  UIADD3 UR14, UR5, 0x100, URZ ;  /* 0x00000100050e7890 */ /* 0x000fe2000fffe03f */
[----:B------:R-:W-:Y:S01]  /*4b30*/  FSEL R183, R30, -INF , P3 ;  /* 0xff8000001eb77808 */ /* 0x000fe20001800000 */
[----:B------:R-:W-:Y:S01]  /*4b40*/  UMOV UR15, 0x40000040 ;  /* 0x40000040000f7882 */ /* 0x000fe20000000000 */
[----:B------:R-:W-:-:S02]  /*4b50*/  FMNMX.FTZ R4, R199, R4, !PT ;  /* 0x00000004c7047209 */ /* 0x000fc40007810000 */
[----:B------:R-:W-:Y:S02]  /*4b60*/  ISETP.GT.AND P3, PT, R0, 0x10, PT ;  /* 0x000000100000780c */ /* 0x000fe40003f64270 */
[----:B------:R-:W-:-:S04]  /*4b70*/  FMNMX.FTZ R4, R183, R4, !PT ;  /* 0x00000004b7047209 */ /* 0x000fc80007810000 */
[----:B------:R-:W-:Y:S01]  /*4b80*/  FMNMX.FTZ R4, R197, R4, !PT ;  /* 0x00000004c5047209 */ /* 0x000fe20007810000 */
        /* <DEDUP_REMOVED lines=10> */
[C---:B------:R-:W-:Y:S02]  /*4c30*/  ISETP.GT.AND P3, PT, R0.reuse, 0x20, PT ;  /* 0x000000200000780c */ /* 0x040fe40003f64270 */
[----:B------:R-:W-:Y:S01]  /*4c40*/  FMNMX.FTZ R4, R179, R4, !PT ;  /* 0x00000004b3047209 */ /* 0x000fe20007810000 */
[----:B------:R-:W-:Y:S02]  /*4c50*/  WARPGROUP.DEPBAR.LE gsb0, 0x0 ;  /* 0x00008000000079c5 */ /* 0x000fe40000010000 */
[----:B------:R-:W-:Y:S01]  /*4c60*/  WARPGROUP.ARRIVE ;  /* 0x00000000000079c5 */ /* 0x000fe20000000000 */
[----:B------:R-:W-:Y:S02]  /*4c70*/  FSEL R175, R39, -INF , P4 ;  /* 0xff80000027af7808 */ /* 0x000fe40002000000 */
[----:B------:R-:W-:Y:S02]  /*4c80*/  ISETP.GT.AND P4, PT, R0, 0x21, PT ;  /* 0x000000210000780c */ /* 0x000fe40003f84270 */
[----:B------:R-:W-:Y:S01]  /*4c90*/  FSEL R173, R42, -INF , P3 ;  /* 0xff8000002aad7808 */ /* 0x000fe20001800000 */
[----:B------:R-:W-:Y:S01]  /*4ca0*/  HGMMA.64x128x16.F32.BF16 R88, R168, gdesc[UR12].tnspB, R88, gsb0 ;  /* 0x41e0000ca8587df0 */ /* 0x000fe20008001858 */
[----:B------:R-:W-:Y:S01]  /*4cb0*/  UIADD3 UR14, UR5, 0x200, URZ ;  /* 0x00000200050e7890 */ /* 0x000fe2000fffe03f */
[----:B------:R-:W-:Y:S01]  /*4cc0*/  FMNMX.FTZ R4, R175, R4, !PT ;  /* 0x00000004af047209 */ /* 0x000fe20007810000 */
[----:B------:R-:W-:Y:S01]  /*4cd0*/  UMOV UR15, 0x40000040 ;  /* 0x40000040000f7882 */ /* 0x000fe20000000000 */
[----:B------:R-:W-:-:S02]  /*4ce0*/  ISETP.GT.AND P3, PT, R0, 0x28, PT ;  /* 0x000000280000780c */ /* 0x000fc40003f64270 */
[----:B------:R-:W-:Y:S01]  /*4cf0*/  FMNMX.FTZ R4, R173, R4, !PT ;  /* 0x00000004ad047209 */ /* 0x000fe20007810000 */
[----:B------:R-:W-:Y:S02]  /*4d00*/  WARPGROUP.DEPBAR.LE gsb0, 0x0 ;  /* 0x00008000000079c5 */ /* 0x000fe40000010000 */
[----:B------:R-:W-:Y:S01]  /*4d10*/  WARPGROUP.ARRIVE ;  /* 0x00000000000079c5 */ /* 0x000fe20000000000 */
[----:B------:R-:W-:Y:S02]  /*4d20*/  FSEL R171, R43, -INF , P4 ;  /* 0xff8000002bab7808 */ /* 0x000fe40002000000 */
[----:B------:R-:W-:Y:S02]  /*4d30*/  ISETP.GT.AND P4, PT, R0, 0x29, PT ;  /* 0x000000290000780c */ /* 0x000fe40003f84270 */
[----:B------:R-:W-:Y:S01]  /*4d40*/  FSEL R169, R46, -INF , P3 ;  /* 0xff8000002ea97808 */ /* 0x000fe20001800000 */
[----:B------:R-:W-:Y:S01]  /*4d50*/  HGMMA.64x128x16.F32.BF16 R88, R164, gdesc[UR12].tnspB, R88, gsb0 ;  /* 0x41e0000ca4587df0 */ /* 0x000fe20008001858 */
[----:B------:R-:W-:Y:S01]  /*4d60*/  FMNMX.FTZ R4, R171, R4, !PT ;  /* 0x00000004ab047209 */ /* 0x000fe20007810000 */
[----:B------:R-:W-:Y:S01]  /*4d70*/  UIADD3 UR14, UR5, 0x280, URZ ;  /* 0x00000280050e7890 */ /* 0x000fe2000fffe03f */
[----:B------:R-:W-:Y:S01]  /*4d80*/  ISETP.GT.AND P3, PT, R0, 0x30, PT ;  /* 0x000000300000780c */ /* 0x000fe20003f64270 */
[----:B------:R-:W-:Y:S01]  /*4d90*/  UMOV UR15, 0x40000040 ;  /* 0x40000040000f7882 */ /* 0x000fe20000000000 */
[----:B------:R-:W-:-:S02]  /*4da0*/  FSEL R47, R47, -INF , P4 ;  /* 0xff8000002f2f7808 */ /* 0x000fc40002000000 */
[----:B------:R-:W-:Y:S02]  /*4db0*/  FMNMX.FTZ R4, R169, R4, !PT ;  /* 0x00000004a9047209 */ /* 0x000fe40007810000 */
[----:B------:R-:W-:Y:S02]  /*4dc0*/  ISETP.GT.AND P4, PT, R0, 0x31, PT ;  /* 0x000000310000780c */ /* 0x000fe40003f84270 */
[----:B------:R-:W-:Y:S02]  /*4dd0*/  FSEL R43, R50, -INF , P3 ;  /* 0xff800000322b7808 */ /* 0x000fe40001800000 */
[----:B------:R-:W-:Y:S02]  /*4de0*/  FMNMX.FTZ R4, R47, R4, !PT ;  /* 0x000000042f047209 */ /* 0x000fe40007810000 */
[----:B------:R-:W-:Y:S02]  /*4df0*/  ISETP.GT.AND P3, PT, R0, 0x38, PT ;  /* 0x000000380000780c */ /* 0x000fe40003f64270 */
[----:B------:R-:W-:-:S02]  /*4e00*/  FSEL R51, R51, -INF , P4 ;  /* 0xff80000033337808 */ /* 0x000fc40002000000 */
[----:B------:R-:W-:Y:S02]  /*4e10*/  FMNMX.FTZ R4, R43, R4, !PT ;  /* 0x000000042b047209 */ /* 0x000fe40007810000 */
[----:B------:R-:W-:Y:S02]  /*4e20*/  ISETP.GT.AND P4, PT, R0, 0x39, PT ;  /* 0x000000390000780c */ /* 0x000fe40003f84270 */
[----:B------:R-:W-:Y:S01]  /*4e30*/  FSEL R39, R54, -INF , P3 ;  /* 0xff80000036277808 */ /* 0x000fe20001800000 */
[----:B------:R-:W-:Y:S01]  /*4e40*/  IMAD.U32 R54, RZ, RZ, UR10 ;  /* 0x0000000aff367e24 */ /* 0x000fe2000f8e00ff */
[----:B------:R-:W-:Y:S02]  /*4e50*/  FMNMX.FTZ R4, R51, R4, !PT ;  /* 0x0000000433047209 */ /* 0x000fe40007810000 */
[----:B------:R-:W-:Y:S02]  /*4e60*/  ISETP.GT.AND P3, PT, R0, 0x40, PT ;  /* 0x000000400000780c */ /* 0x000fe40003f64270 */
        /* <DEDUP_REMOVED lines=46> */
[----:B------:R-:W0:Y:S01]  /*5150*/  LDC R0, c[0x0][0x988] ;  /* 0x00026200ff007b82 */ /* 0x000e220000000800 */
[----:B------:R-:W-:Y:S02]  /*5160*/  FMNMX.FTZ R4, R83, R4, !PT ;  /* 0x0000000453047209 */ /* 0x000fe40007810000 */
[----:B------:R-:W-:Y:S02]  /*5170*/  FSEL R87, R87, -INF , P4 ;  /* 0xff80000057577808 */ /* 0x000fe40002000000 */
[----:B------:R-:W-:-:S04]  /*5180*/  FMNMX.FTZ R4, R35, R4, !PT ;  /* 0x0000000423047209 */ /* 0x000fc80007810000 */
[----:B------:R-:W-:Y:S01]  /*5190*/  FMNMX.FTZ R20, R87, R4, !PT ;  /* 0x0000000457147209 */ /* 0x000fe20007810000 */
[----:B------:R-:W-:Y:S02]  /*51a0*/  WARPGROUP.DEPBAR.LE gsb0, 0x0 ;  /* 0x00008000000079c5 */ /* 0x000fe40000010000 */
[----:B------:R-:W-:Y:S02]  /*51b0*/  WARPGROUP.ARRIVE ;  /* 0x00000000000079c5 */ /* 0x000fe40000000000 */
[----:B------:R-:W1:Y:S04]  /*51c0*/  SHFL.BFLY PT, R165, R20, 0x2, 0x1f ;  /* 0x0c401f0014a57f89 */ /* 0x000e6800000e0000 */
[----:B------:R-:W-:Y:S01]  /*51d0*/  HGMMA.64x128x16.F32.BF16 R88, R160, gdesc[UR12].tnspB, R88, gsb0 ;  /* 0x41e0000ca0587df0 */ /* 0x000fe20008001858 */
[----:B------:R-:W-:Y:S01]  /*51e0*/  UIADD3 UR14, UR5, 0x300, URZ ;  /* 0x00000300050e7890 */ /* 0x000fe2000fffe03f */
[----:B------:R-:W-:-:S02]  /*51f0*/  UMOV UR15, 0x40000040 ;  /* 0x40000040000f7882 */ /* 0x000fc40000000000 */
[----:B------:R-:W-:Y:S01]  /*5200*/  UMOV UR5, UR37 ;  /* 0x0000002500057c82 */ /* 0x000fe20008000000 */
[----:B-1----:R-:W-:Y:S02]  /*5210*/  FMNMX.FTZ R26, R20, R165, !PT ;  /* 0x000000a5141a7209 */ /* 0x002fe40007810000 */
[----:B------:R-:W1:Y:S04]  /*5220*/  SHFL.IDX PT, R165, R14, RZ, 0x1c1f ;  /* 0x001c1fff0ea57589 */ /* 0x000e6800000e0000 */
[----:B------:R-:W2:Y:S01]  /*5230*/  SHFL.BFLY PT, R167, R26, 0x1, 0x1f ;  /* 0x0c201f001aa77f89 */ /* 0x000ea200000e0000 */
[----:B-1----:R-:W-:-:S04]  /*5240*/  IADD3 R30, R165, -UR42, R2 ;  /* 0x8000002aa51e7c10 */ /* 0x002fc8000fffe002 */
[C---:B------:R-:W-:Y:S02]  /*5250*/  ISETP.GT.AND P4, PT, R30.reuse, RZ, PT ;  /* 0x000000ff1e00720c */ /* 0x040fe40003f84270 */
[----:B------:R-:W-:Y:S02]  /*5260*/  ISETP.GT.AND P5, PT, R30, 0x1, PT ;  /* 0x000000011e00780c */ /* 0x000fe40003fa4270 */
[----:B------:R-:W-:Y:S02]  /*5270*/  FSEL R2, R24, -INF , P4 ;  /* 0xff80000018027808 */ /* 0x000fe40002000000 */
[----:B------:R-:W-:Y:S02]  /*5280*/  ISETP.GT.AND P4, PT, R30, 0x8, PT ;  /* 0x000000081e00780c */ /* 0x000fe40003f84270 */
[----:B------:R-:W-:Y:S02]  /*5290*/  FSEL R25, R25, -INF , P5 ;  /* 0xff80000019197808 */ /* 0x000fe40002800000 */
[----:B------:R-:W-:-:S02]  /*52a0*/  FMNMX.FTZ R20, R2, R11, !PT ;  /* 0x0000000b02147209 */ /* 0x000fc40007810000 */
[C---:B------:R-:W-:Y:S02]  /*52b0*/  ISETP.GT.AND P5, PT, R30.reuse, 0x9, PT ;  /* 0x000000091e00780c */ /* 0x040fe40003fa4270 */
[----:B------:R-:W-:Y:S02]  /*52c0*/  FMNMX.FTZ R20, R25, R20, !PT ;  /* 0x0000001419147209 */ /* 0x000fe40007810000 */
[----:B------:R-:W-:Y:S02]  /*52d0*/  FSEL R29, R29, -INF , P5 ;  /* 0xff8000001d1d7808 */ /* 0x000fe40002800000 */
[----:B------:R-:W-:Y:S02]  /*52e0*/  ISETP.GT.AND P5, PT, R30, 0x11, PT ;  /* 0x000000111e00780c */ /* 0x000fe40003fa4270 */
[----:B--2---:R-:W-:Y:S02]  /*52f0*/  FMNMX.FTZ R4, R26, R167, !PT ;  /* 0x000000a71a047209 */ /* 0x004fe40007810000 */
[----:B------:R-:W-:-:S02]  /*5300*/  FSEL R33, R33, -INF , P5 ;  /* 0xff80000021217808 */ /* 0x000fc40002800000 */
[----:B------:R-:W-:Y:S01]  /*5310*/  ISETP.GT.AND P5, PT, R30, 0x19, PT ;  /* 0x000000191e00780c */ /* 0x000fe20003fa4270 */
[C---:B0-----:R-:W-:Y:S01]  /*5320*/  FMUL.FTZ R12, R4.reuse, R0 ;  /* 0x00000000040c7220 */ /* 0x041fe20000410000 */
[----:B------:R-:W-:Y:S02]  /*5330*/  FSETP.NEU.FTZ.AND P3, PT, R4, -INF , PT ;  /* 0xff8000000400780b */ /* 0x000fe40003f7d000 */
[----:B------:R-:W-:Y:S02]  /*5340*/  FSEL R37, R37, -INF , P5 ;  /* 0xff80000025257808 */ /* 0x000fe40002800000 */
[----:B------:R-:W-:Y:S02]  /*5350*/  ISETP.GT.AND P5, PT, R30, 0x21, PT ;  /* 0x000000211e00780c */ /* 0x000fe40003fa4270 */
[----:B------:R-:W-:Y:S02]  /*5360*/  FSEL R12, R12, RZ, P3 ;  /* 0x000000ff0c0c7208 */ /* 0x000fe40001800000 */
[----:B------:R-:W-:-:S02]  /*5370*/  FSEL R41, R41, -INF , P5 ;  /* 0xff80000029297808 */ /* 0x000fc40002800000 */
[C---:B------:R-:W-:Y:S01]  /*5380*/  ISETP.GT.AND P5, PT, R30.reuse, 0x29, PT ;  /* 0x000000291e00780c */ /* 0x040fe20003fa4270 */
[-CC-:B------:R-:W-:Y:S01]  /*5390*/  FFMA.FTZ R197, R197, R0.reuse, -R12.reuse ;  /* 0x00000000c5c57223 */ /* 0x180fe2000001080c */
[-CC-:B------:R-:W-:Y:S01]  /*53a0*/  FFMA.FTZ R14, R199, R0.reuse, -R12.reuse ;  /* 0x00000000c70e7223 */ /* 0x180fe2000001080c */
[-CC-:B------:R-:W-:Y:S01]  /*53b0*/  FFMA.FTZ R34, R171, R0.reuse, -R12.reuse ;  /* 0x00000000ab227223 */ /* 0x180fe2000001080c */
[----:B------:R-:W-:Y:S01]  /*53c0*/  FSEL R45, R45, -INF , P5 ;  /* 0xff8000002d2d7808 */ /* 0x000fe20002800000 */
[-CC-:B------:R-:W-:Y:S01]  /*53d0*/  FFMA.FTZ R175, R175, R0.reuse, -R12.reuse ;  /* 0x00000000afaf7223 */ /* 0x180fe2000001080c */
[C---:B------:R-:W-:Y:S01]  /*53e0*/  ISETP.GT.AND P5, PT, R30.reuse, 0x31, PT ;  /* 0x000000311e00780c */ /* 0x040fe20003fa4270 */
[-CC-:B------:R-:W-:Y:S01]  /*53f0*/  FFMA.FTZ R46, R7, R0.reuse, -R12.reuse ;  /* 0x00000000072e7223 */ /* 0x180fe2000001080c */
[-CC-:B------:R-:W-:Y:S01]  /*5400*/  FFMA.FTZ R181, R181, R0.reuse, -R12.reuse ;  /* 0x00000000b5b57223 */ /* 0x180fe2000001080c */
[-CC-:B------:R-:W-:Y:S01]  /*5410*/  FFMA.FTZ R183, R183, R0.reuse, -R12.reuse ;  /* 0x00000000b7b77223 */ /* 0x180fe2000001080c */
[----:B------:R-:W-:Y:S01]  /*5420*/  FSEL R49, R49, -INF , P5 ;  /* 0xff80000031317808 */ /* 0x000fe20002800000 */
[----:B------:R-:W-:Y:S01]  /*5430*/  MUFU.EX2 R14, R14 ;  /* 0x0000000e000e7308 */ /* 0x000fe20000000800 */
[C---:B------:R-:W-:Y:S01]  /*5440*/  ISETP.GT.AND P5, PT, R30.reuse, 0x39, PT ;  /* 0x000000391e00780c */ /* 0x040fe20003fa4270 */
[-CC-:B------:R-:W-:Y:S01]  /*5450*/  FFMA.FTZ R177, R177, R0.reuse, -R12.reuse ;  /* 0x00000000b1b17223 */ /* 0x180fe2000001080c */
[-CC-:B------:R-:W-:Y:S01]  /*5460*/  FFMA.FTZ R179, R179, R0.reuse, -R12.reuse ;  /* 0x00000000b3b37223 */ /* 0x180fe2000001080c */
[-CC-:B------:R-:W-:Y:S01]  /*5470*/  FFMA.FTZ R173, R173, R0.reuse, -R12.reuse ;  /* 0x00000000adad7223 */ /* 0x180fe2000001080c */
[----:B------:R-:W-:Y:S01]  /*5480*/  FSEL R53, R53, -INF , P5 ;  /* 0xff80000035357808 */ /* 0x000fe20002800000 */
[-CC-:B------:R-:W-:Y:S01]  /*5490*/  FFMA.FTZ R51, R51, R0.reuse, -R12.reuse ;  /* 0x0000000033337223 */ /* 0x180fe2000001080c */
[C---:B------:R-:W-:Y:S01]  /*54a0*/  ISETP.GT.AND P5, PT, R30.reuse, 0x41, PT ;  /* 0x000000411e00780c */ /* 0x040fe20003fa4270 */
[----:B------:R-:W-:Y:S01]  /*54b0*/  MUFU.EX2 R181, R181 ;  /* 0x000000b500b57308 */ /* 0x000fe20000000800 */
[-CC-:B------:R-:W-:Y:S01]  /*54c0*/  FFMA.FTZ R27, R27, R0.reuse, -R12.reuse ;  /* 0x000000001b1b7223 */ /* 0x180fe2000001080c */
[-CC-:B------:R-:W-:Y:S01]  /*54d0*/  FFMA.FTZ R15, R15, R0.reuse, -R12.reuse ;  /* 0x000000000f0f7223 */ /* 0x180fe2000001080c */
[----:B------:R-:W-:Y:S01]  /*54e0*/  FSEL R57, R57, -INF , P5 ;  /* 0xff80000039397808 */ /* 0x000fe20002800000 */
[-CC-:B------:R-:W-:Y:S01]  /*54f0*/  FFMA.FTZ R13, R13, R0.reuse, -R12.reuse ;  /* 0x000000000d0d7223 */ /* 0x180fe2000001080c */
[----:B------:R-:W-:Y:S01]  /*5500*/  ISETP.GT.AND P5, PT, R30, 0x49, PT ;  /* 0x000000491e00780c */ /* 0x000fe20003fa4270 */
[-CC-:B------:R-:W-:Y:S01]  /*5510*/  FFMA.FTZ R31, R31, R0.reuse, -R12.reuse ;  /* 0x000000001f1f7223 */ /* 0x180fe2000001080c */
[----:B------:R-:W-:Y:S01]  /*5520*/  FFMA.FTZ R35, R35, R0, -R12 ;  /* 0x0000000023237223 */ /* 0x000fe2000001080c */
[----:B------:R-:W-:Y:S01]  /*5530*/  MUFU.EX2 R183, R183 ;  /* 0x000000b700b77308 */ /* 0x000fe20000000800 */
[----:B------:R-:W-:-:S02]  /*5540*/  FSEL R61, R61, -INF , P5 ;  /* 0xff8000003d3d7808 */ /* 0x000fc40002800000 */
[----:B------:R-:W-:-:S04]  /*5550*/  ISETP.GT.AND P5, PT, R30, 0x51, PT ;  /* 0x000000511e00780c */ /* 0x000fc80003fa4270 */
[----:B------:R-:W-:Y:S01]  /*5560*/  FSEL R65, R65, -INF , P5 ;  /* 0xff80000041417808 */ /* 0x000fe20002800000 */
[----:B------:R-:W-:Y:S01]  /*5570*/  MUFU.EX2 R177, R177 ;  /* 0x000000b100b17308 */ /* 0x000fe20000000800 */
[----:B------:R-:W-:-:S04]  /*5580*/  ISETP.GT.AND P5, PT, R30, 0x59, PT ;  /* 0x000000591e00780c */ /* 0x000fc80003fa4270 */
[----:B------:R-:W-:Y:S02]  /*5590*/  FSEL R69, R69, -INF , P5 ;  /* 0xff80000045457808 */ /* 0x000fe40002800000 */
[C---:B------:R-:W-:Y:S01]  /*55a0*/  ISETP.GT.AND P5, PT, R30.reuse, 0x61, PT ;  /* 0x000000611e00780c */ /* 0x040fe20003fa4270 */
[----:B------:R-:W-:Y:S03]  /*55b0*/  MUFU.EX2 R179, R179 ;  /* 0x000000b300b37308 */ /* 0x000fe60000000800 */
[----:B------:R-:W-:Y:S02]  /*55c0*/  FSEL R73, R73, -INF , P5 ;  /* 0xff80000049497808 */ /* 0x000fe40002800000 */
[----:B------:R-:W-:-:S03]  /*55d0*/  ISETP.GT.AND P5, PT, R30, 0x69, PT ;  /* 0x000000691e00780c */ /* 0x000fc60003fa4270 */
[----:B------:R-:W-:Y:S01]  /*55e0*/  MUFU.EX2 R173, R173 ;  /* 0x000000ad00ad7308 */ /* 0x000fe20000000800 */
[----:B------:R-:W-:Y:S02]  /*55f0*/  FSEL R77, R77, -INF , P5 ;  /* 0xff8000004d4d7808 */ /* 0x000fe40002800000 */
[----:B------:R-:W-:Y:S01]  /*5600*/  ISETP.GT.AND P5, PT, R30, 0x71, PT ;  /* 0x000000711e00780c */ /* 0x000fe20003fa4270 */
[----:B------:R-:W-:Y:S02]  /*5610*/  WARPGROUP.DEPBAR.LE gsb0, 0x0 ;  /* 0x00008000000079c5 */ /* 0x000fe40000010000 */
[----:B------:R-:W-:Y:S01]  /*5620*/  FSEL R161, R28, -INF , P4 ;  /* 0xff8000001ca17808 */ /* 0x000fe20002000000 */
[----:B------:R-:W-:Y:S01]  /*5630*/  FFMA.FTZ R28, R195, R0, -R12 ;  /* 0x00000000c31c7223 */ /* 0x000fe2000001080c */
[----:B------:R-:W-:Y:S01]  /*5640*/  ISETP.GT.AND P4, PT, R30, 0x10, PT ;  /* 0x000000101e00780c */ /* 0x000fe20003f84270 */
[----:B------:R-:W-:Y:S01]  /*5650*/  WARPGROUP.ARRIVE ;  /* 0x00000000000079c5 */ /* 0x000fe20000000000 */
[----:B------:R-:W-:Y:S01]  /*5660*/  FMNMX.FTZ R20, R161, R20, !PT ;  /* 0x00000014a1147209 */ /* 0x000fe20007810000 */
[----:B------:R-:W-:Y:S01]  /*5670*/  MUFU.EX2 R27, R27 ;  /* 0x0000001b001b7308 */ /* 0x000fe20000000800 */
[----:B------:R-:W-:-:S02]  /*5680*/  FSEL R163, R32, -INF , P4 ;  /* 0xff80000020a37808 */ /* 0x000fc40002000000 */
[----:B------:R-:W-:Y:S01]  /*5690*/  FMNMX.FTZ R20, R29, R20, !PT ;  /* 0x000000141d147209 */ /* 0x000fe20007810000 */
[----:B------:R-:W-:Y:S01]  /*56a0*/  HGMMA.64x128x16.F32.BF16 R88, R156, gdesc[UR12].tnspB, R88, gsb0 ;  /* 0x41e0000c9c587df0 */ /* 0x000fe20008001858 */
[----:B------:R-:W-:Y:S02]  /*56b0*/  ISETP.GT.AND P4, PT, R30, 0x18, PT ;  /* 0x000000181e00780c */ /* 0x000fe40003f84270 */
[----:B------:R-:W-:Y:S01]  /*56c0*/  FMNMX.FTZ R24, R163, R20, !PT ;  /* 0x00000014a3187209 */ /* 0x000fe20007810000 */
[----:B------:R-:W-:Y:S01]  /*56d0*/  MUFU.EX2 R15, R15 ;  /* 0x0000000f000f7308 */ /* 0x000fe20000000800 */
[----:B------:R-:W-:Y:S01]  /*56e0*/  FSEL R165, R36, -INF , P4 ;  /* 0xff80000024a57808 */ /* 0x000fe20002000000 */
[----:B------:R-:W-:Y:S01]  /*56f0*/  FFMA.FTZ R36, R47, R0, -R12 ;  /* 0x000000002f247223 */ /* 0x000fe2000001080c */
[----:B------:R-:W-:Y:S02]  /*5700*/  FMNMX.FTZ R24, R33, R24, !PT ;  /* 0x0000001821187209 */ /* 0x000fe40007810000 */
[----:B------:R-:W-:-:S02]  /*5710*/  ISETP.GT.AND P4, PT, R30, 0x20, PT ;  /* 0x000000201e00780c */ /* 0x000fc40003f84270 */
[----:B------:R-:W-:Y:S01]  /*5720*/  FMNMX.FTZ R24, R165, R24, !PT ;  /* 0x00000018a5187209 */ /* 0x000fe20007810000 */
[----:B------:R0:W-:Y:S01]  /*5730*/  MUFU.EX2 R20, R197 ;  /* 0x000000c500147308 */ /* 0x0001e20000000800 */
[----:B------:R-:W-:Y:S01]  /*5740*/  FSEL R167, R40, -INF , P4 ;  /* 0xff80000028a77808 */ /* 0x000fe20002000000 */
[--C-:B------:R-:W-:Y:S01]  /*5750*/  FFMA.FTZ R40, R39, R0, -R12.reuse ;  /* 0x0000000027287223 */ /* 0x100fe2000001080c */
[----:B------:R-:W-:Y:S01]  /*5760*/  FMNMX.FTZ R24, R37, R24, !PT ;  /* 0x0000001825187209 */ /* 0x000fe20007810000 */
[--C-:B------:R-:W-:Y:S01]  /*5770*/  FFMA.FTZ R39, R55, R0, -R12.reuse ;  /* 0x0000000037277223 */ /* 0x100fe2000001080c */
[----:B------:R-:W-:Y:S02]  /*5780*/  ISETP.GT.AND P4, PT, R30, 0x28, PT ;  /* 0x000000281e00780c */ /* 0x000fe40003f84270 */
[----:B------:R-:W-:Y:S01]  /*5790*/  FMNMX.FTZ R26, R167, R24, !PT ;  /* 0x00000018a71a7209 */ /* 0x000fe20007810000 */
[----:B------:R-:W-:Y:S01]  /*57a0*/  MUFU.EX2 R13, R13 ;  /* 0x0000000d000d7308 */ /* 0x000fe20000000800 */
[----:B------:R-:W-:Y:S01]  /*57b0*/  FSEL R195, R44, -INF , P4 ;  /* 0xff8000002cc37808 */ /* 0x000fe20002000000 */
[----:B------:R-:W-:Y:S01]  /*57c0*/  FFMA.FTZ R44, R75, R0, -R12 ;  /* 0x000000004b2c7223 */ /* 0x000fe2000001080c */
[----:B------:R-:W-:-:S02]  /*57d0*/  FMNMX.FTZ R26, R41, R26, !PT ;  /* 0x0000001a291a7209 */ /* 0x000fc40007810000 */
[----:B------:R-:W-:Y:S02]  /*57e0*/  ISETP.GT.AND P4, PT, R30, 0x30, PT ;  /* 0x000000301e00780c */ /* 0x000fe40003f84270 */
[----:B------:R-:W-:Y:S01]  /*57f0*/  FMNMX.FTZ R26, R195, R26, !PT ;  /* 0x0000001ac31a7209 */ /* 0x000fe20007810000 */
[----:B------:R1:W-:Y:S01]  /*5800*/  MUFU.EX2 R24, R28 ;  /* 0x0000001c00187308 */ /* 0x0003e20000000800 */
[----:B0-----:R-:W-:Y:S02]  /*5810*/  FSEL R197, R48, -INF , P4 ;  /* 0xff80000030c57808 */ /* 0x001fe40002000000 */
[----:B------:R-:W-:Y:S02]  /*5820*/  FMNMX.FTZ R26, R45, R26, !PT ;  /* 0x0000001a2d1a7209 */ /* 0x000fe40007810000 */
[----:B------:R-:W-:Y:S02]  /*5830*/  ISETP.GT.AND P4, PT, R30, 0x38, PT ;  /* 0x000000381e00780c */ /* 0x000fe40003f84270 */
[----:B------:R-:W-:Y:S01]  /*5840*/  FSEL R81, R81, -INF , P5 ;  /* 0xff80000051517808 */ /* 0x000fe20002800000 */
[----:B------:R-:W-:Y:S01]  /*5850*/  MUFU.EX2 R39, R39 ;  /* 0x0000002700277308 */ /* 0x000fe20000000800 */
[----:B-1----:R-:W-:-:S02]  /*5860*/  FMNMX.FTZ R28, R197, R26, !PT ;  /* 0x0000001ac51c7209 */ /* 0x002fc40007810000 */
[----:B------:R-:W-:Y:S02]  /*5870*/  FSEL R199, R52, -INF , P4 ;  /* 0xff80000034c77808 */ /* 0x000fe40002000000 */
[----:B------:R-:W-:Y:S02]  /*5880*/  FMNMX.FTZ R28, R49, R28, !PT ;  /* 0x0000001c311c7209 */ /* 0x000fe40007810000 */
[----:B------:R-:W-:Y:S01]  /*5890*/  ISETP.GT.AND P4, PT, R30, 0x40, PT ;  /* 0x000000401e00780c */ /* 0x000fe20003f84270 */
[----:B------:R0:W-:Y:S01]  /*58a0*/  MUFU.EX2 R26, R175 ;  /* 0x000000af001a7308 */ /* 0x0001e20000000800 */
[----:B------:R-:W-:Y:S02]  /*58b0*/  FMNMX.FTZ R28, R199, R28, !PT ;  /* 0x0000001cc71c7209 */ /* 0x000fe40007810000 */
[----:B------:R-:W-:Y:S02]  /*58c0*/  FSEL R201, R56, -INF , P4 ;  /* 0xff80000038c97808 */ /* 0x000fe40002000000 */
[----:B------:R-:W-:-:S02]  /*58d0*/  FMNMX.FTZ R28, R53, R28, !PT ;  /* 0x0000001c351c7209 */ /* 0x000fc40007810000 */
[----:B------:R-:W-:Y:S01]  /*58e0*/  ISETP.GT.AND P4, PT, R30, 0x48, PT ;  /* 0x000000481e00780c */ /* 0x000fe20003f84270 */
[----:B------:R-:W1:Y:S01]  /*58f0*/  MUFU.EX2 R44, R44 ;  /* 0x0000002c002c7308 */ /* 0x000e620000000800 */
[----:B------:R-:W-:Y:S01]  /*5900*/  FMNMX.FTZ R32, R201, R28, !PT ;  /* 0x0000001cc9207209 */ /* 0x000fe20007810000 */
[-CC-:B0-----:R-:W-:Y:S01]  /*5910*/  FFMA.FTZ R175, R169, R0.reuse, -R12.reuse ;  /* 0x00000000a9af7223 */ /* 0x181fe2000001080c */
[----:B------:R-:W-:Y:S01]  /*5920*/  FSEL R171, R60, -INF , P4 ;  /* 0xff8000003cab7808 */ /* 0x000fe20002000000 */
[----:B------:R-:W-:Y:S01]  /*5930*/  FFMA.FTZ R169, R43, R0, -R12 ;  /* 0x000000002ba97223 */ /* 0x000fe2000001080c */
[----:B------:R-:W-:Y:S02]  /*5940*/  FMNMX.FTZ R32, R57, R32, !PT ;  /* 0x0000002039207209 */ /* 0x000fe40007810000 */
[----:B------:R-:W-:Y:S01]  /*5950*/  ISETP.GT.AND P4, PT, R30, 0x50, PT ;  /* 0x000000501e00780c */ /* 0x000fe20003f84270 */
[----:B------:R0:W-:Y:S01]  /*5960*/  MUFU.EX2 R28, R34 ;  /* 0x00000022001c7308 */ /* 0x0001e20000000800 */
[----:B------:R-:W-:-:S02]  /*5970*/  FMNMX.FTZ R32, R171, R32, !PT ;  /* 0x00000020ab207209 */ /* 0x000fc40007810000 */
[----:B------:R-:W-:Y:S02]  /*5980*/  FSEL R203, R64, -INF , P4 ;  /* 0xff80000040cb7808 */ /* 0x000fe40002000000 */
[----:B------:R-:W-:Y:S02]  /*5990*/  FMNMX.FTZ R32, R61, R32, !PT ;  /* 0x000000203d207209 */ /* 0x000fe40007810000 */
[----:B------:R-:W-:Y:S01]  /*59a0*/  ISETP.GT.AND P4, PT, R30, 0x58, PT ;  /* 0x000000581e00780c */ /* 0x000fe20003f84270 */
[----:B------:R-:W-:Y:S01]  /*59b0*/  MUFU.EX2 R175, R175 ;  /* 0x000000af00af7308 */ /* 0x000fe20000000800 */
[----:B0-----:R-:W-:Y:S02]  /*59c0*/  FMNMX.FTZ R34, R203, R32, !PT ;  /* 0x00000020cb227209 */ /* 0x001fe40007810000 */
[----:B------:R-:W-:Y:S02]  /*59d0*/  FSEL R47, R68, -INF , P4 ;  /* 0xff800000442f7808 */ /* 0x000fe40002000000 */
[----:B------:R-:W-:-:S02]  /*59e0*/  FMNMX.FTZ R34, R65, R34, !PT ;  /* 0x0000002241227209 */ /* 0x000fc40007810000 */
[----:B------:R-:W-:Y:S01]  /*59f0*/  ISETP.GT.AND P4, PT, R30, 0x60, PT ;  /* 0x000000601e00780c */ /* 0x000fe20003f84270 */
[----:B------:R0:W-:Y:S01]  /*5a00*/  MUFU.EX2 R32, R36 ;  /* 0x0000002400207308 */ /* 0x0001e20000000800 */
[----:B------:R-:W-:Y:S02]  /*5a10*/  FMNMX.FTZ R34, R47, R34, !PT ;  /* 0x000000222f227209 */ /* 0x000fe40007810000 */
[----:B------:R-:W-:Y:S02]  /*5a20*/  FSEL R43, R72, -INF , P4 ;  /* 0xff800000482b7808 */ /* 0x000fe40002000000 */
[----:B------:R-:W-:Y:S02]  /*5a30*/  FMNMX.FTZ R34, R69, R34, !PT ;  /* 0x0000002245227209 */ /* 0x000fe40007810000 */
[----:B------:R-:W-:Y:S01]  /*5a40*/  ISETP.GT.AND P4, PT, R30, 0x68, PT ;  /* 0x000000681e00780c */ /* 0x000fe20003f84270 */
[----:B------:R-:W-:Y:S01]  /*5a50*/  MUFU.EX2 R169, R169 ;  /* 0x000000a900a97308 */ /* 0x000fe20000000800 */
[----:B0-----:R-:W-:-:S02]  /*5a60*/  FMNMX.FTZ R36, R43, R34, !PT ;  /* 0x000000222b247209 */ /* 0x001fc40007810000 */
[----:B------:R-:W-:Y:S02]  /*5a70*/  FSEL R205, R76, -INF , P4 ;  /* 0xff8000004ccd7808 */ /* 0x000fe40002000000 */
[----:B------:R-:W-:Y:S02]  /*5a80*/  FMNMX.FTZ R36, R73, R36, !PT ;  /* 0x0000002449247209 */ /* 0x000fe40007810000 */
[----:B------:R-:W-:Y:S01]  /*5a90*/  ISETP.GT.AND P4, PT, R30, 0x70, PT ;  /* 0x000000701e00780c */ /* 0x000fe20003f84270 */
[----:B------:R0:W-:Y:S01]  /*5aa0*/  MUFU.EX2 R34, R51 ;  /* 0x0000003300227308 */ /* 0x0001e20000000800 */
[----:B------:R-:W-:Y:S02]  /*5ab0*/  FMNMX.FTZ R38, R205, R36, !PT ;  /* 0x00000024cd267209 */ /* 0x000fe40007810000 */
[----:B------:R-:W-:Y:S02]  /*5ac0*/  FSEL R207, R80, -INF , P4 ;  /* 0xff80000050cf7808 */ /* 0x000fe40002000000 */
[----:B------:R-:W-:-:S02]  /*5ad0*/  FMNMX.FTZ R38, R77, R38, !PT ;  /* 0x000000264d267209 */ /* 0x000fc40007810000 */
[C---:B------:R-:W-:Y:S01]  /*5ae0*/  ISETP.GT.AND P4, PT, R30.reuse, 0x78, PT ;  /* 0x000000781e00780c */ /* 0x040fe20003f84270 */
[----:B------:R2:W-:Y:S01]  /*5af0*/  MUFU.EX2 R36, R40 ;  /* 0x0000002800247308 */ /* 0x0005e20000000800 */
[----:B------:R-:W-:Y:S01]  /*5b00*/  FMNMX.FTZ R38, R207, R38, !PT ;  /* 0x00000026cf267209 */ /* 0x000fe20007810000 */
[-CC-:B0-----:R-:W-:Y:S01]  /*5b10*/  FFMA.FTZ R51, R63, R0.reuse, -R12.reuse ;  /* 0x000000003f337223 */ /* 0x181fe2000001080c */
[----:B------:R-:W-:Y:S01]  /*5b20*/  ISETP.GT.AND P5, PT, R30, 0x79, PT ;  /* 0x000000791e00780c */ /* 0x000fe20003fa4270 */
[-CC-:B------:R-:W-:Y:S01]  /*5b30*/  FFMA.FTZ R30, R21, R0.reuse, -R12.reuse ;  /* 0x00000000151e7223 */ /* 0x180fe2000001080c */
[----:B------:R-:W-:Y:S01]  /*5b40*/  FSEL R209, R84, -INF , P4 ;  /* 0xff80000054d17808 */ /* 0x000fe20002000000 */
[--C-:B------:R-:W-:Y:S01]  /*5b50*/  FFMA.FTZ R21, R3, R0, -R12.reuse ;  /* 0x0000000003157223 */ /* 0x100fe2000001080c */
[----:B------:R-:W-:Y:S01]  /*5b60*/  FMNMX.FTZ R38, R81, R38, !PT ;  /* 0x0000002651267209 */ /* 0x000fe20007810000 */
[----:B------:R-:W-:Y:S01]  /*5b70*/  MUFU.EX2 R51, R51 ;  /* 0x0000003300337308 */ /* 0x000fe20000000800 */
[----:B------:R-:W-:Y:S01]  /*5b80*/  FSEL R85, R85, -INF , P5 ;  /* 0xff80000055557808 */ /* 0x000fe20002800000 */
[----:B--2---:R-:W-:Y:S01]  /*5b90*/  FFMA.FTZ R40, R59, R0, -R12 ;  /* 0x000000003b287223 */ /* 0x004fe2000001080c */
[----:B------:R-:W-:-:S04]  /*5ba0*/  FMNMX.FTZ R38, R209, R38, !PT ;  /* 0x00000026d1267209 */ /* 0x000fc80007810000 */
[----:B------:R-:W-:Y:S01]  /*5bb0*/  FMNMX.FTZ R42, R85, R38, !PT ;  /* 0x00000026552a7209 */ /* 0x000fe20007810000 */
[----:B------:R-:W-:Y:S01]  /*5bc0*/  MUFU.EX2 R40, R40 ;  /* 0x0000002800287308 */ /* 0x000fe20000000800 */
[----:B------:R-:W-:-:S03]  /*5bd0*/  FFMA.FTZ R38, R67, R0, -R12 ;  /* 0x0000000043267223 */ /* 0x000fc6000001080c */
[----:B------:R-:W0:Y:S04]  /*5be0*/  SHFL.BFLY PT, R55, R42, 0x2, 0x1f ;  /* 0x0c401f002a377f89 */ /* 0x000e2800000e0000 */
[----:B------:R-:W-:Y:S08]  /*5bf0*/  MUFU.EX2 R30, R30 ;  /* 0x0000001e001e7308 */ /* 0x000ff00000000800 */
[----:B------:R-:W-:Y:S08]  /*5c00*/  MUFU.EX2 R21, R21 ;  /* 0x0000001500157308 */ /* 0x000ff00000000800 */
[----:B------:R-:W-:Y:S01]  /*5c10*/  MUFU.EX2 R38, R38 ;  /* 0x0000002600267308 */ /* 0x000fe20000000800 */
[----:B------:R-:W-:-:S02]  /*5c20*/  WARPGROUP.DEPBAR.LE gsb0, 0x0 ;  /* 0x00008000000079c5 */ /* 0x000fc40000010000 */
[----:B0-----:R-:W-:Y:S01]  /*5c30*/  FMNMX.FTZ R3, R42, R55, !PT ;  /* 0x000000372a037209 */ /* 0x001fe20007810000 */
[----:B------:R-:W-:Y:S01]  /*5c40*/  WARPGROUP.ARRIVE ;  /* 0x00000000000079c5 */ /* 0x000fe20000000000 */
[-CC-:B------:R-:W-:Y:S01]  /*5c50*/  FFMA.FTZ R42, R71, R0.reuse, -R12.reuse ;  /* 0x00000000472a7223 */ /* 0x180fe2000001080c */
[----:B------:R-:W-:Y:S02]  /*5c60*/  FFMA.FTZ R55, R79, R0, -R12 ;  /* 0x000000004f377223 */ /* 0x000fe4000001080c */
[----:B------:R-:W-:Y:S01]  /*5c70*/  MUFU.EX2 R46, R46 ;  /* 0x0000002e002e7308 */ /* 0x000fe20000000800 */
[----:B------:R-:W0:Y:S01]  /*5c80*/  SHFL.BFLY PT, R48, R3, 0x1, 0x1f ;  /* 0x0c201f0003307f89 */ /* 0x000e2200000e0000 */
[----:B-1----:R-:W-:-:S06]  /*5c90*/  F2FP.BF16.F32.PACK_AB R157, R44, R13 ;  /* 0x0000000d2c9d723e */ /* 0x002fcc00000010ff */
[----:B------:R-:W-:Y:S08]  /*5ca0*/  MUFU.EX2 R42, R42 ;  /* 0x0000002a002a7308 */ /* 0x000ff00000000800 */
[----:B------:R-:W-:Y:S08]  /*5cb0*/  MUFU.EX2 R55, R55 ;  /* 0x0000003700377308 */ /* 0x000ff00000000800 */
[----:B------:R-:W-:Y:S01]  /*5cc0*/  MUFU.EX2 R31, R31 ;  /* 0x0000001f001f7308 */ /* 0x000fe20000000800 */
[----:B0-----:R-:W-:Y:S01]  /*5cd0*/  FMNMX.FTZ R7, R3, R48, !PT ;  /* 0x0000003003077209 */ /* 0x001fe20007810000 */
[-CC-:B------:R-:W-:Y:S01]  /*5ce0*/  FFMA.FTZ R48, R83, R0.reuse, -R12.reuse ;  /* 0x0000000053307223 */ /* 0x180fe2000001080c */
[----:B------:R-:W-:Y:S01]  /*5cf0*/  FSEL R3, R4, RZ, P3 ;  /* 0x000000ff04037208 */ /* 0x000fe20001800000 */
[-C--:B------:R-:W-:Y:S01]  /*5d00*/  FFMA.FTZ R12, R87, R0.reuse, -R12 ;  /* 0x00000000570c7223 */ /* 0x080fe2000001080c */
[C---:B------:R-:W-:Y:S01]  /*5d10*/  FSETP.NEU.FTZ.AND P4, PT, R7.reuse, -INF , PT ;  /* 0xff8000000700780b */ /* 0x040fe20003f9d000 */
[-C--:B------:R-:W-:Y:S01]  /*5d20*/  FMUL.FTZ R50, R7, R0.reuse ;  /* 0x0000000007327220 */ /* 0x080fe20000410000 */
[----:B------:R-:W-:Y:S01]  /*5d30*/  PLOP3.LUT P3, PT, PT, PT, UP1, 0x80, 0x0 ;  /* 0x000000000000781c */ /* 0x000fe20003f6f018 */
[----:B------:R-:W-:Y:S01]  /*5d40*/  FADD.FTZ R3, -R3, R10 ;  /* 0x0000000a03037221 */ /* 0x000fe20000010100 */
[----:B------:R-:W-:Y:S01]  /*5d50*/  IMAD.U32 R10, RZ, RZ, UR7 ;  /* 0x00000007ff0a7e24 */ /* 0x000fe2000f8e00ff */
[----:B------:R-:W-:Y:S01]  /*5d60*/  UMOV UR7, 0x40000040 ;  /* 0x4000004000077882 */ /* 0x000fe20000000000 */
[----:B------:R-:W-:Y:S01]  /*5d70*/  FSEL R50, R50, RZ, P4 ;  /* 0x000000ff32327208 */ /* 0x000fe20002000000 */
[----:B------:R-:W-:Y:S01]  /*5d80*/  HGMMA.64x128x16.F32.BF16 R88, R152, gdesc[UR4].tnspB, R88, gsb0 ;  /* 0x41e0000498587df0 */ /* 0x000fe20008001858 */
[-C--:B------:R-:W-:Y:S01]  /*5d90*/  FMUL.FTZ R52, R3, R0.reuse ;  /* 0x0000000003347220 */ /* 0x080fe20000410000 */
[----:B------:R-:W-:Y:S01]  /*5da0*/  @!P1 VIADD R10, R10, 0x34840 ;  /* 0x000348400a0a9836 */ /* 0x000fe20000000000 */
[----:B------:R-:W-:Y:S01]  /*5db0*/  MUFU.EX2 R48, R48 ;  /* 0x0000003000307308 */ /* 0x000fe20000000800 */
[-CC-:B------:R-:W-:Y:S01]  /*5dc0*/  FFMA.FTZ R180, R2, R0.reuse, -R50.reuse ;  /* 0x0000000002b47223 */ /* 0x180fe20000010832 */
[----:B------:R-:W-:Y:S01]  /*5dd0*/  FSEL R2, R7, RZ, P4 ;  /* 0x000000ff07027208 */ /* 0x000fe20002000000 */
[-CC-:B------:R-:W-:Y:S01]  /*5de0*/  FFMA.FTZ R25, R25, R0.reuse, -R50.reuse ;  /* 0x0000000019197223 */ /* 0x180fe20000010832 */
[-CC-:B------:R-:W-:Y:S01]  /*5df0*/  FFMA.FTZ R182, R161, R0.reuse, -R50.reuse ;  /* 0x00000000a1b67223 */ /* 0x180fe20000010832 */
[-CC-:B------:R-:W-:Y:S01]  /*5e00*/  FFMA.FTZ R29, R29, R0.reuse, -R50.reuse ;  /* 0x000000001d1d7223 */ /* 0x180fe20000010832 */
[-CC-:B------:R-:W-:Y:S01]  /*5e10*/  FFMA.FTZ R176, R163, R0.reuse, -R50.reuse ;  /* 0x00000000a3b07223 */ /* 0x180fe20000010832 */
[----:B------:R-:W-:Y:S01]  /*5e20*/  FADD.FTZ R3, -R2, R11 ;  /* 0x0000000b02037221 */ /* 0x000fe20000010100 */
[----:B------:R-:W-:Y:S01]  /*5e30*/  MUFU.EX2 R180, R180 ;  /* 0x000000b400b47308 */ /* 0x000fe20000000800 */
[-CC-:B------:R-:W-:Y:S01]  /*5e40*/  FFMA.FTZ R33, R33, R0.reuse, -R50.reuse ;  /* 0x0000000021217223 */ /* 0x180fe20000010832 */
[-CC-:B------:R-:W-:Y:S01]  /*5e50*/  FFMA.FTZ R11, R57, R0.reuse, -R50.reuse ;  /* 0x00000000390b7223 */ /* 0x180fe20000010832 */
[-C--:B------:R-:W-:Y:S01]  /*5e60*/  FMUL.FTZ R3, R3, R0.reuse ;  /* 0x0000000003037220 */ /* 0x080fe20000410000 */
[-C--:B------:R-:W-:Y:S01]  /*5e70*/  FFMA.FTZ R178, R165, R0.reuse, -R50 ;  /* 0x00000000a5b27223 */ /* 0x080fe20000010832 */
[----:B------:R-:W-:Y:S01]  /*5e80*/  @!P1 PRMT R10, RZ, 0x654, R10 ;  /* 0x00000654ff0a9816 */ /* 0x000fe2000000000a */
        /* <DEDUP_REMOVED lines=18> */
[----:B------:R-:W2:Y:S01]  /*5fb0*/  MUFU.EX2 R25, R25 ;  /* 0x0000001900197308 */ /* 0x000ea20000000800 */
[----:B0-----:R-:W-:Y:S01]  /*5fc0*/  FFMA.FTZ R57, R2, R5, R181 ;  /* 0x0000000502397223 */ /* 0x001fe200000100b5 */
[-CC-:B------:R-:W-:Y:S01]  /*5fd0*/  FFMA.FTZ R43, R43, R0.reuse, -R50.reuse ;  /* 0x000000002b2b7223 */ /* 0x180fe20000010832 */
[-CC-:B------:R-:W-:Y:S01]  /*5fe0*/  FFMA.FTZ R73, R73, R0.reuse, -R50.reuse ;  /* 0x0000000049497223 */ /* 0x180fe20000010832 */
[-CC-:B------:R-:W-:Y:S01]  /*5ff0*/  FFMA.FTZ R205, R205, R0.reuse, -R50.reuse ;  /* 0x00000000cdcd7223 */ /* 0x180fe20000010832 */
[-CC-:B------:R-:W-:Y:S01]  /*6000*/  FFMA.FTZ R77, R77, R0.reuse, -R50.reuse ;  /* 0x000000004d4d7223 */ /* 0x180fe20000010832 */
[-CC-:B------:R-:W-:Y:S01]  /*6010*/  FFMA.FTZ R207, R207, R0.reuse, -R50.reuse ;  /* 0x00000000cfcf7223 */ /* 0x180fe20000010832 */
[----:B------:R-:W-:Y:S01]  /*6020*/  FFMA.FTZ R81, R81, R0, -R50 ;  /* 0x0000000051517223 */ /* 0x000fe20000010832 */
[----:B------:R-:W0:Y:S01]  /*6030*/  MUFU.EX2 R182, R182 ;  /* 0x000000b600b67308 */ /* 0x000e220000000800 */
[----:B-1----:R-:W-:Y:S01]  /*6040*/  FFMA.FTZ R6, R3, R6, R180 ;  /* 0x0000000603067223 */ /* 0x002fe200000100b4 */
[-CC-:B------:R-:W-:Y:S01]  /*6050*/  FFMA.FTZ R209, R209, R0.reuse, -R50.reuse ;  /* 0x00000000d1d17223 */ /* 0x180fe20000010832 */
[----:B------:R-:W-:Y:S01]  /*6060*/  FFMA.FTZ R50, R85, R0, -R50 ;  /* 0x0000000055327223 */ /* 0x000fe20000010832 */
[----:B------:R-:W-:Y:S01]  /*6070*/  @!P1 VIADD R52, R54, 0x34860 ;  /* 0x0003486036349836 */ /* 0x000fe20000000000 */
[----:B------:R-:W-:Y:S01]  /*6080*/  UMOV UR6, UR36 ;  /* 0x0000002400067c82 */ /* 0x000fe20008000000 */
[----:B------:R-:W-:-:S02]  /*6090*/  F2FP.BF16.F32.PACK_AB R181, R14, R181 ;  /* 0x000000b50eb5723e */ /* 0x000fc400000010ff */
[----:B------:R-:W1:Y:S01]  /*60a0*/  MUFU.EX2 R29, R29 ;  /* 0x0000001d001d7308 */ /* 0x000e620000000800 */
[C---:B--2---:R-:W-:Y:S01]  /*60b0*/  FADD.FTZ R59, R25.reuse, R6 ;  /* 0x00000006193b7221 */ /* 0x044fe20000010000 */
[----:B------:R-:W-:Y:S01]  /*60c0*/  FADD.FTZ R6, R14, R57 ;  /* 0x000000390e067221 */ /* 0x000fe20000010000 */
[----:B------:R-:W-:Y:S02]  /*60d0*/  F2FP.BF16.F32.PACK_AB R180, R25, R180 ;  /* 0x000000b419b4723e */ /* 0x000fe400000010ff */
[----:B------:R-:W-:Y:S01]  /*60e0*/  @!P1 PRMT R52, RZ, 0x654, R52 ;  /* 0x00000654ff349816 */ /* 0x000fe20000000034 */
[----:B------:R-:W-:Y:S01]  /*60f0*/  FADD.FTZ R57, R183, R6 ;  /* 0x00000006b7397221 */ /* 0x000fe20000010000 */
[C---:B------:R-:W-:Y:S01]  /*6100*/  F2FP.BF16.F32.PACK_AB R183, R20.reuse, R183 ;  /* 0x000000b714b7723e */ /* 0x040fe200000010ff */
[----:B------:R-:W2:Y:S01]  /*6110*/  MUFU.EX2 R176, R176 ;  /* 0x000000b000b07308 */ /* 0x000ea20000000800 */
[----:B------:R-:W-:Y:S01]  /*6120*/  F2FP.BF16.F32.PACK_AB R171, R39, R36 ;  /* 0x0000002427ab723e */ /* 0x000fe200000010ff */
[----:B------:R-:W-:Y:S01]  /*6130*/  FADD.FTZ R6, R20, R57 ;  /* 0x0000003914067221 */ /* 0x000fe20000010000 */
[----:B------:R-:W-:-:S02]  /*6140*/  F2FP.BF16.F32.PACK_AB R165, R40, R27 ;  /* 0x0000001b28a5723e */ /* 0x000fc400000010ff */
[----:B------:R-:W-:Y:S01]  /*6150*/  F2FP.BF16.F32.PACK_AB R167, R51, R30 ;  /* 0x0000001e33a7723e */ /* 0x000fe200000010ff */
[----:B------:R-:W-:Y:S01]  /*6160*/  FADD.FTZ R57, R177, R6 ;  /* 0x00000006b1397221 */ /* 0x000fe20000010000 */
[----:B------:R-:W-:Y:S01]  /*6170*/  F2FP.BF16.F32.PACK_AB R177, R24, R177 ;  /* 0x000000b118b1723e */ /* 0x000fe200000010ff */
[----:B------:R-:W3:Y:S01]  /*6180*/  MUFU.EX2 R33, R33 ;  /* 0x0000002100217308 */ /* 0x000ee20000000800 */
[----:B------:R-:W-:Y:S01]  /*6190*/  F2FP.BF16.F32.PACK_AB R161, R38, R21 ;  /* 0x0000001526a1723e */ /* 0x000fe200000010ff */
[----:B------:R-:W-:Y:S01]  /*61a0*/  FADD.FTZ R6, R24, R57 ;  /* 0x0000003918067221 */ /* 0x000fe20000010000 */
[----:B------:R-:W-:Y:S02]  /*61b0*/  F2FP.BF16.F32.PACK_AB R163, R42, R15 ;  /* 0x0000000f2aa3723e */ /* 0x000fe400000010ff */
[----:B------:R-:W-:Y:S01]  /*61c0*/  F2FP.BF16.F32.PACK_AB R159, R55, R46 ;  /* 0x0000002e379f723e */ /* 0x000fe200000010ff */
[----:B------:R-:W-:Y:S01]  /*61d0*/  FADD.FTZ R57, R179, R6 ;  /* 0x00000006b3397221 */ /* 0x000fe20000010000 */
[C---:B------:R-:W-:Y:S01]  /*61e0*/  F2FP.BF16.F32.PACK_AB R179, R26.reuse, R179 ;  /* 0x000000b31ab3723e */ /* 0x040fe200000010ff */
[----:B------:R-:W4:Y:S02]  /*61f0*/  MUFU.EX2 R178, R178 ;  /* 0x000000b200b27308 */ /* 0x000f240000000800 */
[----:B------:R-:W-:-:S04]  /*6200*/  FADD.FTZ R6, R26, R57 ;  /* 0x000000391a067221 */ /* 0x000fc80000010000 */
[----:B------:R-:W-:Y:S01]  /*6210*/  FADD.FTZ R57, R173, R6 ;  /* 0x00000006ad397221 */ /* 0x000fe20000010000 */
[C---:B------:R-:W-:Y:S01]  /*6220*/  F2FP.BF16.F32.PACK_AB R173, R28.reuse, R173 ;  /* 0x000000ad1cad723e */ /* 0x040fe200000010ff */
[----:B------:R-:W5:Y:S02]  /*6230*/  MUFU.EX2 R37, R37 ;  /* 0x0000002500257308 */ /* 0x000f640000000800 */
[----:B------:R-:W-:-:S06]  /*6240*/  FADD.FTZ R6, R28, R57 ;  /* 0x000000391c067221 */ /* 0x000fcc0000010000 */
[----:B------:R-:W5:Y:S08]  /*6250*/  MUFU.EX2 R172, R172 ;  /* 0x000000ac00ac7308 */ /* 0x000f700000000800 */
[----:B------:R-:W5:Y:S08]  /*6260*/  MUFU.EX2 R41, R41 ;  /* 0x0000002900297308 */ /* 0x000f700000000800 */
[----:B------:R-:W5:Y:S08]  /*6270*/  MUFU.EX2 R174, R174 ;  /* 0x000000ae00ae7308 */ /* 0x000f700000000800 */
[----:B------:R-:W5:Y:S08]  /*6280*/  MUFU.EX2 R45, R45 ;  /* 0x0000002d002d7308 */ /* 0x000f700000000800 */
[----:B------:R-:W5:Y:S08]  /*6290*/  MUFU.EX2 R168, R168 ;  /* 0x000000a800a87308 */ /* 0x000f700000000800 */
[----:B------:R-:W5:Y:S08]  /*62a0*/  MUFU.EX2 R49, R49 ;  /* 0x0000003100317308 */ /* 0x000f700000000800 */
[----:B------:R-:W5:Y:S01]  /*62b0*/  MUFU.EX2 R170, R170 ;  /* 0x000000aa00aa7308 */ /* 0x000f620000000800 */
[----:B------:R-:W-:-:S02]  /*62c0*/  WARPGROUP.DEPBAR.LE gsb0, 0x0 ;  /* 0x00008000000079c5 */ /* 0x000fc40000010000 */
[----:B------:R0:W-:Y:S01]  /*62d0*/  @!P1 SYNCS.ARRIVE.TRANS64.RED.A1T0 RZ, [R10+URZ], RZ ;  /* 0x000000ff0aff99a7 */ /* 0x0001e2000810043f */
[----:B------:R-:W-:-:S04]  /*62e0*/  F2FP.BF16.F32.PACK_AB R153, R48, R31 ;  /* 0x0000001f3099723e */ /* 0x000fc800000010ff */
[----:B------:R2:W-:Y:S01]  /*62f0*/  MUFU.EX2 R162, R47 ;  /* 0x0000002f00a27308 */ /* 0x0005e20000000800 */
[----:B0-----:R-:W-:Y:S01]  /*6300*/  FADD.FTZ R10, R182, R59 ;  /* 0x0000003bb60a7221 */ /* 0x001fe20000010000 */
[C---:B-1----:R-:W-:Y:S01]  /*6310*/  F2FP.BF16.F32.PACK_AB R182, R29.reuse, R182 ;  /* 0x000000b61db6723e */ /* 0x042fe200000010ff */
[----:B------:R0:W-:Y:S05]  /*6320*/  @!P1 SYNCS.ARRIVE.TRANS64.RED.A1T0 RZ, [R52+URZ], RZ ;  /* 0x000000ff34ff99a7 */ /* 0x0001ea000810043f */
[----:B------:R-:W1:Y:S01]  /*6330*/  MUFU.EX2 R53, R53 ;  /* 0x0000003500357308 */ /* 0x000e620000000800 */
[----:B------:R-:W-:Y:S01]  /*6340*/  FADD.FTZ R59, R29, R10 ;  /* 0x0000000a1d3b7221 */ /* 0x000fe20000010000 */
[----:B--2---:R-:W-:Y:S01]  /*6350*/  FADD.FTZ R47, R175, R6 ;  /* 0x00000006af2f7221 */ /* 0x004fe20000010000 */
[----:B------:R-:W-:-:S02]  /*6360*/  F2FP.BF16.F32.PACK_AB R175, R32, R175 ;  /* 0x000000af20af723e */ /* 0x000fc400000010ff */
[----:B------:R-:W-:Y:S01]  /*6370*/  FADD.FTZ R10, R176, R59 ;  /* 0x0000003bb00a7221 */ /* 0x000fe20000010000 */
[----:B------:R-:W-:Y:S01]  /*6380*/  FADD.FTZ R6, R32, R47 ;  /* 0x0000002f20067221 */ /* 0x000fe20000010000 */
[C---:B---3--:R-:W-:Y:S01]  /*6390*/  F2FP.BF16.F32.PACK_AB R176, R33.reuse, R176 ;  /* 0x000000b021b0723e */ /* 0x048fe200000010ff */
[----:B------:R-:W2:Y:S01]  /*63a0*/  MUFU.EX2 R164, R164 ;  /* 0x000000a400a47308 */ /* 0x000ea20000000800 */
[----:B------:R-:W-:Y:S01]  /*63b0*/  FADD.FTZ R59, R33, R10 ;  /* 0x0000000a213b7221 */ /* 0x000fe20000010000 */
[----:B------:R-:W-:Y:S01]  /*63c0*/  FADD.FTZ R25, R169, R6 ;  /* 0x00000006a9197221 */ /* 0x000fe20000010000 */
[----:B------:R-:W-:Y:S02]  /*63d0*/  F2FP.BF16.F32.PACK_AB R169, R34, R169 ;  /* 0x000000a922a9723e */ /* 0x000fe400000010ff */
[----:B----4-:R-:W-:Y:S01]  /*63e0*/  FADD.FTZ R10, R178, R59 ;  /* 0x0000003bb20a7221 */ /* 0x010fe20000010000 */
[----:B------:R-:W-:Y:S01]  /*63f0*/  FADD.FTZ R25, R34, R25 ;  /* 0x0000001922197221 */ /* 0x000fe20000010000 */
[C---:B-----5:R-:W-:Y:S01]  /*6400*/  F2FP.BF16.F32.PACK_AB R178, R37.reuse, R178 ;  /* 0x000000b225b2723e */ /* 0x060fe200000010ff */
[----:B------:R-:W3:Y:S01]  /*6410*/  MUFU.EX2 R11, R11 ;  /* 0x0000000b000b7308 */ /* 0x000ee20000000800 */
[----:B------:R-:W-:-:S04]  /*6420*/  FADD.FTZ R59, R37, R10 ;  /* 0x0000000a253b7221 */ /* 0x000fc80000010000 */
[----:B------:R-:W-:Y:S01]  /*6430*/  FADD.FTZ R10, R172, R59 ;  /* 0x0000003bac0a7221 */ /* 0x000fe20000010000 */
[C---:B------:R-:W-:Y:S02]  /*6440*/  F2FP.BF16.F32.PACK_AB R172, R41.reuse, R172 ;  /* 0x000000ac29ac723e */ /* 0x040fe400000010ff */
[----:B------:R-:W4:Y:S01]  /*6450*/  MUFU.EX2 R166, R166 ;  /* 0x000000a600a67308 */ /* 0x000f220000000800 */
[----:B------:R-:W-:-:S04]  /*6460*/  FADD.FTZ R59, R41, R10 ;  /* 0x0000000a293b7221 */ /* 0x000fc80000010000 */
[----:B------:R-:W-:Y:S01]  /*6470*/  FADD.FTZ R10, R174, R59 ;  /* 0x0000003bae0a7221 */ /* 0x000fe20000010000 */
[C---:B------:R-:W-:Y:S02]  /*6480*/  F2FP.BF16.F32.PACK_AB R174, R45.reuse, R174 ;  /* 0x000000ae2dae723e */ /* 0x040fe400000010ff */
[----:B------:R-:W5:Y:S01]  /*6490*/  MUFU.EX2 R5, R61 ;  /* 0x0000003d00057308 */ /* 0x000f620000000800 */
[----:B------:R-:W-:-:S04]  /*64a0*/  FADD.FTZ R57, R45, R10 ;  /* 0x0000000a2d397221 */ /* 0x000fc80000010000 */
[----:B------:R-:W-:Y:S01]  /*64b0*/  FADD.FTZ R10, R168, R57 ;  /* 0x00000039a80a7221 */ /* 0x000fe20000010000 */
[C---:B------:R-:W-:Y:S02]  /*64c0*/  F2FP.BF16.F32.PACK_AB R168, R49.reuse, R168 ;  /* 0x000000a831a8723e */ /* 0x040fe400000010ff */
[----:B------:R-:W0:Y:S01]  /*64d0*/  MUFU.EX2 R160, R160 ;  /* 0x000000a000a07308 */ /* 0x000e220000000800 */
[----:B------:R-:W-:Y:S01]  /*64e0*/  FADD.FTZ R47, R49, R10 ;  /* 0x0000000a312f7221 */ /* 0x000fe20000010000 */
[----:B------:R-:W-:-:S03]  /*64f0*/  FADD.FTZ R10, R36, R25 ;  /* 0x00000019240a7221 */ /* 0x000fc60000010000 */
[----:B------:R-:W-:Y:S01]  /*6500*/  FADD.FTZ R6, R170, R47 ;  /* 0x0000002faa067221 */ /* 0x000fe20000010000 */
[----:B------:R-:W-:Y:S01]  /*6510*/  FADD.FTZ R10, R39, R10 ;  /* 0x0000000a270a7221 */ /* 0x000fe20000010000 */
[C---:B-1----:R-:W-:Y:S01]  /*6520*/  F2FP.BF16.F32.PACK_AB R170, R53.reuse, R170 ;  /* 0x000000aa35aa723e */ /* 0x042fe200000010ff */
[----:B------:R-:W1:Y:S01]  /*6530*/  MUFU.EX2 R65, R65 ;  /* 0x0000004100417308 */ /* 0x000e620000000800 */
[----:B------:R-:W-:-:S04]  /*6540*/  FADD.FTZ R25, R53, R6 ;  /* 0x0000000635197221 */ /* 0x000fc80000010000 */
[----:B--2---:R-:W-:Y:S01]  /*6550*/  FADD.FTZ R6, R164, R25 ;  /* 0x00000019a4067221 */ /* 0x004fe20000010000 */
[----:B------:R-:W-:Y:S01]  /*6560*/  FADD.FTZ R25, R27, R10 ;  /* 0x0000000a1b197221 */ /* 0x000fe20000010000 */
[C---:B---3--:R-:W-:Y:S01]  /*6570*/  F2FP.BF16.F32.PACK_AB R164, R11.reuse, R164 ;  /* 0x000000a40ba4723e */ /* 0x048fe200000010ff */
[----:B------:R-:W2:Y:S01]  /*6580*/  MUFU.EX2 R69, R69 ;  /* 0x0000004500457308 */ /* 0x000ea20000000800 */
[----:B------:R-:W-:Y:S01]  /*6590*/  FADD.FTZ R29, R11, R6 ;  /* 0x000000060b1d7221 */ /* 0x000fe20000010000 */
[----:B------:R-:W-:Y:S01]  /*65a0*/  FADD.FTZ R25, R40, R25 ;  /* 0x0000001928197221 */ /* 0x000fe20000010000 */
[----:B------:R-:W-:Y:S02]  /*65b0*/  IMAD.MOV.U32 R11, RZ, RZ, R7 ;  /* 0x000000ffff0b7224 */ /* 0x000fe400078e0007 */
[----:B----4-:R-:W-:Y:S01]  /*65c0*/  FADD.FTZ R6, R166, R29 ;  /* 0x0000001da6067221 */ /* 0x010fe20000010000 */
[----:B------:R-:W-:Y:S01]  /*65d0*/  FADD.FTZ R10, R30, R25 ;  /* 0x000000191e0a7221 */ /* 0x000fe20000010000 */
[C---:B-----5:R-:W-:Y:S01]  /*65e0*/  F2FP.BF16.F32.PACK_AB R166, R5.reuse, R166 ;  /* 0x000000a605a6723e */ /* 0x060fe200000010ff */
[----:B------:R-:W3:Y:S01]  /*65f0*/  MUFU.EX2 R156, R43 ;  /* 0x0000002b009c7308 */ /* 0x000ee20000000800 */
[----:B------:R-:W-:Y:S01]  /*6600*/  FADD.FTZ R25, R5, R6 ;  /* 0x0000000605197221 */ /* 0x000fe20000010000 */
[----:B------:R-:W-:-:S03]  /*6610*/  FADD.FTZ R10, R51, R10 ;  /* 0x0000000a330a7221 */ /* 0x000fc60000010000 */
[----:B0-----:R-:W-:Y:S01]  /*6620*/  FADD.FTZ R25, R160, R25 ;  /* 0x00000019a0197221 */ /* 0x001fe20000010000 */
[----:B------:R-:W-:Y:S01]  /*6630*/  FADD.FTZ R29, R21, R10 ;  /* 0x0000000a151d7221 */ /* 0x000fe20000010000 */
[C---:B-1----:R-:W-:Y:S01]  /*6640*/  F2FP.BF16.F32.PACK_AB R160, R65.reuse, R160 ;  /* 0x000000a041a0723e */ /* 0x042fe200000010ff */
[----:B------:R-:W0:Y:S01]  /*6650*/  MUFU.EX2 R73, R73 ;  /* 0x0000004900497308 */ /* 0x000e220000000800 */
[----:B------:R-:W-:Y:S01]  /*6660*/  FADD.FTZ R25, R65, R25 ;  /* 0x0000001941197221 */ /* 0x000fe20000010000 */
[----:B------:R-:W-:Y:S01]  /*6670*/  FADD.FTZ R6, R38, R29 ;  /* 0x0000001d26067221 */ /* 0x000fe20000010000 */
[----:B------:R-:W-:Y:S02]  /*6680*/  IMAD.MOV.U32 R10, RZ, RZ, R4 ;  /* 0x000000ffff0a7224 */ /* 0x000fe400078e0004 */
[----:B------:R-:W-:Y:S01]  /*6690*/  FADD.FTZ R25, R162, R25 ;  /* 0x00000019a2197221 */ /* 0x000fe20000010000 */
[----:B------:R-:W-:Y:S01]  /*66a0*/  FADD.FTZ R5, R15, R6 ;  /* 0x000000060f057221 */ /* 0x000fe20000010000 */
[C---:B--2---:R-:W-:Y:S01]  /*66b0*/  F2FP.BF16.F32.PACK_AB R162, R69.reuse, R162 ;  /* 0x000000a245a2723e */ /* 0x044fe200000010ff */
[----:B------:R-:W1:Y:S01]  /*66c0*/  MUFU.EX2 R158, R205 ;  /* 0x000000cd009e7308 */ /* 0x000e620000000800 */
[----:B------:R-:W-:Y:S01]  /*66d0*/  FADD.FTZ R25, R69, R25 ;  /* 0x0000001945197221 */ /* 0x000fe20000010000 */
[----:B------:R-:W-:-:S03]  /*66e0*/  FADD.FTZ R6, R42, R5 ;  /* 0x000000052a067221 */ /* 0x000fc60000010000 */
[----:B---3--:R-:W-:Y:S01]  /*66f0*/  FADD.FTZ R25, R156, R25 ;  /* 0x000000199c197221 */ /* 0x008fe20000010000 */
[----:B------:R-:W-:Y:S02]  /*6700*/  FADD.FTZ R5, R13, R6 ;  /* 0x000000060d057221 */ /* 0x000fe40000010000 */
[----:B------:R-:W2:Y:S01]  /*6710*/  MUFU.EX2 R77, R77 ;  /* 0x0000004d004d7308 */ /* 0x000ea20000000800 */
[C---:B0-----:R-:W-:Y:S01]  /*6720*/  FADD.FTZ R25, R73.reuse, R25 ;  /* 0x0000001949197221 */ /* 0x041fe20000010000 */
[----:B------:R-:W-:Y:S01]  /*6730*/  FADD.FTZ R5, R44, R5 ;  /* 0x000000052c057221 */ /* 0x000fe20000010000 */
[----:B------:R-:W-:-:S03]  /*6740*/  F2FP.BF16.F32.PACK_AB R156, R73, R156 ;  /* 0x0000009c499c723e */ /* 0x000fc600000010ff */
[----:B------:R-:W-:Y:S02]  /*6750*/  FADD.FTZ R6, R46, R5 ;  /* 0x000000052e067221 */ /* 0x000fe40000010000 */
[----:B------:R-:W0:Y:S01]  /*6760*/  MUFU.EX2 R152, R207 ;  /* 0x000000cf00987308 */ /* 0x000e220000000800 */
[----:B-1----:R-:W-:Y:S01]  /*6770*/  FADD.FTZ R25, R158, R25 ;  /* 0x000000199e197221 */ /* 0x002fe20000010000 */
[----:B------:R-:W-:-:S04]  /*6780*/  FADD.FTZ R6, R55, R6 ;  /* 0x0000000637067221 */ /* 0x000fc80000010000 */
[----:B------:R-:W-:Y:S02]  /*6790*/  FADD.FTZ R5, R31, R6 ;  /* 0x000000061f057221 */ /* 0x000fe40000010000 */
[----:B------:R-:W1:Y:S01]  /*67a0*/  MUFU.EX2 R81, R81 ;  /* 0x0000005100517308 */ /* 0x000e620000000800 */
[C---:B--2---:R-:W-:Y:S01]  /*67b0*/  FADD.FTZ R25, R77.reuse, R25 ;  /* 0x000000194d197221 */ /* 0x044fe20000010000 */
[----:B------:R-:W-:Y:S01]  /*67c0*/  FADD.FTZ R6, R48, R5 ;  /* 0x0000000530067221 */ /* 0x000fe20000010000 */
[----:B------:R-:W-:-:S05]  /*67d0*/  F2FP.BF16.F32.PACK_AB R158, R77, R158 ;  /* 0x0000009e4d9e723e */ /* 0x000fca00000010ff */
        /* <DEDUP_REMOVED lines=8> */
[----:B0-----:R-:W-:-:S04]  /*6860*/  FADD.FTZ R25, R154, R25 ;  /* 0x000000199a197221 */ /* 0x001fc80000010000 */
[C---:B-1----:R-:W-:Y:S01]  /*6870*/  FADD.FTZ R6, R50.reuse, R25 ;  /* 0x0000001932067221 */ /* 0x042fe20000010000 */
[----:B------:R-:W-:Y:S01]  /*6880*/  F2FP.BF16.F32.PACK_AB R154, R50, R154 ;  /* 0x0000009a329a723e */ /* 0x000fe200000010ff */
[C---:B--2---:R-:W-:Y:S01]  /*6890*/  FADD.FTZ R5, R12.reuse, R5 ;  /* 0x000000050c057221 */ /* 0x044fe20000010000 */
[----:B------:R-:W-:Y:S01]  /*68a0*/  F2FP.BF16.F32.PACK_AB R155, R12, R35 ;  /* 0x000000230c9b723e */ /* 0x000fe200000010ff */
[----:B------:R-:W-:Y:S06]  /*68b0*/  @P3 BRA `(.L_x_2260) ;  /* 0xffffffd4005c3947 */ /* 0x000fec000383ffff */
.L_x_2251:
[----:B------:R-:W-:-:S13]  /*68c0*/  ISETP.LE.AND P2, PT, RZ, UR4, PT ;  /* 0x00000004ff007c0c */ /* 0x000fda000bf43270 */
[----:B------:R-:W-:Y:S05]  /*68d0*/  @!P2 BRA `(.L_x_2261) ;  /* 0x000000200068a947 */ /* 0x000fea0003800000 */
[----:B------:R-:W-:Y:S01]  /*68e0*/  IMAD.MOV.U32 R11, RZ, RZ, R4 ;  /* 0x000000ffff0b7224 */ /* 0x000fe200078e0004 */
[----:B------:R-:W-:Y:S01]  /*68f0*/  UMOV UR5, UR37 ;  /* 0x0000002500057c82 */ /* 0x000fe20008000000 */
[----:B------:R-:W-:Y:S01]  /*6900*/  IMAD.MOV.U32 R10, RZ, RZ, R7 ;  /* 0x000000ffff0a7224 */ /* 0x000fe200078e0007 */
[----:B------:R-:W-:-:S06]  /*6910*/  UMOV UR6, UR36 ;  /* 0x0000002400067c82 */ /* 0x000fcc0008000000 */
.L_x_2270:
        /* <DEDUP_REMOVED lines=8> */
.L_x_2262:
[----:B------:R-:W-:Y:S01]  /*69a0*/  ULEA UR7, UR36, UR38, 0x3 ;  /* 0x0000002624077291 */ /* 0x000fe2000f8e183f */
[----:B------:R-:W-:-:S05]  /*69b0*/  IMAD.U32 R0, RZ, RZ, UR37 ;  /* 0x00000025ff007e24 */ /* 0x000fca000f8e00ff */
[----:B------:R-:W-:-:S04]  /*69c0*/  SHF.L.U32 R0, R0, 0x1f, RZ ;  /* 0x0000001f00007819 */ /* 0x000fc800000006ff */
[----:B------:R0:W1:Y:S01]  /*69d0*/  SYNCS.PHASECHK.TRANS64.TRYWAIT P2, [UR7+0x34830], R0 ;  /* 0x03483000ff0075a7 */ /* 0x0000620008040147 */
[----:B------:R-:W-:Y:S05]  /*69e0*/  @!P0 BRA `(.L_x_2263) ;  /* 0x0000000000048947 */ /* 0x000fea0003800000 */
[----:B------:R-:W-:Y:S01]  /*69f0*/  BPT.TRAP 0x1 ;  /* 0x000000040000795c */ /* 0x000fe20000300000 */
.L_x_2263:
[----:B-1----:R-:W-:Y:S05]  /*6a00*/  @P2 BRA `(.L_x_2264) ;  /* 0x0000000000082947 */ /* 0x002fea0003800000 */
[----:B------:R-:W1:Y:S02]  /*6a10*/  SYNCS.PHASECHK.TRANS64.TRYWAIT P2, [UR7+0x34830], R0 ;  /* 0x03483000ff0075a7 */ /* 0x000e640008040147 */
[----:B-1----:R-:W-:Y:S05]  /*6a20*/  @!P2 BRA `(.L_x_2265) ;  /* 0x000000980000a947 */ /* 0x002fea0003800000 */
.L_x_2264:
        /* <DEDUP_REMOVED lines=141> */
.L_x_2266:
[----:B------:R-:W-:Y:S01]  /*7300*/  ULEA UR11, UR6, UR38, 0x3 ;  /* 0x00000026060b7291 */ /* 0x000fe2000f8e183f */
[----:B01----:R-:W-:-:S05]  /*7310*/  IMAD.U32 R0, RZ, RZ, UR5 ;  /* 0x00000005ff007e24 */ /* 0x003fca000f8e00ff */
[----:B------:R-:W-:-:S04]  /*7320*/  SHF.L.U32 R0, R0, 0x1f, RZ ;  /* 0x0000001f00007819 */ /* 0x000fc800000006ff */
[----:B------:R0:W1:Y:S01]  /*7330*/  SYNCS.PHASECHK.TRANS64.TRYWAIT P2, [UR11+0x34850], R0 ;  /* 0x03485000ff0075a7 */ /* 0x000062000804014b */
[----:B------:R-:W-:Y:S05]  /*7340*/  @!P0 BRA `(.L_x_2267) ;  /* 0x0000000000048947 */ /* 0x000fea0003800000 */
[----:B------:R-:W-:Y:S01]  /*7350*/  BPT.TRAP 0x1 ;  /* 0x000000040000795c */ /* 0x000fe20000300000 */
.L_x_2267:
[----:B-1----:R-:W-:Y:S05]  /*7360*/  @P2 BRA `(.L_x_2268) ;  /* 0x0000000000082947 */ /* 0x002fea0003800000 */
[----:B------:R-:W1:Y:S02]  /*7370*/  SYNCS.PHASECHK.TRANS64.TRYWAIT P2, [UR11+0x34850], R0 ;  /* 0x03485000ff0075a7 */ /* 0x000e64000804014b */
[----:B-1----:R-:W-:Y:S05]  /*7380*/  @!P2 BRA `(.L_x_2269) ;  /* 0x0000008c00c0a947 */ /* 0x002fea0003800000 */
.L_x_2268:
[----:B------:R-:W-:Y:S01]  /*7390*/  UIADD3 UR5, UR38, 0x400, URZ ;  /* 0x0000040026057890 */ /* 0x000fe2000fffe03f */
[----:B------:R-:W-:Y:S01]  /*73a0*/  WARPGROUP.ARRIVE ;  /* 0x00000000000079c5 */ /* 0x000fe20000000000 */
[----:B------:R-:W-:Y:S01]  /*73b0*/  UMOV UR7, 0x40000040 ;  /* 0x4000004000077882 */ /* 0x000fe20000000000 */
[----:B01----:R-:W-:Y:S01]  /*73c0*/  FMNMX.FTZ R0, R24, R10, !PT ;  /* 0x0000000a18007209 */ /* 0x003fe20007810000 */
[----:B------:R-:W-:Y:S01]  /*73d0*/  USHF.R.U32.HI UR5, URZ, 0x4, UR5 ;  /* 0x000000043f057899 */ /* 0x000fe20008011605 */
[----:B------:R-:W-:Y:S02]  /*73e0*/  ISETP.LT.AND P2, PT, RZ, UR4, PT ;  /* 0x00000004ff007c0c */ /* 0x000fe4000bf41270 */
[----:B------:R-:W-:Y:S01]  /*73f0*/  FMNMX.FTZ R3, R25, R0, !PT ;  /* 0x0000000019037209 */ /* 0x000fe20007810000 */
[----:B------:R-:W-:-:S03]  /*7400*/  ULOP3.LUT UR5, UR5, 0x3fff, URZ, 0xc0, !UPT ;  /* 0x00003fff05057892 */ /* 0x000fc6000f8ec03f */
[----:B------:R-:W-:Y:S01]  /*7410*/  FMNMX.FTZ R0, R28, R3, !PT ;  /* 0x000000031c007209 */ /* 0x000fe20007810000 */
[----:B------:R-:W-:-:S03]  /*7420*/  ULOP3.LUT UR5, UR5, 0x4000000, URZ, 0xfc, !UPT ;  /* 0x0400000005057892 */ /* 0x000fc6000f8efc3f */
[----:B------:R-:W-:Y:S01]  /*7430*/  FMNMX.FTZ R3, R29, R0, !PT ;  /* 0x000000001d037209 */ /* 0x000fe20007810000 */
[----:B------:R-:W-:-:S03]  /*7440*/  ULEA UR5, UR6, UR5, 0xb ;  /* 0x0000000506057291 */ /* 0x000fc6000f8e583f */
[----:B------:R-:W-:-:S04]  /*7450*/  FMNMX.FTZ R0, R32, R3, !PT ;  /* 0x0000000320007209 */ /* 0x000fc80007810000 */
[----:B------:R-:W-:Y:S01]  /*7460*/  UMOV UR6, UR5 ;  /* 0x0000000500067c82 */ /* 0x000fe20008000000 */
[----:B------:R-:W-:Y:S01]  /*7470*/  FMNMX.FTZ R3, R33, R0, !PT ;  /* 0x0000000021037209 */ /* 0x000fe20007810000 */
[----:B------:R-:W-:Y:S01]  /*7480*/  HGMMA.64x128x16.F32.BF16 R88, R180, gdesc[UR4].tnspB, R88, gsb0 ;  /* 0x41e00004b4587df0 */ /* 0x000fe20008001858 */
[----:B------:R-:W-:Y:S01]  /*7490*/  UIADD3 UR6, UR5, 0x80, URZ ;  /* 0x0000008005067890 */ /* 0x000fe2000fffe03f */
[----:B------:R-:W-:Y:S01]  /*74a0*/  UMOV UR7, 0x40000040 ;  /* 0x4000004000077882 */ /* 0x000fe20000000000 */
        /* <DEDUP_REMOVED lines=25> */
[----:B------:R-:W-:Y:S02]  /*7640*/  FMNMX.FTZ R2, R85, R0, !PT ;  /* 0x0000000055027209 */ /* 0x000fe40007810000 */
[----:B------:R-:W0:Y:S03]  /*7650*/  LDC R0, c[0x0][0x988] ;  /* 0x00026200ff007b82 */ /* 0x000e260000000800 */
[----:B------:R-:W1:Y:S02]  /*7660*/  SHFL.BFLY PT, R3, R2, 0x2, 0x1f ;  /* 0x0c401f0002037f89 */ /* 0x000e6400000e0000 */
[----:B-1----:R-:W-:Y:S02]  /*7670*/  FMNMX.FTZ R4, R2, R3, !PT ;  /* 0x0000000302047209 */ /* 0x002fe40007810000 */
[----:B------:R-:W-:-:S03]  /*7680*/  FMNMX.FTZ R2, R26, R11, !PT ;  /* 0x0000000b1a027209 */ /* 0x000fc60007810000 */
[----:B------:R-:W1:Y:S01]  /*7690*/  SHFL.BFLY PT, R7, R4, 0x1, 0x1f ;  /* 0x0c201f0004077f89 */ /* 0x000e6200000e0000 */
[----:B------:R-:W-:Y:S01]  /*76a0*/  FMNMX.FTZ R21, R27, R2, !PT ;  /* 0x000000021b157209 */ /* 0x000fe20007810000 */
[----:B------:R-:W-:Y:S02]  /*76b0*/  WARPGROUP.DEPBAR.LE gsb0, 0x0 ;  /* 0x00008000000079c5 */ /* 0x000fe40000010000 */
[----:B------:R-:W-:Y:S01]  /*76c0*/  WARPGROUP.ARRIVE ;  /* 0x00000000000079c5 */ /* 0x000fe20000000000 */
[----:B------:R-:W-:-:S05]  /*76d0*/  FMNMX.FTZ R2, R30, R21, !PT ;  /* 0x000000151e027209 */ /* 0x000fca0007810000 */
[----:B------:R-:W-:Y:S01]  /*76e0*/  HGMMA.64x128x16.F32.BF16 R88, R176, gdesc[UR4].tnspB, R88, gsb0 ;  /* 0x41e00004b0587df0 */ /* 0x000fe20008001858 */
[----:B------:R-:W-:Y:S01]  /*76f0*/  UIADD3 UR6, UR5, 0x100, URZ ;  /* 0x0000010005067890 */ /* 0x000fe2000fffe03f */
[----:B------:R-:W-:Y:S01]  /*7700*/  UMOV UR7, 0x40000040 ;  /* 0x4000004000077882 */ /* 0x000fe20000000000 */
[----:B-1----:R-:W-:-:S05]  /*7710*/  FMNMX.FTZ R7, R4, R7, !PT ;  /* 0x0000000704077209 */ /* 0x002fca0007810000 */
[----:B------:R-:W-:-:S04]  /*7720*/  FADD.FTZ R3, -R7, R10 ;  /* 0x0000000a07037221 */ /* 0x000fc80000010100 */
[----:B0-----:R-:W-:-:S06]  /*7730*/  FMUL.FTZ R3, R3, R0 ;  /* 0x0000000003037220 */ /* 0x001fcc0000410000 */
[----:B------:R-:W-:Y:S01]  /*7740*/  MUFU.EX2 R3, R3 ;  /* 0x0000000300037308 */ /* 0x000fe20000000800 */
        /* <DEDUP_REMOVED lines=11> */
[----:B------:R-:W-:Y:S01]  /*7800*/  WARPGROUP.ARRIVE ;  /* 0x00000000000079c5 */ /* 0x000fe20000000000 */
[----:B------:R-:W-:-:S04]  /*7810*/  FMUL.FTZ R169, R7, R0 ;  /* 0x0000000007a97220 */ /* 0x000fc80000410000 */
[--C-:B------:R-:W-:Y:S02]  /*7820*/  FFMA.FTZ R13, R25, R0, -R169.reuse ;  /* 0x00000000190d7223 */ /* 0x100fe400000108a9 */
[----:B------:R-:W-:Y:S01]  /*7830*/  HGMMA.64x128x16.F32.BF16 R88, R164, gdesc[UR4].tnspB, R88, gsb0 ;  /* 0x41e00004a4587df0 */ /* 0x000fe20008001858 */
[----:B------:R-:W-:Y:S01]  /*7840*/  UIADD3 UR6, UR5, 0x280, URZ ;  /* 0x0000028005067890 */ /* 0x000fe2000fffe03f */
[----:B------:R-:W-:Y:S01]  /*7850*/  FMNMX.FTZ R25, R31, R2, !PT ;  /* 0x000000021f197209 */ /* 0x000fe20007810000 */
[----:B------:R-:W-:Y:S01]  /*7860*/  UMOV UR7, 0x40000040 ;  /* 0x4000004000077882 */ /* 0x000fe20000000000 */
[-CC-:B------:R-:W-:Y:S01]  /*7870*/  FFMA.FTZ R15, R29, R0.reuse, -R169.reuse ;  /* 0x000000001d0f7223 */ /* 0x180fe200000108a9 */
[-CC-:B------:R-:W-:Y:S01]  /*7880*/  FFMA.FTZ R33, R33, R0.reuse, -R169.reuse ;  /* 0x0000000021217223 */ /* 0x180fe200000108a9 */
[----:B------:R-:W-:Y:S01]  /*7890*/  FMNMX.FTZ R2, R34, R25, !PT ;  /* 0x0000001922027209 */ /* 0x000fe20007810000 */
[-CC-:B------:R-:W-:Y:S01]  /*78a0*/  FFMA.FTZ R37, R37, R0.reuse, -R169.reuse ;  /* 0x0000000025257223 */ /* 0x180fe200000108a9 */
[--C-:B------:R-:W-:Y:S01]  /*78b0*/  FFMA.FTZ R41, R41, R0, -R169.reuse ;  /* 0x0000000029297223 */ /* 0x100fe200000108a9 */
[----:B------:R0:W-:Y:S01]  /*78c0*/  MUFU.EX2 R21, R33 ;  /* 0x0000002100157308 */ /* 0x0001e20000000800 */
[----:B------:R-:W-:Y:S01]  /*78d0*/  FMNMX.FTZ R25, R35, R2, !PT ;  /* 0x0000000223197209 */ /* 0x000fe20007810000 */
[-CC-:B------:R-:W-:Y:S01]  /*78e0*/  FFMA.FTZ R45, R45, R0.reuse, -R169.reuse ;  /* 0x000000002d2d7223 */ /* 0x180fe200000108a9 */
[-CC-:B------:R-:W-:Y:S01]  /*78f0*/  FFMA.FTZ R49, R49, R0.reuse, -R169.reuse ;  /* 0x0000000031317223 */ /* 0x180fe200000108a9 */
[-CC-:B------:R-:W-:Y:S01]  /*7900*/  FFMA.FTZ R4, R61, R0.reuse, -R169.reuse ;  /* 0x000000003d047223 */ /* 0x180fe200000108a9 */
[----:B------:R-:W-:Y:S01]  /*7910*/  FMNMX.FTZ R2, R38, R25, !PT ;  /* 0x0000001926027209 */ /* 0x000fe20007810000 */
[-CC-:B------:R-:W-:Y:S01]  /*7920*/  FFMA.FTZ R180, R24, R0.reuse, -R169.reuse ;  /* 0x0000000018b47223 */ /* 0x180fe200000108a9 */
[--C-:B------:R-:W-:Y:S01]  /*7930*/  FFMA.FTZ R182, R28, R0, -R169.reuse ;  /* 0x000000001cb67223 */ /* 0x100fe200000108a9 */
[----:B------:R-:W-:Y:S01]  /*7940*/  MUFU.EX2 R25, R37 ;  /* 0x0000002500197308 */ /* 0x000fe20000000800 */
[----:B------:R-:W-:Y:S01]  /*7950*/  FMNMX.FTZ R29, R39, R2, !PT ;  /* 0x00000002271d7209 */ /* 0x000fe20007810000 */
[-CC-:B------:R-:W-:Y:S01]  /*7960*/  FFMA.FTZ R176, R32, R0.reuse, -R169.reuse ;  /* 0x0000000020b07223 */ /* 0x180fe200000108a9 */
[-CC-:B------:R-:W-:Y:S01]  /*7970*/  FFMA.FTZ R178, R36, R0.reuse, -R169.reuse ;  /* 0x0000000024b27223 */ /* 0x180fe200000108a9 */
[-CC-:B------:R-:W-:Y:S01]  /*7980*/  FFMA.FTZ R174, R44, R0.reuse, -R169.reuse ;  /* 0x000000002cae7223 */ /* 0x180fe200000108a9 */
[----:B------:R-:W-:Y:S01]  /*7990*/  FMNMX.FTZ R2, R42, R29, !PT ;  /* 0x0000001d2a027209 */ /* 0x000fe20007810000 */
[-CC-:B------:R-:W-:Y:S01]  /*79a0*/  FFMA.FTZ R172, R40, R0.reuse, -R169.reuse ;  /* 0x0000000028ac7223 */ /* 0x180fe200000108a9 */
[--C-:B------:R-:W-:Y:S01]  /*79b0*/  FFMA.FTZ R53, R53, R0, -R169.reuse ;  /* 0x0000000035357223 */ /* 0x100fe200000108a9 */
[----:B------:R-:W1:Y:S01]  /*79c0*/  MUFU.EX2 R180, R180 ;  /* 0x000000b400b47308 */ /* 0x000e620000000800 */
        /* <DEDUP_REMOVED lines=8> */
[----:B0-----:R-:W-:Y:S01]  /*7a50*/  FMNMX.FTZ R33, R47, R2, !PT ;  /* 0x000000022f217209 */ /* 0x001fe20007810000 */
[-CC-:B------:R-:W-:Y:S01]  /*7a60*/  FFMA.FTZ R14, R80, R0.reuse, -R169.reuse ;  /* 0x00000000500e7223 */ /* 0x180fe200000108a9 */
[-CC-:B------:R-:W-:Y:S01]  /*7a70*/  FFMA.FTZ R20, R84, R0.reuse, -R169.reuse ;  /* 0x0000000054147223 */ /* 0x180fe200000108a9 */
[----:B------:R-:W-:Y:S01]  /*7a80*/  FFMA.FTZ R85, R85, R0, -R169 ;  /* 0x0000000055557223 */ /* 0x000fe200000108a9 */
[----:B------:R-:W-:-:S03]  /*7a90*/  FMNMX.FTZ R2, R50, R33, !PT ;  /* 0x0000002132027209 */ /* 0x000fc60007810000 */
[----:B------:R-:W0:Y:S01]  /*7aa0*/  MUFU.EX2 R13, R13 ;  /* 0x0000000d000d7308 */ /* 0x000e220000000800 */
[----:B------:R-:W-:Y:S01]  /*7ab0*/  FMNMX.FTZ R33, R51, R2, !PT ;  /* 0x0000000233217209 */ /* 0x000fe20007810000 */
[----:B-1----:R-:W-:-:S03]  /*7ac0*/  FFMA.FTZ R6, R3, R6, R180 ;  /* 0x0000000603067223 */ /* 0x002fc600000100b4 */
[----:B------:R-:W-:-:S03]  /*7ad0*/  FMNMX.FTZ R2, R54, R33, !PT ;  /* 0x0000002136027209 */ /* 0x000fc60007810000 */
[----:B------:R1:W-:Y:S01]  /*7ae0*/  MUFU.EX2 R33, R45 ;  /* 0x0000002d00217308 */ /* 0x0003e20000000800 */
[----:B------:R-:W-:-:S04]  /*7af0*/  FMNMX.FTZ R37, R55, R2, !PT ;  /* 0x0000000237257209 */ /* 0x000fc80007810000 */
[----:B------:R-:W-:-:S03]  /*7b00*/  FMNMX.FTZ R2, R58, R37, !PT ;  /* 0x000000253a027209 */ /* 0x000fc60007810000 */
[----:B------:R-:W-:Y:S01]  /*7b10*/  MUFU.EX2 R182, R182 ;  /* 0x000000b600b67308 */ /* 0x000fe20000000800 */
[----:B------:R-:W-:Y:S02]  /*7b20*/  FMNMX.FTZ R37, R59, R2, !PT ;  /* 0x000000023b257209 */ /* 0x000fe40007810000 */
[----:B0-----:R-:W-:Y:S02]  /*7b30*/  F2FP.BF16.F32.PACK_AB R180, R13, R180 ;  /* 0x000000b40db4723e */ /* 0x001fe400000010ff */
[----:B------:R-:W-:-:S03]  /*7b40*/  FMNMX.FTZ R2, R62, R37, !PT ;  /* 0x000000253e027209 */ /* 0x000fc60007810000 */
[----:B------:R0:W-:Y:S01]  /*7b50*/  MUFU.EX2 R37, R49 ;  /* 0x0000003100257308 */ /* 0x0001e20000000800 */
[----:B------:R-:W-:-:S04]  /*7b60*/  FMNMX.FTZ R41, R63, R2, !PT ;  /* 0x000000023f297209 */ /* 0x000fc80007810000 */
[----:B------:R-:W-:-:S03]  /*7b70*/  FMNMX.FTZ R2, R66, R41, !PT ;  /* 0x0000002942027209 */ /* 0x000fc60007810000 */
[----:B------:R-:W-:Y:S01]  /*7b80*/  MUFU.EX2 R15, R15 ;  /* 0x0000000f000f7308 */ /* 0x000fe20000000800 */
[----:B------:R-:W-:-:S04]  /*7b90*/  FMNMX.FTZ R41, R67, R2, !PT ;  /* 0x0000000243297209 */ /* 0x000fc80007810000 */
[----:B------:R-:W-:-:S03]  /*7ba0*/  FMNMX.FTZ R2, R70, R41, !PT ;  /* 0x0000002946027209 */ /* 0x000fc60007810000 */
[----:B------:R-:W-:Y:S01]  /*7bb0*/  MUFU.EX2 R176, R176 ;  /* 0x000000b000b07308 */ /* 0x000fe20000000800 */
[----:B-1----:R-:W-:-:S04]  /*7bc0*/  FMNMX.FTZ R45, R71, R2, !PT ;  /* 0x00000002472d7209 */ /* 0x002fc80007810000 */
[----:B------:R-:W-:-:S03]  /*7bd0*/  FMNMX.FTZ R2, R74, R45, !PT ;  /* 0x0000002d4a027209 */ /* 0x000fc60007810000 */
[----:B------:R-:W-:Y:S01]  /*7be0*/  MUFU.EX2 R178, R178 ;  /* 0x000000b200b27308 */ /* 0x000fe20000000800 */
[----:B------:R-:W-:-:S04]  /*7bf0*/  FMNMX.FTZ R45, R75, R2, !PT ;  /* 0x000000024b2d7209 */ /* 0x000fc80007810000 */
[----:B------:R-:W-:-:S03]  /*7c00*/  FMNMX.FTZ R2, R78, R45, !PT ;  /* 0x0000002d4e027209 */ /* 0x000fc60007810000 */
[----:B------:R-:W-:Y:S01]  /*7c10*/  MUFU.EX2 R172, R172 ;  /* 0x000000ac00ac7308 */ /* 0x000fe20000000800 */
[----:B0-----:R-:W-:-:S04]  /*7c20*/  FMNMX.FTZ R49, R79, R2, !PT ;  /* 0x000000024f317209 */ /* 0x001fc80007810000 */
[----:B------:R-:W-:-:S03]  /*7c30*/  FMNMX.FTZ R2, R82, R49, !PT ;  /* 0x0000003152027209 */ /* 0x000fc60007810000 */
[----:B------:R-:W-:Y:S01]  /*7c40*/  MUFU.EX2 R174, R174 ;  /* 0x000000ae00ae7308 */ /* 0x000fe20000000800 */
[----:B------:R-:W-:-:S04]  /*7c50*/  FMNMX.FTZ R49, R83, R2, !PT ;  /* 0x0000000253317209 */ /* 0x000fc80007810000 */
[----:B------:R-:W-:-:S03]  /*7c60*/  FMNMX.FTZ R2, R86, R49, !PT ;  /* 0x0000003156027209 */ /* 0x000fc60007810000 */
[----:B------:R0:W-:Y:S01]  /*7c70*/  MUFU.EX2 R49, R4 ;  /* 0x0000000400317308 */ /* 0x0001e20000000800 */
[----:B------:R-:W-:-:S05]  /*7c80*/  FMNMX.FTZ R2, R87, R2, !PT ;  /* 0x0000000257027209 */ /* 0x000fca0007810000 */
[----:B------:R-:W1:Y:S02]  /*7c90*/  SHFL.BFLY PT, R61, R2, 0x2, 0x1f ;  /* 0x0c401f00023d7f89 */ /* 0x000e6400000e0000 */
[----:B------:R2:W-:Y:S01]  /*7ca0*/  MUFU.EX2 R41, R53 ;  /* 0x0000003500297308 */ /* 0x0005e20000000800 */
[----:B0-----:R-:W-:-:S07]  /*7cb0*/  FFMA.FTZ R4, R73, R0, -R169 ;  /* 0x0000000049047223 */ /* 0x001fce00000108a9 */
[----:B------:R0:W-:Y:S01]  /*7cc0*/  MUFU.EX2 R45, R57 ;  /* 0x00000039002d7308 */ /* 0x0001e20000000800 */
[-CC-:B--2---:R-:W-:Y:S01]  /*7cd0*/  FFMA.FTZ R53, R65, R0.reuse, -R169.reuse ;  /* 0x0000000041357223 */ /* 0x184fe200000108a9 */
[----:B------:R-:W-:-:S06]  /*7ce0*/  FFMA.FTZ R65, R77, R0, -R169 ;  /* 0x000000004d417223 */ /* 0x000fcc00000108a9 */
[----:B------:R-:W-:Y:S01]  /*7cf0*/  MUFU.EX2 R168, R168 ;  /* 0x000000a800a87308 */ /* 0x000fe20000000800 */
[-CC-:B0-----:R-:W-:Y:S01]  /*7d00*/  FFMA.FTZ R57, R69, R0.reuse, -R169.reuse ;  /* 0x0000000045397223 */ /* 0x181fe200000108a9 */
[-CC-:B------:R-:W-:Y:S01]  /*7d10*/  FFMA.FTZ R69, R81, R0.reuse, -R169.reuse ;  /* 0x0000000051457223 */ /* 0x180fe200000108a9 */
[----:B------:R-:W-:Y:S02]  /*7d20*/  WARPGROUP.DEPBAR.LE gsb0, 0x0 ;  /* 0x00008000000079c5 */ /* 0x000fe40000010000 */
[----:B------:R-:W-:Y:S01]  /*7d30*/  WARPGROUP.ARRIVE ;  /* 0x00000000000079c5 */ /* 0x000fe20000000000 */
[----:B-1----:R-:W-:Y:S01]  /*7d40*/  FMNMX.FTZ R24, R2, R61, !PT ;  /* 0x0000003d02187209 */ /* 0x002fe20007810000 */
[-CC-:B------:R-:W-:Y:S01]  /*7d50*/  FFMA.FTZ R164, R56, R0.reuse, -R169.reuse ;  /* 0x0000000038a47223 */ /* 0x180fe200000108a9 */
[----:B------:R0:W-:Y:S01]  /*7d60*/  MUFU.EX2 R61, R4 ;  /* 0x00000004003d7308 */ /* 0x0001e20000000800 */
[----:B------:R-:W-:Y:S02]  /*7d70*/  FFMA.FTZ R166, R60, R0, -R169 ;  /* 0x000000003ca67223 */ /* 0x000fe400000108a9 */
[----:B------:R-:W-:Y:S01]  /*7d80*/  HGMMA.64x128x16.F32.BF16 R88, R160, gdesc[UR4].tnspB, R88, gsb0 ;  /* 0x41e00004a0587df0 */ /* 0x000fe20008001858 */
[----:B------:R-:W-:Y:S01]  /*7d90*/  UIADD3 UR6, UR5, 0x300, URZ ;  /* 0x0000030005067890 */ /* 0x000fe2000fffe03f */
[----:B------:R-:W0:Y:S01]  /*7da0*/  SHFL.BFLY PT, R73, R24, 0x1, 0x1f ;  /* 0x0c201f0018497f89 */ /* 0x000e2200000e0000 */
[----:B------:R-:W-:-:S02]  /*7db0*/  UMOV UR7, 0x40000040 ;  /* 0x4000004000077882 */ /* 0x000fc40000000000 */
[----:B------:R-:W-:Y:S08]  /*7dc0*/  MUFU.EX2 R170, R170 ;  /* 0x000000aa00aa7308 */ /* 0x000ff00000000800 */
[----:B------:R-:W-:Y:S08]  /*7dd0*/  MUFU.EX2 R164, R164 ;  /* 0x000000a400a47308 */ /* 0x000ff00000000800 */
[----:B------:R-:W-:Y:S01]  /*7de0*/  MUFU.EX2 R166, R166 ;  /* 0x000000a600a67308 */ /* 0x000fe20000000800 */
[----:B0-----:R-:W-:-:S07]  /*7df0*/  FMNMX.FTZ R4, R24, R73, !PT ;  /* 0x0000004918047209 */ /* 0x001fce0007810000 */
[----:B------:R-:W-:Y:S01]  /*7e00*/  MUFU.EX2 R53, R53 ;  /* 0x0000003500357308 */ /* 0x000fe20000000800 */
[----:B------:R-:W-:-:S04]  /*7e10*/  FADD.FTZ R73, -R4, R11 ;  /* 0x0000000b04497221 */ /* 0x000fc80000010100 */
[-C--:B------:R-:W-:Y:S01]  /*7e20*/  FMUL.FTZ R2, R73, R0.reuse ;  /* 0x0000000049027220 */ /* 0x080fe20000410000 */
[-C--:B------:R-:W-:Y:S02]  /*7e30*/  FMUL.FTZ R73, R4, R0.reuse ;  /* 0x0000000004497220 */ /* 0x080fe40000410000 */
[----:B------:R-:W-:Y:S02]  /*7e40*/  MUFU.EX2 R57, R57 ;  /* 0x0000003900397308 */ /* 0x000fe40000000800 */
[-CC-:B------:R-:W-:Y:S01]  /*7e50*/  FFMA.FTZ R24, R27, R0.reuse, -R73.reuse ;  /* 0x000000001b187223 */ /* 0x180fe20000010849 */
[-CC-:B------:R-:W-:Y:S01]  /*7e60*/  FFMA.FTZ R181, R26, R0.reuse, -R73.reuse ;  /* 0x000000001ab57223 */ /* 0x180fe20000010849 */
[----:B------:R-:W-:Y:S02]  /*7e70*/  IMAD.U32 R27, RZ, RZ, UR10 ;  /* 0x0000000aff1b7e24 */ /* 0x000fe4000f8e00ff */
[-CC-:B------:R-:W-:Y:S01]  /*7e80*/  FFMA.FTZ R183, R30, R0.reuse, -R73.reuse ;  /* 0x000000001eb77223 */ /* 0x180fe20000010849 */
[-CC-:B------:R-:W-:Y:S01]  /*7e90*/  FFMA.FTZ R26, R31, R0.reuse, -R73.reuse ;  /* 0x000000001f1a7223 */ /* 0x180fe20000010849 */
[----:B------:R-:W-:Y:S01]  /*7ea0*/  MUFU.EX2 R2, R2 ;  /* 0x0000000200027308 */ /* 0x000fe20000000800 */
[----:B------:R-:W-:Y:S01]  /*7eb0*/  FFMA.FTZ R177, R34, R0, -R73 ;  /* 0x0000000022b17223 */ /* 0x000fe20000010849 */
[----:B------:R-:W-:Y:S01]  /*7ec0*/  @!P1 LEA R27, R27, UR38, 0x3 ;  /* 0x000000261b1b9c11 */ /* 0x000fe2000f8e18ff */
[----:B------:R-:W-:-:S02]  /*7ed0*/  IMAD.U32 R31, RZ, RZ, UR11 ;  /* 0x0000000bff1f7e24 */ /* 0x000fc4000f8e00ff */
[-CC-:B------:R-:W-:Y:S01]  /*7ee0*/  FFMA.FTZ R28, R35, R0.reuse, -R73.reuse ;  /* 0x00000000231c7223 */ /* 0x180fe20000010849 */
[-CC-:B------:R-:W-:Y:S01]  /*7ef0*/  FFMA.FTZ R179, R38, R0.reuse, -R73.reuse ;  /* 0x0000000026b37223 */ /* 0x180fe20000010849 */
[-CC-:B------:R-:W-:Y:S01]  /*7f00*/  FFMA.FTZ R173, R42, R0.reuse, -R73.reuse ;  /* 0x000000002aad7223 */ /* 0x180fe20000010849 */
[----:B------:R-:W-:Y:S01]  /*7f10*/  @!P1 VIADD R27, R27, 0x34840 ;  /* 0x000348401b1b9836 */ /* 0x000fe20000000000 */
[----:B------:R-:W0:Y:S01]  /*7f20*/  MUFU.EX2 R181, R181 ;  /* 0x000000b500b57308 */ /* 0x000e220000000800 */
[-CC-:B------:R-:W-:Y:S01]  /*7f30*/  FFMA.FTZ R30, R39, R0.reuse, -R73.reuse ;  /* 0x00000000271e7223 */ /* 0x180fe20000010849 */
[-CC-:B------:R-:W-:Y:S01]  /*7f40*/  FFMA.FTZ R32, R43, R0.reuse, -R73.reuse ;  /* 0x000000002b207223 */ /* 0x180fe20000010849 */
[-C--:B------:R-:W-:Y:S01]  /*7f50*/  FFMA.FTZ R175, R46, R0.reuse, -R73 ;  /* 0x000000002eaf7223 */ /* 0x080fe20000010849 */
[----:B------:R-:W-:Y:S01]  /*7f60*/  @!P1 PRMT R27, RZ, 0x654, R27 ;  /* 0x00000654ff1b9816 */ /* 0x000fe2000000001b */
        /* <DEDUP_REMOVED lines=12> */
[----:B0-----:R-:W-:Y:S01]  /*8030*/  FFMA.FTZ R5, R2, R5, R181 ;  /* 0x0000000502057223 */ /* 0x001fe200000100b5 */
[-CC-:B------:R-:W-:Y:S01]  /*8040*/  FFMA.FTZ R71, R71, R0.reuse, -R73.reuse ;  /* 0x0000000047477223 */ /* 0x180fe20000010849 */
[-CC-:B------:R-:W-:Y:S01]  /*8050*/  FFMA.FTZ R74, R74, R0.reuse, -R73.reuse ;  /* 0x000000004a4a7223 */ /* 0x180fe20000010849 */
[-CC-:B------:R-:W-:Y:S01]  /*8060*/  FFMA.FTZ R75, R75, R0.reuse, -R73.reuse ;  /* 0x000000004b4b7223 */ /* 0x180fe20000010849 */
[-CC-:B------:R-:W-:Y:S01]  /*8070*/  FFMA.FTZ R78, R78, R0.reuse, -R73.reuse ;  /* 0x000000004e4e7223 */ /* 0x180fe20000010849 */
[-CC-:B------:R-:W-:Y:S01]  /*8080*/  FFMA.FTZ R79, R79, R0.reuse, -R73.reuse ;  /* 0x000000004f4f7223 */ /* 0x180fe20000010849 */
[-C--:B------:R-:W-:Y:S01]  /*8090*/  FFMA.FTZ R82, R82, R0.reuse, -R73 ;  /* 0x0000000052527223 */ /* 0x080fe20000010849 */
[----:B------:R-:W0:Y:S01]  /*80a0*/  MUFU.EX2 R26, R26 ;  /* 0x0000001a001a7308 */ /* 0x000e220000000800 */
[C---:B-1----:R-:W-:Y:S01]  /*80b0*/  FADD.FTZ R42, R24.reuse, R5 ;  /* 0x00000005182a7221 */ /* 0x042fe20000010000 */
[----:B------:R-:W-:Y:S01]  /*80c0*/  F2FP.BF16.F32.PACK_AB R181, R24, R181 ;  /* 0x000000b518b5723e */ /* 0x000fe200000010ff */
[-CC-:B------:R-:W-:Y:S01]  /*80d0*/  FFMA.FTZ R83, R83, R0.reuse, -R73.reuse ;  /* 0x0000000053537223 */ /* 0x180fe20000010849 */
[----:B------:R-:W-:-:S04]  /*80e0*/  FFMA.FTZ R86, R86, R0, -R73 ;  /* 0x0000000056567223 */ /* 0x000fc80000010849 */
        /* <DEDUP_REMOVED lines=18> */
[----:B------:R-:W-:Y:S02]  /*8210*/  WARPGROUP.DEPBAR.LE gsb0, 0x0 ;  /* 0x00008000000079c5 */ /* 0x000fe40000010000 */
[----:B------:R-:W-:Y:S01]  /*8220*/  WARPGROUP.ARRIVE ;  /* 0x00000000000079c5 */ /* 0x000fe20000000000 */
[-CC-:B------:R-:W-:Y:S01]  /*8230*/  FFMA.FTZ R160, R64, R0.reuse, -R169.reuse ;  /* 0x0000000040a07223 */ /* 0x180fe200000108a9 */
[-C--:B------:R-:W-:Y:S01]  /*8240*/  FFMA.FTZ R162, R68, R0.reuse, -R169 ;  /* 0x0000000044a27223 */ /* 0x080fe200000108a9 */
[----:B------:R-:W-:Y:S01]  /*8250*/  FFMA.FTZ R169, R50, R0, -R73 ;  /* 0x0000000032a97223 */ /* 0x000fe20000010849 */
[C---:B0-----:R-:W-:Y:S01]  /*8260*/  FADD.FTZ R42, R32.reuse, R5 ;  /* 0x00000005202a7221 */ /* 0x041fe20000010000 */
[----:B------:R-:W-:Y:S01]  /*8270*/  MUFU.EX2 R36, R36 ;  /* 0x0000002400247308 */ /* 0x000fe20000000800 */
[----:B------:R-:W-:Y:S01]  /*8280*/  HGMMA.64x128x16.F32.BF16 R88, R156, gdesc[UR4].tnspB, R88, gsb0 ;  /* 0x41e000049c587df0 */ /* 0x000fe20008001858 */
[----:B------:R-:W-:Y:S01]  /*8290*/  UIADD3 UR6, UR5, 0x380, URZ ;  /* 0x0000038005067890 */ /* 0x000fe2000fffe03f */
[----:B-1----:R-:W-:Y:S01]  /*82a0*/  FADD.FTZ R5, R175, R42 ;  /* 0x0000002aaf057221 */ /* 0x002fe20000010000 */
[----:B------:R-:W-:Y:S01]  /*82b0*/  UMOV UR7, 0x40000040 ;  /* 0x4000004000077882 */ /* 0x000fe20000000000 */
[----:B------:R-:W-:Y:S01]  /*82c0*/  UMOV UR5, UR37 ;  /* 0x0000002500057c82 */ /* 0x000fe20008000000 */
[----:B------:R-:W-:-:S02]  /*82d0*/  F2FP.BF16.F32.PACK_AB R173, R32, R173 ;  /* 0x000000ad20ad723e */ /* 0x000fc400000010ff */
[----:B------:R-:W0:Y:S01]  /*82e0*/  MUFU.EX2 R169, R169 ;  /* 0x000000a900a97308 */ /* 0x000e220000000800 */
[C---:B--2---:R-:W-:Y:S01]  /*82f0*/  FADD.FTZ R42, R34.reuse, R5 ;  /* 0x00000005222a7221 */ /* 0x044fe20000010000 */
[----:B------:R-:W-:-:S06]  /*8300*/  F2FP.BF16.F32.PACK_AB R175, R34, R175 ;  /* 0x000000af22af723e */ /* 0x000fcc00000010ff */
[----:B------:R-:W1:Y:S08]  /*8310*/  MUFU.EX2 R171, R171 ;  /* 0x000000ab00ab7308 */ /* 0x000e700000000800 */
[----:B------:R-:W2:Y:S01]  /*8320*/  MUFU.EX2 R38, R38 ;  /* 0x0000002600267308 */ /* 0x000ea20000000800 */
[----:B0-----:R-:W-:Y:S01]  /*8330*/  FADD.FTZ R5, R169, R42 ;  /* 0x0000002aa9057221 */ /* 0x001fe20000010000 */
[----:B------:R-:W-:-:S03]  /*8340*/  F2FP.BF16.F32.PACK_AB R169, R36, R169 ;  /* 0x000000a924a9723e */ /* 0x000fc600000010ff */
[----:B------:R-:W-:-:S03]  /*8350*/  FADD.FTZ R24, R36, R5 ;  /* 0x0000000524187221 */ /* 0x000fc60000010000 */
[----:B------:R-:W0:Y:S01]  /*8360*/  MUFU.EX2 R165, R165 ;  /* 0x000000a500a57308 */ /* 0x000e220000000800 */
[----:B-1----:R-:W-:-:S07]  /*8370*/  FADD.FTZ R5, R171, R24 ;  /* 0x00000018ab057221 */ /* 0x002fce0000010000 */
[----:B------:R-:W1:Y:S01]  /*8380*/  MUFU.EX2 R40, R40 ;  /* 0x0000002800287308 */ /* 0x000e620000000800 */
[C---:B--2---:R-:W-:Y:S01]  /*8390*/  FADD.FTZ R24, R38.reuse, R5 ;  /* 0x0000000526187221 */ /* 0x044fe20000010000 */
[----:B------:R-:W-:-:S06]  /*83a0*/  F2FP.BF16.F32.PACK_AB R171, R38, R171 ;  /* 0x000000ab26ab723e */ /* 0x000fcc00000010ff */
[----:B------:R-:W2:Y:S01]  /*83b0*/  MUFU.EX2 R167, R167 ;  /* 0x000000a700a77308 */ /* 0x000ea20000000800 */
[----:B0-----:R-:W-:-:S07]  /*83c0*/  FADD.FTZ R5, R165, R24 ;  /* 0x00000018a5057221 */ /* 0x001fce0000010000 */
[----:B------:R-:W-:Y:S01]  /*83d0*/  MUFU.EX2 R160, R160 ;  /* 0x000000a000a07308 */ /* 0x000fe20000000800 */
[C---:B-1----:R-:W-:Y:S01]  /*83e0*/  FADD.FTZ R24, R40.reuse, R5 ;  /* 0x0000000528187221 */ /* 0x042fe20000010000 */
[----:B------:R-:W-:-:S06]  /*83f0*/  F2FP.BF16.F32.PACK_AB R165, R40, R165 ;  /* 0x000000a528a5723e */ /* 0x000fcc00000010ff */
[----:B------:R-:W-:Y:S01]  /*8400*/  MUFU.EX2 R66, R66 ;  /* 0x0000004200427308 */ /* 0x000fe20000000800 */
[----:B--2---:R-:W-:-:S07]  /*8410*/  FADD.FTZ R5, R167, R24 ;  /* 0x00000018a7057221 */ /* 0x004fce0000010000 */
[----:B------:R-:W0:Y:S08]  /*8420*/  MUFU.EX2 R67, R67 ;  /* 0x0000004300437308 */ /* 0x000e300000000800 */
[----:B------:R-:W-:Y:S08]  /*8430*/  MUFU.EX2 R162, R162 ;  /* 0x000000a200a27308 */ /* 0x000ff00000000800 */
[----:B------:R-:W-:Y:S01]  /*8440*/  MUFU.EX2 R70, R70 ;  /* 0x0000004600467308 */ /* 0x000fe20000000800 */
[----:B0-----:R-:W-:-:S07]  /*8450*/  F2FP.BF16.F32.PACK_AB R161, R67, R66 ;  /* 0x0000004243a1723e */ /* 0x001fce00000010ff */
[----:B------:R-:W0:Y:S08]  /*8460*/  MUFU.EX2 R71, R71 ;  /* 0x0000004700477308 */ /* 0x000e300000000800 */
[----:B------:R-:W1:Y:S08]  /*8470*/  MUFU.EX2 R10, R10 ;  /* 0x0000000a000a7308 */ /* 0x000e700000000800 */
[----:B------:R-:W-:Y:S01]  /*8480*/  MUFU.EX2 R74, R74 ;  /* 0x0000004a004a7308 */ /* 0x000fe20000000800 */
[----:B0-----:R-:W-:-:S07]  /*8490*/  F2FP.BF16.F32.PACK_AB R163, R71, R70 ;  /* 0x0000004647a3723e */ /* 0x001fce00000010ff */
[----:B------:R-:W0:Y:S08]  /*84a0*/  MUFU.EX2 R75, R75 ;  /* 0x0000004b004b7308 */ /* 0x000e300000000800 */
[----:B------:R-:W-:Y:S08]  /*84b0*/  MUFU.EX2 R12, R12 ;  /* 0x0000000c000c7308 */ /* 0x000ff00000000800 */
[----:B------:R-:W-:Y:S01]  /*84c0*/  MUFU.EX2 R78, R78 ;  /* 0x0000004e004e7308 */ /* 0x000fe20000000800 */
[----:B------:R-:W-:-:S02]  /*84d0*/  WARPGROUP.DEPBAR.LE gsb0, 0x0 ;  /* 0x00008000000079c5 */ /* 0x000fc40000010000 */
[----:B------:R-:W-:-:S05]  /*84e0*/  WARPGROUP.ARRIVE ;  /* 0x00000000000079c5 */ /* 0x000fca0000000000 */
[----:B------:R-:W2:Y:S01]  /*84f0*/  MUFU.EX2 R65, R65 ;  /* 0x0000004100417308 */ /* 0x000ea20000000800 */
[----:B-1----:R-:W-:Y:S02]  /*8500*/  F2FP.BF16.F32.PACK_AB R156, R61, R10 ;  /* 0x0000000a3d9c723e */ /* 0x002fe400000010ff */
[----:B0-----:R-:W-:Y:S01]  /*8510*/  F2FP.BF16.F32.PACK_AB R157, R75, R74 ;  /* 0x0000004a4b9d723e */ /* 0x001fe200000010ff */
[----:B------:R-:W-:Y:S01]  /*8520*/  HGMMA.64x128x16.F32.BF16 R88, R152, gdesc[UR4].tnspB, R88, gsb0 ;  /* 0x41e0000498587df0 */ /* 0x000fe20008001858 */
[----:B------:R-:W-:-:S03]  /*8530*/  UIADD3 UR6, UR4, -0x1, URZ ;  /* 0xffffffff04067890 */ /* 0x000fc6000fffe03f */
[----:B------:R-:W0:Y:S04]  /*8540*/  MUFU.EX2 R79, R79 ;  /* 0x0000004f004f7308 */ /* 0x000e280000000800 */
[----:B------:R-:W-:Y:S01]  /*8550*/  UMOV UR4, UR6 ;  /* 0x0000000600047c82 */ /* 0x000fe20008000000 */
[----:B------:R-:W-:-:S03]  /*8560*/  UMOV UR6, UR36 ;  /* 0x0000002400067c82 */ /* 0x000fc60008000000 */
[----:B------:R-:W-:Y:S01]  /*8570*/  MUFU.EX2 R14, R14 ;  /* 0x0000000e000e7308 */ /* 0x000fe20000000800 */
[----:B--2---:R-:W-:-:S07]  /*8580*/  F2FP.BF16.F32.PACK_AB R158, R65, R12 ;  /* 0x0000000c419e723e */ /* 0x004fce00000010ff */
[----:B------:R-:W-:Y:S01]  /*8590*/  MUFU.EX2 R82, R82 ;  /* 0x0000005200527308 */ /* 0x000fe20000000800 */
[----:B0-----:R-:W-:-:S07]  /*85a0*/  F2FP.BF16.F32.PACK_AB R159, R79, R78 ;  /* 0x0000004e4f9f723e */ /* 0x001fce00000010ff */
[----:B------:R-:W-:Y:S08]  /*85b0*/  MUFU.EX2 R69, R69 ;  /* 0x0000004500457308 */ /* 0x000ff00000000800 */
[----:B------:R-:W-:Y:S08]  /*85c0*/  MUFU.EX2 R83, R83 ;  /* 0x0000005300537308 */ /* 0x000ff00000000800 */
[----:B------:R-:W-:Y:S08]  /*85d0*/  MUFU.EX2 R20, R20 ;  /* 0x0000001400147308 */ /* 0x000ff00000000800 */
[----:B------:R-:W-:Y:S08]  /*85e0*/  MUFU.EX2 R86, R86 ;  /* 0x0000005600567308 */ /* 0x000ff00000000800 */
[----:B------:R-:W0:Y:S01]  /*85f0*/  MUFU.EX2 R11, R85 ;  /* 0x00000055000b7308 */ /* 0x000e220000000800 */
[----:B------:R-:W-:-:S02]  /*8600*/  WARPGROUP.DEPBAR.LE gsb0, 0x0 ;  /* 0x00008000000079c5 */ /* 0x000fc40000010000 */
[----:B------:R1:W-:Y:S01]  /*8610*/  @!P1 SYNCS.ARRIVE.TRANS64.RED.A1T0 RZ, [R27+URZ], RZ ;  /* 0x000000ff1bff99a7 */ /* 0x0003e2000810043f */
[----:B0-----:R-:W-:Y:S02]  /*8620*/  F2FP.BF16.F32.PACK_AB R154, R11, R20 ;  /* 0x000000140b9a723e */ /* 0x001fe400000010ff */
[----:B------:R-:W-:Y:S02]  /*8630*/  F2FP.BF16.F32.PACK_AB R152, R69, R14 ;  /* 0x0000000e4598723e */ /* 0x000fe400000010ff */
[----:B------:R-:W-:Y:S01]  /*8640*/  F2FP.BF16.F32.PACK_AB R153, R83, R82 ;  /* 0x000000525399723e */ /* 0x000fe200000010ff */
[----:B-1----:R-:W-:-:S05]  /*8650*/  @!P1 VIADD R27, R31, 0x34860 ;  /* 0x000348601f1b9836 */ /* 0x002fca0000000000 */
[----:B------:R-:W-:Y:S01]  /*8660*/  @!P1 PRMT R31, RZ, 0x654, R27 ;  /* 0x00000654ff1f9816 */ /* 0x000fe2000000001b */
[----:B------:R-:W-:Y:S01]  /*8670*/  FADD.FTZ R27, R13, R6 ;  /* 0x000000060d1b7221 */ /* 0x000fe20000010000 */
[-CC-:B------:R-:W-:Y:S01]  /*8680*/  FFMA.FTZ R6, R63, R0.reuse, -R73.reuse ;  /* 0x000000003f067223 */ /* 0x180fe20000010849 */
[----:B------:R-:W-:Y:S01]  /*8690*/  FFMA.FTZ R73, R87, R0, -R73 ;  /* 0x0000000057497223 */ /* 0x000fe20000010849 */
[----:B------:R0:W-:Y:S01]  /*86a0*/  @!P1 SYNCS.ARRIVE.TRANS64.RED.A1T0 RZ, [R31+URZ], RZ ;  /* 0x000000ff1fff99a7 */ /* 0x0001e2000810043f */
[----:B------:R-:W-:Y:S01]  /*86b0*/  FADD.FTZ R44, R182, R27 ;  /* 0x0000001bb62c7221 */ /* 0x000fe20000010000 */
[C---:B------:R-:W-:Y:S02]  /*86c0*/  F2FP.BF16.F32.PACK_AB R182, R15.reuse, R182 ;  /* 0x000000b60fb6723e */ /* 0x040fe400000010ff */
[----:B------:R-:W1:Y:S01]  /*86d0*/  MUFU.EX2 R6, R6 ;  /* 0x0000000600067308 */ /* 0x000e620000000800 */
[----:B------:R-:W-:-:S04]  /*86e0*/  FADD.FTZ R27, R15, R44 ;  /* 0x0000002c0f1b7221 */ /* 0x000fc80000010000 */
[----:B------:R-:W-:Y:S01]  /*86f0*/  FADD.FTZ R44, R176, R27 ;  /* 0x0000001bb02c7221 */ /* 0x000fe20000010000 */
[C---:B------:R-:W-:Y:S02]  /*8700*/  F2FP.BF16.F32.PACK_AB R176, R21.reuse, R176 ;  /* 0x000000b015b0723e */ /* 0x040fe400000010ff */
[----:B------:R-:W2:Y:S01]  /*8710*/  MUFU.EX2 R73, R73 ;  /* 0x0000004900497308 */ /* 0x000ea20000000800 */
[----:B------:R-:W-:-:S04]  /*8720*/  FADD.FTZ R27, R21, R44 ;  /* 0x0000002c151b7221 */ /* 0x000fc80000010000 */
[----:B------:R-:W-:Y:S01]  /*8730*/  FADD.FTZ R44, R178, R27 ;  /* 0x0000001bb22c7221 */ /* 0x000fe20000010000 */
[----:B------:R-:W-:-:S03]  /*8740*/  F2FP.BF16.F32.PACK_AB R178, R25, R178 ;  /* 0x000000b219b2723e */ /* 0x000fc600000010ff */
[----:B------:R-:W-:Y:S01]  /*8750*/  FADD.FTZ R27, R25, R44 ;  /* 0x0000002c191b7221 */ /* 0x000fe20000010000 */
[C---:B-1----:R-:W-:Y:S01]  /*8760*/  FADD.FTZ R5, R6.reuse, R5 ;  /* 0x0000000506057221 */ /* 0x042fe20000010000 */
[----:B------:R-:W-:Y:S02]  /*8770*/  F2FP.BF16.F32.PACK_AB R167, R6, R167 ;  /* 0x000000a706a7723e */ /* 0x000fe400000010ff */
[----:B------:R-:W-:Y:S01]  /*8780*/  FADD.FTZ R44, R172, R27 ;  /* 0x0000001bac2c7221 */ /* 0x000fe20000010000 */
[----:B------:R-:W-:Y:S01]  /*8790*/  FADD.FTZ R5, R66, R5 ;  /* 0x0000000542057221 */ /* 0x000fe20000010000 */
[C---:B------:R-:W-:Y:S02]  /*87a0*/  F2FP.BF16.F32.PACK_AB R172, R29.reuse, R172 ;  /* 0x000000ac1dac723e */ /* 0x040fe400000010ff */
[----:B------:R-:W-:Y:S01]  /*87b0*/  FADD.FTZ R27, R29, R44 ;  /* 0x0000002c1d1b7221 */ /* 0x000fe20000010000 */
[----:B------:R-:W-:Y:S01]  /*87c0*/  FADD.FTZ R5, R67, R5 ;  /* 0x0000000543057221 */ /* 0x000fe20000010000 */
[----:B--2---:R-:W-:-:S02]  /*87d0*/  F2FP.BF16.F32.PACK_AB R155, R73, R86 ;  /* 0x00000056499b723e */ /* 0x004fc400000010ff */
[----:B------:R-:W-:Y:S01]  /*87e0*/  FADD.FTZ R44, R174, R27 ;  /* 0x0000001bae2c7221 */ /* 0x000fe20000010000 */
[----:B------:R-:W-:Y:S01]  /*87f0*/  FADD.FTZ R5, R70, R5 ;  /* 0x0000000546057221 */ /* 0x000fe20000010000 */
[C---:B------:R-:W-:Y:S02]  /*8800*/  F2FP.BF16.F32.PACK_AB R174, R33.reuse, R174 ;  /* 0x000000ae21ae723e */ /* 0x040fe400000010ff */
        /* <DEDUP_REMOVED lines=23> */
[----:B------:R-:W-:-:S03]  /*8980*/  F2FP.BF16.F32.PACK_AB R160, R53, R160 ;  /* 0x000000a035a0723e */ /* 0x000fc600000010ff */
[----:B------:R-:W-:-:S04]  /*8990*/  FADD.FTZ R13, R53, R24 ;  /* 0x00000018350d7221 */ /* 0x000fc80000010000 */
[----:B------:R-:W-:Y:S01]  /*89a0*/  FADD.FTZ R24, R162, R13 ;  /* 0x0000000da2187221 */ /* 0x000fe20000010000 */
[----:B------:R-:W-:-:S03]  /*89b0*/  F2FP.BF16.F32.PACK_AB R162, R57, R162 ;  /* 0x000000a239a2723e */ /* 0x000fc600000010ff */
[----:B------:R-:W-:-:S04]  /*89c0*/  FADD.FTZ R13, R57, R24 ;  /* 0x00000018390d7221 */ /* 0x000fc80000010000 */
[----:B------:R-:W-:Y:S01]  /*89d0*/  FADD.FTZ R6, R10, R13 ;  /* 0x0000000d0a067221 */ /* 0x000fe20000010000 */
[----:B------:R-:W-:-:S03]  /*89e0*/  IMAD.MOV.U32 R10, RZ, RZ, R7 ;  /* 0x000000ffff0a7224 */ /* 0x000fc600078e0007 */
        /* <DEDUP_REMOVED lines=8> */
[----:B0-----:R-:W-:Y:S06]  /*8a70*/  @P2 BRA `(.L_x_2270) ;  /* 0xffffffdc00a82947 */ /* 0x001fec000383ffff */
.L_x_2261:
        /* <DEDUP_REMOVED lines=67> */
.L_x_2271:
[----:B------:R-:W-:Y:S01]  /*8eb0*/  ULEA UR5, UR36, UR38, 0x3 ;  /* 0x0000002624057291 */ /* 0x000fe2000f8e183f */
[----:B------:R-:W-:-:S05]  /*8ec0*/  IMAD.U32 R2, RZ, RZ, UR37 ;  /* 0x00000025ff027e24 */ /* 0x000fca000f8e00ff */
[----:B------:R-:W-:-:S04]  /*8ed0*/  SHF.L.U32 R2, R2, 0x1f, RZ ;  /* 0x0000001f02027819 */ /* 0x000fc800000006ff */
[----:B------:R0:W1:Y:S01]  /*8ee0*/  SYNCS.PHASECHK.TRANS64.TRYWAIT P2, [UR5+0x34850], R2 ;  /* 0x03485002ff0075a7 */ /* 0x0000620008040145 */
[----:B------:R-:W-:Y:S05]  /*8ef0*/  @!P0 BRA `(.L_x_2272) ;  /* 0x0000000000048947 */ /* 0x000fea0003800000 */
[----:B------:R-:W-:Y:S01]  /*8f00*/  BPT.TRAP 0x1 ;  /* 0x000000040000795c */ /* 0x000fe20000300000 */
.L_x_2272:
[----:B-1----:R-:W-:Y:S05]  /*8f10*/  @P2 BRA `(.L_x_2273) ;  /* 0x0000000000082947 */ /* 0x002fea0003800000 */
[----:B------:R-:W1:Y:S02]  /*8f20*/  SYNCS.PHASECHK.TRANS64.TRYWAIT P0, [UR5+0x34850], R2 ;  /* 0x03485002ff0075a7 */ /* 0x000e640008000145 */
[----:B-1----:R-:W-:Y:S05]  /*8f30*/  @!P0 BRA `(.L_x_2274) ;  /* 0x0000007000ec8947 */ /* 0x002fea0003800000 */
.L_x_2273:
[----:B------:R-:W-:Y:S01]  /*8f40*/  UIADD3 UR38, UR38, 0x400, URZ ;  /* 0x0000040026267890 */ /* 0x000fe2000fffe03f */
[----:B------:R-:W-:Y:S01]  /*8f50*/  WARPGROUP.ARRIVE ;  /* 0x00000000000079c5 */ /* 0x000fe20000000000 */
[----:B------:R-:W-:Y:S01]  /*8f60*/  UMOV UR7, 0x40000040 ;  /* 0x4000004000077882 */ /* 0x000fe20000000000 */
[----:B-1----:R-:W1:Y:S01]  /*8f70*/  SHFL.BFLY PT, R3, R6, 0x2, 0x1f ;  /* 0x0c401f0006037f89 */ /* 0x002e6200000e0000 */
[----:B------:R-:W-:Y:S01]  /*8f80*/  USHF.R.U32.HI UR38, URZ, 0x4, UR38 ;  /* 0x000000043f267899 */ /* 0x000fe20008011626 */
[----:B------:R-:W-:Y:S01]  /*8f90*/  IMAD.U32 R13, RZ, RZ, UR5 ;  /* 0x00000005ff0d7e24 */ /* 0x000fe2000f8e00ff */
[----:B------:R-:W-:Y:S01]  /*8fa0*/  R2UR UR8, R186 ;  /* 0x00000000ba0872ca */ /* 0x000fe200000e0000 */
[----:B0-----:R-:W0:Y:S01]  /*8fb0*/  SHFL.BFLY PT, R2, R5, 0x2, 0x1f ;  /* 0x0c401f0005027f89 */ /* 0x001e2200000e0000 */
[----:B------:R-:W-:Y:S01]  /*8fc0*/  ULOP3.LUT UR38, UR38, 0x3fff, URZ, 0xc0, !UPT ;  /* 0x00003fff26267892 */ /* 0x000fe2000f8ec03f */
[----:B------:R-:W-:Y:S02]  /*8fd0*/  IMAD.MOV.U32 R89, RZ, RZ, -0x800000 ;  /* 0xff800000ff597424 */ /* 0x000fe400078e00ff */
[----:B------:R-:W-:Y:S01]  /*8fe0*/  IMAD.MOV.U32 R88, RZ, RZ, -0x800000 ;  /* 0xff800000ff587424 */ /* 0x000fe200078e00ff */
[----:B------:R-:W-:-:S04]  /*8ff0*/  ULOP3.LUT UR4, UR38, 0x4000000, URZ, 0xfc, !UPT ;  /* 0x0400000026047892 */ /* 0x000fc8000f8efc3f */
[----:B------:R-:W-:Y:S02]  /*9000*/  ULEA UR4, UR36, UR4, 0xb ;  /* 0x0000000424047291 */ /* 0x000fe4000f8e583f */
[----:B------:R-:W-:Y:S02]  /*9010*/  UIADD3 UR36, UR36, 0x1, URZ ;  /* 0x0000000124247890 */ /* 0x000fe4000fffe03f */
[----:B------:R-:W-:Y:S02]  /*9020*/  UIADD3 UR8, UR8, 0x1, URZ ;  /* 0x0000000108087890 */ /* 0x000fe4000fffe03f */
[----:B------:R-:W-:Y:S01]  /*9030*/  UISETP.NE.AND UP0, UPT, UR36, 0x2, UPT ;  /* 0x000000022400788c */ /* 0x000fe2000bf05270 */
[----:B------:R-:W-:Y:S02]  /*9040*/  UMOV UR6, UR4 ;  /* 0x0000000400067c82 */ /* 0x000fe40008000000 */
[----:B------:R-:W-:Y:S01]  /*9050*/  HGMMA.64x128x16.F32.BF16 R24, R180, gdesc[UR4].tnspB, R24, gsb0 ;  /* 0x41e00004b4187df0 */ /* 0x000fe20008001818 */
[----:B------:R-:W-:Y:S01]  /*9060*/  UIADD3 UR6, UR4, 0x80, URZ ;  /* 0x0000008004067890 */ /* 0x000fe2000fffe03f */
[----:B-1----:R-:W-:Y:S01]  /*9070*/  FADD.FTZ R3, R3, R6 ;  /* 0x0000000603037221 */ /* 0x002fe20000010000 */
[----:B------:R-:W-:Y:S01]  /*9080*/  UMOV UR7, 0x40000040 ;  /* 0x4000004000077882 */ /* 0x000fe20000000000 */
[----:B------:R-:W-:-:S02]  /*9090*/  IMAD.U32 R186, RZ, RZ, UR8 ;  /* 0x00000008ffba7e24 */ /* 0x000fc4000f8e00ff */
[----:B0-----:R-:W-:Y:S01]  /*90a0*/  FADD.FTZ R8, R2, R5 ;  /* 0x0000000502087221 */ /* 0x001fe20000010000 */
[----:B------:R-:W-:Y:S01]  /*90b0*/  IMAD.MOV.U32 R5, RZ, RZ, RZ ;  /* 0x000000ffff057224 */ /* 0x000fe200078e00ff */
[----:B------:R-:W0:Y:S01]  /*90c0*/  SHFL.BFLY PT, R2, R3, 0x1, 0x1f ;  /* 0x0c201f0003027f89 */ /* 0x000e2200000e0000 */
[----:B------:R-:W-:-:S03]  /*90d0*/  USEL UR36, UR36, URZ, UP0 ;  /* 0x0000003f24247287 */ /* 0x000fc60008000000 */
[----:B------:R-:W1:Y:S01]  /*90e0*/  SHFL.BFLY PT, R9, R8, 0x1, 0x1f ;  /* 0x0c201f0008097f89 */ /* 0x000e6200000e0000 */
[----:B0-----:R-:W-:Y:S01]  /*90f0*/  FADD.FTZ R11, R3, R2 ;  /* 0x00000002030b7221 */ /* 0x001fe20000010000 */
[----:B------:R-:W-:Y:S02]  /*9100*/  IMAD.MOV.U32 R2, RZ, RZ, RZ ;  /* 0x000000ffff027224 */ /* 0x000fe400078e00ff */
[----:B-1----:R-:W-:Y:S02]  /*9110*/  FADD.FTZ R12, R8, R9 ;  /* 0x00000009080c7221 */ /* 0x002fe40000010000 */
[----:B------:R-:W-:-:S03]  /*9120*/  FSETP.NE.FTZ.AND P0, PT, R11, RZ, PT ;  /* 0x000000ff0b00720b */ /* 0x000fc60003f15000 */
[----:B------:R-:W-:-:S10]  /*9130*/  FSETP.NE.FTZ.AND P2, PT, R12, RZ, PT ;  /* 0x000000ff0c00720b */ /* 0x000fd40003f55000 */
[C---:B------:R-:W-:Y:S01]  /*9140*/  @P0 FMUL.FTZ R6, R0.reuse, 0.69314718246459960938 ;  /* 0x3f31721800060820 */ /* 0x040fe20000410000 */
[----:B------:R-:W0:Y:S02]  /*9150*/  @P0 MUFU.LG2 R9, R11 ;  /* 0x0000000b00090308 */ /* 0x000e240000000c00 */
[----:B------:R-:W-:Y:S01]  /*9160*/  @P2 FMUL.FTZ R8, R0, 0.69314718246459960938 ;  /* 0x3f31721800082820 */ /* 0x000fe20000410000 */
[----:B------:R-:W-:-:S05]  /*9170*/  @!P1 VIADD R0, R13, 0x34860 ;  /* 0x000348600d009836 */ /* 0x000fca0000000000 */
        /* <DEDUP_REMOVED lines=111> */
.L_x_2244:
[----:B------:R-:W0:Y:S01]  /*9870*/  S2R R3, SR_CgaCtaId ;  /* 0x0000000000037919 */ /* 0x000e220000008800 */
[----:B------:R-:W-:Y:S01]  /*9880*/  MOV R0, 0x400 ;  /* 0x0000040000007802 */ /* 0x000fe20000000f00 */
[----:B------:R-:W-:Y:S01]  /*9890*/  BSSY B0, `(.L_x_2275) ;  /* 0x00001d8000007945 */ /* 0x000fe20003800000 */
[----:B------:R-:W-:Y:S02]  /*98a0*/  BAR.SYNC.DEFER_BLOCKING 0x5, 0x180 ;  /* 0x0146000000007b1d */ /* 0x000fe40000010000 */
[----:B0-----:R-:W-:-:S05]  /*98b0*/  LEA R0, R3, R0, 0x18 ;  /* 0x0000000003007211 */ /* 0x001fca00078ec0ff */
[----:B------:R-:W0:Y:S02]  /*98c0*/  LDS R2, [R0+0x348d0] ;  /* 0x0348d00000027984 */ /* 0x000e240000000800 */
[----:B0-----:R-:W-:Y:S01]  /*98d0*/  R2UR UR4, R2 ;  /* 0x00000000020472ca */ /* 0x001fe200000e0000 */
[----:B------:R-:W-:Y:S06]  /*98e0*/  BAR.ARV 0x4, 0x180 ;  /* 0x0106000000007b1d */ /* 0x000fec0000002000 */
[----:B------:R-:W-:Y:S08]  /*98f0*/  @P0 BRA `(.L_x_2276) ;  /* 0x0000001000c40947 */ /* 0x000ff00003800000 */
[----:B------:R-:W0:Y:S01]  /*9900*/  S2R R3, SR_SWINHI ;  /* 0x0000000000037919 */ /* 0x000e220000002f00 */
[----:B------:R-:W-:Y:S01]  /*9910*/  R2UR UR15, R23 ;  /* 0x00000000170f72ca */ /* 0x000fe200000e0000 */
[----:B------:R-:W-:Y:S01]  /*9920*/  ULDC.64 UR8, c[0x0][0xb90] ;  /* 0x0002e40000087ab9 */ /* 0x000fe20000000a00 */
[----:B------:R-:W-:Y:S01]  /*9930*/  R2UR UR14, R184 ;  /* 0x00000000b80e72ca */ /* 0x000fe200000e0000 */
[----:B------:R-:W-:Y:S01]  /*9940*/  ULDC.64 UR10, c[0x0][0xb98] ;  /* 0x0002e600000a7ab9 */ /* 0x000fe20000000a00 */
[----:B------:R-:W-:Y:S01]  /*9950*/  F2FP.BF16.F32.PACK_AB R6, R97, R6 ;  /* 0x000000066106723e */ /* 0x000fe200000010ff */
[----:B------:R-:W-:Y:S01]  /*9960*/  ULDC.64 UR16, c[0x0][0x208] ;  /* 0x0000820000107ab9 */ /* 0x000fe20000000a00 */
[----:B------:R-:W-:Y:S02]  /*9970*/  F2FP.BF16.F32.PACK_AB R72, R73, R72 ;  /* 0x000000484948723e */ /* 0x000fe400000010ff */
[----:B------:R-:W-:Y:S02]  /*9980*/  F2FP.BF16.F32.PACK_AB R73, R75, R74 ;  /* 0x0000004a4b49723e */ /* 0x000fe400000010ff */
[----:B------:R-:W-:-:S02]  /*9990*/  F2FP.BF16.F32.PACK_AB R80, R81, R80 ;  /* 0x000000505150723e */ /* 0x000fc400000010ff */
[----:B------:R-:W-:Y:S01]  /*99a0*/  F2FP.BF16.F32.PACK_AB R74, R77, R76 ;  /* 0x0000004c4d4a723e */ /* 0x000fe200000010ff */
[----:B------:R-:W-:Y:S01]  /*99b0*/  USHF.R.S32.HI UR12, URZ, 0x1f, UR15 ;  /* 0x0000001f3f0c7899 */ /* 0x000fe2000801140f */
[----:B------:R-:W-:Y:S01]  /*99c0*/  F2FP.BF16.F32.PACK_AB R75, R79, R78 ;  /* 0x0000004e4f4b723e */ /* 0x000fe200000010ff */
[----:B------:R-:W-:Y:S01]  /*99d0*/  USHF.R.S32.HI UR13, URZ, 0x1f, UR14 ;  /* 0x0000001f3f0d7899 */ /* 0x000fe2000801140e */
[----:B------:R-:W-:Y:S01]  /*99e0*/  F2FP.BF16.F32.PACK_AB R81, R83, R82 ;  /* 0x000000525351723e */ /* 0x000fe200000010ff */
[----:B------:R-:W-:Y:S01]  /*99f0*/  UIMAD UR5, UR12, UR8, URZ ;  /* 0x000000080c0572a4 */ /* 0x000fe2000f8e023f */
[----:B------:R-:W-:Y:S01]  /*9a00*/  F2FP.BF16.F32.PACK_AB R82, R85, R84 ;  /* 0x000000545552723e */ /* 0x000fe200000010ff */
[----:B------:R-:W-:Y:S01]  /*9a10*/  UIMAD.WIDE.U32 UR6, UR15, UR8, URZ ;  /* 0x000000080f0672a5 */ /* 0x000fe2000f8e003f */
[----:B------:R-:W-:Y:S01]  /*9a20*/  F2FP.BF16.F32.PACK_AB R83, R87, R86 ;  /* 0x000000565753723e */ /* 0x000fe200000010ff */
[----:B------:R-:W-:Y:S02]  /*9a30*/  UIMAD UR5, UR15, UR9, UR5 ;  /* 0x000000090f0572a4 */ /* 0x000fe4000f8e0205 */
[----:B------:R-:W-:-:S02]  /*9a40*/  UIMAD UR8, UR13, UR10, URZ ;  /* 0x0000000a0d0872a4 */ /* 0x000fc4000f8e023f */
[----:B------:R-:W-:Y:S02]  /*9a50*/  UIADD3 UR7, UR7, UR5, URZ ;  /* 0x0000000507077290 */ /* 0x000fe4000fffe03f */
[----:B------:R-:W-:Y:S02]  /*9a60*/  UIMAD UR8, UR14, UR11, UR8 ;  /* 0x0000000b0e0872a4 */ /* 0x000fe4000f8e0208 */
[----:B------:R-:W-:Y:S01]  /*9a70*/  UIMAD.WIDE.U32 UR6, UR14, UR10, UR6 ;  /* 0x0000000a0e0672a5 */ /* 0x000fe2000f8e0006 */
[----:B------:R-:W-:Y:S02]  /*9a80*/  MOV R34, R0 ;  /* 0x0000000000227202 */ /* 0x000fe40000000f00 */
[----:B0-----:R-:W-:Y:S01]  /*9a90*/  MOV R35, R3 ;  /* 0x0000000300237202 */ /* 0x001fe20000000f00 */
[----:B------:R-:W-:Y:S01]  /*9aa0*/  IMAD R3, R185, 0x40, R16 ;  /* 0x00000040b9037824 */ /* 0x000fe200078e0210 */
[----:B------:R-:W-:Y:S01]  /*9ab0*/  ULDC UR5, c[0x0][0xa88] ;  /* 0x0002a20000057ab9 */ /* 0x000fe20000000800 */
[----:B------:R-:W-:Y:S01]  /*9ac0*/  ULDC.64 UR10, c[0x0][0xaf0] ;  /* 0x0002bc00000a7ab9 */ /* 0x000fe20000000a00 */
[----:B------:R-:W-:-:S04]  /*9ad0*/  IMAD.WIDE R4, R190, 0x2, R34 ;  /* 0x00000002be047825 */ /* 0x000fc800078e0222 */
[----:B------:R-:W-:Y:S01]  /*9ae0*/  IMAD.WIDE R34, R3, 0x2, R34 ;  /* 0x0000000203227825 */ /* 0x000fe200078e0222 */
[C---:B------:R-:W-:Y:S02]  /*9af0*/  IADD3 R23, P2, R4.reuse, 0x4020, RZ ;  /* 0x0000402004177810 */ /* 0x040fe40007f5e0ff */
[C---:B------:R-:W-:Y:S02]  /*9b00*/  LOP3.LUT R3, R4.reuse, 0x380, RZ, 0xc0, !PT ;  /* 0x0000038004037812 */ /* 0x040fe400078ec0ff */
[----:B------:R-:W-:Y:S01]  /*9b10*/  LOP3.LUT R12, R23, 0x380, RZ, 0xc0, !PT ;  /* 0x00000380170c7812 */ /* 0x000fe200078ec0ff */
[--C-:B------:R-:W-:Y:S01]  /*9b20*/  IMAD.X R37, RZ, RZ, R5.reuse, P2 ;  /* 0x000000ffff257224 */ /* 0x100fe200010e0605 */
[----:B------:R-:W-:Y:S02]  /*9b30*/  IADD3 R27, P1, R4, 0x4040, RZ ;  /* 0x00004040041b7810 */ /* 0x000fe40007f3e0ff */
[----:B------:R-:W-:Y:S02]  /*9b40*/  SHF.R.U64 R12, R12, 0x3, RZ ;  /* 0x000000030c0c7819 */ /* 0x000fe400000012ff */
[----:B------:R-:W-:Y:S01]  /*9b50*/  IADD3 R21, P6, R4, 0x20, RZ ;  /* 0x0000002004157810 */ /* 0x000fe20007fde0ff */
[----:B------:R-:W-:Y:S01]  /*9b60*/  IMAD.X R39, RZ, RZ, R5, P1 ;  /* 0x000000ffff277224 */ /* 0x000fe200008e0605 */
[----:B------:R-:W-:-:S02]  /*9b70*/  LOP3.LUT R36, R12, R23, RZ, 0x3c, !PT ;  /* 0x000000170c247212 */ /* 0x000fc400078e3cff */
[----:B------:R-:W0:Y:S01]  /*9b80*/  LDC R23, c[0x0][0xbe8] ;  /* 0x0002fa00ff177b82 */ /* 0x000e220000000800 */
[----:B------:R-:W-:Y:S01]  /*9b90*/  SHF.R.U64 R3, R3, 0x3, RZ ;  /* 0x0000000303037819 */ /* 0x000fe200000012ff */
[--C-:B------:R-:W-:Y:S01]  /*9ba0*/  IMAD.X R13, RZ, RZ, R5.reuse, P6 ;  /* 0x000000ffff0d7224 */ /* 0x100fe200030e0605 */
[C---:B------:R-:W-:Y:S02]  /*9bb0*/  IADD3 R10, P3, R4.reuse, 0x4000, RZ ;  /* 0x00004000040a7810 */ /* 0x040fe40007f7e0ff */
[C---:B------:R-:W-:Y:S02]  /*9bc0*/  IADD3 R41, P0, R4.reuse, 0x4060, RZ ;  /* 0x0000406004297810 */ /* 0x040fe40007f1e0ff */
[C---:B------:R-:W-:Y:S01]  /*9bd0*/  IADD3 R8, P4, R4.reuse, 0x60, RZ ;  /* 0x0000006004087810 */ /* 0x040fe20007f9e0ff */
[--C-:B------:R-:W-:Y:S01]  /*9be0*/  IMAD.X R15, RZ, RZ, R5.reuse, P3 ;  /* 0x000000ffff0f7224 */ /* 0x100fe200018e0605 */
[----:B------:R-:W-:Y:S02]  /*9bf0*/  IADD3 R25, P5, R4, 0x40, RZ ;  /* 0x0000004004197810 */ /* 0x000fe40007fbe0ff */
[----:B------:R-:W-:Y:S01]  /*9c00*/  LOP3.LUT R4, R3, R4, RZ, 0x3c, !PT ;  /* 0x0000000403047212 */ /* 0x000fe200078e3cff */
[--C-:B------:R-:W-:Y:S01]  /*9c10*/  IMAD.X R11, RZ, RZ, R5.reuse, P4 ;  /* 0x000000ffff0b7224 */ /* 0x100fe200020e0605 */
[----:B------:R-:W-:Y:S01]  /*9c20*/  LOP3.LUT R14, R27, 0x380, RZ, 0xc0, !PT ;  /* 0x000003801b0e7812 */ /* 0x000fe200078ec0ff */
[----:B------:R-:W-:Y:S01]  /*9c30*/  IMAD.X R9, RZ, RZ, R5, P5 ;  /* 0x000000ffff097224 */ /* 0x000fe200028e0605 */
[----:B------:R-:W-:-:S02]  /*9c40*/  LOP3.LUT R3, R10, 0x380, RZ, 0xc0, !PT ;  /* 0x000003800a037812 */ /* 0x000fc400078ec0ff */
[----:B------:R-:W-:Y:S02]  /*9c50*/  LOP3.LUT R2, R21, 0x380, RZ, 0xc0, !PT ;  /* 0x0000038015027812 */ /* 0x000fe400078ec0ff */
[----:B------:R-:W-:Y:S02]  /*9c60*/  IADD3 R33, P6, R34, 0x1000, RZ ;  /* 0x0000100022217810 */ /* 0x000fe40007fde0ff */
[----:B------:R-:W-:Y:S02]  /*9c70*/  SHF.R.U64 R14, R14, 0x3, RZ ;  /* 0x000000030e0e7819 */ /* 0x000fe400000012ff */
[----:B------:R-:W-:Y:S02]  /*9c80*/  SHF.R.U64 R3, R3, 0x3, RZ ;  /* 0x0000000303037819 */ /* 0x000fe400000012ff */
[----:B------:R-:W-:Y:S02]  /*9c90*/  SHF.R.U64 R2, R2, 0x3, RZ ;  /* 0x0000000302027819 */ /* 0x000fe400000012ff */
[----:B------:R-:W-:-:S02]  /*9ca0*/  LOP3.LUT R32, R33, 0x380, RZ, 0xc0, !PT ;  /* 0x0000038021207812 */ /* 0x000fc400078ec0ff */
[----:B------:R-:W-:Y:S02]  /*9cb0*/  LOP3.LUT R38, R14, R27, RZ, 0x3c, !PT ;  /* 0x0000001b0e267212 */ /* 0x000fe400078e3cff */
[----:B------:R-:W-:Y:S02]  /*9cc0*/  LOP3.LUT R14, R3, R10, RZ, 0x3c, !PT ;  /* 0x0000000a030e7212 */ /* 0x000fe400078e3cff */
[----:B------:R-:W-:Y:S02]  /*9cd0*/  LOP3.LUT R12, R2, R21, RZ, 0x3c, !PT ;  /* 0x00000015020c7212 */ /* 0x000fe400078e3cff */
[----:B------:R-:W-:Y:S02]  /*9ce0*/  LOP3.LUT R3, R8, 0x380, RZ, 0xc0, !PT ;  /* 0x0000038008037812 */ /* 0x000fe400078ec0ff */
[----:B------:R-:W-:Y:S02]  /*9cf0*/  SHF.R.U64 R32, R32, 0x3, RZ ;  /* 0x0000000320207819 */ /* 0x000fe400000012ff */
[----:B------:R-:W-:-:S02]  /*9d00*/  LOP3.LUT R2, R25, 0x380, RZ, 0xc0, !PT ;  /* 0x0000038019027812 */ /* 0x000fc400078ec0ff */
[----:B------:R-:W-:Y:S02]  /*9d10*/  SHF.R.U64 R3, R3, 0x3, RZ ;  /* 0x0000000303037819 */ /* 0x000fe400000012ff */
[----:B------:R-:W-:Y:S01]  /*9d20*/  LOP3.LUT R32, R32, R33, RZ, 0x3c, !PT ;  /* 0x0000002120207212 */ /* 0x000fe200078e3cff */
[----:B------:R-:W-:Y:S01]  /*9d30*/  IMAD.X R33, RZ, RZ, R35, P6 ;  /* 0x000000ffff217224 */ /* 0x000fe200030e0623 */
[----:B------:R-:W-:Y:S02]  /*9d40*/  SHF.R.U64 R2, R2, 0x3, RZ ;  /* 0x0000000302027819 */ /* 0x000fe400000012ff */
[----:B0-----:R-:W-:Y:S02]  /*9d50*/  ISETP.NE.AND P1, PT, R23, 0x1, PT ;  /* 0x000000011700780c */ /* 0x001fe40003f25270 */
[----:B------:R-:W-:Y:S02]  /*9d60*/  IADD3 R107, P6, R34, 0x7000, RZ ;  /* 0x00007000226b7810 */ /* 0x000fe40007fde0ff */
[----:B------:R-:W-:-:S02]  /*9d70*/  LOP3.LUT R10, R3, R8, RZ, 0x3c, !PT ;  /* 0x00000008030a7212 */ /* 0x000fc400078e3cff */
[----:B------:R-:W-:Y:S02]  /*9d80*/  LOP3.LUT R8, R2, R25, RZ, 0x3c, !PT ;  /* 0x0000001902087212 */ /* 0x000fe400078e3cff */
[----:B------:R-:W-:Y:S02]  /*9d90*/  LOP3.LUT R2, R107, 0x380, RZ, 0xc0, !PT ;  /* 0x000003806b027812 */ /* 0x000fe400078ec0ff */
[----:B------:R-:W-:Y:S02]  /*9da0*/  LOP3.LUT R40, R41, 0x380, RZ, 0xc0, !PT ;  /* 0x0000038029287812 */ /* 0x000fe400078ec0ff */
[----:B------:R-:W-:Y:S02]  /*9db0*/  SHF.R.U64 R2, R2, 0x3, RZ ;  /* 0x0000000302027819 */ /* 0x000fe400000012ff */
[----:B------:R-:W-:Y:S02]  /*9dc0*/  SHF.R.U64 R40, R40, 0x3, RZ ;  /* 0x0000000328287819 */ /* 0x000fe400000012ff */
[----:B------:R-:W-:-:S02]  /*9dd0*/  LOP3.LUT R2, R2, R107, RZ, 0x3c, !PT ;  /* 0x0000006b02027212 */ /* 0x000fc400078e3cff */
[----:B------:R-:W0:Y:S01]  /*9de0*/  @P1 LDC R107, c[0x0][0xbec] ;  /* 0x0002fb00ff6b1b82 */ /* 0x000e220000000800 */
[----:B------:R-:W-:Y:S01]  /*9df0*/  LOP3.LUT R40, R40, R41, RZ, 0x3c, !PT ;  /* 0x0000002928287212 */ /* 0x000fe200078e3cff */
[----:B------:R-:W-:Y:S01]  /*9e00*/  IMAD.X R41, RZ, RZ, R5, P0 ;  /* 0x000000ffff297224 */ /* 0x000fe200000e0605 */
[----:B------:R-:W-:Y:S02]  /*9e10*/  MOV R106, R4 ;  /* 0x00000004006a7202 */ /* 0x000fe40000000f00 */
[----:B------:R-:W-:Y:S02]  /*9e20*/  F2FP.BF16.F32.PACK_AB R5, R104, R105 ;  /* 0x000000696805723e */ /* 0x000fe400000010ff */
[----:B------:R-:W-:Y:S01]  /*9e30*/  F2FP.BF16.F32.PACK_AB R4, R96, R7 ;  /* 0x000000076004723e */ /* 0x000fe200000010ff */
[----:B------:R-:W1:Y:S01]  /*9e40*/  @P1 LDC R104, c[0x0][0xbf0] ;  /* 0x0002fc00ff681b82 */ /* 0x000e620000000800 */
[----:B------:R-:W-:-:S07]  /*9e50*/  F2FP.BF16.F32.PACK_AB R7, R102, R103 ;  /* 0x000000676607723e */ /* 0x000fce00000010ff */
[----:B------:R-:W-:Y:S01]  /*9e60*/  BAR.SYNC.DEFER_BLOCKING 0x1, 0x100 ;  /* 0x0044000000007b1d */ /* 0x000fe20000010000 */
[----:B------:R-:W-:Y:S01]  /*9e70*/  MOV R97, R38 ;  /* 0x0000002600617202 */ /* 0x000fe20000000f00 */
[----:B------:R-:W-:Y:S01]  /*9e80*/  VIADD R38, R18, UR60 ;  /* 0x0000003c12267c36 */ /* 0x000fe20008000000 */
[----:B------:R-:W-:Y:S01]  /*9e90*/  IADD3 R21, P0, R34, 0x6000, RZ ;  /* 0x0000600022157810 */ /* 0x000fe20007f1e0ff */
[----:B------:R-:W-:Y:S01]  /*9ea0*/  VIADD R39, R189, UR60 ;  /* 0x0000003cbd277c36 */ /* 0x000fe20008000000 */
[----:B------:R-:W-:Y:S01]  /*9eb0*/  MOV R103, R14 ;  /* 0x0000000e00677202 */ /* 0x000fe20000000f00 */
[----:B------:R-:W-:Y:S01]  /*9ec0*/  IMAD.U32 R14, RZ, RZ, UR8 ;  /* 0x00000008ff0e7e24 */ /* 0x000fe2000f8e00ff */
[----:B------:R-:W-:Y:S01]  /*9ed0*/  LOP3.LUT R20, R21, 0x380, RZ, 0xc0, !PT ;  /* 0x0000038015147812 */ /* 0x000fe200078ec0ff */
[----:B------:R-:W-:Y:S01]  /*9ee0*/  ULDC.64 UR8, c[0x0][0xae8] ;  /* 0x0002ba0000087ab9 */ /* 0x000fe20000000a00 */
[----:B------:R-:W-:Y:S02]  /*9ef0*/  MOV R15, R12 ;  /* 0x0000000c000f7202 */ /* 0x000fe40000000f00 */
[----:B------:R-:W-:-:S02]  /*9f00*/  SHF.R.U64 R20, R20, 0x3, RZ ;  /* 0x0000000314147819 */ /* 0x000fc400000012ff */
[----:B------:R-:W-:Y:S02]  /*9f10*/  IADD3 R27, P3, R34, 0x4000, RZ ;  /* 0x00004000221b7810 */ /* 0x000fe40007f7e0ff */
[----:B------:R-:W-:Y:S01]  /*9f20*/  LOP3.LUT R20, R20, R21, RZ, 0x3c, !PT ;  /* 0x0000001514147212 */ /* 0x000fe200078e3cff */
[----:B------:R-:W-:Y:S01]  /*9f30*/  IMAD.X R21, RZ, RZ, R35, P0 ;  /* 0x000000ffff157224 */ /* 0x000fe200000e0623 */
[----:B------:R-:W-:Y:S02]  /*9f40*/  IADD3 R25, P2, R34, 0x5000, RZ ;  /* 0x0000500022197810 */ /* 0x000fe40007f5e0ff */
[----:B------:R-:W-:Y:S02]  /*9f50*/  LOP3.LUT R26, R27, 0x380, RZ, 0xc0, !PT ;  /* 0x000003801b1a7812 */ /* 0x000fe400078ec0ff */
[----:B------:R-:W-:Y:S02]  /*9f60*/  LOP3.LUT R24, R25, 0x380, RZ, 0xc0, !PT ;  /* 0x0000038019187812 */ /* 0x000fe400078ec0ff */
[----:B------:R-:W-:Y:S01]  /*9f70*/  SHF.R.U64 R26, R26, 0x3, RZ ;  /* 0x000000031a1a7819 */ /* 0x000fe200000012ff */
[----:B------:R0:W-:Y:S01]  /*9f80*/  STSM.16.M88.4 [R106], R4 ;  /* 0x000000046a007844 */ /* 0x0001e20000000200 */
[----:B------:R-:W-:-:S02]  /*9f90*/  MOV R102, R36 ;  /* 0x0000002400667202 */ /* 0x000fc40000000f00 */
[----:B------:R-:W-:Y:S02]  /*9fa0*/  SHF.R.U64 R24, R24, 0x3, RZ ;  /* 0x0000000318187819 */ /* 0x000fe400000012ff */
[----:B------:R-:W-:Y:S01]  /*9fb0*/  LOP3.LUT R26, R26, R27, RZ, 0x3c, !PT ;  /* 0x0000001b1a1a7212 */ /* 0x000fe200078e3cff */
[--C-:B------:R-:W-:Y:S01]  /*9fc0*/  IMAD.X R27, RZ, RZ, R35.reuse, P3 ;  /* 0x000000ffff1b7224 */ /* 0x100fe200018e0623 */
[----:B------:R-:W-:Y:S01]  /*9fd0*/  LOP3.LUT R24, R24, R25, RZ, 0x3c, !PT ;  /* 0x0000001918187212 */ /* 0x000fe200078e3cff */
[----:B------:R-:W-:Y:S01]  /*9fe0*/  IMAD.X R25, RZ, RZ, R35, P2 ;  /* 0x000000ffff197224 */ /* 0x000fe200010e0623 */
[----:B------:R-:W-:Y:S02]  /*9ff0*/  MOV R96, R40 ;  /* 0x0000002800607202 */ /* 0x000fe40000000f00 */
[C---:B------:R-:W-:Y:S02]  /*a000*/  IADD3 R29, P4, R34.reuse, 0x3000, RZ ;  /* 0x00003000221d7810 */ /* 0x040fe40007f9e0ff */
[----:B------:R-:W-:-:S02]  /*a010*/  LOP3.LUT R3, R34, 0x380, RZ, 0xc0, !PT ;  /* 0x0000038022037812 */ /* 0x000fc400078ec0ff */
[----:B------:R-:W-:Y:S01]  /*a020*/  LOP3.LUT R28, R29, 0x380, RZ, 0xc0, !PT ;  /* 0x000003801d1c7812 */ /* 0x000fe200078ec0ff */
[----:B0-----:R-:W-:Y:S01]  /*a030*/  @P1 IMAD.HI.U32 R5, R38, R107, RZ ;  /* 0x0000006b26051227 */ /* 0x001fe200078e00ff */
[----:B------:R-:W-:Y:S02]  /*a040*/  F2FP.BF16.F32.PACK_AB R7, R98, R99 ;  /* 0x000000636207723e */ /* 0x000fe400000010ff */
[----:B------:R-:W-:Y:S01]  /*a050*/  SHF.R.U64 R28, R28, 0x3, RZ ;  /* 0x000000031c1c7819 */ /* 0x000fe200000012ff */
[----:B------:R-:W-:Y:S01]  /*a060*/  IMAD.MOV.U32 R4, RZ, RZ, R38 ;  /* 0x000000ffff047224 */ /* 0x000fe200078e0026 */
[----:B-1----:R-:W-:Y:S02]  /*a070*/  @P1 SHF.R.U32.HI R4, RZ, R104, R5 ;  /* 0x00000068ff041219 */ /* 0x002fe40000011605 */
[----:B------:R-:W-:Y:S02]  /*a080*/  MOV R104, R10 ;  /* 0x0000000a00687202 */ /* 0x000fe40000000f00 */
[--C-:B------:R-:W-:Y:S01]  /*a090*/  SHF.R.S32.HI R5, RZ, 0x1f, R4.reuse ;  /* 0x0000001fff057819 */ /* 0x100fe20000011404 */
[----:B------:R-:W-:Y:S01]  /*a0a0*/  IMAD.MOV R6, RZ, RZ, -R4 ;  /* 0x000000ffff067224 */ /* 0x000fe200078e0a04 */
[----:B------:R-:W-:-:S02]  /*a0b0*/  IADD3 R12, P0, R4, UR6, RZ ;  /* 0x00000006040c7c10 */ /* 0x000fc4000ff1e0ff */
[----:B------:R-:W-:Y:S01]  /*a0c0*/  F2FP.BF16.F32.PACK_AB R4, R94, R93 ;  /* 0x0000005d5e04723e */ /* 0x000fe200000010ff */
[----:B------:R-:W-:Y:S01]  /*a0d0*/  IMAD R11, R23, R6, R38 ;  /* 0x00000006170b7224 */ /* 0x000fe200078e0226 */
[----:B------:R-:W-:Y:S01]  /*a0e0*/  IADD3.X R13, R5, UR7, R14, P0, !PT ;  /* 0x00000007050d7c10 */ /* 0x000fe200087fe40e */
[----:B------:R-:W-:Y:S01]  /*a0f0*/  ULDC.64 UR6, c[0x0][0xb88] ;  /* 0x0002e20000067ab9 */ /* 0x000fe20000000a00 */
[----:B------:R-:W-:Y:S02]  /*a100*/  F2FP.BF16.F32.PACK_AB R5, R100, R101 ;  /* 0x000000656405723e */ /* 0x000fe400000010ff */
[----:B------:R-:W-:Y:S01]  /*a110*/  SHF.R.S32.HI R10, RZ, 0x1f, R11 ;  /* 0x0000001fff0a7819 */ /* 0x000fe2000001140b */
[----:B------:R-:W-:Y:S01]  /*a120*/  IMAD.WIDE.U32 R12, R11, UR6, R12 ;  /* 0x000000060b0c7c25 */ /* 0x000fe2000f8e000c */
[----:B------:R-:W-:Y:S02]  /*a130*/  F2FP.BF16.F32.PACK_AB R6, R95, R92 ;  /* 0x0000005c5f06723e */ /* 0x000fe400000010ff */
[----:B------:R-:W-:Y:S01]  /*a140*/  MOV R14, R8 ;  /* 0x00000008000e7202 */ /* 0x000fe20000000f00 */
[----:B------:R-:W-:Y:S01]  /*a150*/  IMAD R10, R10, UR6, RZ ;  /* 0x000000060a0a7c24 */ /* 0x000fe2000f8e02ff */
[----:B------:R-:W-:Y:S01]  /*a160*/  LOP3.LUT P0, RZ, R187, 0x3, RZ, 0xc0, !PT ;  /* 0x00000003bbff7812 */ /* 0x000fe2000780c0ff */
[----:B------:R0:W-:Y:S01]  /*a170*/  STSM.16.M88.4 [R15], R4 ;  /* 0x000000040f007844 */ /* 0x0001e20000000200 */
[----:B------:R-:W-:Y:S01]  /*a180*/  IMAD R92, R23, UR5, RZ ;  /* 0x00000005175c7c24 */ /* 0x000fe2000f8e02ff */
[----:B------:R-:W-:Y:S01]  /*a190*/  F2FP.BF16.F32.PACK_AB R8, R91, R90 ;  /* 0x0000005a5b08723e */ /* 0x000fe200000010ff */
[----:B------:R-:W-:Y:S01]  /*a1a0*/  IMAD R37, R11, UR7, R10 ;  /* 0x000000070b257c24 */ /* 0x000fe2000f8e020a */
[----:B------:R-:W-:Y:S01]  /*a1b0*/  ULDC.64 UR6, c[0x0][0xb50] ;  /* 0x0002d40000067ab9 */ /* 0x000fe20000000a00 */
[----:B------:R-:W-:-:S02]  /*a1c0*/  F2FP.BF16.F32.PACK_AB R9, R43, R42 ;  /* 0x0000002a2b09723e */ /* 0x000fc400000010ff */
[----:B------:R-:W-:Y:S02]  /*a1d0*/  F2FP.BF16.F32.PACK_AB R10, R45, R44 ;  /* 0x0000002c2d0a723e */ /* 0x000fe400000010ff */
[----:B------:R-:W-:Y:S02]  /*a1e0*/  F2FP.BF16.F32.PACK_AB R11, R47, R46 ;  /* 0x0000002e2f0b723e */ /* 0x000fe400000010ff */
[----:B------:R-:W-:Y:S02]  /*a1f0*/  LEA R36, P3, R12, UR6, 0x2 ;  /* 0x000000060c247c11 */ /* 0x000fe4000f8610ff */
[C---:B------:R-:W-:Y:S01]  /*a200*/  ISETP.GE.OR P2, PT, R39.reuse, R92, P0 ;  /* 0x0000005c2700720c */ /* 0x040fe20000746670 */
[----:B------:R1:W-:Y:S01]  /*a210*/  STSM.16.M88.4 [R14], R8 ;  /* 0x000000080e007844 */ /* 0x0003e20000000200 */
[----:B------:R-:W-:Y:S01]  /*a220*/  LOP3.LUT R28, R28, R29, RZ, 0x3c, !PT ;  /* 0x0000001d1c1c7212 */ /* 0x000fe200078e3cff */
[----:B0-----:R-:W-:Y:S01]  /*a230*/  VIADD R5, R39, 0x8 ;  /* 0x0000000827057836 */ /* 0x001fe20000000000 */
[----:B------:R-:W-:Y:S01]  /*a240*/  F2FP.BF16.F32.PACK_AB R4, R49, R48 ;  /* 0x000000303104723e */ /* 0x000fe200000010ff */
[----:B------:R-:W-:Y:S01]  /*a250*/  IMAD.IADD R7, R13, 0x1, R37 ;  /* 0x000000010d077824 */ /* 0x000fe200078e0225 */
[----:B------:R-:W-:Y:S01]  /*a260*/  F2FP.BF16.F32.PACK_AB R6, R53, R52 ;  /* 0x000000343506723e */ /* 0x000fe200000010ff */
[----:B------:R-:W-:Y:S01]  /*a270*/  SHFL.IDX PT, R90, R36, RZ, 0x1c1f ;  /* 0x001c1fff245a7589 */ /* 0x000fe200000e0000 */
[----:B------:R-:W-:Y:S01]  /*a280*/  ISETP.GE.OR P0, PT, R5, R92, P0 ;  /* 0x0000005c0500720c */ /* 0x000fe20000706670 */
[----:B------:R-:W-:Y:S01]  /*a290*/  IMAD.X R29, RZ, RZ, R35, P4 ;  /* 0x000000ffff1d7224 */ /* 0x000fe200020e0623 */
[----:B------:R-:W-:-:S02]  /*a2a0*/  LEA.HI.X R37, R12, UR7, R7, 0x2, P3 ;  /* 0x000000070c257c11 */ /* 0x000fc400098f1407 */
        /* <DEDUP_REMOVED lines=11> */
[----:B------:R-:W-:Y:S01]  /*a360*/  F2FP.BF16.F32.PACK_AB R9, R67, R66 ;  /* 0x000000424309723e */ /* 0x000fe200000010ff */
[----:B------:R-:W-:Y:S01]  /*a370*/  STSM.16.M88.4 [R103], R12 ;  /* 0x0000000c67007844 */ /* 0x000fe20000000200 */
[----:B------:R-:W-:Y:S01]  /*a380*/  F2FP.BF16.F32.PACK_AB R10, R69, R68 ;  /* 0x00000044450a723e */ /* 0x000fe200000010ff */
[----:B------:R-:W2:Y:S01]  /*a390*/  @P1 LDC R61, c[0x0][0xbf0] ;  /* 0x0002fc00ff3d1b82 */ /* 0x000ea20000000800 */
[----:B------:R-:W-:Y:S01]  /*a3a0*/  F2FP.BF16.F32.PACK_AB R11, R71, R70 ;  /* 0x00000046470b723e */ /* 0x000fe200000010ff */
[----:B------:R-:W3:Y:S01]  /*a3b0*/  SHFL.IDX PT, R57, R37, 0x1, 0x1c1f ;  /* 0x003c1f0025397f89 */ /* 0x000ee200000e0000 */
[----:B------:R-:W-:Y:S02]  /*a3c0*/  SHF.R.U64 R3, R3, 0x3, RZ ;  /* 0x0000000303037819 */ /* 0x000fe400000012ff */
[----:B------:R-:W-:Y:S01]  /*a3d0*/  IADD3 R31, P5, R34, 0x2000, RZ ;  /* 0x00002000221f7810 */ /* 0x000fe20007fbe0ff */
[----:B------:R4:W-:Y:S01]  /*a3e0*/  STSM.16.M88.4 [R102], R8 ;  /* 0x0000000866007844 */ /* 0x0009e20000000200 */
[----:B------:R-:W-:Y:S01]  /*a3f0*/  LOP3.LUT R34, R3, R34, RZ, 0x3c, !PT ;  /* 0x0000002203227212 */ /* 0x000fe200078e3cff */
[----:B------:R-:W-:Y:S01]  /*a400*/  IMAD.X R3, RZ, RZ, R35, P6 ;  /* 0x000000ffff037224 */ /* 0x000fe200030e0623 */
[----:B------:R-:W-:Y:S01]  /*a410*/  UIMAD UR5, UR12, UR8, URZ ;  /* 0x000000080c0572a4 */ /* 0x000fe2000f8e023f */
[----:B------:R0:W-:Y:S01]  /*a420*/  STSM.16.M88.4 [R97], R72 ;  /* 0x0000004861007844 */ /* 0x0001e20000000200 */
[----:B------:R-:W-:Y:S01]  /*a430*/  UIMAD.WIDE.U32 UR6, UR15, UR8, URZ ;  /* 0x000000080f0672a5 */ /* 0x000fe2000f8e003f */
[----:B------:R-:W-:-:S02]  /*a440*/  LOP3.LUT R30, R31, 0x380, RZ, 0xc0, !PT ;  /* 0x000003801f1e7812 */ /* 0x000fc400078ec0ff */
[----:B------:R1:W-:Y:S01]  /*a450*/  STSM.16.M88.4 [R96], R80 ;  /* 0x0000005060007844 */ /* 0x0003e20000000200 */
[----:B------:R-:W-:Y:S01]  /*a460*/  UIMAD UR5, UR15, UR9, UR5 ;  /* 0x000000090f0572a4 */ /* 0x000fe2000f8e0205 */
[----:B------:R-:W-:Y:S01]  /*a470*/  SHF.R.U64 R30, R30, 0x3, RZ ;  /* 0x000000031e1e7819 */ /* 0x000fe200000012ff */
[----:B------:R-:W-:Y:S01]  /*a480*/  BAR.SYNC.DEFER_BLOCKING 0x1, 0x100 ;  /* 0x0044000000007b1d */ /* 0x000fe20000010000 */
[----:B------:R-:W-:Y:S02]  /*a490*/  UIMAD UR8, UR13, UR10, URZ ;  /* 0x0000000a0d0872a4 */ /* 0x000fe4000f8e023f */
[----:B------:R-:W-:Y:S01]  /*a4a0*/  LOP3.LUT R30, R30, R31, RZ, 0x3c, !PT ;  /* 0x0000001f1e1e7212 */ /* 0x000fe200078e3cff */
[----:B------:R-:W-:Y:S01]  /*a4b0*/  UIADD3 UR7, UR7, UR5, URZ ;  /* 0x0000000507077290 */ /* 0x000fe2000fffe03f */
[----:B------:R-:W-:Y:S01]  /*a4c0*/  IMAD.X R31, RZ, RZ, R35, P5 ;  /* 0x000000ffff1f7224 */ /* 0x000fe200028e0623 */
[----:B------:R-:W-:Y:S02]  /*a4d0*/  UIMAD UR5, UR14, UR11, UR8 ;  /* 0x0000000b0e0572a4 */ /* 0x000fe4000f8e0208 */
[----:B------:R-:W-:Y:S01]  /*a4e0*/  UIMAD.WIDE.U32 UR6, UR14, UR10, UR6 ;  /* 0x0000000a0e0672a5 */ /* 0x000fe2000f8e0006 */
[----:B------:R-:W-:Y:S01]  /*a4f0*/  ULDC.64 UR8, c[0x0][0xae0] ;  /* 0x0002b80000087ab9 */ /* 0x000fe20000000a00 */
[----:B0-----:R0:W-:Y:S04]  /*a500*/  @!P2 ST.E desc[UR16][R90.64], R89 ;  /* 0x000000595a00a985 */ /* 0x0011e8000c101910 */
[----:B---3--:R0:W-:Y:S04]  /*a510*/  @!P0 ST.E desc[UR16][R56.64], R88 ;  /* 0x0000005838008985 */ /* 0x0081e8000c101910 */
[----:B------:R3:W5:Y:S04]  /*a520*/  LD.E.128 R4, desc[UR16][R28.64] ;  /* 0x000000101c047980 */ /* 0x000768000c101d00 */
[----:B----4-:R1:W5:Y:S04]  /*a530*/  LD.E.128 R8, desc[UR16][R2.64] ;  /* 0x0000001002087980 */ /* 0x010368000c101d00 */
[----:B------:R4:W5:Y:S01]  /*a540*/  LD.E.128 R12, desc[UR16][R20.64] ;  /* 0x00000010140c7980 */ /* 0x000962000c101d00 */
[----:B---3--:R-:W-:Y:S01]  /*a550*/  IMAD R28, R22, 0x20, R185 ;  /* 0x00000020161c7824 */ /* 0x008fe200078e02b9 */
[----:B------:R-:W-:-:S02]  /*a560*/  UIADD3 UR5, UR7, UR5, URZ ;  /* 0x0000000507057290 */ /* 0x000fc4000fffe03f */
[----:B------:R3:W5:Y:S01]  /*a570*/  LD.E.128 R48, desc[UR16][R24.64] ;  /* 0x0000001018307980 */ /* 0x000762000c101d00 */
[----:B------:R-:W-:-:S03]  /*a580*/  VIADD R28, R28, UR60 ;  /* 0x0000003c1c1c7c36 */ /* 0x000fc60008000000 */
[----:B------:R-:W5:Y:S01]  /*a590*/  LD.E.128 R44, desc[UR16][R34.64] ;  /* 0x00000010222c7980 */ /* 0x000f62000c101d00 */
[----:B-1----:R-:W-:-:S03]  /*a5a0*/  @P1 IMAD.HI.U32 R2, R28, R59, RZ ;  /* 0x0000003b1c021227 */ /* 0x002fc600078e00ff */
[----:B------:R-:W5:Y:S01]  /*a5b0*/  LD.E.128 R40, desc[UR16][R32.64] ;  /* 0x0000001020287980 */ /* 0x000f62000c101d00 */
[----:B----4-:R-:W-:Y:S01]  /*a5c0*/  IMAD.MOV.U32 R21, RZ, RZ, R28 ;  /* 0x000000ffff157224 */ /* 0x010fe200078e001c */
[----:B--2---:R-:W-:Y:S02]  /*a5d0*/  @P1 SHF.R.U32.HI R21, RZ, R61, R2 ;  /* 0x0000003dff151219 */ /* 0x004fe40000011602 */
[----:B------:R-:W5:Y:S02]  /*a5e0*/  LD.E.128 R36, desc[UR16][R30.64] ;  /* 0x000000101e247980 */ /* 0x000f64000c101d00 */
[--C-:B------:R-:W-:Y:S01]  /*a5f0*/  SHF.R.S32.HI R20, RZ, 0x1f, R21.reuse ;  /* 0x0000001fff147819 */ /* 0x100fe20000011415 */
[----:B---3--:R-:W-:Y:S01]  /*a600*/  IMAD.MOV R24, RZ, RZ, -R21 ;  /* 0x000000ffff187224 */ /* 0x008fe200078e0a15 */
[----:B------:R1:W5:Y:S01]  /*a610*/  LD.E.128 R52, desc[UR16][R26.64] ;  /* 0x000000101a347980 */ /* 0x000362000c101d00 */
[----:B------:R-:W-:Y:S02]  /*a620*/  IMAD.U32 R3, RZ, RZ, UR7 ;  /* 0x00000007ff037e24 */ /* 0x000fe4000f8e00ff */
[----:B------:R-:W-:Y:S01]  /*a630*/  IMAD R20, R20, UR8, RZ ;  /* 0x0000000814147c24 */ /* 0x000fe2000f8e02ff */
[----:B------:R-:W-:Y:S01]  /*a640*/  @!PT LDS RZ, [RZ] ;  /* 0x00000000fffff984 */ /* 0x000fe20000000800 */
[----:B------:R-:W-:Y:S01]  /*a650*/  @!PT LDS RZ, [RZ] ;  /* 0x00000000fffff984 */ /* 0x000fe20000000800 */
[----:B------:R-:W-:Y:S01]  /*a660*/  @!PT LDS RZ, [RZ] ;  /* 0x00000000fffff984 */ /* 0x000fe20000000800 */
[----:B------:R-:W-:Y:S01]  /*a670*/  @!PT LDS RZ, [RZ] ;  /* 0x00000000fffff984 */ /* 0x000fe20000000800 */
[----:B------:R2:W-:Y:S06]  /*a680*/  MEMBAR.ALL.CTA ;  /* 0x0000000000007992 */ /* 0x0005ec0000008000 */
[----:B--2---:R-:W2:Y:S01]  /*a690*/  FENCE.VIEW.ASYNC.S ;  /* 0x00000000000073c6 */ /* 0x004ea20000000000 */
[----:B------:R-:W-:-:S02]  /*a6a0*/  IMAD R23, R23, R24, R28 ;  /* 0x0000001817177224 */ /* 0x000fc400078e021c */
[----:B------:R-:W-:Y:S01]  /*a6b0*/  IMAD.U32 R2, RZ, RZ, UR6 ;  /* 0x00000006ff027e24 */ /* 0x000fe2000f8e00ff */
[----:B------:R-:W-:Y:S01]  /*a6c0*/  ULDC.64 UR6, c[0x0][0xad8] ;  /* 0x0002b60000067ab9 */ /* 0x000fe20000000a00 */
[----:B------:R-:W-:Y:S02]  /*a6d0*/  IMAD.U32 R3, RZ, RZ, UR5 ;  /* 0x00000005ff037e24 */ /* 0x000fe4000f8e00ff */
[C---:B------:R-:W-:Y:S01]  /*a6e0*/  IMAD R25, R21.reuse, UR9, R20 ;  /* 0x0000000915197c24 */ /* 0x040fe2000f8e0214 */
[----:B------:R-:W-:Y:S01]  /*a6f0*/  SHF.R.S32.HI R20, RZ, 0x1f, R23 ;  /* 0x0000001fff147819 */ /* 0x000fe20000011417 */
[----:B------:R-:W-:-:S04]  /*a700*/  IMAD.WIDE.U32 R2, R21, UR8, R2 ;  /* 0x0000000815027c25 */ /* 0x000fc8000f8e0002 */
[----:B------:R-:W-:Y:S02]  /*a710*/  IMAD.IADD R3, R3, 0x1, R25 ;  /* 0x0000000103037824 */ /* 0x000fe400078e0219 */
[----:B------:R-:W-:Y:S02]  /*a720*/  IMAD R20, R20, UR6, RZ ;  /* 0x0000000614147c24 */ /* 0x000fe4000f8e02ff */
[----:B-1----:R-:W-:Y:S02]  /*a730*/  VIADD R27, R185, UR60 ;  /* 0x0000003cb91b7c36 */ /* 0x002fe40008000000 */
[C---:B------:R-:W-:Y:S02]  /*a740*/  IMAD R25, R23.reuse, UR7, R20 ;  /* 0x0000000717197c24 */ /* 0x040fe4000f8e0214 */
[----:B------:R-:W-:Y:S01]  /*a750*/  IMAD.WIDE.U32 R2, R23, UR6, R2 ;  /* 0x0000000617027c25 */ /* 0x000fe2000f8e0002 */
[----:B------:R-:W-:Y:S01]  /*a760*/  ISETP.GE.AND P2, PT, R27, R92, PT ;  /* 0x0000005c1b00720c */ /* 0x000fe20003f46270 */
[----:B------:R-:W-:-:S02]  /*a770*/  ULDC.64 UR6, c[0x0][0xa80] ;  /* 0x0002a00000067ab9 */ /* 0x000fc40000000a00 */
[----:B------:R-:W-:Y:S01]  /*a780*/  VIADD R0, R0, 0x34820 ;  /* 0x0003482000007836 */ /* 0x000fe20000000000 */
[C---:B------:R-:W-:Y:S01]  /*a790*/  LEA R23, P3, R2.reuse, UR6, 0x1 ;  /* 0x0000000602177c11 */ /* 0x040fe2000f8608ff */
[----:B------:R-:W-:Y:S02]  /*a7a0*/  IMAD.IADD R3, R3, 0x1, R25 ;  /* 0x0000000103037824 */ /* 0x000fe400078e0219 */
[----:B------:R-:W-:Y:S01]  /*a7b0*/  VIADD R21, R27, 0x20 ;  /* 0x000000201b157836 */ /* 0x000fe20000000000 */
[----:B------:R-:W-:Y:S02]  /*a7c0*/  PRMT R0, RZ, 0x654, R0 ;  /* 0x00000654ff007816 */ /* 0x000fe40000000000 */
[----:B------:R-:W-:Y:S02]  /*a7d0*/  LEA.HI.X R24, R2, UR7, R3, 0x1, P3 ;  /* 0x0000000702187c11 */ /* 0x000fe400098f0c03 */
[-C--:B------:R-:W-:Y:S01]  /*a7e0*/  ISETP.GE.AND P0, PT, R21, R92.reuse, PT ;  /* 0x0000005c1500720c */ /* 0x080fe20003f06270 */
[----:B------:R-:W-:Y:S01]  /*a7f0*/  VIADD R21, R27, 0x40 ;  /* 0x000000401b157836 */ /* 0x000fe20000000000 */
[----:B--2---:R1:W-:Y:S01]  /*a800*/  SYNCS.ARRIVE.TRANS64.RED.A1T0 RZ, [R0+URZ], RZ ;  /* 0x000000ff00ff79a7 */ /* 0x0043e2000810043f */
[----:B------:R0:W2:Y:S01]  /*a810*/  SHFL.IDX PT, R20, R23, RZ, 0x181f ;  /* 0x00181fff17147589 */ /* 0x0000a200000e0000 */
[----:B------:R-:W-:Y:S02]  /*a820*/  BSSY B1, `(.L_x_2277) ;  /* 0x000000e000017945 */ /* 0x000fe40003800000 */
[----:B------:R-:W-:Y:S01]  /*a830*/  ISETP.GE.AND P1, PT, R21, R92, PT ;  /* 0x0000005c1500720c */ /* 0x000fe20003f26270 */
[----:B-1----:R0:W1:Y:S01]  /*a840*/  SHFL.IDX PT, R0, R24, RZ, 0x181f ;  /* 0x00181fff18007589 */ /* 0x00206200000e0000 */
[----:B------:R-:W-:Y:S11]  /*a850*/  @P2 BRA `(.L_x_2278) ;  /* 0x0000000000282947 */ /* 0x000ff60003800000 */
[----:B------:R-:W-:Y:S01]  /*a860*/  ULDC UR5, c[0x0][0xac8] ;  /* 0x0002b20000057ab9 */ /* 0x000fe20000000800 */
[----:B------:R-:W-:Y:S01]  /*a870*/  ULDC.64 UR6, c[0x0][0x208] ;  /* 0x0000820000067ab9 */ /* 0x000fe20000000a00 */
[----:B------:R-:W-:Y:S02]  /*a880*/  ISETP.GE.AND P2, PT, R16, UR5, PT ;  /* 0x0000000510007c0c */ /* 0x000fe4000bf46270 */
[----:B------:R-:W-:-:S11]  /*a890*/  ISETP.GE.AND P3, PT, R19, UR5, PT ;  /* 0x0000000513007c0c */ /* 0x000fd6000bf66270 */
[CC--:B--2---:R-:W-:Y:S02]  /*a8a0*/  @!P2 LEA R2, P4, R16.reuse, R20.reuse, 0x1 ;  /* 0x000000141002a211 */ /* 0x0c4fe400078808ff */
[C---:B------:R-:W-:Y:S02]  /*a8b0*/  @!P3 LEA R20, P5, R19.reuse, R20, 0x1 ;  /* 0x000000141314b211 */ /* 0x040fe400078a08ff */
[-C--:B-1----:R-:W-:Y:S02]  /*a8c0*/  @!P2 LEA.HI.X R3, R16, R0.reuse, R193, 0x1, P4 ;  /* 0x000000001003a211 */ /* 0x082fe400020f0cc1 */
[----:B------:R-:W-:-:S03]  /*a8d0*/  @!P3 LEA.HI.X R21, R19, R0, R192, 0x1, P5 ;  /* 0x000000001315b211 */ /* 0x000fc600028f0cc0 */
[----:B-----5:R3:W-:Y:S04]  /*a8e0*/  @!P2 ST.E.128 desc[UR6][R2.64], R44 ;  /* 0x0000002c0200a985 */ /* 0x0207e8000c101d06 */
[----:B------:R3:W-:Y:S02]  /*a8f0*/  @!P3 ST.E.128 desc[UR6][R20.64], R52 ;  /* 0x000000341400b985 */ /* 0x0007e4000c101d06 */
.L_x_2278:
[----:B------:R-:W-:Y:S05]  /*a900*/  BSYNC B1 ;  /* 0x0000000000017941 */ /* 0x000fea0003800000 */
.L_x_2277:
[----:B-1----:R1:W4:Y:S01]  /*a910*/  SHFL.IDX PT, R0, R24, 0x1, 0x181f ;  /* 0x00381f0018007f89 */ /* 0x00232200000e0000 */
[----:B------:R-:W-:Y:S03]  /*a920*/  BSSY B1, `(.L_x_2279) ;  /* 0x000000d000017945 */ /* 0x000fe60003800000 */
[----:B--23--:R1:W2:Y:S01]  /*a930*/  SHFL.IDX PT, R20, R23, 0x1, 0x181f ;  /* 0x00381f0017147f89 */ /* 0x00c2a200000e0000 */
[----:B------:R-:W-:Y:S05]  /*a940*/  @P0 BRA `(.L_x_2280) ;  /* 0x0000000000280947 */ /* 0x000fea0003800000 */
[----:B------:R-:W-:Y:S01]  /*a950*/  ULDC UR5, c[0x0][0xac8] ;  /* 0x0002b20000057ab9 */ /* 0x000fe20000000800 */
[----:B------:R-:W-:Y:S01]  /*a960*/  ULDC.64 UR6, c[0x0][0x208] ;  /* 0x0000820000067ab9 */ /* 0x000fe20000000a00 */
[----:B------:R-:W-:Y:S02]  /*a970*/  ISETP.GE.AND P3, PT, R16, UR5, PT ;  /* 0x0000000510007c0c */ /* 0x000fe4000bf66270 */
[----:B------:R-:W-:-:S11]  /*a980*/  ISETP.GE.AND P4, PT, R19, UR5, PT ;  /* 0x0000000513007c0c */ /* 0x000fd6000bf86270 */
[CC--:B--2---:R-:W-:Y:S02]  /*a990*/  @!P3 LEA R2, P0, R16.reuse, R20.reuse, 0x1 ;  /* 0x000000141002b211 */ /* 0x0c4fe400078008ff */
[C---:B------:R-:W-:Y:S02]  /*a9a0*/  @!P4 LEA R20, P2, R19.reuse, R20, 0x1 ;  /* 0x000000141314c211 */ /* 0x040fe400078408ff */
[-C--:B----4-:R-:W-:Y:S02]  /*a9b0*/  @!P3 LEA.HI.X R3, R16, R0.reuse, R193, 0x1, P0 ;  /* 0x000000001003b211 */ /* 0x090fe400000f0cc1 */
[----:B------:R-:W-:-:S03]  /*a9c0*/  @!P4 LEA.HI.X R21, R19, R0, R192, 0x1, P2 ;  /* 0x000000001315c211 */ /* 0x000fc600010f0cc0 */
[----:B-----5:R3:W-:Y:S04]  /*a9d0*/  @!P3 ST.E.128 desc[UR6][R2.64], R40 ;  /* 0x000000280200b985 */ /* 0x0207e8000c101d06 */
[----:B------:R3:W-:Y:S02]  /*a9e0*/  @!P4 ST.E.128 desc[UR6][R20.64], R48 ;  /* 0x000000301400c985 */ /* 0x0007e4000c101d06 */
.L_x_2280:
[----:B------:R-:W-:Y:S05]  /*a9f0*/  BSYNC B1 ;  /* 0x0000000000017941 */ /* 0x000fea0003800000 */
.L_x_2279:
[----:B----4-:R4:W0:Y:S01]  /*aa00*/  SHFL.IDX PT, R0, R24, 0x2, 0x181f ;  /* 0x00581f0018007f89 */ /* 0x01082200000e0000 */
        /* <DEDUP_REMOVED lines=11> */
[----:B-----5:R3:W-:Y:S04]  /*aac0*/  @!P2 ST.E.128 desc[UR6][R2.64], R36 ;  /* 0x000000240200a985 */ /* 0x0207e8000c101d06 */
[----:B------:R3:W-:Y:S02]  /*aad0*/  @!P3 ST.E.128 desc[UR6][R20.64], R12 ;  /* 0x0000000c1400b985 */ /* 0x0007e4000c101d06 */
.L_x_2282:
[----:B------:R-:W-:Y:S05]  /*aae0*/  BSYNC B1 ;  /* 0x0000000000017941 */ /* 0x000fea0003800000 */
.L_x_2281:
[----:B---3--:R-:W-:Y:S01]  /*aaf0*/  VIADD R3, R27, 0x60 ;  /* 0x000000601b037836 */ /* 0x008fe20000000000 */
[----:B01--4-:R-:W3:Y:S04]  /*ab00*/  SHFL.IDX PT, R24, R24, 0x3, 0x181f ;  /* 0x00781f0018187f89 */ /* 0x013ee800000e0000 */
[----:B------:R-:W-:Y:S01]  /*ab10*/  ISETP.GE.AND P0, PT, R3, R92, PT ;  /* 0x0000005c0300720c */ /* 0x000fe20003f06270 */
[----:B------:R-:W4:-:S12]  /*ab20*/  SHFL.IDX PT, R23, R23, 0x3, 0x181f ;  /* 0x00781f0017177f89 */ /* 0x000f1800000e0000 */
[----:B------:R-:W-:Y:S05]  /*ab30*/  @P0 BRA `(.L_x_2283) ;  /* 0x0000000800b40947 */ /* 0x000fea0003800000 */
[----:B------:R-:W-:Y:S01]  /*ab40*/  ULDC UR5, c[0x0][0xac8] ;  /* 0x0002b20000057ab9 */ /* 0x000fe20000000800 */
[----:B------:R-:W-:Y:S01]  /*ab50*/  ULDC.64 UR6, c[0x0][0x208] ;  /* 0x0000820000067ab9 */ /* 0x000fe20000000a00 */
[----:B------:R-:W-:-:S13]  /*ab60*/  ISETP.GE.AND P1, PT, R16, UR5, PT ;  /* 0x0000000510007c0c */ /* 0x000fda000bf26270 */
[----:B----4-:R-:W-:-:S04]  /*ab70*/  @!P1 LEA R2, P0, R16, R23, 0x1 ;  /* 0x0000001710029211 */ /* 0x010fc800078008ff */
[----:B---3--:R-:W-:Y:S02]  /*ab80*/  @!P1 LEA.HI.X R3, R16, R24, R193, 0x1, P0 ;  /* 0x0000001810039211 */ /* 0x008fe400000f0cc1 */
        /* <DEDUP_REMOVED lines=8> */
.L_x_2276:
[----:B------:R-:W0:Y:S01]  /*ac10*/  LDC R8, c[0x0][0xbe8] ;  /* 0x0002fa00ff087b82 */ /* 0x000e220000000800 */
[----:B------:R-:W-:Y:S01]  /*ac20*/  R2UR UR6, R23 ;  /* 0x00000000170672ca */ /* 0x000fe200000e0000 */
[----:B------:R-:W-:Y:S01]  /*ac30*/  BSSY B1, `(.L_x_2284) ;  /* 0x0000035000017945 */ /* 0x000fe20003800000 */
[----:B------:R-:W-:Y:S01]  /*ac40*/  R2UR UR5, R184 ;  /* 0x00000000b80572ca */ /* 0x000fe200000e0000 */
[----:B------:R-:W-:Y:S01]  /*ac50*/  IMAD R6, R22, 0x20, R185 ;  /* 0x0000002016067824 */ /* 0x000fe200078e02b9 */
[----:B------:R-:W-:-:S09]  /*ac60*/  ISETP.GE.AND P0, PT, R194, 0x80, PT ;  /* 0x00000080c200780c */ /* 0x000fd20003f06270 */
[----:B------:R-:W-:Y:S02]  /*ac70*/  USHF.R.S32.HI UR8, URZ, 0x1f, UR6 ;  /* 0x0000001f3f087899 */ /* 0x000fe40008011406 */
[----:B------:R-:W-:Y:S01]  /*ac80*/  USHF.R.S32.HI UR9, URZ, 0x1f, UR5 ;  /* 0x0000001f3f097899 */ /* 0x000fe20008011405 */
[----:B0-----:R-:W-:-:S13]  /*ac90*/  ISETP.NE.AND P1, PT, R8, 0x1, PT ;  /* 0x000000010800780c */ /* 0x001fda0003f25270 */
[----:B------:R-:W0:Y:S08]  /*aca0*/  @P1 LDC R9, c[0x0][0xbec] ;  /* 0x0002fb00ff091b82 */ /* 0x000e300000000800 */
[----:B------:R-:W1:Y:S01]  /*acb0*/  @P1 LDC R11, c[0x0][0xbf0] ;  /* 0x0002fc00ff0b1b82 */ /* 0x000e620000000800 */
[----:B------:R-:W-:Y:S05]  /*acc0*/  @P0 BRA `(.L_x_2285) ;  /* 0x0000000000ac0947 */ /* 0x000fea0003800000 */
[----:B------:R-:W2:Y:S01]  /*acd0*/  S2R R0, SR_TID.X ;  /* 0x0000000000007919 */ /* 0x000ea20000002100 */
[----:B------:R-:W3:Y:S01]  /*ace0*/  LDC R3, c[0x0][0xbe8] ;  /* 0x0002fa00ff037b82 */ /* 0x000ee20000000800 */
[----:B------:R-:W-:Y:S01]  /*acf0*/  IMAD.U32 R4, RZ, RZ, UR60 ;  /* 0x0000003cff047e24 */ /* 0x000fe2000f8e00ff */
[----:B------:R-:W-:Y:S02]  /*ad00*/  ULDC UR5, c[0x0][0xa88] ;  /* 0x0002a20000057ab9 */ /* 0x000fe40000000800 */
[----:B---3--:R-:W-:Y:S02]  /*ad10*/  IMAD R5, R3, UR5, RZ ;  /* 0x0000000503057c24 */ /* 0x008fe4000f8e02ff */
[----:B--2---:R-:W-:-:S04]  /*ad20*/  IADD3 R4, R4, -0x80, R0 ;  /* 0xffffff8004047810 */ /* 0x004fc80007ffe000 */
[----:B------:R-:W-:-:S13]  /*ad30*/  ISETP.GE.AND P0, PT, R4, R5, PT ;  /* 0x000000050400720c */ /* 0x000fda0003f06270 */
[----:B------:R-:W-:Y:S05]  /*ad40*/  @P0 BRA `(.L_x_2285) ;  /* 0x00000000008c0947 */ /* 0x000fea0003800000 */
[----:B------:R-:W-:Y:S01]  /*ad50*/  ISETP.NE.AND P0, PT, R3, 0x1, PT ;  /* 0x000000010300780c */ /* 0x000fe20003f05270 */
[----:B------:R-:W-:Y:S01]  /*ad60*/  ULDC.64 UR10, c[0x0][0xb90] ;  /* 0x0002e400000a7ab9 */ /* 0x000fe20000000a00 */
[----:B------:R-:W-:Y:S01]  /*ad70*/  R2UR UR13, R23 ;  /* 0x00000000170d72ca */ /* 0x000fe200000e0000 */
[----:B------:R-:W-:Y:S01]  /*ad80*/  UIMAD UR5, UR8, UR10, URZ ;  /* 0x0000000a080572a4 */ /* 0x000fe2000f8e023f */
[----:B------:R-:W-:Y:S01]  /*ad90*/  R2UR UR12, R184 ;  /* 0x00000000b80c72ca */ /* 0x000fe200000e0000 */
[----:B------:R-:W-:-:S08]  /*ada0*/  IMAD.MOV.U32 R2, RZ, RZ, R4 ;  /* 0x000000ffff027224 */ /* 0x000fd000078e0004 */
[----:B------:R-:W2:Y:S02]  /*adb0*/  @P0 LDC R5, c[0x0][0xbec] ;  /* 0x0002fb00ff050b82 */ /* 0x000ea40000000800 */
[----:B------:R-:W-:Y:S02]  /*adc0*/  UIMAD.WIDE.U32 UR6, UR13, UR10, URZ ;  /* 0x0000000a0d0672a5 */ /* 0x000fe4000f8e003f */
[----:B------:R-:W-:-:S03]  /*add0*/  UIMAD UR5, UR13, UR11, UR5 ;  /* 0x0000000b0d0572a4 */ /* 0x000fc6000f8e0205 */
[----:B------:R-:W-:Y:S01]  /*ade0*/  ULDC.64 UR10, c[0x0][0xb98] ;  /* 0x0002e600000a7ab9 */ /* 0x000fe20000000a00 */
[----:B------:R-:W3:Y:S01]  /*adf0*/  @P0 LDC R7, c[0x0][0xbf0] ;  /* 0x0002fc00ff070b82 */ /* 0x000ee20000000800 */
[----:B------:R-:W-:Y:S02]  /*ae00*/  UIADD3 UR7, UR7, UR5, URZ ;  /* 0x0000000507077290 */ /* 0x000fe4000fffe03f */
[----:B------:R-:W-:Y:S02]  /*ae10*/  UIMAD UR5, UR9, UR10, URZ ;  /* 0x0000000a090572a4 */ /* 0x000fe4000f8e023f */
[----:B------:R-:W-:Y:S02]  /*ae20*/  UIMAD.WIDE.U32 UR6, UR12, UR10, UR6 ;  /* 0x0000000a0c0672a5 */ /* 0x000fe4000f8e0006 */
[----:B------:R-:W-:-:S03]  /*ae30*/  UIMAD UR5, UR12, UR11, UR5 ;  /* 0x0000000b0c0572a4 */ /* 0x000fc6000f8e0205 */
[----:B------:R-:W-:Y:S01]  /*ae40*/  ULDC.64 UR10, c[0x0][0xb88] ;  /* 0x0002e200000a7ab9 */ /* 0x000fe20000000a00 */
[----:B------:R-:W-:Y:S01]  /*ae50*/  ULDC.64 UR12, c[0x0][0x208] ;  /* 0x00008200000c7ab9 */ /* 0x000fe20000000a00 */
[----:B--2---:R-:W-:-:S05]  /*ae60*/  @P0 IMAD.HI.U32 R0, R4, R5, RZ ;  /* 0x0000000504000227 */ /* 0x004fca00078e00ff */
[----:B---3--:R-:W-:-:S05]  /*ae70*/  @P0 SHF.R.U32.HI R2, RZ, R7, R0 ;  /* 0x00000007ff020219 */ /* 0x008fca0000011600 */
[----:B------:R-:W-:-:S04]  /*ae80*/  IMAD.MOV R5, RZ, RZ, -R2 ;  /* 0x000000ffff057224 */ /* 0x000fc800078e0a02 */
[----:B------:R-:W-:Y:S01]  /*ae90*/  IMAD R5, R3, R5, R4 ;  /* 0x0000000503057224 */ /* 0x000fe200078e0204 */
[----:B------:R-:W-:Y:S01]  /*aea0*/  SHF.R.S32.HI R3, RZ, 0x1f, R2 ;  /* 0x0000001fff037819 */ /* 0x000fe20000011402 */
[----:B------:R-:W-:Y:S01]  /*aeb0*/  IMAD.U32 R4, RZ, RZ, UR5 ;  /* 0x00000005ff047e24 */ /* 0x000fe2000f8e00ff */
        /* <DEDUP_REMOVED lines=12> */
.L_x_2285:
[----:B------:R-:W-:Y:S05]  /*af80*/  BSYNC B1 ;  /* 0x0000000000017941 */ /* 0x000fea0003800000 */
.L_x_2284:
[----:B------:R-:W-:Y:S01]  /*af90*/  R2UR UR13, R23 ;  /* 0x00000000170d72ca */ /* 0x000fe200000e0000 */
[----:B------:R-:W-:Y:S01]  /*afa0*/  ULDC.64 UR10, c[0x0][0xae8] ;  /* 0x0002ba00000a7ab9 */ /* 0x000fe20000000a00 */
[----:B------:R-:W-:Y:S01]  /*afb0*/  R2UR UR12, R184 ;  /* 0x00000000b80c72ca */ /* 0x000fe200000e0000 */
[----:B------:R-:W-:Y:S01]  /*afc0*/  UIMAD UR5, UR8, UR10, URZ ;  /* 0x0000000a080572a4 */ /* 0x000fe2000f8e023f */
[----:B------:R-:W-:Y:S01]  /*afd0*/  VIADD R6, R6, UR60 ;  /* 0x0000003c06067c36 */ /* 0x000fe20008000000 */
[----:B------:R-:W-:Y:S03]  /*afe0*/  BSSY B1, `(.L_x_2286) ;  /* 0x0000035000017945 */ /* 0x000fe60003800000 */
[----:B0-----:R-:W-:-:S04]  /*aff0*/  @P1 IMAD.HI.U32 R0, R6, R9, RZ ;  /* 0x0000000906001227 */ /* 0x001fc800078e00ff */
[----:B--2---:R-:W-:Y:S01]  /*b000*/  IMAD.MOV.U32 R5, RZ, RZ, R6 ;  /* 0x000000ffff057224 */ /* 0x004fe200078e0006 */
[----:B------:R-:W-:Y:S01]  /*b010*/  UIMAD.WIDE.U32 UR6, UR13, UR10, URZ ;  /* 0x0000000a0d0672a5 */ /* 0x000fe2000f8e003f */
[----:B-1----:R-:W-:Y:S01]  /*b020*/  @P1 SHF.R.U32.HI R5, RZ, R11, R0 ;  /* 0x0000000bff051219 */ /* 0x002fe20000011600 */
[----:B------:R-:W-:-:S03]  /*b030*/  UIMAD UR5, UR13, UR11, UR5 ;  /* 0x0000000b0d0572a4 */ /* 0x000fc6000f8e0205 */
[----:B------:R-:W-:Y:S01]  /*b040*/  ULDC.64 UR10, c[0x0][0xaf0] ;  /* 0x0002bc00000a7ab9 */ /* 0x000fe20000000a00 */
[----:B------:R-:W-:Y:S01]  /*b050*/  UIADD3 UR7, UR7, UR5, URZ ;  /* 0x0000000507077290 */ /* 0x000fe2000fffe03f */
[--C-:B------:R-:W-:Y:S01]  /*b060*/  SHF.R.S32.HI R0, RZ, 0x1f, R5.reuse ;  /* 0x0000001fff007819 */ /* 0x100fe20000011405 */
[----:B------:R-:W-:Y:S01]  /*b070*/  UIMAD UR5, UR9, UR10, URZ ;  /* 0x0000000a090572a4 */ /* 0x000fe2000f8e023f */
[----:B------:R-:W-:Y:S01]  /*b080*/  IMAD.MOV R7, RZ, RZ, -R5 ;  /* 0x000000ffff077224 */ /* 0x000fe200078e0a05 */
[----:B------:R-:W-:Y:S02]  /*b090*/  UIMAD.WIDE.U32 UR6, UR12, UR10, UR6 ;  /* 0x0000000a0c0672a5 */ /* 0x000fe4000f8e0006 */
[----:B------:R-:W-:Y:S01]  /*b0a0*/  UIMAD UR5, UR12, UR11, UR5 ;  /* 0x0000000b0c0572a4 */ /* 0x000fe2000f8e0205 */
[----:B------:R-:W-:Y:S01]  /*b0b0*/  IMAD R7, R8, R7, R6 ;  /* 0x0000000708077224 */ /* 0x000fe200078e0206 */
[----:B------:R-:W-:Y:S01]  /*b0c0*/  ULDC.64 UR8, c[0x0][0xae0] ;  /* 0x0002b80000087ab9 */ /* 0x000fe20000000a00 */
[----:B------:R-:W-:Y:S01]  /*b0d0*/  VIADD R6, R185, UR60 ;  /* 0x0000003cb9067c36 */ /* 0x000fe20008000000 */
[----:B------:R-:W-:Y:S01]  /*b0e0*/  UIADD3 UR5, UR7, UR5, URZ ;  /* 0x0000000507057290 */ /* 0x000fe2000fffe03f */
[----:B------:R-:W-:-:S02]  /*b0f0*/  IMAD R0, R0, UR8, RZ ;  /* 0x0000000800007c24 */ /* 0x000fc4000f8e02ff */
[----:B------:R-:W-:Y:S02]  /*b100*/  IMAD.U32 R3, RZ, RZ, UR7 ;  /* 0x00000007ff037e24 */ /* 0x000fe4000f8e00ff */
[----:B------:R-:W-:Y:S01]  /*b110*/  IMAD.U32 R2, RZ, RZ, UR6 ;  /* 0x00000006ff027e24 */ /* 0x000fe2000f8e00ff */
[----:B------:R-:W-:Y:S01]  /*b120*/  ULDC.64 UR6, c[0x0][0xad8] ;  /* 0x0002b60000067ab9 */ /* 0x000fe20000000a00 */
[----:B------:R-:W-:Y:S01]  /*b130*/  IMAD.U32 R3, RZ, RZ, UR5 ;  /* 0x00000005ff037e24 */ /* 0x000fe2000f8e00ff */
[----:B------:R-:W-:Y:S01]  /*b140*/  ULDC UR5, c[0x0][0xa88] ;  /* 0x0002a20000057ab9 */ /* 0x000fe20000000800 */
[C---:B------:R-:W-:Y:S01]  /*b150*/  IMAD R9, R5.reuse, UR9, R0 ;  /* 0x0000000905097c24 */ /* 0x040fe2000f8e0200 */
[----:B------:R-:W-:Y:S01]  /*b160*/  SHF.R.S32.HI R0, RZ, 0x1f, R7 ;  /* 0x0000001fff007819 */ /* 0x000fe20000011407 */
[----:B------:R-:W-:-:S04]  /*b170*/  IMAD.WIDE.U32 R2, R5, UR8, R2 ;  /* 0x0000000805027c25 */ /* 0x000fc8000f8e0002 */
[----:B------:R-:W-:Y:S02]  /*b180*/  IMAD.IADD R3, R3, 0x1, R9 ;  /* 0x0000000103037824 */ /* 0x000fe400078e0209 */
[----:B------:R-:W-:Y:S02]  /*b190*/  IMAD R4, R0, UR6, RZ ;  /* 0x0000000600047c24 */ /* 0x000fe4000f8e02ff */
[----:B------:R-:W-:Y:S02]  /*b1a0*/  IMAD R9, R8, UR5, RZ ;  /* 0x0000000508097c24 */ /* 0x000fe4000f8e02ff */
        /* <DEDUP_REMOVED lines=24> */
.L_x_2287:
[----:B------:R-:W-:Y:S05]  /*b330*/  BSYNC B1 ;  /* 0x0000000000017941 */ /* 0x000fea0003800000 */
.L_x_2286:
        /* <DEDUP_REMOVED lines=14> */
.L_x_2289:
[----:B------:R-:W-:Y:S05]  /*b420*/  BSYNC B1 ;  /* 0x0000000000017941 */ /* 0x000fea0003800000 */
.L_x_2288:
        /* <DEDUP_REMOVED lines=14> */
.L_x_2291:
[----:B------:R-:W-:Y:S05]  /*b510*/  BSYNC B1 ;  /* 0x0000000000017941 */ /* 0x000fea0003800000 */
.L_x_2290:
        /* <DEDUP_REMOVED lines=15> */
.L_x_2283:
[----:B------:R-:W-:Y:S05]  /*b610*/  BSYNC B0 ;  /* 0x0000000000007941 */ /* 0x000fea0003800000 */
.L_x_2275:
[----:B------:R-:W-:Y:S02]  /*b620*/  ULDC UR5, c[0x0][0xc38] ;  /* 0x00030e0000057ab9 */ /* 0x000fe40000000800 */
[----:B------:R-:W-:-:S06]  /*b630*/  UISETP.GE.AND UP0, UPT, UR4, UR5, UPT ;  /* 0x000000050400728c */ /* 0x000fcc000bf06270 */
[----:B------:R-:W-:-:S13]  /*b640*/  PLOP3.LUT P0, PT, PT, PT, UP0, 0x80, 0x0 ;  /* 0x000000000000781c */ /* 0x000fda0003f0f008 */
[----:B------:R-:W-:Y:S05]  /*b650*/  @!P0 BRA `(.L_x_2292) ;  /* 0xffffff5400d88947 */ /* 0x000fea000383ffff */
[----:B------:R-:W-:Y:S05]  /*b660*/  EXIT ;  /* 0x000000000000794d */ /* 0x000fea0003800000 */
.L_x_2240:
[----:B------:R-:W-:-:S08]  /*b670*/  NOP ;  /* 0x0000000000007918 */ /* 0x000fd00000000000 */
[----:B0-----:R-:W0:-:S00]  /*b680*/  USETMAXREG.DEALLOC.CTAPOOL 0x18 ;  /* 0x00000018000079c8 */ /* 0x001e0000080e0500 */
[----:B0-----:R-:W-:-:S06]  /*b690*/  LOP3.LUT R0, R0, 0x3, RZ, 0xc0, !PT ;  /* 0x0000000300007812 */ /* 0x001fcc00078ec0ff */
[----:B------:R-:W0:Y:S01]  /*b6a0*/  S2UR UR6, SR_CTAID.X ;  /* 0x00000000000679c3 */ /* 0x000e220000002500 */
[----:B------:R-:W-:Y:S01]  /*b6b0*/  IMAD.MOV.U32 R18, RZ, RZ, RZ ;  /* 0x000000ffff127224 */ /* 0x000fe200078e00ff */
[----:B------:R-:W1:Y:S02]  /*b6c0*/  SHFL.IDX PT, R0, R0, RZ, 0x1f ;  /* 0x00001fff00007589 */ /* 0x000e6400000e0000 */
[----:B-1----:R-:W-:-:S04]  /*b6d0*/  ISETP.NE.AND P0, PT, R0, RZ, PT ;  /* 0x000000ff0000720c */ /* 0x002fc80003f05270 */
[----:B------:R-:W0:Y:S01]  /*b6e0*/  LDC R0, c[0x0][0xc38] ;  /* 0x00030e00ff007b82 */ /* 0x000e220000000800 */
[----:B------:R-:W-:-:S05]  /*b6f0*/  P2R R2, PR, RZ, 0x1 ;  /* 0x00000001ff027803 */ /* 0x000fca0000000000 */
[----:B------:R1:W-:Y:S03]  /*b700*/  STL [R1+0x20], R2 ;  /* 0x0000200201007387 */ /* 0x0003e60000100800 */
[----:B------:R-:W-:Y:S06]  /*b710*/  @P0 BAR.ARV 0x4, 0x180 ;  /* 0x0106000000000b1d */ /* 0x000fec0000002000 */
[----:B------:R1:W-:Y:S01]  /*b720*/  STL [R1+0x1c], RZ ;  /* 0x00001cff01007387 */ /* 0x0003e20000100800 */
[----:B0-----:R-:W-:Y:S01]  /*b730*/  ISETP.LE.AND P0, PT, R0, UR6, PT ;  /* 0x0000000600007c0c */ /* 0x001fe2000bf03270 */
[----:B------:R-:W-:-:S05]  /*b740*/  IMAD.MOV.U32 R0, RZ, RZ, 0x1 ;  /* 0x00000001ff007424 */ /* 0x000fca00078e00ff */
[----:B------:R1:W-:Y:S07]  /*b750*/  STL [R1+0x4], R0 ;  /* 0x0000040001007387 */ /* 0x0003ee0000100800 */
[----:B------:R-:W-:Y:S05]  /*b760*/  @P0 BRA `(.L_x_2293) ;  /* 0x0000004400600947 */ /* 0x000fea0003800000 */
[----:B------:R-:W0:Y:S01]  /*b770*/  S2R R6, SR_TID.X ;  /* 0x0000000000067919 */ /* 0x000e220000002100 */
[----:B------:R-:W2:Y:S01]  /*b780*/  S2UR UR5, SR_CgaCtaId ;  /* 0x00000000000579c3 */ /* 0x000ea20000008800 */
[----:B------:R-:W-:Y:S01]  /*b790*/  UMOV UR4, 0x400 ;  /* 0x0000040000047882 */ /* 0x000fe20000000000 */
[----:B------:R-:W-:Y:S01]  /*b7a0*/  IMAD.MOV.U32 R18, RZ, RZ, RZ ;  /* 0x000000ffff127224 */ /* 0x000fe200078e00ff */
[----:B------:R-:W-:Y:S01]  /*b7b0*/  ULDC UR43, c[0x0][0xc] ;  /* 0x00000300002b7ab9 */ /* 0x000fe20000000800 */
[----:B------:R-:W-:Y:S01]  /*b7c0*/  ULDC.64 UR38, c[0x0][0x198] ;  /* 0x0000660000267ab9 */ /* 0x000fe20000000a00 */
[----:B--2---:R-:W-:-:S06]  /*b7d0*/  ULEA UR4, UR5, UR4, 0x18 ;  /* 0x0000000405047291 */ /* 0x004fcc000f8ec03f */
[----:B------:R-:W-:Y:S01]  /*b7e0*/  IMAD.U32 R17, RZ, RZ, UR4 ;  /* 0x00000004ff117e24 */ /* 0x000fe2000f8e00ff */
[C---:B0-----:R-:W-:Y:S01]  /*b7f0*/  LOP3.LUT R5, R6.reuse, 0x7f, RZ, 0xc0, !PT ;  /* 0x0000007f06057812 */ /* 0x041fe200078ec0ff */
[----:B-1----:R-:W-:-:S05]  /*b800*/  IMAD.SHL.U32 R0, R6, 0x8, RZ ;  /* 0x0000000806007824 */ /* 0x002fca00078e00ff */
        /* <DEDUP_REMOVED lines=13> */
[----:B------:R0:W-:Y:S04]  /*b8e0*/  STL [R1+0x4], R2 ;  /* 0x0000040201007387 */ /* 0x0001e80000100800 */
[----:B------:R1:W-:Y:S01]  /*b8f0*/  STL [R1+0x1c], RZ ;  /* 0x00001cff01007387 */ /* 0x0003e20000100800 */
[----:B0-----:R-:W-:-:S02]  /*b900*/  LOP3.LUT R2, R0, 0x40, RZ, 0xfc, !PT ;  /* 0x0000004000027812 */ /* 0x001fc400078efcff */
[----:B-1----:R-:W-:-:S07]  /*b910*/  LOP3.LUT R0, R0, 0x80, RZ, 0xfc, !PT ;  /* 0x0000008000007812 */ /* 0x002fce00078efcff */
.L_x_2383:
        /* <DEDUP_REMOVED lines=23> */
.L_x_2294:
[----:B------:R-:W-:Y:S01]  /*ba90*/  ULDC UR8, c[0x0][0xc54] ;  /* 0x0003150000087ab9 */ /* 0x000fe20000000800 */
[----:B------:R-:W-:Y:S01]  /*baa0*/  UMOV UR7, UR9 ;  /* 0x0000000900077c82 */ /* 0x000fe20008000000 */
[----:B------:R-:W-:-:S11]  /*bab0*/  UISETP.NE.AND UP0, UPT, UR8, 0x1, UPT ;  /* 0x000000010800788c */ /* 0x000fd6000bf05270 */
[----:B------:R-:W-:Y:S02]  /*bac0*/  @UP0 ULDC.64 UR10, c[0x0][0xc58] ;  /* 0x00031600000a0ab9 */ /* 0x000fe40000000a00 */
[----:B------:R-:W-:-:S04]  /*bad0*/  UIMAD.WIDE.U32 UR4, UR9, UR10, URZ ;  /* 0x0000000a090472a5 */ /* 0x000fc8000f8e003f */
[----:B------:R-:W-:-:S04]  /*bae0*/  @UP0 USHF.R.U32.HI UR7, URZ, UR11, UR5 ;  /* 0x0000000b3f070299 */ /* 0x000fc80008011605 */
[----:B------:R-:W-:-:S12]  /*baf0*/  UIMAD UR8, UR7, UR8, URZ ;  /* 0x00000008070872a4 */ /* 0x000fd8000f8e023f */
.L_x_2295:
[----:B------:R-:W-:Y:S01]  /*bb00*/  ULOP3.LUT UR42, URZ, UR7, URZ, 0x33, !UPT ;  /* 0x000000073f2a7292 */ /* 0x000fe2000f8e333f */
[----:B------:R-:W-:Y:S01]  /*bb10*/  BSSY B7, `(.L_x_2296) ;  /* 0x0000400000077945 */ /* 0x000fe20003800000 */
[----:B------:R-:W-:Y:S01]  /*bb20*/  ULDC UR5, c[0x0][0x448] ;  /* 0x0001120000057ab9 */ /* 0x000fe20000000800 */
[----:B------:R-:W-:Y:S01]  /*bb30*/  ULDC UR4, c[0x0][0xc3c] ;  /* 0x00030f0000047ab9 */ /* 0x000fe20000000800 */
[----:B------:R-:W-:Y:S02]  /*bb40*/  UISETP.NE.AND UP1, UPT, UR5, 0x1, UPT ;  /* 0x000000010500788c */ /* 0x000fe4000bf25270 */
[----:B------:R-:W-:Y:S01]  /*bb50*/  UIADD3 UR42, UR42, UR4, URZ ;  /* 0x000000042a2a7290 */ /* 0x000fe2000fffe03f */
[----:B------:R-:W-:Y:S01]  /*bb60*/  ULDC.64 UR10, c[0x0][0x418] ;  /* 0x00010600000a7ab9 */ /* 0x000fe20000000a00 */
[----:B------:R-:W-:Y:S01]  /*bb70*/  ULDC UR5, c[0x0][0x288] ;  /* 0x0000a20000057ab9 */ /* 0x000fe20000000800 */
[----:B------:R-:W-:Y:S02]  /*bb80*/  UISETP.NE.U32.AND UP0, UPT, UR10, URZ, UPT ;  /* 0x0000003f0a00728c */ /* 0x000fe4000bf05070 */
[----:B------:R-:W-:-:S02]  /*bb90*/  USHF.L.U32 UR7, UR42, 0x7, URZ ;  /* 0x000000072a077899 */ /* 0x000fc4000800063f */
[----:B------:R-:W-:Y:S02]  /*bba0*/  UISETP.NE.AND.EX UP0, UPT, UR11, URZ, UPT, UP0 ;  /* 0x0000003f0b00728c */ /* 0x000fe4000bf05300 */
[----:B------:R-:W-:Y:S01]  /*bbb0*/  UIADD3 UR7, UR7, 0x7f, URZ ;  /* 0x0000007f07077890 */ /* 0x000fe2000fffe03f */
[----:B------:R-:W-:Y:S01]  /*bbc0*/  ULDC UR4, c[0x0][0x424] ;  /* 0x0001090000047ab9 */ /* 0x000fe20000000800 */
[----:B------:R-:W-:Y:S02]  /*bbd0*/  UIADD3 UR13, -UR5, 0x80, URZ ;  /* 0x00000080050d7890 */ /* 0x000fe4000fffe13f */
[----:B------:R-:W-:Y:S01]  /*bbe0*/  USEL UR11, UR4, 0x1, UP0 ;  /* 0x00000001040b7887 */ /* 0x000fe20008000000 */
[----:B------:R-:W-:Y:S01]  /*bbf0*/  @UP1 ULDC UR5, c[0x0][0x44c] ;  /* 0x0001130000051ab9 */ /* 0x000fe20000000800 */
[----:B------:R-:W-:Y:S01]  /*bc00*/  ULDC UR12, c[0x0][0x2f0] ;  /* 0x0000bc00000c7ab9 */ /* 0x000fe20000000800 */
[----:B------:R-:W-:Y:S01]  /*bc10*/  UIMAD.WIDE.U32 UR4, UR7, UR5, URZ ;  /* 0x00000005070472a5 */ /* 0x000fe2000f8e003f */
[----:B------:R-:W-:Y:S01]  /*bc20*/  @UP1 ULDC UR14, c[0x0][0x450] ;  /* 0x00011400000e1ab9 */ /* 0x000fe20000000800 */
[----:B------:R-:W-:-:S02]  /*bc30*/  UIMAD UR13, UR11, UR12, UR13 ;  /* 0x0000000c0b0d72a4 */ /* 0x000fc4000f8e020d */
[----:B------:R-:W-:Y:S02]  /*bc40*/  @UP1 USHF.R.U32.HI UR7, URZ, UR14, UR5 ;  /* 0x0000000e3f071299 */ /* 0x000fe40008011605 */
[----:B------:R-:W-:Y:S02]  /*bc50*/  UIMAD UR11, UR11, UR12, 0x7f ;  /* 0x0000007f0b0b74a4 */ /* 0x000fe4000f8e020c */
[----:B------:R-:W-:Y:S02]  /*bc60*/  UIADD3 UR7, UR13, UR7, URZ ;  /* 0x000000070d077290 */ /* 0x000fe4000fffe03f */
[----:B------:R-:W-:Y:S02]  /*bc70*/  UIADD3 UR8, UR9, -UR8, URZ ;  /* 0x8000000809087290 */ /* 0x000fe4000fffe03f */
[----:B------:R-:W-:Y:S02]  /*bc80*/  USHF.R.S32.HI UR9, URZ, 0x1f, UR11 ;  /* 0x0000001f3f097899 */ /* 0x000fe4000801140b */
[----:B------:R-:W-:-:S02]  /*bc90*/  USHF.R.S32.HI UR4, URZ, 0x1f, UR7 ;  /* 0x0000001f3f047899 */ /* 0x000fc40008011407 */
[----:B------:R-:W-:Y:S02]  /*bca0*/  ULEA.HI UR9, UR9, UR11, URZ, 0x7 ;  /* 0x0000000b09097291 */ /* 0x000fe4000f8f383f */
[----:B------:R-:W-:Y:S01]  /*bcb0*/  ULEA.HI UR7, UR4, UR7, URZ, 0x7 ;  /* 0x0000000704077291 */ /* 0x000fe2000f8f383f */
[----:B------:R-:W-:Y:S01]  /*bcc0*/  ULDC UR10, c[0x0][0xc48] ;  /* 0x00031200000a7ab9 */ /* 0x000fe20000000800 */
[----:B------:R-:W-:Y:S02]  /*bcd0*/  USHF.R.S32.HI UR9, URZ, 0x7, UR9 ;  /* 0x000000073f097899 */ /* 0x000fe40008011409 */
[----:B------:R-:W-:Y:S02]  /*bce0*/  USHF.R.S32.HI UR7, URZ, 0x7, UR7 ;  /* 0x000000073f077899 */ /* 0x000fe40008011407 */
[----:B------:R-:W-:Y:S02]  /*bcf0*/  UISETP.NE.AND UP0, UPT, UR10, 0x1, UPT ;  /* 0x000000010a00788c */ /* 0x000fe4000bf05270 */
[----:B------:R-:W-:Y:S01]  /*bd00*/  UISETP.LT.AND UP1, UPT, UR9, UR7, UPT ;  /* 0x000000070900728c */ /* 0x000fe2000bf21270 */
[----:B------:R-:W-:-:S03]  /*bd10*/  ULDC UR5, c[0x0][0xc54] ;  /* 0x0003150000057ab9 */ /* 0x000fc60000000800 */
[----:B------:R-:W-:Y:S02]  /*bd20*/  USEL UR41, UR9, UR7, UP1 ;  /* 0x0000000709297287 */ /* 0x000fe40008800000 */
[----:B------:R-:W-:-:S03]  /*bd30*/  UIMAD UR8, UR6, UR5, UR8 ;  /* 0x00000005060872a4 */ /* 0x000fc6000f8e0208 */
[----:B------:R-:W-:Y:S01]  /*bd40*/  @UP0 ULDC UR5, c[0x0][0xc4c] ;  /* 0x0003130000050ab9 */ /* 0x000fe20000000800 */
[----:B------:R-:W-:Y:S01]  /*bd50*/  ISETP.LT.AND P0, PT, RZ, UR41, PT ;  /* 0x00000029ff007c0c */ /* 0x000fe2000bf01270 */
[----:B------:R-:W-:Y:S01]  /*bd60*/  UIMAD.WIDE.U32 UR4, UR8, UR5, URZ ;  /* 0x00000005080472a5 */ /* 0x000fe2000f8e003f */
[----:B------:R-:W-:Y:S01]  /*bd70*/  @UP0 ULDC UR6, c[0x0][0xc50] ;  /* 0x0003140000060ab9 */ /* 0x000fe20000000800 */
[----:B------:R-:W-:Y:S02]  /*bd80*/  UMOV UR40, UR8 ;  /* 0x0000000800287c82 */ /* 0x000fe40008000000 */
[----:B------:R-:W-:-:S04]  /*bd90*/  @UP0 USHF.R.U32.HI UR40, URZ, UR6, UR5 ;  /* 0x000000063f280299 */ /* 0x000fc80008011605 */
[----:B------:R-:W-:-:S04]  /*bda0*/  UIADD3 UR36, -UR40, URZ, URZ ;  /* 0x0000003f28247290 */ /* 0x000fc8000fffe13f */
[----:B------:R-:W-:Y:S01]  /*bdb0*/  UIMAD UR36, UR10, UR36, UR8 ;  /* 0x000000240a2472a4 */ /* 0x000fe2000f8e0208 */
[----:B------:R-:W-:Y:S11]  /*bdc0*/  @P0 BRA `(.L_x_2297) ;  /* 0x00000000004c0947 */ /* 0x000ff60003800000 */
        /* <DEDUP_REMOVED lines=19> */
.L_x_2297:
        /* <DEDUP_REMOVED lines=20> */
.L_x_2300:
[----:B------:R-:W-:Y:S05]  /*c040*/  BSYNC B6 ;  /* 0x0000000000067941 */ /* 0x000fea0003800000 */
.L_x_2299:
        /* <DEDUP_REMOVED lines=20> */
.L_x_2303:
        /* <DEDUP_REMOVED lines=15> */
.L_x_2302:
[----:B------:R-:W-:Y:S05]  /*c280*/  BSYNC B6 ;  /* 0x0000000000067941 */ /* 0x000fea0003800000 */
.L_x_2301:
[----:B------:R-:W-:Y:S01]  /*c290*/  ULDC.64 UR4, c[0x0][0x9f8] ;  /* 0x00027e0000047ab9 */ /* 0x000fe20000000a00 */
[----:B------:R-:W-:Y:S01]  /*c2a0*/  IMAD.U32 R7, RZ, RZ, UR40 ;  /* 0x00000028ff077e24 */ /* 0x000fe2000f8e00ff */
[----:B------:R-:W-:Y:S01]  /*c2b0*/  UISETP.NE.U32.AND UP0, UPT, UR4, URZ, UPT ;  /* 0x0000003f0400728c */ /* 0x000fe2000bf05070 */
[----:B------:R-:W-:-:S03]  /*c2c0*/  ULDC.64 UR6, c[0x0][0x208] ;  /* 0x0000820000067ab9 */ /* 0x000fc60000000a00 */
[----:B------:R-:W-:-:S06]  /*c2d0*/  UISETP.NE.AND.EX UP0, UPT, UR5, URZ, UPT, UP0 ;  /* 0x0000003f0500728c */ /* 0x000fcc000bf05300 */
[----:B------:R-:W-:-:S05]  /*c2e0*/  PLOP3.LUT P0, PT, PT, PT, UP0, 0x80, 0x0 ;  /* 0x000000000000781c */ /* 0x000fca0003f0f008 */
[----:B------:R-:W-:Y:S02]  /*c2f0*/  @UP0 ULDC.64 UR4, c[0x0][0x9f8] ;  /* 0x00027e0000040ab9 */ /* 0x000fe40000000a00 */
[----:B------:R-:W-:-:S06]  /*c300*/  @UP0 UIMAD.WIDE UR4, UR40, 0x4, UR4 ;  /* 0x00000004280408a5 */ /* 0x000fcc000f8e0204 */
[----:B------:R-:W-:Y:S02]  /*c310*/  IMAD.U32 R2, RZ, RZ, UR4 ;  /* 0x00000004ff027e24 */ /* 0x000fe4000f8e00ff */
[----:B------:R-:W-:-:S05]  /*c320*/  IMAD.U32 R3, RZ, RZ, UR5 ;  /* 0x00000005ff037e24 */ /* 0x000fca000f8e00ff */
[----:B------:R0:W2:Y:S01]  /*c330*/  @P0 LDG.E R7, desc[UR6][R2.64] ;  /* 0x0000000602070981 */ /* 0x0000a2000c1e1900 */
        /* <DEDUP_REMOVED lines=9> */
[----:B------:R-:W-:Y:S02]  /*c3d0*/  P2R R4, PR, RZ, 0x2 ;  /* 0x00000002ff047803 */ /* 0x000fe40000000000 */
[----:B--2---:R-:W-:Y:S01]  /*c3e0*/  SHF.R.S32.HI R8, RZ, 0x1f, R7 ;  /* 0x0000001fff087819 */ /* 0x004fe20000011407 */
[----:B------:R0:W-:Y:S01]  /*c3f0*/  STL [R1], R7 ;  /* 0x0000000701007387 */ /* 0x0001e20000100800 */
[----:B------:R-:W-:-:S03]  /*c400*/  SEL R16, R7, RZ, !P1 ;  /* 0x000000ff07107207 */ /* 0x000fc60004800000 */
[----:B------:R0:W-:Y:S04]  /*c410*/  STL [R1+0x10], R4 ;  /* 0x0000100401007387 */ /* 0x0001e80000100800 */
[----:B------:R0:W-:Y:S01]  /*c420*/  STL [R1+0x8], R8 ;  /* 0x0000080801007387 */ /* 0x0001e20000100800 */
[----:B------:R-:W-:Y:S05]  /*c430*/  BRA.DIV UR4, `(.L_x_2304) ;  /* 0x0000003e04c47947 */ /* 0x000fea000b800000 */
[----:B------:R1:W2:Y:S02]  /*c440*/  SHFL.IDX PT, R14, R0, RZ, 0x1f ;  /* 0x00001fff000e7589 */ /* 0x0002a400000e0000 */
.L_x_2398:
[----:B------:R-:W-:Y:S02]  /*c450*/  PLOP3.LUT P2, PT, PT, PT, PT, 0x8, 0x0 ;  /* 0x000000000000781c */ /* 0x000fe40003f4e170 */
[----:B--2---:R-:W-:Y:S02]  /*c460*/  ISETP.NE.AND P0, PT, R14, RZ, PT ;  /* 0x000000ff0e00720c */ /* 0x004fe40003f05270 */
[----:B-1----:R-:W-:-:S05]  /*c470*/  P2R R0, PR, RZ, 0x4 ;  /* 0x00000004ff007803 */ /* 0x002fca0000000000 */
[----:B------:R1:W-:Y:S06]  /*c480*/  STL [R1+0xc], R0 ;  /* 0x00000c0001007387 */ /* 0x0003ec0000100800 */
[----:B------:R-:W-:Y:S05]  /*c490*/  @P0 BRA `(.L_x_2305) ;  /* 0x0000000400200947 */ /* 0x000fea0003800000 */
[----:B------:R-:W-:-:S03]  /*c4a0*/  UMOV UR4, 0xffffffff ;  /* 0xffffffff00047882 */ /* 0x000fc60000000000 */
[----:B------:R-:W-:Y:S05]  /*c4b0*/  BRA.DIV UR4, `(.L_x_2306) ;  /* 0x0000003e04c47947 */ /* 0x000fea000b800000 */
[----:B------:R-:W-:-:S13]  /*c4c0*/  ELECT P6, URZ, PT ;  /* 0x00000000003f782f */ /* 0x000fda00038c0000 */
.L_x_2401:
[----:B------:R-:W-:Y:S05]  /*c4d0*/  @!P6 BRA `(.L_x_2305) ;  /* 0x000000040010e947 */ /* 0x000fea0003800000 */
[----:B------:R-:W-:Y:S01]  /*c4e0*/  IMAD.MOV.U32 R16, RZ, RZ, R7 ;  /* 0x000000ffff107224 */ /* 0x000fe200078e0007 */
[----:B------:R-:W-:Y:S06]  /*c4f0*/  @!P1 BRA `(.L_x_2307) ;  /* 0x0000000000489947 */ /* 0x000fec0003800000 */
[----:B------:R-:W2:Y:S01]  /*c500*/  LDC R6, c[0x0][0x43c] ;  /* 0x00010f00ff067b82 */ /* 0x000ea20000000800 */
[----:B------:R-:W-:Y:S01]  /*c510*/  ULDC.64 UR4, c[0x0][0x428] ;  /* 0x00010a0000047ab9 */ /* 0x000fe20000000a00 */
[----:B------:R-:W-:Y:S01]  /*c520*/  ULDC.64 UR6, c[0x0][0x208] ;  /* 0x0000820000067ab9 */ /* 0x000fe20000000a00 */
[----:B--2---:R-:W-:-:S13]  /*c530*/  ISETP.NE.AND P0, PT, R6, 0x1, PT ;  /* 0x000000010600780c */ /* 0x004fda0003f05270 */
[----:B0-----:R-:W1:Y:S02]  /*c540*/  @P0 LDC.64 R4, c[0x0][0x440] ;  /* 0x00011000ff040b82 */ /* 0x001e640000000a00 */
[----:B-1----:R-:W-:-:S04]  /*c550*/  @P0 IMAD.HI.U32 R0, R19, R4, RZ ;  /* 0x0000000413000227 */ /* 0x002fc800078e00ff */
        /* <DEDUP_REMOVED lines=12> */
.L_x_2307:
[----:B--2---:R-:W2:Y:S01]  /*c620*/  LDL R2, [R1+0x4] ;  /* 0x0000040001027983 */ /* 0x004ea20000100800 */
[----:B-1----:R-:W-:Y:S01]  /*c630*/  IMAD R0, R18, 0x8, R17 ;  /* 0x0000000812007824 */ /* 0x002fe200078e0211 */
[----:B--2---:R-:W-:-:S04]  /*c640*/  SHF.L.U32 R2, R2, 0x1f, RZ ;  /* 0x0000001f02027819 */ /* 0x004fc800000006ff */
[----:B------:R-:W1:Y:S02]  /*c650*/  SYNCS.PHASECHK.TRANS64.TRYWAIT P0, [R0+URZ+0x34840], R2 ;  /* 0x03484002000075a7 */ /* 0x000e64000800017f */
[----:B-1----:R-:W-:Y:S05]  /*c660*/  @!P0 BRA `(.L_x_2308) ;  /* 0x0000003c00788947 */ /* 0x002fea0003800000 */
.L_x_2402:
        /* <DEDUP_REMOVED lines=11> */
.L_x_2309:
[----:B------:R-:W-:Y:S01]  /*c720*/  R2UR UR33, R0 ;  /* 0x00000000002172ca */ /* 0x000fe200000e0000 */
[----:B-1----:R-:W-:Y:S01]  /*c730*/  IMAD R0, R18, 0xc000, R17 ;  /* 0x0000c00012007824 */ /* 0x002fe200078e0211 */
[----:B------:R-:W-:Y:S01]  /*c740*/  R2UR UR35, R19 ;  /* 0x00000000132372ca */ /* 0x000fe200000e0000 */
[----:B------:R-:W-:Y:S01]  /*c750*/  UIADD3 UR4, UP0, UR38, 0x370, URZ ;  /* 0x0000037026047890 */ /* 0x000fe2000ff1e03f */
[----:B-----5:R-:W-:Y:S01]  /*c760*/  R2UR UR37, R16 ;  /* 0x00000000102572ca */ /* 0x020fe200000e0000 */
[----:B------:R-:W-:Y:S01]  /*c770*/  UMOV UR6, 0x0 ;  /* 0x0000000000067882 */ /* 0x000fe20000000000 */
[----:B------:R-:W-:Y:S01]  /*c780*/  R2UR UR8, R0 ;  /* 0x00000000000872ca */ /* 0x000fe200000e0000 */
[----:B------:R-:W-:Y:S01]  /*c790*/  UIADD3.X UR5, URZ, UR39, URZ, UP0, !UPT ;  /* 0x000000273f057290 */ /* 0x000fe200087fe43f */
[----:B------:R-:W-:Y:S01]  /*c7a0*/  PLOP3.LUT P0, PT, PT, PT, PT, 0x80, 0x0 ;  /* 0x000000000000781c */ /* 0x000fe20003f0f070 */
[----:B------:R-:W-:Y:S01]  /*c7b0*/  UMOV UR7, 0x14f00000 ;  /* 0x14f0000000077882 */ /* 0x000fe20000000000 */
[----:B------:R-:W-:Y:S01]  /*c7c0*/  UMOV UR34, URZ ;  /* 0x0000003f00227c82 */ /* 0x000fe20008000000 */
[----:B------:R-:W-:Y:S01]  /*c7d0*/  UMOV UR18, 0x40 ;  /* 0x0000004000127882 */ /* 0x000fe20000000000 */
[----:B------:R-:W-:Y:S01]  /*c7e0*/  P2R R0, PR, RZ, 0x1 ;  /* 0x00000001ff007803 */ /* 0x000fe20000000000 */
[----:B------:R-:W-:-:S02]  /*c7f0*/  UIADD3 UR33, UR33, 0x34830, URZ ;  /* 0x0003483021217890 */ /* 0x000fc4000fffe03f */
[----:B------:R-:W-:Y:S01]  /*c800*/  USHF.L.U32 UR35, UR35, 0x7, URZ ;  /* 0x0000000723237899 */ /* 0x000fe2000800063f */
[----:B------:R-:W-:Y:S01]  /*c810*/  UMOV UR20, UR36 ;  /* 0x0000002400147c82 */ /* 0x000fe20008000000 */
[----:B------:R-:W-:Y:S02]  /*c820*/  UMOV UR21, UR37 ;  /* 0x0000002500157c82 */ /* 0x000fe40008000000 */
[----:B------:R-:W-:Y:S01]  /*c830*/  UIADD3 UR32, UR8, 0x1c400, URZ ;  /* 0x0001c40008207890 */ /* 0x000fe2000fffe03f */
[----:B------:R2:W-:Y:S01]  /*c840*/  STL [R1+0xc], R0 ;  /* 0x00000c0001007387 */ /* 0x0005e20000100800 */
[----:B------:R-:W-:Y:S02]  /*c850*/  UIADD3 UR16, UR8, 0x20400, URZ ;  /* 0x0002040008107890 */ /* 0x000fe4000fffe03f */
[----:B------:R-:W-:Y:S01]  /*c860*/  UIADD3 UR8, UR8, 0x24400, URZ ;  /* 0x0002440008087890 */ /* 0x000fe2000fffe03f */
[----:B------:R-:W-:Y:S01]  /*c870*/  UMOV UR17, UR33 ;  /* 0x0000002100117c82 */ /* 0x000fe20008000000 */
[----:B------:R-:W-:Y:S01]  /*c880*/  UMOV UR19, UR35 ;  /* 0x0000002300137c82 */ /* 0x000fe20008000000 */
[----:B------:R-:W-:Y:S01]  /*c890*/  UMOV UR10, 0x80 ;  /* 0x00000080000a7882 */ /* 0x000fe20000000000 */
[----:B------:R-:W-:Y:S01]  /*c8a0*/  UMOV UR12, UR36 ;  /* 0x00000024000c7c82 */ /* 0x000fe20008000000 */
[----:B------:R-:W-:Y:S01]  /*c8b0*/  UMOV UR13, UR37 ;  /* 0x00000025000d7c82 */ /* 0x000fe20008000000 */
[----:B------:R-:W-:Y:S01]  /*c8c0*/  UMOV UR9, UR33 ;  /* 0x0000002100097c82 */ /* 0x000fe20008000000 */
[----:B------:R-:W-:Y:S01]  /*c8d0*/  UMOV UR11, UR35 ;  /* 0x00000023000b7c82 */ /* 0x000fe20008000000 */
[----:B------:R2:W-:Y:S01]  /*c8e0*/  UTMALDG.4D [UR32], [UR4], desc[UR6] ;  /* 0x00000620040075b4 */ /* 0x0005e20008019000 */
[----:B------:R2:W-:Y:S01]  /*c8f0*/  UTMALDG.4D [UR16], [UR4], desc[UR6] ;  /* 0x00000610040075b4 */ /* 0x0005e20008019000 */
[----:B------:R2:W-:Y:S02]  /*c900*/  UTMALDG.4D [UR8], [UR4], desc[UR6] ;  /* 0x00000608040075b4 */ /* 0x0005e40008019000 */
[----:B--2---:R-:W-:Y:S01]  /*c910*/  NOP ;  /* 0x0000000000007918 */ /* 0x004fe20000000000 */
.L_x_2305:
[----:B-1----:R-:W-:Y:S01]  /*c920*/  VIADD R0, R17, 0x10400 ;  /* 0x0001040011007836 */ /* 0x002fe20000000000 */
[----:B------:R-:W-:Y:S05]  /*c930*/  WARPSYNC.ALL ;  /* 0x0000000000007948 */ /* 0x000fea0003800000 */
[----:B------:R-:W-:Y:S01]  /*c940*/  BAR.SYNC.DEFER_BLOCKING 0x8, 0x180 ;  /* 0x0206000000007b1d */ /* 0x000fe20000010000 */
[----:B------:R-:W-:-:S05]  /*c950*/  LOP3.LUT P0, RZ, R0, 0x3ff, RZ, 0xc0, !PT ;  /* 0x000003ff00ff7812 */ /* 0x000fca000780c0ff */
[----:B------:R-:W-:Y:S08]  /*c960*/  BSSY B6, `(.L_x_2310) ;  /* 0x0000012000067945 */ /* 0x000ff00003800000 */
        /* <DEDUP_REMOVED lines=17> */
.L_x_2311:
[----:B------:R-:W-:Y:S05]  /*ca80*/  BSYNC B6 ;  /* 0x0000000000067941 */ /* 0x000fea0003800000 */
.L_x_2310:
[----:B0-----:R-:W0:Y:S01]  /*ca90*/  LDC R7, c[0x0][0x448] ;  /* 0x00011200ff077b82 */ /* 0x001e220000000800 */
[----:B------:R-:W1:Y:S01]  /*caa0*/  S2R R0, SR_TID.X ;  /* 0x0000000000007919 */ /* 0x000e620000002100 */
[----:B------:R-:W-:Y:S01]  /*cab0*/  USHF.R.S32.HI UR4, URZ, 0x1f, UR36 ;  /* 0x0000001f3f047899 */ /* 0x000fe20008011424 */
[----:B------:R-:W-:Y:S01]  /*cac0*/  ULDC.64 UR8, c[0x0][0x2d8] ;  /* 0x0000b60000087ab9 */ /* 0x000fe20000000a00 */
[----:B------:R-:W2:Y:S02]  /*cad0*/  S2R R2, SR_TID.X ;  /* 0x0000000000027919 */ /* 0x000ea40000002100 */
[----:B------:R-:W-:Y:S02]  /*cae0*/  UIMAD UR6, UR4, UR8, URZ ;  /* 0x00000008040672a4 */ /* 0x000fe4000f8e023f */
[----:B------:R-:W-:Y:S01]  /*caf0*/  UIMAD.WIDE.U32 UR4, UR36, UR8, URZ ;  /* 0x00000008240472a5 */ /* 0x000fe2000f8e003f */
[----:B------:R-:W3:Y:S01]  /*cb00*/  S2R R8, SR_TID.X ;  /* 0x0000000000087919 */ /* 0x000ee20000002100 */
[----:B------:R-:W-:-:S02]  /*cb10*/  UIMAD UR6, UR36, UR9, UR6 ;  /* 0x00000009240672a4 */ /* 0x000fc4000f8e0206 */
[----:B------:R-:W-:Y:S01]  /*cb20*/  USHF.R.S32.HI UR7, URZ, 0x1f, UR40 ;  /* 0x0000001f3f077899 */ /* 0x000fe20008011428 */
[----:B------:R-:W4:Y:S01]  /*cb30*/  S2R R10, SR_TID.X ;  /* 0x00000000000a7919 */ /* 0x000f220000002100 */
[----:B------:R-:W-:Y:S01]  /*cb40*/  UIADD3 UR5, UR5, UR6, URZ ;  /* 0x0000000605057290 */ /* 0x000fe2000fffe03f */
[----:B------:R-:W-:-:S03]  /*cb50*/  ULDC.64 UR8, c[0x0][0x2e0] ;  /* 0x0000b80000087ab9 */ /* 0x000fc60000000a00 */
[----:B------:R-:W-:Y:S02]  /*cb60*/  UIMAD.WIDE.U32 UR4, UR40, UR8, UR4 ;  /* 0x00000008280472a5 */ /* 0x000fe4000f8e0004 */
[----:B------:R-:W-:Y:S01]  /*cb70*/  UIMAD UR6, UR7, UR8, URZ ;  /* 0x00000008070672a4 */ /* 0x000fe2000f8e023f */
[----:B0-----:R-:W-:-:S03]  /*cb80*/  ISETP.NE.AND P0, PT, R7, 0x1, PT ;  /* 0x000000010700780c */ /* 0x001fc60003f05270 */
[----:B------:R-:W-:Y:S01]  /*cb90*/  UIMAD UR6, UR40, UR9, UR6 ;  /* 0x00000009280672a4 */ /* 0x000fe2000f8e0206 */
[----:B------:R-:W-:-:S03]  /*cba0*/  IMAD.U32 R5, RZ, RZ, UR5 ;  /* 0x00000005ff057e24 */ /* 0x000fc6000f8e00ff */
[----:B------:R-:W-:Y:S01]  /*cbb0*/  UIADD3 UR6, UR5, UR6, URZ ;  /* 0x0000000605067290 */ /* 0x000fe2000fffe03f */
[----:B-1----:R-:W-:-:S05]  /*cbc0*/  IMAD.SHL.U32 R4, R0, 0x10, RZ ;  /* 0x0000001000047824 */ /* 0x002fca00078e00ff */
[----:B------:R-:W0:Y:S01]  /*cbd0*/  @P0 LDC R3, c[0x0][0x44c] ;  /* 0x00011300ff030b82 */ /* 0x000e220000000800 */
[----:B--2---:R-:W-:Y:S01]  /*cbe0*/  LOP3.LUT R2, R2, 0x7f, RZ, 0xc0, !PT ;  /* 0x0000007f02027812 */ /* 0x004fe200078ec0ff */
[----:B---3--:R-:W-:-:S03]  /*cbf0*/  IMAD.SHL.U32 R8, R8, 0x8, RZ ;  /* 0x0000000808087824 */ /* 0x008fc600078e00ff */
[----:B------:R-:W-:-:S03]  /*cc00*/  SHF.R.U32.HI R2, RZ, 0x3, R2 ;  /* 0x00000003ff027819 */ /* 0x000fc60000011602 */
[----:B------:R-:W1:Y:S01]  /*cc10*/  @P0 LDC R0, c[0x0][0x450] ;  /* 0x00011400ff000b82 */ /* 0x000e620000000800 */
[----:B------:R-:W-:Y:S01]  /*cc20*/  LOP3.LUT R4, R2, 0x70, R4, 0xf8, !PT ;  /* 0x0000007002047812 */ /* 0x000fe200078ef804 */
[----:B------:R-:W-:Y:S01]  /*cc30*/  IMAD.U32 R2, RZ, RZ, UR42 ;  /* 0x0000002aff027e24 */ /* 0x000fe2000f8e00ff */
[----:B------:R-:W-:Y:S01]  /*cc40*/  LOP3.LUT R8, R8, 0x38, RZ, 0xc0, !PT ;  /* 0x0000003808087812 */ /* 0x000fe200078ec0ff */
[----:B----4-:R-:W-:Y:S02]  /*cc50*/  IMAD.SHL.U32 R9, R10, 0x8, RZ ;  /* 0x000000080a097824 */ /* 0x010fe400078e00ff */
[----:B------:R-:W-:Y:S01]  /*cc60*/  IMAD R2, R2, 0x80, R4 ;  /* 0x0000008002027824 */ /* 0x000fe200078e0204 */
[C---:B------:R-:W-:Y:S01]  /*cc70*/  LOP3.LUT R11, R8.reuse, 0x40, RZ, 0xfc, !PT ;  /* 0x00000040080b7812 */ /* 0x040fe200078efcff */
[----:B------:R-:W-:Y:S01]  /*cc80*/  IMAD.U32 R4, RZ, RZ, UR4 ;  /* 0x00000004ff047e24 */ /* 0x000fe2000f8e00ff */
[----:B------:R-:W-:Y:S01]  /*cc90*/  ULDC.64 UR4, c[0x0][0x2d0] ;  /* 0x0000b40000047ab9 */ /* 0x000fe20000000a00 */
[----:B------:R-:W-:Y:S01]  /*cca0*/  IMAD.MOV.U32 R6, RZ, RZ, R2 ;  /* 0x000000ffff067224 */ /* 0x000fe200078e0002 */
[----:B------:R-:W-:-:S02]  /*ccb0*/  LOP3.LUT R8, R8, 0x80, RZ, 0xfc, !PT ;  /* 0x0000008008087812 */ /* 0x000fc400078efcff */
        /* <DEDUP_REMOVED lines=26> */
[----:B------:R-:W-:-:S02]  /*ce60*/  LOP3.LUT R10, R10, 0x7f, RZ, 0xc0, !PT ;  /* 0x0000007f0a0a7812 */ /* 0x000fc400078ec0ff */
[----:B------:R-:W-:Y:S02]  /*ce70*/  LEA.HI.X R4, R2, UR7, R4, 0x1, P3 ;  /* 0x0000000702047c11 */ /* 0x000fe400098f0c04 */
[----:B------:R-:W-:Y:S01]  /*ce80*/  SHF.R.U32.HI R10, RZ, 0x3, R10 ;  /* 0x00000003ff0a7819 */ /* 0x000fe2000001160a */
[----:B0-----:R-:W-:Y:S06]  /*ce90*/  BRA.DIV UR4, `(.L_x_2312) ;  /* 0x0000003604807947 */ /* 0x001fec000b800000 */
[----:B------:R-:W0:Y:S01]  /*cea0*/  SHFL.IDX PT, R6, R0, RZ, 0x181f ;  /* 0x00181fff00067589 */ /* 0x000e2200000e0000 */
[----:B------:R-:W-:Y:S01]  /*ceb0*/  IMAD.U32 R2, RZ, RZ, UR42 ;  /* 0x0000002aff027e24 */ /* 0x000fe2000f8e00ff */
[----:B------:R-:W-:Y:S01]  /*cec0*/  ULDC UR4, c[0x0][0x288] ;  /* 0x0000a20000047ab9 */ /* 0x000fe20000000800 */
[----:B------:R-:W-:Y:S01]  /*ced0*/  ULDC.64 UR6, c[0x0][0x208] ;  /* 0x0000820000067ab9 */ /* 0x000fe20000000a00 */
[----:B------:R-:W1:Y:S01]  /*cee0*/  SHFL.IDX PT, R5, R4, RZ, 0x181f ;  /* 0x00181fff04057589 */ /* 0x000e6200000e0000 */
[----:B------:R-:W-:Y:S02]  /*cef0*/  IMAD R3, R7, UR4, RZ ;  /* 0x0000000407037c24 */ /* 0x000fe4000f8e02ff */
[----:B------:R-:W-:-:S05]  /*cf00*/  IMAD R2, R2, 0x80, R10 ;  /* 0x0000008002027824 */ /* 0x000fca00078e020a */
[----:B------:R-:W-:-:S13]  /*cf10*/  ISETP.GE.AND P4, PT, R2, R3, PT ;  /* 0x000000030200720c */ /* 0x000fda0003f86270 */
[----:B0-----:R-:W-:-:S05]  /*cf20*/  @!P4 LEA R6, P3, R9, R6, 0x1 ;  /* 0x000000060906c211 */ /* 0x001fca00078608ff */
[----:B-1----:R-:W-:-:S04]  /*cf30*/  @!P4 IMAD.X R5, RZ, RZ, R5, P3 ;  /* 0x000000ffff05c224 */ /* 0x002fc800018e0605 */
[----:B------:R-:W-:Y:S02]  /*cf40*/  @!P4 IMAD.MOV.U32 R7, RZ, RZ, R5 ;  /* 0x000000ffff07c224 */ /* 0x000fe400078e0005 */
[----:B------:R-:W-:-:S03]  /*cf50*/  VIADD R5, R2, 0x10 ;  /* 0x0000001002057836 */ /* 0x000fc60000000000 */
[----:B------:R-:W-:Y:S01]  /*cf60*/  @!PT LDS RZ, [RZ] ;  /* 0x00000000fffff984 */ /* 0x000fe20000000800 */
[----:B-----5:R-:W-:Y:S04]  /*cf70*/  @!P4 LDGSTS.E.BYPASS.LTC128B.128 [R8+0x10400], desc[UR6][R6.64], !P0 ;  /* 0x104000000608cfae */ /* 0x020fe8000c101d46 */
        /* <DEDUP_REMOVED lines=63> */
.L_x_2419:
[----:B------:R-:W-:Y:S01]  /*d370*/  VIADD R2, R2, 0x70 ;  /* 0x0000007002027836 */ /* 0x000fe20000000000 */
[----:B------:R-:W-:Y:S04]  /*d380*/  BSSY B0, `(.L_x_2313) ;  /* 0x000000c000007945 */ /* 0x000fe80003800000 */
[----:B------:R-:W-:-:S13]  /*d390*/  ISETP.GE.AND P3, PT, R2, R3, PT ;  /* 0x000000030200720c */ /* 0x000fda0003f66270 */
[----:B------:R-:W-:Y:S05]  /*d3a0*/  @P3 BRA `(.L_x_2314) ;  /* 0x0000000000243947 */ /* 0x000fea0003800000 */
[----:B------:R-:W-:Y:S01]  /*d3b0*/  LEA R2, P3, R9, R0, 0x1 ;  /* 0x0000000009027211 */ /* 0x000fe200078608ff */
        /* <DEDUP_REMOVED lines=8> */
.L_x_2314:
[----:B------:R-:W-:Y:S05]  /*d440*/  BSYNC B0 ;  /* 0x0000000000007941 */ /* 0x000fea0003800000 */
.L_x_2313:
[----:B------:R-:W-:Y:S01]  /*d450*/  NOP ;  /* 0x0000000000007918 */ /* 0x000fe20000000000 */
[----:B------:R-:W-:Y:S01]  /*d460*/  PLOP3.LUT P0, PT, PT, PT, PT, 0x80, 0x0 ;  /* 0x000000000000781c */ /* 0x000fe20003f0f070 */
[----:B0-----:R-:W-:-:S12]  /*d470*/  VIADD R6, R17, 0x34800 ;  /* 0x0003480011067836 */ /* 0x001fd80000000000 */
.L_x_2315:
[----:B------:R-:W-:Y:S02]  /*d480*/  PLOP3.LUT P1, PT, P1, P0, PT, 0xa2, 0x0 ;  /* 0x000000000000781c */ /* 0x000fe40000f21472 */
[----:B------:R-:W-:-:S08]  /*d490*/  @P0 R2UR P1, UR4, R17 ;  /* 0x00000000110402ca */ /* 0x000fd00000020000 */
[----:B------:R-:W-:-:S05]  /*d4a0*/  @P0 PLOP3.LUT P0, PT, P1, PT, PT, 0x80, 0x0 ;  /* 0x000000000000081c */ /* 0x000fca0000f0f070 */
[----:B------:R-:W-:Y:S01]  /*d4b0*/  @!P1 SYNCS.ARRIVE.TRANS64.RED.A0T1 RZ, [UR4+0x34800], RZ ;  /* 0x034800ffffff99a7 */ /* 0x000fe20008200404 */
[----:B------:R-:W-:Y:S07]  /*d4c0*/  @!P1 ARRIVES.LDGSTSBAR.64.TRANSCNT [UR4+0x34800] ;  /* 0x03480000ff0099b0 */ /* 0x000fee0008000a84 */
[----:B------:R-:W-:Y:S05]  /*d4d0*/  @P0 BRA.U.ANY `(.L_x_2315) ;  /* 0xfffffffd00e80947 */ /* 0x000fea000393ffff */
[----:B-1----:R-:W2:Y:S02]  /*d4e0*/  LDL.LU R2, [R1+0x1c] ;  /* 0x00001c0001027983 */ /* 0x002ea40000300800 */
        /* <DEDUP_REMOVED lines=11> */
.L_x_2420:
[----:B------:R-:W-:Y:S05]  /*d5a0*/  BSYNC B0 ;  /* 0x0000000000007941 */ /* 0x000fea0003800000 */
.L_x_2316:
[----:B------:R-:W-:-:S06]  /*d5b0*/  UISETP.GE.AND UP0, UPT, UR41, 0x2, UPT ;  /* 0x000000022900788c */ /* 0x000fcc000bf06270 */
[----:B------:R-:W-:-:S13]  /*d5c0*/  PLOP3.LUT P0, PT, PT, PT, UP0, 0x80, 0x0 ;  /* 0x000000000000781c */ /* 0x000fda0003f0f008 */
[----:B------:R-:W-:Y:S05]  /*d5d0*/  @!P0 BRA `(.L_x_2318) ;  /* 0x0000001c00f88947 */ /* 0x000fea0003800000 */
[----:B------:R-:W-:Y:S02]  /*d5e0*/  ULOP3.LUT UR4, UR41, 0x1, URZ, 0xc0, !UPT ;  /* 0x0000000129047892 */ /* 0x000fe4000f8ec03f */
[----:B------:R-:W-:Y:S02]  /*d5f0*/  IMAD.U32 R7, RZ, RZ, UR41 ;  /* 0x00000029ff077e24 */ /* 0x000fe4000f8e00ff */
[----:B------:R-:W-:Y:S02]  /*d600*/  UISETP.NE.U32.AND UP0, UPT, UR4, 0x1, UPT ;  /* 0x000000010400788c */ /* 0x000fe4000bf05070 */
[----:B------:R-:W-:-:S04]  /*d610*/  VIADD R7, R7, 0xfffffffe ;  /* 0xfffffffe07077836 */ /* 0x000fc80000000000 */
[----:B0-----:R-:W-:Y:S01]  /*d620*/  IMAD.MOV.U32 R0, RZ, RZ, R7 ;  /* 0x000000ffff007224 */ /* 0x001fe200078e0007 */
[----:B------:R-:W-:-:S13]  /*d630*/  PLOP3.LUT P0, PT, PT, PT, UP0, 0x80, 0x0 ;  /* 0x000000000000781c */ /* 0x000fda0003f0f008 */
[----:B------:R-:W-:Y:S05]  /*d640*/  @!P0 BRA `(.L_x_2319) ;  /* 0x0000000800a08947 */ /* 0x000fea0003800000 */
[----:B------:R-:W2:Y:S04]  /*d650*/  LDL R3, [R1+0xc] ;  /* 0x00000c0001037983 */ /* 0x000ea80000100800 */
[----:B------:R-:W3:Y:S01]  /*d660*/  LDL R2, [R1+0x4] ;  /* 0x0000040001027983 */ /* 0x000ee20000100800 */
[----:B------:R-:W-:Y:S01]  /*d670*/  VIADD R0, R18, 0x1 ;  /* 0x0000000112007836 */ /* 0x000fe20000000000 */
[----:B------:R-:W-:Y:S04]  /*d680*/  BSSY B0, `(.L_x_2320) ;  /* 0x00000a0000007945 */ /* 0x000fe80003800000 */
[----:B------:R-:W-:-:S04]  /*d690*/  ISETP.NE.AND P0, PT, R0, 0x2, PT ;  /* 0x000000020000780c */ /* 0x000fc80003f05270 */
[----:B------:R-:W-:Y:S02]  /*d6a0*/  SEL R9, RZ, 0x1, P0 ;  /* 0x00000001ff097807 */ /* 0x000fe40000000000 */
[----:B------:R-:W-:Y:S02]  /*d6b0*/  SEL R0, R0, RZ, P0 ;  /* 0x000000ff00007207 */ /* 0x000fe40000000000 */
[----:B--2---:R-:W-:Y:S02]  /*d6c0*/  ISETP.NE.AND P1, PT, R3, RZ, PT ;  /* 0x000000ff0300720c */ /* 0x004fe40003f25270 */
[----:B---3--:R-:W-:-:S11]  /*d6d0*/  LOP3.LUT R9, R2, R9, RZ, 0x3c, !PT ;  /* 0x0000000902097212 */ /* 0x008fd600078e3cff */
[----:B------:R-:W-:Y:S05]  /*d6e0*/  @!P1 BRA `(.L_x_2321) ;  /* 0x0000000800649947 */ /* 0x000fea0003800000 */
[----:B------:R-:W2:Y:S01]  /*d6f0*/  LDL R2, [R1+0x10] ;  /* 0x0000100001027983 */ /* 0x000ea20000100800 */
[----:B------:R-:W-:Y:S02]  /*d700*/  IMAD.MOV.U32 R4, RZ, RZ, R16 ;  /* 0x000000ffff047224 */ /* 0x000fe400078e0010 */
[----:B------:R-:W-:Y:S01]  /*d710*/  IMAD.MOV.U32 R8, RZ, RZ, R7 ;  /* 0x000000ffff087224 */ /* 0x000fe200078e0007 */
[----:B--2---:R-:W-:-:S13]  /*d720*/  ISETP.NE.AND P1, PT, R2, RZ, PT ;  /* 0x000000ff0200720c */ /* 0x004fda0003f25270 */
        /* <DEDUP_REMOVED lines=10> */
[----:B------:R-:W-:Y:S02]  /*d7d0*/  @P0 SHF.R.U32.HI R4, RZ, R3, R2 ;  /* 0x00000003ff040219 */ /* 0x000fe40000011602 */
[----:B------:R-:W0:Y:S03]  /*d7e0*/  LDC.64 R2, c[0x0][0x418] ;  /* 0x00010600ff027b82 */ /* 0x000e260000000a00 */
[----:B------:R-:W-:-:S04]  /*d7f0*/  IMAD.MOV R8, RZ, RZ, -R4 ;  /* 0x000000ffff087224 */ /* 0x000fc800078e0a04 */
[----:B------:R-:W-:Y:S01]  /*d800*/  IMAD R8, R5, R8, R7 ;  /* 0x0000000805087224 */ /* 0x000fe200078e0207 */
[----:B------:R-:W-:Y:S01]  /*d810*/  SHF.R.S32.HI R5, RZ, 0x1f, R4 ;  /* 0x0000001fff057819 */ /* 0x000fe20000011404 */
[----:B--2---:R-:W-:-:S04]  /*d820*/  IMAD R10, R10, UR4, RZ ;  /* 0x000000040a0a7c24 */ /* 0x004fc8000f8e02ff */
[C---:B---3--:R-:W-:Y:S02]  /*d830*/  IMAD R10, R11.reuse, UR5, R10 ;  /* 0x000000050b0a7c24 */ /* 0x048fe4000f8e020a */
[----:B------:R-:W-:-:S04]  /*d840*/  IMAD.WIDE.U32 R4, R11, UR4, R4 ;  /* 0x000000040b047c25 */ /* 0x000fc8000f8e0004 */
[----:B------:R-:W-:Y:S01]  /*d850*/  IMAD.IADD R5, R10, 0x1, R5 ;  /* 0x000000010a057824 */ /* 0x000fe200078e0205 */
[----:B0-----:R-:W-:-:S04]  /*d860*/  LEA R2, P0, R4, R2, 0x2 ;  /* 0x0000000204027211 */ /* 0x001fc800078010ff */
[----:B------:R-:W-:-:S05]  /*d870*/  LEA.HI.X R3, R4, R3, R5, 0x2, P0 ;  /* 0x0000000304037211 */ /* 0x000fca00000f1405 */
[----:B------:R0:W5:Y:S04]  /*d880*/  LDG.E R4, desc[UR6][R2.64] ;  /* 0x0000000602047981 */ /* 0x000168000c1e1900 */
.L_x_2322:
[----:B0-----:R-:W-:Y:S01]  /*d890*/  IMAD R2, R0, 0x8, R17 ;  /* 0x0000000800027824 */ /* 0x001fe200078e0211 */
[----:B------:R-:W-:Y:S01]  /*d8a0*/  SHF.L.U32 R3, R9, 0x1f, RZ ;  /* 0x0000001f09037819 */ /* 0x000fe200000006ff */
[----:B------:R-:W-:Y:S03]  /*d8b0*/  BSSY B1, `(.L_x_2323) ;  /* 0x0000003000017945 */ /* 0x000fe60003800000 */
[----:B------:R-:W0:Y:S02]  /*d8c0*/  SYNCS.PHASECHK.TRANS64.TRYWAIT P0, [R2+URZ+0x34840], R3 ;  /* 0x03484003020075a7 */ /* 0x000e24000800017f */
[----:B0-----:R-:W-:Y:S05]  /*d8d0*/  @!P0 BRA `(.L_x_2324) ;  /* 0x0000003400cc8947 */ /* 0x001fea0003800000 */
.L_x_2421:
[----:B------:R-:W-:Y:S05]  /*d8e0*/  BSYNC B1 ;  /* 0x0000000000017941 */ /* 0x000fea0003800000 */
.L_x_2323:
        /* <DEDUP_REMOVED lines=12> */
.L_x_2326:
[----:B------:R-:W-:Y:S05]  /*d9b0*/  BSYNC B1 ;  /* 0x0000000000017941 */ /* 0x000fea0003800000 */
.L_x_2325:
[----:B------:R-:W-:Y:S01]  /*d9c0*/  IMAD.MOV.U32 R10, RZ, RZ, RZ ;  /* 0x000000ffff0a7224 */ /* 0x000fe200078e00ff */
[----:B------:R-:W-:Y:S01]  /*d9d0*/  R2UR UR11, R8 ;  /* 0x00000000080b72ca */ /* 0x000fe200000e0000 */
[----:B0-----:R-:W-:Y:S01]  /*d9e0*/  IMAD R3, R0, 0xc000, R17 ;  /* 0x0000c00000037824 */ /* 0x001fe200078e0211 */
[----:B------:R-:W-:Y:S01]  /*d9f0*/  UIADD3 UR4, UP0, UR38, 0x370, URZ ;  /* 0x0000037026047890 */ /* 0x000fe2000ff1e03f */
[----:B------:R-:W-:Y:S01]  /*da00*/  PLOP3.LUT P0, PT, PT, PT, PT, 0x80, 0x0 ;  /* 0x000000000000781c */ /* 0x000fe20003f0f070 */
[----:B------:R-:W-:Y:S01]  /*da10*/  VIADD R2, R2, 0x34830 ;  /* 0x0003483002027836 */ /* 0x000fe20000000000 */
[----:B------:R-:W-:Y:S01]  /*da20*/  R2UR UR10, R10 ;  /* 0x000000000a0a72ca */ /* 0x000fe200000e0000 */
[----:B------:R-:W-:Y:S01]  /*da30*/  VIADD R5, R3, 0x1c400 ;  /* 0x0001c40003057836 */ /* 0x000fe20000000000 */
[----:B------:R-:W-:Y:S01]  /*da40*/  UIADD3.X UR5, URZ, UR39, URZ, UP0, !UPT ;  /* 0x000000273f057290 */ /* 0x000fe200087fe43f */
[----:B------:R-:W-:Y:S01]  /*da50*/  UMOV UR6, 0x0 ;  /* 0x0000000000067882 */ /* 0x000fe20000000000 */
[----:B------:R-:W-:-:S04]  /*da60*/  UMOV UR7, 0x14f00000 ;  /* 0x14f0000000077882 */ /* 0x000fc80000000000 */
[----:B------:R-:W-:-:S12]  /*da70*/  USHF.L.U32 UR11, UR11, 0x7, URZ ;  /* 0x000000070b0b7899 */ /* 0x000fd8000800063f */
.L_x_2327:
[----:B------:R-:W-:-:S13]  /*da80*/  @P0 ELECT P2, URZ, PT ;  /* 0x00000000003f082f */ /* 0x000fda0003840000 */
[----:B-----5:R-:W-:Y:S01]  /*da90*/  @P2 R2UR UR13, R4 ;  /* 0x00000000040d22ca */ /* 0x020fe200000e0000 */
[----:B------:R-:W-:Y:S01]  /*daa0*/  UMOV UR12, UR36 ;  /* 0x00000024000c7c82 */ /* 0x000fe20008000000 */
        /* <DEDUP_REMOVED lines=12> */
.L_x_2328:
[----:B------:R-:W-:-:S13]  /*db70*/  @P0 ELECT P2, URZ, PT ;  /* 0x00000000003f082f */ /* 0x000fda0003840000 */
[----:B------:R-:W-:Y:S01]  /*db80*/  @P2 R2UR UR13, R4 ;  /* 0x00000000040d22ca */ /* 0x000fe200000e0000 */
[----:B------:R-:W-:Y:S01]  /*db90*/  UMOV UR12, UR36 ;  /* 0x00000024000c7c82 */ /* 0x000fe20008000000 */
        /* <DEDUP_REMOVED lines=11> */
.L_x_2329:
        /* <DEDUP_REMOVED lines=15> */
.L_x_2422:
[----:B------:R-:W-:Y:S05]  /*dd40*/  BSYNC B1 ;  /* 0x0000000000017941 */ /* 0x000fea0003800000 */
.L_x_2330:
        /* <DEDUP_REMOVED lines=12> */
.L_x_2333:
[----:B------:R-:W-:Y:S05]  /*de10*/  BSYNC B1 ;  /* 0x0000000000017941 */ /* 0x000fea0003800000 */
.L_x_2332:
[----:B------:R-:W-:Y:S01]  /*de20*/  R2UR UR6, R12 ;  /* 0x000000000c0672ca */ /* 0x000fe200000e0000 */
[C-C-:B0-----:R-:W-:Y:S01]  /*de30*/  IMAD R2, R18.reuse, 0x8, R17.reuse ;  /* 0x0000000812027824 */ /* 0x141fe200078e0211 */
[----:B------:R-:W-:Y:S01]  /*de40*/  R2UR UR7, R13 ;  /* 0x000000000d0772ca */ /* 0x000fe200000e0000 */
[----:B------:R-:W-:Y:S01]  /*de50*/  IMAD R3, R18, 0x8000, R17 ;  /* 0x0000800012037824 */ /* 0x000fe200078e0211 */
[----:B------:R-:W-:Y:S01]  /*de60*/  R2UR UR10, R10 ;  /* 0x000000000a0a72ca */ /* 0x000fe200000e0000 */
[----:B------:R-:W-:Y:S01]  /*de70*/  UIADD3 UR4, UP0, UR38, 0x470, URZ ;  /* 0x0000047026047890 */ /* 0x000fe2000ff1e03f */
[----:B------:R-:W-:Y:S01]  /*de80*/  PLOP3.LUT P0, PT, PT, PT, PT, 0x80, 0x0 ;  /* 0x000000000000781c */ /* 0x000fe20003f0f070 */
[----:B------:R-:W-:Y:S02]  /*de90*/  IMAD.SHL.U32 R5, R19, 0x80, RZ ;  /* 0x0000008013057824 */ /* 0x000fe400078e00ff */
[----:B------:R-:W-:Y:S01]  /*dea0*/  VIADD R2, R2, 0x34850 ;  /* 0x0003485002027836 */ /* 0x000fe20000000000 */
[----:B------:R-:W-:Y:S01]  /*deb0*/  UIADD3.X UR5, URZ, UR39, URZ, UP0, !UPT ;  /* 0x000000273f057290 */ /* 0x000fe200087fe43f */
[----:B------:R-:W-:-:S11]  /*dec0*/  VIADD R10, R3, 0x400 ;  /* 0x00000400030a7836 */ /* 0x000fd60000000000 */
.L_x_2334:
        /* <DEDUP_REMOVED lines=15> */
.L_x_2335:
        /* <DEDUP_REMOVED lines=12> */
.L_x_2321:
[----:B------:R-:W-:Y:S05]  /*e080*/  BSYNC B0 ;  /* 0x0000000000007941 */ /* 0x000fea0003800000 */
.L_x_2320:
[----:B------:R0:W-:Y:S01]  /*e090*/  STL [R1+0x4], R9 ;  /* 0x0000040901007387 */ /* 0x0001e20000100800 */
[----:B------:R-:W-:Y:S01]  /*e0a0*/  UIADD3 UR4, UR41, -0x3, URZ ;  /* 0xfffffffd29047890 */ /* 0x000fe2000fffe03f */
[----:B------:R-:W-:-:S05]  /*e0b0*/  IMAD.MOV.U32 R18, RZ, RZ, R0 ;  /* 0x000000ffff127224 */ /* 0x000fca00078e0000 */
[----:B------:R-:W-:-:S07]  /*e0c0*/  IMAD.U32 R0, RZ, RZ, UR4 ;  /* 0x00000004ff007e24 */ /* 0x000fce000f8e00ff */
.L_x_2319:
[----:B------:R-:W-:Y:S01]  /*e0d0*/  ISETP.NE.AND P0, PT, R7, RZ, PT ;  /* 0x000000ff0700720c */ /* 0x000fe20003f05270 */
[----:B------:R-:W-:-:S12]  /*e0e0*/  BSSY B0, `(.L_x_2318) ;  /* 0x000014d000007945 */ /* 0x000fd80003800000 */
[----:B------:R-:W-:Y:S05]  /*e0f0*/  @!P0 BRA `(.L_x_2336) ;  /* 0x00000014002c8947 */ /* 0x000fea0003800000 */
[----:B------:R-:W-:-:S07]  /*e100*/  IMAD.MOV.U32 R8, RZ, RZ, R16 ;  /* 0x000000ffff087224 */ /* 0x000fce00078e0010 */
.L_x_2369:
        /* <DEDUP_REMOVED lines=8> */
[----:B--2---:R-:W-:Y:S02]  /*e190*/  ISETP.NE.AND P1, PT, R3, RZ, PT ;  /* 0x000000ff0300720c */ /* 0x004fe40003f25270 */
[----:B---3--:R-:W-:-:S11]  /*e1a0*/  LOP3.LUT R5, R2, R5, RZ, 0x3c, !PT ;  /* 0x0000000502057212 */ /* 0x008fd600078e3cff */
[----:B-1----:R-:W-:Y:S05]  /*e1b0*/  @!P1 BRA `(.L_x_2338) ;  /* 0x0000000800609947 */ /* 0x002fea0003800000 */
[----:B------:R-:W2:Y:S01]  /*e1c0*/  LDL R2, [R1+0x10] ;  /* 0x0000100001027983 */ /* 0x000ea20000100800 */
[----:B------:R-:W-:Y:S01]  /*e1d0*/  IMAD.MOV.U32 R7, RZ, RZ, R0 ;  /* 0x000000ffff077224 */ /* 0x000fe200078e0000 */
[----:B--2---:R-:W-:-:S13]  /*e1e0*/  ISETP.NE.AND P1, PT, R2, RZ, PT ;  /* 0x000000ff0200720c */ /* 0x004fda0003f25270 */
[----:B------:R-:W-:Y:S05]  /*e1f0*/  @!P1 BRA `(.L_x_2339) ;  /* 0x0000000000549947 */ /* 0x000fea0003800000 */
[----:B------:R-:W2:Y:S01]  /*e200*/  LDL R10, [R1+0x8] ;  /* 0x00000800010a7983 */ /* 0x000ea20000100800 */
[----:B------:R-:W1:Y:S01]  /*e210*/  LDC R8, c[0x0][0x43c] ;  /* 0x00010f00ff087b82 */ /* 0x000e620000000800 */
[----:B------:R-:W-:Y:S02]  /*e220*/  ULDC.64 UR4, c[0x0][0x428] ;  /* 0x00010a0000047ab9 */ /* 0x000fe40000000a00 */
[----:B0-----:R-:W3:Y:S01]  /*e230*/  LDL R9, [R1] ;  /* 0x0000000001097983 */ /* 0x001ee20000100800 */
[----:B------:R-:W-:Y:S01]  /*e240*/  ULDC.64 UR6, c[0x0][0x208] ;  /* 0x0000820000067ab9 */ /* 0x000fe20000000a00 */
[----:B-1----:R-:W-:-:S13]  /*e250*/  ISETP.NE.AND P0, PT, R8, 0x1, PT ;  /* 0x000000010800780c */ /* 0x002fda0003f05270 */
        /* <DEDUP_REMOVED lines=15> */
.L_x_2339:
[----:B------:R-:W-:Y:S01]  /*e350*/  IMAD R3, R4, 0x8, R17 ;  /* 0x0000000804037824 */ /* 0x000fe200078e0211 */
[----:B------:R-:W-:Y:S01]  /*e360*/  SHF.L.U32 R2, R5, 0x1f, RZ ;  /* 0x0000001f05027819 */ /* 0x000fe200000006ff */
[----:B------:R-:W-:Y:S03]  /*e370*/  BSSY B2, `(.L_x_2340) ;  /* 0x0000003000027945 */ /* 0x000fe60003800000 */
[----:B------:R-:W2:Y:S02]  /*e380*/  SYNCS.PHASECHK.TRANS64.TRYWAIT P0, [R3+URZ+0x34840], R2 ;  /* 0x03484002030075a7 */ /* 0x000ea4000800017f */
[----:B--2---:R-:W-:Y:S05]  /*e390*/  @!P0 BRA `(.L_x_2341) ;  /* 0x0000002c00448947 */ /* 0x004fea0003800000 */
.L_x_2423:
[----:B------:R-:W-:Y:S05]  /*e3a0*/  BSYNC B2 ;  /* 0x0000000000027941 */ /* 0x000fea0003800000 */
.L_x_2340:
[----:B01----:R-:W0:Y:S01]  /*e3b0*/  S2R R9, SR_TID.X ;  /* 0x0000000000097919 */ /* 0x003e220000002100 */
        /* <DEDUP_REMOVED lines=9> */
[----:B-1----:R-:W-:Y:S05]  /*e450*/  @!P0 BRA `(.L_x_2343) ;  /* 0x0000000000048947 */ /* 0x002fea0003800000 */
[----:B------:R-:W-:Y:S01]  /*e460*/  BPT.TRAP 0x1 ;  /* 0x000000040000795c */ /* 0x000fe20000300000 */
.L_x_2343:
[----:B------:R-:W-:Y:S05]  /*e470*/  BSYNC B2 ;  /* 0x0000000000027941 */ /* 0x000fea0003800000 */
.L_x_2342:
[----:B------:R-:W-:Y:S01]  /*e480*/  IMAD.MOV.U32 R12, RZ, RZ, RZ ;  /* 0x000000ffff0c7224 */ /* 0x000fe200078e00ff */
[----:B------:R-:W-:Y:S01]  /*e490*/  UIADD3 UR4, UP0, UR38, 0x370, URZ ;  /* 0x0000037026047890 */ /* 0x000fe2000ff1e03f */
[----:B------:R-:W-:Y:S01]  /*e4a0*/  IMAD R9, R4, 0xc000, R17 ;  /* 0x0000c00004097824 */ /* 0x000fe200078e0211 */
[----:B------:R-:W-:Y:S01]  /*e4b0*/  PLOP3.LUT P0, PT, PT, PT, PT, 0x80, 0x0 ;  /* 0x000000000000781c */ /* 0x000fe20003f0f070 */
[----:B--2---:R-:W-:Y:S01]  /*e4c0*/  VIADD R3, R3, 0x34830 ;  /* 0x0003483003037836 */ /* 0x004fe20000000000 */
[----:B------:R-:W-:Y:S01]  /*e4d0*/  R2UR UR10, R12 ;  /* 0x000000000c0a72ca */ /* 0x000fe200000e0000 */
[----:B------:R-:W-:Y:S01]  /*e4e0*/  IMAD.SHL.U32 R2, R7, 0x80, RZ ;  /* 0x0000008007027824 */ /* 0x000fe200078e00ff */
[----:B------:R-:W-:Y:S01]  /*e4f0*/  UIADD3.X UR5, URZ, UR39, URZ, UP0, !UPT ;  /* 0x000000273f057290 */ /* 0x000fe200087fe43f */
[----:B------:R-:W-:Y:S01]  /*e500*/  VIADD R10, R9, 0x1c400 ;  /* 0x0001c400090a7836 */ /* 0x000fe20000000000 */
[----:B------:R-:W-:Y:S01]  /*e510*/  UMOV UR6, 0x0 ;  /* 0x0000000000067882 */ /* 0x000fe20000000000 */
[----:B------:R-:W-:-:S10]  /*e520*/  UMOV UR7, 0x14f00000 ;  /* 0x14f0000000077882 */ /* 0x000fd40000000000 */
.L_x_2344:
        /* <DEDUP_REMOVED lines=16> */
.L_x_2345:
        /* <DEDUP_REMOVED lines=15> */
.L_x_2346:
        /* <DEDUP_REMOVED lines=16> */
.L_x_2424:
[----:B------:R-:W-:Y:S05]  /*e820*/  BSYNC B2 ;  /* 0x0000000000027941 */ /* 0x000fea0003800000 */
.L_x_2347:
        /* <DEDUP_REMOVED lines=11> */
.L_x_2350:
[----:B------:R-:W-:Y:S05]  /*e8e0*/  BSYNC B2 ;  /* 0x0000000000027941 */ /* 0x000fea0003800000 */
.L_x_2349:
[----:B------:R-:W-:Y:S01]  /*e8f0*/  R2UR UR10, R12 ;  /* 0x000000000c0a72ca */ /* 0x000fe200000e0000 */
[----:B------:R-:W-:Y:S01]  /*e900*/  IMAD R18, R18, 0x8000, R17 ;  /* 0x0000800012127824 */ /* 0x000fe200078e0211 */
[----:B------:R-:W-:Y:S01]  /*e910*/  R2UR UR6, R10 ;  /* 0x000000000a0672ca */ /* 0x000fe200000e0000 */
[----:B------:R-:W-:Y:S01]  /*e920*/  UIADD3 UR4, UP0, UR38, 0x470, URZ ;  /* 0x0000047026047890 */ /* 0x000fe2000ff1e03f */
[----:B------:R-:W-:Y:S01]  /*e930*/  R2UR UR7, R11 ;  /* 0x000000000b0772ca */ /* 0x000fe200000e0000 */
[----:B0-----:R-:W-:Y:S01]  /*e940*/  IMAD.SHL.U32 R3, R19, 0x80, RZ ;  /* 0x0000008013037824 */ /* 0x001fe200078e00ff */
[----:B------:R-:W-:Y:S01]  /*e950*/  PLOP3.LUT P0, PT, PT, PT, PT, 0x80, 0x0 ;  /* 0x000000000000781c */ /* 0x000fe20003f0f070 */
[----:B------:R-:W-:Y:S01]  /*e960*/  VIADD R2, R2, 0x50 ;  /* 0x0000005002027836 */ /* 0x000fe20000000000 */
[----:B------:R-:W-:Y:S01]  /*e970*/  UIADD3.X UR5, URZ, UR39, URZ, UP0, !UPT ;  /* 0x000000273f057290 */ /* 0x000fe200087fe43f */
[----:B------:R-:W-:-:S11]  /*e980*/  VIADD R9, R18, 0x400 ;  /* 0x0000040012097836 */ /* 0x000fd60000000000 */
.L_x_2351:
        /* <DEDUP_REMOVED lines=15> */
.L_x_2352:
        /* <DEDUP_REMOVED lines=12> */
.L_x_2338:
[----:B------:R-:W-:Y:S05]  /*eb40*/  BSYNC B1 ;  /* 0x0000000000017941 */ /* 0x000fea0003800000 */
.L_x_2337:
[----:B------:R-:W2:Y:S01]  /*eb50*/  LDL R2, [R1+0xc] ;  /* 0x00000c0001027983 */ /* 0x000ea20000100800 */
[----:B------:R-:W-:Y:S01]  /*eb60*/  VIADD R18, R4, 0x1 ;  /* 0x0000000104127836 */ /* 0x000fe20000000000 */
[----:B------:R-:W-:Y:S04]  /*eb70*/  BSSY B1, `(.L_x_2353) ;  /* 0x00000a0000017945 */ /* 0x000fe80003800000 */
[----:B------:R-:W-:-:S04]  /*eb80*/  ISETP.NE.AND P0, PT, R18, 0x2, PT ;  /* 0x000000021200780c */ /* 0x000fc80003f05270 */
[----:B------:R-:W-:Y:S02]  /*eb90*/  SEL R18, R18, RZ, P0 ;  /* 0x000000ff12127207 */ /* 0x000fe40000000000 */
[----:B--2---:R-:W-:Y:S02]  /*eba0*/  ISETP.NE.AND P1, PT, R2, RZ, PT ;  /* 0x000000ff0200720c */ /* 0x004fe40003f25270 */
[----:B------:R-:W-:-:S04]  /*ebb0*/  SEL R2, RZ, 0x1, P0 ;  /* 0x00000001ff027807 */ /* 0x000fc80000000000 */
[----:B------:R-:W-:-:S05]  /*ebc0*/  LOP3.LUT R10, R5, R2, RZ, 0x3c, !PT ;  /* 0x00000002050a7212 */ /* 0x000fca00078e3cff */
[----:B------:R1:W-:Y:S02]  /*ebd0*/  STL [R1+0x4], R10 ;  /* 0x0000040a01007387 */ /* 0x0003e40000100800 */
[----:B------:R-:W-:Y:S05]  /*ebe0*/  @!P1 BRA `(.L_x_2354) ;  /* 0x0000000800609947 */ /* 0x000fea0003800000 */
[----:B------:R-:W2:Y:S01]  /*ebf0*/  LDL R3, [R1+0x10] ;  /* 0x0000100001037983 */ /* 0x000ea20000100800 */
[----:B------:R-:W-:Y:S01]  /*ec00*/  VIADD R7, R0, 0xffffffff ;  /* 0xffffffff00077836 */ /* 0x000fe20000000000 */
[----:B--2---:R-:W-:-:S13]  /*ec10*/  ISETP.NE.AND P1, PT, R3, RZ, PT ;  /* 0x000000ff0300720c */ /* 0x004fda0003f25270 */
[----:B------:R-:W-:Y:S05]  /*ec20*/  @!P1 BRA `(.L_x_2355) ;  /* 0x0000000000549947 */ /* 0x000fea0003800000 */
[----:B------:R-:W2:Y:S01]  /*ec30*/  LDL R12, [R1+0x8] ;  /* 0x00000800010c7983 */ /* 0x000ea20000100800 */
[----:B0-----:R-:W0:Y:S01]  /*ec40*/  LDC R9, c[0x0][0x43c] ;  /* 0x00010f00ff097b82 */ /* 0x001e220000000800 */
[----:B------:R-:W-:Y:S02]  /*ec50*/  ULDC.64 UR4, c[0x0][0x428] ;  /* 0x00010a0000047ab9 */ /* 0x000fe40000000a00 */
[----:B------:R-:W3:Y:S01]  /*ec60*/  LDL R11, [R1] ;  /* 0x00000000010b7983 */ /* 0x000ee20000100800 */
        /* <DEDUP_REMOVED lines=17> */
.L_x_2355:
[----:B------:R-:W-:Y:S01]  /*ed80*/  IMAD R2, R18, 0x8, R17 ;  /* 0x0000000812027824 */ /* 0x000fe200078e0211 */
[----:B------:R-:W-:Y:S01]  /*ed90*/  SHF.L.U32 R3, R10, 0x1f, RZ ;  /* 0x0000001f0a037819 */ /* 0x000fe200000006ff */
[----:B------:R-:W-:Y:S03]  /*eda0*/  BSSY B2, `(.L_x_2356) ;  /* 0x0000003000027945 */ /* 0x000fe60003800000 */
[----:B------:R-:W3:Y:S02]  /*edb0*/  SYNCS.PHASECHK.TRANS64.TRYWAIT P0, [R2+URZ+0x34840], R3 ;  /* 0x03484003020075a7 */ /* 0x000ee4000800017f */
[----:B---3--:R-:W-:Y:S05]  /*edc0*/  @!P0 BRA `(.L_x_2357) ;  /* 0x0000002000e08947 */ /* 0x008fea0003800000 */
.L_x_2425:
[----:B------:R-:W-:Y:S05]  /*edd0*/  BSYNC B2 ;  /* 0x0000000000027941 */ /* 0x000fea0003800000 */
.L_x_2356:
[----:B0-2---:R-:W0:Y:S01]  /*ede0*/  S2R R9, SR_TID.X ;  /* 0x0000000000097919 */ /* 0x005e220000002100 */
[----:B------:R-:W-:Y:S01]  /*edf0*/  BSSY B2, `(.L_x_2358) ;  /* 0x000000b000027945 */ /* 0x000fe20003800000 */
[----:B0-----:R-:W-:-:S04]  /*ee00*/  LOP3.LUT R9, R9, 0x7f, RZ, 0xc0, !PT ;  /* 0x0000007f09097812 */ /* 0x001fc800078ec0ff */
[----:B------:R-:W-:-:S13]  /*ee10*/  ISETP.NE.AND P1, PT, R9, RZ, PT ;  /* 0x000000ff0900720c */ /* 0x000fda0003f25270 */
[----:B------:R-:W-:Y:S05]  /*ee20*/  @P1 BRA `(.L_x_2359) ;  /* 0x00000000001c1947 */ /* 0x000fea0003800000 */
[----:B------:R-:W0:Y:S01]  /*ee30*/  S2R R9, SR_TID.X ;  /* 0x0000000000097919 */ /* 0x000e220000002100 */
[----:B---3--:R-:W-:-:S04]  /*ee40*/  IMAD.MOV.U32 R3, RZ, RZ, 0xc000 ;  /* 0x0000c000ff037424 */ /* 0x008fc800078e00ff */
[----:B------:R2:W-:Y:S01]  /*ee50*/  SYNCS.ARRIVE.TRANS64 RZ, [R2+URZ+0x34830], R3 ;  /* 0x0348300302ff79a7 */ /* 0x0005e2000800003f */
[----:B0-----:R-:W-:-:S04]  /*ee60*/  LOP3.LUT R9, R9, 0x1f, RZ, 0xc0, !PT ;  /* 0x0000001f09097812 */ /* 0x001fc800078ec0ff */
[----:B------:R-:W-:-:S13]  /*ee70*/  ISETP.NE.AND P0, PT, R9, RZ, PT ;  /* 0x000000ff0900720c */ /* 0x000fda0003f05270 */
[----:B--2---:R-:W-:Y:S05]  /*ee80*/  @!P0 BRA `(.L_x_2359) ;  /* 0x0000000000048947 */ /* 0x004fea0003800000 */
[----:B------:R-:W-:Y:S01]  /*ee90*/  BPT.TRAP 0x1 ;  /* 0x000000040000795c */ /* 0x000fe20000300000 */
.L_x_2359:
[----:B------:R-:W-:Y:S05]  /*eea0*/  BSYNC B2 ;  /* 0x0000000000027941 */ /* 0x000fea0003800000 */
.L_x_2358:
[----:B------:R-:W-:Y:S01]  /*eeb0*/  IMAD.MOV.U32 R12, RZ, RZ, RZ ;  /* 0x000000ffff0c7224 */ /* 0x000fe200078e00ff */
[----:B------:R-:W-:Y:S01]  /*eec0*/  UIADD3 UR4, UP0, UR38, 0x370, URZ ;  /* 0x0000037026047890 */ /* 0x000fe2000ff1e03f */
[C---:B---3--:R-:W-:Y:S01]  /*eed0*/  IMAD R3, R18.reuse, 0x8, R6 ;  /* 0x0000000812037824 */ /* 0x048fe200078e0206 */
        /* <DEDUP_REMOVED lines=9> */
.L_x_2360:
        /* <DEDUP_REMOVED lines=16> */
.L_x_2361:
        /* <DEDUP_REMOVED lines=15> */
.L_x_2362:
        /* <DEDUP_REMOVED lines=15> */
.L_x_2426:
[----:B------:R-:W-:Y:S05]  /*f250*/  BSYNC B2 ;  /* 0x0000000000027941 */ /* 0x000fea0003800000 */
.L_x_2363:
        /* <DEDUP_REMOVED lines=11> */
.L_x_2366:
[----:B------:R-:W-:Y:S05]  /*f310*/  BSYNC B2 ;  /* 0x0000000000027941 */ /* 0x000fea0003800000 */
.L_x_2365:
[----:B------:R-:W-:Y:S01]  /*f320*/  R2UR UR10, R12 ;  /* 0x000000000c0a72ca */ /* 0x000fe200000e0000 */
[----:B------:R-:W-:Y:S01]  /*f330*/  IMAD R4, R4, 0x8000, R17 ;  /* 0x0000800004047824 */ /* 0x000fe200078e0211 */
[----:B------:R-:W-:Y:S01]  /*f340*/  R2UR UR6, R10 ;  /* 0x000000000a0672ca */ /* 0x000fe200000e0000 */
[----:B------:R-:W-:Y:S01]  /*f350*/  UIADD3 UR4, UP0, UR38, 0x470, URZ ;  /* 0x0000047026047890 */ /* 0x000fe2000ff1e03f */
[----:B------:R-:W-:Y:S01]  /*f360*/  R2UR UR7, R11 ;  /* 0x000000000b0772ca */ /* 0x000fe200000e0000 */
[----:B------:R-:W-:Y:S01]  /*f370*/  IMAD.SHL.U32 R3, R19, 0x80, RZ ;  /* 0x0000008013037824 */ /* 0x000fe200078e00ff */
[----:B------:R-:W-:Y:S01]  /*f380*/  PLOP3.LUT P0, PT, PT, PT, PT, 0x80, 0x0 ;  /* 0x000000000000781c */ /* 0x000fe20003f0f070 */
[----:B0-----:R-:W-:Y:S01]  /*f390*/  VIADD R2, R2, 0x50 ;  /* 0x0000005002027836 */ /* 0x001fe20000000000 */
[----:B------:R-:W-:Y:S01]  /*f3a0*/  UIADD3.X UR5, URZ, UR39, URZ, UP0, !UPT ;  /* 0x000000273f057290 */ /* 0x000fe200087fe43f */
[----:B------:R-:W-:-:S11]  /*f3b0*/  VIADD R5, R4, 0x400 ;  /* 0x0000040004057836 */ /* 0x000fd60000000000 */
.L_x_2367:
        /* <DEDUP_REMOVED lines=15> */
.L_x_2368:
        /* <DEDUP_REMOVED lines=12> */
.L_x_2354:
[----:B------:R-:W-:Y:S05]  /*f570*/  BSYNC B1 ;  /* 0x0000000000017941 */ /* 0x000fea0003800000 */
.L_x_2353:
[C---:B------:R-:W-:Y:S01]  /*f580*/  ISETP.GT.AND P0, PT, R0.reuse, 0x1, PT ;  /* 0x000000010000780c */ /* 0x040fe20003f04270 */
[----:B------:R-:W-:-:S12]  /*f590*/  VIADD R0, R0, 0xfffffffe ;  /* 0xfffffffe00007836 */ /* 0x000fd80000000000 */
[----:B------:R-:W-:Y:S05]  /*f5a0*/  @P0 BRA `(.L_x_2369) ;  /* 0xffffffe800d80947 */ /* 0x000fea000383ffff */
.L_x_2336:
[----:B------:R-:W-:Y:S05]  /*f5b0*/  BSYNC B0 ;  /* 0x0000000000007941 */ /* 0x000fea0003800000 */
.L_x_2318:
[----:B0-----:R-:W0:Y:S01]  /*f5c0*/  S2R R0, SR_TID.X ;  /* 0x0000000000007919 */ /* 0x001e220000002100 */
[----:B------:R-:W-:Y:S01]  /*f5d0*/  BSSY B0, `(.L_x_2370) ;  /* 0x0000012000007945 */ /* 0x000fe20003800000 */
[----:B0-----:R-:W-:-:S04]  /*f5e0*/  LOP3.LUT R6, R0, 0x7f, RZ, 0xc0, !PT ;  /* 0x0000007f00067812 */ /* 0x001fc800078ec0ff */
[----:B------:R-:W-:-:S13]  /*f5f0*/  ISETP.NE.AND P1, PT, R6, RZ, PT ;  /* 0x000000ff0600720c */ /* 0x000fda0003f25270 */
[----:B------:R-:W-:Y:S05]  /*f600*/  @P1 BRA `(.L_x_2371) ;  /* 0x0000000000381947 */ /* 0x000fea0003800000 */
[----:B------:R-:W0:Y:S01]  /*f610*/  S2R R3, SR_LANEID ;  /* 0x0000000000037919 */ /* 0x000e220000000000 */
[----:B------:R-:W-:Y:S01]  /*f620*/  VOTEU.ANY UR4, UPT, PT ;  /* 0x0000000000047886 */ /* 0x000fe200038e0100 */
[----:B------:R-:W2:Y:S01]  /*f630*/  LDC.64 R4, c[0x0][0xc80] ;  /* 0x00032000ff047b82 */ /* 0x000ea20000000a00 */
[----:B------:R-:W0:Y:S01]  /*f640*/  FLO.U32 R0, UR4 ;  /* 0x0000000400007d00 */ /* 0x000e2200080e0000 */
[----:B------:R-:W-:-:S07]  /*f650*/  ULDC.64 UR6, c[0x0][0x208] ;  /* 0x0000820000067ab9 */ /* 0x000fce0000000a00 */
[----:B------:R-:W2:Y:S01]  /*f660*/  POPC R2, UR4 ;  /* 0x0000000400027d09 */ /* 0x000ea20008000000 */
[----:B0-----:R-:W-:-:S13]  /*f670*/  ISETP.EQ.U32.AND P0, PT, R0, R3, PT ;  /* 0x000000030000720c */ /* 0x001fda0003f02070 */
[----:B--2---:R-:W2:Y:S01]  /*f680*/  @P0 ATOMG.E.ADD.STRONG.GPU PT, R5, desc[UR6][R4.64], R2 ;  /* 0x00000002040509a8 */ /* 0x004ea200081ee1c6 */
[----:B------:R-:W0:Y:S02]  /*f690*/  S2R R3, SR_LTMASK ;  /* 0x0000000000037919 */ /* 0x000e240000003900 */
[----:B0-----:R-:W-:-:S06]  /*f6a0*/  LOP3.LUT R3, R3, UR4, RZ, 0xc0, !PT ;  /* 0x0000000403037c12 */ /* 0x001fcc000f8ec0ff */
[----:B------:R-:W0:Y:S01]  /*f6b0*/  POPC R3, R3 ;  /* 0x0000000300037309 */ /* 0x000e220000000000 */
[----:B--2---:R-:W0:Y:S02]  /*f6c0*/  SHFL.IDX PT, R0, R5, R0, 0x1f ;  /* 0x00001f0005007589 */ /* 0x004e2400000e0000 */
[----:B0-----:R-:W-:-:S05]  /*f6d0*/  IADD3 R0, R0, UR43, R3 ;  /* 0x0000002b00007c10 */ /* 0x001fca000fffe003 */
[----:B------:R0:W-:Y:S02]  /*f6e0*/  STL [R1+0x18], R0 ;  /* 0x0000180001007387 */ /* 0x0001e40000100800 */
.L_x_2371:
[----:B------:R-:W-:Y:S05]  /*f6f0*/  BSYNC B0 ;  /* 0x0000000000007941 */ /* 0x000fea0003800000 */
.L_x_2370:
[----:B0-----:R-:W2:Y:S01]  /*f700*/  LDL.LU R0, [R1+0xc] ;  /* 0x00000c0001007983 */ /* 0x001ea20000300800 */
[----:B------:R-:W-:Y:S01]  /*f710*/  BSSY B0, `(.L_x_2372) ;  /* 0x0000038000007945 */ /* 0x000fe20003800000 */
[----:B--2---:R-:W-:-:S13]  /*f720*/  ISETP.NE.AND P0, PT, R0, RZ, PT ;  /* 0x000000ff0000720c */ /* 0x004fda0003f05270 */
        /* <DEDUP_REMOVED lines=8> */
.L_x_2427:
[----:B------:R-:W-:Y:S05]  /*f7b0*/  BSYNC B1 ;  /* 0x0000000000017941 */ /* 0x000fea0003800000 */
.L_x_2374:
        /* <DEDUP_REMOVED lines=9> */
.L_x_2377:
[----:B------:R-:W-:Y:S05]  /*f850*/  BSYNC B1 ;  /* 0x0000000000017941 */ /* 0x000fea0003800000 */
.L_x_2376:
[----:B------:R-:W-:Y:S01]  /*f860*/  IMAD R2, R18, 0x8000, R17 ;  /* 0x0000800012027824 */ /* 0x000fe200078e0211 */
[----:B------:R-:W-:Y:S01]  /*f870*/  UIADD3 UR4, UP0, UR38, 0x470, URZ ;  /* 0x0000047026047890 */ /* 0x000fe2000ff1e03f */
[----:B------:R-:W-:Y:S01]  /*f880*/  IMAD.SHL.U32 R19, R19, 0x80, RZ ;  /* 0x0000008013137824 */ /* 0x000fe200078e00ff */
[----:B------:R-:W-:Y:S01]  /*f890*/  PLOP3.LUT P0, PT, PT, PT, PT, 0x80, 0x0 ;  /* 0x000000000000781c */ /* 0x000fe20003f0f070 */
[----:B0-----:R-:W-:Y:S01]  /*f8a0*/  VIADD R0, R0, 0x34850 ;  /* 0x0003485000007836 */ /* 0x001fe20000000000 */
[----:B------:R-:W-:Y:S01]  /*f8b0*/  UIADD3.X UR5, URZ, UR39, URZ, UP0, !UPT ;  /* 0x000000273f057290 */ /* 0x000fe200087fe43f */
[----:B------:R-:W-:Y:S01]  /*f8c0*/  VIADD R3, R2, 0x400 ;  /* 0x0000040002037836 */ /* 0x000fe20000000000 */
[----:B------:R-:W-:Y:S01]  /*f8d0*/  UMOV UR6, 0x0 ;  /* 0x0000000000067882 */ /* 0x000fe20000000000 */
[----:B------:R-:W-:Y:S01]  /*f8e0*/  UMOV UR7, 0x14f00000 ;  /* 0x14f0000000077882 */ /* 0x000fe20000000000 */
[----:B------:R-:W-:-:S08]  /*f8f0*/  UMOV UR10, URZ ;  /* 0x0000003f000a7c82 */ /* 0x000fd00008000000 */
.L_x_2378:
        /* <DEDUP_REMOVED lines=15> */
.L_x_2379:
        /* <DEDUP_REMOVED lines=10> */
.L_x_2373:
[----:B------:R-:W-:Y:S05]  /*fa90*/  BSYNC B0 ;  /* 0x0000000000007941 */ /* 0x000fea0003800000 */
.L_x_2372:
[----:B------:R-:W2:Y:S01]  /*faa0*/  LDL.LU R3, [R1+0x4] ;  /* 0x0000040001037983 */ /* 0x000ea20000300800 */
[----:B------:R-:W-:-:S05]  /*fab0*/  VIADD R18, R18, 0x1 ;  /* 0x0000000112127836 */ /* 0x000fca0000000000 */
[----:B------:R-:W-:-:S04]  /*fac0*/  ISETP.NE.AND P0, PT, R18, 0x2, PT ;  /* 0x000000021200780c */ /* 0x000fc80003f05270 */
[----:B------:R-:W-:Y:S02]  /*fad0*/  SEL R0, RZ, 0x1, P0 ;  /* 0x00000001ff007807 */ /* 0x000fe40000000000 */
[----:B------:R-:W-:Y:S02]  /*fae0*/  SEL R18, R18, RZ, P0 ;  /* 0x000000ff12127207 */ /* 0x000fe40000000000 */
[----:B--2---:R-:W-:-:S05]  /*faf0*/  LOP3.LUT R3, R3, R0, RZ, 0x3c, !PT ;  /* 0x0000000003037212 */ /* 0x004fca00078e3cff */
[----:B------:R2:W-:Y:S02]  /*fb00*/  STL [R1+0x4], R3 ;  /* 0x0000040301007387 */ /* 0x0005e40000100800 */
.L_x_2298:
[----:B------:R-:W-:Y:S05]  /*fb10*/  BSYNC B7 ;  /* 0x0000000000077941 */ /* 0x000fea0003800000 */
.L_x_2296:
[----:B0-----:R-:W3:Y:S04]  /*fb20*/  LDL R0, [R1+0x20] ;  /* 0x0000200001007983 */ /* 0x001ee80000100800 */
[----:B------:R0:W5:Y:S01]  /*fb30*/  LDL R2, [R1+0x18] ;  /* 0x0000180001027983 */ /* 0x0001620000100800 */
[----:B---3--:R-:W-:-:S13]  /*fb40*/  ISETP.NE.AND P0, PT, R0, RZ, PT ;  /* 0x000000ff0000720c */ /* 0x008fda0003f05270 */
[----:B0-----:R-:W-:Y:S05]  /*fb50*/  @!P0 BRA `(.L_x_2380) ;  /* 0x0000000000288947 */ /* 0x001fea0003800000 */
[----:B------:R-:W-:Y:S05]  /*fb60*/  WARPSYNC.ALL ;  /* 0x0000000000007948 */ /* 0x000fea0003800000 */
[----:B------:R-:W0:Y:S08]  /*fb70*/  S2UR UR5, SR_CgaCtaId ;  /* 0x00000000000579c3 */ /* 0x000e300000008800 */
[----:B------:R-:W-:Y:S06]  /*fb80*/  BAR.SYNC.DEFER_BLOCKING 0x5, 0x180 ;  /* 0x0146000000007b1d */ /* 0x000fec0000010000 */
[----:B------:R-:W-:-:S02]  /*fb90*/  UMOV UR4, 0x400 ;  /* 0x0000040000047882 */ /* 0x000fc40000000000 */
[----:B0-----:R-:W-:-:S06]  /*fba0*/  ULEA UR4, UR5, UR4, 0x18 ;  /* 0x0000000405047291 */ /* 0x001fcc000f8ec03f */
[----:B------:R-:W-:-:S05]  /*fbb0*/  IMAD.U32 R17, RZ, RZ, UR4 ;  /* 0x00000004ff117e24 */ /* 0x000fca000f8e00ff */
[----:B-----5:R-:W0:Y:S04]  /*fbc0*/  LDS R2, [R17+0x348d0] ;  /* 0x0348d00011027984 */ /* 0x020e280000000800 */
[----:B0-----:R0:W-:Y:S01]  /*fbd0*/  STL [R1+0x18], R2 ;  /* 0x0000180201007387 */ /* 0x0011e20000100800 */
[----:B------:R-:W-:Y:S06]  /*fbe0*/  BAR.ARV 0x4, 0x180 ;  /* 0x0106000000007b1d */ /* 0x000fec0000002000 */
[----:B------:R-:W-:Y:S05]  /*fbf0*/  BRA `(.L_x_2381) ;  /* 0x00000000002c7947 */ /* 0x000fea0003800000 */
.L_x_2380:
[----:B------:R-:W-:-:S03]  /*fc00*/  UMOV UR4, 0xffffffff ;  /* 0xffffffff00047882 */ /* 0x000fc60000000000 */
[----:B------:R-:W-:Y:S05]  /*fc10*/  BRA.DIV UR4, `(.L_x_2382) ;  /* 0x0000001604887947 */ /* 0x000fea000b800000 */
[----:B-----5:R0:W3:Y:S02]  /*fc20*/  SHFL.IDX PT, R14, R2, RZ, 0x1f ;  /* 0x00001fff020e7589 */ /* 0x0200e400000e0000 */
.L_x_2430:
[----:B--2---:R-:W2:Y:S01]  /*fc30*/  @!P1 S2R R3, SR_CgaCtaId ;  /* 0x0000000000039919 */ /* 0x004ea20000008800 */
[----:B------:R-:W-:Y:S05]  /*fc40*/  WARPSYNC.ALL ;  /* 0x0000000000007948 */ /* 0x000fea0003800000 */
[----:B------:R-:W-:Y:S01]  /*fc50*/  BAR.SYNC.DEFER_BLOCKING 0x4, 0x180 ;  /* 0x0106000000007b1d */ /* 0x000fe20000010000 */
[----:B------:R-:W-:-:S05]  /*fc60*/  @!P1 MOV R0, 0x400 ;  /* 0x0000040000009802 */ /* 0x000fca0000000f00 */
[----:B---3--:R3:W-:Y:S01]  /*fc70*/  STL [R1+0x18], R14 ;  /* 0x0000180e01007387 */ /* 0x0087e20000100800 */
[----:B--2---:R-:W-:-:S05]  /*fc80*/  @!P1 LEA R17, R3, R0, 0x18 ;  /* 0x0000000003119211 */ /* 0x004fca00078ec0ff */
[----:B------:R3:W-:Y:S01]  /*fc90*/  @!P1 STS [R17+0x348d0], R2 ;  /* 0x0348d00211009388 */ /* 0x0007e20000000800 */
[----:B------:R-:W-:Y:S06]  /*fca0*/  BAR.ARV 0x5, 0x180 ;  /* 0x0146000000007b1d */ /* 0x000fec0000002000 */
.L_x_2381:
[----:B------:R-:W4:Y:S01]  /*fcb0*/  LDL R0, [R1+0x18] ;  /* 0x0000180001007983 */ /* 0x000f220000100800 */
[----:B------:R-:W-:Y:S02]  /*fcc0*/  ULDC UR4, c[0x0][0xc38] ;  /* 0x00030e0000047ab9 */ /* 0x000fe40000000800 */
[----:B----4-:R-:W-:-:S13]  /*fcd0*/  ISETP.GE.AND P0, PT, R0, UR4, PT ;  /* 0x0000000400007c0c */ /* 0x010fda000bf06270 */
[----:B------:R-:W-:Y:S05]  /*fce0*/  @!P0 BRA `(.L_x_2383) ;  /* 0xffffffbc000c8947 */ /* 0x000fea000383ffff */
.L_x_2293:
[----:B-1----:R-:W4:Y:S01]  /*fcf0*/  LDL.LU R0, [R1+0x1c] ;  /* 0x00001c0001007983 */ /* 0x002f220000300800 */
[----:B------:R-:W-:Y:S01]  /*fd00*/  BSSY B0, `(.L_x_2384) ;  /* 0x000000b000007945 */ /* 0x000fe20003800000 */
[----:B------:R-:W1:Y:S01]  /*fd10*/  S2R R5, SR_CgaCtaId ;  /* 0x0000000000057919 */ /* 0x000e620000008800 */
[----:B----4-:R-:W-:-:S05]  /*fd20*/  VIADD R0, R0, 0x1 ;  /* 0x0000000100007836 */ /* 0x010fca0000000000 */
[----:B0--3--:R-:W-:-:S04]  /*fd30*/  LEA.HI R2, R0, R0, RZ, 0x1 ;  /* 0x0000000000027211 */ /* 0x009fc800078f08ff */
[----:B--2---:R-:W-:-:S05]  /*fd40*/  LOP3.LUT R3, R2, 0xfffffffe, RZ, 0xc0, !PT ;  /* 0xfffffffe02037812 */ /* 0x004fca00078ec0ff */
[----:B------:R-:W-:Y:S01]  /*fd50*/  IMAD.IADD R3, R0, 0x1, -R3 ;  /* 0x0000000100037824 */ /* 0x000fe200078e0a03 */
[----:B------:R-:W-:-:S04]  /*fd60*/  MOV R0, 0x400 ;  /* 0x0000040000007802 */ /* 0x000fc80000000f00 */
[----:B-1----:R-:W-:Y:S02]  /*fd70*/  LEA R0, R5, R0, 0x18 ;  /* 0x0000000005007211 */ /* 0x002fe400078ec0ff */
[----:B------:R-:W-:-:S04]  /*fd80*/  SHF.L.U32 R3, R3, 0x1f, RZ ;  /* 0x0000001f03037819 */ /* 0x000fc800000006ff */
[----:B------:R-:W0:Y:S02]  /*fd90*/  SYNCS.PHASECHK.TRANS64.TRYWAIT P0, [R0+URZ+0x34820], R3 ;  /* 0x03482003000075a7 */ /* 0x000e24000800017f */
[----:B0-----:R-:W-:Y:S05]  /*fda0*/  @!P0 BRA `(.L_x_2385) ;  /* 0x00000014004c8947 */ /* 0x001fea0003800000 */
.L_x_2431:
[----:B------:R-:W-:Y:S05]  /*fdb0*/  BSYNC B0 ;  /* 0x0000000000007941 */ /* 0x000fea0003800000 */
.L_x_2384:
[----:B------:R-:W-:-:S03]  /*fdc0*/  UMOV UR4, 0xffffffff ;  /* 0xffffffff00047882 */ /* 0x000fc60000000000 */
[----:B------:R-:W-:Y:S05]  /*fdd0*/  BRA.DIV UR4, `(.L_x_2386) ;  /* 0x0000001604547947 */ /* 0x000fea000b800000 */
[----:B------:R-:W1:Y:S02]  /*fde0*/  S2R R2, SR_TID.X ;  /* 0x0000000000027919 */ /* 0x000e640000002100 */
[----:B-1----:R-:W-:-:S04]  /*fdf0*/  SHF.R.U32.HI R2, RZ, 0x5, R2 ;  /* 0x00000005ff027819 */ /* 0x002fc80000011602 */
[----:B------:R-:W-:-:S05]  /*fe00*/  LOP3.LUT R2, R2, 0x3, RZ, 0xc0, !PT ;  /* 0x0000000302027812 */ /* 0x000fca00078ec0ff */
[----:B------:R1:W2:Y:S02]  /*fe10*/  SHFL.IDX PT, R14, R2, RZ, 0x1f ;  /* 0x00001fff020e7589 */ /* 0x0002a400000e0000 */
.L_x_2434:
[----:B--2---:R-:W-:Y:S01]  /*fe20*/  ISETP.NE.AND P0, PT, R14, RZ, PT ;  /* 0x000000ff0e00720c */ /* 0x004fe20003f05270 */
[----:B------:R-:W-:-:S12]  /*fe30*/  BSSY B0, `(.L_x_2387) ;  /* 0x0000027000007945 */ /* 0x000fd80003800000 */
[----:B------:R-:W-:Y:S05]  /*fe40*/  @P0 BRA `(.L_x_2388) ;  /* 0x0000000000940947 */ /* 0x000fea0003800000 */
[----:B------:R-:W-:-:S03]  /*fe50*/  UMOV UR4, 0xffffffff ;  /* 0xffffffff00047882 */ /* 0x000fc60000000000 */
[----:B------:R-:W-:Y:S05]  /*fe60*/  BRA.DIV UR4, `(.L_x_2389) ;  /* 0x0000001604647947 */ /* 0x000fea000b800000 */
[----:B------:R-:W-:-:S13]  /*fe70*/  ELECT P6, URZ, PT ;  /* 0x00000000003f782f */ /* 0x000fda00038c0000 */
.L_x_2437:
        /* <DEDUP_REMOVED lines=8> */
.L_x_2390:
        /* <DEDUP_REMOVED lines=13> */
.L_x_2438:
[----:B------:R-:W1:Y:S02]  /*ffd0*/  SYNCS.PHASECHK.TRANS64.TRYWAIT P0, [R3+URZ], R2 ;  /* 0x00000002030075a7 */ /* 0x000e64000800017f */
[----:B-1----:R-:W-:Y:S05]  /*ffe0*/  @!P0 BRA `(.L_x_2392) ;  /* 0x0000001400388947 */ /* 0x002fea0003800000 */
.L_x_2439:
[----:B------:R-:W-:Y:S05]  /*fff0*/  @!P2 BRA `(.L_x_2393) ;  /* 0x000000000004a947 */ /* 0x000fea0003800000 */
[----:B------:R-:W-:Y:S01]  /*10000*/  BPT.TRAP 0x1 ;  /* 0x000000040000795c */ /* 0x000fe20000300000 */
.L_x_2393:
[----:B-1----:R-:W-:-:S04]  /*10010*/  VIADD R3, R0, 0x34860 ;  /* 0x0003486000037836 */ /* 0x002fc80000000000 */
[----:B------:R-:W-:-:S04]  /*10020*/  IMAD R18, R18, 0x8, R3 ;  /* 0x0000000812127824 */ /* 0x000fc800078e0203 */
[----:B------:R-:W1:Y:S02]  /*10030*/  SYNCS.PHASECHK.TRANS64.TRYWAIT P0, [R18+URZ], R5 ;  /* 0x00000005120075a7 */ /* 0x000e64000800017f */
[----:B-1----:R-:W-:Y:S05]  /*10040*/  @!P0 BRA `(.L_x_2394) ;  /* 0x0000001400348947 */ /* 0x002fea0003800000 */
.L_x_2440:
[----:B------:R-:W-:-:S07]  /*10050*/  IMAD R3, R4, 0x8, R3 ;  /* 0x0000000804037824 */ /* 0x000fce00078e0203 */
.L_x_2395:
[----:B--2---:R2:W3:Y:S02]  /*10060*/  SYNCS.PHASECHK.TRANS64.TRYWAIT P0, [R3+URZ], R2 ;  /* 0x00000002030075a7 */ /* 0x0044e4000800017f */
[----:B---3--:R-:W-:Y:S05]  /*10070*/  @!P0 NANOSLEEP.SYNCS 0x989680 ;  /* 0x009896800000895d */ /* 0x008fea0003900000 */
[----:B------:R-:W3:Y:S02]  /*10080*/  @!P0 SYNCS.PHASECHK.TRANS64 P0, [R3+URZ], R2 ;  /* 0x00000002030085a7 */ /* 0x000ee4000800007f */
[----:B---3--:R-:W-:Y:S05]  /*10090*/  @!P0 BRA `(.L_x_2395) ;  /* 0xfffffffc00f08947 */ /* 0x008fea000383ffff */
.L_x_2388:
[----:B------:R-:W-:Y:S05]  /*100a0*/  BSYNC B0 ;  /* 0x0000000000007941 */ /* 0x000fea0003800000 */
.L_x_2387:
[----:B------:R-:W-:Y:S05]  /*100b0*/  EXIT ;  /* 0x000000000000794d */ /* 0x000fea0003800000 */
.L_x_2246:
[----:B0-----:R-:W-:-:S04]  /*100c0*/  IMAD.U32 R3, RZ, RZ, UR38 ;  /* 0x00000026ff037e24 */ /* 0x001fc8000f8e00ff */
[----:B------:R0:W1:Y:S03]  /*100d0*/  SYNCS.PHASECHK.TRANS64.TRYWAIT P1, [R3+URZ+0x34800], R0 ;  /* 0x03480000030075a7 */ /* 0x000066000802017f */
[----:B-1----:R-:W-:Y:S05]  /*100e0*/  @!P1 NANOSLEEP.SYNCS 0x989680 ;  /* 0x009896800000995d */ /* 0x002fea0003900000 */
[----:B------:R-:W1:Y:S02]  /*100f0*/  @!P1 SYNCS.PHASECHK.TRANS64 P1, [R3+URZ+0x34800], R0 ;  /* 0x03480000030095a7 */ /* 0x000e64000802007f */
[----:B-1----:R-:W-:Y:S05]  /*10100*/  @!P1 BRA `(.L_x_2246) ;  /* 0xfffffffc00ec9947 */ /* 0x002fea000383ffff */
[----:B------:R-:W-:Y:S05]  /*10110*/  BRA `(.L_x_2396) ;  /* 0xffffff1400887947 */ /* 0x000fea000383ffff */
.L_x_2250:
[----:B-1----:R1:W2:Y:S02]  /*10120*/  SYNCS.PHASECHK.TRANS64.TRYWAIT P2, [R2+URZ+0x34830], R3 ;  /* 0x03483003020075a7 */ /* 0x0022a4000804017f */
[----:B--2---:R-:W-:Y:S05]  /*10130*/  @!P2 NANOSLEEP.SYNCS 0x989680 ;  /* 0x009896800000a95d */ /* 0x004fea0003900000 */
[----:B------:R-:W2:Y:S02]  /*10140*/  @!P2 SYNCS.PHASECHK.TRANS64 P2, [R2+URZ+0x34830], R3 ;  /* 0x034830030200a5a7 */ /* 0x000ea4000804007f */
[----:B--2---:R-:W-:Y:S05]  /*10150*/  @!P2 BRA `(.L_x_2250) ;  /* 0xfffffffc00f0a947 */ /* 0x004fea000383ffff */
[----:B------:R-:W-:Y:S05]  /*10160*/  BRA `(.L_x_2249) ;  /* 0xffffff1400ac7947 */ /* 0x000fea000383ffff */
.L_x_2255:
[----:B-1----:R-:W-:-:S04]  /*10170*/  IMAD.U32 R7, RZ, RZ, UR7 ;  /* 0x00000007ff077e24 */ /* 0x002fc8000f8e00ff */
[----:B------:R1:W2:Y:S03]  /*10180*/  SYNCS.PHASECHK.TRANS64.TRYWAIT P3, [R7+URZ+0x34830], R0 ;  /* 0x03483000070075a7 */ /* 0x0002a6000806017f */
[----:B--2---:R-:W-:Y:S05]  /*10190*/  @!P3 NANOSLEEP.SYNCS 0x989680 ;  /* 0x009896800000b95d */ /* 0x004fea0003900000 */
[----:B------:R-:W2:Y:S02]  /*101a0*/  @!P3 SYNCS.PHASECHK.TRANS64 P3, [R7+URZ+0x34830], R0 ;  /* 0x034830000700b5a7 */ /* 0x000ea4000806007f */
[----:B--2---:R-:W-:Y:S05]  /*101b0*/  @!P3 BRA `(.L_x_2255) ;  /* 0xfffffffc00ecb947 */ /* 0x004fea000383ffff */
[----:B------:R-:W-:Y:S05]  /*101c0*/  BRA `(.L_x_2254) ;  /* 0xffffff3c00587947 */ /* 0x000fea000383ffff */
.L_x_2259:
[----:B-1----:R-:W-:-:S04]  /*101d0*/  IMAD.U32 R3, RZ, RZ, UR10 ;  /* 0x0000000aff037e24 */ /* 0x002fc8000f8e00ff */
[----:B------:R1:W2:Y:S03]  /*101e0*/  SYNCS.PHASECHK.TRANS64.TRYWAIT P3, [R3+URZ+0x34850], R0 ;  /* 0x03485000030075a7 */ /* 0x0002a6000806017f */
[----:B--2---:R-:W-:Y:S05]  /*101f0*/  @!P3 NANOSLEEP.SYNCS 0x989680 ;  /* 0x009896800000b95d */ /* 0x004fea0003900000 */
[----:B------:R-:W2:Y:S02]  /*10200*/  @!P3 SYNCS.PHASECHK.TRANS64 P3, [R3+URZ+0x34850], R0 ;  /* 0x034850000300b5a7 */ /* 0x000ea4000806007f */
[----:B--2---:R-:W-:Y:S05]  /*10210*/  @!P3 BRA `(.L_x_2259) ;  /* 0xfffffffc00ecb947 */ /* 0x004fea000383ffff */
[----:B------:R-:W-:Y:S05]  /*10220*/  BRA `(.L_x_2258) ;  /* 0xffffff4400987947 */ /* 0x000fea000383ffff */
.L_x_2265:
[----:B-1----:R-:W-:-:S04]  /*10230*/  IMAD.U32 R7, RZ, RZ, UR7 ;  /* 0x00000007ff077e24 */ /* 0x002fc8000f8e00ff */
[----:B------:R1:W2:Y:S03]  /*10240*/  SYNCS.PHASECHK.TRANS64.TRYWAIT P2, [R7+URZ+0x34830], R0 ;  /* 0x03483000070075a7 */ /* 0x0002a6000804017f */
[----:B--2---:R-:W-:Y:S05]  /*10250*/  @!P2 NANOSLEEP.SYNCS 0x989680 ;  /* 0x009896800000a95d */ /* 0x004fea0003900000 */
[----:B------:R-:W2:Y:S02]  /*10260*/  @!P2 SYNCS.PHASECHK.TRANS64 P2, [R7+URZ+0x34830], R0 ;  /* 0x034830000700a5a7 */ /* 0x000ea4000804007f */
[----:B--2---:R-:W-:Y:S05]  /*10270*/  @!P2 BRA `(.L_x_2265) ;  /* 0xfffffffc00eca947 */ /* 0x004fea000383ffff */
[----:B------:R-:W-:Y:S05]  /*10280*/  BRA `(.L_x_2264) ;  /* 0xffffff6400e87947 */ /* 0x000fea000383ffff */
.L_x_2269:
[----:B-1----:R-:W-:-:S04]  /*10290*/  IMAD.U32 R3, RZ, RZ, UR11 ;  /* 0x0000000bff037e24 */ /* 0x002fc8000f8e00ff */
[----:B------:R1:W2:Y:S03]  /*102a0*/  SYNCS.PHASECHK.TRANS64.TRYWAIT P2, [R3+URZ+0x34850], R0 ;  /* 0x03485000030075a7 */ /* 0x0002a6000804017f */
[----:B--2---:R-:W-:Y:S05]  /*102b0*/  @!P2 NANOSLEEP.SYNCS 0x989680 ;  /* 0x009896800000a95d */ /* 0x004fea0003900000 */
[----:B------:R-:W2:Y:S02]  /*102c0*/  @!P2 SYNCS.PHASECHK.TRANS64 P2, [R3+URZ+0x34850], R0 ;  /* 0x034850000300a5a7 */ /* 0x000ea4000804007f */
[----:B--2---:R-:W-:Y:S05]  /*102d0*/  @!P2 BRA `(.L_x_2269) ;  /* 0xfffffffc00eca947 */ /* 0x004fea000383ffff */
[----:B------:R-:W-:Y:S05]  /*102e0*/  BRA `(.L_x_2268) ;  /* 0xffffff7000287947 */ /* 0x000fea000383ffff */
.L_x_2274:
[----:B-1----:R-:W-:-:S04]  /*102f0*/  IMAD.U32 R3, RZ, RZ, UR5 ;  /* 0x00000005ff037e24 */ /* 0x002fc8000f8e00ff */
[----:B------:R1:W2:Y:S03]  /*10300*/  SYNCS.PHASECHK.TRANS64.TRYWAIT P0, [R3+URZ+0x34850], R2 ;  /* 0x03485002030075a7 */ /* 0x0002a6000800017f */
[----:B--2---:R-:W-:Y:S05]  /*10310*/  @!P0 NANOSLEEP.SYNCS 0x989680 ;  /* 0x009896800000895d */ /* 0x004fea0003900000 */
[----:B------:R-:W2:Y:S02]  /*10320*/  @!P0 SYNCS.PHASECHK.TRANS64 P0, [R3+URZ+0x34850], R2 ;  /* 0x03485002030085a7 */ /* 0x000ea4000800007f */
[----:B--2---:R-:W-:Y:S05]  /*10330*/  @!P0 BRA `(.L_x_2274) ;  /* 0xfffffffc00ec8947 */ /* 0x004fea000383ffff */
[----:B------:R-:W-:Y:S05]  /*10340*/  BRA `(.L_x_2273) ;  /* 0xffffff8800fc7947 */ /* 0x000fea000383ffff */
.L_x_2304:
[----:B------:R-:W-:Y:S02]  /*10350*/  IMAD.MOV.U32 R13, RZ, RZ, R0 ;  /* 0x000000ffff0d7224 */ /* 0x000fe400078e0000 */
[----:B------:R-:W-:Y:S02]  /*10360*/  IMAD.MOV.U32 R12, RZ, RZ, RZ ;  /* 0x000000ffff0c7224 */ /* 0x000fe400078e00ff */
[----:B------:R-:W-:Y:S02]  /*10370*/  IMAD.MOV.U32 R11, RZ, RZ, 0x1f ;  /* 0x0000001fff0b7424 */ /* 0x000fe400078e00ff */
[----:B------:R-:W-:-:S07]  /*10380*/  IMAD.MOV.U32 R15, RZ, RZ, -0x1 ;  /* 0xffffffffff0f7424 */ /* 0x000fce00078e00ff */
[----:B0-----:R-:W-:Y:S05]  /*10390*/  WARPSYNC.COLLECTIVE R15, `(.L_x_2397) ;  /* 0x000000000f087348 */ /* 0x001fea0003c00000 */
[----:B------:R1:W2:Y:S02]  /*103a0*/  SHFL.IDX P6, R14, R13, R12, R11 ;  /* 0x0000000c0d0e7389 */ /* 0x0002a400000c000b */
[----:B012---:R-:W-:Y:S01]  /*103b0*/  ENDCOLLECTIVE ;  /* 0x000000000000791b */ /* 0x007fe20003800000 */
.L_x_2397:
[----:B------:R-:W-:Y:S05]  /*103c0*/  BRA `(.L_x_2398) ;  /* 0xffffffc000207947 */ /* 0x000fea000383ffff */
.L_x_2306:
[----:B------:R-:W-:Y:S01]  /*103d0*/  BSSY B0, `(.L_x_2399) ;  /* 0x0000006000007945 */ /* 0x000fe20003800000 */
[----:B------:R-:W-:-:S07]  /*103e0*/  IMAD.MOV.U32 R15, RZ, RZ, -0x1 ;  /* 0xffffffffff0f7424 */ /* 0x000fce00078e00ff */
[----:B01----:R-:W-:Y:S05]  /*103f0*/  WARPSYNC.COLLECTIVE R15, `(.L_x_2400) ;  /* 0x000000000f0c7348 */ /* 0x003fea0003c00000 */
[----:B------:R-:W-:Y:S02]  /*10400*/  ELECT P6, UR62, PT ;  /* 0x00000000003e782f */ /* 0x000fe400038c0000 */
[----:B------:R-:W-:Y:S01]  /*10410*/  MOV R14, UR62 ;  /* 0x0000003e000e7c02 */ /* 0x000fe20008000f00 */
[----:B01----:R-:W-:Y:S10]  /*10420*/  ENDCOLLECTIVE ;  /* 0x000000000000791b */ /* 0x003ff40003800000 */
.L_x_2400:
[----:B------:R-:W-:Y:S05]  /*10430*/  BSYNC B0 ;  /* 0x0000000000007941 */ /* 0x000fea0003800000 */
.L_x_2399:
[----:B------:R-:W-:Y:S05]  /*10440*/  BRA `(.L_x_2401) ;  /* 0xffffffc000207947 */ /* 0x000fea000383ffff */
.L_x_2308:
[----:B-1----:R1:W2:Y:S02]  /*10450*/  SYNCS.PHASECHK.TRANS64.TRYWAIT P0, [R0+URZ+0x34840], R2 ;  /* 0x03484002000075a7 */ /* 0x0022a4000800017f */
[----:B--2---:R-:W-:Y:S05]  /*10460*/  @!P0 NANOSLEEP.SYNCS 0x989680 ;  /* 0x009896800000895d */ /* 0x004fea0003900000 */
[----:B------:R-:W2:Y:S02]  /*10470*/  @!P0 SYNCS.PHASECHK.TRANS64 P0, [R0+URZ+0x34840], R2 ;  /* 0x03484002000085a7 */ /* 0x000ea4000800007f */
[----:B--2---:R-:W-:Y:S05]  /*10480*/  @!P0 BRA `(.L_x_2308) ;  /* 0xfffffffc00f08947 */ /* 0x004fea000383ffff */
[----:B------:R-:W-:Y:S05]  /*10490*/  BRA `(.L_x_2402) ;  /* 0xffffffc000747947 */ /* 0x000fea000383ffff */
.L_x_2312:
[----:B------:R-:W-:Y:S02]  /*104a0*/  IMAD.MOV.U32 R13, RZ, RZ, R4 ;  /* 0x000000ffff0d7224 */ /* 0x000fe400078e0004 */
[----:B------:R-:W-:Y:S02]  /*104b0*/  IMAD.MOV.U32 R12, RZ, RZ, RZ ;  /* 0x000000ffff0c7224 */ /* 0x000fe400078e00ff */
[----:B------:R-:W-:Y:S02]  /*104c0*/  IMAD.MOV.U32 R11, RZ, RZ, 0x181f ;  /* 0x0000181fff0b7424 */ /* 0x000fe400078e00ff */
[----:B------:R-:W-:Y:S02]  /*104d0*/  IMAD.MOV.U32 R15, RZ, RZ, -0x1 ;  /* 0xffffffffff0f7424 */ /* 0x000fe400078e00ff */
[----:B------:R-:W-:-:S07]  /*104e0*/  IMAD.U32 R2, RZ, RZ, UR42 ;  /* 0x0000002aff027e24 */ /* 0x000fce000f8e00ff */
[----:B-----5:R-:W-:Y:S05]  /*104f0*/  WARPSYNC.COLLECTIVE R15, `(.L_x_2403) ;  /* 0x000000000f087348 */ /* 0x020fea0003c00000 */
[----:B------:R0:W1:Y:S02]  /*10500*/  SHFL.IDX P6, R14, R13, R12, R11 ;  /* 0x0000000c0d0e7389 */ /* 0x00006400000c000b */
[----:B01---5:R-:W-:Y:S01]  /*10510*/  ENDCOLLECTIVE ;  /* 0x000000000000791b */ /* 0x023fe20003800000 */
.L_x_2403:
[----:B------:R-:W-:Y:S02]  /*10520*/  IMAD R2, R2, 0x80, R10 ;  /* 0x0000008002027824 */ /* 0x000fe400078e020a */
[----:B------:R-:W-:Y:S02]  /*10530*/  IMAD.MOV.U32 R13, RZ, RZ, R0 ;  /* 0x000000ffff0d7224 */ /* 0x000fe400078e0000 */
[----:B------:R-:W-:-:S07]  /*10540*/  IMAD.MOV.U32 R5, RZ, RZ, R14 ;  /* 0x000000ffff057224 */ /* 0x000fce00078e000e */
[----:B------:R-:W-:Y:S05]  /*10550*/  WARPSYNC.COLLECTIVE R15, `(.L_x_2404) ;  /* 0x000000000f087348 */ /* 0x000fea0003c00000 */
[----:B------:R0:W1:Y:S02]  /*10560*/  SHFL.IDX P6, R14, R13, R12, R11 ;  /* 0x0000000c0d0e7389 */ /* 0x00006400000c000b */
[----:B01----:R-:W-:Y:S01]  /*10570*/  ENDCOLLECTIVE ;  /* 0x000000000000791b */ /* 0x003fe20003800000 */
.L_x_2404:
        /* <DEDUP_REMOVED lines=8> */
[----:B------:R-:W-:-:S04]  /*10600*/  @!P4 IMAD.X R5, RZ, RZ, R5, P3 ;  /* 0x000000ffff05c224 */ /* 0x000fc800018e0605 */
        /* <DEDUP_REMOVED lines=12> */
.L_x_2405:
[----:B------:R-:W-:Y:S02]  /*106d0*/  IMAD.MOV.U32 R13, RZ, RZ, R0 ;  /* 0x000000ffff0d7224 */ /* 0x000fe400078e0000 */
[----:B------:R-:W-:-:S07]  /*106e0*/  IMAD.MOV.U32 R5, RZ, RZ, R14 ;  /* 0x000000ffff057224 */ /* 0x000fce00078e000e */
[----:B------:R-:W-:Y:S05]  /*106f0*/  WARPSYNC.COLLECTIVE R15, `(.L_x_2406) ;  /* 0x000000000f087348 */ /* 0x000fea0003c00000 */
[----:B------:R0:W1:Y:S02]  /*10700*/  SHFL.IDX P6, R14, R13, R12, R11 ;  /* 0x0000000c0d0e7389 */ /* 0x00006400000c000b */
[----:B01----:R-:W-:Y:S01]  /*10710*/  ENDCOLLECTIVE ;  /* 0x000000000000791b */ /* 0x003fe20003800000 */
.L_x_2406:
[----:B------:R-:W-:Y:S01]  /*10720*/  ULDC.64 UR4, c[0x0][0x208] ;  /* 0x0000820000047ab9 */ /* 0x000fe20000000a00 */
[----:B------:R-:W-:Y:S02]  /*10730*/  IMAD.MOV.U32 R13, RZ, RZ, R4 ;  /* 0x000000ffff0d7224 */ /* 0x000fe400078e0004 */
[----:B------:R-:W-:Y:S02]  /*10740*/  IMAD.MOV.U32 R12, RZ, RZ, 0x2 ;  /* 0x00000002ff0c7424 */ /* 0x000fe400078e00ff */
[----:B------:R-:W-:-:S05]  /*10750*/  IMAD.MOV.U32 R6, RZ, RZ, R14 ;  /* 0x000000ffff067224 */ /* 0x000fca00078e000e */
        /* <DEDUP_REMOVED lines=14> */
.L_x_2407:
[----:B------:R-:W-:Y:S02]  /*10840*/  IMAD.MOV.U32 R13, RZ, RZ, R0 ;  /* 0x000000ffff0d7224 */ /* 0x000fe400078e0000 */
[----:B------:R-:W-:-:S07]  /*10850*/  IMAD.MOV.U32 R5, RZ, RZ, R14 ;  /* 0x000000ffff057224 */ /* 0x000fce00078e000e */
[----:B------:R-:W-:Y:S05]  /*10860*/  WARPSYNC.COLLECTIVE R15, `(.L_x_2408) ;  /* 0x000000000f087348 */ /* 0x000fea0003c00000 */
[----:B------:R0:W1:Y:S02]  /*10870*/  SHFL.IDX P6, R14, R13, R12, R11 ;  /* 0x0000000c0d0e7389 */ /* 0x00006400000c000b */
[----:B01----:R-:W-:Y:S01]  /*10880*/  ENDCOLLECTIVE ;  /* 0x000000000000791b */ /* 0x003fe20003800000 */
.L_x_2408:
        /* <DEDUP_REMOVED lines=18> */
.L_x_2409:
[----:B------:R-:W-:Y:S02]  /*109b0*/  IMAD.MOV.U32 R13, RZ, RZ, R0 ;  /* 0x000000ffff0d7224 */ /* 0x000fe400078e0000 */
[----:B------:R-:W-:-:S07]  /*109c0*/  IMAD.MOV.U32 R5, RZ, RZ, R14 ;  /* 0x000000ffff057224 */ /* 0x000fce00078e000e */
[----:B------:R-:W-:Y:S05]  /*109d0*/  WARPSYNC.COLLECTIVE R15, `(.L_x_2410) ;  /* 0x000000000f087348 */ /* 0x000fea0003c00000 */
[----:B------:R0:W1:Y:S02]  /*109e0*/  SHFL.IDX P6, R14, R13, R12, R11 ;  /* 0x0000000c0d0e7389 */ /* 0x00006400000c000b */
[----:B01----:R-:W-:Y:S01]  /*109f0*/  ENDCOLLECTIVE ;  /* 0x000000000000791b */ /* 0x003fe20003800000 */
.L_x_2410:
        /* <DEDUP_REMOVED lines=18> */
.L_x_2411:
[----:B------:R-:W-:Y:S02]  /*10b20*/  IMAD.MOV.U32 R13, RZ, RZ, R0 ;  /* 0x000000ffff0d7224 */ /* 0x000fe400078e0000 */
[----:B------:R-:W-:-:S07]  /*10b30*/  IMAD.MOV.U32 R5, RZ, RZ, R14 ;  /* 0x000000ffff057224 */ /* 0x000fce00078e000e */
[----:B------:R-:W-:Y:S05]  /*10b40*/  WARPSYNC.COLLECTIVE R15, `(.L_x_2412) ;  /* 0x000000000f087348 */ /* 0x000fea0003c00000 */
[----:B------:R0:W1:Y:S02]  /*10b50*/  SHFL.IDX P6, R14, R13, R12, R11 ;  /* 0x0000000c0d0e7389 */ /* 0x00006400000c000b */
[----:B01----:R-:W-:Y:S01]  /*10b60*/  ENDCOLLECTIVE ;  /* 0x000000000000791b */ /* 0x003fe20003800000 */
.L_x_2412:
        /* <DEDUP_REMOVED lines=18> */
.L_x_2413:
[----:B------:R-:W-:Y:S02]  /*10c90*/  IMAD.MOV.U32 R13, RZ, RZ, R0 ;  /* 0x000000ffff0d7224 */ /* 0x000fe400078e0000 */
[----:B------:R-:W-:-:S07]  /*10ca0*/  IMAD.MOV.U32 R5, RZ, RZ, R14 ;  /* 0x000000ffff057224 */ /* 0x000fce00078e000e */
[----:B------:R-:W-:Y:S05]  /*10cb0*/  WARPSYNC.COLLECTIVE R15, `(.L_x_2414) ;  /* 0x000000000f087348 */ /* 0x000fea0003c00000 */
[----:B------:R0:W1:Y:S02]  /*10cc0*/  SHFL.IDX P6, R14, R13, R12, R11 ;  /* 0x0000000c0d0e7389 */ /* 0x00006400000c000b */
[----:B01----:R-:W-:Y:S01]  /*10cd0*/  ENDCOLLECTIVE ;  /* 0x000000000000791b */ /* 0x003fe20003800000 */
.L_x_2414:
        /* <DEDUP_REMOVED lines=18> */
.L_x_2415:
[----:B------:R-:W-:Y:S02]  /*10e00*/  IMAD.MOV.U32 R13, RZ, RZ, R0 ;  /* 0x000000ffff0d7224 */ /* 0x000fe400078e0000 */
[----:B------:R-:W-:-:S07]  /*10e10*/  IMAD.MOV.U32 R5, RZ, RZ, R14 ;  /* 0x000000ffff057224 */ /* 0x000fce00078e000e */
[----:B------:R-:W-:Y:S05]  /*10e20*/  WARPSYNC.COLLECTIVE R15, `(.L_x_2416) ;  /* 0x000000000f087348 */ /* 0x000fea0003c00000 */
[----:B------:R0:W1:Y:S02]  /*10e30*/  SHFL.IDX P6, R14, R13, R12, R11 ;  /* 0x0000000c0d0e7389 */ /* 0x00006400000c000b */
[----:B01----:R-:W-:Y:S01]  /*10e40*/  ENDCOLLECTIVE ;  /* 0x000000000000791b */ /* 0x003fe20003800000 */
.L_x_2416:
[----:B------:R-:W-:Y:S01]  /*10e50*/  ULDC.64 UR4, c[0x0][0x208] ;  /* 0x0000820000047ab9 */ /* 0x000fe20000000a00 */
[----:B------:R-:W-:Y:S02]  /*10e60*/  IMAD.MOV.U32 R13, RZ, RZ, R4 ;  /* 0x000000ffff0d7224 */ /* 0x000fe400078e0004 */
[----:B------:R-:W-:Y:S02]  /*10e70*/  IMAD.MOV.U32 R12, RZ, RZ, 0x7 ;  /* 0x00000007ff0c7424 */ /* 0x000fe400078e00ff */
[----:B------:R-:W-:-:S05]  /*10e80*/  IMAD.MOV.U32 R6, RZ, RZ, R14 ;  /* 0x000000ffff067224 */ /* 0x000fca00078e000e */
[----:B------:R-:W-:-:S05]  /*10e90*/  @!P4 LEA R6, P3, R9, R6, 0x1 ;  /* 0x000000060906c211 */ /* 0x000fca00078608ff */
[----:B------:R-:W-:-:S04]  /*10ea0*/  @!P4 IMAD.X R5, RZ, RZ, R5, P3 ;  /* 0x000000ffff05c224 */ /* 0x000fc800018e0605 */
        /* <DEDUP_REMOVED lines=10> */
.L_x_2417:
[----:B------:R-:W-:Y:S02]  /*10f50*/  IMAD.MOV.U32 R13, RZ, RZ, R0 ;  /* 0x000000ffff0d7224 */ /* 0x000fe400078e0000 */
[----:B------:R-:W-:-:S07]  /*10f60*/  IMAD.MOV.U32 R4, RZ, RZ, R14 ;  /* 0x000000ffff047224 */ /* 0x000fce00078e000e */
[----:B------:R-:W-:Y:S05]  /*10f70*/  WARPSYNC.COLLECTIVE R15, `(.L_x_2418) ;  /* 0x000000000f087348 */ /* 0x000fea0003c00000 */
[----:B------:R0:W1:Y:S02]  /*10f80*/  SHFL.IDX P6, R14, R13, R12, R11 ;  /* 0x0000000c0d0e7389 */ /* 0x00006400000c000b */
[----:B01----:R-:W-:Y:S01]  /*10f90*/  ENDCOLLECTIVE ;  /* 0x000000000000791b */ /* 0x003fe20003800000 */
.L_x_2418:
[----:B------:R-:W-:Y:S01]  /*10fa0*/  IMAD.MOV.U32 R0, RZ, RZ, R14 ;  /* 0x000000ffff007224 */ /* 0x000fe200078e000e */
[----:B------:R-:W-:Y:S06]  /*10fb0*/  BRA `(.L_x_2419) ;  /* 0xffffffc000ec7947 */ /* 0x000fec000383ffff */
.L_x_2317:
[----:B0-----:R0:W1:Y:S02]  /*10fc0*/  SYNCS.PHASECHK.TRANS64.TRYWAIT P0, [R17+URZ+0x34820], R0 ;  /* 0x03482000110075a7 */ /* 0x001064000800017f */
[----:B-1----:R-:W-:Y:S05]  /*10fd0*/  @!P0 NANOSLEEP.SYNCS 0x989680 ;  /* 0x009896800000895d */ /* 0x002fea0003900000 */
[----:B------:R-:W1:Y:S02]  /*10fe0*/  @!P0 SYNCS.PHASECHK.TRANS64 P0, [R17+URZ+0x34820], R0 ;  /* 0x03482000110085a7 */ /* 0x000e64000800007f */
[----:B-1----:R-:W-:Y:S05]  /*10ff0*/  @!P0 BRA `(.L_x_2317) ;  /* 0xfffffffc00f08947 */ /* 0x002fea000383ffff */
[----:B------:R-:W-:Y:S05]  /*11000*/  BRA `(.L_x_2420) ;  /* 0xffffffc400647947 */ /* 0x000fea000383ffff */
.L_x_2324:
[----:B0-----:R0:W1:Y:S02]  /*11010*/  SYNCS.PHASECHK.TRANS64.TRYWAIT P0, [R2+URZ+0x34840], R3 ;  /* 0x03484003020075a7 */ /* 0x001064000800017f */
[----:B-1----:R-:W-:Y:S05]  /*11020*/  @!P0 NANOSLEEP.SYNCS 0x989680 ;  /* 0x009896800000895d */ /* 0x002fea0003900000 */
[----:B------:R-:W1:Y:S02]  /*11030*/  @!P0 SYNCS.PHASECHK.TRANS64 P0, [R2+URZ+0x34840], R3 ;  /* 0x03484003020085a7 */ /* 0x000e64000800007f */
[----:B-1----:R-:W-:Y:S05]  /*11040*/  @!P0 BRA `(.L_x_2324) ;  /* 0xfffffffc00f08947 */ /* 0x002fea000383ffff */
[----:B------:R-:W-:Y:S05]  /*11050*/  BRA `(.L_x_2421) ;  /* 0xffffffc800207947 */ /* 0x000fea000383ffff */
.L_x_2331:
[----:B0-----:R0:W1:Y:S02]  /*11060*/  SYNCS.PHASECHK.TRANS64.TRYWAIT P0, [R3+URZ+0x60], R2 ;  /* 0x00006002030075a7 */ /* 0x001064000800017f */
[----:B-1----:R-:W-:Y:S05]  /*11070*/  @!P0 NANOSLEEP.SYNCS 0x989680 ;  /* 0x009896800000895d */ /* 0x002fea0003900000 */
[----:B------:R-:W1:Y:S02]  /*11080*/  @!P0 SYNCS.PHASECHK.TRANS64 P0, [R3+URZ+0x60], R2 ;  /* 0x00006002030085a7 */ /* 0x000e64000800007f */
[----:B-1----:R-:W-:Y:S05]  /*11090*/  @!P0 BRA `(.L_x_2331) ;  /* 0xfffffffc00f08947 */ /* 0x002fea000383ffff */
[----:B------:R-:W-:Y:S05]  /*110a0*/  BRA `(.L_x_2422) ;  /* 0xffffffcc00247947 */ /* 0x000fea000383ffff */
.L_x_2341:
[----:B--2---:R2:W3:Y:S02]  /*110b0*/  SYNCS.PHASECHK.TRANS64.TRYWAIT P0, [R3+URZ+0x34840], R2 ;  /* 0x03484002030075a7 */ /* 0x0044e4000800017f */
[----:B---3--:R-:W-:Y:S05]  /*110c0*/  @!P0 NANOSLEEP.SYNCS 0x989680 ;  /* 0x009896800000895d */ /* 0x008fea0003900000 */
[----:B------:R-:W3:Y:S02]  /*110d0*/  @!P0 SYNCS.PHASECHK.TRANS64 P0, [R3+URZ+0x34840], R2 ;  /* 0x03484002030085a7 */ /* 0x000ee4000800007f */
[----:B---3--:R-:W-:Y:S05]  /*110e0*/  @!P0 BRA `(.L_x_2341) ;  /* 0xfffffffc00f08947 */ /* 0x008fea000383ffff */
[----:B------:R-:W-:Y:S05]  /*110f0*/  BRA `(.L_x_2423) ;  /* 0xffffffd000a87947 */ /* 0x000fea000383ffff */
.L_x_2348:
[----:B0-----:R0:W1:Y:S02]  /*11100*/  SYNCS.PHASECHK.TRANS64.TRYWAIT P0, [R2+URZ+0x60], R3 ;  /* 0x00006003020075a7 */ /* 0x001064000800017f */
[----:B-1----:R-:W-:Y:S05]  /*11110*/  @!P0 NANOSLEEP.SYNCS 0x989680 ;  /* 0x009896800000895d */ /* 0x002fea0003900000 */
[----:B------:R-:W1:Y:S02]  /*11120*/  @!P0 SYNCS.PHASECHK.TRANS64 P0, [R2+URZ+0x60], R3 ;  /* 0x00006003020085a7 */ /* 0x000e64000800007f */
[----:B-1----:R-:W-:Y:S05]  /*11130*/  @!P0 BRA `(.L_x_2348) ;  /* 0xfffffffc00f08947 */ /* 0x002fea000383ffff */
[----:B------:R-:W-:Y:S05]  /*11140*/  BRA `(.L_x_2424) ;  /* 0xffffffd400b47947 */ /* 0x000fea000383ffff */
.L_x_2357:
[----:B---3--:R3:W4:Y:S02]  /*11150*/  SYNCS.PHASECHK.TRANS64.TRYWAIT P0, [R2+URZ+0x34840], R3 ;  /* 0x03484003020075a7 */ /* 0x008724000800017f */
[----:B----4-:R-:W-:Y:S05]  /*11160*/  @!P0 NANOSLEEP.SYNCS 0x989680 ;  /* 0x009896800000895d */ /* 0x010fea0003900000 */
[----:B------:R-:W4:Y:S02]  /*11170*/  @!P0 SYNCS.PHASECHK.TRANS64 P0, [R2+URZ+0x34840], R3 ;  /* 0x03484003020085a7 */ /* 0x000f24000800007f */
[----:B----4-:R-:W-:Y:S05]  /*11180*/  @!P0 BRA `(.L_x_2357) ;  /* 0xfffffffc00f08947 */ /* 0x010fea000383ffff */
[----:B------:R-:W-:Y:S05]  /*11190*/  BRA `(.L_x_2425) ;  /* 0xffffffdc000c7947 */ /* 0x000fea000383ffff */
.L_x_2364:
[----:B0-----:R0:W1:Y:S02]  /*111a0*/  SYNCS.PHASECHK.TRANS64.TRYWAIT P0, [R2+URZ+0x60], R5 ;  /* 0x00006005020075a7 */ /* 0x001064000800017f */
[----:B-1----:R-:W-:Y:S05]  /*111b0*/  @!P0 NANOSLEEP.SYNCS 0x989680 ;  /* 0x009896800000895d */ /* 0x002fea0003900000 */
[----:B------:R-:W1:Y:S02]  /*111c0*/  @!P0 SYNCS.PHASECHK.TRANS64 P0, [R2+URZ+0x60], R5 ;  /* 0x00006005020085a7 */ /* 0x000e64000800007f */
[----:B-1----:R-:W-:Y:S05]  /*111d0*/  @!P0 BRA `(.L_x_2364) ;  /* 0xfffffffc00f08947 */ /* 0x002fea000383ffff */
[----:B------:R-:W-:Y:S05]  /*111e0*/  BRA `(.L_x_2426) ;  /* 0xffffffe000187947 */ /* 0x000fea000383ffff */
.L_x_2375:
[----:B0-----:R0:W2:Y:S02]  /*111f0*/  SYNCS.PHASECHK.TRANS64.TRYWAIT P0, [R0+URZ+0x34860], R3 ;  /* 0x03486003000075a7 */ /* 0x0010a4000800017f */
[----:B--2---:R-:W-:Y:S05]  /*11200*/  @!P0 NANOSLEEP.SYNCS 0x989680 ;  /* 0x009896800000895d */ /* 0x004fea0003900000 */
[----:B------:R-:W2:Y:S02]  /*11210*/  @!P0 SYNCS.PHASECHK.TRANS64 P0, [R0+URZ+0x34860], R3 ;  /* 0x03486003000085a7 */ /* 0x000ea4000800007f */
[----:B--2---:R-:W-:Y:S05]  /*11220*/  @!P0 BRA `(.L_x_2375) ;  /* 0xfffffffc00f08947 */ /* 0x004fea000383ffff */
[----:B------:R-:W-:Y:S05]  /*11230*/  BRA `(.L_x_2427) ;  /* 0xffffffe4005c7947 */ /* 0x000fea000383ffff */
.L_x_2382:
[----:B------:R-:W-:Y:S01]  /*11240*/  BSSY B0, `(.L_x_2428) ;  /* 0x0000008000007945 */ /* 0x000fe20003800000 */
[----:B-----5:R-:W-:Y:S02]  /*11250*/  IMAD.MOV.U32 R13, RZ, RZ, R2 ;  /* 0x000000ffff0d7224 */ /* 0x020fe400078e0002 */
[----:B------:R-:W-:Y:S02]  /*11260*/  IMAD.MOV.U32 R12, RZ, RZ, RZ ;  /* 0x000000ffff0c7224 */ /* 0x000fe400078e00ff */
[----:B------:R-:W-:Y:S02]  /*11270*/  IMAD.MOV.U32 R11, RZ, RZ, 0x1f ;  /* 0x0000001fff0b7424 */ /* 0x000fe400078e00ff */
[----:B------:R-:W-:-:S07]  /*11280*/  IMAD.MOV.U32 R15, RZ, RZ, -0x1 ;  /* 0xffffffffff0f7424 */ /* 0x000fce00078e00ff */
[----:B-12---:R-:W-:Y:S05]  /*11290*/  WARPSYNC.COLLECTIVE R15, `(.L_x_2429) ;  /* 0x000000000f087348 */ /* 0x006fea0003c00000 */
[----:B------:R0:W3:Y:S02]  /*112a0*/  SHFL.IDX P6, R14, R13, R12, R11 ;  /* 0x0000000c0d0e7389 */ /* 0x0000e400000c000b */
[----:B0123--:R-:W-:Y:S01]  /*112b0*/  ENDCOLLECTIVE ;  /* 0x000000000000791b */ /* 0x00ffe20003800000 */
.L_x_2429:
[----:B------:R-:W-:Y:S05]  /*112c0*/  BSYNC B0 ;  /* 0x0000000000007941 */ /* 0x000fea0003800000 */
.L_x_2428:
[----:B------:R-:W-:Y:S05]  /*112d0*/  BRA `(.L_x_2430) ;  /* 0xffffffe800547947 */ /* 0x000fea000383ffff */
.L_x_2385:
[----:B0-----:R0:W1:Y:S02]  /*112e0*/  SYNCS.PHASECHK.TRANS64.TRYWAIT P0, [R0+URZ+0x34820], R3 ;  /* 0x03482003000075a7 */ /* 0x001064000800017f */
[----:B-1----:R-:W-:Y:S05]  /*112f0*/  @!P0 NANOSLEEP.SYNCS 0x989680 ;  /* 0x009896800000895d */ /* 0x002fea0003900000 */
[----:B------:R-:W1:Y:S02]  /*11300*/  @!P0 SYNCS.PHASECHK.TRANS64 P0, [R0+URZ+0x34820], R3 ;  /* 0x03482003000085a7 */ /* 0x000e64000800007f */
[----:B-1----:R-:W-:Y:S05]  /*11310*/  @!P0 BRA `(.L_x_2385) ;  /* 0xfffffffc00f08947 */ /* 0x002fea000383ffff */
[----:B------:R-:W-:Y:S05]  /*11320*/  BRA `(.L_x_2431) ;  /* 0xffffffe800a07947 */ /* 0x000fea000383ffff */
.L_x_2386:
        /* <DEDUP_REMOVED lines=11> */
.L_x_2433:
[----:B------:R-:W-:Y:S05]  /*113e0*/  BSYNC B0 ;  /* 0x0000000000007941 */ /* 0x000fea0003800000 */
.L_x_2432:
[----:B------:R-:W-:Y:S05]  /*113f0*/  BRA `(.L_x_2434) ;  /* 0xffffffe800887947 */ /* 0x000fea000383ffff */
.L_x_2389:
[----:B------:R-:W-:Y:S01]  /*11400*/  BSSY B1, `(.L_x_2435) ;  /* 0x0000006000017945 */ /* 0x000fe20003800000 */
[----:B------:R-:W-:-:S07]  /*11410*/  IMAD.MOV.U32 R15, RZ, RZ, -0x1 ;  /* 0xffffffffff0f7424 */ /* 0x000fce00078e00ff */
[----:B01----:R-:W-:Y:S05]  /*11420*/  WARPSYNC.COLLECTIVE R15, `(.L_x_2436) ;  /* 0x000000000f0c7348 */ /* 0x003fea0003c00000 */
[----:B------:R-:W-:Y:S02]  /*11430*/  ELECT P6, UR62, PT ;  /* 0x00000000003e782f */ /* 0x000fe400038c0000 */
[----:B------:R-:W-:Y:S01]  /*11440*/  MOV R14, UR62 ;  /* 0x0000003e000e7c02 */ /* 0x000fe20008000f00 */
[----:B01----:R-:W-:Y:S10]  /*11450*/  ENDCOLLECTIVE ;  /* 0x000000000000791b */ /* 0x003ff40003800000 */
.L_x_2436:
[----:B------:R-:W-:Y:S05]  /*11460*/  BSYNC B1 ;  /* 0x0000000000017941 */ /* 0x000fea0003800000 */
.L_x_2435:
[----:B------:R-:W-:Y:S05]  /*11470*/  BRA `(.L_x_2437) ;  /* 0xffffffe800807947 */ /* 0x000fea000383ffff */
.L_x_2391:
[----:B0-----:R0:W1:Y:S02]  /*11480*/  SYNCS.PHASECHK.TRANS64.TRYWAIT P0, [R6+URZ], R5 ;  /* 0x00000005060075a7 */ /* 0x001064000800017f */
[----:B-1----:R-:W-:Y:S05]  /*11490*/  @!P0 NANOSLEEP.SYNCS 0x989680 ;  /* 0x009896800000895d */ /* 0x002fea0003900000 */
[----:B------:R-:W1:Y:S02]  /*114a0*/  @!P0 SYNCS.PHASECHK.TRANS64 P0, [R6+URZ], R5 ;  /* 0x00000005060085a7 */ /* 0x000e64000800007f */
[----:B-1----:R-:W-:Y:S05]  /*114b0*/  @!P0 BRA `(.L_x_2391) ;  /* 0xfffffffc00f08947 */ /* 0x002fea000383ffff */
[----:B------:R-:W-:Y:S05]  /*114c0*/  BRA `(.L_x_2438) ;  /* 0xffffffe800c07947 */ /* 0x000fea000383ffff */
.L_x_2392:
[----:B-1----:R1:W2:Y:S02]  /*114d0*/  SYNCS.PHASECHK.TRANS64.TRYWAIT P0, [R3+URZ], R2 ;  /* 0x00000002030075a7 */ /* 0x0022a4000800017f */
[----:B--2---:R-:W-:Y:S05]  /*114e0*/  @!P0 NANOSLEEP.SYNCS 0x989680 ;  /* 0x009896800000895d */ /* 0x004fea0003900000 */
[----:B------:R-:W2:Y:S02]  /*114f0*/  @!P0 SYNCS.PHASECHK.TRANS64 P0, [R3+URZ], R2 ;  /* 0x00000002030085a7 */ /* 0x000ea4000800007f */
[----:B--2---:R-:W-:Y:S05]  /*11500*/  @!P0 BRA `(.L_x_2392) ;  /* 0xfffffffc00f08947 */ /* 0x004fea000383ffff */
[----:B------:R-:W-:Y:S05]  /*11510*/  BRA `(.L_x_2439) ;  /* 0xffffffe800b47947 */ /* 0x000fea000383ffff */
.L_x_2394:
[----:B-1----:R1:W2:Y:S02]  /*11520*/  SYNCS.PHASECHK.TRANS64.TRYWAIT P0, [R18+URZ], R5 ;  /* 0x00000005120075a7 */ /* 0x0022a4000800017f */
[----:B--2---:R-:W-:Y:S05]  /*11530*/  @!P0 NANOSLEEP.SYNCS 0x989680 ;  /* 0x009896800000895d */ /* 0x004fea0003900000 */
[----:B------:R-:W2:Y:S02]  /*11540*/  @!P0 SYNCS.PHASECHK.TRANS64 P0, [R18+URZ], R5 ;  /* 0x00000005120085a7 */ /* 0x000ea4000800007f */
[----:B--2---:R-:W-:Y:S05]  /*11550*/  @!P0 BRA `(.L_x_2394) ;  /* 0xfffffffc00f08947 */ /* 0x004fea000383ffff */
[----:B------:R-:W-:Y:S05]  /*11560*/  BRA `(.L_x_2440) ;  /* 0xffffffe800b87947 */ /* 0x000fea000383ffff */
.L_x_2441:
        /* <DEDUP_REMOVED lines=9> */
.L_x_15113:


//--------------------- .text._ZN7cutlass13device_kernelIN5flash11enable_sm90INS1_16FlashAttnFwdSm90INS1_25CollectiveMainloopFwdSm90ILi2EN4cute5tupleIJNS5_1CILi1EEES8_S8_EEENS6_IJNS7_ILi128EEESA_NS7_ILi192EEEEEELi128ENS_10bfloat16_tEfNS_4arch4Sm90ELb1ELb0ELb0ELb1ELb0ELb0ELb0ELb1ELb1ELb1ELb0ELb0EEENS1_21CollectiveEpilogueFwdINS6_IJSA_SA_SA_EEES9_SD_SF_Li256ELb1ELb1ELb0ELb0EEENS1_36VarlenDynamicPersistentTileSchedulerILi128ELi128ELi256ELi128ELb0ELb1ELb1ELb1ELb1ELb1EEEEEEEEEvNT_6ParamsE --------------------------
	.section	.text._ZN7cutlass13device_kernelIN5flash11enable_sm90INS1_16FlashAttnFwdSm90INS1_25CollectiveMainloopFwdSm90ILi2EN4cute5tupleIJNS5_1CILi1EEES8_S8_EEENS6_IJNS7_ILi128EEESA_NS7_ILi192EEEEEELi128ENS_10bfloat16_tEfNS_4arch4Sm90ELb1ELb0ELb0ELb1ELb0ELb0ELb0ELb1ELb1ELb1ELb0ELb0EEENS1_21CollectiveEpilogueFwdINS6_IJSA_SA_SA_EEES9_SD_SF_Li256ELb1ELb1ELb0ELb0EEENS1_36VarlenDynamicPersistentTileSchedulerILi128ELi128ELi256ELi128ELb0ELb1ELb1ELb1ELb1ELb1EEEEEEEEEvNT_6ParamsE,"ax",@progbits
	.align	128
.text._ZN7cutlass13device_kernelIN5flash11enable_sm90INS1_16FlashAttnFwdSm90INS1_25CollectiveMainloopFwdSm90ILi2EN4cute5tupleIJNS5_1CILi1EEES8_S8_EEENS6_IJNS7_ILi128EEESA_NS7_ILi192EEEEEELi128ENS_10bfloat16_tEfNS_4arch4Sm90ELb1ELb0ELb0ELb1ELb0ELb0ELb0ELb1ELb1ELb1ELb0ELb0EEENS1_21CollectiveEpilogueFwdINS6_IJSA_SA_SA_EEES9_SD_SF_Li256ELb1ELb1ELb0ELb0EEENS1_36VarlenDynamicPersistentTileSchedulerILi128ELi128ELi256ELi128ELb0ELb1ELb1ELb1ELb1ELb1EEEEEEEEEvNT_6ParamsE:
        .type           _ZN7cutlass13device_kernelIN5flash11enable_sm90INS1_16FlashAttnFwdSm90INS1_25CollectiveMainloopFwdSm90ILi2EN4cute5tupleIJNS5_1CILi1EEES8_S8_EEENS6_IJNS7_ILi128EEESA_NS7_ILi192EEEEEELi128ENS_10bfloat16_tEfNS_4arch4Sm90ELb1ELb0ELb0ELb1ELb0ELb0ELb0ELb1ELb1ELb1ELb0ELb0EEENS1_21CollectiveEpilogueFwdINS6_IJSA_SA_SA_EEES9_SD_SF_Li256ELb1ELb1ELb0ELb0EEENS1_36VarlenDynamicPersistentTileSchedulerILi128ELi128ELi256ELi128ELb0ELb1ELb1ELb1ELb1ELb1EEEEEEEEEvNT_6ParamsE,@function
        .size           _ZN7cutlass13device_kernelIN5flash11enable_sm90INS1_16FlashAttnFwdSm90INS1_25CollectiveMainloopFwdSm90ILi2EN4cute5tupleIJNS5_1CILi1EEES8_S8_EEENS6_IJNS7_ILi128EEESA_NS7_ILi192EEEEEELi128ENS_10bfloat16_tEfNS_4arch4Sm90ELb1ELb0ELb0ELb1ELb0ELb0ELb0ELb1ELb1ELb1ELb0ELb0EEENS1_21CollectiveEpilogueFwdINS6_IJSA_SA_SA_EEES9_SD_SF_Li256ELb1ELb1ELb0ELb0EEENS1_36VarlenDynamicPersistentTileSchedulerILi128ELi128ELi256ELi128ELb0ELb1ELb1ELb1ELb1ELb1EEEEEEEEEvNT_6ParamsE,(.L_x_15114 - _ZN7cutlass13device_kernelIN5flash11enable_sm90INS1_16FlashAttnFwdSm90INS1_25CollectiveMainloopFwdSm90ILi2EN4cute5tupleIJNS5_1CILi1EEES8_S8_EEENS6_IJNS7_ILi128EEESA_NS7_ILi192EEEEEELi128ENS_10bfloat16_tEfNS_4arch4Sm90ELb1ELb0ELb0ELb1ELb0ELb0ELb0ELb1ELb1ELb1ELb0ELb0EEENS1_21CollectiveEpilogueFwdINS6_IJSA_SA_SA_EEES9_SD_SF_Li256ELb1ELb1ELb0ELb0EEENS1_36VarlenDynamicPersistentTileSchedulerILi128ELi128ELi256ELi128ELb0ELb1ELb1ELb1ELb1ELb1EEEEEEEEEvNT_6ParamsE)
        .other          _ZN7cutlass13device_kernelIN5flash11enable_sm90INS1_16FlashAttnFwdSm90INS1_25CollectiveMainloopFwdSm90ILi2EN4cute5tupleIJNS5_1CILi1EEES8_S8_EEENS6_IJNS7_ILi128EEESA_NS7_ILi192EEEEEELi128ENS_10bfloat16_tEfNS_4arch4Sm90ELb1ELb0ELb0ELb1ELb0ELb0ELb0ELb1ELb1ELb1ELb0ELb0EEENS1_21CollectiveEpilogueFwdINS6_IJSA_SA_SA_EEES9_SD_SF_Li256ELb1ELb1ELb0ELb0EEENS1_36VarlenDynamicPersistentTileSchedulerILi128ELi128ELi256ELi128ELb0ELb1ELb1ELb1ELb1ELb1EEEEEEEEEvNT_6ParamsE,@"STO_CUDA_ENTRY STV_DEFAULT"
_ZN7cutlass13device_kernelIN5flash11enable_sm90INS1_16FlashAttnFwdSm90INS1_25CollectiveMainloopFwdSm90ILi2EN4cute5tupleIJNS5_1CILi1EEES8_S8_EEENS6_IJNS7_ILi128EEESA_NS7_ILi192EEEEEELi128ENS_10bfloat16_tEfNS_4arch4Sm90ELb1ELb0ELb0ELb1ELb0ELb0ELb0ELb1ELb1ELb1ELb0ELb0EEENS1_21CollectiveEpilogueFwdINS6_IJSA_SA_SA_EEES9_SD_SF_Li256ELb1ELb1ELb0ELb0EEENS1_36VarlenDynamicPersistentTileSchedulerILi128ELi128ELi256ELi128ELb0ELb1ELb1ELb1ELb1ELb1EEEEEEEEEvNT_6ParamsE:
        /* <DEDUP_REMOVED lines=17> */
.L_x_2443:
[----:B------:R-:W-:Y:S05]  /*0110*/  BSYNC B0 ;  /* 0x0000000000007941 */ /* 0x000fea0003800000 */
.L_x_2442:
        /* <DEDUP_REMOVED lines=40> */
.L_x_2444:
        /* <DEDUP_REMOVED lines=22> */
.L_x_2445:
        /* <DEDUP_REMOVED lines=18> */
.L_x_2446:
        /* <DEDUP_REMOVED lines=22> */
.L_x_2447:
        /* <DEDUP_REMOVED lines=22> */
.L_x_2448:
        /* <DEDUP_REMOVED lines=8> */
.L_x_2450:
        /* <DEDUP_REMOVED lines=14> */
[----:B------:R-:W2:Y:S01]  /*0a40*/  LDL.LU R12, [R1+0x54] ;  /* 0x00005400010c7983 */ /* 0x000ea20000300800 */
[----:B------:R-:W1:Y:S02]  /*0a50*/  S2R R0, SR_TID.X ;  /* 0x0000000000007919 */ /* 0x000e640000002100 */
[----:B-1----:R-:W-:-:S05]  /*0a60*/  VIADD R198, R0, 0xffffff80 ;  /* 0xffffff8000c67836 */ /* 0x002fca0000000000 */
[----:B------:R-:W-:-:S04]  /*0a70*/  SHF.R.S32.HI R3, RZ, 0x1f, R198 ;  /* 0x0000001fff037819 */ /* 0x000fc800000114c6 */
[CC--:B------:R-:W-:Y:S02]  /*0a80*/  LEA.HI R0, R3.reuse, R198.reuse, RZ, 0x7 ;  /* 0x000000c603007211 */ /* 0x0c0fe400078f38ff */
[----:B0-----:R-:W-:Y:S02]  /*0a90*/  LEA.HI R2, R3, R198, RZ, 0x4 ;  /* 0x000000c603027211 */ /* 0x001fe400078f20ff */
[----:B------:R-:W-:Y:S02]  /*0aa0*/  LOP3.LUT R5, R0, 0xffffff80, RZ, 0xc0, !PT ;  /* 0xffffff8000057812 */ /* 0x000fe400078ec0ff */
[----:B------:R-:W-:-:S03]  /*0ab0*/  SHF.R.S32.HI R7, RZ, 0x4, R2 ;  /* 0x00000004ff077819 */ /* 0x000fc60000011402 */
[----:B------:R-:W-:Y:S01]  /*0ac0*/  IMAD.IADD R192, R198, 0x1, -R5 ;  /* 0x00000001c6c07824 */ /* 0x000fe200078e0a05 */
[C---:B------:R-:W-:Y:S02]  /*0ad0*/  LOP3.LUT R5, R2.reuse, 0x3fffff0, RZ, 0xc0, !PT ;  /* 0x03fffff002057812 */ /* 0x040fe400078ec0ff */
[----:B------:R-:W-:Y:S02]  /*0ae0*/  LEA.HI R2, R2, R7, RZ, 0x1 ;  /* 0x0000000702027211 */ /* 0x000fe400078f08ff */
[----:B------:R-:W-:Y:S02]  /*0af0*/  SHF.R.S32.HI R9, RZ, 0x1f, R192 ;  /* 0x0000001fff097819 */ /* 0x000fe400000114c0 */
[----:B------:R-:W-:Y:S02]  /*0b00*/  LEA.HI R4, R3, R198, RZ, 0x5 ;  /* 0x000000c603047211 */ /* 0x000fe400078f28ff */
[----:B------:R-:W-:Y:S02]  /*0b10*/  LEA.HI R6, R9, R192, RZ, 0x2 ;  /* 0x000000c009067211 */ /* 0x000fe400078f10ff */
[----:B------:R-:W-:-:S02]  /*0b20*/  LOP3.LUT R2, R2, 0x1ffffffe, RZ, 0xc0, !PT ;  /* 0x1ffffffe02027812 */ /* 0x000fc400078ec0ff */
[-C--:B------:R-:W-:Y:S01]  /*0b30*/  LEA.HI R10, R3, R198.reuse, RZ, 0x2 ;  /* 0x000000c6030a7211 */ /* 0x080fe200078f10ff */
[----:B------:R-:W-:Y:S01]  /*0b40*/  IMAD.SHL.U32 R4, R4, 0x20, RZ ;  /* 0x0000002004047824 */ /* 0x000fe200078e00ff */
[----:B------:R-:W-:Y:S01]  /*0b50*/  SHF.R.S32.HI R8, RZ, 0x2, R6 ;  /* 0x00000002ff087819 */ /* 0x000fe20000011406 */
[----:B------:R-:W-:Y:S01]  /*0b60*/  IMAD.IADD R2, R7, 0x1, -R2 ;  /* 0x0000000107027824 */ /* 0x000fe200078e0a02 */
[----:B------:R-:W-:Y:S02]  /*0b70*/  SHF.R.S32.HI R11, RZ, 0x1f, R6 ;  /* 0x0000001fff0b7819 */ /* 0x000fe40000011406 */
[----:B------:R-:W-:Y:S02]  /*0b80*/  LOP3.LUT R7, R10, 0xfffffffc, RZ, 0xc0, !PT ;  /* 0xfffffffc0a077812 */ /* 0x000fe400078ec0ff */
[----:B------:R-:W-:Y:S02]  /*0b90*/  LEA.HI R3, R3, R198, RZ, 0x3 ;  /* 0x000000c603037211 */ /* 0x000fe400078f18ff */
[----:B------:R-:W-:-:S02]  /*0ba0*/  LEA.HI R11, R11, R8, RZ, 0x3 ;  /* 0x000000080b0b7211 */ /* 0x000fc400078f18ff */
[----:B------:R-:W-:Y:S01]  /*0bb0*/  SHF.R.S32.HI R193, RZ, 0x7, R0 ;  /* 0x00000007ffc17819 */ /* 0x000fe20000011400 */
[----:B------:R-:W-:Y:S01]  /*0bc0*/  IMAD.IADD R5, R198, 0x1, -R5 ;  /* 0x00000001c6057824 */ /* 0x000fe200078e0a05 */
[----:B------:R-:W-:Y:S01]  /*0bd0*/  LOP3.LUT R4, R4, 0xfffffc00, RZ, 0xc0, !PT ;  /* 0xfffffc0004047812 */ /* 0x000fe200078ec0ff */
[----:B------:R-:W-:Y:S01]  /*0be0*/  IMAD.IADD R7, R198, 0x1, -R7 ;  /* 0x00000001c6077824 */ /* 0x000fe200078e0a07 */
[----:B------:R-:W-:Y:S02]  /*0bf0*/  LOP3.LUT R187, R3, 0xfffffff8, RZ, 0xc0, !PT ;  /* 0xfffffff803bb7812 */ /* 0x000fe400078ec0ff */
[----:B------:R-:W-:Y:S02]  /*0c00*/  LOP3.LUT R11, R11, 0xfffffff8, RZ, 0xc0, !PT ;  /* 0xfffffff80b0b7812 */ /* 0x000fe400078ec0ff */
[----:B------:R-:W-:Y:S02]  /*0c10*/  LEA.HI R9, R9, R192, RZ, 0x5 ;  /* 0x000000c009097211 */ /* 0x000fe400078f28ff */
[----:B------:R-:W-:Y:S01]  /*0c20*/  LEA.HI R0, R0, R193, RZ, 0x1 ;  /* 0x000000c100007211 */ /* 0x000fe200078f08ff */
[----:B------:R-:W-:Y:S01]  /*0c30*/  IMAD R5, R5, 0x40, R4 ;  /* 0x0000004005057824 */ /* 0x000fe200078e0204 */
[----:B------:R-:W-:Y:S01]  /*0c40*/  SHF.R.S32.HI R9, RZ, 0x5, R9 ;  /* 0x00000005ff097819 */ /* 0x000fe20000011409 */
[----:B------:R-:W-:Y:S01]  /*0c50*/  IMAD.IADD R187, R198, 0x1, -R187 ;  /* 0x00000001c6bb7824 */ /* 0x000fe200078e0abb */
[----:B------:R-:W-:Y:S01]  /*0c60*/  LEA.HI R4, R7, R7, RZ, 0x1 ;  /* 0x0000000707047211 */ /* 0x000fe200078f08ff */
[----:B------:R-:W-:Y:S01]  /*0c70*/  IMAD.IADD R8, R8, 0x1, -R11 ;  /* 0x0000000108087824 */ /* 0x000fe200078e0a0b */
[----:B------:R-:W-:Y:S01]  /*0c80*/  LOP3.LUT R0, R0, 0x3fffffe, RZ, 0xc0, !PT ;  /* 0x03fffffe00007812 */ /* 0x000fe200078ec0ff */
[----:B------:R-:W-:Y:S01]  /*0c90*/  IMAD.SHL.U32 R22, R187, 0x8, RZ ;  /* 0x00000008bb167824 */ /* 0x000fe200078e00ff */
[----:B------:R-:W-:Y:S01]  /*0ca0*/  LOP3.LUT R4, R4, 0x1ffffffe, RZ, 0xc0, !PT ;  /* 0x1ffffffe04047812 */ /* 0x000fe200078ec0ff */
[----:B------:R-:W-:-:S02]  /*0cb0*/  IMAD R9, R9, 0x10, R8 ;  /* 0x0000001009097824 */ /* 0x000fc400078e0208 */
[----:B------:R-:W-:Y:S01]  /*0cc0*/  IMAD.IADD R0, R193, 0x1, -R0 ;  /* 0x00000001c1007824 */ /* 0x000fe200078e0a00 */
[----:B------:R-:W-:Y:S01]  /*0cd0*/  LOP3.LUT R23, R6, 0x7ffffffc, RZ, 0xc0, !PT ;  /* 0x7ffffffc06177812 */ /* 0x000fe200078ec0ff */
[----:B------:R-:W-:Y:S02]  /*0ce0*/  VIADD R186, R22, 0x40 ;  /* 0x0000004016ba7836 */ /* 0x000fe40000000000 */
[----:B------:R-:W-:Y:S02]  /*0cf0*/  IMAD.IADD R7, R7, 0x1, -R4 ;  /* 0x0000000107077824 */ /* 0x000fe400078e0a04 */
[----:B------:R-:W-:Y:S01]  /*0d00*/  IMAD R194, R0, 0x40, R9 ;  /* 0x0000004000c27824 */ /* 0x000fe200078e0209 */
[----:B------:R-:W-:Y:S01]  /*0d10*/  SHF.R.S32.HI R190, RZ, 0x3, R3 ;  /* 0x00000003ffbe7819 */ /* 0x000fe20000011403 */
[----:B------:R-:W-:Y:S01]  /*0d20*/  IMAD R195, R2, 0x8, R5 ;  /* 0x0000000802c37824 */ /* 0x000fe200078e0205 */
[----:B------:R-:W-:Y:S01]  /*0d30*/  SHF.R.S32.HI R197, RZ, 0x1f, R22 ;  /* 0x0000001fffc57819 */ /* 0x000fe20000011416 */
[----:B------:R-:W-:Y:S01]  /*0d40*/  IMAD.MOV.U32 R191, RZ, RZ, RZ ;  /* 0x000000ffffbf7224 */ /* 0x000fe200078e00ff */
[----:B------:R-:W-:Y:S01]  /*0d50*/  SHF.R.S32.HI R196, RZ, 0x1f, R186 ;  /* 0x0000001fffc47819 */ /* 0x000fe200000114ba */
[----:B------:R-:W-:-:S02]  /*0d60*/  IMAD.IADD R23, R192, 0x1, -R23 ;  /* 0x00000001c0177824 */ /* 0x000fc400078e0a17 */
[----:B------:R-:W-:Y:S01]  /*0d70*/  IMAD R184, R7, 0x8, R194 ;  /* 0x0000000807b87824 */ /* 0x000fe200078e02c2 */
[----:B------:R-:W-:Y:S01]  /*0d80*/  UMOV UR38, URZ ;  /* 0x0000003f00267c82 */ /* 0x000fe20008000000 */
[----:B------:R-:W-:Y:S01]  /*0d90*/  UMOV UR36, URZ ;  /* 0x0000003f00247c82 */ /* 0x000fe20008000000 */
[----:B--2---:R-:W-:-:S07]  /*0da0*/  LOP3.LUT R19, R12, 0x1, RZ, 0xfc, !PT ;  /* 0x000000010c137812 */ /* 0x004fce00078efcff */
.L_x_2504:
[----:B0--3--:R-:W0:Y:S01]  /*0db0*/  LDC.64 R2, c[0x0][0xc88] ;  /* 0x00032200ff027b82 */ /* 0x009e220000000a00 */
[----:B------:R-:W-:Y:S01]  /*0dc0*/  ULDC.64 UR4, c[0x0][0xa28] ;  /* 0x00028a0000047ab9 */ /* 0x000fe20000000a00 */
[----:B------:R-:W-:Y:S01]  /*0dd0*/  ULDC.64 UR6, c[0x0][0xa18] ;  /* 0x0002860000067ab9 */ /* 0x000fe20000000a00 */
[----:B------:R-:W-:Y:S01]  /*0de0*/  IMAD.MOV.U32 R7, RZ, RZ, RZ ;  /* 0x000000ffff077224 */ /* 0x000fe200078e00ff */
[----:B------:R-:W-:Y:S01]  /*0df0*/  ULDC.64 UR8, c[0x0][0xa20] ;  /* 0x0002880000087ab9 */ /* 0x000fe20000000a00 */
[----:B0-----:R-:W-:-:S05]  /*0e00*/  IMAD.WIDE R2, R47, 0x4, R2 ;  /* 0x000000042f027825 */ /* 0x001fca00078e0202 */
[----:B--2---:R-:W2:Y:S01]  /*0e10*/  LDG.E R185, desc[UR56][R2.64] ;  /* 0x0000003802b97981 */ /* 0x004ea2000c1e1900 */
[----:B------:R-:W-:Y:S02]  /*0e20*/  ISETP.NE.U32.AND P0, PT, RZ, UR4, PT ;  /* 0x00000004ff007c0c */ /* 0x000fe4000bf05070 */
[----:B------:R-:W-:Y:S02]  /*0e30*/  ISETP.NE.U32.AND P1, PT, RZ, UR6, PT ;  /* 0x00000006ff007c0c */ /* 0x000fe4000bf25070 */
[----:B------:R-:W-:Y:S02]  /*0e40*/  ISETP.NE.AND.EX P0, PT, RZ, UR5, PT, P0 ;  /* 0x00000005ff007c0c */ /* 0x000fe4000bf05300 */
[----:B------:R-:W-:Y:S02]  /*0e50*/  ISETP.NE.AND.EX P1, PT, RZ, UR7, PT, P1 ;  /* 0x00000007ff007c0c */ /* 0x000fe4000bf25310 */
[----:B--2---:R-:W-:-:S09]  /*0e60*/  SHF.R.S32.HI R189, RZ, 0x1f, R185 ;  /* 0x0000001fffbd7819 */ /* 0x004fd200000114b9 */
[----:B------:R-:W-:Y:S01]  /*0e70*/  @P0 LEA R4, P2, R185, UR4, 0x2 ;  /* 0x00000004b9040c11 */ /* 0x000fe2000f8410ff */
[----:B------:R-:W-:-:S03]  /*0e80*/  ULDC UR4, c[0x0][0x288] ;  /* 0x0000a20000047ab9 */ /* 0x000fc60000000800 */
[C-C-:B------:R-:W-:Y:S02]  /*0e90*/  @P0 LEA.HI.X R5, R185.reuse, UR5, R189.reuse, 0x2, P2 ;  /* 0x00000005b9050c11 */ /* 0x140fe400090f14bd */
[C---:B------:R-:W-:Y:S01]  /*0ea0*/  @P1 LEA R2, P2, R185.reuse, UR6, 0x2 ;  /* 0x00000006b9021c11 */ /* 0x040fe2000f8410ff */
[----:B------:R-:W-:Y:S01]  /*0eb0*/  IMAD.U32 R17, RZ, RZ, UR4 ;  /* 0x00000004ff117e24 */ /* 0x000fe2000f8e00ff */
[----:B------:R-:W-:Y:S01]  /*0ec0*/  ULDC.64 UR4, c[0x0][0x418] ;  /* 0x0001060000047ab9 */ /* 0x000fe20000000a00 */
[----:B------:R0:W5:Y:S01]  /*0ed0*/  @P0 LDG.E R7, desc[UR56][R4.64] ;  /* 0x0000003804070981 */ /* 0x000162000c1e1900 */
[----:B------:R-:W-:-:S05]  /*0ee0*/  @P1 LEA.HI.X R3, R185, UR7, R189, 0x2, P2 ;  /* 0x00000007b9031c11 */ /* 0x000fca00090f14bd */
[----:B------:R0:W5:Y:S01]  /*0ef0*/  @P1 LDG.E R17, desc[UR56][R2.64] ;  /* 0x0000003802111981 */ /* 0x000162000c1e1900 */
[----:B------:R-:W-:Y:S01]  /*0f00*/  UISETP.NE.U32.AND UP0, UPT, UR4, URZ, UPT ;  /* 0x0000003f0400728c */ /* 0x000fe2000bf05070 */
[----:B------:R-:W-:Y:S02]  /*0f10*/  ISETP.NE.U32.AND P2, PT, RZ, UR8, PT ;  /* 0x00000008ff007c0c */ /* 0x000fe4000bf45070 */
[----:B------:R-:W-:Y:S01]  /*0f20*/  ULDC UR4, c[0x0][0x424] ;  /* 0x0001090000047ab9 */ /* 0x000fe20000000800 */
[----:B------:R-:W-:Y:S01]  /*0f30*/  UISETP.NE.AND.EX UP0, UPT, UR5, URZ, UPT, UP0 ;  /* 0x0000003f0500728c */ /* 0x000fe2000bf05300 */
[----:B------:R-:W-:Y:S02]  /*0f40*/  ISETP.NE.AND.EX P2, PT, RZ, UR9, PT, P2 ;  /* 0x00000009ff007c0c */ /* 0x000fe4000bf45320 */
[----:B------:R-:W-:Y:S01]  /*0f50*/  ULDC UR5, c[0x0][0x2f0] ;  /* 0x0000bc0000057ab9 */ /* 0x000fe20000000800 */
[----:B------:R-:W-:-:S04]  /*0f60*/  USEL UR4, UR4, 0x1, UP0 ;  /* 0x0000000104047887 */ /* 0x000fc80008000000 */
[----:B------:R-:W-:Y:S01]  /*0f70*/  UIMAD UR4, UR4, UR5, URZ ;  /* 0x00000005040472a4 */ /* 0x000fe2000f8e023f */
[----:B0---4-:R-:W-:Y:S11]  /*0f80*/  @P1 BRA `(.L_x_2451) ;  /* 0x0000000000241947 */ /* 0x011ff60003800000 */
        /* <DEDUP_REMOVED lines=9> */
.L_x_2451:
[----:B------:R-:W-:Y:S02]  /*1020*/  IMAD.U32 R16, RZ, RZ, UR4 ;  /* 0x00000004ff107e24 */ /* 0x000fe4000f8e00ff */
[----:B------:R-:W-:Y:S01]  /*1030*/  IMAD.MOV.U32 R188, RZ, RZ, R46 ;  /* 0x000000ffffbc7224 */ /* 0x000fe200078e002e */
[----:B------:R-:W-:Y:S06]  /*1040*/  @!P2 BRA `(.L_x_2452) ;  /* 0x000000000010a947 */ /* 0x000fec0003800000 */
[----:B------:R-:W-:-:S04]  /*1050*/  LEA R2, P0, R185, UR8, 0x2 ;  /* 0x00000008b9027c11 */ /* 0x000fc8000f8010ff */
[----:B------:R-:W-:-:S05]  /*1060*/  LEA.HI.X R3, R185, UR9, R189, 0x2, P0 ;  /* 0x00000009b9037c11 */ /* 0x000fca00080f14bd */
[----:B------:R0:W5:Y:S01]  /*1070*/  LDG.E R16, desc[UR56][R2.64] ;  /* 0x0000003802107981 */ /* 0x000162000c1e1900 */
[----:B------:R-:W-:Y:S05]  /*1080*/  BRA `(.L_x_2453) ;  /* 0x0000000000247947 */ /* 0x000fea0003800000 */
.L_x_2452:
        /* <DEDUP_REMOVED lines=9> */
.L_x_2453:
[----:B------:R-:W1:Y:S01]  /*1120*/  LDC R0, c[0x0][0x448] ;  /* 0x00011200ff007b82 */ /* 0x000e620000000800 */
[----:B------:R-:W-:Y:S01]  /*1130*/  IMAD.SHL.U32 R18, R45, 0x80, RZ ;  /* 0x000000802d127824 */ /* 0x000fe200078e00ff */
[----:B------:R-:W-:Y:S01]  /*1140*/  CS2R R86, SRZ ;  /* 0x0000000000567805 */ /* 0x000fe2000001ff00 */
[----:B-----5:R-:W-:Y:S01]  /*1150*/  IMAD.IADD R16, R16, 0x1, -R7 ;  /* 0x0000000110107824 */ /* 0x020fe200078e0a07 */
        /* <DEDUP_REMOVED lines=20> */
[----:B-1----:R-:W-:Y:S01]  /*12a0*/  ISETP.NE.AND P0, PT, R0, 0x1, PT ;  /* 0x000000010000780c */ /* 0x002fe20003f05270 */
[----:B------:R-:W-:Y:S01]  /*12b0*/  VIADD R0, R18, 0x7f ;  /* 0x0000007f12007836 */ /* 0x000fe20000000000 */
[----:B------:R-:W-:-:S02]  /*12c0*/  CS2R R32, SRZ ;  /* 0x0000000000207805 */ /* 0x000fc4000001ff00 */
[----:B------:R-:W-:Y:S02]  /*12d0*/  CS2R R42, SRZ ;  /* 0x00000000002a7805 */ /* 0x000fe4000001ff00 */
[----:B------:R-:W-:Y:S02]  /*12e0*/  CS2R R40, SRZ ;  /* 0x0000000000287805 */ /* 0x000fe4000001ff00 */
[----:B------:R-:W-:Y:S02]  /*12f0*/  CS2R R38, SRZ ;  /* 0x0000000000267805 */ /* 0x000fe4000001ff00 */
[----:B------:R-:W-:Y:S02]  /*1300*/  CS2R R36, SRZ ;  /* 0x0000000000247805 */ /* 0x000fe4000001ff00 */
[----:B------:R-:W-:Y:S01]  /*1310*/  CS2R R34, SRZ ;  /* 0x0000000000227805 */ /* 0x000fe2000001ff00 */
[----:B------:R-:W-:Y:S01]  /*1320*/  IMAD.MOV.U32 R89, RZ, RZ, RZ ;  /* 0x000000ffff597224 */ /* 0x000fe200078e00ff */
[----:B------:R-:W-:-:S02]  /*1330*/  CS2R R90, SRZ ;  /* 0x00000000005a7805 */ /* 0x000fc4000001ff00 */
[----:B------:R-:W-:Y:S01]  /*1340*/  CS2R R6, SRZ ;  /* 0x0000000000067805 */ /* 0x000fe2000001ff00 */
[----:B------:R-:W-:Y:S01]  /*1350*/  IMAD.MOV.U32 R30, RZ, RZ, RZ ;  /* 0x000000ffff1e7224 */ /* 0x000fe200078e00ff */
[----:B0-----:R-:W0:Y:S01]  /*1360*/  @P0 LDC R3, c[0x0][0x44c] ;  /* 0x00011300ff030b82 */ /* 0x001e220000000800 */
[----:B------:R-:W-:Y:S02]  /*1370*/  IMAD.MOV.U32 R8, RZ, RZ, RZ ;  /* 0x000000ffff087224 */ /* 0x000fe400078e00ff */
[----:B------:R-:W-:Y:S02]  /*1380*/  IMAD.MOV.U32 R93, RZ, RZ, RZ ;  /* 0x000000ffff5d7224 */ /* 0x000fe400078e00ff */
[----:B------:R-:W-:Y:S02]  /*1390*/  IMAD.MOV.U32 R10, RZ, RZ, RZ ;  /* 0x000000ffff0a7224 */ /* 0x000fe400078e00ff */
[----:B------:R-:W-:Y:S01]  /*13a0*/  IMAD.MOV.U32 R95, RZ, RZ, RZ ;  /* 0x000000ffff5f7224 */ /* 0x000fe200078e00ff */
[----:B------:R-:W1:Y:S01]  /*13b0*/  @P0 LDC R5, c[0x0][0x450] ;  /* 0x00011400ff050b82 */ /* 0x000e620000000800 */
[----:B0-----:R-:W-:Y:S01]  /*13c0*/  @P0 IMAD.HI.U32 R2, R0, R3, RZ ;  /* 0x0000000300020227 */ /* 0x001fe200078e00ff */
[----:B------:R-:W-:-:S04]  /*13d0*/  IADD3 R3, R16, 0x80, -R17 ;  /* 0x0000008010037810 */ /* 0x000fc80007ffe811 */
[----:B-1----:R-:W-:Y:S01]  /*13e0*/  @P0 SHF.R.U32.HI R0, RZ, R5, R2 ;  /* 0x00000005ff000219 */ /* 0x002fe20000011602 */
[----:B------:R-:W-:Y:S01]  /*13f0*/  VIADD R2, R16, 0x7f ;  /* 0x0000007f10027836 */ /* 0x000fe20000000000 */
[----:B------:R-:W-:-:S03]  /*1400*/  PLOP3.LUT P0, PT, PT, PT, PT, 0x80, 0x0 ;  /* 0x000000000000781c */ /* 0x000fc60003f0f070 */
[----:B------:R-:W-:Y:S01]  /*1410*/  IMAD.IADD R0, R3, 0x1, R0 ;  /* 0x0000000103007824 */ /* 0x000fe200078e0200 */
[----:B------:R-:W-:-:S04]  /*1420*/  SHF.R.S32.HI R3, RZ, 0x1f, R2 ;  /* 0x0000001fff037819 */ /* 0x000fc80000011402 */
[----:B------:R-:W-:Y:S02]  /*1430*/  SHF.R.S32.HI R5, RZ, 0x1f, R0 ;  /* 0x0000001fff057819 */ /* 0x000fe40000011400 */
[----:B------:R-:W-:Y:S02]  /*1440*/  LEA.HI R3, R3, R2, RZ, 0x7 ;  /* 0x0000000203037211 */ /* 0x000fe400078f38ff */
[----:B------:R-:W-:Y:S02]  /*1450*/  LEA.HI R5, R5, R0, RZ, 0x7 ;  /* 0x0000000005057211 */ /* 0x000fe400078f38ff */
[----:B------:R-:W-:Y:S02]  /*1460*/  SHF.R.S32.HI R3, RZ, 0x7, R3 ;  /* 0x00000007ff037819 */ /* 0x000fe40000011403 */
[----:B------:R-:W-:-:S04]  /*1470*/  SHF.R.S32.HI R88, RZ, 0x7, R5 ;  /* 0x00000007ff587819 */ /* 0x000fc80000011405 */
[----:B------:R-:W-:Y:S02]  /*1480*/  VIMNMX R88, R3, R88, PT ;  /* 0x0000005803587248 */ /* 0x000fe40003fe0100 */
[----:B------:R-:W-:Y:S02]  /*1490*/  CS2R R2, SRZ ;  /* 0x0000000000027805 */ /* 0x000fe4000001ff00 */
[----:B------:R-:W-:-:S13]  /*14a0*/  ISETP.GE.AND P1, PT, R88, 0x1, PT ;  /* 0x000000015800780c */ /* 0x000fda0003f26270 */
[----:B------:R-:W-:Y:S05]  /*14b0*/  @!P1 BRA `(.L_x_2454) ;  /* 0x0000008000089947 */ /* 0x000fea0003800000 */
        /* <DEDUP_REMOVED lines=31> */
.L_x_2455:
[----:B------:R-:W-:Y:S02]  /*16b0*/  LEA.HI R0, R191, R191, RZ, 0x1 ;  /* 0x000000bfbf007211 */ /* 0x000fe400078f08ff */
[----:B------:R-:W-:Y:S02]  /*16c0*/  ISETP.NE.AND P0, PT, R19, 0x3, PT ;  /* 0x000000031300780c */ /* 0x000fe40003f05270 */
[----:B------:R-:W-:-:S05]  /*16d0*/  LOP3.LUT R0, R0, 0xfffffffe, RZ, 0xc0, !PT ;  /* 0xfffffffe00007812 */ /* 0x000fca00078ec0ff */
[----:B------:R-:W-:-:S05]  /*16e0*/  IMAD.IADD R0, R191, 0x1, -R0 ;  /* 0x00000001bf007824 */ /* 0x000fca00078e0a00 */
[----:B------:R-:W-:-:S04]  /*16f0*/  SHF.L.U32 R0, R0, 0x1f, RZ ;  /* 0x0000001f00007819 */ /* 0x000fc800000006ff */
[----:B------:R-:W0:Y:S02]  /*1700*/  SYNCS.PHASECHK.TRANS64.TRYWAIT P1, [UR37+0x34800], R0 ;  /* 0x03480000ff0075a7 */ /* 0x000e240008020165 */
[----:B0-----:R-:W-:Y:S05]  /*1710*/  @!P1 BRA `(.L_x_2456) ;  /* 0x0000010000cc9947 */ /* 0x001fea0003800000 */
.L_x_2629:
[----:B------:R-:W-:Y:S05]  /*1720*/  @!P0 BRA `(.L_x_2457) ;  /* 0x0000000000048947 */ /* 0x000fea0003800000 */
[----:B------:R-:W-:Y:S01]  /*1730*/  BPT.TRAP 0x1 ;  /* 0x000000040000795c */ /* 0x000fe20000300000 */
.L_x_2457:
[----:B------:R-:W-:Y:S02]  /*1740*/  IMAD.U32 R2, RZ, RZ, UR36 ;  /* 0x00000024ff027e24 */ /* 0x000fe4000f8e00ff */
[----:B0-----:R-:W-:-:S03]  /*1750*/  IMAD.U32 R3, RZ, RZ, UR38 ;  /* 0x00000026ff037e24 */ /* 0x001fc6000f8e00ff */
[----:B------:R-:W-:Y:S02]  /*1760*/  LEA R2, R2, UR37, 0x3 ;  /* 0x0000002502027c11 */ /* 0x000fe4000f8e18ff */
[----:B------:R-:W-:-:S04]  /*1770*/  SHF.L.U32 R3, R3, 0x1f, RZ ;  /* 0x0000001f03037819 */ /* 0x000fc800000006ff */
[----:B------:R0:W1:Y:S01]  /*1780*/  SYNCS.PHASECHK.TRANS64.TRYWAIT P2, [R2+URZ+0x34830], R3 ;  /* 0x03483003020075a7 */ /* 0x000062000804017f */
[----:B------:R-:W-:Y:S05]  /*1790*/  @!P0 BRA `(.L_x_2458) ;  /* 0x0000000000048947 */ /* 0x000fea0003800000 */
[----:B------:R-:W-:Y:S01]  /*17a0*/  BPT.TRAP 0x1 ;  /* 0x000000040000795c */ /* 0x000fe20000300000 */
.L_x_2458:
[----:B------:R-:W2:Y:S02]  /*17b0*/  S2R R0, SR_TID.X ;  /* 0x0000000000007919 */ /* 0x000ea40000002100 */
[----:B--2---:R-:W-:Y:S01]  /*17c0*/  LOP3.LUT P1, RZ, R0, 0x7f, RZ, 0xc0, !PT ;  /* 0x0000007f00ff7812 */ /* 0x004fe2000782c0ff */
[----:B-1----:R-:W-:-:S12]  /*17d0*/  @P2 BRA `(.L_x_2459) ;  /* 0x0000000000082947 */ /* 0x002fd80003800000 */
[----:B------:R-:W1:Y:S02]  /*17e0*/  SYNCS.PHASECHK.TRANS64.TRYWAIT P2, [R2+URZ+0x34830], R3 ;  /* 0x03483003020075a7 */ /* 0x000e64000804017f */
[----:B-1----:R-:W-:Y:S05]  /*17f0*/  @!P2 BRA `(.L_x_2460) ;  /* 0x0000010000aca947 */ /* 0x002fea0003800000 */
.L_x_2459:
[----:B------:R-:W-:Y:S05]  /*1800*/  WARPSYNC.ALL ;  /* 0x0000000000007948 */ /* 0x000fea0003800000 */
[----:B------:R-:W-:Y:S01]  /*1810*/  UIADD3 UR4, UR37, 0x1c400, URZ ;  /* 0x0001c40025047890 */ /* 0x000fe2000fffe03f */
[----:B------:R-:W-:Y:S01]  /*1820*/  WARPGROUP.ARRIVE ;  /* 0x00000000000079c5 */ /* 0x000fe20000000000 */
[----:B------:R-:W-:Y:S01]  /*1830*/  ULOP3.LUT UR52, UR52, 0x10000, URZ, 0xfc, !UPT ;  /* 0x0001000034347892 */ /* 0x000fe2000f8efc3f */
[----:B------:R-:W2:Y:S01]  /*1840*/  LDC R0, c[0x0][0x448] ;  /* 0x00011200ff007b82 */ /* 0x000ea20000000800 */
[----:B------:R-:W-:Y:S01]  /*1850*/  USHF.R.U32.HI UR4, URZ, 0x4, UR4 ;  /* 0x000000043f047899 */ /* 0x000fe20008011604 */
[----:B01----:R-:W-:Y:S01]  /*1860*/  @!P1 VIADD R2, R2, 0x34840 ;  /* 0x0003484002029836 */ /* 0x003fe20000000000 */
[----:B------:R-:W-:Y:S01]  /*1870*/  UMOV UR53, 0x40000040 ;  /* 0x4000004000357882 */ /* 0x000fe20000000000 */
[----:B------:R-:W-:Y:S01]  /*1880*/  UMOV UR55, 0x40000040 ;  /* 0x4000004000377882 */ /* 0x000fe20000000000 */
[----:B------:R-:W-:Y:S01]  /*1890*/  ULOP3.LUT UR4, UR4, 0x3fff, URZ, 0xc0, !UPT ;  /* 0x00003fff04047892 */ /* 0x000fe2000f8ec03f */
[----:B------:R-:W-:Y:S01]  /*18a0*/  CS2R R150, SRZ ;  /* 0x0000000000967805 */ /* 0x000fe2000001ff00 */
[----:B------:R-:W-:Y:S01]  /*18b0*/  UMOV UR5, 0x40000040 ;  /* 0x4000004000057882 */ /* 0x000fe20000000000 */
[----:B------:R-:W-:Y:S01]  /*18c0*/  UMOV UR7, 0x40000040 ;  /* 0x4000004000077882 */ /* 0x000fe20000000000 */
[----:B------:R-:W-:Y:S01]  /*18d0*/  ULOP3.LUT UR39, UR4, 0x10000, URZ, 0xfc, !UPT ;  /* 0x0001000004277892 */ /* 0x000fe2000f8efc3f */
[----:B------:R-:W-:Y:S01]  /*18e0*/  @!P1 PRMT R2, RZ, 0x654, R2 ;  /* 0x00000654ff029816 */ /* 0x000fe20000000002 */
[----:B------:R-:W-:Y:S01]  /*18f0*/  UIADD3 UR4, UR52, 0x2, URZ ;  /* 0x0000000234047890 */ /* 0x000fe2000fffe03f */
[----:B------:R-:W-:Y:S01]  /*1900*/  CS2R R148, SRZ ;  /* 0x0000000000947805 */ /* 0x000fe2000001ff00 */
[----:B------:R-:W-:Y:S01]  /*1910*/  UIMAD UR54, UR36, 0xc00, UR39 ;  /* 0x00000c00243678a4 */ /* 0x000fe2000f8e0227 */
[----:B------:R-:W-:Y:S01]  /*1920*/  CS2R R146, SRZ ;  /* 0x0000000000927805 */ /* 0x000fe2000001ff00 */
[----:B------:R-:W-:Y:S01]  /*1930*/  UIADD3 UR8, UR52, 0x4, URZ ;  /* 0x0000000434087890 */ /* 0x000fe2000fffe03f */
[----:B------:R-:W-:Y:S01]  /*1940*/  CS2R R144, SRZ ;  /* 0x0000000000907805 */ /* 0x000fe2000001ff00 */
[----:B------:R-:W-:Y:S01]  /*1950*/  UIADD3 UR6, UR54, 0x2, URZ ;  /* 0x0000000236067890 */ /* 0x000fe2000fffe03f */
[----:B------:R-:W-:Y:S01]  /*1960*/  CS2R R142, SRZ ;  /* 0x00000000008e7805 */ /* 0x000fe2000001ff00 */
[----:B------:R-:W-:Y:S01]  /*1970*/  UIADD3 UR10, UR54, 0x4, URZ ;  /* 0x00000004360a7890 */ /* 0x000fe2000fffe03f */
[----:B------:R-:W-:Y:S01]  /*1980*/  CS2R R140, SRZ ;  /* 0x00000000008c7805 */ /* 0x000fe2000001ff00 */
[----:B------:R-:W-:Y:S01]  /*1990*/  UMOV UR9, 0x40000040 ;  /* 0x4000004000097882 */ /* 0x000fe20000000000 */
[----:B------:R-:W-:Y:S01]  /*19a0*/  HGMMA.64x128x16.F32.BF16 R24, gdesc[UR52], RZ, !UPT, gsb0 ;  /* 0x01e00000341879f0 */ /* 0x000fe2000c0018ff */
[----:B------:R-:W-:Y:S01]  /*19b0*/  UMOV UR11, 0x40000040 ;  /* 0x40000040000b7882 */ /* 0x000fe20000000000 */
[----:B------:R-:W-:Y:S01]  /*19c0*/  UIADD3 UR12, UR52, 0x6, URZ ;  /* 0x00000006340c7890 */ /* 0x000fe2000fffe03f */
[----:B--2---:R-:W-:Y:S01]  /*19d0*/  ISETP.NE.AND P2, PT, R0, 0x1, PT ;  /* 0x000000010000780c */ /* 0x004fe20003f45270 */
[----:B------:R-:W-:Y:S01]  /*19e0*/  UIADD3 UR14, UR54, 0x6, URZ ;  /* 0x00000006360e7890 */ /* 0x000fe2000fffe03f */
[----:B------:R-:W-:Y:S01]  /*19f0*/  IMAD.IADD R0, R184, 0x1, R18 ;  /* 0x00000001b8007824 */ /* 0x000fe200078e0212 */
        /* <DEDUP_REMOVED lines=11> */
[----:B------:R-:W0:Y:S01]  /*1ab0*/  @P2 LDC R3, c[0x0][0x44c] ;  /* 0x00011300ff032b82 */ /* 0x000e220000000800 */
        /* <DEDUP_REMOVED lines=9> */
[----:B------:R-:W1:Y:S01]  /*1b50*/  @P2 LDC R4, c[0x0][0x450] ;  /* 0x00011400ff042b82 */ /* 0x000e620000000800 */
        /* <DEDUP_REMOVED lines=13> */
[----:B0-----:R-:W-:Y:S01]  /*1c30*/  @P2 IMAD.HI.U32 R3, R0, R3, RZ ;  /* 0x0000000300032227 */ /* 0x001fe200078e00ff */
        /* <DEDUP_REMOVED lines=9> */
[----:B-1----:R-:W-:Y:S01]  /*1cd0*/  @P2 SHF.R.U32.HI R0, RZ, R4, R3 ;  /* 0x00000004ff002219 */ /* 0x002fe20000011603 */
[----:B------:R-:W-:Y:S01]  /*1ce0*/  UIADD3 UR50, UR54, 0x806, URZ ;  /* 0x0000080636327890 */ /* 0x000fe2000fffe03f */
[----:B------:R-:W-:Y:S01]  /*1cf0*/  IMAD.MOV.U32 R3, RZ, RZ, -0x80 ;  /* 0xffffff80ff037424 */ /* 0x000fe200078e00ff */
[----:B------:R-:W-:Y:S01]  /*1d00*/  UMOV UR49, 0x40000040 ;  /* 0x4000004000317882 */ /* 0x000fe20000000000 */
[----:B------:R-:W-:Y:S01]  /*1d10*/  UMOV UR51, 0x40000040 ;  /* 0x4000004000337882 */ /* 0x000fe20000000000 */
[----:B------:R-:W0:Y:S01]  /*1d20*/  SHFL.IDX PT, R5, R0, 0x1, 0x1c1f ;  /* 0x003c1f0000057f89 */ /* 0x000e2200000e0000 */
[----:B------:R-:W-:Y:S01]  /*1d30*/  IMAD R3, R88, R3, 0x80 ;  /* 0x0000008058037424 */ /* 0x000fe200078e0203 */
[----:B------:R-:W-:-:S03]  /*1d40*/  CS2R R116, SRZ ;  /* 0x0000000000747805 */ /* 0x000fc6000001ff00 */
[----:B------:R-:W-:Y:S02]  /*1d50*/  VIADD R6, R3, 0x1 ;  /* 0x0000000103067836 */ /* 0x000fe40000000000 */
[----:B------:R-:W-:Y:S02]  /*1d60*/  IMAD.IADD R4, R16, 0x1, R3 ;  /* 0x0000000110047824 */ /* 0x000fe400078e0203 */
[C---:B------:R-:W-:Y:S02]  /*1d70*/  IMAD R6, R23.reuse, -0x2, R6 ;  /* 0xfffffffe17067824 */ /* 0x040fe400078e0206 */
[----:B------:R-:W-:-:S03]  /*1d80*/  IMAD R3, R23, -0x2, R4 ;  /* 0xfffffffe17037824 */ /* 0x000fc600078e0204 */
[----:B------:R-:W-:-:S04]  /*1d90*/  IADD3 R6, -R17, R6, R16 ;  /* 0x0000000611067210 */ /* 0x000fc80007ffe110 */
[----:B0-----:R-:W-:-:S04]  /*1da0*/  VIADDMNMX R5, R5, R6, R3, PT ;  /* 0x0000000605057246 */ /* 0x001fc80003800103 */
[C---:B------:R-:W-:Y:S02]  /*1db0*/  ISETP.GT.AND P3, PT, R5.reuse, RZ, PT ;  /* 0x000000ff0500720c */ /* 0x040fe40003f64270 */
[C---:B------:R-:W-:Y:S02]  /*1dc0*/  ISETP.GT.AND P4, PT, R5.reuse, 0x1, PT ;  /* 0x000000010500780c */ /* 0x040fe40003f84270 */
[----:B------:R-:W-:Y:S01]  /*1dd0*/  ISETP.GT.AND P5, PT, R5, 0x8, PT ;  /* 0x000000080500780c */ /* 0x000fe20003fa4270 */
        /* <DEDUP_REMOVED lines=70> */
[----:B------:R-:W-:Y:S01]  /*2240*/  FMNMX.FTZ R4, R47, R4, !PT ;  /* 0x000000042f047209 */ /* 0x000fe20007810000 */
[----:B------:R-:W1:Y:S01]  /*2250*/  @P2 LDC R50, c[0x0][0x450] ;  /* 0x00011400ff322b82 */ /* 0x000e620000000800 */
        /* <DEDUP_REMOVED lines=54> */
[----:B------:R-:W-:Y:S02]  /*25c0*/  FSEL R87, R87, -INF , P3 ;  /* 0xff80000057577808 */ /* 0x000fe40001800000 */
[----:B------:R-:W-:-:S04]  /*25d0*/  FMNMX.FTZ R4, R115, R4, !PT ;  /* 0x0000000473047209 */ /* 0x000fc80007810000 */
[----:B------:R-:W-:-:S05]  /*25e0*/  FMNMX.FTZ R8, R87, R4, !PT ;  /* 0x0000000457087209 */ /* 0x000fca0007810000 */
[----:B------:R-:W2:Y:S02]  /*25f0*/  SHFL.BFLY PT, R5, R8, 0x2, 0x1f ;  /* 0x0c401f0008057f89 */ /* 0x000ea400000e0000 */
[----:B--2---:R-:W-:Y:S02]  /*2600*/  FMNMX.FTZ R10, R8, R5, !PT ;  /* 0x00000005080a7209 */ /* 0x004fe40007810000 */
[----:B------:R2:W3:Y:S04]  /*2610*/  SHFL.IDX PT, R5, R0, RZ, 0x1c1f ;  /* 0x001c1fff00057589 */ /* 0x0004e800000e0000 */
[----:B------:R-:W4:Y:S01]  /*2620*/  SHFL.BFLY PT, R11, R10, 0x1, 0x1f ;  /* 0x0c201f000a0b7f89 */ /* 0x000f2200000e0000 */
[----:B--2---:R-:W-:Y:S01]  /*2630*/  IMAD.U32 R0, RZ, RZ, UR6 ;  /* 0x00000006ff007e24 */ /* 0x004fe2000f8e00ff */
[----:B---3--:R-:W-:-:S02]  /*2640*/  VIADDMNMX R5, R5, R6, R3, PT ;  /* 0x0000000605057246 */ /* 0x008fc40003800103 */
[----:B----4-:R-:W-:Y:S02]  /*2650*/  FMNMX.FTZ R4, R10, R11, !PT ;  /* 0x0000000b0a047209 */ /* 0x010fe40007810000 */
[C---:B------:R-:W-:Y:S02]  /*2660*/  ISETP.GT.AND P4, PT, R5.reuse, 0x1, PT ;  /* 0x000000010500780c */ /* 0x040fe40003f84270 */
[C---:B------:R-:W-:Y:S01]  /*2670*/  FSETP.NEU.FTZ.AND P3, PT, R4.reuse, -INF , PT ;  /* 0xff8000000400780b */ /* 0x040fe20003f7d000 */
[----:B------:R-:W-:Y:S01]  /*2680*/  FMUL.FTZ R11, R4, R0 ;  /* 0x00000000040b7220 */ /* 0x000fe20000410000 */
[----:B------:R-:W-:Y:S02]  /*2690*/  ISETP.GT.AND P5, PT, R5, 0x8, PT ;  /* 0x000000080500780c */ /* 0x000fe40003fa4270 */
[----:B------:R-:W-:Y:S02]  /*26a0*/  FSEL R25, R25, -INF , P4 ;  /* 0xff80000019197808 */ /* 0x000fe40002000000 */
[----:B------:R-:W-:-:S02]  /*26b0*/  FSEL R42, R11, RZ, P3 ;  /* 0x000000ff0b2a7208 */ /* 0x000fc40001800000 */
[C---:B------:R-:W-:Y:S02]  /*26c0*/  ISETP.GT.AND P3, PT, R5.reuse, RZ, PT ;  /* 0x000000ff0500720c */ /* 0x040fe40003f64270 */
[----:B------:R-:W-:Y:S01]  /*26d0*/  ISETP.GT.AND P4, PT, R5, 0x10, PT ;  /* 0x000000100500780c */ /* 0x000fe20003f84270 */
        /* <DEDUP_REMOVED lines=8> */
[--C-:B------:R-:W-:Y:S01]  /*2760*/  FFMA.FTZ R8, R31, R0, -R42.reuse ;  /* 0x000000001f087223 */ /* 0x100fe2000001082a */
[----:B------:R-:W-:Y:S01]  /*2770*/  FSEL R29, R29, -INF , P3 ;  /* 0xff8000001d1d7808 */ /* 0x000fe20001800000 */
[----:B------:R-:W-:Y:S01]  /*2780*/  MUFU.EX2 R6, R27 ;  /* 0x0000001b00067308 */ /* 0x000fe20000000800 */
[----:B------:R-:W-:Y:S01]  /*2790*/  FMNMX.FTZ R10, R9, R10, !PT ;  /* 0x0000000a090a7209 */ /* 0x000fe20007810000 */
[-CC-:B------:R-:W-:Y:S01]  /*27a0*/  FFMA.FTZ R35, R35, R0.reuse, -R42.reuse ;  /* 0x0000000023237223 */ /* 0x180fe2000001082a */
[----:B------:R-:W-:Y:S01]  /*27b0*/  ISETP.GT.AND P3, PT, R5, 0x11, PT ;  /* 0x000000110500780c */ /* 0x000fe20003f64270 */
[-CC-:B------:R-:W-:Y:S01]  /*27c0*/  FFMA.FTZ R39, R39, R0.reuse, -R42.reuse ;  /* 0x0000000027277223 */ /* 0x180fe2000001082a */
[----:B------:R-:W-:Y:S01]  /*27d0*/  FSEL R11, R32, -INF , P4 ;  /* 0xff800000200b7808 */ /* 0x000fe20002000000 */
[--C-:B------:R-:W-:Y:S01]  /*27e0*/  FFMA.FTZ R43, R43, R0, -R42.reuse ;  /* 0x000000002b2b7223 */ /* 0x100fe2000001082a */
        /* <DEDUP_REMOVED lines=31> */
[----:B------:R-:W3:Y:S01]  /*29e0*/  MUFU.EX2 R8, R8 ;  /* 0x0000000800087308 */ /* 0x000ee20000000800 */
[----:B------:R-:W-:Y:S01]  /*29f0*/  ISETP.GT.AND P3, PT, R5, 0x29, PT ;  /* 0x000000290500780c */ /* 0x000fe20003f64270 */
[-CC-:B------:R-:W-:Y:S01]  /*2a00*/  FFMA.FTZ R32, R67, R0.reuse, -R42.reuse ;  /* 0x0000000043207223 */ /* 0x180fe2000001082a */
[----:B------:R-:W-:Y:S01]  /*2a10*/  FSEL R21, R44, -INF , P4 ;  /* 0xff8000002c157808 */ /* 0x000fe20002000000 */
[--C-:B------:R-:W-:Y:S01]  /*2a20*/  FFMA.FTZ R163, R107, R0, -R42.reuse ;  /* 0x000000006ba37223 */ /* 0x100fe2000001082a */
[----:B------:R-:W-:Y:S01]  /*2a30*/  FMNMX.FTZ R14, R41, R12, !PT ;  /* 0x0000000c290e7209 */ /* 0x000fe20007810000 */
[----:B------:R-:W-:Y:S01]  /*2a40*/  FFMA.FTZ R34, R71, R0, -R42 ;  /* 0x0000000047227223 */ /* 0x000fe2000001082a */
[----:B------:R-:W-:Y:S01]  /*2a50*/  ISETP.GT.AND P4, PT, R5, 0x30, PT ;  /* 0x000000300500780c */ /* 0x000fe20003f84270 */
[----:B------:R4:W-:Y:S01]  /*2a60*/  MUFU.EX2 R12, R39 ;  /* 0x00000027000c7308 */ /* 0x0009e20000000800 */
[----:B------:R-:W-:Y:S01]  /*2a70*/  FSEL R45, R45, -INF , P3 ;  /* 0xff8000002d2d7808 */ /* 0x000fe20001800000 */
[----:B--2---:R-:W-:Y:S01]  /*2a80*/  FADD.FTZ R46, R181, R6 ;  /* 0x00000006b52e7221 */ /* 0x004fe20000010000 */
        /* <DEDUP_REMOVED lines=13> */
[----:B------:R-:W5:Y:S01]  /*2b60*/  MUFU.EX2 R179, R179 ;  /* 0x000000b300b37308 */ /* 0x000f620000000800 */
[----:B------:R-:W-:Y:S01]  /*2b70*/  ISETP.GT.AND P3, PT, R5, 0x39, PT ;  /* 0x000000390500780c */ /* 0x000fe20003f64270 */
[----:B------:R-:W-:Y:S01]  /*2b80*/  FFMA.FTZ R155, R115, R0, -R42 ;  /* 0x00000000739b7223 */ /* 0x000fe2000001082a */
[----:B------:R-:W-:-:S02]  /*2b90*/  FSEL R31, R52, -INF , P4 ;  /* 0xff800000341f7808 */ /* 0x000fc40002000000 */
[----:B------:R-:W-:Y:S02]  /*2ba0*/  CS2R R114, SRZ ;  /* 0x0000000000727805 */ /* 0x000fe4000001ff00 */
[----:B------:R-:W-:Y:S02]  /*2bb0*/  FMNMX.FTZ R20, R49, R14, !PT ;  /* 0x0000000e31147209 */ /* 0x000fe40007810000 */
[----:B------:R-:W-:Y:S02]  /*2bc0*/  CS2R R112, SRZ ;  /* 0x0000000000707805 */ /* 0x000fe4000001ff00 */
[----:B------:R-:W-:Y:S01]  /*2bd0*/  ISETP.GT.AND P4, PT, R5, 0x40, PT ;  /* 0x000000400500780c */ /* 0x000fe20003f84270 */
[----:B------:R0:W-:Y:S01]  /*2be0*/  MUFU.EX2 R14, R43 ;  /* 0x0000002b000e7308 */ /* 0x0001e20000000800 */
[----:B------:R-:W-:Y:S02]  /*2bf0*/  FSEL R53, R53, -INF , P3 ;  /* 0xff80000035357808 */ /* 0x000fe40001800000 */
[----:B------:R-:W-:-:S02]  /*2c00*/  CS2R R110, SRZ ;  /* 0x00000000006e7805 */ /* 0x000fc4000001ff00 */
[----:B------:R-:W-:Y:S02]  /*2c10*/  FMNMX.FTZ R20, R31, R20, !PT ;  /* 0x000000141f147209 */ /* 0x000fe40007810000 */
[----:B------:R-:W-:Y:S02]  /*2c20*/  CS2R R108, SRZ ;  /* 0x00000000006c7805 */ /* 0x000fe4000001ff00 */
[----:B------:R-:W-:Y:S02]  /*2c30*/  ISETP.GT.AND P3, PT, R5, 0x41, PT ;  /* 0x000000410500780c */ /* 0x000fe40003f64270 */
[----:B------:R-:W-:Y:S02]  /*2c40*/  CS2R R106, SRZ ;  /* 0x00000000006a7805 */ /* 0x000fe4000001ff00 */
[----:B------:R-:W-:Y:S01]  /*2c50*/  FSEL R35, R56, -INF , P4 ;  /* 0xff80000038237808 */ /* 0x000fe20002000000 */
[----:B------:R-:W-:Y:S01]  /*2c60*/  MUFU.EX2 R173, R173 ;  /* 0x000000ad00ad7308 */ /* 0x000fe20000000800 */
[----:B------:R-:W-:-:S02]  /*2c70*/  FMNMX.FTZ R20, R53, R20, !PT ;  /* 0x0000001435147209 */ /* 0x000fc40007810000 */
[----:B------:R-:W-:Y:S02]  /*2c80*/  CS2R R104, SRZ ;  /* 0x0000000000687805 */ /* 0x000fe4000001ff00 */
        /* <DEDUP_REMOVED lines=8> */
[----:B----4-:R-:W-:Y:S02]  /*2d10*/  FSEL R39, R60, -INF , P4 ;  /* 0xff8000003c277808 */ /* 0x010fe40002000000 */
[----:B------:R-:W-:Y:S02]  /*2d20*/  CS2R R92, SRZ ;  /* 0x00000000005c7805 */ /* 0x000fe4000001ff00 */
[----:B------:R-:W-:Y:S02]  /*2d30*/  FMNMX.FTZ R24, R57, R20, !PT ;  /* 0x0000001439187209 */ /* 0x000fe40007810000 */
[----:B------:R-:W-:Y:S02]  /*2d40*/  CS2R R90, SRZ ;  /* 0x00000000005a7805 */ /* 0x000fe4000001ff00 */
[----:B------:R-:W-:Y:S01]  /*2d50*/  ISETP.GT.AND P4, PT, R5, 0x50, PT ;  /* 0x000000500500780c */ /* 0x000fe20003f84270 */
[----:B------:R4:W-:Y:S01]  /*2d60*/  MUFU.EX2 R20, R47 ;  /* 0x0000002f00147308 */ /* 0x0009e20000000800 */
[----:B------:R-:W-:-:S02]  /*2d70*/  FSEL R61, R61, -INF , P3 ;  /* 0xff8000003d3d7808 */ /* 0x000fc40001800000 */
[----:B------:R-:W-:Y:S02]  /*2d80*/  FMNMX.FTZ R24, R39, R24, !PT ;  /* 0x0000001827187209 */ /* 0x000fe40007810000 */
[----:B------:R-:W-:Y:S02]  /*2d90*/  ISETP.GT.AND P3, PT, R5, 0x51, PT ;  /* 0x000000510500780c */ /* 0x000fe40003f64270 */
[----:B0-----:R-:W-:Y:S01]  /*2da0*/  FSEL R43, R64, -INF , P4 ;  /* 0xff800000402b7808 */ /* 0x001fe20002000000 */
[----:B------:R-:W-:Y:S01]  /*2db0*/  MUFU.EX2 R169, R169 ;  /* 0x000000a900a97308 */ /* 0x000fe20000000800 */
[----:B------:R-:W-:Y:S02]  /*2dc0*/  FMNMX.FTZ R24, R61, R24, !PT ;  /* 0x000000183d187209 */ /* 0x000fe40007810000 */
[----:B------:R-:W-:Y:S02]  /*2dd0*/  ISETP.GT.AND P4, PT, R5, 0x58, PT ;  /* 0x000000580500780c */ /* 0x000fe40003f84270 */
[----:B------:R-:W-:-:S02]  /*2de0*/  FSEL R65, R65, -INF , P3 ;  /* 0xff80000041417808 */ /* 0x000fc40001800000 */
[----:B------:R-:W-:Y:S01]  /*2df0*/  FMNMX.FTZ R24, R43, R24, !PT ;  /* 0x000000182b187209 */ /* 0x000fe20007810000 */
[----:B------:R-:W-:Y:S01]  /*2e00*/  MUFU.EX2 R171, R171 ;  /* 0x000000ab00ab7308 */ /* 0x000fe20000000800 */
[----:B------:R-:W-:Y:S02]  /*2e10*/  ISETP.GT.AND P3, PT, R5, 0x59, PT ;  /* 0x000000590500780c */ /* 0x000fe40003f64270 */
[----:B----4-:R-:W-:Y:S02]  /*2e20*/  FSEL R47, R68, -INF , P4 ;  /* 0xff800000442f7808 */ /* 0x010fe40002000000 */
[----:B------:R-:W-:Y:S02]  /*2e30*/  FMNMX.FTZ R26, R65, R24, !PT ;  /* 0x00000018411a7209 */ /* 0x000fe40007810000 */
[----:B------:R-:W-:Y:S01]  /*2e40*/  ISETP.GT.AND P4, PT, R5, 0x60, PT ;  /* 0x000000600500780c */ /* 0x000fe20003f84270 */
[----:B------:R-:W-:Y:S01]  /*2e50*/  MUFU.EX2 R24, R7 ;  /* 0x0000000700187308 */ /* 0x000fe20000000800 */
[----:B------:R-:W-:-:S02]  /*2e60*/  FSEL R69, R69, -INF , P3 ;  /* 0xff80000045457808 */ /* 0x000fc40001800000 */
[----:B------:R-:W-:Y:S02]  /*2e70*/  FMNMX.FTZ R26, R47, R26, !PT ;  /* 0x0000001a2f1a7209 */ /* 0x000fe40007810000 */
[----:B------:R-:W-:Y:S02]  /*2e80*/  ISETP.GT.AND P3, PT, R5, 0x61, PT ;  /* 0x000000610500780c */ /* 0x000fe40003f64270 */
[----:B------:R-:W-:Y:S01]  /*2e90*/  FSEL R51, R72, -INF , P4 ;  /* 0xff80000048337808 */ /* 0x000fe20002000000 */
[----:B------:R-:W-:Y:S01]  /*2ea0*/  MUFU.EX2 R165, R165 ;  /* 0x000000a500a57308 */ /* 0x000fe20000000800 */
[----:B------:R-:W-:Y:S02]  /*2eb0*/  FMNMX.FTZ R26, R69, R26, !PT ;  /* 0x0000001a451a7209 */ /* 0x000fe40007810000 */
[----:B------:R-:W-:Y:S02]  /*2ec0*/  ISETP.GT.AND P4, PT, R5, 0x68, PT ;  /* 0x000000680500780c */ /* 0x000fe40003f84270 */
[----:B------:R-:W-:-:S02]  /*2ed0*/  FSEL R73, R73, -INF , P3 ;  /* 0xff80000049497808 */ /* 0x000fc40001800000 */
        /* <DEDUP_REMOVED lines=13> */
[----:B0-----:R-:W-:Y:S02]  /*2fb0*/  CS2R R96, SRZ ;  /* 0x0000000000607805 */ /* 0x001fe4000001ff00 */
        /* <DEDUP_REMOVED lines=12> */
[--C-:B------:R-:W-:Y:S02]  /*3080*/  FFMA.FTZ R30, R63, R0, -R42.reuse ;  /* 0x000000003f1e7223 */ /* 0x100fe4000001082a */
[----:B------:R-:W-:Y:S01]  /*3090*/  MUFU.EX2 R163, R163 ;  /* 0x000000a300a37308 */ /* 0x000fe20000000800 */
[----:B0-----:R-:W-:Y:S01]  /*30a0*/  CS2R R100, SRZ ;  /* 0x0000000000647805 */ /* 0x001fe2000001ff00 */
        /* <DEDUP_REMOVED lines=14> */
[----:B------:R-:W-:-:S06]  /*3190*/  FMUL.FTZ R40, R7, R0 ;  /* 0x0000000007287220 */ /* 0x000fcc0000410000 */
[----:B------:R-:W-:Y:S01]  /*31a0*/  MUFU.EX2 R44, R83 ;  /* 0x00000053002c7308 */ /* 0x000fe20000000800 */
[----:B------:R-:W-:-:S05]  /*31b0*/  FSEL R40, R40, RZ, P3 ;  /* 0x000000ff28287208 */ /* 0x000fca0001800000 */
        /* <DEDUP_REMOVED lines=13> */
[----:B------:R-:W4:Y:S01]  /*3290*/  MUFU.EX2 R3, R3 ;  /* 0x0000000300037308 */ /* 0x000f220000000800 */
        /* <DEDUP_REMOVED lines=8> */
[----:B--2---:R-:W-:Y:S01]  /*3320*/  FADD.FTZ R25, R177, R46 ;  /* 0x0000002eb1197221 */ /* 0x004fe20000010000 */
[-CC-:B------:R-:W-:Y:S01]  /*3330*/  FFMA.FTZ R57, R57, R0.reuse, -R40.reuse ;  /* 0x0000000039397223 */ /* 0x180fe20000010828 */
[-CC-:B------:R-:W-:Y:S01]  /*3340*/  FFMA.FTZ R39, R39, R0.reuse, -R40.reuse ;  /* 0x0000000027277223 */ /* 0x180fe20000010828 */
[-CC-:B------:R-:W-:Y:S01]  /*3350*/  FFMA.FTZ R61, R61, R0.reuse, -R40.reuse ;  /* 0x000000003d3d7223 */ /* 0x180fe20000010828 */
[----:B------:R-:W-:Y:S01]  /*3360*/  FADD.FTZ R46, R10, R25 ;  /* 0x000000190a2e7221 */ /* 0x000fe20000010000 */
[-CC-:B------:R-:W-:Y:S01]  /*3370*/  FFMA.FTZ R43, R43, R0.reuse, -R40.reuse ;  /* 0x000000002b2b7223 */ /* 0x180fe20000010828 */
[-C--:B------:R-:W-:Y:S01]  /*3380*/  FFMA.FTZ R65, R65, R0.reuse, -R40 ;  /* 0x0000000041417223 */ /* 0x080fe20000010828 */
[----:B------:R2:W3:Y:S01]  /*3390*/  MUFU.EX2 R182, R29 ;  /* 0x0000001d00b67308 */ /* 0x0004e20000000800 */
[----:B-----5:R-:W-:Y:S01]  /*33a0*/  FADD.FTZ R25, R179, R46 ;  /* 0x0000002eb3197221 */ /* 0x020fe20000010000 */
[----:B----4-:R-:W-:Y:S01]  /*33b0*/  FADD.FTZ R46, R3, R180 ;  /* 0x000000b4032e7221 */ /* 0x010fe20000010000 */
[-CC-:B------:R-:W-:Y:S01]  /*33c0*/  FFMA.FTZ R47, R47, R0.reuse, -R40.reuse ;  /* 0x000000002f2f7223 */ /* 0x180fe20000010828 */
[----:B------:R-:W-:Y:S01]  /*33d0*/  F2FP.BF16.F32.PACK_AB R183, R8, R183 ;  /* 0x000000b708b7723e */ /* 0x000fe200000010ff */
[----:B------:R-:W-:Y:S01]  /*33e0*/  FADD.FTZ R48, R12, R25 ;  /* 0x000000190c307221 */ /* 0x000fe20000010000 */
[-CC-:B------:R-:W-:Y:S01]  /*33f0*/  FFMA.FTZ R69, R69, R0.reuse, -R40.reuse ;  /* 0x0000000045457223 */ /* 0x180fe20000010828 */
[-C--:B------:R-:W-:Y:S01]  /*3400*/  FFMA.FTZ R51, R51, R0.reuse, -R40 ;  /* 0x0000000033337223 */ /* 0x080fe20000010828 */
[----:B------:R-:W4:Y:S01]  /*3410*/  MUFU.EX2 R11, R11 ;  /* 0x0000000b000b7308 */ /* 0x000f220000000800 */
[----:B0-----:R-:W-:Y:S01]  /*3420*/  FADD.FTZ R25, R9, R46 ;  /* 0x0000002e09197221 */ /* 0x001fe20000010000 */
[----:B--2---:R-:W-:Y:S01]  /*3430*/  FADD.FTZ R29, R173, R48 ;  /* 0x00000030ad1d7221 */ /* 0x004fe20000010000 */
[-CC-:B------:R-:W-:Y:S01]  /*3440*/  FFMA.FTZ R73, R73, R0.reuse, -R40.reuse ;  /* 0x0000000049497223 */ /* 0x180fe20000010828 */
[-CC-:B------:R-:W-:Y:S01]  /*3450*/  FFMA.FTZ R55, R55, R0.reuse, -R40.reuse ;  /* 0x0000000037377223 */ /* 0x180fe20000010828 */
[-CC-:B------:R-:W-:Y:S01]  /*3460*/  FFMA.FTZ R77, R77, R0.reuse, -R40.reuse ;  /* 0x000000004d4d7223 */ /* 0x180fe20000010828 */
[----:B------:R-:W-:Y:S01]  /*3470*/  FADD.FTZ R46, R14, R29 ;  /* 0x0000001d0e2e7221 */ /* 0x000fe20000010000 */
[-C--:B------:R-:W-:Y:S01]  /*3480*/  FFMA.FTZ R59, R59, R0.reuse, -R40 ;  /* 0x000000003b3b7223 */ /* 0x080fe20000010828 */
[----:B------:R0:W2:Y:S01]  /*3490*/  MUFU.EX2 R176, R33 ;  /* 0x0000002100b07308 */ /* 0x0000a20000000800 */
[----:B---3--:R-:W-:Y:S01]  /*34a0*/  FADD.FTZ R2, R182, R25 ;  /* 0x00000019b6027221 */ /* 0x008fe20000010000 */
[----:B------:R-:W-:Y:S01]  /*34b0*/  FADD.FTZ R29, R175, R46 ;  /* 0x0000002eaf1d7221 */ /* 0x000fe20000010000 */
[----:B------:R-:W-:Y:S01]  /*34c0*/  FFMA.FTZ R81, R81, R0, -R40 ;  /* 0x0000000051517223 */ /* 0x000fe20000010828 */
[----:B------:R-:W-:-:S02]  /*34d0*/  F2FP.BF16.F32.PACK_AB R177, R10, R177 ;  /* 0x000000b10ab1723e */ /* 0x000fc400000010ff */
[----:B------:R-:W-:Y:S01]  /*34e0*/  FADD.FTZ R46, R20, R29 ;  /* 0x0000001d142e7221 */ /* 0x000fe20000010000 */
[----:B------:R-:W-:Y:S01]  /*34f0*/  F2FP.BF16.F32.PACK_AB R180, R180, R3 ;  /* 0x00000003b4b4723e */ /* 0x000fe200000010ff */
[----:B------:R-:W3:Y:S01]  /*3500*/  MUFU.EX2 R13, R13 ;  /* 0x0000000d000d7308 */ /* 0x000ee20000000800 */
[----:B----4-:R-:W-:Y:S01]  /*3510*/  FADD.FTZ R25, R11, R2 ;  /* 0x000000020b197221 */ /* 0x010fe20000010000 */
[----:B------:R-:W-:Y:S01]  /*3520*/  FADD.FTZ R29, R169, R46 ;  /* 0x0000002ea91d7221 */ /* 0x000fe20000010000 */
[----:B0-----:R-:W-:Y:S01]  /*3530*/  IMAD.MOV.U32 R33, RZ, RZ, R18 ;  /* 0x000000ffff217224 */ /* 0x001fe200078e0012 */
[----:B------:R-:W-:Y:S02]  /*3540*/  F2FP.BF16.F32.PACK_AB R182, R182, R9 ;  /* 0x00000009b6b6723e */ /* 0x000fe400000010ff */
[----:B------:R-:W-:Y:S01]  /*3550*/  FADD.FTZ R46, R24, R29 ;  /* 0x0000001d182e7221 */ /* 0x000fe20000010000 */
[----:B------:R-:W-:Y:S01]  /*3560*/  F2FP.BF16.F32.PACK_AB R179, R12, R179 ;  /* 0x000000b30cb3723e */ /* 0x000fe200000010ff */
[----:B------:R0:W4:Y:S01]  /*3570*/  MUFU.EX2 R178, R37 ;  /* 0x0000002500b27308 */ /* 0x0001220000000800 */
[C---:B--2---:R-:W-:Y:S01]  /*3580*/  FADD.FTZ R2, R176.reuse, R25 ;  /* 0x00000019b0027221 */ /* 0x044fe20000010000 */
[----:B------:R-:W-:Y:S01]  /*3590*/  FADD.FTZ R29, R171, R46 ;  /* 0x0000002eab1d7221 */ /* 0x000fe20000010000 */
[----:B------:R-:W-:Y:S01]  /*35a0*/  F2FP.BF16.F32.PACK_AB R176, R176, R11 ;  /* 0x0000000bb0b0723e */ /* 0x000fe200000010ff */
[----:B------:R-:W-:Y:S01]  /*35b0*/  VIADD R11, R88, 0xfffffffe ;  /* 0xfffffffe580b7836 */ /* 0x000fe20000000000 */
[----:B------:R-:W-:Y:S01]  /*35c0*/  F2FP.BF16.F32.PACK_AB R173, R14, R173 ;  /* 0x000000ad0ead723e */ /* 0x000fe200000010ff */
[----:B------:R-:W-:Y:S01]  /*35d0*/  FADD.FTZ R46, R26, R29 ;  /* 0x0000001d1a2e7221 */ /* 0x000fe20000010000 */
[----:B------:R-:W-:Y:S01]  /*35e0*/  F2FP.BF16.F32.PACK_AB R175, R20, R175 ;  /* 0x000000af14af723e */ /* 0x000fe200000010ff */
[----:B------:R-:W2:Y:S01]  /*35f0*/  MUFU.EX2 R15, R15 ;  /* 0x0000000f000f7308 */ /* 0x000ea20000000800 */
[----:B---3--:R-:W-:Y:S01]  /*3600*/  FADD.FTZ R25, R13, R2 ;  /* 0x000000020d197221 */ /* 0x008fe20000010000 */
[----:B------:R-:W-:Y:S01]  /*3610*/  FADD.FTZ R29, R165, R46 ;  /* 0x0000002ea51d7221 */ /* 0x000fe20000010000 */
[----:B0-----:R-:W0:Y:S01]  /*3620*/  @P2 LDC R37, c[0x0][0x44c] ;  /* 0x00011300ff252b82 */ /* 0x001e220000000800 */
[----:B------:R-:W-:-:S02]  /*3630*/  F2FP.BF16.F32.PACK_AB R169, R24, R169 ;  /* 0x000000a918a9723e */ /* 0x000fc400000010ff */
[----:B------:R-:W-:Y:S01]  /*3640*/  CS2R R88, SRZ ;  /* 0x0000000000587805 */ /* 0x000fe2000001ff00 */
[----:B------:R-:W-:Y:S01]  /*3650*/  FADD.FTZ R46, R28, R29 ;  /* 0x0000001d1c2e7221 */ /* 0x000fe20000010000 */
[----:B------:R-:W-:Y:S01]  /*3660*/  F2FP.BF16.F32.PACK_AB R171, R26, R171 ;  /* 0x000000ab1aab723e */ /* 0x000fe200000010ff */
[----:B------:R-:W3:Y:S01]  /*3670*/  MUFU.EX2 R172, R41 ;  /* 0x0000002900ac7308 */ /* 0x000ee20000000800 */
[----:B----4-:R-:W-:Y:S01]  /*3680*/  FADD.FTZ R2, R178, R25 ;  /* 0x00000019b2027221 */ /* 0x010fe20000010000 */
[----:B------:R-:W-:Y:S01]  /*3690*/  FADD.FTZ R29, R167, R46 ;  /* 0x0000002ea71d7221 */ /* 0x000fe20000010000 */
[----:B------:R-:W-:Y:S02]  /*36a0*/  F2FP.BF16.F32.PACK_AB R165, R28, R165 ;  /* 0x000000a51ca5723e */ /* 0x000fe400000010ff */
[C---:B------:R-:W-:Y:S01]  /*36b0*/  F2FP.BF16.F32.PACK_AB R167, R30.reuse, R167 ;  /* 0x000000a71ea7723e */ /* 0x040fe200000010ff */
[----:B------:R-:W-:Y:S01]  /*36c0*/  FADD.FTZ R48, R30, R29 ;  /* 0x0000001d1e307221 */ /* 0x000fe20000010000 */
[----:B------:R-:W-:Y:S01]  /*36d0*/  F2FP.BF16.F32.PACK_AB R178, R178, R13 ;  /* 0x0000000db2b2723e */ /* 0x000fe200000010ff */
[----:B------:R-:W4:Y:S01]  /*36e0*/  MUFU.EX2 R21, R21 ;  /* 0x0000001500157308 */ /* 0x000f220000000800 */
[----:B--2---:R-:W-:-:S07]  /*36f0*/  FADD.FTZ R25, R15, R2 ;  /* 0x000000020f197221 */ /* 0x004fce0000010000 */
[----:B------:R-:W2:Y:S01]  /*3700*/  MUFU.EX2 R174, R45 ;  /* 0x0000002d00ae7308 */ /* 0x000ea20000000800 */
[C---:B---3--:R-:W-:Y:S01]  /*3710*/  FADD.FTZ R2, R172.reuse, R25 ;  /* 0x00000019ac027221 */ /* 0x048fe20000010000 */
[----:B------:R-:W-:Y:S01]  /*3720*/  F2FP.BF16.F32.PACK_AB R172, R172, R15 ;  /* 0x0000000facac723e */ /* 0x000fe200000010ff */
[----:B0-----:R-:W-:-:S05]  /*3730*/  @P2 IMAD.HI.U32 R37, R18, R37, RZ ;  /* 0x0000002512252227 */ /* 0x001fca00078e00ff */
[----:B------:R-:W0:Y:S01]  /*3740*/  MUFU.EX2 R27, R27 ;  /* 0x0000001b001b7308 */ /* 0x000e220000000800 */
[----:B----4-:R-:W-:Y:S01]  /*3750*/  FADD.FTZ R25, R21, R2 ;  /* 0x0000000215197221 */ /* 0x010fe20000010000 */
[----:B-1----:R-:W-:-:S04]  /*3760*/  @P2 SHF.R.U32.HI R33, RZ, R50, R37 ;  /* 0x00000032ff212219 */ /* 0x002fc80000011625 */
[----:B------:R-:W-:Y:S02]  /*3770*/  IADD3 R33, R33, R16, -R17 ;  /* 0x0000001021217210 */ /* 0x000fe40007ffe811 */
[----:B------:R-:W1:Y:S01]  /*3780*/  MUFU.EX2 R168, R49 ;  /* 0x0000003100a87308 */ /* 0x000e620000000800 */
[C---:B--2---:R-:W-:Y:S01]  /*3790*/  FADD.FTZ R2, R174.reuse, R25 ;  /* 0x00000019ae027221 */ /* 0x044fe20000010000 */
[----:B------:R-:W-:Y:S02]  /*37a0*/  SHF.R.S32.HI R50, RZ, 0x1f, R33 ;  /* 0x0000001fff327819 */ /* 0x000fe40000011421 */
[----:B------:R-:W-:Y:S02]  /*37b0*/  F2FP.BF16.F32.PACK_AB R174, R174, R21 ;  /* 0x00000015aeae723e */ /* 0x000fe400000010ff */
[----:B------:R-:W-:Y:S02]  /*37c0*/  LEA.HI R50, R50, R33, RZ, 0x7 ;  /* 0x0000002132327211 */ /* 0x000fe400078f38ff */
[----:B------:R-:W2:Y:S01]  /*37d0*/  MUFU.EX2 R31, R31 ;  /* 0x0000001f001f7308 */ /* 0x000ea20000000800 */
[----:B0-----:R-:W-:Y:S01]  /*37e0*/  FADD.FTZ R25, R27, R2 ;  /* 0x000000021b197221 */ /* 0x001fe20000010000 */
[-C--:B------:R-:W-:Y:S01]  /*37f0*/  FFMA.FTZ R2, R5, R0.reuse, -R40 ;  /* 0x0000000005027223 */ /* 0x080fe20000010828 */
[----:B------:R-:W-:Y:S01]  /*3800*/  SHF.R.S32.HI R10, RZ, 0x7, R50 ;  /* 0x00000007ff0a7819 */ /* 0x000fe20000011432 */
[----:B------:R-:W-:-:S03]  /*3810*/  FFMA.FTZ R40, R85, R0, -R40 ;  /* 0x0000000055287223 */ /* 0x000fc60000010828 */
[----:B------:R-:W-:Y:S01]  /*3820*/  VIMNMX R10, RZ, R10, !PT ;  /* 0x0000000aff0a7248 */ /* 0x000fe20007fe0100 */
[----:B------:R-:W0:Y:S01]  /*3830*/  MUFU.EX2 R170, R53 ;  /* 0x0000003500aa7308 */ /* 0x000e220000000800 */
[----:B-1----:R-:W-:Y:S01]  /*3840*/  FADD.FTZ R46, R168, R25 ;  /* 0x00000019a82e7221 */ /* 0x002fe20000010000 */
[----:B------:R-:W-:Y:S01]  /*3850*/  FADD.FTZ R25, R161, R48 ;  /* 0x00000030a1197221 */ /* 0x000fe20000010000 */
[----:B------:R-:W-:Y:S02]  /*3860*/  ISETP.GE.AND P3, PT, R11, R10, PT ;  /* 0x0000000a0b00720c */ /* 0x000fe40003f66270 */
[C---:B------:R-:W-:Y:S01]  /*3870*/  F2FP.BF16.F32.PACK_AB R161, R32.reuse, R161 ;  /* 0x000000a120a1723e */ /* 0x040fe200000010ff */
[----:B------:R-:W-:Y:S01]  /*3880*/  FADD.FTZ R48, R32, R25 ;  /* 0x0000001920307221 */ /* 0x000fe20000010000 */
[----:B------:R-:W-:Y:S01]  /*3890*/  F2FP.BF16.F32.PACK_AB R168, R168, R27 ;  /* 0x0000001ba8a8723e */ /* 0x000fe200000010ff */
[----:B------:R-:W1:Y:S01]  /*38a0*/  MUFU.EX2 R35, R35 ;  /* 0x0000002300237308 */ /* 0x000e620000000800 */
[----:B--2---:R-:W-:Y:S01]  /*38b0*/  FADD.FTZ R5, R31, R46 ;  /* 0x0000002e1f057221 */ /* 0x004fe20000010000 */
[----:B------:R-:W-:Y:S01]  /*38c0*/  FADD.FTZ R25, R163, R48 ;  /* 0x00000030a3197221 */ /* 0x000fe20000010000 */
[----:B------:R-:W-:-:S03]  /*38d0*/  F2FP.BF16.F32.PACK_AB R163, R34, R163 ;  /* 0x000000a322a3723e */ /* 0x000fc600000010ff */
[----:B------:R-:W-:Y:S02]  /*38e0*/  FADD.FTZ R8, R34, R25 ;  /* 0x0000001922087221 */ /* 0x000fe40000010000 */
        /* <DEDUP_REMOVED lines=51> */
[----:B------:R-:W-:-:S03]  /*3c20*/  F2FP.BF16.F32.PACK_AB R152, R152, R59 ;  /* 0x0000003b9898723e */ /* 0x000fc600000010ff */
[----:B--2---:R-:W-:-:S04]  /*3c30*/  FADD.FTZ R6, R2, R9 ;  /* 0x0000000902067221 */ /* 0x004fc80000010000 */
        /* <DEDUP_REMOVED lines=9> */
[----:B------:R-:W-:Y:S02]  /*3cd0*/  IMAD.MOV.U32 R2, RZ, RZ, 0x3f800000 ;  /* 0x3f800000ff027424 */ /* 0x000fe400078e00ff */
[----:B------:R-:W-:-:S07]  /*3ce0*/  IMAD.MOV.U32 R151, RZ, RZ, RZ ;  /* 0x000000ffff977224 */ /* 0x000fce00078e00ff */
.L_x_2470:
[----:B------:R-:W-:-:S04]  /*3cf0*/  UIADD3 UR6, UR59, 0x1, URZ ;  /* 0x000000013b067890 */ /* 0x000fc8000fffe03f */
[----:B------:R-:W-:-:S04]  /*3d00*/  UISETP.NE.AND UP0, UPT, UR6, 0x2, UPT ;  /* 0x000000020600788c */ /* 0x000fc8000bf05270 */
[----:B------:R-:W-:Y:S02]  /*3d10*/  USEL UR38, URZ, 0x1, UP0 ;  /* 0x000000013f267887 */ /* 0x000fe40008000000 */
[----:B------:R-:W-:Y:S02]  /*3d20*/  USEL UR36, UR6, URZ, UP0 ;  /* 0x0000003f06247287 */ /* 0x000fe40008000000 */
[----:B------:R-:W-:Y:S01]  /*3d30*/  ULOP3.LUT UR38, UR60, UR38, URZ, 0x3c, !UPT ;  /* 0x000000263c267292 */ /* 0x000fe2000f8e3c3f */
[----:B------:R-:W-:Y:S11]  /*3d40*/  @!P0 BRA `(.L_x_2462) ;  /* 0x0000000000048947 */ /* 0x000ff60003800000 */
[----:B------:R-:W-:Y:S01]  /*3d50*/  BPT.TRAP 0x1 ;  /* 0x000000040000795c */ /* 0x000fe20000300000 */
.L_x_2462:
[----:B------:R-:W-:Y:S01]  /*3d60*/  ULEA UR58, UR36, UR37, 0x3 ;  /* 0x00000025243a7291 */ /* 0x000fe2000f8e183f */
[----:B------:R-:W-:-:S05]  /*3d70*/  IMAD.U32 R0, RZ, RZ, UR38 ;  /* 0x00000026ff007e24 */ /* 0x000fca000f8e00ff */
[----:B------:R-:W-:-:S04]  /*3d80*/  SHF.L.U32 R0, R0, 0x1f, RZ ;  /* 0x0000001f00007819 */ /* 0x000fc800000006ff */
[----:B------:R0:W1:Y:S01]  /*3d90*/  SYNCS.PHASECHK.TRANS64.TRYWAIT P3, [UR58+0x34830], R0 ;  /* 0x03483000ff0075a7 */ /* 0x000062000806017a */
[----:B------:R-:W-:Y:S05]  /*3da0*/  @!P0 BRA `(.L_x_2463) ;  /* 0x0000000000048947 */ /* 0x000fea0003800000 */
[----:B------:R-:W-:Y:S01]  /*3db0*/  BPT.TRAP 0x1 ;  /* 0x000000040000795c */ /* 0x000fe20000300000 */
.L_x_2463:
[----:B-1----:R-:W-:Y:S05]  /*3dc0*/  @P3 BRA `(.L_x_2464) ;  /* 0x0000000000083947 */ /* 0x002fea0003800000 */
[----:B------:R-:W1:Y:S02]  /*3dd0*/  SYNCS.PHASECHK.TRANS64.TRYWAIT P3, [UR58+0x34830], R0 ;  /* 0x03483000ff0075a7 */ /* 0x000e64000806017a */
[----:B-1----:R-:W-:Y:S05]  /*3de0*/  @!P3 BRA `(.L_x_2465) ;  /* 0x000000dc0044b947 */ /* 0x002fea0003800000 */
.L_x_2464:
[----:B------:R-:W-:Y:S01]  /*3df0*/  UIMAD UR54, UR36, 0xc00, UR39 ;  /* 0x00000c00243678a4 */ /* 0x000fe2000f8e0227 */
[----:B------:R-:W-:Y:S01]  /*3e00*/  WARPGROUP.ARRIVE ;  /* 0x00000000000079c5 */ /* 0x000fe20000000000 */
[----:B------:R-:W-:Y:S01]  /*3e10*/  UMOV UR55, 0x40000040 ;  /* 0x4000004000377882 */ /* 0x000fe20000000000 */
[----:B------:R-:W-:Y:S01]  /*3e20*/  UMOV UR7, 0x40000040 ;  /* 0x4000004000077882 */ /* 0x000fe20000000000 */
[----:B------:R-:W-:Y:S01]  /*3e30*/  UIADD3 UR6, UR54, 0x2, URZ ;  /* 0x0000000236067890 */ /* 0x000fe2000fffe03f */
[-C--:B------:R-:W-:Y:S01]  /*3e40*/  FMUL.FTZ R88, R88, R3.reuse ;  /* 0x0000000358587220 */ /* 0x080fe20000410000 */
[----:B------:R-:W-:Y:S01]  /*3e50*/  UIADD3 UR10, UR54, 0x4, URZ ;  /* 0x00000004360a7890 */ /* 0x000fe2000fffe03f */
[-C--:B------:R-:W-:Y:S01]  /*3e60*/  FMUL.FTZ R89, R89, R3.reuse ;  /* 0x0000000359597220 */ /* 0x080fe20000410000 */
[----:B------:R-:W-:Y:S01]  /*3e70*/  UMOV UR11, 0x40000040 ;  /* 0x40000040000b7882 */ /* 0x000fe20000000000 */
[----:B------:R-:W-:Y:S01]  /*3e80*/  HGMMA.64x128x16.F32.BF16 R24, gdesc[UR52], RZ, !UPT, gsb0 ;  /* 0x01e00000341879f0 */ /* 0x000fe2000c0018ff */
        /* <DEDUP_REMOVED lines=116> */
.L_x_2466:
[----:B------:R-:W-:Y:S01]  /*45d0*/  ULEA UR7, UR59, UR37, 0x3 ;  /* 0x000000253b077291 */ /* 0x000fe2000f8e183f */
[----:B01----:R-:W-:-:S05]  /*45e0*/  IMAD.U32 R0, RZ, RZ, UR60 ;  /* 0x0000003cff007e24 */ /* 0x003fca000f8e00ff */
[----:B------:R-:W-:-:S04]  /*45f0*/  SHF.L.U32 R0, R0, 0x1f, RZ ;  /* 0x0000001f00007819 */ /* 0x000fc800000006ff */
[----:B------:R0:W1:Y:S01]  /*4600*/  SYNCS.PHASECHK.TRANS64.TRYWAIT P3, [UR7+0x34850], R0 ;  /* 0x03485000ff0075a7 */ /* 0x0000620008060147 */
[----:B------:R-:W-:Y:S05]  /*4610*/  @!P0 BRA `(.L_x_2467) ;  /* 0x0000000000048947 */ /* 0x000fea0003800000 */
[----:B------:R-:W-:Y:S01]  /*4620*/  BPT.TRAP 0x1 ;  /* 0x000000040000795c */ /* 0x000fe20000300000 */
.L_x_2467:
[----:B-1----:R-:W-:Y:S05]  /*4630*/  @P3 BRA `(.L_x_2468) ;  /* 0x0000000000083947 */ /* 0x002fea0003800000 */
[----:B------:R-:W1:Y:S02]  /*4640*/  SYNCS.PHASECHK.TRANS64.TRYWAIT P3, [UR7+0x34850], R0 ;  /* 0x03485000ff0075a7 */ /* 0x000e640008060147 */
[----:B-1----:R-:W-:Y:S05]  /*4650*/  @!P3 BRA `(.L_x_2469) ;  /* 0x000000d40040b947 */ /* 0x002fea0003800000 */
.L_x_2468:
[----:B------:R-:W-:Y:S01]  /*4660*/  UIADD3 UR6, UR37, 0x400, URZ ;  /* 0x0000040025067890 */ /* 0x000fe2000fffe03f */
[----:B------:R-:W-:Y:S01]  /*4670*/  WARPGROUP.ARRIVE ;  /* 0x00000000000079c5 */ /* 0x000fe20000000000 */
[----:B------:R-:W-:Y:S01]  /*4680*/  UMOV UR11, 0x40000040 ;  /* 0x40000040000b7882 */ /* 0x000fe20000000000 */
[----:B-1----:R-:W1:Y:S01]  /*4690*/  @P2 LDC R3, c[0x0][0x44c] ;  /* 0x00011300ff032b82 */ /* 0x002e620000000800 */
[----:B------:R-:W-:Y:S01]  /*46a0*/  USHF.R.U32.HI UR6, URZ, 0x4, UR6 ;  /* 0x000000043f067899 */ /* 0x000fe20008011606 */
[----:B------:R-:W-:Y:S01]  /*46b0*/  IMAD.IADD R2, R184, 0x1, R18 ;  /* 0x00000001b8027824 */ /* 0x000fe200078e0212 */
[----:B------:R-:W-:Y:S02]  /*46c0*/  UMOV UR60, UR38 ;  /* 0x00000026003c7c82 */ /* 0x000fe40008000000 */
[----:B------:R-:W-:-:S03]  /*46d0*/  ULOP3.LUT UR6, UR6, 0x3fff, URZ, 0xc0, !UPT ;  /* 0x00003fff06067892 */ /* 0x000fc6000f8ec03f */
[----:B0-----:R-:W0:Y:S01]  /*46e0*/  @P2 LDC R0, c[0x0][0x450] ;  /* 0x00011400ff002b82 */ /* 0x001e220000000800 */
[----:B------:R-:W-:-:S04]  /*46f0*/  ULOP3.LUT UR6, UR6, 0x4000000, URZ, 0xfc, !UPT ;  /* 0x0400000006067892 */ /* 0x000fc8000f8efc3f */
[----:B------:R-:W-:-:S03]  /*4700*/  ULEA UR6, UR59, UR6, 0xb ;  /* 0x000000063b067291 */ /* 0x000fc6000f8e583f */
[----:B------:R-:W-:-:S04]  /*4710*/  UMOV UR59, UR36 ;  /* 0x00000024003b7c82 */ /* 0x000fc80008000000 */
[----:B------:R-:W-:Y:S02]  /*4720*/  UMOV UR10, UR6 ;  /* 0x00000006000a7c82 */ /* 0x000fe40008000000 */
[----:B------:R-:W-:Y:S01]  /*4730*/  HGMMA.64x128x16.F32.BF16 R88, R180, gdesc[UR8].tnspB, R88, gsb0 ;  /* 0x41e00008b4587df0 */ /* 0x000fe20008001858 */
[----:B------:R-:W-:Y:S01]  /*4740*/  UIADD3 UR10, UR6, 0x80, URZ ;  /* 0x00000080060a7890 */ /* 0x000fe2000fffe03f */
[----:B-1----:R-:W-:Y:S01]  /*4750*/  @P2 IMAD.HI.U32 R3, R2, R3, RZ ;  /* 0x0000000302032227 */ /* 0x002fe200078e00ff */
[----:B------:R-:W-:-:S04]  /*4760*/  UMOV UR11, 0x40000040 ;  /* 0x40000040000b7882 */ /* 0x000fc80000000000 */
[----:B0-----:R-:W-:Y:S01]  /*4770*/  @P2 SHF.R.U32.HI R2, RZ, R0, R3 ;  /* 0x00000000ff022219 */ /* 0x001fe20000011603 */
[----:B------:R-:W-:-:S04]  /*4780*/  IMAD.MOV.U32 R0, RZ, RZ, -0x80 ;  /* 0xffffff80ff007424 */ /* 0x000fc800078e00ff */
[----:B------:R-:W0:Y:S01]  /*4790*/  SHFL.IDX PT, R3, R2, 0x1, 0x1c1f ;  /* 0x003c1f0002037f89 */ /* 0x000e2200000e0000 */
[----:B------:R-:W-:-:S04]  /*47a0*/  IMAD R0, R11, R0, 0x1 ;  /* 0x000000010b007424 */ /* 0x000fc800078e0200 */
[----:B------:R-:W-:-:S05]  /*47b0*/  IMAD R0, R23, -0x2, R0 ;  /* 0xfffffffe17007824 */ /* 0x000fca00078e0200 */
[----:B------:R-:W-:-:S05]  /*47c0*/  IADD3 R12, -R17, R0, R16 ;  /* 0x00000000110c7210 */ /* 0x000fca0007ffe110 */
[----:B0-----:R-:W-:-:S05]  /*47d0*/  IMAD.IADD R0, R12, 0x1, R3 ;  /* 0x000000010c007824 */ /* 0x001fca00078e0203 */
        /* <DEDUP_REMOVED lines=65> */
[----:B------:R-:W-:Y:S01]  /*4bf0*/  FMNMX.FTZ R4, R51, R4, !PT ;  /* 0x0000000433047209 */ /* 0x000fe20007810000 */
[----:B------:R-:W-:Y:S01]  /*4c00*/  UMOV UR7, 0x40000040 ;  /* 0x4000004000077882 */ /* 0x000fe20000000000 */
        /* <DEDUP_REMOVED lines=57> */
[----:B------:R-:W-:Y:S01]  /*4fa0*/  UMOV UR11, 0x40000040 ;  /* 0x40000040000b7882 */ /* 0x000fe20000000000 */
[----:B------:R-:W-:Y:S01]  /*4fb0*/  UIADD3 UR6, UR6, 0x380, URZ ;  /* 0x0000038006067890 */ /* 0x000fe2000fffe03f */
[----:B-1----:R-:W-:-:S02]  /*4fc0*/  FMNMX.FTZ R20, R14, R165, !PT ;  /* 0x000000a50e147209 */ /* 0x002fc40007810000 */
[----:B------:R-:W1:Y:S04]  /*4fd0*/  SHFL.IDX PT, R165, R2, RZ, 0x1c1f ;  /* 0x001c1fff02a57589 */ /* 0x000e6800000e0000 */
[----:B------:R-:W2:Y:S01]  /*4fe0*/  SHFL.BFLY PT, R167, R20, 0x1, 0x1f ;  /* 0x0c201f0014a77f89 */ /* 0x000ea200000e0000 */
[----:B-1----:R-:W-:Y:S01]  /*4ff0*/  IMAD.IADD R30, R12, 0x1, R165 ;  /* 0x000000010c1e7824 */ /* 0x002fe200078e02a5 */
[----:B--2---:R-:W-:-:S04]  /*5000*/  FMNMX.FTZ R4, R20, R167, !PT ;  /* 0x000000a714047209 */ /* 0x004fc80007810000 */
[C---:B------:R-:W-:Y:S02]  /*5010*/  ISETP.GT.AND P4, PT, R30.reuse, RZ, PT ;  /* 0x000000ff1e00720c */ /* 0x040fe40003f84270 */
[----:B------:R-:W-:Y:S01]  /*5020*/  ISETP.GT.AND P5, PT, R30, 0x1, PT ;  /* 0x000000011e00780c */ /* 0x000fe20003fa4270 */
[----:B0-----:R-:W-:Y:S01]  /*5030*/  FMUL.FTZ R26, R4, R0 ;  /* 0x00000000041a7220 */ /* 0x001fe20000410000 */
        /* <DEDUP_REMOVED lines=8> */
[----:B------:R-:W-:Y:S02]  /*50c0*/  FSETP.NEU.FTZ.AND P3, PT, R4, -INF , PT ;  /* 0xff8000000400780b */ /* 0x000fe40003f7d000 */
[----:B------:R-:W-:-:S02]  /*50d0*/  FSEL R33, R33, -INF , P5 ;  /* 0xff80000021217808 */ /* 0x000fc40002800000 */
[----:B------:R-:W-:Y:S02]  /*50e0*/  ISETP.GT.AND P5, PT, R30, 0x19, PT ;  /* 0x000000191e00780c */ /* 0x000fe40003fa4270 */
[----:B------:R-:W-:Y:S02]  /*50f0*/  FSEL R12, R26, RZ, P3 ;  /* 0x000000ff1a0c7208 */ /* 0x000fe40001800000 */
[----:B------:R-:W-:Y:S02]  /*5100*/  FSEL R37, R37, -INF , P5 ;  /* 0xff80000025257808 */ /* 0x000fe40002800000 */
[C---:B------:R-:W-:Y:S01]  /*5110*/  ISETP.GT.AND P5, PT, R30.reuse, 0x21, PT ;  /* 0x000000211e00780c */ /* 0x040fe20003fa4270 */
[-CC-:B------:R-:W-:Y:S01]  /*5120*/  FFMA.FTZ R201, R201, R0.reuse, -R12.reuse ;  /* 0x00000000c9c97223 */ /* 0x180fe2000001080c */
[-CC-:B------:R-:W-:Y:S01]  /*5130*/  FFMA.FTZ R14, R203, R0.reuse, -R12.reuse ;  /* 0x00000000cb0e7223 */ /* 0x180fe2000001080c */
[-CC-:B------:R-:W-:Y:S01]  /*5140*/  FFMA.FTZ R34, R171, R0.reuse, -R12.reuse ;  /* 0x00000000ab227223 */ /* 0x180fe2000001080c */
[----:B------:R-:W-:Y:S01]  /*5150*/  FSEL R41, R41, -INF , P5 ;  /* 0xff80000029297808 */ /* 0x000fe20002800000 */
[-CC-:B------:R-:W-:Y:S01]  /*5160*/  FFMA.FTZ R175, R175, R0.reuse, -R12.reuse ;  /* 0x00000000afaf7223 */ /* 0x180fe2000001080c */
[----:B------:R-:W-:Y:S01]  /*5170*/  ISETP.GT.AND P5, PT, R30, 0x29, PT ;  /* 0x000000291e00780c */ /* 0x000fe20003fa4270 */
[-CC-:B------:R-:W-:Y:S01]  /*5180*/  FFMA.FTZ R38, R3, R0.reuse, -R12.reuse ;  /* 0x0000000003267223 */ /* 0x180fe2000001080c */
[----:B------:R-:W-:Y:S01]  /*5190*/  FSEL R3, R4, RZ, P3 ;  /* 0x000000ff04037208 */ /* 0x000fe20001800000 */
[-CC-:B------:R-:W-:Y:S01]  /*51a0*/  FFMA.FTZ R181, R181, R0.reuse, -R12.reuse ;  /* 0x00000000b5b57223 */ /* 0x180fe2000001080c */
[----:B------:R-:W-:Y:S01]  /*51b0*/  FSEL R45, R45, -INF , P5 ;  /* 0xff8000002d2d7808 */ /* 0x000fe20002800000 */
[-C--:B------:R-:W-:Y:S01]  /*51c0*/  FFMA.FTZ R183, R183, R0.reuse, -R12 ;  /* 0x00000000b7b77223 */ /* 0x080fe2000001080c */
[C---:B------:R-:W-:Y:S01]  /*51d0*/  ISETP.GT.AND P5, PT, R30.reuse, 0x31, PT ;  /* 0x000000311e00780c */ /* 0x040fe20003fa4270 */
[----:B------:R-:W-:Y:S01]  /*51e0*/  FADD.FTZ R3, -R3, R8 ;  /* 0x0000000803037221 */ /* 0x000fe20000010100 */
[----:B------:R-:W-:Y:S01]  /*51f0*/  IMAD.U32 R8, RZ, RZ, UR58 ;  /* 0x0000003aff087e24 */ /* 0x000fe2000f8e00ff */
[----:B------:R-:W-:Y:S01]  /*5200*/  MUFU.EX2 R181, R181 ;  /* 0x000000b500b57308 */ /* 0x000fe20000000800 */
[----:B------:R-:W-:Y:S01]  /*5210*/  FSEL R49, R49, -INF , P5 ;  /* 0xff80000031317808 */ /* 0x000fe20002800000 */
[----:B------:R-:W-:Y:S01]  /*5220*/  FFMA.FTZ R177, R177, R0, -R12 ;  /* 0x00000000b1b17223 */ /* 0x000fe2000001080c */
[----:B------:R-:W-:Y:S01]  /*5230*/  ISETP.GT.AND P5, PT, R30, 0x39, PT ;  /* 0x000000391e00780c */ /* 0x000fe20003fa4270 */
[----:B------:R-:W-:-:S02]  /*5240*/  @!P1 VIADD R8, R8, 0x34840 ;  /* 0x0003484008089836 */ /* 0x000fc40000000000 */
[-CC-:B------:R-:W-:Y:S01]  /*5250*/  FFMA.FTZ R179, R179, R0.reuse, -R12.reuse ;  /* 0x00000000b3b37223 */ /* 0x180fe2000001080c */
[-CC-:B------:R-:W-:Y:S01]  /*5260*/  FFMA.FTZ R173, R173, R0.reuse, -R12.reuse ;  /* 0x00000000adad7223 */ /* 0x180fe2000001080c */
[----:B------:R-:W-:Y:S01]  /*5270*/  FSEL R53, R53, -INF , P5 ;  /* 0xff80000035357808 */ /* 0x000fe20002800000 */
[----:B------:R-:W-:Y:S01]  /*5280*/  MUFU.EX2 R14, R14 ;  /* 0x0000000e000e7308 */ /* 0x000fe20000000800 */
[C---:B------:R-:W-:Y:S01]  /*5290*/  ISETP.GT.AND P5, PT, R30.reuse, 0x41, PT ;  /* 0x000000411e00780c */ /* 0x040fe20003fa4270 */
[-C--:B------:R-:W-:Y:S01]  /*52a0*/  FFMA.FTZ R51, R51, R0.reuse, -R12 ;  /* 0x0000000033337223 */ /* 0x080fe2000001080c */
[----:B------:R-:W-:Y:S01]  /*52b0*/  @!P1 PRMT R8, RZ, 0x654, R8 ;  /* 0x00000654ff089816 */ /* 0x000fe20000000008 */
        /* <DEDUP_REMOVED lines=9> */
[C---:B------:R-:W-:Y:S01]  /*5350*/  ISETP.GT.AND P5, PT, R30.reuse, 0x51, PT ;  /* 0x000000511e00780c */ /* 0x040fe20003fa4270 */
[-CC-:B------:R-:W-:Y:S01]  /*5360*/  FFMA.FTZ R31, R31, R0.reuse, -R12.reuse ;  /* 0x000000001f1f7223 */ /* 0x180fe2000001080c */
[-CC-:B------:R-:W-:Y:S01]  /*5370*/  FFMA.FTZ R46, R79, R0.reuse, -R12.reuse ;  /* 0x000000004f2e7223 */ /* 0x180fe2000001080c */
[----:B------:R-:W-:Y:S01]  /*5380*/  MUFU.EX2 R177, R177 ;  /* 0x000000b100b17308 */ /* 0x000fe20000000800 */
[----:B------:R-:W-:Y:S01]  /*5390*/  FSEL R65, R65, -INF , P5 ;  /* 0xff80000041417808 */ /* 0x000fe20002800000 */
[-CC-:B------:R-:W-:Y:S01]  /*53a0*/  FFMA.FTZ R35, R35, R0.reuse, -R12.reuse ;  /* 0x0000000023237223 */ /* 0x180fe2000001080c */
[C---:B------:R-:W-:Y:S01]  /*53b0*/  ISETP.GT.AND P5, PT, R30.reuse, 0x59, PT ;  /* 0x000000591e00780c */ /* 0x040fe20003fa4270 */
[----:B------:R-:W-:Y:S01]  /*53c0*/  FFMA.FTZ R39, R39, R0, -R12 ;  /* 0x0000000027277223 */ /* 0x000fe2000001080c */
[C---:B------:R-:W-:Y:S01]  /*53d0*/  ISETP.GT.AND P3, PT, R11.reuse, R10, PT ;  /* 0x0000000a0b00720c */ /* 0x040fe20003f64270 */
[----:B------:R-:W-:Y:S01]  /*53e0*/  VIADD R11, R11, 0xffffffff ;  /* 0xffffffff0b0b7836 */ /* 0x000fe20000000000 */
[----:B------:R-:W-:Y:S01]  /*53f0*/  FSEL R69, R69, -INF , P5 ;  /* 0xff80000045457808 */ /* 0x000fe20002800000 */
[----:B------:R-:W-:Y:S01]  /*5400*/  MUFU.EX2 R179, R179 ;  /* 0x000000b300b37308 */ /* 0x000fe20000000800 */
[----:B------:R-:W-:-:S04]  /*5410*/  ISETP.GT.AND P5, PT, R30, 0x61, PT ;  /* 0x000000611e00780c */ /* 0x000fc80003fa4270 */
[----:B------:R-:W-:Y:S02]  /*5420*/  FSEL R73, R73, -INF , P5 ;  /* 0xff80000049497808 */ /* 0x000fe40002800000 */
[C---:B------:R-:W-:Y:S01]  /*5430*/  ISETP.GT.AND P5, PT, R30.reuse, 0x69, PT ;  /* 0x000000691e00780c */ /* 0x040fe20003fa4270 */
[----:B------:R-:W-:Y:S03]  /*5440*/  MUFU.EX2 R173, R173 ;  /* 0x000000ad00ad7308 */ /* 0x000fe60000000800 */
[----:B------:R-:W-:Y:S02]  /*5450*/  FSEL R77, R77, -INF , P5 ;  /* 0xff8000004d4d7808 */ /* 0x000fe40002800000 */
[----:B------:R-:W-:Y:S01]  /*5460*/  ISETP.GT.AND P5, PT, R30, 0x71, PT ;  /* 0x000000711e00780c */ /* 0x000fe20003fa4270 */
[----:B------:R-:W-:Y:S02]  /*5470*/  WARPGROUP.DEPBAR.LE gsb0, 0x0 ;  /* 0x00008000000079c5 */ /* 0x000fe40000010000 */
[----:B------:R-:W-:Y:S01]  /*5480*/  FSEL R161, R28, -INF , P4 ;  /* 0xff8000001ca17808 */ /* 0x000fe20002000000 */
[----:B------:R-:W-:Y:S01]  /*5490*/  WARPGROUP.ARRIVE ;  /* 0x00000000000079c5 */ /* 0x000fe20000000000 */
[----:B------:R-:W-:Y:S01]  /*54a0*/  ISETP.GT.AND P4, PT, R30, 0x10, PT ;  /* 0x000000101e00780c */ /* 0x000fe20003f84270 */
[----:B------:R-:W-:Y:S01]  /*54b0*/  FFMA.FTZ R28, R199, R0, -R12 ;  /* 0x00000000c71c7223 */ /* 0x000fe2000001080c */
[----:B------:R-:W-:Y:S01]  /*54c0*/  FMNMX.FTZ R20, R161, R20, !PT ;  /* 0x00000014a1147209 */ /* 0x000fe20007810000 */
[----:B------:R-:W-:Y:S01]  /*54d0*/  MUFU.EX2 R21, R21 ;  /* 0x0000001500157308 */ /* 0x000fe20000000800 */
[----:B------:R-:W-:Y:S01]  /*54e0*/  FSEL R163, R32, -INF , P4 ;  /* 0xff80000020a37808 */ /* 0x000fe20002000000 */
[----:B------:R-:W-:Y:S01]  /*54f0*/  HGMMA.64x128x16.F32.BF16 R88, R156, gdesc[UR8].tnspB, R88, gsb0 ;  /* 0x41e000089c587df0 */ /* 0x000fe20008001858 */
[----:B------:R-:W-:-:S02]  /*5500*/  FMNMX.FTZ R20, R29, R20, !PT ;  /* 0x000000141d147209 */ /* 0x000fc40007810000 */
[----:B------:R-:W-:Y:S02]  /*5510*/  ISETP.GT.AND P4, PT, R30, 0x18, PT ;  /* 0x000000181e00780c */ /* 0x000fe40003f84270 */
[----:B------:R-:W-:Y:S01]  /*5520*/  FMNMX.FTZ R24, R163, R20, !PT ;  /* 0x00000014a3187209 */ /* 0x000fe20007810000 */
[----:B------:R-:W-:Y:S01]  /*5530*/  MUFU.EX2 R15, R15 ;  /* 0x0000000f000f7308 */ /* 0x000fe20000000800 */
[----:B------:R-:W-:Y:S01]  /*5540*/  FSEL R165, R36, -INF , P4 ;  /* 0xff80000024a57808 */ /* 0x000fe20002000000 */
[--C-:B------:R-:W-:Y:S01]  /*5550*/  FFMA.FTZ R36, R47, R0, -R12.reuse ;  /* 0x000000002f247223 */ /* 0x100fe2000001080c */
[----:B------:R-:W-:Y:S02]  /*5560*/  FMNMX.FTZ R24, R33, R24, !PT ;  /* 0x0000001821187209 */ /* 0x000fe40007810000 */
[----:B------:R-:W-:Y:S02]  /*5570*/  ISETP.GT.AND P4, PT, R30, 0x20, PT ;  /* 0x000000201e00780c */ /* 0x000fe40003f84270 */
[----:B------:R-:W-:Y:S01]  /*5580*/  FMNMX.FTZ R24, R165, R24, !PT ;  /* 0x00000018a5187209 */ /* 0x000fe20007810000 */
[----:B------:R0:W-:Y:S01]  /*5590*/  MUFU.EX2 R20, R201 ;  /* 0x000000c900147308 */ /* 0x0001e20000000800 */
[----:B------:R-:W-:Y:S01]  /*55a0*/  FSEL R167, R40, -INF , P4 ;  /* 0xff80000028a77808 */ /* 0x000fe20002000000 */
[----:B------:R-:W-:Y:S01]  /*55b0*/  FFMA.FTZ R40, R59, R0, -R12 ;  /* 0x000000003b287223 */ /* 0x000fe2000001080c */
[----:B------:R-:W-:-:S02]  /*55c0*/  FMNMX.FTZ R24, R37, R24, !PT ;  /* 0x0000001825187209 */ /* 0x000fc40007810000 */
[----:B------:R-:W-:Y:S02]  /*55d0*/  ISETP.GT.AND P4, PT, R30, 0x28, PT ;  /* 0x000000281e00780c */ /* 0x000fe40003f84270 */
[----:B------:R-:W-:Y:S01]  /*55e0*/  FMNMX.FTZ R26, R167, R24, !PT ;  /* 0x00000018a71a7209 */ /* 0x000fe20007810000 */
[----:B------:R-:W-:Y:S01]  /*55f0*/  MUFU.EX2 R40, R40 ;  /* 0x0000002800287308 */ /* 0x000fe20000000800 */
[----:B------:R-:W-:Y:S01]  /*5600*/  FSEL R199, R44, -INF , P4 ;  /* 0xff8000002cc77808 */ /* 0x000fe20002000000 */
[----:B------:R-:W-:Y:S01]  /*5610*/  FFMA.FTZ R44, R75, R0, -R12 ;  /* 0x000000004b2c7223 */ /* 0x000fe2000001080c */
[----:B------:R-:W-:Y:S02]  /*5620*/  FMNMX.FTZ R26, R41, R26, !PT ;  /* 0x0000001a291a7209 */ /* 0x000fe40007810000 */
[----:B------:R-:W-:Y:S02]  /*5630*/  ISETP.GT.AND P4, PT, R30, 0x30, PT ;  /* 0x000000301e00780c */ /* 0x000fe40003f84270 */
[----:B------:R-:W-:Y:S01]  /*5640*/  FMNMX.FTZ R26, R199, R26, !PT ;  /* 0x0000001ac71a7209 */ /* 0x000fe20007810000 */
[----:B------:R1:W-:Y:S01]  /*5650*/  MUFU.EX2 R24, R28 ;  /* 0x0000001c00187308 */ /* 0x0003e20000000800 */
[----:B0-----:R-:W-:-:S02]  /*5660*/  FSEL R201, R48, -INF , P4 ;  /* 0xff80000030c97808 */ /* 0x001fc40002000000 */
[----:B------:R-:W-:Y:S02]  /*5670*/  FMNMX.FTZ R26, R45, R26, !PT ;  /* 0x0000001a2d1a7209 */ /* 0x000fe40007810000 */
[----:B------:R-:W-:Y:S02]  /*5680*/  ISETP.GT.AND P4, PT, R30, 0x38, PT ;  /* 0x000000381e00780c */ /* 0x000fe40003f84270 */
[----:B------:R-:W-:Y:S01]  /*5690*/  FSEL R81, R81, -INF , P5 ;  /* 0xff80000051517808 */ /* 0x000fe20002800000 */
[----:B------:R-:W-:Y:S01]  /*56a0*/  MUFU.EX2 R38, R38 ;  /* 0x0000002600267308 */ /* 0x000fe20000000800 */
[----:B-1----:R-:W-:Y:S02]  /*56b0*/  FMNMX.FTZ R28, R201, R26, !PT ;  /* 0x0000001ac91c7209 */ /* 0x002fe40007810000 */
[----:B------:R-:W-:Y:S01]  /*56c0*/  FSEL R203, R52, -INF , P4 ;  /* 0xff80000034cb7808 */ /* 0x000fe20002000000 */
[----:B------:R-:W-:Y:S01]  /*56d0*/  FMUL.FTZ R52, R3, R0 ;  /* 0x0000000003347220 */ /* 0x000fe20000410000 */
        /* <DEDUP_REMOVED lines=8> */
[----:B------:R-:W-:Y:S01]  /*5760*/  FMNMX.FTZ R32, R205, R28, !PT ;  /* 0x0000001ccd207209 */ /* 0x000fe20007810000 */
[-CC-:B0-----:R-:W-:Y:S01]  /*5770*/  FFMA.FTZ R175, R169, R0.reuse, -R12.reuse ;  /* 0x00000000a9af7223 */ /* 0x181fe2000001080c */
[----:B------:R-:W-:Y:S01]  /*5780*/  FSEL R171, R60, -INF , P4 ;  /* 0xff8000003cab7808 */ /* 0x000fe20002000000 */
[----:B------:R-:W-:Y:S01]  /*5790*/  FFMA.FTZ R169, R43, R0, -R12 ;  /* 0x000000002ba97223 */ /* 0x000fe2000001080c */
        /* <DEDUP_REMOVED lines=17> */
[----:B------:R-:W-:Y:S01]  /*58b0*/  MUFU.EX2 R169, R169 ;  /* 0x000000a900a97308 */ /* 0x000fe20000000800 */
[----:B0-----:R-:W-:Y:S02]  /*58c0*/  FMNMX.FTZ R36, R43, R34, !PT ;  /* 0x000000222b247209 */ /* 0x001fe40007810000 */
[----:B------:R-:W-:Y:S02]  /*58d0*/  FSEL R209, R76, -INF , P4 ;  /* 0xff8000004cd17808 */ /* 0x000fe40002000000 */
[----:B------:R-:W-:Y:S02]  /*58e0*/  FMNMX.FTZ R36, R73, R36, !PT ;  /* 0x0000002449247209 */ /* 0x000fe40007810000 */
[----:B------:R-:W-:Y:S01]  /*58f0*/  ISETP.GT.AND P4, PT, R30, 0x70, PT ;  /* 0x000000701e00780c */ /* 0x000fe20003f84270 */
[----:B------:R0:W-:Y:S01]  /*5900*/  MUFU.EX2 R34, R51 ;  /* 0x0000003300227308 */ /* 0x0001e20000000800 */
[----:B------:R-:W-:-:S02]  /*5910*/  FMNMX.FTZ R36, R209, R36, !PT ;  /* 0x00000024d1247209 */ /* 0x000fc40007810000 */
[----:B------:R-:W-:Y:S02]  /*5920*/  FSEL R211, R80, -INF , P4 ;  /* 0xff80000050d37808 */ /* 0x000fe40002000000 */
[----:B------:R-:W-:Y:S02]  /*5930*/  FMNMX.FTZ R36, R77, R36, !PT ;  /* 0x000000244d247209 */ /* 0x000fe40007810000 */
[C---:B------:R-:W-:Y:S01]  /*5940*/  ISETP.GT.AND P4, PT, R30.reuse, 0x78, PT ;  /* 0x000000781e00780c */ /* 0x040fe20003f84270 */
[----:B------:R-:W-:Y:S01]  /*5950*/  MUFU.EX2 R27, R27 ;  /* 0x0000001b001b7308 */ /* 0x000fe20000000800 */
[----:B------:R-:W-:Y:S01]  /*5960*/  FMNMX.FTZ R36, R211, R36, !PT ;  /* 0x00000024d3247209 */ /* 0x000fe20007810000 */
[----:B0-----:R-:W-:Y:S01]  /*5970*/  FFMA.FTZ R51, R63, R0, -R12 ;  /* 0x000000003f337223 */ /* 0x001fe2000001080c */
[----:B------:R-:W-:Y:S02]  /*5980*/  ISETP.GT.AND P5, PT, R30, 0x79, PT ;  /* 0x000000791e00780c */ /* 0x000fe40003fa4270 */
[----:B------:R-:W-:-:S02]  /*5990*/  FSEL R213, R84, -INF , P4 ;  /* 0xff80000054d57808 */ /* 0x000fc40002000000 */
[----:B------:R-:W-:Y:S01]  /*59a0*/  FMNMX.FTZ R36, R81, R36, !PT ;  /* 0x0000002451247209 */ /* 0x000fe20007810000 */
[----:B------:R0:W-:Y:S01]  /*59b0*/  MUFU.EX2 R30, R55 ;  /* 0x00000037001e7308 */ /* 0x0001e20000000800 */
[----:B------:R-:W-:Y:S02]  /*59c0*/  FSEL R85, R85, -INF , P5 ;  /* 0xff80000055557808 */ /* 0x000fe40002800000 */
[----:B------:R-:W-:-:S04]  /*59d0*/  FMNMX.FTZ R36, R213, R36, !PT ;  /* 0x00000024d5247209 */ /* 0x000fc80007810000 */
[----:B------:R-:W-:Y:S01]  /*59e0*/  FMNMX.FTZ R42, R85, R36, !PT ;  /* 0x00000024552a7209 */ /* 0x000fe20007810000 */
[-CC-:B------:R-:W-:Y:S01]  /*59f0*/  FFMA.FTZ R36, R7, R0.reuse, -R12.reuse ;  /* 0x0000000007247223 */ /* 0x180fe2000001080c */
[----:B------:R-:W-:Y:S01]  /*5a00*/  MUFU.EX2 R51, R51 ;  /* 0x0000003300337308 */ /* 0x000fe20000000800 */
[----:B0-----:R-:W-:Y:S02]  /*5a10*/  FFMA.FTZ R55, R67, R0, -R12 ;  /* 0x0000000043377223 */ /* 0x001fe4000001080c */
[----:B------:R-:W0:Y:S05]  /*5a20*/  SHFL.BFLY PT, R59, R42, 0x2, 0x1f ;  /* 0x0c401f002a3b7f89 */ /* 0x000e2a00000e0000 */
[----:B------:R-:W-:Y:S08]  /*5a30*/  MUFU.EX2 R36, R36 ;  /* 0x0000002400247308 */ /* 0x000ff00000000800 */
[----:B------:R-:W-:Y:S01]  /*5a40*/  MUFU.EX2 R55, R55 ;  /* 0x0000003700377308 */ /* 0x000fe20000000800 */
[----:B------:R-:W-:-:S02]  /*5a50*/  WARPGROUP.DEPBAR.LE gsb0, 0x0 ;  /* 0x00008000000079c5 */ /* 0x000fc40000010000 */
[----:B------:R-:W-:-:S05]  /*5a60*/  WARPGROUP.ARRIVE ;  /* 0x00000000000079c5 */ /* 0x000fca0000000000 */
[----:B------:R-:W1:Y:S01]  /*5a70*/  MUFU.EX2 R44, R44 ;  /* 0x0000002c002c7308 */ /* 0x000e620000000800 */
[----:B0-----:R-:W-:Y:S01]  /*5a80*/  FMNMX.FTZ R59, R42, R59, !PT ;  /* 0x0000003b2a3b7209 */ /* 0x001fe20007810000 */
[----:B------:R-:W-:Y:S01]  /*5a90*/  FFMA.FTZ R42, R71, R0, -R12 ;  /* 0x00000000472a7223 */ /* 0x000fe2000001080c */
[----:B------:R-:W-:Y:S03]  /*5aa0*/  HGMMA.64x128x16.F32.BF16 R88, R152, gdesc[UR4].tnspB, R88, gsb0 ;  /* 0x41e0000498587df0 */ /* 0x000fe60008001858 */
[----:B------:R-:W0:Y:S02]  /*5ab0*/  SHFL.BFLY PT, R48, R59, 0x1, 0x1f ;  /* 0x0c201f003b307f89 */ /* 0x000e2400000e0000 */
[----:B------:R-:W-:Y:S08]  /*5ac0*/  MUFU.EX2 R42, R42 ;  /* 0x0000002a002a7308 */ /* 0x000ff00000000800 */
[----:B------:R-:W-:Y:S01]  /*5ad0*/  MUFU.EX2 R31, R31 ;  /* 0x0000001f001f7308 */ /* 0x000fe20000000800 */
[----:B-1----:R-:W-:-:S07]  /*5ae0*/  F2FP.BF16.F32.PACK_AB R157, R44, R27 ;  /* 0x0000001b2c9d723e */ /* 0x002fce00000010ff */
[----:B------:R-:W1:Y:S01]  /*5af0*/  MUFU.EX2 R46, R46 ;  /* 0x0000002e002e7308 */ /* 0x000e620000000800 */
[----:B0-----:R-:W-:Y:S01]  /*5b00*/  FMNMX.FTZ R7, R59, R48, !PT ;  /* 0x000000303b077209 */ /* 0x001fe20007810000 */
[----:B------:R-:W-:-:S06]  /*5b10*/  FFMA.FTZ R48, R83, R0, -R12 ;  /* 0x0000000053307223 */ /* 0x000fcc000001080c */
[----:B------:R-:W-:Y:S01]  /*5b20*/  MUFU.EX2 R35, R35 ;  /* 0x0000002300237308 */ /* 0x000fe20000000800 */
[-C--:B------:R-:W-:Y:S01]  /*5b30*/  FFMA.FTZ R12, R87, R0.reuse, -R12 ;  /* 0x00000000570c7223 */ /* 0x080fe2000001080c */
[C---:B------:R-:W-:Y:S01]  /*5b40*/  FSETP.NEU.FTZ.AND P4, PT, R7.reuse, -INF , PT ;  /* 0xff8000000700780b */ /* 0x040fe20003f9d000 */
[----:B------:R-:W-:-:S05]  /*5b50*/  FMUL.FTZ R50, R7, R0 ;  /* 0x0000000007327220 */ /* 0x000fca0000410000 */
[----:B------:R-:W-:Y:S01]  /*5b60*/  FSEL R50, R50, RZ, P4 ;  /* 0x000000ff32327208 */ /* 0x000fe20002000000 */
[----:B------:R-:W-:Y:S01]  /*5b70*/  MUFU.EX2 R48, R48 ;  /* 0x0000003000307308 */ /* 0x000fe20000000800 */
[----:B-1----:R-:W-:-:S03]  /*5b80*/  F2FP.BF16.F32.PACK_AB R159, R46, R31 ;  /* 0x0000001f2e9f723e */ /* 0x002fc600000010ff */
        /* <DEDUP_REMOVED lines=41> */
[----:B------:R-:W-:Y:S01]  /*5e20*/  FFMA.FTZ R50, R85, R0, -R50 ;  /* 0x0000000055327223 */ /* 0x000fe20000010832 */
[----:B------:R-:W-:-:S02]  /*5e30*/  F2FP.BF16.F32.PACK_AB R181, R14, R181 ;  /* 0x000000b50eb5723e */ /* 0x000fc400000010ff */
[----:B------:R-:W-:Y:S02]  /*5e40*/  F2FP.BF16.F32.PACK_AB R171, R30, R21 ;  /* 0x000000151eab723e */ /* 0x000fe400000010ff */
[----:B------:R-:W-:Y:S01]  /*5e50*/  F2FP.BF16.F32.PACK_AB R165, R40, R15 ;  /* 0x0000000f28a5723e */ /* 0x000fe200000010ff */
[----:B------:R-:W1:Y:S01]  /*5e60*/  MUFU.EX2 R29, R29 ;  /* 0x0000001d001d7308 */ /* 0x000e620000000800 */
[C---:B--2---:R-:W-:Y:S01]  /*5e70*/  FADD.FTZ R59, R25.reuse, R6 ;  /* 0x00000006193b7221 */ /* 0x044fe20000010000 */
[----:B------:R-:W-:Y:S01]  /*5e80*/  FADD.FTZ R6, R14, R57 ;  /* 0x000000390e067221 */ /* 0x000fe20000010000 */
[----:B------:R-:W-:Y:S02]  /*5e90*/  F2FP.BF16.F32.PACK_AB R180, R25, R180 ;  /* 0x000000b419b4723e */ /* 0x000fe400000010ff */
[----:B------:R-:W-:Y:S01]  /*5ea0*/  F2FP.BF16.F32.PACK_AB R167, R51, R36 ;  /* 0x0000002433a7723e */ /* 0x000fe200000010ff */
[----:B------:R-:W-:Y:S01]  /*5eb0*/  FADD.FTZ R57, R183, R6 ;  /* 0x00000006b7397221 */ /* 0x000fe20000010000 */
[C---:B------:R-:W-:Y:S01]  /*5ec0*/  F2FP.BF16.F32.PACK_AB R183, R20.reuse, R183 ;  /* 0x000000b714b7723e */ /* 0x040fe200000010ff */
[----:B------:R-:W2:Y:S01]  /*5ed0*/  MUFU.EX2 R176, R176 ;  /* 0x000000b000b07308 */ /* 0x000ea20000000800 */
[----:B------:R-:W-:Y:S01]  /*5ee0*/  F2FP.BF16.F32.PACK_AB R161, R55, R38 ;  /* 0x0000002637a1723e */ /* 0x000fe200000010ff */
[----:B------:R-:W-:Y:S01]  /*5ef0*/  FADD.FTZ R6, R20, R57 ;  /* 0x0000003914067221 */ /* 0x000fe20000010000 */
[----:B------:R-:W-:-:S03]  /*5f00*/  F2FP.BF16.F32.PACK_AB R163, R42, R13 ;  /* 0x0000000d2aa3723e */ /* 0x000fc600000010ff */
[----:B------:R-:W-:Y:S01]  /*5f10*/  FADD.FTZ R57, R177, R6 ;  /* 0x00000006b1397221 */ /* 0x000fe20000010000 */
[C---:B------:R-:W-:Y:S01]  /*5f20*/  F2FP.BF16.F32.PACK_AB R177, R24.reuse, R177 ;  /* 0x000000b118b1723e */ /* 0x040fe200000010ff */
[----:B------:R-:W3:Y:S02]  /*5f30*/  MUFU.EX2 R33, R33 ;  /* 0x0000002100217308 */ /* 0x000ee40000000800 */
[----:B------:R-:W-:-:S04]  /*5f40*/  FADD.FTZ R6, R24, R57 ;  /* 0x0000003918067221 */ /* 0x000fc80000010000 */
        /* <DEDUP_REMOVED lines=9> */
[----:B------:R-:W5:Y:S01]  /*5fe0*/  MUFU.EX2 R41, R41 ;  /* 0x0000002900297308 */ /* 0x000f620000000800 */
[----:B------:R-:W-:Y:S02]  /*5ff0*/  WARPGROUP.DEPBAR.LE gsb0, 0x0 ;  /* 0x00008000000079c5 */ /* 0x000fe40000010000 */
[----:B------:R0:W-:Y:S05]  /*6000*/  @!P1 SYNCS.ARRIVE.TRANS64.RED.A1T0 RZ, [R8+URZ], RZ ;  /* 0x000000ff08ff99a7 */ /* 0x0001ea000810043f */
[----:B------:R-:W5:Y:S01]  /*6010*/  MUFU.EX2 R174, R174 ;  /* 0x000000ae00ae7308 */ /* 0x000f620000000800 */
[----:B------:R-:W-:Y:S01]  /*6020*/  F2FP.BF16.F32.PACK_AB R153, R48, R35 ;  /* 0x000000233099723e */ /* 0x000fe200000010ff */
[----:B0-----:R-:W-:-:S06]  /*6030*/  @!P1 VIADD R8, R54, 0x34860 ;  /* 0x0003486036089836 */ /* 0x001fcc0000000000 */
[----:B------:R-:W0:Y:S01]  /*6040*/  MUFU.EX2 R45, R45 ;  /* 0x0000002d002d7308 */ /* 0x000e220000000800 */
[----:B------:R-:W-:-:S04]  /*6050*/  @!P1 PRMT R8, RZ, 0x654, R8 ;  /* 0x00000654ff089816 */ /* 0x000fc80000000008 */
[----:B------:R1:W-:Y:S03]  /*6060*/  @!P1 SYNCS.ARRIVE.TRANS64.RED.A1T0 RZ, [R8+URZ], RZ ;  /* 0x000000ff08ff99a7 */ /* 0x0003e6000810043f */
[----:B------:R-:W0:Y:S01]  /*6070*/  MUFU.EX2 R168, R168 ;  /* 0x000000a800a87308 */ /* 0x000e220000000800 */
[----:B-1----:R-:W-:-:S07]  /*6080*/  FADD.FTZ R8, R182, R59 ;  /* 0x0000003bb6087221 */ /* 0x002fce0000010000 */
[----:B------:R-:W1:Y:S01]  /*6090*/  MUFU.EX2 R49, R49 ;  /* 0x0000003100317308 */ /* 0x000e620000000800 */
[C---:B------:R-:W-:Y:S01]  /*60a0*/  F2FP.BF16.F32.PACK_AB R182, R29.reuse, R182 ;  /* 0x000000b61db6723e */ /* 0x040fe200000010ff */
[----:B------:R-:W-:-:S04]  /*60b0*/  FADD.FTZ R59, R29, R8 ;  /* 0x000000081d3b7221 */ /* 0x000fc80000010000 */
[----:B--2---:R-:W-:Y:S02]  /*60c0*/  FADD.FTZ R8, R176, R59 ;  /* 0x0000003bb0087221 */ /* 0x004fe40000010000 */
[----:B------:R-:W2:Y:S01]  /*60d0*/  MUFU.EX2 R170, R170 ;  /* 0x000000aa00aa7308 */ /* 0x000ea20000000800 */
[C---:B---3--:R-:W-:Y:S01]  /*60e0*/  F2FP.BF16.F32.PACK_AB R176, R33.reuse, R176 ;  /* 0x000000b021b0723e */ /* 0x048fe200000010ff */
[----:B------:R-:W-:-:S04]  /*60f0*/  FADD.FTZ R59, R33, R8 ;  /* 0x00000008213b7221 */ /* 0x000fc80000010000 */
[----:B----4-:R-:W-:Y:S02]  /*6100*/  FADD.FTZ R8, R178, R59 ;  /* 0x0000003bb2087221 */ /* 0x010fe40000010000 */
[----:B------:R3:W-:Y:S01]  /*6110*/  MUFU.EX2 R162, R47 ;  /* 0x0000002f00a27308 */ /* 0x0007e20000000800 */
[C---:B-----5:R-:W-:Y:S01]  /*6120*/  F2FP.BF16.F32.PACK_AB R178, R37.reuse, R178 ;  /* 0x000000b225b2723e */ /* 0x060fe200000010ff */
[----:B------:R-:W-:-:S04]  /*6130*/  FADD.FTZ R59, R37, R8 ;  /* 0x00000008253b7221 */ /* 0x000fc80000010000 */
[----:B------:R-:W-:Y:S02]  /*6140*/  FADD.FTZ R8, R172, R59 ;  /* 0x0000003bac087221 */ /* 0x000fe40000010000 */
[----:B------:R-:W4:Y:S01]  /*6150*/  MUFU.EX2 R53, R53 ;  /* 0x0000003500357308 */ /* 0x000f220000000800 */
[----:B---3--:R-:W-:Y:S01]  /*6160*/  FADD.FTZ R47, R175, R6 ;  /* 0x00000006af2f7221 */ /* 0x008fe20000010000 */
[C---:B------:R-:W-:Y:S01]  /*6170*/  F2FP.BF16.F32.PACK_AB R172, R41.reuse, R172 ;  /* 0x000000ac29ac723e */ /* 0x040fe200000010ff */
[----:B------:R-:W-:Y:S01]  /*6180*/  FADD.FTZ R59, R41, R8 ;  /* 0x00000008293b7221 */ /* 0x000fe20000010000 */
[C---:B------:R-:W-:Y:S01]  /*6190*/  F2FP.BF16.F32.PACK_AB R175, R32.reuse, R175 ;  /* 0x000000af20af723e */ /* 0x040fe200000010ff */
[----:B------:R-:W-:Y:S02]  /*61a0*/  FADD.FTZ R6, R32, R47 ;  /* 0x0000002f20067221 */ /* 0x000fe40000010000 */
[----:B------:R-:W-:Y:S01]  /*61b0*/  FADD.FTZ R8, R174, R59 ;  /* 0x0000003bae087221 */ /* 0x000fe20000010000 */
[----:B------:R-:W3:Y:S01]  /*61c0*/  MUFU.EX2 R164, R164 ;  /* 0x000000a400a47308 */ /* 0x000ee20000000800 */
[----:B------:R-:W-:Y:S01]  /*61d0*/  FADD.FTZ R47, R169, R6 ;  /* 0x00000006a92f7221 */ /* 0x000fe20000010000 */
[C---:B0-----:R-:W-:Y:S01]  /*61e0*/  F2FP.BF16.F32.PACK_AB R174, R45.reuse, R174 ;  /* 0x000000ae2dae723e */ /* 0x041fe200000010ff */
[----:B------:R-:W-:Y:S01]  /*61f0*/  FADD.FTZ R57, R45, R8 ;  /* 0x000000082d397221 */ /* 0x000fe20000010000 */
[C---:B------:R-:W-:Y:S01]  /*6200*/  F2FP.BF16.F32.PACK_AB R169, R34.reuse, R169 ;  /* 0x000000a922a9723e */ /* 0x040fe200000010ff */
[----:B------:R-:W-:-:S02]  /*6210*/  FADD.FTZ R6, R34, R47 ;  /* 0x0000002f22067221 */ /* 0x000fc40000010000 */
[----:B------:R-:W-:Y:S01]  /*6220*/  FADD.FTZ R8, R168, R57 ;  /* 0x00000039a8087221 */ /* 0x000fe20000010000 */
[----:B------:R-:W0:Y:S01]  /*6230*/  MUFU.EX2 R9, R9 ;  /* 0x0000000900097308 */ /* 0x000e220000000800 */
[C---:B-1----:R-:W-:Y:S02]  /*6240*/  F2FP.BF16.F32.PACK_AB R168, R49.reuse, R168 ;  /* 0x000000a831a8723e */ /* 0x042fe400000010ff */
[----:B------:R-:W-:-:S04]  /*6250*/  FADD.FTZ R25, R49, R8 ;  /* 0x0000000831197221 */ /* 0x000fc80000010000 */
[----:B--2---:R-:W-:Y:S01]  /*6260*/  FADD.FTZ R8, R170, R25 ;  /* 0x00000019aa087221 */ /* 0x004fe20000010000 */
[----:B------:R-:W1:Y:S01]  /*6270*/  MUFU.EX2 R166, R166 ;  /* 0x000000a600a67308 */ /* 0x000e620000000800 */
[----:B------:R-:W-:Y:S01]  /*6280*/  FADD.FTZ R25, R21, R6 ;  /* 0x0000000615197221 */ /* 0x000fe20000010000 */
[C---:B----4-:R-:W-:Y:S01]  /*6290*/  F2FP.BF16.F32.PACK_AB R170, R53.reuse, R170 ;  /* 0x000000aa35aa723e */ /* 0x050fe200000010ff */
[----:B------:R-:W-:Y:S02]  /*62a0*/  FADD.FTZ R29, R53, R8 ;  /* 0x00000008351d7221 */ /* 0x000fe40000010000 */
[----:B------:R-:W-:Y:S02]  /*62b0*/  FADD.FTZ R6, R30, R25 ;  /* 0x000000191e067221 */ /* 0x000fe40000010000 */
[----:B---3--:R-:W-:Y:S01]  /*62c0*/  FADD.FTZ R8, R164, R29 ;  /* 0x0000001da4087221 */ /* 0x008fe20000010000 */
[----:B------:R-:W2:Y:S01]  /*62d0*/  MUFU.EX2 R5, R61 ;  /* 0x0000003d00057308 */ /* 0x000ea20000000800 */
[----:B------:R-:W-:Y:S01]  /*62e0*/  FADD.FTZ R25, R15, R6 ;  /* 0x000000060f197221 */ /* 0x000fe20000010000 */
[C---:B0-----:R-:W-:Y:S01]  /*62f0*/  F2FP.BF16.F32.PACK_AB R164, R9.reuse, R164 ;  /* 0x000000a409a4723e */ /* 0x041fe200000010ff */
[----:B------:R-:W-:-:S02]  /*6300*/  FADD.FTZ R29, R9, R8 ;  /* 0x00000008091d7221 */ /* 0x000fc40000010000 */
[----:B------:R-:W-:-:S03]  /*6310*/  FADD.FTZ R25, R40, R25 ;  /* 0x0000001928197221 */ /* 0x000fc60000010000 */
[----:B------:R-:W0:Y:S01]  /*6320*/  MUFU.EX2 R160, R160 ;  /* 0x000000a000a07308 */ /* 0x000e220000000800 */
[----:B-1----:R-:W-:Y:S01]  /*6330*/  FADD.FTZ R6, R166, R29 ;  /* 0x0000001da6067221 */ /* 0x002fe20000010000 */
[----:B------:R-:W-:-:S04]  /*6340*/  FADD.FTZ R8, R36, R25 ;  /* 0x0000001924087221 */ /* 0x000fc80000010000 */
[----:B------:R-:W-:Y:S01]  /*6350*/  FADD.FTZ R29, R51, R8 ;  /* 0x00000008331d7221 */ /* 0x000fe20000010000 */
[----:B------:R-:W-:Y:S01]  /*6360*/  IMAD.MOV.U32 R8, RZ, RZ, R4 ;  /* 0x000000ffff087224 */ /* 0x000fe200078e0004 */
[----:B------:R-:W1:Y:S01]  /*6370*/  MUFU.EX2 R65, R65 ;  /* 0x0000004100417308 */ /* 0x000e620000000800 */
[C---:B--2---:R-:W-:Y:S01]  /*6380*/  FADD.FTZ R25, R5.reuse, R6 ;  /* 0x0000000605197221 */ /* 0x044fe20000010000 */
[----:B------:R-:W-:Y:S01]  /*6390*/  FADD.FTZ R6, R38, R29 ;  /* 0x0000001d26067221 */ /* 0x000fe20000010000 */
[----:B------:R-:W-:-:S03]  /*63a0*/  F2FP.BF16.F32.PACK_AB R166, R5, R166 ;  /* 0x000000a605a6723e */ /* 0x000fc600000010ff */
[----:B------:R-:W-:Y:S02]  /*63b0*/  FADD.FTZ R6, R55, R6 ;  /* 0x0000000637067221 */ /* 0x000fe40000010000 */
[----:B------:R-:W2:Y:S01]  /*63c0*/  MUFU.EX2 R69, R69 ;  /* 0x0000004500457308 */ /* 0x000ea20000000800 */
[----:B0-----:R-:W-:Y:S01]  /*63d0*/  FADD.FTZ R25, R160, R25 ;  /* 0x00000019a0197221 */ /* 0x001fe20000010000 */
[----:B------:R-:W-:-:S04]  /*63e0*/  FADD.FTZ R9, R13, R6 ;  /* 0x000000060d097221 */ /* 0x000fc80000010000 */
[----:B------:R-:W-:Y:S01]  /*63f0*/  FADD.FTZ R6, R42, R9 ;  /* 0x000000092a067221 */ /* 0x000fe20000010000 */
[----:B------:R-:W-:Y:S01]  /*6400*/  IMAD.MOV.U32 R9, RZ, RZ, R7 ;  /* 0x000000ffff097224 */ /* 0x000fe200078e0007 */
[----:B------:R-:W0:Y:S01]  /*6410*/  MUFU.EX2 R156, R43 ;  /* 0x0000002b009c7308 */ /* 0x000e220000000800 */
[----:B-1----:R-:W-:Y:S01]  /*6420*/  FADD.FTZ R25, R65, R25 ;  /* 0x0000001941197221 */ /* 0x002fe20000010000 */
[----:B------:R-:W-:Y:S01]  /*6430*/  FADD.FTZ R5, R27, R6 ;  /* 0x000000061b057221 */ /* 0x000fe20000010000 */
[----:B------:R-:W-:Y:S02]  /*6440*/  F2FP.BF16.F32.PACK_AB R160, R65, R160 ;  /* 0x000000a041a0723e */ /* 0x000fe400000010ff */
[----:B------:R-:W-:Y:S01]  /*6450*/  FADD.FTZ R25, R162, R25 ;  /* 0x00000019a2197221 */ /* 0x000fe20000010000 */
[----:B------:R-:W-:Y:S02]  /*6460*/  FADD.FTZ R6, R44, R5 ;  /* 0x000000052c067221 */ /* 0x000fe40000010000 */
[----:B------:R-:W1:Y:S01]  /*6470*/  MUFU.EX2 R73, R73 ;  /* 0x0000004900497308 */ /* 0x000e620000000800 */
[----:B--2---:R-:W-:Y:S01]  /*6480*/  FADD.FTZ R25, R69, R25 ;  /* 0x0000001945197221 */ /* 0x004fe20000010000 */
[----:B------:R-:W-:Y:S01]  /*6490*/  FADD.FTZ R5, R31, R6 ;  /* 0x000000061f057221 */ /* 0x000fe20000010000 */
[----:B------:R-:W-:-:S03]  /*64a0*/  F2FP.BF16.F32.PACK_AB R162, R69, R162 ;  /* 0x000000a245a2723e */ /* 0x000fc600000010ff */
[----:B------:R-:W-:Y:S02]  /*64b0*/  FADD.FTZ R6, R46, R5 ;  /* 0x000000052e067221 */ /* 0x000fe40000010000 */
[----:B------:R-:W2:Y:S01]  /*64c0*/  MUFU.EX2 R158, R209 ;  /* 0x000000d1009e7308 */ /* 0x000ea20000000800 */
[----:B0-----:R-:W-:Y:S01]  /*64d0*/  FADD.FTZ R25, R156, R25 ;  /* 0x000000199c197221 */ /* 0x001fe20000010000 */
[----:B------:R-:W-:-:S04]  /*64e0*/  FADD.FTZ R5, R35, R6 ;  /* 0x0000000623057221 */ /* 0x000fc80000010000 */
[----:B------:R-:W-:Y:S02]  /*64f0*/  FADD.FTZ R6, R48, R5 ;  /* 0x0000000530067221 */ /* 0x000fe40000010000 */
        /* <DEDUP_REMOVED lines=16> */
[----:B-1----:R-:W-:-:S04]  /*6600*/  FADD.FTZ R25, R154, R25 ;  /* 0x000000199a197221 */ /* 0x002fc80000010000 */
[C---:B--2---:R-:W-:Y:S01]  /*6610*/  FADD.FTZ R6, R50.reuse, R25 ;  /* 0x0000001932067221 */ /* 0x044fe20000010000 */
[----:B------:R-:W-:Y:S01]  /*6620*/  F2FP.BF16.F32.PACK_AB R154, R50, R154 ;  /* 0x0000009a329a723e */ /* 0x000fe200000010ff */
[C---:B0-----:R-:W-:Y:S01]  /*6630*/  FADD.FTZ R5, R12.reuse, R5 ;  /* 0x000000050c057221 */ /* 0x041fe20000010000 */
[----:B------:R-:W-:Y:S01]  /*6640*/  F2FP.BF16.F32.PACK_AB R155, R12, R39 ;  /* 0x000000270c9b723e */ /* 0x000fe200000010ff */
[----:B------:R-:W-:Y:S06]  /*6650*/  @P3 BRA `(.L_x_2470) ;  /* 0xffffffd400a43947 */ /* 0x000fec000383ffff */
.L_x_2461:
[----:B------:R-:W-:-:S13]  /*6660*/  ISETP.GE.AND P2, PT, R11, RZ, PT ;  /* 0x000000ff0b00720c */ /* 0x000fda0003f46270 */
[----:B------:R-:W-:Y:S05]  /*6670*/  @!P2 BRA `(.L_x_2471) ;  /* 0x000000200024a947 */ /* 0x000fea0003800000 */
[----:B------:R-:W-:Y:S01]  /*6680*/  IMAD.MOV.U32 R9, RZ, RZ, R4 ;  /* 0x000000ffff097224 */ /* 0x000fe200078e0004 */
[----:B------:R-:W-:Y:S01]  /*6690*/  UMOV UR59, UR38 ;  /* 0x00000026003b7c82 */ /* 0x000fe20008000000 */
[----:B------:R-:W-:Y:S01]  /*66a0*/  IMAD.MOV.U32 R8, RZ, RZ, R7 ;  /* 0x000000ffff087224 */ /* 0x000fe200078e0007 */
[----:B------:R-:W-:-:S06]  /*66b0*/  UMOV UR58, UR36 ;  /* 0x00000024003a7c82 */ /* 0x000fcc0008000000 */
.L_x_2480:
[----:B------:R-:W-:-:S04]  /*66c0*/  UIADD3 UR36, UR58, 0x1, URZ ;  /* 0x000000013a247890 */ /* 0x000fc8000fffe03f */
[----:B------:R-:W-:-:S04]  /*66d0*/  UISETP.NE.AND UP0, UPT, UR36, 0x2, UPT ;  /* 0x000000022400788c */ /* 0x000fc8000bf05270 */
[----:B------:R-:W-:Y:S02]  /*66e0*/  USEL UR38, URZ, 0x1, UP0 ;  /* 0x000000013f267887 */ /* 0x000fe40008000000 */
[----:B------:R-:W-:Y:S02]  /*66f0*/  USEL UR36, UR36, URZ, UP0 ;  /* 0x0000003f24247287 */ /* 0x000fe40008000000 */
[----:B------:R-:W-:Y:S01]  /*6700*/  ULOP3.LUT UR38, UR59, UR38, URZ, 0x3c, !UPT ;  /* 0x000000263b267292 */ /* 0x000fe2000f8e3c3f */
[----:B------:R-:W-:Y:S11]  /*6710*/  @!P0 BRA `(.L_x_2472) ;  /* 0x0000000000048947 */ /* 0x000ff60003800000 */
[----:B------:R-:W-:Y:S01]  /*6720*/  BPT.TRAP 0x1 ;  /* 0x000000040000795c */ /* 0x000fe20000300000 */
.L_x_2472:
[----:B------:R-:W-:Y:S01]  /*6730*/  ULEA UR6, UR36, UR37, 0x3 ;  /* 0x0000002524067291 */ /* 0x000fe2000f8e183f */
[----:B------:R-:W-:-:S05]  /*6740*/  IMAD.U32 R0, RZ, RZ, UR38 ;  /* 0x00000026ff007e24 */ /* 0x000fca000f8e00ff */
[----:B------:R-:W-:-:S04]  /*6750*/  SHF.L.U32 R0, R0, 0x1f, RZ ;  /* 0x0000001f00007819 */ /* 0x000fc800000006ff */
[----:B------:R0:W1:Y:S01]  /*6760*/  SYNCS.PHASECHK.TRANS64.TRYWAIT P2, [UR6+0x34830], R0 ;  /* 0x03483000ff0075a7 */ /* 0x0000620008040146 */
[----:B------:R-:W-:Y:S05]  /*6770*/  @!P0 BRA `(.L_x_2473) ;  /* 0x0000000000048947 */ /* 0x000fea0003800000 */
[----:B------:R-:W-:Y:S01]  /*6780*/  BPT.TRAP 0x1 ;  /* 0x000000040000795c */ /* 0x000fe20000300000 */
.L_x_2473:
[----:B-1----:R-:W-:Y:S05]  /*6790*/  @P2 BRA `(.L_x_2474) ;  /* 0x0000000000082947 */ /* 0x002fea0003800000 */
[----:B------:R-:W1:Y:S02]  /*67a0*/  SYNCS.PHASECHK.TRANS64.TRYWAIT P2, [UR6+0x34830], R0 ;  /* 0x03483000ff0075a7 */ /* 0x000e640008040146 */
[----:B-1----:R-:W-:Y:S05]  /*67b0*/  @!P2 BRA `(.L_x_2475) ;  /* 0x000000b40000a947 */ /* 0x002fea0003800000 */
.L_x_2474:
        /* <DEDUP_REMOVED lines=126> */
.L_x_2476:
[----:B------:R-:W-:Y:S01]  /*6fa0*/  ULEA UR7, UR58, UR37, 0x3 ;  /* 0x000000253a077291 */ /* 0x000fe2000f8e183f */
[----:B01----:R-:W-:-:S05]  /*6fb0*/  IMAD.U32 R0, RZ, RZ, UR59 ;  /* 0x0000003bff007e24 */ /* 0x003fca000f8e00ff */
[----:B------:R-:W-:-:S04]  /*6fc0*/  SHF.L.U32 R0, R0, 0x1f, RZ ;  /* 0x0000001f00007819 */ /* 0x000fc800000006ff */
[----:B------:R0:W1:Y:S01]  /*6fd0*/  SYNCS.PHASECHK.TRANS64.TRYWAIT P2, [UR7+0x34850], R0 ;  /* 0x03485000ff0075a7 */ /* 0x0000620008040147 */
[----:B------:R-:W-:Y:S05]  /*6fe0*/  @!P0 BRA `(.L_x_2477) ;  /* 0x0000000000048947 */ /* 0x000fea0003800000 */
[----:B------:R-:W-:Y:S01]  /*6ff0*/  BPT.TRAP 0x1 ;  /* 0x000000040000795c */ /* 0x000fe20000300000 */
.L_x_2477:
[----:B-1----:R-:W-:Y:S05]  /*7000*/  @P2 BRA `(.L_x_2478) ;  /* 0x0000000000082947 */ /* 0x002fea0003800000 */
[----:B------:R-:W1:Y:S02]  /*7010*/  SYNCS.PHASECHK.TRANS64.TRYWAIT P2, [UR7+0x34850], R0 ;  /* 0x03485000ff0075a7 */ /* 0x000e640008040147 */
[----:B-1----:R-:W-:Y:S05]  /*7020*/  @!P2 BRA `(.L_x_2479) ;  /* 0x000000a800fca947 */ /* 0x002fea0003800000 */
.L_x_2478:
[----:B------:R-:W-:Y:S01]  /*7030*/  UIADD3 UR6, UR37, 0x400, URZ ;  /* 0x0000040025067890 */ /* 0x000fe2000fffe03f */
[----:B------:R-:W-:Y:S01]  /*7040*/  WARPGROUP.ARRIVE ;  /* 0x00000000000079c5 */ /* 0x000fe20000000000 */
[----:B------:R-:W-:Y:S01]  /*7050*/  UMOV UR11, 0x40000040 ;  /* 0x40000040000b7882 */ /* 0x000fe20000000000 */
[----:B01----:R-:W-:Y:S01]  /*7060*/  FMNMX.FTZ R0, R24, R8, !PT ;  /* 0x0000000818007209 */ /* 0x003fe20007810000 */
[----:B------:R-:W-:Y:S01]  /*7070*/  USHF.R.U32.HI UR6, URZ, 0x4, UR6 ;  /* 0x000000043f067899 */ /* 0x000fe20008011606 */
[----:B------:R-:W-:Y:S01]  /*7080*/  ISETP.GT.AND P2, PT, R11, RZ, PT ;  /* 0x000000ff0b00720c */ /* 0x000fe20003f44270 */
[----:B------:R-:W-:Y:S01]  /*7090*/  UMOV UR59, UR38 ;  /* 0x00000026003b7c82 */ /* 0x000fe20008000000 */
[----:B------:R-:W-:Y:S01]  /*70a0*/  FMNMX.FTZ R3, R25, R0, !PT ;  /* 0x0000000019037209 */ /* 0x000fe20007810000 */
[----:B------:R-:W-:Y:S01]  /*70b0*/  ULOP3.LUT UR6, UR6, 0x3fff, URZ, 0xc0, !UPT ;  /* 0x00003fff06067892 */ /* 0x000fe2000f8ec03f */
[----:B------:R-:W-:Y:S02]  /*70c0*/  VIADD R11, R11, 0xffffffff ;  /* 0xffffffff0b0b7836 */ /* 0x000fe40000000000 */
[----:B------:R-:W-:Y:S01]  /*70d0*/  FMNMX.FTZ R0, R28, R3, !PT ;  /* 0x000000031c007209 */ /* 0x000fe20007810000 */
[----:B------:R-:W-:-:S03]  /*70e0*/  ULOP3.LUT UR6, UR6, 0x4000000, URZ, 0xfc, !UPT ;  /* 0x0400000006067892 */ /* 0x000fc6000f8efc3f */
[----:B------:R-:W-:Y:S01]  /*70f0*/  FMNMX.FTZ R3, R29, R0, !PT ;  /* 0x000000001d037209 */ /* 0x000fe20007810000 */
[----:B------:R-:W-:-:S03]  /*7100*/  ULEA UR6, UR58, UR6, 0xb ;  /* 0x000000063a067291 */ /* 0x000fc6000f8e583f */
[----:B------:R-:W-:Y:S01]  /*7110*/  FMNMX.FTZ R0, R32, R3, !PT ;  /* 0x0000000320007209 */ /* 0x000fe20007810000 */
[----:B------:R-:W-:-:S03]  /*7120*/  UMOV UR58, UR36 ;  /* 0x00000024003a7c82 */ /* 0x000fc60008000000 */
        /* <DEDUP_REMOVED lines=39> */
[----:B------:R-:W-:-:S04]  /*73a0*/  FMNMX.FTZ R2, R30, R17, !PT ;  /* 0x000000111e027209 */ /* 0x000fc80007810000 */
[----:B------:R-:W-:Y:S01]  /*73b0*/  FMNMX.FTZ R21, R31, R2, !PT ;  /* 0x000000021f157209 */ /* 0x000fe20007810000 */
[----:B------:R-:W-:Y:S01]  /*73c0*/  HGMMA.64x128x16.F32.BF16 R88, R176, gdesc[UR8].tnspB, R88, gsb0 ;  /* 0x41e00008b0587df0 */ /* 0x000fe20008001858 */
[----:B------:R-:W-:Y:S01]  /*73d0*/  UIADD3 UR10, UR6, 0x100, URZ ;  /* 0x00000100060a7890 */ /* 0x000fe2000fffe03f */
[----:B------:R-:W-:Y:S01]  /*73e0*/  UMOV UR11, 0x40000040 ;  /* 0x40000040000b7882 */ /* 0x000fe20000000000 */
[----:B------:R-:W-:-:S04]  /*73f0*/  FMNMX.FTZ R2, R34, R21, !PT ;  /* 0x0000001522027209 */ /* 0x000fc80007810000 */
[----:B------:R-:W-:Y:S02]  /*7400*/  FMNMX.FTZ R21, R35, R2, !PT ;  /* 0x0000000223157209 */ /* 0x000fe40007810000 */
[----:B-1----:R-:W-:Y:S02]  /*7410*/  FMNMX.FTZ R7, R4, R7, !PT ;  /* 0x0000000704077209 */ /* 0x002fe40007810000 */
[----:B------:R-:W-:-:S03]  /*7420*/  FMNMX.FTZ R2, R38, R21, !PT ;  /* 0x0000001526027209 */ /* 0x000fc60007810000 */
        /* <DEDUP_REMOVED lines=54> */
[-CC-:B------:R-:W-:Y:S01]  /*7790*/  FFMA.FTZ R14, R84, R0.reuse, -R169.reuse ;  /* 0x00000000540e7223 */ /* 0x180fe200000108a9 */
[----:B------:R-:W-:Y:S01]  /*77a0*/  FMNMX.FTZ R2, R58, R33, !PT ;  /* 0x000000213a027209 */ /* 0x000fe20007810000 */
[----:B------:R-:W-:-:S02]  /*77b0*/  FFMA.FTZ R85, R85, R0, -R169 ;  /* 0x0000000055557223 */ /* 0x000fc400000108a9 */
[----:B------:R-:W0:Y:S01]  /*77c0*/  MUFU.EX2 R180, R180 ;  /* 0x000000b400b47308 */ /* 0x000e220000000800 */
[----:B------:R-:W-:-:S04]  /*77d0*/  FMNMX.FTZ R33, R59, R2, !PT ;  /* 0x000000023b217209 */ /* 0x000fc80007810000 */
[----:B------:R-:W-:-:S03]  /*77e0*/  FMNMX.FTZ R2, R62, R33, !PT ;  /* 0x000000213e027209 */ /* 0x000fc60007810000 */
[----:B------:R-:W2:Y:S01]  /*77f0*/  MUFU.EX2 R13, R13 ;  /* 0x0000000d000d7308 */ /* 0x000ea20000000800 */
[----:B-1----:R-:W-:-:S04]  /*7800*/  FMNMX.FTZ R37, R63, R2, !PT ;  /* 0x000000023f257209 */ /* 0x002fc80007810000 */
[----:B------:R-:W-:-:S03]  /*7810*/  FMNMX.FTZ R2, R66, R37, !PT ;  /* 0x0000002542027209 */ /* 0x000fc60007810000 */
[----:B------:R-:W-:Y:S01]  /*7820*/  MUFU.EX2 R182, R182 ;  /* 0x000000b600b67308 */ /* 0x000fe20000000800 */
[----:B------:R-:W-:Y:S01]  /*7830*/  FMNMX.FTZ R37, R67, R2, !PT ;  /* 0x0000000243257209 */ /* 0x000fe20007810000 */
[----:B0-----:R-:W-:-:S03]  /*7840*/  FFMA.FTZ R6, R3, R6, R180 ;  /* 0x0000000603067223 */ /* 0x001fc600000100b4 */
[----:B------:R-:W-:-:S03]  /*7850*/  FMNMX.FTZ R2, R70, R37, !PT ;  /* 0x0000002546027209 */ /* 0x000fc60007810000 */
[----:B------:R0:W-:Y:S01]  /*7860*/  MUFU.EX2 R37, R53 ;  /* 0x0000003500257308 */ /* 0x0001e20000000800 */
[----:B------:R-:W-:Y:S02]  /*7870*/  FMNMX.FTZ R41, R71, R2, !PT ;  /* 0x0000000247297209 */ /* 0x000fe40007810000 */
[----:B--2---:R-:W-:Y:S02]  /*7880*/  F2FP.BF16.F32.PACK_AB R180, R13, R180 ;  /* 0x000000b40db4723e */ /* 0x004fe400000010ff */
        /* <DEDUP_REMOVED lines=12> */
[----:B------:R-:W-:-:S05]  /*7950*/  FMNMX.FTZ R2, R87, R2, !PT ;  /* 0x0000000257027209 */ /* 0x000fca0007810000 */
[----:B0-----:R-:W0:Y:S02]  /*7960*/  SHFL.BFLY PT, R57, R2, 0x2, 0x1f ;  /* 0x0c401f0002397f89 */ /* 0x001e2400000e0000 */
[----:B------:R-:W-:Y:S08]  /*7970*/  MUFU.EX2 R172, R172 ;  /* 0x000000ac00ac7308 */ /* 0x000ff00000000800 */
[----:B------:R-:W-:Y:S08]  /*7980*/  MUFU.EX2 R174, R174 ;  /* 0x000000ae00ae7308 */ /* 0x000ff00000000800 */
[----:B------:R1:W-:Y:S01]  /*7990*/  MUFU.EX2 R33, R49 ;  /* 0x0000003100217308 */ /* 0x0003e20000000800 */
[----:B0-----:R-:W-:-:S07]  /*79a0*/  FMNMX.FTZ R16, R2, R57, !PT ;  /* 0x0000003902107209 */ /* 0x001fce0007810000 */
[----:B------:R0:W-:Y:S01]  /*79b0*/  MUFU.EX2 R45, R61 ;  /* 0x0000003d002d7308 */ /* 0x0001e20000000800 */
[-CC-:B-1----:R-:W-:Y:S01]  /*79c0*/  FFMA.FTZ R49, R65, R0.reuse, -R169.reuse ;  /* 0x0000000041317223 */ /* 0x182fe200000108a9 */
[-CC-:B------:R-:W-:Y:S01]  /*79d0*/  FFMA.FTZ R65, R81, R0.reuse, -R169.reuse ;  /* 0x0000000051417223 */ /* 0x180fe200000108a9 */
[----:B------:R-:W1:Y:S05]  /*79e0*/  SHFL.BFLY PT, R69, R16, 0x1, 0x1f ;  /* 0x0c201f0010457f89 */ /* 0x000e6a00000e0000 */
[----:B------:R-:W-:Y:S01]  /*79f0*/  MUFU.EX2 R168, R168 ;  /* 0x000000a800a87308 */ /* 0x000fe20000000800 */
[----:B0-----:R-:W-:Y:S01]  /*7a00*/  FFMA.FTZ R61, R77, R0, -R169 ;  /* 0x000000004d3d7223 */ /* 0x001fe200000108a9 */
[----:B------:R-:W-:-:S02]  /*7a10*/  WARPGROUP.DEPBAR.LE gsb0, 0x0 ;  /* 0x00008000000079c5 */ /* 0x000fc40000010000 */
[----:B------:R-:W-:Y:S01]  /*7a20*/  WARPGROUP.ARRIVE ;  /* 0x00000000000079c5 */ /* 0x000fe20000000000 */
[-CC-:B------:R-:W-:Y:S01]  /*7a30*/  FFMA.FTZ R164, R56, R0.reuse, -R169.reuse ;  /* 0x0000000038a47223 */ /* 0x180fe200000108a9 */
[----:B------:R-:W-:Y:S02]  /*7a40*/  FFMA.FTZ R166, R60, R0, -R169 ;  /* 0x000000003ca67223 */ /* 0x000fe400000108a9 */
[----:B------:R-:W-:Y:S02]  /*7a50*/  MUFU.EX2 R170, R170 ;  /* 0x000000aa00aa7308 */ /* 0x000fe40000000800 */
[----:B------:R-:W-:Y:S01]  /*7a60*/  HGMMA.64x128x16.F32.BF16 R88, R160, gdesc[UR8].tnspB, R88, gsb0 ;  /* 0x41e00008a0587df0 */ /* 0x000fe20008001858 */
[----:B------:R-:W-:Y:S01]  /*7a70*/  UIADD3 UR10, UR6, 0x300, URZ ;  /* 0x00000300060a7890 */ /* 0x000fe2000fffe03f */
[----:B------:R-:W-:Y:S01]  /*7a80*/  UMOV UR11, 0x40000040 ;  /* 0x40000040000b7882 */ /* 0x000fe20000000000 */
[----:B------:R-:W-:-:S03]  /*7a90*/  UIADD3 UR6, UR6, 0x380, URZ ;  /* 0x0000038006067890 */ /* 0x000fc6000fffe03f */
[----:B------:R-:W-:Y:S01]  /*7aa0*/  MUFU.EX2 R164, R164 ;  /* 0x000000a400a47308 */ /* 0x000fe20000000800 */
[----:B-1----:R-:W-:-:S05]  /*7ab0*/  FMNMX.FTZ R4, R16, R69, !PT ;  /* 0x0000004510047209 */ /* 0x002fca0007810000 */
[C---:B------:R-:W-:Y:S02]  /*7ac0*/  FADD.FTZ R69, -R4.reuse, R9 ;  /* 0x0000000904457221 */ /* 0x040fe40000010100 */
[----:B------:R-:W-:Y:S02]  /*7ad0*/  MUFU.EX2 R166, R166 ;  /* 0x000000a600a67308 */ /* 0x000fe40000000800 */
[-C--:B------:R-:W-:Y:S01]  /*7ae0*/  FMUL.FTZ R2, R69, R0.reuse ;  /* 0x0000000045027220 */ /* 0x080fe20000410000 */
[----:B------:R-:W-:-:S04]  /*7af0*/  FMUL.FTZ R69, R4, R0 ;  /* 0x0000000004457220 */ /* 0x000fc80000410000 */
[-CC-:B------:R-:W-:Y:S01]  /*7b00*/  FFMA.FTZ R20, R31, R0.reuse, -R69.reuse ;  /* 0x000000001f147223 */ /* 0x180fe20000010845 */
[----:B------:R-:W-:Y:S01]  /*7b10*/  IMAD.U32 R31, RZ, RZ, UR7 ;  /* 0x00000007ff1f7e24 */ /* 0x000fe2000f8e00ff */
[----:B------:R-:W-:Y:S01]  /*7b20*/  UMOV UR7, 0x40000040 ;  /* 0x4000004000077882 */ /* 0x000fe20000000000 */
[-CC-:B------:R-:W-:Y:S01]  /*7b30*/  FFMA.FTZ R16, R27, R0.reuse, -R69.reuse ;  /* 0x000000001b107223 */ /* 0x180fe20000010845 */
[-CC-:B------:R-:W-:Y:S01]  /*7b40*/  FFMA.FTZ R181, R26, R0.reuse, -R69.reuse ;  /* 0x000000001ab57223 */ /* 0x180fe20000010845 */
[----:B------:R-:W-:Y:S01]  /*7b50*/  IMAD.U32 R27, RZ, RZ, UR36 ;  /* 0x00000024ff1b7e24 */ /* 0x000fe2000f8e00ff */
[----:B------:R-:W-:Y:S01]  /*7b60*/  MUFU.EX2 R2, R2 ;  /* 0x0000000200027308 */ /* 0x000fe20000000800 */
[-CC-:B------:R-:W-:Y:S01]  /*7b70*/  FFMA.FTZ R183, R30, R0.reuse, -R69.reuse ;  /* 0x000000001eb77223 */ /* 0x180fe20000010845 */
[-CC-:B------:R-:W-:Y:S01]  /*7b80*/  FFMA.FTZ R177, R34, R0.reuse, -R69.reuse ;  /* 0x0000000022b17223 */ /* 0x180fe20000010845 */
[-CC-:B------:R-:W-:Y:S01]  /*7b90*/  FFMA.FTZ R24, R35, R0.reuse, -R69.reuse ;  /* 0x0000000023187223 */ /* 0x180fe20000010845 */
[----:B------:R-:W-:Y:S01]  /*7ba0*/  @!P1 LEA R27, R27, UR37, 0x3 ;  /* 0x000000251b1b9c11 */ /* 0x000fe2000f8e18ff */
[-CC-:B------:R-:W-:Y:S01]  /*7bb0*/  FFMA.FTZ R179, R38, R0.reuse, -R69.reuse ;  /* 0x0000000026b37223 */ /* 0x180fe20000010845 */
[-CC-:B------:R-:W-:Y:S01]  /*7bc0*/  FFMA.FTZ R26, R39, R0.reuse, -R69.reuse ;  /* 0x00000000271a7223 */ /* 0x180fe20000010845 */
[----:B------:R-:W-:Y:S01]  /*7bd0*/  FFMA.FTZ R173, R42, R0, -R69 ;  /* 0x000000002aad7223 */ /* 0x000fe20000010845 */
[----:B------:R-:W0:Y:S01]  /*7be0*/  MUFU.EX2 R181, R181 ;  /* 0x000000b500b57308 */ /* 0x000e220000000800 */
[----:B------:R-:W-:-:S02]  /*7bf0*/  @!P1 VIADD R27, R27, 0x34840 ;  /* 0x000348401b1b9836 */ /* 0x000fc40000000000 */
[-CC-:B------:R-:W-:Y:S01]  /*7c00*/  FFMA.FTZ R28, R43, R0.reuse, -R69.reuse ;  /* 0x000000002b1c7223 */ /* 0x180fe20000010845 */
[-CC-:B------:R-:W-:Y:S01]  /*7c10*/  FFMA.FTZ R175, R46, R0.reuse, -R69.reuse ;  /* 0x000000002eaf7223 */ /* 0x180fe20000010845 */
[-CC-:B------:R-:W-:Y:S01]  /*7c20*/  FFMA.FTZ R30, R47, R0.reuse, -R69.reuse ;  /* 0x000000002f1e7223 */ /* 0x180fe20000010845 */
[-C--:B------:R-:W-:Y:S01]  /*7c30*/  FFMA.FTZ R32, R51, R0.reuse, -R69 ;  /* 0x0000000033207223 */ /* 0x080fe20000010845 */
[----:B------:R-:W-:Y:S01]  /*7c40*/  @!P1 PRMT R27, RZ, 0x654, R27 ;  /* 0x00000654ff1b9816 */ /* 0x000fe2000000001b */
        /* <DEDUP_REMOVED lines=42> */
[----:B------:R-:W-:Y:S01]  /*7ef0*/  MUFU.EX2 R32, R32 ;  /* 0x0000002000207308 */ /* 0x000fe20000000800 */
[----:B-1----:R-:W-:-:S07]  /*7f00*/  FADD.FTZ R5, R175, R38 ;  /* 0x00000026af057221 */ /* 0x002fce0000010000 */
[----:B------:R-:W-:Y:S01]  /*7f10*/  MUFU.EX2 R171, R171 ;  /* 0x000000ab00ab7308 */ /* 0x000fe20000000800 */
[C---:B--2---:R-:W-:Y:S01]  /*7f20*/  FADD.FTZ R38, R30.reuse, R5 ;  /* 0x000000051e267221 */ /* 0x044fe20000010000 */
[----:B------:R-:W-:Y:S01]  /*7f30*/  F2FP.BF16.F32.PACK_AB R175, R30, R175 ;  /* 0x000000af1eaf723e */ /* 0x000fe200000010ff */
[----:B------:R-:W-:Y:S02]  /*7f40*/  WARPGROUP.DEPBAR.LE gsb0, 0x0 ;  /* 0x00008000000079c5 */ /* 0x000fe40000010000 */
[----:B------:R-:W-:Y:S01]  /*7f50*/  WARPGROUP.ARRIVE ;  /* 0x00000000000079c5 */ /* 0x000fe20000000000 */
[-CC-:B------:R-:W-:Y:S01]  /*7f60*/  FFMA.FTZ R160, R64, R0.reuse, -R169.reuse ;  /* 0x0000000040a07223 */ /* 0x180fe200000108a9 */
[-C--:B------:R-:W-:Y:S01]  /*7f70*/  FFMA.FTZ R162, R68, R0.reuse, -R169 ;  /* 0x0000000044a27223 */ /* 0x080fe200000108a9 */
[----:B------:R-:W-:Y:S01]  /*7f80*/  FFMA.FTZ R169, R50, R0, -R69 ;  /* 0x0000000032a97223 */ /* 0x000fe20000010845 */
[----:B------:R-:W-:Y:S02]  /*7f90*/  MUFU.EX2 R34, R34 ;  /* 0x0000002200227308 */ /* 0x000fe40000000800 */
[----:B------:R-:W-:Y:S06]  /*7fa0*/  HGMMA.64x128x16.F32.BF16 R88, R156, gdesc[UR8].tnspB, R88, gsb0 ;  /* 0x41e000089c587df0 */ /* 0x000fec0008001858 */
[----:B------:R-:W0:Y:S08]  /*7fb0*/  MUFU.EX2 R169, R169 ;  /* 0x000000a900a97308 */ /* 0x000e300000000800 */
[----:B------:R-:W1:Y:S08]  /*7fc0*/  MUFU.EX2 R165, R165 ;  /* 0x000000a500a57308 */ /* 0x000e700000000800 */
[----:B------:R-:W2:Y:S01]  /*7fd0*/  MUFU.EX2 R36, R36 ;  /* 0x0000002400247308 */ /* 0x000ea20000000800 */
[----:B0-----:R-:W-:Y:S01]  /*7fe0*/  FADD.FTZ R5, R169, R38 ;  /* 0x00000026a9057221 */ /* 0x001fe20000010000 */
[----:B------:R-:W-:-:S03]  /*7ff0*/  F2FP.BF16.F32.PACK_AB R169, R32, R169 ;  /* 0x000000a920a9723e */ /* 0x000fc600000010ff */
[----:B------:R-:W-:-:S03]  /*8000*/  FADD.FTZ R16, R32, R5 ;  /* 0x0000000520107221 */ /* 0x000fc60000010000 */
[----:B------:R-:W0:Y:S01]  /*8010*/  MUFU.EX2 R167, R167 ;  /* 0x000000a700a77308 */ /* 0x000e220000000800 */
[----:B------:R-:W-:Y:S01]  /*8020*/  FADD.FTZ R5, R171, R16 ;  /* 0x00000010ab057221 */ /* 0x000fe20000010000 */
[----:B------:R-:W-:-:S03]  /*8030*/  F2FP.BF16.F32.PACK_AB R171, R34, R171 ;  /* 0x000000ab22ab723e */ /* 0x000fc600000010ff */
[----:B------:R-:W-:-:S03]  /*8040*/  FADD.FTZ R16, R34, R5 ;  /* 0x0000000522107221 */ /* 0x000fc60000010000 */
[----:B------:R-:W-:Y:S01]  /*8050*/  MUFU.EX2 R160, R160 ;  /* 0x000000a000a07308 */ /* 0x000fe20000000800 */
[----:B-1----:R-:W-:Y:S01]  /*8060*/  FADD.FTZ R5, R165, R16 ;  /* 0x00000010a5057221 */ /* 0x002fe20000010000 */
[----:B--2---:R-:W-:-:S03]  /*8070*/  F2FP.BF16.F32.PACK_AB R165, R36, R165 ;  /* 0x000000a524a5723e */ /* 0x004fc600000010ff */
[----:B------:R-:W-:-:S03]  /*8080*/  FADD.FTZ R16, R36, R5 ;  /* 0x0000000524107221 */ /* 0x000fc60000010000 */
[----:B------:R-:W-:Y:S01]  /*8090*/  MUFU.EX2 R66, R66 ;  /* 0x0000004200427308 */ /* 0x000fe20000000800 */
[----:B0-----:R-:W-:-:S07]  /*80a0*/  FADD.FTZ R5, R167, R16 ;  /* 0x00000010a7057221 */ /* 0x001fce0000010000 */
[----:B------:R-:W-:Y:S08]  /*80b0*/  MUFU.EX2 R49, R49 ;  /* 0x0000003100317308 */ /* 0x000ff00000000800 */
[----:B------:R-:W0:Y:S08]  /*80c0*/  MUFU.EX2 R67, R67 ;  /* 0x0000004300437308 */ /* 0x000e300000000800 */
[----:B------:R-:W-:Y:S08]  /*80d0*/  MUFU.EX2 R162, R162 ;  /* 0x000000a200a27308 */ /* 0x000ff00000000800 */
[----:B------:R-:W-:Y:S01]  /*80e0*/  MUFU.EX2 R70, R70 ;  /* 0x0000004600467308 */ /* 0x000fe20000000800 */
[----:B0-----:R-:W-:-:S07]  /*80f0*/  F2FP.BF16.F32.PACK_AB R161, R67, R66 ;  /* 0x0000004243a1723e */ /* 0x001fce00000010ff */
[----:B------:R-:W-:Y:S08]  /*8100*/  MUFU.EX2 R53, R53 ;  /* 0x0000003500357308 */ /* 0x000ff00000000800 */
[----:B------:R-:W0:Y:S08]  /*8110*/  MUFU.EX2 R71, R71 ;  /* 0x0000004700477308 */ /* 0x000e300000000800 */
[----:B------:R-:W-:Y:S08]  /*8120*/  MUFU.EX2 R8, R8 ;  /* 0x0000000800087308 */ /* 0x000ff00000000800 */
[----:B------:R-:W-:Y:S01]  /*8130*/  MUFU.EX2 R74, R74 ;  /* 0x0000004a004a7308 */ /* 0x000fe20000000800 */
[----:B0-----:R-:W-:-:S07]  /*8140*/  F2FP.BF16.F32.PACK_AB R163, R71, R70 ;  /* 0x0000004647a3723e */ /* 0x001fce00000010ff */
[----:B------:R-:W0:Y:S08]  /*8150*/  MUFU.EX2 R57, R73 ;  /* 0x0000004900397308 */ /* 0x000e300000000800 */
[----:B------:R-:W1:Y:S08]  /*8160*/  MUFU.EX2 R75, R75 ;  /* 0x0000004b004b7308 */ /* 0x000e700000000800 */
[----:B------:R-:W-:Y:S01]  /*8170*/  MUFU.EX2 R10, R10 ;  /* 0x0000000a000a7308 */ /* 0x000fe20000000800 */
[----:B------:R-:W-:-:S02]  /*8180*/  WARPGROUP.DEPBAR.LE gsb0, 0x0 ;  /* 0x00008000000079c5 */ /* 0x000fc40000010000 */
[----:B------:R-:W-:-:S05]  /*8190*/  WARPGROUP.ARRIVE ;  /* 0x00000000000079c5 */ /* 0x000fca0000000000 */
[----:B------:R-:W-:Y:S01]  /*81a0*/  MUFU.EX2 R78, R78 ;  /* 0x0000004e004e7308 */ /* 0x000fe20000000800 */
[----:B0-----:R-:W-:Y:S02]  /*81b0*/  F2FP.BF16.F32.PACK_AB R156, R57, R8 ;  /* 0x00000008399c723e */ /* 0x001fe400000010ff */
[----:B-1----:R-:W-:Y:S01]  /*81c0*/  F2FP.BF16.F32.PACK_AB R157, R75, R74 ;  /* 0x0000004a4b9d723e */ /* 0x002fe200000010ff */
[----:B------:R-:W-:Y:S04]  /*81d0*/  HGMMA.64x128x16.F32.BF16 R88, R152, gdesc[UR4].tnspB, R88, gsb0 ;  /* 0x41e0000498587df0 */ /* 0x000fe80008001858 */
[----:B------:R-:W0:Y:S08]  /*81e0*/  MUFU.EX2 R61, R61 ;  /* 0x0000003d003d7308 */ /* 0x000e300000000800 */
[----:B------:R-:W1:Y:S08]  /*81f0*/  MUFU.EX2 R79, R79 ;  /* 0x0000004f004f7308 */ /* 0x000e700000000800 */
[----:B------:R-:W-:Y:S01]  /*8200*/  MUFU.EX2 R12, R12 ;  /* 0x0000000c000c7308 */ /* 0x000fe20000000800 */
[----:B0-----:R-:W-:-:S07]  /*8210*/  F2FP.BF16.F32.PACK_AB R158, R61, R10 ;  /* 0x0000000a3d9e723e */ /* 0x001fce00000010ff */
[----:B------:R-:W-:Y:S01]  /*8220*/  MUFU.EX2 R82, R82 ;  /* 0x0000005200527308 */ /* 0x000fe20000000800 */
[----:B-1----:R-:W-:-:S07]  /*8230*/  F2FP.BF16.F32.PACK_AB R159, R79, R78 ;  /* 0x0000004e4f9f723e */ /* 0x002fce00000010ff */
        /* <DEDUP_REMOVED lines=77> */
.L_x_2471:
        /* <DEDUP_REMOVED lines=67> */
.L_x_2481:
[----:B------:R-:W-:Y:S01]  /*8b40*/  ULEA UR5, UR36, UR37, 0x3 ;  /* 0x0000002524057291 */ /* 0x000fe2000f8e183f */
[----:B------:R-:W-:-:S05]  /*8b50*/  IMAD.U32 R2, RZ, RZ, UR38 ;  /* 0x00000026ff027e24 */ /* 0x000fca000f8e00ff */
[----:B------:R-:W-:-:S04]  /*8b60*/  SHF.L.U32 R2, R2, 0x1f, RZ ;  /* 0x0000001f02027819 */ /* 0x000fc800000006ff */
[----:B------:R0:W1:Y:S01]  /*8b70*/  SYNCS.PHASECHK.TRANS64.TRYWAIT P2, [UR5+0x34850], R2 ;  /* 0x03485002ff0075a7 */ /* 0x0000620008040145 */
[----:B------:R-:W-:Y:S05]  /*8b80*/  @!P0 BRA `(.L_x_2482) ;  /* 0x0000000000048947 */ /* 0x000fea0003800000 */
[----:B------:R-:W-:Y:S01]  /*8b90*/  BPT.TRAP 0x1 ;  /* 0x000000040000795c */ /* 0x000fe20000300000 */
.L_x_2482:
[----:B-1----:R-:W-:Y:S05]  /*8ba0*/  @P2 BRA `(.L_x_2483) ;  /* 0x0000000000082947 */ /* 0x002fea0003800000 */
[----:B------:R-:W1:Y:S02]  /*8bb0*/  SYNCS.PHASECHK.TRANS64.TRYWAIT P0, [UR5+0x34850], R2 ;  /* 0x03485002ff0075a7 */ /* 0x000e640008000145 */
[----:B-1----:R-:W-:Y:S05]  /*8bc0*/  @!P0 BRA `(.L_x_2484) ;  /* 0x00000090002c8947 */ /* 0x002fea0003800000 */
.L_x_2483:
[----:B------:R-:W-:Y:S01]  /*8bd0*/  UIADD3 UR37, UR37, 0x400, URZ ;  /* 0x0000040025257890 */ /* 0x000fe2000fffe03f */
[----:B------:R-:W-:Y:S01]  /*8be0*/  WARPGROUP.ARRIVE ;  /* 0x00000000000079c5 */ /* 0x000fe20000000000 */
[----:B------:R-:W-:Y:S01]  /*8bf0*/  UMOV UR7, 0x40000040 ;  /* 0x4000004000077882 */ /* 0x000fe20000000000 */
[----:B-1----:R-:W1:Y:S01]  /*8c00*/  SHFL.BFLY PT, R3, R6, 0x2, 0x1f ;  /* 0x0c401f0006037f89 */ /* 0x002e6200000e0000 */
[----:B------:R-:W-:Y:S01]  /*8c10*/  USHF.R.U32.HI UR37, URZ, 0x4, UR37 ;  /* 0x000000043f257899 */ /* 0x000fe20008011625 */
[----:B------:R-:W-:Y:S02]  /*8c20*/  IMAD.U32 R15, RZ, RZ, UR5 ;  /* 0x00000005ff0f7e24 */ /* 0x000fe4000f8e00ff */
[----:B0-----:R-:W0:Y:S01]  /*8c30*/  SHFL.BFLY PT, R2, R5, 0x2, 0x1f ;  /* 0x0c401f0005027f89 */ /* 0x001e2200000e0000 */
[----:B------:R-:W-:Y:S01]  /*8c40*/  ULOP3.LUT UR37, UR37, 0x3fff, URZ, 0xc0, !UPT ;  /* 0x00003fff25257892 */ /* 0x000fe2000f8ec03f */
[----:B------:R-:W-:Y:S02]  /*8c50*/  IMAD.MOV.U32 R11, RZ, RZ, RZ ;  /* 0x000000ffff0b7224 */ /* 0x000fe400078e00ff */
[----:B------:R-:W-:Y:S01]  /*8c60*/  VIADD R191, R191, 0x1 ;  /* 0x00000001bfbf7836 */ /* 0x000fe20000000000 */
[----:B------:R-:W-:-:S04]  /*8c70*/  ULOP3.LUT UR4, UR37, 0x4000000, URZ, 0xfc, !UPT ;  /* 0x0400000025047892 */ /* 0x000fc8000f8efc3f */
[----:B------:R-:W-:Y:S02]  /*8c80*/  ULEA UR4, UR36, UR4, 0xb ;  /* 0x0000000424047291 */ /* 0x000fe4000f8e583f */
        /* <DEDUP_REMOVED lines=8> */
[----:B0-----:R-:W-:Y:S01]  /*8d10*/  FADD.FTZ R8, R2, R5 ;  /* 0x0000000502087221 */ /* 0x001fe20000010000 */
[----:B------:R-:W-:Y:S01]  /*8d20*/  IMAD.MOV.U32 R5, RZ, RZ, RZ ;  /* 0x000000ffff057224 */ /* 0x000fe200078e00ff */
[----:B------:R-:W0:Y:S04]  /*8d30*/  SHFL.BFLY PT, R2, R3, 0x1, 0x1f ;  /* 0x0c201f0003027f89 */ /* 0x000e2800000e0000 */
[----:B------:R-:W1:Y:S01]  /*8d40*/  SHFL.BFLY PT, R9, R8, 0x1, 0x1f ;  /* 0x0c201f0008097f89 */ /* 0x000e6200000e0000 */
[----:B0-----:R-:W-:Y:S01]  /*8d50*/  FADD.FTZ R12, R3, R2 ;  /* 0x00000002030c7221 */ /* 0x001fe20000010000 */
[----:B------:R-:W-:-:S02]  /*8d60*/  IMAD.MOV.U32 R3, RZ, RZ, -0x800000 ;  /* 0xff800000ff037424 */ /* 0x000fc400078e00ff */
[----:B------:R-:W-:Y:S02]  /*8d70*/  IMAD.MOV.U32 R2, RZ, RZ, -0x800000 ;  /* 0xff800000ff027424 */ /* 0x000fe400078e00ff */
[----:B-1----:R-:W-:Y:S01]  /*8d80*/  FADD.FTZ R14, R8, R9 ;  /* 0x00000009080e7221 */ /* 0x002fe20000010000 */
[----:B------:R-:W-:-:S04]  /*8d90*/  FSETP.NE.FTZ.AND P0, PT, R12, RZ, PT ;  /* 0x000000ff0c00720b */ /* 0x000fc80003f15000 */
        /* <DEDUP_REMOVED lines=116> */
.L_x_2454:
        /* <DEDUP_REMOVED lines=24> */
[----:B------:R-:W-:Y:S02]  /*9660*/  MOV R16, R0 ;  /* 0x0000000000107202 */ /* 0x000fe40000000f00 */
[----:B--2---:R-:W-:-:S03]  /*9670*/  MOV R17, R5 ;  /* 0x0000000500117202 */ /* 0x004fc60000000f00 */
[----:B------:R-:W-:-:S03]  /*9680*/  IMAD.WIDE R4, R195, 0x2, R16 ;  /* 0x00000002c3047825 */ /* 0x000fc600078e0210 */
[C---:B------:R-:W-:Y:S02]  /*9690*/  LOP3.LUT R9, R4.reuse, 0x380, RZ, 0xc0, !PT ;  /* 0x0000038004097812 */ /* 0x040fe400078ec0ff */
[C---:B------:R-:W-:Y:S02]  /*96a0*/  IADD3 R31, P6, R4.reuse, 0x20, RZ ;  /* 0x00000020041f7810 */ /* 0x040fe40007fde0ff */
[----:B------:R-:W-:Y:S02]  /*96b0*/  SHF.R.U64 R9, R9, 0x3, RZ ;  /* 0x0000000309097819 */ /* 0x000fe400000012ff */
[----:B------:R-:W-:Y:S01]  /*96c0*/  LOP3.LUT R12, R31, 0x380, RZ, 0xc0, !PT ;  /* 0x000003801f0c7812 */ /* 0x000fe200078ec0ff */
[----:B------:R-:W-:Y:S01]  /*96d0*/  IMAD.X R27, RZ, RZ, R5, P6 ;  /* 0x000000ffff1b7224 */ /* 0x000fe200030e0605 */
[----:B------:R-:W-:Y:S01]  /*96e0*/  BAR.SYNC.DEFER_BLOCKING 0x1, 0x100 ;  /* 0x0044000000007b1d */ /* 0x000fe20000010000 */
[C---:B------:R-:W-:Y:S02]  /*96f0*/  IADD3 R97, P5, R4.reuse, 0x40, RZ ;  /* 0x0000004004617810 */ /* 0x040fe40007fbe0ff */
[----:B------:R-:W-:-:S02]  /*9700*/  IADD3 R99, P4, R4, 0x60, RZ ;  /* 0x0000006004637810 */ /* 0x000fc40007f9e0ff */
        /* <DEDUP_REMOVED lines=12> */
[----:B------:R-:W-:-:S02]  /*97d0*/  MOV R94, R4 ;  /* 0x00000004005e7202 */ /* 0x000fc40000000f00 */
[----:B------:R-:W-:Y:S02]  /*97e0*/  F2FP.BF16.F32.PACK_AB R5, R8, R93 ;  /* 0x0000005d0805723e */ /* 0x000fe400000010ff */
[----:B------:R-:W-:Y:S02]  /*97f0*/  LOP3.LUT R14, R97, 0x380, RZ, 0xc0, !PT ;  /* 0x00000380610e7812 */ /* 0x000fe400078ec0ff */
[----:B------:R-:W-:Y:S02]  /*9800*/  LOP3.LUT R26, R12, R31, RZ, 0x3c, !PT ;  /* 0x0000001f0c1a7212 */ /* 0x000fe400078e3cff */
[----:B------:R-:W-:Y:S02]  /*9810*/  F2FP.BF16.F32.PACK_AB R4, R10, R95 ;  /* 0x0000005f0a04723e */ /* 0x000fe400000010ff */
[----:B------:R-:W-:Y:S02]  /*9820*/  LOP3.LUT R8, R103, 0x380, RZ, 0xc0, !PT ;  /* 0x0000038067087812 */ /* 0x000fe400078ec0ff */
[----:B------:R-:W-:Y:S01]  /*9830*/  LOP3.LUT R10, R105, 0x380, RZ, 0xc0, !PT ;  /* 0x00000380690a7812 */ /* 0x000fe200078ec0ff */
[----:B------:R2:W-:Y:S01]  /*9840*/  STSM.16.M88.4 [R94], R4 ;  /* 0x000000045e007844 */ /* 0x0005e20000000200 */
[----:B------:R-:W-:-:S02]  /*9850*/  LOP3.LUT R31, R88, 0x380, RZ, 0xc0, !PT ;  /* 0x00000380581f7812 */ /* 0x000fc400078ec0ff */
[----:B-1----:R-:W-:Y:S02]  /*9860*/  LOP3.LUT R44, R101, 0x380, RZ, 0xc0, !PT ;  /* 0x00000380652c7812 */ /* 0x002fe400078ec0ff */
[----:B------:R-:W-:Y:S02]  /*9870*/  LOP3.LUT R20, R99, 0x380, RZ, 0xc0, !PT ;  /* 0x0000038063147812 */ /* 0x000fe400078ec0ff */
[----:B------:R-:W-:Y:S02]  /*9880*/  SHF.R.U64 R14, R14, 0x3, RZ ;  /* 0x000000030e0e7819 */ /* 0x000fe400000012ff */
[----:B------:R-:W-:Y:S02]  /*9890*/  SHF.R.U64 R8, R8, 0x3, RZ ;  /* 0x0000000308087819 */ /* 0x000fe400000012ff */
[----:B------:R-:W-:Y:S02]  /*98a0*/  SHF.R.U64 R10, R10, 0x3, RZ ;  /* 0x000000030a0a7819 */ /* 0x000fe400000012ff */
[----:B------:R-:W-:-:S02]  /*98b0*/  SHF.R.U64 R31, R31, 0x3, RZ ;  /* 0x000000031f1f7819 */ /* 0x000fc400000012ff */
[----:B------:R-:W-:Y:S02]  /*98c0*/  SHF.R.U64 R44, R44, 0x3, RZ ;  /* 0x000000032c2c7819 */ /* 0x000fe400000012ff */
[----:B------:R-:W-:Y:S02]  /*98d0*/  SHF.R.U64 R20, R20, 0x3, RZ ;  /* 0x0000000314147819 */ /* 0x000fe400000012ff */
[----:B------:R-:W-:Y:S02]  /*98e0*/  LOP3.LUT R24, R14, R97, RZ, 0x3c, !PT ;  /* 0x000000610e187212 */ /* 0x000fe400078e3cff */
[----:B------:R-:W-:Y:S01]  /*98f0*/  LOP3.LUT R12, R8, R103, RZ, 0x3c, !PT ;  /* 0x00000067080c7212 */ /* 0x000fe200078e3cff */
[----:B------:R-:W1:Y:S01]  /*9900*/  LDC.64 R96, c[0x0][0xc00] ;  /* 0x00030000ff607b82 */ /* 0x000e620000000a00 */
[----:B------:R-:W-:Y:S02]  /*9910*/  LOP3.LUT R10, R10, R105, RZ, 0x3c, !PT ;  /* 0x000000690a0a7212 */ /* 0x000fe400078e3cff */
[----:B------:R-:W-:-:S02]  /*9920*/  LOP3.LUT R8, R31, R88, RZ, 0x3c, !PT ;  /* 0x000000581f087212 */ /* 0x000fc400078e3cff */
[----:B------:R-:W-:Y:S02]  /*9930*/  LOP3.LUT R14, R44, R101, RZ, 0x3c, !PT ;  /* 0x000000652c0e7212 */ /* 0x000fe400078e3cff */
[----:B------:R-:W-:Y:S02]  /*9940*/  LOP3.LUT R20, R20, R99, RZ, 0x3c, !PT ;  /* 0x0000006314147212 */ /* 0x000fe400078e3cff */
[----:B------:R-:W-:Y:S02]  /*9950*/  MOV R31, R10 ;  /* 0x0000000a001f7202 */ /* 0x000fe40000000f00 */
[----:B------:R-:W-:Y:S02]  /*9960*/  MOV R30, R8 ;  /* 0x00000008001e7202 */ /* 0x000fe40000000f00 */
[----:B------:R-:W-:Y:S02]  /*9970*/  MOV R93, R26 ;  /* 0x0000001a005d7202 */ /* 0x000fe40000000f00 */
[----:B------:R-:W-:-:S02]  /*9980*/  F2FP.BF16.F32.PACK_AB R8, R89, R90 ;  /* 0x0000005a5908723e */ /* 0x000fc400000010ff */
[----:B------:R-:W-:Y:S02]  /*9990*/  F2FP.BF16.F32.PACK_AB R9, R35, R34 ;  /* 0x000000222309723e */ /* 0x000fe400000010ff */
[----:B------:R-:W-:Y:S02]  /*99a0*/  F2FP.BF16.F32.PACK_AB R10, R37, R36 ;  /* 0x00000024250a723e */ /* 0x000fe400000010ff */
[----:B------:R-:W-:Y:S02]  /*99b0*/  F2FP.BF16.F32.PACK_AB R11, R39, R38 ;  /* 0x00000026270b723e */ /* 0x000fe400000010ff */
[----:B------:R-:W-:Y:S02]  /*99c0*/  MOV R92, R24 ;  /* 0x00000018005c7202 */ /* 0x000fe40000000f00 */
[----:B------:R-:W-:Y:S01]  /*99d0*/  MOV R88, R14 ;  /* 0x0000000e00587202 */ /* 0x000fe20000000f00 */
[----:B------:R-:W-:Y:S01]  /*99e0*/  STSM.16.M88.4 [R93], R8 ;  /* 0x000000085d007844 */ /* 0x000fe20000000200 */
[----:B------:R-:W-:-:S02]  /*99f0*/  MOV R44, R12 ;  /* 0x0000000c002c7202 */ /* 0x000fc40000000f00 */
[----:B--2---:R-:W-:Y:S02]  /*9a00*/  F2FP.BF16.F32.PACK_AB R4, R41, R40 ;  /* 0x000000282904723e */ /* 0x004fe400000010ff */
[----:B------:R-:W-:Y:S02]  /*9a10*/  F2FP.BF16.F32.PACK_AB R5, R43, R42 ;  /* 0x0000002a2b05723e */ /* 0x000fe400000010ff */
[----:B------:R-:W-:Y:S02]  /*9a20*/  F2FP.BF16.F32.PACK_AB R6, R32, R33 ;  /* 0x000000212006723e */ /* 0x000fe400000010ff */
[----:B------:R-:W-:Y:S02]  /*9a30*/  F2FP.BF16.F32.PACK_AB R7, R28, R29 ;  /* 0x0000001d1c07723e */ /* 0x000fe400000010ff */
[----:B------:R-:W-:Y:S02]  /*9a40*/  MOV R91, R20 ;  /* 0x00000014005b7202 */ /* 0x000fe40000000f00 */
[----:B------:R-:W-:Y:S01]  /*9a50*/  F2FP.BF16.F32.PACK_AB R12, R49, R48 ;  /* 0x00000030310c723e */ /* 0x000fe200000010ff */
[----:B------:R2:W-:Y:S01]  /*9a60*/  STSM.16.M88.4 [R92], R4 ;  /* 0x000000045c007844 */ /* 0x0005e20000000200 */
[----:B------:R-:W-:Y:S01]  /*9a70*/  F2FP.BF16.F32.PACK_AB R13, R51, R50 ;  /* 0x00000032330d723e */ /* 0x000fe200000010ff */
[----:B------:R-:W3:Y:S01]  /*9a80*/  LDC.64 R20, c[0x0][0xc00] ;  /* 0x00030000ff147b82 */ /* 0x000ee20000000a00 */
[----:B------:R-:W-:Y:S01]  /*9a90*/  F2FP.BF16.F32.PACK_AB R14, R53, R52 ;  /* 0x00000034350e723e */ /* 0x000fe200000010ff */
[----:B------:R-:W-:Y:S01]  /*9aa0*/  IMAD.MOV.U32 R53, RZ, RZ, RZ ;  /* 0x000000ffff357224 */ /* 0x000fe200078e00ff */
[----:B------:R-:W-:-:S02]  /*9ab0*/  F2FP.BF16.F32.PACK_AB R15, R55, R54 ;  /* 0x00000036370f723e */ /* 0x000fc400000010ff */
[----:B------:R-:W-:Y:S02]  /*9ac0*/  F2FP.BF16.F32.PACK_AB R24, R57, R56 ;  /* 0x000000383918723e */ /* 0x000fe400000010ff */
[----:B------:R-:W-:Y:S01]  /*9ad0*/  F2FP.BF16.F32.PACK_AB R25, R59, R58 ;  /* 0x0000003a3b19723e */ /* 0x000fe200000010ff */
[----:B------:R4:W-:Y:S01]  /*9ae0*/  STSM.16.M88.4 [R91], R12 ;  /* 0x0000000c5b007844 */ /* 0x0009e20000000200 */
[----:B------:R-:W-:Y:S01]  /*9af0*/  F2FP.BF16.F32.PACK_AB R26, R61, R60 ;  /* 0x0000003c3d1a723e */ /* 0x000fe200000010ff */
[----:B------:R-:W0:Y:S01]  /*9b00*/  LDC R55, c[0x0][0xbe8] ;  /* 0x0002fa00ff377b82 */ /* 0x000e220000000800 */
[----:B------:R-:W-:Y:S02]  /*9b10*/  F2FP.BF16.F32.PACK_AB R27, R63, R62 ;  /* 0x0000003e3f1b723e */ /* 0x000fe400000010ff */
[----:B------:R-:W-:Y:S02]  /*9b20*/  ISETP.NE.U32.AND P2, PT, RZ, UR4, PT ;  /* 0x00000004ff007c0c */ /* 0x000fe4000bf45070 */
[----:B-1----:R-:W-:Y:S01]  /*9b30*/  ISETP.NE.U32.AND P0, PT, R96, RZ, PT ;  /* 0x000000ff6000720c */ /* 0x002fe20003f05070 */
[----:B------:R4:W-:Y:S01]  /*9b40*/  STSM.16.M88.4 [R88], R24 ;  /* 0x0000001858007844 */ /* 0x0009e20000000200 */
[----:B------:R-:W-:-:S02]  /*9b50*/  ISETP.NE.AND.EX P2, PT, RZ, UR5, PT, P2 ;  /* 0x00000005ff007c0c */ /* 0x000fc4000bf45320 */
[----:B------:R-:W-:Y:S01]  /*9b60*/  ISETP.NE.AND.EX P0, PT, R97, RZ, PT, P0 ;  /* 0x000000ff6100720c */ /* 0x000fe20003f05300 */
[----:B------:R4:W-:Y:S04]  /*9b70*/  STSM.16.M88.4 [R44], R64 ;  /* 0x000000402c007844 */ /* 0x0009e80000000200 */
[----:B------:R4:W-:Y:S01]  /*9b80*/  STSM.16.M88.4 [R31], R72 ;  /* 0x000000481f007844 */ /* 0x0009e20000000200 */
[----:B---3--:R-:W-:-:S03]  /*9b90*/  IMAD.WIDE R20, R185, 0x4, R20 ;  /* 0x00000004b9147825 */ /* 0x008fc600078e0214 */
[----:B------:R4:W-:Y:S01]  /*9ba0*/  STSM.16.M88.4 [R30], R80 ;  /* 0x000000501e007844 */ /* 0x0009e20000000200 */
[----:B------:R-:W-:Y:S01]  /*9bb0*/  BAR.SYNC.DEFER_BLOCKING 0x1, 0x100 ;  /* 0x0044000000007b1d */ /* 0x000fe20000010000 */
[----:B--2---:R-:W-:-:S05]  /*9bc0*/  @P2 LEA R4, P3, R185, UR4, 0x2 ;  /* 0x00000004b9042c11 */ /* 0x004fca000f8610ff */
[----:B------:R-:W-:Y:S01]  /*9bd0*/  ULDC UR4, c[0x0][0xa88] ;  /* 0x0002a20000047ab9 */ /* 0x000fe20000000800 */
[----:B------:R-:W-:Y:S01]  /*9be0*/  @P2 LEA.HI.X R5, R185, UR5, R189, 0x2, P3 ;  /* 0x00000005b9052c11 */ /* 0x000fe200098f14bd */
[----:B------:R-:W-:Y:S01]  /*9bf0*/  IMAD.U32 R6, RZ, RZ, UR4 ;  /* 0x00000004ff067e24 */ /* 0x000fe2000f8e00ff */
[----:B------:R4:W5:Y:S01]  /*9c00*/  @P0 LDG.E R53, desc[UR56][R20.64] ;  /* 0x0000003814350981 */ /* 0x000962000c1e1900 */
[----:B0-----:R-:W-:-:S04]  /*9c10*/  ISETP.NE.AND P1, PT, R55, 0x1, PT ;  /* 0x000000013700780c */ /* 0x001fc80003f25270 */
[----:B------:R4:W5:Y:S09]  /*9c20*/  @P2 LDG.E R6, desc[UR56][R4.64] ;  /* 0x0000003804062981 */ /* 0x000972000c1e1900 */
[----:B------:R-:W0:Y:S08]  /*9c30*/  @P1 LDC R8, c[0x0][0xbec] ;  /* 0x0002fb00ff081b82 */ /* 0x000e300000000800 */
[----:B------:R-:W1:Y:S01]  /*9c40*/  @P1 LDC R9, c[0x0][0xbf0] ;  /* 0x0002fc00ff091b82 */ /* 0x000e620000000800 */
[----:B----4-:R-:W-:Y:S05]  /*9c50*/  @P2 BRA `(.L_x_2487) ;  /* 0x0000000000102947 */ /* 0x010fea0003800000 */
[----:B------:R-:W-:Y:S05]  /*9c60*/  @!P0 BRA `(.L_x_2487) ;  /* 0x00000000000c8947 */ /* 0x000fea0003800000 */
[----:B------:R-:W2:Y:S04]  /*9c70*/  LDG.E R5, desc[UR56][R20.64] ;  /* 0x0000003814057981 */ /* 0x000ea8000c1e1900 */
[----:B-----5:R-:W2:Y:S02]  /*9c80*/  LDG.E R6, desc[UR56][R20.64+0x4] ;  /* 0x0000043814067981 */ /* 0x020ea4000c1e1900 */
[----:B--2---:R-:W-:-:S07]  /*9c90*/  IMAD.IADD R6, R6, 0x1, -R5 ;  /* 0x0000000106067824 */ /* 0x004fce00078e0a05 */
.L_x_2487:
[----:B------:R-:W-:Y:S01]  /*9ca0*/  SHF.R.S32.HI R44, RZ, 0x1f, R188 ;  /* 0x0000001fff2c7819 */ /* 0x000fe200000114bc */
[----:B------:R-:W-:Y:S01]  /*9cb0*/  IMAD.IADD R13, R184, 0x1, R18 ;  /* 0x00000001b80d7824 */ /* 0x000fe200078e0212 */
[----:B------:R-:W-:Y:S01]  /*9cc0*/  ULDC.64 UR4, c[0x0][0xb90] ;  /* 0x0002e40000047ab9 */ /* 0x000fe20000000a00 */
[--C-:B-----5:R-:W-:Y:S01]  /*9cd0*/  SHF.R.S32.HI R21, RZ, 0x1f, R53.reuse ;  /* 0x0000001fff157819 */ /* 0x120fe20000011435 */
[----:B------:R-:W-:Y:S01]  /*9ce0*/  IMAD.MOV.U32 R20, RZ, RZ, R53 ;  /* 0x000000ffff147224 */ /* 0x000fe200078e0035 */
[----:B------:R-:W-:Y:S01]  /*9cf0*/  SEL R185, R185, RZ, !P0 ;  /* 0x000000ffb9b97207 */ /* 0x000fe20004000000 */
[----:B------:R-:W-:Y:S02]  /*9d00*/  IMAD R5, R44, UR4, RZ ;  /* 0x000000042c057c24 */ /* 0x000fe4000f8e02ff */
[----:B0-----:R-:W-:-:S04]  /*9d10*/  @P1 IMAD.HI.U32 R8, R13, R8, RZ ;  /* 0x000000080d081227 */ /* 0x001fc800078e00ff */
[----:B------:R-:W-:Y:S01]  /*9d20*/  IMAD.MOV.U32 R7, RZ, RZ, R13 ;  /* 0x000000ffff077224 */ /* 0x000fe200078e000d */
[----:B-1----:R-:W-:Y:S01]  /*9d30*/  @P1 SHF.R.U32.HI R7, RZ, R9, R8 ;  /* 0x00000009ff071219 */ /* 0x002fe20000011608 */
[C---:B------:R-:W-:Y:S02]  /*9d40*/  IMAD R11, R188.reuse, UR5, R5 ;  /* 0x00000005bc0b7c24 */ /* 0x040fe4000f8e0205 */
[----:B------:R-:W-:Y:S01]  /*9d50*/  IMAD.WIDE.U32 R4, R188, UR4, R20 ;  /* 0x00000004bc047c25 */ /* 0x000fe2000f8e0014 */
[----:B------:R-:W-:Y:S01]  /*9d60*/  SEL R20, R189, RZ, !P0 ;  /* 0x000000ffbd147207 */ /* 0x000fe20004000000 */
[----:B------:R-:W-:Y:S02]  /*9d70*/  ULDC.64 UR4, c[0x0][0xb98] ;  /* 0x0002e60000047ab9 */ /* 0x000fe40000000a00 */
[----:B------:R-:W-:Y:S02]  /*9d80*/  IMAD R9, R190, 0x40, R22 ;  /* 0x00000040be097824 */ /* 0x000fe400078e0216 */
[----:B------:R-:W-:Y:S01]  /*9d90*/  IMAD.IADD R5, R5, 0x1, R11 ;  /* 0x0000000105057824 */ /* 0x000fe200078e020b */
[--C-:B------:R-:W-:Y:S01]  /*9da0*/  SHF.R.S32.HI R11, RZ, 0x1f, R7.reuse ;  /* 0x0000001fff0b7819 */ /* 0x100fe20000011407 */
[----:B------:R-:W-:-:S02]  /*9db0*/  IMAD.MOV R10, RZ, RZ, -R7 ;  /* 0x000000ffff0a7224 */ /* 0x000fc400078e0a07 */
        /* <DEDUP_REMOVED lines=22> */
[----:B------:R-:W-:Y:S01]  /*9f20*/  IMAD.X R13, RZ, RZ, R17, P0 ;  /* 0x000000ffff0d7224 */ /* 0x000fe200000e0611 */
[----:B------:R-:W-:Y:S01]  /*9f30*/  LEA R10, P4, R4, UR4, 0x2 ;  /* 0x00000004040a7c11 */ /* 0x000fe2000f8810ff */
[----:B------:R-:W-:Y:S01]  /*9f40*/  IMAD.IADD R9, R5, 0x1, R11 ;  /* 0x0000000105097824 */ /* 0x000fe200078e020b */
[----:B------:R-:W-:Y:S02]  /*9f50*/  LOP3.LUT R5, R7, 0x380, RZ, 0xc0, !PT ;  /* 0x0000038007057812 */ /* 0x000fe400078ec0ff */
[----:B------:R-:W-:Y:S01]  /*9f60*/  LOP3.LUT P0, RZ, R192, 0x3, RZ, 0xc0, !PT ;  /* 0x00000003c0ff7812 */ /* 0x000fe2000780c0ff */
[----:B------:R-:W-:Y:S01]  /*9f70*/  SHFL.IDX PT, R48, R10, RZ, 0x1c1f ;  /* 0x001c1fff0a307589 */ /* 0x000fe200000e0000 */
[----:B------:R-:W-:Y:S01]  /*9f80*/  LEA.HI.X R14, R4, UR5, R9, 0x2, P4 ;  /* 0x00000005040e7c11 */ /* 0x000fe2000a0f1409 */
[--C-:B------:R-:W-:Y:S01]  /*9f90*/  IMAD.X R9, RZ, RZ, R17.reuse, P3 ;  /* 0x000000ffff097224 */ /* 0x100fe200018e0611 */
[----:B------:R-:W-:Y:S01]  /*9fa0*/  SHF.R.U64 R4, R5, 0x3, RZ ;  /* 0x0000000305047819 */ /* 0x000fe200000012ff */
[----:B------:R-:W-:Y:S01]  /*9fb0*/  SHFL.IDX PT, R50, R10, 0x1, 0x1c1f ;  /* 0x003c1f000a327f89 */ /* 0x000fe200000e0000 */
[----:B------:R-:W-:Y:S01]  /*9fc0*/  IMAD.X R5, RZ, RZ, R17, P2 ;  /* 0x000000ffff057224 */ /* 0x000fe200010e0611 */
[----:B------:R-:W-:Y:S01]  /*9fd0*/  ISETP.GE.OR P2, PT, R24, R57, P0 ;  /* 0x000000391800720c */ /* 0x000fe20000746670 */
[----:B------:R-:W-:Y:S01]  /*9fe0*/  ULDC.64 UR4, c[0x0][0xaa0] ;  /* 0x0002a80000047ab9 */ /* 0x000fe20000000a00 */
[----:B------:R-:W0:Y:S01]  /*9ff0*/  SHFL.IDX PT, R49, R14, RZ, 0x1c1f ;  /* 0x001c1fff0e317589 */ /* 0x000e2200000e0000 */
[----:B------:R-:W-:Y:S01]  /*a000*/  LOP3.LUT R4, R4, R7, RZ, 0x3c, !PT ;  /* 0x0000000704047212 */ /* 0x000fe200078e3cff */
[----:B------:R-:W-:Y:S01]  /*a010*/  VIADD R7, R24, 0x8 ;  /* 0x0000000818077836 */ /* 0x000fe20000000000 */
[----:B------:R-:W-:Y:S01]  /*a020*/  SHF.R.U64 R12, R12, 0x3, RZ ;  /* 0x000000030c0c7819 */ /* 0x000fe200000012ff */
[----:B------:R-:W1:Y:S01]  /*a030*/  SHFL.IDX PT, R51, R14, 0x1, 0x1c1f ;  /* 0x003c1f000e337f89 */ /* 0x000e6200000e0000 */
[----:B------:R-:W-:-:S02]  /*a040*/  IADD3 R41, P6, R16, 0x4000, RZ ;  /* 0x0000400010297810 */ /* 0x000fc40007fde0ff */
[----:B------:R-:W-:Y:S02]  /*a050*/  ISETP.GE.OR P0, PT, R7, R57, P0 ;  /* 0x000000390700720c */ /* 0x000fe40000706670 */
[----:B------:R-:W-:Y:S02]  /*a060*/  LOP3.LUT R12, R12, R15, RZ, 0x3c, !PT ;  /* 0x0000000f0c0c7212 */ /* 0x000fe400078e3cff */
[C---:B------:R-:W-:Y:S02]  /*a070*/  IADD3 R37, P5, R16.reuse, 0x5000, RZ ;  /* 0x0000500010257810 */ /* 0x040fe40007fbe0ff */
[C---:B------:R-:W-:Y:S02]  /*a080*/  IADD3 R33, P4, R16.reuse, 0x6000, RZ ;  /* 0x0000600010217810 */ /* 0x040fe40007f9e0ff */
[----:B------:R-:W-:Y:S02]  /*a090*/  LOP3.LUT R15, R16, 0x380, RZ, 0xc0, !PT ;  /* 0x00000380100f7812 */ /* 0x000fe400078ec0ff */
[----:B------:R-:W-:-:S02]  /*a0a0*/  LOP3.LUT R40, R41, 0x380, RZ, 0xc0, !PT ;  /* 0x0000038029287812 */ /* 0x000fc400078ec0ff */
[----:B------:R-:W-:Y:S02]  /*a0b0*/  LOP3.LUT R36, R37, 0x380, RZ, 0xc0, !PT ;  /* 0x0000038025247812 */ /* 0x000fe400078ec0ff */
[----:B------:R-:W-:Y:S02]  /*a0c0*/  LOP3.LUT R32, R33, 0x380, RZ, 0xc0, !PT ;  /* 0x0000038021207812 */ /* 0x000fe400078ec0ff */
[----:B------:R-:W-:Y:S01]  /*a0d0*/  SHF.R.U64 R15, R15, 0x3, RZ ;  /* 0x000000030f0f7819 */ /* 0x000fe200000012ff */
[----:B0-----:R0:W-:Y:S01]  /*a0e0*/  @!P2 ST.E desc[UR56][R48.64], R3 ;  /* 0x000000033000a985 */ /* 0x0011e2000c101938 */
[----:B------:R-:W-:Y:S02]  /*a0f0*/  IADD3 R11, P3, R16, 0x7000, RZ ;  /* 0x00007000100b7810 */ /* 0x000fe40007f7e0ff */
[----:B------:R-:W-:Y:S01]  /*a100*/  SHF.R.U64 R40, R40, 0x3, RZ ;  /* 0x0000000328287819 */ /* 0x000fe200000012ff */
[----:B-1----:R1:W-:Y:S01]  /*a110*/  @!P0 ST.E desc[UR56][R50.64], R2 ;  /* 0x0000000232008985 */ /* 0x0023e2000c101938 */
[----:B------:R-:W-:Y:S01]  /*a120*/  SHF.R.U64 R36, R36, 0x3, RZ ;  /* 0x0000000324247819 */ /* 0x000fe200000012ff */
[----:B------:R-:W-:Y:S01]  /*a130*/  IMAD.X R29, RZ, RZ, R17, P3 ;  /* 0x000000ffff1d7224 */ /* 0x000fe200018e0611 */
[----:B------:R-:W-:-:S02]  /*a140*/  SHF.R.U64 R32, R32, 0x3, RZ ;  /* 0x0000000320207819 */ /* 0x000fc400000012ff */
[----:B------:R-:W-:Y:S02]  /*a150*/  LOP3.LUT R16, R15, R16, RZ, 0x3c, !PT ;  /* 0x000000100f107212 */ /* 0x000fe400078e3cff */
[----:B------:R-:W-:Y:S01]  /*a160*/  LOP3.LUT R40, R40, R41, RZ, 0x3c, !PT ;  /* 0x0000002928287212 */ /* 0x000fe200078e3cff */
[----:B0-----:R-:W0:Y:S01]  /*a170*/  @P1 LDC R49, c[0x0][0xbec] ;  /* 0x0002fb00ff311b82 */ /* 0x001e220000000800 */
[----:B------:R-:W-:Y:S01]  /*a180*/  LOP3.LUT R36, R36, R37, RZ, 0x3c, !PT ;  /* 0x0000002524247212 */ /* 0x000fe200078e3cff */
[--C-:B------:R-:W-:Y:S01]  /*a190*/  IMAD.X R41, RZ, RZ, R17.reuse, P6 ;  /* 0x000000ffff297224 */ /* 0x100fe200030e0611 */
[----:B------:R-:W-:Y:S01]  /*a1a0*/  LOP3.LUT R32, R32, R33, RZ, 0x3c, !PT ;  /* 0x0000002120207212 */ /* 0x000fe200078e3cff */
[----:B-1----:R-:W-:Y:S01]  /*a1b0*/  IMAD R2, R21, UR4, RZ ;  /* 0x0000000415027c24 */ /* 0x002fe2000f8e02ff */
[----:B------:R1:W5:Y:S01]  /*a1c0*/  LD.E.128 R24, desc[UR56][R16.64] ;  /* 0x0000003810187980 */ /* 0x000362000c101d00 */
[--C-:B------:R-:W-:Y:S01]  /*a1d0*/  IMAD.X R37, RZ, RZ, R17.reuse, P5 ;  /* 0x000000ffff257224 */ /* 0x100fe200028e0611 */
[----:B------:R-:W-:Y:S01]  /*a1e0*/  LOP3.LUT R6, R11, 0x380, RZ, 0xc0, !PT ;  /* 0x000003800b067812 */ /* 0x000fe200078ec0ff */
[----:B------:R-:W2:Y:S01]  /*a1f0*/  @P1 LDC R51, c[0x0][0xbf0] ;  /* 0x0002fc00ff331b82 */ /* 0x000ea20000000800 */
[----:B------:R-:W-:Y:S01]  /*a200*/  IMAD.X R33, RZ, RZ, R17, P4 ;  /* 0x000000ffff217224 */ /* 0x000fe200020e0611 */
[----:B------:R-:W5:Y:S01]  /*a210*/  LD.E.128 R12, desc[UR56][R12.64] ;  /* 0x000000380c0c7980 */ /* 0x000f62000c101d00 */
[----:B------:R-:W-:-:S03]  /*a220*/  SHF.R.U64 R6, R6, 0x3, RZ ;  /* 0x0000000306067819 */ /* 0x000fc600000012ff */
[----:B------:R-:W5:Y:S01]  /*a230*/  LD.E.128 R40, desc[UR56][R40.64] ;  /* 0x0000003828287980 */ /* 0x000f62000c101d00 */
[C---:B-1----:R-:W-:Y:S01]  /*a240*/  IMAD R17, R53.reuse, UR5, R2 ;  /* 0x0000000535117c24 */ /* 0x042fe2000f8e0202 */
[----:B------:R-:W-:Y:S01]  /*a250*/  LOP3.LUT R28, R6, R11, RZ, 0x3c, !PT ;  /* 0x0000000b061c7212 */ /* 0x000fe200078e3cff */
[----:B------:R-:W-:Y:S01]  /*a260*/  IMAD.WIDE.U32 R2, R53, UR4, RZ ;  /* 0x0000000435027c25 */ /* 0x000fe2000f8e00ff */
[----:B------:R-:W-:Y:S01]  /*a270*/  ULDC.64 UR4, c[0x0][0xae8] ;  /* 0x0002ba0000047ab9 */ /* 0x000fe20000000a00 */
[----:B------:R-:W5:Y:S02]  /*a280*/  LD.E.128 R8, desc[UR56][R8.64] ;  /* 0x0000003808087980 */ /* 0x000f64000c101d00 */
[----:B------:R-:W-:Y:S02]  /*a290*/  IMAD.IADD R3, R3, 0x1, R17 ;  /* 0x0000000103037824 */ /* 0x000fe400078e0211 */
[----:B------:R-:W-:Y:S01]  /*a2a0*/  IMAD R17, R187, 0x20, R190 ;  /* 0x00000020bb117824 */ /* 0x000fe200078e02be */
[----:B------:R-:W5:Y:S01]  /*a2b0*/  LD.E.128 R4, desc[UR56][R4.64] ;  /* 0x0000003804047980 */ /* 0x000f62000c101d00 */
[----:B------:R-:W-:-:S02]  /*a2c0*/  IMAD R21, R44, UR4, RZ ;  /* 0x000000042c157c24 */ /* 0x000fc4000f8e02ff */
[----:B------:R-:W-:Y:S01]  /*a2d0*/  IMAD.IADD R44, R18, 0x1, R17 ;  /* 0x00000001122c7824 */ /* 0x000fe200078e0211 */
[----:B------:R-:W5:Y:S01]  /*a2e0*/  LD.E.128 R36, desc[UR56][R36.64] ;  /* 0x0000003824247980 */ /* 0x000f62000c101d00 */
[----:B------:R-:W-:Y:S02]  /*a2f0*/  IMAD R21, R188, UR5, R21 ;  /* 0x00000005bc157c24 */ /* 0x000fe4000f8e0215 */
[----:B0-----:R-:W-:Y:S01]  /*a300*/  @P1 IMAD.HI.U32 R16, R44, R49, RZ ;  /* 0x000000312c101227 */ /* 0x001fe200078e00ff */
[----:B------:R-:W5:Y:S03]  /*a310*/  LD.E.128 R32, desc[UR56][R32.64] ;  /* 0x0000003820207980 */ /* 0x000f66000c101d00 */
[----:B------:R-:W-:Y:S01]  /*a320*/  IMAD.WIDE.U32 R2, R188, UR4, R2 ;  /* 0x00000004bc027c25 */ /* 0x000fe2000f8e0002 */
[----:B------:R-:W-:Y:S01]  /*a330*/  ULDC.64 UR4, c[0x0][0xaf0] ;  /* 0x0002bc0000047ab9 */ /* 0x000fe20000000a00 */
[----:B------:R-:W5:Y:S02]  /*a340*/  LD.E.128 R28, desc[UR56][R28.64] ;  /* 0x000000381c1c7980 */ /* 0x000f64000c101d00 */
[----:B------:R-:W-:Y:S01]  /*a350*/  IMAD.MOV.U32 R17, RZ, RZ, R44 ;  /* 0x000000ffff117224 */ /* 0x000fe200078e002c */
[----:B--2---:R-:W-:Y:S01]  /*a360*/  @P1 SHF.R.U32.HI R17, RZ, R51, R16 ;  /* 0x00000033ff111219 */ /* 0x004fe20000011610 */
[----:B------:R-:W-:Y:S01]  /*a370*/  IMAD.IADD R3, R3, 0x1, R21 ;  /* 0x0000000103037824 */ /* 0x000fe200078e0215 */
[----:B------:R-:W-:Y:S01]  /*a380*/  @!PT LDS RZ, [RZ] ;  /* 0x00000000fffff984 */ /* 0x000fe20000000800 */
[----:B------:R-:W-:Y:S01]  /*a390*/  @!PT LDS RZ, [RZ] ;  /* 0x00000000fffff984 */ /* 0x000fe20000000800 */
[----:B------:R-:W-:Y:S01]  /*a3a0*/  @!PT LDS RZ, [RZ] ;  /* 0x00000000fffff984 */ /* 0x000fe20000000800 */
[----:B------:R-:W-:Y:S01]  /*a3b0*/  @!PT LDS RZ, [RZ] ;  /* 0x00000000fffff984 */ /* 0x000fe20000000800 */
[----:B------:R0:W-:Y:S06]  /*a3c0*/  MEMBAR.ALL.CTA ;  /* 0x0000000000007992 */ /* 0x0001ec0000008000 */
[----:B0-----:R-:W0:Y:S01]  /*a3d0*/  FENCE.VIEW.ASYNC.S ;  /* 0x00000000000073c6 */ /* 0x001e220000000000 */
        /* <DEDUP_REMOVED lines=16> */
[----:B------:R-:W-:Y:S01]  /*a4e0*/  IMAD.WIDE.U32 R2, R21, UR4, R2 ;  /* 0x0000000415027c25 */ /* 0x000fe2000f8e0002 */
[----:B------:R-:W-:-:S03]  /*a4f0*/  ISETP.GE.AND P2, PT, R44, R57, PT ;  /* 0x000000392c00720c */ /* 0x000fc60003f46270 */
[----:B------:R-:W-:Y:S01]  /*a500*/  IMAD R17, R21, UR5, R18 ;  /* 0x0000000515117c24 */ /* 0x000fe2000f8e0212 */
[----:B------:R-:W-:Y:S01]  /*a510*/  ULDC.64 UR4, c[0x0][0xa80] ;  /* 0x0002a00000047ab9 */ /* 0x000fe20000000a00 */
[----:B------:R-:W-:Y:S01]  /*a520*/  VIADD R0, R0, 0x34820 ;  /* 0x0003482000007836 */ /* 0x000fe20000000000 */
[----:B------:R-:W-:Y:S01]  /*a530*/  LEA R18, P3, R2, UR4, 0x1 ;  /* 0x0000000402127c11 */ /* 0x000fe2000f8608ff */
[----:B------:R-:W-:Y:S02]  /*a540*/  IMAD.IADD R3, R3, 0x1, R17 ;  /* 0x0000000103037824 */ /* 0x000fe400078e0211 */
[----:B------:R-:W-:Y:S01]  /*a550*/  VIADD R16, R44, 0x20 ;  /* 0x000000202c107836 */ /* 0x000fe20000000000 */
[----:B------:R-:W-:Y:S02]  /*a560*/  PRMT R0, RZ, 0x654, R0 ;  /* 0x00000654ff007816 */ /* 0x000fe40000000000 */
[----:B------:R-:W-:Y:S02]  /*a570*/  LEA.HI.X R20, R2, UR5, R3, 0x1, P3 ;  /* 0x0000000502147c11 */ /* 0x000fe400098f0c03 */
[-C--:B------:R-:W-:Y:S01]  /*a580*/  ISETP.GE.AND P0, PT, R16, R57.reuse, PT ;  /* 0x000000391000720c */ /* 0x080fe20003f06270 */
[----:B------:R-:W-:Y:S01]  /*a590*/  VIADD R16, R44, 0x40 ;  /* 0x000000402c107836 */ /* 0x000fe20000000000 */
[----:B0-----:R0:W-:Y:S01]  /*a5a0*/  SYNCS.ARRIVE.TRANS64.RED.A1T0 RZ, [R0+URZ], RZ ;  /* 0x000000ff00ff79a7 */ /* 0x0011e2000810043f */
[----:B------:R0:W1:Y:S01]  /*a5b0*/  SHFL.IDX PT, R3, R18, RZ, 0x181f ;  /* 0x00181fff12037589 */ /* 0x00006200000e0000 */
[----:B------:R-:W-:Y:S03]  /*a5c0*/  BSSY B1, `(.L_x_2488) ;  /* 0x000000d000017945 */ /* 0x000fe60003800000 */
[----:B------:R0:W2:Y:S01]  /*a5d0*/  SHFL.IDX PT, R17, R20, RZ, 0x181f ;  /* 0x00181fff14117589 */ /* 0x0000a200000e0000 */
[----:B------:R-:W-:Y:S01]  /*a5e0*/  ISETP.GE.AND P1, PT, R16, R57, PT ;  /* 0x000000391000720c */ /* 0x000fe20003f26270 */
[----:B------:R-:W-:-:S12]  /*a5f0*/  @P2 BRA `(.L_x_2489) ;  /* 0x0000000000242947 */ /* 0x000fd80003800000 */
[----:B------:R-:W-:Y:S02]  /*a600*/  ULDC UR4, c[0x0][0xac8] ;  /* 0x0002b20000047ab9 */ /* 0x000fe40000000800 */
[----:B------:R-:W-:Y:S02]  /*a610*/  ISETP.GE.AND P2, PT, R22, UR4, PT ;  /* 0x0000000416007c0c */ /* 0x000fe4000bf46270 */
[----:B------:R-:W-:-:S11]  /*a620*/  ISETP.GE.AND P3, PT, R186, UR4, PT ;  /* 0x00000004ba007c0c */ /* 0x000fd6000bf66270 */
[-C--:B-1----:R-:W-:Y:S02]  /*a630*/  @!P2 LEA R2, P4, R22, R3.reuse, 0x1 ;  /* 0x000000031602a211 */ /* 0x082fe400078808ff */
[----:B------:R-:W-:Y:S02]  /*a640*/  @!P3 LEA R16, P5, R186, R3, 0x1 ;  /* 0x00000003ba10b211 */ /* 0x000fe400078a08ff */
[-C--:B--2---:R-:W-:Y:S02]  /*a650*/  @!P2 LEA.HI.X R3, R22, R17.reuse, R197, 0x1, P4 ;  /* 0x000000111603a211 */ /* 0x084fe400020f0cc5 */
[----:B------:R-:W-:-:S03]  /*a660*/  @!P3 LEA.HI.X R17, R186, R17, R196, 0x1, P5 ;  /* 0x00000011ba11b211 */ /* 0x000fc600028f0cc4 */
[----:B-----5:R3:W-:Y:S04]  /*a670*/  @!P2 ST.E.128 desc[UR56][R2.64], R24 ;  /* 0x000000180200a985 */ /* 0x0207e8000c101d38 */
[----:B------:R3:W-:Y:S02]  /*a680*/  @!P3 ST.E.128 desc[UR56][R16.64], R40 ;  /* 0x000000281000b985 */ /* 0x0007e4000c101d38 */
.L_x_2489:
[----:B------:R-:W-:Y:S05]  /*a690*/  BSYNC B1 ;  /* 0x0000000000017941 */ /* 0x000fea0003800000 */
.L_x_2488:
[----:B--23--:R2:W3:Y:S01]  /*a6a0*/  SHFL.IDX PT, R17, R20, 0x1, 0x181f ;  /* 0x00381f0014117f89 */ /* 0x00c4e200000e0000 */
[----:B------:R-:W-:Y:S03]  /*a6b0*/  BSSY B1, `(.L_x_2490) ;  /* 0x000000c000017945 */ /* 0x000fe60003800000 */
[----:B-1----:R2:W1:Y:S01]  /*a6c0*/  SHFL.IDX PT, R3, R18, 0x1, 0x181f ;  /* 0x00381f0012037f89 */ /* 0x00246200000e0000 */
[----:B------:R-:W-:Y:S05]  /*a6d0*/  @P0 BRA `(.L_x_2491) ;  /* 0x0000000000240947 */ /* 0x000fea0003800000 */
[----:B------:R-:W-:Y:S02]  /*a6e0*/  ULDC UR4, c[0x0][0xac8] ;  /* 0x0002b20000047ab9 */ /* 0x000fe40000000800 */
[----:B------:R-:W-:Y:S02]  /*a6f0*/  ISETP.GE.AND P3, PT, R22, UR4, PT ;  /* 0x0000000416007c0c */ /* 0x000fe4000bf66270 */
[----:B------:R-:W-:-:S11]  /*a700*/  ISETP.GE.AND P4, PT, R186, UR4, PT ;  /* 0x00000004ba007c0c */ /* 0x000fd6000bf86270 */
[-C--:B-1----:R-:W-:Y:S02]  /*a710*/  @!P3 LEA R2, P0, R22, R3.reuse, 0x1 ;  /* 0x000000031602b211 */ /* 0x082fe400078008ff */
[----:B------:R-:W-:Y:S02]  /*a720*/  @!P4 LEA R16, P2, R186, R3, 0x1 ;  /* 0x00000003ba10c211 */ /* 0x000fe400078408ff */
[-C--:B---3--:R-:W-:Y:S02]  /*a730*/  @!P3 LEA.HI.X R3, R22, R17.reuse, R197, 0x1, P0 ;  /* 0x000000111603b211 */ /* 0x088fe400000f0cc5 */
[----:B------:R-:W-:-:S03]  /*a740*/  @!P4 LEA.HI.X R17, R186, R17, R196, 0x1, P2 ;  /* 0x00000011ba11c211 */ /* 0x000fc600010f0cc4 */
[----:B-----5:R4:W-:Y:S04]  /*a750*/  @!P3 ST.E.128 desc[UR56][R2.64], R12 ;  /* 0x0000000c0200b985 */ /* 0x0209e8000c101d38 */
[----:B------:R4:W-:Y:S02]  /*a760*/  @!P4 ST.E.128 desc[UR56][R16.64], R36 ;  /* 0x000000241000c985 */ /* 0x0009e4000c101d38 */
.L_x_2491:
[----:B------:R-:W-:Y:S05]  /*a770*/  BSYNC B1 ;  /* 0x0000000000017941 */ /* 0x000fea0003800000 */
.L_x_2490:
[----:B----45:R4:W0:Y:S01]  /*a780*/  SHFL.IDX PT, R13, R20, 0x2, 0x181f ;  /* 0x00581f00140d7f89 */ /* 0x03082200000e0000 */
        /* <DEDUP_REMOVED lines=8> */
[-C--:B0-----:R-:W-:Y:S02]  /*a810*/  @!P2 LEA.HI.X R3, R22, R13.reuse, R197, 0x1, P0 ;  /* 0x0000000d1603a211 */ /* 0x081fe400000f0cc5 */
[----:B------:R-:W-:-:S03]  /*a820*/  @!P3 LEA.HI.X R13, R186, R13, R196, 0x1, P1 ;  /* 0x0000000dba0db211 */ /* 0x000fc600008f0cc4 */
[----:B------:R0:W-:Y:S04]  /*a830*/  @!P2 ST.E.128 desc[UR56][R2.64], R8 ;  /* 0x000000080200a985 */ /* 0x0001e8000c101d38 */
[----:B------:R0:W-:Y:S02]  /*a840*/  @!P3 ST.E.128 desc[UR56][R12.64], R32 ;  /* 0x000000200c00b985 */ /* 0x0001e4000c101d38 */
.L_x_2493:
[----:B------:R-:W-:Y:S05]  /*a850*/  BSYNC B1 ;  /* 0x0000000000017941 */ /* 0x000fea0003800000 */
.L_x_2492:
[----:B0-----:R-:W-:Y:S01]  /*a860*/  VIADD R0, R44, 0x60 ;  /* 0x000000602c007836 */ /* 0x001fe20000000000 */
[----:B------:R0:W0:Y:S04]  /*a870*/  SHFL.IDX PT, R9, R20, 0x3, 0x181f ;  /* 0x00781f0014097f89 */ /* 0x00002800000e0000 */
[----:B------:R-:W-:Y:S01]  /*a880*/  ISETP.GE.AND P0, PT, R0, R57, PT ;  /* 0x000000390000720c */ /* 0x000fe20003f06270 */
[----:B------:R0:W0:-:S12]  /*a890*/  SHFL.IDX PT, R11, R18, 0x3, 0x181f ;  /* 0x00781f00120b7f89 */ /* 0x00001800000e0000 */
[----:B------:R-:W-:Y:S05]  /*a8a0*/  @P0 BRA `(.L_x_2494) ;  /* 0x0000000800e00947 */ /* 0x000fea0003800000 */
[----:B------:R-:W-:Y:S02]  /*a8b0*/  ULDC UR4, c[0x0][0xac8] ;  /* 0x0002b20000047ab9 */ /* 0x000fe40000000800 */
[----:B------:R-:W-:-:S13]  /*a8c0*/  ISETP.GE.AND P1, PT, R22, UR4, PT ;  /* 0x0000000416007c0c */ /* 0x000fda000bf26270 */
[----:B0-----:R-:W-:-:S04]  /*a8d0*/  @!P1 LEA R2, P0, R22, R11, 0x1 ;  /* 0x0000000b16029211 */ /* 0x001fc800078008ff */
[----:B-1----:R-:W-:Y:S02]  /*a8e0*/  @!P1 LEA.HI.X R3, R22, R9, R197, 0x1, P0 ;  /* 0x0000000916039211 */ /* 0x002fe400000f0cc5 */
[----:B------:R-:W-:-:S03]  /*a8f0*/  ISETP.GE.AND P0, PT, R186, UR4, PT ;  /* 0x00000004ba007c0c */ /* 0x000fc6000bf06270 */
[----:B------:R0:W-:Y:S10]  /*a900*/  @!P1 ST.E.128 desc[UR56][R2.64], R4 ;  /* 0x0000000402009985 */ /* 0x0001f4000c101d38 */
[----:B------:R-:W-:Y:S05]  /*a910*/  @P0 BRA `(.L_x_2494) ;  /* 0x0000000800c40947 */ /* 0x000fea0003800000 */
[----:B0-----:R-:W-:-:S04]  /*a920*/  LEA R2, P0, R186, R11, 0x1 ;  /* 0x0000000bba027211 */ /* 0x001fc800078008ff */
[----:B------:R-:W-:-:S05]  /*a930*/  LEA.HI.X R3, R186, R9, R196, 0x1, P0 ;  /* 0x00000009ba037211 */ /* 0x000fca00000f0cc4 */
[----:B------:R0:W-:Y:S01]  /*a940*/  ST.E.128 desc[UR56][R2.64], R28 ;  /* 0x0000001c02007985 */ /* 0x0001e2000c101d38 */
[----:B------:R-:W-:Y:S05]  /*a950*/  BRA `(.L_x_2494) ;  /* 0x0000000800b47947 */ /* 0x000fea0003800000 */
.L_x_2486:
[----:B------:R-:W2:Y:S01]  /*a960*/  LDC.64 R4, c[0x0][0xc00] ;  /* 0x00030000ff047b82 */ /* 0x000ea20000000a00 */
[C---:B------:R-:W-:Y:S01]  /*a970*/  IMAD.SHL.U32 R3, R185.reuse, 0x4, RZ ;  /* 0x00000004b9037824 */ /* 0x040fe200078e00ff */
[----:B0-----:R-:W-:Y:S01]  /*a980*/  SHF.L.U64.HI R0, R185, 0x2, R189 ;  /* 0x00000002b9007819 */ /* 0x001fe200000102bd */
[----:B------:R-:W-:Y:S01]  /*a990*/  ULDC.64 UR4, c[0x0][0xc08] ;  /* 0x0003020000047ab9 */ /* 0x000fe20000000a00 */
[----:B------:R-:W-:-:S04]  /*a9a0*/  IMAD.MOV.U32 R6, RZ, RZ, RZ ;  /* 0x000000ffff067224 */ /* 0x000fc800078e00ff */
[----:B------:R-:W0:Y:S01]  /*a9b0*/  LDC R17, c[0x0][0xbe8] ;  /* 0x0002fa00ff117b82 */ /* 0x000e220000000800 */
[----:B--2---:R-:W-:Y:S02]  /*a9c0*/  ISETP.NE.U32.AND P0, PT, R4, RZ, PT ;  /* 0x000000ff0400720c */ /* 0x004fe40003f05070 */
[----:B------:R-:W-:Y:S02]  /*a9d0*/  IADD3 R4, P1, R3, R4, RZ ;  /* 0x0000000403047210 */ /* 0x000fe40007f3e0ff */
[----:B------:R-:W-:-:S03]  /*a9e0*/  ISETP.NE.AND.EX P0, PT, R5, RZ, PT, P0 ;  /* 0x000000ff0500720c */ /* 0x000fc60003f05300 */
[----:B------:R-:W-:Y:S01]  /*a9f0*/  IMAD.X R5, R0, 0x1, R5, P1 ;  /* 0x0000000100057824 */ /* 0x000fe200008e0605 */
[----:B------:R-:W-:-:S04]  /*aa00*/  ISETP.NE.U32.AND P1, PT, RZ, UR4, PT ;  /* 0x00000004ff007c0c */ /* 0x000fc8000bf25070 */
[----:B------:R-:W-:-:S05]  /*aa10*/  ISETP.NE.AND.EX P1, PT, RZ, UR5, PT, P1 ;  /* 0x00000005ff007c0c */ /* 0x000fca000bf25310 */
[----:B------:R2:W5:Y:S08]  /*aa20*/  @P0 LDG.E R6, desc[UR56][R4.64] ;  /* 0x0000003804060981 */ /* 0x000570000c1e1900 */
[----:B------:R-:W-:Y:S01]  /*aa30*/  @P1 IADD3 R2, P2, R3, UR4, RZ ;  /* 0x0000000403021c10 */ /* 0x000fe2000ff5e0ff */
[----:B------:R-:W-:-:S03]  /*aa40*/  ULDC UR4, c[0x0][0xa88] ;  /* 0x0002a20000047ab9 */ /* 0x000fc60000000800 */
[----:B------:R-:W-:Y:S01]  /*aa50*/  @P1 IADD3.X R3, R0, UR5, RZ, P2, !PT ;  /* 0x0000000500031c10 */ /* 0x000fe200097fe4ff */
[----:B------:R-:W-:-:S06]  /*aa60*/  IMAD.U32 R0, RZ, RZ, UR4 ;  /* 0x00000004ff007e24 */ /* 0x000fcc000f8e00ff */
[----:B------:R2:W5:Y:S01]  /*aa70*/  @P1 LDG.E R0, desc[UR56][R2.64] ;  /* 0x0000003802001981 */ /* 0x000562000c1e1900 */
[----:B0-----:R-:W-:Y:S02]  /*aa80*/  ISETP.NE.AND P2, PT, R17, 0x1, PT ;  /* 0x000000011100780c */ /* 0x001fe40003f45270 */
[----:B------:R-:W-:-:S11]  /*aa90*/  ISETP.GE.AND P3, PT, R198, 0x80, PT ;  /* 0x00000080c600780c */ /* 0x000fd60003f66270 */
[----:B------:R-:W0:Y:S08]  /*aaa0*/  @P2 LDC R12, c[0x0][0xbec] ;  /* 0x0002fb00ff0c2b82 */ /* 0x000e300000000800 */
[----:B------:R-:W3:Y:S01]  /*aab0*/  @P2 LDC R21, c[0x0][0xbf0] ;  /* 0x0002fc00ff152b82 */ /* 0x000ee20000000800 */
[----:B--2---:R-:W-:Y:S05]  /*aac0*/  @P1 BRA `(.L_x_2495) ;  /* 0x0000000000101947 */ /* 0x004fea0003800000 */
[----:B------:R-:W-:Y:S05]  /*aad0*/  @!P0 BRA `(.L_x_2495) ;  /* 0x00000000000c8947 */ /* 0x000fea0003800000 */
[----:B------:R-:W2:Y:S04]  /*aae0*/  LDG.E R3, desc[UR56][R4.64] ;  /* 0x0000003804037981 */ /* 0x000ea8000c1e1900 */
[----:B-----5:R-:W2:Y:S02]  /*aaf0*/  LDG.E R0, desc[UR56][R4.64+0x4] ;  /* 0x0000043804007981 */ /* 0x020ea4000c1e1900 */
[----:B--2---:R-:W-:-:S07]  /*ab00*/  IMAD.IADD R0, R0, 0x1, -R3 ;  /* 0x0000000100007824 */ /* 0x004fce00078e0a03 */
.L_x_2495:
[----:B------:R-:W-:Y:S01]  /*ab10*/  BSSY B1, `(.L_x_2496) ;  /* 0x000002d000017945 */ /* 0x000fe20003800000 */
[----:B------:R-:W-:Y:S02]  /*ab20*/  SHF.R.S32.HI R10, RZ, 0x1f, R188 ;  /* 0x0000001fff0a7819 */ /* 0x000fe400000114bc */
[----:B------:R-:W-:Y:S02]  /*ab30*/  SEL R185, R185, RZ, !P0 ;  /* 0x000000ffb9b97207 */ /* 0x000fe40004000000 */
[----:B------:R-:W-:Y:S02]  /*ab40*/  SEL R189, R189, RZ, !P0 ;  /* 0x000000ffbdbd7207 */ /* 0x000fe40004000000 */
[----:B-----5:R-:W-:Y:S01]  /*ab50*/  SHF.R.S32.HI R11, RZ, 0x1f, R6 ;  /* 0x0000001fff0b7819 */ /* 0x020fe20000011406 */
[----:B------:R-:W-:Y:S06]  /*ab60*/  @P3 BRA `(.L_x_2497) ;  /* 0x00000000009c3947 */ /* 0x000fec0003800000 */
[----:B------:R-:W2:Y:S01]  /*ab70*/  S2R R3, SR_TID.X ;  /* 0x0000000000037919 */ /* 0x000ea20000002100 */
[----:B------:R-:W4:Y:S02]  /*ab80*/  LDC R9, c[0x0][0xbe8] ;  /* 0x0002fa00ff097b82 */ /* 0x000f240000000800 */
[----:B----4-:R-:W-:Y:S01]  /*ab90*/  IMAD R2, R0, R9, RZ ;  /* 0x0000000900027224 */ /* 0x010fe200078e02ff */
[----:B--2---:R-:W-:-:S04]  /*aba0*/  IADD3 R8, R18, -0x80, R3 ;  /* 0xffffff8012087810 */ /* 0x004fc80007ffe003 */
        /* <DEDUP_REMOVED lines=13> */
[----:B------:R-:W4:Y:S01]  /*ac80*/  @P0 LDC R15, c[0x0][0xbf0] ;  /* 0x0002fc00ff0f0b82 */ /* 0x000f220000000800 */
[----:B------:R-:W-:-:S04]  /*ac90*/  IMAD.WIDE.U32 R2, R185, UR4, R2 ;  /* 0x00000004b9027c25 */ /* 0x000fc8000f8e0002 */
[----:B--2---:R-:W-:-:S05]  /*aca0*/  @P0 IMAD.HI.U32 R4, R8, R13, RZ ;  /* 0x0000000d08040227 */ /* 0x004fca00078e00ff */
[----:B----4-:R-:W-:Y:S01]  /*acb0*/  @P0 SHF.R.U32.HI R5, RZ, R15, R4 ;  /* 0x0000000fff050219 */ /* 0x010fe20000011604 */
        /* <DEDUP_REMOVED lines=18> */
.L_x_2497:
[----:B------:R-:W-:Y:S05]  /*ade0*/  BSYNC B1 ;  /* 0x0000000000017941 */ /* 0x000fea0003800000 */
.L_x_2496:
[----:B------:R-:W-:Y:S01]  /*adf0*/  ULDC.64 UR4, c[0x0][0xaa0] ;  /* 0x0002a80000047ab9 */ /* 0x000fe20000000a00 */
[----:B------:R-:W-:Y:S01]  /*ae00*/  IMAD R7, R187, 0x20, R190 ;  /* 0x00000020bb077824 */ /* 0x000fe200078e02be */
[----:B------:R-:W-:Y:S01]  /*ae10*/  BSSY B1, `(.L_x_2498) ;  /* 0x0000037000017945 */ /* 0x000fe20003800000 */
[----:B--2---:R-:W-:Y:S02]  /*ae20*/  IMAD R3, R11, UR4, RZ ;  /* 0x000000040b037c24 */ /* 0x004fe4000f8e02ff */
[----:B------:R-:W-:Y:S02]  /*ae30*/  IMAD.IADD R9, R18, 0x1, R7 ;  /* 0x0000000112097824 */ /* 0x000fe400078e0207 */
[C---:B------:R-:W-:Y:S02]  /*ae40*/  IMAD R5, R6.reuse, UR5, R3 ;  /* 0x0000000506057c24 */ /* 0x040fe4000f8e0203 */
[----:B------:R-:W-:Y:S01]  /*ae50*/  IMAD.WIDE.U32 R2, R6, UR4, RZ ;  /* 0x0000000406027c25 */ /* 0x000fe2000f8e00ff */
[----:B------:R-:W-:-:S03]  /*ae60*/  ULDC.64 UR4, c[0x0][0xae8] ;  /* 0x0002ba0000047ab9 */ /* 0x000fc60000000a00 */
[----:B------:R-:W-:Y:S02]  /*ae70*/  IMAD.IADD R3, R3, 0x1, R5 ;  /* 0x0000000103037824 */ /* 0x000fe400078e0205 */
[----:B------:R-:W-:Y:S02]  /*ae80*/  IMAD R7, R10, UR4, RZ ;  /* 0x000000040a077c24 */ /* 0x000fe4000f8e02ff */
[----:B0-----:R-:W-:-:S04]  /*ae90*/  @P2 IMAD.HI.U32 R4, R9, R12, RZ ;  /* 0x0000000c09042227 */ /* 0x001fc800078e00ff */
        /* <DEDUP_REMOVED lines=27> */
[----:B------:R-:W-:Y:S01]  /*b050*/  IMAD.IADD R3, R3, 0x1, R5 ;  /* 0x0000000103037824 */ /* 0x000fe200078e0205 */
[----:B------:R-:W-:Y:S01]  /*b060*/  LEA R4, P3, R2, UR4, 0x1 ;  /* 0x0000000402047c11 */ /* 0x000fe2000f8608ff */
[----:B------:R-:W-:-:S03]  /*b070*/  VIADD R0, R18, 0x20 ;  /* 0x0000002012007836 */ /* 0x000fc60000000000 */
[----:B------:R-:W-:Y:S01]  /*b080*/  LEA.HI.X R5, R2, UR5, R3, 0x1, P3 ;  /* 0x0000000502057c11 */ /* 0x000fe200098f0c03 */
[----:B------:R0:W2:Y:S01]  /*b090*/  SHFL.IDX PT, R7, R4, RZ, 0x181f ;  /* 0x00181fff04077589 */ /* 0x0000a200000e0000 */
[-C--:B------:R-:W-:Y:S01]  /*b0a0*/  ISETP.GE.AND P1, PT, R0, R17.reuse, PT ;  /* 0x000000110000720c */ /* 0x080fe20003f26270 */
[----:B------:R-:W-:Y:S02]  /*b0b0*/  VIADD R0, R18, 0x40 ;  /* 0x0000004012007836 */ /* 0x000fe40000000000 */
[----:B------:R0:W3:Y:S03]  /*b0c0*/  SHFL.IDX PT, R3, R5, RZ, 0x181f ;  /* 0x00181fff05037589 */ /* 0x0000e600000e0000 */
[----:B------:R-:W-:Y:S01]  /*b0d0*/  ISETP.GE.AND P0, PT, R0, R17, PT ;  /* 0x000000110000720c */ /* 0x000fe20003f06270 */
[----:B------:R-:W-:-:S12]  /*b0e0*/  @P2 BRA `(.L_x_2499) ;  /* 0x0000000000242947 */ /* 0x000fd80003800000 */
[----:B------:R-:W-:Y:S02]  /*b0f0*/  ULDC UR4, c[0x0][0xac8] ;  /* 0x0002b20000047ab9 */ /* 0x000fe40000000800 */
[----:B------:R-:W-:Y:S02]  /*b100*/  ISETP.GE.AND P4, PT, R22, UR4, PT ;  /* 0x0000000416007c0c */ /* 0x000fe4000bf86270 */
[----:B------:R-:W-:-:S11]  /*b110*/  ISETP.GE.AND P5, PT, R186, UR4, PT ;  /* 0x00000004ba007c0c */ /* 0x000fd6000bfa6270 */
[-C--:B--2---:R-:W-:Y:S02]  /*b120*/  @!P4 LEA R6, P2, R22, R7.reuse, 0x1 ;  /* 0x000000071606c211 */ /* 0x084fe400078408ff */
[----:B------:R-:W-:Y:S02]  /*b130*/  @!P5 LEA R2, P3, R186, R7, 0x1 ;  /* 0x00000007ba02d211 */ /* 0x000fe400078608ff */
[-C--:B---3--:R-:W-:Y:S02]  /*b140*/  @!P4 LEA.HI.X R7, R22, R3.reuse, R197, 0x1, P2 ;  /* 0x000000031607c211 */ /* 0x088fe400010f0cc5 */
[----:B------:R-:W-:-:S03]  /*b150*/  @!P5 LEA.HI.X R3, R186, R3, R196, 0x1, P3 ;  /* 0x00000003ba03d211 */ /* 0x000fc600018f0cc4 */
[----:B------:R4:W-:Y:S04]  /*b160*/  @!P4 ST.E.128 desc[UR56][R6.64], RZ ;  /* 0x000000ff0600c985 */ /* 0x0009e8000c101d38 */
[----:B------:R4:W-:Y:S02]  /*b170*/  @!P5 ST.E.128 desc[UR56][R2.64], RZ ;  /* 0x000000ff0200d985 */ /* 0x0009e4000c101d38 */
.L_x_2499:
[----:B------:R-:W-:Y:S05]  /*b180*/  BSYNC B1 ;  /* 0x0000000000017941 */ /* 0x000fea0003800000 */
.L_x_2498:
[----:B---34-:R3:W4:Y:S01]  /*b190*/  SHFL.IDX PT, R3, R5, 0x1, 0x181f ;  /* 0x00381f0005037f89 */ /* 0x01872200000e0000 */
[----:B------:R-:W-:Y:S03]  /*b1a0*/  BSSY B1, `(.L_x_2500) ;  /* 0x000000c000017945 */ /* 0x000fe60003800000 */
[----:B--2---:R3:W2:Y:S01]  /*b1b0*/  SHFL.IDX PT, R7, R4, 0x1, 0x181f ;  /* 0x00381f0004077f89 */ /* 0x0046a200000e0000 */
[----:B------:R-:W-:Y:S05]  /*b1c0*/  @P1 BRA `(.L_x_2501) ;  /* 0x0000000000241947 */ /* 0x000fea0003800000 */
[----:B------:R-:W-:Y:S02]  /*b1d0*/  ULDC UR4, c[0x0][0xac8] ;  /* 0x0002b20000047ab9 */ /* 0x000fe40000000800 */
[----:B------:R-:W-:Y:S02]  /*b1e0*/  ISETP.GE.AND P3, PT, R22, UR4, PT ;  /* 0x0000000416007c0c */ /* 0x000fe4000bf66270 */
[----:B------:R-:W-:-:S11]  /*b1f0*/  ISETP.GE.AND P4, PT, R186, UR4, PT ;  /* 0x00000004ba007c0c */ /* 0x000fd6000bf86270 */
[-C--:B--2---:R-:W-:Y:S02]  /*b200*/  @!P3 LEA R6, P1, R22, R7.reuse, 0x1 ;  /* 0x000000071606b211 */ /* 0x084fe400078208ff */
[----:B------:R-:W-:Y:S02]  /*b210*/  @!P4 LEA R2, P2, R186, R7, 0x1 ;  /* 0x00000007ba02c211 */ /* 0x000fe400078408ff */
[-C--:B----4-:R-:W-:Y:S02]  /*b220*/  @!P3 LEA.HI.X R7, R22, R3.reuse, R197, 0x1, P1 ;  /* 0x000000031607b211 */ /* 0x090fe400008f0cc5 */
[----:B------:R-:W-:-:S03]  /*b230*/  @!P4 LEA.HI.X R3, R186, R3, R196, 0x1, P2 ;  /* 0x00000003ba03c211 */ /* 0x000fc600010f0cc4 */
[----:B------:R2:W-:Y:S04]  /*b240*/  @!P3 ST.E.128 desc[UR56][R6.64], RZ ;  /* 0x000000ff0600b985 */ /* 0x0005e8000c101d38 */
[----:B------:R2:W-:Y:S02]  /*b250*/  @!P4 ST.E.128 desc[UR56][R2.64], RZ ;  /* 0x000000ff0200c985 */ /* 0x0005e4000c101d38 */
.L_x_2501:
[----:B------:R-:W-:Y:S05]  /*b260*/  BSYNC B1 ;  /* 0x0000000000017941 */ /* 0x000fea0003800000 */
.L_x_2500:
[----:B--2-4-:R2:W4:Y:S01]  /*b270*/  SHFL.IDX PT, R3, R5, 0x2, 0x181f ;  /* 0x00581f0005037f89 */ /* 0x01452200000e0000 */
[----:B------:R-:W-:Y:S03]  /*b280*/  BSSY B1, `(.L_x_2502) ;  /* 0x000000c000017945 */ /* 0x000fe60003800000 */
[----:B------:R2:W0:Y:S01]  /*b290*/  SHFL.IDX PT, R7, R4, 0x2, 0x181f ;  /* 0x00581f0004077f89 */ /* 0x00042200000e0000 */
[----:B------:R-:W-:Y:S05]  /*b2a0*/  @P0 BRA `(.L_x_2503) ;  /* 0x0000000000240947 */ /* 0x000fea0003800000 */
[----:B------:R-:W-:Y:S02]  /*b2b0*/  ULDC UR4, c[0x0][0xac8] ;  /* 0x0002b20000047ab9 */ /* 0x000fe40000000800 */
[----:B------:R-:W-:Y:S02]  /*b2c0*/  ISETP.GE.AND P2, PT, R22, UR4, PT ;  /* 0x0000000416007c0c */ /* 0x000fe4000bf46270 */
[----:B------:R-:W-:-:S11]  /*b2d0*/  ISETP.GE.AND P3, PT, R186, UR4, PT ;  /* 0x00000004ba007c0c */ /* 0x000fd6000bf66270 */
[-C--:B0-----:R-:W-:Y:S02]  /*b2e0*/  @!P2 LEA R6, P0, R22, R7.reuse, 0x1 ;  /* 0x000000071606a211 */ /* 0x081fe400078008ff */
[----:B------:R-:W-:Y:S02]  /*b2f0*/  @!P3 LEA R2, P1, R186, R7, 0x1 ;  /* 0x00000007ba02b211 */ /* 0x000fe400078208ff */
[-C--:B----4-:R-:W-:Y:S02]  /*b300*/  @!P2 LEA.HI.X R7, R22, R3.reuse, R197, 0x1, P0 ;  /* 0x000000031607a211 */ /* 0x090fe400000f0cc5 */
[----:B------:R-:W-:-:S03]  /*b310*/  @!P3 LEA.HI.X R3, R186, R3, R196, 0x1, P1 ;  /* 0x00000003ba03b211 */ /* 0x000fc600008f0cc4 */
[----:B------:R0:W-:Y:S04]  /*b320*/  @!P2 ST.E.128 desc[UR56][R6.64], RZ ;  /* 0x000000ff0600a985 */ /* 0x0001e8000c101d38 */
[----:B------:R0:W-:Y:S02]  /*b330*/  @!P3 ST.E.128 desc[UR56][R2.64], RZ ;  /* 0x000000ff0200b985 */ /* 0x0001e4000c101d38 */
.L_x_2503:
[----:B------:R-:W-:Y:S05]  /*b340*/  BSYNC B1 ;  /* 0x0000000000017941 */ /* 0x000fea0003800000 */
.L_x_2502:
[----:B------:R-:W-:Y:S01]  /*b350*/  VIADD R0, R18, 0x60 ;  /* 0x0000006012007836 */ /* 0x000fe20000000000 */
[----:B0-23--:R-:W0:Y:S04]  /*b360*/  SHFL.IDX PT, R5, R5, 0x3, 0x181f ;  /* 0x00781f0005057f89 */ /* 0x00de2800000e0000 */
[----:B------:R-:W-:Y:S01]  /*b370*/  ISETP.GE.AND P0, PT, R0, R17, PT ;  /* 0x000000110000720c */ /* 0x000fe20003f06270 */
[----:B----4-:R2:W3:-:S12]  /*b380*/  SHFL.IDX PT, R3, R4, 0x3, 0x181f ;  /* 0x00781f0004037f89 */ /* 0x0104d800000e0000 */
[----:B--2---:R-:W-:Y:S05]  /*b390*/  @P0 BRA `(.L_x_2494) ;  /* 0x0000000000240947 */ /* 0x004fea0003800000 */
[----:B------:R-:W-:Y:S02]  /*b3a0*/  ULDC UR4, c[0x0][0xac8] ;  /* 0x0002b20000047ab9 */ /* 0x000fe40000000800 */
[----:B------:R-:W-:Y:S02]  /*b3b0*/  ISETP.GE.AND P2, PT, R22, UR4, PT ;  /* 0x0000000416007c0c */ /* 0x000fe4000bf46270 */
[----:B------:R-:W-:-:S11]  /*b3c0*/  ISETP.GE.AND P3, PT, R186, UR4, PT ;  /* 0x00000004ba007c0c */ /* 0x000fd6000bf66270 */
[-C--:B---3--:R-:W-:Y:S02]  /*b3d0*/  @!P2 LEA R6, P0, R22, R3.reuse, 0x1 ;  /* 0x000000031606a211 */ /* 0x088fe400078008ff */
[----:B------:R-:W-:Y:S02]  /*b3e0*/  @!P3 LEA R2, P1, R186, R3, 0x1 ;  /* 0x00000003ba02b211 */ /* 0x000fe400078208ff */
[-C--:B0-----:R-:W-:Y:S02]  /*b3f0*/  @!P2 LEA.HI.X R7, R22, R5.reuse, R197, 0x1, P0 ;  /* 0x000000051607a211 */ /* 0x081fe400000f0cc5 */
[----:B------:R-:W-:-:S03]  /*b400*/  @!P3 LEA.HI.X R3, R186, R5, R196, 0x1, P1 ;  /* 0x00000005ba03b211 */ /* 0x000fc600008f0cc4 */
[----:B------:R0:W-:Y:S04]  /*b410*/  @!P2 ST.E.128 desc[UR56][R6.64], RZ ;  /* 0x000000ff0600a985 */ /* 0x0001e8000c101d38 */
[----:B------:R0:W-:Y:S02]  /*b420*/  @!P3 ST.E.128 desc[UR56][R2.64], RZ ;  /* 0x000000ff0200b985 */ /* 0x0001e4000c101d38 */
.L_x_2494:
[----:B------:R-:W-:Y:S05]  /*b430*/  BSYNC B0 ;  /* 0x0000000000007941 */ /* 0x000fea0003800000 */
.L_x_2485:
[----:B------:R-:W-:Y:S02]  /*b440*/  ULDC UR4, c[0x0][0xc3c] ;  /* 0x00030f0000047ab9 */ /* 0x000fe40000000800 */
[----:B-1----:R-:W-:-:S13]  /*b450*/  ISETP.GE.AND P0, PT, R47, UR4, PT ;  /* 0x000000042f007c0c */ /* 0x002fda000bf06270 */
[----:B------:R-:W-:Y:S05]  /*b460*/  @!P0 BRA `(.L_x_2504) ;  /* 0xffffff5800508947 */ /* 0x000fea000383ffff */
[----:B------:R-:W-:Y:S05]  /*b470*/  EXIT ;  /* 0x000000000000794d */ /* 0x000fea0003800000 */
.L_x_2449:
[----:B------:R-:W-:-:S08]  /*b480*/  NOP ;  /* 0x0000000000007918 */ /* 0x000fd00000000000 */
[----:B0-----:R-:W0:-:S00]  /*b490*/  USETMAXREG.DEALLOC.CTAPOOL 0x18 ;  /* 0x00000018000079c8 */ /* 0x001e0000080e0500 */
[----:B0-----:R-:W-:Y:S01]  /*b4a0*/  LOP3.LUT R0, R0, 0x3, RZ, 0xc0, !PT ;  /* 0x0000000300007812 */ /* 0x001fe200078ec0ff */
[----:B------:R-:W-:-:S05]  /*b4b0*/  IMAD.MOV.U32 R5, RZ, RZ, RZ ;  /* 0x000000ffff057224 */ /* 0x000fca00078e00ff */
[----:B------:R-:W0:Y:S02]  /*b4c0*/  SHFL.IDX PT, R0, R0, RZ, 0x1f ;  /* 0x00001fff00007589 */ /* 0x000e2400000e0000 */
[----:B0-----:R-:W-:-:S04]  /*b4d0*/  ISETP.NE.AND P0, PT, R0, RZ, PT ;  /* 0x000000ff0000720c */ /* 0x001fc80003f05270 */
[----:B------:R-:W-:-:S05]  /*b4e0*/  P2R R0, PR, RZ, 0x1 ;  /* 0x00000001ff007803 */ /* 0x000fca0000000000 */
[----:B------:R0:W-:Y:S04]  /*b4f0*/  STL [R1+0x50], R0 ;  /* 0x0000500001007387 */ /* 0x0001e80000100800 */
        /* <DEDUP_REMOVED lines=8> */
.L_x_2505:
[----:B0-----:R-:W0:Y:S01]  /*b580*/  S2R R0, SR_TID.X ;  /* 0x0000000000007919 */ /* 0x001e220000002100 */
[----:B------:R-:W-:Y:S01]  /*b590*/  ULDC UR4, c[0x0][0xc3c] ;  /* 0x00030f0000047ab9 */ /* 0x000fe20000000800 */
[----:B------:R-:W1:Y:S01]  /*b5a0*/  S2UR UR6, SR_CTAID.X ;  /* 0x00000000000679c3 */ /* 0x000e620000002500 */
        /* <DEDUP_REMOVED lines=39> */
.L_x_2511:
        /* <DEDUP_REMOVED lines=12> */
.L_x_2510:
[----:B------:R-:W-:Y:S05]  /*b8e0*/  BSYNC B0 ;  /* 0x0000000000007941 */ /* 0x000fea0003800000 */
.L_x_2509:
        /* <DEDUP_REMOVED lines=21> */
.L_x_2507:
        /* <DEDUP_REMOVED lines=20> */
.L_x_2512:
        /* <DEDUP_REMOVED lines=57> */
.L_x_2508:
[----:B------:R-:W-:Y:S02]  /*bf10*/  IMAD.MOV.U32 R17, RZ, RZ, RZ ;  /* 0x000000ffff117224 */ /* 0x000fe400078e00ff */
[----:B------:R-:W-:Y:S02]  /*bf20*/  IMAD.U32 R16, RZ, RZ, UR6 ;  /* 0x00000006ff107e24 */ /* 0x000fe4000f8e00ff */
[----:B------:R-:W-:-:S07]  /*bf30*/  IMAD.MOV.U32 R18, RZ, RZ, RZ ;  /* 0x000000ffff127224 */ /* 0x000fce00078e00ff */
.L_x_2513:
[----:B------:R-:W-:-:S13]  /*bf40*/  ISETP.NE.AND P0, PT, R0, RZ, PT ;  /* 0x000000ff0000720c */ /* 0x000fda0003f05270 */
[----:B------:R-:W1:Y:S01]  /*bf50*/  @!P0 S2R R3, SR_CgaCtaId ;  /* 0x0000000000038919 */ /* 0x000e620000008800 */
[----:B------:R-:W-:-:S04]  /*bf60*/  @!P0 MOV R0, 0x400 ;  /* 0x0000040000008802 */ /* 0x000fc80000000f00 */
[----:B-1----:R-:W-:-:S05]  /*bf70*/  @!P0 LEA R0, R3, R0, 0x18 ;  /* 0x0000000003008211 */ /* 0x002fca00078ec0ff */
[----:B------:R1:W-:Y:S01]  /*bf80*/  @!P0 STS.128 [R0+0x348d0], R16 ;  /* 0x0348d01000008388 */ /* 0x0003e20000000c00 */
[----:B------:R-:W-:Y:S06]  /*bf90*/  BAR.ARV 0x5, 0x180 ;  /* 0x0146000000007b1d */ /* 0x000fec0000002000 */
.L_x_2506:
[----:B01----:R-:W-:Y:S01]  /*bfa0*/  IMAD.MOV.U32 R0, RZ, RZ, 0x1 ;  /* 0x00000001ff007424 */ /* 0x003fe200078e00ff */
[----:B------:R0:W-:Y:S01]  /*bfb0*/  STL [R1+0x48], RZ ;  /* 0x000048ff01007387 */ /* 0x0001e20000100800 */
[----:B------:R-:W-:Y:S02]  /*bfc0*/  ULDC UR4, c[0x0][0xc3c] ;  /* 0x00030f0000047ab9 */ /* 0x000fe40000000800 */
[----:B--2---:R-:W-:Y:S01]  /*bfd0*/  ISETP.GE.AND P0, PT, R19, UR4, PT ;  /* 0x0000000413007c0c */ /* 0x004fe2000bf06270 */
        /* <DEDUP_REMOVED lines=30> */
.L_x_2616:
[----:B0-----:R-:W0:Y:S02]  /*c1c0*/  LDC.64 R2, c[0x0][0xc88] ;  /* 0x00032200ff027b82 */ /* 0x001e240000000a00 */
[----:B0-----:R-:W-:-:S05]  /*c1d0*/  IMAD.WIDE R2, R19, 0x4, R2 ;  /* 0x0000000413027825 */ /* 0x001fca00078e0202 */
[----:B--2---:R-:W2:Y:S01]  /*c1e0*/  LDG.E R12, desc[UR56][R2.64] ;  /* 0x00000038020c7981 */ /* 0x004ea2000c1e1900 */
[----:B------:R-:W-:Y:S05]  /*c1f0*/  YIELD ;  /* 0x0000000000007946 */ /* 0x000fea0003800000 */
[----:B------:R-:W-:Y:S01]  /*c200*/  ULDC.64 UR4, c[0x0][0xa28] ;  /* 0x00028a0000047ab9 */ /* 0x000fe20000000a00 */
[----:B------:R-:W-:Y:S01]  /*c210*/  IMAD.MOV.U32 R0, RZ, RZ, RZ ;  /* 0x000000ffff007224 */ /* 0x000fe200078e00ff */
[----:B------:R-:W-:Y:S01]  /*c220*/  ISETP.NE.U32.AND P0, PT, RZ, UR4, PT ;  /* 0x00000004ff007c0c */ /* 0x000fe2000bf05070 */
[----:B------:R-:W-:Y:S01]  /*c230*/  IMAD.MOV.U32 R6, RZ, RZ, RZ ;  /* 0x000000ffff067224 */ /* 0x000fe200078e00ff */
[----:B------:R-:W-:Y:S01]  /*c240*/  ULDC.64 UR8, c[0x0][0xa18] ;  /* 0x0002860000087ab9 */ /* 0x000fe20000000a00 */
[----:B------:R-:W-:Y:S01]  /*c250*/  ULDC.64 UR6, c[0x0][0xa08] ;  /* 0x0002820000067ab9 */ /* 0x000fe20000000a00 */
[----:B------:R-:W-:-:S02]  /*c260*/  ISETP.NE.AND.EX P0, PT, RZ, UR5, PT, P0 ;  /* 0x00000005ff007c0c */ /* 0x000fc4000bf05300 */
        /* <DEDUP_REMOVED lines=45> */
.L_x_2515:
[----:B------:R-:W-:Y:S01]  /*c540*/  IMAD.MOV.U32 R2, RZ, RZ, R12 ;  /* 0x000000ffff027224 */ /* 0x000fe200078e000c */
[----:B------:R-:W-:Y:S01]  /*c550*/  ULDC.64 UR4, c[0x0][0xa20] ;  /* 0x0002880000047ab9 */ /* 0x000fe20000000a00 */
[----:B-----5:R-:W-:Y:S01]  /*c560*/  IMAD.IADD R3, R8, 0x1, R0 ;  /* 0x0000000108037824 */ /* 0x020fe200078e0200 */
[----:B------:R-:W-:Y:S02]  /*c570*/  ISETP.NE.U32.AND P1, PT, RZ, UR4, PT ;  /* 0x00000004ff007c0c */ /* 0x000fe4000bf25070 */
[----:B------:R2:W-:Y:S02]  /*c580*/  STL [R1+0x10], R2 ;  /* 0x0000100201007387 */ /* 0x0005e40000100800 */
[----:B------:R-:W-:Y:S02]  /*c590*/  ISETP.NE.AND.EX P1, PT, RZ, UR5, PT, P1 ;  /* 0x00000005ff007c0c */ /* 0x000fe4000bf25310 */
[----:B------:R2:W-:Y:S11]  /*c5a0*/  STL [R1+0x18], R3 ;  /* 0x0000180301007387 */ /* 0x0005f60000100800 */
[----:B--2---:R-:W-:Y:S05]  /*c5b0*/  @!P1 BRA `(.L_x_2516) ;  /* 0x0000000000109947 */ /* 0x004fea0003800000 */
[----:B------:R-:W-:-:S04]  /*c5c0*/  IADD3 R6, P0, R11, UR4, RZ ;  /* 0x000000040b067c10 */ /* 0x000fc8000ff1e0ff */
[----:B------:R-:W-:-:S05]  /*c5d0*/  IADD3.X R7, R10, UR5, RZ, P0, !PT ;  /* 0x000000050a077c10 */ /* 0x000fca00087fe4ff */
[----:B------:R2:W5:Y:S01]  /*c5e0*/  LDG.E R6, desc[UR56][R6.64] ;  /* 0x0000003806067981 */ /* 0x000562000c1e1900 */
[----:B------:R-:W-:Y:S05]  /*c5f0*/  BRA `(.L_x_2517) ;  /* 0x0000000000107947 */ /* 0x000fea0003800000 */
.L_x_2516:
[----:B------:R-:W-:Y:S05]  /*c600*/  @!P0 BRA `(.L_x_2517) ;  /* 0x00000000000c8947 */ /* 0x000fea0003800000 */
[----:B------:R-:W2:Y:S04]  /*c610*/  LDG.E R6, desc[UR56][R4.64] ;  /* 0x0000003804067981 */ /* 0x000ea8000c1e1900 */
[----:B------:R-:W2:Y:S02]  /*c620*/  LDG.E R4, desc[UR56][R4.64+0x4] ;  /* 0x0000043804047981 */ /* 0x000ea4000c1e1900 */
[----:B--2---:R-:W-:-:S07]  /*c630*/  IMAD.IADD R6, R4, 0x1, -R6 ;  /* 0x0000000104067824 */ /* 0x004fce00078e0a06 */
.L_x_2517:
[----:B-----5:R-:W-:Y:S01]  /*c640*/  IMAD.IADD R6, R6, 0x1, -R0 ;  /* 0x0000000106067824 */ /* 0x020fe200078e0a00 */
[----:B------:R-:W-:Y:S01]  /*c650*/  BSSY B7, `(.L_x_2518) ;  /* 0x000043b000077945 */ /* 0x000fe20003800000 */
[----:B------:R-:W3:Y:S02]  /*c660*/  LDC R0, c[0x0][0x448] ;  /* 0x00011200ff007b82 */ /* 0x000ee40000000800 */
[----:B---3--:R-:W-:Y:S01]  /*c670*/  ISETP.NE.AND P0, PT, R0, 0x1, PT ;  /* 0x000000010000780c */ /* 0x008fe20003f05270 */
[----:B------:R-:W-:-:S04]  /*c680*/  IMAD.SHL.U32 R0, R17, 0x80, RZ ;  /* 0x0000008011007824 */ /* 0x000fc800078e00ff */
[----:B------:R-:W-:-:S08]  /*c690*/  VIADD R0, R0, 0x7f ;  /* 0x0000007f00007836 */ /* 0x000fd00000000000 */
[----:B------:R-:W3:Y:S08]  /*c6a0*/  @P0 LDC R2, c[0x0][0x44c] ;  /* 0x00011300ff020b82 */ /* 0x000ef00000000800 */
[----:B------:R-:W4:Y:S01]  /*c6b0*/  @P0 LDC R3, c[0x0][0x450] ;  /* 0x00011400ff030b82 */ /* 0x000f220000000800 */
[----:B---3--:R-:W-:-:S05]  /*c6c0*/  @P0 IMAD.HI.U32 R2, R0, R2, RZ ;  /* 0x0000000200020227 */ /* 0x008fca00078e00ff */
[----:B----4-:R-:W-:Y:S02]  /*c6d0*/  @P0 SHF.R.U32.HI R0, RZ, R3, R2 ;  /* 0x00000003ff000219 */ /* 0x010fe40000011602 */
[C---:B------:R-:W-:Y:S01]  /*c6e0*/  IADD3 R2, R6.reuse, 0x80, -R9 ;  /* 0x0000008006027810 */ /* 0x040fe20007ffe809 */
[----:B------:R-:W-:-:S04]  /*c6f0*/  VIADD R6, R6, 0x7f ;  /* 0x0000007f06067836 */ /* 0x000fc80000000000 */
[----:B------:R-:W-:Y:S01]  /*c700*/  IMAD.IADD R0, R2, 0x1, R0 ;  /* 0x0000000102007824 */ /* 0x000fe200078e0200 */
[----:B------:R-:W-:-:S04]  /*c710*/  SHF.R.S32.HI R2, RZ, 0x1f, R6 ;  /* 0x0000001fff027819 */ /* 0x000fc80000011406 */
[----:B------:R-:W-:Y:S02]  /*c720*/  SHF.R.S32.HI R3, RZ, 0x1f, R0 ;  /* 0x0000001fff037819 */ /* 0x000fe40000011400 */
[----:B------:R-:W-:Y:S02]  /*c730*/  LEA.HI R2, R2, R6, RZ, 0x7 ;  /* 0x0000000602027211 */ /* 0x000fe400078f38ff */
[----:B------:R-:W-:Y:S02]  /*c740*/  LEA.HI R3, R3, R0, RZ, 0x7 ;  /* 0x0000000003037211 */ /* 0x000fe400078f38ff */
[----:B------:R-:W-:Y:S02]  /*c750*/  SHF.R.S32.HI R2, RZ, 0x7, R2 ;  /* 0x00000007ff027819 */ /* 0x000fe40000011402 */
[----:B------:R-:W-:-:S04]  /*c760*/  SHF.R.S32.HI R3, RZ, 0x7, R3 ;  /* 0x00000007ff037819 */ /* 0x000fc80000011403 */
[----:B------:R-:W-:-:S04]  /*c770*/  VIMNMX R4, R2, R3, PT ;  /* 0x0000000302047248 */ /* 0x000fc80003fe0100 */
[----:B------:R-:W-:Y:S01]  /*c780*/  ISETP.GT.AND P0, PT, R4, RZ, PT ;  /* 0x000000ff0400720c */ /* 0x000fe20003f04270 */
[----:B------:R3:W-:-:S12]  /*c790*/  STL [R1+0x2c], R4 ;  /* 0x00002c0401007387 */ /* 0x0007d80000100800 */
[----:B---3--:R-:W-:Y:S05]  /*c7a0*/  @P0 BRA `(.L_x_2519) ;  /* 0x0000000000440947 */ /* 0x008fea0003800000 */
[----:B------:R-:W3:Y:S02]  /*c7b0*/  S2R R4, SR_TID.X ;  /* 0x0000000000047919 */ /* 0x000ee40000002100 */
[----:B---3--:R-:W-:-:S04]  /*c7c0*/  LOP3.LUT R4, R4, 0x7f, RZ, 0xc0, !PT ;  /* 0x0000007f04047812 */ /* 0x008fc800078ec0ff */
[----:B------:R-:W-:-:S13]  /*c7d0*/  ISETP.NE.AND P0, PT, R4, RZ, PT ;  /* 0x000000ff0400720c */ /* 0x000fda0003f05270 */
[----:B------:R-:W-:Y:S05]  /*c7e0*/  @P0 BRA `(.L_x_2520) ;  /* 0x0000004000840947 */ /* 0x000fea0003800000 */
[----:B------:R-:W3:Y:S01]  /*c7f0*/  S2R R3, SR_LANEID ;  /* 0x0000000000037919 */ /* 0x000ee20000000000 */
[----:B------:R-:W-:Y:S02]  /*c800*/  VOTEU.ANY UR4, UPT, PT ;  /* 0x0000000000047886 */ /* 0x000fe400038e0100 */
[----:B------:R-:W3:Y:S08]  /*c810*/  FLO.U32 R0, UR4 ;  /* 0x0000000400007d00 */ /* 0x000ef000080e0000 */
[----:B------:R-:W4:Y:S01]  /*c820*/  POPC R5, UR4 ;  /* 0x0000000400057d09 */ /* 0x000f220008000000 */
[----:B---3--:R-:W-:-:S02]  /*c830*/  ISETP.EQ.U32.AND P0, PT, R0, R3, PT ;  /* 0x000000030000720c */ /* 0x008fc40003f02070 */
[----:B------:R-:W4:Y:S11]  /*c840*/  LDC.64 R2, c[0x0][0xc60] ;  /* 0x00031800ff027b82 */ /* 0x000f360000000a00 */
[----:B----4-:R-:W3:Y:S01]  /*c850*/  @P0 ATOMG.E.ADD.STRONG.GPU PT, R3, desc[UR56][R2.64], R5 ;  /* 0x00000005020309a8 */ /* 0x010ee200081ee1f8 */
[----:B------:R-:W4:Y:S02]  /*c860*/  S2R R4, SR_LTMASK ;  /* 0x0000000000047919 */ /* 0x000f240000003900 */
[----:B----4-:R-:W-:-:S04]  /*c870*/  LOP3.LUT R4, R4, UR4, RZ, 0xc0, !PT ;  /* 0x0000000404047c12 */ /* 0x010fc8000f8ec0ff */
[----:B--2---:R-:W2:Y:S01]  /*c880*/  POPC R7, R4 ;  /* 0x0000000400077309 */ /* 0x004ea20000000000 */
[----:B---3--:R-:W2:Y:S02]  /*c890*/  SHFL.IDX PT, R0, R3, R0, 0x1f ;  /* 0x00001f0003007589 */ /* 0x008ea400000e0000 */
[----:B--2---:R-:W-:Y:S01]  /*c8a0*/  IADD3 R16, R0, UR36, R7 ;  /* 0x0000002400107c10 */ /* 0x004fe2000fffe007 */
[----:B------:R-:W-:Y:S06]  /*c8b0*/  BRA `(.L_x_2520) ;  /* 0x0000004000507947 */ /* 0x000fec0003800000 */
.L_x_2519:
[----:B------:R-:W3:Y:S01]  /*c8c0*/  LDL R0, [R1+0x4] ;  /* 0x0000040001007983 */ /* 0x000ee20000100800 */
        /* <DEDUP_REMOVED lines=20> */
.L_x_2522:
[----:B------:R-:W-:Y:S05]  /*ca10*/  BSYNC B6 ;  /* 0x0000000000067941 */ /* 0x000fea0003800000 */
.L_x_2521:
        /* <DEDUP_REMOVED lines=21> */
.L_x_2525:
        /* <DEDUP_REMOVED lines=16> */
.L_x_2524:
[----:B------:R-:W-:Y:S05]  /*cc70*/  BSYNC B6 ;  /* 0x0000000000067941 */ /* 0x000fea0003800000 */
.L_x_2523:
[----:B------:R-:W3:Y:S01]  /*cc80*/  LDL.LU R2, [R1] ;  /* 0x0000000001027983 */ /* 0x000ee20000300800 */
[----:B------:R-:W-:-:S03]  /*cc90*/  ULDC.64 UR4, c[0x0][0x9f8] ;  /* 0x00027e0000047ab9 */ /* 0x000fc60000000a00 */
[----:B------:R-:W4:Y:S04]  /*cca0*/  LDL.LU R4, [R1+0xc] ;  /* 0x00000c0001047983 */ /* 0x000f280000300800 */
[----:B--2---:R-:W2:Y:S01]  /*ccb0*/  LDL R7, [R1+0x10] ;  /* 0x0000100001077983 */ /* 0x004ea20000100800 */
[----:B------:R-:W-:-:S03]  /*ccc0*/  ISETP.NE.U32.AND P0, PT, RZ, UR4, PT ;  /* 0x00000004ff007c0c */ /* 0x000fc6000bf05070 */
[----:B------:R-:W5:Y:S01]  /*ccd0*/  LDL R0, [R1+0x2c] ;  /* 0x00002c0001007983 */ /* 0x000f620000100800 */
[----:B------:R-:W-:-:S13]  /*cce0*/  ISETP.NE.AND.EX P0, PT, RZ, UR5, PT, P0 ;  /* 0x00000005ff007c0c */ /* 0x000fda000bf05300 */
[----:B---3--:R-:W-:-:S04]  /*ccf0*/  @P0 IADD3 R2, P1, R2, UR4, RZ ;  /* 0x0000000402020c10 */ /* 0x008fc8000ff3e0ff */
[----:B----4-:R-:W-:Y:S01]  /*cd00*/  @P0 IADD3.X R3, R4, UR5, RZ, P1, !PT ;  /* 0x0000000504030c10 */ /* 0x010fe20008ffe4ff */
[----:B------:R-:W-:-:S04]  /*cd10*/  ULDC.64 UR4, c[0x0][0xa08] ;  /* 0x0002820000047ab9 */ /* 0x000fc80000000a00 */
[----:B--2---:R2:W3:Y:S02]  /*cd20*/  @P0 LDG.E R7, desc[UR56][R2.64] ;  /* 0x0000003802070981 */ /* 0x0044e4000c1e1900 */
[----:B--2---:R-:W2:Y:S01]  /*cd30*/  LDC.64 R2, c[0x0][0x418] ;  /* 0x00010600ff027b82 */ /* 0x004ea20000000a00 */
[----:B-----5:R-:W-:Y:S01]  /*cd40*/  VIADD R4, R0, 0xffffffff ;  /* 0xffffffff00047836 */ /* 0x020fe20000000000 */
[----:B---3--:R-:W-:Y:S01]  /*cd50*/  SHF.R.S32.HI R8, RZ, 0x1f, R7 ;  /* 0x0000001fff087819 */ /* 0x008fe20000011407 */
[----:B------:R3:W-:Y:S04]  /*cd60*/  @P0 STL [R1+0x10], R7 ;  /* 0x0000100701000387 */ /* 0x0007e80000100800 */
[----:B------:R3:W-:Y:S01]  /*cd70*/  STL [R1+0x1c], R8 ;  /* 0x00001c0801007387 */ /* 0x0007e20000100800 */
[----:B--2---:R-:W-:Y:S01]  /*cd80*/  LOP3.LUT P0, RZ, R2, UR4, RZ, 0xfc, !PT ;  /* 0x0000000402ff7c12 */ /* 0x004fe2000f80fcff */
[----:B------:R-:W-:-:S03]  /*cd90*/  UMOV UR4, 0xffffffff ;  /* 0xffffffff00047882 */ /* 0x000fc60000000000 */
[----:B------:R-:W-:-:S04]  /*cda0*/  LOP3.LUT P0, RZ, R3, UR5, RZ, 0xfc, P0 ;  /* 0x0000000503ff7c12 */ /* 0x000fc8000800fcff */
[----:B------:R-:W-:Y:S01]  /*cdb0*/  SEL R0, R7, RZ, !P0 ;  /* 0x000000ff07007207 */ /* 0x000fe20004000000 */
[----:B---3--:R-:W-:Y:S08]  /*cdc0*/  BRA.DIV UR4, `(.L_x_2526) ;  /* 0x0000004e04c47947 */ /* 0x008ff0000b800000 */
[----:B------:R-:W2:Y:S02]  /*cdd0*/  S2R R5, SR_TID.X ;  /* 0x0000000000057919 */ /* 0x000ea40000002100 */
[----:B--2---:R-:W-:-:S04]  /*cde0*/  SHF.R.U32.HI R5, RZ, 0x5, R5 ;  /* 0x00000005ff057819 */ /* 0x004fc80000011605 */
[----:B------:R-:W-:-:S05]  /*cdf0*/  LOP3.LUT R5, R5, 0x3, RZ, 0xc0, !PT ;  /* 0x0000000305057812 */ /* 0x000fca00078ec0ff */
[----:B------:R2:W3:Y:S02]  /*ce00*/  SHFL.IDX PT, R14, R5, RZ, 0x1f ;  /* 0x00001fff050e7589 */ /* 0x0004e400000e0000 */
.L_x_2632:
[----:B------:R-:W-:Y:S01]  /*ce10*/  PLOP3.LUT P1, PT, PT, PT, PT, 0x8, 0x0 ;  /* 0x000000000000781c */ /* 0x000fe20003f2e170 */
[----:B------:R4:W-:Y:S01]  /*ce20*/  STL [R1], R0 ;  /* 0x0000000001007387 */ /* 0x0009e20000100800 */
[----:B---3--:R-:W-:-:S03]  /*ce30*/  ISETP.NE.AND P0, PT, R14, RZ, PT ;  /* 0x000000ff0e00720c */ /* 0x008fc60003f05270 */
[----:B------:R3:W-:Y:S01]  /*ce40*/  STL [R1+0xc], R4 ;  /* 0x00000c0401007387 */ /* 0x0007e20000100800 */
[----:B----4-:R-:W-:-:S05]  /*ce50*/  P2R R0, PR, RZ, 0x2 ;  /* 0x00000002ff007803 */ /* 0x010fca0000000000 */
[----:B------:R3:W-:Y:S04]  /*ce60*/  STL [R1+0x20], R0 ;  /* 0x0000200001007387 */ /* 0x0007e80000100800 */
[----:B------:R-:W-:Y:S05]  /*ce70*/  @P0 BRA `(.L_x_2527) ;  /* 0x0000000400480947 */ /* 0x000fea0003800000 */
[----:B------:R-:W-:-:S03]  /*ce80*/  UMOV UR4, 0xffffffff ;  /* 0xffffffff00047882 */ /* 0x000fc60000000000 */
[----:B------:R-:W-:Y:S05]  /*ce90*/  BRA.DIV UR4, `(.L_x_2528) ;  /* 0x0000004e04c47947 */ /* 0x000fea000b800000 */
[----:B------:R-:W-:-:S13]  /*cea0*/  ELECT P6, URZ, PT ;  /* 0x00000000003f782f */ /* 0x000fda00038c0000 */
.L_x_2635:
[----:B------:R-:W-:Y:S05]  /*ceb0*/  @!P6 BRA `(.L_x_2527) ;  /* 0x000000040038e947 */ /* 0x000fea0003800000 */
[----:B------:R-:W-:-:S04]  /*cec0*/  ISETP.NE.U32.AND P0, PT, R2, RZ, PT ;  /* 0x000000ff0200720c */ /* 0x000fc80003f05070 */
[----:B------:R-:W-:-:S13]  /*ced0*/  ISETP.NE.AND.EX P0, PT, R3, RZ, PT, P0 ;  /* 0x000000ff0300720c */ /* 0x000fda0003f05300 */
[----:B------:R-:W-:Y:S05]  /*cee0*/  @!P0 BRA `(.L_x_2529) ;  /* 0x0000000000548947 */ /* 0x000fea0003800000 */
[----:B------:R-:W4:Y:S01]  /*cef0*/  LDC R6, c[0x0][0x43c] ;  /* 0x00010f00ff067b82 */ /* 0x000f220000000800 */
[----:B01----:R-:W-:Y:S01]  /*cf00*/  IMAD.MOV.U32 R9, RZ, RZ, R4 ;  /* 0x000000ffff097224 */ /* 0x003fe200078e0004 */
[----:B------:R-:W-:-:S03]  /*cf10*/  ULDC.64 UR4, c[0x0][0x428] ;  /* 0x00010a0000047ab9 */ /* 0x000fc60000000a00 */
[----:B---3--:R-:W-:Y:S01]  /*cf20*/  IMAD.MOV.U32 R0, RZ, RZ, R9 ;  /* 0x000000ffff007224 */ /* 0x008fe200078e0009 */
[----:B----4-:R-:W-:-:S13]  /*cf30*/  ISETP.NE.AND P0, PT, R6, 0x1, PT ;  /* 0x000000010600780c */ /* 0x010fda0003f05270 */
[----:B--2---:R-:W0:Y:S02]  /*cf40*/  @P0 LDC.64 R4, c[0x0][0x440] ;  /* 0x00011000ff040b82 */ /* 0x004e240000000a00 */
        /* <DEDUP_REMOVED lines=13> */
[----:B------:R-:W2:Y:S04]  /*d020*/  LDG.E R0, desc[UR56][R2.64] ;  /* 0x0000003802007981 */ /* 0x000ea8000c1e1900 */
[----:B--2---:R4:W-:Y:S02]  /*d030*/  STL [R1], R0 ;  /* 0x0000000001007387 */ /* 0x0049e40000100800 */
.L_x_2529:
[----:B------:R-:W5:Y:S04]  /*d040*/  LDL R7, [R1+0x4] ;  /* 0x0000040001077983 */ /* 0x000f680000100800 */
[----:B---34-:R-:W5:Y:S04]  /*d050*/  LDL R0, [R1+0x8] ;  /* 0x0000080001007983 */ /* 0x018f680000100800 */
[----:B------:R-:W3:Y:S01]  /*d060*/  LDL R2, [R1+0x14] ;  /* 0x0000140001027983 */ /* 0x000ee20000100800 */
[----:B-----5:R-:W-:Y:S01]  /*d070*/  IMAD R0, R0, 0x8, R7 ;  /* 0x0000000800007824 */ /* 0x020fe200078e0207 */
[----:B---3--:R-:W-:-:S04]  /*d080*/  SHF.L.U32 R2, R2, 0x1f, RZ ;  /* 0x0000001f02027819 */ /* 0x008fc800000006ff */
[----:B------:R-:W3:Y:S02]  /*d090*/  SYNCS.PHASECHK.TRANS64.TRYWAIT P0, [R0+URZ+0x34840], R2 ;  /* 0x03484002000075a7 */ /* 0x000ee4000800017f */
[----:B---3--:R-:W-:Y:S05]  /*d0a0*/  @!P0 BRA `(.L_x_2530) ;  /* 0x0000004c00608947 */ /* 0x008fea0003800000 */
.L_x_2636:
[----:B------:R-:W4:Y:S02]  /*d0b0*/  S2R R3, SR_TID.X ;  /* 0x0000000000037919 */ /* 0x000f240000002100 */
[----:B----4-:R-:W-:-:S04]  /*d0c0*/  LOP3.LUT R3, R3, 0x7f, RZ, 0xc0, !PT ;  /* 0x0000007f03037812 */ /* 0x010fc800078ec0ff */
[----:B------:R-:W-:-:S13]  /*d0d0*/  ISETP.NE.AND P0, PT, R3, RZ, PT ;  /* 0x000000ff0300720c */ /* 0x000fda0003f05270 */
[----:B------:R-:W-:Y:S05]  /*d0e0*/  @P0 BRA `(.L_x_2531) ;  /* 0x00000000001c0947 */ /* 0x000fea0003800000 */
[----:B------:R-:W4:Y:S01]  /*d0f0*/  S2R R3, SR_TID.X ;  /* 0x0000000000037919 */ /* 0x000f220000002100 */
[----:B---3--:R-:W-:-:S04]  /*d100*/  IMAD.MOV.U32 R2, RZ, RZ, 0xc000 ;  /* 0x0000c000ff027424 */ /* 0x008fc800078e00ff */
[----:B------:R3:W-:Y:S01]  /*d110*/  SYNCS.ARRIVE.TRANS64 RZ, [R0+URZ+0x34830], R2 ;  /* 0x0348300200ff79a7 */ /* 0x0007e2000800003f */
[----:B----4-:R-:W-:-:S04]  /*d120*/  LOP3.LUT R3, R3, 0x1f, RZ, 0xc0, !PT ;  /* 0x0000001f03037812 */ /* 0x010fc800078ec0ff */
[----:B------:R-:W-:-:S13]  /*d130*/  ISETP.NE.AND P0, PT, R3, RZ, PT ;  /* 0x000000ff0300720c */ /* 0x000fda0003f05270 */
[----:B---3--:R-:W-:Y:S05]  /*d140*/  @!P0 BRA `(.L_x_2531) ;  /* 0x0000000000048947 */ /* 0x008fea0003800000 */
[----:B------:R-:W-:Y:S01]  /*d150*/  BPT.TRAP 0x1 ;  /* 0x000000040000795c */ /* 0x000fe20000300000 */
.L_x_2531:
[----:B------:R-:W4:Y:S04]  /*d160*/  LDL R6, [R1+0x4] ;  /* 0x0000040001067983 */ /* 0x000f280000100800 */
[----:B--2---:R-:W4:Y:S04]  /*d170*/  LDL R5, [R1+0x8] ;  /* 0x0000080001057983 */ /* 0x004f280000100800 */
[----:B------:R-:W2:Y:S04]  /*d180*/  LDL R4, [R1+0xc] ;  /* 0x00000c0001047983 */ /* 0x000ea80000100800 */
[----:B------:R-:W5:Y:S04]  /*d190*/  LDL R3, [R1+0x18] ;  /* 0x0000180001037983 */ /* 0x000f680000100800 */
[----:B---3--:R-:W3:Y:S01]  /*d1a0*/  LDL R2, [R1] ;  /* 0x0000000001027983 */ /* 0x008ee20000100800 */
        /* <DEDUP_REMOVED lines=9> */
[----:B----4-:R-:W-:Y:S01]  /*d240*/  IMAD R0, R5, 0xc000, R6 ;  /* 0x0000c00005007824 */ /* 0x010fe200078e0206 */
[----:B--2---:R-:W-:-:S04]  /*d250*/  R2UR UR11, R4 ;  /* 0x00000000040b72ca */ /* 0x004fc800000e0000 */
[----:B------:R-:W-:Y:S02]  /*d260*/  R2UR UR8, R0 ;  /* 0x00000000000872ca */ /* 0x000fe400000e0000 */
[----:B-----5:R-:W-:Y:S02]  /*d270*/  R2UR UR5, R3 ;  /* 0x00000000030572ca */ /* 0x020fe400000e0000 */
[----:B------:R-:W-:Y:S02]  /*d280*/  P2R R0, PR, RZ, 0x1 ;  /* 0x00000001ff007803 */ /* 0x000fe40000000000 */
[----:B---3--:R-:W-:-:S03]  /*d290*/  R2UR UR13, R2 ;  /* 0x00000000020d72ca */ /* 0x008fc600000e0000 */
[----:B------:R4:W-:Y:S04]  /*d2a0*/  STL [R1+0x20], R0 ;  /* 0x0000200001007387 */ /* 0x0009e80000100800 */
[----:B------:R-:W-:Y:S02]  /*d2b0*/  UIADD3 UR14, UR8, 0x1c400, URZ ;  /* 0x0001c400080e7890 */ /* 0x000fe4000fffe03f */
[----:B------:R-:W-:Y:S02]  /*d2c0*/  ULEA UR11, UR11, UR5, 0x7 ;  /* 0x000000050b0b7291 */ /* 0x000fe4000f8e383f */
[----:B------:R-:W-:Y:S02]  /*d2d0*/  UIADD3.X UR5, URZ, UR39, URZ, UP0, !UPT ;  /* 0x000000273f057290 */ /* 0x000fe400087fe43f */
[----:B------:R-:W-:-:S02]  /*d2e0*/  UIADD3 UR15, UR8, 0x20400, URZ ;  /* 0x00020400080f7890 */ /* 0x000fc4000fffe03f */
        /* <DEDUP_REMOVED lines=10> */
[----:B----4-:R-:W-:Y:S01]  /*d390*/  NOP ;  /* 0x0000000000007918 */ /* 0x010fe20000000000 */
.L_x_2527:
[----:B------:R-:W4:Y:S04]  /*d3a0*/  LDL R2, [R1+0x4] ;  /* 0x0000040001027983 */ /* 0x000f280000100800 */
[----:B------:R-:W5:Y:S04]  /*d3b0*/  LDL.LU R3, [R1+0x30] ;  /* 0x0000300001037983 */ /* 0x000f680000300800 */
[----:B--2---:R-:W2:Y:S04]  /*d3c0*/  LDL.LU R5, [R1+0x28] ;  /* 0x0000280001057983 */ /* 0x004ea80000300800 */
[----:B---3--:R-:W3:Y:S01]  /*d3d0*/  LDL.LU R4, [R1+0x38] ;  /* 0x0000380001047983 */ /* 0x008ee20000300800 */
[----:B------:R-:W-:Y:S05]  /*d3e0*/  WARPSYNC.ALL ;  /* 0x0000000000007948 */ /* 0x000fea0003800000 */
[----:B------:R-:W-:Y:S01]  /*d3f0*/  ULDC.64 UR4, c[0x0][0x298] ;  /* 0x0000a60000047ab9 */ /* 0x000fe20000000a00 */
[----:B------:R-:W-:Y:S01]  /*d400*/  ULDC.64 UR6, c[0x0][0xa00] ;  /* 0x0002800000067ab9 */ /* 0x000fe20000000a00 */
[----:B------:R-:W-:Y:S01]  /*d410*/  BSSY B6, `(.L_x_2532) ;  /* 0x0000024000067945 */ /* 0x000fe20003800000 */
[----:B------:R-:W-:Y:S01]  /*d420*/  BAR.SYNC.DEFER_BLOCKING 0x8, 0x180 ;  /* 0x0206000000007b1d */ /* 0x000fe20000010000 */
[----:B------:R-:W-:-:S04]  /*d430*/  ISETP.NE.U32.AND P0, PT, RZ, UR6, PT ;  /* 0x00000006ff007c0c */ /* 0x000fc8000bf05070 */
[----:B------:R-:W-:Y:S01]  /*d440*/  ISETP.NE.AND.EX P0, PT, RZ, UR7, PT, P0 ;  /* 0x00000007ff007c0c */ /* 0x000fe2000bf05300 */
[----:B----4-:R-:W-:Y:S01]  /*d450*/  VIADD R2, R2, 0x10400 ;  /* 0x0001040002027836 */ /* 0x010fe20000000000 */
[----:B-----5:R-:W-:-:S04]  /*d460*/  SHF.R.S32.HI R0, RZ, 0x1f, R3 ;  /* 0x0000001fff007819 */ /* 0x020fc80000011403 */
[----:B------:R-:W-:Y:S02]  /*d470*/  LOP3.LUT P1, RZ, R2, 0x3ff, RZ, 0xc0, !PT ;  /* 0x000003ff02ff7812 */ /* 0x000fe4000782c0ff */
[----:B--2---:R-:W-:Y:S01]  /*d480*/  SEL R5, R5, RZ, !P0 ;  /* 0x000000ff05057207 */ /* 0x004fe20004000000 */
[----:B------:R-:W-:Y:S01]  /*d490*/  IMAD R0, R0, UR4, RZ ;  /* 0x0000000400007c24 */ /* 0x000fe2000f8e02ff */
[----:B---3--:R-:W-:-:S03]  /*d4a0*/  SEL R4, R4, RZ, !P0 ;  /* 0x000000ff04047207 */ /* 0x008fc60004000000 */
[C---:B------:R-:W-:Y:S02]  /*d4b0*/  IMAD R0, R3.reuse, UR5, R0 ;  /* 0x0000000503007c24 */ /* 0x040fe4000f8e0200 */
[----:B------:R-:W-:-:S05]  /*d4c0*/  IMAD.WIDE.U32 R2, R3, UR4, RZ ;  /* 0x0000000403027c25 */ /* 0x000fca000f8e00ff */
[----:B------:R2:W-:Y:S04]  /*d4d0*/  STL.64 [R1+0x40], R2 ;  /* 0x0000400201007387 */ /* 0x0005e80000100a00 */
[----:B------:R3:W-:Y:S04]  /*d4e0*/  STL [R1+0x28], R5 ;  /* 0x0000280501007387 */ /* 0x0007e80000100800 */
[----:B------:R3:W-:Y:S01]  /*d4f0*/  STL [R1+0x4c], R4 ;  /* 0x00004c0401007387 */ /* 0x0007e20000100800 */
[----:B--2---:R-:W-:Y:S01]  /*d500*/  IMAD.IADD R2, R3, 0x1, R0 ;  /* 0x0000000103027824 */ /* 0x004fe200078e0200 */
[----:B------:R-:W-:-:S05]  /*d510*/  SHF.R.S32.HI R0, RZ, 0x1f, R18 ;  /* 0x0000001fff007819 */ /* 0x000fca0000011412 */
[----:B------:R3:W-:Y:S04]  /*d520*/  STL [R1+0x38], R0 ;  /* 0x0000380001007387 */ /* 0x0007e80000100800 */
[----:B------:R3:W-:Y:S01]  /*d530*/  STL [R1+0x30], R2 ;  /* 0x0000300201007387 */ /* 0x0007e20000100800 */
[----:B------:R-:W-:Y:S05]  /*d540*/  @!P1 BRA `(.L_x_2533) ;  /* 0x0000000000409947 */ /* 0x000fea0003800000 */
[----:B---3--:R-:W-:Y:S01]  /*d550*/  MOV R2, 0x0 ;  /* 0x0000000000027802 */ /* 0x008fe20000000f00 */
[----:B------:R-:W-:Y:S01]  /*d560*/  ULDC.64 UR6, c[0x4][0x118] ;  /* 0x0100460000067ab9 */ /* 0x000fe20000000a00 */
[----:B------:R-:W-:Y:S01]  /*d570*/  ULDC.64 UR8, c[0x4][0x120] ;  /* 0x0100480000087ab9 */ /* 0x000fe20000000a00 */
[----:B------:R-:W-:Y:S01]  /*d580*/  ULDC.64 UR4, c[0x4][0x88] ;  /* 0x0100220000047ab9 */ /* 0x000fe20000000a00 */
[----:B------:R-:W-:Y:S02]  /*d590*/  IMAD.U32 R4, RZ, RZ, UR6 ;  /* 0x00000006ff047e24 */ /* 0x000fe4000f8e00ff */
[----:B------:R-:W2:Y:S01]  /*d5a0*/  LDC.64 R2, c[0x4][R2] ;  /* 0x0100000002027b82 */ /* 0x000ea20000000a00 */
        /* <DEDUP_REMOVED lines=10> */
.L_x_2533:
[----:B------:R-:W-:Y:S05]  /*d650*/  BSYNC B6 ;  /* 0x0000000000067941 */ /* 0x000fea0003800000 */
.L_x_2532:
[----:B---3--:R-:W2:Y:S01]  /*d660*/  LDL.LU R5, [R1+0x30] ;  /* 0x0000300001057983 */ /* 0x008ea20000300800 */
[----:B------:R-:W-:Y:S01]  /*d670*/  ULDC.64 UR4, c[0x0][0x2d8] ;  /* 0x0000b60000047ab9 */ /* 0x000fe20000000a00 */
[----:B------:R-:W3:Y:S01]  /*d680*/  LDC R7, c[0x0][0x448] ;  /* 0x00011200ff077b82 */ /* 0x000ee20000000800 */
[----:B------:R-:W-:Y:S01]  /*d690*/  ULDC.64 UR6, c[0x0][0x280] ;  /* 0x0000a00000067ab9 */ /* 0x000fe20000000a00 */
[----:B------:R-:W2:Y:S04]  /*d6a0*/  LDL.LU.64 R2, [R1+0x40] ;  /* 0x0000400001027983 */ /* 0x000ea80000300a00 */
[----:B------:R-:W4:Y:S04]  /*d6b0*/  LDL.LU R0, [R1+0x38] ;  /* 0x0000380001007983 */ /* 0x000f280000300800 */
[----:B------:R-:W4:Y:S04]  /*d6c0*/  LDL.LU R6, [R1+0x4c] ;  /* 0x00004c0001067983 */ /* 0x000f280000300800 */
[----:B------:R-:W4:Y:S01]  /*d6d0*/  LDL.LU R4, [R1+0x28] ;  /* 0x0000280001047983 */ /* 0x000f220000300800 */
[----:B01----:R-:W0:Y:S01]  /*d6e0*/  S2R R9, SR_TID.X ;  /* 0x0000000000097919 */ /* 0x003e220000002100 */
[----:B------:R-:W1:Y:S01]  /*d6f0*/  S2R R8, SR_TID.X ;  /* 0x0000000000087919 */ /* 0x000e620000002100 */
[----:B---3--:R-:W-:Y:S01]  /*d700*/  ISETP.NE.AND P0, PT, R7, 0x1, PT ;  /* 0x000000010700780c */ /* 0x008fe20003f05270 */
[----:B0-----:R-:W-:-:S02]  /*d710*/  IMAD.SHL.U32 R9, R9, 0x8, RZ ;  /* 0x0000000809097824 */ /* 0x001fc400078e00ff */
[----:B-1----:R-:W-:-:S03]  /*d720*/  IMAD.SHL.U32 R10, R8, 0x8, RZ ;  /* 0x00000008080a7824 */ /* 0x002fc600078e00ff */
[----:B------:R-:W-:-:S04]  /*d730*/  LOP3.LUT R9, R9, 0x38, RZ, 0xc0, !PT ;  /* 0x0000003809097812 */ /* 0x000fc800078ec0ff */
[C---:B------:R-:W-:Y:S02]  /*d740*/  LOP3.LUT R11, R9.reuse, 0x40, RZ, 0xfc, !PT ;  /* 0x00000040090b7812 */ /* 0x040fe400078efcff */
[----:B------:R-:W-:Y:S02]  /*d750*/  LOP3.LUT R9, R9, 0x80, RZ, 0xfc, !PT ;  /* 0x0000008009097812 */ /* 0x000fe400078efcff */
[----:B------:R-:W-:Y:S01]  /*d760*/  LOP3.LUT R10, R10, 0x38, RZ, 0xc0, !PT ;  /* 0x000000380a0a7812 */ /* 0x000fe200078ec0ff */
[----:B--2---:R-:W-:Y:S02]  /*d770*/  IMAD.MOV.U32 R3, RZ, RZ, R5 ;  /* 0x000000ffff037224 */ /* 0x004fe400078e0005 */
[----:B------:R-:W0:Y:S01]  /*d780*/  S2R R5, SR_TID.X ;  /* 0x0000000000057919 */ /* 0x000e220000002100 */
[----:B----4-:R-:W-:Y:S02]  /*d790*/  IMAD R0, R0, UR4, RZ ;  /* 0x0000000400007c24 */ /* 0x010fe4000f8e02ff */
[----:B------:R-:W-:-:S04]  /*d7a0*/  IMAD.WIDE.U32 R2, R18, UR4, R2 ;  /* 0x0000000412027c25 */ /* 0x000fc8000f8e0002 */
[----:B------:R-:W-:Y:S01]  /*d7b0*/  IMAD R0, R18, UR5, R0 ;  /* 0x0000000512007c24 */ /* 0x000fe2000f8e0200 */
[----:B------:R-:W-:-:S03]  /*d7c0*/  ULDC.64 UR4, c[0x0][0x2e0] ;  /* 0x0000b80000047ab9 */ /* 0x000fc60000000a00 */
[----:B------:R-:W-:Y:S02]  /*d7d0*/  IMAD.IADD R3, R3, 0x1, R0 ;  /* 0x0000000103037824 */ /* 0x000fe400078e0200 */
[----:B------:R-:W-:Y:S02]  /*d7e0*/  IMAD R0, R6, UR4, RZ ;  /* 0x0000000406007c24 */ /* 0x000fe4000f8e02ff */
[C---:B------:R-:W-:Y:S01]  /*d7f0*/  IMAD.WIDE.U32 R2, R4.reuse, UR4, R2 ;  /* 0x0000000404027c25 */ /* 0x040fe2000f8e0002 */
[----:B------:R-:W1:Y:S03]  /*d800*/  @P0 LDC R6, c[0x0][0x450] ;  /* 0x00011400ff060b82 */ /* 0x000e660000000800 */
[----:B------:R-:W-:Y:S01]  /*d810*/  IMAD R0, R4, UR5, R0 ;  /* 0x0000000504007c24 */ /* 0x000fe2000f8e0200 */
[----:B------:R-:W-:Y:S01]  /*d820*/  ULDC.64 UR4, c[0x0][0x2d0] ;  /* 0x0000b40000047ab9 */ /* 0x000fe20000000a00 */
[----:B------:R-:W2:Y:S02]  /*d830*/  S2R R4, SR_TID.X ;  /* 0x0000000000047919 */ /* 0x000ea40000002100 */
[----:B------:R-:W-:Y:S01]  /*d840*/  IMAD.IADD R3, R3, 0x1, R0 ;  /* 0x0000000103037824 */ /* 0x000fe200078e0200 */
[----:B0-----:R-:W-:-:S04]  /*d850*/  LOP3.LUT R5, R5, 0x7f, RZ, 0xc0, !PT ;  /* 0x0000007f05057812 */ /* 0x001fc800078ec0ff */
[----:B------:R-:W-:Y:S01]  /*d860*/  SHF.R.U32.HI R5, RZ, 0x3, R5 ;  /* 0x00000003ff057819 */ /* 0x000fe20000011605 */
[----:B--2---:R-:W-:-:S05]  /*d870*/  IMAD.SHL.U32 R4, R4, 0x10, RZ ;  /* 0x0000001004047824 */ /* 0x004fca00078e00ff */
[----:B------:R-:W-:Y:S02]  /*d880*/  LOP3.LUT R4, R5, 0x70, R4, 0xf8, !PT ;  /* 0x0000007005047812 */ /* 0x000fe400078ef804 */
[----:B------:R-:W0:Y:S03]  /*d890*/  @P0 LDC R5, c[0x0][0x44c] ;  /* 0x00011300ff050b82 */ /* 0x000e260000000800 */
[----:B------:R-:W-:-:S04]  /*d8a0*/  IMAD R0, R17, 0x80, R4 ;  /* 0x0000008011007824 */ /* 0x000fc800078e0204 */
        /* <DEDUP_REMOVED lines=11> */
[----:B------:R-:W-:-:S05]  /*d960*/  SHF.R.S32.HI R4, RZ, 0x1f, R0 ;  /* 0x0000001fff047819 */ /* 0x000fca0000011400 */
[----:B------:R-:W-:Y:S02]  /*d970*/  IMAD R6, R4, UR4, RZ ;  /* 0x0000000404067c24 */ /* 0x000fe4000f8e02ff */
[C---:B------:R-:W-:Y:S01]  /*d980*/  IMAD.WIDE.U32 R4, R0.reuse, UR4, R2 ;  /* 0x0000000400047c25 */ /* 0x040fe2000f8e0002 */
[----:B------:R-:W-:Y:S02]  /*d990*/  ULDC UR4, c[0x0][0x2b8] ;  /* 0x0000ae0000047ab9 */ /* 0x000fe40000000800 */
[----:B------:R-:W-:Y:S01]  /*d9a0*/  ISETP.GE.AND P0, PT, R9, UR4, PT ;  /* 0x0000000409007c0c */ /* 0x000fe2000bf06270 */
[----:B------:R-:W-:Y:S01]  /*d9b0*/  IMAD R0, R0, UR5, R6 ;  /* 0x0000000500007c24 */ /* 0x000fe2000f8e0206 */
[----:B------:R0:W5:Y:S01]  /*d9c0*/  LDL R9, [R1+0x24] ;  /* 0x0000240001097983 */ /* 0x0001620000100800 */
[----:B------:R-:W-:Y:S02]  /*d9d0*/  LEA R3, P3, R4, UR6, 0x1 ;  /* 0x0000000604037c11 */ /* 0x000fe4000f8608ff */
[----:B------:R-:W-:Y:S01]  /*d9e0*/  IMAD.IADD R0, R5, 0x1, R0 ;  /* 0x0000000105007824 */ /* 0x000fe200078e0200 */
[----:B------:R-:W-:-:S02]  /*d9f0*/  ISETP.GE.AND P2, PT, R10, UR4, PT ;  /* 0x000000040a007c0c */ /* 0x000fc4000bf46270 */
[----:B------:R-:W-:Y:S01]  /*da00*/  ISETP.GE.AND P1, PT, R11, UR4, PT ;  /* 0x000000040b007c0c */ /* 0x000fe2000bf26270 */
[----:B------:R-:W-:Y:S01]  /*da10*/  UMOV UR4, 0xffffffff ;  /* 0xffffffff00047882 */ /* 0x000fe20000000000 */
[----:B------:R-:W-:Y:S02]  /*da20*/  LEA.HI.X R0, R4, UR7, R0, 0x1, P3 ;  /* 0x0000000704007c11 */ /* 0x000fe400098f0c00 */
[----:B0-----:R-:W-:Y:S09]  /*da30*/  BRA.DIV UR4, `(.L_x_2534) ;  /* 0x0000004604107947 */ /* 0x001ff2000b800000 */
[----:B------:R-:W0:Y:S02]  /*da40*/  S2R R4, SR_TID.X ;  /* 0x0000000000047919 */ /* 0x000e240000002100 */
[----:B0-----:R-:W-:-:S04]  /*da50*/  LOP3.LUT R4, R4, 0x7f, RZ, 0xc0, !PT ;  /* 0x0000007f04047812 */ /* 0x001fc800078ec0ff */
[----:B------:R-:W-:Y:S02]  /*da60*/  SHF.R.U32.HI R5, RZ, 0x3, R4 ;  /* 0x00000003ff057819 */ /* 0x000fe40000011604 */
[----:B------:R-:W2:Y:S03]  /*da70*/  LDL.LU R4, [R1+0x34] ;  /* 0x0000340001047983 */ /* 0x000ea60000300800 */
[----:B------:R-:W-:Y:S01]  /*da80*/  IMAD R17, R17, 0x80, R5 ;  /* 0x0000008011117824 */ /* 0x000fe200078e0205 */
[----:B------:R-:W-:Y:S04]  /*da90*/  SHFL.IDX PT, R6, R3, 0x1, 0x181f ;  /* 0x00381f0003067f89 */ /* 0x000fe800000e0000 */
[----:B------:R-:W0:Y:S04]  /*daa0*/  SHFL.IDX PT, R5, R3, RZ, 0x181f ;  /* 0x00181fff03057589 */ /* 0x000e2800000e0000 */
[----:B------:R-:W-:Y:S01]  /*dab0*/  SHFL.IDX PT, R8, R0, 0x1, 0x181f ;  /* 0x00381f0000087f89 */ /* 0x000fe200000e0000 */
[----:B--2---:R-:W-:-:S02]  /*dac0*/  IMAD R2, R4, R7, RZ ;  /* 0x0000000704027224 */ /* 0x004fc400078e02ff */
[----:B------:R-:W-:-:S03]  /*dad0*/  VIADD R4, R17, 0x10 ;  /* 0x0000001011047836 */ /* 0x000fc60000000000 */
[-C--:B------:R-:W-:Y:S02]  /*dae0*/  ISETP.GE.AND P4, PT, R17, R2.reuse, PT ;  /* 0x000000021100720c */ /* 0x080fe40003f86270 */
[----:B------:R-:W-:Y:S02]  /*daf0*/  ISETP.GE.AND P3, PT, R4, R2, PT ;  /* 0x000000020400720c */ /* 0x000fe40003f66270 */
[----:B------:R-:W1:Y:S09]  /*db00*/  SHFL.IDX PT, R4, R0, RZ, 0x181f ;  /* 0x00181fff00047589 */ /* 0x000e7200000e0000 */
[----:B0-----:R-:W-:-:S05]  /*db10*/  @!P4 LEA R5, P5, R10, R5, 0x1 ;  /* 0x000000050a05c211 */ /* 0x001fca00078a08ff */
[----:B-1----:R-:W-:Y:S01]  /*db20*/  @!P4 IMAD.X R4, RZ, RZ, R4, P5 ;  /* 0x000000ffff04c224 */ /* 0x002fe200028e0604 */
[----:B------:R-:W-:-:S04]  /*db30*/  @!P3 LEA R7, P5, R10, R6, 0x1 ;  /* 0x000000060a07b211 */ /* 0x000fc800078a08ff */
        /* <DEDUP_REMOVED lines=9> */
[----:B------:R-:W0:Y:S04]  /*dbd0*/  SHFL.IDX PT, R7, R3, 0x2, 0x181f ;  /* 0x00581f0003077f89 */ /* 0x000e2800000e0000 */
[----:B------:R-:W-:Y:S04]  /*dbe0*/  @!P3 LDGSTS.E.BYPASS.LTC128B.128 [R9+0x10c00], desc[UR56][R4.64], !P2 ;  /* 0x10c000000409bfae */ /* 0x000fe8000d101d78 */
[----:B------:R-:W-:Y:S04]  /*dbf0*/  @!P3 LDGSTS.E.BYPASS.LTC128B.128 [R9+0x14c00], desc[UR56][R4.64+0x80], !P1 ;  /* 0x14c000800409bfae */ /* 0x000fe8000c901d78 */
[----:B------:R1:W-:Y:S04]  /*dc00*/  @!P3 LDGSTS.E.BYPASS.LTC128B.128 [R9+0x18c00], desc[UR56][R4.64+0x100], !P0 ;  /* 0x18c001000409bfae */ /* 0x0003e8000c101d78 */
[----:B------:R-:W2:Y:S01]  /*dc10*/  SHFL.IDX PT, R6, R0, 0x2, 0x181f ;  /* 0x00581f0000067f89 */ /* 0x000ea200000e0000 */
[----:B-1----:R-:W-:-:S05]  /*dc20*/  VIADD R4, R17, 0x20 ;  /* 0x0000002011047836 */ /* 0x002fca0000000000 */
[----:B------:R-:W-:-:S13]  /*dc30*/  ISETP.GE.AND P3, PT, R4, R2, PT ;  /* 0x000000020400720c */ /* 0x000fda0003f66270 */
[----:B0-----:R-:W-:-:S05]  /*dc40*/  @!P3 LEA R7, P4, R10, R7, 0x1 ;  /* 0x000000070a07b211 */ /* 0x001fca00078808ff */
[----:B--2---:R-:W-:-:S04]  /*dc50*/  @!P3 IMAD.X R4, RZ, RZ, R6, P4 ;  /* 0x000000ffff04b224 */ /* 0x004fc800020e0606 */
[----:B------:R-:W-:Y:S02]  /*dc60*/  @!P3 IMAD.MOV.U32 R5, RZ, RZ, R4 ;  /* 0x000000ffff05b224 */ /* 0x000fe400078e0004 */
[----:B------:R-:W-:-:S05]  /*dc70*/  @!P3 IMAD.MOV.U32 R4, RZ, RZ, R7 ;  /* 0x000000ffff04b224 */ /* 0x000fca00078e0007 */
        /* <DEDUP_REMOVED lines=53> */
.L_x_2653:
        /* <DEDUP_REMOVED lines=12> */
.L_x_2536:
[----:B------:R-:W-:Y:S05]  /*e090*/  BSYNC B0 ;  /* 0x0000000000007941 */ /* 0x000fea0003800000 */
.L_x_2535:
[----:B012---:R-:W2:Y:S01]  /*e0a0*/  LDL R9, [R1+0x4] ;  /* 0x0000040001097983 */ /* 0x007ea20000100800 */
[----:B------:R-:W-:Y:S01]  /*e0b0*/  PLOP3.LUT P0, PT, PT, PT, PT, 0x80, 0x0 ;  /* 0x000000000000781c */ /* 0x000fe20003f0f070 */
[----:B------:R-:W-:Y:S01]  /*e0c0*/  NOP ;  /* 0x0000000000007918 */ /* 0x000fe20000000000 */
[----:B--2---:R-:W-:-:S11]  /*e0d0*/  VIADD R6, R9, 0x34800 ;  /* 0x0003480009067836 */ /* 0x004fd60000000000 */
.L_x_2537:
        /* <DEDUP_REMOVED lines=19> */
.L_x_2654:
[----:B------:R-:W-:Y:S05]  /*e210*/  BSYNC B0 ;  /* 0x0000000000007941 */ /* 0x000fea0003800000 */
.L_x_2538:
[----:B0-----:R-:W2:Y:S01]  /*e220*/  LDL R2, [R1+0x2c] ;  /* 0x00002c0001027983 */ /* 0x001ea20000100800 */
[----:B------:R-:W-:Y:S01]  /*e230*/  BSSY B0, `(.L_x_2540) ;  /* 0x000021f000007945 */ /* 0x000fe20003800000 */
[----:B--2---:R-:W-:-:S13]  /*e240*/  ISETP.GE.AND P0, PT, R2, 0x2, PT ;  /* 0x000000020200780c */ /* 0x004fda0003f06270 */
[----:B------:R-:W-:Y:S05]  /*e250*/  @!P0 BRA `(.L_x_2541) ;  /* 0x0000002000708947 */ /* 0x000fea0003800000 */
[C---:B------:R-:W-:Y:S01]  /*e260*/  LOP3.LUT R0, R2.reuse, 0x1, RZ, 0xc0, !PT ;  /* 0x0000000102007812 */ /* 0x040fe200078ec0ff */
[----:B------:R-:W-:Y:S01]  /*e270*/  VIADD R4, R2, 0xfffffffe ;  /* 0xfffffffe02047836 */ /* 0x000fe20000000000 */
[----:B------:R-:W-:Y:S02]  /*e280*/  BSSY B2, `(.L_x_2542) ;  /* 0x00000b9000027945 */ /* 0x000fe40003800000 */
[----:B------:R-:W-:Y:S01]  /*e290*/  ISETP.NE.U32.AND P0, PT, R0, 0x1, PT ;  /* 0x000000010000780c */ /* 0x000fe20003f05070 */
[----:B------:R-:W-:-:S12]  /*e2a0*/  IMAD.MOV.U32 R0, RZ, RZ, R4 ;  /* 0x000000ffff007224 */ /* 0x000fd800078e0004 */
[----:B------:R-:W-:Y:S05]  /*e2b0*/  @!P0 BRA `(.L_x_2543) ;  /* 0x0000000800d48947 */ /* 0x000fea0003800000 */
[----:B------:R-:W2:Y:S04]  /*e2c0*/  LDL R5, [R1+0x20] ;  /* 0x0000200001057983 */ /* 0x000ea80000100800 */
[----:B------:R-:W3:Y:S04]  /*e2d0*/  LDL R3, [R1+0x8] ;  /* 0x0000080001037983 */ /* 0x000ee80000100800 */
[----:B------:R-:W4:Y:S01]  /*e2e0*/  LDL R2, [R1+0x14] ;  /* 0x0000140001027983 */ /* 0x000f220000100800 */
[----:B------:R-:W-:Y:S01]  /*e2f0*/  BSSY B1, `(.L_x_2544) ;  /* 0x00000ad000017945 */ /* 0x000fe20003800000 */
[----:B--2---:R-:W-:Y:S01]  /*e300*/  ISETP.NE.AND P1, PT, R5, RZ, PT ;  /* 0x000000ff0500720c */ /* 0x004fe20003f25270 */
        /* <DEDUP_REMOVED lines=9> */
[----:B------:R-:W-:Y:S01]  /*e3a0*/  ISETP.NE.AND.EX P0, PT, RZ, UR5, PT, P0 ;  /* 0x00000005ff007c0c */ /* 0x000fe2000bf05300 */
[----:B------:R-:W-:-:S12]  /*e3b0*/  IMAD.MOV.U32 R8, RZ, RZ, R4 ;  /* 0x000000ffff087224 */ /* 0x000fd800078e0004 */
[----:B0-----:R-:W-:Y:S05]  /*e3c0*/  @!P0 BRA `(.L_x_2546) ;  /* 0x0000000000508947 */ /* 0x001fea0003800000 */
[----:B------:R-:W2:Y:S01]  /*e3d0*/  LDL R10, [R1+0x1c] ;  /* 0x00001c00010a7983 */ /* 0x000ea20000100800 */
[----:B------:R-:W0:Y:S03]  /*e3e0*/  LDC R5, c[0x0][0x43c] ;  /* 0x00010f00ff057b82 */ /* 0x000e260000000800 */
[----:B------:R-:W3:Y:S01]  /*e3f0*/  LDL R7, [R1+0x10] ;  /* 0x0000100001077983 */ /* 0x000ee20000100800 */
[----:B------:R-:W-:Y:S01]  /*e400*/  IMAD.MOV.U32 R0, RZ, RZ, R4 ;  /* 0x000000ffff007224 */ /* 0x000fe200078e0004 */
[----:B------:R-:W-:Y:S01]  /*e410*/  ULDC.64 UR6, c[0x0][0x428] ;  /* 0x00010a0000067ab9 */ /* 0x000fe20000000a00 */
[----:B0-----:R-:W-:-:S13]  /*e420*/  ISETP.NE.AND P0, PT, R5, 0x1, PT ;  /* 0x000000010500780c */ /* 0x001fda0003f05270 */
[----:B-----5:R-:W0:Y:S02]  /*e430*/  @P0 LDC.64 R2, c[0x0][0x440] ;  /* 0x00011000ff020b82 */ /* 0x020e240000000a00 */
[----:B0-----:R-:W-:-:S05]  /*e440*/  @P0 IMAD.HI.U32 R2, R4, R2, RZ ;  /* 0x0000000204020227 */ /* 0x001fca00078e00ff */
[----:B------:R-:W-:-:S04]  /*e450*/  @P0 SHF.R.U32.HI R0, RZ, R3, R2 ;  /* 0x00000003ff000219 */ /* 0x000fc80000011602 */
[--C-:B------:R-:W-:Y:S01]  /*e460*/  SHF.R.S32.HI R3, RZ, 0x1f, R0.reuse ;  /* 0x0000001fff037819 */ /* 0x100fe20000011400 */
[----:B------:R-:W-:-:S04]  /*e470*/  IMAD.MOV R8, RZ, RZ, -R0 ;  /* 0x000000ffff087224 */ /* 0x000fc800078e0a00 */
[----:B------:R-:W-:Y:S02]  /*e480*/  IMAD R8, R5, R8, R4 ;  /* 0x0000000805087224 */ /* 0x000fe400078e0204 */
[----:B--2---:R-:W-:-:S04]  /*e490*/  IMAD R2, R10, UR6, RZ ;  /* 0x000000060a027c24 */ /* 0x004fc8000f8e02ff */
[----:B---3--:R-:W-:Y:S02]  /*e4a0*/  IMAD R5, R7, UR7, R2 ;  /* 0x0000000707057c24 */ /* 0x008fe4000f8e0202 */
[----:B------:R-:W-:-:S04]  /*e4b0*/  IMAD.MOV.U32 R2, RZ, RZ, R0 ;  /* 0x000000ffff027224 */ /* 0x000fc800078e0000 */
[----:B------:R-:W-:-:S04]  /*e4c0*/  IMAD.WIDE.U32 R2, R7, UR6, R2 ;  /* 0x0000000607027c25 */ /* 0x000fc8000f8e0002 */
[----:B------:R-:W-:Y:S01]  /*e4d0*/  IMAD.IADD R0, R5, 0x1, R3 ;  /* 0x0000000105007824 */ /* 0x000fe200078e0203 */
[----:B------:R-:W-:-:S04]  /*e4e0*/  LEA R10, P0, R2, UR4, 0x2 ;  /* 0x00000004020a7c11 */ /* 0x000fc8000f8010ff */
[----:B------:R-:W-:-:S05]  /*e4f0*/  LEA.HI.X R11, R2, UR5, R0, 0x2, P0 ;  /* 0x00000005020b7c11 */ /* 0x000fca00080f1400 */
[----:B------:R0:W5:Y:S04]  /*e500*/  LDG.E R3, desc[UR56][R10.64] ;  /* 0x000000380a037981 */ /* 0x000168000c1e1900 */
.L_x_2546:
[----:B------:R-:W2:Y:S01]  /*e510*/  LDL R0, [R1+0x4] ;  /* 0x0000040001007983 */ /* 0x000ea20000100800 */
[----:B------:R-:W-:Y:S01]  /*e520*/  BSSY B3, `(.L_x_2547) ;  /* 0x0000005000037945 */ /* 0x000fe20003800000 */
[----:B--2---:R-:W-:Y:S01]  /*e530*/  IMAD R2, R9, 0x8, R0 ;  /* 0x0000000809027824 */ /* 0x004fe200078e0200 */
[----:B------:R-:W-:-:S04]  /*e540*/  SHF.L.U32 R0, R12, 0x1f, RZ ;  /* 0x0000001f0c007819 */ /* 0x000fc800000006ff */
[----:B------:R-:W1:Y:S02]  /*e550*/  SYNCS.PHASECHK.TRANS64.TRYWAIT P0, [R2+URZ+0x34840], R0 ;  /* 0x03484000020075a7 */ /* 0x000e64000800017f */
[----:B-1----:R-:W-:Y:S05]  /*e560*/  @!P0 BRA `(.L_x_2548) ;  /* 0x00000044003c8947 */ /* 0x002fea0003800000 */
.L_x_2655:
[----:B------:R-:W-:Y:S05]  /*e570*/  BSYNC B3 ;  /* 0x0000000000037941 */ /* 0x000fea0003800000 */
.L_x_2547:
        /* <DEDUP_REMOVED lines=12> */
.L_x_2550:
[----:B------:R-:W-:Y:S05]  /*e640*/  BSYNC B3 ;  /* 0x0000000000037941 */ /* 0x000fea0003800000 */
.L_x_2549:
        /* <DEDUP_REMOVED lines=13> */
.L_x_2551:
        /* <DEDUP_REMOVED lines=16> */
.L_x_2552:
        /* <DEDUP_REMOVED lines=15> */
.L_x_2553:
        /* <DEDUP_REMOVED lines=10> */
[----:B0-----:R-:W2:Y:S04]  /*e9b0*/  LDL.LU R10, [R1+0x14] ;  /* 0x00001400010a7983 */ /* 0x001ea80000300800 */
[----:B------:R-:W3:Y:S01]  /*e9c0*/  LDL R5, [R1+0x8] ;  /* 0x0000080001057983 */ /* 0x000ee20000100800 */
[----:B------:R-:W-:Y:S01]  /*e9d0*/  BSSY B3, `(.L_x_2554) ;  /* 0x0000005000037945 */ /* 0x000fe20003800000 */
[----:B--2---:R-:W-:Y:S01]  /*e9e0*/  SHF.L.U32 R0, R10, 0x1f, RZ ;  /* 0x0000001f0a007819 */ /* 0x004fe200000006ff */
[----:B---3--:R-:W-:-:S04]  /*e9f0*/  IMAD R2, R5, 0x8, R6 ;  /* 0x0000000805027824 */ /* 0x008fc800078e0206 */
[----:B------:R-:W0:Y:S02]  /*ea00*/  SYNCS.PHASECHK.TRANS64.TRYWAIT P0, [R2+URZ+0x60], R0 ;  /* 0x00006000020075a7 */ /* 0x000e24000800017f */
[----:B0-----:R-:W-:Y:S05]  /*ea10*/  @!P0 BRA `(.L_x_2555) ;  /* 0x0000004000248947 */ /* 0x001fea0003800000 */
.L_x_2656:
[----:B------:R-:W-:Y:S05]  /*ea20*/  BSYNC B3 ;  /* 0x0000000000037941 */ /* 0x000fea0003800000 */
.L_x_2554:
        /* <DEDUP_REMOVED lines=14> */
.L_x_2557:
[----:B------:R-:W-:Y:S05]  /*eb10*/  BSYNC B3 ;  /* 0x0000000000037941 */ /* 0x000fea0003800000 */
.L_x_2556:
        /* <DEDUP_REMOVED lines=13> */
.L_x_2558:
        /* <DEDUP_REMOVED lines=16> */
.L_x_2559:
        /* <DEDUP_REMOVED lines=13> */
.L_x_2545:
[----:B------:R-:W-:Y:S05]  /*edc0*/  BSYNC B1 ;  /* 0x0000000000017941 */ /* 0x000fea0003800000 */
.L_x_2544:
[----:B------:R-:W2:Y:S04]  /*edd0*/  LDL.LU R0, [R1+0x2c] ;  /* 0x00002c0001007983 */ /* 0x000ea80000300800 */
[----:B------:R3:W-:Y:S04]  /*ede0*/  STL [R1+0x8], R9 ;  /* 0x0000080901007387 */ /* 0x0007e80000100800 */
[----:B------:R3:W-:Y:S02]  /*edf0*/  STL [R1+0x14], R12 ;  /* 0x0000140c01007387 */ /* 0x0007e40000100800 */
[----:B--23--:R-:W-:-:S07]  /*ee00*/  VIADD R0, R0, 0xfffffffd ;  /* 0xfffffffd00007836 */ /* 0x00cfce0000000000 */
.L_x_2543:
[----:B------:R-:W-:Y:S05]  /*ee10*/  BSYNC B2 ;  /* 0x0000000000027941 */ /* 0x000fea0003800000 */
.L_x_2542:
[----:B------:R-:W-:-:S13]  /*ee20*/  ISETP.NE.AND P0, PT, R4, RZ, PT ;  /* 0x000000ff0400720c */ /* 0x000fda0003f05270 */
[----:B------:R-:W-:Y:S05]  /*ee30*/  @!P0 BRA `(.L_x_2541) ;  /* 0x0000001400788947 */ /* 0x000fea0003800000 */
[----:B0-----:R0:W5:Y:S02]  /*ee40*/  LDL R8, [R1] ;  /* 0x0000000001087983 */ /* 0x0011640000100800 */
.L_x_2592:
[----:B--2---:R-:W2:Y:S04]  /*ee50*/  LDL R4, [R1+0x20] ;  /* 0x0000200001047983 */ /* 0x004ea80000100800 */
[----:B---3--:R-:W3:Y:S04]  /*ee60*/  LDL R3, [R1+0x8] ;  /* 0x0000080001037983 */ /* 0x008ee80000100800 */
[----:B----4-:R-:W4:Y:S01]  /*ee70*/  LDL R2, [R1+0x14] ;  /* 0x0000140001027983 */ /* 0x010f220000100800 */
[----:B------:R-:W-:Y:S05]  /*ee80*/  YIELD ;  /* 0x0000000000007946 */ /* 0x000fea0003800000 */
        /* <DEDUP_REMOVED lines=32> */
.L_x_2562:
[----:B------:R-:W3:Y:S01]  /*f090*/  LDL R2, [R1+0x4] ;  /* 0x0000040001027983 */ /* 0x000ee20000100800 */
[----:B------:R-:W-:Y:S01]  /*f0a0*/  BSSY B2, `(.L_x_2563) ;  /* 0x0000005000027945 */ /* 0x000fe20003800000 */
[----:B---3--:R-:W-:Y:S01]  /*f0b0*/  IMAD R3, R4, 0x8, R2 ;  /* 0x0000000804037824 */ /* 0x008fe200078e0202 */
[----:B------:R-:W-:-:S04]  /*f0c0*/  SHF.L.U32 R2, R5, 0x1f, RZ ;  /* 0x0000001f05027819 */ /* 0x000fc800000006ff */
[----:B------:R-:W3:Y:S02]  /*f0d0*/  SYNCS.PHASECHK.TRANS64.TRYWAIT P0, [R3+URZ+0x34840], R2 ;  /* 0x03484002030075a7 */ /* 0x000ee4000800017f */
[----:B---3--:R-:W-:Y:S05]  /*f0e0*/  @!P0 BRA `(.L_x_2564) ;  /* 0x0000003800848947 */ /* 0x008fea0003800000 */
.L_x_2657:
[----:B------:R-:W-:Y:S05]  /*f0f0*/  BSYNC B2 ;  /* 0x0000000000027941 */ /* 0x000fea0003800000 */
.L_x_2563:
        /* <DEDUP_REMOVED lines=12> */
.L_x_2566:
[----:B------:R-:W-:Y:S05]  /*f1c0*/  BSYNC B2 ;  /* 0x0000000000027941 */ /* 0x000fea0003800000 */
.L_x_2565:
        /* <DEDUP_REMOVED lines=13> */
.L_x_2567:
        /* <DEDUP_REMOVED lines=16> */
.L_x_2568:
        /* <DEDUP_REMOVED lines=15> */
.L_x_2569:
        /* <DEDUP_REMOVED lines=17> */
.L_x_2658:
[----:B------:R-:W-:Y:S05]  /*f5a0*/  BSYNC B2 ;  /* 0x0000000000027941 */ /* 0x000fea0003800000 */
.L_x_2570:
        /* <DEDUP_REMOVED lines=11> */
.L_x_2573:
[----:B------:R-:W-:Y:S05]  /*f660*/  BSYNC B2 ;  /* 0x0000000000027941 */ /* 0x000fea0003800000 */
.L_x_2572:
        /* <DEDUP_REMOVED lines=14> */
.L_x_2574:
        /* <DEDUP_REMOVED lines=16> */
.L_x_2575:
        /* <DEDUP_REMOVED lines=13> */
.L_x_2561:
[----:B------:R-:W-:Y:S05]  /*f920*/  BSYNC B1 ;  /* 0x0000000000017941 */ /* 0x000fea0003800000 */
.L_x_2560:
[----:B------:R-:W3:Y:S01]  /*f930*/  LDL R2, [R1+0x20] ;  /* 0x0000200001027983 */ /* 0x000ee20000100800 */
[----:B------:R-:W-:Y:S01]  /*f940*/  VIADD R3, R4, 0x1 ;  /* 0x0000000104037836 */ /* 0x000fe20000000000 */
[----:B------:R-:W-:Y:S04]  /*f950*/  BSSY B1, `(.L_x_2576) ;  /* 0x00000a9000017945 */ /* 0x000fe80003800000 */
[----:B------:R-:W-:-:S04]  /*f960*/  ISETP.NE.AND P0, PT, R3, 0x2, PT ;  /* 0x000000020300780c */ /* 0x000fc80003f05270 */
[----:B------:R-:W-:Y:S02]  /*f970*/  SEL R11, R3, RZ, P0 ;  /* 0x000000ff030b7207 */ /* 0x000fe40000000000 */
[----:B---3--:R-:W-:Y:S02]  /*f980*/  ISETP.NE.AND P1, PT, R2, RZ, PT ;  /* 0x000000ff0200720c */ /* 0x008fe40003f25270 */
        /* <DEDUP_REMOVED lines=29> */
.L_x_2578:
[----:B------:R-:W4:Y:S01]  /*fb60*/  LDL R2, [R1+0x4] ;  /* 0x0000040001027983 */ /* 0x000f220000100800 */
[----:B------:R-:W-:Y:S01]  /*fb70*/  SHF.L.U32 R3, R10, 0x1f, RZ ;  /* 0x0000001f0a037819 */ /* 0x000fe200000006ff */
[----:B------:R-:W-:Y:S01]  /*fb80*/  BSSY B2, `(.L_x_2579) ;  /* 0x0000004000027945 */ /* 0x000fe20003800000 */
[----:B----4-:R-:W-:-:S04]  /*fb90*/  IMAD R2, R11, 0x8, R2 ;  /* 0x000000080b027824 */ /* 0x010fc800078e0202 */
[----:B------:R-:W4:Y:S02]  /*fba0*/  SYNCS.PHASECHK.TRANS64.TRYWAIT P0, [R2+URZ+0x34840], R3 ;  /* 0x03484003020075a7 */ /* 0x000f24000800017f */
[----:B----4-:R-:W-:Y:S05]  /*fbb0*/  @!P0 BRA `(.L_x_2580) ;  /* 0x0000002c00f88947 */ /* 0x010fea0003800000 */
.L_x_2659:
[----:B------:R-:W-:Y:S05]  /*fbc0*/  BSYNC B2 ;  /* 0x0000000000027941 */ /* 0x000fea0003800000 */
.L_x_2579:
        /* <DEDUP_REMOVED lines=12> */
.L_x_2582:
[----:B------:R-:W-:Y:S05]  /*fc90*/  BSYNC B2 ;  /* 0x0000000000027941 */ /* 0x000fea0003800000 */
.L_x_2581:
        /* <DEDUP_REMOVED lines=15> */
.L_x_2583:
        /* <DEDUP_REMOVED lines=16> */
.L_x_2584:
        /* <DEDUP_REMOVED lines=15> */
.L_x_2585:
        /* <DEDUP_REMOVED lines=15> */
.L_x_2660:
[----:B------:R-:W-:Y:S05]  /*10070*/  BSYNC B2 ;  /* 0x0000000000027941 */ /* 0x000fea0003800000 */
.L_x_2586:
        /* <DEDUP_REMOVED lines=11> */
.L_x_2589:
[----:B------:R-:W-:Y:S05]  /*10130*/  BSYNC B2 ;  /* 0x0000000000027941 */ /* 0x000fea0003800000 */
.L_x_2588:
        /* <DEDUP_REMOVED lines=13> */
.L_x_2590:
        /* <DEDUP_REMOVED lines=16> */
.L_x_2591:
        /* <DEDUP_REMOVED lines=13> */
.L_x_2577:
[----:B------:R-:W-:Y:S05]  /*103e0*/  BSYNC B1 ;  /* 0x0000000000017941 */ /* 0x000fea0003800000 */
.L_x_2576:
[C---:B------:R-:W-:Y:S01]  /*103f0*/  ISETP.GT.AND P0, PT, R0.reuse, 0x1, PT ;  /* 0x000000010000780c */ /* 0x040fe20003f04270 */
[----:B------:R-:W-:-:S12]  /*10400*/  VIADD R0, R0, 0xfffffffe ;  /* 0xfffffffe00007836 */ /* 0x000fd80000000000 */
[----:B------:R-:W-:Y:S05]  /*10410*/  @P0 BRA `(.L_x_2592) ;  /* 0xffffffe8008c0947 */ /* 0x000fea000383ffff */
.L_x_2541:
[----:B------:R-:W-:Y:S05]  /*10420*/  BSYNC B0 ;  /* 0x0000000000007941 */ /* 0x000fea0003800000 */
.L_x_2540:
        /* <DEDUP_REMOVED lines=8> */
[----:B------:R-:W0:Y:S02]  /*104b0*/  FLO.U32 R0, UR4 ;  /* 0x0000000400007d00 */ /* 0x000e2400080e0000 */
        /* <DEDUP_REMOVED lines=8> */
.L_x_2594:
[----:B------:R-:W-:Y:S05]  /*10540*/  BSYNC B0 ;  /* 0x0000000000007941 */ /* 0x000fea0003800000 */
.L_x_2593:
[----:B------:R-:W2:Y:S01]  /*10550*/  LDL.LU R0, [R1+0x20] ;  /* 0x0000200001007983 */ /* 0x000ea20000300800 */
[----:B------:R-:W-:Y:S01]  /*10560*/  BSSY B0, `(.L_x_2595) ;  /* 0x0000040000007945 */ /* 0x000fe20003800000 */
[----:B--2---:R-:W-:-:S13]  /*10570*/  ISETP.NE.AND P0, PT, R0, RZ, PT ;  /* 0x000000ff0000720c */ /* 0x004fda0003f05270 */
        /* <DEDUP_REMOVED lines=10> */
.L_x_2661:
[----:B------:R-:W-:Y:S05]  /*10620*/  BSYNC B1 ;  /* 0x0000000000017941 */ /* 0x000fea0003800000 */
.L_x_2597:
        /* <DEDUP_REMOVED lines=9> */
.L_x_2600:
[----:B------:R-:W-:Y:S05]  /*106c0*/  BSYNC B1 ;  /* 0x0000000000017941 */ /* 0x000fea0003800000 */
.L_x_2599:
[----:B------:R-:W2:Y:S04]  /*106d0*/  LDL.LU R5, [R1+0x18] ;  /* 0x0000180001057983 */ /* 0x000ea80000300800 */
[----:B------:R-:W2:Y:S04]  /*106e0*/  LDL.LU R3, [R1+0xc] ;  /* 0x00000c0001037983 */ /* 0x000ea80000300800 */
[----:B------:R-:W3:Y:S04]  /*106f0*/  LDL R4, [R1+0x4] ;  /* 0x0000040001047983 */ /* 0x000ee80000100800 */
[----:B0-----:R-:W3:Y:S01]  /*10700*/  LDL R2, [R1+0x8] ;  /* 0x0000080001027983 */ /* 0x001ee20000100800 */
        /* <DEDUP_REMOVED lines=10> */
.L_x_2601:
        /* <DEDUP_REMOVED lines=16> */
.L_x_2602:
        /* <DEDUP_REMOVED lines=11> */
.L_x_2596:
[----:B------:R-:W-:Y:S05]  /*10960*/  BSYNC B0 ;  /* 0x0000000000007941 */ /* 0x000fea0003800000 */
.L_x_2595:
        /* <DEDUP_REMOVED lines=9> */
.L_x_2520:
[----:B------:R-:W-:Y:S05]  /*10a00*/  BSYNC B7 ;  /* 0x0000000000077941 */ /* 0x000fea0003800000 */
.L_x_2518:
[----:B0-----:R-:W3:Y:S02]  /*10a10*/  LDL R0, [R1+0x50] ;  /* 0x0000500001007983 */ /* 0x001ee40000100800 */
[----:B---3--:R-:W-:-:S13]  /*10a20*/  ISETP.NE.AND P0, PT, R0, RZ, PT ;  /* 0x000000ff0000720c */ /* 0x008fda0003f05270 */
[----:B------:R-:W-:Y:S05]  /*10a30*/  @!P0 BRA `(.L_x_2603) ;  /* 0x0000000000288947 */ /* 0x000fea0003800000 */
[----:B------:R-:W-:Y:S05]  /*10a40*/  WARPSYNC.ALL ;  /* 0x0000000000007948 */ /* 0x000fea0003800000 */
[----:B------:R-:W0:Y:S08]  /*10a50*/  S2UR UR5, SR_CgaCtaId ;  /* 0x00000000000579c3 */ /* 0x000e300000008800 */
[----:B------:R-:W-:Y:S06]  /*10a60*/  BAR.SYNC.DEFER_BLOCKING 0x5, 0x180 ;  /* 0x0146000000007b1d */ /* 0x000fec0000010000 */
[----:B------:R-:W-:-:S02]  /*10a70*/  UMOV UR4, 0x400 ;  /* 0x0000040000047882 */ /* 0x000fc40000000000 */
[----:B0-----:R-:W-:-:S06]  /*10a80*/  ULEA UR4, UR5, UR4, 0x18 ;  /* 0x0000000405047291 */ /* 0x001fcc000f8ec03f */
[----:B------:R-:W-:-:S05]  /*10a90*/  IMAD.U32 R0, RZ, RZ, UR4 ;  /* 0x00000004ff007e24 */ /* 0x000fca000f8e00ff */
[----:B------:R0:W3:Y:S04]  /*10aa0*/  LDS.128 R16, [R0+0x348d0] ;  /* 0x0348d00000107984 */ /* 0x0000e80000000c00 */
[----:B------:R0:W-:Y:S01]  /*10ab0*/  STL [R1+0x4], R0 ;  /* 0x0000040001007387 */ /* 0x0001e20000100800 */
[----:B------:R-:W-:Y:S06]  /*10ac0*/  BAR.ARV 0x4, 0x180 ;  /* 0x0106000000007b1d */ /* 0x000fec0000002000 */
[----:B------:R-:W-:Y:S05]  /*10ad0*/  BRA `(.L_x_2604) ;  /* 0x0000000800d87947 */ /* 0x000fea0003800000 */
.L_x_2603:
[----:B------:R-:W0:Y:S01]  /*10ae0*/  S2R R0, SR_TID.X ;  /* 0x0000000000007919 */ /* 0x000e220000002100 */
[----:B------:R-:W-:Y:S01]  /*10af0*/  UMOV UR4, 0xffffffff ;  /* 0xffffffff00047882 */ /* 0x000fe20000000000 */
[----:B0-----:R-:W-:-:S04]  /*10b00*/  LOP3.LUT R6, R0, 0x1f, RZ, 0xc0, !PT ;  /* 0x0000001f00067812 */ /* 0x001fc800078ec0ff */
[----:B------:R-:W-:Y:S01]  /*10b10*/  ISETP.NE.AND P0, PT, R6, 0x1f, PT ;  /* 0x0000001f0600780c */ /* 0x000fe20003f05270 */
[----:B------:R-:W-:-:S12]  /*10b20*/  BRA.DIV UR4, `(.L_x_2605) ;  /* 0x0000002204587947 */ /* 0x000fd8000b800000 */
[----:B------:R-:W-:Y:S01]  /*10b30*/  IMAD.IADD R5, R19, 0x1, R6 ;  /* 0x0000000113057824 */ /* 0x000fe200078e0206 */
[----:B------:R-:W-:-:S04]  /*10b40*/  ULDC UR4, c[0x0][0xc3c] ;  /* 0x00030f0000047ab9 */ /* 0x000fc80000000800 */
[----:B------:R-:W-:-:S13]  /*10b50*/  ISETP.GE.OR P1, PT, R5, UR4, !P0 ;  /* 0x0000000405007c0c */ /* 0x000fda000c726670 */
[----:B------:R-:W0:Y:S02]  /*10b60*/  @!P1 LDC.64 R2, c[0x0][0xc80] ;  /* 0x00032000ff029b82 */ /* 0x000e240000000a00 */
[----:B0-----:R-:W-:-:S06]  /*10b70*/  @!P1 IMAD.WIDE R2, R5, 0x4, R2 ;  /* 0x0000000405029825 */ /* 0x001fcc00078e0202 */
[----:B------:R0:W3:Y:S01]  /*10b80*/  @!P1 LDG.E R3, desc[UR56][R2.64] ;  /* 0x0000003802039981 */ /* 0x0000e2000c1e1900 */
[C---:B------:R-:W-:Y:S02]  /*10b90*/  ISETP.GE.U32.AND P2, PT, R6.reuse, 0x2, PT ;  /* 0x000000020600780c */ /* 0x040fe40003f46070 */
[C---:B------:R-:W-:Y:S01]  /*10ba0*/  ISETP.GE.U32.AND P3, PT, R6.reuse, 0x4, PT ;  /* 0x000000040600780c */ /* 0x040fe20003f66070 */
[----:B------:R-:W-:Y:S01]  /*10bb0*/  SHFL.IDX PT, R0, R16, RZ, 0x1f ;  /* 0x00001fff10007589 */ /* 0x000fe200000e0000 */
[C---:B------:R-:W-:Y:S02]  /*10bc0*/  ISETP.GE.U32.AND P4, PT, R6.reuse, 0x8, PT ;  /* 0x000000080600780c */ /* 0x040fe40003f86070 */
[C---:B------:R-:W-:Y:S01]  /*10bd0*/  ISETP.GE.U32.AND P5, PT, R6.reuse, 0x10, PT ;  /* 0x000000100600780c */ /* 0x040fe20003fa6070 */
[----:B0-----:R-:W-:Y:S02]  /*10be0*/  IMAD.MOV.U32 R2, RZ, RZ, RZ ;  /* 0x000000ffff027224 */ /* 0x001fe400078e00ff */
[----:B---3--:R-:W-:Y:S01]  /*10bf0*/  @!P1 IMAD.MOV.U32 R2, RZ, RZ, R3 ;  /* 0x000000ffff029224 */ /* 0x008fe200078e0003 */
[----:B------:R-:W-:-:S04]  /*10c00*/  ISETP.NE.AND P1, PT, R6, RZ, PT ;  /* 0x000000ff0600720c */ /* 0x000fc80003f25270 */
[----:B------:R-:W0:Y:S02]  /*10c10*/  SHFL.UP PT, R14, R2, 0x1, RZ ;  /* 0x04200000020e7989 */ /* 0x000e2400000e00ff */
[----:B0-----:R-:W-:-:S05]  /*10c20*/  SEL R5, R14, RZ, P1 ;  /* 0x000000ff0e057207 */ /* 0x001fca0000800000 */
[----:B------:R-:W-:Y:S02]  /*10c30*/  IMAD.IADD R3, R2, 0x1, R5 ;  /* 0x0000000102037824 */ /* 0x000fe400078e0205 */
[----:B------:R-:W-:Y:S04]  /*10c40*/  SHFL.IDX PT, R5, R16, 0x1, 0x1f ;  /* 0x00201f0010057f89 */ /* 0x000fe800000e0000 */
        /* <DEDUP_REMOVED lines=12> */
[----:B------:R0:W3:Y:S02]  /*10d10*/  SHFL.IDX PT, R16, R3, 0x1f, 0x1f ;  /* 0x03e01f0003107f89 */ /* 0x0000e400000e0000 */
.L_x_2671:
[----:B------:R-:W-:Y:S02]  /*10d20*/  ULDC UR4, c[0x0][0xc38] ;  /* 0x00030e0000047ab9 */ /* 0x000fe40000000800 */
[----:B------:R-:W-:-:S04]  /*10d30*/  IMAD.U32 R4, RZ, RZ, UR4 ;  /* 0x00000004ff047e24 */ /* 0x000fc8000f8e00ff */
[----:B---3--:R-:W-:-:S04]  /*10d40*/  IMAD R16, R16, R4, RZ ;  /* 0x0000000410107224 */ /* 0x008fc800078e02ff */
[----:B------:R-:W-:-:S05]  /*10d50*/  IMAD.IADD R5, R5, 0x1, R16 ;  /* 0x0000000105057824 */ /* 0x000fca00078e0210 */
[----:B------:R-:W-:-:S13]  /*10d60*/  ISETP.GT.AND P6, PT, R5, R0, PT ;  /* 0x000000000500720c */ /* 0x000fda0003fc4270 */
[----:B------:R-:W-:Y:S05]  /*10d70*/  @P6 BRA `(.L_x_2606) ;  /* 0x00000000009c6947 */ /* 0x000fea0003800000 */
.L_x_2611:
[----:B------:R-:W3:Y:S01]  /*10d80*/  LDC R2, c[0x0][0xc3c] ;  /* 0x00030f00ff027b82 */ /* 0x000ee20000000800 */
[----:B------:R-:W-:-:S05]  /*10d90*/  VIADD R19, R19, 0x1f ;  /* 0x0000001f13137836 */ /* 0x000fca0000000000 */
[----:B---3--:R-:W-:-:S13]  /*10da0*/  ISETP.GE.AND P6, PT, R19, R2, PT ;  /* 0x000000021300720c */ /* 0x008fda0003fc6270 */
[----:B------:R-:W-:Y:S05]  /*10db0*/  @P6 BRA `(.L_x_2607) ;  /* 0x0000000400d46947 */ /* 0x000fea0003800000 */
[----:B0-----:R-:W0:Y:S01]  /*10dc0*/  S2R R3, SR_TID.X ;  /* 0x0000000000037919 */ /* 0x001e220000002100 */
        /* <DEDUP_REMOVED lines=9> */
.L_x_2609:
[----:B------:R-:W-:Y:S05]  /*10e60*/  BSYNC B0 ;  /* 0x0000000000007941 */ /* 0x000fea0003800000 */
.L_x_2608:
        /* <DEDUP_REMOVED lines=18> */
.L_x_2679:
[----:B------:R-:W-:Y:S02]  /*10f90*/  ULDC UR4, c[0x0][0xc38] ;  /* 0x00030e0000047ab9 */ /* 0x000fe40000000800 */
[----:B------:R-:W-:-:S04]  /*10fa0*/  IMAD.U32 R4, RZ, RZ, UR4 ;  /* 0x00000004ff047e24 */ /* 0x000fc8000f8e00ff */
[----:B---3--:R-:W-:-:S04]  /*10fb0*/  IMAD R16, R16, R4, RZ ;  /* 0x0000000410107224 */ /* 0x008fc800078e02ff */
[----:B------:R-:W-:-:S05]  /*10fc0*/  IMAD.IADD R5, R16, 0x1, R5 ;  /* 0x0000000110057824 */ /* 0x000fca00078e0205 */
[----:B------:R-:W-:-:S13]  /*10fd0*/  ISETP.GT.AND P6, PT, R5, R0, PT ;  /* 0x000000000500720c */ /* 0x000fda0003fc4270 */
[----:B------:R-:W-:Y:S05]  /*10fe0*/  @!P6 BRA `(.L_x_2611) ;  /* 0xfffffffc0064e947 */ /* 0x000fea000383ffff */
.L_x_2606:
[----:B------:R-:W-:Y:S01]  /*10ff0*/  IMAD.IADD R16, R5, 0x1, -R16 ;  /* 0x0000000105107824 */ /* 0x000fe200078e0a10 */
[----:B------:R-:W-:-:S03]  /*11000*/  UMOV UR4, 0xffffffff ;  /* 0xffffffff00047882 */ /* 0x000fc60000000000 */
[----:B------:R-:W-:-:S05]  /*11010*/  IMAD R5, R3, R4, R16 ;  /* 0x0000000403057224 */ /* 0x000fca00078e0210 */
[----:B------:R-:W-:Y:S01]  /*11020*/  ISETP.GT.AND P6, PT, R5, R0, PT ;  /* 0x000000000500720c */ /* 0x000fe20003fc4270 */
[----:B------:R-:W-:-:S12]  /*11030*/  BRA.DIV UR4, `(.L_x_2612) ;  /* 0x0000002604107947 */ /* 0x000fd8000b800000 */
[----:B------:R-:W-:-:S04]  /*11040*/  VOTE.ANY R5, PT, !P6 ;  /* 0x0000000000057806 */ /* 0x000fc800070e0100 */
[----:B------:R-:W3:Y:S02]  /*11050*/  POPC R6, R5 ;  /* 0x0000000500067309 */ /* 0x000ee40000000000 */
[----:B---3--:R3:W0:Y:S02]  /*11060*/  SHFL.IDX PT, R17, R2, R6, 0x1f ;  /* 0x00001f0602117589 */ /* 0x00862400000e0000 */
.L_x_2683:
[----:B------:R-:W-:Y:S01]  /*11070*/  ISETP.NE.AND P0, PT, R5, RZ, PT ;  /* 0x000000ff0500720c */ /* 0x000fe20003f05270 */
[----:B------:R-:W-:-:S12]  /*11080*/  IMAD.MOV.U32 R5, RZ, RZ, RZ ;  /* 0x000000ffff057224 */ /* 0x000fd800078e00ff */
[----:B------:R-:W-:Y:S05]  /*11090*/  @!P0 BRA `(.L_x_2613) ;  /* 0x0000000000148947 */ /* 0x000fea0003800000 */
[----:B------:R-:W-:Y:S01]  /*110a0*/  UMOV UR4, 0xffffffff ;  /* 0xffffffff00047882 */ /* 0x000fe20000000000 */
[----:B------:R-:W-:Y:S02]  /*110b0*/  VIADD R12, R6, 0xffffffff ;  /* 0xffffffff060c7836 */ /* 0x000fe40000000000 */
[----:B------:R-:W-:Y:S05]  /*110c0*/  BRA.DIV UR4, `(.L_x_2614) ;  /* 0x0000002604347947 */ /* 0x000fea000b800000 */
[----:B0-----:R0:W0:Y:S02]  /*110d0*/  SHFL.IDX PT, R3, R3, R12, 0x1f ;  /* 0x00001f0c03037589 */ /* 0x00102400000e0000 */
.L_x_2686:
[----:B0-----:R-:W-:-:S07]  /*110e0*/  IMAD.MOV.U32 R5, RZ, RZ, R3 ;  /* 0x000000ffff057224 */ /* 0x001fce00078e0003 */
.L_x_2613:
[----:B0--3--:R-:W0:Y:S01]  /*110f0*/  LDC.64 R2, c[0x0][0xc90] ;  /* 0x00032400ff027b82 */ /* 0x009e220000000a00 */
[----:B------:R-:W-:-:S04]  /*11100*/  IMAD.IADD R19, R6, 0x1, R19 ;  /* 0x0000000106137824 */ /* 0x000fc800078e0213 */
[----:B0-----:R-:W-:-:S05]  /*11110*/  IMAD.WIDE R2, R19, 0x4, R2 ;  /* 0x0000000413027825 */ /* 0x001fca00078e0202 */
[----:B--2-4-:R-:W2:Y:S01]  /*11120*/  LDG.E R7, desc[UR56][R2.64] ;  /* 0x0000003802077981 */ /* 0x014ea2000c1e1900 */
[----:B------:R-:W-:-:S04]  /*11130*/  IMAD R16, R5, R4, R16 ;  /* 0x0000000405107224 */ /* 0x000fc800078e0210 */
[----:B------:R-:W-:Y:S02]  /*11140*/  IMAD.IADD R0, R0, 0x1, -R16 ;  /* 0x0000000100007824 */ /* 0x000fe400078e0a10 */
[----:B--2---:R-:W-:-:S05]  /*11150*/  IMAD R6, R17, R7, RZ ;  /* 0x0000000711067224 */ /* 0x004fca00078e02ff */
[----:B-----5:R-:W-:-:S04]  /*11160*/  IABS R8, R6 ;  /* 0x0000000600087213 */ /* 0x020fc80000000000 */
        /* <DEDUP_REMOVED lines=58> */
.L_x_2607:
[----:B------:R-:W-:Y:S01]  /*11510*/  UMOV UR4, URZ ;  /* 0x0000003f00047c82 */ /* 0x000fe20008000000 */
[----:B------:R-:W-:Y:S01]  /*11520*/  UMOV UR5, URZ ;  /* 0x0000003f00057c82 */ /* 0x000fe20008000000 */
[----:B------:R-:W-:Y:S01]  /*11530*/  ULDC UR6, c[0x0][0xc3c] ;  /* 0x00030f0000067ab9 */ /* 0x000fe20000000800 */
[----:B------:R-:W-:Y:S02]  /*11540*/  IMAD.MOV.U32 R16, RZ, RZ, R0 ;  /* 0x000000ffff107224 */ /* 0x000fe400078e0000 */
[----:B------:R-:W-:Y:S02]  /*11550*/  IMAD.U32 R17, RZ, RZ, UR4 ;  /* 0x00000004ff117e24 */ /* 0x000fe4000f8e00ff */
[----:B------:R-:W-:Y:S02]  /*11560*/  IMAD.U32 R18, RZ, RZ, UR5 ;  /* 0x00000005ff127e24 */ /* 0x000fe4000f8e00ff */
[----:B------:R-:W-:-:S07]  /*11570*/  IMAD.U32 R19, RZ, RZ, UR6 ;  /* 0x00000006ff137e24 */ /* 0x000fce000f8e00ff */
.L_x_2615:
        /* <DEDUP_REMOVED lines=12> */
.L_x_2604:
[----:B------:R-:W-:Y:S02]  /*11640*/  ULDC UR4, c[0x0][0xc3c] ;  /* 0x00030f0000047ab9 */ /* 0x000fe40000000800 */
[----:B---3--:R-:W-:-:S13]  /*11650*/  ISETP.GE.AND P0, PT, R19, UR4, PT ;  /* 0x0000000413007c0c */ /* 0x008fda000bf06270 */
[----:B------:R-:W-:Y:S05]  /*11660*/  @!P0 BRA `(.L_x_2616) ;  /* 0xffffffa800d48947 */ /* 0x000fea000383ffff */
[----:B------:R-:W-:Y:S05]  /*11670*/  BSYNC B8 ;  /* 0x0000000000087941 */ /* 0x000fea0003800000 */
.L_x_2514:
[----:B0-----:R-:W3:Y:S01]  /*11680*/  LDL.LU R0, [R1+0x48] ;  /* 0x0000480001007983 */ /* 0x001ee20000300800 */
[----:B------:R-:W-:Y:S01]  /*11690*/  BSSY B0, `(.L_x_2617) ;  /* 0x000000b000007945 */ /* 0x000fe20003800000 */
[----:B------:R-:W0:Y:S01]  /*116a0*/  S2R R5, SR_CgaCtaId ;  /* 0x0000000000057919 */ /* 0x000e220000008800 */
[----:B---3--:R-:W-:-:S05]  /*116b0*/  VIADD R0, R0, 0x1 ;  /* 0x0000000100007836 */ /* 0x008fca0000000000 */
[----:B------:R-:W-:-:S04]  /*116c0*/  LEA.HI R2, R0, R0, RZ, 0x1 ;  /* 0x0000000000027211 */ /* 0x000fc800078f08ff */
[----:B------:R-:W-:-:S05]  /*116d0*/  LOP3.LUT R3, R2, 0xfffffffe, RZ, 0xc0, !PT ;  /* 0xfffffffe02037812 */ /* 0x000fca00078ec0ff */
[----:B------:R-:W-:Y:S01]  /*116e0*/  IMAD.IADD R3, R0, 0x1, -R3 ;  /* 0x0000000100037824 */ /* 0x000fe200078e0a03 */
[----:B------:R-:W-:-:S04]  /*116f0*/  MOV R0, 0x400 ;  /* 0x0000040000007802 */ /* 0x000fc80000000f00 */
[----:B0-----:R-:W-:Y:S02]  /*11700*/  LEA R0, R5, R0, 0x18 ;  /* 0x0000000005007211 */ /* 0x001fe400078ec0ff */
[----:B------:R-:W-:-:S04]  /*11710*/  SHF.L.U32 R3, R3, 0x1f, RZ ;  /* 0x0000001f03037819 */ /* 0x000fc800000006ff */
[----:B------:R-:W0:Y:S02]  /*11720*/  SYNCS.PHASECHK.TRANS64.TRYWAIT P0, [R0+URZ+0x34820], R3 ;  /* 0x03482003000075a7 */ /* 0x000e24000800017f */
[----:B0-----:R-:W-:Y:S05]  /*11730*/  @!P0 BRA `(.L_x_2618) ;  /* 0x0000001c00c08947 */ /* 0x001fea0003800000 */
.L_x_2687:
[----:B------:R-:W-:Y:S05]  /*11740*/  BSYNC B0 ;  /* 0x0000000000007941 */ /* 0x000fea0003800000 */
.L_x_2617:
[----:B------:R-:W-:-:S03]  /*11750*/  UMOV UR4, 0xffffffff ;  /* 0xffffffff00047882 */ /* 0x000fc60000000000 */
[----:B------:R-:W-:Y:S05]  /*11760*/  BRA.DIV UR4, `(.L_x_2619) ;  /* 0x0000001e04c87947 */ /* 0x000fea000b800000 */
[----:B------:R-:W3:Y:S02]  /*11770*/  S2R R2, SR_TID.X ;  /* 0x0000000000027919 */ /* 0x000ee40000002100 */
[----:B---3--:R-:W-:-:S04]  /*11780*/  SHF.R.U32.HI R2, RZ, 0x5, R2 ;  /* 0x00000005ff027819 */ /* 0x008fc80000011602 */
[----:B------:R-:W-:-:S05]  /*11790*/  LOP3.LUT R2, R2, 0x3, RZ, 0xc0, !PT ;  /* 0x0000000302027812 */ /* 0x000fca00078ec0ff */
[----:B------:R3:W0:Y:S02]  /*117a0*/  SHFL.IDX PT, R14, R2, RZ, 0x1f ;  /* 0x00001fff020e7589 */ /* 0x00062400000e0000 */
.L_x_2690:
[----:B0-----:R-:W-:Y:S01]  /*117b0*/  ISETP.NE.AND P0, PT, R14, RZ, PT ;  /* 0x000000ff0e00720c */ /* 0x001fe20003f05270 */
[----:B------:R-:W-:-:S12]  /*117c0*/  BSSY B0, `(.L_x_2620) ;  /* 0x0000027000007945 */ /* 0x000fd80003800000 */
[----:B------:R-:W-:Y:S05]  /*117d0*/  @P0 BRA `(.L_x_2621) ;  /* 0x0000000000940947 */ /* 0x000fea0003800000 */
[----:B------:R-:W-:-:S03]  /*117e0*/  UMOV UR4, 0xffffffff ;  /* 0xffffffff00047882 */ /* 0x000fc60000000000 */
[----:B------:R-:W-:Y:S05]  /*117f0*/  BRA.DIV UR4, `(.L_x_2622) ;  /* 0x0000001e04d87947 */ /* 0x000fea000b800000 */
[----:B------:R-:W-:-:S13]  /*11800*/  ELECT P6, URZ, PT ;  /* 0x00000000003f782f */ /* 0x000fda00038c0000 */
.L_x_2693:
[----:B------:R-:W-:Y:S05]  /*11810*/  @!P6 BRA `(.L_x_2621) ;  /* 0x000000000084e947 */ /* 0x000fea0003800000 */
[----:B---3--:R-:W3:Y:S02]  /*11820*/  LDL.LU R2, [R1+0x54] ;  /* 0x0000540001027983 */ /* 0x008ee40000300800 */
[----:B---3--:R-:W-:-:S04]  /*11830*/  LOP3.LUT R2, R2, 0x2, RZ, 0xfc, !PT ;  /* 0x0000000202027812 */ /* 0x008fc800078efcff */
[----:B------:R-:W-:-:S13]  /*11840*/  ISETP.NE.AND P2, PT, R2, 0x3, PT ;  /* 0x000000030200780c */ /* 0x000fda0003f45270 */
[----:B------:R-:W-:Y:S05]  /*11850*/  @!P2 BRA `(.L_x_2623) ;  /* 0x000000000004a947 */ /* 0x000fea0003800000 */
[----:B------:R-:W-:Y:S01]  /*11860*/  BPT.TRAP 0x1 ;  /* 0x000000040000795c */ /* 0x000fe20000300000 */
.L_x_2623:
[----:B------:R-:W3:Y:S04]  /*11870*/  LDL R3, [R1+0x8] ;  /* 0x0000080001037983 */ /* 0x000ee80000100800 */
[----:B--2-4-:R-:W2:Y:S01]  /*11880*/  LDL.LU R7, [R1+0x14] ;  /* 0x0000140001077983 */ /* 0x014ea20000300800 */
[----:B------:R-:W-:-:S04]  /*11890*/  VIADD R2, R0, 0x34840 ;  /* 0x0003484000027836 */ /* 0x000fc80000000000 */
[C---:B---3--:R-:W-:Y:S02]  /*118a0*/  IMAD R6, R3.reuse, 0x8, R2 ;  /* 0x0000000803067824 */ /* 0x048fe400078e0202 */
        /* <DEDUP_REMOVED lines=10> */
.L_x_2694:
[----:B------:R-:W2:Y:S02]  /*11950*/  SYNCS.PHASECHK.TRANS64.TRYWAIT P0, [R7+URZ], R2 ;  /* 0x00000002070075a7 */ /* 0x000ea4000800017f */
[----:B--2---:R-:W-:Y:S05]  /*11960*/  @!P0 BRA `(.L_x_2625) ;  /* 0x0000001c00b08947 */ /* 0x004fea0003800000 */
.L_x_2695:
[----:B------:R-:W-:Y:S05]  /*11970*/  @!P2 BRA `(.L_x_2626) ;  /* 0x000000000004a947 */ /* 0x000fea0003800000 */
[----:B------:R-:W-:Y:S01]  /*11980*/  BPT.TRAP 0x1 ;  /* 0x000000040000795c */ /* 0x000fe20000300000 */
.L_x_2626:
[----:B------:R-:W3:Y:S01]  /*11990*/  LDL.LU R4, [R1+0x8] ;  /* 0x0000080001047983 */ /* 0x000ee20000300800 */
[----:B------:R-:W-:-:S04]  /*119a0*/  VIADD R0, R0, 0x34860 ;  /* 0x0003486000007836 */ /* 0x000fc80000000000 */
[----:B---3--:R-:W-:-:S04]  /*119b0*/  IMAD R4, R4, 0x8, R0 ;  /* 0x0000000804047824 */ /* 0x008fc800078e0200 */
[----:B------:R-:W3:Y:S02]  /*119c0*/  SYNCS.PHASECHK.TRANS64.TRYWAIT P0, [R4+URZ], R5 ;  /* 0x00000005040075a7 */ /* 0x000ee4000800017f */
[----:B---3--:R-:W-:Y:S05]  /*119d0*/  @!P0 BRA `(.L_x_2627) ;  /* 0x0000001c00a88947 */ /* 0x008fea0003800000 */
.L_x_2696:
[----:B------:R-:W-:-:S07]  /*119e0*/  IMAD R3, R3, 0x8, R0 ;  /* 0x0000000803037824 */ /* 0x000fce00078e0200 */
.L_x_2628:
[----:B----4-:R4:W0:Y:S02]  /*119f0*/  SYNCS.PHASECHK.TRANS64.TRYWAIT P0, [R3+URZ], R2 ;  /* 0x00000002030075a7 */ /* 0x010824000800017f */
[----:B0-----:R-:W-:Y:S05]  /*11a00*/  @!P0 NANOSLEEP.SYNCS 0x989680 ;  /* 0x009896800000895d */ /* 0x001fea0003900000 */
[----:B------:R-:W0:Y:S02]  /*11a10*/  @!P0 SYNCS.PHASECHK.TRANS64 P0, [R3+URZ], R2 ;  /* 0x00000002030085a7 */ /* 0x000e24000800007f */
[----:B0-----:R-:W-:Y:S05]  /*11a20*/  @!P0 BRA `(.L_x_2628) ;  /* 0xfffffffc00f08947 */ /* 0x001fea000383ffff */
.L_x_2621:
[----:B------:R-:W-:Y:S05]  /*11a30*/  BSYNC B0 ;  /* 0x0000000000007941 */ /* 0x000fea0003800000 */
.L_x_2620:
[----:B------:R-:W-:Y:S05]  /*11a40*/  EXIT ;  /* 0x000000000000794d */ /* 0x000fea0003800000 */
.L_x_2456:
[----:B0-----:R-:W-:-:S04]  /*11a50*/  IMAD.U32 R3, RZ, RZ, UR37 ;  /* 0x00000025ff037e24 */ /* 0x001fc8000f8e00ff */
[----:B------:R0:W1:Y:S03]  /*11a60*/  SYNCS.PHASECHK.TRANS64.TRYWAIT P1, [R3+URZ+0x34800], R0 ;  /* 0x03480000030075a7 */ /* 0x000066000802017f */
[----:B-1----:R-:W-:Y:S05]  /*11a70*/  @!P1 NANOSLEEP.SYNCS 0x989680 ;  /* 0x009896800000995d */ /* 0x002fea0003900000 */
[----:B------:R-:W1:Y:S02]  /*11a80*/  @!P1 SYNCS.PHASECHK.TRANS64 P1, [R3+URZ+0x34800], R0 ;  /* 0x03480000030095a7 */ /* 0x000e64000802007f */
[----:B-1----:R-:W-:Y:S05]  /*11a90*/  @!P1 BRA `(.L_x_2456) ;  /* 0xfffffffc00ec9947 */ /* 0x002fea000383ffff */
[----:B------:R-:W-:Y:S05]  /*11aa0*/  BRA `(.L_x_2629) ;  /* 0xfffffefc001c7947 */ /* 0x000fea000383ffff */
.L_x_2460:
[----:B-1----:R1:W2:Y:S02]  /*11ab0*/  SYNCS.PHASECHK.TRANS64.TRYWAIT P2, [R2+URZ+0x34830], R3 ;  /* 0x03483003020075a7 */ /* 0x0022a4000804017f */
[----:B--2---:R-:W-:Y:S05]  /*11ac0*/  @!P2 NANOSLEEP.SYNCS 0x989680 ;  /* 0x009896800000a95d */ /* 0x004fea0003900000 */
[----:B------:R-:W2:Y:S02]  /*11ad0*/  @!P2 SYNCS.PHASECHK.TRANS64 P2, [R2+URZ+0x34830], R3 ;  /* 0x034830030200a5a7 */ /* 0x000ea4000804007f */
[----:B--2---:R-:W-:Y:S05]  /*11ae0*/  @!P2 BRA `(.L_x_2460) ;  /* 0xfffffffc00f0a947 */ /* 0x004fea000383ffff */
[----:B------:R-:W-:Y:S05]  /*11af0*/  BRA `(.L_x_2459) ;  /* 0xfffffefc00407947 */ /* 0x000fea000383ffff */
.L_x_2465:
[----:B-1----:R-:W-:-:S04]  /*11b00*/  IMAD.U32 R7, RZ, RZ, UR58 ;  /* 0x0000003aff077e24 */ /* 0x002fc8000f8e00ff */
[----:B------:R1:W2:Y:S03]  /*11b10*/  SYNCS.PHASECHK.TRANS64.TRYWAIT P3, [R7+URZ+0x34830], R0 ;  /* 0x03483000070075a7 */ /* 0x0002a6000806017f */
[----:B--2---:R-:W-:Y:S05]  /*11b20*/  @!P3 NANOSLEEP.SYNCS 0x989680 ;  /* 0x009896800000b95d */ /* 0x004fea0003900000 */
[----:B------:R-:W2:Y:S02]  /*11b30*/  @!P3 SYNCS.PHASECHK.TRANS64 P3, [R7+URZ+0x34830], R0 ;  /* 0x034830000700b5a7 */ /* 0x000ea4000806007f */
[----:B--2---:R-:W-:Y:S05]  /*11b40*/  @!P3 BRA `(.L_x_2465) ;  /* 0xfffffffc00ecb947 */ /* 0x004fea000383ffff */
[----:B------:R-:W-:Y:S05]  /*11b50*/  BRA `(.L_x_2464) ;  /* 0xffffff2000a47947 */ /* 0x000fea000383ffff */
.L_x_2469:
[----:B-1----:R-:W-:-:S04]  /*11b60*/  IMAD.U32 R3, RZ, RZ, UR7 ;  /* 0x00000007ff037e24 */ /* 0x002fc8000f8e00ff */
[----:B------:R1:W2:Y:S03]  /*11b70*/  SYNCS.PHASECHK.TRANS64.TRYWAIT P3, [R3+URZ+0x34850], R0 ;  /* 0x03485000030075a7 */ /* 0x0002a6000806017f */
[----:B--2---:R-:W-:Y:S05]  /*11b80*/  @!P3 NANOSLEEP.SYNCS 0x989680 ;  /* 0x009896800000b95d */ /* 0x004fea0003900000 */
[----:B------:R-:W2:Y:S02]  /*11b90*/  @!P3 SYNCS.PHASECHK.TRANS64 P3, [R3+URZ+0x34850], R0 ;  /* 0x034850000300b5a7 */ /* 0x000ea4000806007f */
[----:B--2---:R-:W-:Y:S05]  /*11ba0*/  @!P3 BRA `(.L_x_2469) ;  /* 0xfffffffc00ecb947 */ /* 0x004fea000383ffff */
[----:B------:R-:W-:Y:S05]  /*11bb0*/  BRA `(.L_x_2468) ;  /* 0xffffff2800a87947 */ /* 0x000fea000383ffff */
.L_x_2475:
[----:B-1----:R-:W-:-:S04]  /*11bc0*/  IMAD.U32 R7, RZ, RZ, UR6 ;  /* 0x00000006ff077e24 */ /* 0x002fc8000f8e00ff */
[----:B------:R1:W2:Y:S03]  /*11bd0*/  SYNCS.PHASECHK.TRANS64.TRYWAIT P2, [R7+URZ+0x34830], R0 ;  /* 0x03483000070075a7 */ /* 0x0002a6000804017f */
[----:B--2---:R-:W-:Y:S05]  /*11be0*/  @!P2 NANOSLEEP.SYNCS 0x989680 ;  /* 0x009896800000a95d */ /* 0x004fea0003900000 */
[----:B------:R-:W2:Y:S02]  /*11bf0*/  @!P2 SYNCS.PHASECHK.TRANS64 P2, [R7+URZ+0x34830], R0 ;  /* 0x034830000700a5a7 */ /* 0x000ea4000804007f */
[----:B--2---:R-:W-:Y:S05]  /*11c00*/  @!P2 BRA `(.L_x_2475) ;  /* 0xfffffffc00eca947 */ /* 0x004fea000383ffff */
[----:B------:R-:W-:Y:S05]  /*11c10*/  BRA `(.L_x_2474) ;  /* 0xffffff4800e87947 */ /* 0x000fea000383ffff */
.L_x_2479:
[----:B-1----:R-:W-:-:S04]  /*11c20*/  IMAD.U32 R3, RZ, RZ, UR7 ;  /* 0x00000007ff037e24 */ /* 0x002fc8000f8e00ff */
[----:B------:R1:W2:Y:S03]  /*11c30*/  SYNCS.PHASECHK.TRANS64.TRYWAIT P2, [R3+URZ+0x34850], R0 ;  /* 0x03485000030075a7 */ /* 0x0002a6000804017f */
[----:B--2---:R-:W-:Y:S05]  /*11c40*/  @!P2 NANOSLEEP.SYNCS 0x989680 ;  /* 0x009896800000a95d */ /* 0x004fea0003900000 */
[----:B------:R-:W2:Y:S02]  /*11c50*/  @!P2 SYNCS.PHASECHK.TRANS64 P2, [R3+URZ+0x34850], R0 ;  /* 0x034850000300a5a7 */ /* 0x000ea4000804007f */
[----:B--2---:R-:W-:Y:S05]  /*11c60*/  @!P2 BRA `(.L_x_2479) ;  /* 0xfffffffc00eca947 */ /* 0x004fea000383ffff */
[----:B------:R-:W-:Y:S05]  /*11c70*/  BRA `(.L_x_2478) ;  /* 0xffffff5000ec7947 */ /* 0x000fea000383ffff */
.L_x_2484:
[----:B-1----:R-:W-:-:S04]  /*11c80*/  IMAD.U32 R3, RZ, RZ, UR5 ;  /* 0x00000005ff037e24 */ /* 0x002fc8000f8e00ff */
[----:B------:R1:W2:Y:S03]  /*11c90*/  SYNCS.PHASECHK.TRANS64.TRYWAIT P0, [R3+URZ+0x34850], R2 ;  /* 0x03485002030075a7 */ /* 0x0002a6000800017f */
[----:B--2---:R-:W-:Y:S05]  /*11ca0*/  @!P0 NANOSLEEP.SYNCS 0x989680 ;  /* 0x009896800000895d */ /* 0x004fea0003900000 */
[----:B------:R-:W2:Y:S02]  /*11cb0*/  @!P0 SYNCS.PHASECHK.TRANS64 P0, [R3+URZ+0x34850], R2 ;  /* 0x03485002030085a7 */ /* 0x000ea4000800007f */
[----:B--2---:R-:W-:Y:S05]  /*11cc0*/  @!P0 BRA `(.L_x_2484) ;  /* 0xfffffffc00ec8947 */ /* 0x004fea000383ffff */
[----:B------:R-:W-:Y:S05]  /*11cd0*/  BRA `(.L_x_2483) ;  /* 0xffffff6c00bc7947 */ /* 0x000fea000383ffff */
.L_x_2526:
        /* <DEDUP_REMOVED lines=11> */
.L_x_2631:
[----:B------:R-:W-:Y:S05]  /*11d90*/  BSYNC B0 ;  /* 0x0000000000007941 */ /* 0x000fea0003800000 */
.L_x_2630:
[----:B------:R-:W-:Y:S05]  /*11da0*/  BRA `(.L_x_2632) ;  /* 0xffffffb000187947 */ /* 0x000fea000383ffff */
.L_x_2528:
[----:B------:R-:W-:Y:S01]  /*11db0*/  BSSY B0, `(.L_x_2633) ;  /* 0x0000006000007945 */ /* 0x000fe20003800000 */
[----:B------:R-:W-:-:S07]  /*11dc0*/  IMAD.MOV.U32 R15, RZ, RZ, -0x1 ;  /* 0xffffffffff0f7424 */ /* 0x000fce00078e00ff */
[----:B0123--:R-:W-:Y:S05]  /*11dd0*/  WARPSYNC.COLLECTIVE R15, `(.L_x_2634) ;  /* 0x000000000f0c7348 */ /* 0x00ffea0003c00000 */
[----:B------:R-:W-:Y:S02]  /*11de0*/  ELECT P6, UR62, PT ;  /* 0x00000000003e782f */ /* 0x000fe400038c0000 */
[----:B------:R-:W-:Y:S01]  /*11df0*/  MOV R14, UR62 ;  /* 0x0000003e000e7c02 */ /* 0x000fe20008000f00 */
[----:B0123--:R-:W-:Y:S10]  /*11e00*/  ENDCOLLECTIVE ;  /* 0x000000000000791b */ /* 0x00fff40003800000 */
.L_x_2634:
[----:B------:R-:W-:Y:S05]  /*11e10*/  BSYNC B0 ;  /* 0x0000000000007941 */ /* 0x000fea0003800000 */
.L_x_2633:
[----:B------:R-:W-:Y:S05]  /*11e20*/  BRA `(.L_x_2635) ;  /* 0xffffffb000207947 */ /* 0x000fea000383ffff */
.L_x_2530:
[----:B---3--:R3:W4:Y:S02]  /*11e30*/  SYNCS.PHASECHK.TRANS64.TRYWAIT P0, [R0+URZ+0x34840], R2 ;  /* 0x03484002000075a7 */ /* 0x008724000800017f */
[----:B----4-:R-:W-:Y:S05]  /*11e40*/  @!P0 NANOSLEEP.SYNCS 0x989680 ;  /* 0x009896800000895d */ /* 0x010fea0003900000 */
[----:B------:R-:W4:Y:S02]  /*11e50*/  @!P0 SYNCS.PHASECHK.TRANS64 P0, [R0+URZ+0x34840], R2 ;  /* 0x03484002000085a7 */ /* 0x000f24000800007f */
[----:B----4-:R-:W-:Y:S05]  /*11e60*/  @!P0 BRA `(.L_x_2530) ;  /* 0xfffffffc00f08947 */ /* 0x010fea000383ffff */
[----:B------:R-:W-:Y:S05]  /*11e70*/  BRA `(.L_x_2636) ;  /* 0xffffffb0008c7947 */ /* 0x000fea000383ffff */
.L_x_2534:
[----:B------:R-:W2:Y:S01]  /*11e80*/  LDL.LU R11, [R1+0x34] ;  /* 0x00003400010b7983 */ /* 0x000ea20000300800 */
[----:B------:R-:W-:Y:S01]  /*11e90*/  IMAD.MOV.U32 R13, RZ, RZ, R0 ;  /* 0x000000ffff0d7224 */ /* 0x000fe200078e0000 */
[----:B------:R-:W-:Y:S01]  /*11ea0*/  LOP3.LUT R8, R8, 0x7f, RZ, 0xc0, !PT ;  /* 0x0000007f08087812 */ /* 0x000fe200078ec0ff */
[----:B------:R-:W-:Y:S02]  /*11eb0*/  IMAD.MOV.U32 R12, RZ, RZ, RZ ;  /* 0x000000ffff0c7224 */ /* 0x000fe400078e00ff */
[----:B------:R-:W-:Y:S01]  /*11ec0*/  IMAD.MOV.U32 R15, RZ, RZ, -0x1 ;  /* 0xffffffffff0f7424 */ /* 0x000fe200078e00ff */
[----:B------:R-:W-:-:S05]  /*11ed0*/  SHF.R.U32.HI R6, RZ, 0x3, R8 ;  /* 0x00000003ff067819 */ /* 0x000fca0000011608 */
[----:B------:R-:W-:Y:S02]  /*11ee0*/  IMAD R17, R17, 0x80, R6 ;  /* 0x0000008011117824 */ /* 0x000fe400078e0206 */
[----:B--2---:R-:W-:Y:S02]  /*11ef0*/  IMAD R2, R11, R7, RZ ;  /* 0x000000070b027224 */ /* 0x004fe400078e02ff */
[----:B------:R-:W-:-:S03]  /*11f00*/  IMAD.MOV.U32 R11, RZ, RZ, 0x181f ;  /* 0x0000181fff0b7424 */ /* 0x000fc600078e00ff */
[----:B------:R-:W-:-:S13]  /*11f10*/  ISETP.GE.AND P3, PT, R17, R2, PT ;  /* 0x000000021100720c */ /* 0x000fda0003f66270 */
[----:B-----5:R-:W-:Y:S05]  /*11f20*/  WARPSYNC.COLLECTIVE R15, `(.L_x_2637) ;  /* 0x000000000f087348 */ /* 0x020fea0003c00000 */
[----:B------:R0:W1:Y:S02]  /*11f30*/  SHFL.IDX P6, R14, R13, R12, R11 ;  /* 0x0000000c0d0e7389 */ /* 0x00006400000c000b */
[----:B01---5:R-:W-:Y:S01]  /*11f40*/  ENDCOLLECTIVE ;  /* 0x000000000000791b */ /* 0x023fe20003800000 */
.L_x_2637:
[----:B------:R-:W-:Y:S02]  /*11f50*/  IMAD.MOV.U32 R13, RZ, RZ, R3 ;  /* 0x000000ffff0d7224 */ /* 0x000fe400078e0003 */
[----:B------:R-:W-:-:S07]  /*11f60*/  IMAD.MOV.U32 R4, RZ, RZ, R14 ;  /* 0x000000ffff047224 */ /* 0x000fce00078e000e */
[----:B------:R-:W-:Y:S05]  /*11f70*/  WARPSYNC.COLLECTIVE R15, `(.L_x_2638) ;  /* 0x000000000f087348 */ /* 0x000fea0003c00000 */
[----:B------:R0:W1:Y:S02]  /*11f80*/  SHFL.IDX P6, R14, R13, R12, R11 ;  /* 0x0000000c0d0e7389 */ /* 0x00006400000c000b */
[----:B01----:R-:W-:Y:S01]  /*11f90*/  ENDCOLLECTIVE ;  /* 0x000000000000791b */ /* 0x003fe20003800000 */
.L_x_2638:
[----:B------:R-:W-:Y:S02]  /*11fa0*/  IMAD.MOV.U32 R13, RZ, RZ, R0 ;  /* 0x000000ffff0d7224 */ /* 0x000fe400078e0000 */
[----:B------:R-:W-:Y:S02]  /*11fb0*/  IMAD.MOV.U32 R12, RZ, RZ, 0x1 ;  /* 0x00000001ff0c7424 */ /* 0x000fe400078e00ff */
[----:B------:R-:W-:-:S07]  /*11fc0*/  IMAD.MOV.U32 R5, RZ, RZ, R14 ;  /* 0x000000ffff057224 */ /* 0x000fce00078e000e */
[----:B------:R-:W-:Y:S05]  /*11fd0*/  WARPSYNC.COLLECTIVE R15, `(.L_x_2639) ;  /* 0x000000000f087348 */ /* 0x000fea0003c00000 */
[----:B------:R0:W1:Y:S02]  /*11fe0*/  SHFL.IDX P6, R14, R13, R12, R11 ;  /* 0x0000000c0d0e7389 */ /* 0x00006400000c000b */
[----:B01----:R-:W-:Y:S01]  /*11ff0*/  ENDCOLLECTIVE ;  /* 0x000000000000791b */ /* 0x003fe20003800000 */
.L_x_2639:
        /* <DEDUP_REMOVED lines=10> */
.L_x_2640:
[----:B------:R-:W-:Y:S01]  /*120a0*/  @!PT LDS RZ, [RZ] ;  /* 0x00000000fffff984 */ /* 0x000fe20000000800 */
[----:B------:R-:W-:Y:S01]  /*120b0*/  @!PT LDS RZ, [RZ] ;  /* 0x00000000fffff984 */ /* 0x000fe20000000800 */
[----:B------:R-:W-:Y:S01]  /*120c0*/  @!PT LDS RZ, [RZ] ;  /* 0x00000000fffff984 */ /* 0x000fe20000000800 */
[----:B------:R-:W-:Y:S04]  /*120d0*/  @!P3 LDGSTS.E.BYPASS.LTC128B.128 [R9+0x10400], desc[UR56][R4.64], !P2 ;  /* 0x104000000409bfae */ /* 0x000fe8000d101d78 */
[----:B------:R-:W-:Y:S04]  /*120e0*/  @!P3 LDGSTS.E.BYPASS.LTC128B.128 [R9+0x14400], desc[UR56][R4.64+0x80], !P1 ;  /* 0x144000800409bfae */ /* 0x000fe8000c901d78 */
[----:B------:R0:W-:Y:S01]  /*120f0*/  @!P3 LDGSTS.E.BYPASS.LTC128B.128 [R9+0x18400], desc[UR56][R4.64+0x100], !P0 ;  /* 0x184001000409bfae */ /* 0x0001e2000c101d78 */
[----:B------:R-:W-:Y:S02]  /*12100*/  IMAD.MOV.U32 R13, RZ, RZ, R0 ;  /* 0x000000ffff0d7224 */ /* 0x000fe400078e0000 */
[----:B------:R-:W-:-:S02]  /*12110*/  IMAD.MOV.U32 R12, RZ, RZ, 0x2 ;  /* 0x00000002ff0c7424 */ /* 0x000fc400078e00ff */
[----:B0-----:R-:W-:Y:S02]  /*12120*/  VIADD R4, R17, 0x10 ;  /* 0x0000001011047836 */ /* 0x001fe40000000000 */
[----:B------:R-:W-:-:S07]  /*12130*/  IMAD.MOV.U32 R6, RZ, RZ, R14 ;  /* 0x000000ffff067224 */ /* 0x000fce00078e000e */
[----:B------:R-:W-:Y:S05]  /*12140*/  WARPSYNC.COLLECTIVE R15, `(.L_x_2641) ;  /* 0x000000000f087348 */ /* 0x000fea0003c00000 */
[----:B------:R0:W1:Y:S02]  /*12150*/  SHFL.IDX P6, R14, R13, R12, R11 ;  /* 0x0000000c0d0e7389 */ /* 0x00006400000c000b */
[----:B01----:R-:W-:Y:S01]  /*12160*/  ENDCOLLECTIVE ;  /* 0x000000000000791b */ /* 0x003fe20003800000 */
.L_x_2641:
[----:B------:R-:W-:-:S13]  /*12170*/  ISETP.GE.AND P3, PT, R4, R2, PT ;  /* 0x000000020400720c */ /* 0x000fda0003f66270 */
[----:B------:R-:W-:Y:S01]  /*12180*/  @!P3 LEA R7, P5, R10, R6, 0x1 ;  /* 0x000000060a07b211 */ /* 0x000fe200078a08ff */
[----:B------:R-:W-:-:S04]  /*12190*/  IMAD.MOV.U32 R13, RZ, RZ, R3 ;  /* 0x000000ffff0d7224 */ /* 0x000fc800078e0003 */
[----:B------:R-:W-:Y:S02]  /*121a0*/  @!P3 IMAD.X R6, RZ, RZ, R8, P5 ;  /* 0x000000ffff06b224 */ /* 0x000fe400028e0608 */
[----:B------:R-:W-:Y:S02]  /*121b0*/  @!P3 IMAD.MOV.U32 R4, RZ, RZ, R7 ;  /* 0x000000ffff04b224 */ /* 0x000fe400078e0007 */
[----:B------:R-:W-:Y:S02]  /*121c0*/  @!P3 IMAD.MOV.U32 R5, RZ, RZ, R6 ;  /* 0x000000ffff05b224 */ /* 0x000fe400078e0006 */
[----:B------:R-:W-:-:S07]  /*121d0*/  IMAD.MOV.U32 R6, RZ, RZ, R14 ;  /* 0x000000ffff067224 */ /* 0x000fce00078e000e */
[----:B------:R-:W-:Y:S05]  /*121e0*/  WARPSYNC.COLLECTIVE R15, `(.L_x_2642) ;  /* 0x000000000f087348 */ /* 0x000fea0003c00000 */
[----:B------:R0:W1:Y:S02]  /*121f0*/  SHFL.IDX P6, R14, R13, R12, R11 ;  /* 0x0000000c0d0e7389 */ /* 0x00006400000c000b */
[----:B01----:R-:W-:Y:S01]  /*12200*/  ENDCOLLECTIVE ;  /* 0x000000000000791b */ /* 0x003fe20003800000 */
.L_x_2642:
        /* <DEDUP_REMOVED lines=13> */
.L_x_2643:
[----:B------:R-:W-:-:S13]  /*122e0*/  ISETP.GE.AND P3, PT, R4, R2, PT ;  /* 0x000000020400720c */ /* 0x000fda0003f66270 */
[----:B------:R-:W-:Y:S01]  /*122f0*/  @!P3 LEA R7, P4, R10, R7, 0x1 ;  /* 0x000000070a07b211 */ /* 0x000fe200078808ff */
[----:B------:R-:W-:-:S04]  /*12300*/  IMAD.MOV.U32 R13, RZ, RZ, R3 ;  /* 0x000000ffff0d7224 */ /* 0x000fc800078e0003 */
[----:B------:R-:W-:-:S04]  /*12310*/  @!P3 IMAD.X R4, RZ, RZ, R6, P4 ;  /* 0x000000ffff04b224 */ /* 0x000fc800020e0606 */
[----:B------:R-:W-:Y:S02]  /*12320*/  @!P3 IMAD.MOV.U32 R5, RZ, RZ, R4 ;  /* 0x000000ffff05b224 */ /* 0x000fe400078e0004 */
[----:B------:R-:W-:Y:S02]  /*12330*/  @!P3 IMAD.MOV.U32 R4, RZ, RZ, R7 ;  /* 0x000000ffff04b224 */ /* 0x000fe400078e0007 */
[----:B------:R-:W-:-:S03]  /*12340*/  VIADD R7, R17, 0x60 ;  /* 0x0000006011077836 */ /* 0x000fc60000000000 */
[----:B------:R-:W-:Y:S01]  /*12350*/  @!PT LDS RZ, [RZ] ;  /* 0x00000000fffff984 */ /* 0x000fe20000000800 */
[----:B------:R-:W-:Y:S01]  /*12360*/  @!PT LDS RZ, [RZ] ;  /* 0x00000000fffff984 */ /* 0x000fe20000000800 */
[----:B------:R-:W-:Y:S01]  /*12370*/  @!PT LDS RZ, [RZ] ;  /* 0x00000000fffff984 */ /* 0x000fe20000000800 */
[----:B------:R-:W-:Y:S04]  /*12380*/  @!P3 LDGSTS.E.BYPASS.LTC128B.128 [R9+0x11400], desc[UR56][R4.64], !P2 ;  /* 0x114000000409bfae */ /* 0x000fe8000d101d78 */
[----:B------:R-:W-:Y:S04]  /*12390*/  @!P3 LDGSTS.E.BYPASS.LTC128B.128 [R9+0x15400], desc[UR56][R4.64+0x80], !P1 ;  /* 0x154000800409bfae */ /* 0x000fe8000c901d78 */
[----:B------:R0:W-:Y:S02]  /*123a0*/  @!P3 LDGSTS.E.BYPASS.LTC128B.128 [R9+0x19400], desc[UR56][R4.64+0x100], !P0 ;  /* 0x194001000409bfae */ /* 0x0001e4000c101d78 */
[----:B0-----:R-:W-:-:S05]  /*123b0*/  VIADD R4, R17, 0x30 ;  /* 0x0000003011047836 */ /* 0x001fca0000000000 */
[----:B------:R-:W-:Y:S01]  /*123c0*/  ISETP.GE.AND P3, PT, R4, R2, PT ;  /* 0x000000020400720c */ /* 0x000fe20003f66270 */
[----:B------:R-:W-:-:S12]  /*123d0*/  IMAD.MOV.U32 R4, RZ, RZ, R14 ;  /* 0x000000ffff047224 */ /* 0x000fd800078e000e */
[----:B------:R-:W-:Y:S05]  /*123e0*/  WARPSYNC.COLLECTIVE R15, `(.L_x_2644) ;  /* 0x000000000f087348 */ /* 0x000fea0003c00000 */
[----:B------:R0:W1:Y:S02]  /*123f0*/  SHFL.IDX P6, R14, R13, R12, R11 ;  /* 0x0000000c0d0e7389 */ /* 0x00006400000c000b */
[----:B01----:R-:W-:Y:S01]  /*12400*/  ENDCOLLECTIVE ;  /* 0x000000000000791b */ /* 0x003fe20003800000 */
.L_x_2644:
[----:B------:R-:W-:Y:S02]  /*12410*/  IMAD.MOV.U32 R13, RZ, RZ, R0 ;  /* 0x000000ffff0d7224 */ /* 0x000fe400078e0000 */
[----:B------:R-:W-:Y:S02]  /*12420*/  IMAD.MOV.U32 R12, RZ, RZ, 0x4 ;  /* 0x00000004ff0c7424 */ /* 0x000fe400078e00ff */
[----:B------:R-:W-:-:S07]  /*12430*/  IMAD.MOV.U32 R5, RZ, RZ, R14 ;  /* 0x000000ffff057224 */ /* 0x000fce00078e000e */
[----:B------:R-:W-:Y:S05]  /*12440*/  WARPSYNC.COLLECTIVE R15, `(.L_x_2645) ;  /* 0x000000000f087348 */ /* 0x000fea0003c00000 */
[----:B------:R0:W1:Y:S02]  /*12450*/  SHFL.IDX P6, R14, R13, R12, R11 ;  /* 0x0000000c0d0e7389 */ /* 0x00006400000c000b */
[----:B01----:R-:W-:Y:S01]  /*12460*/  ENDCOLLECTIVE ;  /* 0x000000000000791b */ /* 0x003fe20003800000 */
.L_x_2645:
        /* <DEDUP_REMOVED lines=18> */
.L_x_2646:
[----:B------:R-:W-:Y:S02]  /*12590*/  IMAD.MOV.U32 R13, RZ, RZ, R0 ;  /* 0x000000ffff0d7224 */ /* 0x000fe400078e0000 */
[----:B------:R-:W-:Y:S02]  /*125a0*/  IMAD.MOV.U32 R12, RZ, RZ, 0x5 ;  /* 0x00000005ff0c7424 */ /* 0x000fe400078e00ff */
[----:B------:R-:W-:-:S07]  /*125b0*/  IMAD.MOV.U32 R5, RZ, RZ, R14 ;  /* 0x000000ffff057224 */ /* 0x000fce00078e000e */
[----:B------:R-:W-:Y:S05]  /*125c0*/  WARPSYNC.COLLECTIVE R15, `(.L_x_2647) ;  /* 0x000000000f087348 */ /* 0x000fea0003c00000 */
[----:B------:R0:W1:Y:S02]  /*125d0*/  SHFL.IDX P6, R14, R13, R12, R11 ;  /* 0x0000000c0d0e7389 */ /* 0x00006400000c000b */
[----:B01----:R-:W-:Y:S01]  /*125e0*/  ENDCOLLECTIVE ;  /* 0x000000000000791b */ /* 0x003fe20003800000 */
.L_x_2647:
        /* <DEDUP_REMOVED lines=18> */
.L_x_2648:
[----:B------:R-:W-:Y:S02]  /*12710*/  IMAD.MOV.U32 R13, RZ, RZ, R0 ;  /* 0x000000ffff0d7224 */ /* 0x000fe400078e0000 */
[----:B------:R-:W-:Y:S02]  /*12720*/  IMAD.MOV.U32 R12, RZ, RZ, 0x6 ;  /* 0x00000006ff0c7424 */ /* 0x000fe400078e00ff */
[----:B------:R-:W-:-:S07]  /*12730*/  IMAD.MOV.U32 R5, RZ, RZ, R14 ;  /* 0x000000ffff057224 */ /* 0x000fce00078e000e */
[----:B------:R-:W-:Y:S05]  /*12740*/  WARPSYNC.COLLECTIVE R15, `(.L_x_2649) ;  /* 0x000000000f087348 */ /* 0x000fea0003c00000 */
[----:B------:R0:W1:Y:S02]  /*12750*/  SHFL.IDX P6, R14, R13, R12, R11 ;  /* 0x0000000c0d0e7389 */ /* 0x00006400000c000b */
[----:B01----:R-:W-:Y:S01]  /*12760*/  ENDCOLLECTIVE ;  /* 0x000000000000791b */ /* 0x003fe20003800000 */
.L_x_2649:
[----:B------:R-:W-:-:S05]  /*12770*/  @!P3 LEA R5, P4, R10, R5, 0x1 ;  /* 0x000000050a05b211 */ /* 0x000fca00078808ff */
[----:B------:R-:W-:Y:S01]  /*12780*/  @!P3 IMAD.X R4, RZ, RZ, R4, P4 ;  /* 0x000000ffff04b224 */ /* 0x000fe200020e0604 */
[----:B------:R-:W-:-:S04]  /*12790*/  ISETP.GE.AND P4, PT, R7, R2, PT ;  /* 0x000000020700720c */ /* 0x000fc80003f86270 */
        /* <DEDUP_REMOVED lines=14> */
.L_x_2650:
[----:B------:R-:W-:Y:S02]  /*12880*/  IMAD.MOV.U32 R13, RZ, RZ, R0 ;  /* 0x000000ffff0d7224 */ /* 0x000fe400078e0000 */
[----:B------:R-:W-:Y:S02]  /*12890*/  IMAD.MOV.U32 R12, RZ, RZ, 0x7 ;  /* 0x00000007ff0c7424 */ /* 0x000fe400078e00ff */
[----:B------:R-:W-:-:S07]  /*128a0*/  IMAD.MOV.U32 R5, RZ, RZ, R14 ;  /* 0x000000ffff057224 */ /* 0x000fce00078e000e */
[----:B------:R-:W-:Y:S05]  /*128b0*/  WARPSYNC.COLLECTIVE R15, `(.L_x_2651) ;  /* 0x000000000f087348 */ /* 0x000fea0003c00000 */
[----:B------:R0:W1:Y:S02]  /*128c0*/  SHFL.IDX P6, R14, R13, R12, R11 ;  /* 0x0000000c0d0e7389 */ /* 0x00006400000c000b */
[----:B01----:R-:W-:Y:S01]  /*128d0*/  ENDCOLLECTIVE ;  /* 0x000000000000791b */ /* 0x003fe20003800000 */
.L_x_2651:
        /* <DEDUP_REMOVED lines=10> */
.L_x_2652:
        /* <DEDUP_REMOVED lines=8> */
.L_x_2539:
[----:B0-----:R-:W2:Y:S02]  /*12a00*/  LDL R2, [R1+0x4] ;  /* 0x0000040001027983 */ /* 0x001ea40000100800 */
[----:B--2---:R0:W1:Y:S02]  /*12a10*/  SYNCS.PHASECHK.TRANS64.TRYWAIT P0, [R2+URZ+0x34820], R0 ;  /* 0x03482000020075a7 */ /* 0x004064000800017f */
[----:B-1----:R-:W-:Y:S05]  /*12a20*/  @!P0 NANOSLEEP.SYNCS 0x989680 ;  /* 0x009896800000895d */ /* 0x002fea0003900000 */
[----:B------:R-:W1:Y:S02]  /*12a30*/  @!P0 SYNCS.PHASECHK.TRANS64 P0, [R2+URZ+0x34820], R0 ;  /* 0x03482000020085a7 */ /* 0x000e64000800007f */
[----:B-1----:R-:W-:Y:S05]  /*12a40*/  @!P0 BRA `(.L_x_2539) ;  /* 0xfffffffc00ec8947 */ /* 0x002fea000383ffff */
[----:B------:R-:W-:Y:S05]  /*12a50*/  BRA `(.L_x_2654) ;  /* 0xffffffb400ec7947 */ /* 0x000fea000383ffff */
.L_x_2548:
[----:B-1----:R1:W2:Y:S02]  /*12a60*/  SYNCS.PHASECHK.TRANS64.TRYWAIT P0, [R2+URZ+0x34840], R0 ;  /* 0x03484000020075a7 */ /* 0x0022a4000800017f */
[----:B--2---:R-:W-:Y:S05]  /*12a70*/  @!P0 NANOSLEEP.SYNCS 0x989680 ;  /* 0x009896800000895d */ /* 0x004fea0003900000 */
[----:B------:R-:W2:Y:S02]  /*12a80*/  @!P0 SYNCS.PHASECHK.TRANS64 P0, [R2+URZ+0x34840], R0 ;  /* 0x03484000020085a7 */ /* 0x000ea4000800007f */
[----:B--2---:R-:W-:Y:S05]  /*12a90*/  @!P0 BRA `(.L_x_2548) ;  /* 0xfffffffc00f08947 */ /* 0x004fea000383ffff */
[----:B------:R-:W-:Y:S05]  /*12aa0*/  BRA `(.L_x_2655) ;  /* 0xffffffb800b07947 */ /* 0x000fea000383ffff */
.L_x_2555:
[----:B0-----:R0:W1:Y:S02]  /*12ab0*/  SYNCS.PHASECHK.TRANS64.TRYWAIT P0, [R2+URZ+0x60], R0 ;  /* 0x00006000020075a7 */ /* 0x001064000800017f */
[----:B-1----:R-:W-:Y:S05]  /*12ac0*/  @!P0 NANOSLEEP.SYNCS 0x989680 ;  /* 0x009896800000895d */ /* 0x002fea0003900000 */
[----:B------:R-:W1:Y:S02]  /*12ad0*/  @!P0 SYNCS.PHASECHK.TRANS64 P0, [R2+URZ+0x60], R0 ;  /* 0x00006000020085a7 */ /* 0x000e64000800007f */
[----:B-1----:R-:W-:Y:S05]  /*12ae0*/  @!P0 BRA `(.L_x_2555) ;  /* 0xfffffffc00f08947 */ /* 0x002fea000383ffff */
[----:B------:R-:W-:Y:S05]  /*12af0*/  BRA `(.L_x_2656) ;  /* 0xffffffbc00c87947 */ /* 0x000fea000383ffff */
.L_x_2564:
[----:B---3--:R3:W4:Y:S02]  /*12b00*/  SYNCS.PHASECHK.TRANS64.TRYWAIT P0, [R3+URZ+0x34840], R2 ;  /* 0x03484002030075a7 */ /* 0x008724000800017f */
[----:B----4-:R-:W-:Y:S05]  /*12b10*/  @!P0 NANOSLEEP.SYNCS 0x989680 ;  /* 0x009896800000895d */ /* 0x010fea0003900000 */
[----:B------:R-:W4:Y:S02]  /*12b20*/  @!P0 SYNCS.PHASECHK.TRANS64 P0, [R3+URZ+0x34840], R2 ;  /* 0x03484002030085a7 */ /* 0x000f24000800007f */
[----:B----4-:R-:W-:Y:S05]  /*12b30*/  @!P0 BRA `(.L_x_2564) ;  /* 0xfffffffc00f08947 */ /* 0x010fea000383ffff */
[----:B------:R-:W-:Y:S05]  /*12b40*/  BRA `(.L_x_2657) ;  /* 0xffffffc400687947 */ /* 0x000fea000383ffff */
.L_x_2571:
[----:B--2---:R2:W3:Y:S02]  /*12b50*/  SYNCS.PHASECHK.TRANS64.TRYWAIT P0, [R2+URZ+0x60], R3 ;  /* 0x00006003020075a7 */ /* 0x0044e4000800017f */
[----:B---3--:R-:W-:Y:S05]  /*12b60*/  @!P0 NANOSLEEP.SYNCS 0x989680 ;  /* 0x009896800000895d */ /* 0x008fea0003900000 */
[----:B------:R-:W3:Y:S02]  /*12b70*/  @!P0 SYNCS.PHASECHK.TRANS64 P0, [R2+URZ+0x60], R3 ;  /* 0x00006003020085a7 */ /* 0x000ee4000800007f */
[----:B---3--:R-:W-:Y:S05]  /*12b80*/  @!P0 BRA `(.L_x_2571) ;  /* 0xfffffffc00f08947 */ /* 0x008fea000383ffff */
[----:B------:R-:W-:Y:S05]  /*12b90*/  BRA `(.L_x_2658) ;  /* 0xffffffc800807947 */ /* 0x000fea000383ffff */
.L_x_2580:
[----:B----4-:R4:W0:Y:S02]  /*12ba0*/  SYNCS.PHASECHK.TRANS64.TRYWAIT P0, [R2+URZ+0x34840], R3 ;  /* 0x03484003020075a7 */ /* 0x010824000800017f */
[----:B0-----:R-:W-:Y:S05]  /*12bb0*/  @!P0 NANOSLEEP.SYNCS 0x989680 ;  /* 0x009896800000895d */ /* 0x001fea0003900000 */
[----:B------:R-:W0:Y:S02]  /*12bc0*/  @!P0 SYNCS.PHASECHK.TRANS64 P0, [R2+URZ+0x34840], R3 ;  /* 0x03484003020085a7 */ /* 0x000e24000800007f */
[----:B0-----:R-:W-:Y:S05]  /*12bd0*/  @!P0 BRA `(.L_x_2580) ;  /* 0xfffffffc00f08947 */ /* 0x001fea000383ffff */
[----:B------:R-:W-:Y:S05]  /*12be0*/  BRA `(.L_x_2659) ;  /* 0xffffffcc00f47947 */ /* 0x000fea000383ffff */
.L_x_2587:
[----:B--2---:R2:W3:Y:S02]  /*12bf0*/  SYNCS.PHASECHK.TRANS64.TRYWAIT P0, [R2+URZ+0x60], R5 ;  /* 0x00006005020075a7 */ /* 0x0044e4000800017f */
[----:B---3--:R-:W-:Y:S05]  /*12c00*/  @!P0 NANOSLEEP.SYNCS 0x989680 ;  /* 0x009896800000895d */ /* 0x008fea0003900000 */
[----:B------:R-:W3:Y:S02]  /*12c10*/  @!P0 SYNCS.PHASECHK.TRANS64 P0, [R2+URZ+0x60], R5 ;  /* 0x00006005020085a7 */ /* 0x000ee4000800007f */
[----:B---3--:R-:W-:Y:S05]  /*12c20*/  @!P0 BRA `(.L_x_2587) ;  /* 0xfffffffc00f08947 */ /* 0x008fea000383ffff */
[----:B------:R-:W-:Y:S05]  /*12c30*/  BRA `(.L_x_2660) ;  /* 0xffffffd4000c7947 */ /* 0x000fea000383ffff */
.L_x_2598:
[----:B0-----:R0:W2:Y:S02]  /*12c40*/  SYNCS.PHASECHK.TRANS64.TRYWAIT P0, [R0+URZ+0x34860], R2 ;  /* 0x03486002000075a7 */ /* 0x0010a4000800017f */
[----:B--2---:R-:W-:Y:S05]  /*12c50*/  @!P0 NANOSLEEP.SYNCS 0x989680 ;  /* 0x009896800000895d */ /* 0x004fea0003900000 */
[----:B------:R-:W2:Y:S02]  /*12c60*/  @!P0 SYNCS.PHASECHK.TRANS64 P0, [R0+URZ+0x34860], R2 ;  /* 0x03486002000085a7 */ /* 0x000ea4000800007f */
[----:B--2---:R-:W-:Y:S05]  /*12c70*/  @!P0 BRA `(.L_x_2598) ;  /* 0xfffffffc00f08947 */ /* 0x004fea000383ffff */
[----:B------:R-:W-:Y:S05]  /*12c80*/  BRA `(.L_x_2661) ;  /* 0xffffffd800647947 */ /* 0x000fea000383ffff */
.L_x_2605:
[----:B------:R-:W-:Y:S01]  /*12c90*/  BSSY B0, `(.L_x_2662) ;  /* 0x0000008000007945 */ /* 0x000fe20003800000 */
[----:B------:R-:W-:Y:S02]  /*12ca0*/  IMAD.MOV.U32 R13, RZ, RZ, R16 ;  /* 0x000000ffff0d7224 */ /* 0x000fe400078e0010 */
[----:B------:R-:W-:Y:S02]  /*12cb0*/  IMAD.MOV.U32 R12, RZ, RZ, RZ ;  /* 0x000000ffff0c7224 */ /* 0x000fe400078e00ff */
[----:B------:R-:W-:Y:S02]  /*12cc0*/  IMAD.MOV.U32 R11, RZ, RZ, 0x1f ;  /* 0x0000001fff0b7424 */ /* 0x000fe400078e00ff */
[----:B------:R-:W-:-:S07]  /*12cd0*/  IMAD.MOV.U32 R15, RZ, RZ, -0x1 ;  /* 0xffffffffff0f7424 */ /* 0x000fce00078e00ff */
[----:B-12-45:R-:W-:Y:S05]  /*12ce0*/  WARPSYNC.COLLECTIVE R15, `(.L_x_2663) ;  /* 0x000000000f087348 */ /* 0x036fea0003c00000 */
[----:B------:R0:W3:Y:S02]  /*12cf0*/  SHFL.IDX P6, R14, R13, R12, R11 ;  /* 0x0000000c0d0e7389 */ /* 0x0000e400000c000b */
[----:B012345:R-:W-:Y:S01]  /*12d00*/  ENDCOLLECTIVE ;  /* 0x000000000000791b */ /* 0x03ffe20003800000 */
.L_x_2663:
[----:B------:R-:W-:Y:S05]  /*12d10*/  BSYNC B0 ;  /* 0x0000000000007941 */ /* 0x000fea0003800000 */
.L_x_2662:
        /* <DEDUP_REMOVED lines=9> */
.L_x_2664:
        /* <DEDUP_REMOVED lines=18> */
.L_x_2665:
[----:B------:R-:W-:Y:S01]  /*12ed0*/  IMAD.MOV.U32 R12, RZ, RZ, 0x2 ;  /* 0x00000002ff0c7424 */ /* 0x000fe200078e00ff */
[----:B------:R-:W-:-:S05]  /*12ee0*/  SEL R7, R14, RZ, P1 ;  /* 0x000000ff0e077207 */ /* 0x000fca0000800000 */
[----:B------:R-:W-:-:S04]  /*12ef0*/  IMAD.IADD R3, R2, 0x1, R7 ;  /* 0x0000000102037824 */ /* 0x000fc800078e0207 */
[----:B------:R-:W-:-:S07]  /*12f00*/  IMAD.MOV.U32 R13, RZ, RZ, R3 ;  /* 0x000000ffff0d7224 */ /* 0x000fce00078e0003 */
[----:B------:R-:W-:Y:S05]  /*12f10*/  WARPSYNC.COLLECTIVE R15, `(.L_x_2666) ;  /* 0x000000000f087348 */ /* 0x000fea0003c00000 */
[----:B------:R0:W1:Y:S02]  /*12f20*/  SHFL.UP P6, R14, R13, R12, R11 ;  /* 0x0400000c0d0e7389 */ /* 0x00006400000c000b */
[----:B01----:R-:W-:Y:S01]  /*12f30*/  ENDCOLLECTIVE ;  /* 0x000000000000791b */ /* 0x003fe20003800000 */
.L_x_2666:
        /* <DEDUP_REMOVED lines=8> */
.L_x_2667:
        /* <DEDUP_REMOVED lines=8> */
.L_x_2668:
        /* <DEDUP_REMOVED lines=8> */
.L_x_2669:
        /* <DEDUP_REMOVED lines=9> */
.L_x_2670:
[----:B------:R-:W-:Y:S01]  /*13150*/  IMAD.MOV.U32 R16, RZ, RZ, R14 ;  /* 0x000000ffff107224 */ /* 0x000fe200078e000e */
[----:B------:R-:W-:Y:S06]  /*13160*/  BRA `(.L_x_2671) ;  /* 0xffffffd800ec7947 */ /* 0x000fec000383ffff */
.L_x_2610:
[----:B------:R-:W-:Y:S01]  /*13170*/  BSSY B0, `(.L_x_2672) ;  /* 0x0000008000007945 */ /* 0x000fe20003800000 */
[----:B-----5:R-:W-:Y:S02]  /*13180*/  IMAD.MOV.U32 R13, RZ, RZ, R2 ;  /* 0x000000ffff0d7224 */ /* 0x020fe400078e0002 */
[----:B------:R-:W-:Y:S02]  /*13190*/  IMAD.MOV.U32 R12, RZ, RZ, 0x1 ;  /* 0x00000001ff0c7424 */ /* 0x000fe400078e00ff */
[----:B------:R-:W-:Y:S02]  /*131a0*/  IMAD.MOV.U32 R11, RZ, RZ, RZ ;  /* 0x000000ffff0b7224 */ /* 0x000fe400078e00ff */
[----:B------:R-:W-:-:S07]  /*131b0*/  IMAD.MOV.U32 R15, RZ, RZ, -0x1 ;  /* 0xffffffffff0f7424 */ /* 0x000fce00078e00ff */
[----:B012-4-:R-:W-:Y:S05]  /*131c0*/  WARPSYNC.COLLECTIVE R15, `(.L_x_2673) ;  /* 0x000000000f087348 */ /* 0x017fea0003c00000 */
[----:B------:R3:W0:Y:S02]  /*131d0*/  SHFL.UP P6, R14, R13, R12, R11 ;  /* 0x0400000c0d0e7389 */ /* 0x00062400000c000b */
[----:B01234-:R-:W-:Y:S01]  /*131e0*/  ENDCOLLECTIVE ;  /* 0x000000000000791b */ /* 0x01ffe20003800000 */
.L_x_2673:
[----:B------:R-:W-:Y:S05]  /*131f0*/  BSYNC B0 ;  /* 0x0000000000007941 */ /* 0x000fea0003800000 */
.L_x_2672:
        /* <DEDUP_REMOVED lines=9> */
.L_x_2674:
[----:B------:R-:W-:Y:S01]  /*13290*/  IMAD.MOV.U32 R12, RZ, RZ, 0x4 ;  /* 0x00000004ff0c7424 */ /* 0x000fe200078e00ff */
[----:B------:R-:W-:-:S05]  /*132a0*/  SEL R14, R14, RZ, P2 ;  /* 0x000000ff0e0e7207 */ /* 0x000fca0001000000 */
[----:B------:R-:W-:-:S04]  /*132b0*/  IMAD.IADD R3, R3, 0x1, R14 ;  /* 0x0000000103037824 */ /* 0x000fc800078e020e */
[----:B------:R-:W-:-:S07]  /*132c0*/  IMAD.MOV.U32 R13, RZ, RZ, R3 ;  /* 0x000000ffff0d7224 */ /* 0x000fce00078e0003 */
[----:B------:R-:W-:Y:S05]  /*132d0*/  WARPSYNC.COLLECTIVE R15, `(.L_x_2675) ;  /* 0x000000000f087348 */ /* 0x000fea0003c00000 */
[----:B------:R0:W1:Y:S02]  /*132e0*/  SHFL.UP P6, R14, R13, R12, R11 ;  /* 0x0400000c0d0e7389 */ /* 0x00006400000c000b */
[----:B01----:R-:W-:Y:S01]  /*132f0*/  ENDCOLLECTIVE ;  /* 0x000000000000791b */ /* 0x003fe20003800000 */
.L_x_2675:
[----:B------:R-:W-:Y:S01]  /*13300*/  IMAD.MOV.U32 R12, RZ, RZ, 0x8 ;  /* 0x00000008ff0c7424 */ /* 0x000fe200078e00ff */
[----:B------:R-:W-:-:S05]  /*13310*/  SEL R14, R14, RZ, P3 ;  /* 0x000000ff0e0e7207 */ /* 0x000fca0001800000 */
[----:B------:R-:W-:-:S04]  /*13320*/  IMAD.IADD R3, R3, 0x1, R14 ;  /* 0x0000000103037824 */ /* 0x000fc800078e020e */
[----:B------:R-:W-:-:S07]  /*13330*/  IMAD.MOV.U32 R13, RZ, RZ, R3 ;  /* 0x000000ffff0d7224 */ /* 0x000fce00078e0003 */
[----:B------:R-:W-:Y:S05]  /*13340*/  WARPSYNC.COLLECTIVE R15, `(.L_x_2676) ;  /* 0x000000000f087348 */ /* 0x000fea0003c00000 */
[----:B------:R0:W1:Y:S02]  /*13350*/  SHFL.UP P6, R14, R13, R12, R11 ;  /* 0x0400000c0d0e7389 */ /* 0x00006400000c000b */
[----:B01----:R-:W-:Y:S01]  /*13360*/  ENDCOLLECTIVE ;  /* 0x000000000000791b */ /* 0x003fe20003800000 */
.L_x_2676:
[----:B------:R-:W-:Y:S01]  /*13370*/  IMAD.MOV.U32 R12, RZ, RZ, 0x10 ;  /* 0x00000010ff0c7424 */ /* 0x000fe200078e00ff */
[----:B------:R-:W-:-:S05]  /*13380*/  SEL R14, R14, RZ, P4 ;  /* 0x000000ff0e0e7207 */ /* 0x000fca0002000000 */
[----:B------:R-:W-:-:S04]  /*13390*/  IMAD.IADD R3, R3, 0x1, R14 ;  /* 0x0000000103037824 */ /* 0x000fc800078e020e */
[----:B------:R-:W-:-:S07]  /*133a0*/  IMAD.MOV.U32 R13, RZ, RZ, R3 ;  /* 0x000000ffff0d7224 */ /* 0x000fce00078e0003 */
[----:B------:R-:W-:Y:S05]  /*133b0*/  WARPSYNC.COLLECTIVE R15, `(.L_x_2677) ;  /* 0x000000000f087348 */ /* 0x000fea0003c00000 */
[----:B------:R0:W1:Y:S02]  /*133c0*/  SHFL.UP P6, R14, R13, R12, R11 ;  /* 0x0400000c0d0e7389 */ /* 0x00006400000c000b */
[----:B01----:R-:W-:Y:S01]  /*133d0*/  ENDCOLLECTIVE ;  /* 0x000000000000791b */ /* 0x003fe20003800000 */
.L_x_2677:
        /* <DEDUP_REMOVED lines=8> */
.L_x_2678:
[----:B------:R-:W-:Y:S01]  /*13460*/  IMAD.MOV.U32 R16, RZ, RZ, R14 ;  /* 0x000000ffff107224 */ /* 0x000fe200078e000e */
[----:B------:R-:W-:Y:S06]  /*13470*/  BRA `(.L_x_2679) ;  /* 0xffffffd800c47947 */ /* 0x000fec000383ffff */
.L_x_2612:
[----:B------:R-:W-:Y:S01]  /*13480*/  BSSY B0, `(.L_x_2680) ;  /* 0x0000006000007945 */ /* 0x000fe20003800000 */
[----:B------:R-:W-:Y:S01]  /*13490*/  PLOP3.LUT P6, PT, P6, PT, PT, 0x8, 0x0 ;  /* 0x000000000000781c */ /* 0x000fe200037ce170 */
[----:B------:R-:W-:-:S12]  /*134a0*/  IMAD.MOV.U32 R15, RZ, RZ, -0x1 ;  /* 0xffffffffff0f7424 */ /* 0x000fd800078e00ff */
[----:B012-45:R-:W-:Y:S05]  /*134b0*/  WARPSYNC.COLLECTIVE R15, `(.L_x_2681) ;  /* 0x000000000f087348 */ /* 0x037fea0003c00000 */
[----:B------:R-:W-:Y:S01]  /*134c0*/  VOTE.ANY R14, PT, P6 ;  /* 0x00000000000e7806 */ /* 0x000fe200030e0100 */
[----:B012-45:R-:W-:Y:S06]  /*134d0*/  ENDCOLLECTIVE ;  /* 0x000000000000791b */ /* 0x037fec0003800000 */
.L_x_2681:
[----:B------:R-:W-:Y:S05]  /*134e0*/  BSYNC B0 ;  /* 0x0000000000007941 */ /* 0x000fea0003800000 */
.L_x_2680:
        /* <DEDUP_REMOVED lines=9> */
.L_x_2682:
[----:B------:R-:W-:Y:S01]  /*13580*/  IMAD.MOV.U32 R17, RZ, RZ, R14 ;  /* 0x000000ffff117224 */ /* 0x000fe200078e000e */
[----:B------:R-:W-:Y:S06]  /*13590*/  BRA `(.L_x_2683) ;  /* 0xffffffd800b47947 */ /* 0x000fec000383ffff */
.L_x_2614:
[----:B------:R-:W-:Y:S01]  /*135a0*/  BSSY B0, `(.L_x_2684) ;  /* 0x0000007000007945 */ /* 0x000fe20003800000 */
[----:B------:R-:W-:Y:S02]  /*135b0*/  IMAD.MOV.U32 R13, RZ, RZ, R3 ;  /* 0x000000ffff0d7224 */ /* 0x000fe400078e0003 */
[----:B------:R-:W-:Y:S02]  /*135c0*/  IMAD.MOV.U32 R11, RZ, RZ, 0x1f ;  /* 0x0000001fff0b7424 */ /* 0x000fe400078e00ff */
[----:B------:R-:W-:-:S07]  /*135d0*/  IMAD.MOV.U32 R15, RZ, RZ, -0x1 ;  /* 0xffffffffff0f7424 */ /* 0x000fce00078e00ff */
[----:B012345:R-:W-:Y:S05]  /*135e0*/  WARPSYNC.COLLECTIVE R15, `(.L_x_2685) ;  /* 0x000000000f087348 */ /* 0x03ffea0003c00000 */
[----:B------:R0:W0:Y:S02]  /*135f0*/  SHFL.IDX P6, R14, R13, R12, R11 ;  /* 0x0000000c0d0e7389 */ /* 0x00002400000c000b */
[----:B012345:R-:W-:Y:S01]  /*13600*/  ENDCOLLECTIVE ;  /* 0x000000000000791b */ /* 0x03ffe20003800000 */
.L_x_2685:
[----:B------:R-:W-:Y:S05]  /*13610*/  BSYNC B0 ;  /* 0x0000000000007941 */ /* 0x000fea0003800000 */
.L_x_2684:
[----:B------:R-:W-:Y:S01]  /*13620*/  IMAD.MOV.U32 R3, RZ, RZ, R14 ;  /* 0x000000ffff037224 */ /* 0x000fe200078e000e */
[----:B------:R-:W-:Y:S06]  /*13630*/  BRA `(.L_x_2686) ;  /* 0xffffffd800a87947 */ /* 0x000fec000383ffff */
.L_x_2618:
[----:B0-----:R0:W3:Y:S02]  /*13640*/  SYNCS.PHASECHK.TRANS64.TRYWAIT P0, [R0+URZ+0x34820], R3 ;  /* 0x03482003000075a7 */ /* 0x0010e4000800017f */
[----:B---3--:R-:W-:Y:S05]  /*13650*/  @!P0 NANOSLEEP.SYNCS 0x989680 ;  /* 0x009896800000895d */ /* 0x008fea0003900000 */
[----:B------:R-:W3:Y:S02]  /*13660*/  @!P0 SYNCS.PHASECHK.TRANS64 P0, [R0+URZ+0x34820], R3 ;  /* 0x03482003000085a7 */ /* 0x000ee4000800007f */
[----:B---3--:R-:W-:Y:S05]  /*13670*/  @!P0 BRA `(.L_x_2618) ;  /* 0xfffffffc00f08947 */ /* 0x008fea000383ffff */
[----:B------:R-:W-:Y:S05]  /*13680*/  BRA `(.L_x_2687) ;  /* 0xffffffe0002c7947 */ /* 0x000fea000383ffff */
.L_x_2619:
        /* <DEDUP_REMOVED lines=8> */
[----:B012-45:R-:W-:Y:S05]  /*13710*/  WARPSYNC.COLLECTIVE R15, `(.L_x_2689) ;  /* 0x000000000f087348 */ /* 0x037fea0003c00000 */
[----:B------:R3:W0:Y:S02]  /*13720*/  SHFL.IDX P6, R14, R13, R12, R11 ;  /* 0x0000000c0d0e7389 */ /* 0x00062400000c000b */
[----:B012345:R-:W-:Y:S01]  /*13730*/  ENDCOLLECTIVE ;  /* 0x000000000000791b */ /* 0x03ffe20003800000 */
.L_x_2689:
[----:B------:R-:W-:Y:S05]  /*13740*/  BSYNC B0 ;  /* 0x0000000000007941 */ /* 0x000fea0003800000 */
.L_x_2688:
[----:B------:R-:W-:Y:S05]  /*13750*/  BRA `(.L_x_2690) ;  /* 0xffffffe000147947 */ /* 0x000fea000383ffff */
.L_x_2622:
[----:B------:R-:W-:Y:S01]  /*13760*/  BSSY B1, `(.L_x_2691) ;  /* 0x0000006000017945 */ /* 0x000fe20003800000 */
[----:B------:R-:W-:-:S07]  /*13770*/  IMAD.MOV.U32 R15, RZ, RZ, -0x1 ;  /* 0xffffffffff0f7424 */ /* 0x000fce00078e00ff */
[----:B-12345:R-:W-:Y:S05]  /*13780*/  WARPSYNC.COLLECTIVE R15, `(.L_x_2692) ;  /* 0x000000000f0c7348 */ /* 0x03efea0003c00000 */
[----:B------:R-:W-:Y:S02]  /*13790*/  ELECT P6, UR62, PT ;  /* 0x00000000003e782f */ /* 0x000fe400038c0000 */
[----:B------:R-:W-:Y:S01]  /*137a0*/  MOV R14, UR62 ;  /* 0x0000003e000e7c02 */ /* 0x000fe20008000f00 */
[----:B-12345:R-:W-:Y:S10]  /*137b0*/  ENDCOLLECTIVE ;  /* 0x000000000000791b */ /* 0x03eff40003800000 */
.L_x_2692:
[----:B------:R-:W-:Y:S05]  /*137c0*/  BSYNC B1 ;  /* 0x0000000000017941 */ /* 0x000fea0003800000 */
.L_x_2691:
[----:B------:R-:W-:Y:S05]  /*137d0*/  BRA `(.L_x_2693) ;  /* 0xffffffe0000c7947 */ /* 0x000fea000383ffff */
.L_x_2624:
[----:B0-----:R0:W2:Y:S02]  /*137e0*/  SYNCS.PHASECHK.TRANS64.TRYWAIT P0, [R6+URZ], R5 ;  /* 0x00000005060075a7 */ /* 0x0010a4000800017f */
[----:B--2---:R-:W-:Y:S05]  /*137f0*/  @!P0 NANOSLEEP.SYNCS 0x989680 ;  /* 0x009896800000895d */ /* 0x004fea0003900000 */
[----:B------:R-:W2:Y:S02]  /*13800*/  @!P0 SYNCS.PHASECHK.TRANS64 P0, [R6+URZ], R5 ;  /* 0x00000005060085a7 */ /* 0x000ea4000800007f */
[----:B--2---:R-:W-:Y:S05]  /*13810*/  @!P0 BRA `(.L_x_2624) ;  /* 0xfffffffc00f08947 */ /* 0x004fea000383ffff */
[----:B------:R-:W-:Y:S05]  /*13820*/  BRA `(.L_x_2694) ;  /* 0xffffffe000487947 */ /* 0x000fea000383ffff */
.L_x_2625:
[----:B--2---:R2:W3:Y:S02]  /*13830*/  SYNCS.PHASECHK.TRANS64.TRYWAIT P0, [R7+URZ], R2 ;  /* 0x00000002070075a7 */ /* 0x0044e4000800017f */
[----:B---3--:R-:W-:Y:S05]  /*13840*/  @!P0 NANOSLEEP.SYNCS 0x989680 ;  /* 0x009896800000895d */ /* 0x008fea0003900000 */
[----:B------:R-:W3:Y:S02]  /*13850*/  @!P0 SYNCS.PHASECHK.TRANS64 P0, [R7+URZ], R2 ;  /* 0x00000002070085a7 */ /* 0x000ee4000800007f */
[----:B---3--:R-:W-:Y:S05]  /*13860*/  @!P0 BRA `(.L_x_2625) ;  /* 0xfffffffc00f08947 */ /* 0x008fea000383ffff */
[----:B------:R-:W-:Y:S05]  /*13870*/  BRA `(.L_x_2695) ;  /* 0xffffffe0003c7947 */ /* 0x000fea000383ffff */
.L_x_2627:
[----:B---3--:R3:W4:Y:S02]  /*13880*/  SYNCS.PHASECHK.TRANS64.TRYWAIT P0, [R4+URZ], R5 ;  /* 0x00000005040075a7 */ /* 0x008724000800017f */
[----:B----4-:R-:W-:Y:S05]  /*13890*/  @!P0 NANOSLEEP.SYNCS 0x989680 ;  /* 0x009896800000895d */ /* 0x010fea0003900000 */
[----:B------:R-:W4:Y:S02]  /*138a0*/  @!P0 SYNCS.PHASECHK.TRANS64 P0, [R4+URZ], R5 ;  /* 0x00000005040085a7 */ /* 0x000f24000800007f */
[----:B----4-:R-:W-:Y:S05]  /*138b0*/  @!P0 BRA `(.L_x_2627) ;  /* 0xfffffffc00f08947 */ /* 0x010fea000383ffff */
[----:B------:R-:W-:Y:S05]  /*138c0*/  BRA `(.L_x_2696) ;  /* 0xffffffe000447947 */ /* 0x000fea000383ffff */
.L_x_2697:
        /* <DEDUP_REMOVED lines=11> */
.L_x_15114:


//--------------------- .text._ZN7cutlass13device_kernelIN5flash11enable_sm90INS1_16FlashAttnFwdSm90INS1_25CollectiveMainloopFwdSm90ILi2EN4cute5tupleIJNS5_1CILi1EEES8_S8_EEENS6_IJNS7_ILi128EEESA_NS7_ILi192EEEEEELi128ENS_10bfloat16_tEfNS_4arch4Sm90ELb1ELb0ELb0ELb1ELb0ELb1ELb0ELb1ELb1ELb1ELb0ELb0EEENS1_21CollectiveEpilogueFwdINS6_IJSA_SA_SA_EEES9_SD_SF_Li256ELb1ELb1ELb0ELb0EEENS1_36VarlenDynamicPersistentTileSchedulerILi128ELi128ELi256ELi128ELb0ELb1ELb1ELb1ELb1ELb1EEEEEEEEEvNT_6ParamsE --------------------------
	.section	.text._ZN7cutlass13device_kernelIN5flash11enable_sm90INS1_16FlashAttnFwdSm90INS1_25CollectiveMainloopFwdSm90ILi2EN4cute5tupleIJNS5_1CILi1EEES8_S8_EEENS6_IJNS7_ILi128EEESA_NS7_ILi192EEEEEELi128ENS_10bfloat16_tEfNS_4arch4Sm90ELb1ELb0ELb0ELb1ELb0ELb1ELb0ELb1ELb1ELb1ELb0ELb0EEENS1_21CollectiveEpilogueFwdINS6_IJSA_SA_SA_EEES9_SD_SF_Li256ELb1ELb1ELb0ELb0EEENS1_36VarlenDynamicPersistentTileSchedulerILi128ELi128ELi256ELi128ELb0ELb1ELb1ELb1ELb1ELb1EEEEEEEEEvNT_6ParamsE,"ax",@progbits
	.align	128
.text._ZN7cutlass13device_kernelIN5flash11enable_sm90INS1_16FlashAttnFwdSm90INS1_25CollectiveMainloopFwdSm90ILi2EN4cute5tupleIJNS5_1CILi1EEES8_S8_EEENS6_IJNS7_ILi128EEESA_NS7_ILi192EEEEEELi128ENS_10bfloat16_tEfNS_4arch4Sm90ELb1ELb0ELb0ELb1ELb0ELb1ELb0ELb1ELb1ELb1ELb0ELb0EEENS1_21CollectiveEpilogueFwdINS6_IJSA_SA_SA_EEES9_SD_SF_Li256ELb1ELb1ELb0ELb0EEENS1_36VarlenDynamicPersistentTileSchedulerILi128ELi128ELi256ELi128ELb0ELb1ELb1ELb1ELb1ELb1EEEEEEEEEvNT_6ParamsE:
        .type           _ZN7cutlass13device_kernelIN5flash11enable_sm90INS1_16FlashAttnFwdSm90INS1_25CollectiveMainloopFwdSm90ILi2EN4cute5tupleIJNS5_1CILi1EEES8_S8_EEENS6_IJNS7_ILi128EEESA_NS7_ILi192EEEEEELi128ENS_10bfloat16_tEfNS_4arch4Sm90ELb1ELb0ELb0ELb1ELb0ELb1ELb0ELb1ELb1ELb1ELb0ELb0EEENS1_21CollectiveEpilogueFwdINS6_IJSA_SA_SA_EEES9_SD_SF_Li256ELb1ELb1ELb0ELb0EEENS1_36VarlenDynamicPersistentTileSchedulerILi128ELi128ELi256ELi128ELb0ELb1ELb1ELb1ELb1ELb1EEEEEEEEEvNT_6ParamsE,@function
        .size           _ZN7cutlass13device_kernelIN5flash11enable_sm90INS1_16FlashAttnFwdSm90INS1_25CollectiveMainloopFwdSm90ILi2EN4cute5tupleIJNS5_1CILi1EEES8_S8_EEENS6_IJNS7_ILi128EEESA_NS7_ILi192EEEEEELi128ENS_10bfloat16_tEfNS_4arch4Sm90ELb1ELb0ELb0ELb1ELb0ELb1ELb0ELb1ELb1ELb1ELb0ELb0EEENS1_21CollectiveEpilogueFwdINS6_IJSA_SA_SA_EEES9_SD_SF_Li256ELb1ELb1ELb0ELb0EEENS1_36VarlenDynamicPersistentTileSchedulerILi128ELi128ELi256ELi128ELb0ELb1ELb1ELb1ELb1ELb1EEEEEEEEEvNT_6ParamsE,(.L_x_15115 - _ZN7cutlass13device_kernelIN5flash11enable_sm90INS1_16FlashAttnFwdSm90INS1_25CollectiveMainloopFwdSm90ILi2EN4cute5tupleIJNS5_1CILi1EEES8_S8_EEENS6_IJNS7_ILi128EEESA_NS7_ILi192EEEEEELi128ENS_10bfloat16_tEfNS_4arch4Sm90ELb1ELb0ELb0ELb1ELb0ELb1ELb0ELb1ELb1ELb1ELb0ELb0EEENS1_21CollectiveEpilogueFwdINS6_IJSA_SA_SA_EEES9_SD_SF_Li256ELb1ELb1ELb0ELb0EEENS1_36VarlenDynamicPersistentTileSchedulerILi128ELi128ELi256ELi128ELb0ELb1ELb1ELb1ELb1ELb1EEEEEEEEEvNT_6ParamsE)
        .other          _ZN7cutlass13device_kernelIN5flash11enable_sm90INS1_16FlashAttnFwdSm90INS1_25CollectiveMainloopFwdSm90ILi2EN4cute5tupleIJNS5_1CILi1EEES8_S8_EEENS6_IJNS7_ILi128EEESA_NS7_ILi192EEEEEELi128ENS_10bfloat16_tEfNS_4arch4Sm90ELb1ELb0ELb0ELb1ELb0ELb1ELb0ELb1ELb1ELb1ELb0ELb0EEENS1_21CollectiveEpilogueFwdINS6_IJSA_SA_SA_EEES9_SD_SF_Li256ELb1ELb1ELb0ELb0EEENS1_36VarlenDynamicPersistentTileSchedulerILi128ELi128ELi256ELi128ELb0ELb1ELb1ELb1ELb1ELb1EEEEEEEEEvNT_6ParamsE,@"STO_CUDA_ENTRY STV_DEFAULT"
_ZN7cutlass13device_kernelIN5flash11enable_sm90INS1_16FlashAttnFwdSm90INS1_25CollectiveMainloopFwdSm90ILi2EN4cute5tupleIJNS5_1CILi1EEES8_S8_EEENS6_IJNS7_ILi128EEESA_NS7_ILi192EEEEEELi128ENS_10bfloat16_tEfNS_4arch4Sm90ELb1ELb0ELb0ELb1ELb0ELb1ELb0ELb1ELb1ELb1ELb0ELb0EEENS1_21CollectiveEpilogueFwdINS6_IJSA_SA_SA_EEES9_SD_SF_Li256ELb1ELb1ELb0ELb0EEENS1_36VarlenDynamicPersistentTileSchedulerILi128ELi128ELi256ELi128ELb0ELb1ELb1ELb1ELb1ELb1EEEEEEEEEvNT_6ParamsE:
        /* <DEDUP_REMOVED lines=24> */
.L_x_2699:
[----:B------:R-:W-:Y:S05]  /*0180*/  BSYNC B0 ;  /* 0x0000000000007941 */ /* 0x000fea0003800000 */
.L_x_2698:
        /* <DEDUP_REMOVED lines=41> */
.L_x_2700:
        /* <DEDUP_REMOVED lines=22> */
.L_x_2701:
        /* <DEDUP_REMOVED lines=18> */
.L_x_2702:
        /* <DEDUP_REMOVED lines=22> */
.L_x_2703:
        /* <DEDUP_REMOVED lines=22> */
.L_x_2704:
[----:B0-----:R-:W-:Y:S01]  /*0960*/  UMOV UR4, 0x1 ;  /* 0x0000000100047882 */ /* 0x001fe20000000000 */
[----:B------:R-:W-:Y:S01]  /*0970*/  PLOP3.LUT P0, PT, PT, PT, UP0, 0x80, 0x0 ;  /* 0x000000000000781c */ /* 0x000fe20003f0f008 */
[----:B------:R-:W-:Y:S01]  /*0980*/  USEL UR4, UR4, 0x2, !UP0 ;  /* 0x0000000204047887 */ /* 0x000fe2000c000000 */
[----:B------:R-:W-:Y:S01]  /*0990*/  NOP ;  /* 0x0000000000007918 */ /* 0x000fe20000000000 */
[----:B------:R-:W-:Y:S01]  /*09a0*/  ULDC.64 UR60, c[0x0][0x208] ;  /* 0x00008200003c7ab9 */ /* 0x000fe20000000a00 */
[----:B------:R-:W-:Y:S03]  /*09b0*/  BSSY B9, `(.L_x_2705) ;  /* 0x0002454000097945 */ /* 0x000fe60003800000 */
[----:B------:R-:W-:-:S05]  /*09c0*/  IMAD.U32 R2, RZ, RZ, UR4 ;  /* 0x00000004ff027e24 */ /* 0x000fca000f8e00ff */
[----:B------:R0:W-:Y:S01]  /*09d0*/  STL [R1+0x58], R2 ;  /* 0x0000580201007387 */ /* 0x0001e20000100800 */
[----:B-12-4-:R-:W-:Y:S06]  /*09e0*/  BAR.SYNC.DEFER_BLOCKING 0x0 ;  /* 0x0000000000007b1d */ /* 0x016fec0000010000 */
[----:B------:R-:W-:Y:S05]  /*09f0*/  @!P0 BRA `(.L_x_2706) ;  /* 0x000001c400ac8947 */ /* 0x000fea0003800000 */
.L_x_2707:
        /* <DEDUP_REMOVED lines=8> */
[----:B-1----:R-:W-:-:S06]  /*0a80*/  ULEA UR4, UR5, UR4, 0x18 ;  /* 0x0000000405047291 */ /* 0x002fcc000f8ec03f */
[----:B------:R-:W-:Y:S01]  /*0a90*/  IMAD.U32 R16, RZ, RZ, UR4 ;  /* 0x00000004ff107e24 */ /* 0x000fe2000f8e00ff */
[----:B------:R-:W-:-:S04]  /*0aa0*/  ULDC UR4, c[0x0][0xc3c] ;  /* 0x00030f0000047ab9 */ /* 0x000fc80000000800 */
[----:B------:R-:W1:Y:S01]  /*0ab0*/  LDS.128 R24, [R16+0x348d0] ;  /* 0x0348d00010187984 */ /* 0x000e620000000c00 */
[----:B------:R-:W-:Y:S06]  /*0ac0*/  BAR.ARV 0x4, 0x180 ;  /* 0x0106000000007b1d */ /* 0x000fec0000002000 */
[----:B-1----:R-:W-:-:S13]  /*0ad0*/  ISETP.GE.AND P0, PT, R27, UR4, PT ;  /* 0x000000041b007c0c */ /* 0x002fda000bf06270 */
[----:B------:R-:W-:Y:S05]  /*0ae0*/  @P0 BRA `(.L_x_2708) ;  /* 0x0000024400000947 */ /* 0x000fea0003800000 */
[----:B------:R-:W2:Y:S01]  /*0af0*/  LDL R0, [R1+0x58] ;  /* 0x0000580001007983 */ /* 0x000ea20000100800 */
[----:B------:R-:W-:Y:S01]  /*0b00*/  VIADD R237, R4, 0xffffff80 ;  /* 0xffffff8004ed7836 */ /* 0x000fe20000000000 */
[----:B------:R-:W-:Y:S01]  /*0b10*/  R2UR UR4, R16 ;  /* 0x00000000100472ca */ /* 0x000fe200000e0000 */
[----:B------:R-:W-:Y:S01]  /*0b20*/  IMAD.MOV.U32 R212, RZ, RZ, RZ ;  /* 0x000000ffffd47224 */ /* 0x000fe200078e00ff */
[----:B------:R-:W-:Y:S01]  /*0b30*/  CS2R R188, SRZ ;  /* 0x0000000000bc7805 */ /* 0x000fe2000001ff00 */
[----:B------:R-:W-:Y:S02]  /*0b40*/  IMAD.MOV.U32 R17, RZ, RZ, RZ ;  /* 0x000000ffff117224 */ /* 0x000fe400078e00ff */
[----:B------:R-:W-:-:S08]  /*0b50*/  IMAD.MOV.U32 R185, RZ, RZ, RZ ;  /* 0x000000ffffb97224 */ /* 0x000fd000078e00ff */
[----:B------:R-:W-:Y:S01]  /*0b60*/  UIADD3 UR4, UR4, 0x10400, URZ ;  /* 0x0001040004047890 */ /* 0x000fe2000fffe03f */
[----:B--2---:R-:W-:Y:S02]  /*0b70*/  R2UR UR5, R0 ;  /* 0x00000000000572ca */ /* 0x004fe400000e0000 */
[----:B------:R-:W-:-:S04]  /*0b80*/  SHF.R.S32.HI R0, RZ, 0x1f, R237 ;  /* 0x0000001fff007819 */ /* 0x000fc800000114ed */
[CC--:B------:R-:W-:Y:S02]  /*0b90*/  LEA.HI R3, R0.reuse, R237.reuse, RZ, 0x7 ;  /* 0x000000ed00037211 */ /* 0x0c0fe400078f38ff */
[CC--:B0-----:R-:W-:Y:S02]  /*0ba0*/  LEA.HI R2, R0.reuse, R237.reuse, RZ, 0x4 ;  /* 0x000000ed00027211 */ /* 0x0c1fe400078f20ff */
[----:B------:R-:W-:Y:S02]  /*0bb0*/  LOP3.LUT R4, R3, 0xffffff80, RZ, 0xc0, !PT ;  /* 0xffffff8003047812 */ /* 0x000fe400078ec0ff */
[----:B------:R-:W-:Y:S01]  /*0bc0*/  SHF.R.S32.HI R5, RZ, 0x4, R2 ;  /* 0x00000004ff057819 */ /* 0x000fe20000011402 */
[----:B------:R-:W-:Y:S01]  /*0bd0*/  ULOP3.LUT UR5, UR5, 0x1, URZ, 0xfc, !UPT ;  /* 0x0000000105057892 */ /* 0x000fe2000f8efc3f */
[----:B------:R-:W-:Y:S01]  /*0be0*/  LEA.HI R197, R0, R237, RZ, 0x5 ;  /* 0x000000ed00c57211 */ /* 0x000fe200078f28ff */
[----:B------:R-:W-:Y:S01]  /*0bf0*/  IMAD.IADD R225, R237, 0x1, -R4 ;  /* 0x00000001ede17824 */ /* 0x000fe200078e0a04 */
[----:B------:R-:W-:-:S02]  /*0c00*/  LOP3.LUT R4, R2, 0x3fffff0, RZ, 0xc0, !PT ;  /* 0x03fffff002047812 */ /* 0x000fc400078ec0ff */
[----:B------:R-:W-:Y:S02]  /*0c10*/  LEA.HI R2, R2, R5, RZ, 0x1 ;  /* 0x0000000502027211 */ /* 0x000fe400078f08ff */
[----:B------:R-:W-:Y:S01]  /*0c20*/  SHF.R.S32.HI R197, RZ, 0x5, R197 ;  /* 0x00000005ffc57819 */ /* 0x000fe200000114c5 */
[----:B------:R-:W-:Y:S01]  /*0c30*/  IMAD.IADD R4, R237, 0x1, -R4 ;  /* 0x00000001ed047824 */ /* 0x000fe200078e0a04 */
[----:B------:R-:W-:Y:S02]  /*0c40*/  LOP3.LUT R2, R2, 0x1ffffffe, RZ, 0xc0, !PT ;  /* 0x1ffffffe02027812 */ /* 0x000fe400078ec0ff */
[----:B------:R-:W-:Y:S02]  /*0c50*/  SHF.R.S32.HI R6, RZ, 0x1f, R225 ;  /* 0x0000001fff067819 */ /* 0x000fe400000114e1 */
[----:B------:R-:W-:Y:S01]  /*0c60*/  SHF.R.S32.HI R232, RZ, 0x7, R3 ;  /* 0x00000007ffe87819 */ /* 0x000fe20000011403 */
[----:B------:R-:W-:Y:S01]  /*0c70*/  IMAD.IADD R2, R5, 0x1, -R2 ;  /* 0x0000000105027824 */ /* 0x000fe200078e0a02 */
[CC--:B------:R-:W-:Y:S01]  /*0c80*/  LEA.HI R7, R6.reuse, R225.reuse, RZ, 0x2 ;  /* 0x000000e106077211 */ /* 0x0c0fe200078f10ff */
[----:B------:R-:W-:Y:S01]  /*0c90*/  IMAD R5, R197, 0x10, R4 ;  /* 0x00000010c5057824 */ /* 0x000fe200078e0204 */
[----:B------:R-:W-:-:S02]  /*0ca0*/  LEA.HI R6, R6, R225, RZ, 0x5 ;  /* 0x000000e106067211 */ /* 0x000fc400078f28ff */
[--C-:B------:R-:W-:Y:S01]  /*0cb0*/  SHF.R.S32.HI R8, RZ, 0x2, R7.reuse ;  /* 0x00000002ff087819 */ /* 0x100fe20000011407 */
[----:B------:R-:W-:Y:S01]  /*0cc0*/  IMAD R234, R5, 0x8, R2 ;  /* 0x0000000805ea7824 */ /* 0x000fe200078e0202 */
[----:B------:R-:W-:Y:S02]  /*0cd0*/  LEA.HI R2, R0, R237, RZ, 0x2 ;  /* 0x000000ed00027211 */ /* 0x000fe400078f10ff */
[----:B------:R-:W-:Y:S01]  /*0ce0*/  SHF.R.S32.HI R9, RZ, 0x1f, R7 ;  /* 0x0000001fff097819 */ /* 0x000fe20000011407 */
[----:B------:R-:W-:Y:S01]  /*0cf0*/  IMAD.SHL.U32 R234, R234, 0x8, RZ ;  /* 0x00000008eaea7824 */ /* 0x000fe200078e00ff */
[----:B------:R-:W-:Y:S02]  /*0d00*/  LOP3.LUT R214, R2, 0xfffffffc, RZ, 0xc0, !PT ;  /* 0xfffffffc02d67812 */ /* 0x000fe400078ec0ff */
[----:B------:R-:W-:Y:S02]  /*0d10*/  LEA.HI R9, R9, R8, RZ, 0x3 ;  /* 0x0000000809097211 */ /* 0x000fe400078f18ff */
[----:B------:R-:W-:Y:S01]  /*0d20*/  SHF.R.S32.HI R184, RZ, 0x2, R2 ;  /* 0x00000002ffb87819 */ /* 0x000fe20000011402 */
[----:B------:R-:W-:Y:S01]  /*0d30*/  IMAD.IADD R214, R237, 0x1, -R214 ;  /* 0x00000001edd67824 */ /* 0x000fe200078e0ad6 */
[----:B------:R-:W-:-:S02]  /*0d40*/  LOP3.LUT R9, R9, 0xfffffff8, RZ, 0xc0, !PT ;  /* 0xfffffff809097812 */ /* 0x000fc400078ec0ff */
[----:B------:R-:W-:Y:S01]  /*0d50*/  LEA.HI R3, R3, R232, RZ, 0x1 ;  /* 0x000000e803037211 */ /* 0x000fe200078f08ff */
[----:B------:R-:W-:Y:S01]  /*0d60*/  IMAD.SHL.U32 R22, R214, 0x4, RZ ;  /* 0x00000004d6167824 */ /* 0x000fe200078e00ff */
[----:B------:R-:W-:Y:S01]  /*0d70*/  SHF.R.S32.HI R5, RZ, 0x1f, R2 ;  /* 0x0000001fff057819 */ /* 0x000fe20000011402 */
[----:B------:R-:W-:Y:S01]  /*0d80*/  VIADD R213, R184, 0x40 ;  /* 0x00000040b8d57836 */ /* 0x000fe20000000000 */
[----:B------:R-:W-:Y:S01]  /*0d90*/  SHF.R.S32.HI R6, RZ, 0x5, R6 ;  /* 0x00000005ff067819 */ /* 0x000fe20000011406 */
[----:B------:R-:W-:Y:S01]  /*0da0*/  IMAD.IADD R9, R8, 0x1, -R9 ;  /* 0x0000000108097824 */ /* 0x000fe200078e0a09 */
[----:B------:R-:W-:Y:S01]  /*0db0*/  LOP3.LUT R3, R3, 0x3fffffe, RZ, 0xc0, !PT ;  /* 0x03fffffe03037812 */ /* 0x000fe200078ec0ff */
[----:B------:R-:W-:Y:S01]  /*0dc0*/  VIADD R191, R22, 0x20 ;  /* 0x0000002016bf7836 */ /* 0x000fe20000000000 */
[----:B------:R-:W-:Y:S01]  /*0dd0*/  LEA.HI R5, R5, R184, RZ, 0x3 ;  /* 0x000000b805057211 */ /* 0x000fe200078f18ff */
[----:B------:R-:W-:Y:S01]  /*0de0*/  IMAD R6, R6, 0x10, R9 ;  /* 0x0000001006067824 */ /* 0x000fe200078e0209 */
[----:B------:R-:W-:Y:S01]  /*0df0*/  SHF.R.S32.HI R2, RZ, 0x1f, R213 ;  /* 0x0000001fff027819 */ /* 0x000fe200000114d5 */
[----:B------:R-:W-:Y:S01]  /*0e00*/  IMAD.IADD R3, R232, 0x1, -R3 ;  /* 0x00000001e8037824 */ /* 0x000fe200078e0a03 */
[----:B------:R-:W-:Y:S01]  /*0e10*/  LOP3.LUT R5, R5, 0xfffffff8, RZ, 0xc0, !PT ;  /* 0xfffffff805057812 */ /* 0x000fe200078ec0ff */
[----:B------:R-:W-:Y:S01]  /*0e20*/  IMAD.IADD R186, R22, 0x1, R191 ;  /* 0x0000000116ba7824 */ /* 0x000fe200078e02bf */
[----:B------:R-:W-:Y:S01]  /*0e30*/  LEA.HI R2, R2, R213, RZ, 0x3 ;  /* 0x000000d502027211 */ /* 0x000fe200078f18ff */
[----:B------:R-:W-:Y:S01]  /*0e40*/  IMAD R233, R3, 0x40, R6 ;  /* 0x0000004003e97824 */ /* 0x000fe200078e0206 */
[----:B------:R-:W-:Y:S01]  /*0e50*/  LEA.HI R0, R0, R237, RZ, 0x3 ;  /* 0x000000ed00007211 */ /* 0x000fe200078f18ff */
[----:B------:R-:W-:Y:S01]  /*0e60*/  IMAD.IADD R224, R184, 0x1, -R5 ;  /* 0x00000001b8e07824 */ /* 0x000fe200078e0a05 */
[----:B------:R-:W-:Y:S01]  /*0e70*/  SHF.R.S32.HI R3, RZ, 0x1f, R186 ;  /* 0x0000001fff037819 */ /* 0x000fe200000114ba */
[----:B------:R-:W-:Y:S01]  /*0e80*/  IMAD.SHL.U32 R195, R213, 0x40, RZ ;  /* 0x00000040d5c37824 */ /* 0x000fe200078e00ff */
[----:B------:R-:W-:Y:S01]  /*0e90*/  SHF.R.S32.HI R215, RZ, 0x3, R0 ;  /* 0x00000003ffd77819 */ /* 0x000fe20000011400 */
[----:B------:R-:W-:Y:S01]  /*0ea0*/  VIADD R190, R22, 0x40 ;  /* 0x0000004016be7836 */ /* 0x000fe20000000000 */
[CC--:B------:R-:W-:Y:S01]  /*0eb0*/  LEA.HI R217, R3.reuse, R186.reuse, RZ, 0x3 ;  /* 0x000000ba03d97211 */ /* 0x0c0fe200078f18ff */
[----:B------:R-:W-:Y:S01]  /*0ec0*/  IMAD.SHL.U32 R2, R2, 0x40, RZ ;  /* 0x0000004002027824 */ /* 0x000fe200078e00ff */
[----:B------:R-:W-:Y:S01]  /*0ed0*/  LEA.HI R3, R3, R186, RZ, 0x6 ;  /* 0x000000ba03037211 */ /* 0x000fe200078f30ff */
[----:B------:R-:W-:Y:S01]  /*0ee0*/  IMAD.SHL.U32 R196, R224, 0x40, RZ ;  /* 0x00000040e0c47824 */ /* 0x000fe200078e00ff */
[----:B------:R-:W-:Y:S01]  /*0ef0*/  LOP3.LUT R195, R195, 0x1c0, RZ, 0xc0, !PT ;  /* 0x000001c0c3c37812 */ /* 0x000fe200078ec0ff */
[----:B------:R-:W-:Y:S01]  /*0f00*/  IMAD.IADD R187, R22, 0x1, R190 ;  /* 0x0000000116bb7824 */ /* 0x000fe200078e02be */
[----:B------:R-:W-:Y:S01]  /*0f10*/  LOP3.LUT R199, R2, 0xfffffe00, RZ, 0xc0, !PT ;  /* 0xfffffe0002c77812 */ /* 0x000fe200078ec0ff */
[----:B------:R-:W-:Y:S01]  /*0f20*/  IMAD.SHL.U32 R2, R3, 0x80, RZ ;  /* 0x0000008003027824 */ /* 0x000fe200078e00ff */
[----:B------:R-:W-:Y:S01]  /*0f30*/  LOP3.LUT R196, R196, 0x1c0, RZ, 0xc0, !PT ;  /* 0x000001c0c4c47812 */ /* 0x000fe200078ec0ff */
[----:B------:R-:W-:Y:S01]  /*0f40*/  IMAD.SHL.U32 R18, R214, 0x8, RZ ;  /* 0x00000008d6127824 */ /* 0x000fe200078e00ff */
[----:B------:R-:W-:Y:S01]  /*0f50*/  SHF.R.U32.HI R231, RZ, 0x3, R195 ;  /* 0x00000003ffe77819 */ /* 0x000fe200000116c3 */
[C---:B------:R-:W-:Y:S01]  /*0f60*/  VIADD R193, R22.reuse, 0x10 ;  /* 0x0000001016c17836 */ /* 0x040fe20000000000 */
[----:B------:R-:W-:Y:S01]  /*0f70*/  SHF.R.S32.HI R4, RZ, 0x1f, R187 ;  /* 0x0000001fff047819 */ /* 0x000fe200000114bb */
[C---:B------:R-:W-:Y:S01]  /*0f80*/  VIADD R192, R22.reuse, 0x30 ;  /* 0x0000003016c07836 */ /* 0x040fe20000000000 */
[----:B------:R-:W-:Y:S01]  /*0f90*/  LOP3.LUT R10, R195, 0x38, R217, 0xf8, !PT ;  /* 0x00000038c30a7812 */ /* 0x000fe200078ef8d9 */
[----:B------:R-:W-:Y:S01]  /*0fa0*/  VIADD R194, R22, 0x50 ;  /* 0x0000005016c27836 */ /* 0x000fe20000000000 */
[----:B------:R-:W-:-:S02]  /*0fb0*/  SHF.R.U32.HI R198, RZ, 0x3, R196 ;  /* 0x00000003ffc67819 */ /* 0x000fc400000116c4 */
[----:B------:R-:W-:Y:S02]  /*0fc0*/  LOP3.LUT R3, R196, 0x38, R217, 0xf8, !PT ;  /* 0x00000038c4037812 */ /* 0x000fe400078ef8d9 */
[----:B------:R-:W-:Y:S02]  /*0fd0*/  LOP3.LUT R2, R2, 0xffffe000, RZ, 0xc0, !PT ;  /* 0xffffe00002027812 */ /* 0x000fe400078ec0ff */
[----:B------:R-:W-:Y:S02]  /*0fe0*/  LEA.HI R5, R4, R187, RZ, 0x6 ;  /* 0x000000bb04057211 */ /* 0x000fe400078f30ff */
[----:B------:R-:W-:Y:S02]  /*0ff0*/  LOP3.LUT R9, R10, R231, RZ, 0x3c, !PT ;  /* 0x000000e70a097212 */ /* 0x000fe400078e3cff */
[----:B------:R-:W-:Y:S01]  /*1000*/  LOP3.LUT R6, R3, R198, RZ, 0x3c, !PT ;  /* 0x000000c603067212 */ /* 0x000fe200078e3cff */
[----:B------:R-:W-:Y:S01]  /*1010*/  IMAD R3, R197, 0x200, R2 ;  /* 0x00000200c5037824 */ /* 0x000fe200078e0202 */
[----:B------:R-:W-:Y:S01]  /*1020*/  IADD3 R9, R9, R2, R199 ;  /* 0x0000000209097210 */ /* 0x000fe20007ffe0c7 */
[----:B------:R-:W-:Y:S01]  /*1030*/  IMAD.SHL.U32 R8, R5, 0x80, RZ ;  /* 0x0000008005087824 */ /* 0x000fe200078e00ff */
[----:B------:R-:W-:Y:S01]  /*1040*/  LOP3.LUT R2, R0, 0xfffffff8, RZ, 0xc0, !PT ;  /* 0xfffffff800027812 */ /* 0x000fe200078ec0ff */
[----:B------:R-:W-:Y:S01]  /*1050*/  IMAD.IADD R6, R3, 0x1, R6 ;  /* 0x0000000103067824 */ /* 0x000fe200078e0206 */
[----:B------:R-:W-:Y:S01]  /*1060*/  LEA.HI R4, R4, R187, RZ, 0x3 ;  /* 0x000000bb04047211 */ /* 0x000fe200078f18ff */
[----:B------:R-:W-:Y:S01]  /*1070*/  IMAD.U32 R3, RZ, RZ, UR5 ;  /* 0x00000005ff037e24 */ /* 0x000fe2000f8e00ff */
[----:B------:R-:W-:Y:S01]  /*1080*/  LOP3.LUT R8, R8, 0xffffe000, RZ, 0xc0, !PT ;  /* 0xffffe00008087812 */ /* 0x000fe200078ec0ff */
[----:B------:R-:W-:Y:S01]  /*1090*/  IMAD.IADD R207, R237, 0x1, -R2 ;  /* 0x00000001edcf7824 */ /* 0x000fe200078e0a02 */
[--C-:B------:R-:W-:Y:S01]  /*10a0*/  LOP3.LUT R5, R196, 0x38, R4.reuse, 0xf8, !PT ;  /* 0x00000038c4057812 */ /* 0x100fe200078ef804 */
[----:B------:R-:W-:Y:S01]  /*10b0*/  IMAD.U32 R0, RZ, RZ, UR4 ;  /* 0x00000004ff007e24 */ /* 0x000fe2000f8e00ff */
[----:B------:R-:W-:Y:S01]  /*10c0*/  LEA.HI R2, R214, R214, RZ, 0x1 ;  /* 0x000000d6d6027211 */ /* 0x000fe200078f08ff */
[----:B------:R0:W-:Y:S01]  /*10d0*/  STL [R1+0xc], R3 ;  /* 0x00000c0301007387 */ /* 0x0001e20000100800 */
[----:B------:R-:W-:Y:S01]  /*10e0*/  LOP3.LUT R12, R195, 0x38, R4, 0xf8, !PT ;  /* 0x00000038c30c7812 */ /* 0x000fe200078ef804 */
[----:B------:R-:W-:Y:S01]  /*10f0*/  IMAD.SHL.U32 R203, R207, 0x8, RZ ;  /* 0x00000008cfcb7824 */ /* 0x000fe200078e00ff */
[----:B------:R-:W-:Y:S01]  /*1100*/  LOP3.LUT R10, R5, R198, RZ, 0x3c, !PT ;  /* 0x000000c6050a7212 */ /* 0x000fe200078e3cff */
[----:B------:R-:W-:Y:S01]  /*1110*/  IMAD R5, R197, 0x200, R8 ;  /* 0x00000200c5057824 */ /* 0x000fe200078e0208 */
[----:B------:R-:W-:Y:S01]  /*1120*/  LOP3.LUT R12, R12, R231, RZ, 0x3c, !PT ;  /* 0x000000e70c0c7212 */ /* 0x000fe200078e3cff */
[----:B------:R1:W-:Y:S01]  /*1130*/  STL [R1+0x40], R0 ;  /* 0x0000400001007387 */ /* 0x0003e20000100800 */
[----:B------:R-:W-:Y:S01]  /*1140*/  VIADD R206, R203, 0x40 ;  /* 0x00000040cbce7836 */ /* 0x000fe20000000000 */
[----:B------:R-:W-:Y:S01]  /*1150*/  LOP3.LUT R204, R7, 0x7ffffffc, RZ, 0xc0, !PT ;  /* 0x7ffffffc07cc7812 */ /* 0x000fe200078ec0ff */
[----:B------:R-:W-:Y:S01]  /*1160*/  IMAD.IADD R5, R5, 0x1, R10 ;  /* 0x0000000105057824 */ /* 0x000fe200078e020a */
[----:B0-----:R-:W-:-:S02]  /*1170*/  LOP3.LUT R3, R2, 0x1ffffffe, RZ, 0xc0, !PT ;  /* 0x1ffffffe02037812 */ /* 0x001fc400078ec0ff */
[----:B------:R-:W-:Y:S01]  /*1180*/  LOP3.LUT R2, R195, 0x38, R18, 0xf8, !PT ;  /* 0x00000038c3027812 */ /* 0x000fe200078ef812 */
[----:B------:R-:W-:Y:S01]  /*1190*/  IMAD.IADD R204, R225, 0x1, -R204 ;  /* 0x00000001e1cc7824 */ /* 0x000fe200078e0acc */
[----:B------:R-:W-:Y:S01]  /*11a0*/  IADD3 R12, R12, R8, R199 ;  /* 0x000000080c0c7210 */ /* 0x000fe20007ffe0c7 */
[----:B-1----:R-:W-:Y:S01]  /*11b0*/  IMAD.IADD R0, R214, 0x1, -R3 ;  /* 0x00000001d6007824 */ /* 0x002fe200078e0a03 */
[----:B------:R-:W-:Y:S02]  /*11c0*/  LOP3.LUT R2, R199, R2, R231, 0xf6, !PT ;  /* 0x00000002c7027212 */ /* 0x000fe400078ef6e7 */
[----:B------:R-:W-:Y:S01]  /*11d0*/  SHF.R.S32.HI R236, RZ, 0x1f, R203 ;  /* 0x0000001fffec7819 */ /* 0x000fe200000114cb */
[----:B------:R-:W-:Y:S01]  /*11e0*/  IMAD R205, R0, 0x8, R233 ;  /* 0x0000000800cd7824 */ /* 0x000fe200078e02e9 */
[----:B------:R-:W-:Y:S02]  /*11f0*/  SHF.R.S32.HI R223, RZ, 0x1f, R193 ;  /* 0x0000001fffdf7819 */ /* 0x000fe400000114c1 */
[----:B------:R-:W-:-:S02]  /*1200*/  SHF.R.S32.HI R235, RZ, 0x1f, R206 ;  /* 0x0000001fffeb7819 */ /* 0x000fc400000114ce */
[----:B------:R-:W-:Y:S02]  /*1210*/  SHF.R.S32.HI R222, RZ, 0x1f, R191 ;  /* 0x0000001fffde7819 */ /* 0x000fe400000114bf */
[----:B------:R-:W-:Y:S02]  /*1220*/  SHF.R.S32.HI R221, RZ, 0x1f, R192 ;  /* 0x0000001fffdd7819 */ /* 0x000fe400000114c0 */
[----:B------:R-:W-:Y:S02]  /*1230*/  SHF.R.S32.HI R220, RZ, 0x1f, R190 ;  /* 0x0000001fffdc7819 */ /* 0x000fe400000114be */
[----:B------:R-:W-:Y:S02]  /*1240*/  SHF.R.S32.HI R219, RZ, 0x1f, R194 ;  /* 0x0000001fffdb7819 */ /* 0x000fe400000114c2 */
[----:B------:R-:W-:Y:S02]  /*1250*/  SHF.R.S32.HI R217, RZ, 0x3, R217 ;  /* 0x00000003ffd97819 */ /* 0x000fe400000114d9 */
[----:B------:R-:W-:-:S02]  /*1260*/  SHF.R.S32.HI R218, RZ, 0x3, R4 ;  /* 0x00000003ffda7819 */ /* 0x000fc40000011404 */
[----:B------:R-:W-:Y:S02]  /*1270*/  LEA R229, R2, UR4, 0x1 ;  /* 0x0000000402e57c11 */ /* 0x000fe4000f8e08ff */
[----:B------:R-:W-:Y:S02]  /*1280*/  LEA R227, R9, UR4, 0x1 ;  /* 0x0000000409e37c11 */ /* 0x000fe4000f8e08ff */
[----:B------:R-:W-:Y:S02]  /*1290*/  LEA R226, R12, UR4, 0x1 ;  /* 0x000000040ce27c11 */ /* 0x000fe4000f8e08ff */
[----:B------:R-:W-:Y:S02]  /*12a0*/  LEA R230, R6, UR4, 0x1 ;  /* 0x0000000406e67c11 */ /* 0x000fe4000f8e08ff */
[----:B------:R-:W-:-:S07]  /*12b0*/  LEA R228, R5, UR4, 0x1 ;  /* 0x0000000405e47c11 */ /* 0x000fce000f8e08ff */
.L_x_2932:
[----:B0-2-4-:R-:W0:Y:S01]  /*12c0*/  LDC.64 R2, c[0x0][0xc88] ;  /* 0x00032200ff027b82 */ /* 0x015e220000000a00 */
[----:B------:R-:W-:Y:S01]  /*12d0*/  ULDC.64 UR4, c[0x0][0xa28] ;  /* 0x00028a0000047ab9 */ /* 0x000fe20000000a00 */
[----:B------:R-:W-:Y:S01]  /*12e0*/  ULDC.64 UR8, c[0x0][0xa18] ;  /* 0x0002860000087ab9 */ /* 0x000fe20000000a00 */
[----:B------:R-:W-:Y:S01]  /*12f0*/  ULDC.64 UR6, c[0x0][0xa08] ;  /* 0x0002820000067ab9 */ /* 0x000fe20000000a00 */
[----:B0-----:R-:W-:-:S05]  /*1300*/  IMAD.WIDE R2, R27, 0x4, R2 ;  /* 0x000000041b027825 */ /* 0x001fca00078e0202 */
[----:B------:R-:W2:Y:S01]  /*1310*/  LDG.E R211, desc[UR60][R2.64] ;  /* 0x0000003c02d37981 */ /* 0x000ea2000c1e1900 */
        /* <DEDUP_REMOVED lines=16> */
[----:B---3--:R-:W-:Y:S01]  /*1420*/  @P1 IADD3 R4, P2, R209, UR8, RZ ;  /* 0x00000008d1041c10 */ /* 0x008fe2000ff5e0ff */
        /* <DEDUP_REMOVED lines=28> */
.L_x_2709:
[----:B------:R-:W-:Y:S02]  /*15f0*/  IMAD.U32 R24, RZ, RZ, UR5 ;  /* 0x00000005ff187e24 */ /* 0x000fe4000f8e00ff */
[----:B------:R-:W-:Y:S01]  /*1600*/  IMAD.U32 R28, RZ, RZ, UR4 ;  /* 0x00000004ff1c7e24 */ /* 0x000fe2000f8e00ff */
[----:B------:R-:W-:Y:S06]  /*1610*/  @!P2 BRA `(.L_x_2710) ;  /* 0x000000000010a947 */ /* 0x000fec0003800000 */
[----:B------:R-:W-:-:S04]  /*1620*/  IADD3 R2, P0, R209, UR8, RZ ;  /* 0x00000008d1027c10 */ /* 0x000fc8000ff1e0ff */
[----:B------:R-:W-:-:S05]  /*1630*/  IADD3.X R3, R210, UR9, RZ, P0, !PT ;  /* 0x00000009d2037c10 */ /* 0x000fca00087fe4ff */
[----:B------:R0:W5:Y:S01]  /*1640*/  LDG.E R28, desc[UR60][R2.64] ;  /* 0x0000003c021c7981 */ /* 0x000162000c1e1900 */
[----:B------:R-:W-:Y:S05]  /*1650*/  BRA `(.L_x_2711) ;  /* 0x0000000000107947 */ /* 0x000fea0003800000 */
.L_x_2710:
[----:B------:R-:W-:Y:S05]  /*1660*/  @!P0 BRA `(.L_x_2711) ;  /* 0x00000000000c8947 */ /* 0x000fea0003800000 */
[----:B------:R-:W2:Y:S04]  /*1670*/  LDG.E R3, desc[UR60][R6.64] ;  /* 0x0000003c06037981 */ /* 0x000ea8000c1e1900 */
[----:B------:R-:W2:Y:S02]  /*1680*/  LDG.E R28, desc[UR60][R6.64+0x4] ;  /* 0x0000043c061c7981 */ /* 0x000ea4000c1e1900 */
[----:B--2---:R-:W-:-:S07]  /*1690*/  IMAD.IADD R28, R28, 0x1, -R3 ;  /* 0x000000011c1c7824 */ /* 0x004fce00078e0a03 */
.L_x_2711:
[----:B------:R-:W-:Y:S01]  /*16a0*/  ULDC.64 UR4, c[0x0][0xa10] ;  /* 0x0002840000047ab9 */ /* 0x000fe20000000a00 */
[----:B------:R-:W1:Y:S01]  /*16b0*/  LDC R6, c[0x0][0x448] ;  /* 0x00011200ff067b82 */ /* 0x000e620000000800 */
[----:B------:R-:W-:-:S04]  /*16c0*/  ISETP.NE.U32.AND P0, PT, RZ, UR4, PT ;  /* 0x00000004ff007c0c */ /* 0x000fc8000bf05070 */
[----:B------:R-:W-:Y:S01]  /*16d0*/  ISETP.NE.AND.EX P0, PT, RZ, UR5, PT, P0 ;  /* 0x00000005ff007c0c */ /* 0x000fe2000bf05300 */
[----:B------:R-:W-:-:S12]  /*16e0*/  ULDC.64 UR4, c[0x0][0xa30] ;  /* 0x00028c0000047ab9 */ /* 0x000fd80000000a00 */
[----:B0-----:R-:W0:Y:S02]  /*16f0*/  @P0 LDC.64 R2, c[0x0][0xa10] ;  /* 0x00028400ff020b82 */ /* 0x001e240000000a00 */
[----:B0-----:R-:W-:-:S05]  /*1700*/  @P0 IMAD.WIDE R2, R27, 0x4, R2 ;  /* 0x000000041b020825 */ /* 0x001fca00078e0202 */
[----:B------:R-:W2:Y:S04]  /*1710*/  @P0 LDG.E R0, desc[UR60][R2.64] ;  /* 0x0000003c02000981 */ /* 0x000ea8000c1e1900 */
[----:B------:R0:W2:Y:S01]  /*1720*/  @P0 LDG.E R7, desc[UR60][R2.64+0x4] ;  /* 0x0000043c02070981 */ /* 0x0000a2000c1e1900 */
[----:B------:R-:W-:Y:S01]  /*1730*/  ISETP.NE.U32.AND P1, PT, RZ, UR4, PT ;  /* 0x00000004ff007c0c */ /* 0x000fe2000bf25070 */
[----:B-----5:R-:W-:-:S03]  /*1740*/  IMAD.MOV.U32 R144, RZ, RZ, R28 ;  /* 0x000000ffff907224 */ /* 0x020fc600078e001c */
[----:B------:R-:W-:-:S13]  /*1750*/  ISETP.NE.AND.EX P1, PT, RZ, UR5, PT, P1 ;  /* 0x00000005ff007c0c */ /* 0x000fda000bf25310 */
[----:B------:R-:W-:-:S04]  /*1760*/  @P1 IADD3 R4, P2, R209, UR4, RZ ;  /* 0x00000004d1041c10 */ /* 0x000fc8000ff5e0ff */
[----:B------:R-:W-:-:S05]  /*1770*/  @P1 IADD3.X R5, R210, UR5, RZ, P2, !PT ;  /* 0x00000005d2051c10 */ /* 0x000fca00097fe4ff */
[----:B------:R3:W5:Y:S01]  /*1780*/  @P1 LDG.E R144, desc[UR60][R4.64] ;  /* 0x0000003c04901981 */ /* 0x000762000c1e1900 */
[----:B-1----:R-:W-:Y:S01]  /*1790*/  ISETP.NE.AND P1, PT, R6, 0x1, PT ;  /* 0x000000010600780c */ /* 0x002fe20003f25270 */
[----:B------:R-:W-:Y:S01]  /*17a0*/  IMAD.SHL.U32 R200, R25, 0x80, RZ ;  /* 0x0000008019c87824 */ /* 0x000fe200078e00ff */
[----:B------:R-:W-:Y:S01]  /*17b0*/  PLOP3.LUT P2, PT, PT, PT, PT, 0x80, 0x0 ;  /* 0x000000000000781c */ /* 0x000fe20003f4f070 */
[----:B------:R-:W-:Y:S02]  /*17c0*/  IMAD.IADD R9, R28, 0x1, -R9 ;  /* 0x000000011c097824 */ /* 0x000fe400078e0a09 */
[----:B0-----:R-:W-:Y:S02]  /*17d0*/  VIADD R2, R200, 0x7f ;  /* 0x0000007fc8027836 */ /* 0x001fe40000000000 */
[----:B------:R-:W-:-:S05]  /*17e0*/  IMAD.MOV R120, RZ, RZ, -R9 ;  /* 0x000000ffff787224 */ /* 0x000fca00078e0a09 */
[----:B------:R-:W-:Y:S01]  /*17f0*/  VIMNMX R120, RZ, R120, !PT ;  /* 0x00000078ff787248 */ /* 0x000fe20007fe0100 */
[----:B------:R-:W0:Y:S08]  /*1800*/  @P1 LDC R11, c[0x0][0x44c] ;  /* 0x00011300ff0b1b82 */ /* 0x000e300000000800 */
[----:B------:R-:W1:Y:S01]  /*1810*/  @P1 LDC R3, c[0x0][0x450] ;  /* 0x00011400ff031b82 */ /* 0x000e620000000800 */
[----:B--2---:R-:W-:-:S02]  /*1820*/  @P0 IMAD.IADD R24, R7, 0x1, -R0 ;  /* 0x0000000107180824 */ /* 0x004fc400078e0a00 */
[----:B0-----:R-:W-:-:S04]  /*1830*/  @P1 IMAD.HI.U32 R0, R2, R11, RZ ;  /* 0x0000000b02001227 */ /* 0x001fc800078e00ff */
[----:B------:R-:W-:Y:S01]  /*1840*/  IMAD.IADD R202, R9, 0x1, R24 ;  /* 0x0000000109ca7824 */ /* 0x000fe200078e0218 */
[----:B-1----:R-:W-:-:S03]  /*1850*/  @P1 SHF.R.U32.HI R2, RZ, R3, R0 ;  /* 0x00000003ff021219 */ /* 0x002fc60000011600 */
[C---:B------:R-:W-:Y:S01]  /*1860*/  VIADD R0, R202.reuse, 0x7f ;  /* 0x0000007fca007836 */ /* 0x040fe20000000000 */
[----:B------:R-:W-:-:S04]  /*1870*/  IADD3 R149, R202, 0x80, -R201 ;  /* 0x00000080ca957810 */ /* 0x000fc80007ffe8c9 */
[----:B------:R-:W-:Y:S01]  /*1880*/  SHF.R.S32.HI R3, RZ, 0x1f, R0 ;  /* 0x0000001fff037819 */ /* 0x000fe20000011400 */
[----:B------:R-:W-:-:S03]  /*1890*/  IMAD.IADD R2, R149, 0x1, R2 ;  /* 0x0000000195027824 */ /* 0x000fc600078e0202 */
[----:B------:R-:W-:Y:S02]  /*18a0*/  LEA.HI R3, R3, R0, RZ, 0x7 ;  /* 0x0000000003037211 */ /* 0x000fe400078f38ff */
[----:B---3--:R-:W-:Y:S02]  /*18b0*/  SHF.R.S32.HI R5, RZ, 0x1f, R2 ;  /* 0x0000001fff057819 */ /* 0x008fe40000011402 */
[----:B------:R-:W-:Y:S02]  /*18c0*/  SHF.R.S32.HI R150, RZ, 0x7, R3 ;  /* 0x00000007ff967819 */ /* 0x000fe40000011403 */
[----:B------:R-:W-:-:S04]  /*18d0*/  LEA.HI R5, R5, R2, RZ, 0x7 ;  /* 0x0000000205057211 */ /* 0x000fc800078f38ff */
[----:B------:R-:W-:-:S04]  /*18e0*/  SHF.R.S32.HI R5, RZ, 0x7, R5 ;  /* 0x00000007ff057819 */ /* 0x000fc80000011405 */
[----:B------:R-:W-:-:S05]  /*18f0*/  VIMNMX R5, R150, R5, PT ;  /* 0x0000000596057248 */ /* 0x000fca0003fe0100 */
[----:B------:R-:W-:-:S05]  /*1900*/  IMAD R5, R5, 0x80, -R9 ;  /* 0x0000008005057824 */ /* 0x000fca00078e0a09 */
[----:B------:R-:W-:-:S04]  /*1910*/  VIMNMX R5, R5, R24, PT ;  /* 0x0000001805057248 */ /* 0x000fc80003fe0100 */
        /* <DEDUP_REMOVED lines=29> */
.L_x_2714:
[----:B------:R-:W-:Y:S05]  /*1af0*/  BSYNC B6 ;  /* 0x0000000000067941 */ /* 0x000fea0003800000 */
.L_x_2713:
        /* <DEDUP_REMOVED lines=20> */
.L_x_2716:
[----:B------:R-:W-:Y:S05]  /*1c40*/  BSYNC B6 ;  /* 0x0000000000067941 */ /* 0x000fea0003800000 */
.L_x_2715:
[----:B------:R-:W-:Y:S01]  /*1c50*/  ULDC.64 UR4, c[0x0][0x9f8] ;  /* 0x00027e0000047ab9 */ /* 0x000fe20000000a00 */
[----:B------:R-:W2:Y:S01]  /*1c60*/  LDL.LU R20, [R1+0x8] ;  /* 0x0000080001147983 */ /* 0x000ea20000300800 */
[----:B------:R-:W-:Y:S01]  /*1c70*/  ISETP.NE.U32.AND P0, PT, RZ, UR4, PT ;  /* 0x00000004ff007c0c */ /* 0x000fe2000bf05070 */
[----:B------:R-:W0:Y:S01]  /*1c80*/  LDC.64 R128, c[0x0][0x300] ;  /* 0x0000c000ff807b82 */ /* 0x000e220000000a00 */
[----:B------:R-:W-:Y:S01]  /*1c90*/  SHF.R.S32.HI R8, RZ, 0x1f, R26 ;  /* 0x0000001fff087819 */ /* 0x000fe2000001141a */
[----:B------:R-:W-:Y:S01]  /*1ca0*/  IMAD.IADD R117, R117, 0x1, R28 ;  /* 0x0000000175757824 */ /* 0x000fe200078e021c */
[----:B------:R-:W-:Y:S01]  /*1cb0*/  ISETP.NE.AND.EX P0, PT, RZ, UR5, PT, P0 ;  /* 0x00000005ff007c0c */ /* 0x000fe2000bf05300 */
[C---:B------:R-:W-:Y:S01]  /*1cc0*/  VIADD R3, R18.reuse, 0xa0 ;  /* 0x000000a012037836 */ /* 0x040fe20000000000 */
[----:B------:R-:W-:Y:S01]  /*1cd0*/  ULDC.64 UR6, c[0x0][0x330] ;  /* 0x0000cc0000067ab9 */ /* 0x000fe20000000a00 */
[C---:B------:R-:W-:Y:S01]  /*1ce0*/  VIADD R0, R18.reuse, 0x80 ;  /* 0x0000008012007836 */ /* 0x040fe20000000000 */
[----:B------:R-:W-:Y:S01]  /*1cf0*/  SHF.R.S32.HI R19, RZ, 0x1f, R18 ;  /* 0x0000001fff137819 */ /* 0x000fe20000011412 */
[----:B------:R-:W-:Y:S01]  /*1d00*/  VIADD R91, R18, 0x60 ;  /* 0x00000060125b7836 */ /* 0x000fe20000000000 */
[----:B------:R-:W1:Y:S07]  /*1d10*/  LDC.64 R28, c[0x0][0x408] ;  /* 0x00010200ff1c7b82 */ /* 0x000e6e0000000a00 */
[----:B------:R-:W-:Y:S01]  /*1d20*/  @P0 IADD3 R4, P1, R209, UR4, RZ ;  /* 0x00000004d1040c10 */ /* 0x000fe2000ff3e0ff */
[----:B------:R-:W-:Y:S01]  /*1d30*/  ULDC UR4, c[0x0][0x2f4] ;  /* 0x0000bd0000047ab9 */ /* 0x000fe20000000800 */
[----:B------:R-:W3:Y:S02]  /*1d40*/  LDC R119, c[0x0][0x3f4] ;  /* 0x0000fd00ff777b82 */ /* 0x000ee40000000800 */
[----:B------:R-:W-:-:S05]  /*1d50*/  @P0 IADD3.X R5, R210, UR5, RZ, P1, !PT ;  /* 0x00000005d2050c10 */ /* 0x000fca0008ffe4ff */
[----:B------:R4:W2:Y:S01]  /*1d60*/  @P0 LDG.E R27, desc[UR60][R4.64] ;  /* 0x0000003c041b0981 */ /* 0x0008a2000c1e1900 */
[----:B------:R-:W-:Y:S01]  /*1d70*/  ISETP.GE.AND P1, PT, R186, UR4, PT ;  /* 0x00000004ba007c0c */ /* 0x000fe2000bf26270 */
[----:B------:R-:W-:Y:S01]  /*1d80*/  IMAD R7, R8, UR6, RZ ;  /* 0x0000000608077c24 */ /* 0x000fe2000f8e02ff */
[----:B------:R-:W-:Y:S01]  /*1d90*/  ISETP.GE.AND P0, PT, R18, UR4, PT ;  /* 0x0000000412007c0c */ /* 0x000fe2000bf06270 */
[C---:B------:R-:W-:Y:S01]  /*1da0*/  IMAD.WIDE.U32 R94, R26.reuse, UR6, R18 ;  /* 0x000000061a5e7c25 */ /* 0x040fe2000f8e0012 */
[----:B------:R-:W-:Y:S01]  /*1db0*/  ISETP.GE.AND P2, PT, R3, UR4, PT ;  /* 0x0000000403007c0c */ /* 0x000fe2000bf46270 */
[----:B------:R-:W3:Y:S01]  /*1dc0*/  S2R R151, SR_TID.X ;  /* 0x0000000000977919 */ /* 0x000ee20000002100 */
[----:B------:R-:W-:Y:S01]  /*1dd0*/  SHF.R.S32.HI R3, RZ, 0x1f, R117 ;  /* 0x0000001fff037819 */ /* 0x000fe20000011475 */
[----:B------:R-:W-:Y:S01]  /*1de0*/  IMAD R7, R26, UR7, R7 ;  /* 0x000000071a077c24 */ /* 0x000fe2000f8e0207 */
[----:B------:R-:W-:Y:S01]  /*1df0*/  ISETP.GE.AND P3, PT, R0, UR4, PT ;  /* 0x0000000400007c0c */ /* 0x000fe2000bf66270 */
[----:B------:R-:W-:Y:S01]  /*1e00*/  ULDC.64 UR6, c[0x0][0xa08] ;  /* 0x0002820000067ab9 */ /* 0x000fe20000000a00 */
[----:B----4-:R-:W-:Y:S01]  /*1e10*/  SEL R4, RZ, 0xffffffff, P1 ;  /* 0xffffffffff047807 */ /* 0x010fe20000800000 */
[-C--:B0-----:R-:W-:Y:S01]  /*1e20*/  IMAD R10, R3, R128.reuse, RZ ;  /* 0x00000080030a7224 */ /* 0x081fe200078e02ff */
[----:B------:R-:W-:Y:S01]  /*1e30*/  SEL R0, RZ, 0x1, P0 ;  /* 0x00000001ff007807 */ /* 0x000fe20000000000 */
[----:B------:R-:W-:Y:S01]  /*1e40*/  IMAD.IADD R95, R95, 0x1, R7 ;  /* 0x000000015f5f7824 */ /* 0x000fe200078e0207 */
[----:B------:R-:W-:Y:S01]  /*1e50*/  ISETP.GE.AND P0, PT, R187, UR4, PT ;  /* 0x00000004bb007c0c */ /* 0x000fe2000bf06270 */
[----:B------:R-:W-:Y:S01]  /*1e60*/  IMAD.SHL.U32 R5, R4, 0x2, RZ ;  /* 0x0000000204057824 */ /* 0x000fe200078e00ff */
[----:B------:R-:W-:Y:S01]  /*1e70*/  ISETP.GE.AND P1, PT, R91, UR4, PT ;  /* 0x000000045b007c0c */ /* 0x000fe2000bf26270 */
[----:B------:R-:W-:Y:S01]  /*1e80*/  IMAD R9, R117, R129, R10 ;  /* 0x0000008175097224 */ /* 0x000fe200078e020a */
[----:B------:R-:W-:Y:S01]  /*1e90*/  SEL R7, RZ, 0x4, P0 ;  /* 0x00000004ff077807 */ /* 0x000fe20000000000 */
[----:B------:R-:W-:Y:S01]  /*1ea0*/  ULDC.64 UR4, c[0x0][0x308] ;  /* 0x0000c20000047ab9 */ /* 0x000fe20000000a00 */
[----:B------:R-:W-:Y:S01]  /*1eb0*/  LOP3.LUT R0, R5, 0x2, R0, 0xe2, !PT ;  /* 0x0000000205007812 */ /* 0x000fe200078ee200 */
[----:B------:R-:W-:Y:S01]  /*1ec0*/  IMAD.WIDE.U32 R4, R117, R128, RZ ;  /* 0x0000008075047225 */ /* 0x000fe200078e00ff */
[----:B------:R-:W-:-:S02]  /*1ed0*/  SEL R6, RZ, 0x8, P1 ;  /* 0x00000008ff067807 */ /* 0x000fc40000800000 */
[----:B------:R-:W-:Y:S01]  /*1ee0*/  SEL R11, RZ, 0x10, P3 ;  /* 0x00000010ff0b7807 */ /* 0x000fe20001800000 */
[----:B------:R-:W-:Y:S01]  /*1ef0*/  IMAD.IADD R5, R5, 0x1, R9 ;  /* 0x0000000105057824 */ /* 0x000fe200078e0209 */
[----:B------:R-:W-:Y:S01]  /*1f00*/  LOP3.LUT R0, R6, R0, R7, 0xfe, !PT ;  /* 0x0000000006007212 */ /* 0x000fe200078efe07 */
[----:B------:R-:W-:Y:S01]  /*1f10*/  IMAD R7, R8, UR4, RZ ;  /* 0x0000000408077c24 */ /* 0x000fe2000f8e02ff */
[----:B------:R-:W-:Y:S01]  /*1f20*/  ISETP.NE.U32.AND P0, PT, RZ, UR6, PT ;  /* 0x00000006ff007c0c */ /* 0x000fe2000bf05070 */
[-C--:B-1----:R-:W-:Y:S01]  /*1f30*/  IMAD.WIDE.U32 R98, R184, R28.reuse, R18 ;  /* 0x0000001cb8627225 */ /* 0x082fe200078e0012 */
[----:B------:R-:W-:Y:S02]  /*1f40*/  LOP3.LUT R11, R0, R11, RZ, 0xfc, !PT ;  /* 0x0000000b000b7212 */ /* 0x000fe400078efcff */
[----:B------:R-:W-:Y:S01]  /*1f50*/  ISETP.NE.AND.EX P0, PT, RZ, UR7, PT, P0 ;  /* 0x00000007ff007c0c */ /* 0x000fe2000bf05300 */
[C---:B------:R-:W-:Y:S01]  /*1f60*/  IMAD R9, R26.reuse, UR5, R7 ;  /* 0x000000051a097c24 */ /* 0x040fe2000f8e0207 */
[----:B------:R-:W-:Y:S01]  /*1f70*/  SHF.R.S32.HI R146, RZ, 0x1f, R184 ;  /* 0x0000001fff927819 */ /* 0x000fe200000114b8 */
[----:B------:R-:W-:Y:S01]  /*1f80*/  IMAD.WIDE.U32 R6, R26, UR4, R4 ;  /* 0x000000041a067c25 */ /* 0x000fe2000f8e0004 */
[----:B------:R-:W-:Y:S01]  /*1f90*/  ULDC.64 UR4, c[0x0][0x310] ;  /* 0x0000c40000047ab9 */ /* 0x000fe20000000a00 */
[----:B------:R-:W0:Y:S01]  /*1fa0*/  LDC.64 R4, c[0x0][0x3f8] ;  /* 0x0000fe00ff047b82 */ /* 0x000e220000000a00 */
[--C-:B------:R-:W-:Y:S01]  /*1fb0*/  SHF.R.S32.HI R23, RZ, 0x1f, R22.reuse ;  /* 0x0000001fff177819 */ /* 0x100fe20000011416 */
[----:B------:R-:W-:Y:S01]  /*1fc0*/  IMAD.IADD R7, R7, 0x1, R9 ;  /* 0x0000000107077824 */ /* 0x000fe200078e0209 */
[-C--:B---3--:R-:W-:Y:S01]  /*1fd0*/  ISETP.GE.AND P1, PT, R186, R119.reuse, PT ;  /* 0x00000077ba00720c */ /* 0x088fe20003f26270 */
[-C--:B------:R-:W-:Y:S01]  /*1fe0*/  IMAD R8, R146, R28.reuse, RZ ;  /* 0x0000001c92087224 */ /* 0x080fe200078e02ff */
[----:B------:R-:W-:Y:S01]  /*1ff0*/  ISETP.GE.AND P4, PT, R187, R119, PT ;  /* 0x00000077bb00720c */ /* 0x000fe20003f86270 */
[----:B------:R-:W-:Y:S01]  /*2000*/  IMAD.WIDE.U32 R96, R184, R28, R22 ;  /* 0x0000001cb8607225 */ /* 0x000fe200078e0016 */
[----:B------:R-:W-:-:S02]  /*2010*/  LOP3.LUT P3, RZ, R224, 0x4, RZ, 0xc0, !PT ;  /* 0x00000004e0ff7812 */ /* 0x000fc4000786c0ff */
[----:B------:R-:W-:Y:S01]  /*2020*/  SHF.L.U64.HI R126, R128, 0x7, R129 ;  /* 0x00000007807e7819 */ /* 0x000fe20000010281 */
[----:B------:R-:W-:Y:S01]  /*2030*/  IMAD R13, R184, R29, R8 ;  /* 0x0000001db80d7224 */ /* 0x000fe200078e0208 */
[----:B------:R-:W-:Y:S01]  /*2040*/  SHF.R.S32.HI R147, RZ, 0x1f, R213 ;  /* 0x0000001fff937819 */ /* 0x000fe200000114d5 */
[----:B------:R-:W-:Y:S01]  /*2050*/  IMAD.MOV.U32 R121, RZ, RZ, 0x20 ;  /* 0x00000020ff797424 */ /* 0x000fe200078e00ff */
[----:B------:R-:W-:Y:S01]  /*2060*/  LEA.HI R151, R151, 0x8, RZ, 0x19 ;  /* 0x0000000897977811 */ /* 0x000fe200078fc8ff */
[----:B------:R-:W-:Y:S02]  /*2070*/  IMAD.IADD R97, R97, 0x1, R13 ;  /* 0x0000000161617824 */ /* 0x000fe400078e020d */
[----:B------:R-:W-:Y:S01]  /*2080*/  IMAD.IADD R99, R13, 0x1, R99 ;  /* 0x000000010d637824 */ /* 0x000fe200078e0263 */
[----:B------:R-:W-:Y:S01]  /*2090*/  SEL R121, R121, 0xffffffe0, !P3 ;  /* 0xffffffe079797807 */ /* 0x000fe20005800000 */
[----:B-----5:R-:W-:-:S04]  /*20a0*/  IMAD.WIDE.U32 R96, R144, R28, R96 ;  /* 0x0000001c90607225 */ /* 0x020fc800078e0060 */
[----:B------:R-:W-:Y:S01]  /*20b0*/  IMAD.WIDE.U32 R98, R144, R28, R98 ;  /* 0x0000001c90627225 */ /* 0x000fe200078e0062 */
[----:B0-----:R-:W-:-:S03]  /*20c0*/  SHF.L.U64.HI R127, R4, 0x7, R5 ;  /* 0x00000007047f7819 */ /* 0x001fc60000010205 */
[----:B------:R-:W-:Y:S01]  /*20d0*/  IMAD.WIDE.U32 R100, R184, R4, R22 ;  /* 0x00000004b8647225 */ /* 0x000fe200078e0016 */
[----:B------:R-:W-:-:S03]  /*20e0*/  SHF.L.U64.HI R104, R4, 0x6, R5 ;  /* 0x0000000604687819 */ /* 0x000fc60000010205 */
[----:B------:R-:W-:-:S04]  /*20f0*/  IMAD.WIDE.U32 R102, R184, R4, R18 ;  /* 0x00000004b8667225 */ /* 0x000fc800078e0012 */
[C---:B------:R-:W-:Y:S02]  /*2100*/  IMAD.SHL.U32 R31, R128.reuse, 0x80, RZ ;  /* 0x00000080801f7824 */ /* 0x040fe400078e00ff */
[----:B------:R-:W-:Y:S02]  /*2110*/  IMAD.SHL.U32 R132, R128, 0x40, RZ ;  /* 0x0000004080847824 */ /* 0x000fe400078e00ff */
[----:B------:R-:W-:Y:S01]  /*2120*/  IMAD.SHL.U32 R105, R4, 0x40, RZ ;  /* 0x0000004004697824 */ /* 0x000fe200078e00ff */
[----:B--2---:R-:W-:-:S04]  /*2130*/  LOP3.LUT R20, R20, 0xfffffffe, RZ, 0xc0, !PT ;  /* 0xfffffffe14147812 */ /* 0x004fc800078ec0ff */
[----:B------:R-:W-:-:S05]  /*2140*/  @P4 LOP3.LUT R20, R20, 0x1, RZ, 0xfc, !PT ;  /* 0x0000000114144812 */ /* 0x000fca00078efcff */
[----:B------:R0:W-:Y:S01]  /*2150*/  STL [R1+0x8], R20 ;  /* 0x0000081401007387 */ /* 0x0001e20000100800 */
[----:B------:R-:W-:Y:S02]  /*2160*/  SHF.R.S32.HI R0, RZ, 0x1f, R27 ;  /* 0x0000001fff007819 */ /* 0x000fe4000001141b */
[----:B------:R-:W-:Y:S01]  /*2170*/  SEL R9, R27, RZ, !P0 ;  /* 0x000000ff1b097207 */ /* 0x000fe20004000000 */
[----:B------:R-:W-:Y:S01]  /*2180*/  IMAD.SHL.U32 R27, R4, 0x80, RZ ;  /* 0x00000080041b7824 */ /* 0x000fe200078e00ff */
[----:B------:R-:W-:-:S03]  /*2190*/  SEL R0, R0, RZ, !P0 ;  /* 0x000000ff00007207 */ /* 0x000fc60004000000 */
[----:B------:R-:W-:-:S04]  /*21a0*/  IMAD.WIDE.U32 R92, R9, UR4, R6 ;  /* 0x00000004095c7c25 */ /* 0x000fc8000f8e0006 */
[----:B------:R-:W-:Y:S02]  /*21b0*/  IMAD R10, R0, UR4, RZ ;  /* 0x00000004000a7c24 */ /* 0x000fe4000f8e02ff */
[----:B------:R-:W-:-:S04]  /*21c0*/  IMAD.WIDE.U32 R6, R184, R128, R18 ;  /* 0x00000080b8067225 */ /* 0x000fc800078e0012 */
[----:B------:R-:W-:Y:S01]  /*21d0*/  IMAD R89, R9, UR5, R10 ;  /* 0x0000000509597c24 */ /* 0x000fe2000f8e020a */
[----:B------:R-:W-:Y:S01]  /*21e0*/  IADD3 R90, P0, R92, R6, RZ ;  /* 0x000000065c5a7210 */ /* 0x000fe20007f1e0ff */
[----:B------:R-:W-:Y:S01]  /*21f0*/  IMAD R10, R146, R128, RZ ;  /* 0x00000080920a7224 */ /* 0x000fe200078e02ff */
[----:B------:R-:W-:Y:S01]  /*2200*/  ULDC.64 UR4, c[0x0][0x338] ;  /* 0x0000ce0000047ab9 */ /* 0x000fe20000000a00 */
[----:B------:R-:W-:Y:S02]  /*2210*/  IMAD.IADD R89, R93, 0x1, R89 ;  /* 0x000000015d597824 */ /* 0x000fe400078e0259 */
[----:B------:R-:W-:Y:S01]  /*2220*/  IMAD R10, R184, R129, R10 ;  /* 0x00000081b80a7224 */ /* 0x000fe200078e020a */
[----:B------:R-:W-:Y:S01]  /*2230*/  SHF.L.U64.HI R129, R128, 0x6, R129 ;  /* 0x0000000680817819 */ /* 0x000fe20000010281 */
[----:B------:R-:W-:Y:S01]  /*2240*/  IMAD R0, R0, UR4, RZ ;  /* 0x0000000400007c24 */ /* 0x000fe2000f8e02ff */
[----:B------:R-:W-:Y:S01]  /*2250*/  SHF.L.U64.HI R128, R28, 0x7, R29 ;  /* 0x000000071c807819 */ /* 0x000fe2000001021d */
[----:B------:R-:W-:Y:S01]  /*2260*/  IMAD.WIDE.U32 R94, R9, UR4, R94 ;  /* 0x00000004095e7c25 */ /* 0x000fe2000f8e005e */
[----:B------:R-:W-:-:S02]  /*2270*/  IADD3.X R88, R89, R7, R10, P0, !PT ;  /* 0x0000000759587210 */ /* 0x000fc400007fe40a */
[----:B------:R-:W-:Y:S01]  /*2280*/  ISETP.GE.AND P0, PT, R18, R119, PT ;  /* 0x000000771200720c */ /* 0x000fe20003f06270 */
[----:B------:R-:W-:Y:S01]  /*2290*/  IMAD R33, R9, UR5, R0 ;  /* 0x0000000509217c24 */ /* 0x000fe2000f8e0200 */
[C---:B------:R-:W-:Y:S01]  /*22a0*/  SEL R9, R119.reuse, RZ, P1 ;  /* 0x000000ff77097207 */ /* 0x040fe20000800000 */
[----:B------:R-:W-:Y:S01]  /*22b0*/  IMAD R0, R146, R4, RZ ;  /* 0x0000000492007224 */ /* 0x000fe200078e02ff */
[----:B------:R-:W-:-:S03]  /*22c0*/  SEL R7, R119, RZ, P0 ;  /* 0x000000ff77077207 */ /* 0x000fc60000000000 */
[----:B------:R-:W-:Y:S01]  /*22d0*/  IMAD R13, R184, R5, R0 ;  /* 0x00000005b80d7224 */ /* 0x000fe200078e0200 */
[----:B------:R-:W-:Y:S01]  /*22e0*/  SEL R0, R119, RZ, P4 ;  /* 0x000000ff77007207 */ /* 0x000fe20002000000 */
[----:B------:R-:W-:Y:S01]  /*22f0*/  IMAD.IADD R7, R18, 0x1, R7 ;  /* 0x0000000112077824 */ /* 0x000fe200078e0207 */
[----:B------:R-:W-:Y:S01]  /*2300*/  IADD3 R116, P4, R184, R117, RZ ;  /* 0x00000075b8747210 */ /* 0x000fe20007f9e0ff */
[----:B------:R-:W-:Y:S02]  /*2310*/  IMAD.IADD R9, R186, 0x1, R9 ;  /* 0x00000001ba097824 */ /* 0x000fe400078e0209 */
[----:B------:R-:W-:Y:S01]  /*2320*/  IMAD.IADD R8, R187, 0x1, R0 ;  /* 0x00000001bb087824 */ /* 0x000fe200078e0200 */
[----:B------:R-:W-:Y:S01]  /*2330*/  SHF.R.S32.HI R0, RZ, 0x1f, R7 ;  /* 0x0000001fff007819 */ /* 0x000fe20000011407 */
[----:B------:R-:W-:Y:S01]  /*2340*/  IMAD.IADD R101, R101, 0x1, R13 ;  /* 0x0000000165657824 */ /* 0x000fe200078e020d */
[----:B------:R-:W-:Y:S01]  /*2350*/  SHF.R.S32.HI R6, RZ, 0x1f, R9 ;  /* 0x0000001fff067819 */ /* 0x000fe20000011409 */
[----:B------:R-:W-:Y:S01]  /*2360*/  IMAD.IADD R103, R13, 0x1, R103 ;  /* 0x000000010d677824 */ /* 0x000fe200078e0267 */
[-C--:B------:R-:W-:Y:S01]  /*2370*/  LEA.HI R14, R0, R7.reuse, RZ, 0x3 ;  /* 0x00000007000e7211 */ /* 0x080fe200078f18ff */
[----:B------:R-:W-:Y:S01]  /*2380*/  IMAD.WIDE.U32 R100, R144, R4, R100 ;  /* 0x0000000490647225 */ /* 0x000fe200078e0064 */
[----:B------:R-:W-:-:S02]  /*2390*/  LEA.HI R0, R0, R7, RZ, 0x6 ;  /* 0x0000000700007211 */ /* 0x000fc400078f30ff */
[----:B------:R-:W-:Y:S01]  /*23a0*/  SHF.R.S32.HI R15, RZ, 0x1f, R8 ;  /* 0x0000001fff0f7819 */ /* 0x000fe20000011408 */
[----:B------:R-:W-:Y:S01]  /*23b0*/  IMAD.WIDE.U32 R102, R144, R4, R102 ;  /* 0x0000000490667225 */ /* 0x000fe200078e0066 */
[CC--:B------:R-:W-:Y:S02]  /*23c0*/  LEA.HI R13, R6.reuse, R9.reuse, RZ, 0x3 ;  /* 0x00000009060d7211 */ /* 0x0c0fe400078f18ff */
[----:B------:R-:W-:Y:S01]  /*23d0*/  LEA.HI R6, R6, R9, RZ, 0x6 ;  /* 0x0000000906067211 */ /* 0x000fe200078f30ff */
[----:B------:R-:W-:Y:S01]  /*23e0*/  IMAD.SHL.U32 R0, R0, 0x80, RZ ;  /* 0x0000008000007824 */ /* 0x000fe200078e00ff */
[----:B------:R-:W-:Y:S01]  /*23f0*/  LOP3.LUT R7, R196, 0x38, R14, 0xf8, !PT ;  /* 0x00000038c4077812 */ /* 0x000fe200078ef80e */
[----:B------:R-:W-:Y:S01]  /*2400*/  IMAD.SHL.U32 R119, R119, 0x2, RZ ;  /* 0x0000000277777824 */ /* 0x000fe200078e00ff */
[----:B------:R-:W-:Y:S01]  /*2410*/  LEA.HI R12, R15, R8, RZ, 0x3 ;  /* 0x000000080f0c7211 */ /* 0x000fe200078f18ff */
[----:B------:R-:W-:Y:S01]  /*2420*/  IMAD.X R117, R3, 0x1, R146, P4 ;  /* 0x0000000103757824 */ /* 0x000fe200020e0692 */
[----:B------:R-:W-:-:S02]  /*2430*/  LOP3.LUT R10, R195, 0x38, R14, 0xf8, !PT ;  /* 0x00000038c30a7812 */ /* 0x000fc400078ef80e */
[----:B------:R-:W-:Y:S01]  /*2440*/  LEA.HI R15, R15, R8, RZ, 0x6 ;  /* 0x000000080f0f7211 */ /* 0x000fe200078f30ff */
[----:B------:R-:W-:Y:S01]  /*2450*/  IMAD.SHL.U32 R8, R6, 0x80, RZ ;  /* 0x0000008006087824 */ /* 0x000fe200078e00ff */
[----:B------:R-:W-:Y:S02]  /*2460*/  LOP3.LUT R0, R0, 0xffffe000, RZ, 0xc0, !PT ;  /* 0xffffe00000007812 */ /* 0x000fe400078ec0ff */
[----:B------:R-:W-:Y:S01]  /*2470*/  LOP3.LUT R6, R7, R198, RZ, 0x3c, !PT ;  /* 0x000000c607067212 */ /* 0x000fe200078e3cff */
[----:B0-----:R-:W-:Y:S01]  /*2480*/  IMAD.SHL.U32 R20, R15, 0x80, RZ ;  /* 0x000000800f147824 */ /* 0x001fe200078e00ff */
[-C--:B------:R-:W-:Y:S01]  /*2490*/  LOP3.LUT R10, R10, R231.reuse, RZ, 0x3c, !PT ;  /* 0x000000e70a0a7212 */ /* 0x080fe200078e3cff */
[----:B------:R-:W-:Y:S01]  /*24a0*/  IMAD R143, R197, 0x200, R0 ;  /* 0x00000200c58f7824 */ /* 0x000fe200078e0200 */
[----:B------:R-:W-:Y:S02]  /*24b0*/  SHF.R.S32.HI R7, RZ, 0x1f, R144 ;  /* 0x0000001fff077819 */ /* 0x000fe40000011490 */
[----:B------:R-:W-:Y:S01]  /*24c0*/  IADD3 R141, R10, R0, R199 ;  /* 0x000000000a8d7210 */ /* 0x000fe20007ffe0c7 */
[----:B------:R-:W-:Y:S01]  /*24d0*/  IMAD.IADD R143, R143, 0x1, R6 ;  /* 0x000000018f8f7824 */ /* 0x000fe200078e0206 */
[----:B------:R-:W-:Y:S01]  /*24e0*/  LOP3.LUT R26, R195, 0x38, R13, 0xf8, !PT ;  /* 0x00000038c31a7812 */ /* 0x000fe200078ef80d */
[C---:B------:R-:W-:Y:S01]  /*24f0*/  IMAD R0, R7.reuse, R28, RZ ;  /* 0x0000001c07007224 */ /* 0x040fe200078e02ff */
[----:B------:R-:W-:Y:S01]  /*2500*/  LOP3.LUT R8, R8, 0xffffe000, RZ, 0xc0, !PT ;  /* 0xffffe00008087812 */ /* 0x000fe200078ec0ff */
[----:B------:R-:W-:Y:S01]  /*2510*/  IMAD R7, R7, R4, RZ ;  /* 0x0000000407077224 */ /* 0x000fe200078e02ff */
[----:B------:R-:W-:Y:S01]  /*2520*/  LOP3.LUT R26, R26, R231, RZ, 0x3c, !PT ;  /* 0x000000e71a1a7212 */ /* 0x000fe200078e3cff */
[----:B------:R-:W-:Y:S01]  /*2530*/  IMAD R21, R144, R29, R0 ;  /* 0x0000001d90157224 */ /* 0x000fe200078e0200 */
[----:B------:R-:W-:Y:S01]  /*2540*/  LOP3.LUT R15, R196, 0x38, R12, 0xf8, !PT ;  /* 0x00000038c40f7812 */ /* 0x000fe200078ef80c */
[----:B------:R-:W-:Y:S01]  /*2550*/  IMAD R7, R144, R5, R7 ;  /* 0x0000000590077224 */ /* 0x000fe200078e0207 */
[----:B------:R-:W-:Y:S01]  /*2560*/  LOP3.LUT R5, R196, 0x18, R18, 0xf8, !PT ;  /* 0x00000018c4057812 */ /* 0x000fe200078ef812 */
[----:B------:R-:W-:Y:S01]  /*2570*/  IMAD R142, R197, 0x200, R8 ;  /* 0x00000200c58e7824 */ /* 0x000fe200078e0208 */
[----:B------:R-:W-:Y:S01]  /*2580*/  LOP3.LUT R30, R195, 0x38, R12, 0xf8, !PT ;  /* 0x00000038c31e7812 */ /* 0x000fe200078ef80c */
[----:B------:R-:W-:Y:S01]  /*2590*/  IMAD.IADD R25, R97, 0x1, R21 ;  /* 0x0000000161197824 */ /* 0x000fe200078e0215 */
[----:B------:R-:W-:Y:S01]  /*25a0*/  LOP3.LUT R20, R20, 0xffffe000, RZ, 0xc0, !PT ;  /* 0xffffe00014147812 */ /* 0x000fe200078ec0ff */
[----:B------:R-:W-:Y:S01]  /*25b0*/  IMAD.IADD R21, R21, 0x1, R99 ;  /* 0x0000000115157824 */ /* 0x000fe200078e0263 */
[----:B------:R-:W-:-:S02]  /*25c0*/  LOP3.LUT R9, R196, 0x38, R13, 0xf8, !PT ;  /* 0x00000038c4097812 */ /* 0x000fc400078ef80d */
[----:B------:R-:W-:Y:S01]  /*25d0*/  IADD3 R139, R26, R8, R199 ;  /* 0x000000081a8b7210 */ /* 0x000fe20007ffe0c7 */
[----:B------:R-:W-:Y:S01]  /*25e0*/  IMAD R140, R197, 0x200, R20 ;  /* 0x00000200c58c7824 */ /* 0x000fe200078e0214 */
[-C--:B------:R-:W-:Y:S01]  /*25f0*/  LOP3.LUT R26, R5, R198.reuse, RZ, 0x3c, !PT ;  /* 0x000000c6051a7212 */ /* 0x080fe200078e3cff */
[----:B------:R-:W-:Y:S01]  /*2600*/  IMAD.IADD R5, R95, 0x1, R33 ;  /* 0x000000015f057824 */ /* 0x000fe200078e0221 */
[----:B------:R-:W-:Y:S02]  /*2610*/  SEL R0, RZ, 0x20, P2 ;  /* 0x00000020ff007807 */ /* 0x000fe40001000000 */
[-C--:B------:R-:W-:Y:S01]  /*2620*/  LOP3.LUT R15, R15, R198.reuse, RZ, 0x3c, !PT ;  /* 0x000000c60f0f7212 */ /* 0x080fe200078e3cff */
[----:B------:R-:W-:Y:S01]  /*2630*/  IMAD R26, R197, 0x200, R26 ;  /* 0x00000200c51a7824 */ /* 0x000fe200078e021a */
[----:B------:R-:W-:Y:S02]  /*2640*/  LOP3.LUT R30, R30, R231, RZ, 0x3c, !PT ;  /* 0x000000e71e1e7212 */ /* 0x000fe400078e3cff */
[----:B------:R-:W-:Y:S01]  /*2650*/  LOP3.LUT R9, R9, R198, RZ, 0x3c, !PT ;  /* 0x000000c609097212 */ /* 0x000fe200078e3cff */
[----:B------:R-:W-:Y:S01]  /*2660*/  IMAD.IADD R140, R140, 0x1, R15 ;  /* 0x000000018c8c7824 */ /* 0x000fe200078e020f */
[----:B------:R-:W-:Y:S01]  /*2670*/  SHF.R.S32.HI R111, RZ, 0x3, R14 ;  /* 0x00000003ff6f7819 */ /* 0x000fe2000001140e */
[----:B------:R-:W-:Y:S01]  /*2680*/  IMAD.IADD R15, R7, 0x1, R103 ;  /* 0x00000001070f7824 */ /* 0x000fe200078e0267 */
[----:B------:R-:W-:Y:S01]  /*2690*/  SHF.R.S32.HI R110, RZ, 0x3, R13 ;  /* 0x00000003ff6e7819 */ /* 0x000fe2000001140d */
[----:B------:R-:W-:Y:S01]  /*26a0*/  IMAD.IADD R142, R142, 0x1, R9 ;  /* 0x000000018e8e7824 */ /* 0x000fe200078e0209 */
[----:B------:R-:W-:Y:S01]  /*26b0*/  SHF.R.S32.HI R109, RZ, 0x3, R12 ;  /* 0x00000003ff6d7819 */ /* 0x000fe2000001140c */
[----:B------:R-:W-:Y:S01]  /*26c0*/  IMAD.IADD R133, R121, 0x1, R26 ;  /* 0x0000000179857824 */ /* 0x000fe200078e021a */
[----:B------:R-:W-:-:S02]  /*26d0*/  LOP3.LUT R14, R14, 0xfffffff8, RZ, 0xc0, !PT ;  /* 0xfffffff80e0e7812 */ /* 0x000fc400078ec0ff */
[----:B------:R-:W-:Y:S02]  /*26e0*/  LOP3.LUT R13, R13, 0xfffffff8, RZ, 0xc0, !PT ;  /* 0xfffffff80d0d7812 */ /* 0x000fe400078ec0ff */
[----:B------:R-:W-:Y:S02]  /*26f0*/  LOP3.LUT R12, R12, 0xfffffff8, RZ, 0xc0, !PT ;  /* 0xfffffff80c0c7812 */ /* 0x000fe400078ec0ff */
[----:B------:R-:W-:Y:S02]  /*2700*/  LOP3.LUT R0, R11, R0, RZ, 0xfc, !PT ;  /* 0x000000000b007212 */ /* 0x000fe400078efcff */
[----:B------:R-:W-:Y:S01]  /*2710*/  IADD3 R138, R30, R20, R199 ;  /* 0x000000141e8a7210 */ /* 0x000fe20007ffe0c7 */
[----:B------:R-:W-:Y:S01]  /*2720*/  IMAD.IADD R20, R101, 0x1, R7 ;  /* 0x0000000165147824 */ /* 0x000fe200078e0207 */
[C---:B------:R-:W-:Y:S01]  /*2730*/  SHF.L.U64.HI R30, R28.reuse, 0x6, R29 ;  /* 0x000000061c1e7819 */ /* 0x040fe2000001021d */
[C---:B------:R-:W-:Y:S01]  /*2740*/  IMAD.SHL.U32 R29, R28.reuse, 0x80, RZ ;  /* 0x000000801c1d7824 */ /* 0x040fe200078e00ff */
[----:B------:R-:W-:Y:S01]  /*2750*/  LOP3.LUT R11, R11, 0x1, RZ, 0xc0, !PT ;  /* 0x000000010b0b7812 */ /* 0x000fe200078ec0ff */
[----:B------:R-:W-:Y:S01]  /*2760*/  IMAD.SHL.U32 R28, R28, 0x40, RZ ;  /* 0x000000401c1c7824 */ /* 0x000fe200078e00ff */
[----:B------:R-:W-:-:S02]  /*2770*/  SHF.R.S32.HI R108, RZ, 0x1f, R14 ;  /* 0x0000001fff6c7819 */ /* 0x000fc4000001140e */
[----:B------:R-:W-:Y:S02]  /*2780*/  SHF.R.S32.HI R107, RZ, 0x1f, R13 ;  /* 0x0000001fff6b7819 */ /* 0x000fe4000001140d */
[----:B------:R-:W-:Y:S02]  /*2790*/  SHF.R.S32.HI R106, RZ, 0x1f, R12 ;  /* 0x0000001fff6a7819 */ /* 0x000fe4000001140c */
[C---:B------:R-:W-:Y:S02]  /*27a0*/  LOP3.LUT R10, R0.reuse, 0x2, RZ, 0xc0, !PT ;  /* 0x00000002000a7812 */ /* 0x040fe400078ec0ff */
[C---:B------:R-:W-:Y:S02]  /*27b0*/  LOP3.LUT R9, R0.reuse, 0x4, RZ, 0xc0, !PT ;  /* 0x0000000400097812 */ /* 0x040fe400078ec0ff */
[C---:B------:R-:W-:Y:S02]  /*27c0*/  LOP3.LUT R8, R0.reuse, 0x8, RZ, 0xc0, !PT ;  /* 0x0000000800087812 */ /* 0x040fe400078ec0ff */
[----:B------:R-:W-:-:S02]  /*27d0*/  LOP3.LUT R7, R0, 0x10, RZ, 0xc0, !PT ;  /* 0x0000001000077812 */ /* 0x000fc400078ec0ff */
[----:B------:R-:W-:-:S07]  /*27e0*/  LOP3.LUT R6, R0, 0x20, RZ, 0xc0, !PT ;  /* 0x0000002000067812 */ /* 0x000fce00078ec0ff */
.L_x_2816:
        /* <DEDUP_REMOVED lines=20> */
[----:B------:R-:W-:Y:S02]  /*2930*/  LEA.HI.X R45, R3, R115, R4, 0x1, P2 ;  /* 0x00000073032d7211 */ /* 0x000fe400010f0c04 */
[----:B-1----:R-:W-:-:S02]  /*2940*/  ISETP.GE.AND P2, PT, R118, 0x1, PT ;  /* 0x000000017600780c */ /* 0x002fc40003f46270 */
[----:B------:R-:W-:Y:S01]  /*2950*/  LEA.HI.X R41, R0, R115, R2, 0x1, P5 ;  /* 0x0000007300297211 */ /* 0x000fe200028f0c02 */
[----:B------:R-:W-:Y:S02]  /*2960*/  IMAD R0, R17, 0x6000, R26 ;  /* 0x0000600011007824 */ /* 0x000fe400078e021a */
[----:B------:R-:W-:Y:S02]  /*2970*/  IMAD.MOV.U32 R2, RZ, RZ, R32 ;  /* 0x000000ffff027224 */ /* 0x000fe400078e0020 */
        /* <DEDUP_REMOVED lines=9> */
[C---:B------:R-:W-:Y:S02]  /*2a10*/  IMAD R33, R34.reuse, R29, R4 ;  /* 0x0000001d22217224 */ /* 0x040fe400078e0204 */
[----:B------:R-:W-:Y:S02]  /*2a20*/  IMAD R3, R34, R27, R0 ;  /* 0x0000001b22037224 */ /* 0x000fe400078e0200 */
[----:B------:R-:W-:Y:S02]  /*2a30*/  IMAD R4, R2, -0x80, R24 ;  /* 0xffffff8002047824 */ /* 0x000fe400078e0218 */
[----:B------:R-:W-:-:S03]  /*2a40*/  IMAD.WIDE.U32 R82, R27, R32, RZ ;  /* 0x000000201b527225 */ /* 0x000fc600078e00ff */
[----:B------:R-:W-:Y:S01]  /*2a50*/  VIMNMX R4, R4, 0x80, PT ;  /* 0x0000008004047848 */ /* 0x000fe20003fe0100 */
        /* <DEDUP_REMOVED lines=22> */
[----:B0-----:R-:W-:Y:S01]  /*2bc0*/  IADD3 R35, P2, R96, R80, RZ ;  /* 0x0000005060237210 */ /* 0x001fe20007f5e0ff */
[----:B------:R-:W-:Y:S01]  /*2bd0*/  ULDC.64 UR6, c[0x0][0x400] ;  /* 0x0001000000067ab9 */ /* 0x000fe20000000a00 */
[----:B------:R-:W-:Y:S01]  /*2be0*/  CS2R R122, SRZ ;  /* 0x00000000007a7805 */ /* 0x000fe2000001ff00 */
[----:B------:R-:W-:Y:S01]  /*2bf0*/  IMAD.X R34, R0, 0x1, R20, P4 ;  /* 0x0000000100227824 */ /* 0x000fe200020e0614 */
        /* <DEDUP_REMOVED lines=34> */
.L_x_2721:
[----:B------:R-:W-:Y:S05]  /*2e20*/  BSYNC B1 ;  /* 0x0000000000017941 */ /* 0x000fea0003800000 */
.L_x_2720:
        /* <DEDUP_REMOVED lines=26> */
[----:B------:R-:W-:-:S04]  /*2fd0*/  LEA R34, P2, R80, UR6, 0x1 ;  /* 0x0000000650227c11 */ /* 0x000fc8000f8408ff */
[----:B0-----:R-:W-:Y:S02]  /*2fe0*/  LEA.HI.X R35, R80, UR7, R3, 0x1, P2 ;  /* 0x0000000750237c11 */ /* 0x001fe400090f0c03 */
        /* <DEDUP_REMOVED lines=28> */
.L_x_2723:
[----:B------:R-:W-:Y:S05]  /*31b0*/  BSYNC B1 ;  /* 0x0000000000017941 */ /* 0x000fea0003800000 */
.L_x_2722:
[----:B------:R-:W3:Y:S01]  /*31c0*/  LDL R0, [R1+0xc] ;  /* 0x00000c0001007983 */ /* 0x000ee20000100800 */
        /* <DEDUP_REMOVED lines=38> */
[----:B------:R-:W-:-:S05]  /*3430*/  IMAD.MOV.U32 R32, RZ, RZ, R46 ;  /* 0x000000ffff207224 */ /* 0x000fca00078e002e */
        /* <DEDUP_REMOVED lines=10> */
[----:B------:R-:W-:Y:S02]  /*34e0*/  PRMT R173, R32, 0x7610, R173 ;  /* 0x0000761020ad7816 */ /* 0x000fe400000000ad */
[----:B---3--:R-:W-:Y:S01]  /*34f0*/  R2UR UR4, R0 ;  /* 0x00000000000472ca */ /* 0x008fe200000e0000 */
[----:B------:R-:W-:-:S05]  /*3500*/  IMAD.MOV.U32 R0, RZ, RZ, R70 ;  /* 0x000000ffff007224 */ /* 0x000fca00078e0046 */
[----:B------:R-:W-:Y:S01]  /*3510*/  PRMT R179, R0, 0x7610, R179 ;  /* 0x0000761000b37816 */ /* 0x000fe200000000b3 */
[----:B------:R-:W-:-:S05]  /*3520*/  IMAD.MOV.U32 R0, RZ, RZ, R75 ;  /* 0x000000ffff007224 */ /* 0x000fca00078e004b */
[----:B------:R-:W-:Y:S01]  /*3530*/  PRMT R181, R0, 0x7610, R181 ;  /* 0x0000761000b57816 */ /* 0x000fe200000000b5 */
[----:B------:R-:W-:Y:S01]  /*3540*/  IMAD.MOV.U32 R0, RZ, RZ, R87 ;  /* 0x000000ffff007224 */ /* 0x000fe200078e0057 */
[----:B------:R-:W-:-:S04]  /*3550*/  UISETP.NE.AND UP0, UPT, UR4, 0x3, UPT ;  /* 0x000000030400788c */ /* 0x000fc8000bf05270 */
[----:B------:R-:W-:Y:S01]  /*3560*/  PRMT R80, R80, 0x5410, R0 ;  /* 0x0000541050507816 */ /* 0x000fe20000000000 */
[----:B------:R-:W-:Y:S01]  /*3570*/  IMAD.MOV.U32 R0, RZ, RZ, R69 ;  /* 0x000000ffff007224 */ /* 0x000fe200078e0045 */
[----:B------:R-:W-:Y:S02]  /*3580*/  PLOP3.LUT P2, PT, PT, PT, UP0, 0x80, 0x0 ;  /* 0x000000000000781c */ /* 0x000fe40003f4f008 */
[----:B------:R-:W-:Y:S01]  /*3590*/  PRMT R80, R3, 0x7610, R80 ;  /* 0x0000761003507816 */ /* 0x000fe20000000050 */
[----:B------:R-:W-:Y:S01]  /*35a0*/  IMAD.MOV.U32 R3, RZ, RZ, R55 ;  /* 0x000000ffff037224 */ /* 0x000fe200078e0037 */
[----:B------:R-:W-:Y:S01]  /*35b0*/  PRMT R167, R0, 0x7610, R167 ;  /* 0x0000761000a77816 */ /* 0x000fe200000000a7 */
[----:B------:R-:W-:-:S03]  /*35c0*/  IMAD.MOV.U32 R0, RZ, RZ, R77 ;  /* 0x000000ffff007224 */ /* 0x000fc600078e004d */
[----:B------:R-:W-:Y:S01]  /*35d0*/  PRMT R153, R3, 0x7610, R153 ;  /* 0x0000761003997816 */ /* 0x000fe20000000099 */
[----:B------:R-:W-:Y:S01]  /*35e0*/  IMAD.MOV.U32 R3, RZ, RZ, R63 ;  /* 0x000000ffff037224 */ /* 0x000fe200078e003f */
[----:B------:R-:W-:Y:S01]  /*35f0*/  PRMT R130, R130, 0x5410, R0 ;  /* 0x0000541082827816 */ /* 0x000fe20000000000 */
[----:B------:R-:W-:-:S03]  /*3600*/  IMAD.MOV.U32 R0, RZ, RZ, R115 ;  /* 0x000000ffff007224 */ /* 0x000fc600078e0073 */
        /* <DEDUP_REMOVED lines=25> */
[----:B------:R-:W-:-:S05]  /*37a0*/  IMAD.MOV.U32 R0, RZ, RZ, R57 ;  /* 0x000000ffff007224 */ /* 0x000fca00078e0039 */
[----:B------:R-:W-:Y:S01]  /*37b0*/  PRMT R171, R0, 0x7610, R171 ;  /* 0x0000761000ab7816 */ /* 0x000fe200000000ab */
[----:B------:R-:W-:-:S05]  /*37c0*/  IMAD.MOV.U32 R0, RZ, RZ, R65 ;  /* 0x000000ffff007224 */ /* 0x000fca00078e0041 */
[----:B------:R-:W-:Y:S01]  /*37d0*/  PRMT R175, R0, 0x7610, R175 ;  /* 0x0000761000af7816 */ /* 0x000fe200000000af */
[----:B------:R-:W-:Y:S06]  /*37e0*/  @!P2 BRA `(.L_x_2724) ;  /* 0x000000000004a947 */ /* 0x000fec0003800000 */
[----:B------:R-:W-:Y:S01]  /*37f0*/  BPT.TRAP 0x1 ;  /* 0x000000040000795c */ /* 0x000fe20000300000 */
.L_x_2724:
[----:B------:R-:W-:Y:S01]  /*3800*/  IMAD R3, R17, 0x8, R16 ;  /* 0x0000000811037824 */ /* 0x000fe200078e0210 */
[----:B------:R-:W-:Y:S01]  /*3810*/  SHF.L.U32 R0, R189, 0x1f, RZ ;  /* 0x0000001fbd007819 */ /* 0x000fe200000006ff */
[----:B------:R-:W-:Y:S03]  /*3820*/  BSSY B1, `(.L_x_2725) ;  /* 0x0000003000017945 */ /* 0x000fe60003800000 */
[----:B------:R-:W1:Y:S02]  /*3830*/  SYNCS.PHASECHK.TRANS64.TRYWAIT P5, [R3+URZ+0x34890], R0 ;  /* 0x03489000030075a7 */ /* 0x000e6400080a017f */
[----:B-1----:R-:W-:Y:S05]  /*3840*/  @!P5 BRA `(.L_x_2726) ;  /* 0x0000021400b0d947 */ /* 0x002fea0003800000 */
.L_x_3097:
[----:B------:R-:W-:Y:S05]  /*3850*/  BSYNC B1 ;  /* 0x0000000000017941 */ /* 0x000fea0003800000 */
.L_x_2725:
        /* <DEDUP_REMOVED lines=54> */
.L_x_2732:
[----:B------:R-:W-:Y:S05]  /*3bc0*/  BSYNC B3 ;  /* 0x0000000000037941 */ /* 0x000fea0003800000 */
.L_x_2731:
[----:B--2---:R2:W-:Y:S02]  /*3bd0*/  STG.E.128 desc[UR60][R44.64], R32 ;  /* 0x000000202c007986 */ /* 0x0045e4000c101d3c */
.L_x_2730:
[----:B------:R-:W-:Y:S05]  /*3be0*/  BSYNC B2 ;  /* 0x0000000000027941 */ /* 0x000fea0003800000 */
.L_x_2729:
        /* <DEDUP_REMOVED lines=52> */
.L_x_2736:
[----:B------:R-:W-:Y:S05]  /*3f30*/  BSYNC B3 ;  /* 0x0000000000037941 */ /* 0x000fea0003800000 */
.L_x_2735:
[----:B--2---:R3:W-:Y:S02]  /*3f40*/  STG.E.128 desc[UR60][R44.64+0x40], R32 ;  /* 0x000040202c007986 */ /* 0x0047e4000c101d3c */
.L_x_2734:
[----:B------:R-:W-:Y:S05]  /*3f50*/  BSYNC B2 ;  /* 0x0000000000027941 */ /* 0x000fea0003800000 */
.L_x_2733:
        /* <DEDUP_REMOVED lines=52> */
.L_x_2740:
[----:B------:R-:W-:Y:S05]  /*42a0*/  BSYNC B3 ;  /* 0x0000000000037941 */ /* 0x000fea0003800000 */
.L_x_2739:
[----:B--2---:R4:W-:Y:S02]  /*42b0*/  STG.E.128 desc[UR60][R44.64+0x80], R32 ;  /* 0x000080202c007986 */ /* 0x0049e4000c101d3c */
.L_x_2738:
[----:B------:R-:W-:Y:S05]  /*42c0*/  BSYNC B2 ;  /* 0x0000000000027941 */ /* 0x000fea0003800000 */
.L_x_2737:
        /* <DEDUP_REMOVED lines=52> */
.L_x_2744:
[----:B------:R-:W-:Y:S05]  /*4610*/  BSYNC B3 ;  /* 0x0000000000037941 */ /* 0x000fea0003800000 */
.L_x_2743:
[----:B--2---:R0:W-:Y:S02]  /*4620*/  STG.E.128 desc[UR60][R44.64+0xc0], R32 ;  /* 0x0000c0202c007986 */ /* 0x0041e4000c101d3c */
.L_x_2742:
[----:B------:R-:W-:Y:S05]  /*4630*/  BSYNC B2 ;  /* 0x0000000000027941 */ /* 0x000fea0003800000 */
.L_x_2741:
        /* <DEDUP_REMOVED lines=12> */
[----:B------:R-:W-:Y:S01]  /*4700*/  PRMT R179, R179, 0x5410, R74 ;  /* 0x00005410b3b37816 */ /* 0x000fe2000000004a */
[----:B------:R-:W-:Y:S01]  /*4710*/  IMAD.U32 R74, R33, 0x10000, RZ ;  /* 0x00010000214a7824 */ /* 0x000fe200078e00ff */
[----:B------:R-:W-:-:S02]  /*4720*/  SHF.R.U32.HI R75, RZ, 0x10, R71 ;  /* 0x00000010ff4b7819 */ /* 0x000fc40000011647 */
[----:B------:R-:W-:Y:S02]  /*4730*/  PRMT R176, R176, 0x5410, R73 ;  /* 0x00005410b0b07816 */ /* 0x000fe40000000049 */
[----:B------:R-:W-:Y:S01]  /*4740*/  LOP3.LUT R76, R33, 0xffff0000, RZ, 0xc0, !PT ;  /* 0xffff0000214c7812 */ /* 0x000fe200078ec0ff */
        /* <DEDUP_REMOVED lines=8> */
[----:B------:R-:W-:Y:S01]  /*47d0*/  FMUL.FTZ R76, R76, R73 ;  /* 0x000000494c4c7220 */ /* 0x000fe20000410000 */
[----:B------:R-:W-:Y:S01]  /*47e0*/  LOP3.LUT R34, R35, 0xffff0000, RZ, 0xc0, !PT ;  /* 0xffff000023227812 */ /* 0x000fe200078ec0ff */
[----:B------:R-:W-:-:S02]  /*47f0*/  IMAD.U32 R75, R178, 0x10000, RZ ;  /* 0x00010000b24b7824 */ /* 0x000fc400078e00ff */
[C---:B------:R-:W-:Y:S01]  /*4800*/  FFMA.FTZ R73, R74.reuse, R73, -R79 ;  /* 0x000000494a497223 */ /* 0x040fe2000001084f */
[CC--:B------:R-:W-:Y:S01]  /*4810*/  FMUL.FTZ R85, R71.reuse, R72.reuse ;  /* 0x0000004847557220 */ /* 0x0c0fe20000410000 */
[----:B------:R-:W-:Y:S01]  /*4820*/  FFMA.FTZ R74, R74, R77, R76 ;  /* 0x0000004d4a4a7223 */ /* 0x000fe2000001004c */
[-C--:B------:R-:W-:Y:S01]  /*4830*/  FMUL.FTZ R77, R71, R75.reuse ;  /* 0x0000004b474d7220 */ /* 0x080fe20000410000 */
[----:B------:R-:W-:Y:S01]  /*4840*/  LOP3.LUT R176, R176, 0xffff0000, RZ, 0xc0, !PT ;  /* 0xffff0000b0b07812 */ /* 0x000fe200078ec0ff */
[----:B------:R-:W-:Y:S01]  /*4850*/  FFMA.FTZ R71, R70, R75, -R85 ;  /* 0x0000004b46477223 */ /* 0x000fe20000010855 */
[----:B------:R-:W-:Y:S01]  /*4860*/  LOP3.LUT R178, R178, 0xffff0000, RZ, 0xc0, !PT ;  /* 0xffff0000b2b27812 */ /* 0x000fe200078ec0ff */
[----:B------:R-:W-:Y:S01]  /*4870*/  IMAD.U32 R179, R179, 0x10000, RZ ;  /* 0x00010000b3b37824 */ /* 0x000fe200078e00ff */
[----:B------:R-:W-:Y:S01]  /*4880*/  LOP3.LUT R32, R32, 0xffff0000, RZ, 0xc0, !PT ;  /* 0xffff000020207812 */ /* 0x000fe200078ec0ff */
[----:B------:R-:W-:Y:S01]  /*4890*/  FFMA.FTZ R70, R70, R72, R77 ;  /* 0x0000004846467223 */ /* 0x000fe2000001004d */
[C---:B------:R-:W-:Y:S01]  /*48a0*/  FMUL.FTZ R72, R34.reuse, R176 ;  /* 0x000000b022487220 */ /* 0x040fe20000410000 */
[----:B------:R-:W-:Y:S01]  /*48b0*/  FMUL.FTZ R75, R34, R178 ;  /* 0x000000b2224b7220 */ /* 0x000fe20000410000 */
[----:B------:R-:W-:-:S02]  /*48c0*/  IMAD.U32 R35, R35, 0x10000, RZ ;  /* 0x0001000023237824 */ /* 0x000fc400078e00ff */
[C---:B------:R-:W-:Y:S01]  /*48d0*/  FMUL.FTZ R34, R32.reuse, R177 ;  /* 0x000000b120227220 */ /* 0x040fe20000410000 */
[----:B------:R-:W-:Y:S01]  /*48e0*/  FMUL.FTZ R32, R32, R179 ;  /* 0x000000b320207220 */ /* 0x000fe20000410000 */
[----:B------:R-:W-:Y:S01]  /*48f0*/  F2FP.BF16.F32.PACK_AB R73, R74, R73 ;  /* 0x000000494a49723e */ /* 0x000fe200000010ff */
[----:B------:R-:W-:Y:S01]  /*4900*/  FFMA.FTZ R72, R35, R178, -R72 ;  /* 0x000000b223487223 */ /* 0x000fe20000010848 */
[C---:B------:R-:W-:Y:S01]  /*4910*/  FFMA.FTZ R34, R33.reuse, R179, -R34 ;  /* 0x000000b321227223 */ /* 0x040fe20000010822 */
[----:B------:R-:W-:Y:S01]  /*4920*/  FFMA.FTZ R33, R33, R177, R32 ;  /* 0x000000b121217223 */ /* 0x000fe20000010020 */
[----:B------:R-:W-:Y:S01]  /*4930*/  FFMA.FTZ R75, R35, R176, R75 ;  /* 0x000000b0234b7223 */ /* 0x000fe2000001004b */
[----:B------:R-:W-:-:S03]  /*4940*/  F2FP.BF16.F32.PACK_AB R70, R70, R71 ;  /* 0x000000474646723e */ /* 0x000fc600000010ff */
[----:B------:R-:W-:Y:S01]  /*4950*/  F2FP.BF16.F32.PACK_AB R32, R33, R34 ;  /* 0x000000222120723e */ /* 0x000fe200000010ff */
[----:B------:R-:W-:Y:S01]  /*4960*/  IMAD.MOV.U32 R33, RZ, RZ, R73 ;  /* 0x000000ffff217224 */ /* 0x000fe200078e0049 */
[----:B------:R-:W-:Y:S01]  /*4970*/  F2FP.BF16.F32.PACK_AB R35, R75, R72 ;  /* 0x000000484b23723e */ /* 0x000fe200000010ff */
[----:B------:R-:W-:-:S07]  /*4980*/  IMAD.MOV.U32 R34, RZ, RZ, R70 ;  /* 0x000000ffff227224 */ /* 0x000fce00078e0046 */
.L_x_2748:
[----:B------:R-:W-:Y:S05]  /*4990*/  BSYNC B3 ;  /* 0x0000000000037941 */ /* 0x000fea0003800000 */
.L_x_2747:
[----:B--2---:R0:W-:Y:S02]  /*49a0*/  STG.E.128 desc[UR60][R44.64+0x100], R32 ;  /* 0x000100202c007986 */ /* 0x0041e4000c101d3c */
.L_x_2746:
[----:B------:R-:W-:Y:S05]  /*49b0*/  BSYNC B2 ;  /* 0x0000000000027941 */ /* 0x000fea0003800000 */
.L_x_2745:
[----:B------:R-:W-:-:S13]  /*49c0*/  ISETP.NE.AND P3, PT, R6, RZ, PT ;  /* 0x000000ff0600720c */ /* 0x000fda0003f65270 */
        /* <DEDUP_REMOVED lines=8> */
[--C-:B------:R-:W-:Y:S02]  /*4a50*/  SHF.R.U64 R67, R68, 0x10, R69.reuse ;  /* 0x0000001044437819 */ /* 0x100fe40000001245 */
[----:B------:R-:W-:Y:S01]  /*4a60*/  SHF.R.U32.HI R70, RZ, 0x10, R69 ;  /* 0x00000010ff467819 */ /* 0x000fe20000011645 */
[----:B------:R-:W-:Y:S01]  /*4a70*/  IMAD.U32 R69, R33, 0x10000, RZ ;  /* 0x0001000021457824 */ /* 0x000fe200078e00ff */
[----:B------:R-:W-:Y:S02]  /*4a80*/  PRMT R164, R164, 0x5410, R67 ;  /* 0x00005410a4a47816 */ /* 0x000fe40000000043 */
[----:B------:R-:W-:-:S02]  /*4a90*/  PRMT R157, R157, 0x5410, R72 ;  /* 0x000054109d9d7816 */ /* 0x000fc40000000048 */
[----:B------:R-:W-:Y:S02]  /*4aa0*/  PRMT R167, R167, 0x5410, R70 ;  /* 0x00005410a7a77816 */ /* 0x000fe40000000046 */
[----:B------:R-:W-:Y:S01]  /*4ab0*/  LOP3.LUT R67, R33, 0xffff0000, RZ, 0xc0, !PT ;  /* 0xffff000021437812 */ /* 0x000fe200078ec0ff */
[----:B------:R-:W-:Y:S01]  /*4ac0*/  IMAD.U32 R33, R32, 0x10000, RZ ;  /* 0x0001000020217824 */ /* 0x000fe200078e00ff */
[C---:B------:R-:W-:Y:S01]  /*4ad0*/  LOP3.LUT R72, R164.reuse, 0xffff0000, RZ, 0xc0, !PT ;  /* 0xffff0000a4487812 */ /* 0x040fe200078ec0ff */
[----:B------:R-:W-:Y:S01]  /*4ae0*/  IMAD.U32 R73, R167, 0x10000, RZ ;  /* 0x00010000a7497824 */ /* 0x000fe200078e00ff */
[----:B------:R-:W-:Y:S01]  /*4af0*/  LOP3.LUT R70, R157, 0xffff0000, RZ, 0xc0, !PT ;  /* 0xffff00009d467812 */ /* 0x000fe200078ec0ff */
[----:B------:R-:W-:Y:S01]  /*4b00*/  IMAD.U32 R164, R164, 0x10000, RZ ;  /* 0x00010000a4a47824 */ /* 0x000fe200078e00ff */
[----:B------:R-:W-:Y:S01]  /*4b10*/  PRMT R158, R158, 0x5410, R71 ;  /* 0x000054109e9e7816 */ /* 0x000fe20000000047 */
[C---:B------:R-:W-:Y:S01]  /*4b20*/  FMUL.FTZ R74, R67.reuse, R72 ;  /* 0x00000048434a7220 */ /* 0x040fe20000410000 */
        /* <DEDUP_REMOVED lines=9> */
[C---:B------:R-:W-:Y:S01]  /*4bc0*/  FMUL.FTZ R77, R68.reuse, R73 ;  /* 0x00000049444d7220 */ /* 0x040fe20000410000 */
[----:B------:R-:W-:Y:S01]  /*4bd0*/  FMUL.FTZ R75, R68, R71 ;  /* 0x00000047444b7220 */ /* 0x000fe20000410000 */
[----:B------:R-:W-:-:S02]  /*4be0*/  IMAD.U32 R68, R157, 0x10000, RZ ;  /* 0x000100009d447824 */ /* 0x000fc400078e00ff */
[C---:B------:R-:W-:Y:S01]  /*4bf0*/  FMUL.FTZ R70, R34.reuse, R167 ;  /* 0x000000a722467220 */ /* 0x040fe20000410000 */
[----:B------:R-:W-:Y:S01]  /*4c00*/  FMUL.FTZ R72, R34, R158 ;  /* 0x0000009e22487220 */ /* 0x000fe20000410000 */
[C---:B------:R-:W-:Y:S01]  /*4c10*/  FFMA.FTZ R77, R66.reuse, R71, -R77 ;  /* 0x00000047424d7223 */ /* 0x040fe2000001084d */
[----:B------:R-:W-:Y:S01]  /*4c20*/  FMUL.FTZ R34, R67, R164 ;  /* 0x000000a443227220 */ /* 0x000fe20000410000 */
[----:B------:R-:W-:Y:S02]  /*4c30*/  IMAD.U32 R35, R35, 0x10000, RZ ;  /* 0x0001000023237824 */ /* 0x000fe400078e00ff */
[----:B------:R-:W-:Y:S01]  /*4c40*/  FFMA.FTZ R66, R66, R73, R75 ;  /* 0x0000004942427223 */ /* 0x000fe2000001004b */
[-C--:B------:R-:W-:Y:S01]  /*4c50*/  FMUL.FTZ R67, R67, R68.reuse ;  /* 0x0000004443437220 */ /* 0x080fe20000410000 */
[----:B------:R-:W-:Y:S01]  /*4c60*/  FFMA.FTZ R34, R33, R68, -R34 ;  /* 0x0000004421227223 */ /* 0x000fe20000010822 */
        /* <DEDUP_REMOVED lines=8> */
.L_x_2750:
[----:B------:R-:W-:Y:S05]  /*4cf0*/  BSYNC B2 ;  /* 0x0000000000027941 */ /* 0x000fea0003800000 */
.L_x_2749:
[----:B--2---:R0:W-:Y:S02]  /*4d00*/  STG.E.128 desc[UR60][R44.64+0x140], R32 ;  /* 0x000140202c007986 */ /* 0x0041e4000c101d3c */
.L_x_2728:
[----:B------:R-:W-:Y:S05]  /*4d10*/  BSYNC B1 ;  /* 0x0000000000017941 */ /* 0x000fea0003800000 */
.L_x_2727:
        /* <DEDUP_REMOVED lines=17> */
[C---:B------:R-:W-:Y:S01]  /*4e30*/  LOP3.LUT R66, R174.reuse, 0xffff0000, RZ, 0xc0, !PT ;  /* 0xffff0000ae427812 */ /* 0x040fe200078ec0ff */
[----:B------:R-:W-:Y:S01]  /*4e40*/  IMAD.U32 R174, R174, 0x10000, RZ ;  /* 0x00010000aeae7824 */ /* 0x000fe200078e00ff */
[C---:B------:R-:W-:Y:S01]  /*4e50*/  LOP3.LUT R64, R168.reuse, 0xffff0000, RZ, 0xc0, !PT ;  /* 0xffff0000a8407812 */ /* 0x040fe200078ec0ff */
[----:B------:R-:W-:Y:S01]  /*4e60*/  IMAD.U32 R168, R168, 0x10000, RZ ;  /* 0x00010000a8a87824 */ /* 0x000fe200078e00ff */
[----:B------:R-:W-:Y:S01]  /*4e70*/  PRMT R170, R170, 0x5410, R67 ;  /* 0x00005410aaaa7816 */ /* 0x000fe20000000043 */
[----:B------:R-:W-:Y:S01]  /*4e80*/  FMUL.FTZ R68, R45, R66 ;  /* 0x000000422d447220 */ /* 0x000fe20000410000 */
[----:B------:R-:W-:Y:S01]  /*4e90*/  LOP3.LUT R63, R34, 0xffff0000, RZ, 0xc0, !PT ;  /* 0xffff0000223f7812 */ /* 0x000fe200078ec0ff */
[C---:B------:R-:W-:Y:S01]  /*4ea0*/  IMAD.U32 R34, R35.reuse, 0x10000, RZ ;  /* 0x0001000023227824 */ /* 0x040fe200078e00ff */
[----:B------:R-:W-:Y:S01]  /*4eb0*/  LOP3.LUT R44, R35, 0xffff0000, RZ, 0xc0, !PT ;  /* 0xffff0000232c7812 */ /* 0x000fe200078ec0ff */
[----:B------:R-:W-:-:S02]  /*4ec0*/  IMAD.U32 R35, R33, 0x10000, RZ ;  /* 0x0001000021237824 */ /* 0x000fc400078e00ff */
[-C--:B------:R-:W-:Y:S01]  /*4ed0*/  FMUL.FTZ R45, R45, R64.reuse ;  /* 0x000000402d2d7220 */ /* 0x080fe20000410000 */
[C---:B------:R-:W-:Y:S01]  /*4ee0*/  IMAD.U32 R67, R175.reuse, 0x10000, RZ ;  /* 0x00010000af437824 */ /* 0x040fe200078e00ff */
[----:B------:R-:W-:Y:S01]  /*4ef0*/  LOP3.LUT R175, R175, 0xffff0000, RZ, 0xc0, !PT ;  /* 0xffff0000afaf7812 */ /* 0x000fe200078ec0ff */
[----:B------:R-:W-:Y:S02]  /*4f00*/  IMAD.U32 R65, R170, 0x10000, RZ ;  /* 0x00010000aa417824 */ /* 0x000fe400078e00ff */
[----:B------:R-:W-:Y:S01]  /*4f10*/  FFMA.FTZ R68, R35, R64, -R68 ;  /* 0x0000004023447223 */ /* 0x000fe20000010844 */
[----:B------:R-:W-:Y:S01]  /*4f20*/  FMUL.FTZ R71, R63, R67 ;  /* 0x000000433f477220 */ /* 0x000fe20000410000 */
[----:B------:R-:W-:Y:S01]  /*4f30*/  FFMA.FTZ R69, R35, R66, R45 ;  /* 0x0000004223457223 */ /* 0x000fe2000001002d */
[----:B------:R-:W-:Y:S02]  /*4f40*/  IMAD.U32 R33, R32, 0x10000, RZ ;  /* 0x0001000020217824 */ /* 0x000fe400078e00ff */
[-C--:B------:R-:W-:Y:S01]  /*4f50*/  FMUL.FTZ R63, R63, R65.reuse ;  /* 0x000000413f3f7220 */ /* 0x080fe20000410000 */
[----:B------:R-:W-:Y:S01]  /*4f60*/  LOP3.LUT R35, R170, 0xffff0000, RZ, 0xc0, !PT ;  /* 0xffff0000aa237812 */ /* 0x000fe200078ec0ff */
[----:B------:R-:W-:Y:S01]  /*4f70*/  FFMA.FTZ R71, R62, R65, -R71 ;  /* 0x000000413e477223 */ /* 0x000fe20000010847 */
[----:B------:R-:W-:Y:S01]  /*4f80*/  LOP3.LUT R32, R32, 0xffff0000, RZ, 0xc0, !PT ;  /* 0xffff000020207812 */ /* 0x000fe200078ec0ff */
[----:B------:R-:W-:Y:S01]  /*4f90*/  FFMA.FTZ R62, R62, R67, R63 ;  /* 0x000000433e3e7223 */ /* 0x000fe2000001003f */
[C---:B------:R-:W-:Y:S01]  /*4fa0*/  FMUL.FTZ R63, R44.reuse, R175 ;  /* 0x000000af2c3f7220 */ /* 0x040fe20000410000 */
[----:B------:R-:W-:-:S02]  /*4fb0*/  FMUL.FTZ R64, R44, R35 ;  /* 0x000000232c407220 */ /* 0x000fc40000410000 */
[C---:B------:R-:W-:Y:S01]  /*4fc0*/  FMUL.FTZ R44, R32.reuse, R174 ;  /* 0x000000ae202c7220 */ /* 0x040fe20000410000 */
[-C--:B------:R-:W-:Y:S01]  /*4fd0*/  FMUL.FTZ R45, R32, R168.reuse ;  /* 0x000000a8202d7220 */ /* 0x080fe20000410000 */
[C---:B------:R-:W-:Y:S01]  /*4fe0*/  FFMA.FTZ R63, R34.reuse, R35, -R63 ;  /* 0x00000023223f7223 */ /* 0x040fe2000001083f */
[----:B------:R-:W-:Y:S01]  /*4ff0*/  FFMA.FTZ R64, R34, R175, R64 ;  /* 0x000000af22407223 */ /* 0x000fe20000010040 */
[C---:B------:R-:W-:Y:S01]  /*5000*/  FFMA.FTZ R44, R33.reuse, R168, -R44 ;  /* 0x000000a8212c7223 */ /* 0x040fe2000001082c */
[----:B------:R-:W-:Y:S01]  /*5010*/  FFMA.FTZ R45, R33, R174, R45 ;  /* 0x000000ae212d7223 */ /* 0x000fe2000001002d */
[----:B------:R-:W-:Y:S02]  /*5020*/  F2FP.BF16.F32.PACK_AB R33, R69, R68 ;  /* 0x000000444521723e */ /* 0x000fe400000010ff */
[----:B------:R-:W-:Y:S02]  /*5030*/  F2FP.BF16.F32.PACK_AB R35, R64, R63 ;  /* 0x0000003f4023723e */ /* 0x000fe400000010ff */
[----:B------:R-:W-:-:S02]  /*5040*/  F2FP.BF16.F32.PACK_AB R34, R62, R71 ;  /* 0x000000473e22723e */ /* 0x000fc400000010ff */
[----:B------:R-:W-:-:S07]  /*5050*/  F2FP.BF16.F32.PACK_AB R32, R45, R44 ;  /* 0x0000002c2d20723e */ /* 0x000fce00000010ff */
.L_x_2755:
[----:B------:R-:W-:Y:S05]  /*5060*/  BSYNC B2 ;  /* 0x0000000000027941 */ /* 0x000fea0003800000 */
.L_x_2754:
[----:B--2---:R0:W-:Y:S02]  /*5070*/  STG.E.128 desc[UR60][R40.64], R32 ;  /* 0x0000002028007986 */ /* 0x0041e4000c101d3c */
.L_x_2753:
[----:B------:R-:W-:Y:S05]  /*5080*/  BSYNC B1 ;  /* 0x0000000000017941 */ /* 0x000fea0003800000 */
.L_x_2752:
        /* <DEDUP_REMOVED lines=30> */
[----:B------:R-:W-:Y:S01]  /*5270*/  FMUL.FTZ R65, R35, R62 ;  /* 0x0000003e23417220 */ /* 0x000fe20000410000 */
[----:B------:R-:W-:Y:S01]  /*5280*/  LOP3.LUT R155, R155, 0xffff0000, RZ, 0xc0, !PT ;  /* 0xffff00009b9b7812 */ /* 0x000fe200078ec0ff */
[-C--:B------:R-:W-:Y:S01]  /*5290*/  FMUL.FTZ R35, R35, R60.reuse ;  /* 0x0000003c23237220 */ /* 0x080fe20000410000 */
[----:B------:R-:W-:Y:S01]  /*52a0*/  LOP3.LUT R32, R32, 0xffff0000, RZ, 0xc0, !PT ;  /* 0xffff000020207812 */ /* 0x000fe200078ec0ff */
[----:B------:R-:W-:Y:S01]  /*52b0*/  FFMA.FTZ R65, R34, R60, -R65 ;  /* 0x0000003c22417223 */ /* 0x000fe20000010841 */
[----:B------:R-:W-:Y:S01]  /*52c0*/  FFMA.FTZ R44, R44, R63, R45 ;  /* 0x0000003f2c2c7223 */ /* 0x000fe2000001002d */
[----:B------:R-:W-:-:S02]  /*52d0*/  IMAD.U32 R172, R172, 0x10000, RZ ;  /* 0x00010000acac7824 */ /* 0x000fc400078e00ff */
[C---:B------:R-:W-:Y:S01]  /*52e0*/  FMUL.FTZ R45, R59.reuse, R173 ;  /* 0x000000ad3b2d7220 */ /* 0x040fe20000410000 */
[----:B------:R-:W-:Y:S02]  /*52f0*/  IMAD.U32 R154, R154, 0x10000, RZ ;  /* 0x000100009a9a7824 */ /* 0x000fe400078e00ff */
[-C--:B------:R-:W-:Y:S01]  /*5300*/  FMUL.FTZ R60, R59, R155.reuse ;  /* 0x0000009b3b3c7220 */ /* 0x080fe20000410000 */
[----:B------:R-:W-:Y:S01]  /*5310*/  FFMA.FTZ R62, R34, R62, R35 ;  /* 0x0000003e223e7223 */ /* 0x000fe20000010023 */
        /* <DEDUP_REMOVED lines=12> */
.L_x_2759:
[----:B------:R-:W-:Y:S05]  /*53e0*/  BSYNC B2 ;  /* 0x0000000000027941 */ /* 0x000fea0003800000 */
.L_x_2758:
[----:B--2---:R0:W-:Y:S02]  /*53f0*/  STG.E.128 desc[UR60][R40.64+0x40], R32 ;  /* 0x0000402028007986 */ /* 0x0041e4000c101d3c */
.L_x_2757:
[----:B------:R-:W-:Y:S05]  /*5400*/  BSYNC B1 ;  /* 0x0000000000017941 */ /* 0x000fea0003800000 */
.L_x_2756:
        /* <DEDUP_REMOVED lines=33> */
[----:B------:R-:W-:Y:S01]  /*5620*/  IMAD.U32 R152, R152, 0x10000, RZ ;  /* 0x0001000098987824 */ /* 0x000fe200078e00ff */
[----:B------:R-:W-:Y:S01]  /*5630*/  LOP3.LUT R153, R153, 0xffff0000, RZ, 0xc0, !PT ;  /* 0xffff000099997812 */ /* 0x000fe200078ec0ff */
[C---:B------:R-:W-:Y:S01]  /*5640*/  FFMA.FTZ R61, R34.reuse, R56, -R61 ;  /* 0x00000038223d7223 */ /* 0x040fe2000001083d */
[----:B------:R-:W-:Y:S01]  /*5650*/  FFMA.FTZ R58, R34, R58, R35 ;  /* 0x0000003a223a7223 */ /* 0x000fe20000010023 */
[----:B------:R-:W-:Y:S01]  /*5660*/  FFMA.FTZ R63, R44, R57, -R63 ;  /* 0x000000392c3f7223 */ /* 0x000fe2000001083f */
[----:B------:R-:W-:Y:S01]  /*5670*/  FMUL.FTZ R34, R32, R169 ;  /* 0x000000a920227220 */ /* 0x000fe20000410000 */
[----:B------:R-:W-:Y:S01]  /*5680*/  FFMA.FTZ R44, R44, R59, R45 ;  /* 0x0000003b2c2c7223 */ /* 0x000fe2000001002d */
        /* <DEDUP_REMOVED lines=13> */
.L_x_2763:
[----:B------:R-:W-:Y:S05]  /*5760*/  BSYNC B2 ;  /* 0x0000000000027941 */ /* 0x000fea0003800000 */
.L_x_2762:
[----:B--2---:R0:W-:Y:S02]  /*5770*/  STG.E.128 desc[UR60][R40.64+0x80], R32 ;  /* 0x0000802028007986 */ /* 0x0041e4000c101d3c */
.L_x_2761:
[----:B------:R-:W-:Y:S05]  /*5780*/  BSYNC B1 ;  /* 0x0000000000017941 */ /* 0x000fea0003800000 */
.L_x_2760:
        /* <DEDUP_REMOVED lines=53> */
.L_x_2767:
[----:B------:R-:W-:Y:S05]  /*5ae0*/  BSYNC B2 ;  /* 0x0000000000027941 */ /* 0x000fea0003800000 */
.L_x_2766:
[----:B--2---:R0:W-:Y:S02]  /*5af0*/  STG.E.128 desc[UR60][R40.64+0xc0], R32 ;  /* 0x0000c02028007986 */ /* 0x0041e4000c101d3c */
.L_x_2765:
[----:B------:R-:W-:Y:S05]  /*5b00*/  BSYNC B1 ;  /* 0x0000000000017941 */ /* 0x000fea0003800000 */
.L_x_2764:
        /* <DEDUP_REMOVED lines=9> */
[----:B------:R-:W-:Y:S01]  /*5ba0*/  SHF.R.U32.HI R51, RZ, 0x10, R47 ;  /* 0x00000010ff337819 */ /* 0x000fe2000001162f */
[----:B------:R-:W-:Y:S01]  /*5bb0*/  IMAD.U32 R45, R35, 0x10000, RZ ;  /* 0x00010000232d7824 */ /* 0x000fe200078e00ff */
[--C-:B------:R-:W-:Y:S02]  /*5bc0*/  SHF.R.U64 R47, R48, 0x10, R49.reuse ;  /* 0x00000010302f7819 */ /* 0x100fe40000001231 */
[----:B------:R-:W-:Y:S02]  /*5bd0*/  SHF.R.U32.HI R48, RZ, 0x10, R49 ;  /* 0x00000010ff307819 */ /* 0x000fe40000011631 */
[----:B------:R-:W-:Y:S02]  /*5be0*/  PRMT R130, R130, 0x5410, R51 ;  /* 0x0000541082827816 */ /* 0x000fe40000000033 */
[----:B------:R-:W-:-:S02]  /*5bf0*/  PRMT R135, R135, 0x5410, R48 ;  /* 0x0000541087877816 */ /* 0x000fc40000000030 */
[----:B------:R-:W-:Y:S01]  /*5c00*/  LOP3.LUT R44, R34, 0xffff0000, RZ, 0xc0, !PT ;  /* 0xffff0000222c7812 */ /* 0x000fe200078ec0ff */
[----:B------:R-:W-:Y:S01]  /*5c10*/  IMAD.U32 R48, R130, 0x10000, RZ ;  /* 0x0001000082307824 */ /* 0x000fe200078e00ff */
[----:B------:R-:W-:Y:S01]  /*5c20*/  PRMT R131, R131, 0x5410, R50 ;  /* 0x0000541083837816 */ /* 0x000fe20000000032 */
[----:B------:R-:W-:Y:S01]  /*5c30*/  IMAD.U32 R50, R135, 0x10000, RZ ;  /* 0x0001000087327824 */ /* 0x000fe200078e00ff */
[----:B------:R-:W-:Y:S01]  /*5c40*/  PRMT R134, R134, 0x5410, R47 ;  /* 0x0000541086867816 */ /* 0x000fe2000000002f */
[----:B------:R-:W-:Y:S01]  /*5c50*/  IMAD.U32 R34, R33, 0x10000, RZ ;  /* 0x0001000021227824 */ /* 0x000fe200078e00ff */
[----:B------:R-:W-:Y:S01]  /*5c60*/  LOP3.LUT R46, R35, 0xffff0000, RZ, 0xc0, !PT ;  /* 0xffff0000232e7812 */ /* 0x000fe200078ec0ff */
[C---:B------:R-:W-:Y:S01]  /*5c70*/  FMUL.FTZ R54, R44.reuse, R50 ;  /* 0x000000322c367220 */ /* 0x040fe20000410000 */
[----:B------:R-:W-:Y:S01]  /*5c80*/  LOP3.LUT R35, R33, 0xffff0000, RZ, 0xc0, !PT ;  /* 0xffff000021237812 */ /* 0x000fe200078ec0ff */
        /* <DEDUP_REMOVED lines=8> */
[C---:B------:R-:W-:Y:S01]  /*5d10*/  FMUL.FTZ R51, R35.reuse, R49 ;  /* 0x0000003123337220 */ /* 0x040fe20000410000 */
[----:B------:R-:W-:Y:S01]  /*5d20*/  FMUL.FTZ R52, R35, R47 ;  /* 0x0000002f23347220 */ /* 0x000fe20000410000 */
[----:B------:R-:W-:Y:S01]  /*5d30*/  LOP3.LUT R32, R32, 0xffff0000, RZ, 0xc0, !PT ;  /* 0xffff000020207812 */ /* 0x000fe200078ec0ff */
[----:B------:R-:W-:Y:S01]  /*5d40*/  FMUL.FTZ R44, R46, R135 ;  /* 0x000000872e2c7220 */ /* 0x000fe20000410000 */
[----:B------:R-:W-:-:S02]  /*5d50*/  IMAD.U32 R134, R134, 0x10000, RZ ;  /* 0x0001000086867824 */ /* 0x000fc400078e00ff */
[-C--:B------:R-:W-:Y:S01]  /*5d60*/  FMUL.FTZ R46, R46, R130.reuse ;  /* 0x000000822e2e7220 */ /* 0x080fe20000410000 */
[----:B------:R-:W-:Y:S02]  /*5d70*/  IMAD.U32 R131, R131, 0x10000, RZ ;  /* 0x0001000083837824 */ /* 0x000fe400078e00ff */
[C---:B------:R-:W-:Y:S01]  /*5d80*/  FFMA.FTZ R51, R34.reuse, R47, -R51 ;  /* 0x0000002f22337223 */ /* 0x040fe20000010833 */
[----:B------:R-:W-:Y:S01]  /*5d90*/  FFMA.FTZ R52, R34, R49, R52 ;  /* 0x0000003122347223 */ /* 0x000fe20000010034 */
[C---:B------:R-:W-:Y:S01]  /*5da0*/  FFMA.FTZ R44, R45.reuse, R130, -R44 ;  /* 0x000000822d2c7223 */ /* 0x040fe2000001082c */
[C---:B------:R-:W-:Y:S01]  /*5db0*/  FMUL.FTZ R34, R32.reuse, R134 ;  /* 0x0000008620227220 */ /* 0x040fe20000410000 */
[----:B------:R-:W-:Y:S01]  /*5dc0*/  FMUL.FTZ R35, R32, R131 ;  /* 0x0000008320237220 */ /* 0x000fe20000410000 */
[----:B------:R-:W-:Y:S01]  /*5dd0*/  FFMA.FTZ R45, R45, R135, R46 ;  /* 0x000000872d2d7223 */ /* 0x000fe2000001002e */
[----:B------:R-:W-:Y:S01]  /*5de0*/  F2FP.BF16.F32.PACK_AB R43, R43, R54 ;  /* 0x000000362b2b723e */ /* 0x000fe200000010ff */
[C---:B------:R-:W-:Y:S01]  /*5df0*/  FFMA.FTZ R34, R33.reuse, R131, -R34 ;  /* 0x0000008321227223 */ /* 0x040fe20000010822 */
[----:B------:R-:W-:Y:S01]  /*5e00*/  FFMA.FTZ R35, R33, R134, R35 ;  /* 0x0000008621237223 */ /* 0x000fe20000010023 */
[----:B------:R-:W-:-:S02]  /*5e10*/  F2FP.BF16.F32.PACK_AB R33, R52, R51 ;  /* 0x000000333421723e */ /* 0x000fc400000010ff */
[----:B------:R-:W-:Y:S02]  /*5e20*/  F2FP.BF16.F32.PACK_AB R44, R45, R44 ;  /* 0x0000002c2d2c723e */ /* 0x000fe400000010ff */
[----:B------:R-:W-:Y:S01]  /*5e30*/  F2FP.BF16.F32.PACK_AB R32, R35, R34 ;  /* 0x000000222320723e */ /* 0x000fe200000010ff */
[----:B------:R-:W-:Y:S02]  /*5e40*/  IMAD.MOV.U32 R34, RZ, RZ, R43 ;  /* 0x000000ffff227224 */ /* 0x000fe400078e002b */
[----:B------:R-:W-:-:S07]  /*5e50*/  IMAD.MOV.U32 R35, RZ, RZ, R44 ;  /* 0x000000ffff237224 */ /* 0x000fce00078e002c */
.L_x_2771:
[----:B------:R-:W-:Y:S05]  /*5e60*/  BSYNC B2 ;  /* 0x0000000000027941 */ /* 0x000fea0003800000 */
.L_x_2770:
[----:B--2---:R0:W-:Y:S02]  /*5e70*/  STG.E.128 desc[UR60][R40.64+0x100], R32 ;  /* 0x0001002028007986 */ /* 0x0041e4000c101d3c */
.L_x_2769:
[----:B------:R-:W-:Y:S05]  /*5e80*/  BSYNC B1 ;  /* 0x0000000000017941 */ /* 0x000fea0003800000 */
.L_x_2768:
        /* <DEDUP_REMOVED lines=52> */
.L_x_2773:
[----:B------:R-:W-:Y:S05]  /*61d0*/  BSYNC B1 ;  /* 0x0000000000017941 */ /* 0x000fea0003800000 */
.L_x_2772:
[----:B--2---:R0:W-:Y:S01]  /*61e0*/  STG.E.128 desc[UR60][R40.64+0x140], R32 ;  /* 0x0001402028007986 */ /* 0x0041e2000c101d3c */
[----:B------:R-:W-:Y:S05]  /*61f0*/  BRA `(.L_x_2751) ;  /* 0x00000040007c7947 */ /* 0x000fea0003800000 */
.L_x_2719:
        /* <DEDUP_REMOVED lines=47> */
.L_x_2775:
[----:B------:R-:W-:Y:S05]  /*64f0*/  BSYNC B1 ;  /* 0x0000000000017941 */ /* 0x000fea0003800000 */
.L_x_2774:
        /* <DEDUP_REMOVED lines=47> */
.L_x_2777:
[----:B------:R-:W-:Y:S05]  /*67f0*/  BSYNC B1 ;  /* 0x0000000000017941 */ /* 0x000fea0003800000 */
.L_x_2776:
[----:B------:R-:W2:Y:S01]  /*6800*/  LDL R0, [R1+0xc] ;  /* 0x00000c0001007983 */ /* 0x000ea20000100800 */
[----:B------:R-:W-:Y:S01]  /*6810*/  IMAD.MOV.U32 R3, RZ, RZ, R33 ;  /* 0x000000ffff037224 */ /* 0x000fe200078e0021 */
[----:B------:R-:W-:Y:S01]  /*6820*/  PRMT R174, R174, 0x5410, R85 ;  /* 0x00005410aeae7816 */ /* 0x000fe20000000055 */
[----:B0-----:R-:W-:Y:S02]  /*6830*/  IMAD.MOV.U32 R80, RZ, RZ, R38 ;  /* 0x000000ffff507224 */ /* 0x001fe400078e0026 */
        /* <DEDUP_REMOVED lines=16> */
[----:B------:R-:W-:-:S03]  /*6940*/  IMAD.MOV.U32 R80, RZ, RZ, R45 ;  /* 0x000000ffff507224 */ /* 0x000fc600078e002d */
[----:B------:R-:W-:Y:S01]  /*6950*/  PRMT R172, R172, 0x5410, R3 ;  /* 0x00005410acac7816 */ /* 0x000fe20000000003 */
[----:B------:R-:W-:-:S05]  /*6960*/  IMAD.MOV.U32 R3, RZ, RZ, R48 ;  /* 0x000000ffff037224 */ /* 0x000fca00078e0030 */
[----:B------:R-:W-:Y:S01]  /*6970*/  PRMT R177, R177, 0x5410, R3 ;  /* 0x00005410b1b17816 */ /* 0x000fe20000000003 */
[----:B------:R-:W-:-:S05]  /*6980*/  IMAD.MOV.U32 R3, RZ, RZ, R52 ;  /* 0x000000ffff037224 */ /* 0x000fca00078e0034 */
[----:B------:R-:W-:Y:S01]  /*6990*/  PRMT R179, R3, 0x7610, R179 ;  /* 0x0000761003b37816 */ /* 0x000fe200000000b3 */
[----:B-----5:R-:W-:Y:S01]  /*69a0*/  IMAD.MOV.U32 R3, RZ, RZ, R56 ;  /* 0x000000ffff037224 */ /* 0x020fe200078e0038 */
[----:B--2---:R-:W-:Y:S01]  /*69b0*/  R2UR UR4, R0 ;  /* 0x00000000000472ca */ /* 0x004fe200000e0000 */
[----:B------:R-:W-:-:S05]  /*69c0*/  IMAD.MOV.U32 R0, RZ, RZ, R32 ;  /* 0x000000ffff007224 */ /* 0x000fca00078e0020 */
[----:B------:R-:W-:Y:S01]  /*69d0*/  PRMT R174, R0, 0x7610, R174 ;  /* 0x0000761000ae7816 */ /* 0x000fe200000000ae */
[----:B------:R-:W-:-:S05]  /*69e0*/  IMAD.MOV.U32 R0, RZ, RZ, R39 ;  /* 0x000000ffff007224 */ /* 0x000fca00078e0027 */
[----:B------:R-:W-:Y:S01]  /*69f0*/  PRMT R175, R0, 0x7610, R175 ;  /* 0x0000761000af7816 */ /* 0x000fe200000000af */
[----:B------:R-:W-:Y:S01]  /*6a00*/  IMAD.MOV.U32 R0, RZ, RZ, R43 ;  /* 0x000000ffff007224 */ /* 0x000fe200078e002b */
[----:B------:R-:W-:Y:S02]  /*6a10*/  UISETP.NE.AND UP0, UPT, UR4, 0x3, UPT ;  /* 0x000000030400788c */ /* 0x000fe4000bf05270 */
[----:B------:R-:W-:Y:S01]  /*6a20*/  PRMT R175, R175, 0x5410, R81 ;  /* 0x00005410afaf7816 */ /* 0x000fe20000000051 */
[----:B------:R-:W-:Y:S01]  /*6a30*/  IMAD.MOV.U32 R81, RZ, RZ, R54 ;  /* 0x000000ffff517224 */ /* 0x000fe200078e0036 */
[----:B------:R-:W-:Y:S01]  /*6a40*/  PRMT R180, R180, 0x5410, R0 ;  /* 0x00005410b4b47816 */ /* 0x000fe20000000000 */
[----:B------:R-:W-:Y:S01]  /*6a50*/  IMAD.MOV.U32 R0, RZ, RZ, R47 ;  /* 0x000000ffff007224 */ /* 0x000fe200078e002f */
[----:B------:R-:W-:Y:S02]  /*6a60*/  PLOP3.LUT P2, PT, PT, PT, UP0, 0x80, 0x0 ;  /* 0x000000000000781c */ /* 0x000fe40003f4f008 */
        /* <DEDUP_REMOVED lines=42> */
[----:B------:R-:W-:-:S03]  /*6d10*/  IMAD.MOV.U32 R3, RZ, RZ, R72 ;  /* 0x000000ffff037224 */ /* 0x000fc600078e0048 */
[----:B------:R-:W-:Y:S01]  /*6d20*/  PRMT R165, R165, 0x5410, R80 ;  /* 0x00005410a5a57816 */ /* 0x000fe20000000050 */
        /* <DEDUP_REMOVED lines=8> */
.L_x_2778:
[----:B------:R-:W-:Y:S01]  /*6db0*/  IMAD R3, R17, 0x8, R16 ;  /* 0x0000000811037824 */ /* 0x000fe200078e0210 */
[----:B------:R-:W-:Y:S01]  /*6dc0*/  SHF.L.U32 R0, R189, 0x1f, RZ ;  /* 0x0000001fbd007819 */ /* 0x000fe200000006ff */
[----:B------:R-:W0:Y:S01]  /*6dd0*/  LDC R145, c[0x0][0x2f4] ;  /* 0x0000bd00ff917b82 */ /* 0x000e220000000800 */
[----:B------:R-:W-:Y:S02]  /*6de0*/  BSSY B1, `(.L_x_2779) ;  /* 0x0000004000017945 */ /* 0x000fe40003800000 */
[----:B------:R-:W1:Y:S05]  /*6df0*/  SYNCS.PHASECHK.TRANS64.TRYWAIT P5, [R3+URZ+0x34890], R0 ;  /* 0x03489000030075a7 */ /* 0x000e6a00080a017f */
[----:B------:R-:W2:Y:S01]  /*6e00*/  LDC.64 R122, c[0x0][0x300] ;  /* 0x0000c000ff7a7b82 */ /* 0x000ea20000000a00 */
[----:B-1----:R-:W-:Y:S05]  /*6e10*/  @!P5 BRA `(.L_x_2780) ;  /* 0x000001e00050d947 */ /* 0x002fea0003800000 */
.L_x_3098:
[----:B------:R-:W-:Y:S05]  /*6e20*/  BSYNC B1 ;  /* 0x0000000000017941 */ /* 0x000fea0003800000 */
.L_x_2779:
        /* <DEDUP_REMOVED lines=67> */
[C---:B------:R-:W-:Y:S01]  /*7260*/  FMUL.FTZ R85, R163.reuse, R162 ;  /* 0x000000a2a3557220 */ /* 0x040fe20000410000 */
        /* <DEDUP_REMOVED lines=11> */
[----:B------:R-:W-:Y:S01]  /*7320*/  FMUL.FTZ R164, R163, R162 ;  /* 0x000000a2a3a47220 */ /* 0x000fe20000410000 */
        /* <DEDUP_REMOVED lines=9> */
[CC--:B------:R-:W-:Y:S01]  /*73c0*/  FMUL.FTZ R87, R163.reuse, R162.reuse ;  /* 0x000000a2a3577220 */ /* 0x0c0fe20000410000 */
        /* <DEDUP_REMOVED lines=11> */
[C---:B------:R-:W-:Y:S01]  /*7480*/  FMUL.FTZ R164, R162.reuse, R87 ;  /* 0x00000057a2a47220 */ /* 0x040fe20000410000 */
        /* <DEDUP_REMOVED lines=15> */
[C---:B------:R-:W-:Y:S01]  /*7580*/  FMUL.FTZ R87, R161.reuse, R83 ;  /* 0x00000053a1577220 */ /* 0x040fe20000410000 */
[C---:B------:R-:W-:Y:S02]  /*7590*/  IMAD.U32 R80, R82.reuse, 0x10000, RZ ;  /* 0x0001000052507824 */ /* 0x040fe400078e00ff */
        /* <DEDUP_REMOVED lines=19> */
.L_x_2786:
[----:B------:R-:W-:Y:S05]  /*76d0*/  BSYNC B3 ;  /* 0x0000000000037941 */ /* 0x000fea0003800000 */
.L_x_2785:
[----:B--2---:R2:W-:Y:S04]  /*76e0*/  STG.E.128 desc[UR60][R134.64], R80 ;  /* 0x0000005086007986 */ /* 0x0045e8000c101d3c */
[----:B0-----:R2:W-:Y:S02]  /*76f0*/  @!P4 STG.E.128 desc[UR60][R136.64], R84 ;  /* 0x000000548800c986 */ /* 0x0015e4000c101d3c */
.L_x_2784:
[----:B------:R-:W-:Y:S05]  /*7700*/  BSYNC B2 ;  /* 0x0000000000027941 */ /* 0x000fea0003800000 */
.L_x_2783:
        /* <DEDUP_REMOVED lines=128> */
.L_x_2790:
[----:B------:R-:W-:Y:S05]  /*7f10*/  BSYNC B3 ;  /* 0x0000000000037941 */ /* 0x000fea0003800000 */
.L_x_2789:
[----:B0-----:R0:W-:Y:S04]  /*7f20*/  STG.E.128 desc[UR60][R80.64], R40 ;  /* 0x0000002850007986 */ /* 0x0011e8000c101d3c */
[----:B--2---:R0:W-:Y:S02]  /*7f30*/  @!P4 STG.E.128 desc[UR60][R82.64], R52 ;  /* 0x000000345200c986 */ /* 0x0041e4000c101d3c */
.L_x_2788:
[----:B------:R-:W-:Y:S05]  /*7f40*/  BSYNC B2 ;  /* 0x0000000000027941 */ /* 0x000fea0003800000 */
.L_x_2787:
        /* <DEDUP_REMOVED lines=13> */
[--C-:B0-----:R-:W-:Y:S02]  /*8020*/  @!P4 SHF.R.S32.HI R40, RZ, 0x1f, R37.reuse ;  /* 0x0000001fff28c819 */ /* 0x101fe40000011425 */
[--C-:B------:R-:W-:Y:S02]  /*8030*/  @!P4 IADD3 R130, P5, P6, R92, R130, R37.reuse ;  /* 0x000000825c82c210 */ /* 0x100fe40007ebe025 */
[----:B------:R-:W-:Y:S02]  /*8040*/  LOP3.LUT R37, R196, 0x38, R37, 0xf8, !PT ;  /* 0x00000038c4257812 */ /* 0x000fe400078ef825 */
[----:B------:R-:W-:Y:S02]  /*8050*/  @!P4 IADD3.X R40, R89, R157, R40, P5, P6 ;  /* 0x0000009d5928c210 */ /* 0x000fe40002fec428 */
[----:B------:R-:W-:Y:S02]  /*8060*/  LEA R48, P5, R39, R114, 0x1 ;  /* 0x0000007227307211 */ /* 0x000fe400078a08ff */
[----:B------:R-:W-:-:S02]  /*8070*/  LOP3.LUT R37, R37, R198, RZ, 0x3c, !PT ;  /* 0x000000c625257212 */ /* 0x000fc400078e3cff */
[-C--:B------:R-:W-:Y:S02]  /*8080*/  LEA.HI.X R49, R39, R115.reuse, R38, 0x1, P5 ;  /* 0x0000007327317211 */ /* 0x080fe400028f0c26 */
[----:B------:R-:W-:Y:S02]  /*8090*/  SHF.R.S32.HI R39, RZ, 0x1f, R36 ;  /* 0x0000001fff277819 */ /* 0x000fe40000011424 */
[C---:B------:R-:W-:Y:S02]  /*80a0*/  @!P4 LEA R50, P5, R130.reuse, R114, 0x1 ;  /* 0x000000728232c211 */ /* 0x040fe400078a08ff */
[----:B------:R-:W-:Y:S02]  /*80b0*/  LEA.HI R39, R39, R36, RZ, 0x3 ;  /* 0x0000002427277211 */ /* 0x000fe400078f18ff */
[----:B------:R-:W-:Y:S02]  /*80c0*/  @!P4 LEA.HI.X R51, R130, R115, R40, 0x1, P5 ;  /* 0x000000738233c211 */ /* 0x000fe400028f0c28 */
[----:B------:R-:W-:Y:S01]  /*80d0*/  ISETP.GE.AND P5, PT, R187, R118, PT ;  /* 0x00000076bb00720c */ /* 0x000fe20003fa6270 */
        /* <DEDUP_REMOVED lines=63> */
[----:B------:R-:W-:Y:S01]  /*84d0*/  FMUL.FTZ R32, R41, R47 ;  /* 0x0000002f29207220 */ /* 0x000fe20000410000 */
[----:B------:R-:W-:Y:S01]  /*84e0*/  LOP3.LUT R35, R35, 0xffff0000, RZ, 0xc0, !PT ;  /* 0xffff000023237812 */ /* 0x000fe200078ec0ff */
[----:B------:R-:W-:Y:S02]  /*84f0*/  IMAD.U32 R37, R36, 0x10000, RZ ;  /* 0x0001000024257824 */ /* 0x000fe400078e00ff */
[----:B------:R-:W-:Y:S01]  /*8500*/  FMUL.FTZ R41, R41, R44 ;  /* 0x0000002c29297220 */ /* 0x000fe20000410000 */
[----:B------:R-:W-:Y:S01]  /*8510*/  PRMT R34, R174, 0x5432, R34 ;  /* 0x00005432ae227816 */ /* 0x000fe20000000022 */
[----:B------:R-:W-:Y:S01]  /*8520*/  FFMA.FTZ R43, R39, R46, R43 ;  /* 0x0000002e272b7223 */ /* 0x000fe2000001002b */
[----:B------:R-:W-:Y:S01]  /*8530*/  LOP3.LUT R36, R36, 0xffff0000, RZ, 0xc0, !PT ;  /* 0xffff000024247812 */ /* 0x000fe200078ec0ff */
[----:B------:R-:W-:Y:S01]  /*8540*/  FMUL.FTZ R39, R40, R35 ;  /* 0x0000002328277220 */ /* 0x000fe20000410000 */
[C---:B------:R-:W-:Y:S01]  /*8550*/  FFMA.FTZ R32, R37.reuse, R44, -R32 ;  /* 0x0000002c25207223 */ /* 0x040fe20000010820 */
[----:B------:R-:W-:Y:S01]  /*8560*/  FFMA.FTZ R41, R37, R47, R41 ;  /* 0x0000002f25297223 */ /* 0x000fe20000010029 */
[----:B------:R-:W-:Y:S01]  /*8570*/  LOP3.LUT R42, R42, 0xffff0000, RZ, 0xc0, !PT ;  /* 0xffff00002a2a7812 */ /* 0x000fe200078ec0ff */
[----:B------:R-:W-:Y:S01]  /*8580*/  FFMA.FTZ R82, R81, R85, R82 ;  /* 0x0000005551527223 */ /* 0x000fe20000010052 */
[----:B------:R-:W-:Y:S01]  /*8590*/  FMUL.FTZ R37, R40, R52 ;  /* 0x0000003428257220 */ /* 0x000fe20000410000 */
[C---:B------:R-:W-:Y:S01]  /*85a0*/  LOP3.LUT R47, R172.reuse, 0xffff0000, RZ, 0xc0, !PT ;  /* 0xffff0000ac2f7812 */ /* 0x040fe200078ec0ff */
[----:B------:R-:W-:Y:S01]  /*85b0*/  IMAD.U32 R40, R172, 0x10000, RZ ;  /* 0x00010000ac287824 */ /* 0x000fe200078e00ff */
[C---:B------:R-:W-:Y:S01]  /*85c0*/  LOP3.LUT R81, R34.reuse, 0xffff0000, RZ, 0xc0, !PT ;  /* 0xffff000022517812 */ /* 0x040fe200078ec0ff */
[----:B------:R-:W-:-:S02]  /*85d0*/  IMAD.U32 R44, R34, 0x10000, RZ ;  /* 0x00010000222c7824 */ /* 0x000fc400078e00ff */
[C---:B------:R-:W-:Y:S01]  /*85e0*/  FFMA.FTZ R39, R36.reuse, R52, -R39 ;  /* 0x0000003424277223 */ /* 0x040fe20000010827 */
[----:B------:R-:W-:Y:S01]  /*85f0*/  FFMA.FTZ R36, R36, R35, R37 ;  /* 0x0000002324247223 */ /* 0x000fe20000010025 */
[----:B------:R-:W-:Y:S01]  /*8600*/  LOP3.LUT R38, R38, 0xffff0000, RZ, 0xc0, !PT ;  /* 0xffff000026267812 */ /* 0x000fe200078ec0ff */
[C---:B------:R-:W-:Y:S01]  /*8610*/  FMUL.FTZ R35, R83.reuse, R40 ;  /* 0x0000002853237220 */ /* 0x040fe20000410000 */
[C---:B------:R-:W-:Y:S01]  /*8620*/  FMUL.FTZ R37, R42.reuse, R47 ;  /* 0x0000002f2a257220 */ /* 0x040fe20000410000 */
        /* <DEDUP_REMOVED lines=17> */
.L_x_2792:
[----:B------:R-:W-:Y:S05]  /*8740*/  BSYNC B2 ;  /* 0x0000000000027941 */ /* 0x000fea0003800000 */
.L_x_2791:
[----:B0-----:R4:W-:Y:S04]  /*8750*/  STG.E.128 desc[UR60][R48.64], R36 ;  /* 0x0000002430007986 */ /* 0x0019e8000c101d3c */
[----:B---3--:R4:W-:Y:S02]  /*8760*/  @!P4 STG.E.128 desc[UR60][R50.64], R40 ;  /* 0x000000283200c986 */ /* 0x0089e4000c101d3c */
.L_x_2782:
[----:B------:R-:W-:Y:S05]  /*8770*/  BSYNC B1 ;  /* 0x0000000000017941 */ /* 0x000fea0003800000 */
.L_x_2781:
        /* <DEDUP_REMOVED lines=19> */
[----:B------:R-:W-:Y:S01]  /*88b0*/  LOP3.LUT R32, R195, 0x38, R33, 0xf8, !PT ;  /* 0x00000038c3207812 */ /* 0x000fe200078ef821 */
[----:B------:R-:W-:-:S03]  /*88c0*/  IMAD.SHL.U32 R35, R35, 0x400, RZ ;  /* 0x0000040023237824 */ /* 0x000fc600078e00ff */
[----:B------:R-:W-:Y:S02]  /*88d0*/  LOP3.LUT R32, R32, R231, RZ, 0x3c, !PT ;  /* 0x000000e720207212 */ /* 0x000fe400078e3cff */
[----:B------:R-:W-:-:S04]  /*88e0*/  LOP3.LUT R35, R35, 0x7fffe000, RZ, 0xc0, !PT ;  /* 0x7fffe00023237812 */ /* 0x000fc800078ec0ff */
[----:B------:R-:W-:Y:S02]  /*88f0*/  IADD3 R32, R32, R35, R199 ;  /* 0x0000002320207210 */ /* 0x000fe40007ffe0c7 */
[--C-:B------:R-:W-:Y:S02]  /*8900*/  @!P3 SHF.R.S32.HI R37, RZ, 0x1f, R33.reuse ;  /* 0x0000001fff25b819 */ /* 0x100fe40000011421 */
        /* <DEDUP_REMOVED lines=45> */
[----:B------:R-:W-:Y:S01]  /*8be0*/  FFMA.FTZ R49, R49, R76, R84 ;  /* 0x0000004c31317223 */ /* 0x000fe20000010054 */
[-C--:B------:R-:W-:Y:S01]  /*8bf0*/  FMUL.FTZ R81, R52, R65.reuse ;  /* 0x0000004134517220 */ /* 0x080fe20000410000 */
[----:B------:R-:W-:Y:S01]  /*8c00*/  FFMA.FTZ R52, R50, R65, -R79 ;  /* 0x0000004132347223 */ /* 0x000fe2000001084f */
[----:B------:R-:W-:Y:S01]  /*8c10*/  LOP3.LUT R76, R78, 0xffff0000, RZ, 0xc0, !PT ;  /* 0xffff00004e4c7812 */ /* 0x000fe200078ec0ff */
[C---:B------:R-:W-:Y:S01]  /*8c20*/  FMUL.FTZ R65, R64.reuse, R67 ;  /* 0x0000004340417220 */ /* 0x040fe20000410000 */
[----:B------:R-:W-:Y:S01]  /*8c30*/  LOP3.LUT R39, R39, 0xffff0000, RZ, 0xc0, !PT ;  /* 0xffff000027277812 */ /* 0x000fe200078ec0ff */
[-C--:B------:R-:W-:Y:S01]  /*8c40*/  FMUL.FTZ R78, R64, R51.reuse ;  /* 0x00000033404e7220 */ /* 0x080fe20000410000 */
[----:B------:R-:W-:Y:S01]  /*8c50*/  LOP3.LUT R64, R66, 0xffff0000, RZ, 0xc0, !PT ;  /* 0xffff000042407812 */ /* 0x000fe200078ec0ff */
[----:B------:R-:W-:Y:S01]  /*8c60*/  FFMA.FTZ R51, R54, R51, -R65 ;  /* 0x0000003336337223 */ /* 0x000fe20000010841 */
[----:B------:R-:W-:Y:S01]  /*8c70*/  PRMT R45, R168, 0x5410, R45 ;  /* 0x00005410a82d7816 */ /* 0x000fe2000000002d */
[----:B------:R-:W-:Y:S01]  /*8c80*/  FFMA.FTZ R54, R54, R67, R78 ;  /* 0x0000004336367223 */ /* 0x000fe2000001004e */
[----:B------:R-:W-:Y:S01]  /*8c90*/  LOP3.LUT R35, R35, 0xffff0000, RZ, 0xc0, !PT ;  /* 0xffff000023237812 */ /* 0x000fe200078ec0ff */
[----:B------:R-:W-:Y:S01]  /*8ca0*/  FMUL.FTZ R80, R39, R76 ;  /* 0x0000004c27507220 */ /* 0x000fe20000410000 */
[----:B------:R-:W-:-:S02]  /*8cb0*/  IMAD.U32 R78, R170, 0x10000, RZ ;  /* 0x00010000aa4e7824 */ /* 0x000fc400078e00ff */
[-C--:B------:R-:W-:Y:S01]  /*8cc0*/  FMUL.FTZ R82, R39, R64.reuse ;  /* 0x0000004027527220 */ /* 0x080fe20000410000 */
[----:B------:R-:W-:Y:S01]  /*8cd0*/  LOP3.LUT R36, R36, 0xffff0000, RZ, 0xc0, !PT ;  /* 0xffff000024247812 */ /* 0x000fe200078ec0ff */
[----:B------:R-:W-:Y:S01]  /*8ce0*/  IMAD.U32 R66, R45, 0x10000, RZ ;  /* 0x000100002d427824 */ /* 0x000fe200078e00ff */
[----:B------:R-:W-:Y:S01]  /*8cf0*/  LOP3.LUT R39, R170, 0xffff0000, RZ, 0xc0, !PT ;  /* 0xffff0000aa277812 */ /* 0x000fe200078ec0ff */
[----:B------:R-:W-:Y:S01]  /*8d00*/  FFMA.FTZ R64, R35, R64, -R80 ;  /* 0x0000004023407223 */ /* 0x000fe20000010850 */
[C---:B------:R-:W-:Y:S02]  /*8d10*/  IMAD.U32 R33, R32.reuse, 0x10000, RZ ;  /* 0x0001000020217824 */ /* 0x040fe400078e00ff */
[C---:B------:R-:W-:Y:S01]  /*8d20*/  FMUL.FTZ R80, R37.reuse, R78 ;  /* 0x0000004e25507220 */ /* 0x040fe20000410000 */
[----:B------:R-:W-:Y:S01]  /*8d30*/  LOP3.LUT R32, R32, 0xffff0000, RZ, 0xc0, !PT ;  /* 0xffff000020207812 */ /* 0x000fe200078ec0ff */
[-C--:B------:R-:W-:Y:S01]  /*8d40*/  FMUL.FTZ R65, R37, R66.reuse ;  /* 0x0000004225417220 */ /* 0x080fe20000410000 */
[----:B------:R-:W-:Y:S01]  /*8d50*/  LOP3.LUT R45, R45, 0xffff0000, RZ, 0xc0, !PT ;  /* 0xffff00002d2d7812 */ /* 0x000fe200078ec0ff */
[----:B------:R-:W-:Y:S01]  /*8d60*/  FMUL.FTZ R67, R36, R39 ;  /* 0x0000002724437220 */ /* 0x000fe20000410000 */
[----:B------:R-:W-:Y:S01]  /*8d70*/  PRMT R48, R169, 0x5410, R48 ;  /* 0x00005410a9307816 */ /* 0x000fe20000000030 */
[C---:B------:R-:W-:Y:S01]  /*8d80*/  FFMA.FTZ R37, R33.reuse, R66, -R80 ;  /* 0x0000004221257223 */ /* 0x040fe20000010850 */
[----:B------:R-:W-:Y:S01]  /*8d90*/  FFMA.FTZ R33, R33, R78, R65 ;  /* 0x0000004e21217223 */ /* 0x000fe20000010041 */
[----:B------:R-:W-:Y:S01]  /*8da0*/  LOP3.LUT R55, R34, 0xffff0000, RZ, 0xc0, !PT ;  /* 0xffff000022377812 */ /* 0x000fe200078ec0ff */
[-C--:B------:R-:W-:Y:S01]  /*8db0*/  FMUL.FTZ R65, R36, R45.reuse ;  /* 0x0000002d24417220 */ /* 0x080fe20000410000 */
[----:B------:R-:W-:Y:S01]  /*8dc0*/  PRMT R46, R167, 0x5410, R46 ;  /* 0x00005410a72e7816 */ /* 0x000fe2000000002e */
[----:B------:R-:W-:Y:S01]  /*8dd0*/  FFMA.FTZ R66, R32, R45, -R67 ;  /* 0x0000002d20427223 */ /* 0x000fe20000010843 */
[C---:B------:R-:W-:Y:S01]  /*8de0*/  IMAD.U32 R34, R38.reuse, 0x10000, RZ ;  /* 0x0001000026227824 */ /* 0x040fe200078e00ff */
[----:B------:R-:W-:Y:S01]  /*8df0*/  LOP3.LUT R38, R38, 0xffff0000, RZ, 0xc0, !PT ;  /* 0xffff000026267812 */ /* 0x000fe200078ec0ff */
[C---:B------:R-:W-:Y:S01]  /*8e00*/  IMAD.U32 R45, R48.reuse, 0x10000, RZ ;  /* 0x00010000302d7824 */ /* 0x040fe200078e00ff */
[----:B------:R-:W-:Y:S01]  /*8e10*/  LOP3.LUT R48, R48, 0xffff0000, RZ, 0xc0, !PT ;  /* 0xffff000030307812 */ /* 0x000fe200078ec0ff */
[----:B------:R-:W-:-:S02]  /*8e20*/  IMAD.U32 R36, R46, 0x10000, RZ ;  /* 0x000100002e247824 */ /* 0x000fc400078e00ff */
[----:B------:R-:W-:Y:S01]  /*8e30*/  FFMA.FTZ R35, R35, R76, R82 ;  /* 0x0000004c23237223 */ /* 0x000fe20000010052 */
[----:B------:R-:W-:Y:S01]  /*8e40*/  LOP3.LUT R46, R46, 0xffff0000, RZ, 0xc0, !PT ;  /* 0xffff00002e2e7812 */ /* 0x000fe200078ec0ff */
[----:B------:R-:W-:Y:S01]  /*8e50*/  FMUL.FTZ R76, R34, R45 ;  /* 0x0000002d224c7220 */ /* 0x000fe20000410000 */
[----:B------:R-:W-:Y:S01]  /*8e60*/  FMUL.FTZ R78, R38, R48 ;  /* 0x00000030264e7220 */ /* 0x000fe20000410000 */
[----:B------:R-:W-:Y:S01]  /*8e70*/  FFMA.FTZ R50, R50, R77, R81 ;  /* 0x0000004d32327223 */ /* 0x000fe20000010051 */
[----:B------:R-:W-:Y:S01]  /*8e80*/  FFMA.FTZ R32, R32, R39, R65 ;  /* 0x0000002720207223 */ /* 0x000fe20000010041 */
        /* <DEDUP_REMOVED lines=20> */
.L_x_2796:
[----:B------:R-:W-:Y:S05]  /*8fd0*/  BSYNC B2 ;  /* 0x0000000000027941 */ /* 0x000fea0003800000 */
.L_x_2795:
[----:B0-----:R3:W-:Y:S04]  /*8fe0*/  STG.E.128 desc[UR60][R40.64], R32 ;  /* 0x0000002028007986 */ /* 0x0017e8000c101d3c */
[----:B--2---:R3:W-:Y:S02]  /*8ff0*/  @!P3 STG.E.128 desc[UR60][R42.64], R36 ;  /* 0x000000242a00b986 */ /* 0x0047e4000c101d3c */
.L_x_2794:
[----:B------:R-:W-:Y:S05]  /*9000*/  BSYNC B1 ;  /* 0x0000000000017941 */ /* 0x000fea0003800000 */
.L_x_2793:
        /* <DEDUP_REMOVED lines=10> */
[----:B0-----:R-:W-:Y:S01]  /*90b0*/  SHF.R.S32.HI R40, RZ, 0x1f, R33 ;  /* 0x0000001fff287819 */ /* 0x001fe20000011421 */
[----:B------:R-:W-:-:S03]  /*90c0*/  IMAD.SHL.U32 R32, R33, 0x8, RZ ;  /* 0x0000000821207824 */ /* 0x000fc600078e00ff */
[----:B------:R-:W-:Y:S01]  /*90d0*/  LEA.HI R40, R40, R33, RZ, 0x3 ;  /* 0x0000002128287211 */ /* 0x000fe200078f18ff */
[----:B------:R-:W-:Y:S01]  /*90e0*/  IMAD R33, R17, 0x6000, R139 ;  /* 0x0000600011217824 */ /* 0x000fe200078e028b */
[----:B------:R-:W-:-:S03]  /*90f0*/  ISETP.GE.AND P3, PT, R32, R145, PT ;  /* 0x000000912000720c */ /* 0x000fc60003f66270 */
[----:B------:R-:W-:Y:S02]  /*9100*/  IMAD.SHL.U32 R40, R40, 0x400, RZ ;  /* 0x0000040028287824 */ /* 0x000fe400078e00ff */
[----:B------:R-:W-:-:S03]  /*9110*/  IMAD R33, R33, 0x2, R16 ;  /* 0x0000000221217824 */ /* 0x000fc600078e0210 */
[----:B------:R-:W-:-:S05]  /*9120*/  LOP3.LUT R40, R40, 0x7fffe000, RZ, 0xc0, !PT ;  /* 0x7fffe00028287812 */ /* 0x000fca00078ec0ff */
[--C-:B------:R-:W-:Y:S02]  /*9130*/  @!P3 SHF.R.S32.HI R37, RZ, 0x1f, R32.reuse ;  /* 0x0000001fff25b819 */ /* 0x100fe40000011420 */
[--C-:B------:R-:W-:Y:S02]  /*9140*/  @!P3 IADD3 R34, P4, P5, R92, R124, R32.reuse ;  /* 0x0000007c5c22b210 */ /* 0x100fe40007d9e020 */
[----:B------:R-:W-:Y:S02]  /*9150*/  LOP3.LUT R32, R195, 0x38, R32, 0xf8, !PT ;  /* 0x00000038c3207812 */ /* 0x000fe400078ef820 */
[----:B------:R-:W-:Y:S02]  /*9160*/  @!P3 IADD3.X R37, R89, R44, R37, P4, P5 ;  /* 0x0000002c5925b210 */ /* 0x000fe400027ea425 */
[----:B------:R-:W-:-:S04]  /*9170*/  LOP3.LUT R32, R32, R231, RZ, 0x3c, !PT ;  /* 0x000000e720207212 */ /* 0x000fc800078e3cff */
[----:B------:R-:W-:Y:S02]  /*9180*/  IADD3 R32, R32, R40, R199 ;  /* 0x0000002820207210 */ /* 0x000fe40007ffe0c7 */
        /* <DEDUP_REMOVED lines=16> */
[----:B------:R-:W-:Y:S01]  /*9290*/  SHF.R.U64 R67, R62, 0x10, R63 ;  /* 0x000000103e437819 */ /* 0x000fe2000000123f */
[----:B------:R-:W-:Y:S01]  /*92a0*/  IMAD.U32 R54, R35, 0x10000, RZ ;  /* 0x0001000023367824 */ /* 0x000fe200078e00ff */
[----:B------:R-:W-:Y:S01]  /*92b0*/  SHF.R.U64 R49, R72, 0x10, R73 ;  /* 0x0000001048317819 */ /* 0x000fe20000001249 */
[----:B------:R-:W-:Y:S01]  /*92c0*/  IMAD.U32 R46, R36, 0x10000, RZ ;  /* 0x00010000242e7824 */ /* 0x000fe200078e00ff */
[----:B------:R-:W-:Y:S01]  /*92d0*/  PRMT R52, R158, 0x5410, R79 ;  /* 0x000054109e347816 */ /* 0x000fe2000000004f */
[----:B------:R-:W-:Y:S01]  /*92e0*/  IMAD.U32 R45, R32, 0x10000, RZ ;  /* 0x00010000202d7824 */ /* 0x000fe200078e00ff */
[----:B------:R-:W-:-:S02]  /*92f0*/  PRMT R61, R166, 0x5432, R61 ;  /* 0x00005432a63d7816 */ /* 0x000fc4000000003d */
[----:B------:R-:W-:Y:S02]  /*9300*/  SHF.R.U64 R62, R74, 0x10, R75 ;  /* 0x000000104a3e7819 */ /* 0x000fe4000000124b */
[----:B------:R-:W-:Y:S02]  /*9310*/  PRMT R158, R158, 0x5432, R77 ;  /* 0x000054329e9e7816 */ /* 0x000fe4000000004d */
[----:B------:R-:W-:Y:S02]  /*9320*/  SHF.R.U32.HI R74, RZ, 0x10, R75 ;  /* 0x00000010ff4a7819 */ /* 0x000fe4000001164b */
[----:B------:R-:W-:Y:S01]  /*9330*/  SHF.R.U32.HI R65, RZ, 0x10, R63 ;  /* 0x00000010ff417819 */ /* 0x000fe2000001163f */
[----:B------:R-:W-:Y:S01]  /*9340*/  IMAD.U32 R63, R61, 0x10000, RZ ;  /* 0x000100003d3f7824 */ /* 0x000fe200078e00ff */
[----:B------:R-:W-:Y:S02]  /*9350*/  PRMT R166, R166, 0x5410, R49 ;  /* 0x00005410a6a67816 */ /* 0x000fe40000000031 */
[----:B------:R-:W-:-:S02]  /*9360*/  LOP3.LUT R50, R37, 0xffff0000, RZ, 0xc0, !PT ;  /* 0xffff000025327812 */ /* 0x000fc400078ec0ff */
[----:B------:R-:W-:Y:S01]  /*9370*/  LOP3.LUT R51, R39, 0xffff0000, RZ, 0xc0, !PT ;  /* 0xffff000027337812 */ /* 0x000fe200078ec0ff */
[----:B------:R-:W-:Y:S01]  /*9380*/  IMAD.U32 R39, R158, 0x10000, RZ ;  /* 0x000100009e277824 */ /* 0x000fe200078e00ff */
[C---:B------:R-:W-:Y:S02]  /*9390*/  PRMT R49, R165.reuse, 0x5410, R62 ;  /* 0x00005410a5317816 */ /* 0x040fe4000000003e */
[----:B------:R-:W-:Y:S01]  /*93a0*/  PRMT R37, R156, 0x5410, R67 ;  /* 0x000054109c257816 */ /* 0x000fe20000000043 */
[----:B------:R-:W-:Y:S01]  /*93b0*/  FMUL.FTZ R67, R60, R39 ;  /* 0x000000273c437220 */ /* 0x000fe20000410000 */
[----:B------:R-:W-:Y:S02]  /*93c0*/  PRMT R165, R165, 0x5432, R74 ;  /* 0x00005432a5a57816 */ /* 0x000fe4000000004a */
[----:B------:R-:W-:Y:S01]  /*93d0*/  PRMT R156, R156, 0x5432, R65 ;  /* 0x000054329c9c7816 */ /* 0x000fe20000000041 */
[----:B------:R-:W-:Y:S01]  /*93e0*/  FMUL.FTZ R65, R60, R63 ;  /* 0x0000003f3c417220 */ /* 0x000fe20000410000 */
[----:B------:R-:W-:Y:S01]  /*93f0*/  LOP3.LUT R61, R61, 0xffff0000, RZ, 0xc0, !PT ;  /* 0xffff00003d3d7812 */ /* 0x000fe200078ec0ff */
[----:B------:R-:W-:Y:S01]  /*9400*/  IMAD.U32 R62, R165, 0x10000, RZ ;  /* 0x00010000a53e7824 */ /* 0x000fe200078e00ff */
[----:B------:R-:W-:Y:S01]  /*9410*/  LOP3.LUT R158, R158, 0xffff0000, RZ, 0xc0, !PT ;  /* 0xffff00009e9e7812 */ /* 0x000fe200078ec0ff */
[----:B------:R-:W-:Y:S01]  /*9420*/  IMAD.U32 R60, R156, 0x10000, RZ ;  /* 0x000100009c3c7824 */ /* 0x000fe200078e00ff */
[----:B------:R-:W-:Y:S01]  /*9430*/  LOP3.LUT R53, R33, 0xffff0000, RZ, 0xc0, !PT ;  /* 0xffff000021357812 */ /* 0x000fe200078ec0ff */
[----:B------:R-:W-:Y:S01]  /*9440*/  FFMA.FTZ R39, R48, R39, -R65 ;  /* 0x0000002730277223 */ /* 0x000fe20000010841 */
[----:B------:R-:W-:Y:S01]  /*9450*/  FMUL.FTZ R64, R50, R61 ;  /* 0x0000003d32407220 */ /* 0x000fe20000410000 */
[----:B------:R-:W-:Y:S01]  /*9460*/  FFMA.FTZ R48, R48, R63, R67 ;  /* 0x0000003f30307223 */ /* 0x000fe20000010043 */
[C---:B------:R-:W-:Y:S01]  /*9470*/  FMUL.FTZ R63, R55.reuse, R62 ;  /* 0x0000003e373f7220 */ /* 0x040fe20000410000 */
[----:B------:R-:W-:Y:S01]  /*9480*/  FMUL.FTZ R66, R50, R158 ;  /* 0x0000009e32427220 */ /* 0x000fe20000410000 */
[----:B------:R-:W-:Y:S01]  /*9490*/  FMUL.FTZ R55, R55, R60 ;  /* 0x0000003c37377220 */ /* 0x000fe20000410000 */
[----:B------:R-:W-:Y:S01]  /*94a0*/  FFMA.FTZ R50, R53, R158, -R64 ;  /* 0x0000009e35327223 */ /* 0x000fe20000010840 */
[----:B------:R-:W-:Y:S01]  /*94b0*/  LOP3.LUT R64, R165, 0xffff0000, RZ, 0xc0, !PT ;  /* 0xffff0000a5407812 */ /* 0x000fe200078ec0ff */
[----:B------:R-:W-:Y:S01]  /*94c0*/  FFMA.FTZ R63, R54, R60, -R63 ;  /* 0x0000003c363f7223 */ /* 0x000fe2000001083f */
[----:B------:R-:W-:Y:S01]  /*94d0*/  LOP3.LUT R156, R156, 0xffff0000, RZ, 0xc0, !PT ;  /* 0xffff00009c9c7812 */ /* 0x000fe200078ec0ff */
[----:B------:R-:W-:Y:S01]  /*94e0*/  FFMA.FTZ R62, R54, R62, R55 ;  /* 0x0000003e363e7223 */ /* 0x000fe20000010037 */
[----:B------:R-:W-:-:S02]  /*94f0*/  IMAD.U32 R55, R166, 0x10000, RZ ;  /* 0x00010000a6377824 */ /* 0x000fc400078e00ff */
[----:B------:R-:W-:Y:S01]  /*9500*/  FFMA.FTZ R53, R53, R61, R66 ;  /* 0x0000003d35357223 */ /* 0x000fe20000010042 */
[C---:B------:R-:W-:Y:S02]  /*9510*/  IMAD.U32 R54, R52.reuse, 0x10000, RZ ;  /* 0x0001000034367824 */ /* 0x040fe400078e00ff */
[C---:B------:R-:W-:Y:S01]  /*9520*/  FMUL.FTZ R60, R51.reuse, R64 ;  /* 0x00000040333c7220 */ /* 0x040fe20000410000 */
[----:B------:R-:W-:Y:S01]  /*9530*/  FMUL.FTZ R66, R51, R156 ;  /* 0x0000009c33427220 */ /* 0x000fe20000410000 */
[----:B------:R-:W-:Y:S01]  /*9540*/  LOP3.LUT R51, R52, 0xffff0000, RZ, 0xc0, !PT ;  /* 0xffff000034337812 */ /* 0x000fe200078ec0ff */
[CC--:B------:R-:W-:Y:S01]  /*9550*/  FMUL.FTZ R52, R46.reuse, R55.reuse ;  /* 0x000000372e347220 */ /* 0x0c0fe20000410000 */
[----:B------:R-:W-:Y:S01]  /*9560*/  LOP3.LUT R47, R35, 0xffff0000, RZ, 0xc0, !PT ;  /* 0xffff0000232f7812 */ /* 0x000fe200078ec0ff */
[-C--:B------:R-:W-:Y:S01]  /*9570*/  FMUL.FTZ R46, R46, R54.reuse ;  /* 0x000000362e2e7220 */ /* 0x080fe20000410000 */
[----:B------:R-:W-:Y:S01]  /*9580*/  LOP3.LUT R36, R36, 0xffff0000, RZ, 0xc0, !PT ;  /* 0xffff000024247812 */ /* 0x000fe200078ec0ff */
[----:B------:R-:W-:Y:S01]  /*9590*/  IMAD.U32 R33, R34, 0x10000, RZ ;  /* 0x0001000022217824 */ /* 0x000fe200078e00ff */
[----:B------:R-:W-:Y:S01]  /*95a0*/  LOP3.LUT R61, R166, 0xffff0000, RZ, 0xc0, !PT ;  /* 0xffff0000a63d7812 */ /* 0x000fe200078ec0ff */
[C---:B------:R-:W-:Y:S01]  /*95b0*/  FFMA.FTZ R52, R45.reuse, R54, -R52 ;  /* 0x000000362d347223 */ /* 0x040fe20000010834 */
[----:B------:R-:W-:Y:S01]  /*95c0*/  LOP3.LUT R35, R34, 0xffff0000, RZ, 0xc0, !PT ;  /* 0xffff000022237812 */ /* 0x000fe200078ec0ff */
[----:B------:R-:W-:Y:S01]  /*95d0*/  FFMA.FTZ R46, R45, R55, R46 ;  /* 0x000000372d2e7223 */ /* 0x000fe2000001002e */
[----:B------:R-:W-:Y:S01]  /*95e0*/  LOP3.LUT R32, R32, 0xffff0000, RZ, 0xc0, !PT ;  /* 0xffff000020207812 */ /* 0x000fe200078ec0ff */
[----:B------:R-:W-:-:S02]  /*95f0*/  IMAD.U32 R34, R38, 0x10000, RZ ;  /* 0x0001000026227824 */ /* 0x000fc400078e00ff */
        /* <DEDUP_REMOVED lines=32> */
.L_x_2800:
[----:B------:R-:W-:Y:S05]  /*9800*/  BSYNC B2 ;  /* 0x0000000000027941 */ /* 0x000fea0003800000 */
.L_x_2799:
[----:B0-----:R0:W-:Y:S04]  /*9810*/  STG.E.128 desc[UR60][R40.64], R32 ;  /* 0x0000002028007986 */ /* 0x0011e8000c101d3c */
[----:B--2---:R0:W-:Y:S02]  /*9820*/  @!P3 STG.E.128 desc[UR60][R42.64], R36 ;  /* 0x000000242a00b986 */ /* 0x0041e4000c101d3c */
.L_x_2798:
[----:B------:R-:W-:Y:S05]  /*9830*/  BSYNC B1 ;  /* 0x0000000000017941 */ /* 0x000fea0003800000 */
.L_x_2797:
        /* <DEDUP_REMOVED lines=12> */
[C---:B------:R-:W-:Y:S02]  /*9900*/  LEA R40, P3, R41.reuse, R114, 0x1 ;  /* 0x0000007229287211 */ /* 0x040fe400078608ff */
[----:B------:R-:W-:Y:S01]  /*9910*/  SHF.R.S32.HI R33, RZ, 0x1f, R148 ;  /* 0x0000001fff217819 */ /* 0x000fe20000011494 */
[----:B------:R-:W-:Y:S01]  /*9920*/  IMAD.SHL.U32 R42, R148, 0x8, RZ ;  /* 0x00000008942a7824 */ /* 0x000fe200078e00ff */
[----:B------:R-:W-:Y:S02]  /*9930*/  LEA.HI.X R41, R41, R115, R46, 0x1, P3 ;  /* 0x0000007329297211 */ /* 0x000fe400018f0c2e */
[----:B------:R-:W-:Y:S02]  /*9940*/  LEA.HI R33, R33, R148, RZ, 0x3 ;  /* 0x0000009421217211 */ /* 0x000fe400078f18ff */
[----:B------:R-:W-:-:S03]  /*9950*/  LOP3.LUT R32, R195, 0x38, R42, 0xf8, !PT ;  /* 0x00000038c3207812 */ /* 0x000fc600078ef82a */
[----:B------:R-:W-:Y:S01]  /*9960*/  IMAD.SHL.U32 R33, R33, 0x400, RZ ;  /* 0x0000040021217824 */ /* 0x000fe200078e00ff */
[----:B------:R-:W-:-:S04]  /*9970*/  LOP3.LUT R32, R32, R231, RZ, 0x3c, !PT ;  /* 0x000000e720207212 */ /* 0x000fc800078e3cff */
[----:B------:R-:W-:-:S04]  /*9980*/  LOP3.LUT R33, R33, 0x7fffe000, RZ, 0xc0, !PT ;  /* 0x7fffe00021217812 */ /* 0x000fc800078ec0ff */
[----:B------:R-:W-:Y:S01]  /*9990*/  IADD3 R32, R32, R33, R199 ;  /* 0x0000002120207210 */ /* 0x000fe20007ffe0c7 */
[----:B------:R-:W-:-:S04]  /*99a0*/  IMAD R33, R17, 0x6000, R138 ;  /* 0x0000600011217824 */ /* 0x000fc800078e028a */
        /* <DEDUP_REMOVED lines=17> */
[----:B------:R-:W-:Y:S02]  /*9ac0*/  PRMT R153, R153, 0x5432, R56 ;  /* 0x0000543299997816 */ /* 0x000fe40000000038 */
[----:B------:R-:W-:Y:S01]  /*9ad0*/  SHF.R.U64 R57, R70, 0x10, R71 ;  /* 0x0000001046397819 */ /* 0x000fe20000001247 */
[----:B------:R-:W-:Y:S01]  /*9ae0*/  IMAD.U32 R56, R55, 0x10000, RZ ;  /* 0x0001000037387824 */ /* 0x000fe200078e00ff */
[----:B------:R-:W-:Y:S02]  /*9af0*/  SHF.R.U64 R53, R58, 0x10, R59 ;  /* 0x000000103a357819 */ /* 0x000fe4000000123b */
[----:B------:R-:W-:Y:S01]  /*9b00*/  SHF.R.U32.HI R71, RZ, 0x10, R71 ;  /* 0x00000010ff477819 */ /* 0x000fe20000011647 */
[----:B------:R-:W-:Y:S01]  /*9b10*/  FMUL.FTZ R58, R49, R56 ;  /* 0x00000038313a7220 */ /* 0x000fe20000410000 */
[----:B------:R-:W-:Y:S01]  /*9b20*/  PRMT R155, R155, 0x5410, R54 ;  /* 0x000054109b9b7816 */ /* 0x000fe20000000036 */
[----:B------:R-:W-:Y:S01]  /*9b30*/  IMAD.U32 R54, R153, 0x10000, RZ ;  /* 0x0001000099367824 */ /* 0x000fe200078e00ff */
[----:B------:R-:W-:-:S02]  /*9b40*/  SHF.R.U32.HI R59, RZ, 0x10, R59 ;  /* 0x00000010ff3b7819 */ /* 0x000fc4000001163b */
[----:B------:R-:W-:Y:S01]  /*9b50*/  PRMT R57, R154, 0x5410, R57 ;  /* 0x000054109a397816 */ /* 0x000fe20000000039 */
[-C--:B------:R-:W-:Y:S01]  /*9b60*/  FMUL.FTZ R60, R49, R54.reuse ;  /* 0x00000036313c7220 */ /* 0x080fe20000410000 */
[----:B------:R-:W-:Y:S01]  /*9b70*/  LOP3.LUT R50, R37, 0xffff0000, RZ, 0xc0, !PT ;  /* 0xffff000025327812 */ /* 0x000fe200078ec0ff */
[C---:B------:R-:W-:Y:S01]  /*9b80*/  FFMA.FTZ R49, R45.reuse, R54, -R58 ;  /* 0x000000362d317223 */ /* 0x040fe2000001083a */
[----:B------:R-:W-:Y:S01]  /*9b90*/  PRMT R53, R152, 0x5410, R53 ;  /* 0x0000541098357816 */ /* 0x000fe20000000035 */
[----:B------:R-:W-:Y:S01]  /*9ba0*/  FFMA.FTZ R60, R45, R56, R60 ;  /* 0x000000382d3c7223 */ /* 0x000fe2000001003c */
[----:B------:R-:W-:Y:S01]  /*9bb0*/  PRMT R154, R154, 0x5432, R71 ;  /* 0x000054329a9a7816 */ /* 0x000fe20000000047 */
[----:B------:R-:W-:Y:S01]  /*9bc0*/  IMAD.U32 R37, R35, 0x10000, RZ ;  /* 0x0001000023257824 */ /* 0x000fe200078e00ff */
[----:B------:R-:W-:Y:S02]  /*9bd0*/  LOP3.LUT R55, R55, 0xffff0000, RZ, 0xc0, !PT ;  /* 0xffff000037377812 */ /* 0x000fe400078ec0ff */
[----:B------:R-:W-:Y:S01]  /*9be0*/  PRMT R152, R152, 0x5432, R59 ;  /* 0x0000543298987816 */ /* 0x000fe2000000003b */
[----:B------:R-:W-:Y:S01]  /*9bf0*/  IMAD.U32 R58, R154, 0x10000, RZ ;  /* 0x000100009a3a7824 */ /* 0x000fe200078e00ff */
[----:B------:R-:W-:Y:S01]  /*9c00*/  LOP3.LUT R153, R153, 0xffff0000, RZ, 0xc0, !PT ;  /* 0xffff000099997812 */ /* 0x000fe200078ec0ff */
[----:B------:R-:W-:Y:S01]  /*9c10*/  FMUL.FTZ R59, R50, R55 ;  /* 0x00000037323b7220 */ /* 0x000fe20000410000 */
[----:B------:R-:W-:Y:S01]  /*9c20*/  LOP3.LUT R46, R33, 0xffff0000, RZ, 0xc0, !PT ;  /* 0xffff0000212e7812 */ /* 0x000fe200078ec0ff */
[----:B------:R-:W-:Y:S01]  /*9c30*/  IMAD.U32 R54, R152, 0x10000, RZ ;  /* 0x0001000098367824 */ /* 0x000fe200078e00ff */
[----:B------:R-:W-:Y:S01]  /*9c40*/  LOP3.LUT R39, R39, 0xffff0000, RZ, 0xc0, !PT ;  /* 0xffff000027277812 */ /* 0x000fe200078ec0ff */
[-C--:B------:R-:W-:Y:S01]  /*9c50*/  FMUL.FTZ R45, R50, R153.reuse ;  /* 0x00000099322d7220 */ /* 0x080fe20000410000 */
[----:B------:R-:W-:Y:S01]  /*9c60*/  LOP3.LUT R154, R154, 0xffff0000, RZ, 0xc0, !PT ;  /* 0xffff00009a9a7812 */ /* 0x000fe200078ec0ff */
[----:B------:R-:W-:Y:S01]  /*9c70*/  FFMA.FTZ R56, R46, R153, -R59 ;  /* 0x000000992e387223 */ /* 0x000fe2000001083b */
[C---:B------:R-:W-:Y:S01]  /*9c80*/  FMUL.FTZ R50, R51.reuse, R58 ;  /* 0x0000003a33327220 */ /* 0x040fe20000410000 */
[----:B------:R-:W-:Y:S01]  /*9c90*/  LOP3.LUT R152, R152, 0xffff0000, RZ, 0xc0, !PT ;  /* 0xffff000098987812 */ /* 0x000fe200078ec0ff */
[----:B------:R-:W-:Y:S01]  /*9ca0*/  FMUL.FTZ R59, R51, R54 ;  /* 0x00000036333b7220 */ /* 0x000fe20000410000 */
[----:B------:R-:W-:Y:S01]  /*9cb0*/  LOP3.LUT R47, R35, 0xffff0000, RZ, 0xc0, !PT ;  /* 0xffff0000232f7812 */ /* 0x000fe200078ec0ff */
[----:B------:R-:W-:Y:S01]  /*9cc0*/  FFMA.FTZ R55, R46, R55, R45 ;  /* 0x000000372e377223 */ /* 0x000fe2000001002d */
[----:B------:R-:W-:Y:S01]  /*9cd0*/  FMUL.FTZ R46, R39, R154 ;  /* 0x0000009a272e7220 */ /* 0x000fe20000410000 */
[----:B------:R-:W-:-:S02]  /*9ce0*/  IMAD.U32 R45, R155, 0x10000, RZ ;  /* 0x000100009b2d7824 */ /* 0x000fc400078e00ff */
[C---:B------:R-:W-:Y:S01]  /*9cf0*/  FFMA.FTZ R51, R37.reuse, R54, -R50 ;  /* 0x0000003625337223 */ /* 0x040fe20000010832 */
[----:B------:R-:W-:Y:S01]  /*9d00*/  FFMA.FTZ R59, R37, R58, R59 ;  /* 0x0000003a253b7223 */ /* 0x000fe2000001003b */
[-C--:B------:R-:W-:Y:S01]  /*9d10*/  FMUL.FTZ R50, R39, R152.reuse ;  /* 0x0000009827327220 */ /* 0x080fe20000410000 */
[----:B------:R-:W-:Y:S02]  /*9d20*/  IMAD.U32 R37, R52, 0x10000, RZ ;  /* 0x0001000034257824 */ /* 0x000fe400078e00ff */
[----:B------:R-:W-:Y:S01]  /*9d30*/  FFMA.FTZ R152, R47, R152, -R46 ;  /* 0x000000982f987223 */ /* 0x000fe2000001082e */
[----:B------:R-:W-:Y:S01]  /*9d40*/  LOP3.LUT R36, R36, 0xffff0000, RZ, 0xc0, !PT ;  /* 0xffff000024247812 */ /* 0x000fe200078ec0ff */
[C---:B------:R-:W-:Y:S01]  /*9d50*/  FMUL.FTZ R46, R48.reuse, R45 ;  /* 0x0000002d302e7220 */ /* 0x040fe20000410000 */
[----:B------:R-:W-:Y:S01]  /*9d60*/  LOP3.LUT R155, R155, 0xffff0000, RZ, 0xc0, !PT ;  /* 0xffff00009b9b7812 */ /* 0x000fe200078ec0ff */
[-C--:B------:R-:W-:Y:S01]  /*9d70*/  FMUL.FTZ R48, R48, R37.reuse ;  /* 0x0000002530307220 */ /* 0x080fe20000410000 */
[----:B------:R-:W-:Y:S01]  /*9d80*/  LOP3.LUT R52, R52, 0xffff0000, RZ, 0xc0, !PT ;  /* 0xffff000034347812 */ /* 0x000fe200078ec0ff */
[----:B------:R-:W-:Y:S01]  /*9d90*/  FFMA.FTZ R154, R47, R154, R50 ;  /* 0x0000009a2f9a7223 */ /* 0x000fe20000010032 */
[----:B------:R-:W-:Y:S01]  /*9da0*/  LOP3.LUT R33, R32, 0xffff0000, RZ, 0xc0, !PT ;  /* 0xffff000020217812 */ /* 0x000fe200078ec0ff */
        /* <DEDUP_REMOVED lines=10> */
[----:B------:R-:W-:Y:S01]  /*9e50*/  FFMA.FTZ R48, R43, R45, R48 ;  /* 0x0000002d2b307223 */ /* 0x000fe20000010030 */
[----:B------:R-:W-:Y:S01]  /*9e60*/  FFMA.FTZ R39, R33, R52, -R50 ;  /* 0x0000003421277223 */ /* 0x000fe20000010832 */
[----:B------:R-:W-:Y:S01]  /*9e70*/  LOP3.LUT R34, R34, 0xffff0000, RZ, 0xc0, !PT ;  /* 0xffff000022227812 */ /* 0x000fe200078ec0ff */
[C---:B------:R-:W-:Y:S01]  /*9e80*/  FMUL.FTZ R43, R35.reuse, R37 ;  /* 0x00000025232b7220 */ /* 0x040fe20000410000 */
[-C--:B------:R-:W-:Y:S01]  /*9e90*/  FMUL.FTZ R50, R35, R36.reuse ;  /* 0x0000002423327220 */ /* 0x080fe20000410000 */
[C---:B------:R-:W-:Y:S01]  /*9ea0*/  FMUL.FTZ R35, R38.reuse, R57 ;  /* 0x0000003926237220 */ /* 0x040fe20000410000 */
[----:B------:R-:W-:Y:S01]  /*9eb0*/  FMUL.FTZ R38, R38, R53 ;  /* 0x0000003526267220 */ /* 0x000fe20000410000 */
[C---:B------:R-:W-:Y:S01]  /*9ec0*/  FFMA.FTZ R43, R32.reuse, R36, -R43 ;  /* 0x00000024202b7223 */ /* 0x040fe2000001082b */
[----:B------:R-:W-:Y:S01]  /*9ed0*/  FFMA.FTZ R50, R32, R37, R50 ;  /* 0x0000002520327223 */ /* 0x000fe20000010032 */
[----:B------:R-:W-:Y:S01]  /*9ee0*/  FFMA.FTZ R33, R33, R155, R54 ;  /* 0x0000009b21217223 */ /* 0x000fe20000010036 */
[C---:B------:R-:W-:Y:S01]  /*9ef0*/  FFMA.FTZ R32, R34.reuse, R53, -R35 ;  /* 0x0000003522207223 */ /* 0x040fe20000010823 */
        /* <DEDUP_REMOVED lines=12> */
.L_x_2802:
[----:B------:R-:W-:Y:S05]  /*9fc0*/  BSYNC B1 ;  /* 0x0000000000017941 */ /* 0x000fea0003800000 */
.L_x_2801:
        /* <DEDUP_REMOVED lines=10> */
.L_x_2718:
[----:B------:R-:W2:Y:S02]  /*a070*/  LDL R32, [R1+0xc] ;  /* 0x00000c0001207983 */ /* 0x000ea40000100800 */
[----:B--2---:R-:W-:-:S13]  /*a080*/  R2UR UR4, R32 ;  /* 0x00000000200472ca */ /* 0x004fda00000e0000 */
[----:B------:R-:W-:-:S06]  /*a090*/  UISETP.NE.AND UP0, UPT, UR4, 0x3, UPT ;  /* 0x000000030400788c */ /* 0x000fcc000bf05270 */
[----:B------:R-:W-:-:S13]  /*a0a0*/  PLOP3.LUT P2, PT, PT, PT, UP0, 0x80, 0x0 ;  /* 0x000000000000781c */ /* 0x000fda0003f4f008 */
[----:B------:R-:W-:Y:S05]  /*a0b0*/  @!P2 BRA `(.L_x_2803) ;  /* 0x000000000004a947 */ /* 0x000fea0003800000 */
[----:B------:R-:W-:Y:S01]  /*a0c0*/  BPT.TRAP 0x1 ;  /* 0x000000040000795c */ /* 0x000fe20000300000 */
.L_x_2803:
        /* <DEDUP_REMOVED lines=8> */
.L_x_3099:
[----:B------:R-:W-:Y:S05]  /*a150*/  BSYNC B1 ;  /* 0x0000000000017941 */ /* 0x000fea0003800000 */
.L_x_2804:
        /* <DEDUP_REMOVED lines=20> */
.L_x_2807:
[----:B------:R-:W-:Y:S05]  /*a2a0*/  BSYNC B1 ;  /* 0x0000000000017941 */ /* 0x000fea0003800000 */
.L_x_2806:
        /* <DEDUP_REMOVED lines=20> */
.L_x_2751:
[----:B------:R-:W-:Y:S05]  /*a3f0*/  BSYNC B0 ;  /* 0x0000000000007941 */ /* 0x000fea0003800000 */
.L_x_2717:
        /* <DEDUP_REMOVED lines=17> */
.L_x_2809:
[----:B------:R-:W-:Y:S05]  /*a510*/  BSYNC B0 ;  /* 0x0000000000007941 */ /* 0x000fea0003800000 */
.L_x_2808:
[----:B------:R-:W2:Y:S01]  /*a520*/  SYNCS.PHASECHK.TRANS64.TRYWAIT P4, [R3+URZ+0x348b0], R0 ;  /* 0x0348b000030075a7 */ /* 0x000ea2000808017f */
[----:B0-----:R-:W-:Y:S01]  /*a530*/  IMAD R32, R17, 0x4000, R26 ;  /* 0x0000400011207824 */ /* 0x001fe200078e021a */
[----:B------:R-:W-:Y:S01]  /*a540*/  ULDC.64 UR56, c[0x0][0x328] ;  /* 0x0000ca0000387ab9 */ /* 0x000fe20000000a00 */
[----:B------:R-:W-:Y:S01]  /*a550*/  ULDC.64 UR58, c[0x0][0x318] ;  /* 0x0000c600003a7ab9 */ /* 0x000fe20000000a00 */
[----:B------:R-:W-:Y:S01]  /*a560*/  BSSY B0, `(.L_x_2810) ;  /* 0x0000004000007945 */ /* 0x000fe20003800000 */
[----:B------:R-:W-:Y:S01]  /*a570*/  ISETP.GE.AND P2, PT, R184, R4, PT ;  /* 0x00000004b800720c */ /* 0x000fe20003f46270 */
[----:B------:R-:W-:Y:S02]  /*a580*/  IMAD.IADD R33, R121, 0x1, R32 ;  /* 0x0000000179217824 */ /* 0x000fe400078e0220 */
[----:B--2---:R-:W-:Y:S10]  /*a590*/  @!P4 BRA `(.L_x_2811) ;  /* 0x000001a80098c947 */ /* 0x004ff40003800000 */
.L_x_3100:
[----:B------:R-:W-:Y:S05]  /*a5a0*/  BSYNC B0 ;  /* 0x0000000000007941 */ /* 0x000fea0003800000 */
.L_x_2810:
[----:B------:R-:W-:Y:S01]  /*a5b0*/  BSSY B0, `(.L_x_2812) ;  /* 0x000001a000007945 */ /* 0x000fe20003800000 */
[----:B01----:R-:W-:Y:S02]  /*a5c0*/  IMAD R0, R32, 0x2, R112 ;  /* 0x0000000220007824 */ /* 0x003fe400078e0270 */
[----:B------:R-:W-:-:S04]  /*a5d0*/  IMAD.WIDE R40, R2, 0x80, R116 ;  /* 0x0000008002287825 */ /* 0x000fc800078e0274 */
[----:B------:R-:W-:Y:S01]  /*a5e0*/  IMAD R44, R33, 0x2, R112 ;  /* 0x00000002212c7824 */ /* 0x000fe200078e0270 */
[----:B------:R-:W-:Y:S06]  /*a5f0*/  @P2 BRA `(.L_x_2813) ;  /* 0x0000000000542947 */ /* 0x000fec0003800000 */
[----:B------:R-:W-:Y:S01]  /*a600*/  IMAD R35, R41, UR56, RZ ;  /* 0x0000003829237c24 */ /* 0x000fe2000f8e02ff */
[----:B------:R-:W-:Y:S01]  /*a610*/  ULDC UR4, c[0x0][0x320] ;  /* 0x0000c80000047ab9 */ /* 0x000fe20000000800 */
[----:B------:R-:W-:Y:S01]  /*a620*/  IMAD.MOV.U32 R32, RZ, RZ, R94 ;  /* 0x000000ffff207224 */ /* 0x000fe200078e005e */
[----:B------:R-:W-:Y:S01]  /*a630*/  ISETP.GE.AND P4, PT, R18, UR4, PT ;  /* 0x0000000412007c0c */ /* 0x000fe2000bf86270 */
        /* <DEDUP_REMOVED lines=17> */
.L_x_2813:
[----:B------:R-:W-:Y:S05]  /*a750*/  BSYNC B0 ;  /* 0x0000000000007941 */ /* 0x000fea0003800000 */
.L_x_2812:
[----:B------:R-:W-:Y:S01]  /*a760*/  ISETP.GE.AND P2, PT, R213, R4, PT ;  /* 0x00000004d500720c */ /* 0x000fe20003f46270 */
[----:B------:R-:W-:-:S12]  /*a770*/  BSSY B0, `(.L_x_2814) ;  /* 0x0000018000007945 */ /* 0x000fd80003800000 */
[----:B------:R-:W-:Y:S05]  /*a780*/  @P2 BRA `(.L_x_2815) ;  /* 0x0000000000582947 */ /* 0x000fea0003800000 */
[----:B0-----:R-:W-:Y:S01]  /*a790*/  IADD3 R35, P2, R40, 0x40, RZ ;  /* 0x0000004028237810 */ /* 0x001fe20007f5e0ff */
[----:B------:R-:W-:Y:S01]  /*a7a0*/  IMAD.MOV.U32 R4, RZ, RZ, R94 ;  /* 0x000000ffff047224 */ /* 0x000fe200078e005e */
[----:B------:R-:W-:Y:S02]  /*a7b0*/  ULDC UR4, c[0x0][0x320] ;  /* 0x0000c80000047ab9 */ /* 0x000fe40000000800 */
[----:B------:R-:W-:Y:S01]  /*a7c0*/  ISETP.GE.AND P4, PT, R18, UR4, PT ;  /* 0x0000000412007c0c */ /* 0x000fe2000bf86270 */
        /* <DEDUP_REMOVED lines=18> */
.L_x_2815:
[----:B------:R-:W-:Y:S05]  /*a8f0*/  BSYNC B0 ;  /* 0x0000000000007941 */ /* 0x000fea0003800000 */
.L_x_2814:
        /* <DEDUP_REMOVED lines=19> */
.L_x_2712:
[----:B------:R-:W1:Y:S01]  /*aa30*/  LDC R0, c[0x0][0x448] ;  /* 0x00011200ff007b82 */ /* 0x000e620000000800 */
[----:B------:R-:W-:Y:S01]  /*aa40*/  BSSY B0, `(.L_x_2817) ;  /* 0x0000036000007945 */ /* 0x000fe20003800000 */
[----:B------:R-:W-:Y:S02]  /*aa50*/  CS2R R88, SRZ ;  /* 0x0000000000587805 */ /* 0x000fe4000001ff00 */
[----:B------:R-:W-:Y:S02]  /*aa60*/  CS2R R86, SRZ ;  /* 0x0000000000567805 */ /* 0x000fe4000001ff00 */
[----:B------:R-:W-:Y:S02]  /*aa70*/  CS2R R84, SRZ ;  /* 0x0000000000547805 */ /* 0x000fe4000001ff00 */
[----:B------:R-:W-:Y:S02]  /*aa80*/  CS2R R82, SRZ ;  /* 0x0000000000527805 */ /* 0x000fe4000001ff00 */
[----:B------:R-:W-:Y:S01]  /*aa90*/  CS2R R80, SRZ ;  /* 0x0000000000507805 */ /* 0x000fe2000001ff00 */
[----:B0-2---:R-:W-:Y:S01]  /*aaa0*/  IMAD.MOV.U32 R39, RZ, RZ, RZ ;  /* 0x000000ffff277224 */ /* 0x005fe200078e00ff */
[----:B------:R-:W-:Y:S01]  /*aab0*/  CS2R R76, SRZ ;  /* 0x00000000004c7805 */ /* 0x000fe2000001ff00 */
[----:B------:R-:W-:Y:S01]  /*aac0*/  IMAD.MOV.U32 R78, RZ, RZ, RZ ;  /* 0x000000ffff4e7224 */ /* 0x000fe200078e00ff */
[----:B------:R-:W-:-:S02]  /*aad0*/  CS2R R74, SRZ ;  /* 0x00000000004a7805 */ /* 0x000fc4000001ff00 */
[----:B------:R-:W-:Y:S02]  /*aae0*/  CS2R R72, SRZ ;  /* 0x0000000000487805 */ /* 0x000fe4000001ff00 */
[----:B------:R-:W-:Y:S02]  /*aaf0*/  CS2R R36, SRZ ;  /* 0x0000000000247805 */ /* 0x000fe4000001ff00 */
[----:B------:R-:W-:Y:S01]  /*ab00*/  CS2R R34, SRZ ;  /* 0x0000000000227805 */ /* 0x000fe2000001ff00 */
[----:B------:R-:W-:Y:S01]  /*ab10*/  IMAD.MOV.U32 R70, RZ, RZ, RZ ;  /* 0x000000ffff467224 */ /* 0x000fe200078e00ff */
        /* <DEDUP_REMOVED lines=9> */
[----:B-1----:R-:W-:Y:S01]  /*abb0*/  ISETP.NE.AND P0, PT, R0, 0x1, PT ;  /* 0x000000010000780c */ /* 0x002fe20003f05270 */
[----:B------:R-:W-:Y:S01]  /*abc0*/  VIADD R0, R200, 0x7f ;  /* 0x0000007fc8007836 */ /* 0x000fe20000000000 */
[----:B------:R-:W-:Y:S02]  /*abd0*/  CS2R R52, SRZ ;  /* 0x0000000000347805 */ /* 0x000fe4000001ff00 */
[----:B------:R-:W-:Y:S02]  /*abe0*/  CS2R R50, SRZ ;  /* 0x0000000000327805 */ /* 0x000fe4000001ff00 */
[----:B------:R-:W-:Y:S02]  /*abf0*/  CS2R R48, SRZ ;  /* 0x0000000000307805 */ /* 0x000fe4000001ff00 */
[----:B------:R-:W-:Y:S02]  /*ac00*/  CS2R R46, SRZ ;  /* 0x00000000002e7805 */ /* 0x000fe4000001ff00 */
[----:B------:R-:W-:-:S02]  /*ac10*/  CS2R R44, SRZ ;  /* 0x00000000002c7805 */ /* 0x000fc4000001ff00 */
[----:B------:R-:W-:Y:S02]  /*ac20*/  CS2R R42, SRZ ;  /* 0x00000000002a7805 */ /* 0x000fe4000001ff00 */
[----:B------:R-:W-:Y:S01]  /*ac30*/  CS2R R40, SRZ ;  /* 0x0000000000287805 */ /* 0x000fe2000001ff00 */
[----:B------:R-:W-:Y:S01]  /*ac40*/  IMAD.MOV.U32 R93, RZ, RZ, RZ ;  /* 0x000000ffff5d7224 */ /* 0x000fe200078e00ff */
[----:B------:R-:W-:Y:S01]  /*ac50*/  CS2R R90, SRZ ;  /* 0x00000000005a7805 */ /* 0x000fe2000001ff00 */
[----:B------:R-:W-:Y:S01]  /*ac60*/  IMAD.MOV.U32 R95, RZ, RZ, RZ ;  /* 0x000000ffff5f7224 */ /* 0x000fe200078e00ff */
[----:B------:R-:W0:Y:S01]  /*ac70*/  @P0 LDC R3, c[0x0][0x44c] ;  /* 0x00011300ff030b82 */ /* 0x000e220000000800 */
[----:B------:R-:W-:Y:S02]  /*ac80*/  IMAD.MOV.U32 R28, RZ, RZ, RZ ;  /* 0x000000ffff1c7224 */ /* 0x000fe400078e00ff */
[----:B------:R-:W-:Y:S02]  /*ac90*/  IMAD.MOV.U32 R97, RZ, RZ, RZ ;  /* 0x000000ffff617224 */ /* 0x000fe400078e00ff */
[----:B------:R-:W-:-:S02]  /*aca0*/  IMAD.MOV.U32 R10, RZ, RZ, RZ ;  /* 0x000000ffff0a7224 */ /* 0x000fc400078e00ff */
[----:B------:R-:W-:Y:S01]  /*acb0*/  IMAD.MOV.U32 R99, RZ, RZ, RZ ;  /* 0x000000ffff637224 */ /* 0x000fe200078e00ff */
[----:B------:R-:W1:Y:S01]  /*acc0*/  @P0 LDC R2, c[0x0][0x450] ;  /* 0x00011400ff020b82 */ /* 0x000e620000000800 */
[----:B0-----:R-:W-:-:S05]  /*acd0*/  @P0 IMAD.HI.U32 R3, R0, R3, RZ ;  /* 0x0000000300030227 */ /* 0x001fca00078e00ff */
[----:B-1----:R-:W-:Y:S02]  /*ace0*/  @P0 SHF.R.U32.HI R0, RZ, R2, R3 ;  /* 0x00000002ff000219 */ /* 0x002fe40000011603 */
[----:B------:R-:W-:-:S03]  /*acf0*/  PLOP3.LUT P0, PT, PT, PT, PT, 0x80, 0x0 ;  /* 0x000000000000781c */ /* 0x000fc60003f0f070 */
[----:B------:R-:W-:-:S05]  /*ad00*/  IMAD.IADD R0, R149, 0x1, R0 ;  /* 0x0000000195007824 */ /* 0x000fca00078e0200 */
[----:B------:R-:W-:-:S04]  /*ad10*/  SHF.R.S32.HI R3, RZ, 0x1f, R0 ;  /* 0x0000001fff037819 */ /* 0x000fc80000011400 */
[----:B------:R-:W-:Y:S01]  /*ad20*/  LEA.HI R3, R3, R0, RZ, 0x7 ;  /* 0x0000000003037211 */ /* 0x000fe200078f38ff */
[----:B------:R-:W-:-:S03]  /*ad30*/  IMAD.MOV.U32 R0, RZ, RZ, RZ ;  /* 0x000000ffff007224 */ /* 0x000fc600078e00ff */
[----:B------:R-:W-:-:S04]  /*ad40*/  SHF.R.S32.HI R3, RZ, 0x7, R3 ;  /* 0x00000007ff037819 */ /* 0x000fc80000011403 */
[----:B------:R-:W-:-:S04]  /*ad50*/  VIMNMX R150, R150, R3, PT ;  /* 0x0000000396967248 */ /* 0x000fc80003fe0100 */
[----:B------:R-:W-:Y:S01]  /*ad60*/  ISETP.GE.AND P1, PT, R150, 0x1, PT ;  /* 0x000000019600780c */ /* 0x000fe20003f26270 */
[----:B------:R-:W-:-:S12]  /*ad70*/  @P2 BRA `(.L_x_2818) ;  /* 0x0000000000082947 */ /* 0x000fd80003800000 */
[----:B------:R-:W0:Y:S02]  /*ad80*/  FENCE.VIEW.ASYNC.G ;  /* 0x00000000000073c6 */ /* 0x000e240000000100 */
[----:B0-----:R-:W-:Y:S06]  /*ad90*/  BAR.ARV 0xc, 0x180 ;  /* 0x0306000000007b1d */ /* 0x001fec0000002000 */
.L_x_2818:
[----:B------:R-:W-:Y:S05]  /*ada0*/  BSYNC B0 ;  /* 0x0000000000007941 */ /* 0x000fea0003800000 */
.L_x_2817:
[----:B------:R-:W-:Y:S02]  /*adb0*/  IMAD.MOV.U32 R20, RZ, RZ, RZ ;  /* 0x000000ffff147224 */ /* 0x000fe400078e00ff */
[----:B------:R-:W-:Y:S01]  /*adc0*/  IMAD.MOV.U32 R11, RZ, RZ, RZ ;  /* 0x000000ffff0b7224 */ /* 0x000fe200078e00ff */
[----:B------:R-:W-:Y:S06]  /*add0*/  @!P1 BRA `(.L_x_2819) ;  /* 0x0000010000d49947 */ /* 0x000fec0003800000 */
[----:B------:R-:W2:Y:S04]  /*ade0*/  LDL R2, [R1+0x40] ;  /* 0x0000400001027983 */ /* 0x000ea80000100800 */
[----:B------:R-:W0:Y:S01]  /*adf0*/  SHFL.IDX PT, R0, R232, RZ, 0x1f ;  /* 0x00001fffe8007589 */ /* 0x000e2200000e0000 */
[----:B--2---:R-:W-:Y:S02]  /*ae00*/  R2UR UR4, R2 ;  /* 0x00000000020472ca */ /* 0x004fe400000e0000 */
        /* <DEDUP_REMOVED lines=26> */
.L_x_2820:
        /* <DEDUP_REMOVED lines=12> */
.L_x_2824:
[----:B-1----:R1:W2:Y:S02]  /*b070*/  SYNCS.PHASECHK.TRANS64.TRYWAIT P0, [R16+URZ+0x34800], R3 ;  /* 0x03480003100075a7 */ /* 0x0022a4000800017f */
[----:B--2---:R-:W-:Y:S05]  /*b080*/  @!P0 NANOSLEEP.SYNCS 0x989680 ;  /* 0x009896800000895d */ /* 0x004fea0003900000 */
[----:B------:R-:W2:Y:S02]  /*b090*/  @!P0 SYNCS.PHASECHK.TRANS64 P0, [R16+URZ+0x34800], R3 ;  /* 0x03480003100085a7 */ /* 0x000ea4000800007f */
[----:B--2---:R-:W-:Y:S05]  /*b0a0*/  @!P0 BRA `(.L_x_2824) ;  /* 0xfffffffc00f08947 */ /* 0x004fea000383ffff */
.L_x_2823:
[----:B------:R-:W-:Y:S05]  /*b0b0*/  BSYNC B0 ;  /* 0x0000000000007941 */ /* 0x000fea0003800000 */
.L_x_2822:
[----:B------:R-:W-:Y:S05]  /*b0c0*/  BRA `(.L_x_2825) ;  /* 0x00000074000c7947 */ /* 0x000fea0003800000 */
.L_x_2821:
[----:B------:R-:W-:Y:S01]  /*b0d0*/  ISETP.NE.AND P0, PT, R24, RZ, PT ;  /* 0x000000ff1800720c */ /* 0x000fe20003f05270 */
[----:B------:R-:W-:Y:S01]  /*b0e0*/  ULDC.64 UR4, c[0x0][0x3f8] ;  /* 0x0000fe0000047ab9 */ /* 0x000fe20000000a00 */
[----:B-----5:R-:W-:Y:S01]  /*b0f0*/  SHF.R.S32.HI R0, RZ, 0x1f, R144 ;  /* 0x0000001fff007819 */ /* 0x020fe20000011490 */
[----:B------:R-:W-:Y:S01]  /*b100*/  ULDC.64 UR6, c[0x0][0x408] ;  /* 0x0001020000067ab9 */ /* 0x000fe20000000a00 */
[----:B------:R-:W-:-:S04]  /*b110*/  IMAD.WIDE.U32 R24, R144, UR4, RZ ;  /* 0x0000000490187c25 */ /* 0x000fc8000f8e00ff */
[C---:B------:R-:W-:Y:S02]  /*b120*/  IMAD R3, R0.reuse, UR4, RZ ;  /* 0x0000000400037c24 */ /* 0x040fe4000f8e02ff */
[----:B------:R-:W-:Y:S02]  /*b130*/  IMAD R5, R0, UR6, RZ ;  /* 0x0000000600057c24 */ /* 0x000fe4000f8e02ff */
[C---:B------:R-:W-:Y:S02]  /*b140*/  IMAD R3, R144.reuse, UR5, R3 ;  /* 0x0000000590037c24 */ /* 0x040fe4000f8e0203 */
[C---:B------:R-:W-:Y:S02]  /*b150*/  IMAD R5, R144.reuse, UR7, R5 ;  /* 0x0000000790057c24 */ /* 0x040fe4000f8e0205 */
[----:B------:R-:W-:-:S04]  /*b160*/  IMAD.WIDE.U32 R144, R144, UR6, RZ ;  /* 0x0000000690907c25 */ /* 0x000fc8000f8e00ff */
        /* <DEDUP_REMOVED lines=19> */
.L_x_2826:
        /* <DEDUP_REMOVED lines=39> */
.L_x_3106:
        /* <DEDUP_REMOVED lines=20> */
[----:B------:R-:W-:Y:S02]  /*b650*/  ISETP.GE.AND P2, PT, R191, UR4, PT ;  /* 0x00000004bf007c0c */ /* 0x000fe4000bf46270 */
        /* <DEDUP_REMOVED lines=49> */
[--C-:B------:R-:W-:Y:S01]  /*b970*/  @!P5 IMAD.X R65, R3, 0x1, R20.reuse, P4 ;  /* 0x000000010341d824 */ /* 0x100fe200020e0614 */
[----:B------:R1:W5:Y:S01]  /*b980*/  @!P3 LD.E.64 R56, desc[UR60][R24.64] ;  /* 0x0000003c1838b980 */ /* 0x000362000c101b00 */
[----:B------:R-:W-:-:S03]  /*b990*/  @!P5 IMAD.X R15, R5, 0x1, R20, P6 ;  /* 0x00000001050fd824 */ /* 0x000fc600030e0614 */
        /* <DEDUP_REMOVED lines=9> */
.L_x_2831:
[----:B------:R-:W-:Y:S05]  /*ba30*/  BSYNC B1 ;  /* 0x0000000000017941 */ /* 0x000fea0003800000 */
.L_x_2830:
        /* <DEDUP_REMOVED lines=55> */
.L_x_3112:
        /* <DEDUP_REMOVED lines=12> */
[----:B------:R-:W-:Y:S01]  /*be70*/  IMAD R7, R197, 0x200, R6 ;  /* 0x00000200c5077824 */ /* 0x000fe200078e0206 */
        /* <DEDUP_REMOVED lines=72> */
.L_x_2834:
[----:B------:R-:W-:Y:S05]  /*c300*/  BSYNC B1 ;  /* 0x0000000000017941 */ /* 0x000fea0003800000 */
.L_x_2833:
[----:B--2---:R-:W-:Y:S01]  /*c310*/  LEA.HI R3, R212, R212, RZ, 0x1 ;  /* 0x000000d4d4037211 */ /* 0x004fe200078f08ff */
[----:B-1----:R-:W-:Y:S01]  /*c320*/  VIADD R5, R62, 0x10400 ;  /* 0x000104003e057836 */ /* 0x002fe20000000000 */
[----:B------:R-:W-:Y:S01]  /*c330*/  VIADDMNMX R80, R80, -R200, 0x80, PT ;  /* 0x0000008050507446 */ /* 0x000fe200038009c8 */
[----:B---3--:R-:W-:Y:S01]  /*c340*/  VIADD R0, R62, 0x10440 ;  /* 0x000104403e007836 */ /* 0x008fe20000000000 */
[----:B------:R-:W-:Y:S01]  /*c350*/  LOP3.LUT R3, R3, 0xfffffffe, RZ, 0xc0, !PT ;  /* 0xfffffffe03037812 */ /* 0x000fe200078ec0ff */
[----:B------:R-:W-:Y:S01]  /*c360*/  @P0 VIADD R0, R5, 0xffffffc0 ;  /* 0xffffffc005000836 */ /* 0x000fe20000000000 */
[----:B------:R-:W-:Y:S01]  /*c370*/  BSSY B1, `(.L_x_2835) ;  /* 0x0000034000017945 */ /* 0x000fe20003800000 */
[----:B-----5:R-:W-:Y:S01]  /*c380*/  IMAD.MOV.U32 R5, RZ, RZ, R36 ;  /* 0x000000ffff057224 */ /* 0x020fe200078e0024 */
[----:B------:R-:W-:Y:S01]  /*c390*/  ISETP.GE.AND P1, PT, R184, R80, PT ;  /* 0x00000050b800720c */ /* 0x000fe20003f26270 */
[----:B------:R-:W-:Y:S02]  /*c3a0*/  IMAD.IADD R3, R212, 0x1, -R3 ;  /* 0x00000001d4037824 */ /* 0x000fe400078e0a03 */
[----:B0-----:R-:W-:Y:S01]  /*c3b0*/  IMAD.MOV.U32 R4, RZ, RZ, R30 ;  /* 0x000000ffff047224 */ /* 0x001fe200078e001e */
        /* <DEDUP_REMOVED lines=47> */
.L_x_3113:
[----:B------:R-:W-:Y:S05]  /*c6b0*/  BSYNC B1 ;  /* 0x0000000000017941 */ /* 0x000fea0003800000 */
.L_x_2835:
        /* <DEDUP_REMOVED lines=26> */
[----:B------:R-:W-:Y:S02]  /*c860*/  LOP3.LUT R108, R111, 0xffff0000, RZ, 0xc0, !PT ;  /* 0xffff00006f6c7812 */ /* 0x000fe400078ec0ff */
[C---:B0-----:R-:W-:Y:S01]  /*c870*/  LOP3.LUT R59, R6.reuse, 0xffff0000, RZ, 0xc0, !PT ;  /* 0xffff0000063b7812 */ /* 0x041fe200078ec0ff */
[----:B------:R-:W-:Y:S01]  /*c880*/  IMAD.U32 R58, R6, 0x10000, RZ ;  /* 0x00010000063a7824 */ /* 0x000fe200078e00ff */
[C---:B------:R-:W-:Y:S01]  /*c890*/  LOP3.LUT R61, R7.reuse, 0xffff0000, RZ, 0xc0, !PT ;  /* 0xffff0000073d7812 */ /* 0x040fe200078ec0ff */
[----:B------:R-:W-:-:S02]  /*c8a0*/  IMAD.U32 R60, R7, 0x10000, RZ ;  /* 0x00010000073c7824 */ /* 0x000fc400078e00ff */
[CC--:B------:R-:W-:Y:S01]  /*c8b0*/  FMUL.FTZ R115, R59.reuse, R112.reuse ;  /* 0x000000703b737220 */ /* 0x0c0fe20000410000 */
[-C--:B------:R-:W-:Y:S01]  /*c8c0*/  FMUL.FTZ R59, R59, R107.reuse ;  /* 0x0000006b3b3b7220 */ /* 0x080fe20000410000 */
[C---:B------:R-:W-:Y:S01]  /*c8d0*/  IMAD.U32 R6, R4.reuse, 0x10000, RZ ;  /* 0x0001000004067824 */ /* 0x040fe200078e00ff */
[----:B------:R-:W-:Y:S01]  /*c8e0*/  LOP3.LUT R4, R4, 0xffff0000, RZ, 0xc0, !PT ;  /* 0xffff000004047812 */ /* 0x000fe200078ec0ff */
[C---:B------:R-:W-:Y:S02]  /*c8f0*/  IMAD.U32 R7, R5.reuse, 0x10000, RZ ;  /* 0x0001000005077824 */ /* 0x040fe400078e00ff */
[C---:B------:R-:W-:Y:S01]  /*c900*/  FFMA.FTZ R115, R58.reuse, R107, -R115 ;  /* 0x0000006b3a737223 */ /* 0x040fe20000010873 */
[----:B------:R-:W-:Y:S01]  /*c910*/  FFMA.FTZ R112, R58, R112, R59 ;  /* 0x000000703a707223 */ /* 0x000fe2000001003b */
[----:B------:R-:W-:Y:S01]  /*c920*/  LOP3.LUT R5, R5, 0xffff0000, RZ, 0xc0, !PT ;  /* 0xffff000005057812 */ /* 0x000fe200078ec0ff */
[C---:B------:R-:W-:Y:S01]  /*c930*/  FMUL.FTZ R117, R61.reuse, R113 ;  /* 0x000000713d757220 */ /* 0x040fe20000410000 */
[----:B------:R-:W-:Y:S01]  /*c940*/  FMUL.FTZ R107, R61, R110 ;  /* 0x0000006e3d6b7220 */ /* 0x000fe20000410000 */
[----:B------:R-:W-:Y:S01]  /*c950*/  LOP3.LUT R58, R109, 0xffff0000, RZ, 0xc0, !PT ;  /* 0xffff00006d3a7812 */ /* 0x000fe200078ec0ff */
[----:B------:R-:W-:-:S02]  /*c960*/  IMAD.U32 R61, R111, 0x10000, RZ ;  /* 0x000100006f3d7824 */ /* 0x000fc400078e00ff */
[C---:B------:R-:W-:Y:S01]  /*c970*/  FFMA.FTZ R117, R60.reuse, R110, -R117 ;  /* 0x0000006e3c757223 */ /* 0x040fe20000010875 */
[----:B------:R-:W-:Y:S02]  /*c980*/  IMAD.U32 R59, R109, 0x10000, RZ ;  /* 0x000100006d3b7824 */ /* 0x000fe400078e00ff */
        /* <DEDUP_REMOVED lines=12> */
[----:B------:R-:W-:-:S05]  /*ca50*/  F2FP.BF16.F32.PACK_AB R5, R108, R5 ;  /* 0x000000056c05723e */ /* 0x000fca00000010ff */
[----:B------:R0:W-:Y:S02]  /*ca60*/  STS.128 [R62+0x10400], R4 ;  /* 0x010400043e007388 */ /* 0x0001e40000000c00 */
.L_x_2840:
[----:B------:R-:W-:Y:S05]  /*ca70*/  BSYNC B2 ;  /* 0x0000000000027941 */ /* 0x000fea0003800000 */
.L_x_2839:
[----:B------:R-:W-:Y:S04]  /*ca80*/  BSSY B2, `(.L_x_2841) ;  /* 0x0000030000027945 */ /* 0x000fe80003800000 */
[----:B------:R-:W-:Y:S05]  /*ca90*/  @P1 BRA `(.L_x_2842) ;  /* 0x0000000000b81947 */ /* 0x000fea0003800000 */
[----:B0-----:R-:W0:Y:S01]  /*caa0*/  LDS.128 R4, [R0] ;  /* 0x0000000000047984 */ /* 0x001e220000000c00 */
        /* <DEDUP_REMOVED lines=45> */
.L_x_2842:
[----:B------:R-:W-:Y:S05]  /*cd80*/  BSYNC B2 ;  /* 0x0000000000027941 */ /* 0x000fea0003800000 */
.L_x_2841:
[----:B------:R-:W-:Y:S04]  /*cd90*/  BSSY B2, `(.L_x_2843) ;  /* 0x0000030000027945 */ /* 0x000fe80003800000 */
[----:B------:R-:W-:Y:S05]  /*cda0*/  @P2 BRA `(.L_x_2844) ;  /* 0x0000000000b82947 */ /* 0x000fea0003800000 */
[----:B01----:R-:W0:Y:S01]  /*cdb0*/  LDS.128 R4, [R62+0x14400] ;  /* 0x014400003e047984 */ /* 0x003e220000000c00 */
        /* <DEDUP_REMOVED lines=45> */
.L_x_2844:
[----:B------:R-:W-:Y:S05]  /*d090*/  BSYNC B2 ;  /* 0x0000000000027941 */ /* 0x000fea0003800000 */
.L_x_2843:
[----:B------:R-:W-:Y:S04]  /*d0a0*/  BSSY B2, `(.L_x_2845) ;  /* 0x0000030000027945 */ /* 0x000fe80003800000 */
[----:B------:R-:W-:Y:S05]  /*d0b0*/  @P3 BRA `(.L_x_2846) ;  /* 0x0000000000b83947 */ /* 0x000fea0003800000 */
[----:B012---:R-:W0:Y:S01]  /*d0c0*/  LDS.128 R4, [R0+0x4000] ;  /* 0x0040000000047984 */ /* 0x007e220000000c00 */
        /* <DEDUP_REMOVED lines=45> */
.L_x_2846:
[----:B------:R-:W-:Y:S05]  /*d3a0*/  BSYNC B2 ;  /* 0x0000000000027941 */ /* 0x000fea0003800000 */
.L_x_2845:
[----:B------:R-:W-:Y:S04]  /*d3b0*/  BSSY B2, `(.L_x_2847) ;  /* 0x0000030000027945 */ /* 0x000fe80003800000 */
[----:B------:R-:W-:Y:S05]  /*d3c0*/  @P4 BRA `(.L_x_2848) ;  /* 0x0000000000b84947 */ /* 0x000fea0003800000 */
[----:B0123--:R-:W0:Y:S01]  /*d3d0*/  LDS.128 R4, [R62+0x18400] ;  /* 0x018400003e047984 */ /* 0x00fe220000000c00 */
        /* <DEDUP_REMOVED lines=45> */
.L_x_2848:
[----:B------:R-:W-:Y:S05]  /*d6b0*/  BSYNC B2 ;  /* 0x0000000000027941 */ /* 0x000fea0003800000 */
.L_x_2847:
[----:B------:R-:W-:Y:S05]  /*d6c0*/  @P5 BRA `(.L_x_2838) ;  /* 0x0000000000b85947 */ /* 0x000fea0003800000 */
[----:B01234-:R-:W0:Y:S01]  /*d6d0*/  LDS.128 R4, [R0+0x8000] ;  /* 0x0080000000047984 */ /* 0x01fe220000000c00 */
        /* <DEDUP_REMOVED lines=45> */
.L_x_2838:
[----:B------:R-:W-:Y:S05]  /*d9b0*/  BSYNC B1 ;  /* 0x0000000000017941 */ /* 0x000fea0003800000 */
.L_x_2837:
        /* <DEDUP_REMOVED lines=57> */
.L_x_2851:
[----:B------:R-:W-:Y:S05]  /*dd50*/  BSYNC B1 ;  /* 0x0000000000017941 */ /* 0x000fea0003800000 */
.L_x_2850:
        /* <DEDUP_REMOVED lines=48> */
.L_x_2853:
[----:B------:R-:W-:Y:S05]  /*e060*/  BSYNC B1 ;  /* 0x0000000000017941 */ /* 0x000fea0003800000 */
.L_x_2852:
        /* <DEDUP_REMOVED lines=20> */
[----:B------:R-:W-:Y:S01]  /*e1b0*/  FMUL.FTZ R33, R27, R31 ;  /* 0x0000001f1b217220 */ /* 0x000fe20000410000 */
[C---:B------:R-:W-:Y:S01]  /*e1c0*/  FMUL.FTZ R27, R29.reuse, R75 ;  /* 0x0000004b1d1b7220 */ /* 0x040fe20000410000 */
[----:B------:R-:W-:Y:S02]  /*e1d0*/  IMAD.U32 R6, R4, 0x10000, RZ ;  /* 0x0001000004067824 */ /* 0x000fe400078e00ff */
[C---:B------:R-:W-:Y:S01]  /*e1e0*/  FFMA.FTZ R35, R26.reuse, R31, R34 ;  /* 0x0000001f1a237223 */ /* 0x040fe20000010022 */
[----:B------:R-:W-:Y:S01]  /*e1f0*/  FMUL.FTZ R31, R29, R90 ;  /* 0x0000005a1d1f7220 */ /* 0x000fe20000410000 */
[C---:B------:R-:W-:Y:S02]  /*e200*/  IMAD.U32 R7, R5.reuse, 0x10000, RZ ;  /* 0x0001000005077824 */ /* 0x040fe400078e00ff */
[----:B------:R-:W-:Y:S01]  /*e210*/  FFMA.FTZ R32, R26, R30, -R33 ;  /* 0x0000001e1a207223 */ /* 0x000fe20000010821 */
[----:B------:R-:W-:Y:S01]  /*e220*/  IMAD.U32 R29, R74, 0x10000, RZ ;  /* 0x000100004a1d7824 */ /* 0x000fe200078e00ff */
[----:B------:R-:W-:Y:S01]  /*e230*/  LOP3.LUT R4, R4, 0xffff0000, RZ, 0xc0, !PT ;  /* 0xffff000004047812 */ /* 0x000fe200078ec0ff */
[----:B------:R-:W-:Y:S01]  /*e240*/  FFMA.FTZ R90, R28, R90, -R27 ;  /* 0x0000005a1c5a7223 */ /* 0x000fe2000001081b */
[----:B------:R-:W-:Y:S01]  /*e250*/  LOP3.LUT R5, R5, 0xffff0000, RZ, 0xc0, !PT ;  /* 0xffff000005057812 */ /* 0x000fe200078ec0ff */
[C---:B------:R-:W-:Y:S01]  /*e260*/  IMAD.U32 R27, R89.reuse, 0x10000, RZ ;  /* 0x00010000591b7824 */ /* 0x040fe200078e00ff */
        /* <DEDUP_REMOVED lines=16> */
.L_x_2855:
[----:B------:R-:W-:Y:S05]  /*e370*/  BSYNC B1 ;  /* 0x0000000000017941 */ /* 0x000fea0003800000 */
.L_x_2854:
        /* <DEDUP_REMOVED lines=48> */
.L_x_2857:
[----:B------:R-:W-:Y:S05]  /*e680*/  BSYNC B1 ;  /* 0x0000000000017941 */ /* 0x000fea0003800000 */
.L_x_2856:
        /* <DEDUP_REMOVED lines=48> */
.L_x_2859:
[----:B------:R-:W-:Y:S05]  /*e990*/  BSYNC B1 ;  /* 0x0000000000017941 */ /* 0x000fea0003800000 */
.L_x_2858:
        /* <DEDUP_REMOVED lines=48> */
.L_x_2828:
        /* <DEDUP_REMOVED lines=36> */
.L_x_3119:
        /* <DEDUP_REMOVED lines=32> */
[----:B------:R-:W-:Y:S02]  /*f0e0*/  CS2R R40, SRZ ;  /* 0x0000000000287805 */ /* 0x000fe4000001ff00 */
[----:B------:R-:W-:Y:S01]  /*f0f0*/  CS2R R42, SRZ ;  /* 0x00000000002a7805 */ /* 0x000fe2000001ff00 */
[--C-:B------:R-:W-:Y:S01]  /*f100*/  @!P1 IMAD.WIDE R10, R3, 0x2, R12.reuse ;  /* 0x00000002030a9825 */ /* 0x100fe200078e020c */
[----:B------:R-:W-:Y:S02]  /*f110*/  CS2R R24, SRZ ;  /* 0x0000000000187805 */ /* 0x000fe4000001ff00 */
[----:B------:R-:W-:Y:S02]  /*f120*/  CS2R R26, SRZ ;  /* 0x00000000001a7805 */ /* 0x000fe4000001ff00 */
[----:B------:R-:W-:Y:S01]  /*f130*/  CS2R R36, SRZ ;  /* 0x0000000000247805 */ /* 0x000fe2000001ff00 */
[----:B------:R-:W-:Y:S01]  /*f140*/  @!P2 IMAD.WIDE R14, R49, 0x2, R12 ;  /* 0x00000002310ea825 */ /* 0x000fe200078e020c */
[----:B------:R-:W-:Y:S01]  /*f150*/  CS2R R38, SRZ ;  /* 0x0000000000267805 */ /* 0x000fe2000001ff00 */
[----:B------:R1:W5:Y:S02]  /*f160*/  @!P1 LD.E.128 R28, desc[UR60][R10.64] ;  /* 0x0000003c0a1c9980 */ /* 0x000364000c101d00 */
[----:B------:R-:W-:-:S02]  /*f170*/  @!P1 IMAD.WIDE R12, R3, 0x2, R50 ;  /* 0x00000002030c9825 */ /* 0x000fc400078e0232 */
[----:B------:R1:W5:Y:S02]  /*f180*/  @!P2 LD.E.128 R24, desc[UR60][R14.64] ;  /* 0x0000003c0e18a980 */ /* 0x000364000c101d00 */
[--C-:B------:R-:W-:Y:S02]  /*f190*/  @!P2 IMAD.WIDE R48, R49, 0x2, R50.reuse ;  /* 0x000000023130a825 */ /* 0x100fe400078e0232 */
[----:B------:R1:W5:Y:S02]  /*f1a0*/  @!P1 LD.E.128 R40, desc[UR60][R12.64] ;  /* 0x0000003c0c289980 */ /* 0x000364000c101d00 */
[----:B0-----:R-:W-:Y:S02]  /*f1b0*/  @!P0 IMAD.WIDE R4, R18, 0x2, R50 ;  /* 0x0000000212048825 */ /* 0x001fe400078e0232 */
[----:B------:R1:W5:Y:S04]  /*f1c0*/  @!P2 LD.E.128 R36, desc[UR60][R48.64] ;  /* 0x0000003c3024a980 */ /* 0x000368000c101d00 */
[----:B------:R1:W5:Y:S02]  /*f1d0*/  @!P0 LD.E.128 R44, desc[UR60][R4.64] ;  /* 0x0000003c042c8980 */ /* 0x000364000c101d00 */
.L_x_2862:
[----:B------:R-:W-:Y:S05]  /*f1e0*/  BSYNC B1 ;  /* 0x0000000000017941 */ /* 0x000fea0003800000 */
.L_x_2861:
        /* <DEDUP_REMOVED lines=57> */
.L_x_3125:
        /* <DEDUP_REMOVED lines=47> */
.L_x_2865:
[----:B------:R-:W-:Y:S05]  /*f870*/  BSYNC B1 ;  /* 0x0000000000017941 */ /* 0x000fea0003800000 */
.L_x_2864:
[----:B-----5:R-:W-:Y:S01]  /*f880*/  IMAD.MOV.U32 R3, RZ, RZ, R4 ;  /* 0x000000ffff037224 */ /* 0x020fe200078e0004 */
[----:B------:R-:W-:Y:S01]  /*f890*/  LEA.HI R0, R212, R212, RZ, 0x1 ;  /* 0x000000d4d4007211 */ /* 0x000fe200078f08ff */
[----:B0-----:R-:W-:Y:S01]  /*f8a0*/  IMAD.MOV.U32 R60, RZ, RZ, R7 ;  /* 0x000000ffff3c7224 */ /* 0x001fe200078e0007 */
[----:B------:R-:W-:Y:S01]  /*f8b0*/  VIADDMNMX R72, R72, -R200, 0x80, PT ;  /* 0x0000008048487446 */ /* 0x000fe200038009c8 */
[----:B------:R-:W-:Y:S01]  /*f8c0*/  IMAD.MOV.U32 R20, RZ, RZ, R5 ;  /* 0x000000ffff147224 */ /* 0x000fe200078e0005 */
[----:B------:R-:W-:Y:S01]  /*f8d0*/  PRMT R89, R3, 0x7610, R89 ;  /* 0x0000761003597816 */ /* 0x000fe20000000059 */
[----:B------:R-:W-:Y:S01]  /*f8e0*/  IMAD.MOV.U32 R21, RZ, RZ, R6 ;  /* 0x000000ffff157224 */ /* 0x000fe200078e0006 */
        /* <DEDUP_REMOVED lines=47> */
.L_x_3126:
[----:B------:R-:W-:Y:S05]  /*fbe0*/  BSYNC B1 ;  /* 0x0000000000017941 */ /* 0x000fea0003800000 */
.L_x_2866:
        /* <DEDUP_REMOVED lines=11> */
[----:B0-----:R-:W-:Y:S02]  /*fca0*/  LOP3.LUT R61, R196, 0x38, R18, 0xf8, !PT ;  /* 0x00000038c43d7812 */ /* 0x001fe400078ef812 */
[----:B------:R-:W-:Y:S02]  /*fcb0*/  SHF.R.S32.HI R63, RZ, 0x1f, R60 ;  /* 0x0000001fff3f7819 */ /* 0x000fe4000001143c */
[----:B------:R-:W-:Y:S02]  /*fcc0*/  SHF.R.U64 R115, R32, 0x10, R33 ;  /* 0x0000001020737819 */ /* 0x000fe40000001221 */
[----:B------:R-:W-:Y:S01]  /*fcd0*/  LEA.HI R62, R63, R60, RZ, 0x3 ;  /* 0x0000003c3f3e7211 */ /* 0x000fe200078f18ff */
[----:B------:R-:W-:Y:S01]  /*fce0*/  IMAD.SHL.U32 R63, R60, 0x8, RZ ;  /* 0x000000083c3f7824 */ /* 0x000fe200078e00ff */
[----:B------:R-:W-:-:S02]  /*fcf0*/  LOP3.LUT R60, R61, R198, RZ, 0x3c, !PT ;  /* 0x000000c63d3c7212 */ /* 0x000fc400078e3cff */
[----:B------:R-:W-:Y:S01]  /*fd00*/  SHF.R.U32.HI R114, RZ, 0x10, R33 ;  /* 0x00000010ff727819 */ /* 0x000fe20000011621 */
[----:B------:R-:W-:Y:S01]  /*fd10*/  IMAD.SHL.U32 R62, R62, 0x400, RZ ;  /* 0x000004003e3e7824 */ /* 0x000fe200078e00ff */
[----:B------:R-:W-:Y:S01]  /*fd20*/  LOP3.LUT R63, R196, 0x38, R63, 0xf8, !PT ;  /* 0x00000038c43f7812 */ /* 0x000fe200078ef83f */
[----:B------:R-:W-:Y:S01]  /*fd30*/  IMAD R61, R197, 0x200, R60 ;  /* 0x00000200c53d7824 */ /* 0x000fe200078e023c */
[--C-:B------:R-:W-:Y:S02]  /*fd40*/  SHF.R.U64 R33, R34, 0x10, R35.reuse ;  /* 0x0000001022217819 */ /* 0x100fe40000001223 */
[----:B------:R-:W-:Y:S01]  /*fd50*/  LOP3.LUT R62, R62, 0x7fffe000, RZ, 0xc0, !PT ;  /* 0x7fffe0003e3e7812 */ /* 0x000fe200078ec0ff */
[----:B------:R-:W-:Y:S01]  /*fd60*/  IMAD R106, R61, 0x2, R16 ;  /* 0x000000023d6a7824 */ /* 0x000fe200078e0210 */
[----:B------:R-:W-:Y:S02]  /*fd70*/  LOP3.LUT R63, R63, R198, RZ, 0x3c, !PT ;  /* 0x000000c63f3f7212 */ /* 0x000fe400078e3cff */
[----:B------:R-:W-:Y:S01]  /*fd80*/  SHF.R.U32.HI R32, RZ, 0x10, R35 ;  /* 0x00000010ff207819 */ /* 0x000fe20000011623 */
[----:B------:R-:W-:Y:S01]  /*fd90*/  IMAD R62, R197, 0x200, R62 ;  /* 0x00000200c53e7824 */ /* 0x000fe200078e023e */
[----:B------:R-:W-:-:S02]  /*fda0*/  SHF.R.U64 R35, R44, 0x10, R45 ;  /* 0x000000102c237819 */ /* 0x000fc4000000122d */
[----:B------:R-:W-:Y:S01]  /*fdb0*/  SHF.R.U32.HI R44, RZ, 0x10, R45 ;  /* 0x00000010ff2c7819 */ /* 0x000fe2000001162d */
[----:B------:R-:W-:Y:S01]  /*fdc0*/  IMAD.IADD R107, R62, 0x1, R63 ;  /* 0x000000013e6b7824 */ /* 0x000fe200078e023f */
[----:B------:R-:W-:Y:S01]  /*fdd0*/  PRMT R113, R113, 0x5410, R114 ;  /* 0x0000541071717816 */ /* 0x000fe20000000072 */
[----:B------:R-:W0:Y:S01]  /*fde0*/  LDS.128 R60, [R106+0x10400] ;  /* 0x010400006a3c7984 */ /* 0x000e220000000c00 */
[----:B------:R-:W-:Y:S01]  /*fdf0*/  SHF.R.U64 R117, R46, 0x10, R47 ;  /* 0x000000102e757819 */ /* 0x000fe2000000122f */
[----:B------:R-:W-:Y:S01]  /*fe00*/  IMAD R107, R107, 0x2, R16 ;  /* 0x000000026b6b7824 */ /* 0x000fe200078e0210 */
[----:B------:R-:W-:Y:S02]  /*fe10*/  PRMT R112, R112, 0x5410, R115 ;  /* 0x0000541070707816 */ /* 0x000fe40000000073 */
[----:B------:R-:W-:Y:S02]  /*fe20*/  PRMT R114, R108, 0x5410, R35 ;  /* 0x000054106c727816 */ /* 0x000fe40000000023 */
[----:B------:R-:W1:Y:S01]  /*fe30*/  LDS.128 R64, [R107+0x10400] ;  /* 0x010400006b407984 */ /* 0x000e620000000c00 */
[----:B------:R-:W-:-:S02]  /*fe40*/  PRMT R115, R109, 0x5410, R44 ;  /* 0x000054106d737816 */ /* 0x000fc4000000002c */
[----:B------:R-:W-:Y:S01]  /*fe50*/  SHF.R.U32.HI R118, RZ, 0x10, R47 ;  /* 0x00000010ff767819 */ /* 0x000fe2000001162f */
[----:B------:R-:W-:Y:S01]  /*fe60*/  IMAD.U32 R116, R114, 0x10000, RZ ;  /* 0x0001000072747824 */ /* 0x000fe200078e00ff */
[----:B------:R-:W-:Y:S01]  /*fe70*/  PRMT R117, R110, 0x5410, R117 ;  /* 0x000054106e757816 */ /* 0x000fe20000000075 */
[----:B------:R-:W-:Y:S01]  /*fe80*/  IMAD.U32 R110, R112, 0x10000, RZ ;  /* 0x00010000706e7824 */ /* 0x000fe200078e00ff */
[----:B------:R-:W-:Y:S01]  /*fe90*/  PRMT R118, R111, 0x5410, R118 ;  /* 0x000054106f767816 */ /* 0x000fe20000000076 */
[----:B------:R-:W-:Y:S01]  /*fea0*/  IMAD.U32 R111, R115, 0x10000, RZ ;  /* 0x00010000736f7824 */ /* 0x000fe200078e00ff */
[----:B------:R-:W-:Y:S02]  /*feb0*/  LOP3.LUT R114, R114, 0xffff0000, RZ, 0xc0, !PT ;  /* 0xffff000072727812 */ /* 0x000fe400078ec0ff */
[----:B------:R-:W-:Y:S02]  /*fec0*/  PRMT R32, R69, 0x5432, R32 ;  /* 0x0000543245207816 */ /* 0x000fe40000000020 */
        /* <DEDUP_REMOVED lines=17> */
[----:B------:R-:W-:-:S02]  /*ffe0*/  IMAD.U32 R61, R113, 0x10000, RZ ;  /* 0x00010000713d7824 */ /* 0x000fc400078e00ff */
[C---:B------:R-:W-:Y:S01]  /*fff0*/  FMUL.FTZ R124, R108.reuse, R111 ;  /* 0x0000006f6c7c7220 */ /* 0x040fe20000410000 */
[C---:B------:R-:W-:Y:S01]  /*10000*/  FFMA.FTZ R119, R35.reuse, R110, -R120 ;  /* 0x0000006e23777223 */ /* 0x040fe20000010878 */
[----:B------:R-:W-:Y:S01]  /*10010*/  FFMA.FTZ R122, R35, R116, R122 ;  /* 0x00000074237a7223 */ /* 0x000fe2000001007a */
[-C--:B------:R-:W-:Y:S01]  /*10020*/  FMUL.FTZ R108, R108, R61.reuse ;  /* 0x0000003d6c6c7220 */ /* 0x080fe20000410000 */
[----:B------:R-:W-:Y:S01]  /*10030*/  FMUL.FTZ R35, R63, R114 ;  /* 0x000000723f237220 */ /* 0x000fe20000410000 */
[----:B------:R-:W-:Y:S02]  /*10040*/  IMAD.U32 R109, R67, 0x10000, RZ ;  /* 0x00010000436d7824 */ /* 0x000fe400078e00ff */
[C---:B------:R-:W-:Y:S01]  /*10050*/  FFMA.FTZ R124, R45.reuse, R61, -R124 ;  /* 0x0000003d2d7c7223 */ /* 0x040fe2000001087c */
[----:B------:R-:W-:Y:S02]  /*10060*/  IMAD.U32 R120, R118, 0x10000, RZ ;  /* 0x0001000076787824 */ /* 0x000fe400078e00ff */
[----:B------:R-:W-:Y:S01]  /*10070*/  FFMA.FTZ R108, R45, R111, R108 ;  /* 0x0000006f2d6c7223 */ /* 0x000fe2000001006c */
[----:B------:R-:W-:-:S02]  /*10080*/  IMAD.U32 R110, R32, 0x10000, RZ ;  /* 0x00010000206e7824 */ /* 0x000fc400078e00ff */
[-C--:B------:R-:W-:Y:S01]  /*10090*/  FMUL.FTZ R63, R63, R112.reuse ;  /* 0x000000703f3f7220 */ /* 0x080fe20000410000 */
[----:B------:R-:W-:Y:S02]  /*100a0*/  IMAD.U32 R65, R66, 0x10000, RZ ;  /* 0x0001000042417824 */ /* 0x000fe400078e00ff */
[----:B------:R-:W-:Y:S01]  /*100b0*/  FFMA.FTZ R112, R44, R112, -R35 ;  /* 0x000000702c707223 */ /* 0x000fe20000010823 */
[----:B------:R-:W-:Y:S02]  /*100c0*/  IMAD.U32 R45, R117, 0x10000, RZ ;  /* 0x00010000752d7824 */ /* 0x000fe400078e00ff */
[----:B------:R-:W-:Y:S01]  /*100d0*/  FMUL.FTZ R116, R109, R120 ;  /* 0x000000786d747220 */ /* 0x000fe20000410000 */
[----:B------:R-:W-:Y:S02]  /*100e0*/  IMAD.U32 R35, R33, 0x10000, RZ ;  /* 0x0001000021237824 */ /* 0x000fe400078e00ff */
[-C--:B------:R-:W-:Y:S01]  /*100f0*/  FMUL.FTZ R109, R109, R110.reuse ;  /* 0x0000006e6d6d7220 */ /* 0x080fe20000410000 */
[----:B------:R-:W-:Y:S01]  /*10100*/  LOP3.LUT R113, R113, 0xffff0000, RZ, 0xc0, !PT ;  /* 0xffff000071717812 */ /* 0x000fe200078ec0ff */
[C---:B------:R-:W-:Y:S01]  /*10110*/  FMUL.FTZ R61, R65.reuse, R45 ;  /* 0x0000002d413d7220 */ /* 0x040fe20000410000 */
[----:B------:R-:W-:Y:S01]  /*10120*/  LOP3.LUT R66, R66, 0xffff0000, RZ, 0xc0, !PT ;  /* 0xffff000042427812 */ /* 0x000fe200078ec0ff */
[----:B------:R-:W-:Y:S01]  /*10130*/  FMUL.FTZ R65, R65, R35 ;  /* 0x0000002341417220 */ /* 0x000fe20000410000 */
[----:B------:R-:W-:Y:S01]  /*10140*/  LOP3.LUT R117, R117, 0xffff0000, RZ, 0xc0, !PT ;  /* 0xffff000075757812 */ /* 0x000fe200078ec0ff */
[----:B------:R-:W-:Y:S01]  /*10150*/  FFMA.FTZ R116, R47, R110, -R116 ;  /* 0x0000006e2f747223 */ /* 0x000fe20000010874 */
[----:B------:R-:W-:Y:S01]  /*10160*/  LOP3.LUT R67, R67, 0xffff0000, RZ, 0xc0, !PT ;  /* 0xffff000043437812 */ /* 0x000fe200078ec0ff */
[----:B------:R-:W-:Y:S01]  /*10170*/  FFMA.FTZ R109, R47, R120, R109 ;  /* 0x000000782f6d7223 */ /* 0x000fe2000001006d */
[----:B------:R-:W-:Y:S01]  /*10180*/  LOP3.LUT R118, R118, 0xffff0000, RZ, 0xc0, !PT ;  /* 0xffff000076767812 */ /* 0x000fe200078ec0ff */
[C---:B------:R-:W-:Y:S01]  /*10190*/  FMUL.FTZ R47, R64.reuse, R115 ;  /* 0x00000073402f7220 */ /* 0x040fe20000410000 */
[----:B------:R-:W-:Y:S01]  /*101a0*/  LOP3.LUT R33, R33, 0xffff0000, RZ, 0xc0, !PT ;  /* 0xffff000021217812 */ /* 0x000fe200078ec0ff */
[----:B------:R-:W-:Y:S01]  /*101b0*/  FMUL.FTZ R64, R64, R113 ;  /* 0x0000007140407220 */ /* 0x000fe20000410000 */
[----:B------:R-:W-:Y:S01]  /*101c0*/  LOP3.LUT R32, R32, 0xffff0000, RZ, 0xc0, !PT ;  /* 0xffff000020207812 */ /* 0x000fe200078ec0ff */
[C---:B------:R-:W-:Y:S01]  /*101d0*/  FFMA.FTZ R61, R46.reuse, R35, -R61 ;  /* 0x000000232e3d7223 */ /* 0x040fe2000001083d */
[----:B------:R-:W-:Y:S01]  /*101e0*/  FFMA.FTZ R46, R46, R45, R65 ;  /* 0x0000002d2e2e7223 */ /* 0x000fe20000010041 */
[C---:B------:R-:W-:Y:S01]  /*101f0*/  FMUL.FTZ R35, R66.reuse, R117 ;  /* 0x0000007542237220 */ /* 0x040fe20000410000 */
[C---:B------:R-:W-:Y:S01]  /*10200*/  FMUL.FTZ R45, R67.reuse, R118 ;  /* 0x00000076432d7220 */ /* 0x040fe20000410000 */
[----:B------:R-:W-:Y:S01]  /*10210*/  FMUL.FTZ R66, R66, R33 ;  /* 0x0000002142427220 */ /* 0x000fe20000410000 */
[-C--:B------:R-:W-:Y:S01]  /*10220*/  FMUL.FTZ R67, R67, R32.reuse ;  /* 0x0000002043437220 */ /* 0x080fe20000410000 */
[C---:B------:R-:W-:Y:S01]  /*10230*/  FFMA.FTZ R47, R60.reuse, R113, -R47 ;  /* 0x000000713c2f7223 */ /* 0x040fe2000001082f */
[----:B------:R-:W-:Y:S01]  /*10240*/  FFMA.FTZ R115, R60, R115, R64 ;  /* 0x000000733c737223 */ /* 0x000fe20000010040 */
        /* <DEDUP_REMOVED lines=15> */
.L_x_2871:
[----:B------:R-:W-:Y:S05]  /*10340*/  BSYNC B2 ;  /* 0x0000000000027941 */ /* 0x000fea0003800000 */
.L_x_2870:
[----:B------:R-:W-:Y:S04]  /*10350*/  BSSY B2, `(.L_x_2872) ;  /* 0x0000069000027945 */ /* 0x000fe80003800000 */
[----:B------:R-:W-:Y:S05]  /*10360*/  @P1 BRA `(.L_x_2873) ;  /* 0x00000004009c1947 */ /* 0x000fea0003800000 */
[----:B-1----:R-:W-:Y:S02]  /*10370*/  LEA.HI R32, R97, R217, RZ, 0x1d ;  /* 0x000000d961207211 */ /* 0x002fe400078fe8ff */
[----:B------:R-:W-:Y:S02]  /*10380*/  SHF.R.U64 R63, R28, 0x10, R29 ;  /* 0x000000101c3f7819 */ /* 0x000fe4000000121d */
[----:B------:R-:W-:Y:S02]  /*10390*/  SHF.R.S32.HI R33, RZ, 0x1f, R32 ;  /* 0x0000001fff217819 */ /* 0x000fe40000011420 */
[----:B0-----:R-:W-:Y:S02]  /*103a0*/  SHF.R.U64 R61, R30, 0x10, R31 ;  /* 0x000000101e3d7819 */ /* 0x001fe4000000121f */
[----:B------:R-:W-:Y:S01]  /*103b0*/  LEA.HI R34, R33, R32, RZ, 0x3 ;  /* 0x0000002021227211 */ /* 0x000fe200078f18ff */
[----:B------:R-:W-:Y:S01]  /*103c0*/  IMAD.SHL.U32 R33, R32, 0x8, RZ ;  /* 0x0000000820217824 */ /* 0x000fe200078e00ff */
[----:B------:R-:W-:-:S02]  /*103d0*/  SHF.R.U32.HI R28, RZ, 0x10, R29 ;  /* 0x00000010ff1c7819 */ /* 0x000fc4000001161d */
[----:B------:R-:W-:Y:S01]  /*103e0*/  SHF.R.U32.HI R30, RZ, 0x10, R31 ;  /* 0x00000010ff1e7819 */ /* 0x000fe2000001161f */
[----:B------:R-:W-:Y:S01]  /*103f0*/  IMAD.SHL.U32 R34, R34, 0x400, RZ ;  /* 0x0000040022227824 */ /* 0x000fe200078e00ff */
[----:B------:R-:W-:Y:S02]  /*10400*/  LOP3.LUT R33, R196, 0x38, R33, 0xf8, !PT ;  /* 0x00000038c4217812 */ /* 0x000fe400078ef821 */
[----:B------:R-:W-:Y:S02]  /*10410*/  SHF.R.U64 R31, R40, 0x10, R41 ;  /* 0x00000010281f7819 */ /* 0x000fe40000001229 */
[----:B------:R-:W-:Y:S02]  /*10420*/  LOP3.LUT R34, R34, 0x7fffe000, RZ, 0xc0, !PT ;  /* 0x7fffe00022227812 */ /* 0x000fe400078ec0ff */
[----:B------:R-:W-:Y:S02]  /*10430*/  LOP3.LUT R33, R33, R198, RZ, 0x3c, !PT ;  /* 0x000000c621217212 */ /* 0x000fe400078e3cff */
[----:B------:R-:W-:Y:S01]  /*10440*/  SHF.R.U64 R29, R42, 0x10, R43 ;  /* 0x000000102a1d7819 */ /* 0x000fe2000000122b */
[----:B------:R-:W-:Y:S01]  /*10450*/  IMAD R34, R197, 0x200, R34 ;  /* 0x00000200c5227824 */ /* 0x000fe200078e0222 */
[----:B------:R-:W-:-:S02]  /*10460*/  SHF.R.U32.HI R40, RZ, 0x10, R41 ;  /* 0x00000010ff287819 */ /* 0x000fc40000011629 */
[----:B------:R-:W-:Y:S01]  /*10470*/  PRMT R103, R103, 0x5410, R28 ;  /* 0x0000541067677816 */ /* 0x000fe2000000001c */
[----:B------:R-:W-:Y:S01]  /*10480*/  IMAD.IADD R45, R34, 0x1, R33 ;  /* 0x00000001222d7824 */ /* 0x000fe200078e0221 */
[----:B------:R-:W-:Y:S01]  /*10490*/  PRMT R98, R98, 0x5410, R31 ;  /* 0x0000541062627816 */ /* 0x000fe2000000001f */
[----:B------:R-:W0:Y:S01]  /*104a0*/  LDS.128 R32, [R230] ;  /* 0x00000000e6207984 */ /* 0x000e220000000c00 */
[----:B------:R-:W-:Y:S01]  /*104b0*/  PRMT R100, R100, 0x5410, R29 ;  /* 0x0000541064647816 */ /* 0x000fe2000000001d */
[----:B------:R-:W-:Y:S01]  /*104c0*/  IMAD R60, R45, 0x2, R16 ;  /* 0x000000022d3c7824 */ /* 0x000fe200078e0210 */
[----:B------:R-:W-:Y:S02]  /*104d0*/  SHF.R.U32.HI R42, RZ, 0x10, R43 ;  /* 0x00000010ff2a7819 */ /* 0x000fe4000001162b */
[----:B------:R-:W-:Y:S02]  /*104e0*/  PRMT R105, R105, 0x5410, R30 ;  /* 0x0000541069697816 */ /* 0x000fe4000000001e */
[----:B------:R-:W1:Y:S01]  /*104f0*/  LDS.128 R44, [R60+0x10400] ;  /* 0x010400003c2c7984 */ /* 0x000e620000000c00 */
[----:B------:R-:W-:Y:S01]  /*10500*/  PRMT R102, R102, 0x5410, R63 ;  /* 0x0000541066667816 */ /* 0x000fe2000000003f */
[----:B------:R-:W-:Y:S01]  /*10510*/  IMAD.U32 R63, R98, 0x10000, RZ ;  /* 0x00010000623f7824 */ /* 0x000fe200078e00ff */
[----:B------:R-:W-:-:S02]  /*10520*/  PRMT R99, R99, 0x5410, R40 ;  /* 0x0000541063637816 */ /* 0x000fc40000000028 */
[----:B------:R-:W-:Y:S01]  /*10530*/  PRMT R101, R101, 0x5410, R42 ;  /* 0x0000541065657816 */ /* 0x000fe2000000002a */
[----:B------:R-:W-:Y:S01]  /*10540*/  IMAD.U32 R62, R102, 0x10000, RZ ;  /* 0x00010000663e7824 */ /* 0x000fe200078e00ff */
[----:B------:R-:W-:Y:S02]  /*10550*/  PRMT R104, R104, 0x5410, R61 ;  /* 0x0000541068687816 */ /* 0x000fe4000000003d */
        /* <DEDUP_REMOVED lines=29> */
[C---:B------:R-:W-:Y:S01]  /*10730*/  FMUL.FTZ R35, R61.reuse, R62 ;  /* 0x0000003e3d237220 */ /* 0x040fe20000410000 */
[-C--:B------:R-:W-:Y:S01]  /*10740*/  FMUL.FTZ R61, R61, R28.reuse ;  /* 0x0000001c3d3d7220 */ /* 0x080fe20000410000 */
[----:B------:R-:W-:Y:S01]  /*10750*/  FFMA.FTZ R63, R30, R47, R63 ;  /* 0x0000002f1e3f7223 */ /* 0x000fe2000001003f */
[----:B------:R-:W-:Y:S01]  /*10760*/  LOP3.LUT R99, R99, 0xffff0000, RZ, 0xc0, !PT ;  /* 0xffff000063637812 */ /* 0x000fe200078ec0ff */
[C---:B------:R-:W-:Y:S01]  /*10770*/  FFMA.FTZ R47, R40.reuse, R28, -R35 ;  /* 0x0000001c282f7223 */ /* 0x040fe20000010823 */
[----:B------:R-:W-:Y:S01]  /*10780*/  LOP3.LUT R103, R103, 0xffff0000, RZ, 0xc0, !PT ;  /* 0xffff000067677812 */ /* 0x000fe200078ec0ff */
[----:B------:R-:W-:Y:S01]  /*10790*/  FMUL.FTZ R28, R41, R98 ;  /* 0x00000062291c7220 */ /* 0x000fe20000410000 */
[----:B------:R-:W-:Y:S01]  /*107a0*/  FFMA.FTZ R61, R40, R62, R61 ;  /* 0x0000003e283d7223 */ /* 0x000fe2000001003d */
[----:B------:R-:W-:-:S02]  /*107b0*/  IMAD.U32 R30, R100, 0x10000, RZ ;  /* 0x00010000641e7824 */ /* 0x000fc400078e00ff */
[-C--:B------:R-:W-:Y:S01]  /*107c0*/  FMUL.FTZ R40, R41, R102.reuse ;  /* 0x0000006629287220 */ /* 0x080fe20000410000 */
[C---:B------:R-:W-:Y:S01]  /*107d0*/  FMUL.FTZ R35, R44.reuse, R99 ;  /* 0x000000632c237220 */ /* 0x040fe20000410000 */
[----:B------:R-:W-:Y:S01]  /*107e0*/  FFMA.FTZ R102, R29, R102, -R28 ;  /* 0x000000661d667223 */ /* 0x000fe2000001081c */
[-C--:B------:R-:W-:Y:S01]  /*107f0*/  FMUL.FTZ R44, R44, R103.reuse ;  /* 0x000000672c2c7220 */ /* 0x080fe20000410000 */
[----:B------:R-:W-:Y:S02]  /*10800*/  IMAD.U32 R28, R104, 0x10000, RZ ;  /* 0x00010000681c7824 */ /* 0x000fe400078e00ff */
[----:B------:R-:W-:Y:S01]  /*10810*/  FMUL.FTZ R62, R43, R30 ;  /* 0x0000001e2b3e7220 */ /* 0x000fe20000410000 */
[----:B------:R-:W-:Y:S01]  /*10820*/  LOP3.LUT R100, R100, 0xffff0000, RZ, 0xc0, !PT ;  /* 0xffff000064647812 */ /* 0x000fe200078ec0ff */
[----:B------:R-:W-:Y:S01]  /*10830*/  FFMA.FTZ R42, R32, R103, -R35 ;  /* 0x00000067202a7223 */ /* 0x000fe20000010823 */
[----:B------:R-:W-:Y:S01]  /*10840*/  LOP3.LUT R104, R104, 0xffff0000, RZ, 0xc0, !PT ;  /* 0xffff000068687812 */ /* 0x000fe200078ec0ff */
[----:B------:R-:W-:Y:S01]  /*10850*/  FFMA.FTZ R44, R32, R99, R44 ;  /* 0x00000063202c7223 */ /* 0x000fe2000001002c */
[----:B------:R-:W-:Y:S01]  /*10860*/  LOP3.LUT R101, R101, 0xffff0000, RZ, 0xc0, !PT ;  /* 0xffff000065657812 */ /* 0x000fe200078ec0ff */
[-C--:B------:R-:W-:Y:S01]  /*10870*/  FMUL.FTZ R32, R43, R28.reuse ;  /* 0x0000001c2b207220 */ /* 0x080fe20000410000 */
[----:B------:R-:W-:Y:S01]  /*10880*/  LOP3.LUT R105, R105, 0xffff0000, RZ, 0xc0, !PT ;  /* 0xffff000069697812 */ /* 0x000fe200078ec0ff */
[----:B------:R-:W-:Y:S01]  /*10890*/  FFMA.FTZ R62, R31, R28, -R62 ;  /* 0x0000001c1f3e7223 */ /* 0x000fe2000001083e */
[----:B------:R-:W-:Y:S01]  /*108a0*/  FMUL.FTZ R28, R45, R100 ;  /* 0x000000642d1c7220 */ /* 0x000fe20000410000 */
[----:B------:R-:W-:Y:S01]  /*108b0*/  FFMA.FTZ R40, R29, R98, R40 ;  /* 0x000000621d287223 */ /* 0x000fe20000010028 */
[----:B------:R-:W-:Y:S01]  /*108c0*/  FMUL.FTZ R45, R45, R104 ;  /* 0x000000682d2d7220 */ /* 0x000fe20000410000 */
[----:B------:R-:W-:Y:S01]  /*108d0*/  FFMA.FTZ R31, R31, R30, R32 ;  /* 0x0000001e1f1f7223 */ /* 0x000fe20000010020 */
[C---:B------:R-:W-:Y:S01]  /*108e0*/  FMUL.FTZ R29, R46.reuse, R101 ;  /* 0x000000652e1d7220 */ /* 0x040fe20000410000 */
[-C--:B------:R-:W-:Y:S01]  /*108f0*/  FMUL.FTZ R30, R46, R105.reuse ;  /* 0x000000692e1e7220 */ /* 0x080fe20000410000 */
[C---:B------:R-:W-:Y:S01]  /*10900*/  FFMA.FTZ R100, R33.reuse, R100, R45 ;  /* 0x0000006421647223 */ /* 0x040fe2000001002d */
[----:B------:R-:W-:Y:S01]  /*10910*/  FFMA.FTZ R35, R33, R104, -R28 ;  /* 0x0000006821237223 */ /* 0x000fe2000001081c */
[C---:B------:R-:W-:Y:S01]  /*10920*/  FFMA.FTZ R46, R34.reuse, R105, -R29 ;  /* 0x00000069222e7223 */ /* 0x040fe2000001081d */
        /* <DEDUP_REMOVED lines=11> */
.L_x_2873:
[----:B------:R-:W-:Y:S05]  /*109e0*/  BSYNC B2 ;  /* 0x0000000000027941 */ /* 0x000fea0003800000 */
.L_x_2872:
[----:B------:R-:W-:Y:S05]  /*109f0*/  @P2 BRA `(.L_x_2869) ;  /* 0x00000004009c2947 */ /* 0x000fea0003800000 */
[----:B------:R-:W-:Y:S02]  /*10a00*/  LEA.HI R97, R97, R218, RZ, 0x1d ;  /* 0x000000da61617211 */ /* 0x000fe400078fe8ff */
[----:B-1----:R-:W-:Y:S02]  /*10a10*/  SHF.R.U64 R44, R24, 0x10, R25 ;  /* 0x00000010182c7819 */ /* 0x002fe40000001219 */
[----:B--2---:R-:W-:Y:S02]  /*10a20*/  SHF.R.S32.HI R28, RZ, 0x1f, R97 ;  /* 0x0000001fff1c7819 */ /* 0x004fe40000011461 */
[----:B------:R-:W-:Y:S02]  /*10a30*/  SHF.R.U64 R42, R26, 0x10, R27 ;  /* 0x000000101a2a7819 */ /* 0x000fe4000000121b */
[----:B------:R-:W-:Y:S01]  /*10a40*/  LEA.HI R28, R28, R97, RZ, 0x3 ;  /* 0x000000611c1c7211 */ /* 0x000fe200078f18ff */
[----:B------:R-:W-:Y:S01]  /*10a50*/  IMAD.SHL.U32 R97, R97, 0x8, RZ ;  /* 0x0000000861617824 */ /* 0x000fe200078e00ff */
[----:B------:R-:W-:-:S02]  /*10a60*/  SHF.R.U32.HI R25, RZ, 0x10, R25 ;  /* 0x00000010ff197819 */ /* 0x000fc40000011619 */
[----:B------:R-:W-:Y:S01]  /*10a70*/  SHF.R.U64 R26, R36, 0x10, R37 ;  /* 0x00000010241a7819 */ /* 0x000fe20000001225 */
[----:B------:R-:W-:Y:S01]  /*10a80*/  IMAD.SHL.U32 R28, R28, 0x400, RZ ;  /* 0x000004001c1c7824 */ /* 0x000fe200078e00ff */
[----:B------:R-:W-:Y:S02]  /*10a90*/  LOP3.LUT R97, R196, 0x38, R97, 0xf8, !PT ;  /* 0x00000038c4617812 */ /* 0x000fe400078ef861 */
[----:B------:R-:W-:Y:S02]  /*10aa0*/  SHF.R.U64 R24, R38, 0x10, R39 ;  /* 0x0000001026187819 */ /* 0x000fe40000001227 */
[----:B------:R-:W-:Y:S02]  /*10ab0*/  LOP3.LUT R28, R28, 0x7fffe000, RZ, 0xc0, !PT ;  /* 0x7fffe0001c1c7812 */ /* 0x000fe400078ec0ff */
[----:B------:R-:W-:Y:S02]  /*10ac0*/  LOP3.LUT R97, R97, R198, RZ, 0x3c, !PT ;  /* 0x000000c661617212 */ /* 0x000fe400078e3cff */
[----:B------:R-:W-:Y:S01]  /*10ad0*/  SHF.R.U32.HI R27, RZ, 0x10, R27 ;  /* 0x00000010ff1b7819 */ /* 0x000fe2000001161b */
[----:B------:R-:W-:Y:S01]  /*10ae0*/  IMAD R28, R197, 0x200, R28 ;  /* 0x00000200c51c7824 */ /* 0x000fe200078e021c */
[----:B------:R-:W-:-:S02]  /*10af0*/  SHF.R.U32.HI R37, RZ, 0x10, R37 ;  /* 0x00000010ff257819 */ /* 0x000fc40000011625 */
[----:B------:R-:W-:Y:S01]  /*10b00*/  PRMT R86, R86, 0x5410, R25 ;  /* 0x0000541056567816 */ /* 0x000fe20000000019 */
[----:B------:R-:W-:Y:S01]  /*10b10*/  IMAD.IADD R97, R28, 0x1, R97 ;  /* 0x000000011c617824 */ /* 0x000fe200078e0261 */
[----:B------:R-:W-:Y:S01]  /*10b20*/  PRMT R81, R81, 0x5410, R26 ;  /* 0x0000541051517816 */ /* 0x000fe2000000001a */
[----:B------:R-:W1:Y:S01]  /*10b30*/  LDS.128 R28, [R228] ;  /* 0x00000000e41c7984 */ /* 0x000e620000000c00 */
[----:B------:R-:W-:Y:S01]  /*10b40*/  PRMT R83, R83, 0x5410, R24 ;  /* 0x0000541053537816 */ /* 0x000fe20000000018 */
        /* <DEDUP_REMOVED lines=9> */
[----:B------:R-:W-:Y:S01]  /*10be0*/  LOP3.LUT R81, R81, 0xffff0000, RZ, 0xc0, !PT ;  /* 0xffff000051517812 */ /* 0x000fe200078ec0ff */
[----:B------:R-:W-:Y:S01]  /*10bf0*/  IMAD.U32 R43, R82, 0x10000, RZ ;  /* 0x00010000522b7824 */ /* 0x000fe200078e00ff */
[----:B------:R-:W-:Y:S02]  /*10c00*/  PRMT R84, R84, 0x5410, R39 ;  /* 0x0000541054547816 */ /* 0x000fe40000000027 */
        /* <DEDUP_REMOVED lines=30> */
[----:B------:R-:W-:Y:S01]  /*10df0*/  FMUL.FTZ R24, R32, R81 ;  /* 0x0000005120187220 */ /* 0x000fe20000410000 */
[----:B------:R-:W-:Y:S02]  /*10e00*/  IMAD.U32 R26, R83, 0x10000, RZ ;  /* 0x00010000531a7824 */ /* 0x000fe400078e00ff */
[----:B------:R-:W-:Y:S01]  /*10e10*/  FFMA.FTZ R41, R36, R41, R42 ;  /* 0x0000002924297223 */ /* 0x000fe2000001002a */
[-C--:B------:R-:W-:Y:S01]  /*10e20*/  FMUL.FTZ R36, R32, R85.reuse ;  /* 0x0000005520247220 */ /* 0x080fe20000410000 */
[----:B------:R-:W-:Y:S01]  /*10e30*/  FFMA.FTZ R32, R25, R85, -R24 ;  /* 0x0000005519207223 */ /* 0x000fe20000010818 */
[----:B------:R-:W-:Y:S01]  /*10e40*/  LOP3.LUT R34, R34, 0xffff0000, RZ, 0xc0, !PT ;  /* 0xffff000022227812 */ /* 0x000fe200078ec0ff */
[----:B------:R-:W-:Y:S01]  /*10e50*/  IMAD.U32 R24, R87, 0x10000, RZ ;  /* 0x0001000057187824 */ /* 0x000fe200078e00ff */
[----:B------:R-:W-:Y:S01]  /*10e60*/  LOP3.LUT R35, R35, 0xffff0000, RZ, 0xc0, !PT ;  /* 0xffff000023237812 */ /* 0x000fe200078ec0ff */
[----:B------:R-:W-:Y:S01]  /*10e70*/  FMUL.FTZ R42, R38, R26 ;  /* 0x0000001a262a7220 */ /* 0x000fe20000410000 */
[----:B------:R-:W-:Y:S01]  /*10e80*/  LOP3.LUT R83, R83, 0xffff0000, RZ, 0xc0, !PT ;  /* 0xffff000053537812 */ /* 0x000fe200078ec0ff */
[----:B------:R-:W-:Y:S01]  /*10e90*/  FFMA.FTZ R36, R25, R81, R36 ;  /* 0x0000005119247223 */ /* 0x000fe20000010024 */
[----:B------:R-:W-:Y:S01]  /*10ea0*/  LOP3.LUT R84, R84, 0xffff0000, RZ, 0xc0, !PT ;  /* 0xffff000054547812 */ /* 0x000fe200078ec0ff */
[-C--:B------:R-:W-:Y:S01]  /*10eb0*/  FMUL.FTZ R38, R38, R24.reuse ;  /* 0x0000001826267220 */ /* 0x080fe20000410000 */
[----:B------:R-:W-:Y:S01]  /*10ec0*/  LOP3.LUT R86, R86, 0xffff0000, RZ, 0xc0, !PT ;  /* 0xffff000056567812 */ /* 0x000fe200078ec0ff */
[----:B------:R-:W-:Y:S01]  /*10ed0*/  FFMA.FTZ R42, R27, R24, -R42 ;  /* 0x000000181b2a7223 */ /* 0x000fe2000001082a */
[----:B------:R-:W-:Y:S01]  /*10ee0*/  LOP3.LUT R87, R87, 0xffff0000, RZ, 0xc0, !PT ;  /* 0xffff000057577812 */ /* 0x000fe200078ec0ff */
[----:B------:R-:W-:Y:S01]  /*10ef0*/  FMUL.FTZ R31, R33, R82 ;  /* 0x00000052211f7220 */ /* 0x000fe20000410000 */
[----:B------:R-:W-:Y:S01]  /*10f00*/  LOP3.LUT R88, R88, 0xffff0000, RZ, 0xc0, !PT ;  /* 0xffff000058587812 */ /* 0x000fe200078ec0ff */
[C---:B------:R-:W-:Y:S01]  /*10f10*/  FMUL.FTZ R24, R34.reuse, R83 ;  /* 0x0000005322187220 */ /* 0x040fe20000410000 */
[----:B------:R-:W-:Y:S01]  /*10f20*/  FMUL.FTZ R25, R35, R84 ;  /* 0x0000005423197220 */ /* 0x000fe20000410000 */
[----:B------:R-:W-:Y:S01]  /*10f30*/  FMUL.FTZ R33, R33, R86 ;  /* 0x0000005621217220 */ /* 0x000fe20000410000 */
[-C--:B------:R-:W-:Y:S01]  /*10f40*/  FMUL.FTZ R34, R34, R87.reuse ;  /* 0x0000005722227220 */ /* 0x080fe20000410000 */
[----:B------:R-:W-:Y:S01]  /*10f50*/  FMUL.FTZ R35, R35, R88 ;  /* 0x0000005823237220 */ /* 0x000fe20000410000 */
[----:B------:R-:W-:Y:S01]  /*10f60*/  FFMA.FTZ R86, R28, R86, -R31 ;  /* 0x000000561c567223 */ /* 0x000fe2000001081f */
        /* <DEDUP_REMOVED lines=16> */
.L_x_2869:
[----:B------:R-:W-:Y:S05]  /*11070*/  BSYNC B1 ;  /* 0x0000000000017941 */ /* 0x000fea0003800000 */
.L_x_2868:
        /* <DEDUP_REMOVED lines=26> */
[----:B------:R-:W-:Y:S01]  /*11220*/  PRMT R91, R91, 0x5410, R4 ;  /* 0x000054105b5b7816 */ /* 0x000fe20000000004 */
[----:B------:R-:W-:Y:S01]  /*11230*/  IMAD.U32 R39, R89, 0x10000, RZ ;  /* 0x0001000059277824 */ /* 0x000fe200078e00ff */
[----:B------:R-:W2:Y:S01]  /*11240*/  LDS.128 R28, [R32+0x10400] ;  /* 0x01040000201c7984 */ /* 0x000ea20000000c00 */
[----:B------:R-:W-:Y:S01]  /*11250*/  PRMT R92, R92, 0x5410, R7 ;  /* 0x000054105c5c7816 */ /* 0x000fe20000000007 */
[----:B------:R-:W-:Y:S01]  /*11260*/  IMAD.U32 R40, R90, 0x10000, RZ ;  /* 0x000100005a287824 */ /* 0x000fe200078e00ff */
[----:B------:R-:W-:-:S02]  /*11270*/  PRMT R93, R93, 0x5410, R38 ;  /* 0x000054105d5d7816 */ /* 0x000fc40000000026 */
[----:B------:R-:W-:Y:S02]  /*11280*/  SHF.R.U32.HI R49, RZ, 0x10, R49 ;  /* 0x00000010ff317819 */ /* 0x000fe40000011631 */
[--C-:B------:R-:W-:Y:S01]  /*11290*/  SHF.R.U64 R36, R50, 0x10, R51.reuse ;  /* 0x0000001032247819 */ /* 0x100fe20000001233 */
[----:B------:R-:W-:Y:S01]  /*112a0*/  IMAD.U32 R38, R93, 0x10000, RZ ;  /* 0x000100005d267824 */ /* 0x000fe200078e00ff */
[----:B------:R-:W-:Y:S02]  /*112b0*/  SHF.R.U32.HI R51, RZ, 0x10, R51 ;  /* 0x00000010ff337819 */ /* 0x000fe40000011633 */
[----:B------:R-:W-:Y:S02]  /*112c0*/  PRMT R94, R94, 0x5410, R49 ;  /* 0x000054105e5e7816 */ /* 0x000fe40000000031 */
[----:B------:R-:W-:Y:S02]  /*112d0*/  PRMT R96, R96, 0x5410, R51 ;  /* 0x0000541060607816 */ /* 0x000fe40000000033 */
[----:B------:R-:W-:-:S02]  /*112e0*/  LOP3.LUT R89, R89, 0xffff0000, RZ, 0xc0, !PT ;  /* 0xffff000059597812 */ /* 0x000fc400078ec0ff */
[----:B------:R-:W-:Y:S02]  /*112f0*/  LOP3.LUT R93, R93, 0xffff0000, RZ, 0xc0, !PT ;  /* 0xffff00005d5d7812 */ /* 0x000fe400078ec0ff */
[----:B------:R-:W-:Y:S02]  /*11300*/  PRMT R95, R95, 0x5410, R36 ;  /* 0x000054105f5f7816 */ /* 0x000fe40000000024 */
        /* <DEDUP_REMOVED lines=69> */
.L_x_2875:
[----:B------:R-:W-:Y:S05]  /*11760*/  BSYNC B1 ;  /* 0x0000000000017941 */ /* 0x000fea0003800000 */
.L_x_2874:
[----:B------:R-:W-:Y:S04]  /*11770*/  BSSY B1, `(.L_x_2876) ;  /* 0x0000068000017945 */ /* 0x000fe80003800000 */
[----:B------:R-:W-:Y:S05]  /*11780*/  @P1 BRA `(.L_x_2877) ;  /* 0x0000000400981947 */ /* 0x000fea0003800000 */
[----:B-1----:R-:W-:Y:S02]  /*11790*/  LEA.HI R4, R33, R217, RZ, 0x1d ;  /* 0x000000d921047211 */ /* 0x002fe400078fe8ff */
[----:B------:R-:W-:Y:S02]  /*117a0*/  SHF.R.U64 R34, R52, 0x10, R53 ;  /* 0x0000001034227819 */ /* 0x000fe40000001235 */
[----:B------:R-:W-:Y:S01]  /*117b0*/  SHF.R.S32.HI R5, RZ, 0x1f, R4 ;  /* 0x0000001fff057819 */ /* 0x000fe20000011404 */
[----:B------:R-:W-:Y:S01]  /*117c0*/  IMAD.SHL.U32 R6, R4, 0x8, RZ ;  /* 0x0000000804067824 */ /* 0x000fe200078e00ff */
[----:B---3--:R-:W-:Y:S02]  /*117d0*/  SHF.R.U64 R30, R8, 0x10, R9 ;  /* 0x00000010081e7819 */ /* 0x008fe40000001209 */
[----:B------:R-:W-:Y:S02]  /*117e0*/  LEA.HI R5, R5, R4, RZ, 0x3 ;  /* 0x0000000405057211 */ /* 0x000fe400078f18ff */
[----:B------:R-:W-:-:S02]  /*117f0*/  LOP3.LUT R4, R195, 0x38, R6, 0xf8, !PT ;  /* 0x00000038c3047812 */ /* 0x000fc400078ef806 */
[----:B------:R-:W-:Y:S01]  /*11800*/  SHF.R.U32.HI R9, RZ, 0x10, R9 ;  /* 0x00000010ff097819 */ /* 0x000fe20000011609 */
[----:B------:R-:W-:Y:S01]  /*11810*/  IMAD.SHL.U32 R5, R5, 0x400, RZ ;  /* 0x0000040005057824 */ /* 0x000fe200078e00ff */
[----:B------:R-:W-:Y:S02]  /*11820*/  LOP3.LUT R4, R4, R231, RZ, 0x3c, !PT ;  /* 0x000000e704047212 */ /* 0x000fe400078e3cff */
[----:B------:R-:W-:Y:S02]  /*11830*/  PRMT R77, R77, 0x5410, R34 ;  /* 0x000054104d4d7816 */ /* 0x000fe40000000022 */
[----:B------:R-:W-:Y:S02]  /*11840*/  LOP3.LUT R5, R5, 0x7fffe000, RZ, 0xc0, !PT ;  /* 0x7fffe00005057812 */ /* 0x000fe400078ec0ff */
[----:B------:R-:W-:Y:S01]  /*11850*/  PRMT R73, R73, 0x5410, R30 ;  /* 0x0000541049497816 */ /* 0x000fe2000000001e */
[----:B------:R-:W-:Y:S01]  /*11860*/  IMAD.U32 R34, R77, 0x10000, RZ ;  /* 0x000100004d227824 */ /* 0x000fe200078e00ff */
[----:B------:R-:W-:-:S02]  /*11870*/  IADD3 R25, R4, R5, R199 ;  /* 0x0000000504197210 */ /* 0x000fc40007ffe0c7 */
[----:B------:R-:W1:Y:S01]  /*11880*/  LDS.128 R4, [R227] ;  /* 0x00000000e3047984 */ /* 0x000e620000000c00 */
[----:B------:R-:W-:Y:S01]  /*11890*/  SHF.R.U32.HI R53, RZ, 0x10, R53 ;  /* 0x00000010ff357819 */ /* 0x000fe20000011635 */
[----:B------:R-:W-:Y:S01]  /*118a0*/  IMAD.U32 R35, R73, 0x10000, RZ ;  /* 0x0001000049237824 */ /* 0x000fe200078e00ff */
[----:B------:R-:W-:Y:S01]  /*118b0*/  SHF.R.U64 R32, R54, 0x10, R55 ;  /* 0x0000001036207819 */ /* 0x000fe20000001237 */
[----:B------:R-:W-:Y:S01]  /*118c0*/  IMAD R28, R25, 0x2, R16 ;  /* 0x00000002191c7824 */ /* 0x000fe200078e0210 */
[----:B------:R-:W-:Y:S02]  /*118d0*/  SHF.R.U64 R8, R10, 0x10, R11 ;  /* 0x000000100a087819 */ /* 0x000fe4000000120b */
[----:B------:R-:W-:Y:S02]  /*118e0*/  PRMT R74, R74, 0x5410, R9 ;  /* 0x000054104a4a7816 */ /* 0x000fe40000000009 */
[----:B------:R-:W2:Y:S01]  /*118f0*/  LDS.128 R24, [R28+0x10400] ;  /* 0x010400001c187984 */ /* 0x000ea20000000c00 */
[----:B------:R-:W-:-:S02]  /*11900*/  SHF.R.U32.HI R55, RZ, 0x10, R55 ;  /* 0x00000010ff377819 */ /* 0x000fc40000011637 */
[----:B------:R-:W-:Y:S01]  /*11910*/  SHF.R.U32.HI R11, RZ, 0x10, R11 ;  /* 0x00000010ff0b7819 */ /* 0x000fe2000001160b */
[----:B------:R-:W-:Y:S01]  /*11920*/  IMAD.U32 R36, R74, 0x10000, RZ ;  /* 0x000100004a247824 */ /* 0x000fe200078e00ff */
[----:B------:R-:W-:Y:S02]  /*11930*/  PRMT R78, R78, 0x5410, R53 ;  /* 0x000054104e4e7816 */ /* 0x000fe40000000035 */
[----:B------:R-:W-:Y:S02]  /*11940*/  PRMT R75, R75, 0x5410, R8 ;  /* 0x000054104b4b7816 */ /* 0x000fe40000000008 */
[----:B------:R-:W-:Y:S02]  /*11950*/  PRMT R80, R80, 0x5410, R55 ;  /* 0x0000541050507816 */ /* 0x000fe40000000037 */
[----:B------:R-:W-:Y:S02]  /*11960*/  PRMT R76, R76, 0x5410, R11 ;  /* 0x000054104c4c7816 */ /* 0x000fe4000000000b */
[----:B------:R-:W-:-:S02]  /*11970*/  PRMT R79, R79, 0x5410, R32 ;  /* 0x000054104f4f7816 */ /* 0x000fc40000000020 */
        /* <DEDUP_REMOVED lines=21> */
[----:B------:R-:W-:Y:S02]  /*11ad0*/  IMAD.U32 R32, R27, 0x10000, RZ ;  /* 0x000100001b207824 */ /* 0x000fe400078e00ff */
[-C--:B------:R-:W-:Y:S01]  /*11ae0*/  FMUL.FTZ R30, R30, R29.reuse ;  /* 0x0000001d1e1e7220 */ /* 0x080fe20000410000 */
[----:B------:R-:W-:Y:S02]  /*11af0*/  IMAD.U32 R34, R76, 0x10000, RZ ;  /* 0x000100004c227824 */ /* 0x000fe400078e00ff */
[C---:B------:R-:W-:Y:S01]  /*11b00*/  FFMA.FTZ R38, R9.reuse, R29, -R38 ;  /* 0x0000001d09267223 */ /* 0x040fe20000010826 */
[----:B------:R-:W-:Y:S02]  /*11b10*/  IMAD.U32 R8, R80, 0x10000, RZ ;  /* 0x0001000050087824 */ /* 0x000fe400078e00ff */
[----:B------:R-:W-:Y:S01]  /*11b20*/  FFMA.FTZ R36, R9, R36, R30 ;  /* 0x0000002409247223 */ /* 0x000fe2000001001e */
[----:B------:R-:W-:Y:S01]  /*11b30*/  FMUL.FTZ R40, R32, R34 ;  /* 0x0000002220287220 */ /* 0x000fe20000410000 */
[----:B------:R-:W-:Y:S01]  /*11b40*/  FMUL.FTZ R9, R24, R73 ;  /* 0x0000004918097220 */ /* 0x000fe20000410000 */
[-C--:B------:R-:W-:Y:S01]  /*11b50*/  FMUL.FTZ R29, R32, R8.reuse ;  /* 0x00000008201d7220 */ /* 0x080fe20000410000 */
[----:B------:R-:W-:Y:S01]  /*11b60*/  LOP3.LUT R78, R78, 0xffff0000, RZ, 0xc0, !PT ;  /* 0xffff00004e4e7812 */ /* 0x000fe200078ec0ff */
[----:B------:R-:W-:Y:S01]  /*11b70*/  FFMA.FTZ R40, R11, R8, -R40 ;  /* 0x000000080b287223 */ /* 0x000fe20000010828 */
[----:B------:R-:W-:-:S02]  /*11b80*/  IMAD.U32 R31, R26, 0x10000, RZ ;  /* 0x000100001a1f7824 */ /* 0x000fc400078e00ff */
[----:B------:R-:W-:Y:S01]  /*11b90*/  FFMA.FTZ R34, R11, R34, R29 ;  /* 0x000000220b227223 */ /* 0x000fe2000001001d */
[-C--:B------:R-:W-:Y:S01]  /*11ba0*/  FMUL.FTZ R11, R24, R77.reuse ;  /* 0x0000004d180b7220 */ /* 0x080fe20000410000 */
[----:B------:R-:W-:Y:S01]  /*11bb0*/  FFMA.FTZ R24, R4, R77, -R9 ;  /* 0x0000004d04187223 */ /* 0x000fe20000010809 */
[----:B------:R-:W-:Y:S02]  /*11bc0*/  IMAD.U32 R9, R75, 0x10000, RZ ;  /* 0x000100004b097824 */ /* 0x000fe400078e00ff */
[----:B------:R-:W-:Y:S01]  /*11bd0*/  FMUL.FTZ R32, R25, R74 ;  /* 0x0000004a19207220 */ /* 0x000fe20000410000 */
        /* <DEDUP_REMOVED lines=33> */
.L_x_2877:
[----:B------:R-:W-:Y:S05]  /*11df0*/  BSYNC B1 ;  /* 0x0000000000017941 */ /* 0x000fea0003800000 */
.L_x_2876:
[----:B------:R-:W-:Y:S05]  /*11e00*/  @P2 BRA `(.L_x_2849) ;  /* 0x0000000400982947 */ /* 0x000fea0003800000 */
[----:B------:R-:W-:Y:S02]  /*11e10*/  LEA.HI R33, R33, R218, RZ, 0x1d ;  /* 0x000000da21217211 */ /* 0x000fe400078fe8ff */
[----:B-1-3--:R-:W-:Y:S02]  /*11e20*/  SHF.R.U64 R25, R12, 0x10, R13 ;  /* 0x000000100c197819 */ /* 0x00afe4000000120d */
[----:B--2---:R-:W-:Y:S01]  /*11e30*/  SHF.R.S32.HI R6, RZ, 0x1f, R33 ;  /* 0x0000001fff067819 */ /* 0x004fe20000011421 */
[----:B------:R-:W-:Y:S01]  /*11e40*/  IMAD.SHL.U32 R4, R33, 0x8, RZ ;  /* 0x0000000821047824 */ /* 0x000fe200078e00ff */
[----:B------:R-:W-:Y:S02]  /*11e50*/  SHF.R.U32.HI R28, RZ, 0x10, R13 ;  /* 0x00000010ff1c7819 */ /* 0x000fe4000001160d */
[----:B------:R-:W-:Y:S02]  /*11e60*/  LEA.HI R6, R6, R33, RZ, 0x3 ;  /* 0x0000002106067211 */ /* 0x000fe400078f18ff */
[----:B------:R-:W-:-:S02]  /*11e70*/  LOP3.LUT R4, R195, 0x38, R4, 0xf8, !PT ;  /* 0x00000038c3047812 */ /* 0x000fc400078ef804 */
[----:B------:R-:W-:Y:S01]  /*11e80*/  SHF.R.U64 R13, R14, 0x10, R15 ;  /* 0x000000100e0d7819 */ /* 0x000fe2000000120f */
        /* <DEDUP_REMOVED lines=17> */
[----:B------:R-:W-:Y:S01]  /*11fa0*/  PRMT R28, R3, 0x5410, R28 ;  /* 0x00005410031c7816 */ /* 0x000fe2000000001c */
[----:B------:R-:W-:Y:S01]  /*11fb0*/  IMAD.U32 R32, R31, 0x10000, RZ ;  /* 0x000100001f207824 */ /* 0x000fe200078e00ff */
[----:B------:R-:W-:Y:S02]  /*11fc0*/  SHF.R.U32.HI R58, RZ, 0x10, R59 ;  /* 0x00000010ff3a7819 */ /* 0x000fe4000001163b */
        /* <DEDUP_REMOVED lines=29> */
[C---:B------:R-:W-:Y:S01]  /*121a0*/  FFMA.FTZ R25, R12.reuse, R14, -R25 ;  /* 0x0000000e0c197223 */ /* 0x040fe20000010819 */
[C---:B------:R-:W-:Y:S01]  /*121b0*/  FMUL.FTZ R14, R21.reuse, R32 ;  /* 0x00000020150e7220 */ /* 0x040fe20000410000 */
[----:B------:R-:W-:Y:S01]  /*121c0*/  FMUL.FTZ R27, R21, R0 ;  /* 0x00000000151b7220 */ /* 0x000fe20000410000 */
[----:B------:R-:W-:Y:S01]  /*121d0*/  FFMA.FTZ R15, R12, R29, R15 ;  /* 0x0000001d0c0f7223 */ /* 0x000fe2000001000f */
[C---:B------:R-:W-:Y:S01]  /*121e0*/  FMUL.FTZ R12, R8.reuse, R68 ;  /* 0x00000044080c7220 */ /* 0x040fe20000410000 */
[----:B------:R-:W-:Y:S01]  /*121f0*/  FFMA.FTZ R21, R13, R0, -R14 ;  /* 0x000000000d157223 */ /* 0x000fe2000001080e */
[----:B------:R-:W-:Y:S01]  /*12200*/  FMUL.FTZ R0, R8, R26 ;  /* 0x0000001a08007220 */ /* 0x000fe20000410000 */
[----:B------:R-:W-:-:S02]  /*12210*/  IMAD.U32 R20, R10, 0x10000, RZ ;  /* 0x000100000a147824 */ /* 0x000fc400078e00ff */
[----:B------:R-:W-:Y:S01]  /*12220*/  FFMA.FTZ R27, R13, R32, R27 ;  /* 0x000000200d1b7223 */ /* 0x000fe2000001001b */
[----:B------:R-:W-:Y:S02]  /*12230*/  IMAD.U32 R8, R30, 0x10000, RZ ;  /* 0x000100001e087824 */ /* 0x000fe400078e00ff */
[----:B------:R-:W-:Y:S01]  /*12240*/  FMUL.FTZ R13, R9, R28 ;  /* 0x0000001c090d7220 */ /* 0x000fe20000410000 */
[----:B------:R-:W-:Y:S01]  /*12250*/  FFMA.FTZ R68, R3, R68, -R0 ;  /* 0x0000004403447223 */ /* 0x000fe20000010800 */
[-C--:B------:R-:W-:Y:S01]  /*12260*/  FMUL.FTZ R9, R9, R69.reuse ;  /* 0x0000004509097220 */ /* 0x080fe20000410000 */
[----:B------:R-:W-:Y:S02]  /*12270*/  IMAD.U32 R0, R70, 0x10000, RZ ;  /* 0x0001000046007824 */ /* 0x000fe400078e00ff */
[----:B------:R-:W-:Y:S01]  /*12280*/  FFMA.FTZ R12, R3, R26, R12 ;  /* 0x0000001a030c7223 */ /* 0x000fe2000001000c */
[----:B------:R-:W-:Y:S01]  /*12290*/  FMUL.FTZ R26, R20, R8 ;  /* 0x00000008141a7220 */ /* 0x000fe20000410000 */
[----:B------:R-:W-:Y:S01]  /*122a0*/  FFMA.FTZ R28, R4, R28, R9 ;  /* 0x0000001c041c7223 */ /* 0x000fe20000010009 */
[----:B------:R-:W-:Y:S01]  /*122b0*/  LOP3.LUT R10, R10, 0xffff0000, RZ, 0xc0, !PT ;  /* 0xffff00000a0a7812 */ /* 0x000fe200078ec0ff */
        /* <DEDUP_REMOVED lines=8> */
[----:B------:R-:W-:-:S02]  /*12340*/  LOP3.LUT R4, R31, 0xffff0000, RZ, 0xc0, !PT ;  /* 0xffff00001f047812 */ /* 0x000fc400078ec0ff */
[----:B------:R-:W-:Y:S01]  /*12350*/  LOP3.LUT R0, R71, 0xffff0000, RZ, 0xc0, !PT ;  /* 0xffff000047007812 */ /* 0x000fe200078ec0ff */
[-C--:B------:R-:W-:Y:S01]  /*12360*/  FMUL.FTZ R10, R10, R3.reuse ;  /* 0x000000030a0a7220 */ /* 0x080fe20000410000 */
[----:B------:R-:W-:Y:S01]  /*12370*/  FFMA.FTZ R3, R6, R3, -R5 ;  /* 0x0000000306037223 */ /* 0x000fe20000010805 */
[C---:B------:R-:W-:Y:S01]  /*12380*/  FMUL.FTZ R8, R11.reuse, R4 ;  /* 0x000000040b087220 */ /* 0x040fe20000410000 */
[----:B------:R-:W-:Y:S01]  /*12390*/  F2FP.BF16.F32.PACK_AB R5, R14, R25 ;  /* 0x000000190e05723e */ /* 0x000fe200000010ff */
[-C--:B------:R-:W-:Y:S01]  /*123a0*/  FMUL.FTZ R13, R11, R0.reuse ;  /* 0x000000000b0d7220 */ /* 0x080fe20000410000 */
[----:B------:R-:W-:Y:S01]  /*123b0*/  FFMA.FTZ R11, R6, R9, R10 ;  /* 0x00000009060b7223 */ /* 0x000fe2000001000a */
[----:B------:R-:W-:Y:S01]  /*123c0*/  FFMA.FTZ R0, R7, R0, -R8 ;  /* 0x0000000007007223 */ /* 0x000fe20000010808 */
        /* <DEDUP_REMOVED lines=8> */
[----:B------:R-:W-:-:S05]  /*12450*/  F2FP.BF16.F32.PACK_AB R11, R30, R27 ;  /* 0x0000001b1e0b723e */ /* 0x000fca00000010ff */
[----:B------:R4:W-:Y:S02]  /*12460*/  STS.128 [R24+0x10400], R8 ;  /* 0x0104000818007388 */ /* 0x0009e40000000c00 */
.L_x_2849:
[----:B------:R-:W-:Y:S05]  /*12470*/  BSYNC B0 ;  /* 0x0000000000007941 */ /* 0x000fea0003800000 */
.L_x_2827:
        /* <DEDUP_REMOVED lines=8> */
.L_x_2825:
[----:B01-3--:R-:W3:Y:S02]  /*12500*/  LDL R0, [R1+0xc] ;  /* 0x00000c0001007983 */ /* 0x00bee40000100800 */
[----:B---3--:R-:W-:-:S13]  /*12510*/  R2UR UR4, R0 ;  /* 0x00000000000472ca */ /* 0x008fda00000e0000 */
[----:B------:R-:W-:-:S05]  /*12520*/  IMAD.U32 R0, RZ, RZ, UR4 ;  /* 0x00000004ff007e24 */ /* 0x000fca000f8e00ff */
[----:B------:R-:W-:-:S13]  /*12530*/  ISETP.NE.AND P0, PT, R0, 0x3, PT ;  /* 0x000000030000780c */ /* 0x000fda0003f05270 */
[----:B------:R-:W-:Y:S05]  /*12540*/  @!P0 BRA `(.L_x_2878) ;  /* 0x0000000000048947 */ /* 0x000fea0003800000 */
[----:B------:R-:W-:Y:S01]  /*12550*/  BPT.TRAP 0x1 ;  /* 0x000000040000795c */ /* 0x000fe20000300000 */
.L_x_2878:
[----:B------:R-:W-:Y:S01]  /*12560*/  IMAD R3, R185, 0x8, R16 ;  /* 0x00000008b9037824 */ /* 0x000fe200078e0210 */
[----:B------:R-:W-:-:S04]  /*12570*/  SHF.L.U32 R0, R188, 0x1f, RZ ;  /* 0x0000001fbc007819 */ /* 0x000fc800000006ff */
[----:B------:R0:W1:Y:S01]  /*12580*/  SYNCS.PHASECHK.TRANS64.TRYWAIT P2, [R3+URZ+0x34830], R0 ;  /* 0x03483000030075a7 */ /* 0x000062000804017f */
[----:B------:R-:W-:Y:S05]  /*12590*/  @!P0 BRA `(.L_x_2879) ;  /* 0x0000000000048947 */ /* 0x000fea0003800000 */
[----:B------:R-:W-:Y:S01]  /*125a0*/  BPT.TRAP 0x1 ;  /* 0x000000040000795c */ /* 0x000fe20000300000 */
.L_x_2879:
[----:B--2-4-:R-:W2:Y:S02]  /*125b0*/  S2R R4, SR_TID.X ;  /* 0x0000000000047919 */ /* 0x014ea40000002100 */
[----:B--2---:R-:W-:-:S04]  /*125c0*/  LOP3.LUT R4, R4, 0x7f, RZ, 0xc0, !PT ;  /* 0x0000007f04047812 */ /* 0x004fc800078ec0ff */
[----:B------:R-:W-:Y:S01]  /*125d0*/  ISETP.NE.AND P1, PT, R4, RZ, PT ;  /* 0x000000ff0400720c */ /* 0x000fe20003f25270 */
[----:B-1----:R-:W-:-:S12]  /*125e0*/  @P2 BRA `(.L_x_2880) ;  /* 0x0000000000082947 */ /* 0x002fd80003800000 */
[----:B------:R-:W1:Y:S02]  /*125f0*/  SYNCS.PHASECHK.TRANS64.TRYWAIT P2, [R3+URZ+0x34830], R0 ;  /* 0x03483000030075a7 */ /* 0x000e64000804017f */
[----:B-1----:R-:W-:Y:S05]  /*12600*/  @!P2 BRA `(.L_x_2881) ;  /* 0x00000130008ca947 */ /* 0x002fea0003800000 */
.L_x_2880:
        /* <DEDUP_REMOVED lines=16> */
[----:B------:R-:W-:Y:S01]  /*12710*/  IMAD.MOV.U32 R5, RZ, RZ, 0x40000040 ;  /* 0x40000040ff057424 */ /* 0x000fe200078e00ff */
[----:B------:R-:W-:Y:S01]  /*12720*/  UMOV UR41, 0x40000040 ;  /* 0x4000004000297882 */ /* 0x000fe20000000000 */
[----:B------:R-:W-:Y:S01]  /*12730*/  UMOV UR37, 0x40000040 ;  /* 0x4000004000257882 */ /* 0x000fe20000000000 */
[----:B------:R-:W-:Y:S01]  /*12740*/  IMAD R4, R185, 0xc00, R8 ;  /* 0x00000c00b9047824 */ /* 0x000fe200078e0208 */
[----:B------:R-:W-:Y:S01]  /*12750*/  UIADD3 UR5, UR4, 0x2, URZ ;  /* 0x0000000204057890 */ /* 0x000fe2000fffe03f */
[----:B------:R-:W-:Y:S01]  /*12760*/  R2UR UR39, R5 ;  /* 0x00000000052772ca */ /* 0x000fe200000e0000 */
[----:B------:R-:W-:Y:S01]  /*12770*/  UMOV UR8, UR4 ;  /* 0x0000000400087c82 */ /* 0x000fe20008000000 */
[C---:B------:R-:W-:Y:S01]  /*12780*/  VIADD R6, R4.reuse, 0x2 ;  /* 0x0000000204067836 */ /* 0x040fe20000000000 */
[----:B------:R-:W-:Y:S01]  /*12790*/  R2UR UR10, R4 ;  /* 0x00000000040a72ca */ /* 0x000fe200000e0000 */
[----:B------:R-:W-:Y:S01]  /*127a0*/  IMAD.U32 R10, RZ, RZ, UR8 ;  /* 0x00000008ff0a7e24 */ /* 0x000fe2000f8e00ff */
[----:B------:R-:W-:Y:S01]  /*127b0*/  UIADD3 UR52, UR4, 0x406, URZ ;  /* 0x0000040604347890 */ /* 0x000fe2000fffe03f */
[----:B------:R-:W0:Y:S01]  /*127c0*/  LDC R0, c[0x0][0x448] ;  /* 0x00011200ff007b82 */ /* 0x000e220000000800 */
[----:B------:R-:W-:Y:S01]  /*127d0*/  UIADD3 UR48, UR4, 0x800, URZ ;  /* 0x0000080004307890 */ /* 0x000fe2000fffe03f */
[----:B------:R-:W-:Y:S01]  /*127e0*/  @!P1 VIADD R3, R3, 0x34840 ;  /* 0x0003484003039836 */ /* 0x000fe20000000000 */
[----:B------:R1:W-:Y:S01]  /*127f0*/  STL.64 [R1+0x38], R10 ;  /* 0x0000380a01007387 */ /* 0x0003e20000100a00 */
[----:B------:R-:W-:Y:S01]  /*12800*/  UIADD3 UR44, UR4, 0x802, URZ ;  /* 0x00000802042c7890 */ /* 0x000fe2000fffe03f */
[----:B------:R-:W-:Y:S01]  /*12810*/  BSSY B0, `(.L_x_2882) ;  /* 0x000054c000007945 */ /* 0x000fe20003800000 */
[----:B------:R-:W-:Y:S01]  /*12820*/  UIADD3 UR40, UR4, 0x804, URZ ;  /* 0x0000080404287890 */ /* 0x000fe2000fffe03f */
[----:B------:R-:W-:Y:S01]  /*12830*/  @!P1 PRMT R3, RZ, 0x654, R3 ;  /* 0x00000654ff039816 */ /* 0x000fe20000000003 */
[----:B------:R-:W-:Y:S01]  /*12840*/  UIADD3 UR36, UR4, 0x806, URZ ;  /* 0x0000080604247890 */ /* 0x000fe2000fffe03f */
[----:B------:R-:W-:Y:S01]  /*12850*/  CS2R R148, SRZ ;  /* 0x0000000000947805 */ /* 0x000fe2000001ff00 */
[----:B------:R-:W-:Y:S01]  /*12860*/  HGMMA.64x128x16.F32.BF16 R24, gdesc[UR8], RZ, !UPT, gsb0 ;  /* 0x01e00000081879f0 */ /* 0x000fe2000c0018ff */
[----:B------:R-:W-:Y:S01]  /*12870*/  R2UR UR10, R6 ;  /* 0x00000000060a72ca */ /* 0x000fe200000e0000 */
[----:B------:R-:W-:Y:S01]  /*12880*/  UMOV UR8, UR5 ;  /* 0x0000000500087c82 */ /* 0x000fe20008000000 */
[----:B------:R-:W-:Y:S01]  /*12890*/  R2UR UR11, R7 ;  /* 0x00000000070b72ca */ /* 0x000fe200000e0000 */
[----:B------:R-:W-:Y:S01]  /*128a0*/  UMOV UR9, 0x40000040 ;  /* 0x4000004000097882 */ /* 0x000fe20000000000 */
[----:B------:R-:W-:Y:S01]  /*128b0*/  VIADD R6, R4, 0x4 ;  /* 0x0000000404067836 */ /* 0x000fe20000000000 */
[----:B------:R-:W-:Y:S01]  /*128c0*/  UIADD3 UR5, UR4, 0x4, URZ ;  /* 0x0000000404057890 */ /* 0x000fe2000fffe03f */
[----:B------:R-:W-:Y:S01]  /*128d0*/  IMAD.MOV.U32 R7, RZ, RZ, 0x40000040 ;  /* 0x40000040ff077424 */ /* 0x000fe200078e00ff */
[----:B------:R-:W-:Y:S01]  /*128e0*/  CS2R R146, SRZ ;  /* 0x0000000000927805 */ /* 0x000fe2000001ff00 */
[----:B-1----:R-:W-:Y:S01]  /*128f0*/  IMAD.U32 R10, RZ, RZ, UR8 ;  /* 0x00000008ff0a7e24 */ /* 0x002fe2000f8e00ff */
[----:B-----5:R-:W-:Y:S01]  /*12900*/  CS2R R144, SRZ ;  /* 0x0000000000907805 */ /* 0x020fe2000001ff00 */
[----:B------:R-:W-:Y:S01]  /*12910*/  IMAD.U32 R11, RZ, RZ, UR9 ;  /* 0x00000009ff0b7e24 */ /* 0x000fe2000f8e00ff */
[----:B------:R-:W-:-:S02]  /*12920*/  CS2R R142, SRZ ;  /* 0x00000000008e7805 */ /* 0x000fc4000001ff00 */
[----:B------:R-:W-:Y:S02]  /*12930*/  CS2R R140, SRZ ;  /* 0x00000000008c7805 */ /* 0x000fe4000001ff00 */
[----:B0-----:R-:W-:Y:S01]  /*12940*/  ISETP.NE.AND P2, PT, R0, 0x1, PT ;  /* 0x000000010000780c */ /* 0x001fe20003f45270 */
[----:B------:R-:W-:Y:S01]  /*12950*/  IMAD.IADD R0, R205, 0x1, R200 ;  /* 0x00000001cd007824 */ /* 0x000fe200078e02c8 */
[----:B------:R0:W-:Y:S01]  /*12960*/  STL.64 [R1+0x30], R10 ;  /* 0x0000300a01007387 */ /* 0x0001e20000100a00 */
        /* <DEDUP_REMOVED lines=10> */
[----:B------:R-:W1:Y:S01]  /*12a10*/  @P2 LDC R5, c[0x0][0x44c] ;  /* 0x00011300ff052b82 */ /* 0x000e620000000800 */
[----:B------:R-:W-:-:S02]  /*12a20*/  CS2R R118, SRZ ;  /* 0x0000000000767805 */ /* 0x000fc4000001ff00 */
[----:B------:R-:W-:Y:S02]  /*12a30*/  CS2R R116, SRZ ;  /* 0x0000000000747805 */ /* 0x000fe4000001ff00 */
[----:B------:R-:W-:Y:S02]  /*12a40*/  CS2R R114, SRZ ;  /* 0x0000000000727805 */ /* 0x000fe4000001ff00 */
[----:B------:R-:W-:Y:S01]  /*12a50*/  CS2R R112, SRZ ;  /* 0x0000000000707805 */ /* 0x000fe2000001ff00 */
[----:B-1----:R-:W-:-:S04]  /*12a60*/  @P2 IMAD.HI.U32 R2, R0, R5, RZ ;  /* 0x0000000500022227 */ /* 0x002fc800078e00ff */
[----:B------:R-:W-:-:S04]  /*12a70*/  IMAD.MOV.U32 R5, RZ, RZ, -0x80 ;  /* 0xffffff80ff057424 */ /* 0x000fc800078e00ff */
[----:B------:R-:W-:Y:S01]  /*12a80*/  IMAD R5, R150, R5, 0x80 ;  /* 0x0000008096057424 */ /* 0x000fe200078e0205 */
        /* <DEDUP_REMOVED lines=50> */
[----:B------:R-:W-:Y:S01]  /*12db0*/  ULDC UR4, c[0x0][0x988] ;  /* 0x0002620000047ab9 */ /* 0x000fe20000000800 */
        /* <DEDUP_REMOVED lines=9> */
[----:B------:R-:W-:Y:S02]  /*12e50*/  VIADD R6, R4, 0x406 ;  /* 0x0000040604067836 */ /* 0x000fe40000000000 */
[----:B------:R-:W-:Y:S02]  /*12e60*/  IMAD.MOV.U32 R7, RZ, RZ, 0x40000040 ;  /* 0x40000040ff077424 */ /* 0x000fe400078e00ff */
[----:B0-----:R-:W-:Y:S01]  /*12e70*/  IMAD.U32 R10, RZ, RZ, UR8 ;  /* 0x00000008ff0a7e24 */ /* 0x001fe2000f8e00ff */
[----:B------:R-:W-:Y:S01]  /*12e80*/  R2UR UR54, R6 ;  /* 0x00000000063672ca */ /* 0x000fe200000e0000 */
[----:B------:R-:W-:Y:S01]  /*12e90*/  VIADD R6, R4, 0x800 ;  /* 0x0000080004067836 */ /* 0x000fe20000000000 */
[----:B------:R-:W-:Y:S01]  /*12ea0*/  R2UR UR55, R7 ;  /* 0x00000000073772ca */ /* 0x000fe200000e0000 */
[----:B------:R-:W-:-:S02]  /*12eb0*/  IMAD.MOV.U32 R7, RZ, RZ, 0x40000040 ;  /* 0x40000040ff077424 */ /* 0x000fc400078e00ff */
[----:B------:R-:W-:Y:S01]  /*12ec0*/  IMAD.U32 R11, RZ, RZ, UR9 ;  /* 0x00000009ff0b7e24 */ /* 0x000fe2000f8e00ff */
[----:B------:R-:W-:Y:S01]  /*12ed0*/  R2UR UR50, R6 ;  /* 0x00000000063272ca */ /* 0x000fe200000e0000 */
[----:B------:R-:W-:Y:S01]  /*12ee0*/  VIADD R6, R4, 0x802 ;  /* 0x0000080204067836 */ /* 0x000fe20000000000 */
[----:B------:R-:W-:Y:S01]  /*12ef0*/  R2UR UR51, R7 ;  /* 0x00000000073372ca */ /* 0x000fe200000e0000 */
[----:B------:R-:W-:Y:S01]  /*12f00*/  IMAD.MOV.U32 R7, RZ, RZ, 0x40000040 ;  /* 0x40000040ff077424 */ /* 0x000fe200078e00ff */
[----:B------:R-:W-:Y:S02]  /*12f10*/  STL.64 [R1], R10 ;  /* 0x0000000a01007387 */ /* 0x000fe40000100a00 */
[----:B------:R-:W-:Y:S01]  /*12f20*/  R2UR UR46, R6 ;  /* 0x00000000062e72ca */ /* 0x000fe200000e0000 */
[----:B------:R-:W-:Y:S01]  /*12f30*/  VIADD R6, R4, 0x804 ;  /* 0x0000080404067836 */ /* 0x000fe20000000000 */
[----:B------:R-:W-:Y:S01]  /*12f40*/  R2UR UR47, R7 ;  /* 0x00000000072f72ca */ /* 0x000fe200000e0000 */
[----:B------:R-:W-:-:S02]  /*12f50*/  IMAD.MOV.U32 R7, RZ, RZ, 0x40000040 ;  /* 0x40000040ff077424 */ /* 0x000fc400078e00ff */
[----:B------:R-:W-:Y:S01]  /*12f60*/  VIADD R4, R4, 0x806 ;  /* 0x0000080604047836 */ /* 0x000fe20000000000 */
[----:B------:R-:W-:Y:S02]  /*12f70*/  R2UR UR42, R6 ;  /* 0x00000000062a72ca */ /* 0x000fe400000e0000 */
[----:B------:R-:W-:Y:S02]  /*12f80*/  R2UR UR43, R7 ;  /* 0x00000000072b72ca */ /* 0x000fe400000e0000 */
[----:B------:R-:W-:Y:S01]  /*12f90*/  R2UR UR38, R4 ;  /* 0x00000000042672ca */ /* 0x000fe200000e0000 */
[----:B------:R-:W0:Y:S02]  /*12fa0*/  @P2 LDC R7, c[0x0][0x450] ;  /* 0x00011400ff072b82 */ /* 0x000e240000000800 */
[----:B0-----:R-:W-:Y:S01]  /*12fb0*/  @P2 SHF.R.U32.HI R0, RZ, R7, R2 ;  /* 0x00000007ff002219 */ /* 0x001fe20000011602 */
[----:B------:R-:W-:Y:S02]  /*12fc0*/  VIADD R7, R5, 0x1 ;  /* 0x0000000105077836 */ /* 0x000fe40000000000 */
[----:B------:R-:W-:-:S02]  /*12fd0*/  IMAD.IADD R5, R202, 0x1, R5 ;  /* 0x00000001ca057824 */ /* 0x000fc400078e0205 */
[----:B------:R-:W0:Y:S01]  /*12fe0*/  SHFL.IDX PT, R2, R0, 0x1, 0x1c1f ;  /* 0x003c1f0000027f89 */ /* 0x000e2200000e0000 */
        /* <DEDUP_REMOVED lines=63> */
[----:B------:R-:W-:Y:S01]  /*133e0*/  FMNMX.FTZ R6, R47, R6, !PT ;  /* 0x000000062f067209 */ /* 0x000fe20007810000 */
[----:B------:R-:W1:Y:S01]  /*133f0*/  @P2 LDC R50, c[0x0][0x450] ;  /* 0x00011400ff322b82 */ /* 0x000e620000000800 */
        /* <DEDUP_REMOVED lines=52> */
[----:B------:R-:W-:Y:S01]  /*13740*/  FSEL R27, R86, -INF , P4 ;  /* 0xff800000561b7808 */ /* 0x000fe20002000000 */
[----:B------:R2:W3:Y:S01]  /*13750*/  SHFL.IDX PT, R2, R0, RZ, 0x1c1f ;  /* 0x001c1fff00027589 */ /* 0x0004e200000e0000 */
[----:B------:R-:W-:-:S02]  /*13760*/  FMNMX.FTZ R6, R83, R6, !PT ;  /* 0x0000000653067209 */ /* 0x000fc40007810000 */
[----:B------:R-:W-:Y:S02]  /*13770*/  FSEL R87, R87, -INF , P3 ;  /* 0xff80000057577808 */ /* 0x000fe40001800000 */
[----:B------:R-:W-:Y:S01]  /*13780*/  FMNMX.FTZ R6, R27, R6, !PT ;  /* 0x000000061b067209 */ /* 0x000fe20007810000 */
[----:B--2---:R-:W-:-:S03]  /*13790*/  IMAD.U32 R0, RZ, RZ, UR4 ;  /* 0x00000004ff007e24 */ /* 0x004fc6000f8e00ff */
[----:B------:R-:W-:-:S05]  /*137a0*/  FMNMX.FTZ R6, R87, R6, !PT ;  /* 0x0000000657067209 */ /* 0x000fca0007810000 */
[----:B------:R-:W2:Y:S01]  /*137b0*/  SHFL.BFLY PT, R5, R6, 0x2, 0x1f ;  /* 0x0c401f0006057f89 */ /* 0x000ea200000e0000 */
[----:B---3--:R-:W-:-:S04]  /*137c0*/  VIADDMNMX R4, R2, R89, R4, PT ;  /* 0x0000005902047246 */ /* 0x008fc80003800104 */
[C---:B------:R-:W-:Y:S02]  /*137d0*/  ISETP.GT.AND P4, PT, R4.reuse, 0x1, PT ;  /* 0x000000010400780c */ /* 0x040fe40003f84270 */
[----:B------:R-:W-:Y:S02]  /*137e0*/  ISETP.GT.AND P5, PT, R4, 0x8, PT ;  /* 0x000000080400780c */ /* 0x000fe40003fa4270 */
[----:B------:R-:W-:Y:S02]  /*137f0*/  FSEL R20, R25, -INF , P4 ;  /* 0xff80000019147808 */ /* 0x000fe40002000000 */
[----:B------:R-:W-:Y:S02]  /*13800*/  FSEL R25, R28, -INF , P5 ;  /* 0xff8000001c197808 */ /* 0x000fe40002800000 */
[----:B------:R-:W-:Y:S02]  /*13810*/  ISETP.GT.AND P4, PT, R4, 0x10, PT ;  /* 0x000000100400780c */ /* 0x000fe40003f84270 */
[----:B--2---:R-:W-:-:S02]  /*13820*/  FMNMX.FTZ R10, R6, R5, !PT ;  /* 0x00000005060a7209 */ /* 0x004fc40007810000 */
[----:B------:R-:W-:Y:S02]  /*13830*/  FSEL R89, R32, -INF , P4 ;  /* 0xff80000020597808 */ /* 0x000fe40002000000 */
[----:B------:R-:W-:Y:S01]  /*13840*/  ISETP.GT.AND P4, PT, R4, 0x18, PT ;  /* 0x000000180400780c */ /* 0x000fe20003f84270 */
[----:B------:R-:W2:Y:S02]  /*13850*/  SHFL.BFLY PT, R5, R10, 0x1, 0x1f ;  /* 0x0c201f000a057f89 */ /* 0x000ea400000e0000 */
[----:B--2---:R-:W-:-:S04]  /*13860*/  FMNMX.FTZ R5, R10, R5, !PT ;  /* 0x000000050a057209 */ /* 0x004fc80007810000 */
[C---:B------:R-:W-:Y:S01]  /*13870*/  FSETP.NEU.FTZ.AND P3, PT, R5.reuse, -INF , PT ;  /* 0xff8000000500780b */ /* 0x040fe20003f7d000 */
[----:B------:R-:W-:-:S05]  /*13880*/  FMUL.FTZ R12, R5, R0 ;  /* 0x00000000050c7220 */ /* 0x000fca0000410000 */
[----:B------:R-:W-:Y:S02]  /*13890*/  FSEL R12, R12, RZ, P3 ;  /* 0x000000ff0c0c7208 */ /* 0x000fe40001800000 */
[----:B------:R-:W-:-:S03]  /*138a0*/  ISETP.GT.AND P3, PT, R4, RZ, PT ;  /* 0x000000ff0400720c */ /* 0x000fc60003f64270 */
[-CC-:B------:R-:W-:Y:S01]  /*138b0*/  FFMA.FTZ R181, R93, R0.reuse, -R12.reuse ;  /* 0x000000005db57223 */ /* 0x180fe2000001080c */
[----:B------:R-:W-:Y:S01]  /*138c0*/  FSEL R43, R24, -INF , P3 ;  /* 0xff800000182b7808 */ /* 0x000fe20001800000 */
[-CC-:B------:R-:W-:Y:S01]  /*138d0*/  FFMA.FTZ R97, R97, R0.reuse, -R12.reuse ;  /* 0x0000000061617223 */ /* 0x180fe2000001080c */
[C---:B------:R-:W-:Y:S01]  /*138e0*/  ISETP.GT.AND P3, PT, R4.reuse, 0x9, PT ;  /* 0x000000090400780c */ /* 0x040fe20003f64270 */
[--C-:B------:R-:W-:Y:S01]  /*138f0*/  FFMA.FTZ R179, R101, R0, -R12.reuse ;  /* 0x0000000065b37223 */ /* 0x100fe2000001080c */
[----:B------:R-:W-:Y:S01]  /*13900*/  FMNMX.FTZ R10, R43, R20, !PT ;  /* 0x000000142b0a7209 */ /* 0x000fe20007810000 */
[----:B------:R2:W-:Y:S01]  /*13910*/  MUFU.EX2 R2, R97 ;  /* 0x0000006100027308 */ /* 0x0005e20000000800 */
[----:B------:R-:W-:Y:S01]  /*13920*/  FSEL R29, R29, -INF , P3 ;  /* 0xff8000001d1d7808 */ /* 0x000fe20001800000 */
[--C-:B------:R-:W-:Y:S01]  /*13930*/  FFMA.FTZ R26, R103, R0, -R12.reuse ;  /* 0x00000000671a7223 */ /* 0x100fe2000001080c */
[----:B------:R-:W-:Y:S01]  /*13940*/  FMNMX.FTZ R10, R25, R10, !PT ;  /* 0x0000000a190a7209 */ /* 0x000fe20007810000 */
[-CC-:B------:R-:W-:Y:S01]  /*13950*/  FFMA.FTZ R173, R99, R0.reuse, -R12.reuse ;  /* 0x0000000063ad7223 */ /* 0x180fe2000001080c */
[C---:B------:R-:W-:Y:S01]  /*13960*/  ISETP.GT.AND P3, PT, R4.reuse, 0x11, PT ;  /* 0x000000110400780c */ /* 0x040fe20003f64270 */
[--C-:B------:R-:W-:Y:S01]  /*13970*/  FFMA.FTZ R28, R95, R0, -R12.reuse ;  /* 0x000000005f1c7223 */ /* 0x100fe2000001080c */
[----:B------:R-:W-:Y:S01]  /*13980*/  FMNMX.FTZ R10, R29, R10, !PT ;  /* 0x0000000a1d0a7209 */ /* 0x000fe20007810000 */
        /* <DEDUP_REMOVED lines=11> */
[C---:B------:R-:W-:Y:S01]  /*13a40*/  ISETP.GT.AND P4, PT, R4.reuse, 0x20, PT ;  /* 0x000000200400780c */ /* 0x040fe20003f84270 */
[-CC-:B------:R-:W-:Y:S01]  /*13a50*/  FFMA.FTZ R165, R9, R0.reuse, -R12.reuse ;  /* 0x0000000009a57223 */ /* 0x180fe2000001080c */
[----:B------:R-:W-:Y:S01]  /*13a60*/  FSEL R37, R37, -INF , P3 ;  /* 0xff80000025257808 */ /* 0x000fe20001800000 */
[--C-:B------:R-:W-:Y:S01]  /*13a70*/  FFMA.FTZ R167, R7, R0, -R12.reuse ;  /* 0x0000000007a77223 */ /* 0x100fe2000001080c */
[----:B------:R-:W-:Y:S01]  /*13a80*/  FMNMX.FTZ R14, R93, R14, !PT ;  /* 0x0000000e5d0e7209 */ /* 0x000fe20007810000 */
[-CC-:B------:R-:W-:Y:S01]  /*13a90*/  FFMA.FTZ R183, R105, R0.reuse, -R12.reuse ;  /* 0x0000000069b77223 */ /* 0x180fe2000001080c */
[----:B------:R-:W-:Y:S01]  /*13aa0*/  ISETP.GT.AND P3, PT, R4, 0x21, PT ;  /* 0x000000210400780c */ /* 0x000fe20003f64270 */
[----:B------:R-:W3:Y:S01]  /*13ab0*/  MUFU.EX2 R181, R181 ;  /* 0x000000b500b57308 */ /* 0x000ee20000000800 */
[----:B--2---:R-:W-:Y:S01]  /*13ac0*/  FSEL R97, R40, -INF , P4 ;  /* 0xff80000028617808 */ /* 0x004fe20002000000 */
[--C-:B------:R-:W-:Y:S01]  /*13ad0*/  FFMA.FTZ R6, R107, R0, -R12.reuse ;  /* 0x000000006b067223 */ /* 0x100fe2000001080c */
[----:B------:R-:W-:Y:S01]  /*13ae0*/  FMNMX.FTZ R14, R37, R14, !PT ;  /* 0x0000000e250e7209 */ /* 0x000fe20007810000 */
[-CC-:B------:R-:W-:Y:S01]  /*13af0*/  FFMA.FTZ R177, R109, R0.reuse, -R12.reuse ;  /* 0x000000006db17223 */ /* 0x180fe2000001080c */
[C---:B------:R-:W-:Y:S01]  /*13b00*/  ISETP.GT.AND P4, PT, R4.reuse, 0x28, PT ;  /* 0x000000280400780c */ /* 0x040fe20003f84270 */
        /* <DEDUP_REMOVED lines=10> */
[----:B------:R-:W4:Y:S01]  /*13bb0*/  MUFU.EX2 R6, R6 ;  /* 0x0000000600067308 */ /* 0x000f220000000800 */
[C---:B------:R-:W-:Y:S01]  /*13bc0*/  ISETP.GT.AND P4, PT, R4.reuse, 0x30, PT ;  /* 0x000000300400780c */ /* 0x040fe20003f84270 */
        /* <DEDUP_REMOVED lines=11> */
[C---:B------:R-:W-:Y:S01]  /*13c80*/  ISETP.GT.AND P4, PT, R4.reuse, 0x38, PT ;  /* 0x000000380400780c */ /* 0x040fe20003f84270 */
[--C-:B------:R-:W-:Y:S01]  /*13c90*/  FFMA.FTZ R38, R71, R0, -R12.reuse ;  /* 0x0000000047267223 */ /* 0x100fe2000001080c */
[----:B------:R-:W-:Y:S01]  /*13ca0*/  FSEL R49, R49, -INF , P3 ;  /* 0xff80000031317808 */ /* 0x000fe20001800000 */
[----:B------:R-:W1:Y:S01]  /*13cb0*/  MUFU.EX2 R177, R177 ;  /* 0x000000b100b17308 */ /* 0x000e620000000800 */
[----:B------:R-:W-:Y:S01]  /*13cc0*/  FMNMX.FTZ R24, R103, R24, !PT ;  /* 0x0000001867187209 */ /* 0x000fe20007810000 */
[-CC-:B------:R-:W-:Y:S01]  /*13cd0*/  FFMA.FTZ R40, R75, R0.reuse, -R12.reuse ;  /* 0x000000004b287223 */ /* 0x180fe2000001080c */
[----:B------:R-:W-:Y:S01]  /*13ce0*/  ISETP.GT.AND P3, PT, R4, 0x39, PT ;  /* 0x000000390400780c */ /* 0x000fe20003f64270 */
[-CC-:B------:R-:W-:Y:S01]  /*13cf0*/  FFMA.FTZ R42, R79, R0.reuse, -R12.reuse ;  /* 0x000000004f2a7223 */ /* 0x180fe2000001080c */
[----:B------:R-:W-:Y:S01]  /*13d00*/  FSEL R99, R52, -INF , P4 ;  /* 0xff80000034637808 */ /* 0x000fe20002000000 */
[----:B------:R-:W-:Y:S01]  /*13d10*/  FFMA.FTZ R44, R83, R0, -R12 ;  /* 0x00000000532c7223 */ /* 0x000fe2000001080c */
[----:B0-----:R-:W-:Y:S01]  /*13d20*/  FMNMX.FTZ R26, R49, R24, !PT ;  /* 0x00000018311a7209 */ /* 0x001fe20007810000 */
[----:B------:R0:W1:Y:S01]  /*13d30*/  MUFU.EX2 R10, R111 ;  /* 0x0000006f000a7308 */ /* 0x0000620000000800 */
[----:B------:R-:W-:-:S02]  /*13d40*/  ISETP.GT.AND P4, PT, R4, 0x40, PT ;  /* 0x000000400400780c */ /* 0x000fc40003f84270 */
[----:B------:R-:W-:Y:S02]  /*13d50*/  CS2R R108, SRZ ;  /* 0x00000000006c7805 */ /* 0x000fe4000001ff00 */
[----:B------:R-:W-:Y:S02]  /*13d60*/  FSEL R53, R53, -INF , P3 ;  /* 0xff80000035357808 */ /* 0x000fe40001800000 */
[----:B------:R-:W-:Y:S02]  /*13d70*/  CS2R R106, SRZ ;  /* 0x00000000006a7805 */ /* 0x000fe4000001ff00 */
[----:B------:R-:W-:Y:S02]  /*13d80*/  FMNMX.FTZ R26, R99, R26, !PT ;  /* 0x0000001a631a7209 */ /* 0x000fe40007810000 */
[----:B------:R-:W-:Y:S02]  /*13d90*/  CS2R R104, SRZ ;  /* 0x0000000000687805 */ /* 0x000fe4000001ff00 */
[----:B------:R-:W-:Y:S01]  /*13da0*/  ISETP.GT.AND P3, PT, R4, 0x41, PT ;  /* 0x000000410400780c */ /* 0x000fe20003f64270 */
[----:B------:R3:W-:Y:S01]  /*13db0*/  MUFU.EX2 R24, R28 ;  /* 0x0000001c00187308 */ /* 0x0007e20000000800 */
[----:B------:R-:W-:-:S02]  /*13dc0*/  FSEL R95, R56, -INF , P4 ;  /* 0xff800000385f7808 */ /* 0x000fc40002000000 */
[----:B0-----:R-:W-:Y:S02]  /*13dd0*/  CS2R R110, SRZ ;  /* 0x00000000006e7805 */ /* 0x001fe4000001ff00 */
[----:B------:R-:W-:Y:S02]  /*13de0*/  FMNMX.FTZ R26, R53, R26, !PT ;  /* 0x0000001a351a7209 */ /* 0x000fe40007810000 */
[C---:B------:R-:W-:Y:S02]  /*13df0*/  ISETP.GT.AND P4, PT, R4.reuse, 0x48, PT ;  /* 0x000000480400780c */ /* 0x040fe40003f84270 */
[----:B------:R-:W-:Y:S01]  /*13e00*/  FSEL R57, R57, -INF , P3 ;  /* 0xff80000039397808 */ /* 0x000fe20001800000 */
[----:B------:R-:W0:Y:S01]  /*13e10*/  MUFU.EX2 R179, R179 ;  /* 0x000000b300b37308 */ /* 0x000e220000000800 */
[----:B------:R-:W-:Y:S02]  /*13e20*/  FMNMX.FTZ R26, R95, R26, !PT ;  /* 0x0000001a5f1a7209 */ /* 0x000fe40007810000 */
[----:B------:R-:W-:-:S02]  /*13e30*/  ISETP.GT.AND P3, PT, R4, 0x49, PT ;  /* 0x000000490400780c */ /* 0x000fc40003f64270 */
[----:B------:R-:W-:Y:S02]  /*13e40*/  FSEL R91, R60, -INF , P4 ;  /* 0xff8000003c5b7808 */ /* 0x000fe40002000000 */
[----:B---3--:R-:W-:Y:S01]  /*13e50*/  FMNMX.FTZ R28, R57, R26, !PT ;  /* 0x0000001a391c7209 */ /* 0x008fe20007810000 */
[----:B------:R-:W-:Y:S01]  /*13e60*/  MUFU.EX2 R173, R173 ;  /* 0x000000ad00ad7308 */ /* 0x000fe20000000800 */
[C---:B------:R-:W-:Y:S02]  /*13e70*/  ISETP.GT.AND P4, PT, R4.reuse, 0x50, PT ;  /* 0x000000500400780c */ /* 0x040fe40003f84270 */
[----:B------:R-:W-:Y:S02]  /*13e80*/  FSEL R61, R61, -INF , P3 ;  /* 0xff8000003d3d7808 */ /* 0x000fe40001800000 */
[----:B------:R-:W-:Y:S02]  /*13e90*/  FMNMX.FTZ R28, R91, R28, !PT ;  /* 0x0000001c5b1c7209 */ /* 0x000fe40007810000 */
[----:B------:R-:W-:Y:S01]  /*13ea0*/  ISETP.GT.AND P3, PT, R4, 0x51, PT ;  /* 0x000000510400780c */ /* 0x000fe20003f64270 */
[----:B------:R3:W-:Y:S01]  /*13eb0*/  MUFU.EX2 R26, R30 ;  /* 0x0000001e001a7308 */ /* 0x0007e20000000800 */
[----:B------:R-:W-:-:S02]  /*13ec0*/  FSEL R47, R64, -INF , P4 ;  /* 0xff800000402f7808 */ /* 0x000fc40002000000 */
[----:B------:R-:W-:Y:S02]  /*13ed0*/  FMNMX.FTZ R28, R61, R28, !PT ;  /* 0x0000001c3d1c7209 */ /* 0x000fe40007810000 */
[C---:B------:R-:W-:Y:S02]  /*13ee0*/  ISETP.GT.AND P4, PT, R4.reuse, 0x58, PT ;  /* 0x000000580400780c */ /* 0x040fe40003f84270 */
[----:B------:R-:W-:Y:S01]  /*13ef0*/  FSEL R65, R65, -INF , P3 ;  /* 0xff80000041417808 */ /* 0x000fe20001800000 */
[----:B------:R-:W-:Y:S01]  /*13f00*/  MUFU.EX2 R175, R175 ;  /* 0x000000af00af7308 */ /* 0x000fe20000000800 */
[----:B------:R-:W-:Y:S02]  /*13f10*/  FMNMX.FTZ R28, R47, R28, !PT ;  /* 0x0000001c2f1c7209 */ /* 0x000fe40007810000 */
[----:B------:R-:W-:Y:S02]  /*13f20*/  ISETP.GT.AND P3, PT, R4, 0x59, PT ;  /* 0x000000590400780c */ /* 0x000fe40003f64270 */
[----:B------:R-:W-:-:S02]  /*13f30*/  FSEL R39, R68, -INF , P4 ;  /* 0xff80000044277808 */ /* 0x000fc40002000000 */
        /* <DEDUP_REMOVED lines=27> */
[----:B------:R-:W-:Y:S01]  /*140f0*/  FMNMX.FTZ R32, R55, R32, !PT ;  /* 0x0000002037207209 */ /* 0x000fe20007810000 */
[-CC-:B---3--:R-:W-:Y:S01]  /*14100*/  FFMA.FTZ R34, R63, R0.reuse, -R12.reuse ;  /* 0x000000003f227223 */ /* 0x188fe2000001080c */
[----:B------:R-:W-:Y:S01]  /*14110*/  ISETP.GT.AND P3, PT, R4, 0x79, PT ;  /* 0x000000790400780c */ /* 0x000fe20003f64270 */
[----:B------:R-:W-:Y:S01]  /*14120*/  FFMA.FTZ R12, R87, R0, -R12 ;  /* 0x00000000570c7223 */ /* 0x000fe2000001080c */
[----:B------:R-:W-:-:S02]  /*14130*/  FSEL R9, R84, -INF , P4 ;  /* 0xff80000054097808 */ /* 0x000fc40002000000 */
[----:B------:R-:W-:Y:S01]  /*14140*/  FMNMX.FTZ R4, R81, R32, !PT ;  /* 0x0000002051047209 */ /* 0x000fe20007810000 */
[----:B------:R-:W-:Y:S01]  /*14150*/  MUFU.EX2 R34, R34 ;  /* 0x0000002200227308 */ /* 0x000fe20000000800 */
[----:B------:R-:W-:Y:S02]  /*14160*/  FSEL R85, R85, -INF , P3 ;  /* 0xff80000055557808 */ /* 0x000fe40001800000 */
[----:B------:R-:W-:-:S04]  /*14170*/  FMNMX.FTZ R4, R9, R4, !PT ;  /* 0x0000000409047209 */ /* 0x000fc80007810000 */
[----:B------:R-:W-:Y:S01]  /*14180*/  FMNMX.FTZ R4, R85, R4, !PT ;  /* 0x0000000455047209 */ /* 0x000fe20007810000 */
[----:B------:R-:W-:Y:S04]  /*14190*/  MUFU.EX2 R32, R59 ;  /* 0x0000003b00207308 */ /* 0x000fe80000000800 */
[----:B------:R-:W3:Y:S04]  /*141a0*/  SHFL.BFLY PT, R7, R4, 0x2, 0x1f ;  /* 0x0c401f0004077f89 */ /* 0x000ee800000e0000 */
[----:B------:R-:W-:Y:S08]  /*141b0*/  MUFU.EX2 R161, R161 ;  /* 0x000000a100a17308 */ /* 0x000ff00000000800 */
[----:B------:R-:W-:Y:S08]  /*141c0*/  MUFU.EX2 R36, R36 ;  /* 0x0000002400247308 */ /* 0x000ff00000000800 */
[----:B------:R-:W-:Y:S01]  /*141d0*/  MUFU.EX2 R163, R163 ;  /* 0x000000a300a37308 */ /* 0x000fe20000000800 */
[----:B---3--:R-:W-:-:S07]  /*141e0*/  FMNMX.FTZ R7, R4, R7, !PT ;  /* 0x0000000704077209 */ /* 0x008fce0007810000 */
[----:B------:R-:W-:Y:S01]  /*141f0*/  MUFU.EX2 R38, R38 ;  /* 0x0000002600267308 */ /* 0x000fe20000000800 */
[----:B------:R-:W3:Y:S07]  /*14200*/  SHFL.BFLY PT, R4, R7, 0x1, 0x1f ;  /* 0x0c201f0007047f89 */ /* 0x000eee00000e0000 */
[----:B------:R-:W-:Y:S08]  /*14210*/  MUFU.EX2 R157, R157 ;  /* 0x0000009d009d7308 */ /* 0x000ff00000000800 */
[----:B------:R-:W-:Y:S08]  /*14220*/  MUFU.EX2 R40, R40 ;  /* 0x0000002800287308 */ /* 0x000ff00000000800 */
[----:B------:R-:W-:Y:S01]  /*14230*/  MUFU.EX2 R159, R159 ;  /* 0x0000009f009f7308 */ /* 0x000fe20000000800 */
[----:B---3--:R-:W-:-:S04]  /*14240*/  FMNMX.FTZ R4, R7, R4, !PT ;  /* 0x0000000407047209 */ /* 0x008fc80007810000 */
[C---:B------:R-:W-:Y:S01]  /*14250*/  FSETP.NEU.FTZ.AND P3, PT, R4.reuse, -INF , PT ;  /* 0xff8000000400780b */ /* 0x040fe20003f7d000 */
[----:B------:R-:W-:Y:S02]  /*14260*/  FMUL.FTZ R46, R4, R0 ;  /* 0x00000000042e7220 */ /* 0x000fe40000410000 */
[----:B------:R-:W-:Y:S03]  /*14270*/  MUFU.EX2 R42, R42 ;  /* 0x0000002a002a7308 */ /* 0x000fe60000000800 */
[----:B------:R-:W-:-:S05]  /*14280*/  FSEL R46, R46, RZ, P3 ;  /* 0x000000ff2e2e7208 */ /* 0x000fca0001800000 */
[-CC-:B------:R-:W-:Y:S01]  /*14290*/  FFMA.FTZ R180, R43, R0.reuse, -R46.reuse ;  /* 0x000000002bb47223 */ /* 0x180fe2000001082e */
[-C--:B------:R-:W-:Y:S01]  /*142a0*/  FFMA.FTZ R7, R20, R0.reuse, -R46 ;  /* 0x0000000014077223 */ /* 0x080fe2000001082e */
[----:B------:R-:W-:Y:S01]  /*142b0*/  FADD.FTZ R20, R181, R2 ;  /* 0x00000002b5147221 */ /* 0x000fe20000010000 */
[-CC-:B------:R-:W-:Y:S01]  /*142c0*/  FFMA.FTZ R182, R25, R0.reuse, -R46.reuse ;  /* 0x0000000019b67223 */ /* 0x180fe2000001082e */
[-CC-:B------:R-:W-:Y:S01]  /*142d0*/  FFMA.FTZ R15, R29, R0.reuse, -R46.reuse ;  /* 0x000000001d0f7223 */ /* 0x180fe2000001082e */
[-C--:B------:R-:W-:Y:S01]  /*142e0*/  FFMA.FTZ R176, R89, R0.reuse, -R46 ;  /* 0x0000000059b07223 */ /* 0x080fe2000001082e */
[----:B------:R-:W-:Y:S01]  /*142f0*/  MUFU.EX2 R180, R180 ;  /* 0x000000b400b47308 */ /* 0x000fe20000000800 */
[----:B--2---:R-:W-:Y:S01]  /*14300*/  FADD.FTZ R11, R183, R20 ;  /* 0x00000014b70b7221 */ /* 0x004fe20000010000 */
[-CC-:B------:R-:W-:Y:S01]  /*14310*/  FFMA.FTZ R27, R41, R0.reuse, -R46.reuse ;  /* 0x00000000291b7223 */ /* 0x180fe2000001082e */
[-CC-:B------:R-:W-:Y:S01]  /*14320*/  FFMA.FTZ R21, R33, R0.reuse, -R46.reuse ;  /* 0x0000000021157223 */ /* 0x180fe2000001082e */
[----:B------:R-:W2:Y:S01]  /*14330*/  @P2 LDC R41, c[0x0][0x44c] ;  /* 0x00011300ff292b82 */ /* 0x000ea20000000800 */
[----:B----4-:R-:W-:Y:S01]  /*14340*/  FADD.FTZ R20, R6, R11 ;  /* 0x0000000b06147221 */ /* 0x010fe20000010000 */
[-CC-:B------:R-:W-:Y:S01]  /*14350*/  FFMA.FTZ R178, R93, R0.reuse, -R46.reuse ;  /* 0x000000005db27223 */ /* 0x180fe2000001082e */
[-C--:B------:R-:W-:Y:S01]  /*14360*/  FFMA.FTZ R25, R37, R0.reuse, -R46 ;  /* 0x0000000025197223 */ /* 0x080fe2000001082e */
[----:B------:R-:W3:Y:S01]  /*14370*/  MUFU.EX2 R7, R7 ;  /* 0x0000000700077308 */ /* 0x000ee20000000800 */
[----:B-1----:R-:W-:Y:S01]  /*14380*/  FADD.FTZ R11, R177, R20 ;  /* 0x00000014b10b7221 */ /* 0x002fe20000010000 */
[-CC-:B------:R-:W-:Y:S01]  /*14390*/  FFMA.FTZ R172, R97, R0.reuse, -R46.reuse ;  /* 0x0000000061ac7223 */ /* 0x180fe2000001082e */
[-CC-:B------:R-:W-:Y:S01]  /*143a0*/  FFMA.FTZ R174, R101, R0.reuse, -R46.reuse ;  /* 0x0000000065ae7223 */ /* 0x180fe2000001082e */
[-CC-:B------:R-:W-:Y:S01]  /*143b0*/  FFMA.FTZ R29, R45, R0.reuse, -R46.reuse ;  /* 0x000000002d1d7223 */ /* 0x180fe2000001082e */
[----:B------:R-:W-:Y:S01]  /*143c0*/  FADD.FTZ R20, R10, R11 ;  /* 0x0000000b0a147221 */ /* 0x000fe20000010000 */
[-C--:B------:R-:W-:Y:S01]  /*143d0*/  FFMA.FTZ R168, R103, R0.reuse, -R46 ;  /* 0x0000000067a87223 */ /* 0x080fe2000001082e */
[----:B------:R-:W-:Y:S01]  /*143e0*/  IMAD.MOV.U32 R43, RZ, RZ, R200 ;  /* 0x000000ffff2b7224 */ /* 0x000fe200078e00c8 */
[----:B------:R-:W1:Y:S01]  /*143f0*/  MUFU.EX2 R182, R182 ;  /* 0x000000b600b67308 */ /* 0x000e620000000800 */
[----:B0-----:R-:W-:Y:S01]  /*14400*/  FADD.FTZ R37, R179, R20 ;  /* 0x00000014b3257221 */ /* 0x001fe20000010000 */
[-CC-:B------:R-:W-:Y:S01]  /*14410*/  FFMA.FTZ R31, R49, R0.reuse, -R46.reuse ;  /* 0x00000000311f7223 */ /* 0x180fe2000001082e */
[-CC-:B------:R-:W-:Y:S01]  /*14420*/  FFMA.FTZ R170, R99, R0.reuse, -R46.reuse ;  /* 0x0000000063aa7223 */ /* 0x180fe2000001082e */
[-CC-:B------:R-:W-:Y:S01]  /*14430*/  FFMA.FTZ R33, R53, R0.reuse, -R46.reuse ;  /* 0x0000000035217223 */ /* 0x180fe2000001082e */
[----:B------:R-:W-:Y:S01]  /*14440*/  FADD.FTZ R48, R14, R37 ;  /* 0x000000250e307221 */ /* 0x000fe20000010000 */
[-CC-:B------:R-:W-:Y:S01]  /*14450*/  FFMA.FTZ R164, R95, R0.reuse, -R46.reuse ;  /* 0x000000005fa47223 */ /* 0x180fe2000001082e */
[-C--:B------:R-:W-:Y:S01]  /*14460*/  FFMA.FTZ R35, R57, R0.reuse, -R46 ;  /* 0x0000000039237223 */ /* 0x080fe2000001082e */
[----:B------:R-:W0:Y:S01]  /*14470*/  MUFU.EX2 R15, R15 ;  /* 0x0000000f000f7308 */ /* 0x000e220000000800 */
[----:B---3--:R-:W-:Y:S01]  /*14480*/  FADD.FTZ R11, R180, R7 ;  /* 0x00000007b40b7221 */ /* 0x008fe20000010000 */
[----:B------:R-:W-:Y:S01]  /*14490*/  FADD.FTZ R37, R173, R48 ;  /* 0x00000030ad257221 */ /* 0x000fe20000010000 */
[----:B------:R-:W-:Y:S01]  /*144a0*/  FFMA.FTZ R166, R91, R0, -R46 ;  /* 0x000000005ba67223 */ /* 0x000fe2000001082e */
[----:B--2---:R-:W-:-:S04]  /*144b0*/  @P2 IMAD.HI.U32 R41, R200, R41, RZ ;  /* 0x00000029c8292227 */ /* 0x004fc800078e00ff */
[-CC-:B------:R-:W-:Y:S01]  /*144c0*/  FFMA.FTZ R61, R61, R0.reuse, -R46.reuse ;  /* 0x000000003d3d7223 */ /* 0x180fe2000001082e */
[----:B------:R-:W-:Y:S01]  /*144d0*/  FADD.FTZ R48, R24, R37 ;  /* 0x0000002518307221 */ /* 0x000fe20000010000 */
[----:B------:R-:W-:Y:S01]  /*144e0*/  FFMA.FTZ R160, R47, R0, -R46 ;  /* 0x000000002fa07223 */ /* 0x000fe2000001082e */
[----:B------:R-:W2:Y:S01]  /*144f0*/  MUFU.EX2 R176, R176 ;  /* 0x000000b000b07308 */ /* 0x000ea20000000800 */
[----:B-1----:R-:W-:Y:S01]  /*14500*/  FADD.FTZ R20, R182, R11 ;  /* 0x0000000bb6147221 */ /* 0x002fe20000010000 */
[----:B------:R-:W-:Y:S01]  /*14510*/  FADD.FTZ R37, R175, R48 ;  /* 0x00000030af257221 */ /* 0x000fe20000010000 */
[----:B------:R-:W-:Y:S01]  /*14520*/  @P2 SHF.R.U32.HI R43, RZ, R50, R41 ;  /* 0x00000032ff2b2219 */ /* 0x000fe20000011629 */
[----:B------:R-:W-:Y:S01]  /*14530*/  FFMA.FTZ R39, R39, R0, -R46 ;  /* 0x0000000027277223 */ /* 0x000fe2000001082e */
[----:B------:R-:W-:Y:S01]  /*14540*/  F2FP.BF16.F32.PACK_AB R181, R2, R181 ;  /* 0x000000b502b5723e */ /* 0x000fe200000010ff */
[----:B------:R-:W-:Y:S01]  /*14550*/  FADD.FTZ R48, R26, R37 ;  /* 0x000000251a307221 */ /* 0x000fe20000010000 */
[----:B------:R-:W-:Y:S01]  /*14560*/  IADD3 R45, R43, R202, -R201 ;  /* 0x000000ca2b2d7210 */ /* 0x000fe20007ffe8c9 */
[----:B------:R-:W1:Y:S01]  /*14570*/  MUFU.EX2 R21, R21 ;  /* 0x0000001500157308 */ /* 0x000e620000000800 */
[----:B0-----:R-:W-:Y:S01]  /*14580*/  FADD.FTZ R11, R15, R20 ;  /* 0x000000140f0b7221 */ /* 0x001fe20000010000 */
[----:B------:R-:W-:Y:S01]  /*14590*/  FADD.FTZ R41, R169, R48 ;  /* 0x00000030a9297221 */ /* 0x000fe20000010000 */
[-CC-:B------:R-:W-:Y:S01]  /*145a0*/  FFMA.FTZ R37, R65, R0.reuse, -R46.reuse ;  /* 0x0000000041257223 */ /* 0x180fe2000001082e */
[----:B------:R-:W-:Y:S01]  /*145b0*/  F2FP.BF16.F32.PACK_AB R183, R6, R183 ;  /* 0x000000b706b7723e */ /* 0x000fe200000010ff */
[-CC-:B------:R-:W-:Y:S01]  /*145c0*/  FFMA.FTZ R69, R69, R0.reuse, -R46.reuse ;  /* 0x0000000045457223 */ /* 0x180fe2000001082e */
[----:B------:R-:W-:Y:S01]  /*145d0*/  FADD.FTZ R48, R28, R41 ;  /* 0x000000291c307221 */ /* 0x000fe20000010000 */
[-C--:B------:R-:W-:Y:S01]  /*145e0*/  FFMA.FTZ R51, R51, R0.reuse, -R46 ;  /* 0x0000000033337223 */ /* 0x080fe2000001082e */
[----:B------:R-:W0:Y:S01]  /*145f0*/  MUFU.EX2 R178, R178 ;  /* 0x000000b200b27308 */ /* 0x000e220000000800 */
[----:B--2---:R-:W-:Y:S01]  /*14600*/  FADD.FTZ R20, R176, R11 ;  /* 0x0000000bb0147221 */ /* 0x004fe20000010000 */
[----:B------:R-:W-:Y:S01]  /*14610*/  FADD.FTZ R41, R171, R48 ;  /* 0x00000030ab297221 */ /* 0x000fe20000010000 */
[-CC-:B------:R-:W-:Y:S01]  /*14620*/  FFMA.FTZ R73, R73, R0.reuse, -R46.reuse ;  /* 0x0000000049497223 */ /* 0x180fe2000001082e */
[-CC-:B------:R-:W-:Y:S01]  /*14630*/  FFMA.FTZ R13, R13, R0.reuse, -R46.reuse ;  /* 0x000000000d0d7223 */ /* 0x180fe2000001082e */
[-CC-:B------:R-:W-:Y:S01]  /*14640*/  FFMA.FTZ R77, R77, R0.reuse, -R46.reuse ;  /* 0x000000004d4d7223 */ /* 0x180fe2000001082e */
[----:B------:R-:W-:Y:S01]  /*14650*/  FADD.FTZ R48, R30, R41 ;  /* 0x000000291e307221 */ /* 0x000fe20000010000 */
[-C--:B------:R-:W-:Y:S01]  /*14660*/  FFMA.FTZ R55, R55, R0.reuse, -R46 ;  /* 0x0000000037377223 */ /* 0x080fe2000001082e */
[----:B------:R-:W2:Y:S01]  /*14670*/  MUFU.EX2 R25, R25 ;  /* 0x0000001900197308 */ /* 0x000ea20000000800 */
[----:B-1----:R-:W-:Y:S01]  /*14680*/  FADD.FTZ R11, R21, R20 ;  /* 0x00000014150b7221 */ /* 0x002fe20000010000 */
[----:B------:R-:W-:Y:S01]  /*14690*/  FADD.FTZ R41, R165, R48 ;  /* 0x00000030a5297221 */ /* 0x000fe20000010000 */
[-CC-:B------:R-:W-:Y:S01]  /*146a0*/  FFMA.FTZ R81, R81, R0.reuse, -R46.reuse ;  /* 0x0000000051517223 */ /* 0x180fe2000001082e */
[-CC-:B------:R-:W-:Y:S01]  /*146b0*/  FFMA.FTZ R9, R9, R0.reuse, -R46.reuse ;  /* 0x0000000009097223 */ /* 0x180fe2000001082e */
[----:B------:R-:W-:Y:S01]  /*146c0*/  FFMA.FTZ R46, R85, R0, -R46 ;  /* 0x00000000552e7223 */ /* 0x000fe2000001082e */
[----:B------:R-:W-:Y:S01]  /*146d0*/  FADD.FTZ R48, R32, R41 ;  /* 0x0000002920307221 */ /* 0x000fe20000010000 */
[----:B------:R-:W-:Y:S01]  /*146e0*/  F2FP.BF16.F32.PACK_AB R180, R7, R180 ;  /* 0x000000b407b4723e */ /* 0x000fe200000010ff */
[----:B------:R-:W1:Y:S01]  /*146f0*/  MUFU.EX2 R172, R172 ;  /* 0x000000ac00ac7308 */ /* 0x000e620000000800 */
[----:B0-----:R-:W-:Y:S01]  /*14700*/  FADD.FTZ R20, R178, R11 ;  /* 0x0000000bb2147221 */ /* 0x001fe20000010000 */
[----:B------:R-:W-:Y:S01]  /*14710*/  FADD.FTZ R41, R167, R48 ;  /* 0x00000030a7297221 */ /* 0x000fe20000010000 */
[----:B------:R-:W-:-:S02]  /*14720*/  SHF.R.S32.HI R50, RZ, 0x1f, R45 ;  /* 0x0000001fff327819 */ /* 0x000fc4000001142d */
[----:B------:R-:W-:Y:S02]  /*14730*/  CS2R R102, SRZ ;  /* 0x0000000000667805 */ /* 0x000fe4000001ff00 */
[----:B------:R-:W-:Y:S01]  /*14740*/  F2FP.BF16.F32.PACK_AB R179, R14, R179 ;  /* 0x000000b30eb3723e */ /* 0x000fe200000010ff */
[----:B------:R-:W-:Y:S01]  /*14750*/  FADD.FTZ R48, R34, R41 ;  /* 0x0000002922307221 */ /* 0x000fe20000010000 */
[----:B------:R-:W-:Y:S01]  /*14760*/  F2FP.BF16.F32.PACK_AB R177, R10, R177 ;  /* 0x000000b10ab1723e */ /* 0x000fe200000010ff */
[----:B------:R-:W0:Y:S01]  /*14770*/  MUFU.EX2 R27, R27 ;  /* 0x0000001b001b7308 */ /* 0x000e220000000800 */
[----:B--2---:R-:W-:Y:S01]  /*14780*/  FADD.FTZ R11, R25, R20 ;  /* 0x00000014190b7221 */ /* 0x004fe20000010000 */
[----:B------:R-:W-:Y:S01]  /*14790*/  FADD.FTZ R43, R161, R48 ;  /* 0x00000030a12b7221 */ /* 0x000fe20000010000 */
[----:B------:R-:W-:Y:S02]  /*147a0*/  F2FP.BF16.F32.PACK_AB R173, R24, R173 ;  /* 0x000000ad18ad723e */ /* 0x000fe400000010ff */
[----:B------:R-:W-:-:S02]  /*147b0*/  CS2R R100, SRZ ;  /* 0x0000000000647805 */ /* 0x000fc4000001ff00 */
[----:B------:R-:W-:Y:S02]  /*147c0*/  F2FP.BF16.F32.PACK_AB R175, R26, R175 ;  /* 0x000000af1aaf723e */ /* 0x000fe400000010ff */
[----:B------:R-:W-:Y:S02]  /*147d0*/  CS2R R98, SRZ ;  /* 0x0000000000627805 */ /* 0x000fe4000001ff00 */
[----:B------:R-:W-:Y:S01]  /*147e0*/  F2FP.BF16.F32.PACK_AB R169, R28, R169 ;  /* 0x000000a91ca9723e */ /* 0x000fe200000010ff */
[----:B------:R-:W2:Y:S01]  /*147f0*/  MUFU.EX2 R174, R174 ;  /* 0x000000ae00ae7308 */ /* 0x000ea20000000800 */
[----:B-1----:R-:W-:Y:S01]  /*14800*/  FADD.FTZ R20, R172, R11 ;  /* 0x0000000bac147221 */ /* 0x002fe20000010000 */
[----:B------:R-:W-:Y:S02]  /*14810*/  F2FP.BF16.F32.PACK_AB R171, R30, R171 ;  /* 0x000000ab1eab723e */ /* 0x000fe400000010ff */
[----:B------:R-:W-:Y:S02]  /*14820*/  CS2R R96, SRZ ;  /* 0x0000000000607805 */ /* 0x000fe4000001ff00 */
[----:B------:R-:W-:-:S02]  /*14830*/  F2FP.BF16.F32.PACK_AB R165, R32, R165 ;  /* 0x000000a520a5723e */ /* 0x000fc400000010ff */
[----:B------:R-:W-:Y:S02]  /*14840*/  CS2R R94, SRZ ;  /* 0x00000000005e7805 */ /* 0x000fe4000001ff00 */
[----:B------:R-:W-:Y:S02]  /*14850*/  F2FP.BF16.F32.PACK_AB R167, R34, R167 ;  /* 0x000000a722a7723e */ /* 0x000fe400000010ff */
[----:B------:R-:W-:Y:S01]  /*14860*/  CS2R R92, SRZ ;  /* 0x00000000005c7805 */ /* 0x000fe2000001ff00 */
[----:B------:R-:W1:Y:S01]  /*14870*/  MUFU.EX2 R29, R29 ;  /* 0x0000001d001d7308 */ /* 0x000e620000000800 */
[----:B0-----:R-:W-:Y:S01]  /*14880*/  FADD.FTZ R11, R27, R20 ;  /* 0x000000141b0b7221 */ /* 0x001fe20000010000 */
[----:B------:R-:W-:Y:S02]  /*14890*/  F2FP.BF16.F32.PACK_AB R161, R36, R161 ;  /* 0x000000a124a1723e */ /* 0x000fe400000010ff */
[----:B------:R-:W-:Y:S02]  /*148a0*/  CS2R R90, SRZ ;  /* 0x00000000005a7805 */ /* 0x000fe4000001ff00 */
[----:B------:R-:W-:-:S02]  /*148b0*/  F2FP.BF16.F32.PACK_AB R182, R15, R182 ;  /* 0x000000b60fb6723e */ /* 0x000fc400000010ff */
[----:B------:R-:W-:Y:S02]  /*148c0*/  CS2R R88, SRZ ;  /* 0x0000000000587805 */ /* 0x000fe4000001ff00 */
[----:B------:R-:W-:Y:S01]  /*148d0*/  F2FP.BF16.F32.PACK_AB R176, R21, R176 ;  /* 0x000000b015b0723e */ /* 0x000fe200000010ff */
[----:B------:R-:W0:Y:S01]  /*148e0*/  MUFU.EX2 R168, R168 ;  /* 0x000000a800a87308 */ /* 0x000e220000000800 */
[----:B--2---:R-:W-:Y:S01]  /*148f0*/  FADD.FTZ R20, R174, R11 ;  /* 0x0000000bae147221 */ /* 0x004fe20000010000 */
[----:B------:R-:W-:Y:S02]  /*14900*/  F2FP.BF16.F32.PACK_AB R178, R25, R178 ;  /* 0x000000b219b2723e */ /* 0x000fe400000010ff */
[----:B------:R-:W-:-:S04]  /*14910*/  F2FP.BF16.F32.PACK_AB R172, R27, R172 ;  /* 0x000000ac1bac723e */ /* 0x000fc800000010ff */
        /* <DEDUP_REMOVED lines=10> */
[----:B------:R-:W-:-:S04]  /*149c0*/  LEA.HI R11, R50, R45, RZ, 0x7 ;  /* 0x0000002d320b7211 */ /* 0x000fc800078f38ff */
[----:B------:R-:W-:Y:S02]  /*149d0*/  SHF.R.S32.HI R11, RZ, 0x7, R11 ;  /* 0x00000007ff0b7819 */ /* 0x000fe4000001140b */
[----:B------:R-:W1:Y:S01]  /*149e0*/  MUFU.EX2 R35, R35 ;  /* 0x0000002300237308 */ /* 0x000e620000000800 */
[C---:B0-----:R-:W-:Y:S01]  /*149f0*/  FADD.FTZ R41, R33.reuse, R20 ;  /* 0x0000001421297221 */ /* 0x041fe20000010000 */
[----:B------:R-:W-:Y:S01]  /*14a00*/  FADD.FTZ R20, R36, R43 ;  /* 0x0000002b24147221 */ /* 0x000fe20000010000 */
[----:B------:R-:W-:Y:S02]  /*14a10*/  VIMNMX R14, RZ, R11, !PT ;  /* 0x0000000bff0e7248 */ /* 0x000fe40007fe0100 */
[----:B------:R-:W-:Y:S01]  /*14a20*/  F2FP.BF16.F32.PACK_AB R170, R33, R170 ;  /* 0x000000aa21aa723e */ /* 0x000fe200000010ff */
[----:B------:R-:W-:Y:S01]  /*14a30*/  FADD.FTZ R43, R163, R20 ;  /* 0x00000014a32b7221 */ /* 0x000fe20000010000 */
[----:B------:R-:W-:Y:S01]  /*14a40*/  F2FP.BF16.F32.PACK_AB R163, R38, R163 ;  /* 0x000000a326a3723e */ /* 0x000fe200000010ff */
[----:B------:R-:W0:Y:S01]  /*14a50*/  MUFU.EX2 R166, R166 ;  /* 0x000000a600a67308 */ /* 0x000e220000000800 */
[----:B--2---:R-:W-:Y:S01]  /*14a60*/  FADD.FTZ R2, R164, R41 ;  /* 0x00000029a4027221 */ /* 0x004fe20000010000 */
[----:B------:R-:W-:-:S04]  /*14a70*/  FADD.FTZ R6, R38, R43 ;  /* 0x0000002b26067221 */ /* 0x000fc80000010000 */
[----:B------:R-:W-:Y:S01]  /*14a80*/  FADD.FTZ R43, R157, R6 ;  /* 0x000000069d2b7221 */ /* 0x000fe20000010000 */
[C---:B------:R-:W-:Y:S01]  /*14a90*/  F2FP.BF16.F32.PACK_AB R157, R40.reuse, R157 ;  /* 0x0000009d289d723e */ /* 0x040fe200000010ff */
[----:B------:R-:W2:Y:S01]  /*14aa0*/  MUFU.EX2 R3, R61 ;  /* 0x0000003d00037308 */ /* 0x000ea20000000800 */
[C---:B-1----:R-:W-:Y:S01]  /*14ab0*/  FADD.FTZ R41, R35.reuse, R2 ;  /* 0x0000000223297221 */ /* 0x042fe20000010000 */
[----:B------:R-:W-:Y:S01]  /*14ac0*/  FADD.FTZ R6, R40, R43 ;  /* 0x0000002b28067221 */ /* 0x000fe20000010000 */
[----:B------:R-:W-:-:S05]  /*14ad0*/  F2FP.BF16.F32.PACK_AB R164, R35, R164 ;  /* 0x000000a423a4723e */ /* 0x000fca00000010ff */
[----:B------:R-:W1:Y:S01]  /*14ae0*/  MUFU.EX2 R160, R160 ;  /* 0x000000a000a07308 */ /* 0x000e620000000800 */
[----:B0-----:R-:W-:-:S07]  /*14af0*/  FADD.FTZ R2, R166, R41 ;  /* 0x00000029a6027221 */ /* 0x001fce0000010000 */
[----:B------:R-:W0:Y:S01]  /*14b00*/  MUFU.EX2 R37, R37 ;  /* 0x0000002500257308 */ /* 0x000e220000000800 */
[C---:B--2---:R-:W-:Y:S01]  /*14b10*/  FADD.FTZ R41, R3.reuse, R2 ;  /* 0x0000000203297221 */ /* 0x044fe20000010000 */
[----:B------:R-:W-:Y:S01]  /*14b20*/  F2FP.BF16.F32.PACK_AB R166, R3, R166 ;  /* 0x000000a603a6723e */ /* 0x000fe200000010ff */
[----:B------:R-:W-:-:S05]  /*14b30*/  IMAD.MOV.U32 R3, RZ, RZ, 0x3f800000 ;  /* 0x3f800000ff037424 */ /* 0x000fca00078e00ff */
[----:B------:R-:W2:Y:S01]  /*14b40*/  MUFU.EX2 R39, R39 ;  /* 0x0000002700277308 */ /* 0x000ea20000000800 */
[----:B-1----:R-:W-:Y:S01]  /*14b50*/  FADD.FTZ R2, R160, R41 ;  /* 0x00000029a0027221 */ /* 0x002fe20000010000 */
[----:B------:R-:W-:Y:S01]  /*14b60*/  FADD.FTZ R41, R159, R6 ;  /* 0x000000069f297221 */ /* 0x000fe20000010000 */
[----:B------:R-:W-:-:S03]  /*14b70*/  F2FP.BF16.F32.PACK_AB R159, R42, R159 ;  /* 0x0000009f2a9f723e */ /* 0x000fc600000010ff */
[----:B------:R-:W-:Y:S02]  /*14b80*/  FADD.FTZ R6, R42, R41 ;  /* 0x000000292a067221 */ /* 0x000fe40000010000 */
        /* <DEDUP_REMOVED lines=25> */
[----:B------:R-:W-:-:S06]  /*14d20*/  IMAD.MOV.U32 R2, RZ, RZ, 0x3f800000 ;  /* 0x3f800000ff027424 */ /* 0x000fcc00078e00ff */
[----:B------:R-:W0:Y:S01]  /*14d30*/  MUFU.EX2 R44, R44 ;  /* 0x0000002c002c7308 */ /* 0x000e220000000800 */
[----:B--2---:R-:W-:Y:S01]  /*14d40*/  F2FP.BF16.F32.PACK_AB R154, R46, R9 ;  /* 0x000000092e9a723e */ /* 0x004fe200000010ff */
[----:B------:R-:W-:Y:S02]  /*14d50*/  VIADD R9, R150, 0xfffffffe ;  /* 0xfffffffe96097836 */ /* 0x000fe40000000000 */
[----:B------:R-:W-:Y:S01]  /*14d60*/  FADD.FTZ R7, R46, R7 ;  /* 0x000000072e077221 */ /* 0x000fe20000010000 */
[----:B------:R-:W-:Y:S02]  /*14d70*/  CS2R R150, SRZ ;  /* 0x0000000000967805 */ /* 0x000fe4000001ff00 */
[----:B------:R-:W-:Y:S01]  /*14d80*/  ISETP.GE.AND P3, PT, R9, R14, PT ;  /* 0x0000000e0900720c */ /* 0x000fe20003f66270 */
[----:B------:R-:W2:Y:S01]  /*14d90*/  MUFU.EX2 R155, R155 ;  /* 0x0000009b009b7308 */ /* 0x000ea20000000800 */
[----:B-1----:R-:W-:-:S07]  /*14da0*/  FADD.FTZ R43, R153, R6 ;  /* 0x00000006992b7221 */ /* 0x002fce0000010000 */
[----:B------:R-:W1:Y:S01]  /*14db0*/  MUFU.EX2 R12, R12 ;  /* 0x0000000c000c7308 */ /* 0x000e620000000800 */
[C---:B0-----:R-:W-:Y:S01]  /*14dc0*/  FADD.FTZ R6, R44.reuse, R43 ;  /* 0x0000002b2c067221 */ /* 0x041fe20000010000 */
[----:B------:R-:W-:-:S03]  /*14dd0*/  F2FP.BF16.F32.PACK_AB R153, R44, R153 ;  /* 0x000000992c99723e */ /* 0x000fc600000010ff */
[----:B--2---:R-:W-:-:S04]  /*14de0*/  FADD.FTZ R43, R155, R6 ;  /* 0x000000069b2b7221 */ /* 0x004fc80000010000 */
[C---:B-1----:R-:W-:Y:S01]  /*14df0*/  FADD.FTZ R6, R12.reuse, R43 ;  /* 0x0000002b0c067221 */ /* 0x042fe20000010000 */
[----:B------:R-:W-:Y:S01]  /*14e00*/  F2FP.BF16.F32.PACK_AB R155, R12, R155 ;  /* 0x0000009b0c9b723e */ /* 0x000fe200000010ff */
[----:B------:R-:W-:Y:S06]  /*14e10*/  @!P3 BRA `(.L_x_2883) ;  /* 0x0000002c00acb947 */ /* 0x000fec0003800000 */
[----:B------:R-:W-:Y:S01]  /*14e20*/  BSSY B1, `(.L_x_2883) ;  /* 0x00002ea000017945 */ /* 0x000fe20003800000 */
[----:B------:R-:W-:Y:S02]  /*14e30*/  IMAD.MOV.U32 R11, RZ, RZ, R5 ;  /* 0x000000ffff0b7224 */ /* 0x000fe400078e0005 */
[----:B------:R-:W-:Y:S02]  /*14e40*/  IMAD.MOV.U32 R10, RZ, RZ, R4 ;  /* 0x000000ffff0a7224 */ /* 0x000fe400078e0004 */
[----:B------:R-:W-:Y:S02]  /*14e50*/  IMAD.MOV.U32 R20, RZ, RZ, R188 ;  /* 0x000000ffff147224 */ /* 0x000fe400078e00bc */
[----:B------:R-:W-:Y:S02]  /*14e60*/  IMAD.MOV.U32 R21, RZ, RZ, R185 ;  /* 0x000000ffff157224 */ /* 0x000fe400078e00b9 */
[----:B------:R-:W-:Y:S02]  /*14e70*/  IMAD.MOV.U32 R2, RZ, RZ, 0x3f800000 ;  /* 0x3f800000ff027424 */ /* 0x000fe400078e00ff */
[----:B------:R-:W-:-:S07]  /*14e80*/  IMAD.MOV.U32 R151, RZ, RZ, RZ ;  /* 0x000000ffff977224 */ /* 0x000fce00078e00ff */
.L_x_2894:
[----:B------:R-:W-:-:S05]  /*14e90*/  VIADD R0, R21, 0x1 ;  /* 0x0000000115007836 */ /* 0x000fca0000000000 */
[----:B------:R-:W-:-:S04]  /*14ea0*/  ISETP.NE.AND P3, PT, R0, 0x2, PT ;  /* 0x000000020000780c */ /* 0x000fc80003f65270 */
[----:B------:R-:W-:Y:S02]  /*14eb0*/  SEL R5, RZ, 0x1, P3 ;  /* 0x00000001ff057807 */ /* 0x000fe40001800000 */
[----:B------:R-:W-:Y:S02]  /*14ec0*/  SEL R185, R0, RZ, P3 ;  /* 0x000000ff00b97207 */ /* 0x000fe40001800000 */
[----:B------:R-:W-:Y:S01]  /*14ed0*/  LOP3.LUT R188, R20, R5, RZ, 0x3c, !PT ;  /* 0x0000000514bc7212 */ /* 0x000fe200078e3cff */
[----:B------:R-:W-:Y:S06]  /*14ee0*/  @!P0 BRA `(.L_x_2884) ;  /* 0x0000000000048947 */ /* 0x000fec0003800000 */
[----:B------:R-:W-:Y:S01]  /*14ef0*/  BPT.TRAP 0x1 ;  /* 0x000000040000795c */ /* 0x000fe20000300000 */
.L_x_2884:
[----:B------:R-:W-:Y:S01]  /*14f00*/  IMAD R15, R185, 0x8, R16 ;  /* 0x00000008b90f7824 */ /* 0x000fe200078e0210 */
[----:B------:R-:W-:-:S04]  /*14f10*/  SHF.L.U32 R0, R188, 0x1f, RZ ;  /* 0x0000001fbc007819 */ /* 0x000fc800000006ff */
[----:B------:R0:W1:Y:S01]  /*14f20*/  SYNCS.PHASECHK.TRANS64.TRYWAIT P3, [R15+URZ+0x34830], R0 ;  /* 0x034830000f0075a7 */ /* 0x000062000806017f */
[----:B------:R-:W-:Y:S05]  /*14f30*/  @!P0 BRA `(.L_x_2885) ;  /* 0x0000000000048947 */ /* 0x000fea0003800000 */
[----:B------:R-:W-:Y:S01]  /*14f40*/  BPT.TRAP 0x1 ;  /* 0x000000040000795c */ /* 0x000fe20000300000 */
.L_x_2885:
[----:B------:R-:W-:Y:S01]  /*14f50*/  BSSY B2, `(.L_x_2886) ;  /* 0x0000006000027945 */ /* 0x000fe20003800000 */
[----:B------:R-:W-:Y:S02]  /*14f60*/  IMAD R4, R185, 0xc00, R8 ;  /* 0x00000c00b9047824 */ /* 0x000fe400078e0208 */
[----:B------:R-:W-:Y:S01]  /*14f70*/  IMAD.MOV.U32 R5, RZ, RZ, 0x40000040 ;  /* 0x40000040ff057424 */ /* 0x000fe200078e00ff */
[----:B-1----:R-:W-:Y:S06]  /*14f80*/  @P3 BRA `(.L_x_2887) ;  /* 0x0000000000083947 */ /* 0x002fec0003800000 */
[----:B------:R-:W1:Y:S02]  /*14f90*/  SYNCS.PHASECHK.TRANS64.TRYWAIT P3, [R15+URZ+0x34830], R0 ;  /* 0x034830000f0075a7 */ /* 0x000e64000806017f */
[----:B-1----:R-:W-:Y:S05]  /*14fa0*/  @!P3 BRA `(.L_x_2888) ;  /* 0x000001080038b947 */ /* 0x002fea0003800000 */
.L_x_2887:
[----:B------:R-:W-:Y:S05]  /*14fb0*/  BSYNC B2 ;  /* 0x0000000000027941 */ /* 0x000fea0003800000 */
.L_x_2886:
[----:B------:R-:W2:Y:S04]  /*14fc0*/  LDL.64 R24, [R1+0x38] ;  /* 0x0000380001187983 */ /* 0x000ea80000100a00 */
[----:B------:R3:W-:Y:S04]  /*14fd0*/  STL.64 [R1+0x70], R10 ;  /* 0x0000700a01007387 */ /* 0x0007e80000100a00 */
[----:B---3--:R-:W3:Y:S04]  /*14fe0*/  LDL.64 R10, [R1+0x30] ;  /* 0x00003000010a7983 */ /* 0x008ee80000100a00 */
[----:B------:R4:W-:Y:S04]  /*14ff0*/  STL.64 [R1+0x68], R8 ;  /* 0x0000680801007387 */ /* 0x0009e80000100a00 */
[----:B----4-:R-:W4:Y:S01]  /*15000*/  LDL.64 R8, [R1+0x28] ;  /* 0x0000280001087983 */ /* 0x010f220000100a00 */
[----:B------:R-:W-:-:S02]  /*15010*/  R2UR UR6, R4 ;  /* 0x00000000040672ca */ /* 0x000fc400000e0000 */
[----:B------:R-:W-:Y:S01]  /*15020*/  R2UR UR7, R5 ;  /* 0x00000000050772ca */ /* 0x000fe200000e0000 */
[----:B------:R0:W-:Y:S04]  /*15030*/  STL.64 [R1+0x60], R6 ;  /* 0x0000600601007387 */ /* 0x0001e80000100a00 */
[----:B0-----:R-:W4:Y:S01]  /*15040*/  LDL.64 R6, [R1+0x20] ;  /* 0x0000200001067983 */ /* 0x001f220000100a00 */
[----:B------:R-:W-:Y:S02]  /*15050*/  VIADD R12, R4, 0x2 ;  /* 0x00000002040c7836 */ /* 0x000fe40000000000 */
[----:B------:R-:W-:Y:S01]  /*15060*/  IMAD.MOV.U32 R13, RZ, RZ, 0x40000040 ;  /* 0x40000040ff0d7424 */ /* 0x000fe200078e00ff */
[----:B--2---:R-:W-:Y:S02]  /*15070*/  R2UR UR4, R24 ;  /* 0x00000000180472ca */ /* 0x004fe400000e0000 */
[----:B------:R-:W-:-:S02]  /*15080*/  R2UR UR5, R25 ;  /* 0x00000000190572ca */ /* 0x000fc400000e0000 */
[----:B------:R-:W-:-:S11]  /*15090*/  WARPGROUP.ARRIVE ;  /* 0x00000000000079c5 */ /* 0x000fd60000000000 */
[----:B------:R-:W-:Y:S01]  /*150a0*/  HGMMA.64x128x16.F32.BF16 R24, gdesc[UR4], RZ, !UPT, gsb0 ;  /* 0x01e00000041879f0 */ /* 0x000fe2000c0018ff */
[----:B------:R-:W-:Y:S02]  /*150b0*/  R2UR UR6, R12 ;  /* 0x000000000c0672ca */ /* 0x000fe400000e0000 */
[----:B------:R-:W-:Y:S02]  /*150c0*/  R2UR UR7, R13 ;  /* 0x000000000d0772ca */ /* 0x000fe400000e0000 */
[----:B---3--:R-:W-:Y:S02]  /*150d0*/  R2UR UR4, R10 ;  /* 0x000000000a0472ca */ /* 0x008fe400000e0000 */
[----:B------:R-:W-:Y:S02]  /*150e0*/  R2UR UR5, R11 ;  /* 0x000000000b0572ca */ /* 0x000fe400000e0000 */
[----:B------:R-:W2:Y:S01]  /*150f0*/  LDL.64 R10, [R1+0x18] ;  /* 0x00001800010a7983 */ /* 0x000ea20000100a00 */
[----:B------:R-:W-:-:S02]  /*15100*/  VIADD R12, R4, 0x4 ;  /* 0x00000004040c7836 */ /* 0x000fc40000000000 */
[----:B------:R-:W-:Y:S01]  /*15110*/  IMAD.MOV.U32 R13, RZ, RZ, 0x40000040 ;  /* 0x40000040ff0d7424 */ /* 0x000fe200078e00ff */
[----:B------:R-:W-:Y:S02]  /*15120*/  WARPGROUP.DEPBAR.LE gsb0, 0x0 ;  /* 0x00008000000079c5 */ /* 0x000fe40000010000 */
[----:B------:R-:W-:-:S06]  /*15130*/  WARPGROUP.ARRIVE ;  /* 0x00000000000079c5 */ /* 0x000fcc0000000000 */
[----:B------:R-:W-:Y:S01]  /*15140*/  HGMMA.64x128x16.F32.BF16 R24, gdesc[UR4], R24, gsb0 ;  /* 0x01e00000041879f0 */ /* 0x000fe20008001818 */
[----:B------:R-:W-:Y:S02]  /*15150*/  R2UR UR6, R12 ;  /* 0x000000000c0672ca */ /* 0x000fe400000e0000 */
[----:B------:R-:W-:Y:S02]  /*15160*/  R2UR UR7, R13 ;  /* 0x000000000d0772ca */ /* 0x000fe400000e0000 */
[----:B----4-:R-:W-:Y:S02]  /*15170*/  R2UR UR4, R8 ;  /* 0x00000000080472ca */ /* 0x010fe400000e0000 */
[----:B------:R-:W-:Y:S02]  /*15180*/  R2UR UR5, R9 ;  /* 0x00000000090572ca */ /* 0x000fe400000e0000 */
[----:B------:R-:W3:Y:S01]  /*15190*/  LDL.64 R8, [R1+0x10] ;  /* 0x0000100001087983 */ /* 0x000ee20000100a00 */
[----:B------:R-:W-:-:S02]  /*151a0*/  VIADD R12, R4, 0x6 ;  /* 0x00000006040c7836 */ /* 0x000fc40000000000 */
[----:B------:R-:W-:Y:S01]  /*151b0*/  IMAD.MOV.U32 R13, RZ, RZ, 0x40000040 ;  /* 0x40000040ff0d7424 */ /* 0x000fe200078e00ff */
[----:B------:R-:W-:Y:S02]  /*151c0*/  WARPGROUP.DEPBAR.LE gsb0, 0x0 ;  /* 0x00008000000079c5 */ /* 0x000fe40000010000 */
[----:B------:R-:W-:-:S06]  /*151d0*/  WARPGROUP.ARRIVE ;  /* 0x00000000000079c5 */ /* 0x000fcc0000000000 */
[----:B------:R-:W-:Y:S01]  /*151e0*/  HGMMA.64x128x16.F32.BF16 R24, gdesc[UR4], R24, gsb0 ;  /* 0x01e00000041879f0 */ /* 0x000fe20008001818 */
[----:B------:R-:W-:Y:S02]  /*151f0*/  R2UR UR6, R12 ;  /* 0x000000000c0672ca */ /* 0x000fe400000e0000 */
[----:B------:R-:W-:Y:S02]  /*15200*/  R2UR UR7, R13 ;  /* 0x000000000d0772ca */ /* 0x000fe400000e0000 */
[----:B------:R-:W-:Y:S02]  /*15210*/  R2UR UR4, R6 ;  /* 0x00000000060472ca */ /* 0x000fe400000e0000 */
[----:B------:R-:W-:Y:S02]  /*15220*/  R2UR UR5, R7 ;  /* 0x00000000070572ca */ /* 0x000fe400000e0000 */
[----:B------:R-:W4:Y:S01]  /*15230*/  LDL.64 R6, [R1] ;  /* 0x0000000001067983 */ /* 0x000f220000100a00 */
[----:B------:R-:W-:-:S02]  /*15240*/  VIADD R12, R4, 0x400 ;  /* 0x00000400040c7836 */ /* 0x000fc40000000000 */
[----:B------:R-:W-:Y:S01]  /*15250*/  IMAD.MOV.U32 R13, RZ, RZ, 0x40000040 ;  /* 0x40000040ff0d7424 */ /* 0x000fe200078e00ff */
[----:B------:R-:W-:Y:S02]  /*15260*/  WARPGROUP.DEPBAR.LE gsb0, 0x0 ;  /* 0x00008000000079c5 */ /* 0x000fe40000010000 */
[----:B------:R-:W-:-:S06]  /*15270*/  WARPGROUP.ARRIVE ;  /* 0x00000000000079c5 */ /* 0x000fcc0000000000 */
[----:B------:R-:W-:Y:S01]  /*15280*/  HGMMA.64x128x16.F32.BF16 R24, gdesc[UR4], R24, gsb0 ;  /* 0x01e00000041879f0 */ /* 0x000fe20008001818 */
[----:B------:R-:W-:Y:S02]  /*15290*/  R2UR UR6, R12 ;  /* 0x000000000c0672ca */ /* 0x000fe400000e0000 */
[----:B------:R-:W-:Y:S02]  /*152a0*/  R2UR UR7, R13 ;  /* 0x000000000d0772ca */ /* 0x000fe400000e0000 */
[----:B--2---:R-:W-:Y:S02]  /*152b0*/  R2UR UR4, R10 ;  /* 0x000000000a0472ca */ /* 0x004fe400000e0000 */
[----:B------:R-:W-:Y:S01]  /*152c0*/  R2UR UR5, R11 ;  /* 0x000000000b0572ca */ /* 0x000fe200000e0000 */
[----:B------:R-:W-:Y:S01]  /*152d0*/  VIADD R12, R4, 0x402 ;  /* 0x00000402040c7836 */ /* 0x000fe20000000000 */
[----:B------:R0:W5:Y:S01]  /*152e0*/  LDL.LU.64 R10, [R1+0x70] ;  /* 0x00007000010a7983 */ /* 0x0001620000300a00 */
[----:B------:R-:W-:Y:S01]  /*152f0*/  IMAD.MOV.U32 R13, RZ, RZ, 0x40000040 ;  /* 0x40000040ff0d7424 */ /* 0x000fe200078e00ff */
[----:B------:R-:W-:-:S02]  /*15300*/  WARPGROUP.DEPBAR.LE gsb0, 0x0 ;  /* 0x00008000000079c5 */ /* 0x000fc40000010000 */
[----:B------:R-:W-:-:S07]  /*15310*/  WARPGROUP.ARRIVE ;  /* 0x00000000000079c5 */ /* 0x000fce0000000000 */
[----:B------:R-:W-:Y:S01]  /*15320*/  HGMMA.64x128x16.F32.BF16 R24, gdesc[UR4], R24, gsb0 ;  /* 0x01e00000041879f0 */ /* 0x000fe20008001818 */
[----:B------:R-:W-:Y:S02]  /*15330*/  R2UR UR6, R12 ;  /* 0x000000000c0672ca */ /* 0x000fe400000e0000 */
[----:B------:R-:W-:Y:S02]  /*15340*/  R2UR UR7, R13 ;  /* 0x000000000d0772ca */ /* 0x000fe400000e0000 */
[----:B---3--:R-:W-:Y:S02]  /*15350*/  R2UR UR4, R8 ;  /* 0x00000000080472ca */ /* 0x008fe400000e0000 */
        /* <DEDUP_REMOVED lines=9> */
[----:B----4-:R-:W-:Y:S02]  /*153f0*/  R2UR UR4, R6 ;  /* 0x00000000060472ca */ /* 0x010fe400000e0000 */
        /* <DEDUP_REMOVED lines=117> */
.L_x_2889:
[----:B-1----:R-:W-:Y:S01]  /*15b50*/  SHF.L.U32 R0, R20, 0x1f, RZ ;  /* 0x0000001f14007819 */ /* 0x002fe200000006ff */
[----:B------:R-:W-:-:S04]  /*15b60*/  IMAD R12, R21, 0x8, R16 ;  /* 0x00000008150c7824 */ /* 0x000fc800078e0210 */
[----:B------:R0:W1:Y:S01]  /*15b70*/  SYNCS.PHASECHK.TRANS64.TRYWAIT P3, [R12+URZ+0x34850], R0 ;  /* 0x034850000c0075a7 */ /* 0x000062000806017f */
[----:B------:R-:W-:Y:S05]  /*15b80*/  @!P0 BRA `(.L_x_2890) ;  /* 0x0000000000048947 */ /* 0x000fea0003800000 */
[----:B------:R-:W-:Y:S01]  /*15b90*/  BPT.TRAP 0x1 ;  /* 0x000000040000795c */ /* 0x000fe20000300000 */
.L_x_2890:
[----:B------:R-:W-:Y:S04]  /*15ba0*/  BSSY B2, `(.L_x_2891) ;  /* 0x0000004000027945 */ /* 0x000fe80003800000 */
[----:B-1----:R-:W-:Y:S05]  /*15bb0*/  @P3 BRA `(.L_x_2892) ;  /* 0x0000000000083947 */ /* 0x002fea0003800000 */
[----:B------:R-:W1:Y:S02]  /*15bc0*/  SYNCS.PHASECHK.TRANS64.TRYWAIT P3, [R12+URZ+0x34850], R0 ;  /* 0x034850000c0075a7 */ /* 0x000e64000806017f */
[----:B-1----:R-:W-:Y:S05]  /*15bd0*/  @!P3 BRA `(.L_x_2893) ;  /* 0x000000fc0040b947 */ /* 0x002fea0003800000 */
.L_x_2892:
[----:B------:R-:W-:Y:S05]  /*15be0*/  BSYNC B2 ;  /* 0x0000000000027941 */ /* 0x000fea0003800000 */
.L_x_2891:
[----:B01----:R-:W-:Y:S01]  /*15bf0*/  VIADD R0, R16, 0x400 ;  /* 0x0000040010007836 */ /* 0x003fe20000000000 */
[----:B------:R-:W-:Y:S01]  /*15c00*/  WARPGROUP.ARRIVE ;  /* 0x00000000000079c5 */ /* 0x000fe20000000000 */
[----:B------:R-:W-:Y:S02]  /*15c10*/  IMAD.MOV.U32 R3, RZ, RZ, 0x40000040 ;  /* 0x40000040ff037424 */ /* 0x000fe400078e00ff */
[----:B------:R-:W-:Y:S01]  /*15c20*/  IMAD.MOV.U32 R5, RZ, RZ, 0x40000040 ;  /* 0x40000040ff057424 */ /* 0x000fe200078e00ff */
[----:B------:R-:W-:Y:S01]  /*15c30*/  SHF.R.U32.HI R0, RZ, 0x4, R0 ;  /* 0x00000004ff007819 */ /* 0x000fe20000011600 */
[----:B------:R-:W-:Y:S01]  /*15c40*/  IMAD.IADD R13, R205, 0x1, R200 ;  /* 0x00000001cd0d7824 */ /* 0x000fe200078e02c8 */
[----:B------:R-:W-:Y:S01]  /*15c50*/  R2UR UR7, R3 ;  /* 0x00000000030772ca */ /* 0x000fe200000e0000 */
[----:B------:R-:W-:Y:S01]  /*15c60*/  @!P1 VIADD R15, R15, 0x34840 ;  /* 0x000348400f0f9836 */ /* 0x000fe20000000000 */
[----:B------:R-:W-:Y:S01]  /*15c70*/  LOP3.LUT R0, R0, 0x3fff, RZ, 0xc0, !PT ;  /* 0x00003fff00007812 */ /* 0x000fe200078ec0ff */
[----:B------:R-:W0:Y:S03]  /*15c80*/  @P2 LDC R3, c[0x0][0x44c] ;  /* 0x00011300ff032b82 */ /* 0x000e260000000800 */
[----:B------:R-:W-:-:S02]  /*15c90*/  LOP3.LUT R0, R0, 0x4000000, RZ, 0xfc, !PT ;  /* 0x0400000000007812 */ /* 0x000fc400078efcff */
[----:B------:R-:W-:-:S03]  /*15ca0*/  @!P1 PRMT R15, RZ, 0x654, R15 ;  /* 0x00000654ff0f9816 */ /* 0x000fc6000000000f */
[----:B------:R-:W-:Y:S02]  /*15cb0*/  IMAD R2, R21, 0x800, R0 ;  /* 0x0000080015027824 */ /* 0x000fe400078e0200 */
[----:B------:R-:W1:Y:S01]  /*15cc0*/  @P2 LDC R0, c[0x0][0x450] ;  /* 0x00011400ff002b82 */ /* 0x000e620000000800 */
[----:B------:R-:W-:Y:S02]  /*15cd0*/  IMAD.MOV.U32 R21, RZ, RZ, 0x40000040 ;  /* 0x40000040ff157424 */ /* 0x000fe400078e00ff */
[C---:B------:R-:W-:Y:S01]  /*15ce0*/  R2UR UR6, R2.reuse ;  /* 0x00000000020672ca */ /* 0x040fe200000e0000 */
[C---:B------:R-:W-:Y:S02]  /*15cf0*/  VIADD R4, R2.reuse, 0x80 ;  /* 0x0000008002047836 */ /* 0x040fe40000000000 */
[----:B------:R-:W-:Y:S02]  /*15d00*/  VIADD R20, R2, 0x200 ;  /* 0x0000020002147836 */ /* 0x000fe40000000000 */
[----:B0-----:R-:W-:-:S08]  /*15d10*/  @P2 IMAD.HI.U32 R3, R13, R3, RZ ;  /* 0x000000030d032227 */ /* 0x001fd000078e00ff */
[----:B------:R-:W-:Y:S01]  /*15d20*/  HGMMA.64x128x16.F32.BF16 R88, R180, gdesc[UR4].tnspB, R88, gsb0 ;  /* 0x41e00004b4587df0 */ /* 0x000fe20008001858 */
[----:B------:R-:W-:Y:S01]  /*15d30*/  R2UR UR6, R4 ;  /* 0x00000000040672ca */ /* 0x000fe200000e0000 */
[----:B------:R-:W-:Y:S01]  /*15d40*/  VIADD R4, R2, 0x100 ;  /* 0x0000010002047836 */ /* 0x000fe20000000000 */
[----:B------:R-:W-:Y:S01]  /*15d50*/  R2UR UR7, R5 ;  /* 0x00000000050772ca */ /* 0x000fe200000e0000 */
[----:B------:R-:W-:Y:S01]  /*15d60*/  IMAD.MOV.U32 R5, RZ, RZ, 0x40000040 ;  /* 0x40000040ff057424 */ /* 0x000fe200078e00ff */
[----:B-1----:R-:W-:Y:S01]  /*15d70*/  @P2 SHF.R.U32.HI R13, RZ, R0, R3 ;  /* 0x00000000ff0d2219 */ /* 0x002fe20000011603 */
[----:B------:R-:W-:-:S04]  /*15d80*/  IMAD.MOV.U32 R3, RZ, RZ, -0x80 ;  /* 0xffffff80ff037424 */ /* 0x000fc800078e00ff */
[----:B------:R-:W0:Y:S01]  /*15d90*/  SHFL.IDX PT, R0, R13, RZ, 0x1c1f ;  /* 0x001c1fff0d007589 */ /* 0x000e2200000e0000 */
[----:B-----5:R-:W-:-:S04]  /*15da0*/  IMAD R3, R9, R3, 0x1 ;  /* 0x0000000109037424 */ /* 0x020fc800078e0203 */
[----:B------:R-:W-:-:S05]  /*15db0*/  IMAD R3, R204, -0x2, R3 ;  /* 0xfffffffecc037824 */ /* 0x000fca00078e0203 */
[----:B------:R-:W-:-:S05]  /*15dc0*/  IADD3 R3, -R201, R3, R202 ;  /* 0x00000003c9037210 */ /* 0x000fca0007ffe1ca */
[----:B0-----:R-:W-:-:S05]  /*15dd0*/  IMAD.IADD R0, R3, 0x1, R0 ;  /* 0x0000000103007824 */ /* 0x001fca00078e0200 */
[C---:B------:R-:W-:Y:S02]  /*15de0*/  ISETP.GT.AND P3, PT, R0.reuse, RZ, PT ;  /* 0x000000ff0000720c */ /* 0x040fe40003f64270 */
[----:B------:R-:W-:Y:S02]  /*15df0*/  ISETP.GT.AND P4, PT, R0, 0x1, PT ;  /* 0x000000010000780c */ /* 0x000fe40003f84270 */
[----:B------:R-:W-:Y:S02]  /*15e00*/  FSEL R24, R24, -INF , P3 ;  /* 0xff80000018187808 */ /* 0x000fe40001800000 */
[C---:B------:R-:W-:Y:S02]  /*15e10*/  ISETP.GT.AND P3, PT, R0.reuse, 0x8, PT ;  /* 0x000000080000780c */ /* 0x040fe40003f64270 */
[----:B------:R-:W-:Y:S02]  /*15e20*/  FSEL R25, R25, -INF , P4 ;  /* 0xff80000019197808 */ /* 0x000fe40002000000 */
[----:B------:R-:W-:-:S02]  /*15e30*/  ISETP.GT.AND P4, PT, R0, 0x9, PT ;  /* 0x000000090000780c */ /* 0x000fc40003f84270 */
[----:B------:R-:W-:Y:S02]  /*15e40*/  FSEL R28, R28, -INF , P3 ;  /* 0xff8000001c1c7808 */ /* 0x000fe40001800000 */
[C---:B------:R-:W-:Y:S02]  /*15e50*/  ISETP.GT.AND P3, PT, R0.reuse, 0x10, PT ;  /* 0x000000100000780c */ /* 0x040fe40003f64270 */
[----:B------:R-:W-:Y:S02]  /*15e60*/  FSEL R29, R29, -INF , P4 ;  /* 0xff8000001d1d7808 */ /* 0x000fe40002000000 */
[----:B------:R-:W-:Y:S02]  /*15e70*/  ISETP.GT.AND P4, PT, R0, 0x11, PT ;  /* 0x000000110000780c */ /* 0x000fe40003f84270 */
[----:B------:R-:W-:Y:S02]  /*15e80*/  FSEL R32, R32, -INF , P3 ;  /* 0xff80000020207808 */ /* 0x000fe40001800000 */
[----:B------:R-:W-:-:S02]  /*15e90*/  ISETP.GT.AND P3, PT, R0, 0x18, PT ;  /* 0x000000180000780c */ /* 0x000fc40003f64270 */
[----:B------:R-:W-:Y:S02]  /*15ea0*/  FSEL R33, R33, -INF , P4 ;  /* 0xff80000021217808 */ /* 0x000fe40002000000 */
        /* <DEDUP_REMOVED lines=36> */
[----:B------:R-:W-:Y:S01]  /*160f0*/  ISETP.GT.AND P4, PT, R0, 0x61, PT ;  /* 0x000000610000780c */ /* 0x000fe20003f84270 */
[----:B------:R-:W-:Y:S02]  /*16100*/  WARPGROUP.DEPBAR.LE gsb0, 0x0 ;  /* 0x00008000000079c5 */ /* 0x000fe40000010000 */
[----:B------:R-:W-:Y:S01]  /*16110*/  WARPGROUP.ARRIVE ;  /* 0x00000000000079c5 */ /* 0x000fe20000000000 */
[----:B------:R-:W-:Y:S02]  /*16120*/  FSEL R72, R72, -INF , P3 ;  /* 0xff80000048487808 */ /* 0x000fe40001800000 */
[----:B------:R-:W-:Y:S02]  /*16130*/  ISETP.GT.AND P3, PT, R0, 0x68, PT ;  /* 0x000000680000780c */ /* 0x000fe40003f64270 */
[----:B------:R-:W-:Y:S01]  /*16140*/  FSEL R73, R73, -INF , P4 ;  /* 0xff80000049497808 */ /* 0x000fe20002000000 */
[----:B------:R-:W-:Y:S01]  /*16150*/  HGMMA.64x128x16.F32.BF16 R88, R176, gdesc[UR4].tnspB, R88, gsb0 ;  /* 0x41e00004b0587df0 */ /* 0x000fe20008001858 */
[----:B------:R-:W-:Y:S01]  /*16160*/  R2UR UR6, R4 ;  /* 0x00000000040672ca */ /* 0x000fe200000e0000 */
[----:B------:R-:W-:Y:S01]  /*16170*/  VIADD R4, R2, 0x180 ;  /* 0x0000018002047836 */ /* 0x000fe20000000000 */
[----:B------:R-:W-:Y:S01]  /*16180*/  R2UR UR7, R5 ;  /* 0x00000000050772ca */ /* 0x000fe200000e0000 */
[----:B------:R-:W-:Y:S01]  /*16190*/  IMAD.MOV.U32 R5, RZ, RZ, 0x40000040 ;  /* 0x40000040ff057424 */ /* 0x000fe200078e00ff */
        /* <DEDUP_REMOVED lines=10> */
[----:B------:R-:W-:Y:S01]  /*16240*/  FSEL R85, R85, -INF , P4 ;  /* 0xff80000055557808 */ /* 0x000fe20002000000 */
[----:B------:R-:W-:Y:S02]  /*16250*/  WARPGROUP.DEPBAR.LE gsb0, 0x0 ;  /* 0x00008000000079c5 */ /* 0x000fe40000010000 */
[----:B------:R-:W-:-:S06]  /*16260*/  WARPGROUP.ARRIVE ;  /* 0x00000000000079c5 */ /* 0x000fcc0000000000 */
[----:B------:R-:W-:Y:S01]  /*16270*/  HGMMA.64x128x16.F32.BF16 R88, R172, gdesc[UR4].tnspB, R88, gsb0 ;  /* 0x41e00004ac587df0 */ /* 0x000fe20008001858 */
[----:B------:R-:W-:Y:S02]  /*16280*/  R2UR UR6, R4 ;  /* 0x00000000040672ca */ /* 0x000fe400000e0000 */
[----:B------:R-:W-:Y:S02]  /*16290*/  FMNMX.FTZ R4, R24, R10, !PT ;  /* 0x0000000a18047209 */ /* 0x000fe40007810000 */
        /* <DEDUP_REMOVED lines=40> */
[----:B0-----:R-:W-:Y:S01]  /*16520*/  FMNMX.FTZ R4, R4, R0, !PT ;  /* 0x0000000004047209 */ /* 0x001fe20007810000 */
[----:B------:R-:W-:Y:S01]  /*16530*/  IMAD.U32 R0, RZ, RZ, UR39 ;  /* 0x00000027ff007e24 */ /* 0x000fe2000f8e00ff */
[----:B------:R-:W-:Y:S02]  /*16540*/  R2UR UR10, R20 ;  /* 0x00000000140a72ca */ /* 0x000fe400000e0000 */
[----:B------:R-:W-:Y:S01]  /*16550*/  R2UR UR11, R21 ;  /* 0x00000000150b72ca */ /* 0x000fe200000e0000 */
[----:B------:R-:W0:Y:S02]  /*16560*/  SHFL.BFLY PT, R5, R4, 0x1, 0x1f ;  /* 0x0c201f0004057f89 */ /* 0x000e2400000e0000 */
[----:B0-----:R-:W-:-:S02]  /*16570*/  FMNMX.FTZ R4, R4, R5, !PT ;  /* 0x0000000504047209 */ /* 0x001fc40007810000 */
[----:B------:R-:W0:Y:S02]  /*16580*/  SHFL.IDX PT, R5, R13, 0x1, 0x1c1f ;  /* 0x003c1f000d057f89 */ /* 0x000e2400000e0000 */
[----:B------:R-:W-:Y:S01]  /*16590*/  FSETP.NEU.FTZ.AND P3, PT, R4, -INF , PT ;  /* 0xff8000000400780b */ /* 0x000fe20003f7d000 */
[----:B0-----:R-:W-:-:S05]  /*165a0*/  IMAD.IADD R3, R3, 0x1, R5 ;  /* 0x0000000103037824 */ /* 0x001fca00078e0205 */
[C---:B------:R-:W-:Y:S02]  /*165b0*/  ISETP.GT.AND P4, PT, R3.reuse, RZ, PT ;  /* 0x000000ff0300720c */ /* 0x040fe40003f84270 */
        /* <DEDUP_REMOVED lines=36> */
[C---:B------:R-:W-:Y:S01]  /*16800*/  ISETP.GT.AND P5, PT, R3.reuse, 0x49, PT ;  /* 0x000000490300780c */ /* 0x040fe20003fa4270 */
[----:B------:R-:W-:Y:S02]  /*16810*/  WARPGROUP.DEPBAR.LE gsb0, 0x0 ;  /* 0x00008000000079c5 */ /* 0x000fe40000010000 */
[----:B------:R-:W-:Y:S01]  /*16820*/  WARPGROUP.ARRIVE ;  /* 0x00000000000079c5 */ /* 0x000fe20000000000 */
[----:B------:R-:W-:Y:S01]  /*16830*/  FMUL.FTZ R169, R4, R0 ;  /* 0x0000000004a97220 */ /* 0x000fe20000410000 */
[----:B------:R-:W-:Y:S02]  /*16840*/  FSEL R62, R62, -INF , P4 ;  /* 0xff8000003e3e7808 */ /* 0x000fe40002000000 */
[----:B------:R-:W-:Y:S02]  /*16850*/  ISETP.GT.AND P4, PT, R3, 0x50, PT ;  /* 0x000000500300780c */ /* 0x000fe40003f84270 */
[----:B------:R-:W-:Y:S01]  /*16860*/  HGMMA.64x128x16.F32.BF16 R88, R164, gdesc[UR4].tnspB, R88, gsb0 ;  /* 0x41e00004a4587df0 */ /* 0x000fe20008001858 */
[----:B------:R-:W-:-:S02]  /*16870*/  FSEL R169, R169, RZ, P3 ;  /* 0x000000ffa9a97208 */ /* 0x000fc40001800000 */
[----:B------:R-:W-:Y:S02]  /*16880*/  FSEL R63, R63, -INF , P5 ;  /* 0xff8000003f3f7808 */ /* 0x000fe40002800000 */
[----:B------:R-:W-:Y:S01]  /*16890*/  ISETP.GT.AND P5, PT, R3, 0x51, PT ;  /* 0x000000510300780c */ /* 0x000fe20003fa4270 */
[-CC-:B------:R-:W-:Y:S01]  /*168a0*/  FFMA.FTZ R180, R24, R0.reuse, -R169.reuse ;  /* 0x0000000018b47223 */ /* 0x180fe200000108a9 */
[----:B------:R-:W-:Y:S01]  /*168b0*/  FMNMX.FTZ R24, R26, R11, !PT ;  /* 0x0000000b1a187209 */ /* 0x000fe20007810000 */
[-CC-:B------:R-:W-:Y:S01]  /*168c0*/  FFMA.FTZ R182, R28, R0.reuse, -R169.reuse ;  /* 0x000000001cb67223 */ /* 0x180fe200000108a9 */
[----:B------:R-:W-:Y:S01]  /*168d0*/  FSEL R66, R66, -INF , P4 ;  /* 0xff80000042427808 */ /* 0x000fe20002000000 */
[--C-:B------:R-:W-:Y:S01]  /*168e0*/  FFMA.FTZ R20, R29, R0, -R169.reuse ;  /* 0x000000001d147223 */ /* 0x100fe200000108a9 */
[----:B------:R-:W-:Y:S01]  /*168f0*/  FMNMX.FTZ R5, R27, R24, !PT ;  /* 0x000000181b057209 */ /* 0x000fe20007810000 */
[----:B------:R-:W-:Y:S01]  /*16900*/  IMAD.MOV.U32 R29, RZ, RZ, 0x40000040 ;  /* 0x40000040ff1d7424 */ /* 0x000fe200078e00ff */
[----:B------:R-:W-:Y:S01]  /*16910*/  ISETP.GT.AND P4, PT, R3, 0x58, PT ;  /* 0x000000580300780c */ /* 0x000fe20003f84270 */
[-CC-:B------:R-:W-:Y:S01]  /*16920*/  FFMA.FTZ R168, R48, R0.reuse, -R169.reuse ;  /* 0x0000000030a87223 */ /* 0x180fe200000108a9 */
        /* <DEDUP_REMOVED lines=57> */
[----:B------:R-:W-:Y:S01]  /*16cc0*/  FFMA.FTZ R57, R84, R0, -R169 ;  /* 0x0000000054397223 */ /* 0x000fe200000108a9 */
[----:B------:R-:W-:-:S02]  /*16cd0*/  FSEL R82, R82, -INF , P4 ;  /* 0xff80000052527808 */ /* 0x000fc40002000000 */
[----:B------:R-:W-:Y:S01]  /*16ce0*/  FMNMX.FTZ R5, R59, R28, !PT ;  /* 0x0000001c3b057209 */ /* 0x000fe20007810000 */
[----:B------:R-:W-:Y:S01]  /*16cf0*/  MUFU.EX2 R24, R24 ;  /* 0x0000001800187308 */ /* 0x000fe20000000800 */
[----:B------:R-:W-:Y:S02]  /*16d00*/  ISETP.GT.AND P4, PT, R3, 0x78, PT ;  /* 0x000000780300780c */ /* 0x000fe40003f84270 */
[----:B------:R-:W-:Y:S02]  /*16d10*/  FMNMX.FTZ R28, R62, R5, !PT ;  /* 0x000000053e1c7209 */ /* 0x000fe40007810000 */
[----:B------:R-:W-:Y:S02]  /*16d20*/  FSEL R83, R83, -INF , P5 ;  /* 0xff80000053537808 */ /* 0x000fe40002800000 */
[----:B------:R-:W-:Y:S01]  /*16d30*/  FMNMX.FTZ R5, R63, R28, !PT ;  /* 0x0000001c3f057209 */ /* 0x000fe20007810000 */
[----:B------:R-:W-:Y:S01]  /*16d40*/  MUFU.EX2 R172, R172 ;  /* 0x000000ac00ac7308 */ /* 0x000fe20000000800 */
[----:B------:R-:W-:-:S02]  /*16d50*/  ISETP.GT.AND P5, PT, R3, 0x79, PT ;  /* 0x000000790300780c */ /* 0x000fc40003fa4270 */
[----:B------:R-:W-:Y:S02]  /*16d60*/  FMNMX.FTZ R28, R66, R5, !PT ;  /* 0x00000005421c7209 */ /* 0x000fe40007810000 */
[----:B------:R-:W-:Y:S02]  /*16d70*/  FSEL R86, R86, -INF , P4 ;  /* 0xff80000056567808 */ /* 0x000fe40002000000 */
[----:B------:R-:W-:Y:S01]  /*16d80*/  FMNMX.FTZ R5, R67, R28, !PT ;  /* 0x0000001c43057209 */ /* 0x000fe20007810000 */
[----:B------:R-:W-:Y:S01]  /*16d90*/  MUFU.EX2 R25, R25 ;  /* 0x0000001900197308 */ /* 0x000fe20000000800 */
[----:B------:R-:W-:Y:S02]  /*16da0*/  FSEL R87, R87, -INF , P5 ;  /* 0xff80000057577808 */ /* 0x000fe40002800000 */
[----:B------:R-:W-:Y:S02]  /*16db0*/  FMNMX.FTZ R28, R70, R5, !PT ;  /* 0x00000005461c7209 */ /* 0x000fe40007810000 */
[----:B------:R-:W-:-:S02]  /*16dc0*/  R2UR UR7, R29 ;  /* 0x000000001d0772ca */ /* 0x000fc400000e0000 */
        /* <DEDUP_REMOVED lines=13> */
[----:B------:R-:W-:Y:S04]  /*16ea0*/  MUFU.EX2 R170, R170 ;  /* 0x000000aa00aa7308 */ /* 0x000fe80000000800 */
[----:B------:R-:W0:Y:S04]  /*16eb0*/  SHFL.BFLY PT, R28, R3, 0x2, 0x1f ;  /* 0x0c401f00031c7f89 */ /* 0x000e2800000e0000 */
        /* <DEDUP_REMOVED lines=8> */
[----:B------:R-:W-:Y:S07]  /*16f40*/  HGMMA.64x128x16.F32.BF16 R88, R160, gdesc[UR8].tnspB, R88, gsb0 ;  /* 0x41e00008a0587df0 */ /* 0x000fee0008001858 */
[----:B------:R-:W-:Y:S01]  /*16f50*/  MUFU.EX2 R164, R164 ;  /* 0x000000a400a47308 */ /* 0x000fe20000000800 */
[----:B0-----:R-:W-:-:S02]  /*16f60*/  FMNMX.FTZ R28, R3, R28, !PT ;  /* 0x0000001c031c7209 */ /* 0x001fc40007810000 */
[----:B------:R-:W-:Y:S02]  /*16f70*/  FSEL R3, R4, RZ, P3 ;  /* 0x000000ff04037208 */ /* 0x000fe40001800000 */
[----:B------:R-:W-:Y:S01]  /*16f80*/  ISETP.GT.AND P3, PT, R9, R14, PT ;  /* 0x0000000e0900720c */ /* 0x000fe20003f64270 */
[----:B------:R-:W0:Y:S02]  /*16f90*/  SHFL.BFLY PT, R5, R28, 0x1, 0x1f ;  /* 0x0c201f001c057f89 */ /* 0x000e2400000e0000 */
[----:B------:R-:W-:Y:S01]  /*16fa0*/  MUFU.EX2 R166, R166 ;  /* 0x000000a600a67308 */ /* 0x000fe20000000800 */
[----:B------:R-:W-:Y:S01]  /*16fb0*/  FADD.FTZ R3, -R3, R10 ;  /* 0x0000000a03037221 */ /* 0x000fe20000010100 */
[----:B------:R-:W-:-:S03]  /*16fc0*/  VIADD R9, R9, 0xffffffff ;  /* 0xffffffff09097836 */ /* 0x000fc60000000000 */
[----:B------:R-:W-:-:S03]  /*16fd0*/  FMUL.FTZ R3, R3, R0 ;  /* 0x0000000003037220 */ /* 0x000fc60000410000 */
[----:B------:R-:W-:Y:S08]  /*16fe0*/  MUFU.EX2 R48, R48 ;  /* 0x0000003000307308 */ /* 0x000ff00000000800 */
[----:B------:R-:W1:Y:S01]  /*16ff0*/  MUFU.EX2 R3, R3 ;  /* 0x0000000300037308 */ /* 0x000e620000000800 */
[----:B0-----:R-:W-:Y:S01]  /*17000*/  FMNMX.FTZ R5, R28, R5, !PT ;  /* 0x000000051c057209 */ /* 0x001fe20007810000 */
[----:B------:R-:W-:-:S06]  /*17010*/  VIADD R28, R2, 0x300 ;  /* 0x00000300021c7836 */ /* 0x000fcc0000000000 */
[----:B------:R-:W-:Y:S01]  /*17020*/  MUFU.EX2 R45, R45 ;  /* 0x0000002d002d7308 */ /* 0x000fe20000000800 */
[C---:B------:R-:W-:Y:S01]  /*17030*/  FSETP.NEU.FTZ.AND P4, PT, R5.reuse, -INF , PT ;  /* 0xff8000000500780b */ /* 0x040fe20003f9d000 */
[C---:B------:R-:W-:Y:S01]  /*17040*/  FMUL.FTZ R61, R5.reuse, R0 ;  /* 0x00000000053d7220 */ /* 0x040fe20000410000 */
[----:B------:R-:W-:Y:S02]  /*17050*/  R2UR UR6, R28 ;  /* 0x000000001c0672ca */ /* 0x000fe400000e0000 */
[----:B------:R-:W-:Y:S02]  /*17060*/  FSEL R10, R5, RZ, P4 ;  /* 0x000000ff050a7208 */ /* 0x000fe40002000000 */
[----:B------:R-:W-:Y:S01]  /*17070*/  FSEL R61, R61, RZ, P4 ;  /* 0x000000ff3d3d7208 */ /* 0x000fe20002000000 */
[----:B------:R-:W-:Y:S02]  /*17080*/  MUFU.EX2 R41, R41 ;  /* 0x0000002900297308 */ /* 0x000fe40000000800 */
[----:B------:R-:W-:Y:S01]  /*17090*/  FADD.FTZ R11, -R10, R11 ;  /* 0x0000000b0a0b7221 */ /* 0x000fe20000010100 */
[----:B------:R-:W-:-:S02]  /*170a0*/  VIADD R10, R2, 0x380 ;  /* 0x00000380020a7836 */ /* 0x000fc40000000000 */
[-CC-:B------:R-:W-:Y:S01]  /*170b0*/  FFMA.FTZ R181, R26, R0.reuse, -R61.reuse ;  /* 0x000000001ab57223 */ /* 0x180fe2000001083d */
[-CC-:B------:R-:W-:Y:S01]  /*170c0*/  FFMA.FTZ R26, R27, R0.reuse, -R61.reuse ;  /* 0x000000001b1a7223 */ /* 0x180fe2000001083d */
[-C--:B------:R-:W-:Y:S01]  /*170d0*/  FMUL.FTZ R2, R11, R0.reuse ;  /* 0x000000000b027220 */ /* 0x080fe20000410000 */
[----:B------:R-:W-:Y:S02]  /*170e0*/  IMAD.MOV.U32 R11, RZ, RZ, 0x40000040 ;  /* 0x40000040ff0b7424 */ /* 0x000fe400078e00ff */
[-CC-:B------:R-:W-:Y:S01]  /*170f0*/  FFMA.FTZ R183, R30, R0.reuse, -R61.reuse ;  /* 0x000000001eb77223 */ /* 0x180fe2000001083d */
[-CC-:B------:R-:W-:Y:S01]  /*17100*/  FFMA.FTZ R31, R31, R0.reuse, -R61.reuse ;  /* 0x000000001f1f7223 */ /* 0x180fe2000001083d */
[----:B------:R-:W-:Y:S01]  /*17110*/  MUFU.EX2 R181, R181 ;  /* 0x000000b500b57308 */ /* 0x000fe20000000800 */
[-CC-:B------:R-:W-:Y:S01]  /*17120*/  FFMA.FTZ R177, R34, R0.reuse, -R61.reuse ;  /* 0x0000000022b17223 */ /* 0x180fe2000001083d */
[-CC-:B------:R-:W-:Y:S01]  /*17130*/  FFMA.FTZ R27, R35, R0.reuse, -R61.reuse ;  /* 0x00000000231b7223 */ /* 0x180fe2000001083d */
[-CC-:B------:R-:W-:Y:S01]  /*17140*/  FFMA.FTZ R179, R38, R0.reuse, -R61.reuse ;  /* 0x0000000026b37223 */ /* 0x180fe2000001083d */
[----:B-1----:R-:W-:Y:S01]  /*17150*/  FFMA.FTZ R38, R3, R7, R180 ;  /* 0x0000000703267223 */ /* 0x002fe200000100b4 */
        /* <DEDUP_REMOVED lines=18> */
[----:B------:R-:W-:Y:S01]  /*17280*/  FFMA.FTZ R86, R86, R0, -R61 ;  /* 0x0000000056567223 */ /* 0x000fe2000001083d */
[----:B------:R-:W2:Y:S01]  /*17290*/  MUFU.EX2 R183, R183 ;  /* 0x000000b700b77308 */ /* 0x000ea20000000800 */
[----:B0-----:R-:W-:Y:S01]  /*172a0*/  FFMA.FTZ R7, R2, R6, R181 ;  /* 0x0000000602077223 */ /* 0x001fe200000100b5 */
[----:B------:R-:W-:Y:S01]  /*172b0*/  @!P1 VIADD R6, R12, 0x34860 ;  /* 0x000348600c069836 */ /* 0x000fe20000000000 */
[----:B------:R-:W-:-:S05]  /*172c0*/  F2FP.BF16.F32.PACK_AB R180, R13, R180 ;  /* 0x000000b40db4723e */ /* 0x000fca00000010ff */
[----:B------:R-:W0:Y:S01]  /*172d0*/  MUFU.EX2 R31, R31 ;  /* 0x0000001f001f7308 */ /* 0x000e220000000800 */
[C---:B-1----:R-:W-:Y:S01]  /*172e0*/  FADD.FTZ R12, R26.reuse, R7 ;  /* 0x000000071a0c7221 */ /* 0x042fe20000010000 */
[----:B------:R-:W-:Y:S01]  /*172f0*/  @!P1 PRMT R7, RZ, 0x654, R6 ;  /* 0x00000654ff079816 */ /* 0x000fe20000000006 */
[----:B------:R-:W-:Y:S01]  /*17300*/  FFMA.FTZ R6, R63, R0, -R61 ;  /* 0x000000003f067223 */ /* 0x000fe2000001083d */
[----:B------:R-:W-:-:S04]  /*17310*/  F2FP.BF16.F32.PACK_AB R181, R26, R181 ;  /* 0x000000b51ab5723e */ /* 0x000fc800000010ff */
[----:B------:R-:W1:Y:S01]  /*17320*/  MUFU.EX2 R177, R177 ;  /* 0x000000b100b17308 */ /* 0x000e620000000800 */
[----:B--2---:R-:W-:-:S07]  /*17330*/  FADD.FTZ R12, R183, R12 ;  /* 0x0000000cb70c7221 */ /* 0x004fce0000010000 */
[----:B------:R-:W2:Y:S01]  /*17340*/  MUFU.EX2 R27, R27 ;  /* 0x0000001b001b7308 */ /* 0x000ea20000000800 */
[----:B0-----:R-:W-:-:S07]  /*17350*/  F2FP.BF16.F32.PACK_AB R183, R31, R183 ;  /* 0x000000b71fb7723e */ /* 0x001fce00000010ff */
        /* <DEDUP_REMOVED lines=12> */
[----:B------:R-:W-:Y:S01]  /*17420*/  R2UR UR6, R10 ;  /* 0x000000000a0672ca */ /* 0x000fe200000e0000 */
[-CC-:B------:R-:W-:Y:S01]  /*17430*/  FFMA.FTZ R10, R59, R0.reuse, -R61.reuse ;  /* 0x000000003b0a7223 */ /* 0x180fe2000001083d */
[----:B------:R-:W-:Y:S01]  /*17440*/  R2UR UR7, R11 ;  /* 0x000000000b0772ca */ /* 0x000fe200000e0000 */
[----:B------:R-:W-:Y:S01]  /*17450*/  FADD.FTZ R11, R13, R38 ;  /* 0x000000260d0b7221 */ /* 0x000fe20000010000 */
[----:B------:R-:W-:Y:S01]  /*17460*/  FADD.FTZ R38, R31, R12 ;  /* 0x0000000c1f267221 */ /* 0x000fe20000010000 */
[----:B------:R-:W-:Y:S01]  /*17470*/  MUFU.EX2 R28, R28 ;  /* 0x0000001c001c7308 */ /* 0x000fe20000000800 */
[----:B------:R-:W-:Y:S01]  /*17480*/  FFMA.FTZ R12, R67, R0, -R61 ;  /* 0x00000000430c7223 */ /* 0x000fe2000001083d */
[----:B------:R-:W-:Y:S01]  /*17490*/  FADD.FTZ R11, R182, R11 ;  /* 0x0000000bb60b7221 */ /* 0x000fe20000010000 */
[----:B-1----:R-:W-:Y:S01]  /*174a0*/  FADD.FTZ R38, R177, R38 ;  /* 0x00000026b1267221 */ /* 0x002fe20000010000 */
[----:B------:R-:W-:Y:S01]  /*174b0*/  F2FP.BF16.F32.PACK_AB R182, R20, R182 ;  /* 0x000000b614b6723e */ /* 0x000fe200000010ff */
[----:B------:R-:W-:Y:S01]  /*174c0*/  FFMA.FTZ R163, R70, R0, -R61 ;  /* 0x0000000046a37223 */ /* 0x000fe2000001083d */
[----:B------:R-:W-:Y:S01]  /*174d0*/  FADD.FTZ R11, R20, R11 ;  /* 0x0000000b140b7221 */ /* 0x000fe20000010000 */
[----:B--2---:R-:W-:Y:S01]  /*174e0*/  F2FP.BF16.F32.PACK_AB R177, R27, R177 ;  /* 0x000000b11bb1723e */ /* 0x004fe200000010ff */
[----:B------:R-:W-:Y:S02]  /*174f0*/  MUFU.EX2 R169, R169 ;  /* 0x000000a900a97308 */ /* 0x000fe40000000800 */
[----:B------:R-:W-:Y:S01]  /*17500*/  FADD.FTZ R42, R176, R11 ;  /* 0x0000000bb02a7221 */ /* 0x000fe20000010000 */
[----:B------:R-:W-:-:S05]  /*17510*/  F2FP.BF16.F32.PACK_AB R176, R21, R176 ;  /* 0x000000b015b0723e */ /* 0x000fca00000010ff */
        /* <DEDUP_REMOVED lines=16> */
[----:B------:R-:W-:-:S05]  /*17620*/  WARPGROUP.ARRIVE ;  /* 0x00000000000079c5 */ /* 0x000fca0000000000 */
[----:B------:R-:W1:Y:S01]  /*17630*/  MUFU.EX2 R75, R75 ;  /* 0x0000004b004b7308 */ /* 0x000e620000000800 */
[----:B------:R-:W-:Y:S01]  /*17640*/  HGMMA.64x128x16.F32.BF16 R88, R152, gdesc[UR4].tnspB, R88, gsb0 ;  /* 0x41e0000498587df0 */ /* 0x000fe20008001858 */
[----:B0-----:R-:W-:-:S06]  /*17650*/  F2FP.BF16.F32.PACK_AB R156, R44, R40 ;  /* 0x000000282c9c723e */ /* 0x001fcc00000010ff */
[----:B------:R-:W-:Y:S08]  /*17660*/  MUFU.EX2 R49, R49 ;  /* 0x0000003100317308 */ /* 0x000ff00000000800 */
[----:B------:R-:W-:Y:S01]  /*17670*/  MUFU.EX2 R78, R78 ;  /* 0x0000004e004e7308 */ /* 0x000fe20000000800 */
[----:B-1----:R-:W-:-:S07]  /*17680*/  F2FP.BF16.F32.PACK_AB R157, R75, R74 ;  /* 0x0000004a4b9d723e */ /* 0x002fce00000010ff */
[----:B------:R-:W0:Y:S08]  /*17690*/  MUFU.EX2 R52, R52 ;  /* 0x0000003400347308 */ /* 0x000e300000000800 */
[----:B------:R-:W1:Y:S08]  /*176a0*/  MUFU.EX2 R79, R79 ;  /* 0x0000004f004f7308 */ /* 0x000e700000000800 */
[----:B------:R-:W-:Y:S01]  /*176b0*/  MUFU.EX2 R53, R53 ;  /* 0x0000003500357308 */ /* 0x000fe20000000800 */
[----:B0-----:R-:W-:-:S07]  /*176c0*/  F2FP.BF16.F32.PACK_AB R158, R52, R49 ;  /* 0x00000031349e723e */ /* 0x001fce00000010ff */
[----:B------:R-:W0:Y:S01]  /*176d0*/  MUFU.EX2 R56, R56 ;  /* 0x0000003800387308 */ /* 0x000e220000000800 */
[----:B-1----:R-:W-:-:S07]  /*176e0*/  F2FP.BF16.F32.PACK_AB R159, R79, R78 ;  /* 0x0000004e4f9f723e */ /* 0x002fce00000010ff */
[----:B------:R-:W-:Y:S08]  /*176f0*/  MUFU.EX2 R83, R83 ;  /* 0x0000005300537308 */ /* 0x000ff00000000800 */
[----:B------:R-:W-:Y:S08]  /*17700*/  MUFU.EX2 R57, R57 ;  /* 0x0000003900397308 */ /* 0x000ff00000000800 */
[----:B------:R-:W1:Y:S01]  /*17710*/  MUFU.EX2 R60, R60 ;  /* 0x0000003c003c7308 */ /* 0x000e620000000800 */
[----:B------:R-:W-:-:S02]  /*17720*/  WARPGROUP.DEPBAR.LE gsb0, 0x0 ;  /* 0x00008000000079c5 */ /* 0x000fc40000010000 */
[----:B------:R-:W-:Y:S05]  /*17730*/  @!P1 SYNCS.ARRIVE.TRANS64.RED.A1T0 RZ, [R15+URZ], RZ ;  /* 0x000000ff0fff99a7 */ /* 0x000fea000810043f */
[----:B------:R-:W-:Y:S01]  /*17740*/  MUFU.EX2 R153, R82 ;  /* 0x0000005200997308 */ /* 0x000fe20000000800 */
[----:B0-----:R-:W-:Y:S02]  /*17750*/  F2FP.BF16.F32.PACK_AB R152, R56, R53 ;  /* 0x000000353898723e */ /* 0x001fe400000010ff */
[----:B-1----:R-:W-:Y:S01]  /*17760*/  F2FP.BF16.F32.PACK_AB R154, R60, R57 ;  /* 0x000000393c9a723e */ /* 0x002fe200000010ff */
[----:B------:R0:W-:Y:S04]  /*17770*/  @!P1 SYNCS.ARRIVE.TRANS64.RED.A1T0 RZ, [R7+URZ], RZ ;  /* 0x000000ff07ff99a7 */ /* 0x0001e8000810043f */
[----:B------:R-:W-:Y:S01]  /*17780*/  MUFU.EX2 R155, R86 ;  /* 0x00000056009b7308 */ /* 0x000fe20000000800 */
[----:B0-----:R-:W-:Y:S01]  /*17790*/  FADD.FTZ R7, R21, R42 ;  /* 0x0000002a15077221 */ /* 0x001fe20000010000 */
[----:B------:R-:W-:Y:S01]  /*177a0*/  FADD.FTZ R42, R27, R38 ;  /* 0x000000261b2a7221 */ /* 0x000fe20000010000 */
[-CC-:B------:R-:W-:Y:S01]  /*177b0*/  FFMA.FTZ R38, R71, R0.reuse, -R61.reuse ;  /* 0x0000000047267223 */ /* 0x180fe2000001083d */
[----:B------:R-:W-:Y:S01]  /*177c0*/  FFMA.FTZ R61, R87, R0, -R61 ;  /* 0x00000000573d7223 */ /* 0x000fe2000001083d */
[----:B------:R-:W-:Y:S01]  /*177d0*/  FADD.FTZ R7, R178, R7 ;  /* 0x00000007b2077221 */ /* 0x000fe20000010000 */
[----:B------:R-:W-:Y:S01]  /*177e0*/  FADD.FTZ R42, R179, R42 ;  /* 0x0000002ab32a7221 */ /* 0x000fe20000010000 */
[----:B------:R-:W-:Y:S01]  /*177f0*/  F2FP.BF16.F32.PACK_AB R178, R24, R178 ;  /* 0x000000b218b2723e */ /* 0x000fe200000010ff */
[----:B------:R-:W-:-:S02]  /*17800*/  IMAD.MOV.U32 R21, RZ, RZ, R185 ;  /* 0x000000ffff157224 */ /* 0x000fc400078e00b9 */
[----:B------:R-:W-:Y:S01]  /*17810*/  FADD.FTZ R7, R24, R7 ;  /* 0x0000000718077221 */ /* 0x000fe20000010000 */
[C---:B------:R-:W-:Y:S01]  /*17820*/  FADD.FTZ R42, R29.reuse, R42 ;  /* 0x0000002a1d2a7221 */ /* 0x040fe20000010000 */
[----:B------:R-:W0:Y:S01]  /*17830*/  MUFU.EX2 R38, R38 ;  /* 0x0000002600267308 */ /* 0x000e220000000800 */
[----:B------:R-:W-:Y:S01]  /*17840*/  F2FP.BF16.F32.PACK_AB R179, R29, R179 ;  /* 0x000000b31db3723e */ /* 0x000fe200000010ff */
[----:B------:R-:W-:Y:S01]  /*17850*/  FADD.FTZ R46, R172, R7 ;  /* 0x00000007ac2e7221 */ /* 0x000fe20000010000 */
[----:B------:R-:W-:Y:S01]  /*17860*/  FADD.FTZ R7, R173, R42 ;  /* 0x0000002aad077221 */ /* 0x000fe20000010000 */
[C---:B------:R-:W-:Y:S02]  /*17870*/  F2FP.BF16.F32.PACK_AB R172, R25.reuse, R172 ;  /* 0x000000ac19ac723e */ /* 0x040fe400000010ff */
[----:B------:R-:W-:Y:S01]  /*17880*/  FADD.FTZ R11, R25, R46 ;  /* 0x0000002e190b7221 */ /* 0x000fe20000010000 */
[C---:B------:R-:W-:Y:S01]  /*17890*/  FADD.FTZ R42, R34.reuse, R7 ;  /* 0x00000007222a7221 */ /* 0x040fe20000010000 */
[----:B------:R-:W1:Y:S01]  /*178a0*/  MUFU.EX2 R61, R61 ;  /* 0x0000003d003d7308 */ /* 0x000e620000000800 */
[----:B------:R-:W-:Y:S01]  /*178b0*/  F2FP.BF16.F32.PACK_AB R173, R34, R173 ;  /* 0x000000ad22ad723e */ /* 0x000fe200000010ff */
        /* <DEDUP_REMOVED lines=21> */
[C---:B------:R-:W-:Y:S01]  /*17a10*/  FADD.FTZ R11, R37.reuse, R26 ;  /* 0x0000001a250b7221 */ /* 0x040fe20000010000 */
[----:B------:R-:W-:Y:S01]  /*17a20*/  FADD.FTZ R20, R10, R7 ;  /* 0x000000070a147221 */ /* 0x000fe20000010000 */
[----:B------:R-:W-:Y:S02]  /*17a30*/  F2FP.BF16.F32.PACK_AB R164, R37, R164 ;  /* 0x000000a425a4723e */ /* 0x000fe400000010ff */
        /* <DEDUP_REMOVED lines=17> */
[C---:B0-----:R-:W-:Y:S01]  /*17b50*/  FADD.FTZ R7, R38.reuse, R7 ;  /* 0x0000000726077221 */ /* 0x041fe20000010000 */
[----:B------:R-:W-:Y:S02]  /*17b60*/  F2FP.BF16.F32.PACK_AB R163, R38, R163 ;  /* 0x000000a326a3723e */ /* 0x000fe400000010ff */
[----:B------:R-:W-:Y:S01]  /*17b70*/  FADD.FTZ R11, R40, R11 ;  /* 0x0000000b280b7221 */ /* 0x000fe20000010000 */
[----:B------:R-:W-:-:S03]  /*17b80*/  FADD.FTZ R6, R74, R7 ;  /* 0x000000074a067221 */ /* 0x000fc60000010000 */
        /* <DEDUP_REMOVED lines=8> */
[----:B------:R-:W-:Y:S01]  /*17c10*/  FADD.FTZ R6, R153, R6 ;  /* 0x0000000699067221 */ /* 0x000fe20000010000 */
[C---:B------:R-:W-:Y:S02]  /*17c20*/  F2FP.BF16.F32.PACK_AB R153, R83.reuse, R153 ;  /* 0x000000995399723e */ /* 0x040fe400000010ff */
[----:B------:R-:W-:Y:S01]  /*17c30*/  FADD.FTZ R10, R56, R7 ;  /* 0x00000007380a7221 */ /* 0x000fe20000010000 */
[----:B------:R-:W-:-:S03]  /*17c40*/  FADD.FTZ R6, R83, R6 ;  /* 0x0000000653067221 */ /* 0x000fc60000010000 */
[----:B------:R-:W-:Y:S01]  /*17c50*/  FADD.FTZ R7, R57, R10 ;  /* 0x0000000a39077221 */ /* 0x000fe20000010000 */
[----:B------:R-:W-:Y:S01]  /*17c60*/  FADD.FTZ R6, R155, R6 ;  /* 0x000000069b067221 */ /* 0x000fe20000010000 */
[C---:B-1----:R-:W-:Y:S01]  /*17c70*/  F2FP.BF16.F32.PACK_AB R155, R61.reuse, R155 ;  /* 0x0000009b3d9b723e */ /* 0x042fe200000010ff */
[----:B------:R-:W-:Y:S02]  /*17c80*/  IMAD.MOV.U32 R10, RZ, RZ, R4 ;  /* 0x000000ffff0a7224 */ /* 0x000fe400078e0004 */
[----:B------:R-:W-:Y:S01]  /*17c90*/  FADD.FTZ R7, R60, R7 ;  /* 0x000000073c077221 */ /* 0x000fe20000010000 */
[----:B------:R-:W-:Y:S01]  /*17ca0*/  FADD.FTZ R6, R61, R6 ;  /* 0x000000063d067221 */ /* 0x000fe20000010000 */
[----:B------:R-:W-:Y:S06]  /*17cb0*/  @P3 BRA `(.L_x_2894) ;  /* 0xffffffd000743947 */ /* 0x000fec000383ffff */
[----:B------:R-:W-:Y:S05]  /*17cc0*/  BSYNC B1 ;  /* 0x0000000000017941 */ /* 0x000fea0003800000 */
.L_x_2883:
[----:B------:R-:W-:Y:S05]  /*17cd0*/  BSYNC B0 ;  /* 0x0000000000007941 */ /* 0x000fea0003800000 */
.L_x_2882:
[----:B------:R-:W-:Y:S01]  /*17ce0*/  ISETP.GE.AND P2, PT, R9, RZ, PT ;  /* 0x000000ff0900720c */ /* 0x000fe20003f46270 */
[----:B------:R-:W-:-:S12]  /*17cf0*/  BSSY B0, `(.L_x_2895) ;  /* 0x0000258000007945 */ /* 0x000fd80003800000 */
[----:B------:R-:W-:Y:S05]  /*17d00*/  @!P2 BRA `(.L_x_2896) ;  /* 0x000000240058a947 */ /* 0x000fea0003800000 */
[----:B------:R-:W-:Y:S02]  /*17d10*/  IMAD.MOV.U32 R13, RZ, RZ, R5 ;  /* 0x000000ffff0d7224 */ /* 0x000fe400078e0005 */
[----:B------:R-:W-:Y:S02]  /*17d20*/  IMAD.MOV.U32 R12, RZ, RZ, R4 ;  /* 0x000000ffff0c7224 */ /* 0x000fe400078e0004 */
[----:B------:R-:W-:Y:S02]  /*17d30*/  IMAD.MOV.U32 R15, RZ, RZ, R188 ;  /* 0x000000ffff0f7224 */ /* 0x000fe400078e00bc */
[----:B------:R-:W-:-:S07]  /*17d40*/  IMAD.MOV.U32 R20, RZ, RZ, R185 ;  /* 0x000000ffff147224 */ /* 0x000fce00078e00b9 */
.L_x_2907:
        /* <DEDUP_REMOVED lines=8> */
.L_x_2897:
[----:B------:R-:W-:Y:S01]  /*17dd0*/  IMAD R0, R185, 0x8, R16 ;  /* 0x00000008b9007824 */ /* 0x000fe200078e0210 */
[----:B------:R-:W-:-:S04]  /*17de0*/  SHF.L.U32 R11, R188, 0x1f, RZ ;  /* 0x0000001fbc0b7819 */ /* 0x000fc800000006ff */
[----:B------:R0:W1:Y:S01]  /*17df0*/  SYNCS.PHASECHK.TRANS64.TRYWAIT P2, [R0+URZ+0x34830], R11 ;  /* 0x0348300b000075a7 */ /* 0x000062000804017f */
[----:B------:R-:W-:Y:S05]  /*17e00*/  @!P0 BRA `(.L_x_2898) ;  /* 0x0000000000048947 */ /* 0x000fea0003800000 */
[----:B------:R-:W-:Y:S01]  /*17e10*/  BPT.TRAP 0x1 ;  /* 0x000000040000795c */ /* 0x000fe20000300000 */
.L_x_2898:
[----:B------:R-:W-:Y:S01]  /*17e20*/  BSSY B1, `(.L_x_2899) ;  /* 0x0000006000017945 */ /* 0x000fe20003800000 */
[----:B------:R-:W-:Y:S02]  /*17e30*/  IMAD R4, R185, 0xc00, R8 ;  /* 0x00000c00b9047824 */ /* 0x000fe400078e0208 */
[----:B------:R-:W-:Y:S01]  /*17e40*/  IMAD.MOV.U32 R5, RZ, RZ, 0x40000040 ;  /* 0x40000040ff057424 */ /* 0x000fe200078e00ff */
[----:B-1----:R-:W-:Y:S06]  /*17e50*/  @P2 BRA `(.L_x_2900) ;  /* 0x0000000000082947 */ /* 0x002fec0003800000 */
[----:B------:R-:W1:Y:S02]  /*17e60*/  SYNCS.PHASECHK.TRANS64.TRYWAIT P2, [R0+URZ+0x34830], R11 ;  /* 0x0348300b000075a7 */ /* 0x000e64000804017f */
[----:B-1----:R-:W-:Y:S05]  /*17e70*/  @!P2 BRA `(.L_x_2901) ;  /* 0x000000d800aca947 */ /* 0x002fea0003800000 */
.L_x_2900:
[----:B------:R-:W-:Y:S05]  /*17e80*/  BSYNC B1 ;  /* 0x0000000000017941 */ /* 0x000fea0003800000 */
.L_x_2899:
        /* <DEDUP_REMOVED lines=10> */
[----:B-1----:R-:W-:Y:S01]  /*17f30*/  IMAD.MOV.U32 R11, RZ, RZ, 0x40000040 ;  /* 0x40000040ff0b7424 */ /* 0x002fe200078e00ff */
        /* <DEDUP_REMOVED lines=174> */
.L_x_2902:
[----:B------:R-:W-:Y:S01]  /*18a20*/  SHF.L.U32 R0, R15, 0x1f, RZ ;  /* 0x0000001f0f007819 */ /* 0x000fe200000006ff */
[----:B------:R-:W-:-:S04]  /*18a30*/  IMAD R15, R20, 0x8, R16 ;  /* 0x00000008140f7824 */ /* 0x000fc800078e0210 */
[----:B------:R0:W1:Y:S01]  /*18a40*/  SYNCS.PHASECHK.TRANS64.TRYWAIT P2, [R15+URZ+0x34850], R0 ;  /* 0x034850000f0075a7 */ /* 0x000062000804017f */
[----:B------:R-:W-:Y:S05]  /*18a50*/  @!P0 BRA `(.L_x_2903) ;  /* 0x0000000000048947 */ /* 0x000fea0003800000 */
[----:B------:R-:W-:Y:S01]  /*18a60*/  BPT.TRAP 0x1 ;  /* 0x000000040000795c */ /* 0x000fe20000300000 */
.L_x_2903:
[----:B------:R-:W-:Y:S04]  /*18a70*/  BSSY B1, `(.L_x_2904) ;  /* 0x0000004000017945 */ /* 0x000fe80003800000 */
[----:B-1----:R-:W-:Y:S05]  /*18a80*/  @P2 BRA `(.L_x_2905) ;  /* 0x0000000000082947 */ /* 0x002fea0003800000 */
[----:B------:R-:W1:Y:S02]  /*18a90*/  SYNCS.PHASECHK.TRANS64.TRYWAIT P2, [R15+URZ+0x34850], R0 ;  /* 0x034850000f0075a7 */ /* 0x000e64000804017f */
[----:B-1----:R-:W-:Y:S05]  /*18aa0*/  @!P2 BRA `(.L_x_2906) ;  /* 0x000000cc00b4a947 */ /* 0x002fea0003800000 */
.L_x_2905:
[----:B------:R-:W-:Y:S05]  /*18ab0*/  BSYNC B1 ;  /* 0x0000000000017941 */ /* 0x000fea0003800000 */
.L_x_2904:
[----:B01----:R-:W-:Y:S01]  /*18ac0*/  VIADD R0, R16, 0x400 ;  /* 0x0000040010007836 */ /* 0x003fe20000000000 */
[----:B------:R-:W-:Y:S01]  /*18ad0*/  WARPGROUP.ARRIVE ;  /* 0x00000000000079c5 */ /* 0x000fe20000000000 */
[----:B------:R-:W-:Y:S01]  /*18ae0*/  IMAD.MOV.U32 R11, RZ, RZ, 0x40000040 ;  /* 0x40000040ff0b7424 */ /* 0x000fe200078e00ff */
[----:B-----5:R-:W-:Y:S01]  /*18af0*/  ISETP.GT.AND P2, PT, R9, RZ, PT ;  /* 0x000000ff0900720c */ /* 0x020fe20003f44270 */
[----:B------:R-:W-:Y:S01]  /*18b00*/  IMAD.MOV.U32 R3, RZ, RZ, 0x40000040 ;  /* 0x40000040ff037424 */ /* 0x000fe200078e00ff */
[----:B------:R-:W-:Y:S01]  /*18b10*/  SHF.R.U32.HI R0, RZ, 0x4, R0 ;  /* 0x00000004ff007819 */ /* 0x000fe20000011600 */
[----:B------:R-:W-:Y:S01]  /*18b20*/  IMAD.MOV.U32 R21, RZ, RZ, 0x40000040 ;  /* 0x40000040ff157424 */ /* 0x000fe200078e00ff */
[----:B------:R-:W-:Y:S01]  /*18b30*/  R2UR UR7, R11 ;  /* 0x000000000b0772ca */ /* 0x000fe200000e0000 */
[----:B------:R-:W-:Y:S01]  /*18b40*/  @!P1 VIADD R15, R15, 0x34860 ;  /* 0x000348600f0f9836 */ /* 0x000fe20000000000 */
[----:B------:R-:W-:Y:S01]  /*18b50*/  LOP3.LUT R0, R0, 0x3fff, RZ, 0xc0, !PT ;  /* 0x00003fff00007812 */ /* 0x000fe200078ec0ff */
[----:B------:R-:W-:-:S03]  /*18b60*/  VIADD R9, R9, 0xffffffff ;  /* 0xffffffff09097836 */ /* 0x000fc60000000000 */
[----:B------:R-:W-:Y:S02]  /*18b70*/  LOP3.LUT R0, R0, 0x4000000, RZ, 0xfc, !PT ;  /* 0x0400000000007812 */ /* 0x000fe400078efcff */
[----:B------:R-:W-:-:S03]  /*18b80*/  @!P1 PRMT R15, RZ, 0x654, R15 ;  /* 0x00000654ff0f9816 */ /* 0x000fc6000000000f */
[----:B------:R-:W-:Y:S01]  /*18b90*/  IMAD R10, R20, 0x800, R0 ;  /* 0x00000800140a7824 */ /* 0x000fe200078e0200 */
[----:B------:R-:W-:-:S03]  /*18ba0*/  FMNMX.FTZ R0, R24, R12, !PT ;  /* 0x0000000c18007209 */ /* 0x000fc60007810000 */
[C---:B------:R-:W-:Y:S01]  /*18bb0*/  VIADD R2, R10.reuse, 0x80 ;  /* 0x000000800a027836 */ /* 0x040fe20000000000 */
[C---:B------:R-:W-:Y:S01]  /*18bc0*/  R2UR UR6, R10.reuse ;  /* 0x000000000a0672ca */ /* 0x040fe200000e0000 */
[----:B------:R-:W-:Y:S01]  /*18bd0*/  VIADD R20, R10, 0x200 ;  /* 0x000002000a147836 */ /* 0x000fe20000000000 */
        /* <DEDUP_REMOVED lines=10> */
[----:B------:R-:W-:Y:S01]  /*18c80*/  FMNMX.FTZ R0, R36, R0, !PT ;  /* 0x0000000024007209 */ /* 0x000fe20007810000 */
[----:B------:R-:W-:Y:S02]  /*18c90*/  WARPGROUP.DEPBAR.LE gsb0, 0x0 ;  /* 0x00008000000079c5 */ /* 0x000fe40000010000 */
[----:B------:R-:W-:-:S06]  /*18ca0*/  WARPGROUP.ARRIVE ;  /* 0x00000000000079c5 */ /* 0x000fcc0000000000 */
        /* <DEDUP_REMOVED lines=23> */
[----:B------:R-:W-:-:S04]  /*18e20*/  FMNMX.FTZ R0, R73, R0, !PT ;  /* 0x0000000049007209 */ /* 0x000fc80007810000 */
[----:B------:R-:W-:-:S04]  /*18e30*/  FMNMX.FTZ R0, R76, R0, !PT ;  /* 0x000000004c007209 */ /* 0x000fc80007810000 */
[----:B------:R-:W-:-:S04]  /*18e40*/  FMNMX.FTZ R0, R77, R0, !PT ;  /* 0x000000004d007209 */ /* 0x000fc80007810000 */
[----:B------:R-:W-:Y:S01]  /*18e50*/  FMNMX.FTZ R0, R80, R0, !PT ;  /* 0x0000000050007209 */ /* 0x000fe20007810000 */
[----:B------:R-:W-:Y:S02]  /*18e60*/  WARPGROUP.DEPBAR.LE gsb0, 0x0 ;  /* 0x00008000000079c5 */ /* 0x000fe40000010000 */
[----:B------:R-:W-:-:S06]  /*18e70*/  WARPGROUP.ARRIVE ;  /* 0x00000000000079c5 */ /* 0x000fcc0000000000 */
[----:B------:R-:W-:Y:S01]  /*18e80*/  HGMMA.64x128x16.F32.BF16 R88, R172, gdesc[UR4].tnspB, R88, gsb0 ;  /* 0x41e00004ac587df0 */ /* 0x000fe20008001858 */
[----:B------:R-:W-:Y:S02]  /*18e90*/  R2UR UR6, R2 ;  /* 0x00000000020672ca */ /* 0x000fe400000e0000 */
[----:B------:R-:W-:Y:S02]  /*18ea0*/  R2UR UR7, R3 ;  /* 0x00000000030772ca */ /* 0x000fe400000e0000 */
[----:B------:R-:W-:-:S04]  /*18eb0*/  FMNMX.FTZ R3, R81, R0, !PT ;  /* 0x0000000051037209 */ /* 0x000fc80007810000 */
[----:B------:R-:W-:-:S04]  /*18ec0*/  FMNMX.FTZ R0, R84, R3, !PT ;  /* 0x0000000354007209 */ /* 0x000fc80007810000 */
[----:B------:R-:W-:Y:S01]  /*18ed0*/  FMNMX.FTZ R2, R85, R0, !PT ;  /* 0x0000000055027209 */ /* 0x000fe20007810000 */
[----:B------:R-:W-:-:S04]  /*18ee0*/  IMAD.U32 R0, RZ, RZ, UR38 ;  /* 0x00000026ff007e24 */ /* 0x000fc8000f8e00ff */
[----:B------:R-:W0:Y:S02]  /*18ef0*/  SHFL.BFLY PT, R3, R2, 0x2, 0x1f ;  /* 0x0c401f0002037f89 */ /* 0x000e2400000e0000 */
[----:B0-----:R-:W-:Y:S02]  /*18f00*/  FMNMX.FTZ R5, R2, R3, !PT ;  /* 0x0000000302057209 */ /* 0x001fe40007810000 */
[----:B------:R-:W-:-:S03]  /*18f10*/  FMNMX.FTZ R2, R26, R13, !PT ;  /* 0x0000000d1a027209 */ /* 0x000fc60007810000 */
[----:B------:R-:W0:Y:S02]  /*18f20*/  SHFL.BFLY PT, R4, R5, 0x1, 0x1f ;  /* 0x0c201f0005047f89 */ /* 0x000e2400000e0000 */
[----:B0-----:R-:W-:Y:S02]  /*18f30*/  FMNMX.FTZ R4, R5, R4, !PT ;  /* 0x0000000405047209 */ /* 0x001fe40007810000 */
[----:B------:R-:W-:-:S03]  /*18f40*/  FMNMX.FTZ R5, R27, R2, !PT ;  /* 0x000000021b057209 */ /* 0x000fc60007810000 */
[-C--:B------:R-:W-:Y:S01]  /*18f50*/  FMUL.FTZ R11, R4, R0.reuse ;  /* 0x00000000040b7220 */ /* 0x080fe20000410000 */
[----:B------:R-:W-:Y:S01]  /*18f60*/  FMNMX.FTZ R2, R30, R5, !PT ;  /* 0x000000051e027209 */ /* 0x000fe20007810000 */
[----:B------:R-:W-:Y:S02]  /*18f70*/  FADD.FTZ R3, -R4, R12 ;  /* 0x0000000c04037221 */ /* 0x000fe40000010100 */
        /* <DEDUP_REMOVED lines=23> */
[-C--:B------:R-:W-:Y:S01]  /*190f0*/  FFMA.FTZ R85, R85, R0.reuse, -R11 ;  /* 0x0000000055557223 */ /* 0x080fe2000001080b */
[----:B------:R-:W-:Y:S01]  /*19100*/  FMUL.FTZ R3, R3, R0 ;  /* 0x0000000003037220 */ /* 0x000fe20000410000 */
[----:B------:R-:W-:Y:S01]  /*19110*/  FMNMX.FTZ R5, R43, R2, !PT ;  /* 0x000000022b057209 */ /* 0x000fe20007810000 */
[----:B------:R-:W-:Y:S03]  /*19120*/  MUFU.EX2 R180, R180 ;  /* 0x000000b400b47308 */ /* 0x000fe60000000800 */
[----:B------:R-:W-:-:S04]  /*19130*/  FMNMX.FTZ R2, R46, R5, !PT ;  /* 0x000000052e027209 */ /* 0x000fc80007810000 */
[----:B------:R-:W-:Y:S01]  /*19140*/  FMNMX.FTZ R5, R47, R2, !PT ;  /* 0x000000022f057209 */ /* 0x000fe20007810000 */
[----:B------:R-:W0:Y:S03]  /*19150*/  MUFU.EX2 R3, R3 ;  /* 0x0000000300037308 */ /* 0x000e260000000800 */
[----:B------:R-:W-:-:S04]  /*19160*/  FMNMX.FTZ R2, R50, R5, !PT ;  /* 0x0000000532027209 */ /* 0x000fc80007810000 */
[----:B------:R-:W-:Y:S01]  /*19170*/  FMNMX.FTZ R5, R51, R2, !PT ;  /* 0x0000000233057209 */ /* 0x000fe20007810000 */
[----:B------:R-:W1:Y:S03]  /*19180*/  MUFU.EX2 R12, R12 ;  /* 0x0000000c000c7308 */ /* 0x000e660000000800 */
[----:B------:R-:W-:-:S04]  /*19190*/  FMNMX.FTZ R2, R54, R5, !PT ;  /* 0x0000000536027209 */ /* 0x000fc80007810000 */
[----:B------:R-:W-:Y:S01]  /*191a0*/  FMNMX.FTZ R5, R55, R2, !PT ;  /* 0x0000000237057209 */ /* 0x000fe20007810000 */
[----:B------:R-:W2:Y:S01]  /*191b0*/  MUFU.EX2 R182, R182 ;  /* 0x000000b600b67308 */ /* 0x000ea20000000800 */
[----:B0-----:R-:W-:Y:S02]  /*191c0*/  FFMA.FTZ R7, R3, R7, R180 ;  /* 0x0000000703077223 */ /* 0x001fe400000100b4 */
[----:B------:R-:W-:-:S04]  /*191d0*/  FMNMX.FTZ R2, R58, R5, !PT ;  /* 0x000000053a027209 */ /* 0x000fc80007810000 */
[----:B------:R-:W-:Y:S01]  /*191e0*/  FMNMX.FTZ R5, R59, R2, !PT ;  /* 0x000000023b057209 */ /* 0x000fe20007810000 */
[----:B------:R-:W0:Y:S01]  /*191f0*/  MUFU.EX2 R24, R24 ;  /* 0x0000001800187308 */ /* 0x000e220000000800 */
[C---:B-1----:R-:W-:Y:S01]  /*19200*/  FADD.FTZ R7, R12.reuse, R7 ;  /* 0x000000070c077221 */ /* 0x042fe20000010000 */
[----:B------:R-:W-:Y:S01]  /*19210*/  F2FP.BF16.F32.PACK_AB R180, R12, R180 ;  /* 0x000000b40cb4723e */ /* 0x000fe200000010ff */
[----:B------:R-:W-:Y:S02]  /*19220*/  WARPGROUP.DEPBAR.LE gsb0, 0x0 ;  /* 0x00008000000079c5 */ /* 0x000fe40000010000 */
[----:B------:R-:W-:Y:S01]  /*19230*/  WARPGROUP.ARRIVE ;  /* 0x00000000000079c5 */ /* 0x000fe20000000000 */
[----:B------:R-:W-:Y:S01]  /*19240*/  FMNMX.FTZ R2, R62, R5, !PT ;  /* 0x000000053e027209 */ /* 0x000fe20007810000 */
[-CC-:B------:R-:W-:Y:S01]  /*19250*/  FFMA.FTZ R172, R40, R0.reuse, -R11.reuse ;  /* 0x0000000028ac7223 */ /* 0x180fe2000001080b */
[-CC-:B------:R-:W-:Y:S01]  /*19260*/  FFMA.FTZ R174, R44, R0.reuse, -R11.reuse ;  /* 0x000000002cae7223 */ /* 0x180fe2000001080b */
[--C-:B------:R-:W-:Y:S01]  /*19270*/  FFMA.FTZ R40, R57, R0, -R11.reuse ;  /* 0x0000000039287223 */ /* 0x100fe2000001080b */
[----:B------:R-:W-:Y:S01]  /*19280*/  FMNMX.FTZ R5, R63, R2, !PT ;  /* 0x000000023f057209 */ /* 0x000fe20007810000 */
[----:B------:R-:W-:Y:S01]  /*19290*/  HGMMA.64x128x16.F32.BF16 R88, R168, gdesc[UR4].tnspB, R88, gsb0 ;  /* 0x41e00004a8587df0 */ /* 0x000fe20008001858 */
[----:B------:R-:W-:Y:S01]  /*192a0*/  R2UR UR6, R20 ;  /* 0x00000000140672ca */ /* 0x000fe200000e0000 */
[----:B------:R-:W-:Y:S01]  /*192b0*/  VIADD R20, R10, 0x280 ;  /* 0x000002800a147836 */ /* 0x000fe20000000000 */
[----:B------:R-:W-:Y:S01]  /*192c0*/  R2UR UR7, R21 ;  /* 0x00000000150772ca */ /* 0x000fe200000e0000 */
[----:B------:R-:W-:Y:S01]  /*192d0*/  IMAD.MOV.U32 R21, RZ, RZ, 0x40000040 ;  /* 0x40000040ff157424 */ /* 0x000fe200078e00ff */
[----:B------:R-:W-:Y:S01]  /*192e0*/  FMNMX.FTZ R2, R66, R5, !PT ;  /* 0x0000000542027209 */ /* 0x000fe20007810000 */
[-CC-:B------:R-:W-:Y:S01]  /*192f0*/  FFMA.FTZ R44, R73, R0.reuse, -R11.reuse ;  /* 0x00000000492c7223 */ /* 0x180fe2000001080b */
[----:B------:R-:W-:Y:S01]  /*19300*/  FFMA.FTZ R57, R84, R0, -R11 ;  /* 0x0000000054397223 */ /* 0x000fe2000001080b */
[----:B------:R-:W1:Y:S01]  /*19310*/  MUFU.EX2 R176, R176 ;  /* 0x000000b000b07308 */ /* 0x000e620000000800 */
[----:B------:R-:W-:Y:S01]  /*19320*/  FMNMX.FTZ R5, R67, R2, !PT ;  /* 0x0000000243057209 */ /* 0x000fe20007810000 */
[----:B--2---:R-:W-:Y:S01]  /*19330*/  FADD.FTZ R7, R182, R7 ;  /* 0x00000007b6077221 */ /* 0x004fe20000010000 */
[----:B0-----:R-:W-:-:S02]  /*19340*/  F2FP.BF16.F32.PACK_AB R182, R24, R182 ;  /* 0x000000b618b6723e */ /* 0x001fc400000010ff */
[----:B------:R-:W-:Y:S01]  /*19350*/  FMNMX.FTZ R2, R70, R5, !PT ;  /* 0x0000000546027209 */ /* 0x000fe20007810000 */
[----:B------:R-:W-:Y:S02]  /*19360*/  FADD.FTZ R7, R24, R7 ;  /* 0x0000000718077221 */ /* 0x000fe40000010000 */
[----:B------:R-:W0:Y:S01]  /*19370*/  MUFU.EX2 R25, R25 ;  /* 0x0000001900197308 */ /* 0x000e220000000800 */
[----:B------:R-:W-:-:S04]  /*19380*/  FMNMX.FTZ R5, R71, R2, !PT ;  /* 0x0000000247057209 */ /* 0x000fc80007810000 */
[----:B------:R-:W-:-:S03]  /*19390*/  FMNMX.FTZ R2, R74, R5, !PT ;  /* 0x000000054a027209 */ /* 0x000fc60007810000 */
[----:B------:R-:W2:Y:S01]  /*193a0*/  MUFU.EX2 R178, R178 ;  /* 0x000000b200b27308 */ /* 0x000ea20000000800 */
[----:B------:R-:W-:-:S04]  /*193b0*/  FMNMX.FTZ R5, R75, R2, !PT ;  /* 0x000000024b057209 */ /* 0x000fc80007810000 */
[----:B------:R-:W-:-:S03]  /*193c0*/  FMNMX.FTZ R2, R78, R5, !PT ;  /* 0x000000054e027209 */ /* 0x000fc60007810000 */
[----:B------:R-:W3:Y:S01]  /*193d0*/  MUFU.EX2 R33, R33 ;  /* 0x0000002100217308 */ /* 0x000ee20000000800 */
[----:B------:R-:W-:-:S04]  /*193e0*/  FMNMX.FTZ R5, R79, R2, !PT ;  /* 0x000000024f057209 */ /* 0x000fc80007810000 */
[----:B------:R-:W-:-:S03]  /*193f0*/  FMNMX.FTZ R2, R82, R5, !PT ;  /* 0x0000000552027209 */ /* 0x000fc60007810000 */
[----:B------:R-:W-:Y:S01]  /*19400*/  MUFU.EX2 R172, R172 ;  /* 0x000000ac00ac7308 */ /* 0x000fe20000000800 */
[----:B------:R-:W-:-:S04]  /*19410*/  FMNMX.FTZ R5, R83, R2, !PT ;  /* 0x0000000253057209 */ /* 0x000fc80007810000 */
[----:B------:R-:W-:-:S03]  /*19420*/  FMNMX.FTZ R2, R86, R5, !PT ;  /* 0x0000000556027209 */ /* 0x000fc60007810000 */
[----:B------:R-:W-:Y:S01]  /*19430*/  MUFU.EX2 R29, R29 ;  /* 0x0000001d001d7308 */ /* 0x000fe20000000800 */
[----:B------:R-:W-:-:S05]  /*19440*/  FMNMX.FTZ R2, R87, R2, !PT ;  /* 0x0000000257027209 */ /* 0x000fca0007810000 */
[----:B------:R-:W4:Y:S02]  /*19450*/  SHFL.BFLY PT, R5, R2, 0x2, 0x1f ;  /* 0x0c401f0002057f89 */ /* 0x000f2400000e0000 */
[----:B------:R-:W-:Y:S08]  /*19460*/  MUFU.EX2 R174, R174 ;  /* 0x000000ae00ae7308 */ /* 0x000ff00000000800 */
[----:B------:R-:W-:Y:S08]  /*19470*/  MUFU.EX2 R28, R28 ;  /* 0x0000001c001c7308 */ /* 0x000ff00000000800 */
[----:B------:R-:W-:Y:S01]  /*19480*/  MUFU.EX2 R32, R32 ;  /* 0x0000002000207308 */ /* 0x000fe20000000800 */
[----:B----4-:R-:W-:-:S07]  /*19490*/  FMNMX.FTZ R5, R2, R5, !PT ;  /* 0x0000000502057209 */ /* 0x010fce0007810000 */
[----:B------:R-:W-:Y:S01]  /*194a0*/  MUFU.EX2 R36, R36 ;  /* 0x0000002400247308 */ /* 0x000fe20000000800 */
[----:B------:R-:W4:Y:S07]  /*194b0*/  SHFL.BFLY PT, R2, R5, 0x1, 0x1f ;  /* 0x0c201f0005027f89 */ /* 0x000f2e00000e0000 */
[----:B------:R-:W-:Y:S08]  /*194c0*/  MUFU.EX2 R40, R40 ;  /* 0x0000002800287308 */ /* 0x000ff00000000800 */
[----:B------:R-:W-:Y:S08]  /*194d0*/  MUFU.EX2 R45, R45 ;  /* 0x0000002d002d7308 */ /* 0x000ff00000000800 */
[----:B------:R-:W-:Y:S01]  /*194e0*/  MUFU.EX2 R41, R41 ;  /* 0x0000002900297308 */ /* 0x000fe20000000800 */
[----:B----4-:R-:W-:-:S07]  /*194f0*/  FMNMX.FTZ R5, R5, R2, !PT ;  /* 0x0000000205057209 */ /* 0x010fce0007810000 */
[----:B------:R-:W-:Y:S08]  /*19500*/  MUFU.EX2 R37, R37 ;  /* 0x0000002500257308 */ /* 0x000ff00000000800 */
[----:B------:R-:W4:Y:S08]  /*19510*/  MUFU.EX2 R44, R44 ;  /* 0x0000002c002c7308 */ /* 0x000f300000000800 */
        /* <DEDUP_REMOVED lines=12> */
[----:B------:R-:W-:Y:S01]  /*195e0*/  R2UR UR7, R21 ;  /* 0x00000000150772ca */ /* 0x000fe200000e0000 */
[----:B------:R-:W-:-:S02]  /*195f0*/  IMAD.MOV.U32 R21, RZ, RZ, 0x40000040 ;  /* 0x40000040ff157424 */ /* 0x000fc400078e00ff */
[----:B------:R-:W-:Y:S01]  /*19600*/  VIADD R10, R10, 0x380 ;  /* 0x000003800a0a7836 */ /* 0x000fe20000000000 */
        /* <DEDUP_REMOVED lines=10> */
[----:B------:R-:W-:Y:S01]  /*196b0*/  R2UR UR6, R20 ;  /* 0x00000000140672ca */ /* 0x000fe200000e0000 */
[----:B------:R-:W-:Y:S01]  /*196c0*/  MUFU.EX2 R164, R164 ;  /* 0x000000a400a47308 */ /* 0x000fe20000000800 */
[----:B------:R-:W-:Y:S01]  /*196d0*/  R2UR UR7, R21 ;  /* 0x00000000150772ca */ /* 0x000fe200000e0000 */
        /* <DEDUP_REMOVED lines=12> */
[-C--:B------:R-:W-:Y:S01]  /*197a0*/  FFMA.FTZ R175, R46, R0.reuse, -R21 ;  /* 0x000000002eaf7223 */ /* 0x080fe20000010815 */
[----:B-1----:R-:W-:Y:S01]  /*197b0*/  FADD.FTZ R46, R176, R7 ;  /* 0x00000007b02e7221 */ /* 0x002fe20000010000 */
[-CC-:B------:R-:W-:Y:S01]  /*197c0*/  FFMA.FTZ R34, R47, R0.reuse, -R21.reuse ;  /* 0x000000002f227223 */ /* 0x180fe20000010815 */
[----:B------:R-:W-:Y:S01]  /*197d0*/  MUFU.EX2 R20, R20 ;  /* 0x0000001400147308 */ /* 0x000fe20000000800 */
[-CC-:B------:R-:W-:Y:S01]  /*197e0*/  FFMA.FTZ R169, R50, R0.reuse, -R21.reuse ;  /* 0x0000000032a97223 */ /* 0x180fe20000010815 */
[----:B0-----:R-:W-:Y:S01]  /*197f0*/  FADD.FTZ R7, R25, R46 ;  /* 0x0000002e19077221 */ /* 0x001fe20000010000 */
[-CC-:B------:R-:W-:Y:S01]  /*19800*/  FFMA.FTZ R35, R51, R0.reuse, -R21.reuse ;  /* 0x0000000033237223 */ /* 0x180fe20000010815 */
[-CC-:B------:R-:W-:Y:S01]  /*19810*/  FFMA.FTZ R171, R54, R0.reuse, -R21.reuse ;  /* 0x0000000036ab7223 */ /* 0x180fe20000010815 */
[-C--:B------:R-:W-:Y:S01]  /*19820*/  FFMA.FTZ R38, R55, R0.reuse, -R21 ;  /* 0x0000000037267223 */ /* 0x080fe20000010815 */
[----:B--2---:R-:W-:Y:S01]  /*19830*/  FADD.FTZ R50, R178, R7 ;  /* 0x00000007b2327221 */ /* 0x004fe20000010000 */
        /* <DEDUP_REMOVED lines=11> */
[----:B------:R-:W-:Y:S01]  /*198f0*/  FFMA.FTZ R86, R86, R0, -R21 ;  /* 0x0000000056567223 */ /* 0x000fe20000010815 */
[----:B------:R-:W-:-:S02]  /*19900*/  F2FP.BF16.F32.PACK_AB R176, R25, R176 ;  /* 0x000000b019b0723e */ /* 0x000fc400000010ff */
[----:B---3--:R-:W-:-:S03]  /*19910*/  F2FP.BF16.F32.PACK_AB R178, R33, R178 ;  /* 0x000000b221b2723e */ /* 0x008fc600000010ff */
        /* <DEDUP_REMOVED lines=18> */
[-C--:B------:R-:W-:Y:S01]  /*19a40*/  FFMA.FTZ R161, R66, R0.reuse, -R21 ;  /* 0x0000000042a17223 */ /* 0x080fe20000010815 */
[----:B------:R-:W-:Y:S01]  /*19a50*/  HGMMA.64x128x16.F32.BF16 R88, R156, gdesc[UR4].tnspB, R88, gsb0 ;  /* 0x41e000049c587df0 */ /* 0x000fe20008001858 */
[----:B------:R-:W-:Y:S01]  /*19a60*/  FMUL.FTZ R11, R11, R0 ;  /* 0x000000000b0b7220 */ /* 0x000fe20000410000 */
[----:B------:R-:W-:Y:S01]  /*19a70*/  R2UR UR6, R10 ;  /* 0x000000000a0672ca */ /* 0x000fe200000e0000 */
[----:B------:R-:W-:-:S02]  /*19a80*/  @!P1 IMAD R10, R14, 0x8, R16 ;  /* 0x000000080e0a9824 */ /* 0x000fc400078e0210 */
[----:B------:R-:W-:Y:S01]  /*19a90*/  FFMA.FTZ R163, R70, R0, -R21 ;  /* 0x0000000046a37223 */ /* 0x000fe20000010815 */
[----:B------:R0:W-:Y:S01]  /*19aa0*/  MUFU.EX2 R2, R11 ;  /* 0x0000000b00027308 */ /* 0x0001e20000000800 */
[----:B------:R-:W-:-:S07]  /*19ab0*/  @!P1 VIADD R10, R10, 0x34840 ;  /* 0x000348400a0a9836 */ /* 0x000fce0000000000 */
[----:B------:R-:W-:Y:S01]  /*19ac0*/  MUFU.EX2 R166, R166 ;  /* 0x000000a600a67308 */ /* 0x000fe20000000800 */
[----:B0-----:R-:W-:-:S05]  /*19ad0*/  IMAD.MOV.U32 R11, RZ, RZ, 0x40000040 ;  /* 0x40000040ff0b7424 */ /* 0x001fca00078e00ff */
[----:B------:R-:W-:Y:S02]  /*19ae0*/  R2UR UR7, R11 ;  /* 0x000000000b0772ca */ /* 0x000fe400000e0000 */
[----:B------:R-:W-:Y:S01]  /*19af0*/  @!P1 PRMT R11, RZ, 0x654, R10 ;  /* 0x00000654ff0b9816 */ /* 0x000fe2000000000a */
[----:B------:R-:W-:Y:S08]  /*19b00*/  MUFU.EX2 R167, R167 ;  /* 0x000000a700a77308 */ /* 0x000ff00000000800 */
[----:B------:R-:W-:Y:S08]  /*19b10*/  MUFU.EX2 R10, R59 ;  /* 0x0000003b000a7308 */ /* 0x000ff00000000800 */
[----:B------:R-:W-:Y:S08]  /*19b20*/  MUFU.EX2 R160, R160 ;  /* 0x000000a000a07308 */ /* 0x000ff00000000800 */
[----:B------:R-:W-:Y:S08]  /*19b30*/  MUFU.EX2 R161, R161 ;  /* 0x000000a100a17308 */ /* 0x000ff00000000800 */
[----:B------:R-:W-:Y:S08]  /*19b40*/  MUFU.EX2 R162, R162 ;  /* 0x000000a200a27308 */ /* 0x000ff00000000800 */
[----:B------:R-:W-:Y:S08]  /*19b50*/  MUFU.EX2 R163, R163 ;  /* 0x000000a300a37308 */ /* 0x000ff00000000800 */
[----:B------:R-:W-:Y:S08]  /*19b60*/  MUFU.EX2 R74, R74 ;  /* 0x0000004a004a7308 */ /* 0x000ff00000000800 */
[----:B------:R-:W0:Y:S08]  /*19b70*/  MUFU.EX2 R75, R75 ;  /* 0x0000004b004b7308 */ /* 0x000e300000000800 */
[----:B------:R-:W-:Y:S08]  /*19b80*/  MUFU.EX2 R78, R78 ;  /* 0x0000004e004e7308 */ /* 0x000ff00000000800 */
[----:B------:R-:W1:Y:S08]  /*19b90*/  MUFU.EX2 R79, R79 ;  /* 0x0000004f004f7308 */ /* 0x000e700000000800 */
[----:B------:R-:W-:Y:S08]  /*19ba0*/  MUFU.EX2 R56, R56 ;  /* 0x0000003800387308 */ /* 0x000ff00000000800 */
[----:B------:R-:W-:Y:S08]  /*19bb0*/  MUFU.EX2 R83, R83 ;  /* 0x0000005300537308 */ /* 0x000ff00000000800 */
[----:B------:R-:W2:Y:S01]  /*19bc0*/  MUFU.EX2 R13, R85 ;  /* 0x00000055000d7308 */ /* 0x000ea20000000800 */
[----:B------:R-:W-:-:S02]  /*19bd0*/  WARPGROUP.DEPBAR.LE gsb0, 0x0 ;  /* 0x00008000000079c5 */ /* 0x000fc40000010000 */
[----:B------:R-:W-:Y:S01]  /*19be0*/  WARPGROUP.ARRIVE ;  /* 0x00000000000079c5 */ /* 0x000fe20000000000 */
[----:B----4-:R-:W-:Y:S02]  /*19bf0*/  F2FP.BF16.F32.PACK_AB R156, R44, R37 ;  /* 0x000000252c9c723e */ /* 0x010fe400000010ff */
[----:B0-----:R-:W-:Y:S02]  /*19c00*/  F2FP.BF16.F32.PACK_AB R157, R75, R74 ;  /* 0x0000004a4b9d723e */ /* 0x001fe400000010ff */
[----:B------:R-:W-:Y:S01]  /*19c10*/  F2FP.BF16.F32.PACK_AB R158, R52, R49 ;  /* 0x00000031349e723e */ /* 0x000fe200000010ff */
[----:B------:R-:W-:Y:S01]  /*19c20*/  HGMMA.64x128x16.F32.BF16 R88, R152, gdesc[UR4].tnspB, R88, gsb0 ;  /* 0x41e0000498587df0 */ /* 0x000fe20008001858 */
[----:B-1----:R-:W-:Y:S02]  /*19c30*/  F2FP.BF16.F32.PACK_AB R159, R79, R78 ;  /* 0x0000004e4f9f723e */ /* 0x002fe400000010ff */
[----:B------:R-:W-:Y:S02]  /*19c40*/  WARPGROUP.DEPBAR.LE gsb0, 0x0 ;  /* 0x00008000000079c5 */ /* 0x000fe40000010000 */
[----:B------:R0:W-:Y:S01]  /*19c50*/  @!P1 SYNCS.ARRIVE.TRANS64.RED.A1T0 RZ, [R11+URZ], RZ ;  /* 0x000000ff0bff99a7 */ /* 0x0001e2000810043f */
[----:B------:R-:W-:Y:S01]  /*19c60*/  MUFU.EX2 R153, R82 ;  /* 0x0000005200997308 */ /* 0x000fe20000000800 */
[----:B--2---:R-:W-:-:S02]  /*19c70*/  F2FP.BF16.F32.PACK_AB R154, R13, R57 ;  /* 0x000000390d9a723e */ /* 0x004fc400000010ff */
[----:B------:R-:W-:Y:S01]  /*19c80*/  F2FP.BF16.F32.PACK_AB R152, R56, R53 ;  /* 0x000000353898723e */ /* 0x000fe200000010ff */
[----:B0-----:R-:W-:Y:S01]  /*19c90*/  FFMA.FTZ R11, R2, R6, R181 ;  /* 0x00000006020b7223 */ /* 0x001fe200000100b5 */
[-C--:B------:R-:W-:Y:S01]  /*19ca0*/  FFMA.FTZ R6, R63, R0.reuse, -R21 ;  /* 0x000000003f067223 */ /* 0x080fe20000010815 */
[C---:B------:R-:W-:Y:S02]  /*19cb0*/  F2FP.BF16.F32.PACK_AB R181, R20.reuse, R181 ;  /* 0x000000b514b5723e */ /* 0x040fe400000010ff */
[----:B------:R-:W-:Y:S01]  /*19cc0*/  MUFU.EX2 R155, R86 ;  /* 0x00000056009b7308 */ /* 0x000fe20000000800 */
[----:B------:R-:W-:Y:S01]  /*19cd0*/  FADD.FTZ R14, R20, R11 ;  /* 0x0000000b140e7221 */ /* 0x000fe20000010000 */
[----:B------:R0:W-:Y:S03]  /*19ce0*/  @!P1 SYNCS.ARRIVE.TRANS64.RED.A1T0 RZ, [R15+URZ], RZ ;  /* 0x000000ff0fff99a7 */ /* 0x0001e6000810043f */
[----:B------:R-:W-:Y:S01]  /*19cf0*/  FADD.FTZ R11, R183, R14 ;  /* 0x0000000eb70b7221 */ /* 0x000fe20000010000 */
[----:B------:R-:W-:Y:S01]  /*19d00*/  FFMA.FTZ R14, R67, R0, -R21 ;  /* 0x00000000430e7223 */ /* 0x000fe20000010815 */
[C---:B------:R-:W-:Y:S01]  /*19d10*/  F2FP.BF16.F32.PACK_AB R183, R26.reuse, R183 ;  /* 0x000000b71ab7723e */ /* 0x040fe200000010ff */
[----:B------:R-:W1:Y:S01]  /*19d20*/  MUFU.EX2 R6, R6 ;  /* 0x0000000600067308 */ /* 0x000e620000000800 */
[----:B------:R-:W-:Y:S01]  /*19d30*/  FADD.FTZ R42, R26, R11 ;  /* 0x0000000b1a2a7221 */ /* 0x000fe20000010000 */
[----:B------:R-:W-:Y:S01]  /*19d40*/  FADD.FTZ R11, R33, R50 ;  /* 0x00000032210b7221 */ /* 0x000fe20000010000 */
[----:B0-----:R-:W-:-:S02]  /*19d50*/  IMAD.MOV.U32 R15, RZ, RZ, R188 ;  /* 0x000000ffff0f7224 */ /* 0x001fc400078e00bc */
[----:B------:R-:W-:Y:S01]  /*19d60*/  FADD.FTZ R42, R177, R42 ;  /* 0x0000002ab12a7221 */ /* 0x000fe20000010000 */
[----:B------:R-:W-:Y:S01]  /*19d70*/  FADD.FTZ R50, R172, R11 ;  /* 0x0000000bac327221 */ /* 0x000fe20000010000 */
[C---:B------:R-:W-:Y:S01]  /*19d80*/  F2FP.BF16.F32.PACK_AB R177, R27.reuse, R177 ;  /* 0x000000b11bb1723e */ /* 0x040fe200000010ff */
[----:B------:R-:W0:Y:S01]  /*19d90*/  MUFU.EX2 R14, R14 ;  /* 0x0000000e000e7308 */ /* 0x000e220000000800 */
[----:B------:R-:W-:Y:S01]  /*19da0*/  FADD.FTZ R46, R27, R42 ;  /* 0x0000002a1b2e7221 */ /* 0x000fe20000010000 */
[-CC-:B------:R-:W-:Y:S01]  /*19db0*/  FFMA.FTZ R42, R71, R0.reuse, -R21.reuse ;  /* 0x00000000472a7223 */ /* 0x180fe20000010815 */
[----:B------:R-:W-:Y:S01]  /*19dc0*/  FFMA.FTZ R21, R87, R0, -R21 ;  /* 0x0000000057157223 */ /* 0x000fe20000010815 */
[----:B------:R-:W-:Y:S01]  /*19dd0*/  F2FP.BF16.F32.PACK_AB R172, R29, R172 ;  /* 0x000000ac1dac723e */ /* 0x000fe200000010ff */
[----:B------:R-:W-:Y:S01]  /*19de0*/  FADD.FTZ R7, R179, R46 ;  /* 0x0000002eb3077221 */ /* 0x000fe20000010000 */
[C---:B------:R-:W-:Y:S02]  /*19df0*/  F2FP.BF16.F32.PACK_AB R179, R30.reuse, R179 ;  /* 0x000000b31eb3723e */ /* 0x040fe400000010ff */
[----:B------:R-:W2:Y:S01]  /*19e00*/  MUFU.EX2 R42, R42 ;  /* 0x0000002a002a7308 */ /* 0x000ea20000000800 */
[----:B------:R-:W-:Y:S01]  /*19e10*/  FADD.FTZ R46, R30, R7 ;  /* 0x000000071e2e7221 */ /* 0x000fe20000010000 */
[----:B------:R-:W-:-:S03]  /*19e20*/  FADD.FTZ R7, R29, R50 ;  /* 0x000000321d077221 */ /* 0x000fc60000010000 */
[----:B------:R-:W-:Y:S01]  /*19e30*/  FADD.FTZ R46, R173, R46 ;  /* 0x0000002ead2e7221 */ /* 0x000fe20000010000 */
[----:B------:R-:W-:Y:S01]  /*19e40*/  FADD.FTZ R7, R174, R7 ;  /* 0x00000007ae077221 */ /* 0x000fe20000010000 */
[C---:B------:R-:W-:Y:S01]  /*19e50*/  F2FP.BF16.F32.PACK_AB R173, R31.reuse, R173 ;  /* 0x000000ad1fad723e */ /* 0x040fe200000010ff */
[----:B------:R-:W3:Y:S01]  /*19e60*/  MUFU.EX2 R21, R21 ;  /* 0x0000001500157308 */ /* 0x000ee20000000800 */
        /* <DEDUP_REMOVED lines=29> */
[C---:B-1----:R-:W-:Y:S02]  /*1a040*/  F2FP.BF16.F32.PACK_AB R167, R6.reuse, R167 ;  /* 0x000000a706a7723e */ /* 0x042fe400000010ff */
[----:B------:R-:W-:Y:S01]  /*1a050*/  FADD.FTZ R12, R6, R11 ;  /* 0x0000000b060c7221 */ /* 0x000fe20000010000 */
[C---:B------:R-:W-:Y:S01]  /*1a060*/  FADD.FTZ R11, R45.reuse, R20 ;  /* 0x000000142d0b7221 */ /* 0x040fe20000010000 */
[----:B------:R-:W-:-:S02]  /*1a070*/  F2FP.BF16.F32.PACK_AB R160, R45, R160 ;  /* 0x000000a02da0723e */ /* 0x000fc400000010ff */
[----:B------:R-:W-:Y:S01]  /*1a080*/  FADD.FTZ R7, R161, R12 ;  /* 0x0000000ca1077221 */ /* 0x000fe20000010000 */
[----:B------:R-:W-:Y:S01]  /*1a090*/  FADD.FTZ R20, R162, R11 ;  /* 0x0000000ba2147221 */ /* 0x000fe20000010000 */
[C---:B0-----:R-:W-:Y:S02]  /*1a0a0*/  F2FP.BF16.F32.PACK_AB R161, R14.reuse, R161 ;  /* 0x000000a10ea1723e */ /* 0x041fe400000010ff */
[----:B------:R-:W-:Y:S01]  /*1a0b0*/  FADD.FTZ R12, R14, R7 ;  /* 0x000000070e0c7221 */ /* 0x000fe20000010000 */
[C---:B------:R-:W-:Y:S01]  /*1a0c0*/  FADD.FTZ R20, R41.reuse, R20 ;  /* 0x0000001429147221 */ /* 0x040fe20000010000 */
[----:B------:R-:W-:Y:S02]  /*1a0d0*/  F2FP.BF16.F32.PACK_AB R162, R41, R162 ;  /* 0x000000a229a2723e */ /* 0x000fe400000010ff */
[----:B------:R-:W-:Y:S01]  /*1a0e0*/  FADD.FTZ R7, R163, R12 ;  /* 0x0000000ca3077221 */ /* 0x000fe20000010000 */
[----:B------:R-:W-:Y:S01]  /*1a0f0*/  FADD.FTZ R11, R37, R20 ;  /* 0x00000014250b7221 */ /* 0x000fe20000010000 */
[----:B--2---:R-:W-:Y:S01]  /*1a100*/  F2FP.BF16.F32.PACK_AB R163, R42, R163 ;  /* 0x000000a32aa3723e */ /* 0x004fe200000010ff */
[----:B------:R-:W-:-:S02]  /*1a110*/  IMAD.MOV.U32 R20, RZ, RZ, R185 ;  /* 0x000000ffff147224 */ /* 0x000fc400078e00b9 */
        /* <DEDUP_REMOVED lines=15> */
[----:B------:R-:W-:Y:S01]  /*1a210*/  FADD.FTZ R7, R13, R10 ;  /* 0x0000000a0d077221 */ /* 0x000fe20000010000 */
[----:B------:R-:W-:Y:S02]  /*1a220*/  IMAD.MOV.U32 R13, RZ, RZ, R5 ;  /* 0x000000ffff0d7224 */ /* 0x000fe400078e0005 */
[----:B------:R-:W-:Y:S01]  /*1a230*/  FADD.FTZ R6, R155, R6 ;  /* 0x000000069b067221 */ /* 0x000fe20000010000 */
[----:B---3--:R-:W-:-:S03]  /*1a240*/  F2FP.BF16.F32.PACK_AB R155, R21, R155 ;  /* 0x0000009b159b723e */ /* 0x008fc600000010ff */
[----:B------:R-:W-:Y:S01]  /*1a250*/  FADD.FTZ R6, R21, R6 ;  /* 0x0000000615067221 */ /* 0x000fe20000010000 */
[----:B------:R-:W-:Y:S06]  /*1a260*/  @P2 BRA `(.L_x_2907) ;  /* 0xffffffd800b82947 */ /* 0x000fec000383ffff */
.L_x_2896:
[----:B------:R-:W-:Y:S05]  /*1a270*/  BSYNC B0 ;  /* 0x0000000000007941 */ /* 0x000fea0003800000 */
.L_x_2895:
        /* <DEDUP_REMOVED lines=67> */
.L_x_2908:
[----:B------:R-:W-:Y:S01]  /*1a6b0*/  IMAD R11, R185, 0x8, R16 ;  /* 0x00000008b90b7824 */ /* 0x000fe200078e0210 */
[----:B------:R-:W-:-:S04]  /*1a6c0*/  SHF.L.U32 R2, R188, 0x1f, RZ ;  /* 0x0000001fbc027819 */ /* 0x000fc800000006ff */
[----:B------:R0:W1:Y:S01]  /*1a6d0*/  SYNCS.PHASECHK.TRANS64.TRYWAIT P2, [R11+URZ+0x34850], R2 ;  /* 0x034850020b0075a7 */ /* 0x000062000804017f */
[----:B------:R-:W-:Y:S05]  /*1a6e0*/  @!P0 BRA `(.L_x_2909) ;  /* 0x0000000000048947 */ /* 0x000fea0003800000 */
[----:B------:R-:W-:Y:S01]  /*1a6f0*/  BPT.TRAP 0x1 ;  /* 0x000000040000795c */ /* 0x000fe20000300000 */
.L_x_2909:
        /* <DEDUP_REMOVED lines=9> */
.L_x_2911:
[----:B------:R-:W-:Y:S05]  /*1a790*/  BSYNC B0 ;  /* 0x0000000000007941 */ /* 0x000fea0003800000 */
.L_x_2910:
[----:B01----:R-:W-:Y:S01]  /*1a7a0*/  IMAD.MOV.U32 R2, RZ, RZ, R8 ;  /* 0x000000ffff027224 */ /* 0x003fe200078e0008 */
[----:B------:R-:W-:Y:S01]  /*1a7b0*/  WARPGROUP.ARRIVE ;  /* 0x00000000000079c5 */ /* 0x000fe20000000000 */
[----:B------:R-:W-:Y:S02]  /*1a7c0*/  IMAD.MOV.U32 R3, RZ, RZ, 0x40000040 ;  /* 0x40000040ff037424 */ /* 0x000fe400078e00ff */
        /* <DEDUP_REMOVED lines=54> */
[----:B------:R-:W-:Y:S01]  /*1ab30*/  R2UR UR7, R3 ;  /* 0x00000000030772ca */ /* 0x000fe200000e0000 */
[----:B------:R-:W0:Y:S04]  /*1ab40*/  SHFL.BFLY PT, R2, R7, 0x2, 0x1f ;  /* 0x0c401f0007027f89 */ /* 0x000e2800000e0000 */
[----:B------:R-:W1:Y:S01]  /*1ab50*/  SHFL.BFLY PT, R3, R6, 0x2, 0x1f ;  /* 0x0c401f0006037f89 */ /* 0x000e6200000e0000 */
[----:B0-----:R-:W-:Y:S01]  /*1ab60*/  FADD.FTZ R2, R2, R7 ;  /* 0x0000000702027221 */ /* 0x001fe20000010000 */
[----:B------:R-:W-:Y:S01]  /*1ab70*/  SEL R7, RZ, 0x1, P2 ;  /* 0x00000001ff077807 */ /* 0x000fe20001000000 */
[----:B-1----:R-:W-:-:S03]  /*1ab80*/  FADD.FTZ R8, R3, R6 ;  /* 0x0000000603087221 */ /* 0x002fc60000010000 */
[----:B------:R-:W-:Y:S01]  /*1ab90*/  LOP3.LUT R188, R188, R7, RZ, 0x3c, !PT ;  /* 0x00000007bcbc7212 */ /* 0x000fe200078e3cff */
[----:B------:R-:W0:Y:S04]  /*1aba0*/  SHFL.BFLY PT, R3, R2, 0x1, 0x1f ;  /* 0x0c201f0002037f89 */ /* 0x000e2800000e0000 */
[----:B------:R-:W1:Y:S01]  /*1abb0*/  SHFL.BFLY PT, R9, R8, 0x1, 0x1f ;  /* 0x0c201f0008097f89 */ /* 0x000e6200000e0000 */
[----:B0-----:R-:W-:Y:S01]  /*1abc0*/  FADD.FTZ R10, R2, R3 ;  /* 0x00000003020a7221 */ /* 0x001fe20000010000 */
[----:B------:R-:W-:Y:S01]  /*1abd0*/  CS2R R2, SRZ ;  /* 0x0000000000027805 */ /* 0x000fe2000001ff00 */
[----:B-1----:R-:W-:-:S03]  /*1abe0*/  FADD.FTZ R12, R8, R9 ;  /* 0x00000009080c7221 */ /* 0x002fc60000010000 */
[----:B------:R-:W-:Y:S01]  /*1abf0*/  FSETP.NE.FTZ.AND P0, PT, R10, RZ, PT ;  /* 0x000000ff0a00720b */ /* 0x000fe20003f15000 */
[----:B------:R-:W-:Y:S01]  /*1ac00*/  @!P1 VIADD R8, R11, 0x34860 ;  /* 0x000348600b089836 */ /* 0x000fe20000000000 */
[----:B------:R-:W-:-:S04]  /*1ac10*/  FSETP.NE.FTZ.AND P3, PT, R12, RZ, PT ;  /* 0x000000ff0c00720b */ /* 0x000fc80003f75000 */
[----:B------:R-:W-:-:S07]  /*1ac20*/  @!P1 PRMT R8, RZ, 0x654, R8 ;  /* 0x00000654ff089816 */ /* 0x000fce0000000008 */
[----:B------:R-:W0:Y:S01]  /*1ac30*/  @P0 MUFU.LG2 R9, R10 ;  /* 0x0000000a00090308 */ /* 0x000e220000000c00 */
[C---:B------:R-:W-:Y:S01]  /*1ac40*/  @P0 FMUL.FTZ R7, R0.reuse, 0.69314718246459960938 ;  /* 0x3f31721800070820 */ /* 0x040fe20000410000 */
[----:B------:R-:W-:-:S06]  /*1ac50*/  @P3 FMUL.FTZ R11, R0, 0.69314718246459960938 ;  /* 0x3f317218000b3820 */ /* 0x000fcc0000410000 */
[----:B------:R-:W1:Y:S08]  /*1ac60*/  @P3 MUFU.LG2 R6, R12 ;  /* 0x0000000c00063308 */ /* 0x000e700000000c00 */
        /* <DEDUP_REMOVED lines=76> */
.L_x_2819:
        /* <DEDUP_REMOVED lines=41> */
[----:B------:R-:W-:Y:S02]  /*1b3c0*/  LOP3.LUT R20, R105, 0x380, RZ, 0xc0, !PT ;  /* 0x0000038069147812 */ /* 0x000fe400078ec0ff */
[----:B------:R-:W-:Y:S02]  /*1b3d0*/  LOP3.LUT R38, R109, 0x380, RZ, 0xc0, !PT ;  /* 0x000003806d267812 */ /* 0x000fe400078ec0ff */
[----:B------:R-:W-:Y:S02]  /*1b3e0*/  SHF.R.U64 R4, R4, 0x3, RZ ;  /* 0x0000000304047819 */ /* 0x000fe400000012ff */
[----:B------:R-:W-:Y:S02]  /*1b3f0*/  SHF.R.U64 R6, R6, 0x3, RZ ;  /* 0x0000000306067819 */ /* 0x000fe400000012ff */
[----:B------:R-:W-:Y:S02]  /*1b400*/  LOP3.LUT R12, R101, 0x380, RZ, 0xc0, !PT ;  /* 0x00000380650c7812 */ /* 0x000fe400078ec0ff */
[----:B------:R-:W-:-:S02]  /*1b410*/  LOP3.LUT R14, R103, 0x380, RZ, 0xc0, !PT ;  /* 0x00000380670e7812 */ /* 0x000fc400078ec0ff */
[----:B------:R-:W-:Y:S02]  /*1b420*/  SHF.R.U64 R20, R20, 0x3, RZ ;  /* 0x0000000314147819 */ /* 0x000fe400000012ff */
[----:B-1----:R-:W-:Y:S02]  /*1b430*/  LOP3.LUT R24, R107, 0x380, RZ, 0xc0, !PT ;  /* 0x000003806b187812 */ /* 0x002fe400078ec0ff */
[----:B------:R-:W-:Y:S02]  /*1b440*/  SHF.R.U64 R38, R38, 0x3, RZ ;  /* 0x0000000326267819 */ /* 0x000fe400000012ff */
[----:B------:R-:W-:Y:S02]  /*1b450*/  LOP3.LUT R4, R4, R71, RZ, 0x3c, !PT ;  /* 0x0000004704047212 */ /* 0x000fe400078e3cff */
[----:B------:R-:W-:Y:S02]  /*1b460*/  LOP3.LUT R6, R6, R79, RZ, 0x3c, !PT ;  /* 0x0000004f06067212 */ /* 0x000fe400078e3cff */
[----:B------:R-:W-:-:S02]  /*1b470*/  F2FP.BF16.F32.PACK_AB R9, R72, R99 ;  /* 0x000000634809723e */ /* 0x000fc400000010ff */
[----:B------:R-:W-:Y:S02]  /*1b480*/  F2FP.BF16.F32.PACK_AB R11, R28, R97 ;  /* 0x000000611c0b723e */ /* 0x000fe400000010ff */
[----:B------:R-:W-:Y:S02]  /*1b490*/  SHF.R.U64 R12, R12, 0x3, RZ ;  /* 0x000000030c0c7819 */ /* 0x000fe400000012ff */
[----:B------:R-:W-:Y:S01]  /*1b4a0*/  SHF.R.U64 R14, R14, 0x3, RZ ;  /* 0x000000030e0e7819 */ /* 0x000fe200000012ff */
[----:B------:R1:W-:Y:S01]  /*1b4b0*/  STSM.16.M88.4 [R92], R8 ;  /* 0x000000085c007844 */ /* 0x0003e20000000200 */
[----:B------:R-:W-:Y:S02]  /*1b4c0*/  LOP3.LUT R28, R20, R105, RZ, 0x3c, !PT ;  /* 0x00000069141c7212 */ /* 0x000fe400078e3cff */
[----:B------:R-:W-:Y:S02]  /*1b4d0*/  SHF.R.U64 R24, R24, 0x3, RZ ;  /* 0x0000000318187819 */ /* 0x000fe400000012ff */
[----:B------:R-:W-:-:S02]  /*1b4e0*/  LOP3.LUT R20, R38, R109, RZ, 0x3c, !PT ;  /* 0x0000006d26147212 */ /* 0x000fc400078e3cff */
[----:B------:R-:W-:Y:S02]  /*1b4f0*/  MOV R91, R4 ;  /* 0x00000004005b7202 */ /* 0x000fe40000000f00 */
[----:B------:R-:W-:Y:S02]  /*1b500*/  MOV R38, R6 ;  /* 0x0000000600267202 */ /* 0x000fe40000000f00 */
[----:B------:R-:W-:Y:S02]  /*1b510*/  F2FP.BF16.F32.PACK_AB R4, R33, R90 ;  /* 0x0000005a2104723e */ /* 0x000fe400000010ff */
[----:B------:R-:W-:Y:S02]  /*1b520*/  F2FP.BF16.F32.PACK_AB R5, R64, R95 ;  /* 0x0000005f4005723e */ /* 0x000fe400000010ff */
[----:B------:R-:W-:Y:S02]  /*1b530*/  F2FP.BF16.F32.PACK_AB R6, R37, R0 ;  /* 0x000000002506723e */ /* 0x000fe400000010ff */
[----:B------:R-:W-:-:S02]  /*1b540*/  F2FP.BF16.F32.PACK_AB R7, R34, R93 ;  /* 0x0000005d2207723e */ /* 0x000fc400000010ff */
[----:B------:R-:W-:Y:S02]  /*1b550*/  LOP3.LUT R12, R12, R101, RZ, 0x3c, !PT ;  /* 0x000000650c0c7212 */ /* 0x000fe400078e3cff */
[----:B------:R-:W-:Y:S01]  /*1b560*/  LOP3.LUT R14, R14, R103, RZ, 0x3c, !PT ;  /* 0x000000670e0e7212 */ /* 0x000fe200078e3cff */
[----:B------:R-:W-:Y:S01]  /*1b570*/  STSM.16.M88.4 [R91], R4 ;  /* 0x000000045b007844 */ /* 0x000fe20000000200 */
[----:B-1----:R-:W-:Y:S02]  /*1b580*/  F2FP.BF16.F32.PACK_AB R8, R41, R40 ;  /* 0x000000282908723e */ /* 0x002fe400000010ff */
[----:B------:R-:W-:Y:S02]  /*1b590*/  F2FP.BF16.F32.PACK_AB R9, R43, R42 ;  /* 0x0000002a2b09723e */ /* 0x000fe400000010ff */
[----:B------:R-:W-:Y:S02]  /*1b5a0*/  F2FP.BF16.F32.PACK_AB R10, R45, R44 ;  /* 0x0000002c2d0a723e */ /* 0x000fe400000010ff */
[----:B------:R-:W-:-:S02]  /*1b5b0*/  F2FP.BF16.F32.PACK_AB R11, R47, R46 ;  /* 0x0000002e2f0b723e */ /* 0x000fc400000010ff */
[----:B------:R-:W-:Y:S02]  /*1b5c0*/  LOP3.LUT R30, R24, R107, RZ, 0x3c, !PT ;  /* 0x0000006b181e7212 */ /* 0x000fe400078e3cff */
[----:B------:R-:W-:Y:S01]  /*1b5d0*/  MOV R79, R12 ;  /* 0x0000000c004f7202 */ /* 0x000fe20000000f00 */
[----:B------:R1:W-:Y:S01]  /*1b5e0*/  STSM.16.M88.4 [R38], R8 ;  /* 0x0000000826007844 */ /* 0x0003e20000000200 */
[----:B------:R-:W-:Y:S02]  /*1b5f0*/  MOV R72, R14 ;  /* 0x0000000e00487202 */ /* 0x000fe40000000f00 */
[----:B------:R-:W-:Y:S02]  /*1b600*/  MOV R71, R28 ;  /* 0x0000001c00477202 */ /* 0x000fe40000000f00 */
[----:B------:R-:W-:Y:S02]  /*1b610*/  MOV R24, R30 ;  /* 0x0000001e00187202 */ /* 0x000fe40000000f00 */
[----:B------:R-:W-:-:S02]  /*1b620*/  F2FP.BF16.F32.PACK_AB R12, R49, R48 ;  /* 0x00000030310c723e */ /* 0x000fc400000010ff */
[----:B------:R-:W-:Y:S02]  /*1b630*/  F2FP.BF16.F32.PACK_AB R13, R51, R50 ;  /* 0x00000032330d723e */ /* 0x000fe400000010ff */
[----:B------:R-:W-:Y:S02]  /*1b640*/  F2FP.BF16.F32.PACK_AB R14, R53, R52 ;  /* 0x00000034350e723e */ /* 0x000fe400000010ff */
[----:B------:R-:W-:Y:S01]  /*1b650*/  F2FP.BF16.F32.PACK_AB R15, R55, R54 ;  /* 0x00000036370f723e */ /* 0x000fe200000010ff */
[----:B------:R-:W2:Y:S01]  /*1b660*/  LDC R53, c[0x0][0xbe8] ;  /* 0x0002fa00ff357b82 */ /* 0x000ea20000000800 */
[----:B------:R-:W-:Y:S02]  /*1b670*/  F2FP.BF16.F32.PACK_AB R28, R57, R56 ;  /* 0x00000038391c723e */ /* 0x000fe400000010ff */
[----:B------:R-:W-:Y:S01]  /*1b680*/  F2FP.BF16.F32.PACK_AB R29, R59, R58 ;  /* 0x0000003a3b1d723e */ /* 0x000fe200000010ff */
[----:B------:R3:W-:Y:S01]  /*1b690*/  STSM.16.M88.4 [R79], R12 ;  /* 0x0000000c4f007844 */ /* 0x0007e20000000200 */
[----:B------:R-:W-:-:S02]  /*1b6a0*/  F2FP.BF16.F32.PACK_AB R30, R61, R60 ;  /* 0x0000003c3d1e723e */ /* 0x000fc400000010ff */
[----:B------:R-:W-:Y:S02]  /*1b6b0*/  F2FP.BF16.F32.PACK_AB R31, R63, R62 ;  /* 0x0000003e3f1f723e */ /* 0x000fe400000010ff */
[----:B------:R-:W-:Y:S02]  /*1b6c0*/  ISETP.NE.U32.AND P0, PT, RZ, UR4, PT ;  /* 0x00000004ff007c0c */ /* 0x000fe4000bf05070 */
[----:B-1----:R-:W-:Y:S01]  /*1b6d0*/  IADD3 R10, P1, R209, UR4, RZ ;  /* 0x00000004d10a7c10 */ /* 0x002fe2000ff3e0ff */
[----:B------:R1:W-:Y:S01]  /*1b6e0*/  STSM.16.M88.4 [R72], R28 ;  /* 0x0000001c48007844 */ /* 0x0003e20000000200 */
[----:B------:R-:W-:Y:S02]  /*1b6f0*/  F2FP.BF16.F32.PACK_AB R33, R67, R66 ;  /* 0x000000424321723e */ /* 0x000fe400000010ff */
[----:B------:R-:W-:Y:S02]  /*1b700*/  F2FP.BF16.F32.PACK_AB R34, R69, R68 ;  /* 0x000000444522723e */ /* 0x000fe400000010ff */
[----:B------:R-:W-:-:S02]  /*1b710*/  F2FP.BF16.F32.PACK_AB R37, R75, R74 ;  /* 0x0000004a4b25723e */ /* 0x000fc400000010ff */
[----:B------:R-:W-:Y:S01]  /*1b720*/  F2FP.BF16.F32.PACK_AB R38, R77, R76 ;  /* 0x0000004c4d26723e */ /* 0x000fe200000010ff */
[----:B------:R1:W-:Y:S01]  /*1b730*/  STSM.16.M88.4 [R71], R32 ;  /* 0x0000002047007844 */ /* 0x0003e20000000200 */
[----:B------:R-:W-:Y:S01]  /*1b740*/  MOV R21, R20 ;  /* 0x0000001400157202 */ /* 0x000fe20000000f00 */
[----:B------:R-:W-:Y:S01]  /*1b750*/  IMAD.MOV.U32 R20, RZ, RZ, RZ ;  /* 0x000000ffff147224 */ /* 0x000fe200078e00ff */
[----:B------:R-:W-:Y:S01]  /*1b760*/  F2FP.BF16.F32.PACK_AB R4, R81, R80 ;  /* 0x000000505104723e */ /* 0x000fe200000010ff */
[----:B------:R1:W-:Y:S01]  /*1b770*/  STSM.16.M88.4 [R24], R36 ;  /* 0x0000002418007844 */ /* 0x0003e20000000200 */
[----:B------:R-:W-:Y:S02]  /*1b780*/  F2FP.BF16.F32.PACK_AB R5, R83, R82 ;  /* 0x000000525305723e */ /* 0x000fe400000010ff */
[----:B------:R-:W-:Y:S02]  /*1b790*/  F2FP.BF16.F32.PACK_AB R6, R85, R84 ;  /* 0x000000545506723e */ /* 0x000fe400000010ff */
[----:B------:R-:W-:-:S02]  /*1b7a0*/  F2FP.BF16.F32.PACK_AB R7, R87, R86 ;  /* 0x000000565707723e */ /* 0x000fc400000010ff */
[----:B------:R-:W-:Y:S02]  /*1b7b0*/  ISETP.NE.AND.EX P0, PT, RZ, UR5, PT, P0 ;  /* 0x00000005ff007c0c */ /* 0x000fe4000bf05300 */
        /* <DEDUP_REMOVED lines=8> */
[----:B------:R-:W-:Y:S01]  /*1b840*/  IMAD.U32 R0, RZ, RZ, UR4 ;  /* 0x00000004ff007e24 */ /* 0x000fe2000f8e00ff */
[----:B------:R-:W-:Y:S01]  /*1b850*/  @P2 IADD3.X R9, R210, UR5, RZ, P3, !PT ;  /* 0x00000005d2092c10 */ /* 0x000fe20009ffe4ff */
[----:B------:R1:W5:Y:S01]  /*1b860*/  @P0 LDG.E R20, desc[UR60][R10.64] ;  /* 0x0000003c0a140981 */ /* 0x000362000c1e1900 */
[----:B--2---:R-:W-:-:S03]  /*1b870*/  ISETP.NE.AND P1, PT, R53, 0x1, PT ;  /* 0x000000013500780c */ /* 0x004fc60003f25270 */
[----:B------:R1:W5:Y:S10]  /*1b880*/  @P2 LDG.E R0, desc[UR60][R8.64] ;  /* 0x0000003c08002981 */ /* 0x000374000c1e1900 */
[----:B---3--:R-:W2:Y:S08]  /*1b890*/  @P1 LDC R12, c[0x0][0xbec] ;  /* 0x0002fb00ff0c1b82 */ /* 0x008eb00000000800 */
[----:B------:R-:W3:Y:S01]  /*1b8a0*/  @P1 LDC R13, c[0x0][0xbf0] ;  /* 0x0002fc00ff0d1b82 */ /* 0x000ee20000000800 */
[----:B-1----:R-:W-:Y:S05]  /*1b8b0*/  @P2 BRA `(.L_x_2915) ;  /* 0x0000000000102947 */ /* 0x002fea0003800000 */
[----:B------:R-:W-:Y:S05]  /*1b8c0*/  @!P0 BRA `(.L_x_2915) ;  /* 0x00000000000c8947 */ /* 0x000fea0003800000 */
[----:B------:R-:W4:Y:S04]  /*1b8d0*/  LDG.E R5, desc[UR60][R10.64] ;  /* 0x0000003c0a057981 */ /* 0x000f28000c1e1900 */
[----:B-----5:R-:W4:Y:S02]  /*1b8e0*/  LDG.E R0, desc[UR60][R10.64+0x4] ;  /* 0x0000043c0a007981 */ /* 0x020f24000c1e1900 */
[----:B----4-:R-:W-:-:S07]  /*1b8f0*/  IMAD.IADD R0, R0, 0x1, -R5 ;  /* 0x0000000100007824 */ /* 0x010fce00078e0a05 */
.L_x_2915:
[----:B------:R-:W-:Y:S01]  /*1b900*/  SHF.R.S32.HI R24, RZ, 0x1f, R208 ;  /* 0x0000001fff187819 */ /* 0x000fe200000114d0 */
[----:B------:R-:W-:Y:S01]  /*1b910*/  IMAD.IADD R15, R205, 0x1, R200 ;  /* 0x00000001cd0f7824 */ /* 0x000fe200078e02c8 */
[----:B------:R-:W-:Y:S01]  /*1b920*/  ULDC.64 UR4, c[0x0][0xb90] ;  /* 0x0002e40000047ab9 */ /* 0x000fe20000000a00 */
[----:B-----5:R-:W-:Y:S01]  /*1b930*/  SHF.R.S32.HI R21, RZ, 0x1f, R20 ;  /* 0x0000001fff157819 */ /* 0x020fe20000011414 */
[----:B------:R-:W-:Y:S01]  /*1b940*/  IMAD R9, R215, 0x40, R203 ;  /* 0x00000040d7097824 */ /* 0x000fe200078e02cb */
[----:B------:R-:W-:Y:S01]  /*1b950*/  SEL R216, R216, RZ, !P0 ;  /* 0x000000ffd8d87207 */ /* 0x000fe20004000000 */
[----:B--2---:R-:W-:Y:S01]  /*1b960*/  @P1 IMAD.HI.U32 R6, R15, R12, RZ ;  /* 0x0000000c0f061227 */ /* 0x004fe200078e00ff */
[----:B------:R-:W-:Y:S01]  /*1b970*/  SEL R211, R211, RZ, !P0 ;  /* 0x000000ffd3d37207 */ /* 0x000fe20004000000 */
[----:B------:R-:W1:Y:S02]  /*1b980*/  @P1 LDC R57, c[0x0][0xbec] ;  /* 0x0002fb00ff391b82 */ /* 0x000e640000000800 */
[----:B------:R-:W-:-:S02]  /*1b990*/  IMAD R5, R24, UR4, RZ ;  /* 0x0000000418057c24 */ /* 0x000fc4000f8e02ff */
[----:B------:R-:W-:Y:S01]  /*1b9a0*/  IMAD.MOV.U32 R7, RZ, RZ, R15 ;  /* 0x000000ffff077224 */ /* 0x000fe200078e000f */
[----:B---3--:R-:W-:Y:S01]  /*1b9b0*/  @P1 SHF.R.U32.HI R7, RZ, R13, R6 ;  /* 0x0000000dff071219 */ /* 0x008fe20000011606 */
[C---:B------:R-:W-:Y:S02]  /*1b9c0*/  IMAD R11, R208.reuse, UR5, R5 ;  /* 0x00000005d00b7c24 */ /* 0x040fe4000f8e0205 */
[----:B------:R-:W-:Y:S01]  /*1b9d0*/  IMAD.WIDE.U32 R4, R208, UR4, R20 ;  /* 0x00000004d0047c25 */ /* 0x000fe2000f8e0014 */
[----:B------:R-:W-:-:S03]  /*1b9e0*/  ULDC.64 UR4, c[0x0][0xb98] ;  /* 0x0002e60000047ab9 */ /* 0x000fc60000000a00 */
[----:B------:R-:W-:Y:S01]  /*1b9f0*/  IMAD.IADD R5, R5, 0x1, R11 ;  /* 0x0000000105057824 */ /* 0x000fe200078e020b */
[--C-:B------:R-:W-:Y:S01]  /*1ba00*/  SHF.R.S32.HI R11, RZ, 0x1f, R7.reuse ;  /* 0x0000001fff0b7819 */ /* 0x100fe20000011407 */
[----:B------:R-:W-:Y:S02]  /*1ba10*/  IMAD.MOV R8, RZ, RZ, -R7 ;  /* 0x000000ffff087224 */ /* 0x000fe400078e0a07 */
[----:B------:R-:W-:-:S04]  /*1ba20*/  IMAD.WIDE R2, R9, 0x2, R2 ;  /* 0x0000000209027825 */ /* 0x000fc800078e0202 */
[----:B------:R-:W-:Y:S01]  /*1ba30*/  IMAD R6, R216, UR4, RZ ;  /* 0x00000004d8067c24 */ /* 0x000fe2000f8e02ff */
[C---:B------:R-:W-:Y:S01]  /*1ba40*/  IADD3 R13, P3, R2.reuse, 0x2000, RZ ;  /* 0x00002000020d7810 */ /* 0x040fe20007f7e0ff */
[----:B------:R-:W-:Y:S01]  /*1ba50*/  IMAD.WIDE.U32 R4, R211, UR4, R4 ;  /* 0x00000004d3047c25 */ /* 0x000fe2000f8e0004 */
[C---:B------:R-:W-:Y:S02]  /*1ba60*/  IADD3 R33, P6, R2.reuse, 0x4000, RZ ;  /* 0x0000400002217810 */ /* 0x040fe40007fde0ff */
[----:B------:R-:W-:Y:S01]  /*1ba70*/  LOP3.LUT R12, R13, 0x380, RZ, 0xc0, !PT ;  /* 0x000003800d0c7812 */ /* 0x000fe200078ec0ff */
[----:B------:R-:W-:Y:S01]  /*1ba80*/  IMAD R9, R53, R8, R15 ;  /* 0x0000000835097224 */ /* 0x000fe200078e020f */
[----:B------:R-:W-:Y:S01]  /*1ba90*/  IADD3 R4, P2, R7, R4, RZ ;  /* 0x0000000407047210 */ /* 0x000fe20007f5e0ff */
[----:B------:R-:W-:Y:S01]  /*1baa0*/  IMAD R8, R211, UR5, R6 ;  /* 0x00000005d3087c24 */ /* 0x000fe2000f8e0206 */
[----:B------:R-:W-:Y:S01]  /*1bab0*/  ULDC.64 UR4, c[0x0][0xb88] ;  /* 0x0002e20000047ab9 */ /* 0x000fe20000000a00 */
[----:B------:R-:W-:Y:S01]  /*1bac0*/  IADD3 R7, P0, R2, 0x1000, RZ ;  /* 0x0000100002077810 */ /* 0x000fe20007f1e0ff */
[----:B------:R-:W-:Y:S01]  /*1bad0*/  IMAD.IADD R14, R233, 0x1, R200 ;  /* 0x00000001e90e7824 */ /* 0x000fe200078e02c8 */
[----:B------:R-:W-:Y:S01]  /*1bae0*/  SHF.R.S32.HI R6, RZ, 0x1f, R9 ;  /* 0x0000001fff067819 */ /* 0x000fe20000011409 */
[----:B------:R-:W-:Y:S01]  /*1baf0*/  IMAD R55, R0, R53, RZ ;  /* 0x0000003500377224 */ /* 0x000fe200078e02ff */
[----:B------:R-:W-:-:S02]  /*1bb00*/  IADD3.X R5, R11, R5, R8, P2, !PT ;  /* 0x000000050b057210 */ /* 0x000fc400017fe408 */
[----:B------:R-:W-:Y:S01]  /*1bb10*/  IADD3 R29, P2, R2, 0x3000, RZ ;  /* 0x00003000021d7810 */ /* 0x000fe20007f5e0ff */
[----:B------:R-:W-:Y:S01]  /*1bb20*/  IMAD R6, R6, UR4, RZ ;  /* 0x0000000406067c24 */ /* 0x000fe2000f8e02ff */
[----:B------:R-:W-:Y:S01]  /*1bb30*/  LOP3.LUT R8, R7, 0x380, RZ, 0xc0, !PT ;  /* 0x0000038007087812 */ /* 0x000fe200078ec0ff */
[----:B------:R-:W-:Y:S01]  /*1bb40*/  IMAD.WIDE.U32 R4, R9, UR4, R4 ;  /* 0x0000000409047c25 */ /* 0x000fe2000f8e0004 */
[----:B------:R-:W-:Y:S02]  /*1bb50*/  LOP3.LUT R28, R29, 0x380, RZ, 0xc0, !PT ;  /* 0x000003801d1c7812 */ /* 0x000fe400078ec0ff */
[----:B------:R-:W-:Y:S01]  /*1bb60*/  SHF.R.U64 R12, R12, 0x3, RZ ;  /* 0x000000030c0c7819 */ /* 0x000fe200000012ff */
[----:B------:R-:W-:Y:S01]  /*1bb70*/  IMAD R11, R9, UR5, R6 ;  /* 0x00000005090b7c24 */ /* 0x000fe2000f8e0206 */
[----:B------:R-:W-:Y:S01]  /*1bb80*/  ULDC.64 UR4, c[0x0][0xb50] ;  /* 0x0002d40000047ab9 */ /* 0x000fe20000000a00 */
[----:B------:R-:W-:Y:S01]  /*1bb90*/  SHF.R.U64 R28, R28, 0x3, RZ ;  /* 0x000000031c1c7819 */ /* 0x000fe200000012ff */
[----:B------:R-:W-:Y:S01]  /*1bba0*/  IMAD.X R9, RZ, RZ, R3, P0 ;  /* 0x000000ffff097224 */ /* 0x000fe200000e0603 */
[----:B------:R-:W-:Y:S01]  /*1bbb0*/  LEA R6, P4, R4, UR4, 0x2 ;  /* 0x0000000404067c11 */ /* 0x000fe2000f8810ff */
[----:B------:R-:W-:Y:S01]  /*1bbc0*/  IMAD.IADD R5, R5, 0x1, R11 ;  /* 0x0000000105057824 */ /* 0x000fe200078e020b */
[----:B------:R-:W-:-:S02]  /*1bbd0*/  LOP3.LUT P0, RZ, R225, 0x3, RZ, 0xc0, !PT ;  /* 0x00000003e1ff7812 */ /* 0x000fc4000780c0ff */
[----:B------:R-:W-:Y:S01]  /*1bbe0*/  LOP3.LUT R28, R28, R29, RZ, 0x3c, !PT ;  /* 0x0000001d1c1c7212 */ /* 0x000fe200078e3cff */
[----:B------:R-:W-:Y:S01]  /*1bbf0*/  SHFL.IDX PT, R48, R6, RZ, 0x1c1f ;  /* 0x001c1fff06307589 */ /* 0x000fe200000e0000 */
[----:B------:R-:W-:Y:S01]  /*1bc00*/  LEA.HI.X R10, R4, UR5, R5, 0x2, P4 ;  /* 0x00000005040a7c11 */ /* 0x000fe2000a0f1405 */
[----:B------:R-:W-:Y:S01]  /*1bc10*/  VIADD R4, R14, 0x8 ;  /* 0x000000080e047836 */ /* 0x000fe20000000000 */
[----:B------:R-:W-:Y:S01]  /*1bc20*/  SHF.R.U64 R8, R8, 0x3, RZ ;  /* 0x0000000308087819 */ /* 0x000fe200000012ff */
[----:B------:R-:W-:Y:S01]  /*1bc30*/  SHFL.IDX PT, R50, R6, 0x1, 0x1c1f ;  /* 0x003c1f0006327f89 */ /* 0x000fe200000e0000 */
[----:B------:R-:W-:Y:S01]  /*1bc40*/  IMAD.X R29, RZ, RZ, R3, P2 ;  /* 0x000000ffff1d7224 */ /* 0x000fe200010e0603 */
[-C--:B------:R-:W-:Y:S01]  /*1bc50*/  ISETP.GE.OR P2, PT, R14, R55.reuse, P0 ;  /* 0x000000370e00720c */ /* 0x080fe20000746670 */
[----:B------:R-:W-:Y:S01]  /*1bc60*/  ULDC.64 UR4, c[0x0][0xaa0] ;  /* 0x0002a80000047ab9 */ /* 0x000fe20000000a00 */
[----:B------:R-:W2:Y:S01]  /*1bc70*/  SHFL.IDX PT, R49, R10, RZ, 0x1c1f ;  /* 0x001c1fff0a317589 */ /* 0x000ea200000e0000 */
[----:B------:R-:W-:-:S02]  /*1bc80*/  ISETP.GE.OR P0, PT, R4, R55, P0 ;  /* 0x000000370400720c */ /* 0x000fc40000706670 */
[----:B------:R-:W-:Y:S01]  /*1bc90*/  LOP3.LUT R12, R12, R13, RZ, 0x3c, !PT ;  /* 0x0000000d0c0c7212 */ /* 0x000fe200078e3cff */
[----:B------:R-:W3:Y:S01]  /*1bca0*/  SHFL.IDX PT, R51, R10, 0x1, 0x1c1f ;  /* 0x003c1f000a337f89 */ /* 0x000ee200000e0000 */
[----:B------:R-:W-:Y:S01]  /*1bcb0*/  LOP3.LUT R8, R8, R7, RZ, 0x3c, !PT ;  /* 0x0000000708087212 */ /* 0x000fe200078e3cff */
[----:B------:R-:W-:Y:S01]  /*1bcc0*/  IMAD.X R13, RZ, RZ, R3, P3 ;  /* 0x000000ffff0d7224 */ /* 0x000fe200018e0603 */
[C---:B------:R-:W-:Y:S02]  /*1bcd0*/  IADD3 R37, P5, R2.reuse, 0x5000, RZ ;  /* 0x0000500002257810 */ /* 0x040fe40007fbe0ff */
[C---:B------:R-:W-:Y:S02]  /*1bce0*/  IADD3 R41, P4, R2.reuse, 0x6000, RZ ;  /* 0x0000600002297810 */ /* 0x040fe40007f9e0ff */
[C---:B------:R-:W-:Y:S02]  /*1bcf0*/  LOP3.LUT R7, R2.reuse, 0x380, RZ, 0xc0, !PT ;  /* 0x0000038002077812 */ /* 0x040fe400078ec0ff */
[----:B------:R-:W-:-:S02]  /*1bd00*/  IADD3 R5, P3, R2, 0x7000, RZ ;  /* 0x0000700002057810 */ /* 0x000fc40007f7e0ff */
[----:B------:R-:W-:Y:S02]  /*1bd10*/  LOP3.LUT R32, R33, 0x380, RZ, 0xc0, !PT ;  /* 0x0000038021207812 */ /* 0x000fe400078ec0ff */
[----:B------:R-:W-:Y:S01]  /*1bd20*/  LOP3.LUT R36, R37, 0x380, RZ, 0xc0, !PT ;  /* 0x0000038025247812 */ /* 0x000fe200078ec0ff */
[----:B------:R-:W-:Y:S01]  /*1bd30*/  IMAD R21, R21, UR4, RZ ;  /* 0x0000000415157c24 */ /* 0x000fe2000f8e02ff */
[----:B------:R-:W-:Y:S01]  /*1bd40*/  LOP3.LUT R40, R41, 0x380, RZ, 0xc0, !PT ;  /* 0x0000038029287812 */ /* 0x000fe200078ec0ff */
[----:B------:R-:W-:Y:S01]  /*1bd50*/  IMAD.X R45, RZ, RZ, R3, P3 ;  /* 0x000000ffff2d7224 */ /* 0x000fe200018e0603 */
[----:B------:R-:W-:Y:S02]  /*1bd60*/  SHF.R.U64 R7, R7, 0x3, RZ ;  /* 0x0000000307077819 */ /* 0x000fe400000012ff */
[----:B------:R-:W-:Y:S01]  /*1bd70*/  LOP3.LUT R0, R5, 0x380, RZ, 0xc0, !PT ;  /* 0x0000038005007812 */ /* 0x000fe200078ec0ff */
[----:B--2---:R-:W-:Y:S01]  /*1bd80*/  @!P2 ST.E desc[UR60][R48.64], R89 ;  /* 0x000000593000a985 */ /* 0x004fe2000c10193c */
[----:B------:R-:W-:-:S02]  /*1bd90*/  SHF.R.U64 R32, R32, 0x3, RZ ;  /* 0x0000000320207819 */ /* 0x000fc400000012ff */
[----:B------:R-:W-:Y:S01]  /*1bda0*/  SHF.R.U64 R36, R36, 0x3, RZ ;  /* 0x0000000324247819 */ /* 0x000fe200000012ff */
[----:B---3--:R2:W-:Y:S01]  /*1bdb0*/  @!P0 ST.E desc[UR60][R50.64], R88 ;  /* 0x0000005832008985 */ /* 0x0085e2000c10193c */
[----:B------:R-:W-:Y:S02]  /*1bdc0*/  SHF.R.U64 R40, R40, 0x3, RZ ;  /* 0x0000000328287819 */ /* 0x000fe400000012ff */
[----:B------:R-:W-:Y:S01]  /*1bdd0*/  LOP3.LUT R2, R7, R2, RZ, 0x3c, !PT ;  /* 0x0000000207027212 */ /* 0x000fe200078e3cff */
[----:B------:R-:W-:Y:S01]  /*1bde0*/  IMAD R21, R20, UR5, R21 ;  /* 0x0000000514157c24 */ /* 0x000fe2000f8e0215 */
[----:B------:R-:W-:Y:S01]  /*1bdf0*/  SHF.R.U64 R0, R0, 0x3, RZ ;  /* 0x0000000300007819 */ /* 0x000fe200000012ff */
[----:B------:R-:W5:Y:S01]  /*1be00*/  LD.E.128 R8, desc[UR60][R8.64] ;  /* 0x0000003c08087980 */ /* 0x000f62000c101d00 */
[----:B------:R-:W-:Y:S01]  /*1be10*/  LOP3.LUT R32, R32, R33, RZ, 0x3c, !PT ;  /* 0x0000002120207212 */ /* 0x000fe200078e3cff */
[--C-:B------:R-:W-:Y:S01]  /*1be20*/  IMAD.X R33, RZ, RZ, R3.reuse, P6 ;  /* 0x000000ffff217224 */ /* 0x100fe200030e0603 */
[----:B------:R-:W-:Y:S01]  /*1be30*/  LOP3.LUT R36, R36, R37, RZ, 0x3c, !PT ;  /* 0x0000002524247212 */ /* 0x000fe200078e3cff */
[--C-:B------:R-:W-:Y:S01]  /*1be40*/  IMAD.X R37, RZ, RZ, R3.reuse, P5 ;  /* 0x000000ffff257224 */ /* 0x100fe200028e0603 */
[----:B------:R-:W-:Y:S01]  /*1be50*/  LOP3.LUT R40, R40, R41, RZ, 0x3c, !PT ;  /* 0x0000002928287212 */ /* 0x000fe200078e3cff */
[----:B--2---:R-:W2:Y:S01]  /*1be60*/  @P1 LDC R51, c[0x0][0xbf0] ;  /* 0x0002fc00ff331b82 */ /* 0x004ea20000000800 */
[----:B------:R-:W-:Y:S01]  /*1be70*/  LOP3.LUT R44, R0, R5, RZ, 0x3c, !PT ;  /* 0x00000005002c7212 */ /* 0x000fe200078e3cff */
[----:B------:R-:W-:Y:S01]  /*1be80*/  IMAD.X R41, RZ, RZ, R3, P4 ;  /* 0x000000ffff297224 */ /* 0x000fe200020e0603 */
[----:B------:R3:W5:Y:S04]  /*1be90*/  LD.E.128 R4, desc[UR60][R2.64] ;  /* 0x0000003c02047980 */ /* 0x000768000c101d00 */
[----:B------:R-:W5:Y:S04]  /*1bea0*/  LD.E.128 R12, desc[UR60][R12.64] ;  /* 0x0000003c0c0c7980 */ /* 0x000f68000c101d00 */
[----:B------:R-:W5:Y:S01]  /*1beb0*/  LD.E.128 R28, desc[UR60][R28.64] ;  /* 0x0000003c1c1c7980 */ /* 0x000f62000c101d00 */
[----:B---3--:R-:W-:Y:S01]  /*1bec0*/  IMAD.WIDE.U32 R2, R20, UR4, RZ ;  /* 0x0000000414027c25 */ /* 0x008fe2000f8e00ff */
[----:B------:R-:W-:-:S02]  /*1bed0*/  ULDC.64 UR4, c[0x0][0xae8] ;  /* 0x0002ba0000047ab9 */ /* 0x000fc40000000a00 */
[----:B------:R-:W5:Y:S01]  /*1bee0*/  LD.E.128 R32, desc[UR60][R32.64] ;  /* 0x0000003c20207980 */ /* 0x000f62000c101d00 */
[----:B------:R-:W-:Y:S02]  /*1bef0*/  IMAD.IADD R3, R3, 0x1, R21 ;  /* 0x0000000103037824 */ /* 0x000fe400078e0215 */
[----:B------:R-:W-:Y:S01]  /*1bf00*/  IMAD R21, R207, 0x20, R215 ;  /* 0x00000020cf157824 */ /* 0x000fe200078e02d7 */
[----:B------:R-:W5:Y:S01]  /*1bf10*/  LD.E.128 R36, desc[UR60][R36.64] ;  /* 0x0000003c24247980 */ /* 0x000f62000c101d00 */
[----:B------:R-:W-:Y:S02]  /*1bf20*/  IMAD R49, R24, UR4, RZ ;  /* 0x0000000418317c24 */ /* 0x000fe4000f8e02ff */
[----:B------:R-:W-:Y:S01]  /*1bf30*/  IMAD.IADD R24, R200, 0x1, R21 ;  /* 0x00000001c8187824 */ /* 0x000fe200078e0215 */
[----:B------:R-:W5:Y:S01]  /*1bf40*/  LD.E.128 R40, desc[UR60][R40.64] ;  /* 0x0000003c28287980 */ /* 0x000f62000c101d00 */
[----:B------:R-:W-:Y:S02]  /*1bf50*/  IMAD R49, R208, UR5, R49 ;  /* 0x00000005d0317c24 */ /* 0x000fe4000f8e0231 */
[----:B-1----:R-:W-:Y:S01]  /*1bf60*/  @P1 IMAD.HI.U32 R0, R24, R57, RZ ;  /* 0x0000003918001227 */ /* 0x002fe200078e00ff */
        /* <DEDUP_REMOVED lines=8> */
[----:B-1----:R-:W1:Y:S01]  /*1bff0*/  FENCE.VIEW.ASYNC.S ;  /* 0x00000000000073c6 */ /* 0x002e620000000000 */
[----:B------:R-:W-:Y:S01]  /*1c000*/  IMAD.MOV.U32 R21, RZ, RZ, R24 ;  /* 0x000000ffff157224 */ /* 0x000fe200078e0018 */
[----:B--2---:R-:W-:Y:S01]  /*1c010*/  @P1 SHF.R.U32.HI R21, RZ, R51, R0 ;  /* 0x00000033ff151219 */ /* 0x004fe20000011600 */
        /* <DEDUP_REMOVED lines=35> */
[----:B------:R-:W-:Y:S02]  /*1c250*/  ULDC UR4, c[0x0][0xac8] ;  /* 0x0002b20000047ab9 */ /* 0x000fe40000000800 */
        /* <DEDUP_REMOVED lines=8> */
.L_x_2917:
[----:B------:R-:W-:Y:S05]  /*1c2e0*/  BSYNC B1 ;  /* 0x0000000000017941 */ /* 0x000fea0003800000 */
.L_x_2916:
[----:B-1----:R1:W0:Y:S01]  /*1c2f0*/  SHFL.IDX PT, R0, R48, 0x1, 0x181f ;  /* 0x00381f0030007f89 */ /* 0x00222200000e0000 */
[----:B------:R-:W-:Y:S03]  /*1c300*/  BSSY B1, `(.L_x_2918) ;  /* 0x000000c000017945 */ /* 0x000fe60003800000 */
[----:B----45:R1:W4:Y:S01]  /*1c310*/  SHFL.IDX PT, R4, R24, 0x1, 0x181f ;  /* 0x00381f0018047f89 */ /* 0x03032200000e0000 */
        /* <DEDUP_REMOVED lines=10> */
.L_x_2919:
[----:B------:R-:W-:Y:S05]  /*1c3c0*/  BSYNC B1 ;  /* 0x0000000000017941 */ /* 0x000fea0003800000 */
.L_x_2918:
[----:B0-----:R0:W0:Y:S01]  /*1c3d0*/  SHFL.IDX PT, R0, R48, 0x2, 0x181f ;  /* 0x00581f0030007f89 */ /* 0x00102200000e0000 */
[----:B------:R-:W-:Y:S03]  /*1c3e0*/  BSSY B1, `(.L_x_2920) ;  /* 0x000000c000017945 */ /* 0x000fe60003800000 */
[----:B----4-:R4:W0:Y:S01]  /*1c3f0*/  SHFL.IDX PT, R4, R24, 0x2, 0x181f ;  /* 0x00581f0018047f89 */ /* 0x01082200000e0000 */
        /* <DEDUP_REMOVED lines=10> */
.L_x_2921:
[----:B------:R-:W-:Y:S05]  /*1c4a0*/  BSYNC B1 ;  /* 0x0000000000017941 */ /* 0x000fea0003800000 */
.L_x_2920:
[----:B0-----:R-:W-:Y:S01]  /*1c4b0*/  VIADD R0, R200, 0x60 ;  /* 0x00000060c8007836 */ /* 0x001fe20000000000 */
[----:B-12---:R-:W0:Y:S04]  /*1c4c0*/  SHFL.IDX PT, R48, R48, 0x3, 0x181f ;  /* 0x00781f0030307f89 */ /* 0x006e2800000e0000 */
[----:B------:R-:W-:Y:S01]  /*1c4d0*/  ISETP.GE.AND P0, PT, R0, R55, PT ;  /* 0x000000370000720c */ /* 0x000fe20003f06270 */
[----:B----4-:R-:W1:-:S12]  /*1c4e0*/  SHFL.IDX PT, R24, R24, 0x3, 0x181f ;  /* 0x00781f0018187f89 */ /* 0x010e5800000e0000 */
[----:B------:R-:W-:Y:S05]  /*1c4f0*/  @P0 BRA `(.L_x_2922) ;  /* 0x0000000800d80947 */ /* 0x000fea0003800000 */
[----:B------:R-:W-:Y:S02]  /*1c500*/  ULDC UR4, c[0x0][0xac8] ;  /* 0x0002b20000047ab9 */ /* 0x000fe40000000800 */
[----:B------:R-:W-:-:S13]  /*1c510*/  ISETP.GE.AND P1, PT, R203, UR4, PT ;  /* 0x00000004cb007c0c */ /* 0x000fda000bf26270 */
[----:B-1----:R-:W-:-:S04]  /*1c520*/  @!P1 LEA R2, P0, R203, R24, 0x1 ;  /* 0x00000018cb029211 */ /* 0x002fc800078008ff */
[----:B0-----:R-:W-:Y:S02]  /*1c530*/  @!P1 LEA.HI.X R3, R203, R48, R236, 0x1, P0 ;  /* 0x00000030cb039211 */ /* 0x001fe400000f0cec */
[----:B------:R-:W-:-:S03]  /*1c540*/  ISETP.GE.AND P0, PT, R206, UR4, PT ;  /* 0x00000004ce007c0c */ /* 0x000fc6000bf06270 */
[----:B------:R2:W-:Y:S10]  /*1c550*/  @!P1 ST.E.128 desc[UR60][R2.64], R28 ;  /* 0x0000001c02009985 */ /* 0x0005f4000c101d3c */
[----:B------:R-:W-:Y:S05]  /*1c560*/  @P0 BRA `(.L_x_2922) ;  /* 0x0000000800bc0947 */ /* 0x000fea0003800000 */
[----:B--2---:R-:W-:-:S04]  /*1c570*/  LEA R2, P0, R206, R24, 0x1 ;  /* 0x00000018ce027211 */ /* 0x004fc800078008ff */
[----:B------:R-:W-:-:S05]  /*1c580*/  LEA.HI.X R3, R206, R48, R235, 0x1, P0 ;  /* 0x00000030ce037211 */ /* 0x000fca00000f0ceb */
[----:B------:R4:W-:Y:S01]  /*1c590*/  ST.E.128 desc[UR60][R2.64], R44 ;  /* 0x0000002c02007985 */ /* 0x0009e2000c101d3c */
[----:B------:R-:W-:Y:S05]  /*1c5a0*/  BRA `(.L_x_2922) ;  /* 0x0000000800ac7947 */ /* 0x000fea0003800000 */
.L_x_2914:
        /* <DEDUP_REMOVED lines=16> */
[----:B--2---:R-:W-:Y:S02]  /*1c6b0*/  ISETP.NE.AND P2, PT, R21, 0x1, PT ;  /* 0x000000011500780c */ /* 0x004fe40003f45270 */
[----:B------:R-:W-:-:S11]  /*1c6c0*/  ISETP.GE.AND P3, PT, R237, 0x80, PT ;  /* 0x00000080ed00780c */ /* 0x000fd60003f66270 */
[----:B------:R-:W2:Y:S08]  /*1c6d0*/  @P2 LDC R12, c[0x0][0xbec] ;  /* 0x0002fb00ff0c2b82 */ /* 0x000eb00000000800 */
[----:B------:R-:W4:Y:S01]  /*1c6e0*/  @P2 LDC R29, c[0x0][0xbf0] ;  /* 0x0002fc00ff1d2b82 */ /* 0x000f220000000800 */
[----:B---3--:R-:W-:Y:S05]  /*1c6f0*/  @P1 BRA `(.L_x_2923) ;  /* 0x0000000000101947 */ /* 0x008fea0003800000 */
[----:B------:R-:W-:Y:S05]  /*1c700*/  @!P0 BRA `(.L_x_2923) ;  /* 0x00000000000c8947 */ /* 0x000fea0003800000 */
[----:B------:R-:W3:Y:S04]  /*1c710*/  LDG.E R5, desc[UR60][R2.64] ;  /* 0x0000003c02057981 */ /* 0x000ee8000c1e1900 */
[----:B-----5:R-:W3:Y:S02]  /*1c720*/  LDG.E R0, desc[UR60][R2.64+0x4] ;  /* 0x0000043c02007981 */ /* 0x020ee4000c1e1900 */
[----:B---3--:R-:W-:-:S07]  /*1c730*/  IMAD.IADD R0, R0, 0x1, -R5 ;  /* 0x0000000100007824 */ /* 0x008fce00078e0a05 */
.L_x_2923:
[----:B------:R-:W-:Y:S01]  /*1c740*/  BSSY B1, `(.L_x_2924) ;  /* 0x000002d000017945 */ /* 0x000fe20003800000 */
[----:B------:R-:W-:Y:S02]  /*1c750*/  SHF.R.S32.HI R10, RZ, 0x1f, R208 ;  /* 0x0000001fff0a7819 */ /* 0x000fe400000114d0 */
[----:B------:R-:W-:Y:S02]  /*1c760*/  SEL R211, R211, RZ, !P0 ;  /* 0x000000ffd3d37207 */ /* 0x000fe40004000000 */
[----:B------:R-:W-:Y:S02]  /*1c770*/  SEL R216, R216, RZ, !P0 ;  /* 0x000000ffd8d87207 */ /* 0x000fe40004000000 */
[----:B-----5:R-:W-:Y:S01]  /*1c780*/  SHF.R.S32.HI R11, RZ, 0x1f, R6 ;  /* 0x0000001fff0b7819 */ /* 0x020fe20000011406 */
[----:B------:R-:W-:Y:S06]  /*1c790*/  @P3 BRA `(.L_x_2925) ;  /* 0x00000000009c3947 */ /* 0x000fec0003800000 */
[----:B------:R-:W3:Y:S01]  /*1c7a0*/  S2R R3, SR_TID.X ;  /* 0x0000000000037919 */ /* 0x000ee20000002100 */
[----:B------:R-:W5:Y:S02]  /*1c7b0*/  LDC R9, c[0x0][0xbe8] ;  /* 0x0002fa00ff097b82 */ /* 0x000f640000000800 */
[----:B-----5:R-:W-:Y:S01]  /*1c7c0*/  IMAD R2, R0, R9, RZ ;  /* 0x0000000900027224 */ /* 0x020fe200078e02ff */
[----:B---3--:R-:W-:-:S04]  /*1c7d0*/  IADD3 R8, R200, -0x80, R3 ;  /* 0xffffff80c8087810 */ /* 0x008fc80007ffe003 */
        /* <DEDUP_REMOVED lines=9> */
[----:B------:R-:W3:Y:S01]  /*1c870*/  @P0 LDC R13, c[0x0][0xbec] ;  /* 0x0002fb00ff0d0b82 */ /* 0x000ee20000000800 */
[----:B------:R-:W-:Y:S01]  /*1c880*/  IMAD R7, R208, UR5, R7 ;  /* 0x00000005d0077c24 */ /* 0x000fe2000f8e0207 */
[----:B------:R-:W-:-:S03]  /*1c890*/  ULDC.64 UR4, c[0x0][0xb98] ;  /* 0x0002e60000047ab9 */ /* 0x000fc60000000a00 */
[----:B------:R-:W-:-:S03]  /*1c8a0*/  IMAD.IADD R3, R3, 0x1, R7 ;  /* 0x0000000103037824 */ /* 0x000fc600078e0207 */
[----:B------:R-:W5:Y:S01]  /*1c8b0*/  @P0 LDC R15, c[0x0][0xbf0] ;  /* 0x0002fc00ff0f0b82 */ /* 0x000f620000000800 */
[----:B------:R-:W-:-:S04]  /*1c8c0*/  IMAD.WIDE.U32 R2, R211, UR4, R2 ;  /* 0x00000004d3027c25 */ /* 0x000fc8000f8e0002 */
[----:B---3--:R-:W-:-:S05]  /*1c8d0*/  @P0 IMAD.HI.U32 R4, R8, R13, RZ ;  /* 0x0000000d08040227 */ /* 0x008fca00078e00ff */
[----:B-----5:R-:W-:Y:S01]  /*1c8e0*/  @P0 SHF.R.U32.HI R5, RZ, R15, R4 ;  /* 0x0000000fff050219 */ /* 0x020fe20000011604 */
        /* <DEDUP_REMOVED lines=18> */
.L_x_2925:
[----:B------:R-:W-:Y:S05]  /*1ca10*/  BSYNC B1 ;  /* 0x0000000000017941 */ /* 0x000fea0003800000 */
.L_x_2924:
[----:B------:R-:W-:Y:S01]  /*1ca20*/  ULDC.64 UR4, c[0x0][0xaa0] ;  /* 0x0002a80000047ab9 */ /* 0x000fe20000000a00 */
[----:B------:R-:W-:Y:S01]  /*1ca30*/  IMAD R7, R207, 0x20, R215 ;  /* 0x00000020cf077824 */ /* 0x000fe200078e02d7 */
[----:B------:R-:W-:Y:S01]  /*1ca40*/  BSSY B1, `(.L_x_2926) ;  /* 0x0000037000017945 */ /* 0x000fe20003800000 */
[----:B---3--:R-:W-:Y:S02]  /*1ca50*/  IMAD R3, R11, UR4, RZ ;  /* 0x000000040b037c24 */ /* 0x008fe4000f8e02ff */
        /* <DEDUP_REMOVED lines=40> */
[----:B------:R2:W3:Y:S02]  /*1cce0*/  SHFL.IDX PT, R2, R4, RZ, 0x181f ;  /* 0x00181fff04027589 */ /* 0x0004e400000e0000 */
[----:B------:R-:W-:Y:S02]  /*1ccf0*/  ISETP.GE.AND P0, PT, R0, R21, PT ;  /* 0x000000150000720c */ /* 0x000fe40003f06270 */
[----:B------:R2:W4:Y:S01]  /*1cd00*/  SHFL.IDX PT, R0, R5, RZ, 0x181f ;  /* 0x00181fff05007589 */ /* 0x00052200000e0000 */
[----:B------:R-:W-:Y:S10]  /*1cd10*/  @P2 BRA `(.L_x_2927) ;  /* 0x0000000000242947 */ /* 0x000ff40003800000 */
[----:B------:R-:W-:Y:S02]  /*1cd20*/  ULDC UR4, c[0x0][0xac8] ;  /* 0x0002b20000047ab9 */ /* 0x000fe40000000800 */
        /* <DEDUP_REMOVED lines=8> */
.L_x_2927:
[----:B------:R-:W-:Y:S05]  /*1cdb0*/  BSYNC B1 ;  /* 0x0000000000017941 */ /* 0x000fea0003800000 */
.L_x_2926:
[----:B----4-:R4:W0:Y:S01]  /*1cdc0*/  SHFL.IDX PT, R0, R5, 0x1, 0x181f ;  /* 0x00381f0005007f89 */ /* 0x01082200000e0000 */
[----:B------:R-:W-:Y:S03]  /*1cdd0*/  BSSY B1, `(.L_x_2928) ;  /* 0x000000c000017945 */ /* 0x000fe60003800000 */
[----:B---3--:R4:W3:Y:S01]  /*1cde0*/  SHFL.IDX PT, R2, R4, 0x1, 0x181f ;  /* 0x00381f0004027f89 */ /* 0x0088e200000e0000 */
        /* <DEDUP_REMOVED lines=10> */
.L_x_2929:
[----:B------:R-:W-:Y:S05]  /*1ce90*/  BSYNC B1 ;  /* 0x0000000000017941 */ /* 0x000fea0003800000 */
.L_x_2928:
[----:B0-----:R0:W0:Y:S01]  /*1cea0*/  SHFL.IDX PT, R0, R5, 0x2, 0x181f ;  /* 0x00581f0005007f89 */ /* 0x00102200000e0000 */
[----:B------:R-:W-:Y:S03]  /*1ceb0*/  BSSY B1, `(.L_x_2930) ;  /* 0x000000c000017945 */ /* 0x000fe60003800000 */
[----:B---3--:R3:W0:Y:S01]  /*1cec0*/  SHFL.IDX PT, R2, R4, 0x2, 0x181f ;  /* 0x00581f0004027f89 */ /* 0x00862200000e0000 */
        /* <DEDUP_REMOVED lines=8> */
[----:B------:R0:W-:Y:S04]  /*1cf50*/  @!P2 ST.E.128 desc[UR60][R6.64], RZ ;  /* 0x000000ff0600a985 */ /* 0x0001e8000c101d3c */
[----:B------:R0:W-:Y:S02]  /*1cf60*/  @!P3 ST.E.128 desc[UR60][R2.64], RZ ;  /* 0x000000ff0200b985 */ /* 0x0001e4000c101d3c */
.L_x_2931:
[----:B------:R-:W-:Y:S05]  /*1cf70*/  BSYNC B1 ;  /* 0x0000000000017941 */ /* 0x000fea0003800000 */
.L_x_2930:
[----:B0-----:R-:W-:Y:S01]  /*1cf80*/  VIADD R0, R200, 0x60 ;  /* 0x00000060c8007836 */ /* 0x001fe20000000000 */
[----:B--2-4-:R-:W0:Y:S04]  /*1cf90*/  SHFL.IDX PT, R5, R5, 0x3, 0x181f ;  /* 0x00781f0005057f89 */ /* 0x014e2800000e0000 */
[----:B------:R-:W-:Y:S01]  /*1cfa0*/  ISETP.GE.AND P0, PT, R0, R21, PT ;  /* 0x000000150000720c */ /* 0x000fe20003f06270 */
[----:B------:R2:W4:-:S12]  /*1cfb0*/  SHFL.IDX PT, R2, R4, 0x3, 0x181f ;  /* 0x00781f0004027f89 */ /* 0x00051800000e0000 */
[----:B--2---:R-:W-:Y:S05]  /*1cfc0*/  @P0 BRA `(.L_x_2922) ;  /* 0x0000000000240947 */ /* 0x004fea0003800000 */
        /* <DEDUP_REMOVED lines=9> */
.L_x_2922:
[----:B------:R-:W-:Y:S05]  /*1d060*/  BSYNC B0 ;  /* 0x0000000000007941 */ /* 0x000fea0003800000 */
.L_x_2913:
[----:B------:R-:W-:Y:S02]  /*1d070*/  ULDC UR4, c[0x0][0xc3c] ;  /* 0x00030f0000047ab9 */ /* 0x000fe40000000800 */
[----:B-1----:R-:W-:-:S13]  /*1d080*/  ISETP.GE.AND P0, PT, R27, UR4, PT ;  /* 0x000000041b007c0c */ /* 0x002fda000bf06270 */
[----:B------:R-:W-:Y:S05]  /*1d090*/  @!P0 BRA `(.L_x_2932) ;  /* 0xfffffe4000888947 */ /* 0x000fea000383ffff */
[----:B------:R-:W-:Y:S05]  /*1d0a0*/  BRA `(.L_x_2708) ;  /* 0x0000007c00907947 */ /* 0x000fea0003800000 */
.L_x_2706:
        /* <DEDUP_REMOVED lines=18> */
.L_x_2933:
        /* <DEDUP_REMOVED lines=41> */
.L_x_2939:
        /* <DEDUP_REMOVED lines=12> */
.L_x_2938:
[----:B------:R-:W-:Y:S05]  /*1d520*/  BSYNC B0 ;  /* 0x0000000000007941 */ /* 0x000fea0003800000 */
.L_x_2937:
        /* <DEDUP_REMOVED lines=21> */
.L_x_2935:
        /* <DEDUP_REMOVED lines=18> */
[----:B------:R-:W-:-:S06]  /*1d7a0*/  VIADD R16, R7, 0xffffffff ;  /* 0xffffffff07107836 */ /* 0x000fcc0000000000 */
[----:B------:R2:W3:Y:S02]  /*1d7b0*/  SHFL.IDX PT, R16, R5, R16, 0x1f ;  /* 0x00001f1005107589 */ /* 0x0004e400000e0000 */
.L_x_2940:
[----:B-12---:R-:W-:Y:S01]  /*1d7c0*/  IMAD.MOV R5, RZ, RZ, -R3 ;  /* 0x000000ffff057224 */ /* 0x006fe200078e0a03 */
[----:B------:R-:W-:Y:S01]  /*1d7d0*/  IABS R7, R9 ;  /* 0x0000000900077213 */ /* 0x000fe20000000000 */
        /* <DEDUP_REMOVED lines=23> */
[----:B------:R-:W-:Y:S01]  /*1d950*/  VIADDMNMX R11, R10, UR5, R11, PT ;  /* 0x000000050a0b7c46 */ /* 0x000fe2000b80010b */
[----:B------:R-:W-:-:S03]  /*1d960*/  IMAD.IADD R5, R8, 0x1, R5 ;  /* 0x0000000108057824 */ /* 0x000fc600078e0205 */
        /* <DEDUP_REMOVED lines=12> */
[----:B------:R-:W-:-:S03]  /*1da30*/  LOP3.LUT R3, R8, R11, RZ, 0x3c, !PT ;  /* 0x0000000b08037212 */ /* 0x000fc600078e3cff */
        /* <DEDUP_REMOVED lines=16> */
.L_x_2936:
[----:B------:R-:W-:Y:S02]  /*1db40*/  IMAD.MOV.U32 R17, RZ, RZ, RZ ;  /* 0x000000ffff117224 */ /* 0x000fe400078e00ff */
[----:B------:R-:W-:Y:S02]  /*1db50*/  IMAD.U32 R16, RZ, RZ, UR6 ;  /* 0x00000006ff107e24 */ /* 0x000fe4000f8e00ff */
[----:B------:R-:W-:-:S07]  /*1db60*/  IMAD.MOV.U32 R18, RZ, RZ, RZ ;  /* 0x000000ffff127224 */ /* 0x000fce00078e00ff */
.L_x_2941:
[----:B------:R-:W-:-:S13]  /*1db70*/  ISETP.NE.AND P0, PT, R0, RZ, PT ;  /* 0x000000ff0000720c */ /* 0x000fda0003f05270 */
[----:B------:R-:W1:Y:S01]  /*1db80*/  @!P0 S2R R3, SR_CgaCtaId ;  /* 0x0000000000038919 */ /* 0x000e620000008800 */
[----:B------:R-:W-:-:S04]  /*1db90*/  @!P0 MOV R0, 0x400 ;  /* 0x0000040000008802 */ /* 0x000fc80000000f00 */
[----:B-1----:R-:W-:-:S05]  /*1dba0*/  @!P0 LEA R0, R3, R0, 0x18 ;  /* 0x0000000003008211 */ /* 0x002fca00078ec0ff */
[----:B------:R1:W-:Y:S01]  /*1dbb0*/  @!P0 STS.128 [R0+0x348d0], R16 ;  /* 0x0348d01000008388 */ /* 0x0003e20000000c00 */
[----:B------:R-:W-:Y:S06]  /*1dbc0*/  BAR.ARV 0x5, 0x180 ;  /* 0x0146000000007b1d */ /* 0x000fec0000002000 */
.L_x_2934:
[----:B-1----:R-:W-:Y:S01]  /*1dbd0*/  IMAD.MOV.U32 R0, RZ, RZ, 0x1 ;  /* 0x00000001ff007424 */ /* 0x002fe200078e00ff */
[----:B------:R1:W-:Y:S01]  /*1dbe0*/  STL [R1+0xc], RZ ;  /* 0x00000cff01007387 */ /* 0x0003e20000100800 */
[----:B------:R-:W-:Y:S02]  /*1dbf0*/  ULDC UR4, c[0x0][0xc3c] ;  /* 0x00030f0000047ab9 */ /* 0x000fe40000000800 */
[----:B--2---:R-:W-:Y:S01]  /*1dc00*/  ISETP.GE.AND P0, PT, R19, UR4, PT ;  /* 0x0000000413007c0c */ /* 0x004fe2000bf06270 */
[----:B------:R1:W-:Y:S04]  /*1dc10*/  STL [R1+0x1c], R0 ;  /* 0x00001c0001007387 */ /* 0x0003e80000100800 */
[----:B------:R1:W-:Y:S08]  /*1dc20*/  STL [R1+0x50], RZ ;  /* 0x000050ff01007387 */ /* 0x0003f00000100800 */
[----:B-1----:R-:W-:Y:S05]  /*1dc30*/  @P0 BRA `(.L_x_2942) ;  /* 0x0000006c00bc0947 */ /* 0x002fea0003800000 */
[----:B------:R-:W2:Y:S04]  /*1dc40*/  LDL R0, [R1+0x58] ;  /* 0x0000580001007983 */ /* 0x000ea80000100800 */
[----:B------:R-:W3:Y:S01]  /*1dc50*/  LDL.LU R5, [R1+0x8] ;  /* 0x0000080001057983 */ /* 0x000ee20000300800 */
[----:B------:R-:W1:Y:S01]  /*1dc60*/  S2UR UR5, SR_CgaCtaId ;  /* 0x00000000000579c3 */ /* 0x000e620000008800 */
[----:B------:R-:W-:Y:S01]  /*1dc70*/  LOP3.LUT R7, R4, 0x7f, RZ, 0xc0, !PT ;  /* 0x0000007f04077812 */ /* 0x000fe200078ec0ff */
[----:B------:R-:W-:Y:S01]  /*1dc80*/  UMOV UR4, 0x400 ;  /* 0x0000040000047882 */ /* 0x000fe20000000000 */
[----:B------:R-:W-:Y:S01]  /*1dc90*/  BSSY B8, `(.L_x_2942) ;  /* 0x00006e9000087945 */ /* 0x000fe20003800000 */
[----:B------:R-:W-:Y:S01]  /*1dca0*/  ULDC.64 UR36, c[0x0][0x198] ;  /* 0x0000660000247ab9 */ /* 0x000fe20000000a00 */
[C---:B------:R-:W-:Y:S01]  /*1dcb0*/  ISETP.NE.AND P1, PT, R7.reuse, RZ, PT ;  /* 0x000000ff0700720c */ /* 0x040fe20003f25270 */
[----:B0-----:R-:W-:Y:S01]  /*1dcc0*/  IMAD.SHL.U32 R2, R7, 0x8, RZ ;  /* 0x0000000807027824 */ /* 0x001fe200078e00ff */
[----:B------:R-:W-:Y:S01]  /*1dcd0*/  SHF.R.U32.HI R6, RZ, 0x3, R7 ;  /* 0x00000003ff067819 */ /* 0x000fe20000011607 */
[----:B------:R-:W-:Y:S01]  /*1dce0*/  ULDC UR39, c[0x0][0xc] ;  /* 0x0000030000277ab9 */ /* 0x000fe20000000800 */
[----:B-1----:R-:W-:Y:S01]  /*1dcf0*/  ULEA UR4, UR5, UR4, 0x18 ;  /* 0x0000000405047291 */ /* 0x002fe2000f8ec03f */
[----:B--2---:R-:W-:Y:S01]  /*1dd00*/  R2UR UR6, R0 ;  /* 0x00000000000672ca */ /* 0x004fe200000e0000 */
[----:B------:R-:W-:Y:S01]  /*1dd10*/  IMAD.SHL.U32 R0, R4, 0x8, RZ ;  /* 0x0000000804007824 */ /* 0x000fe200078e00ff */
[----:B---3--:R-:W-:-:S04]  /*1dd20*/  LOP3.LUT R5, R5, 0xfffffffd, RZ, 0xc0, !PT ;  /* 0xfffffffd05057812 */ /* 0x008fc800078ec0ff */
[----:B------:R-:W-:Y:S02]  /*1dd30*/  LOP3.LUT R3, R0, 0x1f8, RZ, 0xc0, !PT ;  /* 0x000001f800037812 */ /* 0x000fe400078ec0ff */
[----:B------:R-:W-:Y:S02]  /*1dd40*/  @P1 LOP3.LUT R5, R5, 0x2, RZ, 0xfc, !PT ;  /* 0x0000000205051812 */ /* 0x000fe400078efcff */
[----:B------:R-:W-:Y:S02]  /*1dd50*/  LOP3.LUT R3, R3, 0x38, R4, 0x78, !PT ;  /* 0x0000003803037812 */ /* 0x000fe400078e7804 */
[----:B------:R-:W-:Y:S01]  /*1dd60*/  LOP3.LUT R5, R5, 0xfffffffe, RZ, 0xc0, !PT ;  /* 0xfffffffe05057812 */ /* 0x000fe200078ec0ff */
[----:B------:R-:W-:Y:S01]  /*1dd70*/  ULOP3.LUT UR38, UR6, 0x2, URZ, 0xfc, !UPT ;  /* 0x0000000206267892 */ /* 0x000fe2000f8efc3f */
[----:B------:R-:W-:Y:S02]  /*1dd80*/  LOP3.LUT R2, R3, 0x200, R2, 0xf8, !PT ;  /* 0x0000020003027812 */ /* 0x000fe400078ef802 */
[C---:B------:R-:W-:Y:S01]  /*1dd90*/  LOP3.LUT P0, R3, R4.reuse, 0x1f, RZ, 0xc0, !PT ;  /* 0x0000001f04037812 */ /* 0x040fe2000780c0ff */
[----:B------:R-:W-:Y:S01]  /*1dda0*/  IMAD.SHL.U32 R4, R4, 0x10, RZ ;  /* 0x0000001004047824 */ /* 0x000fe200078e00ff */
[----:B------:R-:W-:-:S03]  /*1ddb0*/  LOP3.LUT R0, R0, 0x38, RZ, 0xc0, !PT ;  /* 0x0000003800007812 */ /* 0x000fc600078ec0ff */
[----:B------:R0:W-:Y:S01]  /*1ddc0*/  STL [R1+0x2c], R3 ;  /* 0x00002c0301007387 */ /* 0x0001e20000100800 */
[----:B------:R-:W-:-:S07]  /*1ddd0*/  LOP3.LUT R4, R6, 0x70, R4, 0xf8, !PT ;  /* 0x0000007006047812 */ /* 0x000fce00078ef804 */
[----:B------:R-:W-:Y:S02]  /*1dde0*/  @P0 LOP3.LUT R5, R5, 0x1, RZ, 0xfc, !PT ;  /* 0x0000000105050812 */ /* 0x000fe400078efcff */
[----:B------:R-:W-:Y:S01]  /*1ddf0*/  ISETP.NE.OR P0, PT, R7, RZ, !P0 ;  /* 0x000000ff0700720c */ /* 0x000fe20004705670 */
[----:B0-----:R-:W-:Y:S01]  /*1de00*/  IMAD.U32 R3, RZ, RZ, UR4 ;  /* 0x00000004ff037e24 */ /* 0x001fe2000f8e00ff */
[----:B------:R-:W-:-:S03]  /*1de10*/  LOP3.LUT R5, R5, 0xfffffff7, RZ, 0xc0, !PT ;  /* 0xfffffff705057812 */ /* 0x000fc600078ec0ff */
[----:B------:R-:W-:Y:S01]  /*1de20*/  IMAD R2, R2, 0x2, R3 ;  /* 0x0000000202027824 */ /* 0x000fe200078e0203 */
[----:B------:R0:W-:Y:S04]  /*1de30*/  STL [R1+0x4], R3 ;  /* 0x0000040301007387 */ /* 0x0001e80000100800 */
[----:B------:R1:W-:Y:S03]  /*1de40*/  STL [R1+0x30], R2 ;  /* 0x0000300201007387 */ /* 0x0003e60000100800 */
[----:B------:R-:W-:Y:S01]  /*1de50*/  @P0 LOP3.LUT R5, R5, 0x8, RZ, 0xfc, !PT ;  /* 0x0000000805050812 */ /* 0x000fe200078efcff */
[----:B------:R-:W-:Y:S01]  /*1de60*/  STL [R1+0x10], RZ ;  /* 0x000010ff01007387 */ /* 0x000fe20000100800 */
[----:B0-----:R-:W-:-:S03]  /*1de70*/  IMAD.MOV.U32 R3, RZ, RZ, 0x1 ;  /* 0x00000001ff037424 */ /* 0x001fc600078e00ff */
[----:B------:R-:W-:Y:S01]  /*1de80*/  STL [R1+0x8], R5 ;  /* 0x0000080501007387 */ /* 0x000fe20000100800 */
[----:B-1----:R-:W-:-:S05]  /*1de90*/  IMAD.MOV.U32 R2, RZ, RZ, 0x1 ;  /* 0x00000001ff027424 */ /* 0x002fca00078e00ff */
[----:B------:R0:W-:Y:S04]  /*1dea0*/  STL [R1+0x24], R2 ;  /* 0x0000240201007387 */ /* 0x0001e80000100800 */
[----:B------:R1:W-:Y:S04]  /*1deb0*/  STL [R1+0x50], RZ ;  /* 0x000050ff01007387 */ /* 0x0003e80000100800 */
[----:B------:R1:W-:Y:S01]  /*1dec0*/  STL [R1+0xc], RZ ;  /* 0x00000cff01007387 */ /* 0x0003e20000100800 */
[----:B0-----:R-:W-:-:S03]  /*1ded0*/  LOP3.LUT R2, R0, 0x40, RZ, 0xfc, !PT ;  /* 0x0000004000027812 */ /* 0x001fc600078efcff */
[----:B------:R1:W-:Y:S01]  /*1dee0*/  STL [R1+0x1c], R3 ;  /* 0x00001c0301007387 */ /* 0x0003e20000100800 */
[----:B------:R-:W-:-:S07]  /*1def0*/  LOP3.LUT R0, R0, 0x80, RZ, 0xfc, !PT ;  /* 0x0000008000007812 */ /* 0x000fce00078efcff */
.L_x_3086:
[----:B01-3--:R-:W0:Y:S02]  /*1df00*/  LDC.64 R2, c[0x0][0xc88] ;  /* 0x00032200ff027b82 */ /* 0x00be240000000a00 */
        /* <DEDUP_REMOVED lines=16> */
[----:B------:R0:W-:Y:S01]  /*1e010*/  STL [R1+0x34], R4 ;  /* 0x0000340401007387 */ /* 0x0001e20000100800 */
[C-C-:B------:R-:W-:Y:S02]  /*1e020*/  SHF.L.U64.HI R14, R4.reuse, 0x2, R5.reuse ;  /* 0x00000002040e7819 */ /* 0x140fe40000010205 */
[----:B------:R-:W-:Y:S01]  /*1e030*/  @P0 LEA.HI.X R3, R4, UR5, R5, 0x2, P1 ;  /* 0x0000000504030c11 */ /* 0x000fe200088f1405 */
[----:B------:R-:W-:Y:S01]  /*1e040*/  ULDC.64 UR4, c[0x0][0xa00] ;  /* 0x0002800000047ab9 */ /* 0x000fe20000000a00 */
[C---:B-----5:R-:W-:Y:S01]  /*1e050*/  @P3 IADD3 R8, P1, R15.reuse, UR10, RZ ;  /* 0x0000000a0f083c10 */ /* 0x060fe2000ff3e0ff */
[----:B------:R1:W-:Y:S03]  /*1e060*/  STL [R1+0x44], R5 ;  /* 0x0000440501007387 */ /* 0x0003e60000100800 */
[----:B------:R-:W-:Y:S01]  /*1e070*/  @P3 IADD3.X R9, R14, UR11, RZ, P1, !PT ;  /* 0x0000000b0e093c10 */ /* 0x000fe20008ffe4ff */
[----:B------:R2:W5:Y:S01]  /*1e080*/  @P0 LDG.E R0, desc[UR60][R2.64] ;  /* 0x0000003c02000981 */ /* 0x000562000c1e1900 */
        /* <DEDUP_REMOVED lines=9> */
[----:B--2---:R-:W-:-:S04]  /*1e120*/  IADD3 R2, P0, R15, UR4, RZ ;  /* 0x000000040f027c10 */ /* 0x004fc8000ff1e0ff */
[----:B------:R-:W-:Y:S01]  /*1e130*/  IADD3.X R3, R14, UR5, RZ, P0, !PT ;  /* 0x000000050e037c10 */ /* 0x000fe200087fe4ff */
[----:B------:R-:W-:Y:S01]  /*1e140*/  ULDC UR4, c[0x0][0x288] ;  /* 0x0000a20000047ab9 */ /* 0x000fe20000000800 */
[----:B0-----:R-:W-:-:S03]  /*1e150*/  IADD3 R4, P0, R15, UR8, RZ ;  /* 0x000000080f047c10 */ /* 0x001fc6000ff1e0ff */
[----:B------:R0:W5:Y:S01]  /*1e160*/  @P2 LDG.E R11, desc[UR60][R6.64] ;  /* 0x0000003c060b2981 */ /* 0x000162000c1e1900 */
[----:B-1----:R-:W-:Y:S02]  /*1e170*/  IADD3.X R5, R14, UR9, RZ, P0, !PT ;  /* 0x000000090e057c10 */ /* 0x002fe400087fe4ff */
[----:B------:R-:W-:Y:S01]  /*1e180*/  ISETP.NE.U32.AND P0, PT, RZ, UR8, PT ;  /* 0x00000008ff007c0c */ /* 0x000fe2000bf05070 */
[----:B------:R-:W2:Y:S03]  /*1e190*/  @P1 LDG.E R12, desc[UR60][R2.64] ;  /* 0x0000003c020c1981 */ /* 0x000ea6000c1e1900 */
[----:B------:R-:W-:-:S13]  /*1e1a0*/  ISETP.NE.AND.EX P0, PT, RZ, UR9, PT, P0 ;  /* 0x00000009ff007c0c */ /* 0x000fda000bf05300 */
[----:B------:R0:W5:Y:S04]  /*1e1b0*/  @P0 LDG.E R10, desc[UR60][R4.64] ;  /* 0x0000003c040a0981 */ /* 0x000168000c1e1900 */
[----:B--2---:R1:W-:Y:S02]  /*1e1c0*/  STL [R1+0x3c], R12 ;  /* 0x00003c0c01007387 */ /* 0x0043e40000100800 */
[----:B-1----:R-:W-:Y:S01]  /*1e1d0*/  IMAD.U32 R12, RZ, RZ, UR4 ;  /* 0x00000004ff0c7e24 */ /* 0x002fe2000f8e00ff */
[----:B------:R-:W-:-:S05]  /*1e1e0*/  ULDC.64 UR4, c[0x0][0x418] ;  /* 0x0001060000047ab9 */ /* 0x000fca0000000a00 */
[----:B------:R-:W2:Y:S01]  /*1e1f0*/  @P3 LDG.E R12, desc[UR60][R8.64] ;  /* 0x0000003c080c3981 */ /* 0x000ea2000c1e1900 */
[----:B------:R-:W-:-:S03]  /*1e200*/  UISETP.NE.U32.AND UP0, UPT, UR4, URZ, UPT ;  /* 0x0000003f0400728c */ /* 0x000fc6000bf05070 */
[----:B------:R-:W-:Y:S01]  /*1e210*/  ULDC UR4, c[0x0][0x424] ;  /* 0x0001090000047ab9 */ /* 0x000fe20000000800 */
[----:B------:R-:W-:-:S03]  /*1e220*/  UISETP.NE.AND.EX UP0, UPT, UR5, URZ, UPT, UP0 ;  /* 0x0000003f0500728c */ /* 0x000fc6000bf05300 */
[----:B------:R-:W-:Y:S01]  /*1e230*/  ULDC UR5, c[0x0][0x2f0] ;  /* 0x0000bc0000057ab9 */ /* 0x000fe20000000800 */
[----:B------:R-:W-:Y:S01]  /*1e240*/  USEL UR4, UR4, 0x1, UP0 ;  /* 0x0000000104047887 */ /* 0x000fe20008000000 */
[----:B--2---:R0:W-:Y:S04]  /*1e250*/  STL [R1+0x40], R12 ;  /* 0x0000400c01007387 */ /* 0x0041e80000100800 */
[----:B------:R0:W5:Y:S01]  /*1e260*/  LDL R13, [R1+0x40] ;  /* 0x00004000010d7983 */ /* 0x0001620000100800 */
[----:B------:R-:W-:-:S03]  /*1e270*/  UIMAD UR4, UR4, UR5, URZ ;  /* 0x00000005040472a4 */ /* 0x000fc6000f8e023f */
[----:B------:R-:W-:Y:S02]  /*1e280*/  ULDC UR5, c[0x0][0x348] ;  /* 0x0000d20000057ab9 */ /* 0x000fe40000000800 */
[----:B------:R-:W-:Y:S02]  /*1e290*/  IMAD.U32 R8, RZ, RZ, UR5 ;  /* 0x00000005ff087e24 */ /* 0x000fe4000f8e00ff */
[----:B------:R-:W-:Y:S01]  /*1e2a0*/  IMAD.U32 R9, RZ, RZ, UR4 ;  /* 0x00000004ff097e24 */ /* 0x000fe2000f8e00ff */
[----:B0-----:R-:W-:Y:S06]  /*1e2b0*/  @P3 BRA `(.L_x_2943) ;  /* 0x0000000000143947 */ /* 0x001fec0003800000 */
[----:B------:R-:W-:Y:S05]  /*1e2c0*/  @!P1 BRA `(.L_x_2943) ;  /* 0x0000000000109947 */ /* 0x000fea0003800000 */
[----:B------:R-:W2:Y:S04]  /*1e2d0*/  LDG.E R12, desc[UR60][R2.64] ;  /* 0x0000003c020c7981 */ /* 0x000ea8000c1e1900 */
[----:B------:R-:W2:Y:S02]  /*1e2e0*/  LDG.E R2, desc[UR60][R2.64+0x4] ;  /* 0x0000043c02027981 */ /* 0x000ea4000c1e1900 */
[----:B--2--5:R-:W-:-:S05]  /*1e2f0*/  IMAD.IADD R13, R2, 0x1, -R12 ;  /* 0x00000001020d7824 */ /* 0x024fca00078e0a0c */
[----:B------:R0:W-:Y:S02]  /*1e300*/  STL [R1+0x40], R13 ;  /* 0x0000400d01007387 */ /* 0x0001e40000100800 */
.L_x_2943:
[----:B------:R-:W2:Y:S01]  /*1e310*/  LDL R12, [R1+0x34] ;  /* 0x00003400010c7983 */ /* 0x000ea20000100800 */
[----:B-----5:R-:W-:Y:S01]  /*1e320*/  IMAD.IADD R2, R11, 0x1, R0 ;  /* 0x000000010b027824 */ /* 0x020fe200078e0200 */
[----:B------:R-:W-:Y:S02]  /*1e330*/  ULDC.64 UR4, c[0x0][0xa20] ;  /* 0x0002880000047ab9 */ /* 0x000fe40000000a00 */
[----:B------:R-:W-:Y:S02]  /*1e340*/  ISETP.NE.U32.AND P1, PT, RZ, UR4, PT ;  /* 0x00000004ff007c0c */ /* 0x000fe4000bf25070 */
[----:B------:R1:W-:Y:S02]  /*1e350*/  STL [R1+0x20], R2 ;  /* 0x0000200201007387 */ /* 0x0003e40000100800 */
[----:B------:R-:W-:Y:S02]  /*1e360*/  ISETP.NE.AND.EX P1, PT, RZ, UR5, PT, P1 ;  /* 0x00000005ff007c0c */ /* 0x000fe4000bf25310 */
[----:B--2---:R1:W-:Y:S11]  /*1e370*/  STL [R1+0x18], R12 ;  /* 0x0000180c01007387 */ /* 0x0043f60000100800 */
[----:B------:R-:W-:Y:S05]  /*1e380*/  @!P1 BRA `(.L_x_2944) ;  /* 0x0000000000109947 */ /* 0x000fea0003800000 */
[----:B-1----:R-:W-:-:S04]  /*1e390*/  IADD3 R2, P1, R15, UR4, RZ ;  /* 0x000000040f027c10 */ /* 0x002fc8000ff3e0ff */
[----:B------:R-:W-:-:S05]  /*1e3a0*/  IADD3.X R3, R14, UR5, RZ, P1, !PT ;  /* 0x000000050e037c10 */ /* 0x000fca0008ffe4ff */
[----:B------:R1:W5:Y:S01]  /*1e3b0*/  LDG.E R9, desc[UR60][R2.64] ;  /* 0x0000003c02097981 */ /* 0x000362000c1e1900 */
[----:B------:R-:W-:Y:S05]  /*1e3c0*/  BRA `(.L_x_2945) ;  /* 0x0000000000107947 */ /* 0x000fea0003800000 */
.L_x_2944:
[----:B------:R-:W-:Y:S05]  /*1e3d0*/  @!P2 BRA `(.L_x_2945) ;  /* 0x00000000000ca947 */ /* 0x000fea0003800000 */
[----:B------:R-:W2:Y:S04]  /*1e3e0*/  LDG.E R9, desc[UR60][R6.64] ;  /* 0x0000003c06097981 */ /* 0x000ea8000c1e1900 */
[----:B------:R-:W2:Y:S02]  /*1e3f0*/  LDG.E R6, desc[UR60][R6.64+0x4] ;  /* 0x0000043c06067981 */ /* 0x000ea4000c1e1900 */
[----:B--2---:R-:W-:-:S07]  /*1e400*/  IMAD.IADD R9, R6, 0x1, -R9 ;  /* 0x0000000106097824 */ /* 0x004fce00078e0a09 */
.L_x_2945:
[----:B-1----:R-:W2:Y:S01]  /*1e410*/  @P0 LDG.E R2, desc[UR60][R4.64] ;  /* 0x0000003c04020981 */ /* 0x002ea2000c1e1900 */
[----:B------:R-:W1:Y:S01]  /*1e420*/  LDC R3, c[0x0][0x448] ;  /* 0x00011200ff037b82 */ /* 0x000e620000000800 */
[----:B-----5:R-:W-:Y:S02]  /*1e430*/  IMAD.IADD R0, R9, 0x1, -R0 ;  /* 0x0000000109007824 */ /* 0x020fe400078e0a00 */
[----:B------:R3:W2:Y:S01]  /*1e440*/  @P0 LDG.E R4, desc[UR60][R4.64+0x4] ;  /* 0x0000043c04040981 */ /* 0x0006a2000c1e1900 */
[----:B-1----:R-:W-:-:S13]  /*1e450*/  ISETP.NE.AND P1, PT, R3, 0x1, PT ;  /* 0x000000010300780c */ /* 0x002fda0003f25270 */
[----:B---3--:R-:W1:Y:S01]  /*1e460*/  @P1 LDC R5, c[0x0][0x450] ;  /* 0x00011400ff051b82 */ /* 0x008e620000000800 */
[----:B------:R-:W-:-:S05]  /*1e470*/  IMAD.MOV R9, RZ, RZ, -R0 ;  /* 0x000000ffff097224 */ /* 0x000fca00078e0a00 */
[----:B------:R-:W-:Y:S01]  /*1e480*/  VIMNMX R9, RZ, R9, !PT ;  /* 0x00000009ff097248 */ /* 0x000fe20007fe0100 */
[----:B------:R-:W-:Y:S01]  /*1e490*/  BSSY B0, `(.L_x_2946) ;  /* 0x0000158000007945 */ /* 0x000fe20003800000 */
[----:B------:R-:W-:Y:S01]  /*1e4a0*/  PLOP3.LUT P5, PT, PT, PT, PT, 0x80, 0x0 ;  /* 0x000000000000781c */ /* 0x000fe20003faf070 */
[----:B--2---:R-:W-:Y:S02]  /*1e4b0*/  @P0 IMAD.IADD R8, R4, 0x1, -R2 ;  /* 0x0000000104080824 */ /* 0x004fe400078e0a02 */
[----:B------:R-:W2:Y:S01]  /*1e4c0*/  @P1 LDC R4, c[0x0][0x44c] ;  /* 0x00011300ff041b82 */ /* 0x000ea20000000800 */
[----:B------:R-:W-:-:S04]  /*1e4d0*/  IMAD.SHL.U32 R2, R17, 0x80, RZ ;  /* 0x0000008011027824 */ /* 0x000fc800078e00ff */
[----:B------:R-:W-:-:S04]  /*1e4e0*/  VIADD R2, R2, 0x7f ;  /* 0x0000007f02027836 */ /* 0x000fc80000000000 */
[----:B------:R-:W-:Y:S02]  /*1e4f0*/  IMAD.MOV.U32 R3, RZ, RZ, R2 ;  /* 0x000000ffff037224 */ /* 0x000fe400078e0002 */
[----:B--2---:R-:W-:-:S04]  /*1e500*/  @P1 IMAD.HI.U32 R4, R2, R4, RZ ;  /* 0x0000000402041227 */ /* 0x004fc800078e00ff */
[----:B------:R-:W-:Y:S01]  /*1e510*/  IMAD.IADD R2, R0, 0x1, R8 ;  /* 0x0000000100027824 */ /* 0x000fe200078e0208 */
[----:B-1----:R-:W-:-:S03]  /*1e520*/  @P1 SHF.R.U32.HI R3, RZ, R5, R4 ;  /* 0x00000005ff031219 */ /* 0x002fc60000011604 */
[C---:B------:R-:W-:Y:S01]  /*1e530*/  VIADD R4, R2.reuse, 0x7f ;  /* 0x0000007f02047836 */ /* 0x040fe20000000000 */
[----:B------:R-:W-:-:S05]  /*1e540*/  IADD3 R21, R2, 0x80, -R13 ;  /* 0x0000008002157810 */ /* 0x000fca0007ffe80d */
[----:B------:R-:W-:Y:S01]  /*1e550*/  IMAD.IADD R2, R21, 0x1, R3 ;  /* 0x0000000115027824 */ /* 0x000fe200078e0203 */
[----:B------:R-:W-:-:S04]  /*1e560*/  SHF.R.S32.HI R3, RZ, 0x1f, R4 ;  /* 0x0000001fff037819 */ /* 0x000fc80000011404 */
[----:B------:R-:W-:Y:S02]  /*1e570*/  LEA.HI R20, R3, R4, RZ, 0x7 ;  /* 0x0000000403147211 */ /* 0x000fe400078f38ff */
[----:B------:R-:W-:-:S04]  /*1e580*/  SHF.R.S32.HI R3, RZ, 0x1f, R2 ;  /* 0x0000001fff037819 */ /* 0x000fc80000011402 */
[----:B------:R-:W-:Y:S02]  /*1e590*/  LEA.HI R2, R3, R2, RZ, 0x7 ;  /* 0x0000000203027211 */ /* 0x000fe400078f38ff */
[----:B------:R-:W-:Y:S02]  /*1e5a0*/  SHF.R.S32.HI R20, RZ, 0x7, R20 ;  /* 0x00000007ff147819 */ /* 0x000fe40000011414 */
[----:B------:R-:W-:-:S04]  /*1e5b0*/  SHF.R.S32.HI R2, RZ, 0x7, R2 ;  /* 0x00000007ff027819 */ /* 0x000fc80000011402 */
[----:B------:R-:W-:-:S05]  /*1e5c0*/  VIMNMX R2, R20, R2, PT ;  /* 0x0000000214027248 */ /* 0x000fca0003fe0100 */
[----:B------:R-:W-:-:S05]  /*1e5d0*/  IMAD R2, R2, 0x80, -R0 ;  /* 0x0000008002027824 */ /* 0x000fca00078e0a00 */
[----:B------:R-:W-:-:S04]  /*1e5e0*/  VIMNMX R0, R2, R8, PT ;  /* 0x0000000802007248 */ /* 0x000fc80003fe0100 */
[----:B------:R-:W-:Y:S02]  /*1e5f0*/  ISETP.GT.AND P1, PT, R0, R9, PT ;  /* 0x000000090000720c */ /* 0x000fe40003f24270 */
[----:B------:R-:W-:-:S11]  /*1e600*/  SHF.R.U32.HI R9, RZ, 0x7, R9 ;  /* 0x00000007ff097819 */ /* 0x000fd60000011609 */
[----:B------:R-:W-:-:S05]  /*1e610*/  @P1 VIADD R0, R0, 0x7f ;  /* 0x0000007f00001836 */ /* 0x000fca0000000000 */
[----:B------:R-:W-:Y:S01]  /*1e620*/  @P1 SHF.R.S32.HI R2, RZ, 0x1f, R0 ;  /* 0x0000001fff021819 */ /* 0x000fe20000011400 */
[----:B------:R-:W-:-:S03]  /*1e630*/  IMAD.MOV.U32 R6, RZ, RZ, R9 ;  /* 0x000000ffff067224 */ /* 0x000fc600078e0009 */
[----:B------:R-:W-:-:S04]  /*1e640*/  @P1 LEA.HI R0, R2, R0, RZ, 0x7 ;  /* 0x0000000002001211 */ /* 0x000fc800078f38ff */
[----:B------:R-:W-:-:S04]  /*1e650*/  @P1 SHF.R.S32.HI R6, RZ, 0x7, R0 ;  /* 0x00000007ff061819 */ /* 0x000fc80000011400 */
        /* <DEDUP_REMOVED lines=9> */
.L_x_3129:
[----:B--2---:R-:W-:Y:S02]  /*1e6f0*/  ISETP.NE.AND P0, PT, R14, RZ, PT ;  /* 0x000000ff0e00720c */ /* 0x004fe40003f05270 */
[----:B------:R-:W-:-:S11]  /*1e700*/  PLOP3.LUT P2, PT, PT, PT, PT, 0x8, 0x0 ;  /* 0x000000000000781c */ /* 0x000fd60003f4e170 */
[----:B------:R-:W-:Y:S05]  /*1e710*/  @P0 BRA `(.L_x_2949) ;  /* 0x00000000000c0947 */ /* 0x000fea0003800000 */
[----:B------:R-:W-:-:S03]  /*1e720*/  UMOV UR4, 0xffffffff ;  /* 0xffffffff00047882 */ /* 0x000fc60000000000 */
[----:B------:R-:W-:Y:S05]  /*1e730*/  BRA.DIV UR4, `(.L_x_2950) ;  /* 0x0000007204ec7947 */ /* 0x000fea000b800000 */
[----:B------:R-:W-:-:S13]  /*1e740*/  ELECT P2, URZ, PT ;  /* 0x00000000003f782f */ /* 0x000fda0003840000 */
.L_x_2949:
[----:B-1----:R-:W2:Y:S04]  /*1e750*/  LDL R2, [R1+0x50] ;  /* 0x0000500001027983 */ /* 0x002ea80000100800 */
[----:B------:R-:W3:Y:S01]  /*1e760*/  LDL R4, [R1+0x4] ;  /* 0x0000040001047983 */ /* 0x000ee20000100800 */
        /* <DEDUP_REMOVED lines=8> */
.L_x_3132:
[----:B------:R-:W-:Y:S05]  /*1e7f0*/  BSYNC B1 ;  /* 0x0000000000017941 */ /* 0x000fea0003800000 */
.L_x_2951:
[----:B------:R-:W-:Y:S04]  /*1e800*/  BSSY B1, `(.L_x_2953) ;  /* 0x0000085000017945 */ /* 0x000fe80003800000 */
[----:B------:R-:W-:Y:S05]  /*1e810*/  @!P2 BRA `(.L_x_2954) ;  /* 0x00000008000ca947 */ /* 0x000fea0003800000 */
[----:B------:R-:W2:Y:S04]  /*1e820*/  LDL R7, [R1+0x4] ;  /* 0x0000040001077983 */ /* 0x000ea80000100800 */
        /* <DEDUP_REMOVED lines=10> */
.L_x_3133:
[----:B------:R-:W-:Y:S05]  /*1e8d0*/  BSYNC B2 ;  /* 0x0000000000027941 */ /* 0x000fea0003800000 */
.L_x_2955:
        /* <DEDUP_REMOVED lines=8> */
.L_x_2958:
[----:B------:R-:W-:Y:S05]  /*1e960*/  BSYNC B2 ;  /* 0x0000000000027941 */ /* 0x000fea0003800000 */
.L_x_2957:
[----:B------:R-:W3:Y:S04]  /*1e970*/  LDL R5, [R1+0x4] ;  /* 0x0000040001057983 */ /* 0x000ee80000100800 */
        /* <DEDUP_REMOVED lines=13> */
.L_x_2959:
        /* <DEDUP_REMOVED lines=16> */
.L_x_2960:
        /* <DEDUP_REMOVED lines=15> */
.L_x_2961:
        /* <DEDUP_REMOVED lines=13> */
.L_x_3134:
[----:B------:R-:W-:Y:S05]  /*1ed10*/  BSYNC B2 ;  /* 0x0000000000027941 */ /* 0x000fea0003800000 */
.L_x_2962:
        /* <DEDUP_REMOVED lines=10> */
.L_x_2965:
[----:B------:R-:W-:Y:S05]  /*1edc0*/  BSYNC B2 ;  /* 0x0000000000027941 */ /* 0x000fea0003800000 */
.L_x_2964:
[----:B------:R-:W3:Y:S04]  /*1edd0*/  LDL R5, [R1+0x4] ;  /* 0x0000040001057983 */ /* 0x000ee80000100800 */
[----:B0-----:R-:W4:Y:S01]  /*1ede0*/  LDL R2, [R1+0x10] ;  /* 0x0000100001027983 */ /* 0x001f220000100800 */
[----:B------:R-:W-:Y:S01]  /*1edf0*/  R2UR UR10, R11 ;  /* 0x000000000b0a72ca */ /* 0x000fe200000e0000 */
[----:B------:R-:W-:Y:S01]  /*1ee00*/  UIADD3 UR4, UP0, UR36, 0x670, URZ ;  /* 0x0000067024047890 */ /* 0x000fe2000ff1e03f */
[----:B------:R-:W-:Y:S01]  /*1ee10*/  R2UR UR6, R12 ;  /* 0x000000000c0672ca */ /* 0x000fe200000e0000 */
[----:B-12---:R-:W-:Y:S01]  /*1ee20*/  VIADD R4, R4, 0x348b0 ;  /* 0x000348b004047836 */ /* 0x006fe20000000000 */
[----:B------:R-:W-:Y:S01]  /*1ee30*/  R2UR UR7, R13 ;  /* 0x000000000d0772ca */ /* 0x000fe200000e0000 */
[----:B------:R-:W-:Y:S01]  /*1ee40*/  UIADD3.X UR5, URZ, UR37, URZ, UP0, !UPT ;  /* 0x000000253f057290 */ /* 0x000fe200087fe43f */
[----:B------:R-:W-:Y:S01]  /*1ee50*/  PLOP3.LUT P0, PT, PT, PT, PT, 0x80, 0x0 ;  /* 0x000000000000781c */ /* 0x000fe20003f0f070 */
[----:B---3--:R-:W-:-:S04]  /*1ee60*/  VIADD R5, R5, 0x400 ;  /* 0x0000040005057836 */ /* 0x008fc80000000000 */
[----:B----4-:R-:W-:-:S08]  /*1ee70*/  IMAD R2, R2, 0x8000, R5 ;  /* 0x0000800002027824 */ /* 0x010fd000078e0205 */
.L_x_2966:
        /* <DEDUP_REMOVED lines=19> */
.L_x_2967:
        /* <DEDUP_REMOVED lines=10> */
.L_x_2954:
[----:B------:R-:W-:Y:S05]  /*1f050*/  BSYNC B1 ;  /* 0x0000000000017941 */ /* 0x000fea0003800000 */
.L_x_2953:
[----:B------:R-:W1:Y:S04]  /*1f060*/  LDL.LU R7, [R1+0x10] ;  /* 0x0000100001077983 */ /* 0x000e680000300800 */
[----:B------:R-:W2:Y:S01]  /*1f070*/  LDL.LU R5, [R1+0x24] ;  /* 0x0000240001057983 */ /* 0x000ea20000300800 */
[----:B------:R-:W-:Y:S01]  /*1f080*/  PLOP3.LUT P5, PT, PT, PT, PT, 0x8, 0x0 ;  /* 0x000000000000781c */ /* 0x000fe20003fae170 */
[----:B-1----:R-:W-:Y:S02]  /*1f090*/  VIADD R2, R7, 0x1 ;  /* 0x0000000107027836 */ /* 0x002fe40000000000 */
        /* <DEDUP_REMOVED lines=9> */
.L_x_2983:
[----:B------:R-:W-:Y:S05]  /*1f130*/  YIELD ;  /* 0x0000000000007946 */ /* 0x000fea0003800000 */
[----:B------:R-:W-:Y:S04]  /*1f140*/  BSSY B1, `(.L_x_2968) ;  /* 0x0000080000017945 */ /* 0x000fe80003800000 */
[----:B--2---:R-:W-:Y:S05]  /*1f150*/  @!P2 BRA `(.L_x_2969) ;  /* 0x0000000400f8a947 */ /* 0x004fea0003800000 */
[----:B-1----:R-:W2:Y:S04]  /*1f160*/  LDL R5, [R1+0x4] ;  /* 0x0000040001057983 */ /* 0x002ea80000100800 */
[----:B------:R-:W2:Y:S04]  /*1f170*/  LDL R4, [R1+0x10] ;  /* 0x0000100001047983 */ /* 0x000ea80000100800 */
[----:B------:R-:W3:Y:S01]  /*1f180*/  LDL R3, [R1+0x24] ;  /* 0x0000240001037983 */ /* 0x000ee20000100800 */
[----:B------:R-:W-:Y:S01]  /*1f190*/  BSSY B2, `(.L_x_2970) ;  /* 0x0000008000027945 */ /* 0x000fe20003800000 */
[----:B------:R-:W1:Y:S02]  /*1f1a0*/  S2R R2, SR_TID.X ;  /* 0x0000000000027919 */ /* 0x000e640000002100 */
[----:B-1----:R-:W-:-:S04]  /*1f1b0*/  LOP3.LUT R2, R2, 0x7f, RZ, 0xc0, !PT ;  /* 0x0000007f02027812 */ /* 0x002fc800078ec0ff */
[----:B------:R-:W-:Y:S01]  /*1f1c0*/  ISETP.NE.AND P1, PT, R2, RZ, PT ;  /* 0x000000ff0200720c */ /* 0x000fe20003f25270 */
[----:B--2---:R-:W-:Y:S01]  /*1f1d0*/  IMAD R6, R4, 0x8, R5 ;  /* 0x0000000804067824 */ /* 0x004fe200078e0205 */
[----:B---3--:R-:W-:-:S04]  /*1f1e0*/  SHF.L.U32 R5, R3, 0x1f, RZ ;  /* 0x0000001f03057819 */ /* 0x008fc800000006ff */
[----:B------:R-:W1:Y:S02]  /*1f1f0*/  SYNCS.PHASECHK.TRANS64.TRYWAIT P0, [R6+URZ+0x348a0], R5 ;  /* 0x0348a005060075a7 */ /* 0x000e64000800017f */
[----:B-1----:R-:W-:Y:S05]  /*1f200*/  @!P0 BRA `(.L_x_2971) ;  /* 0x00000068009c8947 */ /* 0x002fea0003800000 */
.L_x_3135:
[----:B------:R-:W-:Y:S05]  /*1f210*/  BSYNC B2 ;  /* 0x0000000000027941 */ /* 0x000fea0003800000 */
.L_x_2970:
        /* <DEDUP_REMOVED lines=8> */
.L_x_2973:
[----:B------:R-:W-:Y:S05]  /*1f2a0*/  BSYNC B2 ;  /* 0x0000000000027941 */ /* 0x000fea0003800000 */
.L_x_2972:
[----:B------:R-:W3:Y:S04]  /*1f2b0*/  LDL R3, [R1+0x4] ;  /* 0x0000040001037983 */ /* 0x000ee80000100800 */
        /* <DEDUP_REMOVED lines=12> */
.L_x_2974:
        /* <DEDUP_REMOVED lines=16> */
.L_x_2975:
        /* <DEDUP_REMOVED lines=15> */
.L_x_2976:
        /* <DEDUP_REMOVED lines=13> */
.L_x_3136:
[----:B------:R-:W-:Y:S05]  /*1f640*/  BSYNC B2 ;  /* 0x0000000000027941 */ /* 0x000fea0003800000 */
.L_x_2977:
[----:B------:R-:W-:Y:S01]  /*1f650*/  BSSY B2, `(.L_x_2979) ;  /* 0x000000a000027945 */ /* 0x000fe20003800000 */
[----:B------:R-:W-:Y:S02]  /*1f660*/  IMAD.MOV.U32 R4, RZ, RZ, 0x0 ;  /* 0x00000000ff047424 */ /* 0x000fe400078e00ff */
[----:B-12---:R-:W-:Y:S01]  /*1f670*/  IMAD.MOV.U32 R5, RZ, RZ, 0x12f00000 ;  /* 0x12f00000ff057424 */ /* 0x006fe200078e00ff */
[----:B------:R-:W-:Y:S06]  /*1f680*/  @P1 BRA `(.L_x_2980) ;  /* 0x0000000000181947 */ /* 0x000fec0003800000 */
[----:B------:R-:W2:Y:S02]  /*1f690*/  LDL R2, [R1+0x8] ;  /* 0x0000080001027983 */ /* 0x000ea40000100800 */
[----:B--2---:R-:W-:Y:S01]  /*1f6a0*/  LOP3.LUT P0, RZ, R2, 0x1, RZ, 0xc0, !PT ;  /* 0x0000000102ff7812 */ /* 0x004fe2000780c0ff */
[----:B------:R-:W-:-:S04]  /*1f6b0*/  IMAD.MOV.U32 R2, RZ, RZ, 0x8000 ;  /* 0x00008000ff027424 */ /* 0x000fc800078e00ff */
[----:B------:R1:W-:Y:S08]  /*1f6c0*/  SYNCS.ARRIVE.TRANS64 RZ, [R6+URZ+0x348b0], R2 ;  /* 0x0348b00206ff79a7 */ /* 0x0003f0000800003f */
[----:B------:R-:W-:Y:S05]  /*1f6d0*/  @!P0 BRA `(.L_x_2980) ;  /* 0x0000000000048947 */ /* 0x000fea0003800000 */
[----:B------:R-:W-:Y:S01]  /*1f6e0*/  BPT.TRAP 0x1 ;  /* 0x000000040000795c */ /* 0x000fe20000300000 */
.L_x_2980:
[----:B------:R-:W-:Y:S05]  /*1f6f0*/  BSYNC B2 ;  /* 0x0000000000027941 */ /* 0x000fea0003800000 */
.L_x_2979:
[----:B-1----:R-:W2:Y:S04]  /*1f700*/  LDL R2, [R1+0x4] ;  /* 0x0000040001027983 */ /* 0x002ea80000100800 */
        /* <DEDUP_REMOVED lines=10> */
.L_x_2981:
        /* <DEDUP_REMOVED lines=10> */
[----:B------:R-:W-:Y:S01]  /*1f850*/  R2UR UR10, R12 ;  /* 0x000000000c0a72ca */ /* 0x000fe200000e0000 */
[----:B------:R-:W-:Y:S01]  /*1f860*/  VIADD R2, R2, 0x4000 ;  /* 0x0000400002027836 */ /* 0x000fe20000000000 */
[----:B------:R-:W-:Y:S02]  /*1f870*/  R2UR UR6, R4 ;  /* 0x00000000040672ca */ /* 0x000fe400000e0000 */
[----:B------:R-:W-:Y:S02]  /*1f880*/  R2UR UR7, R5 ;  /* 0x00000000050772ca */ /* 0x000fe400000e0000 */
[----:B------:R-:W-:-:S13]  /*1f890*/  PLOP3.LUT P0, PT, PT, PT, PT, 0x80, 0x0 ;  /* 0x000000000000781c */ /* 0x000fda0003f0f070 */
.L_x_2982:
        /* <DEDUP_REMOVED lines=10> */
.L_x_2969:
[----:B------:R-:W-:Y:S05]  /*1f940*/  BSYNC B1 ;  /* 0x0000000000017941 */ /* 0x000fea0003800000 */
.L_x_2968:
[----:B-1----:R-:W2:Y:S04]  /*1f950*/  LDL.LU R5, [R1+0x10] ;  /* 0x0000100001057983 */ /* 0x002ea80000300800 */
[----:B------:R-:W3:Y:S01]  /*1f960*/  LDL.LU R4, [R1+0x24] ;  /* 0x0000240001047983 */ /* 0x000ee20000300800 */
        /* <DEDUP_REMOVED lines=10> */
.L_x_2947:
[----:B------:R-:W-:Y:S05]  /*1fa10*/  BSYNC B0 ;  /* 0x0000000000007941 */ /* 0x000fea0003800000 */
.L_x_2946:
[----:B------:R-:W3:Y:S01]  /*1fa20*/  LDC R0, c[0x0][0x448] ;  /* 0x00011200ff007b82 */ /* 0x000ee20000000800 */
[----:B------:R-:W-:Y:S05]  /*1fa30*/  @!P5 WARPSYNC.ALL ;  /* 0x000000000000d948 */ /* 0x000fea0003800000 */
[----:B------:R-:W-:Y:S02]  /*1fa40*/  BSSY B7, `(.L_x_2984) ;  /* 0x0000447000077945 */ /* 0x000fe40003800000 */
[----:B------:R-:W-:Y:S01]  /*1fa50*/  @!P5 BAR.SYNC.DEFER_BLOCKING 0xc, 0x180 ;  /* 0x030600000000db1d */ /* 0x000fe20000010000 */
[----:B---3--:R-:W-:Y:S02]  /*1fa60*/  ISETP.NE.AND P0, PT, R0, 0x1, PT ;  /* 0x000000010000780c */ /* 0x008fe40003f05270 */
[----:B------:R-:W-:-:S11]  /*1fa70*/  LEA R0, R17, 0x7f, 0x7 ;  /* 0x0000007f11007811 */ /* 0x000fd600078e38ff */
[----:B--2---:R-:W2:Y:S08]  /*1fa80*/  @P0 LDC R2, c[0x0][0x44c] ;  /* 0x00011300ff020b82 */ /* 0x004eb00000000800 */
[----:B-1----:R-:W1:Y:S01]  /*1fa90*/  @P0 LDC R3, c[0x0][0x450] ;  /* 0x00011400ff030b82 */ /* 0x002e620000000800 */
[----:B--2---:R-:W-:-:S05]  /*1faa0*/  @P0 IMAD.HI.U32 R2, R0, R2, RZ ;  /* 0x0000000200020227 */ /* 0x004fca00078e00ff */
[----:B-1----:R-:W-:-:S05]  /*1fab0*/  @P0 SHF.R.U32.HI R0, RZ, R3, R2 ;  /* 0x00000003ff000219 */ /* 0x002fca0000011602 */
[----:B------:R-:W-:-:S05]  /*1fac0*/  IMAD.IADD R0, R21, 0x1, R0 ;  /* 0x0000000115007824 */ /* 0x000fca00078e0200 */
[----:B------:R-:W-:-:S04]  /*1fad0*/  SHF.R.S32.HI R2, RZ, 0x1f, R0 ;  /* 0x0000001fff027819 */ /* 0x000fc80000011400 */
[----:B------:R-:W-:-:S04]  /*1fae0*/  LEA.HI R0, R2, R0, RZ, 0x7 ;  /* 0x0000000002007211 */ /* 0x000fc800078f38ff */
[----:B------:R-:W-:-:S04]  /*1faf0*/  SHF.R.S32.HI R0, RZ, 0x7, R0 ;  /* 0x00000007ff007819 */ /* 0x000fc80000011400 */
[----:B------:R-:W-:-:S04]  /*1fb00*/  VIMNMX R4, R20, R0, PT ;  /* 0x0000000014047248 */ /* 0x000fc80003fe0100 */
[----:B------:R-:W-:Y:S01]  /*1fb10*/  ISETP.GT.AND P0, PT, R4, RZ, PT ;  /* 0x000000ff0400720c */ /* 0x000fe20003f04270 */
[----:B------:R1:W-:-:S12]  /*1fb20*/  STL [R1+0x38], R4 ;  /* 0x0000380401007387 */ /* 0x0003d80000100800 */
[----:B-1----:R-:W-:Y:S05]  /*1fb30*/  @P0 BRA `(.L_x_2985) ;  /* 0x0000000000440947 */ /* 0x002fea0003800000 */
[----:B------:R-:W1:Y:S02]  /*1fb40*/  S2R R4, SR_TID.X ;  /* 0x0000000000047919 */ /* 0x000e640000002100 */
[----:B-1----:R-:W-:-:S04]  /*1fb50*/  LOP3.LUT R4, R4, 0x7f, RZ, 0xc0, !PT ;  /* 0x0000007f04047812 */ /* 0x002fc800078ec0ff */
[----:B------:R-:W-:-:S13]  /*1fb60*/  ISETP.NE.AND P1, PT, R4, RZ, PT ;  /* 0x000000ff0400720c */ /* 0x000fda0003f25270 */
[----:B------:R-:W-:Y:S05]  /*1fb70*/  @P1 BRA `(.L_x_2986) ;  /* 0x0000004000cc1947 */ /* 0x000fea0003800000 */
[----:B------:R-:W1:Y:S01]  /*1fb80*/  S2R R3, SR_LANEID ;  /* 0x0000000000037919 */ /* 0x000e620000000000 */
[----:B------:R-:W-:Y:S02]  /*1fb90*/  VOTEU.ANY UR4, UPT, PT ;  /* 0x0000000000047886 */ /* 0x000fe400038e0100 */
[----:B------:R-:W1:Y:S08]  /*1fba0*/  FLO.U32 R0, UR4 ;  /* 0x0000000400007d00 */ /* 0x000e7000080e0000 */
[----:B------:R-:W2:Y:S01]  /*1fbb0*/  POPC R4, UR4 ;  /* 0x0000000400047d09 */ /* 0x000ea20008000000 */
[----:B-1----:R-:W-:-:S02]  /*1fbc0*/  ISETP.EQ.U32.AND P0, PT, R0, R3, PT ;  /* 0x000000030000720c */ /* 0x002fc40003f02070 */
[----:B------:R-:W2:Y:S11]  /*1fbd0*/  LDC.64 R2, c[0x0][0xc60] ;  /* 0x00031800ff027b82 */ /* 0x000eb60000000a00 */
[----:B--2---:R-:W2:Y:S01]  /*1fbe0*/  @P0 ATOMG.E.ADD.STRONG.GPU PT, R3, desc[UR60][R2.64], R4 ;  /* 0x00000004020309a8 */ /* 0x004ea200081ee1fc */
[----:B------:R-:W1:Y:S02]  /*1fbf0*/  S2R R5, SR_LTMASK ;  /* 0x0000000000057919 */ /* 0x000e640000003900 */
[----:B-1----:R-:W-:-:S06]  /*1fc00*/  LOP3.LUT R5, R5, UR4, RZ, 0xc0, !PT ;  /* 0x0000000405057c12 */ /* 0x002fcc000f8ec0ff */
[----:B------:R-:W1:Y:S01]  /*1fc10*/  POPC R5, R5 ;  /* 0x0000000500057309 */ /* 0x000e620000000000 */
[----:B--2---:R-:W1:Y:S02]  /*1fc20*/  SHFL.IDX PT, R0, R3, R0, 0x1f ;  /* 0x00001f0003007589 */ /* 0x004e6400000e0000 */
[----:B-1----:R-:W-:Y:S01]  /*1fc30*/  IADD3 R16, R0, UR39, R5 ;  /* 0x0000002700107c10 */ /* 0x002fe2000fffe005 */
[----:B------:R-:W-:Y:S06]  /*1fc40*/  BRA `(.L_x_2986) ;  /* 0x0000004000987947 */ /* 0x000fec0003800000 */
.L_x_2985:
        /* <DEDUP_REMOVED lines=21> */
.L_x_2988:
[----:B------:R-:W-:Y:S05]  /*1fda0*/  BSYNC B6 ;  /* 0x0000000000067941 */ /* 0x000fea0003800000 */
.L_x_2987:
        /* <DEDUP_REMOVED lines=18> */
[----:B01----:R-:W-:-:S07]  /*1fed0*/  IMAD.MOV.U32 R13, RZ, RZ, RZ ;  /* 0x000000ffff0d7224 */ /* 0x003fce00078e00ff */
[----:B------:R-:W-:-:S07]  /*1fee0*/  LEPC R20, `(.L_x_2991) ;  /* 0x000000001014794e */ /* 0x000fce0000000000 */
[----:B--2---:R-:W-:Y:S05]  /*1fef0*/  CALL.ABS.NOINC R2 ;  /* 0x0000000002007343 */ /* 0x004fea0003c00000 */
.L_x_2991:
        /* <DEDUP_REMOVED lines=16> */
.L_x_2990:
[----:B------:R-:W-:Y:S05]  /*20000*/  BSYNC B6 ;  /* 0x0000000000067941 */ /* 0x000fea0003800000 */
.L_x_2989:
[----:B------:R-:W2:Y:S01]  /*20010*/  LDL.LU R2, [R1] ;  /* 0x0000000001027983 */ /* 0x000ea20000300800 */
[----:B------:R-:W-:-:S03]  /*20020*/  ULDC.64 UR4, c[0x0][0x9f8] ;  /* 0x00027e0000047ab9 */ /* 0x000fc60000000a00 */
[----:B------:R-:W3:Y:S04]  /*20030*/  LDL.LU R4, [R1+0x14] ;  /* 0x0000140001047983 */ /* 0x000ee80000300800 */
[----:B------:R-:W4:Y:S01]  /*20040*/  LDL R7, [R1+0x18] ;  /* 0x0000180001077983 */ /* 0x000f220000100800 */
[----:B------:R-:W-:-:S03]  /*20050*/  ISETP.NE.U32.AND P0, PT, RZ, UR4, PT ;  /* 0x00000004ff007c0c */ /* 0x000fc6000bf05070 */
[----:B------:R-:W5:Y:S01]  /*20060*/  LDL R0, [R1+0x38] ;  /* 0x0000380001007983 */ /* 0x000f620000100800 */
[----:B------:R-:W-:-:S13]  /*20070*/  ISETP.NE.AND.EX P0, PT, RZ, UR5, PT, P0 ;  /* 0x00000005ff007c0c */ /* 0x000fda000bf05300 */
[----:B--2---:R-:W-:-:S04]  /*20080*/  @P0 IADD3 R2, P1, R2, UR4, RZ ;  /* 0x0000000402020c10 */ /* 0x004fc8000ff3e0ff */
[----:B---3--:R-:W-:Y:S01]  /*20090*/  @P0 IADD3.X R3, R4, UR5, RZ, P1, !PT ;  /* 0x0000000504030c10 */ /* 0x008fe20008ffe4ff */
[----:B------:R-:W-:-:S04]  /*200a0*/  ULDC.64 UR4, c[0x0][0xa08] ;  /* 0x0002820000047ab9 */ /* 0x000fc80000000a00 */
[----:B----4-:R1:W2:Y:S02]  /*200b0*/  @P0 LDG.E R7, desc[UR60][R2.64] ;  /* 0x0000003c02070981 */ /* 0x0102a4000c1e1900 */
[----:B-1----:R-:W1:Y:S01]  /*200c0*/  LDC.64 R2, c[0x0][0x418] ;  /* 0x00010600ff027b82 */ /* 0x002e620000000a00 */
[----:B-----5:R-:W-:Y:S01]  /*200d0*/  VIADD R4, R0, 0xffffffff ;  /* 0xffffffff00047836 */ /* 0x020fe20000000000 */
[----:B--2---:R-:W-:Y:S01]  /*200e0*/  SHF.R.S32.HI R8, RZ, 0x1f, R7 ;  /* 0x0000001fff087819 */ /* 0x004fe20000011407 */
[----:B------:R2:W-:Y:S04]  /*200f0*/  @P0 STL [R1+0x18], R7 ;  /* 0x0000180701000387 */ /* 0x0005e80000100800 */
        /* <DEDUP_REMOVED lines=10> */
.L_x_3139:
[----:B-1----:R-:W3:Y:S01]  /*201a0*/  LDL.LU R5, [R1+0x8] ;  /* 0x0000080001057983 */ /* 0x002ee20000300800 */
[----:B------:R-:W-:Y:S02]  /*201b0*/  PLOP3.LUT P1, PT, PT, PT, PT, 0x8, 0x0 ;  /* 0x000000000000781c */ /* 0x000fe40003f2e170 */
[----:B--2---:R-:W-:Y:S01]  /*201c0*/  ISETP.NE.AND P0, PT, R14, RZ, PT ;  /* 0x000000ff0e00720c */ /* 0x004fe20003f05270 */
[----:B------:R1:W-:Y:S04]  /*201d0*/  STL [R1], R0 ;  /* 0x0000000001007387 */ /* 0x0003e80000100800 */
[----:B------:R1:W-:Y:S01]  /*201e0*/  STL [R1+0x14], R4 ;  /* 0x0000140401007387 */ /* 0x0003e20000100800 */
[----:B---3--:R-:W-:-:S05]  /*201f0*/  LOP3.LUT R5, R5, 0xfffffffb, RZ, 0xc0, !PT ;  /* 0xfffffffb05057812 */ /* 0x008fca00078ec0ff */
[----:B------:R-:W-:-:S05]  /*20200*/  @P1 LOP3.LUT R5, R5, 0x4, RZ, 0xfc, !PT ;  /* 0x0000000405051812 */ /* 0x000fca00078efcff */
[----:B------:R1:W-:Y:S01]  /*20210*/  STL [R1+0x8], R5 ;  /* 0x0000080501007387 */ /* 0x0003e20000100800 */
[----:B------:R-:W-:Y:S05]  /*20220*/  @P0 BRA `(.L_x_2993) ;  /* 0x0000000400480947 */ /* 0x000fea0003800000 */
[----:B------:R-:W-:-:S03]  /*20230*/  UMOV UR4, 0xffffffff ;  /* 0xffffffff00047882 */ /* 0x000fc60000000000 */
[----:B------:R-:W-:Y:S05]  /*20240*/  BRA.DIV UR4, `(.L_x_2994) ;  /* 0x0000005a04e87947 */ /* 0x000fea000b800000 */
[----:B------:R-:W-:-:S13]  /*20250*/  ELECT P6, URZ, PT ;  /* 0x00000000003f782f */ /* 0x000fda00038c0000 */
.L_x_3142:
[----:B------:R-:W-:Y:S05]  /*20260*/  @!P6 BRA `(.L_x_2993) ;  /* 0x000000040038e947 */ /* 0x000fea0003800000 */
[----:B------:R-:W-:-:S04]  /*20270*/  ISETP.NE.U32.AND P0, PT, R2, RZ, PT ;  /* 0x000000ff0200720c */ /* 0x000fc80003f05070 */
[----:B------:R-:W-:-:S13]  /*20280*/  ISETP.NE.AND.EX P0, PT, R3, RZ, PT, P0 ;  /* 0x000000ff0300720c */ /* 0x000fda0003f05300 */
[----:B------:R-:W-:Y:S05]  /*20290*/  @!P0 BRA `(.L_x_2995) ;  /* 0x0000000000548947 */ /* 0x000fea0003800000 */
[----:B------:R-:W2:Y:S01]  /*202a0*/  LDC R6, c[0x0][0x43c] ;  /* 0x00010f00ff067b82 */ /* 0x000ea20000000800 */
[----:B------:R-:W-:Y:S01]  /*202b0*/  IMAD.MOV.U32 R9, RZ, RZ, R4 ;  /* 0x000000ffff097224 */ /* 0x000fe200078e0004 */
[----:B------:R-:W-:-:S03]  /*202c0*/  ULDC.64 UR4, c[0x0][0x428] ;  /* 0x00010a0000047ab9 */ /* 0x000fc60000000a00 */
[----:B-1----:R-:W-:Y:S01]  /*202d0*/  IMAD.MOV.U32 R0, RZ, RZ, R9 ;  /* 0x000000ffff007224 */ /* 0x002fe200078e0009 */
[----:B--2---:R-:W-:-:S13]  /*202e0*/  ISETP.NE.AND P0, PT, R6, 0x1, PT ;  /* 0x000000010600780c */ /* 0x004fda0003f05270 */
[----:B------:R-:W1:Y:S02]  /*202f0*/  @P0 LDC.64 R4, c[0x0][0x440] ;  /* 0x00011000ff040b82 */ /* 0x000e640000000a00 */
[----:B-1----:R-:W-:-:S05]  /*20300*/  @P0 IMAD.HI.U32 R4, R9, R4, RZ ;  /* 0x0000000409040227 */ /* 0x002fca00078e00ff */
        /* <DEDUP_REMOVED lines=12> */
[----:B------:R-:W3:Y:S04]  /*203d0*/  LDG.E R0, desc[UR60][R2.64] ;  /* 0x0000003c02007981 */ /* 0x000ee8000c1e1900 */
[----:B---3--:R2:W-:Y:S02]  /*203e0*/  STL [R1], R0 ;  /* 0x0000000001007387 */ /* 0x0085e40000100800 */
.L_x_2995:
[----:B------:R-:W3:Y:S04]  /*203f0*/  LDL R7, [R1+0x4] ;  /* 0x0000040001077983 */ /* 0x000ee80000100800 */
[----:B-12---:R-:W3:Y:S04]  /*20400*/  LDL R0, [R1+0xc] ;  /* 0x00000c0001007983 */ /* 0x006ee80000100800 */
[----:B------:R-:W2:Y:S01]  /*20410*/  LDL R2, [R1+0x1c] ;  /* 0x00001c0001027983 */ /* 0x000ea20000100800 */
[----:B---3--:R-:W-:Y:S01]  /*20420*/  IMAD R0, R0, 0x8, R7 ;  /* 0x0000000800007824 */ /* 0x008fe200078e0207 */
[----:B--2---:R-:W-:-:S04]  /*20430*/  SHF.L.U32 R2, R2, 0x1f, RZ ;  /* 0x0000001f02027819 */ /* 0x004fc800000006ff */
[----:B------:R-:W1:Y:S02]  /*20440*/  SYNCS.PHASECHK.TRANS64.TRYWAIT P0, [R0+URZ+0x34840], R2 ;  /* 0x03484002000075a7 */ /* 0x000e64000800017f */
[----:B-1----:R-:W-:Y:S05]  /*20450*/  @!P0 BRA `(.L_x_2996) ;  /* 0x0000005800848947 */ /* 0x002fea0003800000 */
.L_x_3143:
        /* <DEDUP_REMOVED lines=10> */
.L_x_2997:
[----:B------:R-:W3:Y:S04]  /*20500*/  LDL R7, [R1+0x4] ;  /* 0x0000040001077983 */ /* 0x000ee80000100800 */
[----:B------:R-:W3:Y:S04]  /*20510*/  LDL R6, [R1+0xc] ;  /* 0x00000c0001067983 */ /* 0x000ee80000100800 */
[----:B------:R-:W4:Y:S04]  /*20520*/  LDL R5, [R1+0x14] ;  /* 0x0000140001057983 */ /* 0x000f280000100800 */
[----:B------:R-:W4:Y:S04]  /*20530*/  LDL R4, [R1+0x20] ;  /* 0x0000200001047983 */ /* 0x000f280000100800 */
[----:B-12---:R-:W2:Y:S01]  /*20540*/  LDL R2, [R1] ;  /* 0x0000000001027983 */ /* 0x006ea20000100800 */
        /* <DEDUP_REMOVED lines=12> */
[----:B---3--:R-:W-:Y:S01]  /*20610*/  IMAD R0, R6, 0xc000, R7 ;  /* 0x0000c00006007824 */ /* 0x008fe200078e0207 */
[----:B----4-:R-:W-:-:S04]  /*20620*/  R2UR UR11, R5 ;  /* 0x00000000050b72ca */ /* 0x010fc800000e0000 */
[----:B------:R-:W-:Y:S02]  /*20630*/  R2UR UR8, R0 ;  /* 0x00000000000872ca */ /* 0x000fe400000e0000 */
[----:B------:R-:W-:Y:S02]  /*20640*/  R2UR UR5, R4 ;  /* 0x00000000040572ca */ /* 0x000fe400000e0000 */
[----:B--2---:R-:W-:-:S09]  /*20650*/  R2UR UR13, R2 ;  /* 0x00000000020d72ca */ /* 0x004fd200000e0000 */
        /* <DEDUP_REMOVED lines=15> */
.L_x_2993:
[----:B------:R-:W2:Y:S04]  /*20750*/  LDL R2, [R1+0x4] ;  /* 0x0000040001027983 */ /* 0x000ea80000100800 */
[----:B------:R-:W3:Y:S04]  /*20760*/  LDL.LU R3, [R1+0x3c] ;  /* 0x00003c0001037983 */ /* 0x000ee80000300800 */
[----:B-1----:R-:W4:Y:S04]  /*20770*/  LDL.LU R5, [R1+0x34] ;  /* 0x0000340001057983 */ /* 0x002f280000300800 */
[----:B------:R-:W5:Y:S01]  /*20780*/  LDL.LU R4, [R1+0x44] ;  /* 0x0000440001047983 */ /* 0x000f620000300800 */
        /* <DEDUP_REMOVED lines=39> */
.L_x_2999:
[----:B------:R-:W-:Y:S05]  /*20a00*/  BSYNC B6 ;  /* 0x0000000000067941 */ /* 0x000fea0003800000 */
.L_x_2998:
[----:B------:R-:W3:Y:S01]  /*20a10*/  LDL.LU R6, [R1+0x3c] ;  /* 0x00003c0001067983 */ /* 0x000ee20000300800 */
[----:B------:R-:W-:Y:S01]  /*20a20*/  ULDC.64 UR4, c[0x0][0x2d8] ;  /* 0x0000b60000047ab9 */ /* 0x000fe20000000a00 */
[----:B------:R-:W1:Y:S02]  /*20a30*/  LDC R7, c[0x0][0x448] ;  /* 0x00011200ff077b82 */ /* 0x000e640000000800 */
[----:B--2---:R-:W3:Y:S04]  /*20a40*/  LDL.LU.64 R2, [R1+0x48] ;  /* 0x0000480001027983 */ /* 0x004ee80000300a00 */
[----:B------:R-:W2:Y:S04]  /*20a50*/  LDL.LU R0, [R1+0x44] ;  /* 0x0000440001007983 */ /* 0x000ea80000300800 */
[----:B------:R-:W4:Y:S04]  /*20a60*/  LDL.LU R4, [R1+0x54] ;  /* 0x0000540001047983 */ /* 0x000f280000300800 */
[----:B------:R-:W5:Y:S01]  /*20a70*/  LDL.LU R5, [R1+0x34] ;  /* 0x0000340001057983 */ /* 0x000f620000300800 */
[----:B------:R-:W0:Y:S01]  /*20a80*/  S2R R9, SR_TID.X ;  /* 0x0000000000097919 */ /* 0x000e220000002100 */
[----:B------:R-:W0:Y:S01]  /*20a90*/  S2R R8, SR_TID.X ;  /* 0x0000000000087919 */ /* 0x000e220000002100 */
[----:B-1----:R-:W-:Y:S01]  /*20aa0*/  ISETP.NE.AND P0, PT, R7, 0x1, PT ;  /* 0x000000010700780c */ /* 0x002fe20003f05270 */
[----:B------:R-:W1:Y:S01]  /*20ab0*/  S2R R10, SR_TID.X ;  /* 0x00000000000a7919 */ /* 0x000e620000002100 */
[----:B0-----:R-:W-:-:S02]  /*20ac0*/  IMAD.SHL.U32 R9, R9, 0x8, RZ ;  /* 0x0000000809097824 */ /* 0x001fc400078e00ff */
[----:B------:R-:W-:-:S03]  /*20ad0*/  IMAD.SHL.U32 R8, R8, 0x8, RZ ;  /* 0x0000000808087824 */ /* 0x000fc600078e00ff */
[----:B------:R-:W-:Y:S02]  /*20ae0*/  LOP3.LUT R9, R9, 0x38, RZ, 0xc0, !PT ;  /* 0x0000003809097812 */ /* 0x000fe400078ec0ff */
[----:B-1----:R-:W-:Y:S02]  /*20af0*/  LOP3.LUT R10, R10, 0x7f, RZ, 0xc0, !PT ;  /* 0x0000007f0a0a7812 */ /* 0x002fe400078ec0ff */
[C---:B------:R-:W-:Y:S02]  /*20b00*/  LOP3.LUT R11, R9.reuse, 0x40, RZ, 0xfc, !PT ;  /* 0x00000040090b7812 */ /* 0x040fe400078efcff */
[----:B------:R-:W-:Y:S02]  /*20b10*/  LOP3.LUT R8, R8, 0x38, RZ, 0xc0, !PT ;  /* 0x0000003808087812 */ /* 0x000fe400078ec0ff */
[----:B------:R-:W-:Y:S02]  /*20b20*/  LOP3.LUT R9, R9, 0x80, RZ, 0xfc, !PT ;  /* 0x0000008009097812 */ /* 0x000fe400078efcff */
[----:B------:R-:W-:Y:S01]  /*20b30*/  SHF.R.U32.HI R10, RZ, 0x3, R10 ;  /* 0x00000003ff0a7819 */ /* 0x000fe2000001160a */
[----:B---3--:R-:W-:-:S02]  /*20b40*/  IMAD.MOV.U32 R3, RZ, RZ, R6 ;  /* 0x000000ffff037224 */ /* 0x008fc400078e0006 */
[----:B------:R-:W0:Y:S01]  /*20b50*/  @P0 LDC R6, c[0x0][0x450] ;  /* 0x00011400ff060b82 */ /* 0x000e220000000800 */
[----:B--2---:R-:W-:Y:S02]  /*20b60*/  IMAD R0, R0, UR4, RZ ;  /* 0x0000000400007c24 */ /* 0x004fe4000f8e02ff */
[----:B------:R-:W-:-:S04]  /*20b70*/  IMAD.WIDE.U32 R2, R18, UR4, R2 ;  /* 0x0000000412027c25 */ /* 0x000fc8000f8e0002 */
[----:B------:R-:W-:Y:S01]  /*20b80*/  IMAD R0, R18, UR5, R0 ;  /* 0x0000000512007c24 */ /* 0x000fe2000f8e0200 */
[----:B------:R-:W-:-:S03]  /*20b90*/  ULDC.64 UR4, c[0x0][0x2e0] ;  /* 0x0000b80000047ab9 */ /* 0x000fc60000000a00 */
[----:B------:R-:W-:Y:S02]  /*20ba0*/  IMAD.IADD R3, R3, 0x1, R0 ;  /* 0x0000000103037824 */ /* 0x000fe400078e0200 */
[----:B----4-:R-:W-:Y:S02]  /*20bb0*/  IMAD R0, R4, UR4, RZ ;  /* 0x0000000404007c24 */ /* 0x010fe4000f8e02ff */
[----:B------:R-:W1:Y:S01]  /*20bc0*/  S2R R4, SR_TID.X ;  /* 0x0000000000047919 */ /* 0x000e620000002100 */
[----:B-----5:R-:W-:-:S04]  /*20bd0*/  IMAD.WIDE.U32 R2, R5, UR4, R2 ;  /* 0x0000000405027c25 */ /* 0x020fc8000f8e0002 */
[----:B------:R-:W-:Y:S01]  /*20be0*/  IMAD R0, R5, UR5, R0 ;  /* 0x0000000505007c24 */ /* 0x000fe2000f8e0200 */
[----:B------:R-:W-:-:S03]  /*20bf0*/  ULDC.64 UR4, c[0x0][0x2d0] ;  /* 0x0000b40000047ab9 */ /* 0x000fc60000000a00 */
[----:B------:R-:W-:Y:S01]  /*20c00*/  IMAD.IADD R3, R3, 0x1, R0 ;  /* 0x0000000103037824 */ /* 0x000fe200078e0200 */
[----:B-1----:R-:W-:-:S04]  /*20c10*/  LOP3.LUT R4, R4, 0x7f, RZ, 0xc0, !PT ;  /* 0x0000007f04047812 */ /* 0x002fc800078ec0ff */
[----:B------:R-:W-:Y:S02]  /*20c20*/  SHF.R.U32.HI R5, RZ, 0x3, R4 ;  /* 0x00000003ff057819 */ /* 0x000fe40000011604 */
[----:B------:R-:W1:Y:S02]  /*20c30*/  S2R R4, SR_TID.X ;  /* 0x0000000000047919 */ /* 0x000e640000002100 */
[----:B-1----:R-:W-:-:S05]  /*20c40*/  IMAD.SHL.U32 R4, R4, 0x10, RZ ;  /* 0x0000001004047824 */ /* 0x002fca00078e00ff */
[----:B------:R-:W-:Y:S02]  /*20c50*/  LOP3.LUT R4, R5, 0x70, R4, 0xf8, !PT ;  /* 0x0000007005047812 */ /* 0x000fe400078ef804 */
[----:B------:R-:W1:Y:S03]  /*20c60*/  @P0 LDC R5, c[0x0][0x44c] ;  /* 0x00011300ff050b82 */ /* 0x000e660000000800 */
[----:B------:R-:W-:-:S04]  /*20c70*/  IMAD R4, R17, 0x80, R4 ;  /* 0x0000008011047824 */ /* 0x000fc800078e0204 */
        /* <DEDUP_REMOVED lines=27> */
[----:B------:R-:W-:-:S03]  /*20e30*/  IMAD R17, R17, 0x80, R10 ;  /* 0x0000008011117824 */ /* 0x000fc600078e020a */
[----:B------:R-:W-:Y:S04]  /*20e40*/  SHFL.IDX PT, R4, R2, RZ, 0x181f ;  /* 0x00181fff02047589 */ /* 0x000fe800000e0000 */
[----:B------:R-:W-:Y:S01]  /*20e50*/  SHFL.IDX PT, R6, R2, 0x1, 0x181f ;  /* 0x00381f0002067f89 */ /* 0x000fe200000e0000 */
[----:B--2---:R-:W-:-:S03]  /*20e60*/  IMAD R0, R5, R7, RZ ;  /* 0x0000000705007224 */ /* 0x004fc600078e02ff */
[----:B------:R-:W0:Y:S02]  /*20e70*/  SHFL.IDX PT, R5, R3, RZ, 0x181f ;  /* 0x00181fff03057589 */ /* 0x000e2400000e0000 */
[----:B------:R-:W-:-:S13]  /*20e80*/  ISETP.GE.AND P2, PT, R17, R0, PT ;  /* 0x000000001100720c */ /* 0x000fda0003f46270 */
[----:B0-----:R-:W-:-:S05]  /*20e90*/  @!P2 LEA R5, P4, R8, R5, 0x1 ;  /* 0x000000050805a211 */ /* 0x001fca00078808ff */
[----:B------:R-:W-:-:S05]  /*20ea0*/  @!P2 IMAD.X R4, RZ, RZ, R4, P4 ;  /* 0x000000ffff04a224 */ /* 0x000fca00020e0604 */
[----:B------:R-:W-:-:S04]  /*20eb0*/  @!P2 LOP3.LUT R5, R5, R4, RZ, 0x3c, !PT ;  /* 0x000000040505a212 */ /* 0x000fc800078e3cff */
[----:B------:R-:W-:-:S04]  /*20ec0*/  @!P2 LOP3.LUT R4, R5, R4, RZ, 0x3c, !PT ;  /* 0x000000040504a212 */ /* 0x000fc800078e3cff */
[----:B------:R-:W-:-:S05]  /*20ed0*/  @!P2 LOP3.LUT R5, R5, R4, RZ, 0x3c, !PT ;  /* 0x000000040505a212 */ /* 0x000fca00078e3cff */
[----:B---3--:R-:W-:Y:S04]  /*20ee0*/  @!P2 LDGSTS.E.BYPASS.LTC128B.128 [R9+0x10400], desc[UR60][R4.64], !P3 ;  /* 0x104000000409afae */ /* 0x008fe8000d901d7c */
[----:B------:R-:W-:Y:S04]  /*20ef0*/  @!P2 LDGSTS.E.BYPASS.LTC128B.128 [R9+0x14400], desc[UR60][R4.64+0x80], !P0 ;  /* 0x144000800409afae */ /* 0x000fe8000c101d7c */
[----:B------:R0:W-:Y:S02]  /*20f00*/  @!P2 LDGSTS.E.BYPASS.LTC128B.128 [R9+0x18400], desc[UR60][R4.64+0x100], !P1 ;  /* 0x184001000409afae */ /* 0x0001e4000c901d7c */
[----:B0-----:R-:W-:-:S05]  /*20f10*/  VIADD R4, R17, 0x10 ;  /* 0x0000001011047836 */ /* 0x001fca0000000000 */
[----:B------:R-:W-:Y:S02]  /*20f20*/  ISETP.GE.AND P2, PT, R4, R0, PT ;  /* 0x000000000400720c */ /* 0x000fe40003f46270 */
[----:B------:R-:W0:Y:S11]  /*20f30*/  SHFL.IDX PT, R4, R3, 0x1, 0x181f ;  /* 0x00381f0003047f89 */ /* 0x000e3600000e0000 */
[----:B0-----:R-:W-:-:S05]  /*20f40*/  @!P2 LEA R5, P4, R8, R4, 0x1 ;  /* 0x000000040805a211 */ /* 0x001fca00078808ff */
[----:B------:R-:W-:Y:S02]  /*20f50*/  @!P2 IMAD.X R4, RZ, RZ, R6, P4 ;  /* 0x000000ffff04a224 */ /* 0x000fe400020e0606 */
[----:B------:R-:W-:Y:S03]  /*20f60*/  SHFL.IDX PT, R6, R2, 0x2, 0x181f ;  /* 0x00581f0002067f89 */ /* 0x000fe600000e0000 */
[----:B------:R-:W-:-:S04]  /*20f70*/  @!P2 LOP3.LUT R5, R5, R4, RZ, 0x3c, !PT ;  /* 0x000000040505a212 */ /* 0x000fc800078e3cff */
[----:B------:R-:W-:-:S04]  /*20f80*/  @!P2 LOP3.LUT R4, R5, R4, RZ, 0x3c, !PT ;  /* 0x000000040504a212 */ /* 0x000fc800078e3cff */
[----:B------:R-:W-:-:S05]  /*20f90*/  @!P2 LOP3.LUT R5, R5, R4, RZ, 0x3c, !PT ;  /* 0x000000040505a212 */ /* 0x000fca00078e3cff */
[----:B------:R-:W-:Y:S04]  /*20fa0*/  @!P2 LDGSTS.E.BYPASS.LTC128B.128 [R9+0x10c00], desc[UR60][R4.64], !P3 ;  /* 0x10c000000409afae */ /* 0x000fe8000d901d7c */
        /* <DEDUP_REMOVED lines=52> */
[----:B------:R-:W0:Y:S04]  /*212f0*/  SHFL.IDX PT, R4, R3, 0x6, 0x181f ;  /* 0x00d81f0003047f89 */ /* 0x000e2800000e0000 */
[----:B------:R-:W1:Y:S07]  /*21300*/  SHFL.IDX PT, R3, R3, 0x7, 0x181f ;  /* 0x00f81f0003037f89 */ /* 0x000e6e00000e0000 */
[----:B0-----:R-:W-:-:S05]  /*21310*/  @!P2 LEA R5, P4, R8, R4, 0x1 ;  /* 0x000000040805a211 */ /* 0x001fca00078808ff */
[----:B------:R-:W-:-:S05]  /*21320*/  @!P2 IMAD.X R4, RZ, RZ, R6, P4 ;  /* 0x000000ffff04a224 */ /* 0x000fca00020e0606 */
[----:B------:R-:W-:-:S04]  /*21330*/  @!P2 LOP3.LUT R5, R5, R4, RZ, 0x3c, !PT ;  /* 0x000000040505a212 */ /* 0x000fc800078e3cff */
[----:B------:R-:W-:-:S04]  /*21340*/  @!P2 LOP3.LUT R4, R5, R4, RZ, 0x3c, !PT ;  /* 0x000000040504a212 */ /* 0x000fc800078e3cff */
[----:B------:R-:W-:-:S05]  /*21350*/  @!P2 LOP3.LUT R5, R5, R4, RZ, 0x3c, !PT ;  /* 0x000000040505a212 */ /* 0x000fca00078e3cff */
[----:B------:R-:W-:Y:S04]  /*21360*/  @!P2 LDGSTS.E.BYPASS.LTC128B.128 [R9+0x13400], desc[UR60][R4.64], !P3 ;  /* 0x134000000409afae */ /* 0x000fe8000d901d7c */
[----:B------:R-:W-:Y:S04]  /*21370*/  @!P2 LDGSTS.E.BYPASS.LTC128B.128 [R9+0x17400], desc[UR60][R4.64+0x80], !P0 ;  /* 0x174000800409afae */ /* 0x000fe8000c101d7c */
[----:B------:R0:W-:Y:S04]  /*21380*/  @!P2 LDGSTS.E.BYPASS.LTC128B.128 [R9+0x1b400], desc[UR60][R4.64+0x100], !P1 ;  /* 0x1b4001000409afae */ /* 0x0001e8000c901d7c */
[----:B01----:R0:W2:Y:S02]  /*21390*/  SHFL.IDX PT, R4, R2, 0x7, 0x181f ;  /* 0x00f81f0002047f89 */ /* 0x0030a400000e0000 */
.L_x_3160:
[----:B------:R-:W-:Y:S01]  /*213a0*/  VIADD R17, R17, 0x70 ;  /* 0x0000007011117836 */ /* 0x000fe20000000000 */
[----:B------:R-:W-:Y:S04]  /*213b0*/  BSSY B0, `(.L_x_3001) ;  /* 0x000000c000007945 */ /* 0x000fe80003800000 */
[----:B------:R-:W-:-:S13]  /*213c0*/  ISETP.GE.AND P2, PT, R17, R0, PT ;  /* 0x000000001100720c */ /* 0x000fda0003f46270 */
[----:B------:R-:W-:Y:S05]  /*213d0*/  @P2 BRA `(.L_x_3002) ;  /* 0x0000000000242947 */ /* 0x000fea0003800000 */
[----:B------:R-:W3:Y:S01]  /*213e0*/  LDL R5, [R1+0x30] ;  /* 0x0000300001057983 */ /* 0x000ee20000100800 */
[----:B0-----:R-:W-:-:S05]  /*213f0*/  LEA R2, P2, R8, R3, 0x1 ;  /* 0x0000000308027211 */ /* 0x001fca00078408ff */
[----:B--2---:R-:W-:-:S05]  /*21400*/  IMAD.X R3, RZ, RZ, R4, P2 ;  /* 0x000000ffff037224 */ /* 0x004fca00010e0604 */
[----:B------:R-:W-:Y:S01]  /*21410*/  @!PT LDS RZ, [RZ] ;  /* 0x00000000fffff984 */ /* 0x000fe20000000800 */
[----:B------:R-:W-:Y:S01]  /*21420*/  @!PT LDS RZ, [RZ] ;  /* 0x00000000fffff984 */ /* 0x000fe20000000800 */
[----:B------:R-:W-:Y:S01]  /*21430*/  @!PT LDS RZ, [RZ] ;  /* 0x00000000fffff984 */ /* 0x000fe20000000800 */
[----:B---3--:R1:W-:Y:S04]  /*21440*/  LDGSTS.E.BYPASS.LTC128B.128 [R5+0x13c00], desc[UR60][R2.64], !P3 ;  /* 0x13c0000002057fae */ /* 0x0083e8000d901d7c */
[----:B------:R1:W-:Y:S04]  /*21450*/  LDGSTS.E.BYPASS.LTC128B.128 [R5+0x17c00], desc[UR60][R2.64+0x80], !P0 ;  /* 0x17c0008002057fae */ /* 0x0003e8000c101d7c */
[----:B------:R1:W-:Y:S02]  /*21460*/  LDGSTS.E.BYPASS.LTC128B.128 [R5+0x1bc00], desc[UR60][R2.64+0x100], !P1 ;  /* 0x1bc0010002057fae */ /* 0x0003e4000c901d7c */
.L_x_3002:
[----:B------:R-:W-:Y:S05]  /*21470*/  BSYNC B0 ;  /* 0x0000000000007941 */ /* 0x000fea0003800000 */
.L_x_3001:
[----:B------:R3:W5:Y:S01]  /*21480*/  LDL R8, [R1+0x4] ;  /* 0x0000040001087983 */ /* 0x0007620000100800 */
[----:B------:R-:W-:Y:S01]  /*21490*/  PLOP3.LUT P0, PT, PT, PT, PT, 0x80, 0x0 ;  /* 0x000000000000781c */ /* 0x000fe20003f0f070 */
[----:B------:R-:W-:-:S12]  /*214a0*/  NOP ;  /* 0x0000000000007918 */ /* 0x000fd80000000000 */
.L_x_3003:
[----:B01----:R-:W4:Y:S01]  /*214b0*/  LDL R2, [R1+0x4] ;  /* 0x0000040001027983 */ /* 0x003f220000100800 */
[----:B------:R-:W-:Y:S02]  /*214c0*/  PLOP3.LUT P1, PT, P1, P0, PT, 0xa2, 0x0 ;  /* 0x000000000000781c */ /* 0x000fe40000f21472 */
[----:B----4-:R-:W-:-:S08]  /*214d0*/  @P0 R2UR P1, UR4, R2 ;  /* 0x00000000020402ca */ /* 0x010fd00000020000 */
[----:B------:R-:W-:-:S05]  /*214e0*/  @P0 PLOP3.LUT P0, PT, P1, PT, PT, 0x80, 0x0 ;  /* 0x000000000000081c */ /* 0x000fca0000f0f070 */
[----:B------:R-:W-:Y:S01]  /*214f0*/  @!P1 SYNCS.ARRIVE.TRANS64.RED.A0T1 RZ, [UR4+0x34800], RZ ;  /* 0x034800ffffff99a7 */ /* 0x000fe20008200404 */
[----:B------:R-:W-:Y:S07]  /*21500*/  @!P1 ARRIVES.LDGSTSBAR.64.TRANSCNT [UR4+0x34800] ;  /* 0x03480000ff0099b0 */ /* 0x000fee0008000a84 */
[----:B------:R-:W-:Y:S05]  /*21510*/  @P0 BRA.U.ANY `(.L_x_3003) ;  /* 0xfffffffd00e40947 */ /* 0x000fea000393ffff */
[----:B------:R-:W4:Y:S02]  /*21520*/  LDL.LU R3, [R1+0x50] ;  /* 0x0000500001037983 */ /* 0x000f240000300800 */
[----:B----4-:R-:W-:-:S05]  /*21530*/  VIADD R3, R3, 0x1 ;  /* 0x0000000103037836 */ /* 0x010fca0000000000 */
        /* <DEDUP_REMOVED lines=10> */
.L_x_3161:
[----:B------:R-:W-:Y:S05]  /*215e0*/  BSYNC B0 ;  /* 0x0000000000007941 */ /* 0x000fea0003800000 */
.L_x_3004:
[----:B0-----:R-:W4:Y:S01]  /*215f0*/  LDL R2, [R1+0x38] ;  /* 0x0000380001027983 */ /* 0x001f220000100800 */
[----:B------:R-:W-:Y:S01]  /*21600*/  BSSY B0, `(.L_x_3006) ;  /* 0x0000228000007945 */ /* 0x000fe20003800000 */
[----:B----4-:R-:W-:-:S13]  /*21610*/  ISETP.GE.AND P0, PT, R2, 0x2, PT ;  /* 0x000000020200780c */ /* 0x010fda0003f06270 */
[----:B------:R-:W-:Y:S05]  /*21620*/  @!P0 BRA `(.L_x_3007) ;  /* 0x0000002000948947 */ /* 0x000fea0003800000 */
[C---:B------:R-:W-:Y:S01]  /*21630*/  LOP3.LUT R0, R2.reuse, 0x1, RZ, 0xc0, !PT ;  /* 0x0000000102007812 */ /* 0x040fe200078ec0ff */
[----:B------:R-:W-:Y:S01]  /*21640*/  VIADD R2, R2, 0xfffffffe ;  /* 0xfffffffe02027836 */ /* 0x000fe20000000000 */
[----:B------:R-:W-:Y:S02]  /*21650*/  BSSY B2, `(.L_x_3008) ;  /* 0x00000bb000027945 */ /* 0x000fe40003800000 */
[----:B------:R-:W-:Y:S01]  /*21660*/  ISETP.NE.U32.AND P0, PT, R0, 0x1, PT ;  /* 0x000000010000780c */ /* 0x000fe20003f05070 */
[----:B------:R-:W-:-:S12]  /*21670*/  IMAD.MOV.U32 R0, RZ, RZ, R2 ;  /* 0x000000ffff007224 */ /* 0x000fd800078e0002 */
[----:B------:R-:W-:Y:S05]  /*21680*/  @!P0 BRA `(.L_x_3009) ;  /* 0x0000000800dc8947 */ /* 0x000fea0003800000 */
[----:B------:R-:W4:Y:S04]  /*21690*/  LDL R5, [R1+0x8] ;  /* 0x0000080001057983 */ /* 0x000f280000100800 */
[----:B--2---:R-:W2:Y:S04]  /*216a0*/  LDL R4, [R1+0xc] ;  /* 0x00000c0001047983 */ /* 0x004ea80000100800 */
[----:B------:R-:W3:Y:S01]  /*216b0*/  LDL R3, [R1+0x1c] ;  /* 0x00001c0001037983 */ /* 0x000ee20000100800 */
[----:B------:R-:W-:Y:S01]  /*216c0*/  BSSY B1, `(.L_x_3010) ;  /* 0x00000af000017945 */ /* 0x000fe20003800000 */
[----:B----4-:R-:W-:Y:S01]  /*216d0*/  LOP3.LUT P1, RZ, R5, 0x4, RZ, 0xc0, !PT ;  /* 0x0000000405ff7812 */ /* 0x010fe2000782c0ff */
[----:B--2--5:R-:W-:-:S05]  /*216e0*/  VIADD R8, R4, 0x1 ;  /* 0x0000000104087836 */ /* 0x024fca0000000000 */
[----:B------:R-:W-:-:S04]  /*216f0*/  ISETP.NE.AND P0, PT, R8, 0x2, PT ;  /* 0x000000020800780c */ /* 0x000fc80003f05270 */
[----:B------:R-:W-:Y:S02]  /*21700*/  SEL R9, RZ, 0x1, P0 ;  /* 0x00000001ff097807 */ /* 0x000fe40000000000 */
[----:B------:R-:W-:Y:S02]  /*21710*/  SEL R8, R8, RZ, P0 ;  /* 0x000000ff08087207 */ /* 0x000fe40000000000 */
[----:B---3--:R-:W-:Y:S01]  /*21720*/  LOP3.LUT R9, R3, R9, RZ, 0x3c, !PT ;  /* 0x0000000903097212 */ /* 0x008fe200078e3cff */
[----:B------:R-:W-:Y:S06]  /*21730*/  @!P1 BRA `(.L_x_3011) ;  /* 0x00000008009c9947 */ /* 0x000fec0003800000 */
[----:B------:R0:W5:Y:S01]  /*21740*/  LDL R4, [R1] ;  /* 0x0000000001047983 */ /* 0x0001620000100800 */
[----:B------:R-:W-:Y:S01]  /*21750*/  ULDC.64 UR4, c[0x0][0x418] ;  /* 0x0001060000047ab9 */ /* 0x000fe20000000a00 */
[----:B------:R-:W-:Y:S01]  /*21760*/  IMAD.MOV.U32 R7, RZ, RZ, R2 ;  /* 0x000000ffff077224 */ /* 0x000fe200078e0002 */
[----:B------:R-:W-:-:S04]  /*21770*/  ISETP.NE.U32.AND P0, PT, RZ, UR4, PT ;  /* 0x00000004ff007c0c */ /* 0x000fc8000bf05070 */
[----:B------:R-:W-:-:S13]  /*21780*/  ISETP.NE.AND.EX P0, PT, RZ, UR5, PT, P0 ;  /* 0x00000005ff007c0c */ /* 0x000fda000bf05300 */
        /* <DEDUP_REMOVED lines=11> */
[--C-:B------:R-:W-:Y:S02]  /*21840*/  IMAD.MOV R7, RZ, RZ, -R0.reuse ;  /* 0x000000ffff077224 */ /* 0x100fe400078e0a00 */
[----:B------:R-:W-:Y:S02]  /*21850*/  IMAD.MOV.U32 R4, RZ, RZ, R0 ;  /* 0x000000ffff047224 */ /* 0x000fe400078e0000 */
        /* <DEDUP_REMOVED lines=8> */
.L_x_3012:
[----:B------:R-:W2:Y:S01]  /*218e0*/  LDL R0, [R1+0x4] ;  /* 0x0000040001007983 */ /* 0x000ea20000100800 */
[----:B------:R-:W-:Y:S01]  /*218f0*/  BSSY B3, `(.L_x_3013) ;  /* 0x0000005000037945 */ /* 0x000fe20003800000 */
[----:B--2---:R-:W-:Y:S01]  /*21900*/  IMAD R3, R8, 0x8, R0 ;  /* 0x0000000808037824 */ /* 0x004fe200078e0200 */
[----:B------:R-:W-:-:S04]  /*21910*/  SHF.L.U32 R0, R9, 0x1f, RZ ;  /* 0x0000001f09007819 */ /* 0x000fc800000006ff */
[----:B------:R-:W1:Y:S02]  /*21920*/  SYNCS.PHASECHK.TRANS64.TRYWAIT P0, [R3+URZ+0x34840], R0 ;  /* 0x03484000030075a7 */ /* 0x000e64000800017f */
[----:B-1----:R-:W-:Y:S05]  /*21930*/  @!P0 BRA `(.L_x_3014) ;  /* 0x00000050005c8947 */ /* 0x002fea0003800000 */
.L_x_3162:
[----:B------:R-:W-:Y:S05]  /*21940*/  BSYNC B3 ;  /* 0x0000000000037941 */ /* 0x000fea0003800000 */
.L_x_3013:
        /* <DEDUP_REMOVED lines=11> */
.L_x_3016:
[----:B------:R-:W-:Y:S05]  /*21a00*/  BSYNC B3 ;  /* 0x0000000000037941 */ /* 0x000fea0003800000 */
.L_x_3015:
[----:B------:R-:W2:Y:S04]  /*21a10*/  LDL R5, [R1+0x4] ;  /* 0x0000040001057983 */ /* 0x000ea80000100800 */
[----:B-1----:R-:W3:Y:S01]  /*21a20*/  LDL R0, [R1+0x20] ;  /* 0x0000200001007983 */ /* 0x002ee20000100800 */
[----:B0-----:R-:W-:Y:S01]  /*21a30*/  IMAD.MOV.U32 R10, RZ, RZ, RZ ;  /* 0x000000ffff0a7224 */ /* 0x001fe200078e00ff */
        /* <DEDUP_REMOVED lines=10> */
.L_x_3017:
        /* <DEDUP_REMOVED lines=16> */
.L_x_3018:
        /* <DEDUP_REMOVED lines=15> */
.L_x_3019:
        /* <DEDUP_REMOVED lines=18> */
.L_x_3163:
[----:B------:R-:W-:Y:S05]  /*21df0*/  BSYNC B3 ;  /* 0x0000000000037941 */ /* 0x000fea0003800000 */
.L_x_3020:
        /* <DEDUP_REMOVED lines=10> */
.L_x_3022:
[----:B------:R-:W2:Y:S01]  /*21ea0*/  LDL R3, [R1+0x8] ;  /* 0x0000080001037983 */ /* 0x000ea20000100800 */
[----:B------:R-:W-:Y:S01]  /*21eb0*/  BSSY B3, `(.L_x_3023) ;  /* 0x0000004000037945 */ /* 0x000fe20003800000 */
[----:B--2---:R-:W-:-:S13]  /*21ec0*/  LOP3.LUT P0, RZ, R3, 0x8, RZ, 0xc0, !PT ;  /* 0x0000000803ff7812 */ /* 0x004fda000780c0ff */
[----:B------:R-:W-:Y:S05]  /*21ed0*/  @P0 BRA `(.L_x_3024) ;  /* 0x0000000000040947 */ /* 0x000fea0003800000 */
[----:B------:R-:W-:Y:S01]  /*21ee0*/  BPT.TRAP 0x1 ;  /* 0x000000040000795c */ /* 0x000fe20000300000 */
.L_x_3024:
[----:B------:R-:W-:Y:S05]  /*21ef0*/  BSYNC B3 ;  /* 0x0000000000037941 */ /* 0x000fea0003800000 */
.L_x_3023:
        /* <DEDUP_REMOVED lines=14> */
.L_x_3025:
        /* <DEDUP_REMOVED lines=16> */
.L_x_3026:
        /* <DEDUP_REMOVED lines=13> */
.L_x_3011:
[----:B------:R-:W-:Y:S05]  /*221b0*/  BSYNC B1 ;  /* 0x0000000000017941 */ /* 0x000fea0003800000 */
.L_x_3010:
[----:B------:R-:W2:Y:S04]  /*221c0*/  LDL.LU R0, [R1+0x38] ;  /* 0x0000380001007983 */ /* 0x000ea80000300800 */
[----:B------:R1:W-:Y:S04]  /*221d0*/  STL [R1+0x1c], R9 ;  /* 0x00001c0901007387 */ /* 0x0003e80000100800 */
[----:B------:R1:W-:Y:S02]  /*221e0*/  STL [R1+0xc], R8 ;  /* 0x00000c0801007387 */ /* 0x0003e40000100800 */
[----:B-12---:R-:W-:-:S07]  /*221f0*/  VIADD R0, R0, 0xfffffffd ;  /* 0xfffffffd00007836 */ /* 0x006fce0000000000 */
.L_x_3009:
[----:B------:R-:W-:Y:S05]  /*22200*/  BSYNC B2 ;  /* 0x0000000000027941 */ /* 0x000fea0003800000 */
.L_x_3008:
[----:B------:R-:W-:-:S13]  /*22210*/  ISETP.NE.AND P0, PT, R2, RZ, PT ;  /* 0x000000ff0200720c */ /* 0x000fda0003f05270 */
[----:B------:R-:W-:Y:S05]  /*22220*/  @!P0 BRA `(.L_x_3007) ;  /* 0x0000001400948947 */ /* 0x000fea0003800000 */
[----:B-----5:R1:W5:Y:S02]  /*22230*/  LDL R8, [R1] ;  /* 0x0000000001087983 */ /* 0x0203640000100800 */
.L_x_3061:
[----:B0-2---:R-:W2:Y:S04]  /*22240*/  LDL R4, [R1+0x8] ;  /* 0x0000080001047983 */ /* 0x005ea80000100800 */
[----:B------:R-:W4:Y:S04]  /*22250*/  LDL R3, [R1+0xc] ;  /* 0x00000c0001037983 */ /* 0x000f280000100800 */
[----:B---3--:R-:W3:Y:S01]  /*22260*/  LDL R2, [R1+0x1c] ;  /* 0x00001c0001027983 */ /* 0x008ee20000100800 */
[----:B------:R-:W-:Y:S05]  /*22270*/  YIELD ;  /* 0x0000000000007946 */ /* 0x000fea0003800000 */
[----:B------:R-:W-:Y:S01]  /*22280*/  BSSY B1, `(.L_x_3027) ;  /* 0x00000ad000017945 */ /* 0x000fe20003800000 */
[----:B--2---:R-:W-:Y:S01]  /*22290*/  LOP3.LUT P1, RZ, R4, 0x4, RZ, 0xc0, !PT ;  /* 0x0000000404ff7812 */ /* 0x004fe2000782c0ff */
[----:B----4-:R-:W-:-:S05]  /*222a0*/  VIADD R4, R3, 0x1 ;  /* 0x0000000103047836 */ /* 0x010fca0000000000 */
[----:B------:R-:W-:-:S04]  /*222b0*/  ISETP.NE.AND P0, PT, R4, 0x2, PT ;  /* 0x000000020400780c */ /* 0x000fc80003f05270 */
[----:B------:R-:W-:Y:S02]  /*222c0*/  SEL R5, RZ, 0x1, P0 ;  /* 0x00000001ff057807 */ /* 0x000fe40000000000 */
[----:B------:R-:W-:Y:S02]  /*222d0*/  SEL R4, R4, RZ, P0 ;  /* 0x000000ff04047207 */ /* 0x000fe40000000000 */
[----:B---3--:R-:W-:Y:S01]  /*222e0*/  LOP3.LUT R5, R2, R5, RZ, 0x3c, !PT ;  /* 0x0000000502057212 */ /* 0x008fe200078e3cff */
        /* <DEDUP_REMOVED lines=25> */
.L_x_3029:
[----:B------:R-:W2:Y:S01]  /*22480*/  LDL R2, [R1+0x4] ;  /* 0x0000040001027983 */ /* 0x000ea20000100800 */
[----:B------:R-:W-:Y:S01]  /*22490*/  BSSY B2, `(.L_x_3030) ;  /* 0x0000005000027945 */ /* 0x000fe20003800000 */
[----:B--2---:R-:W-:Y:S01]  /*224a0*/  IMAD R3, R4, 0x8, R2 ;  /* 0x0000000804037824 */ /* 0x004fe200078e0202 */
[----:B------:R-:W-:-:S04]  /*224b0*/  SHF.L.U32 R2, R5, 0x1f, RZ ;  /* 0x0000001f05027819 */ /* 0x000fc800000006ff */
[----:B------:R-:W2:Y:S02]  /*224c0*/  SYNCS.PHASECHK.TRANS64.TRYWAIT P0, [R3+URZ+0x34840], R2 ;  /* 0x03484002030075a7 */ /* 0x000ea4000800017f */
[----:B--2---:R-:W-:Y:S05]  /*224d0*/  @!P0 BRA `(.L_x_3031) ;  /* 0x00000044009c8947 */ /* 0x004fea0003800000 */
.L_x_3164:
[----:B------:R-:W-:Y:S05]  /*224e0*/  BSYNC B2 ;  /* 0x0000000000027941 */ /* 0x000fea0003800000 */
.L_x_3030:
        /* <DEDUP_REMOVED lines=11> */
.L_x_3033:
[----:B------:R-:W-:Y:S05]  /*225a0*/  BSYNC B2 ;  /* 0x0000000000027941 */ /* 0x000fea0003800000 */
.L_x_3032:
        /* <DEDUP_REMOVED lines=13> */
.L_x_3034:
        /* <DEDUP_REMOVED lines=16> */
.L_x_3035:
        /* <DEDUP_REMOVED lines=15> */
.L_x_3036:
        /* <DEDUP_REMOVED lines=18> */
.L_x_3165:
[----:B------:R-:W-:Y:S05]  /*22990*/  BSYNC B2 ;  /* 0x0000000000027941 */ /* 0x000fea0003800000 */
.L_x_3037:
        /* <DEDUP_REMOVED lines=10> */
.L_x_3039:
[----:B------:R-:W2:Y:S01]  /*22a40*/  LDL R3, [R1+0x8] ;  /* 0x0000080001037983 */ /* 0x000ea20000100800 */
[----:B------:R-:W-:Y:S01]  /*22a50*/  BSSY B2, `(.L_x_3040) ;  /* 0x0000004000027945 */ /* 0x000fe20003800000 */
[----:B--2---:R-:W-:-:S13]  /*22a60*/  LOP3.LUT P0, RZ, R3, 0x8, RZ, 0xc0, !PT ;  /* 0x0000000803ff7812 */ /* 0x004fda000780c0ff */
[----:B------:R-:W-:Y:S05]  /*22a70*/  @P0 BRA `(.L_x_3041) ;  /* 0x0000000000040947 */ /* 0x000fea0003800000 */
[----:B------:R-:W-:Y:S01]  /*22a80*/  BPT.TRAP 0x1 ;  /* 0x000000040000795c */ /* 0x000fe20000300000 */
.L_x_3041:
[----:B------:R-:W-:Y:S05]  /*22a90*/  BSYNC B2 ;  /* 0x0000000000027941 */ /* 0x000fea0003800000 */
.L_x_3040:
        /* <DEDUP_REMOVED lines=14> */
.L_x_3042:
        /* <DEDUP_REMOVED lines=16> */
.L_x_3043:
        /* <DEDUP_REMOVED lines=13> */
.L_x_3028:
[----:B------:R-:W-:Y:S05]  /*22d50*/  BSYNC B1 ;  /* 0x0000000000017941 */ /* 0x000fea0003800000 */
.L_x_3027:
[----:B------:R-:W2:Y:S01]  /*22d60*/  LDL R2, [R1+0x8] ;  /* 0x0000080001027983 */ /* 0x000ea20000100800 */
[----:B------:R-:W-:Y:S01]  /*22d70*/  VIADD R3, R4, 0x1 ;  /* 0x0000000104037836 */ /* 0x000fe20000000000 */
[----:B------:R-:W-:Y:S04]  /*22d80*/  BSSY B1, `(.L_x_3044) ;  /* 0x00000ac000017945 */ /* 0x000fe80003800000 */
        /* <DEDUP_REMOVED lines=9> */
[----:B0-----:R-:W-:Y:S01]  /*22e20*/  VIADD R6, R0, 0xffffffff ;  /* 0xffffffff00067836 */ /* 0x001fe20000000000 */
[----:B------:R-:W-:-:S04]  /*22e30*/  ISETP.NE.U32.AND P0, PT, RZ, UR4, PT ;  /* 0x00000004ff007c0c */ /* 0x000fc8000bf05070 */
[----:B------:R-:W-:-:S13]  /*22e40*/  ISETP.NE.AND.EX P0, PT, RZ, UR5, PT, P0 ;  /* 0x00000005ff007c0c */ /* 0x000fda000bf05300 */
[----:B------:R-:W-:Y:S05]  /*22e50*/  @!P0 BRA `(.L_x_3046) ;  /* 0x00000000004c8947 */ /* 0x000fea0003800000 */
[----:B------:R-:W3:Y:S01]  /*22e60*/  LDL R12, [R1+0x28] ;  /* 0x00002800010c7983 */ /* 0x000ee20000100800 */
        /* <DEDUP_REMOVED lines=11> */
[----:B---3--:R-:W-:-:S04]  /*22f20*/  IMAD R7, R12, UR6, RZ ;  /* 0x000000060c077c24 */ /* 0x008fc8000f8e02ff */
[C---:B----4-:R-:W-:Y:S02]  /*22f30*/  IMAD R7, R9.reuse, UR7, R7 ;  /* 0x0000000709077c24 */ /* 0x050fe4000f8e0207 */
[----:B------:R-:W-:-:S04]  /*22f40*/  IMAD.WIDE.U32 R2, R9, UR6, R2 ;  /* 0x0000000609027c25 */ /* 0x000fc8000f8e0002 */
[----:B------:R-:W-:Y:S01]  /*22f50*/  IMAD.IADD R3, R7, 0x1, R3 ;  /* 0x0000000107037824 */ /* 0x000fe200078e0203 */
[----:B------:R-:W-:-:S04]  /*22f60*/  LEA R8, P0, R2, UR4, 0x2 ;  /* 0x0000000402087c11 */ /* 0x000fc8000f8010ff */
[----:B------:R-:W-:-:S05]  /*22f70*/  LEA.HI.X R9, R2, UR5, R3, 0x2, P0 ;  /* 0x0000000502097c11 */ /* 0x000fca00080f1403 */
[----:B------:R0:W5:Y:S04]  /*22f80*/  LDG.E R8, desc[UR60][R8.64] ;  /* 0x0000003c08087981 */ /* 0x000168000c1e1900 */
.L_x_3046:
[----:B------:R-:W3:Y:S01]  /*22f90*/  LDL R2, [R1+0x4] ;  /* 0x0000040001027983 */ /* 0x000ee20000100800 */
[----:B------:R-:W-:Y:S01]  /*22fa0*/  BSSY B2, `(.L_x_3047) ;  /* 0x0000005000027945 */ /* 0x000fe20003800000 */
[----:B---3--:R-:W-:Y:S01]  /*22fb0*/  IMAD R3, R11, 0x8, R2 ;  /* 0x000000080b037824 */ /* 0x008fe200078e0202 */
[----:B------:R-:W-:-:S04]  /*22fc0*/  SHF.L.U32 R2, R10, 0x1f, RZ ;  /* 0x0000001f0a027819 */ /* 0x000fc800000006ff */
[----:B------:R-:W3:Y:S02]  /*22fd0*/  SYNCS.PHASECHK.TRANS64.TRYWAIT P0, [R3+URZ+0x34840], R2 ;  /* 0x03484002030075a7 */ /* 0x000ee4000800017f */
[----:B---3--:R-:W-:Y:S05]  /*22fe0*/  @!P0 BRA `(.L_x_3048) ;  /* 0x0000003c00008947 */ /* 0x008fea0003800000 */
.L_x_3166:
[----:B------:R-:W-:Y:S05]  /*22ff0*/  BSYNC B2 ;  /* 0x0000000000027941 */ /* 0x000fea0003800000 */
.L_x_3047:
[----:B------:R-:W4:Y:S01]  /*23000*/  S2R R7, SR_TID.X ;  /* 0x0000000000077919 */ /* 0x000f220000002100 */
[----:B------:R-:W-:Y:S01]  /*23010*/  BSSY B2, `(.L_x_3049) ;  /* 0x000000a000027945 */ /* 0x000fe20003800000 */
[----:B----4-:R-:W-:-:S04]  /*23020*/  LOP3.LUT R7, R7, 0x7f, RZ, 0xc0, !PT ;  /* 0x0000007f07077812 */ /* 0x010fc800078ec0ff */
[----:B------:R-:W-:-:S13]  /*23030*/  ISETP.NE.AND P0, PT, R7, RZ, PT ;  /* 0x000000ff0700720c */ /* 0x000fda0003f05270 */
[----:B------:R-:W-:Y:S05]  /*23040*/  @P0 BRA `(.L_x_3050) ;  /* 0x0000000000180947 */ /* 0x000fea0003800000 */
[----:B------:R-:W4:Y:S01]  /*23050*/  LDL R7, [R1+0x8] ;  /* 0x0000080001077983 */ /* 0x000f220000100800 */
[----:B---3--:R-:W-:-:S04]  /*23060*/  IMAD.MOV.U32 R2, RZ, RZ, 0xc000 ;  /* 0x0000c000ff027424 */ /* 0x008fc800078e00ff */
[----:B------:R3:W-:Y:S01]  /*23070*/  SYNCS.ARRIVE.TRANS64 RZ, [R3+URZ+0x34830], R2 ;  /* 0x0348300203ff79a7 */ /* 0x0007e2000800003f */
[----:B----4-:R-:W-:-:S13]  /*23080*/  LOP3.LUT P1, RZ, R7, 0x1, RZ, 0xc0, !PT ;  /* 0x0000000107ff7812 */ /* 0x010fda000782c0ff */
[----:B---3--:R-:W-:Y:S05]  /*23090*/  @!P1 BRA `(.L_x_3050) ;  /* 0x0000000000049947 */ /* 0x008fea0003800000 */
[----:B------:R-:W-:Y:S01]  /*230a0*/  BPT.TRAP 0x1 ;  /* 0x000000040000795c */ /* 0x000fe20000300000 */
.L_x_3050:
[----:B------:R-:W-:Y:S05]  /*230b0*/  BSYNC B2 ;  /* 0x0000000000027941 */ /* 0x000fea0003800000 */
.L_x_3049:
[----:B0-----:R-:W4:Y:S04]  /*230c0*/  LDL R9, [R1+0x4] ;  /* 0x0000040001097983 */ /* 0x001f280000100800 */
[----:B------:R-:W4:Y:S04]  /*230d0*/  LDL R7, [R1+0xc] ;  /* 0x00000c0001077983 */ /* 0x000f280000100800 */
[----:B---3--:R-:W3:Y:S01]  /*230e0*/  LDL R2, [R1+0x20] ;  /* 0x0000200001027983 */ /* 0x008ee20000100800 */
[----:B--2---:R-:W-:Y:S01]  /*230f0*/  IMAD.MOV.U32 R10, RZ, RZ, RZ ;  /* 0x000000ffff0a7224 */ /* 0x004fe200078e00ff */
        /* <DEDUP_REMOVED lines=8> */
[----:B---3--:R-:W-:Y:S02]  /*23180*/  IMAD R2, R6, 0x80, R2 ;  /* 0x0000008006027824 */ /* 0x008fe400078e0202 */
[----:B------:R-:W-:-:S08]  /*23190*/  VIADD R9, R7, 0x1c400 ;  /* 0x0001c40007097836 */ /* 0x000fd00000000000 */
.L_x_3051:
        /* <DEDUP_REMOVED lines=16> */
.L_x_3052:
        /* <DEDUP_REMOVED lines=15> */
.L_x_3053:
        /* <DEDUP_REMOVED lines=16> */
.L_x_3167:
[----:B------:R-:W-:Y:S05]  /*23490*/  BSYNC B2 ;  /* 0x0000000000027941 */ /* 0x000fea0003800000 */
.L_x_3054:
        /* <DEDUP_REMOVED lines=10> */
.L_x_3056:
[----:B------:R-:W2:Y:S01]  /*23540*/  LDL R3, [R1+0x8] ;  /* 0x0000080001037983 */ /* 0x000ea20000100800 */
[----:B------:R-:W-:Y:S01]  /*23550*/  BSSY B2, `(.L_x_3057) ;  /* 0x0000004000027945 */ /* 0x000fe20003800000 */
[----:B--2---:R-:W-:-:S13]  /*23560*/  LOP3.LUT P0, RZ, R3, 0x8, RZ, 0xc0, !PT ;  /* 0x0000000803ff7812 */ /* 0x004fda000780c0ff */
[----:B------:R-:W-:Y:S05]  /*23570*/  @P0 BRA `(.L_x_3058) ;  /* 0x0000000000040947 */ /* 0x000fea0003800000 */
[----:B------:R-:W-:Y:S01]  /*23580*/  BPT.TRAP 0x1 ;  /* 0x000000040000795c */ /* 0x000fe20000300000 */
.L_x_3058:
[----:B------:R-:W-:Y:S05]  /*23590*/  BSYNC B2 ;  /* 0x0000000000027941 */ /* 0x000fea0003800000 */
.L_x_3057:
        /* <DEDUP_REMOVED lines=13> */
.L_x_3059:
        /* <DEDUP_REMOVED lines=16> */
.L_x_3060:
        /* <DEDUP_REMOVED lines=13> */
.L_x_3045:
[----:B------:R-:W-:Y:S05]  /*23840*/  BSYNC B1 ;  /* 0x0000000000017941 */ /* 0x000fea0003800000 */
.L_x_3044:
[C---:B------:R-:W-:Y:S01]  /*23850*/  ISETP.GT.AND P0, PT, R0.reuse, 0x1, PT ;  /* 0x000000010000780c */ /* 0x040fe20003f04270 */
[----:B------:R-:W-:-:S12]  /*23860*/  VIADD R0, R0, 0xfffffffe ;  /* 0xfffffffe00007836 */ /* 0x000fd80000000000 */
[----:B------:R-:W-:Y:S05]  /*23870*/  @P0 BRA `(.L_x_3061) ;  /* 0xffffffe800700947 */ /* 0x000fea000383ffff */
.L_x_3007:
[----:B------:R-:W-:Y:S05]  /*23880*/  BSYNC B0 ;  /* 0x0000000000007941 */ /* 0x000fea0003800000 */
.L_x_3006:
[----:B------:R-:W4:Y:S01]  /*23890*/  S2R R2, SR_TID.X ;  /* 0x0000000000027919 */ /* 0x000f220000002100 */
[----:B------:R-:W-:Y:S01]  /*238a0*/  BSSY B0, `(.L_x_3062) ;  /* 0x0000010000007945 */ /* 0x000fe20003800000 */
[----:B----4-:R-:W-:-:S04]  /*238b0*/  LOP3.LUT R2, R2, 0x7f, RZ, 0xc0, !PT ;  /* 0x0000007f02027812 */ /* 0x010fc800078ec0ff */
[----:B------:R-:W-:-:S13]  /*238c0*/  ISETP.NE.AND P0, PT, R2, RZ, PT ;  /* 0x000000ff0200720c */ /* 0x000fda0003f05270 */
[----:B------:R-:W-:Y:S05]  /*238d0*/  @P0 BRA `(.L_x_3063) ;  /* 0x0000000000300947 */ /* 0x000fea0003800000 */
[----:B------:R-:W4:Y:S01]  /*238e0*/  S2R R2, SR_LANEID ;  /* 0x0000000000027919 */ /* 0x000f220000000000 */
[----:B------:R-:W-:Y:S01]  /*238f0*/  VOTEU.ANY UR4, UPT, PT ;  /* 0x0000000000047886 */ /* 0x000fe200038e0100 */
[----:B0-2---:R-:W0:Y:S01]  /*23900*/  LDC.64 R4, c[0x0][0xc60] ;  /* 0x00031800ff047b82 */ /* 0x005e220000000a00 */
[----:B------:R-:W4:Y:S02]  /*23910*/  FLO.U32 R0, UR4 ;  /* 0x0000000400007d00 */ /* 0x000f2400080e0000 */
[----:B----4-:R-:W-:-:S06]  /*23920*/  ISETP.EQ.U32.AND P0, PT, R0, R2, PT ;  /* 0x000000020000720c */ /* 0x010fcc0003f02070 */
[----:B------:R-:W0:Y:S07]  /*23930*/  POPC R2, UR4 ;  /* 0x0000000400027d09 */ /* 0x000e2e0008000000 */
[----:B0-----:R-:W2:Y:S04]  /*23940*/  @P0 ATOMG.E.ADD.STRONG.GPU PT, R2, desc[UR60][R4.64], R2 ;  /* 0x00000002040209a8 */ /* 0x001ea800081ee1fc */
[----:B--2---:R0:W2:Y:S02]  /*23950*/  SHFL.IDX PT, R2, R2, R0, 0x1f ;  /* 0x00001f0002027589 */ /* 0x0040a400000e0000 */
[----:B0-----:R-:W0:Y:S02]  /*23960*/  S2R R0, SR_LTMASK ;  /* 0x0000000000007919 */ /* 0x001e240000003900 */
[----:B0-----:R-:W-:-:S06]  /*23970*/  LOP3.LUT R0, R0, UR4, RZ, 0xc0, !PT ;  /* 0x0000000400007c12 */ /* 0x001fcc000f8ec0ff */
[----:B------:R-:W2:Y:S02]  /*23980*/  POPC R0, R0 ;  /* 0x0000000000007309 */ /* 0x000ea40000000000 */
[----:B--2---:R-:W-:-:S07]  /*23990*/  IADD3 R16, R2, UR39, R0 ;  /* 0x0000002702107c10 */ /* 0x004fce000fffe000 */
.L_x_3063:
[----:B------:R-:W-:Y:S05]  /*239a0*/  BSYNC B0 ;  /* 0x0000000000007941 */ /* 0x000fea0003800000 */
.L_x_3062:
[----:B------:R-:W4:Y:S01]  /*239b0*/  LDL R0, [R1+0x8] ;  /* 0x0000080001007983 */ /* 0x000f220000100800 */
[----:B------:R-:W-:Y:S01]  /*239c0*/  BSSY B0, `(.L_x_3064) ;  /* 0x0000045000007945 */ /* 0x000fe20003800000 */
[----:B----4-:R-:W-:-:S13]  /*239d0*/  LOP3.LUT P0, RZ, R0, 0x4, RZ, 0xc0, !PT ;  /* 0x0000000400ff7812 */ /* 0x010fda000780c0ff */
[----:B------:R-:W-:Y:S05]  /*239e0*/  @!P0 BRA `(.L_x_3065) ;  /* 0x0000000400088947 */ /* 0x000fea0003800000 */
[----:B------:R-:W4:Y:S04]  /*239f0*/  LDL R3, [R1+0x4] ;  /* 0x0000040001037983 */ /* 0x000f280000100800 */
[----:B------:R-:W4:Y:S04]  /*23a00*/  LDL R0, [R1+0xc] ;  /* 0x00000c0001007983 */ /* 0x000f280000100800 */
[----:B------:R-:W2:Y:S01]  /*23a10*/  LDL R2, [R1+0x1c] ;  /* 0x00001c0001027983 */ /* 0x000ea20000100800 */
[----:B------:R-:W-:Y:S01]  /*23a20*/  BSSY B1, `(.L_x_3066) ;  /* 0x0000005000017945 */ /* 0x000fe20003800000 */
[----:B----4-:R-:W-:Y:S01]  /*23a30*/  IMAD R0, R0, 0x8, R3 ;  /* 0x0000000800007824 */ /* 0x010fe200078e0203 */
[----:B--2---:R-:W-:-:S04]  /*23a40*/  SHF.L.U32 R2, R2, 0x1f, RZ ;  /* 0x0000001f02027819 */ /* 0x004fc800000006ff */
[----:B------:R-:W2:Y:S02]  /*23a50*/  SYNCS.PHASECHK.TRANS64.TRYWAIT P0, [R0+URZ+0x34860], R2 ;  /* 0x03486002000075a7 */ /* 0x000ea4000800017f */
[----:B--2---:R-:W-:Y:S05]  /*23a60*/  @!P0 BRA `(.L_x_3067) ;  /* 0x0000003000888947 */ /* 0x004fea0003800000 */
.L_x_3168:
[----:B------:R-:W-:Y:S05]  /*23a70*/  BSYNC B1 ;  /* 0x0000000000017941 */ /* 0x000fea0003800000 */
.L_x_3066:
[----:B------:R-:W4:Y:S01]  /*23a80*/  S2R R3, SR_TID.X ;  /* 0x0000000000037919 */ /* 0x000f220000002100 */
[----:B------:R-:W-:-:S04]  /*23a90*/  UPRMT UR4, UR38, 0x9910, URZ ;  /* 0x0000991026047896 */ /* 0x000fc8000800003f */
[----:B------:R-:W-:Y:S01]  /*23aa0*/  UISETP.NE.AND UP0, UPT, UR4, 0x2, UPT ;  /* 0x000000020400788c */ /* 0x000fe2000bf05270 */
[----:B----4-:R-:W-:-:S04]  /*23ab0*/  LOP3.LUT R3, R3, 0x7f, RZ, 0xc0, !PT ;  /* 0x0000007f03037812 */ /* 0x010fc800078ec0ff */
[----:B------:R-:W-:-:S13]  /*23ac0*/  ISETP.NE.AND P0, PT, R3, RZ, PT ;  /* 0x000000ff0300720c */ /* 0x000fda0003f05270 */
[----:B--2---:R-:W-:-:S04]  /*23ad0*/  @!P0 IMAD.MOV.U32 R2, RZ, RZ, 0x8000 ;  /* 0x00008000ff028424 */ /* 0x004fc800078e00ff */
[----:B------:R2:W-:Y:S01]  /*23ae0*/  @!P0 SYNCS.ARRIVE.TRANS64 RZ, [R0+URZ+0x34850], R2 ;  /* 0x0348500200ff89a7 */ /* 0x0005e2000800003f */
[----:B------:R-:W-:-:S13]  /*23af0*/  PLOP3.LUT P0, PT, PT, PT, UP0, 0x80, 0x0 ;  /* 0x000000000000781c */ /* 0x000fda0003f0f008 */
[----:B--2---:R-:W-:Y:S05]  /*23b00*/  @P0 BRA `(.L_x_3068) ;  /* 0x0000000000040947 */ /* 0x004fea0003800000 */
[----:B------:R-:W-:Y:S01]  /*23b10*/  BPT.TRAP 0x1 ;  /* 0x000000040000795c */ /* 0x000fe20000300000 */
.L_x_3068:
[----:B------:R-:W2:Y:S01]  /*23b20*/  LDL R2, [R1+0x8] ;  /* 0x0000080001027983 */ /* 0x000ea20000100800 */
[----:B------:R-:W-:Y:S01]  /*23b30*/  BSSY B1, `(.L_x_3069) ;  /* 0x0000004000017945 */ /* 0x000fe20003800000 */
[----:B--2---:R-:W-:-:S13]  /*23b40*/  LOP3.LUT P0, RZ, R2, 0x8, RZ, 0xc0, !PT ;  /* 0x0000000802ff7812 */ /* 0x004fda000780c0ff */
[----:B------:R-:W-:Y:S05]  /*23b50*/  @P0 BRA `(.L_x_3070) ;  /* 0x0000000000040947 */ /* 0x000fea0003800000 */
[----:B------:R-:W-:Y:S01]  /*23b60*/  BPT.TRAP 0x1 ;  /* 0x000000040000795c */ /* 0x000fe20000300000 */
.L_x_3070:
[----:B------:R-:W-:Y:S05]  /*23b70*/  BSYNC B1 ;  /* 0x0000000000017941 */ /* 0x000fea0003800000 */
.L_x_3069:
[----:B------:R-:W2:Y:S04]  /*23b80*/  LDL.LU R5, [R1+0x20] ;  /* 0x0000200001057983 */ /* 0x000ea80000300800 */
[----:B------:R-:W2:Y:S04]  /*23b90*/  LDL.LU R3, [R1+0x14] ;  /* 0x0000140001037983 */ /* 0x000ea80000300800 */
[----:B0-----:R-:W4:Y:S04]  /*23ba0*/  LDL R4, [R1+0x4] ;  /* 0x0000040001047983 */ /* 0x001f280000100800 */
[----:B------:R-:W4:Y:S01]  /*23bb0*/  LDL R2, [R1+0xc] ;  /* 0x00000c0001027983 */ /* 0x000f220000100800 */
        /* <DEDUP_REMOVED lines=8> */
[----:B----4-:R-:W-:-:S04]  /*23c40*/  IMAD R2, R2, 0x8000, R4 ;  /* 0x0000800002027824 */ /* 0x010fc800078e0204 */
[----:B------:R-:W-:-:S07]  /*23c50*/  VIADD R4, R2, 0x400 ;  /* 0x0000040002047836 */ /* 0x000fce0000000000 */
.L_x_3071:
        /* <DEDUP_REMOVED lines=16> */
.L_x_3072:
        /* <DEDUP_REMOVED lines=10> */
[----:B----4-:R-:W-:Y:S05]  /*23e00*/  @P0 BRA.U.ANY `(.L_x_3072) ;  /* 0xfffffffd00d40947 */ /* 0x010fea000393ffff */
.L_x_3065:
[----:B------:R-:W-:Y:S05]  /*23e10*/  BSYNC B0 ;  /* 0x0000000000007941 */ /* 0x000fea0003800000 */
.L_x_3064:
[----:B------:R-:W4:Y:S04]  /*23e20*/  LDL.LU R5, [R1+0xc] ;  /* 0x00000c0001057983 */ /* 0x000f280000300800 */
[----:B0-2---:R-:W2:Y:S01]  /*23e30*/  LDL.LU R4, [R1+0x1c] ;  /* 0x00001c0001047983 */ /* 0x005ea20000300800 */
[----:B----4-:R-:W-:-:S05]  /*23e40*/  VIADD R0, R5, 0x1 ;  /* 0x0000000105007836 */ /* 0x010fca0000000000 */
[----:B------:R-:W-:-:S04]  /*23e50*/  ISETP.NE.AND P0, PT, R0, 0x2, PT ;  /* 0x000000020000780c */ /* 0x000fc80003f05270 */
[----:B------:R-:W-:Y:S02]  /*23e60*/  SEL R2, RZ, 0x1, P0 ;  /* 0x00000001ff027807 */ /* 0x000fe40000000000 */
[----:B------:R-:W-:Y:S02]  /*23e70*/  SEL R0, R0, RZ, P0 ;  /* 0x000000ff00007207 */ /* 0x000fe40000000000 */
[----:B--2---:R-:W-:-:S03]  /*23e80*/  LOP3.LUT R4, R4, R2, RZ, 0x3c, !PT ;  /* 0x0000000204047212 */ /* 0x004fc600078e3cff */
[----:B------:R2:W-:Y:S04]  /*23e90*/  STL [R1+0xc], R0 ;  /* 0x00000c0001007387 */ /* 0x0005e80000100800 */
[----:B------:R2:W-:Y:S02]  /*23ea0*/  STL [R1+0x1c], R4 ;  /* 0x00001c0401007387 */ /* 0x0005e40000100800 */
.L_x_2986:
[----:B------:R-:W-:Y:S05]  /*23eb0*/  BSYNC B7 ;  /* 0x0000000000077941 */ /* 0x000fea0003800000 */
.L_x_2984:
[----:B------:R-:W4:Y:S02]  /*23ec0*/  LDL R7, [R1+0x8] ;  /* 0x0000080001077983 */ /* 0x000f240000100800 */
[----:B----4-:R-:W-:-:S13]  /*23ed0*/  LOP3.LUT P0, RZ, R7, 0x10, RZ, 0xc0, !PT ;  /* 0x0000001007ff7812 */ /* 0x010fda000780c0ff */
[----:B------:R-:W-:Y:S05]  /*23ee0*/  @!P0 BRA `(.L_x_3073) ;  /* 0x0000000000288947 */ /* 0x000fea0003800000 */
[----:B------:R-:W-:Y:S05]  /*23ef0*/  WARPSYNC.ALL ;  /* 0x0000000000007948 */ /* 0x000fea0003800000 */
[----:B------:R-:W4:Y:S08]  /*23f00*/  S2UR UR5, SR_CgaCtaId ;  /* 0x00000000000579c3 */ /* 0x000f300000008800 */
[----:B------:R-:W-:Y:S06]  /*23f10*/  BAR.SYNC.DEFER_BLOCKING 0x5, 0x180 ;  /* 0x0146000000007b1d */ /* 0x000fec0000010000 */
[----:B------:R-:W-:-:S02]  /*23f20*/  UMOV UR4, 0x400 ;  /* 0x0000040000047882 */ /* 0x000fc40000000000 */
[----:B----4-:R-:W-:-:S06]  /*23f30*/  ULEA UR4, UR5, UR4, 0x18 ;  /* 0x0000000405047291 */ /* 0x010fcc000f8ec03f */
[----:B--2---:R-:W-:-:S05]  /*23f40*/  IMAD.U32 R0, RZ, RZ, UR4 ;  /* 0x00000004ff007e24 */ /* 0x004fca000f8e00ff */
[----:B------:R2:W4:Y:S04]  /*23f50*/  LDS.128 R16, [R0+0x348d0] ;  /* 0x0348d00000107984 */ /* 0x0005280000000c00 */
[----:B------:R2:W-:Y:S01]  /*23f60*/  STL [R1+0x4], R0 ;  /* 0x0000040001007387 */ /* 0x0005e20000100800 */
[----:B------:R-:W-:Y:S06]  /*23f70*/  BAR.ARV 0x4, 0x180 ;  /* 0x0106000000007b1d */ /* 0x000fec0000002000 */
[----:B------:R-:W-:Y:S05]  /*23f80*/  BRA `(.L_x_3074) ;  /* 0x0000000800d87947 */ /* 0x000fea0003800000 */
.L_x_3073:
[----:B---3--:R-:W3:Y:S01]  /*23f90*/  LDL R6, [R1+0x2c] ;  /* 0x00002c0001067983 */ /* 0x008ee20000100800 */
[----:B------:R-:W-:Y:S01]  /*23fa0*/  UMOV UR4, 0xffffffff ;  /* 0xffffffff00047882 */ /* 0x000fe20000000000 */
[----:B---3--:R-:W-:Y:S02]  /*23fb0*/  ISETP.NE.AND P5, PT, R6, 0x1f, PT ;  /* 0x0000001f0600780c */ /* 0x008fe40003fa5270 */
[----:B------:R-:W-:Y:S11]  /*23fc0*/  BRA.DIV UR4, `(.L_x_3075) ;  /* 0x0000002e04447947 */ /* 0x000ff6000b800000 */
[----:B--2---:R-:W-:Y:S01]  /*23fd0*/  IMAD.IADD R0, R19, 0x1, R6 ;  /* 0x0000000113007824 */ /* 0x004fe200078e0206 */
[----:B------:R-:W-:Y:S01]  /*23fe0*/  ULDC UR4, c[0x0][0xc3c] ;  /* 0x00030f0000047ab9 */ /* 0x000fe20000000800 */
[----:B------:R-:W-:-:S03]  /*23ff0*/  LOP3.LUT P4, RZ, R7, 0x1, RZ, 0xc0, !PT ;  /* 0x0000000107ff7812 */ /* 0x000fc6000788c0ff */
[----:B------:R-:W-:-:S13]  /*24000*/  ISETP.GE.OR P0, PT, R0, UR4, !P5 ;  /* 0x0000000400007c0c */ /* 0x000fda000ef06670 */
[----:B------:R-:W2:Y:S02]  /*24010*/  @!P0 LDC.64 R2, c[0x0][0xc80] ;  /* 0x00032000ff028b82 */ /* 0x000ea40000000a00 */
[----:B--2---:R-:W-:-:S06]  /*24020*/  @!P0 IMAD.WIDE R2, R0, 0x4, R2 ;  /* 0x0000000400028825 */ /* 0x004fcc00078e0202 */
[----:B------:R2:W3:Y:S01]  /*24030*/  @!P0 LDG.E R2, desc[UR60][R2.64] ;  /* 0x0000003c02028981 */ /* 0x0004e2000c1e1900 */
[C---:B------:R-:W-:Y:S02]  /*24040*/  ISETP.GE.U32.AND P1, PT, R6.reuse, 0x4, PT ;  /* 0x000000040600780c */ /* 0x040fe40003f26070 */
[C---:B------:R-:W-:Y:S01]  /*24050*/  ISETP.GE.U32.AND P2, PT, R6.reuse, 0x8, PT ;  /* 0x000000080600780c */ /* 0x040fe20003f46070 */
[----:B------:R-:W-:Y:S01]  /*24060*/  SHFL.IDX PT, R5, R16, 0x1, 0x1f ;  /* 0x00201f0010057f89 */ /* 0x000fe200000e0000 */
[C---:B------:R-:W-:Y:S01]  /*24070*/  ISETP.GE.U32.AND P3, PT, R6.reuse, 0x10, PT ;  /* 0x000000100600780c */ /* 0x040fe20003f66070 */
[----:B--2---:R-:W-:Y:S02]  /*24080*/  IMAD.MOV.U32 R3, RZ, RZ, RZ ;  /* 0x000000ffff037224 */ /* 0x004fe400078e00ff */
[----:B---3--:R-:W-:Y:S01]  /*24090*/  @!P0 IMAD.MOV.U32 R3, RZ, RZ, R2 ;  /* 0x000000ffff038224 */ /* 0x008fe200078e0002 */
[----:B------:R-:W-:-:S04]  /*240a0*/  ISETP.GE.U32.AND P0, PT, R6, 0x2, PT ;  /* 0x000000020600780c */ /* 0x000fc80003f06070 */
[----:B------:R-:W2:Y:S02]  /*240b0*/  SHFL.UP PT, R2, R3, 0x1, RZ ;  /* 0x0420000003027989 */ /* 0x000ea400000e00ff */
[----:B--2---:R-:W-:-:S05]  /*240c0*/  SEL R0, R2, RZ, P4 ;  /* 0x000000ff02007207 */ /* 0x004fca0002000000 */
[----:B------:R-:W-:Y:S02]  /*240d0*/  IMAD.IADD R2, R3, 0x1, R0 ;  /* 0x0000000103027824 */ /* 0x000fe400078e0200 */
[----:B------:R-:W-:Y:S04]  /*240e0*/  SHFL.IDX PT, R0, R16, RZ, 0x1f ;  /* 0x00001fff10007589 */ /* 0x000fe800000e0000 */
[----:B------:R-:W2:Y:S02]  /*240f0*/  SHFL.UP PT, R4, R2, 0x2, RZ ;  /* 0x0440000002047989 */ /* 0x000ea400000e00ff */
[----:B--2---:R-:W-:-:S05]  /*24100*/  SEL R4, R4, RZ, P0 ;  /* 0x000000ff04047207 */ /* 0x004fca0000000000 */
[----:B------:R-:W-:-:S05]  /*24110*/  IMAD.IADD R2, R2, 0x1, R4 ;  /* 0x0000000102027824 */ /* 0x000fca00078e0204 */
        /* <DEDUP_REMOVED lines=9> */
[----:B------:R2:W3:Y:S02]  /*241b0*/  SHFL.IDX PT, R16, R2, 0x1f, 0x1f ;  /* 0x03e01f0002107f89 */ /* 0x0004e400000e0000 */
.L_x_3178:
[----:B------:R-:W-:Y:S02]  /*241c0*/  ULDC UR4, c[0x0][0xc38] ;  /* 0x00030e0000047ab9 */ /* 0x000fe40000000800 */
[----:B------:R-:W-:-:S04]  /*241d0*/  IMAD.U32 R4, RZ, RZ, UR4 ;  /* 0x00000004ff047e24 */ /* 0x000fc8000f8e00ff */
[----:B---3--:R-:W-:-:S04]  /*241e0*/  IMAD R16, R16, R4, RZ ;  /* 0x0000000410107224 */ /* 0x008fc800078e02ff */
[----:B------:R-:W-:-:S05]  /*241f0*/  IMAD.IADD R5, R5, 0x1, R16 ;  /* 0x0000000105057824 */ /* 0x000fca00078e0210 */
[----:B------:R-:W-:-:S13]  /*24200*/  ISETP.GT.AND P4, PT, R5, R0, PT ;  /* 0x000000000500720c */ /* 0x000fda0003f84270 */
[----:B------:R-:W-:Y:S05]  /*24210*/  @P4 BRA `(.L_x_3076) ;  /* 0x0000000000a04947 */ /* 0x000fea0003800000 */
.L_x_3081:
[----:B--2---:R-:W2:Y:S01]  /*24220*/  LDC R2, c[0x0][0xc3c] ;  /* 0x00030f00ff027b82 */ /* 0x004ea20000000800 */
[----:B------:R-:W-:-:S05]  /*24230*/  VIADD R19, R19, 0x1f ;  /* 0x0000001f13137836 */ /* 0x000fca0000000000 */
[----:B--2---:R-:W-:-:S13]  /*24240*/  ISETP.GE.AND P4, PT, R19, R2, PT ;  /* 0x000000021300720c */ /* 0x004fda0003f86270 */
[----:B------:R-:W-:Y:S05]  /*24250*/  @P4 BRA `(.L_x_3077) ;  /* 0x0000000400dc4947 */ /* 0x000fea0003800000 */
[----:B------:R-:W2:Y:S01]  /*24260*/  LDL R3, [R1+0x2c] ;  /* 0x00002c0001037983 */ /* 0x000ea20000100800 */
[----:B------:R-:W-:Y:S01]  /*24270*/  BSSY B0, `(.L_x_3078) ;  /* 0x0000008000007945 */ /* 0x000fe20003800000 */
[----:B--2---:R-:W-:Y:S02]  /*24280*/  IMAD.IADD R4, R19, 0x1, R3 ;  /* 0x0000000113047824 */ /* 0x004fe400078e0203 */
[----:B------:R-:W-:-:S03]  /*24290*/  IMAD.MOV.U32 R3, RZ, RZ, RZ ;  /* 0x000000ffff037224 */ /* 0x000fc600078e00ff */
[----:B------:R-:W-:-:S13]  /*242a0*/  ISETP.GE.OR P4, PT, R4, R2, !P5 ;  /* 0x000000020400720c */ /* 0x000fda0006f86670 */
[----:B------:R-:W-:Y:S05]  /*242b0*/  @P4 BRA `(.L_x_3079) ;  /* 0x00000000000c4947 */ /* 0x000fea0003800000 */
[----:B------:R-:W2:Y:S02]  /*242c0*/  LDC.64 R2, c[0x0][0xc80] ;  /* 0x00032000ff027b82 */ /* 0x000ea40000000a00 */
[----:B--2---:R-:W-:-:S06]  /*242d0*/  IMAD.WIDE R2, R4, 0x4, R2 ;  /* 0x0000000404027825 */ /* 0x004fcc00078e0202 */
[----:B------:R2:W5:Y:S02]  /*242e0*/  LDG.E R3, desc[UR60][R2.64] ;  /* 0x0000003c02037981 */ /* 0x000564000c1e1900 */
.L_x_3079:
[----:B------:R-:W-:Y:S05]  /*242f0*/  BSYNC B0 ;  /* 0x0000000000007941 */ /* 0x000fea0003800000 */
.L_x_3078:
[----:B------:R-:W-:-:S03]  /*24300*/  UMOV UR4, 0xffffffff ;  /* 0xffffffff00047882 */ /* 0x000fc60000000000 */
[----:B------:R-:W-:Y:S05]  /*24310*/  BRA.DIV UR4, `(.L_x_3080) ;  /* 0x0000002e04ac7947 */ /* 0x000fea000b800000 */
[----:B------:R-:W3:Y:S04]  /*24320*/  LDL R4, [R1+0x8] ;  /* 0x0000080001047983 */ /* 0x000ee80000100800 */
[----:B--2--5:R-:W2:Y:S01]  /*24330*/  SHFL.UP PT, R2, R3, 0x1, RZ ;  /* 0x0420000003027989 */ /* 0x024ea200000e00ff */
[----:B---3--:R-:W-:-:S04]  /*24340*/  LOP3.LUT P4, RZ, R4, 0x1, RZ, 0xc0, !PT ;  /* 0x0000000104ff7812 */ /* 0x008fc8000788c0ff */
        /* <DEDUP_REMOVED lines=15> */
.L_x_3186:
[----:B------:R-:W-:Y:S02]  /*24440*/  ULDC UR4, c[0x0][0xc38] ;  /* 0x00030e0000047ab9 */ /* 0x000fe40000000800 */
[----:B------:R-:W-:-:S04]  /*24450*/  IMAD.U32 R4, RZ, RZ, UR4 ;  /* 0x00000004ff047e24 */ /* 0x000fc8000f8e00ff */
[----:B---3--:R-:W-:-:S04]  /*24460*/  IMAD R16, R16, R4, RZ ;  /* 0x0000000410107224 */ /* 0x008fc800078e02ff */
[----:B------:R-:W-:-:S05]  /*24470*/  IMAD.IADD R5, R16, 0x1, R5 ;  /* 0x0000000110057824 */ /* 0x000fca00078e0205 */
[----:B------:R-:W-:-:S13]  /*24480*/  ISETP.GT.AND P4, PT, R5, R0, PT ;  /* 0x000000000500720c */ /* 0x000fda0003f84270 */
[----:B------:R-:W-:Y:S05]  /*24490*/  @!P4 BRA `(.L_x_3081) ;  /* 0xfffffffc0060c947 */ /* 0x000fea000383ffff */
.L_x_3076:
[----:B------:R-:W-:Y:S01]  /*244a0*/  IMAD.IADD R16, R5, 0x1, -R16 ;  /* 0x0000000105107824 */ /* 0x000fe200078e0a10 */
[----:B------:R-:W-:-:S03]  /*244b0*/  UMOV UR4, 0xffffffff ;  /* 0xffffffff00047882 */ /* 0x000fc60000000000 */
[----:B------:R-:W-:-:S05]  /*244c0*/  IMAD R5, R2, R4, R16 ;  /* 0x0000000402057224 */ /* 0x000fca00078e0210 */
[----:B------:R-:W-:Y:S01]  /*244d0*/  ISETP.GT.AND P6, PT, R5, R0, PT ;  /* 0x000000000500720c */ /* 0x000fe20003fc4270 */
[----:B------:R-:W-:-:S12]  /*244e0*/  BRA.DIV UR4, `(.L_x_3082) ;  /* 0x0000003204187947 */ /* 0x000fd8000b800000 */
[----:B------:R-:W-:-:S04]  /*244f0*/  VOTE.ANY R5, PT, !P6 ;  /* 0x0000000000057806 */ /* 0x000fc800070e0100 */
[----:B------:R-:W3:Y:S02]  /*24500*/  POPC R6, R5 ;  /* 0x0000000500067309 */ /* 0x000ee40000000000 */
[----:B---3--:R3:W4:Y:S02]  /*24510*/  SHFL.IDX PT, R17, R3, R6, 0x1f ;  /* 0x00001f0603117589 */ /* 0x00872400000e0000 */
.L_x_3190:
[----:B------:R-:W-:Y:S01]  /*24520*/  ISETP.NE.AND P0, PT, R5, RZ, PT ;  /* 0x000000ff0500720c */ /* 0x000fe20003f05270 */
[----:B------:R-:W-:-:S12]  /*24530*/  IMAD.MOV.U32 R5, RZ, RZ, RZ ;  /* 0x000000ffff057224 */ /* 0x000fd800078e00ff */
[----:B------:R-:W-:Y:S05]  /*24540*/  @!P0 BRA `(.L_x_3083) ;  /* 0x0000000000148947 */ /* 0x000fea0003800000 */
[----:B------:R-:W-:Y:S01]  /*24550*/  UMOV UR4, 0xffffffff ;  /* 0xffffffff00047882 */ /* 0x000fe20000000000 */
[----:B------:R-:W-:Y:S02]  /*24560*/  VIADD R12, R6, 0xffffffff ;  /* 0xffffffff060c7836 */ /* 0x000fe40000000000 */
[----:B------:R-:W-:Y:S05]  /*24570*/  BRA.DIV UR4, `(.L_x_3084) ;  /* 0x00000032043c7947 */ /* 0x000fea000b800000 */
[----:B--2---:R2:W0:Y:S02]  /*24580*/  SHFL.IDX PT, R2, R2, R12, 0x1f ;  /* 0x00001f0c02027589 */ /* 0x00442400000e0000 */
.L_x_3193:
[----:B0-----:R-:W-:-:S07]  /*24590*/  IMAD.MOV.U32 R5, RZ, RZ, R2 ;  /* 0x000000ffff057224 */ /* 0x001fce00078e0002 */
.L_x_3083:
[----:B--23--:R-:W2:Y:S01]  /*245a0*/  LDC.64 R2, c[0x0][0xc90] ;  /* 0x00032400ff027b82 */ /* 0x00cea20000000a00 */
[----:B------:R-:W-:-:S04]  /*245b0*/  IMAD.IADD R19, R6, 0x1, R19 ;  /* 0x0000000106137824 */ /* 0x000fc800078e0213 */
[----:B--2---:R-:W-:-:S05]  /*245c0*/  IMAD.WIDE R2, R19, 0x4, R2 ;  /* 0x0000000413027825 */ /* 0x004fca00078e0202 */
[----:B------:R-:W4:Y:S01]  /*245d0*/  LDG.E R7, desc[UR60][R2.64] ;  /* 0x0000003c02077981 */ /* 0x000f22000c1e1900 */
[----:B------:R-:W-:-:S04]  /*245e0*/  IMAD R16, R5, R4, R16 ;  /* 0x0000000405107224 */ /* 0x000fc800078e0210 */
[----:B------:R-:W-:Y:S02]  /*245f0*/  IMAD.IADD R0, R0, 0x1, -R16 ;  /* 0x0000000100007824 */ /* 0x000fe400078e0a10 */
[----:B----4-:R-:W-:-:S05]  /*24600*/  IMAD R6, R17, R7, RZ ;  /* 0x0000000711067224 */ /* 0x010fca00078e02ff */
[----:B-----5:R-:W-:-:S04]  /*24610*/  IABS R8, R6 ;  /* 0x0000000600087213 */ /* 0x020fc80000000000 */
[----:B------:R-:W2:Y:S08]  /*24620*/  I2F.RP R2, R8 ;  /* 0x0000000800027306 */ /* 0x000eb00000209400 */
[----:B--2---:R-:W2:Y:S02]  /*24630*/  MUFU.RCP R2, R2 ;  /* 0x0000000200027308 */ /* 0x004ea40000001000 */
[----:B--2---:R-:W-:-:S06]  /*24640*/  VIADD R2, R2, 0xffffffe ;  /* 0x0ffffffe02027836 */ /* 0x004fcc0000000000 */
[----:B------:R-:W2:Y:S02]  /*24650*/  F2I.FTZ.U32.TRUNC.NTZ R3, R2 ;  /* 0x0000000200037305 */ /* 0x000ea4000021f000 */
[----:B--2---:R-:W-:-:S04]  /*24660*/  IMAD.MOV R2, RZ, RZ, -R3 ;  /* 0x000000ffff027224 */ /* 0x004fc800078e0a03 */
        /* <DEDUP_REMOVED lines=54> */
.L_x_3077:
[----:B------:R-:W-:Y:S01]  /*249d0*/  UMOV UR4, URZ ;  /* 0x0000003f00047c82 */ /* 0x000fe20008000000 */
[----:B------:R-:W-:Y:S01]  /*249e0*/  UMOV UR5, URZ ;  /* 0x0000003f00057c82 */ /* 0x000fe20008000000 */
[----:B------:R-:W-:Y:S01]  /*249f0*/  ULDC UR6, c[0x0][0xc3c] ;  /* 0x00030f0000067ab9 */ /* 0x000fe20000000800 */
[----:B------:R-:W-:Y:S02]  /*24a00*/  IMAD.MOV.U32 R16, RZ, RZ, R0 ;  /* 0x000000ffff107224 */ /* 0x000fe400078e0000 */
[----:B------:R-:W-:Y:S02]  /*24a10*/  IMAD.U32 R17, RZ, RZ, UR4 ;  /* 0x00000004ff117e24 */ /* 0x000fe4000f8e00ff */
[----:B------:R-:W-:Y:S02]  /*24a20*/  IMAD.U32 R18, RZ, RZ, UR5 ;  /* 0x00000005ff127e24 */ /* 0x000fe4000f8e00ff */
[----:B------:R-:W-:-:S07]  /*24a30*/  IMAD.U32 R19, RZ, RZ, UR6 ;  /* 0x00000006ff137e24 */ /* 0x000fce000f8e00ff */
.L_x_3085:
[----:B------:R-:W2:Y:S04]  /*24a40*/  LDL R0, [R1+0x2c] ;  /* 0x00002c0001007983 */ /* 0x000ea80000100800 */
[----:B------:R3:W4:Y:S01]  /*24a50*/  LDL R3, [R1+0x4] ;  /* 0x0000040001037983 */ /* 0x0007220000100800 */
[----:B------:R-:W-:Y:S05]  /*24a60*/  WARPSYNC.ALL ;  /* 0x0000000000007948 */ /* 0x000fea0003800000 */
[----:B------:R-:W-:Y:S01]  /*24a70*/  BAR.SYNC.DEFER_BLOCKING 0x4, 0x180 ;  /* 0x0106000000007b1d */ /* 0x000fe20000010000 */
[----:B--2---:R-:W-:-:S13]  /*24a80*/  ISETP.NE.AND P0, PT, R0, RZ, PT ;  /* 0x000000ff0000720c */ /* 0x004fda0003f05270 */
[----:B------:R-:W4:Y:S01]  /*24a90*/  @!P0 S2R R0, SR_CgaCtaId ;  /* 0x0000000000008919 */ /* 0x000f220000008800 */
[----:B------:R-:W-:-:S04]  /*24aa0*/  @!P0 MOV R2, 0x400 ;  /* 0x0000040000028802 */ /* 0x000fc80000000f00 */
[----:B----4-:R-:W-:-:S05]  /*24ab0*/  @!P0 LEA R3, R0, R2, 0x18 ;  /* 0x0000000200038211 */ /* 0x010fca00078ec0ff */
[----:B------:R3:W-:Y:S04]  /*24ac0*/  @!P0 STS.128 [R3+0x348d0], R16 ;  /* 0x0348d01003008388 */ /* 0x0007e80000000c00 */
[----:B------:R3:W-:Y:S01]  /*24ad0*/  @!P0 STL [R1+0x4], R3 ;  /* 0x0000040301008387 */ /* 0x0007e20000100800 */
[----:B------:R-:W-:Y:S06]  /*24ae0*/  BAR.ARV 0x5, 0x180 ;  /* 0x0146000000007b1d */ /* 0x000fec0000002000 */
.L_x_3074:
[----:B------:R-:W-:Y:S02]  /*24af0*/  ULDC UR4, c[0x0][0xc3c] ;  /* 0x00030f0000047ab9 */ /* 0x000fe40000000800 */
[----:B----4-:R-:W-:-:S13]  /*24b00*/  ISETP.GE.AND P0, PT, R19, UR4, PT ;  /* 0x0000000413007c0c */ /* 0x010fda000bf06270 */
[----:B------:R-:W-:Y:S05]  /*24b10*/  @!P0 BRA `(.L_x_3086) ;  /* 0xffffff9000f88947 */ /* 0x000fea000383ffff */
[----:B------:R-:W-:Y:S05]  /*24b20*/  BSYNC B8 ;  /* 0x0000000000087941 */ /* 0x000fea0003800000 */
.L_x_2942:
[----:B--2---:R-:W2:Y:S01]  /*24b30*/  LDL.LU R0, [R1+0x50] ;  /* 0x0000500001007983 */ /* 0x004ea20000300800 */
[----:B------:R-:W-:Y:S01]  /*24b40*/  BSSY B0, `(.L_x_3087) ;  /* 0x000000b000007945 */ /* 0x000fe20003800000 */
[----:B------:R-:W4:Y:S01]  /*24b50*/  S2R R5, SR_CgaCtaId ;  /* 0x0000000000057919 */ /* 0x000f220000008800 */
[----:B--2---:R-:W-:-:S05]  /*24b60*/  VIADD R0, R0, 0x1 ;  /* 0x0000000100007836 */ /* 0x004fca0000000000 */
[----:B0-----:R-:W-:-:S04]  /*24b70*/  LEA.HI R2, R0, R0, RZ, 0x1 ;  /* 0x0000000000027211 */ /* 0x001fc800078f08ff */
[----:B---3--:R-:W-:-:S05]  /*24b80*/  LOP3.LUT R3, R2, 0xfffffffe, RZ, 0xc0, !PT ;  /* 0xfffffffe02037812 */ /* 0x008fca00078ec0ff */
[----:B------:R-:W-:Y:S01]  /*24b90*/  IMAD.IADD R3, R0, 0x1, -R3 ;  /* 0x0000000100037824 */ /* 0x000fe200078e0a03 */
[----:B------:R-:W-:-:S04]  /*24ba0*/  MOV R0, 0x400 ;  /* 0x0000040000007802 */ /* 0x000fc80000000f00 */
[----:B----4-:R-:W-:Y:S02]  /*24bb0*/  LEA R0, R5, R0, 0x18 ;  /* 0x0000000005007211 */ /* 0x010fe400078ec0ff */
[----:B------:R-:W-:-:S04]  /*24bc0*/  SHF.L.U32 R3, R3, 0x1f, RZ ;  /* 0x0000001f03037819 */ /* 0x000fc800000006ff */
[----:B------:R-:W0:Y:S02]  /*24bd0*/  SYNCS.PHASECHK.TRANS64.TRYWAIT P0, [R0+URZ+0x34820], R3 ;  /* 0x03482003000075a7 */ /* 0x000e24000800017f */
[----:B0-----:R-:W-:Y:S05]  /*24be0*/  @!P0 BRA `(.L_x_3088) ;  /* 0x0000002800c88947 */ /* 0x001fea0003800000 */
.L_x_3194:
[----:B------:R-:W-:Y:S05]  /*24bf0*/  BSYNC B0 ;  /* 0x0000000000007941 */ /* 0x000fea0003800000 */
.L_x_3087:
[----:B------:R-:W-:-:S03]  /*24c00*/  UMOV UR4, 0xffffffff ;  /* 0xffffffff00047882 */ /* 0x000fc60000000000 */
[----:B------:R-:W-:Y:S05]  /*24c10*/  BRA.DIV UR4, `(.L_x_3089) ;  /* 0x0000002a04d07947 */ /* 0x000fea000b800000 */
[----:B------:R-:W2:Y:S02]  /*24c20*/  S2R R2, SR_TID.X ;  /* 0x0000000000027919 */ /* 0x000ea40000002100 */
[----:B--2---:R-:W-:-:S04]  /*24c30*/  SHF.R.U32.HI R2, RZ, 0x5, R2 ;  /* 0x00000005ff027819 */ /* 0x004fc80000011602 */
[----:B------:R-:W-:-:S05]  /*24c40*/  LOP3.LUT R2, R2, 0x3, RZ, 0xc0, !PT ;  /* 0x0000000302027812 */ /* 0x000fca00078ec0ff */
[----:B------:R2:W3:Y:S02]  /*24c50*/  SHFL.IDX PT, R14, R2, RZ, 0x1f ;  /* 0x00001fff020e7589 */ /* 0x0004e400000e0000 */
.L_x_3197:
[----:B---3--:R-:W-:-:S13]  /*24c60*/  ISETP.NE.AND P0, PT, R14, RZ, PT ;  /* 0x000000ff0e00720c */ /* 0x008fda0003f05270 */
[----:B------:R-:W-:Y:S05]  /*24c70*/  @P0 BRA `(.L_x_2708) ;  /* 0x00000000009c0947 */ /* 0x000fea0003800000 */
[----:B------:R-:W-:-:S03]  /*24c80*/  UMOV UR4, 0xffffffff ;  /* 0xffffffff00047882 */ /* 0x000fc60000000000 */
[----:B------:R-:W-:Y:S05]  /*24c90*/  BRA.DIV UR4, `(.L_x_3090) ;  /* 0x0000002a04e47947 */ /* 0x000fea000b800000 */
[----:B------:R-:W-:-:S13]  /*24ca0*/  ELECT P6, URZ, PT ;  /* 0x00000000003f782f */ /* 0x000fda00038c0000 */
.L_x_3200:
        /* <DEDUP_REMOVED lines=8> */
.L_x_3091:
        /* <DEDUP_REMOVED lines=14> */
.L_x_3201:
[----:B------:R-:W2:Y:S02]  /*24e10*/  SYNCS.PHASECHK.TRANS64.TRYWAIT P0, [R7+URZ], R2 ;  /* 0x00000002070075a7 */ /* 0x000ea4000800017f */
[----:B--2---:R-:W-:Y:S05]  /*24e20*/  @!P0 BRA `(.L_x_3093) ;  /* 0x0000002800b48947 */ /* 0x004fea0003800000 */
.L_x_3202:
[----:B------:R-:W-:Y:S05]  /*24e30*/  @!P2 BRA `(.L_x_3094) ;  /* 0x000000000004a947 */ /* 0x000fea0003800000 */
[----:B------:R-:W-:Y:S01]  /*24e40*/  BPT.TRAP 0x1 ;  /* 0x000000040000795c */ /* 0x000fe20000300000 */
.L_x_3094:
[----:B------:R-:W3:Y:S01]  /*24e50*/  LDL.LU R4, [R1+0xc] ;  /* 0x00000c0001047983 */ /* 0x000ee20000300800 */
[----:B------:R-:W-:-:S04]  /*24e60*/  VIADD R0, R0, 0x34860 ;  /* 0x0003486000007836 */ /* 0x000fc80000000000 */
[----:B---3--:R-:W-:-:S04]  /*24e70*/  IMAD R4, R4, 0x8, R0 ;  /* 0x0000000804047824 */ /* 0x008fc800078e0200 */
[----:B------:R-:W3:Y:S02]  /*24e80*/  SYNCS.PHASECHK.TRANS64.TRYWAIT P0, [R4+URZ], R5 ;  /* 0x00000005040075a7 */ /* 0x000ee4000800017f */
[----:B---3--:R-:W-:Y:S05]  /*24e90*/  @!P0 BRA `(.L_x_3095) ;  /* 0x0000002800ac8947 */ /* 0x008fea0003800000 */
.L_x_3203:
[----:B------:R-:W-:-:S07]  /*24ea0*/  IMAD R3, R3, 0x8, R0 ;  /* 0x0000000803037824 */ /* 0x000fce00078e0200 */
.L_x_3096:
[----:B----4-:R4:W0:Y:S02]  /*24eb0*/  SYNCS.PHASECHK.TRANS64.TRYWAIT P0, [R3+URZ], R2 ;  /* 0x00000002030075a7 */ /* 0x010824000800017f */
[----:B0-----:R-:W-:Y:S05]  /*24ec0*/  @!P0 NANOSLEEP.SYNCS 0x989680 ;  /* 0x009896800000895d */ /* 0x001fea0003900000 */
[----:B------:R-:W0:Y:S02]  /*24ed0*/  @!P0 SYNCS.PHASECHK.TRANS64 P0, [R3+URZ], R2 ;  /* 0x00000002030085a7 */ /* 0x000e24000800007f */
[----:B0-----:R-:W-:Y:S05]  /*24ee0*/  @!P0 BRA `(.L_x_3096) ;  /* 0xfffffffc00f08947 */ /* 0x001fea000383ffff */
.L_x_2708:
[----:B------:R-:W-:Y:S05]  /*24ef0*/  BSYNC B9 ;  /* 0x0000000000097941 */ /* 0x000fea0003800000 */
.L_x_2705:
[----:B------:R-:W-:Y:S05]  /*24f00*/  EXIT ;  /* 0x000000000000794d */ /* 0x000fea0003800000 */
.L_x_2726:
[----:B-1----:R1:W2:Y:S02]  /*24f10*/  SYNCS.PHASECHK.TRANS64.TRYWAIT P5, [R3+URZ+0x34890], R0 ;  /* 0x03489000030075a7 */ /* 0x0022a400080a017f */
[----:B--2---:R-:W-:Y:S05]  /*24f20*/  @!P5 NANOSLEEP.SYNCS 0x989680 ;  /* 0x009896800000d95d */ /* 0x004fea0003900000 */
[----:B------:R-:W2:Y:S02]  /*24f30*/  @!P5 SYNCS.PHASECHK.TRANS64 P5, [R3+URZ+0x34890], R0 ;  /* 0x034890000300d5a7 */ /* 0x000ea400080a007f */
[----:B--2---:R-:W-:Y:S05]  /*24f40*/  @!P5 BRA `(.L_x_2726) ;  /* 0xfffffffc00f0d947 */ /* 0x004fea000383ffff */
[----:B------:R-:W-:Y:S05]  /*24f50*/  BRA `(.L_x_3097) ;  /* 0xfffffde8003c7947 */ /* 0x000fea000383ffff */
.L_x_2780:
[----:B-1----:R1:W3:Y:S02]  /*24f60*/  SYNCS.PHASECHK.TRANS64.TRYWAIT P5, [R3+URZ+0x34890], R0 ;  /* 0x03489000030075a7 */ /* 0x0022e400080a017f */
[----:B---3--:R-:W-:Y:S05]  /*24f70*/  @!P5 NANOSLEEP.SYNCS 0x989680 ;  /* 0x009896800000d95d */ /* 0x008fea0003900000 */
[----:B------:R-:W3:Y:S02]  /*24f80*/  @!P5 SYNCS.PHASECHK.TRANS64 P5, [R3+URZ+0x34890], R0 ;  /* 0x034890000300d5a7 */ /* 0x000ee400080a007f */
[----:B---3--:R-:W-:Y:S05]  /*24f90*/  @!P5 BRA `(.L_x_2780) ;  /* 0xfffffffc00f0d947 */ /* 0x008fea000383ffff */
[----:B------:R-:W-:Y:S05]  /*24fa0*/  BRA `(.L_x_3098) ;  /* 0xfffffe1c009c7947 */ /* 0x000fea000383ffff */
.L_x_2805:
[----:B-1----:R1:W2:Y:S02]  /*24fb0*/  SYNCS.PHASECHK.TRANS64.TRYWAIT P4, [R3+URZ+0x34890], R0 ;  /* 0x03489000030075a7 */ /* 0x0022a4000808017f */
[----:B--2---:R-:W-:Y:S05]  /*24fc0*/  @!P4 NANOSLEEP.SYNCS 0x989680 ;  /* 0x009896800000c95d */ /* 0x004fea0003900000 */
[----:B------:R-:W2:Y:S02]  /*24fd0*/  @!P4 SYNCS.PHASECHK.TRANS64 P4, [R3+URZ+0x34890], R0 ;  /* 0x034890000300c5a7 */ /* 0x000ea4000808007f */
[----:B--2---:R-:W-:Y:S05]  /*24fe0*/  @!P4 BRA `(.L_x_2805) ;  /* 0xfffffffc00f0c947 */ /* 0x004fea000383ffff */
[----:B------:R-:W-:Y:S05]  /*24ff0*/  BRA `(.L_x_3099) ;  /* 0xfffffe5000547947 */ /* 0x000fea000383ffff */
.L_x_2811:
[----:B0-----:R0:W2:Y:S02]  /*25000*/  SYNCS.PHASECHK.TRANS64.TRYWAIT P4, [R3+URZ+0x348b0], R0 ;  /* 0x0348b000030075a7 */ /* 0x0010a4000808017f */
[----:B--2---:R-:W-:Y:S05]  /*25010*/  @!P4 NANOSLEEP.SYNCS 0x989680 ;  /* 0x009896800000c95d */ /* 0x004fea0003900000 */
[----:B------:R-:W2:Y:S02]  /*25020*/  @!P4 SYNCS.PHASECHK.TRANS64 P4, [R3+URZ+0x348b0], R0 ;  /* 0x0348b0000300c5a7 */ /* 0x000ea4000808007f */
[----:B--2---:R-:W-:Y:S05]  /*25030*/  @!P4 BRA `(.L_x_2811) ;  /* 0xfffffffc00f0c947 */ /* 0x004fea000383ffff */
[----:B------:R-:W-:Y:S05]  /*25040*/  BRA `(.L_x_3100) ;  /* 0xfffffe5400547947 */ /* 0x000fea000383ffff */
.L_x_2829:
        /* <DEDUP_REMOVED lines=8> */
.L_x_3102:
[----:B------:R-:W-:Y:S05]  /*250d0*/  BSYNC B1 ;  /* 0x0000000000017941 */ /* 0x000fea0003800000 */
.L_x_3101:
        /* <DEDUP_REMOVED lines=8> */
.L_x_3103:
[----:B------:R-:W-:Y:S02]  /*25160*/  IMAD.MOV.U32 R13, RZ, RZ, R8 ;  /* 0x000000ffff0d7224 */ /* 0x000fe400078e0008 */
[----:B------:R-:W-:-:S07]  /*25170*/  IMAD.MOV.U32 R0, RZ, RZ, R14 ;  /* 0x000000ffff007224 */ /* 0x000fce00078e000e */
[----:B------:R-:W-:Y:S05]  /*25180*/  WARPSYNC.COLLECTIVE R15, `(.L_x_3104) ;  /* 0x000000000f087348 */ /* 0x000fea0003c00000 */
[----:B------:R0:W1:Y:S02]  /*25190*/  SHFL.IDX P6, R14, R13, R12, R11 ;  /* 0x0000000c0d0e7389 */ /* 0x00006400000c000b */
[----:B01----:R-:W-:Y:S01]  /*251a0*/  ENDCOLLECTIVE ;  /* 0x000000000000791b */ /* 0x003fe20003800000 */
.L_x_3104:
[----:B------:R-:W-:Y:S02]  /*251b0*/  IMAD.MOV.U32 R13, RZ, RZ, R4 ;  /* 0x000000ffff0d7224 */ /* 0x000fe400078e0004 */
[----:B------:R-:W-:-:S07]  /*251c0*/  IMAD.MOV.U32 R5, RZ, RZ, R14 ;  /* 0x000000ffff057224 */ /* 0x000fce00078e000e */
[----:B------:R-:W-:Y:S05]  /*251d0*/  WARPSYNC.COLLECTIVE R15, `(.L_x_3105) ;  /* 0x000000000f087348 */ /* 0x000fea0003c00000 */
[----:B------:R0:W1:Y:S02]  /*251e0*/  SHFL.IDX P6, R14, R13, R12, R11 ;  /* 0x0000000c0d0e7389 */ /* 0x00006400000c000b */
[----:B01----:R-:W-:Y:S01]  /*251f0*/  ENDCOLLECTIVE ;  /* 0x000000000000791b */ /* 0x003fe20003800000 */
.L_x_3105:
[----:B------:R-:W-:Y:S05]  /*25200*/  BRA `(.L_x_3106) ;  /* 0xfffffe6000c07947 */ /* 0x000fea000383ffff */
.L_x_2832:
        /* <DEDUP_REMOVED lines=8> */
.L_x_3108:
[----:B------:R-:W-:Y:S05]  /*25290*/  BSYNC B1 ;  /* 0x0000000000017941 */ /* 0x000fea0003800000 */
.L_x_3107:
        /* <DEDUP_REMOVED lines=8> */
.L_x_3109:
[----:B------:R-:W-:Y:S02]  /*25320*/  IMAD.MOV.U32 R13, RZ, RZ, R8 ;  /* 0x000000ffff0d7224 */ /* 0x000fe400078e0008 */
[----:B------:R-:W-:-:S07]  /*25330*/  IMAD.MOV.U32 R0, RZ, RZ, R14 ;  /* 0x000000ffff007224 */ /* 0x000fce00078e000e */
[----:B------:R-:W-:Y:S05]  /*25340*/  WARPSYNC.COLLECTIVE R15, `(.L_x_3110) ;  /* 0x000000000f087348 */ /* 0x000fea0003c00000 */
[----:B------:R0:W1:Y:S02]  /*25350*/  SHFL.IDX P6, R14, R13, R12, R11 ;  /* 0x0000000c0d0e7389 */ /* 0x00006400000c000b */
[----:B01----:R-:W-:Y:S01]  /*25360*/  ENDCOLLECTIVE ;  /* 0x000000000000791b */ /* 0x003fe20003800000 */
.L_x_3110:
[----:B------:R-:W-:Y:S02]  /*25370*/  IMAD.MOV.U32 R13, RZ, RZ, R4 ;  /* 0x000000ffff0d7224 */ /* 0x000fe400078e0004 */
[----:B------:R-:W-:-:S07]  /*25380*/  IMAD.MOV.U32 R5, RZ, RZ, R14 ;  /* 0x000000ffff057224 */ /* 0x000fce00078e000e */
[----:B------:R-:W-:Y:S05]  /*25390*/  WARPSYNC.COLLECTIVE R15, `(.L_x_3111) ;  /* 0x000000000f087348 */ /* 0x000fea0003c00000 */
[----:B------:R0:W1:Y:S02]  /*253a0*/  SHFL.IDX P6, R14, R13, R12, R11 ;  /* 0x0000000c0d0e7389 */ /* 0x00006400000c000b */
[----:B01----:R-:W-:Y:S01]  /*253b0*/  ENDCOLLECTIVE ;  /* 0x000000000000791b */ /* 0x003fe20003800000 */
.L_x_3111:
[----:B------:R-:W-:Y:S01]  /*253c0*/  IMAD.MOV.U32 R4, RZ, RZ, R14 ;  /* 0x000000ffff047224 */ /* 0x000fe200078e000e */
[----:B------:R-:W-:Y:S06]  /*253d0*/  BRA `(.L_x_3112) ;  /* 0xfffffe6800747947 */ /* 0x000fec000383ffff */
.L_x_2836:
[----:B0-----:R0:W1:Y:S02]  /*253e0*/  SYNCS.PHASECHK.TRANS64.TRYWAIT P0, [R16+URZ+0x34800], R5 ;  /* 0x03480005100075a7 */ /* 0x001064000800017f */
[----:B-1----:R-:W-:Y:S05]  /*253f0*/  @!P0 NANOSLEEP.SYNCS 0x989680 ;  /* 0x009896800000895d */ /* 0x002fea0003900000 */
[----:B------:R-:W1:Y:S02]  /*25400*/  @!P0 SYNCS.PHASECHK.TRANS64 P0, [R16+URZ+0x34800], R5 ;  /* 0x03480005100085a7 */ /* 0x000e64000800007f */
[----:B-1----:R-:W-:Y:S05]  /*25410*/  @!P0 BRA `(.L_x_2836) ;  /* 0xfffffffc00f08947 */ /* 0x002fea000383ffff */
[----:B------:R-:W-:Y:S05]  /*25420*/  BRA `(.L_x_3113) ;  /* 0xfffffe7000a07947 */ /* 0x000fea000383ffff */
.L_x_2860:
        /* <DEDUP_REMOVED lines=8> */
.L_x_3115:
[----:B------:R-:W-:Y:S05]  /*254b0*/  BSYNC B1 ;  /* 0x0000000000017941 */ /* 0x000fea0003800000 */
.L_x_3114:
        /* <DEDUP_REMOVED lines=8> */
.L_x_3116:
[----:B------:R-:W-:Y:S02]  /*25540*/  IMAD.MOV.U32 R13, RZ, RZ, R7 ;  /* 0x000000ffff0d7224 */ /* 0x000fe400078e0007 */
[----:B------:R-:W-:-:S07]  /*25550*/  IMAD.MOV.U32 R0, RZ, RZ, R14 ;  /* 0x000000ffff007224 */ /* 0x000fce00078e000e */
[----:B------:R-:W-:Y:S05]  /*25560*/  WARPSYNC.COLLECTIVE R15, `(.L_x_3117) ;  /* 0x000000000f087348 */ /* 0x000fea0003c00000 */
[----:B------:R0:W1:Y:S02]  /*25570*/  SHFL.IDX P6, R14, R13, R12, R11 ;  /* 0x0000000c0d0e7389 */ /* 0x00006400000c000b */
[----:B01----:R-:W-:Y:S01]  /*25580*/  ENDCOLLECTIVE ;  /* 0x000000000000791b */ /* 0x003fe20003800000 */
.L_x_3117:
[----:B------:R-:W-:Y:S02]  /*25590*/  IMAD.MOV.U32 R13, RZ, RZ, R9 ;  /* 0x000000ffff0d7224 */ /* 0x000fe400078e0009 */
[----:B------:R-:W-:-:S07]  /*255a0*/  IMAD.MOV.U32 R5, RZ, RZ, R14 ;  /* 0x000000ffff057224 */ /* 0x000fce00078e000e */
[----:B------:R-:W-:Y:S05]  /*255b0*/  WARPSYNC.COLLECTIVE R15, `(.L_x_3118) ;  /* 0x000000000f087348 */ /* 0x000fea0003c00000 */
[----:B------:R0:W1:Y:S02]  /*255c0*/  SHFL.IDX P6, R14, R13, R12, R11 ;  /* 0x0000000c0d0e7389 */ /* 0x00006400000c000b */
[----:B01----:R-:W-:Y:S01]  /*255d0*/  ENDCOLLECTIVE ;  /* 0x000000000000791b */ /* 0x003fe20003800000 */
.L_x_3118:
[----:B------:R-:W-:Y:S02]  /*255e0*/  IMAD.MOV.U32 R12, RZ, RZ, R0 ;  /* 0x000000ffff0c7224 */ /* 0x000fe400078e0000 */
[----:B------:R-:W-:Y:S01]  /*255f0*/  IMAD.MOV.U32 R13, RZ, RZ, R3 ;  /* 0x000000ffff0d7224 */ /* 0x000fe200078e0003 */
[----:B------:R-:W-:Y:S06]  /*25600*/  BRA `(.L_x_3119) ;  /* 0xfffffe9800347947 */ /* 0x000fec000383ffff */
.L_x_2863:
        /* <DEDUP_REMOVED lines=8> */
.L_x_3121:
[----:B------:R-:W-:Y:S05]  /*25690*/  BSYNC B1 ;  /* 0x0000000000017941 */ /* 0x000fea0003800000 */
.L_x_3120:
        /* <DEDUP_REMOVED lines=8> */
.L_x_3122:
[----:B------:R-:W-:Y:S02]  /*25720*/  IMAD.MOV.U32 R61, RZ, RZ, R3 ;  /* 0x000000ffff3d7224 */ /* 0x000fe400078e0003 */
[----:B------:R-:W-:Y:S02]  /*25730*/  IMAD.MOV.U32 R13, RZ, RZ, R7 ;  /* 0x000000ffff0d7224 */ /* 0x000fe400078e0007 */
[----:B------:R-:W-:-:S07]  /*25740*/  IMAD.MOV.U32 R0, RZ, RZ, R14 ;  /* 0x000000ffff007224 */ /* 0x000fce00078e000e */
[----:B------:R-:W-:Y:S05]  /*25750*/  WARPSYNC.COLLECTIVE R15, `(.L_x_3123) ;  /* 0x000000000f087348 */ /* 0x000fea0003c00000 */
[----:B------:R0:W1:Y:S02]  /*25760*/  SHFL.IDX P6, R14, R13, R12, R11 ;  /* 0x0000000c0d0e7389 */ /* 0x00006400000c000b */
[----:B01----:R-:W-:Y:S01]  /*25770*/  ENDCOLLECTIVE ;  /* 0x000000000000791b */ /* 0x003fe20003800000 */
.L_x_3123:
[----:B------:R-:W-:Y:S02]  /*25780*/  IMAD.MOV.U32 R60, RZ, RZ, R0 ;  /* 0x000000ffff3c7224 */ /* 0x000fe400078e0000 */
[----:B------:R-:W-:Y:S02]  /*25790*/  IMAD.MOV.U32 R13, RZ, RZ, R9 ;  /* 0x000000ffff0d7224 */ /* 0x000fe400078e0009 */
[----:B------:R-:W-:-:S07]  /*257a0*/  IMAD.MOV.U32 R7, RZ, RZ, R14 ;  /* 0x000000ffff077224 */ /* 0x000fce00078e000e */
[----:B------:R-:W-:Y:S05]  /*257b0*/  WARPSYNC.COLLECTIVE R15, `(.L_x_3124) ;  /* 0x000000000f087348 */ /* 0x000fea0003c00000 */
[----:B------:R0:W1:Y:S02]  /*257c0*/  SHFL.IDX P6, R14, R13, R12, R11 ;  /* 0x0000000c0d0e7389 */ /* 0x00006400000c000b */
[----:B01----:R-:W-:Y:S01]  /*257d0*/  ENDCOLLECTIVE ;  /* 0x000000000000791b */ /* 0x003fe20003800000 */
.L_x_3124:
[----:B------:R-:W-:Y:S05]  /*257e0*/  BRA `(.L_x_3125) ;  /* 0xfffffe9c00647947 */ /* 0x000fea000383ffff */
.L_x_2867:
[----:B0-----:R0:W1:Y:S02]  /*257f0*/  SYNCS.PHASECHK.TRANS64.TRYWAIT P0, [R16+URZ+0x34800], R61 ;  /* 0x0348003d100075a7 */ /* 0x001064000800017f */
[----:B-1----:R-:W-:Y:S05]  /*25800*/  @!P0 NANOSLEEP.SYNCS 0x989680 ;  /* 0x009896800000895d */ /* 0x002fea0003900000 */
[----:B------:R-:W1:Y:S02]  /*25810*/  @!P0 SYNCS.PHASECHK.TRANS64 P0, [R16+URZ+0x34800], R61 ;  /* 0x0348003d100085a7 */ /* 0x000e64000800007f */
[----:B-1----:R-:W-:Y:S05]  /*25820*/  @!P0 BRA `(.L_x_2867) ;  /* 0xfffffffc00f08947 */ /* 0x002fea000383ffff */
[----:B------:R-:W-:Y:S05]  /*25830*/  BRA `(.L_x_3126) ;  /* 0xfffffea000e87947 */ /* 0x000fea000383ffff */
.L_x_2881:
[----:B-1----:R1:W2:Y:S02]  /*25840*/  SYNCS.PHASECHK.TRANS64.TRYWAIT P2, [R3+URZ+0x34830], R0 ;  /* 0x03483000030075a7 */ /* 0x0022a4000804017f */
[----:B--2---:R-:W-:Y:S05]  /*25850*/  @!P2 NANOSLEEP.SYNCS 0x989680 ;  /* 0x009896800000a95d */ /* 0x004fea0003900000 */
[----:B------:R-:W2:Y:S02]  /*25860*/  @!P2 SYNCS.PHASECHK.TRANS64 P2, [R3+URZ+0x34830], R0 ;  /* 0x034830000300a5a7 */ /* 0x000ea4000804007f */
[----:B--2---:R-:W-:Y:S05]  /*25870*/  @!P2 BRA `(.L_x_2881) ;  /* 0xfffffffc00f0a947 */ /* 0x004fea000383ffff */
[----:B------:R-:W-:Y:S05]  /*25880*/  BRA `(.L_x_2880) ;  /* 0xfffffecc00607947 */ /* 0x000fea000383ffff */
.L_x_2888:
[----:B-1----:R1:W2:Y:S02]  /*25890*/  SYNCS.PHASECHK.TRANS64.TRYWAIT P3, [R15+URZ+0x34830], R0 ;  /* 0x034830000f0075a7 */ /* 0x0022a4000806017f */
[----:B--2---:R-:W-:Y:S05]  /*258a0*/  @!P3 NANOSLEEP.SYNCS 0x989680 ;  /* 0x009896800000b95d */ /* 0x004fea0003900000 */
[----:B------:R-:W2:Y:S02]  /*258b0*/  @!P3 SYNCS.PHASECHK.TRANS64 P3, [R15+URZ+0x34830], R0 ;  /* 0x034830000f00b5a7 */ /* 0x000ea4000806007f */
[----:B--2---:R-:W-:Y:S05]  /*258c0*/  @!P3 BRA `(.L_x_2888) ;  /* 0xfffffffc00f0b947 */ /* 0x004fea000383ffff */
[----:B------:R-:W-:Y:S05]  /*258d0*/  BRA `(.L_x_2887) ;  /* 0xfffffef400b47947 */ /* 0x000fea000383ffff */
.L_x_2893:
[----:B-1----:R1:W2:Y:S02]  /*258e0*/  SYNCS.PHASECHK.TRANS64.TRYWAIT P3, [R12+URZ+0x34850], R0 ;  /* 0x034850000c0075a7 */ /* 0x0022a4000806017f */
[----:B--2---:R-:W-:Y:S05]  /*258f0*/  @!P3 NANOSLEEP.SYNCS 0x989680 ;  /* 0x009896800000b95d */ /* 0x004fea0003900000 */
[----:B------:R-:W2:Y:S02]  /*25900*/  @!P3 SYNCS.PHASECHK.TRANS64 P3, [R12+URZ+0x34850], R0 ;  /* 0x034850000c00b5a7 */ /* 0x000ea4000806007f */
[----:B--2---:R-:W-:Y:S05]  /*25910*/  @!P3 BRA `(.L_x_2893) ;  /* 0xfffffffc00f0b947 */ /* 0x004fea000383ffff */
[----:B------:R-:W-:Y:S05]  /*25920*/  BRA `(.L_x_2892) ;  /* 0xffffff0000ac7947 */ /* 0x000fea000383ffff */
.L_x_2901:
[----:B-1----:R1:W2:Y:S02]  /*25930*/  SYNCS.PHASECHK.TRANS64.TRYWAIT P2, [R0+URZ+0x34830], R11 ;  /* 0x0348300b000075a7 */ /* 0x0022a4000804017f */
[----:B--2---:R-:W-:Y:S05]  /*25940*/  @!P2 NANOSLEEP.SYNCS 0x989680 ;  /* 0x009896800000a95d */ /* 0x004fea0003900000 */
[----:B------:R-:W2:Y:S02]  /*25950*/  @!P2 SYNCS.PHASECHK.TRANS64 P2, [R0+URZ+0x34830], R11 ;  /* 0x0348300b0000a5a7 */ /* 0x000ea4000804007f */
[----:B--2---:R-:W-:Y:S05]  /*25960*/  @!P2 BRA `(.L_x_2901) ;  /* 0xfffffffc00f0a947 */ /* 0x004fea000383ffff */
[----:B------:R-:W-:Y:S05]  /*25970*/  BRA `(.L_x_2900) ;  /* 0xffffff2400407947 */ /* 0x000fea000383ffff */
.L_x_2906:
[----:B-1----:R1:W2:Y:S02]  /*25980*/  SYNCS.PHASECHK.TRANS64.TRYWAIT P2, [R15+URZ+0x34850], R0 ;  /* 0x034850000f0075a7 */ /* 0x0022a4000804017f */
[----:B--2---:R-:W-:Y:S05]  /*25990*/  @!P2 NANOSLEEP.SYNCS 0x989680 ;  /* 0x009896800000a95d */ /* 0x004fea0003900000 */
[----:B------:R-:W2:Y:S02]  /*259a0*/  @!P2 SYNCS.PHASECHK.TRANS64 P2, [R15+URZ+0x34850], R0 ;  /* 0x034850000f00a5a7 */ /* 0x000ea4000804007f */
[----:B--2---:R-:W-:Y:S05]  /*259b0*/  @!P2 BRA `(.L_x_2906) ;  /* 0xfffffffc00f0a947 */ /* 0x004fea000383ffff */
[----:B------:R-:W-:Y:S05]  /*259c0*/  BRA `(.L_x_2905) ;  /* 0xffffff3000387947 */ /* 0x000fea000383ffff */
.L_x_2912:
[----:B-1----:R1:W2:Y:S02]  /*259d0*/  SYNCS.PHASECHK.TRANS64.TRYWAIT P0, [R11+URZ+0x34850], R2 ;  /* 0x034850020b0075a7 */ /* 0x0022a4000800017f */
[----:B--2---:R-:W-:Y:S05]  /*259e0*/  @!P0 NANOSLEEP.SYNCS 0x989680 ;  /* 0x009896800000895d */ /* 0x004fea0003900000 */
[----:B------:R-:W2:Y:S02]  /*259f0*/  @!P0 SYNCS.PHASECHK.TRANS64 P0, [R11+URZ+0x34850], R2 ;  /* 0x034850020b0085a7 */ /* 0x000ea4000800007f */
[----:B--2---:R-:W-:Y:S05]  /*25a00*/  @!P0 BRA `(.L_x_2912) ;  /* 0xfffffffc00f08947 */ /* 0x004fea000383ffff */
[----:B------:R-:W-:Y:S05]  /*25a10*/  BRA `(.L_x_2911) ;  /* 0xffffff4c005c7947 */ /* 0x000fea000383ffff */
.L_x_2948:
[----:B------:R-:W1:Y:S01]  /*25a20*/  S2R R7, SR_TID.X ;  /* 0x0000000000077919 */ /* 0x000e620000002100 */
[----:B------:R-:W-:Y:S01]  /*25a30*/  BSSY B1, `(.L_x_3127) ;  /* 0x000000a000017945 */ /* 0x000fe20003800000 */
[----:B------:R-:W-:Y:S02]  /*25a40*/  IMAD.MOV.U32 R12, RZ, RZ, RZ ;  /* 0x000000ffff0c7224 */ /* 0x000fe400078e00ff */
[----:B------:R-:W-:Y:S02]  /*25a50*/  IMAD.MOV.U32 R11, RZ, RZ, 0x1f ;  /* 0x0000001fff0b7424 */ /* 0x000fe400078e00ff */
[----:B------:R-:W-:Y:S01]  /*25a60*/  IMAD.MOV.U32 R15, RZ, RZ, -0x1 ;  /* 0xffffffffff0f7424 */ /* 0x000fe200078e00ff */
[----:B-1----:R-:W-:-:S04]  /*25a70*/  SHF.R.U32.HI R7, RZ, 0x5, R7 ;  /* 0x00000005ff077819 */ /* 0x002fc80000011607 */
[----:B------:R-:W-:-:S05]  /*25a80*/  LOP3.LUT R7, R7, 0x3, RZ, 0xc0, !PT ;  /* 0x0000000307077812 */ /* 0x000fca00078ec0ff */
[----:B0-----:R-:W-:-:S07]  /*25a90*/  IMAD.MOV.U32 R13, RZ, RZ, R7 ;  /* 0x000000ffff0d7224 */ /* 0x001fce00078e0007 */
[----:B------:R-:W-:Y:S05]  /*25aa0*/  WARPSYNC.COLLECTIVE R15, `(.L_x_3128) ;  /* 0x000000000f087348 */ /* 0x000fea0003c00000 */
[----:B------:R0:W1:Y:S02]  /*25ab0*/  SHFL.IDX P6, R14, R13, R12, R11 ;  /* 0x0000000c0d0e7389 */ /* 0x00006400000c000b */
[----:B01----:R-:W-:Y:S01]  /*25ac0*/  ENDCOLLECTIVE ;  /* 0x000000000000791b */ /* 0x003fe20003800000 */
.L_x_3128:
[----:B------:R-:W-:Y:S05]  /*25ad0*/  BSYNC B1 ;  /* 0x0000000000017941 */ /* 0x000fea0003800000 */
.L_x_3127:
[----:B------:R-:W-:Y:S05]  /*25ae0*/  BRA `(.L_x_3129) ;  /* 0xffffff8c00007947 */ /* 0x000fea000383ffff */
.L_x_2950:
[----:B------:R-:W-:Y:S01]  /*25af0*/  BSSY B1, `(.L_x_3130) ;  /* 0x0000006000017945 */ /* 0x000fe20003800000 */
[----:B------:R-:W-:-:S07]  /*25b00*/  IMAD.MOV.U32 R15, RZ, RZ, -0x1 ;  /* 0xffffffffff0f7424 */ /* 0x000fce00078e00ff */
[----:B01----:R-:W-:Y:S05]  /*25b10*/  WARPSYNC.COLLECTIVE R15, `(.L_x_3131) ;  /* 0x000000000f0c7348 */ /* 0x003fea0003c00000 */
[----:B------:R-:W-:Y:S02]  /*25b20*/  ELECT P6, UR62, PT ;  /* 0x00000000003e782f */ /* 0x000fe400038c0000 */
[----:B------:R-:W-:Y:S01]  /*25b30*/  MOV R14, UR62 ;  /* 0x0000003e000e7c02 */ /* 0x000fe20008000f00 */
[----:B01----:R-:W-:Y:S10]  /*25b40*/  ENDCOLLECTIVE ;  /* 0x000000000000791b */ /* 0x003ff40003800000 */
.L_x_3131:
[----:B------:R-:W-:Y:S05]  /*25b50*/  BSYNC B1 ;  /* 0x0000000000017941 */ /* 0x000fea0003800000 */
.L_x_3130:
[----:B------:R-:W-:Y:S01]  /*25b60*/  PLOP3.LUT P2, PT, P6, PT, PT, 0x80, 0x0 ;  /* 0x000000000000781c */ /* 0x000fe2000374f070 */
[----:B------:R-:W-:-:S12]  /*25b70*/  BRA `(.L_x_2949) ;  /* 0xffffff8800f47947 */ /* 0x000fd8000383ffff */
.L_x_2952:
[----:B-1----:R-:W2:Y:S02]  /*25b80*/  LDL R3, [R1+0x4] ;  /* 0x0000040001037983 */ /* 0x002ea40000100800 */
[----:B--2---:R1:W2:Y:S02]  /*25b90*/  SYNCS.PHASECHK.TRANS64.TRYWAIT P0, [R3+URZ+0x34820], R2 ;  /* 0x03482002030075a7 */ /* 0x0042a4000800017f */
[----:B--2---:R-:W-:Y:S05]  /*25ba0*/  @!P0 NANOSLEEP.SYNCS 0x989680 ;  /* 0x009896800000895d */ /* 0x004fea0003900000 */
[----:B------:R-:W2:Y:S02]  /*25bb0*/  @!P0 SYNCS.PHASECHK.TRANS64 P0, [R3+URZ+0x34820], R2 ;  /* 0x03482002030085a7 */ /* 0x000ea4000800007f */
[----:B--2---:R-:W-:Y:S05]  /*25bc0*/  @!P0 BRA `(.L_x_2952) ;  /* 0xfffffffc00ec8947 */ /* 0x004fea000383ffff */
[----:B------:R-:W-:Y:S05]  /*25bd0*/  BRA `(.L_x_3132) ;  /* 0xffffff8c00047947 */ /* 0x000fea000383ffff */
.L_x_2956:
[----:B-1----:R1:W2:Y:S02]  /*25be0*/  SYNCS.PHASECHK.TRANS64.TRYWAIT P0, [R4+URZ+0x348a0], R8 ;  /* 0x0348a008040075a7 */ /* 0x0022a4000800017f */
[----:B--2---:R-:W-:Y:S05]  /*25bf0*/  @!P0 NANOSLEEP.SYNCS 0x989680 ;  /* 0x009896800000895d */ /* 0x004fea0003900000 */
[----:B------:R-:W2:Y:S02]  /*25c00*/  @!P0 SYNCS.PHASECHK.TRANS64 P0, [R4+URZ+0x348a0], R8 ;  /* 0x0348a008040085a7 */ /* 0x000ea4000800007f */
[----:B--2---:R-:W-:Y:S05]  /*25c10*/  @!P0 BRA `(.L_x_2956) ;  /* 0xfffffffc00f08947 */ /* 0x004fea000383ffff */
[----:B------:R-:W-:Y:S05]  /*25c20*/  BRA `(.L_x_3133) ;  /* 0xffffff8c00287947 */ /* 0x000fea000383ffff */
.L_x_2963:
[----:B--2---:R2:W3:Y:S02]  /*25c30*/  SYNCS.PHASECHK.TRANS64.TRYWAIT P0, [R4+URZ+0x348c0], R8 ;  /* 0x0348c008040075a7 */ /* 0x0044e4000800017f */
[----:B---3--:R-:W-:Y:S05]  /*25c40*/  @!P0 NANOSLEEP.SYNCS 0x989680 ;  /* 0x009896800000895d */ /* 0x008fea0003900000 */
[----:B------:R-:W3:Y:S02]  /*25c50*/  @!P0 SYNCS.PHASECHK.TRANS64 P0, [R4+URZ+0x348c0], R8 ;  /* 0x0348c008040085a7 */ /* 0x000ee4000800007f */
[----:B---3--:R-:W-:Y:S05]  /*25c60*/  @!P0 BRA `(.L_x_2963) ;  /* 0xfffffffc00f08947 */ /* 0x008fea000383ffff */
[----:B------:R-:W-:Y:S05]  /*25c70*/  BRA `(.L_x_3134) ;  /* 0xffffff9000247947 */ /* 0x000fea000383ffff */
.L_x_2971:
[----:B-1----:R1:W2:Y:S02]  /*25c80*/  SYNCS.PHASECHK.TRANS64.TRYWAIT P0, [R6+URZ+0x348a0], R5 ;  /* 0x0348a005060075a7 */ /* 0x0022a4000800017f */
[----:B--2---:R-:W-:Y:S05]  /*25c90*/  @!P0 NANOSLEEP.SYNCS 0x989680 ;  /* 0x009896800000895d */ /* 0x004fea0003900000 */
[----:B------:R-:W2:Y:S02]  /*25ca0*/  @!P0 SYNCS.PHASECHK.TRANS64 P0, [R6+URZ+0x348a0], R5 ;  /* 0x0348a005060085a7 */ /* 0x000ea4000800007f */
[----:B--2---:R-:W-:Y:S05]  /*25cb0*/  @!P0 BRA `(.L_x_2971) ;  /* 0xfffffffc00f08947 */ /* 0x004fea000383ffff */
[----:B------:R-:W-:Y:S05]  /*25cc0*/  BRA `(.L_x_3135) ;  /* 0xffffff9400507947 */ /* 0x000fea000383ffff */
.L_x_2978:
[----:B--2---:R2:W3:Y:S02]  /*25cd0*/  SYNCS.PHASECHK.TRANS64.TRYWAIT P0, [R6+URZ+0x348c0], R5 ;  /* 0x0348c005060075a7 */ /* 0x0044e4000800017f */
[----:B---3--:R-:W-:Y:S05]  /*25ce0*/  @!P0 NANOSLEEP.SYNCS 0x989680 ;  /* 0x009896800000895d */ /* 0x008fea0003900000 */
[----:B------:R-:W3:Y:S02]  /*25cf0*/  @!P0 SYNCS.PHASECHK.TRANS64 P0, [R6+URZ+0x348c0], R5 ;  /* 0x0348c005060085a7 */ /* 0x000ee4000800007f */
[----:B---3--:R-:W-:Y:S05]  /*25d00*/  @!P0 BRA `(.L_x_2978) ;  /* 0xfffffffc00f08947 */ /* 0x008fea000383ffff */
[----:B------:R-:W-:Y:S05]  /*25d10*/  BRA `(.L_x_3136) ;  /* 0xffffff9800487947 */ /* 0x000fea000383ffff */
.L_x_2992:
        /* <DEDUP_REMOVED lines=11> */
.L_x_3138:
[----:B------:R-:W-:Y:S05]  /*25dd0*/  BSYNC B0 ;  /* 0x0000000000007941 */ /* 0x000fea0003800000 */
.L_x_3137:
[----:B------:R-:W-:Y:S05]  /*25de0*/  BRA `(.L_x_3139) ;  /* 0xffffffa000ec7947 */ /* 0x000fea000383ffff */
.L_x_2994:
[----:B------:R-:W-:Y:S01]  /*25df0*/  BSSY B0, `(.L_x_3140) ;  /* 0x0000006000007945 */ /* 0x000fe20003800000 */
[----:B------:R-:W-:-:S07]  /*25e00*/  IMAD.MOV.U32 R15, RZ, RZ, -0x1 ;  /* 0xffffffffff0f7424 */ /* 0x000fce00078e00ff */
[----:B01----:R-:W-:Y:S05]  /*25e10*/  WARPSYNC.COLLECTIVE R15, `(.L_x_3141) ;  /* 0x000000000f0c7348 */ /* 0x003fea0003c00000 */
[----:B------:R-:W-:Y:S02]  /*25e20*/  ELECT P6, UR62, PT ;  /* 0x00000000003e782f */ /* 0x000fe400038c0000 */
[----:B------:R-:W-:Y:S01]  /*25e30*/  MOV R14, UR62 ;  /* 0x0000003e000e7c02 */ /* 0x000fe20008000f00 */
[----:B01----:R-:W-:Y:S10]  /*25e40*/  ENDCOLLECTIVE ;  /* 0x000000000000791b */ /* 0x003ff40003800000 */
.L_x_3141:
[----:B------:R-:W-:Y:S05]  /*25e50*/  BSYNC B0 ;  /* 0x0000000000007941 */ /* 0x000fea0003800000 */
.L_x_3140:
[----:B------:R-:W-:Y:S05]  /*25e60*/  BRA `(.L_x_3142) ;  /* 0xffffffa000fc7947 */ /* 0x000fea000383ffff */
.L_x_2996:
[----:B-1----:R1:W2:Y:S02]  /*25e70*/  SYNCS.PHASECHK.TRANS64.TRYWAIT P0, [R0+URZ+0x34840], R2 ;  /* 0x03484002000075a7 */ /* 0x0022a4000800017f */
[----:B--2---:R-:W-:Y:S05]  /*25e80*/  @!P0 NANOSLEEP.SYNCS 0x989680 ;  /* 0x009896800000895d */ /* 0x004fea0003900000 */
[----:B------:R-:W2:Y:S02]  /*25e90*/  @!P0 SYNCS.PHASECHK.TRANS64 P0, [R0+URZ+0x34840], R2 ;  /* 0x03484002000085a7 */ /* 0x000ea4000800007f */
[----:B--2---:R-:W-:Y:S05]  /*25ea0*/  @!P0 BRA `(.L_x_2996) ;  /* 0xfffffffc00f08947 */ /* 0x004fea000383ffff */
[----:B------:R-:W-:Y:S05]  /*25eb0*/  BRA `(.L_x_3143) ;  /* 0xffffffa400687947 */ /* 0x000fea000383ffff */
.L_x_3000:
        /* <DEDUP_REMOVED lines=8> */
.L_x_3144:
[----:B------:R-:W-:Y:S02]  /*25f40*/  IMAD.MOV.U32 R13, RZ, RZ, R3 ;  /* 0x000000ffff0d7224 */ /* 0x000fe400078e0003 */
[----:B------:R-:W-:-:S07]  /*25f50*/  IMAD.MOV.U32 R4, RZ, RZ, R14 ;  /* 0x000000ffff047224 */ /* 0x000fce00078e000e */
[----:B------:R-:W-:Y:S05]  /*25f60*/  WARPSYNC.COLLECTIVE R15, `(.L_x_3145) ;  /* 0x000000000f087348 */ /* 0x000fea0003c00000 */
[----:B------:R0:W1:Y:S02]  /*25f70*/  SHFL.IDX P6, R14, R13, R12, R11 ;  /* 0x0000000c0d0e7389 */ /* 0x00006400000c000b */
[----:B01----:R-:W-:Y:S01]  /*25f80*/  ENDCOLLECTIVE ;  /* 0x000000000000791b */ /* 0x003fe20003800000 */
.L_x_3145:
[----:B------:R-:W-:Y:S02]  /*25f90*/  IMAD R17, R17, 0x80, R10 ;  /* 0x0000008011117824 */ /* 0x000fe400078e020a */
[----:B------:R-:W-:Y:S02]  /*25fa0*/  IMAD R0, R9, R7, RZ ;  /* 0x0000000709007224 */ /* 0x000fe400078e02ff */
[----:B------:R0:W5:Y:S01]  /*25fb0*/  LDL R9, [R1+0x30] ;  /* 0x0000300001097983 */ /* 0x0001620000100800 */
[----:B------:R-:W-:Y:S02]  /*25fc0*/  IMAD.MOV.U32 R13, RZ, RZ, R2 ;  /* 0x000000ffff0d7224 */ /* 0x000fe400078e0002 */
[----:B------:R-:W-:Y:S01]  /*25fd0*/  IMAD.MOV.U32 R12, RZ, RZ, 0x1 ;  /* 0x00000001ff0c7424 */ /* 0x000fe200078e00ff */
[C---:B------:R-:W-:Y:S01]  /*25fe0*/  ISETP.GE.AND P2, PT, R17.reuse, R0, PT ;  /* 0x000000001100720c */ /* 0x040fe20003f46270 */
[----:B------:R-:W-:Y:S02]  /*25ff0*/  IMAD.MOV.U32 R5, RZ, RZ, R14 ;  /* 0x000000ffff057224 */ /* 0x000fe400078e000e */
[----:B------:R-:W-:-:S10]  /*26000*/  VIADD R7, R17, 0x10 ;  /* 0x0000001011077836 */ /* 0x000fd40000000000 */
[----:B0----5:R-:W-:Y:S05]  /*26010*/  WARPSYNC.COLLECTIVE R15, `(.L_x_3146) ;  /* 0x000000000f087348 */ /* 0x021fea0003c00000 */
[----:B------:R1:W2:Y:S02]  /*26020*/  SHFL.IDX P6, R14, R13, R12, R11 ;  /* 0x0000000c0d0e7389 */ /* 0x0002a400000c000b */
[----:B012--5:R-:W-:Y:S01]  /*26030*/  ENDCOLLECTIVE ;  /* 0x000000000000791b */ /* 0x027fe20003800000 */
.L_x_3146:
[----:B------:R-:W-:Y:S01]  /*26040*/  @!P2 LEA R5, P4, R8, R5, 0x1 ;  /* 0x000000050805a211 */ /* 0x000fe200078808ff */
[----:B------:R-:W-:-:S04]  /*26050*/  IMAD.MOV.U32 R13, RZ, RZ, R3 ;  /* 0x000000ffff0d7224 */ /* 0x000fc800078e0003 */
[----:B------:R-:W-:-:S05]  /*26060*/  @!P2 IMAD.X R4, RZ, RZ, R4, P4 ;  /* 0x000000ffff04a224 */ /* 0x000fca00020e0604 */
[----:B------:R-:W-:Y:S01]  /*26070*/  @!P2 LOP3.LUT R5, R5, R4, RZ, 0x3c, !PT ;  /* 0x000000040505a212 */ /* 0x000fe200078e3cff */
[----:B------:R-:W-:-:S03]  /*26080*/  IMAD.MOV.U32 R6, RZ, RZ, R14 ;  /* 0x000000ffff067224 */ /* 0x000fc600078e000e */
[----:B------:R-:W-:-:S07]  /*26090*/  @!P2 LOP3.LUT R4, R5, R4, RZ, 0x3c, !PT ;  /* 0x000000040504a212 */ /* 0x000fce00078e3cff */
[----:B------:R-:W-:Y:S05]  /*260a0*/  WARPSYNC.COLLECTIVE R15, `(.L_x_3147) ;  /* 0x000000000f087348 */ /* 0x000fea0003c00000 */
[----:B------:R0:W1:Y:S02]  /*260b0*/  SHFL.IDX P6, R14, R13, R12, R11 ;  /* 0x0000000c0d0e7389 */ /* 0x00006400000c000b */
[----:B01----:R-:W-:Y:S01]  /*260c0*/  ENDCOLLECTIVE ;  /* 0x000000000000791b */ /* 0x003fe20003800000 */
.L_x_3147:
[----:B------:R-:W-:Y:S01]  /*260d0*/  @!P2 LOP3.LUT R5, R5, R4, RZ, 0x3c, !PT ;  /* 0x000000040505a212 */ /* 0x000fe200078e3cff */
[----:B------:R-:W-:Y:S02]  /*260e0*/  IMAD.MOV.U32 R13, RZ, RZ, R2 ;  /* 0x000000ffff0d7224 */ /* 0x000fe400078e0002 */
[----:B------:R-:W-:Y:S02]  /*260f0*/  IMAD.MOV.U32 R12, RZ, RZ, 0x2 ;  /* 0x00000002ff0c7424 */ /* 0x000fe400078e00ff */
        /* <DEDUP_REMOVED lines=11> */
.L_x_3148:
        /* <DEDUP_REMOVED lines=10> */
.L_x_3149:
        /* <DEDUP_REMOVED lines=8> */
[----:B0-----:R-:W-:-:S05]  /*262d0*/  VIADD R4, R17, 0x20 ;  /* 0x0000002011047836 */ /* 0x001fca0000000000 */
[----:B------:R-:W-:Y:S01]  /*262e0*/  ISETP.GE.AND P2, PT, R4, R0, PT ;  /* 0x000000000400720c */ /* 0x000fe20003f46270 */
[----:B------:R-:W-:-:S12]  /*262f0*/  IMAD.MOV.U32 R4, RZ, RZ, R14 ;  /* 0x000000ffff047224 */ /* 0x000fd800078e000e */
[----:B------:R-:W-:Y:S05]  /*26300*/  WARPSYNC.COLLECTIVE R15, `(.L_x_3150) ;  /* 0x000000000f087348 */ /* 0x000fea0003c00000 */
[----:B------:R0:W1:Y:S02]  /*26310*/  SHFL.IDX P6, R14, R13, R12, R11 ;  /* 0x0000000c0d0e7389 */ /* 0x00006400000c000b */
[----:B01----:R-:W-:Y:S01]  /*26320*/  ENDCOLLECTIVE ;  /* 0x000000000000791b */ /* 0x003fe20003800000 */
.L_x_3150:
        /* <DEDUP_REMOVED lines=9> */
.L_x_3151:
[----:B------:R-:W-:-:S05]  /*263c0*/  @!P2 LOP3.LUT R5, R5, R4, RZ, 0x3c, !PT ;  /* 0x000000040505a212 */ /* 0x000fca00078e3cff */
[----:B------:R-:W-:Y:S01]  /*263d0*/  @!PT LDS RZ, [RZ] ;  /* 0x00000000fffff984 */ /* 0x000fe20000000800 */
[----:B------:R-:W-:Y:S01]  /*263e0*/  @!PT LDS RZ, [RZ] ;  /* 0x00000000fffff984 */ /* 0x000fe20000000800 */
[----:B------:R-:W-:Y:S01]  /*263f0*/  @!PT LDS RZ, [RZ] ;  /* 0x00000000fffff984 */ /* 0x000fe20000000800 */
[----:B------:R-:W-:Y:S04]  /*26400*/  @!P2 LDGSTS.E.BYPASS.LTC128B.128 [R9+0x11400], desc[UR60][R4.64], !P3 ;  /* 0x114000000409afae */ /* 0x000fe8000d901d7c */
[----:B------:R-:W-:Y:S01]  /*26410*/  @!P2 LDGSTS.E.BYPASS.LTC128B.128 [R9+0x15400], desc[UR60][R4.64+0x80], !P0 ;  /* 0x154000800409afae */ /* 0x000fe2000c101d7c */
[----:B------:R-:W-:-:S03]  /*26420*/  IMAD.MOV.U32 R13, RZ, RZ, R2 ;  /* 0x000000ffff0d7224 */ /* 0x000fc600078e0002 */
[----:B------:R0:W-:Y:S01]  /*26430*/  @!P2 LDGSTS.E.BYPASS.LTC128B.128 [R9+0x19400], desc[UR60][R4.64+0x100], !P1 ;  /* 0x194001000409afae */ /* 0x0001e2000c901d7c */
[----:B------:R-:W-:Y:S02]  /*26440*/  IMAD.MOV.U32 R12, RZ, RZ, 0x4 ;  /* 0x00000004ff0c7424 */ /* 0x000fe400078e00ff */
[----:B0-----:R-:W-:-:S05]  /*26450*/  VIADD R4, R17, 0x30 ;  /* 0x0000003011047836 */ /* 0x001fca0000000000 */
[----:B------:R-:W-:Y:S01]  /*26460*/  ISETP.GE.AND P2, PT, R4, R0, PT ;  /* 0x000000000400720c */ /* 0x000fe20003f46270 */
[----:B------:R-:W-:-:S12]  /*26470*/  IMAD.MOV.U32 R4, RZ, RZ, R14 ;  /* 0x000000ffff047224 */ /* 0x000fd800078e000e */
[----:B------:R-:W-:Y:S05]  /*26480*/  WARPSYNC.COLLECTIVE R15, `(.L_x_3152) ;  /* 0x000000000f087348 */ /* 0x000fea0003c00000 */
[----:B------:R0:W1:Y:S02]  /*26490*/  SHFL.IDX P6, R14, R13, R12, R11 ;  /* 0x0000000c0d0e7389 */ /* 0x00006400000c000b */
[----:B01----:R-:W-:Y:S01]  /*264a0*/  ENDCOLLECTIVE ;  /* 0x000000000000791b */ /* 0x003fe20003800000 */
.L_x_3152:
        /* <DEDUP_REMOVED lines=9> */
.L_x_3153:
        /* <DEDUP_REMOVED lines=15> */
.L_x_3154:
        /* <DEDUP_REMOVED lines=9> */
.L_x_3155:
        /* <DEDUP_REMOVED lines=15> */
.L_x_3156:
        /* <DEDUP_REMOVED lines=9> */
.L_x_3157:
        /* <DEDUP_REMOVED lines=15> */
.L_x_3158:
[----:B------:R-:W-:Y:S01]  /*26930*/  @!P2 LEA R5, P4, R8, R4, 0x1 ;  /* 0x000000040805a211 */ /* 0x000fe200078808ff */
[----:B------:R-:W-:-:S04]  /*26940*/  IMAD.MOV.U32 R13, RZ, RZ, R3 ;  /* 0x000000ffff0d7224 */ /* 0x000fc800078e0003 */
[----:B------:R-:W-:-:S05]  /*26950*/  @!P2 IMAD.X R4, RZ, RZ, R6, P4 ;  /* 0x000000ffff04a224 */ /* 0x000fca00020e0606 */
        /* <DEDUP_REMOVED lines=13> */
.L_x_3159:
[----:B------:R-:W-:Y:S01]  /*26a30*/  IMAD.MOV.U32 R3, RZ, RZ, R14 ;  /* 0x000000ffff037224 */ /* 0x000fe200078e000e */
[----:B------:R-:W-:Y:S06]  /*26a40*/  BRA `(.L_x_3160) ;  /* 0xffffffa800547947 */ /* 0x000fec000383ffff */
.L_x_3005:
[----:B0-----:R-:W4:Y:S02]  /*26a50*/  LDL R2, [R1+0x4] ;  /* 0x0000040001027983 */ /* 0x001f240000100800 */
[----:B----4-:R0:W1:Y:S02]  /*26a60*/  SYNCS.PHASECHK.TRANS64.TRYWAIT P0, [R2+URZ+0x34820], R0 ;  /* 0x03482000020075a7 */ /* 0x010064000800017f */
[----:B-1----:R-:W-:Y:S05]  /*26a70*/  @!P0 NANOSLEEP.SYNCS 0x989680 ;  /* 0x009896800000895d */ /* 0x002fea0003900000 */
[----:B------:R-:W1:Y:S02]  /*26a80*/  @!P0 SYNCS.PHASECHK.TRANS64 P0, [R2+URZ+0x34820], R0 ;  /* 0x03482000020085a7 */ /* 0x000e64000800007f */
[----:B-1----:R-:W-:Y:S05]  /*26a90*/  @!P0 BRA `(.L_x_3005) ;  /* 0xfffffffc00ec8947 */ /* 0x002fea000383ffff */
[----:B------:R-:W-:Y:S05]  /*26aa0*/  BRA `(.L_x_3161) ;  /* 0xffffffa800cc7947 */ /* 0x000fea000383ffff */
.L_x_3014:
[----:B-1----:R1:W2:Y:S02]  /*26ab0*/  SYNCS.PHASECHK.TRANS64.TRYWAIT P0, [R3+URZ+0x34840], R0 ;  /* 0x03484000030075a7 */ /* 0x0022a4000800017f */
[----:B--2---:R-:W-:Y:S05]  /*26ac0*/  @!P0 NANOSLEEP.SYNCS 0x989680 ;  /* 0x009896800000895d */ /* 0x004fea0003900000 */
[----:B------:R-:W2:Y:S02]  /*26ad0*/  @!P0 SYNCS.PHASECHK.TRANS64 P0, [R3+URZ+0x34840], R0 ;  /* 0x03484000030085a7 */ /* 0x000ea4000800007f */
[----:B--2---:R-:W-:Y:S05]  /*26ae0*/  @!P0 BRA `(.L_x_3014) ;  /* 0xfffffffc00f08947 */ /* 0x004fea000383ffff */
[----:B------:R-:W-:Y:S05]  /*26af0*/  BRA `(.L_x_3162) ;  /* 0xffffffac00907947 */ /* 0x000fea000383ffff */
.L_x_3021:
[----:B0-----:R0:W1:Y:S02]  /*26b00*/  SYNCS.PHASECHK.TRANS64.TRYWAIT P0, [R0+URZ+0x34860], R3 ;  /* 0x03486003000075a7 */ /* 0x001064000800017f */
[----:B-1----:R-:W-:Y:S05]  /*26b10*/  @!P0 NANOSLEEP.SYNCS 0x989680 ;  /* 0x009896800000895d */ /* 0x002fea0003900000 */
[----:B------:R-:W1:Y:S02]  /*26b20*/  @!P0 SYNCS.PHASECHK.TRANS64 P0, [R0+URZ+0x34860], R3 ;  /* 0x03486003000085a7 */ /* 0x000e64000800007f */
[----:B-1----:R-:W-:Y:S05]  /*26b30*/  @!P0 BRA `(.L_x_3021) ;  /* 0xfffffffc00f08947 */ /* 0x002fea000383ffff */
[----:B------:R-:W-:Y:S05]  /*26b40*/  BRA `(.L_x_3163) ;  /* 0xffffffb000a87947 */ /* 0x000fea000383ffff */
.L_x_3031:
[----:B--2---:R2:W3:Y:S02]  /*26b50*/  SYNCS.PHASECHK.TRANS64.TRYWAIT P0, [R3+URZ+0x34840], R2 ;  /* 0x03484002030075a7 */ /* 0x0044e4000800017f */
[----:B---3--:R-:W-:Y:S05]  /*26b60*/  @!P0 NANOSLEEP.SYNCS 0x989680 ;  /* 0x009896800000895d */ /* 0x008fea0003900000 */
[----:B------:R-:W3:Y:S02]  /*26b70*/  @!P0 SYNCS.PHASECHK.TRANS64 P0, [R3+URZ+0x34840], R2 ;  /* 0x03484002030085a7 */ /* 0x000ee4000800007f */
[----:B---3--:R-:W-:Y:S05]  /*26b80*/  @!P0 BRA `(.L_x_3031) ;  /* 0xfffffffc00f08947 */ /* 0x008fea000383ffff */
[----:B------:R-:W-:Y:S05]  /*26b90*/  BRA `(.L_x_3164) ;  /* 0xffffffb800507947 */ /* 0x000fea000383ffff */
.L_x_3038:
[----:B0-----:R0:W2:Y:S02]  /*26ba0*/  SYNCS.PHASECHK.TRANS64.TRYWAIT P0, [R2+URZ+0x34860], R3 ;  /* 0x03486003020075a7 */ /* 0x0010a4000800017f */
[----:B--2---:R-:W-:Y:S05]  /*26bb0*/  @!P0 NANOSLEEP.SYNCS 0x989680 ;  /* 0x009896800000895d */ /* 0x004fea0003900000 */
[----:B------:R-:W2:Y:S02]  /*26bc0*/  @!P0 SYNCS.PHASECHK.TRANS64 P0, [R2+URZ+0x34860], R3 ;  /* 0x03486003020085a7 */ /* 0x000ea4000800007f */
[----:B--2---:R-:W-:Y:S05]  /*26bd0*/  @!P0 BRA `(.L_x_3038) ;  /* 0xfffffffc00f08947 */ /* 0x004fea000383ffff */
[----:B------:R-:W-:Y:S05]  /*26be0*/  BRA `(.L_x_3165) ;  /* 0xffffffbc00687947 */ /* 0x000fea000383ffff */
.L_x_3048:
[----:B---3--:R3:W4:Y:S02]  /*26bf0*/  SYNCS.PHASECHK.TRANS64.TRYWAIT P0, [R3+URZ+0x34840], R2 ;  /* 0x03484002030075a7 */ /* 0x008724000800017f */
[----:B----4-:R-:W-:Y:S05]  /*26c00*/  @!P0 NANOSLEEP.SYNCS 0x989680 ;  /* 0x009896800000895d */ /* 0x010fea0003900000 */
[----:B------:R-:W4:Y:S02]  /*26c10*/  @!P0 SYNCS.PHASECHK.TRANS64 P0, [R3+URZ+0x34840], R2 ;  /* 0x03484002030085a7 */ /* 0x000f24000800007f */
[----:B----4-:R-:W-:Y:S05]  /*26c20*/  @!P0 BRA `(.L_x_3048) ;  /* 0xfffffffc00f08947 */ /* 0x010fea000383ffff */
[----:B------:R-:W-:Y:S05]  /*26c30*/  BRA `(.L_x_3166) ;  /* 0xffffffc000ec7947 */ /* 0x000fea000383ffff */
.L_x_3055:
[----:B0-----:R0:W2:Y:S02]  /*26c40*/  SYNCS.PHASECHK.TRANS64.TRYWAIT P0, [R2+URZ+0x34860], R5 ;  /* 0x03486005020075a7 */ /* 0x0010a4000800017f */
[----:B--2---:R-:W-:Y:S05]  /*26c50*/  @!P0 NANOSLEEP.SYNCS 0x989680 ;  /* 0x009896800000895d */ /* 0x004fea0003900000 */
[----:B------:R-:W2:Y:S02]  /*26c60*/  @!P0 SYNCS.PHASECHK.TRANS64 P0, [R2+URZ+0x34860], R5 ;  /* 0x03486005020085a7 */ /* 0x000ea4000800007f */
[----:B--2---:R-:W-:Y:S05]  /*26c70*/  @!P0 BRA `(.L_x_3055) ;  /* 0xfffffffc00f08947 */ /* 0x004fea000383ffff */
[----:B------:R-:W-:Y:S05]  /*26c80*/  BRA `(.L_x_3167) ;  /* 0xffffffc800007947 */ /* 0x000fea000383ffff */
.L_x_3067:
[----:B--2---:R2:W4:Y:S02]  /*26c90*/  SYNCS.PHASECHK.TRANS64.TRYWAIT P0, [R0+URZ+0x34860], R2 ;  /* 0x03486002000075a7 */ /* 0x004524000800017f */
[----:B----4-:R-:W-:Y:S05]  /*26ca0*/  @!P0 NANOSLEEP.SYNCS 0x989680 ;  /* 0x009896800000895d */ /* 0x010fea0003900000 */
[----:B------:R-:W4:Y:S02]  /*26cb0*/  @!P0 SYNCS.PHASECHK.TRANS64 P0, [R0+URZ+0x34860], R2 ;  /* 0x03486002000085a7 */ /* 0x000f24000800007f */
[----:B----4-:R-:W-:Y:S05]  /*26cc0*/  @!P0 BRA `(.L_x_3067) ;  /* 0xfffffffc00f08947 */ /* 0x010fea000383ffff */
[----:B------:R-:W-:Y:S05]  /*26cd0*/  BRA `(.L_x_3168) ;  /* 0xffffffcc00647947 */ /* 0x000fea000383ffff */
.L_x_3075:
[----:B------:R-:W-:Y:S01]  /*26ce0*/  BSSY B0, `(.L_x_3169) ;  /* 0x0000008000007945 */ /* 0x000fe20003800000 */
[----:B0-----:R-:W-:Y:S02]  /*26cf0*/  IMAD.MOV.U32 R13, RZ, RZ, R16 ;  /* 0x000000ffff0d7224 */ /* 0x001fe400078e0010 */
[----:B------:R-:W-:Y:S02]  /*26d00*/  IMAD.MOV.U32 R12, RZ, RZ, RZ ;  /* 0x000000ffff0c7224 */ /* 0x000fe400078e00ff */
[----:B------:R-:W-:Y:S02]  /*26d10*/  IMAD.MOV.U32 R11, RZ, RZ, 0x1f ;  /* 0x0000001fff0b7424 */ /* 0x000fe400078e00ff */
[----:B------:R-:W-:-:S07]  /*26d20*/  IMAD.MOV.U32 R15, RZ, RZ, -0x1 ;  /* 0xffffffffff0f7424 */ /* 0x000fce00078e00ff */
[----:B-12--5:R-:W-:Y:S05]  /*26d30*/  WARPSYNC.COLLECTIVE R15, `(.L_x_3170) ;  /* 0x000000000f087348 */ /* 0x026fea0003c00000 */
[----:B------:R0:W3:Y:S02]  /*26d40*/  SHFL.IDX P6, R14, R13, R12, R11 ;  /* 0x0000000c0d0e7389 */ /* 0x0000e400000c000b */
[----:B0123-5:R-:W-:Y:S01]  /*26d50*/  ENDCOLLECTIVE ;  /* 0x000000000000791b */ /* 0x02ffe20003800000 */
.L_x_3170:
[----:B------:R-:W-:Y:S05]  /*26d60*/  BSYNC B0 ;  /* 0x0000000000007941 */ /* 0x000fea0003800000 */
.L_x_3169:
        /* <DEDUP_REMOVED lines=10> */
.L_x_3171:
        /* <DEDUP_REMOVED lines=16> */
.L_x_3172:
        /* <DEDUP_REMOVED lines=9> */
.L_x_3173:
        /* <DEDUP_REMOVED lines=8> */
.L_x_3174:
        /* <DEDUP_REMOVED lines=8> */
.L_x_3175:
        /* <DEDUP_REMOVED lines=8> */
.L_x_3176:
        /* <DEDUP_REMOVED lines=9> */
.L_x_3177:
[----:B------:R-:W-:Y:S01]  /*271b0*/  IMAD.MOV.U32 R16, RZ, RZ, R14 ;  /* 0x000000ffff107224 */ /* 0x000fe200078e000e */
[----:B------:R-:W-:Y:S06]  /*271c0*/  BRA `(.L_x_3178) ;  /* 0xffffffcc00fc7947 */ /* 0x000fec000383ffff */
.L_x_3080:
[----:B------:R-:W-:Y:S01]  /*271d0*/  BSSY B0, `(.L_x_3179) ;  /* 0x0000008000007945 */ /* 0x000fe20003800000 */
[----:B0----5:R-:W-:Y:S02]  /*271e0*/  IMAD.MOV.U32 R13, RZ, RZ, R3 ;  /* 0x000000ffff0d7224 */ /* 0x021fe400078e0003 */
[----:B------:R-:W-:Y:S02]  /*271f0*/  IMAD.MOV.U32 R12, RZ, RZ, 0x1 ;  /* 0x00000001ff0c7424 */ /* 0x000fe400078e00ff */
[----:B------:R-:W-:Y:S02]  /*27200*/  IMAD.MOV.U32 R11, RZ, RZ, RZ ;  /* 0x000000ffff0b7224 */ /* 0x000fe400078e00ff */
[----:B------:R-:W-:-:S07]  /*27210*/  IMAD.MOV.U32 R15, RZ, RZ, -0x1 ;  /* 0xffffffffff0f7424 */ /* 0x000fce00078e00ff */
[----:B-12---:R-:W-:Y:S05]  /*27220*/  WARPSYNC.COLLECTIVE R15, `(.L_x_3180) ;  /* 0x000000000f087348 */ /* 0x006fea0003c00000 */
[----:B------:R0:W3:Y:S02]  /*27230*/  SHFL.UP P6, R14, R13, R12, R11 ;  /* 0x0400000c0d0e7389 */ /* 0x0000e400000c000b */
[----:B0123--:R-:W-:Y:S01]  /*27240*/  ENDCOLLECTIVE ;  /* 0x000000000000791b */ /* 0x00ffe20003800000 */
.L_x_3180:
[----:B------:R-:W-:Y:S05]  /*27250*/  BSYNC B0 ;  /* 0x0000000000007941 */ /* 0x000fea0003800000 */
.L_x_3179:
        /* <DEDUP_REMOVED lines=12> */
.L_x_3181:
        /* <DEDUP_REMOVED lines=8> */
.L_x_3182:
        /* <DEDUP_REMOVED lines=8> */
.L_x_3183:
        /* <DEDUP_REMOVED lines=8> */
.L_x_3184:
        /* <DEDUP_REMOVED lines=9> */
.L_x_3185:
[----:B------:R-:W-:Y:S01]  /*27530*/  IMAD.MOV.U32 R16, RZ, RZ, R14 ;  /* 0x000000ffff107224 */ /* 0x000fe200078e000e */
[----:B------:R-:W-:Y:S06]  /*27540*/  BRA `(.L_x_3186) ;  /* 0xffffffcc00bc7947 */ /* 0x000fec000383ffff */
.L_x_3082:
[----:B------:R-:W-:Y:S01]  /*27550*/  BSSY B0, `(.L_x_3187) ;  /* 0x0000006000007945 */ /* 0x000fe20003800000 */
[----:B------:R-:W-:Y:S01]  /*27560*/  PLOP3.LUT P6, PT, P6, PT, PT, 0x8, 0x0 ;  /* 0x000000000000781c */ /* 0x000fe200037ce170 */
[----:B------:R-:W-:-:S12]  /*27570*/  IMAD.MOV.U32 R15, RZ, RZ, -0x1 ;  /* 0xffffffffff0f7424 */ /* 0x000fd800078e00ff */
[----:B012--5:R-:W-:Y:S05]  /*27580*/  WARPSYNC.COLLECTIVE R15, `(.L_x_3188) ;  /* 0x000000000f087348 */ /* 0x027fea0003c00000 */
[----:B------:R-:W-:Y:S01]  /*27590*/  VOTE.ANY R14, PT, P6 ;  /* 0x00000000000e7806 */ /* 0x000fe200030e0100 */
[----:B012--5:R-:W-:Y:S06]  /*275a0*/  ENDCOLLECTIVE ;  /* 0x000000000000791b */ /* 0x027fec0003800000 */
.L_x_3188:
[----:B------:R-:W-:Y:S05]  /*275b0*/  BSYNC B0 ;  /* 0x0000000000007941 */ /* 0x000fea0003800000 */
.L_x_3187:
        /* <DEDUP_REMOVED lines=9> */
.L_x_3189:
[----:B------:R-:W-:Y:S01]  /*27650*/  IMAD.MOV.U32 R17, RZ, RZ, R14 ;  /* 0x000000ffff117224 */ /* 0x000fe200078e000e */
[----:B------:R-:W-:Y:S06]  /*27660*/  BRA `(.L_x_3190) ;  /* 0xffffffcc00ac7947 */ /* 0x000fec000383ffff */
.L_x_3084:
[----:B------:R-:W-:Y:S01]  /*27670*/  BSSY B0, `(.L_x_3191) ;  /* 0x0000007000007945 */ /* 0x000fe20003800000 */
[----:B0-----:R-:W-:Y:S02]  /*27680*/  IMAD.MOV.U32 R13, RZ, RZ, R2 ;  /* 0x000000ffff0d7224 */ /* 0x001fe400078e0002 */
[----:B------:R-:W-:Y:S02]  /*27690*/  IMAD.MOV.U32 R11, RZ, RZ, 0x1f ;  /* 0x0000001fff0b7424 */ /* 0x000fe400078e00ff */
[----:B------:R-:W-:-:S07]  /*276a0*/  IMAD.MOV.U32 R15, RZ, RZ, -0x1 ;  /* 0xffffffffff0f7424 */ /* 0x000fce00078e00ff */
[----:B-12345:R-:W-:Y:S05]  /*276b0*/  WARPSYNC.COLLECTIVE R15, `(.L_x_3192) ;  /* 0x000000000f087348 */ /* 0x03efea0003c00000 */
[----:B------:R0:W0:Y:S02]  /*276c0*/  SHFL.IDX P6, R14, R13, R12, R11 ;  /* 0x0000000c0d0e7389 */ /* 0x00002400000c000b */
[----:B012345:R-:W-:Y:S01]  /*276d0*/  ENDCOLLECTIVE ;  /* 0x000000000000791b */ /* 0x03ffe20003800000 */
.L_x_3192:
[----:B------:R-:W-:Y:S05]  /*276e0*/  BSYNC B0 ;  /* 0x0000000000007941 */ /* 0x000fea0003800000 */
.L_x_3191:
[----:B------:R-:W-:Y:S01]  /*276f0*/  IMAD.MOV.U32 R2, RZ, RZ, R14 ;  /* 0x000000ffff027224 */ /* 0x000fe200078e000e */
[----:B------:R-:W-:Y:S06]  /*27700*/  BRA `(.L_x_3193) ;  /* 0xffffffcc00a07947 */ /* 0x000fec000383ffff */
.L_x_3088:
[----:B0-----:R0:W2:Y:S02]  /*27710*/  SYNCS.PHASECHK.TRANS64.TRYWAIT P0, [R0+URZ+0x34820], R3 ;  /* 0x03482003000075a7 */ /* 0x0010a4000800017f */
[----:B--2---:R-:W-:Y:S05]  /*27720*/  @!P0 NANOSLEEP.SYNCS 0x989680 ;  /* 0x009896800000895d */ /* 0x004fea0003900000 */
[----:B------:R-:W2:Y:S02]  /*27730*/  @!P0 SYNCS.PHASECHK.TRANS64 P0, [R0+URZ+0x34820], R3 ;  /* 0x03482003000085a7 */ /* 0x000ea4000800007f */
[----:B--2---:R-:W-:Y:S05]  /*27740*/  @!P0 BRA `(.L_x_3088) ;  /* 0xfffffffc00f08947 */ /* 0x004fea000383ffff */
[----:B------:R-:W-:Y:S05]  /*27750*/  BRA `(.L_x_3194) ;  /* 0xffffffd400247947 */ /* 0x000fea000383ffff */
.L_x_3089:
        /* <DEDUP_REMOVED lines=8> */
[----:B01---5:R-:W-:Y:S05]  /*277e0*/  WARPSYNC.COLLECTIVE R15, `(.L_x_3196) ;  /* 0x000000000f087348 */ /* 0x023fea0003c00000 */
[----:B------:R2:W3:Y:S02]  /*277f0*/  SHFL.IDX P6, R14, R13, R12, R11 ;  /* 0x0000000c0d0e7389 */ /* 0x0004e400000c000b */
[----:B0123-5:R-:W-:Y:S01]  /*27800*/  ENDCOLLECTIVE ;  /* 0x000000000000791b */ /* 0x02ffe20003800000 */
.L_x_3196:
[----:B------:R-:W-:Y:S05]  /*27810*/  BSYNC B0 ;  /* 0x0000000000007941 */ /* 0x000fea0003800000 */
.L_x_3195:
[----:B------:R-:W-:Y:S05]  /*27820*/  BRA `(.L_x_3197) ;  /* 0xffffffd4000c7947 */ /* 0x000fea000383ffff */
.L_x_3090:
[----:B------:R-:W-:Y:S01]  /*27830*/  BSSY B0, `(.L_x_3198) ;  /* 0x0000006000007945 */ /* 0x000fe20003800000 */
[----:B------:R-:W-:-:S07]  /*27840*/  IMAD.MOV.U32 R15, RZ, RZ, -0x1 ;  /* 0xffffffffff0f7424 */ /* 0x000fce00078e00ff */
[----:B012--5:R-:W-:Y:S05]  /*27850*/  WARPSYNC.COLLECTIVE R15, `(.L_x_3199) ;  /* 0x000000000f0c7348 */ /* 0x027fea0003c00000 */
[----:B------:R-:W-:Y:S02]  /*27860*/  ELECT P6, UR62, PT ;  /* 0x00000000003e782f */ /* 0x000fe400038c0000 */
[----:B------:R-:W-:Y:S01]  /*27870*/  MOV R14, UR62 ;  /* 0x0000003e000e7c02 */ /* 0x000fe20008000f00 */
[----:B012--5:R-:W-:Y:S10]  /*27880*/  ENDCOLLECTIVE ;  /* 0x000000000000791b */ /* 0x027ff40003800000 */
.L_x_3199:
[----:B------:R-:W-:Y:S05]  /*27890*/  BSYNC B0 ;  /* 0x0000000000007941 */ /* 0x000fea0003800000 */
.L_x_3198:
[----:B------:R-:W-:Y:S05]  /*278a0*/  BRA `(.L_x_3200) ;  /* 0xffffffd400007947 */ /* 0x000fea000383ffff */
.L_x_3092:
[----:B0-----:R0:W2:Y:S02]  /*278b0*/  SYNCS.PHASECHK.TRANS64.TRYWAIT P0, [R6+URZ], R5 ;  /* 0x00000005060075a7 */ /* 0x0010a4000800017f */
[----:B--2---:R-:W-:Y:S05]  /*278c0*/  @!P0 NANOSLEEP.SYNCS 0x989680 ;  /* 0x009896800000895d */ /* 0x004fea0003900000 */
[----:B------:R-:W2:Y:S02]  /*278d0*/  @!P0 SYNCS.PHASECHK.TRANS64 P0, [R6+URZ], R5 ;  /* 0x00000005060085a7 */ /* 0x000ea4000800007f */
[----:B--2---:R-:W-:Y:S05]  /*278e0*/  @!P0 BRA `(.L_x_3092) ;  /* 0xfffffffc00f08947 */ /* 0x004fea000383ffff */
[----:B------:R-:W-:Y:S05]  /*278f0*/  BRA `(.L_x_3201) ;  /* 0xffffffd400447947 */ /* 0x000fea000383ffff */
.L_x_3093:
[----:B--2---:R2:W3:Y:S02]  /*27900*/  SYNCS.PHASECHK.TRANS64.TRYWAIT P0, [R7+URZ], R2 ;  /* 0x00000002070075a7 */ /* 0x0044e4000800017f */
[----:B---3--:R-:W-:Y:S05]  /*27910*/  @!P0 NANOSLEEP.SYNCS 0x989680 ;  /* 0x009896800000895d */ /* 0x008fea0003900000 */
[----:B------:R-:W3:Y:S02]  /*27920*/  @!P0 SYNCS.PHASECHK.TRANS64 P0, [R7+URZ], R2 ;  /* 0x00000002070085a7 */ /* 0x000ee4000800007f */
[----:B---3--:R-:W-:Y:S05]  /*27930*/  @!P0 BRA `(.L_x_3093) ;  /* 0xfffffffc00f08947 */ /* 0x008fea000383ffff */
[----:B------:R-:W-:Y:S05]  /*27940*/  BRA `(.L_x_3202) ;  /* 0xffffffd400387947 */ /* 0x000fea000383ffff */
.L_x_3095:
[----:B---3--:R3:W4:Y:S02]  /*27950*/  SYNCS.PHASECHK.TRANS64.TRYWAIT P0, [R4+URZ], R5 ;  /* 0x00000005040075a7 */ /* 0x008724000800017f */
[----:B----4-:R-:W-:Y:S05]  /*27960*/  @!P0 NANOSLEEP.SYNCS 0x989680 ;  /* 0x009896800000895d */ /* 0x010fea0003900000 */
[----:B------:R-:W4:Y:S02]  /*27970*/  @!P0 SYNCS.PHASECHK.TRANS64 P0, [R4+URZ], R5 ;  /* 0x00000005040085a7 */ /* 0x000f24000800007f */
[----:B----4-:R-:W-:Y:S05]  /*27980*/  @!P0 BRA `(.L_x_3095) ;  /* 0xfffffffc00f08947 */ /* 0x010fea000383ffff */
[----:B------:R-:W-:Y:S05]  /*27990*/  BRA `(.L_x_3203) ;  /* 0xffffffd400407947 */ /* 0x000fea000383ffff */
.L_x_3204:
        /* <DEDUP_REMOVED lines=14> */
.L_x_15115:


//--------------------- .text._ZN7cutlass13device_kernelIN5flash11enable_sm90INS1_16FlashAttnFwdSm90INS1_25CollectiveMainloopFwdSm90ILi2EN4cute5tupleIJNS5_1CILi1EEES8_S8_EEENS6_IJNS7_ILi64EEESA_SA_EEELi512ENS_10bfloat16_tEfNS_4arch4Sm90ELb0ELb0ELb0ELb0ELb0ELb0ELb0ELb0ELb0ELb1ELb0ELb0EEENS1_21CollectiveEpilogueFwdINS6_IJSA_NS7_ILi512EEESA_EEES9_SC_SE_Li256ELb0ELb1ELb0ELb0EEENS1_29StaticPersistentTileSchedulerILb0EEEEEEEEEvNT_6ParamsE --------------------------
	.section	.text._ZN7cutlass13device_kernelIN5flash11enable_sm90INS1_16FlashAttnFwdSm90INS1_25CollectiveMainloopFwdSm90ILi2EN4cute5tupleIJNS5_1CILi1EEES8_S8_EEENS6_IJNS7_ILi64EEESA_SA_EEELi512ENS_10bfloat16_tEfNS_4arch4Sm90ELb0ELb0ELb0ELb0ELb0ELb0ELb0ELb0ELb0ELb1ELb0ELb0EEENS1_21CollectiveEpilogueFwdINS6_IJSA_NS7_ILi512EEESA_EEES9_SC_SE_Li256ELb0ELb1ELb0ELb0EEENS1_29StaticPersistentTileSchedulerILb0EEEEEEEEEvNT_6ParamsE,"ax",@progbits
	.align	128
.text._ZN7cutlass13device_kernelIN5flash11enable_sm90INS1_16FlashAttnFwdSm90INS1_25CollectiveMainloopFwdSm90ILi2EN4cute5tupleIJNS5_1CILi1EEES8_S8_EEENS6_IJNS7_ILi64EEESA_SA_EEELi512ENS_10bfloat16_tEfNS_4arch4Sm90ELb0ELb0ELb0ELb0ELb0ELb0ELb0ELb0ELb0ELb1ELb0ELb0EEENS1_21CollectiveEpilogueFwdINS6_IJSA_NS7_ILi512EEESA_EEES9_SC_SE_Li256ELb0ELb1ELb0ELb0EEENS1_29StaticPersistentTileSchedulerILb0EEEEEEEEEvNT_6ParamsE:
        .type           _ZN7cutlass13device_kernelIN5flash11enable_sm90INS1_16FlashAttnFwdSm90INS1_25CollectiveMainloopFwdSm90ILi2EN4cute5tupleIJNS5_1CILi1EEES8_S8_EEENS6_IJNS7_ILi64EEESA_SA_EEELi512ENS_10bfloat16_tEfNS_4arch4Sm90ELb0ELb0ELb0ELb0ELb0ELb0ELb0ELb0ELb0ELb1ELb0ELb0EEENS1_21CollectiveEpilogueFwdINS6_IJSA_NS7_ILi512EEESA_EEES9_SC_SE_Li256ELb0ELb1ELb0ELb0EEENS1_29StaticPersistentTileSchedulerILb0EEEEEEEEEvNT_6ParamsE,@function
        .size           _ZN7cutlass13device_kernelIN5flash11enable_sm90INS1_16FlashAttnFwdSm90INS1_25CollectiveMainloopFwdSm90ILi2EN4cute5tupleIJNS5_1CILi1EEES8_S8_EEENS6_IJNS7_ILi64EEESA_SA_EEELi512ENS_10bfloat16_tEfNS_4arch4Sm90ELb0ELb0ELb0ELb0ELb0ELb0ELb0ELb0ELb0ELb1ELb0ELb0EEENS1_21CollectiveEpilogueFwdINS6_IJSA_NS7_ILi512EEESA_EEES9_SC_SE_Li256ELb0ELb1ELb0ELb0EEENS1_29StaticPersistentTileSchedulerILb0EEEEEEEEEvNT_6ParamsE,(.L_x_15116 - _ZN7cutlass13device_kernelIN5flash11enable_sm90INS1_16FlashAttnFwdSm90INS1_25CollectiveMainloopFwdSm90ILi2EN4cute5tupleIJNS5_1CILi1EEES8_S8_EEENS6_IJNS7_ILi64EEESA_SA_EEELi512ENS_10bfloat16_tEfNS_4arch4Sm90ELb0ELb0ELb0ELb0ELb0ELb0ELb0ELb0ELb0ELb1ELb0ELb0EEENS1_21CollectiveEpilogueFwdINS6_IJSA_NS7_ILi512EEESA_EEES9_SC_SE_Li256ELb0ELb1ELb0ELb0EEENS1_29StaticPersistentTileSchedulerILb0EEEEEEEEEvNT_6ParamsE)
        .other          _ZN7cutlass13device_kernelIN5flash11enable_sm90INS1_16FlashAttnFwdSm90INS1_25CollectiveMainloopFwdSm90ILi2EN4cute5tupleIJNS5_1CILi1EEES8_S8_EEENS6_IJNS7_ILi64EEESA_SA_EEELi512ENS_10bfloat16_tEfNS_4arch4Sm90ELb0ELb0ELb0ELb0ELb0ELb0ELb0ELb0ELb0ELb1ELb0ELb0EEENS1_21CollectiveEpilogueFwdINS6_IJSA_NS7_ILi512EEESA_EEES9_SC_SE_Li256ELb0ELb1ELb0ELb0EEENS1_29StaticPersistentTileSchedulerILb0EEEEEEEEEvNT_6ParamsE,@"STO_CUDA_ENTRY STV_DEFAULT"
_ZN7cutlass13device_kernelIN5flash11enable_sm90INS1_16FlashAttnFwdSm90INS1_25CollectiveMainloopFwdSm90ILi2EN4cute5tupleIJNS5_1CILi1EEES8_S8_EEENS6_IJNS7_ILi64EEESA_SA_EEELi512ENS_10bfloat16_tEfNS_4arch4Sm90ELb0ELb0ELb0ELb0ELb0ELb0ELb0ELb0ELb0ELb1ELb0ELb0EEENS1_21CollectiveEpilogueFwdINS6_IJSA_NS7_ILi512EEESA_EEES9_SC_SE_Li256ELb0ELb1ELb0ELb0EEENS1_29StaticPersistentTileSchedulerILb0EEEEEEEEEvNT_6ParamsE:
        /* <DEDUP_REMOVED lines=18> */
.L_x_3206:
[----:B------:R-:W-:Y:S05]  /*0120*/  BSYNC B0 ;  /* 0x0000000000007941 */ /* 0x000fea0003800000 */
.L_x_3205:
        /* <DEDUP_REMOVED lines=32> */
[----:B0-----:R3:W4:Y:S01]  /*0330*/  SYNCS.EXCH.64 URZ, [UR6+0x28c30], UR4 ;  /* 0x028c3004063f75b2 */ /* 0x0017220008000100 */
[----:B------:R3:W0:Y:S01]  /*0340*/  SYNCS.EXCH.64 URZ, [UR6+0x28c40], UR4 ;  /* 0x028c4004063f75b2 */ /* 0x0006220008000100 */
[----:B------:R3:W0:Y:S01]  /*0350*/  SYNCS.EXCH.64 URZ, [UR6+0x28c38], UR4 ;  /* 0x028c3804063f75b2 */ /* 0x0006220008000100 */
[----:B------:R3:W0:Y:S02]  /*0360*/  SYNCS.EXCH.64 URZ, [UR6+0x28c48], UR4 ;  /* 0x028c4804063f75b2 */ /* 0x0006240008000100 */
[----:B---3--:R-:W-:Y:S01]  /*0370*/  NOP ;  /* 0x0000000000007918 */ /* 0x008fe20000000000 */
.L_x_3207:
        /* <DEDUP_REMOVED lines=22> */
.L_x_3208:
        /* <DEDUP_REMOVED lines=18> */
.L_x_3209:
        /* <DEDUP_REMOVED lines=22> */
.L_x_3210:
        /* <DEDUP_REMOVED lines=22> */
.L_x_3211:
[----:B------:R-:W-:Y:S01]  /*08c0*/  PLOP3.LUT P0, PT, PT, PT, UP0, 0x80, 0x0 ;  /* 0x000000000000781c */ /* 0x000fe20003f0f008 */
[----:B------:R-:W-:Y:S01]  /*08d0*/  UMOV UR37, 0x1 ;  /* 0x0000000100257882 */ /* 0x000fe20000000000 */
[----:B------:R-:W-:Y:S01]  /*08e0*/  NOP ;  /* 0x0000000000007918 */ /* 0x000fe20000000000 */
[----:B------:R-:W-:Y:S01]  /*08f0*/  USEL UR37, UR37, 0x2, !UP0 ;  /* 0x0000000225257887 */ /* 0x000fe2000c000000 */
[----:B------:R-:W-:Y:S01]  /*0900*/  ULDC.64 UR42, c[0x0][0x208] ;  /* 0x00008200002a7ab9 */ /* 0x000fe20000000a00 */
[----:B012-4-:R-:W-:Y:S08]  /*0910*/  BAR.SYNC.DEFER_BLOCKING 0x0 ;  /* 0x0000000000007b1d */ /* 0x017ff00000010000 */
[----:B------:R-:W-:Y:S05]  /*0920*/  @!P0 BRA `(.L_x_3212) ;  /* 0x0000007800a48947 */ /* 0x000fea0003800000 */
.L_x_3213:
[----:B------:R-:W-:-:S08]  /*0930*/  NOP ;  /* 0x0000000000007918 */ /* 0x000fd00000000000 */
[----:B------:R-:W0:Y:S02]  /*0940*/  USETMAXREG.TRY_ALLOC.CTAPOOL UP0, 0xf0 ;  /* 0x000000f0000079c8 */ /* 0x000e240008000600 */
[----:B0-----:R-:W-:-:S13]  /*0950*/  PLOP3.LUT P0, PT, PT, PT, UP0, 0x80, 0x0 ;  /* 0x000000000000781c */ /* 0x001fda0003f0f008 */
[----:B------:R-:W-:Y:S05]  /*0960*/  @!P0 BRA `(.L_x_3213) ;  /* 0xfffffffc00f08947 */ /* 0x000fea000383ffff */
[----:B------:R-:W-:Y:S01]  /*0970*/  LOP3.LUT R2, R0, 0xffffff80, RZ, 0xc0, !PT ;  /* 0xffffff8000027812 */ /* 0x000fe200078ec0ff */
[----:B------:R-:W0:Y:S03]  /*0980*/  S2UR UR47, SR_CTAID.X ;  /* 0x00000000002f79c3 */ /* 0x000e260000002500 */
[----:B------:R-:W-:-:S05]  /*0990*/  ISETP.NE.AND P0, PT, R2, 0x80, PT ;  /* 0x000000800200780c */ /* 0x000fca0003f05270 */
[----:B------:R-:W0:Y:S08]  /*09a0*/  LDC R2, c[0x0][0xc34] ;  /* 0x00030d00ff027b82 */ /* 0x000e300000000800 */
[----:B------:R-:W-:Y:S06]  /*09b0*/  @!P0 BAR.ARV 0x8, 0x100 ;  /* 0x0204000000008b1d */ /* 0x000fec0000002000 */
[----:B------:R-:W-:-:S13]  /*09c0*/  ISETP.GE.U32.AND P0, PT, R0, 0x100, PT ;  /* 0x000001000000780c */ /* 0x000fda0003f06070 */
[----:B------:R-:W-:Y:S06]  /*09d0*/  @P0 BAR.ARV 0xf, 0x100 ;  /* 0x03c4000000000b1d */ /* 0x000fec0000002000 */
[----:B0-----:R-:W-:-:S13]  /*09e0*/  ISETP.LE.AND P0, PT, R2, UR47, PT ;  /* 0x0000002f02007c0c */ /* 0x001fda000bf03270 */
[----:B------:R-:W-:Y:S05]  /*09f0*/  @P0 EXIT ;  /* 0x000000000000094d */ /* 0x000fea0003800000 */
[----:B------:R-:W-:Y:S01]  /*0a00*/  VIADD R0, R0, 0xffffff80 ;  /* 0xffffff8000007836 */ /* 0x000fe20000000000 */
[----:B------:R-:W0:Y:S01]  /*0a10*/  S2UR UR4, SR_CgaCtaId ;  /* 0x00000000000479c3 */ /* 0x000e220000008800 */
[----:B------:R-:W-:Y:S01]  /*0a20*/  UMOV UR41, 0x400 ;  /* 0x0000040000297882 */ /* 0x000fe20000000000 */
[----:B------:R-:W-:Y:S01]  /*0a30*/  IMAD.MOV.U32 R23, RZ, RZ, 0x20 ;  /* 0x00000020ff177424 */ /* 0x000fe200078e00ff */
[----:B------:R-:W-:Y:S01]  /*0a40*/  ULOP3.LUT UR40, UR37, 0x1, URZ, 0xfc, !UPT ;  /* 0x0000000125287892 */ /* 0x000fe2000f8efc3f */
[----:B------:R-:W-:Y:S01]  /*0a50*/  SHF.R.S32.HI R3, RZ, 0x1f, R0 ;  /* 0x0000001fff037819 */ /* 0x000fe20000011400 */
[----:B------:R-:W-:Y:S01]  /*0a60*/  UMOV UR36, URZ ;  /* 0x0000003f00247c82 */ /* 0x000fe20008000000 */
[----:B------:R-:W-:Y:S01]  /*0a70*/  UMOV UR38, URZ ;  /* 0x0000003f00267c82 */ /* 0x000fe20008000000 */
[----:B------:R-:W-:Y:S01]  /*0a80*/  UMOV UR39, URZ ;  /* 0x0000003f00277c82 */ /* 0x000fe20008000000 */
[CC--:B------:R-:W-:Y:S02]  /*0a90*/  LEA.HI R2, R3.reuse, R0.reuse, RZ, 0x4 ;  /* 0x0000000003027211 */ /* 0x0c0fe400078f20ff */
[----:B------:R-:W-:-:S02]  /*0aa0*/  LEA.HI R4, R3, R0, RZ, 0x5 ;  /* 0x0000000003047211 */ /* 0x000fc400078f28ff */
[----:B------:R-:W-:Y:S02]  /*0ab0*/  SHF.R.S32.HI R9, RZ, 0x4, R2 ;  /* 0x00000004ff097819 */ /* 0x000fe40000011402 */
[CC--:B------:R-:W-:Y:S02]  /*0ac0*/  LEA.HI R5, R3.reuse, R0.reuse, RZ, 0x7 ;  /* 0x0000000003057211 */ /* 0x0c0fe400078f38ff */
[C---:B------:R-:W-:Y:S02]  /*0ad0*/  LOP3.LUT R7, R2.reuse, 0xfffffff0, RZ, 0xc0, !PT ;  /* 0xfffffff002077812 */ /* 0x040fe400078ec0ff */
[----:B------:R-:W-:Y:S02]  /*0ae0*/  LEA.HI R2, R2, R9, RZ, 0x1 ;  /* 0x0000000902027211 */ /* 0x000fe400078f08ff */
[CC--:B------:R-:W-:Y:S01]  /*0af0*/  LEA.HI R6, R3.reuse, R0.reuse, RZ, 0x2 ;  /* 0x0000000003067211 */ /* 0x0c0fe200078f10ff */
[----:B------:R-:W-:Y:S01]  /*0b00*/  IMAD.IADD R7, R0, 0x1, -R7 ;  /* 0x0000000100077824 */ /* 0x000fe200078e0a07 */
[----:B------:R-:W-:-:S02]  /*0b10*/  LEA.HI R211, R3, R0, RZ, 0x3 ;  /* 0x0000000003d37211 */ /* 0x000fc400078f18ff */
[--C-:B------:R-:W-:Y:S01]  /*0b20*/  SHF.R.S32.HI R11, RZ, 0x5, R4.reuse ;  /* 0x00000005ff0b7819 */ /* 0x100fe20000011404 */
[----:B0-----:R-:W-:Y:S01]  /*0b30*/  ULEA UR41, UR4, UR41, 0x18 ;  /* 0x0000002904297291 */ /* 0x001fe2000f8ec03f */
[----:B------:R-:W-:Y:S02]  /*0b40*/  SHF.R.S32.HI R4, RZ, 0x1f, R4 ;  /* 0x0000001fff047819 */ /* 0x000fe40000011404 */
[----:B------:R-:W-:Y:S02]  /*0b50*/  LOP3.LUT R3, R5, 0xffffff80, RZ, 0xc0, !PT ;  /* 0xffffff8005037812 */ /* 0x000fe400078ec0ff */
[----:B------:R-:W-:Y:S02]  /*0b60*/  LOP3.LUT R2, R2, 0x1ffffffe, RZ, 0xc0, !PT ;  /* 0x1ffffffe02027812 */ /* 0x000fe400078ec0ff */
[----:B------:R-:W-:Y:S01]  /*0b70*/  LOP3.LUT R13, R6, 0xfffffffc, RZ, 0xc0, !PT ;  /* 0xfffffffc060d7812 */ /* 0x000fe200078ec0ff */
[----:B------:R-:W-:Y:S01]  /*0b80*/  IMAD.IADD R3, R0, 0x1, -R3 ;  /* 0x0000000100037824 */ /* 0x000fe200078e0a03 */
[----:B------:R-:W-:Y:S01]  /*0b90*/  LOP3.LUT R209, R211, 0xfffffff8, RZ, 0xc0, !PT ;  /* 0xfffffff8d3d17812 */ /* 0x000fe200078ec0ff */
[----:B------:R-:W-:Y:S01]  /*0ba0*/  IMAD.IADD R9, R9, 0x1, -R2 ;  /* 0x0000000109097824 */ /* 0x000fe200078e0a02 */
[----:B------:R-:W-:Y:S01]  /*0bb0*/  LEA.HI R4, R4, R11, RZ, 0x2 ;  /* 0x0000000b04047211 */ /* 0x000fe200078f10ff */
[C---:B------:R-:W-:Y:S01]  /*0bc0*/  IMAD.IADD R13, R0.reuse, 0x1, -R13 ;  /* 0x00000001000d7824 */ /* 0x040fe200078e0a0d */
[----:B------:R-:W-:Y:S01]  /*0bd0*/  SHF.R.S32.HI R210, RZ, 0x7, R5 ;  /* 0x00000007ffd27819 */ /* 0x000fe20000011405 */
[----:B------:R-:W-:Y:S01]  /*0be0*/  IMAD.IADD R209, R0, 0x1, -R209 ;  /* 0x0000000100d17824 */ /* 0x000fe200078e0ad1 */
[----:B------:R-:W-:Y:S01]  /*0bf0*/  LOP3.LUT R4, R4, 0x3ffffc, RZ, 0xc0, !PT ;  /* 0x003ffffc04047812 */ /* 0x000fe200078ec0ff */
[----:B------:R-:W-:Y:S01]  /*0c00*/  IMAD.SHL.U32 R9, R9, 0x8, RZ ;  /* 0x0000000809097824 */ /* 0x000fe200078e00ff */
[--C-:B------:R-:W-:Y:S01]  /*0c10*/  SHF.R.S32.HI R2, RZ, 0x1f, R7.reuse ;  /* 0x0000001fff027819 */ /* 0x100fe20000011407 */
[----:B------:R-:W-:Y:S01]  /*0c20*/  IMAD R15, R210, 0x100, R7 ;  /* 0x00000100d20f7824 */ /* 0x000fe200078e0207 */
[----:B------:R-:W-:Y:S01]  /*0c30*/  SHF.R.S32.HI R0, RZ, 0x1f, R3 ;  /* 0x0000001fff007819 */ /* 0x000fe20000011403 */
[----:B------:R-:W-:Y:S01]  /*0c40*/  IMAD.IADD R8, R11, 0x1, -R4 ;  /* 0x000000010b087824 */ /* 0x000fe200078e0a04 */
[----:B------:R-:W-:Y:S01]  /*0c50*/  LEA.HI R6, R2, R7, RZ, 0x3 ;  /* 0x0000000702067211 */ /* 0x000fe200078f18ff */
[----:B------:R-:W-:Y:S01]  /*0c60*/  IMAD.SHL.U32 R16, R209, 0x8, RZ ;  /* 0x00000008d1107824 */ /* 0x000fe200078e00ff */
[----:B------:R-:W-:Y:S01]  /*0c70*/  LEA.HI R2, R0, R3, RZ, 0x2 ;  /* 0x0000000300027211 */ /* 0x000fe200078f10ff */
[----:B------:R-:W-:Y:S01]  /*0c80*/  IMAD R12, R8, 0x10, R15 ;  /* 0x00000010080c7824 */ /* 0x000fe200078e020f */
[C---:B------:R-:W-:Y:S01]  /*0c90*/  LOP3.LUT R4, R6.reuse, 0xfffffff8, RZ, 0xc0, !PT ;  /* 0xfffffff806047812 */ /* 0x040fe200078ec0ff */
[----:B------:R-:W-:Y:S01]  /*0ca0*/  IMAD.SHL.U32 R6, R6, 0x40, RZ ;  /* 0x0000004006067824 */ /* 0x000fe200078e00ff */
[----:B------:R-:W-:Y:S01]  /*0cb0*/  LOP3.LUT R8, R2, 0x7ffffffc, RZ, 0xc0, !PT ;  /* 0x7ffffffc02087812 */ /* 0x000fe200078ec0ff */
[--C-:B------:R-:W-:Y:S01]  /*0cc0*/  IMAD.U32 R215, R12, 0x40, R9.reuse ;  /* 0x000000400cd77824 */ /* 0x100fe200078e0009 */
[----:B------:R-:W-:Y:S01]  /*0cd0*/  LEA.HI R10, R13, R13, RZ, 0x1 ;  /* 0x0000000d0d0a7211 */ /* 0x000fe200078f08ff */
[----:B------:R-:W-:Y:S01]  /*0ce0*/  IMAD.IADD R7, R7, 0x1, -R4 ;  /* 0x0000000107077824 */ /* 0x000fe200078e0a04 */
[----:B------:R-:W-:Y:S01]  /*0cf0*/  LEA.HI R4, R0, R3, RZ, 0x5 ;  /* 0x0000000300047211 */ /* 0x000fe200078f28ff */
[----:B------:R-:W-:Y:S01]  /*0d00*/  IMAD.IADD R17, R3, 0x1, -R8 ;  /* 0x0000000103117824 */ /* 0x000fe200078e0a08 */
[--C-:B------:R-:W-:Y:S01]  /*0d10*/  SHF.R.S32.HI R0, RZ, 0x2, R2.reuse ;  /* 0x00000002ff007819 */ /* 0x100fe20000011402 */
[----:B------:R-:W-:Y:S01]  /*0d20*/  VIADD R189, R16, 0x40 ;  /* 0x0000004010bd7836 */ /* 0x000fe20000000000 */
[----:B------:R-:W-:Y:S01]  /*0d30*/  SHF.R.S32.HI R3, RZ, 0x1f, R2 ;  /* 0x0000001fff037819 */ /* 0x000fe20000011402 */
[----:B------:R-:W-:Y:S01]  /*0d40*/  IMAD.SHL.U32 R2, R7, 0x40, RZ ;  /* 0x0000004007027824 */ /* 0x000fe200078e00ff */
[----:B------:R-:W-:Y:S01]  /*0d50*/  LOP3.LUT R6, R6, 0x7ffffe00, RZ, 0xc0, !PT ;  /* 0x7ffffe0006067812 */ /* 0x000fe200078ec0ff */
[C---:B------:R-:W-:Y:S01]  /*0d60*/  VIADD R188, R16.reuse, 0x80 ;  /* 0x0000008010bc7836 */ /* 0x040fe20000000000 */
[----:B------:R-:W-:Y:S01]  /*0d70*/  LEA.HI R3, R3, R0, RZ, 0x3 ;  /* 0x0000000003037211 */ /* 0x000fe200078f18ff */
[----:B------:R-:W-:Y:S01]  /*0d80*/  VIADD R187, R16, 0xc0 ;  /* 0x000000c010bb7836 */ /* 0x000fe20000000000 */
[----:B------:R-:W-:Y:S01]  /*0d90*/  LOP3.LUT R2, R2, 0x1c0, RZ, 0xc0, !PT ;  /* 0x000001c002027812 */ /* 0x000fe200078ec0ff */
[----:B------:R-:W-:Y:S01]  /*0da0*/  IMAD R6, R11, 0x400, R6 ;  /* 0x000004000b067824 */ /* 0x000fe200078e0206 */
[----:B------:R-:W-:Y:S01]  /*0db0*/  R2P PR, R7, 0x6 ;  /* 0x0000000607007804 */ /* 0x000fe20000000000 */
[----:B------:R-:W-:Y:S01]  /*0dc0*/  VIADD R186, R16, 0x100 ;  /* 0x0000010010ba7836 */ /* 0x000fe20000000000 */
[----:B------:R-:W-:Y:S01]  /*0dd0*/  LOP3.LUT R9, R2, 0x8, R9, 0xf8, !PT ;  /* 0x0000000802097812 */ /* 0x000fe200078ef809 */
[C---:B------:R-:W-:Y:S01]  /*0de0*/  VIADD R185, R16.reuse, 0x140 ;  /* 0x0000014010b97836 */ /* 0x040fe20000000000 */
[----:B------:R-:W-:Y:S01]  /*0df0*/  SHF.R.U32.HI R8, RZ, 0x3, R2 ;  /* 0x00000003ff087819 */ /* 0x000fe20000011602 */
[C---:B------:R-:W-:Y:S01]  /*0e00*/  VIADD R213, R16.reuse, 0x180 ;  /* 0x0000018010d57836 */ /* 0x040fe20000000000 */
[----:B------:R-:W-:Y:S01]  /*0e10*/  LOP3.LUT R3, R3, 0xfffffff8, RZ, 0xc0, !PT ;  /* 0xfffffff803037812 */ /* 0x000fe200078ec0ff */
[----:B------:R-:W-:Y:S01]  /*0e20*/  VIADD R212, R16, 0x1c0 ;  /* 0x000001c010d47836 */ /* 0x000fe20000000000 */
[----:B------:R-:W-:Y:S01]  /*0e30*/  LOP3.LUT R9, R9, R8, RZ, 0x3c, !PT ;  /* 0x0000000809097212 */ /* 0x000fe200078e3cff */
[----:B------:R-:W-:Y:S01]  /*0e40*/  IMAD.SHL.U32 R17, R17, 0x2, RZ ;  /* 0x0000000211117824 */ /* 0x000fe200078e00ff */
[----:B------:R-:W-:Y:S01]  /*0e50*/  LEA.HI R5, R5, R210, RZ, 0x1 ;  /* 0x000000d205057211 */ /* 0x000fe200078f08ff */
[----:B------:R-:W-:Y:S01]  /*0e60*/  IMAD.IADD R3, R0, 0x1, -R3 ;  /* 0x0000000100037824 */ /* 0x000fe200078e0a03 */
[----:B------:R-:W-:Y:S01]  /*0e70*/  LOP3.LUT R10, R10, 0x1ffffffe, RZ, 0xc0, !PT ;  /* 0x1ffffffe0a0a7812 */ /* 0x000fe200078ec0ff */
[----:B------:R-:W-:Y:S01]  /*0e80*/  IMAD.IADD R6, R6, 0x1, R9 ;  /* 0x0000000106067824 */ /* 0x000fe200078e0209 */
[----:B------:R-:W-:-:S02]  /*0e90*/  SHF.R.S32.HI R2, RZ, 0x5, R4 ;  /* 0x00000005ff027819 */ /* 0x000fc40000011404 */
[----:B------:R-:W-:Y:S01]  /*0ea0*/  LOP3.LUT R5, R5, 0xfffffe, RZ, 0xc0, !PT ;  /* 0x00fffffe05057812 */ /* 0x000fe200078ec0ff */
[----:B------:R-:W-:Y:S01]  /*0eb0*/  IMAD.IADD R13, R13, 0x1, -R10 ;  /* 0x000000010d0d7824 */ /* 0x000fe200078e0a0a */
[----:B------:R-:W-:Y:S01]  /*0ec0*/  LEA R22, R6, UR41, 0x1 ;  /* 0x0000002906167c11 */ /* 0x000fe2000f8e08ff */
[----:B------:R-:W-:Y:S01]  /*0ed0*/  IMAD R2, R2, 0x10, R3 ;  /* 0x0000001002027824 */ /* 0x000fe200078e0203 */
[----:B------:R-:W-:Y:S01]  /*0ee0*/  SEL R23, R23, 0xffffffe0, !P1 ;  /* 0xffffffe017177807 */ /* 0x000fe20004800000 */
[----:B------:R-:W-:Y:S01]  /*0ef0*/  IMAD.IADD R5, R210, 0x1, -R5 ;  /* 0x00000001d2057824 */ /* 0x000fe200078e0a05 */
[----:B------:R-:W-:Y:S01]  /*0f00*/  SHF.R.S32.HI R211, RZ, 0x3, R211 ;  /* 0x00000003ffd37819 */ /* 0x000fe200000114d3 */
[C---:B------:R-:W-:Y:S01]  /*0f10*/  VIADD R184, R22.reuse, 0x26800 ;  /* 0x0002680016b87836 */ /* 0x040fe20000000000 */
[----:B------:R-:W-:Y:S01]  /*0f20*/  SHF.R.S32.HI R222, RZ, 0x1f, R189 ;  /* 0x0000001fffde7819 */ /* 0x000fe200000114bd */
[----:B------:R-:W-:Y:S01]  /*0f30*/  VIADD R19, R22, 0x26840 ;  /* 0x0002684016137836 */ /* 0x000fe20000000000 */
[----:B------:R-:W-:Y:S01]  /*0f40*/  SHF.R.S32.HI R221, RZ, 0x1f, R188 ;  /* 0x0000001fffdd7819 */ /* 0x000fe200000114bc */
[C---:B------:R-:W-:Y:S01]  /*0f50*/  @P2 VIADD R19, R184.reuse, 0xffffffc0 ;  /* 0xffffffc0b8132836 */ /* 0x040fe20000000000 */
[----:B------:R-:W-:Y:S01]  /*0f60*/  SHF.R.S32.HI R220, RZ, 0x1f, R187 ;  /* 0x0000001fffdc7819 */ /* 0x000fe200000114bb */
[----:B------:R-:W-:Y:S01]  /*0f70*/  IMAD.IADD R184, R184, 0x1, R23 ;  /* 0x00000001b8b87824 */ /* 0x000fe200078e0217 */
[----:B------:R-:W-:Y:S01]  /*0f80*/  SHF.R.S32.HI R219, RZ, 0x1f, R186 ;  /* 0x0000001fffdb7819 */ /* 0x000fe200000114ba */
[----:B------:R-:W-:Y:S01]  /*0f90*/  IMAD.SHL.U32 R18, R5, 0x100, RZ ;  /* 0x0000010005127824 */ /* 0x000fe200078e00ff */
[----:B------:R-:W-:Y:S01]  /*0fa0*/  SHF.R.S32.HI R218, RZ, 0x1f, R185 ;  /* 0x0000001fffda7819 */ /* 0x000fe200000114b9 */
[----:B------:R-:W-:Y:S01]  /*0fb0*/  IMAD R214, R13, 0x8, R2 ;  /* 0x000000080dd67824 */ /* 0x000fe200078e0202 */
[----:B------:R-:W-:Y:S01]  /*0fc0*/  SHF.R.S32.HI R217, RZ, 0x1f, R213 ;  /* 0x0000001fffd97819 */ /* 0x000fe200000114d5 */
[----:B------:R-:W-:Y:S01]  /*0fd0*/  IMAD.IADD R23, R23, 0x1, R19 ;  /* 0x0000000117177824 */ /* 0x000fe200078e0213 */
[----:B------:R-:W-:-:S07]  /*0fe0*/  SHF.R.S32.HI R216, RZ, 0x1f, R212 ;  /* 0x0000001fffd87819 */ /* 0x000fce00000114d4 */
.L_x_3249:
[----:B------:R-:W-:Y:S01]  /*0ff0*/  ULDC UR4, c[0x0][0xc38] ;  /* 0x00030e0000047ab9 */ /* 0x000fe20000000800 */
[----:B------:R-:W-:Y:S01]  /*1000*/  ULDC UR50, c[0x0][0x424] ;  /* 0x0001090000327ab9 */ /* 0x000fe20000000800 */
[----:B------:R-:W-:Y:S01]  /*1010*/  UISETP.NE.AND UP1, UPT, UR4, 0x1, UPT ;  /* 0x000000010400788c */ /* 0x000fe2000bf25270 */
[----:B------:R-:W-:Y:S02]  /*1020*/  ULDC UR6, c[0x0][0x2f0] ;  /* 0x0000bc0000067ab9 */ /* 0x000fe40000000800 */
[----:B------:R-:W-:Y:S01]  /*1030*/  ULDC.64 UR4, c[0x0][0x418] ;  /* 0x0001060000047ab9 */ /* 0x000fe20000000a00 */
[----:B------:R-:W-:Y:S01]  /*1040*/  UMOV UR44, UR47 ;  /* 0x0000002f002c7c82 */ /* 0x000fe20008000000 */
[----:B------:R-:W-:Y:S01]  /*1050*/  UISETP.NE.U32.AND UP0, UPT, UR4, URZ, UPT ;  /* 0x0000003f0400728c */ /* 0x000fe2000bf05070 */
[----:B------:R-:W-:Y:S02]  /*1060*/  UMOV UR46, UR47 ;  /* 0x0000002f002e7c82 */ /* 0x000fe40008000000 */
[----:B------:R-:W-:Y:S01]  /*1070*/  ULDC UR4, c[0x0][0xc44] ;  /* 0x0003110000047ab9 */ /* 0x000fe20000000800 */
[----:B------:R-:W-:-:S02]  /*1080*/  UISETP.NE.AND.EX UP0, UPT, UR5, URZ, UPT, UP0 ;  /* 0x0000003f0500728c */ /* 0x000fc4000bf05300 */
[----:B------:R-:W-:Y:S02]  /*1090*/  UISETP.NE.AND UP2, UPT, UR4, 0x1, UPT ;  /* 0x000000010400788c */ /* 0x000fe4000bf45270 */
[----:B------:R-:W-:Y:S01]  /*10a0*/  USEL UR50, UR50, 0x1, UP0 ;  /* 0x0000000132327887 */ /* 0x000fe20008000000 */
[----:B------:R-:W-:Y:S01]  /*10b0*/  @UP1 ULDC UR4, c[0x0][0xc3c] ;  /* 0x00030f0000041ab9 */ /* 0x000fe20000000800 */
[----:B------:R-:W-:Y:S02]  /*10c0*/  UISETP.NE.AND UP0, UPT, UR48, 0x1, UPT ;  /* 0x000000013000788c */ /* 0x000fe4000bf05270 */
[----:B------:R-:W-:Y:S02]  /*10d0*/  UIMAD.WIDE.U32 UR4, UR47, UR4, URZ ;  /* 0x000000042f0472a5 */ /* 0x000fe4000f8e003f */
[----:B------:R-:W-:Y:S02]  /*10e0*/  UIMAD UR50, UR50, UR6, URZ ;  /* 0x00000006323272a4 */ /* 0x000fe4000f8e023f */
[----:B------:R-:W-:Y:S01]  /*10f0*/  PLOP3.LUT P0, PT, PT, PT, UP0, 0x80, 0x0 ;  /* 0x000000000000781c */ /* 0x000fe20003f0f008 */
[----:B------:R-:W-:Y:S01]  /*1100*/  @UP1 ULDC UR6, c[0x0][0xc40] ;  /* 0x0003100000061ab9 */ /* 0x000fe20000000800 */
[----:B------:R-:W-:Y:S01]  /*1110*/  @UP2 ULDC.64 UR8, c[0x0][0xc48] ;  /* 0x0003120000082ab9 */ /* 0x000fe20000000a00 */
[----:B------:R-:W-:-:S02]  /*1120*/  @UP1 USHF.R.U32.HI UR44, URZ, UR6, UR5 ;  /* 0x000000063f2c1299 */ /* 0x000fc40008011605 */
[----:B------:R-:W-:Y:S02]  /*1130*/  UIADD3 UR6, UR50, 0x3f, URZ ;  /* 0x0000003f32067890 */ /* 0x000fe4000fffe03f */
[----:B------:R-:W-:Y:S02]  /*1140*/  UIMAD.WIDE.U32 UR4, UR44, UR8, URZ ;  /* 0x000000082c0472a5 */ /* 0x000fe4000f8e003f */
[----:B------:R-:W-:Y:S01]  /*1150*/  USHF.R.S32.HI UR7, URZ, 0x1f, UR6 ;  /* 0x0000001f3f077899 */ /* 0x000fe20008011406 */
[----:B------:R-:W-:Y:S01]  /*1160*/  UMOV UR45, UR44 ;  /* 0x0000002c002d7c82 */ /* 0x000fe20008000000 */
[----:B------:R-:W-:Y:S02]  /*1170*/  @UP2 USHF.R.U32.HI UR45, URZ, UR9, UR5 ;  /* 0x000000093f2d2299 */ /* 0x000fe40008011605 */
[----:B------:R-:W-:-:S04]  /*1180*/  ULEA.HI UR7, UR7, UR6, URZ, 0x6 ;  /* 0x0000000607077291 */ /* 0x000fc8000f8f303f */
[----:B------:R-:W-:Y:S01]  /*1190*/  USHF.R.S32.HI UR49, URZ, 0x6, UR7 ;  /* 0x000000063f317899 */ /* 0x000fe20008011407 */
[----:B0123-5:R-:W-:Y:S11]  /*11a0*/  @!P0 BRA `(.L_x_3214) ;  /* 0x0000001800488947 */ /* 0x02fff60003800000 */
[----:B------:R-:W0:Y:S01]  /*11b0*/  SHFL.IDX PT, R0, R210, RZ, 0x1f ;  /* 0x00001fffd2007589 */ /* 0x000e2200000e0000 */
[----:B------:R-:W-:-:S06]  /*11c0*/  UISETP.NE.AND UP0, UPT, UR40, 0x3, UPT ;  /* 0x000000032800788c */ /* 0x000fcc000bf05270 */
[----:B------:R-:W-:Y:S02]  /*11d0*/  PLOP3.LUT P0, PT, PT, PT, UP0, 0x80, 0x0 ;  /* 0x000000000000781c */ /* 0x000fe40003f0f008 */
[----:B0-----:R-:W-:-:S13]  /*11e0*/  R2UR UR4, R0 ;  /* 0x00000000000472ca */ /* 0x001fda00000e0000 */
[----:B------:R-:W-:-:S04]  /*11f0*/  ULEA.HI UR5, UR4, UR4, URZ, 0x1 ;  /* 0x0000000404057291 */ /* 0x000fc8000f8f083f */
[----:B------:R-:W-:-:S04]  /*1200*/  ULOP3.LUT UR5, UR5, 0x1fffe, URZ, 0xc0, !UPT ;  /* 0x0001fffe05057892 */ /* 0x000fc8000f8ec03f */
[----:B------:R-:W-:-:S04]  /*1210*/  UIADD3 UR5, UR4, -UR5, URZ ;  /* 0x8000000504057290 */ /* 0x000fc8000fffe03f */
[----:B------:R-:W-:-:S04]  /*1220*/  ULEA UR5, UR5, UR41, 0xf ;  /* 0x0000002905057291 */ /* 0x000fc8000f8e783f */
[----:B------:R-:W-:-:S04]  /*1230*/  UIADD3 UR5, UR5, 0x400, URZ ;  /* 0x0000040005057890 */ /* 0x000fc8000fffe03f */
[----:B------:R-:W-:-:S04]  /*1240*/  USHF.R.U32.HI UR5, URZ, 0x4, UR5 ;  /* 0x000000043f057899 */ /* 0x000fc80008011605 */
[----:B------:R-:W-:-:S04]  /*1250*/  ULOP3.LUT UR5, UR5, 0x3fff, URZ, 0xc0, !UPT ;  /* 0x00003fff05057892 */ /* 0x000fc8000f8ec03f */
[----:B------:R-:W-:Y:S01]  /*1260*/  ULOP3.LUT UR20, UR5, 0x2000000, URZ, 0xfc, !UPT ;  /* 0x0200000005147892 */ /* 0x000fe2000f8efc3f */
[----:B------:R-:W-:Y:S11]  /*1270*/  @!P0 BRA `(.L_x_3215) ;  /* 0x0000000000048947 */ /* 0x000ff60003800000 */
[----:B------:R-:W-:Y:S01]  /*1280*/  BPT.TRAP 0x1 ;  /* 0x000000040000795c */ /* 0x000fe20000300000 */
.L_x_3215:
[----:B------:R-:W-:Y:S01]  /*1290*/  ULEA UR16, UR39, UR41, 0x3 ;  /* 0x0000002927107291 */ /* 0x000fe2000f8e183f */
[----:B------:R-:W-:-:S05]  /*12a0*/  IMAD.U32 R0, RZ, RZ, UR38 ;  /* 0x00000026ff007e24 */ /* 0x000fca000f8e00ff */
[----:B------:R-:W-:-:S04]  /*12b0*/  SHF.L.U32 R0, R0, 0x1f, RZ ;  /* 0x0000001f00007819 */ /* 0x000fc800000006ff */
[----:B------:R-:W0:Y:S02]  /*12c0*/  SYNCS.PHASECHK.TRANS64.TRYWAIT P0, [UR16+0x28c50], R0 ;  /* 0x028c5000ff0075a7 */ /* 0x000e240008000150 */
[----:B0-----:R-:W-:Y:S05]  /*12d0*/  @!P0 BRA `(.L_x_3216) ;  /* 0x000000bc00808947 */ /* 0x001fea0003800000 */
.L_x_3355:
[----:B------:R-:W-:Y:S01]  /*12e0*/  BAR.SYNC.DEFER_BLOCKING 0xe, 0x100 ;  /* 0x0384000000007b1d */ /* 0x000fe20000010000 */
[----:B------:R-:W-:Y:S01]  /*12f0*/  UIADD3 UR4, UR41, 0x26800, URZ ;  /* 0x0002680029047890 */ /* 0x000fe2000fffe03f */
[----:B0-----:R-:W-:Y:S01]  /*1300*/  IMAD.U32 R0, RZ, RZ, UR16 ;  /* 0x00000010ff007e24 */ /* 0x001fe2000f8e00ff */
[----:B------:R-:W-:Y:S02]  /*1310*/  ULEA UR12, UR39, UR20, 0xc ;  /* 0x00000014270c7291 */ /* 0x000fe4000f8e603f */
[----:B------:R-:W-:Y:S01]  /*1320*/  USHF.R.U32.HI UR4, URZ, 0x4, UR4 ;  /* 0x000000043f047899 */ /* 0x000fe20008011604 */
[----:B------:R-:W-:Y:S01]  /*1330*/  UMOV UR7, 0x40000040 ;  /* 0x4000004000077882 */ /* 0x000fe20000000000 */
[----:B------:R-:W-:Y:S02]  /*1340*/  UMOV UR5, 0x40000040 ;  /* 0x4000004000057882 */ /* 0x000fe40000000000 */
[----:B------:R-:W-:Y:S01]  /*1350*/  ULOP3.LUT UR4, UR4, 0x3fff, URZ, 0xc0, !UPT ;  /* 0x00003fff04047892 */ /* 0x000fe2000f8ec03f */
[----:B------:R-:W0:Y:S01]  /*1360*/  S2R R3, SR_TID.X ;  /* 0x0000000000037919 */ /* 0x000e220000002100 */
[----:B------:R-:W-:Y:S01]  /*1370*/  UMOV UR6, UR12 ;  /* 0x0000000c00067c82 */ /* 0x000fe20008000000 */
[----:B------:R-:W-:-:S02]  /*1380*/  UIADD3 UR10, UR12, 0x100, URZ ;  /* 0x000001000c0a7890 */ /* 0x000fc4000fffe03f */
[----:B------:R-:W-:Y:S01]  /*1390*/  ULOP3.LUT UR13, UR4, 0x10000, URZ, 0xfc, !UPT ;  /* 0x00010000040d7892 */ /* 0x000fe2000f8efc3f */
[----:B------:R-:W-:Y:S01]  /*13a0*/  UMOV UR11, 0x40000040 ;  /* 0x40000040000b7882 */ /* 0x000fe20000000000 */
[----:B------:R-:W-:Y:S02]  /*13b0*/  UMOV UR9, 0x40000040 ;  /* 0x4000004000097882 */ /* 0x000fe40000000000 */
[----:B------:R-:W-:Y:S02]  /*13c0*/  UIADD3 UR8, UR13, 0x4, URZ ;  /* 0x000000040d087890 */ /* 0x000fe4000fffe03f */
[----:B------:R-:W-:Y:S01]  /*13d0*/  UIADD3 UR14, UR12, 0x180, URZ ;  /* 0x000001800c0e7890 */ /* 0x000fe2000fffe03f */
[----:B------:R-:W-:Y:S01]  /*13e0*/  UMOV UR4, UR13 ;  /* 0x0000000d00047c82 */ /* 0x000fe20008000000 */
[----:B------:R-:W-:Y:S01]  /*13f0*/  UMOV UR15, 0x40000040 ;  /* 0x40000040000f7882 */ /* 0x000fe20000000000 */
[----:B------:R-:W-:Y:S01]  /*1400*/  WARPGROUP.ARRIVE ;  /* 0x00000000000079c5 */ /* 0x000fe20000000000 */
[----:B------:R-:W-:-:S05]  /*1410*/  UISETP.GE.AND UP0, UPT, UR50, 0x41, UPT ;  /* 0x000000413200788c */ /* 0x000fca000bf06270 */
[----:B------:R-:W-:Y:S01]  /*1420*/  HGMMA.64x256x16.F32.BF16 R24, gdesc[UR4].tnspB, RZ, !UPT, gsb0 ;  /* 0x43e00000041879f0 */ /* 0x000fe2000c0018ff */
[----:B------:R-:W-:Y:S02]  /*1430*/  UIADD3 UR6, UR12, 0x80, URZ ;  /* 0x000000800c067890 */ /* 0x000fe4000fffe03f */
[----:B------:R-:W-:Y:S01]  /*1440*/  UIADD3 UR4, UR13, 0x2, URZ ;  /* 0x000000020d047890 */ /* 0x000fe2000fffe03f */
[----:B------:R-:W-:Y:S01]  /*1450*/  UMOV UR7, 0x40000040 ;  /* 0x4000004000077882 */ /* 0x000fe20000000000 */
[----:B------:R-:W-:Y:S01]  /*1460*/  UMOV UR5, 0x40000040 ;  /* 0x4000004000057882 */ /* 0x000fe20000000000 */
[----:B------:R-:W-:-:S03]  /*1470*/  UIADD3 UR12, UR13, 0x6, URZ ;  /* 0x000000060d0c7890 */ /* 0x000fc6000fffe03f */
[----:B------:R-:W-:Y:S01]  /*1480*/  UMOV UR13, 0x40000040 ;  /* 0x40000040000d7882 */ /* 0x000fe20000000000 */
[----:B0-----:R-:W-:-:S04]  /*1490*/  LOP3.LUT R3, R3, 0x7f, RZ, 0xc0, !PT ;  /* 0x0000007f03037812 */ /* 0x001fc800078ec0ff */
[----:B------:R-:W-:-:S13]  /*14a0*/  ISETP.NE.AND P0, PT, R3, RZ, PT ;  /* 0x000000ff0300720c */ /* 0x000fda0003f05270 */
[----:B------:R-:W-:-:S05]  /*14b0*/  @!P0 VIADD R0, R0, 0x28c60 ;  /* 0x00028c6000008836 */ /* 0x000fca0000000000 */
[----:B------:R-:W-:Y:S01]  /*14c0*/  @!P0 PRMT R0, RZ, 0x654, R0 ;  /* 0x00000654ff008816 */ /* 0x000fe20000000000 */
[----:B------:R-:W-:Y:S02]  /*14d0*/  WARPGROUP.DEPBAR.LE gsb0, 0x0 ;  /* 0x00008000000079c5 */ /* 0x000fe40000010000 */
[----:B------:R-:W-:-:S06]  /*14e0*/  WARPGROUP.ARRIVE ;  /* 0x00000000000079c5 */ /* 0x000fcc0000000000 */
[----:B------:R-:W-:Y:S03]  /*14f0*/  HGMMA.64x256x16.F32.BF16 R24, gdesc[UR4].tnspB, R24, gsb0 ;  /* 0x43e00000041879f0 */ /* 0x000fe60008001818 */
[----:B------:R-:W-:Y:S02]  /*1500*/  WARPGROUP.DEPBAR.LE gsb0, 0x0 ;  /* 0x00008000000079c5 */ /* 0x000fe40000010000 */
[----:B------:R-:W-:-:S15]  /*1510*/  WARPGROUP.ARRIVE ;  /* 0x00000000000079c5 */ /* 0x000fde0000000000 */
[----:B------:R-:W-:-:S08]  /*1520*/  NOP ;  /* 0x0000000000007918 */ /* 0x000fd00000000000 */
[----:B------:R-:W-:Y:S03]  /*1530*/  HGMMA.64x256x16.F32.BF16 R24, gdesc[UR8].tnspB, R24, gsb0 ;  /* 0x43e00000081879f0 */ /* 0x000fe60008001818 */
[----:B------:R-:W-:Y:S02]  /*1540*/  WARPGROUP.DEPBAR.LE gsb0, 0x0 ;  /* 0x00008000000079c5 */ /* 0x000fe40000010000 */
[----:B------:R-:W-:-:S15]  /*1550*/  WARPGROUP.ARRIVE ;  /* 0x00000000000079c5 */ /* 0x000fde0000000000 */
[----:B------:R-:W-:-:S08]  /*1560*/  NOP ;  /* 0x0000000000007918 */ /* 0x000fd00000000000 */
[----:B------:R-:W-:Y:S03]  /*1570*/  HGMMA.64x256x16.F32.BF16 R24, gdesc[UR12].tnspB, R24, gsb0 ;  /* 0x43e000000c1879f0 */ /* 0x000fe60008001818 */
[----:B------:R-:W-:Y:S02]  /*1580*/  WARPGROUP.DEPBAR.LE gsb0, 0x0 ;  /* 0x00008000000079c5 */ /* 0x000fe40000010000 */
[----:B------:R-:W-:Y:S06]  /*1590*/  BAR.ARV 0xf, 0x100 ;  /* 0x03c4000000007b1d */ /* 0x000fec0000002000 */
[----:B------:R0:W-:Y:S01]  /*15a0*/  @!P0 SYNCS.ARRIVE.TRANS64.RED.A1T0 RZ, [R0+URZ], RZ ;  /* 0x000000ff00ff89a7 */ /* 0x0001e2000810043f */
[----:B------:R-:W-:-:S13]  /*15b0*/  PLOP3.LUT P0, PT, PT, PT, UP0, 0x80, 0x0 ;  /* 0x000000000000781c */ /* 0x000fda0003f0f008 */
[----:B0-----:R-:W-:Y:S05]  /*15c0*/  @!P0 BRA `(.L_x_3217) ;  /* 0x0000000c00048947 */ /* 0x001fea0003800000 */
[----:B------:R-:W-:-:S06]  /*15d0*/  UIADD3 UR49, UR49, -0x2, URZ ;  /* 0xfffffffe31317890 */ /* 0x000fcc000fffe03f */
[----:B------:R-:W-:-:S07]  /*15e0*/  IMAD.U32 R0, RZ, RZ, UR49 ;  /* 0x00000031ff007e24 */ /* 0x000fce000f8e00ff */
.L_x_3222:
[----:B------:R-:W-:Y:S01]  /*15f0*/  BAR.SYNC.DEFER_BLOCKING 0xe, 0x100 ;  /* 0x0384000000007b1d */ /* 0x000fe20000010000 */
[----:B0-----:R-:W-:Y:S01]  /*1600*/  IMAD.U32 R3, RZ, RZ, UR39 ;  /* 0x00000027ff037e24 */ /* 0x001fe2000f8e00ff */
[----:B------:R-:W-:Y:S01]  /*1610*/  UISETP.NE.AND UP1, UPT, UR40, 0x3, UPT ;  /* 0x000000032800788c */ /* 0x000fe2000bf25270 */
[C---:B------:R-:W-:Y:S01]  /*1620*/  ISETP.GT.AND P1, PT, R0.reuse, RZ, PT ;  /* 0x000000ff0000720c */ /* 0x040fe20003f24270 */
[----:B------:R-:W-:Y:S01]  /*1630*/  UIADD3 UR39, UR39, 0x1, URZ ;  /* 0x0000000127277890 */ /* 0x000fe2000fffe03f */
[----:B------:R-:W-:Y:S02]  /*1640*/  IMAD R3, R3, 0x40, R2 ;  /* 0x0000004003037824 */ /* 0x000fe400078e0202 */
[----:B------:R-:W-:Y:S01]  /*1650*/  VIADD R0, R0, 0xffffffff ;  /* 0xffffffff00007836 */ /* 0x000fe20000000000 */
[----:B------:R-:W-:Y:S01]  /*1660*/  PLOP3.LUT P2, PT, PT, PT, UP1, 0x80, 0x0 ;  /* 0x000000000000781c */ /* 0x000fe20003f4f018 */
[----:B------:R-:W-:Y:S01]  /*1670*/  UISETP.NE.AND UP0, UPT, UR39, 0x2, UPT ;  /* 0x000000022700788c */ /* 0x000fe2000bf05270 */
[----:B------:R-:W-:-:S03]  /*1680*/  LEA R3, R3, UR41, 0x2 ;  /* 0x0000002903037c11 */ /* 0x000fc6000f8e10ff */
[----:B------:R-:W-:Y:S02]  /*1690*/  USEL UR6, URZ, 0x1, UP0 ;  /* 0x000000013f067887 */ /* 0x000fe40008000000 */
[----:B------:R-:W-:Y:S02]  /*16a0*/  USEL UR39, UR39, URZ, UP0 ;  /* 0x0000003f27277287 */ /* 0x000fe40008000000 */
[----:B------:R-:W-:Y:S01]  /*16b0*/  ULOP3.LUT UR38, UR38, UR6, URZ, 0x3c, !UPT ;  /* 0x0000000626267292 */ /* 0x000fe2000f8e3c3f */
[----:B------:R-:W0:Y:S04]  /*16c0*/  LDS R4, [R3+0x28800] ;  /* 0x0288000003047984 */ /* 0x000e280000000800 */
[----:B------:R-:W1:Y:S01]  /*16d0*/  LDS R5, [R3+0x28820] ;  /* 0x0288200003057984 */ /* 0x000e620000000800 */
        /* <DEDUP_REMOVED lines=130> */
.L_x_3218:
[----:B------:R-:W-:Y:S01]  /*1f00*/  ULEA UR6, UR39, UR41, 0x3 ;  /* 0x0000002927067291 */ /* 0x000fe2000f8e183f */
[----:B------:R-:W-:-:S05]  /*1f10*/  IMAD.U32 R3, RZ, RZ, UR38 ;  /* 0x00000026ff037e24 */ /* 0x000fca000f8e00ff */
[----:B------:R-:W-:-:S04]  /*1f20*/  SHF.L.U32 R3, R3, 0x1f, RZ ;  /* 0x0000001f03037819 */ /* 0x000fc800000006ff */
[----:B------:R0:W1:Y:S01]  /*1f30*/  SYNCS.PHASECHK.TRANS64.TRYWAIT P0, [UR6+0x28c50], R3 ;  /* 0x028c5003ff0075a7 */ /* 0x0000620008000146 */
[----:B------:R-:W-:Y:S05]  /*1f40*/  @!P2 BRA `(.L_x_3219) ;  /* 0x000000000004a947 */ /* 0x000fea0003800000 */
[----:B------:R-:W-:Y:S01]  /*1f50*/  BPT.TRAP 0x1 ;  /* 0x000000040000795c */ /* 0x000fe20000300000 */
.L_x_3219:
[----:B-1----:R-:W-:Y:S05]  /*1f60*/  @P0 BRA `(.L_x_3220) ;  /* 0x0000000000080947 */ /* 0x002fea0003800000 */
[----:B------:R-:W1:Y:S02]  /*1f70*/  SYNCS.PHASECHK.TRANS64.TRYWAIT P0, [UR6+0x28c50], R3 ;  /* 0x028c5003ff0075a7 */ /* 0x000e640008000146 */
[----:B-1----:R-:W-:Y:S05]  /*1f80*/  @!P0 BRA `(.L_x_3221) ;  /* 0x000000b0006c8947 */ /* 0x002fea0003800000 */
.L_x_3220:
[----:B------:R-:W-:Y:S01]  /*1f90*/  UIADD3 UR6, UR41, 0x26800, URZ ;  /* 0x0002680029067890 */ /* 0x000fe2000fffe03f */
[----:B------:R-:W-:Y:S01]  /*1fa0*/  WARPGROUP.ARRIVE ;  /* 0x00000000000079c5 */ /* 0x000fe20000000000 */
[----:B------:R-:W-:-:S05]  /*1fb0*/  ULEA UR18, UR39, UR20, 0xc ;  /* 0x0000001427127291 */ /* 0x000fca000f8e603f */
[----:B-1----:R-:W1:Y:S01]  /*1fc0*/  S2R R4, SR_TID.X ;  /* 0x0000000000047919 */ /* 0x002e620000002100 */
[----:B------:R-:W-:Y:S01]  /*1fd0*/  USHF.R.U32.HI UR6, URZ, 0x4, UR6 ;  /* 0x000000043f067899 */ /* 0x000fe20008011606 */
[----:B0-----:R-:W-:Y:S01]  /*1fe0*/  IMAD.U32 R3, RZ, RZ, UR39 ;  /* 0x00000027ff037e24 */ /* 0x001fe2000f8e00ff */
[----:B------:R-:W-:Y:S01]  /*1ff0*/  UMOV UR19, 0x40000040 ;  /* 0x4000004000137882 */ /* 0x000fe20000000000 */
[----:B------:R-:W-:Y:S01]  /*2000*/  UMOV UR17, 0x40000040 ;  /* 0x4000004000117882 */ /* 0x000fe20000000000 */
[----:B------:R-:W-:Y:S01]  /*2010*/  ULOP3.LUT UR6, UR6, 0x3fff, URZ, 0xc0, !UPT ;  /* 0x00003fff06067892 */ /* 0x000fe2000f8ec03f */
[----:B------:R-:W-:Y:S01]  /*2020*/  UMOV UR7, 0x40000040 ;  /* 0x4000004000077882 */ /* 0x000fe20000000000 */
[----:B------:R-:W-:Y:S02]  /*2030*/  UIADD3 UR10, UR18, 0x100, URZ ;  /* 0x00000100120a7890 */ /* 0x000fe4000fffe03f */
[----:B------:R-:W-:Y:S02]  /*2040*/  ULOP3.LUT UR16, UR6, 0x10000, URZ, 0xfc, !UPT ;  /* 0x0001000006107892 */ /* 0x000fe4000f8efc3f */
[----:B------:R-:W-:Y:S01]  /*2050*/  UIADD3 UR6, UR18, 0x80, URZ ;  /* 0x0000008012067890 */ /* 0x000fe2000fffe03f */
[----:B------:R-:W-:Y:S01]  /*2060*/  UMOV UR11, 0x40000040 ;  /* 0x40000040000b7882 */ /* 0x000fe20000000000 */
[----:B------:R-:W-:Y:S01]  /*2070*/  UIADD3 UR14, UR18, 0x180, URZ ;  /* 0x00000180120e7890 */ /* 0x000fe2000fffe03f */
[----:B------:R-:W-:-:S04]  /*2080*/  UMOV UR15, 0x40000040 ;  /* 0x40000040000f7882 */ /* 0x000fc80000000000 */
[----:B------:R-:W-:Y:S01]  /*2090*/  HGMMA.64x256x16.F32.BF16 R24, gdesc[UR16].tnspB, R24, gsb0 ;  /* 0x43e00000101879f0 */ /* 0x000fe20008001818 */
[----:B-1----:R-:W-:-:S04]  /*20a0*/  LOP3.LUT R4, R4, 0x7f, RZ, 0xc0, !PT ;  /* 0x0000007f04047812 */ /* 0x002fc800078ec0ff */
[----:B------:R-:W-:-:S13]  /*20b0*/  ISETP.NE.AND P0, PT, R4, RZ, PT ;  /* 0x000000ff0400720c */ /* 0x000fda0003f05270 */
[----:B------:R-:W-:-:S05]  /*20c0*/  @!P0 LEA R3, R3, UR41, 0x3 ;  /* 0x0000002903038c11 */ /* 0x000fca000f8e18ff */
        /* <DEDUP_REMOVED lines=16> */
[----:B------:R-:W-:Y:S05]  /*21d0*/  @P1 BRA `(.L_x_3222) ;  /* 0xfffffff400041947 */ /* 0x000fea000383ffff */
.L_x_3217:
[----:B------:R-:W-:Y:S01]  /*21e0*/  BAR.SYNC.DEFER_BLOCKING 0xe, 0x100 ;  /* 0x0384000000007b1d */ /* 0x000fe20000010000 */
[----:B0-----:R-:W-:Y:S01]  /*21f0*/  IMAD.U32 R3, RZ, RZ, UR39 ;  /* 0x00000027ff037e24 */ /* 0x001fe2000f8e00ff */
[----:B------:R-:W-:Y:S01]  /*2200*/  UIADD3 UR39, UR39, 0x1, URZ ;  /* 0x0000000127277890 */ /* 0x000fe2000fffe03f */
[----:B------:R-:W-:Y:S02]  /*2210*/  IMAD.MOV.U32 R20, RZ, RZ, RZ ;  /* 0x000000ffff147224 */ /* 0x000fe400078e00ff */
[----:B------:R-:W-:Y:S01]  /*2220*/  IMAD R0, R3, 0x40, R2 ;  /* 0x0000004003007824 */ /* 0x000fe200078e0202 */
[----:B------:R-:W-:-:S04]  /*2230*/  UISETP.NE.AND UP0, UPT, UR39, 0x2, UPT ;  /* 0x000000022700788c */ /* 0x000fc8000bf05270 */
[----:B------:R-:W-:Y:S01]  /*2240*/  LEA R3, R0, UR41, 0x2 ;  /* 0x0000002900037c11 */ /* 0x000fe2000f8e10ff */
[----:B------:R-:W-:Y:S02]  /*2250*/  USEL UR4, URZ, 0x1, UP0 ;  /* 0x000000013f047887 */ /* 0x000fe40008000000 */
[----:B------:R-:W-:Y:S02]  /*2260*/  USEL UR39, UR39, URZ, UP0 ;  /* 0x0000003f27277287 */ /* 0x000fe40008000000 */
[----:B------:R-:W-:Y:S01]  /*2270*/  ULOP3.LUT UR38, UR38, UR4, URZ, 0x3c, !UPT ;  /* 0x0000000426267292 */ /* 0x000fe2000f8e3c3f */
[----:B------:R-:W0:Y:S04]  /*2280*/  LDS R4, [R3+0x28800] ;  /* 0x0288000003047984 */ /* 0x000e280000000800 */
[----:B------:R1:W2:Y:S02]  /*2290*/  LDS R0, [R3+0x28820] ;  /* 0x0288200003007984 */ /* 0x0002a40000000800 */
[----:B-1----:R-:W-:-:S02]  /*22a0*/  IMAD.MOV.U32 R3, RZ, RZ, RZ ;  /* 0x000000ffff037224 */ /* 0x002fc400078e00ff */
        /* <DEDUP_REMOVED lines=128> */
[----:B------:R-:W-:Y:S06]  /*2ab0*/  BAR.ARV 0xf, 0x100 ;  /* 0x03c4000000007b1d */ /* 0x000fec0000002000 */
[----:B------:R-:W-:Y:S05]  /*2ac0*/  BRA `(.L_x_3223) ;  /* 0x0000003800747947 */ /* 0x000fea0003800000 */
.L_x_3214:
[----:B------:R-:W0:Y:S02]  /*2ad0*/  SHFL.IDX PT, R0, R210, RZ, 0x1f ;  /* 0x00001fffd2007589 */ /* 0x000e2400000e0000 */
[----:B0-----:R-:W-:-:S13]  /*2ae0*/  R2UR UR4, R0 ;  /* 0x00000000000472ca */ /* 0x001fda00000e0000 */
[----:B------:R-:W-:-:S04]  /*2af0*/  ULEA.HI UR5, UR4, UR4, URZ, 0x1 ;  /* 0x0000000404057291 */ /* 0x000fc8000f8f083f */
[----:B------:R-:W-:-:S04]  /*2b00*/  ULOP3.LUT UR5, UR5, 0x1fffe, URZ, 0xc0, !UPT ;  /* 0x0001fffe05057892 */ /* 0x000fc8000f8ec03f */
[----:B------:R-:W-:Y:S02]  /*2b10*/  UIADD3 UR5, UR4, -UR5, URZ ;  /* 0x8000000504057290 */ /* 0x000fe4000fffe03f */
[----:B------:R-:W-:Y:S02]  /*2b20*/  UIADD3 UR4, UR41, 0x26800, URZ ;  /* 0x0002680029047890 */ /* 0x000fe4000fffe03f */
[----:B------:R-:W-:Y:S02]  /*2b30*/  ULEA UR5, UR5, UR41, 0xf ;  /* 0x0000002905057291 */ /* 0x000fe4000f8e783f */
[----:B------:R-:W-:Y:S02]  /*2b40*/  ULOP3.LUT UP0, URZ, UR4, 0x3ff, URZ, 0xc0, !UPT ;  /* 0x000003ff043f7892 */ /* 0x000fe4000f80c03f */
[----:B------:R-:W-:-:S04]  /*2b50*/  UIADD3 UR5, UR5, 0x400, URZ ;  /* 0x0000040005057890 */ /* 0x000fc8000fffe03f */
[----:B------:R-:W-:Y:S01]  /*2b60*/  PLOP3.LUT P0, PT, PT, PT, UP0, 0x80, 0x0 ;  /* 0x000000000000781c */ /* 0x000fe20003f0f008 */
[----:B------:R-:W-:-:S04]  /*2b70*/  USHF.R.U32.HI UR5, URZ, 0x4, UR5 ;  /* 0x000000043f057899 */ /* 0x000fc80008011605 */
[----:B------:R-:W-:-:S08]  /*2b80*/  ULOP3.LUT UR51, UR5, 0x3fff, URZ, 0xc0, !UPT ;  /* 0x00003fff05337892 */ /* 0x000fd0000f8ec03f */
        /* <DEDUP_REMOVED lines=17> */
.L_x_3224:
[----:B------:R-:W-:Y:S01]  /*2ca0*/  ULEA.HI UR4, UR36, UR36, URZ, 0x1 ;  /* 0x0000002424047291 */ /* 0x000fe2000f8f083f */
[----:B------:R-:W-:-:S03]  /*2cb0*/  IMAD.U32 R3, RZ, RZ, UR40 ;  /* 0x00000028ff037e24 */ /* 0x000fc6000f8e00ff */
[----:B------:R-:W-:Y:S02]  /*2cc0*/  ULOP3.LUT UR4, UR4, 0xfffffffe, URZ, 0xc0, !UPT ;  /* 0xfffffffe04047892 */ /* 0x000fe4000f8ec03f */
[----:B------:R-:W-:Y:S02]  /*2cd0*/  ISETP.NE.AND P0, PT, R3, 0x3, PT ;  /* 0x000000030300780c */ /* 0x000fe40003f05270 */
[----:B------:R-:W-:-:S06]  /*2ce0*/  UIADD3 UR4, UR36, -UR4, URZ ;  /* 0x8000000424047290 */ /* 0x000fcc000fffe03f */
[----:B------:R-:W-:-:S05]  /*2cf0*/  IMAD.U32 R0, RZ, RZ, UR4 ;  /* 0x00000004ff007e24 */ /* 0x000fca000f8e00ff */
[----:B------:R-:W-:-:S04]  /*2d00*/  SHF.L.U32 R0, R0, 0x1f, RZ ;  /* 0x0000001f00007819 */ /* 0x000fc800000006ff */
[----:B------:R-:W0:Y:S02]  /*2d10*/  SYNCS.PHASECHK.TRANS64.TRYWAIT P1, [UR41+0x28c00], R0 ;  /* 0x028c0000ff0075a7 */ /* 0x000e240008020169 */
[----:B0-----:R-:W-:Y:S05]  /*2d20*/  @!P1 BRA `(.L_x_3225) ;  /* 0x000000a4001c9947 */ /* 0x001fea0003800000 */
.L_x_3356:
[----:B------:R-:W-:Y:S05]  /*2d30*/  @!P0 BRA `(.L_x_3226) ;  /* 0x0000000000048947 */ /* 0x000fea0003800000 */
[----:B------:R-:W-:Y:S01]  /*2d40*/  BPT.TRAP 0x1 ;  /* 0x000000040000795c */ /* 0x000fe20000300000 */
.L_x_3226:
[----:B------:R-:W-:Y:S02]  /*2d50*/  IMAD.U32 R7, RZ, RZ, UR39 ;  /* 0x00000027ff077e24 */ /* 0x000fe4000f8e00ff */
[----:B------:R-:W-:-:S03]  /*2d60*/  IMAD.U32 R8, RZ, RZ, UR38 ;  /* 0x00000026ff087e24 */ /* 0x000fc6000f8e00ff */
[----:B------:R-:W-:Y:S02]  /*2d70*/  LEA R7, R7, UR41, 0x3 ;  /* 0x0000002907077c11 */ /* 0x000fe4000f8e18ff */
[----:B------:R-:W-:-:S04]  /*2d80*/  SHF.L.U32 R8, R8, 0x1f, RZ ;  /* 0x0000001f08087819 */ /* 0x000fc800000006ff */
[----:B------:R1:W2:Y:S01]  /*2d90*/  SYNCS.PHASECHK.TRANS64.TRYWAIT P1, [R7+URZ+0x28c30], R8 ;  /* 0x028c3008070075a7 */ /* 0x0002a2000802017f */
[----:B------:R-:W-:Y:S05]  /*2da0*/  @!P0 BRA `(.L_x_3227) ;  /* 0x0000000000048947 */ /* 0x000fea0003800000 */
[----:B------:R-:W-:Y:S01]  /*2db0*/  BPT.TRAP 0x1 ;  /* 0x000000040000795c */ /* 0x000fe20000300000 */
.L_x_3227:
[----:B--2---:R-:W-:Y:S05]  /*2dc0*/  @P1 BRA `(.L_x_3228) ;  /* 0x0000000000081947 */ /* 0x004fea0003800000 */
[----:B------:R-:W2:Y:S02]  /*2dd0*/  SYNCS.PHASECHK.TRANS64.TRYWAIT P1, [R7+URZ+0x28c30], R8 ;  /* 0x028c3008070075a7 */ /* 0x000ea4000802017f */
[----:B--2---:R-:W-:Y:S05]  /*2de0*/  @!P1 BRA `(.L_x_3229) ;  /* 0x000000a400049947 */ /* 0x004fea0003800000 */
.L_x_3228:
[----:B0-----:R-:W0:Y:S01]  /*2df0*/  S2R R0, SR_TID.X ;  /* 0x0000000000007919 */ /* 0x001e220000002100 */
[----:B------:R-:W-:-:S04]  /*2e00*/  UIADD3 UR4, UR41, 0x22400, URZ ;  /* 0x0002240029047890 */ /* 0x000fc8000fffe03f */
[----:B------:R-:W-:-:S04]  /*2e10*/  USHF.R.U32.HI UR4, URZ, 0x4, UR4 ;  /* 0x000000043f047899 */ /* 0x000fc80008011604 */
[----:B------:R-:W-:-:S06]  /*2e20*/  ULOP3.LUT UR4, UR4, 0x3fff, URZ, 0xc0, !UPT ;  /* 0x00003fff04047892 */ /* 0x000fcc000f8ec03f */
[----:B------:R-:W-:Y:S01]  /*2e30*/  IMAD.U32 R3, RZ, RZ, UR4 ;  /* 0x00000004ff037e24 */ /* 0x000fe2000f8e00ff */
[----:B------:R-:W-:Y:S05]  /*2e40*/  WARPSYNC.ALL ;  /* 0x0000000000007948 */ /* 0x000fea0003800000 */
[----:B------:R-:W-:Y:S02]  /*2e50*/  LOP3.LUT R3, R3, 0x10000, RZ, 0xfc, !PT ;  /* 0x0001000003037812 */ /* 0x000fe400078efcff */
[----:B0-----:R-:W-:-:S04]  /*2e60*/  LOP3.LUT R0, R0, 0x7f, RZ, 0xc0, !PT ;  /* 0x0000007f00007812 */ /* 0x001fc800078ec0ff */
[----:B------:R-:W-:Y:S02]  /*2e70*/  ISETP.NE.AND P1, PT, R0, RZ, PT ;  /* 0x000000ff0000720c */ /* 0x000fe40003f25270 */
[----:B------:R-:W-:Y:S01]  /*2e80*/  R2UR UR12, R3 ;  /* 0x00000000030c72ca */ /* 0x000fe200000e0000 */
[----:B------:R-:W-:Y:S01]  /*2e90*/  UIADD3 UR4, UR41, 0x20400, URZ ;  /* 0x0002040029047890 */ /* 0x000fe2000fffe03f */
[----:B------:R-:W-:Y:S01]  /*2ea0*/  WARPGROUP.ARRIVE ;  /* 0x00000000000079c5 */ /* 0x000fe20000000000 */
[----:B------:R-:W-:Y:S01]  /*2eb0*/  UMOV UR7, 0x40000040 ;  /* 0x4000004000077882 */ /* 0x000fe20000000000 */
[----:B------:R-:W-:Y:S01]  /*2ec0*/  UMOV UR5, 0x40000040 ;  /* 0x4000004000057882 */ /* 0x000fe20000000000 */
[----:B------:R-:W-:Y:S01]  /*2ed0*/  USHF.R.U32.HI UR4, URZ, 0x4, UR4 ;  /* 0x000000043f047899 */ /* 0x000fe20008011604 */
[----:B------:R-:W-:Y:S01]  /*2ee0*/  UMOV UR11, 0x40000040 ;  /* 0x40000040000b7882 */ /* 0x000fe20000000000 */
[----:B------:R-:W-:Y:S02]  /*2ef0*/  UMOV UR9, 0x40000040 ;  /* 0x4000004000097882 */ /* 0x000fe40000000000 */
[----:B------:R-:W-:Y:S01]  /*2f00*/  ULOP3.LUT UR4, UR4, 0x3fff, URZ, 0xc0, !UPT ;  /* 0x00003fff04047892 */ /* 0x000fe2000f8ec03f */
[----:B------:R-:W-:Y:S01]  /*2f10*/  UMOV UR15, 0x40000040 ;  /* 0x40000040000f7882 */ /* 0x000fe20000000000 */
[----:B------:R-:W-:-:S02]  /*2f20*/  ULDC UR20, c[0x0][0x988] ;  /* 0x0002620000147ab9 */ /* 0x000fc40000000800 */
[----:B------:R-:W-:Y:S02]  /*2f30*/  ULEA UR12, UR39, UR12, 0x9 ;  /* 0x0000000c270c7291 */ /* 0x000fe4000f8e483f */
[----:B------:R-:W-:Y:S02]  /*2f40*/  ULOP3.LUT UR13, UR4, 0x10000, URZ, 0xfc, !UPT ;  /* 0x00010000040d7892 */ /* 0x000fe4000f8efc3f */
[----:B------:R-:W-:Y:S02]  /*2f50*/  UIADD3 UR10, UR12, 0x4, URZ ;  /* 0x000000040c0a7890 */ /* 0x000fe4000fffe03f */
[----:B------:R-:W-:Y:S01]  /*2f60*/  UIADD3 UR8, UR13, 0x4, URZ ;  /* 0x000000040d087890 */ /* 0x000fe2000fffe03f */
[----:B------:R-:W-:Y:S02]  /*2f70*/  UMOV UR6, UR12 ;  /* 0x0000000c00067c82 */ /* 0x000fe40008000000 */
[----:B------:R-:W-:Y:S01]  /*2f80*/  UMOV UR4, UR13 ;  /* 0x0000000d00047c82 */ /* 0x000fe20008000000 */
[----:B------:R-:W-:Y:S01]  /*2f90*/  UIADD3 UR14, UR12, 0x6, URZ ;  /* 0x000000060c0e7890 */ /* 0x000fe2000fffe03f */
[----:B------:R-:W-:Y:S01]  /*2fa0*/  HGMMA.64x64x16.F32.BF16 R24, gdesc[UR4], RZ, !UPT, gsb0 ;  /* 0x00e00000041879f0 */ /* 0x000fe2000c0018ff */
[----:B------:R-:W-:-:S02]  /*2fb0*/  UIADD3 UR6, UR12, 0x2, URZ ;  /* 0x000000020c067890 */ /* 0x000fc4000fffe03f */
[----:B------:R-:W-:Y:S01]  /*2fc0*/  UIADD3 UR4, UR13, 0x2, URZ ;  /* 0x000000020d047890 */ /* 0x000fe2000fffe03f */
[----:B------:R-:W-:Y:S01]  /*2fd0*/  UMOV UR7, 0x40000040 ;  /* 0x4000004000077882 */ /* 0x000fe20000000000 */
[----:B------:R-:W-:Y:S01]  /*2fe0*/  UMOV UR5, 0x40000040 ;  /* 0x4000004000057882 */ /* 0x000fe20000000000 */
[----:B------:R-:W-:-:S03]  /*2ff0*/  UIADD3 UR12, UR13, 0x6, URZ ;  /* 0x000000060d0c7890 */ /* 0x000fc6000fffe03f */
[----:B------:R-:W-:Y:S01]  /*3000*/  UMOV UR13, 0x40000040 ;  /* 0x40000040000d7882 */ /* 0x000fe20000000000 */
[----:B------:R-:W-:Y:S02]  /*3010*/  WARPGROUP.DEPBAR.LE gsb0, 0x0 ;  /* 0x00008000000079c5 */ /* 0x000fe40000010000 */
[----:B------:R-:W-:-:S06]  /*3020*/  WARPGROUP.ARRIVE ;  /* 0x00000000000079c5 */ /* 0x000fcc0000000000 */
[----:B------:R-:W-:Y:S01]  /*3030*/  HGMMA.64x64x16.F32.BF16 R24, gdesc[UR4], R24, gsb0 ;  /* 0x00e00000041879f0 */ /* 0x000fe20008001818 */
[----:B------:R-:W-:-:S06]  /*3040*/  UIMAD UR6, UR49, -0x40, UR50 ;  /* 0xffffffc0310678a4 */ /* 0x000fcc000f8e0232 */
[----:B------:R-:W-:-:S05]  /*3050*/  IMAD.U32 R0, RZ, RZ, UR6 ;  /* 0x00000006ff007e24 */ /* 0x000fca000f8e00ff */
[----:B------:R-:W-:-:S04]  /*3060*/  IADD3 R0, -R17, 0x40, R0 ;  /* 0x0000004011007810 */ /* 0x000fc80007ffe100 */
[C---:B------:R-:W-:Y:S02]  /*3070*/  ISETP.GT.AND P6, PT, R0.reuse, RZ, PT ;  /* 0x000000ff0000720c */ /* 0x040fe40003fc4270 */
[C---:B------:R-:W-:Y:S02]  /*3080*/  ISETP.GT.AND P2, PT, R0.reuse, 0x1, PT ;  /* 0x000000010000780c */ /* 0x040fe40003f44270 */
[C---:B------:R-:W-:Y:S02]  /*3090*/  ISETP.GT.AND P3, PT, R0.reuse, 0x8, PT ;  /* 0x000000080000780c */ /* 0x040fe40003f64270 */
[C---:B------:R-:W-:Y:S02]  /*30a0*/  ISETP.GT.AND P4, PT, R0.reuse, 0x9, PT ;  /* 0x000000090000780c */ /* 0x040fe40003f84270 */
[----:B------:R-:W-:Y:S01]  /*30b0*/  ISETP.GT.AND P5, PT, R0, 0x10, PT ;  /* 0x000000100000780c */ /* 0x000fe20003fa4270 */
[----:B------:R-:W-:Y:S02]  /*30c0*/  WARPGROUP.DEPBAR.LE gsb0, 0x0 ;  /* 0x00008000000079c5 */ /* 0x000fe40000010000 */
[----:B------:R-:W-:-:S06]  /*30d0*/  WARPGROUP.ARRIVE ;  /* 0x00000000000079c5 */ /* 0x000fcc0000000000 */
[----:B------:R-:W-:Y:S03]  /*30e0*/  HGMMA.64x64x16.F32.BF16 R24, gdesc[UR8], R24, gsb0 ;  /* 0x00e00000081879f0 */ /* 0x000fe60008001818 */
[----:B------:R-:W-:Y:S02]  /*30f0*/  WARPGROUP.DEPBAR.LE gsb0, 0x0 ;  /* 0x00008000000079c5 */ /* 0x000fe40000010000 */
[----:B------:R-:W-:-:S06]  /*3100*/  WARPGROUP.ARRIVE ;  /* 0x00000000000079c5 */ /* 0x000fcc0000000000 */
[----:B------:R-:W-:Y:S03]  /*3110*/  HGMMA.64x64x16.F32.BF16 R24, gdesc[UR12], R24, gsb0 ;  /* 0x00e000000c1879f0 */ /* 0x000fe60008001818 */
        /* <DEDUP_REMOVED lines=52> */
[----:B------:R-:W-:-:S02]  /*3460*/  FMNMX.FTZ R0, R52, R5, !PT ;  /* 0x0000000534007209 */ /* 0x000fc40007810000 */
[----:B------:R-:W-:Y:S02]  /*3470*/  FSEL R47, R47, -INF , P2 ;  /* 0xff8000002f2f7808 */ /* 0x000fe40001000000 */
[----:B------:R-:W-:Y:S02]  /*3480*/  FMNMX.FTZ R6, R53, R0, !PT ;  /* 0x0000000035067209 */ /* 0x000fe40007810000 */
[----:B------:R-:W-:Y:S02]  /*3490*/  FSEL R50, R50, -INF , P3 ;  /* 0xff80000032327808 */ /* 0x000fe40001800000 */
[----:B------:R-:W-:Y:S01]  /*34a0*/  FSEL R51, R51, -INF , P4 ;  /* 0xff80000033337808 */ /* 0x000fe20002000000 */
[----:B------:R-:W0:Y:S01]  /*34b0*/  SHFL.BFLY PT, R5, R6, 0x2, 0x1f ;  /* 0x0c401f0006057f89 */ /* 0x000e2200000e0000 */
[----:B------:R-:W-:Y:S02]  /*34c0*/  FSEL R54, R54, -INF , P5 ;  /* 0xff80000036367808 */ /* 0x000fe40002800000 */
[----:B------:R-:W-:-:S02]  /*34d0*/  FSEL R55, R55, -INF , P6 ;  /* 0xff80000037377808 */ /* 0x000fc40003000000 */
        /* <DEDUP_REMOVED lines=12> */
[----:B------:R-:W-:Y:S01]  /*35a0*/  FMUL.FTZ R6, R0, UR20 ;  /* 0x0000001400067c20 */ /* 0x000fe20008410000 */
[----:B------:R-:W-:-:S04]  /*35b0*/  FMNMX.FTZ R5, R43, R4, !PT ;  /* 0x000000042b057209 */ /* 0x000fc80007810000 */
[----:B------:R-:W-:Y:S02]  /*35c0*/  FMNMX.FTZ R4, R46, R5, !PT ;  /* 0x000000052e047209 */ /* 0x000fe40007810000 */
[----:B------:R-:W-:Y:S02]  /*35d0*/  FSEL R6, R6, RZ, P2 ;  /* 0x000000ff06067208 */ /* 0x000fe40001000000 */
[----:B------:R-:W-:-:S03]  /*35e0*/  FMNMX.FTZ R5, R47, R4, !PT ;  /* 0x000000042f057209 */ /* 0x000fc60007810000 */
[--C-:B------:R-:W-:Y:S01]  /*35f0*/  FFMA.FTZ R24, R24, UR20, -R6.reuse ;  /* 0x0000001418187c23 */ /* 0x100fe20008010806 */
[----:B------:R-:W-:Y:S01]  /*3600*/  FMNMX.FTZ R4, R50, R5, !PT ;  /* 0x0000000532047209 */ /* 0x000fe20007810000 */
[--C-:B------:R-:W-:Y:S01]  /*3610*/  FFMA.FTZ R25, R25, UR20, -R6.reuse ;  /* 0x0000001419197c23 */ /* 0x100fe20008010806 */
[--C-:B------:R-:W-:Y:S01]  /*3620*/  FFMA.FTZ R28, R28, UR20, -R6.reuse ;  /* 0x000000141c1c7c23 */ /* 0x100fe20008010806 */
[--C-:B------:R-:W-:Y:S01]  /*3630*/  FFMA.FTZ R29, R29, UR20, -R6.reuse ;  /* 0x000000141d1d7c23 */ /* 0x100fe20008010806 */
[----:B------:R-:W-:Y:S01]  /*3640*/  FMNMX.FTZ R5, R51, R4, !PT ;  /* 0x0000000433057209 */ /* 0x000fe20007810000 */
[----:B------:R-:W-:Y:S01]  /*3650*/  MUFU.EX2 R24, R24 ;  /* 0x0000001800187308 */ /* 0x000fe20000000800 */
[--C-:B------:R-:W-:Y:S01]  /*3660*/  FFMA.FTZ R32, R32, UR20, -R6.reuse ;  /* 0x0000001420207c23 */ /* 0x100fe20008010806 */
[--C-:B------:R-:W-:Y:S01]  /*3670*/  FFMA.FTZ R33, R33, UR20, -R6.reuse ;  /* 0x0000001421217c23 */ /* 0x100fe20008010806 */
[----:B------:R-:W-:Y:S01]  /*3680*/  FMNMX.FTZ R4, R54, R5, !PT ;  /* 0x0000000536047209 */ /* 0x000fe20007810000 */
[--C-:B------:R-:W-:Y:S01]  /*3690*/  FFMA.FTZ R36, R36, UR20, -R6.reuse ;  /* 0x0000001424247c23 */ /* 0x100fe20008010806 */
[--C-:B------:R-:W-:Y:S01]  /*36a0*/  FFMA.FTZ R37, R37, UR20, -R6.reuse ;  /* 0x0000001425257c23 */ /* 0x100fe20008010806 */
[--C-:B------:R-:W-:Y:S01]  /*36b0*/  FFMA.FTZ R40, R40, UR20, -R6.reuse ;  /* 0x0000001428287c23 */ /* 0x100fe20008010806 */
[----:B------:R-:W-:Y:S01]  /*36c0*/  FMNMX.FTZ R4, R55, R4, !PT ;  /* 0x0000000437047209 */ /* 0x000fe20007810000 */
[----:B------:R-:W0:Y:S01]  /*36d0*/  MUFU.EX2 R25, R25 ;  /* 0x0000001900197308 */ /* 0x000e220000000800 */
[--C-:B------:R-:W-:Y:S01]  /*36e0*/  FFMA.FTZ R41, R41, UR20, -R6.reuse ;  /* 0x0000001429297c23 */ /* 0x100fe20008010806 */
[--C-:B------:R-:W-:Y:S01]  /*36f0*/  FFMA.FTZ R44, R44, UR20, -R6.reuse ;  /* 0x000000142c2c7c23 */ /* 0x100fe20008010806 */
[--C-:B------:R-:W-:Y:S01]  /*3700*/  FFMA.FTZ R45, R45, UR20, -R6.reuse ;  /* 0x000000142d2d7c23 */ /* 0x100fe20008010806 */
[----:B------:R-:W3:Y:S01]  /*3710*/  SHFL.BFLY PT, R5, R4, 0x2, 0x1f ;  /* 0x0c401f0004057f89 */ /* 0x000ee200000e0000 */
[--C-:B------:R-:W-:Y:S01]  /*3720*/  FFMA.FTZ R48, R48, UR20, -R6.reuse ;  /* 0x0000001430307c23 */ /* 0x100fe20008010806 */
[--C-:B------:R-:W-:Y:S01]  /*3730*/  FFMA.FTZ R49, R49, UR20, -R6.reuse ;  /* 0x0000001431317c23 */ /* 0x100fe20008010806 */
[--C-:B------:R-:W-:Y:S01]  /*3740*/  FFMA.FTZ R52, R52, UR20, -R6.reuse ;  /* 0x0000001434347c23 */ /* 0x100fe20008010806 */
[----:B------:R-:W-:Y:S01]  /*3750*/  MUFU.EX2 R28, R28 ;  /* 0x0000001c001c7308 */ /* 0x000fe20000000800 */
[----:B------:R-:W-:-:S07]  /*3760*/  FFMA.FTZ R6, R53, UR20, -R6 ;  /* 0x0000001435067c23 */ /* 0x000fce0008010806 */
[----:B------:R-:W4:Y:S01]  /*3770*/  MUFU.EX2 R29, R29 ;  /* 0x0000001d001d7308 */ /* 0x000f220000000800 */
[----:B0-----:R-:W-:-:S07]  /*3780*/  F2FP.BF16.F32.PACK_AB R152, R25, R24 ;  /* 0x000000181998723e */ /* 0x001fce00000010ff */
[----:B------:R-:W-:Y:S01]  /*3790*/  MUFU.EX2 R32, R32 ;  /* 0x0000002000207308 */ /* 0x000fe20000000800 */
[----:B---3--:R-:W-:-:S07]  /*37a0*/  FMNMX.FTZ R5, R4, R5, !PT ;  /* 0x0000000504057209 */ /* 0x008fce0007810000 */
[----:B------:R-:W0:Y:S01]  /*37b0*/  MUFU.EX2 R33, R33 ;  /* 0x0000002100217308 */ /* 0x000e220000000800 */
[----:B------:R-:W3:Y:S01]  /*37c0*/  SHFL.BFLY PT, R4, R5, 0x1, 0x1f ;  /* 0x0c201f0005047f89 */ /* 0x000ee200000e0000 */
[----:B----4-:R-:W-:-:S06]  /*37d0*/  F2FP.BF16.F32.PACK_AB R154, R29, R28 ;  /* 0x0000001c1d9a723e */ /* 0x010fcc00000010ff */
[----:B------:R4:W-:Y:S08]  /*37e0*/  MUFU.EX2 R9, R6 ;  /* 0x0000000600097308 */ /* 0x0009f00000000800 */
[----:B------:R-:W-:Y:S01]  /*37f0*/  MUFU.EX2 R36, R36 ;  /* 0x0000002400247308 */ /* 0x000fe20000000800 */
[----:B0-----:R-:W-:-:S07]  /*3800*/  F2FP.BF16.F32.PACK_AB R156, R33, R32 ;  /* 0x00000020219c723e */ /* 0x001fce00000010ff */
[----:B------:R-:W0:Y:S01]  /*3810*/  MUFU.EX2 R37, R37 ;  /* 0x0000002500257308 */ /* 0x000e220000000800 */
[----:B---3--:R-:W-:-:S04]  /*3820*/  FMNMX.FTZ R4, R5, R4, !PT ;  /* 0x0000000405047209 */ /* 0x008fc80007810000 */
[C---:B------:R-:W-:Y:S01]  /*3830*/  FSETP.NEU.FTZ.AND P2, PT, R4.reuse, -INF , PT ;  /* 0xff8000000400780b */ /* 0x040fe20003f5d000 */
[----:B------:R-:W-:Y:S02]  /*3840*/  FMUL.FTZ R5, R4, UR20 ;  /* 0x0000001404057c20 */ /* 0x000fe40008410000 */
[----:B------:R-:W-:Y:S03]  /*3850*/  MUFU.EX2 R40, R40 ;  /* 0x0000002800287308 */ /* 0x000fe60000000800 */
[----:B------:R-:W-:Y:S01]  /*3860*/  FSEL R10, R5, RZ, P2 ;  /* 0x000000ff050a7208 */ /* 0x000fe20001000000 */
[----:B------:R-:W-:-:S04]  /*3870*/  FADD.FTZ R5, R24, R25 ;  /* 0x0000001918057221 */ /* 0x000fc80000010000 */
[--C-:B------:R-:W-:Y:S01]  /*3880*/  FFMA.FTZ R26, R26, UR20, -R10.reuse ;  /* 0x000000141a1a7c23 */ /* 0x100fe2000801080a */
[--C-:B------:R-:W-:Y:S01]  /*3890*/  FFMA.FTZ R27, R27, UR20, -R10.reuse ;  /* 0x000000141b1b7c23 */ /* 0x100fe2000801080a */
[--C-:B------:R-:W-:Y:S01]  /*38a0*/  FFMA.FTZ R30, R30, UR20, -R10.reuse ;  /* 0x000000141e1e7c23 */ /* 0x100fe2000801080a */
[--C-:B------:R-:W-:Y:S01]  /*38b0*/  FFMA.FTZ R31, R31, UR20, -R10.reuse ;  /* 0x000000141f1f7c23 */ /* 0x100fe2000801080a */
[--C-:B------:R-:W-:Y:S01]  /*38c0*/  FFMA.FTZ R34, R34, UR20, -R10.reuse ;  /* 0x0000001422227c23 */ /* 0x100fe2000801080a */
[--C-:B------:R-:W-:Y:S01]  /*38d0*/  FFMA.FTZ R35, R35, UR20, -R10.reuse ;  /* 0x0000001423237c23 */ /* 0x100fe2000801080a */
[----:B------:R-:W-:Y:S01]  /*38e0*/  MUFU.EX2 R26, R26 ;  /* 0x0000001a001a7308 */ /* 0x000fe20000000800 */
[--C-:B------:R-:W-:Y:S01]  /*38f0*/  FFMA.FTZ R38, R38, UR20, -R10.reuse ;  /* 0x0000001426267c23 */ /* 0x100fe2000801080a */
[----:B----4-:R-:W-:Y:S01]  /*3900*/  FADD.FTZ R6, R28, R5 ;  /* 0x000000051c067221 */ /* 0x010fe20000010000 */
[----:B------:R-:W-:Y:S02]  /*3910*/  @!P1 VIADD R5, R7, 0x28c40 ;  /* 0x00028c4007059836 */ /* 0x000fe40000000000 */
[--C-:B------:R-:W-:Y:S01]  /*3920*/  FFMA.FTZ R39, R39, UR20, -R10.reuse ;  /* 0x0000001427277c23 */ /* 0x100fe2000801080a */
[----:B------:R-:W-:Y:S01]  /*3930*/  FFMA.FTZ R42, R42, UR20, -R10 ;  /* 0x000000142a2a7c23 */ /* 0x000fe2000801080a */
[----:B------:R-:W-:Y:S01]  /*3940*/  FADD.FTZ R13, R29, R6 ;  /* 0x000000061d0d7221 */ /* 0x000fe20000010000 */
[--C-:B------:R-:W-:Y:S01]  /*3950*/  FFMA.FTZ R43, R43, UR20, -R10.reuse ;  /* 0x000000142b2b7c23 */ /* 0x100fe2000801080a */
[----:B------:R-:W3:Y:S01]  /*3960*/  MUFU.EX2 R27, R27 ;  /* 0x0000001b001b7308 */ /* 0x000ee20000000800 */
[----:B------:R-:W-:Y:S01]  /*3970*/  @!P1 PRMT R5, RZ, 0x654, R5 ;  /* 0x00000654ff059816 */ /* 0x000fe20000000005 */
[----:B------:R-:W-:Y:S01]  /*3980*/  FADD.FTZ R12, R32, R13 ;  /* 0x0000000d200c7221 */ /* 0x000fe20000010000 */
[--C-:B------:R-:W-:Y:S01]  /*3990*/  FFMA.FTZ R46, R46, UR20, -R10.reuse ;  /* 0x000000142e2e7c23 */ /* 0x100fe2000801080a */
[--C-:B------:R-:W-:Y:S01]  /*39a0*/  FFMA.FTZ R47, R47, UR20, -R10.reuse ;  /* 0x000000142f2f7c23 */ /* 0x100fe2000801080a */
[----:B------:R4:W-:Y:S01]  /*39b0*/  @!P1 SYNCS.ARRIVE.TRANS64.RED.A1T0 RZ, [R5+URZ], RZ ;  /* 0x000000ff05ff99a7 */ /* 0x0009e2000810043f */
[--C-:B------:R-:W-:Y:S01]  /*39c0*/  FFMA.FTZ R50, R50, UR20, -R10.reuse ;  /* 0x0000001432327c23 */ /* 0x100fe2000801080a */
[--C-:B------:R-:W-:Y:S01]  /*39d0*/  FFMA.FTZ R51, R51, UR20, -R10.reuse ;  /* 0x0000001433337c23 */ /* 0x100fe2000801080a */
[----:B------:R-:W5:Y:S01]  /*39e0*/  MUFU.EX2 R30, R30 ;  /* 0x0000001e001e7308 */ /* 0x000f620000000800 */
[--C-:B------:R-:W-:Y:S01]  /*39f0*/  FFMA.FTZ R54, R54, UR20, -R10.reuse ;  /* 0x0000001436367c23 */ /* 0x100fe2000801080a */
[----:B------:R-:W-:Y:S01]  /*3a00*/  FFMA.FTZ R10, R55, UR20, -R10 ;  /* 0x00000014370a7c23 */ /* 0x000fe2000801080a */
[----:B0-----:R-:W-:-:S05]  /*3a10*/  F2FP.BF16.F32.PACK_AB R158, R37, R36 ;  /* 0x00000024259e723e */ /* 0x001fca00000010ff */
[----:B------:R-:W4:Y:S01]  /*3a20*/  MUFU.EX2 R31, R31 ;  /* 0x0000001f001f7308 */ /* 0x000f220000000800 */
[----:B---3--:R-:W-:Y:S01]  /*3a30*/  FADD.FTZ R11, R26, R27 ;  /* 0x0000001b1a0b7221 */ /* 0x008fe20000010000 */
[----:B------:R-:W-:-:S06]  /*3a40*/  F2FP.BF16.F32.PACK_AB R153, R27, R26 ;  /* 0x0000001a1b99723e */ /* 0x000fcc00000010ff */
[----:B------:R-:W0:Y:S01]  /*3a50*/  MUFU.EX2 R34, R34 ;  /* 0x0000002200227308 */ /* 0x000e220000000800 */
[----:B-----5:R-:W-:Y:S01]  /*3a60*/  FADD.FTZ R6, R30, R11 ;  /* 0x0000000b1e067221 */ /* 0x020fe20000010000 */
[----:B------:R-:W-:-:S04]  /*3a70*/  FADD.FTZ R11, R33, R12 ;  /* 0x0000000c210b7221 */ /* 0x000fc80000010000 */
[----:B------:R-:W-:Y:S02]  /*3a80*/  FADD.FTZ R12, R36, R11 ;  /* 0x0000000b240c7221 */ /* 0x000fe40000010000 */
[----:B------:R-:W3:Y:S01]  /*3a90*/  MUFU.EX2 R35, R35 ;  /* 0x0000002300237308 */ /* 0x000ee20000000800 */
[----:B----4-:R-:W-:Y:S01]  /*3aa0*/  FADD.FTZ R5, R31, R6 ;  /* 0x000000061f057221 */ /* 0x010fe20000010000 */
[----:B------:R-:W-:Y:S01]  /*3ab0*/  FADD.FTZ R11, R37, R12 ;  /* 0x0000000c250b7221 */ /* 0x000fe20000010000 */
[----:B------:R-:W-:Y:S01]  /*3ac0*/  F2FP.BF16.F32.PACK_AB R155, R31, R30 ;  /* 0x0000001e1f9b723e */ /* 0x000fe200000010ff */
[----:B------:R-:W-:Y:S02]  /*3ad0*/  BAR.SYNC.DEFER_BLOCKING 0xf, 0x100 ;  /* 0x03c4000000007b1d */ /* 0x000fe40000010000 */
[----:B------:R-:W-:Y:S01]  /*3ae0*/  FADD.FTZ R12, R40, R11 ;  /* 0x0000000b280c7221 */ /* 0x000fe20000010000 */
[----:B0-----:R-:W-:-:S03]  /*3af0*/  FADD.FTZ R6, R34, R5 ;  /* 0x0000000522067221 */ /* 0x001fc60000010000 */
[----:B------:R-:W0:Y:S01]  /*3b00*/  MUFU.EX2 R38, R38 ;  /* 0x0000002600267308 */ /* 0x000e220000000800 */
[----:B---3--:R-:W-:-:S07]  /*3b10*/  FADD.FTZ R5, R35, R6 ;  /* 0x0000000623057221 */ /* 0x008fce0000010000 */
[----:B------:R-:W3:Y:S01]  /*3b20*/  MUFU.EX2 R39, R39 ;  /* 0x0000002700277308 */ /* 0x000ee20000000800 */
[----:B------:R-:W-:-:S07]  /*3b30*/  F2FP.BF16.F32.PACK_AB R157, R35, R34 ;  /* 0x00000022239d723e */ /* 0x000fce00000010ff */
[----:B------:R-:W4:Y:S01]  /*3b40*/  MUFU.EX2 R42, R42 ;  /* 0x0000002a002a7308 */ /* 0x000f220000000800 */
[----:B0-----:R-:W-:Y:S01]  /*3b50*/  FADD.FTZ R6, R38, R5 ;  /* 0x0000000526067221 */ /* 0x001fe20000010000 */
[----:B------:R0:W-:Y:S06]  /*3b60*/  STSM.16.M88.4 [R22+0x26800], R152 ;  /* 0x0268009816007844 */ /* 0x0001ec0000000200 */
[----:B------:R-:W5:Y:S01]  /*3b70*/  MUFU.EX2 R41, R41 ;  /* 0x0000002900297308 */ /* 0x000f620000000800 */
[C---:B---3--:R-:W-:Y:S01]  /*3b80*/  FADD.FTZ R11, R39.reuse, R6 ;  /* 0x00000006270b7221 */ /* 0x048fe20000010000 */
[----:B------:R-:W-:-:S05]  /*3b90*/  F2FP.BF16.F32.PACK_AB R159, R39, R38 ;  /* 0x00000026279f723e */ /* 0x000fca00000010ff */
[----:B------:R0:W-:Y:S01]  /*3ba0*/  STSM.16.M88.4 [R184], R156 ;  /* 0x0000009cb8007844 */ /* 0x0001e20000000200 */
[----:B------:R-:W3:Y:S01]  /*3bb0*/  MUFU.EX2 R43, R43 ;  /* 0x0000002b002b7308 */ /* 0x000ee20000000800 */
[----:B----4-:R-:W-:-:S07]  /*3bc0*/  FADD.FTZ R6, R42, R11 ;  /* 0x0000000b2a067221 */ /* 0x010fce0000010000 */
[----:B------:R-:W4:Y:S01]  /*3bd0*/  MUFU.EX2 R44, R44 ;  /* 0x0000002c002c7308 */ /* 0x000f220000000800 */
[C---:B-----5:R-:W-:Y:S01]  /*3be0*/  FADD.FTZ R13, R41.reuse, R12 ;  /* 0x0000000c290d7221 */ /* 0x060fe20000010000 */
[----:B------:R-:W-:-:S06]  /*3bf0*/  F2FP.BF16.F32.PACK_AB R160, R41, R40 ;  /* 0x0000002829a0723e */ /* 0x000fcc00000010ff */
[----:B------:R-:W-:Y:S01]  /*3c00*/  MUFU.EX2 R46, R46 ;  /* 0x0000002e002e7308 */ /* 0x000fe20000000800 */
[C---:B---3--:R-:W-:Y:S01]  /*3c10*/  FADD.FTZ R11, R43.reuse, R6 ;  /* 0x000000062b0b7221 */ /* 0x048fe20000010000 */
[----:B------:R-:W-:-:S06]  /*3c20*/  F2FP.BF16.F32.PACK_AB R161, R43, R42 ;  /* 0x0000002a2ba1723e */ /* 0x000fcc00000010ff */
[----:B------:R-:W3:Y:S01]  /*3c30*/  MUFU.EX2 R45, R45 ;  /* 0x0000002d002d7308 */ /* 0x000ee20000000800 */
[----:B----4-:R-:W-:-:S07]  /*3c40*/  FADD.FTZ R6, R44, R13 ;  /* 0x0000000d2c067221 */ /* 0x010fce0000010000 */
[----:B------:R-:W4:Y:S08]  /*3c50*/  MUFU.EX2 R47, R47 ;  /* 0x0000002f002f7308 */ /* 0x000f300000000800 */
[----:B------:R-:W-:Y:S01]  /*3c60*/  MUFU.EX2 R48, R48 ;  /* 0x0000003000307308 */ /* 0x000fe20000000800 */
[C---:B---3--:R-:W-:Y:S01]  /*3c70*/  F2FP.BF16.F32.PACK_AB R162, R45.reuse, R44 ;  /* 0x0000002c2da2723e */ /* 0x048fe200000010ff */
[----:B------:R-:W-:-:S06]  /*3c80*/  FADD.FTZ R45, R45, R6 ;  /* 0x000000062d2d7221 */ /* 0x000fcc0000010000 */
[----:B------:R-:W3:Y:S01]  /*3c90*/  MUFU.EX2 R49, R49 ;  /* 0x0000003100317308 */ /* 0x000ee20000000800 */
[----:B----4-:R-:W-:-:S05]  /*3ca0*/  F2FP.BF16.F32.PACK_AB R163, R47, R46 ;  /* 0x0000002e2fa3723e */ /* 0x010fca00000010ff */
[----:B------:R0:W-:Y:S02]  /*3cb0*/  STSM.16.M88.4 [R19], R160 ;  /* 0x000000a013007844 */ /* 0x0001e40000000200 */
[----:B------:R-:W-:Y:S08]  /*3cc0*/  MUFU.EX2 R50, R50 ;  /* 0x0000003200327308 */ /* 0x000ff00000000800 */
[----:B------:R-:W4:Y:S01]  /*3cd0*/  MUFU.EX2 R51, R51 ;  /* 0x0000003300337308 */ /* 0x000f220000000800 */
[----:B---3--:R-:W-:Y:S01]  /*3ce0*/  F2FP.BF16.F32.PACK_AB R164, R49, R48 ;  /* 0x0000003031a4723e */ /* 0x008fe200000010ff */
[----:B------:R-:W-:-:S04]  /*3cf0*/  FADD.FTZ R48, R48, R45 ;  /* 0x0000002d30307221 */ /* 0x000fc80000010000 */
[----:B------:R-:W-:Y:S02]  /*3d00*/  FADD.FTZ R49, R49, R48 ;  /* 0x0000003031317221 */ /* 0x000fe40000010000 */
[----:B------:R-:W3:Y:S08]  /*3d10*/  MUFU.EX2 R52, R52 ;  /* 0x0000003400347308 */ /* 0x000ef00000000800 */
[----:B------:R-:W-:Y:S01]  /*3d20*/  MUFU.EX2 R54, R54 ;  /* 0x0000003600367308 */ /* 0x000fe20000000800 */
[----:B----4-:R-:W-:-:S07]  /*3d30*/  F2FP.BF16.F32.PACK_AB R165, R51, R50 ;  /* 0x0000003233a5723e */ /* 0x010fce00000010ff */
[----:B------:R4:W5:Y:S01]  /*3d40*/  MUFU.EX2 R5, R10 ;  /* 0x0000000a00057308 */ /* 0x0009620000000800 */
[----:B---3--:R-:W-:Y:S01]  /*3d50*/  F2FP.BF16.F32.PACK_AB R166, R9, R52 ;  /* 0x0000003409a6723e */ /* 0x008fe200000010ff */
[----:B------:R-:W-:-:S04]  /*3d60*/  FADD.FTZ R6, R52, R49 ;  /* 0x0000003134067221 */ /* 0x000fc80000010000 */
[----:B------:R-:W-:Y:S01]  /*3d70*/  FADD.FTZ R6, R9, R6 ;  /* 0x0000000609067221 */ /* 0x000fe20000010000 */
[----:B----4-:R-:W-:-:S04]  /*3d80*/  FADD.FTZ R10, R46, R11 ;  /* 0x0000000b2e0a7221 */ /* 0x010fc80000010000 */
[----:B------:R-:W-:-:S04]  /*3d90*/  FADD.FTZ R47, R47, R10 ;  /* 0x0000000a2f2f7221 */ /* 0x000fc80000010000 */
[----:B------:R-:W-:Y:S01]  /*3da0*/  FADD.FTZ R50, R50, R47 ;  /* 0x0000002f32327221 */ /* 0x000fe20000010000 */
[----:B-----5:R-:W-:-:S03]  /*3db0*/  F2FP.BF16.F32.PACK_AB R167, R5, R54 ;  /* 0x0000003605a7723e */ /* 0x020fc600000010ff */
[----:B------:R-:W-:Y:S02]  /*3dc0*/  FADD.FTZ R51, R51, R50 ;  /* 0x0000003233337221 */ /* 0x000fe40000010000 */
[----:B------:R0:W-:Y:S02]  /*3dd0*/  STSM.16.M88.4 [R23], R164 ;  /* 0x000000a417007844 */ /* 0x0001e40000000200 */
[----:B------:R-:W-:-:S04]  /*3de0*/  FADD.FTZ R54, R54, R51 ;  /* 0x0000003336367221 */ /* 0x000fc80000010000 */
[----:B------:R-:W-:Y:S01]  /*3df0*/  FADD.FTZ R5, R5, R54 ;  /* 0x0000003605057221 */ /* 0x000fe20000010000 */
[----:B------:R-:W-:Y:S06]  /*3e00*/  @!P0 BRA `(.L_x_3230) ;  /* 0x0000000000048947 */ /* 0x000fec0003800000 */
[----:B------:R-:W-:Y:S01]  /*3e10*/  BPT.TRAP 0x1 ;  /* 0x000000040000795c */ /* 0x000fe20000300000 */
.L_x_3230:
[----:B------:R3:W4:Y:S01]  /*3e20*/  SYNCS.PHASECHK.TRANS64.TRYWAIT P2, [R7+URZ+0x28c50], R8 ;  /* 0x028c5008070075a7 */ /* 0x000722000804017f */
[----:B------:R-:W-:Y:S05]  /*3e30*/  @!P0 BRA `(.L_x_3231) ;  /* 0x0000000000048947 */ /* 0x000fea0003800000 */
[----:B------:R-:W-:Y:S01]  /*3e40*/  BPT.TRAP 0x1 ;  /* 0x000000040000795c */ /* 0x000fe20000300000 */
.L_x_3231:
[----:B------:R-:W-:Y:S01]  /*3e50*/  ULOP3.LUT UR51, UR51, 0x2000000, URZ, 0xfc, !UPT ;  /* 0x0200000033337892 */ /* 0x000fe2000f8efc3f */
[----:B----4-:R-:W-:Y:S11]  /*3e60*/  @P2 BRA `(.L_x_3232) ;  /* 0x0000000000082947 */ /* 0x010ff60003800000 */
[----:B------:R-:W4:Y:S02]  /*3e70*/  SYNCS.PHASECHK.TRANS64.TRYWAIT P2, [R7+URZ+0x28c50], R8 ;  /* 0x028c5008070075a7 */ /* 0x000f24000804017f */
[----:B----4-:R-:W-:Y:S05]  /*3e80*/  @!P2 BRA `(.L_x_3233) ;  /* 0x0000009000f0a947 */ /* 0x010fea0003800000 */
.L_x_3232:
[----:B------:R-:W-:Y:S01]  /*3e90*/  ULEA UR10, UR39, UR51, 0xc ;  /* 0x00000033270a7291 */ /* 0x000fe2000f8e603f */
[----:B------:R-:W-:Y:S01]  /*3ea0*/  WARPGROUP.ARRIVE ;  /* 0x00000000000079c5 */ /* 0x000fe20000000000 */
[----:B------:R-:W-:Y:S01]  /*3eb0*/  UMOV UR7, 0x40000040 ;  /* 0x4000004000077882 */ /* 0x000fe20000000000 */
[----:B------:R-:W-:Y:S01]  /*3ec0*/  UISETP.GE.AND UP0, UPT, UR50, 0x41, UPT ;  /* 0x000000413200788c */ /* 0x000fe2000bf06270 */
[----:B-1234-:R-:W-:-:S03]  /*3ed0*/  @!P1 VIADD R7, R7, 0x28c60 ;  /* 0x00028c6007079836 */ /* 0x01efc60000000000 */
[----:B------:R-:W-:Y:S02]  /*3ee0*/  UMOV UR6, UR10 ;  /* 0x0000000a00067c82 */ /* 0x000fe40008000000 */
[----:B------:R-:W-:Y:S01]  /*3ef0*/  HGMMA.64x256x16.F32.BF16 R24, R152, gdesc[UR4].tnspB, RZ, !UPT, gsb0 ;  /* 0x43e0000498187df0 */ /* 0x000fe2000c0018ff */
[----:B------:R-:W-:Y:S01]  /*3f00*/  UIADD3 UR6, UR10, 0x80, URZ ;  /* 0x000000800a067890 */ /* 0x000fe2000fffe03f */
[----:B------:R-:W-:Y:S01]  /*3f10*/  PLOP3.LUT P2, PT, PT, PT, UP0, 0x80, 0x0 ;  /* 0x000000000000781c */ /* 0x000fe20003f4f008 */
[----:B------:R-:W-:Y:S01]  /*3f20*/  UMOV UR7, 0x40000040 ;  /* 0x4000004000077882 */ /* 0x000fe20000000000 */
[----:B------:R-:W-:Y:S01]  /*3f30*/  @!P1 PRMT R7, RZ, 0x654, R7 ;  /* 0x00000654ff079816 */ /* 0x000fe20000000007 */
[----:B------:R-:W-:Y:S02]  /*3f40*/  WARPGROUP.DEPBAR.LE gsb0, 0x0 ;  /* 0x00008000000079c5 */ /* 0x000fe40000010000 */
[----:B------:R-:W-:-:S15]  /*3f50*/  WARPGROUP.ARRIVE ;  /* 0x00000000000079c5 */ /* 0x000fde0000000000 */
[----:B------:R-:W-:-:S06]  /*3f60*/  NOP ;  /* 0x0000000000007918 */ /* 0x000fcc0000000000 */
[----:B------:R-:W-:Y:S01]  /*3f70*/  HGMMA.64x256x16.F32.BF16 R24, R156, gdesc[UR4].tnspB, R24, gsb0 ;  /* 0x43e000049c187df0 */ /* 0x000fe20008001818 */
[----:B------:R-:W-:Y:S01]  /*3f80*/  UIADD3 UR6, UR10, 0x100, URZ ;  /* 0x000001000a067890 */ /* 0x000fe2000fffe03f */
[----:B------:R-:W-:Y:S01]  /*3f90*/  UMOV UR7, 0x40000040 ;  /* 0x4000004000077882 */ /* 0x000fe20000000000 */
[----:B------:R-:W-:Y:S02]  /*3fa0*/  WARPGROUP.DEPBAR.LE gsb0, 0x0 ;  /* 0x00008000000079c5 */ /* 0x000fe40000010000 */
[----:B------:R-:W-:-:S15]  /*3fb0*/  WARPGROUP.ARRIVE ;  /* 0x00000000000079c5 */ /* 0x000fde0000000000 */
[----:B------:R-:W-:-:S08]  /*3fc0*/  NOP ;  /* 0x0000000000007918 */ /* 0x000fd00000000000 */
[----:B------:R-:W-:Y:S01]  /*3fd0*/  HGMMA.64x256x16.F32.BF16 R24, R160, gdesc[UR4].tnspB, R24, gsb0 ;  /* 0x43e00004a0187df0 */ /* 0x000fe20008001818 */
[----:B------:R-:W-:Y:S01]  /*3fe0*/  UIADD3 UR6, UR10, 0x180, URZ ;  /* 0x000001800a067890 */ /* 0x000fe2000fffe03f */
[----:B------:R-:W-:Y:S01]  /*3ff0*/  UMOV UR7, 0x40000040 ;  /* 0x4000004000077882 */ /* 0x000fe20000000000 */
[----:B------:R-:W-:Y:S02]  /*4000*/  WARPGROUP.DEPBAR.LE gsb0, 0x0 ;  /* 0x00008000000079c5 */ /* 0x000fe40000010000 */
[----:B------:R-:W-:-:S15]  /*4010*/  WARPGROUP.ARRIVE ;  /* 0x00000000000079c5 */ /* 0x000fde0000000000 */
[----:B------:R-:W-:-:S08]  /*4020*/  NOP ;  /* 0x0000000000007918 */ /* 0x000fd00000000000 */
[----:B------:R-:W-:Y:S03]  /*4030*/  HGMMA.64x256x16.F32.BF16 R24, R164, gdesc[UR4].tnspB, R24, gsb0 ;  /* 0x43e00004a4187df0 */ /* 0x000fe60008001818 */
[----:B------:R-:W-:Y:S02]  /*4040*/  WARPGROUP.DEPBAR.LE gsb0, 0x0 ;  /* 0x00008000000079c5 */ /* 0x000fe40000010000 */
[----:B------:R-:W-:Y:S01]  /*4050*/  @!PT LDS RZ, [RZ] ;  /* 0x00000000fffff984 */ /* 0x000fe20000000800 */
[----:B------:R-:W-:Y:S01]  /*4060*/  @!PT LDS RZ, [RZ] ;  /* 0x00000000fffff984 */ /* 0x000fe20000000800 */
[----:B------:R-:W-:Y:S01]  /*4070*/  @!PT LDS RZ, [RZ] ;  /* 0x00000000fffff984 */ /* 0x000fe20000000800 */
[----:B------:R-:W-:Y:S01]  /*4080*/  @!PT LDS RZ, [RZ] ;  /* 0x00000000fffff984 */ /* 0x000fe20000000800 */
[----:B------:R1:W-:Y:S06]  /*4090*/  MEMBAR.ALL.CTA ;  /* 0x0000000000007992 */ /* 0x0003ec0000008000 */
[----:B-1----:R-:W1:Y:S02]  /*40a0*/  FENCE.VIEW.ASYNC.S ;  /* 0x00000000000073c6 */ /* 0x002e640000000000 */
[----:B-1----:R-:W-:Y:S01]  /*40b0*/  NOP ;  /* 0x0000000000007918 */ /* 0x002fe20000000000 */
[----:B------:R-:W-:Y:S06]  /*40c0*/  BAR.ARV 0xe, 0x100 ;  /* 0x0384000000007b1d */ /* 0x000fec0000002000 */
[----:B------:R1:W-:Y:S01]  /*40d0*/  @!P1 SYNCS.ARRIVE.TRANS64.RED.A1T0 RZ, [R7+URZ], RZ ;  /* 0x000000ff07ff99a7 */ /* 0x0003e2000810043f */
[----:B------:R-:W-:Y:S05]  /*40e0*/  @!P2 BRA `(.L_x_3234) ;  /* 0x000000180044a947 */ /* 0x000fea0003800000 */
[----:B------:R-:W-:Y:S01]  /*40f0*/  IMAD.MOV.U32 R9, RZ, RZ, R4 ;  /* 0x000000ffff097224 */ /* 0x000fe200078e0004 */
[----:B------:R-:W-:Y:S01]  /*4100*/  UIADD3 UR49, UR49, -0x2, URZ ;  /* 0xfffffffe31317890 */ /* 0x000fe2000fffe03f */
[----:B------:R-:W-:Y:S01]  /*4110*/  IMAD.MOV.U32 R11, RZ, RZ, R0 ;  /* 0x000000ffff0b7224 */ /* 0x000fe200078e0000 */
[----:B------:R-:W-:Y:S01]  /*4120*/  UMOV UR21, UR39 ;  /* 0x0000002700157c82 */ /* 0x000fe20008000000 */
[----:B------:R-:W-:-:S09]  /*4130*/  ULDC UR20, c[0x0][0x988] ;  /* 0x0002620000147ab9 */ /* 0x000fd20000000800 */
.L_x_3243:
[----:B------:R-:W-:Y:S01]  /*4140*/  UIADD3 UR39, UR21, 0x1, URZ ;  /* 0x0000000115277890 */ /* 0x000fe2000fffe03f */
[----:B------:R-:W-:Y:S01]  /*4150*/  IMAD.U32 R0, RZ, RZ, UR49 ;  /* 0x00000031ff007e24 */ /* 0x000fe2000f8e00ff */
[----:B------:R-:W-:Y:S02]  /*4160*/  UIADD3 UR49, UR49, -0x1, URZ ;  /* 0xffffffff31317890 */ /* 0x000fe4000fffe03f */
[----:B------:R-:W-:Y:S02]  /*4170*/  UISETP.NE.AND UP0, UPT, UR39, 0x2, UPT ;  /* 0x000000022700788c */ /* 0x000fe4000bf05270 */
[----:B------:R-:W-:Y:S02]  /*4180*/  ISETP.GT.AND P2, PT, R0, RZ, PT ;  /* 0x000000ff0000720c */ /* 0x000fe40003f44270 */
[----:B------:R-:W-:Y:S02]  /*4190*/  USEL UR6, URZ, 0x1, UP0 ;  /* 0x000000013f067887 */ /* 0x000fe40008000000 */
[----:B------:R-:W-:-:S02]  /*41a0*/  USEL UR39, UR39, URZ, UP0 ;  /* 0x0000003f27277287 */ /* 0x000fc40008000000 */
[----:B------:R-:W-:Y:S01]  /*41b0*/  ULOP3.LUT UR38, UR38, UR6, URZ, 0x3c, !UPT ;  /* 0x0000000626267292 */ /* 0x000fe2000f8e3c3f */
[----:B--23--:R-:W-:Y:S11]  /*41c0*/  @!P0 BRA `(.L_x_3235) ;  /* 0x0000000000048947 */ /* 0x00cff60003800000 */
[----:B------:R-:W-:Y:S01]  /*41d0*/  BPT.TRAP 0x1 ;  /* 0x000000040000795c */ /* 0x000fe20000300000 */
.L_x_3235:
[----:B------:R-:W-:Y:S01]  /*41e0*/  ULEA UR22, UR39, UR41, 0x3 ;  /* 0x0000002927167291 */ /* 0x000fe2000f8e183f */
[----:B-1----:R-:W-:-:S05]  /*41f0*/  IMAD.U32 R7, RZ, RZ, UR38 ;  /* 0x00000026ff077e24 */ /* 0x002fca000f8e00ff */
[----:B------:R-:W-:-:S04]  /*4200*/  SHF.L.U32 R7, R7, 0x1f, RZ ;  /* 0x0000001f07077819 */ /* 0x000fc800000006ff */
[----:B------:R1:W2:Y:S01]  /*4210*/  SYNCS.PHASECHK.TRANS64.TRYWAIT P3, [UR22+0x28c30], R7 ;  /* 0x028c3007ff0075a7 */ /* 0x0002a20008060156 */
[----:B------:R-:W-:Y:S05]  /*4220*/  @!P0 BRA `(.L_x_3236) ;  /* 0x0000000000048947 */ /* 0x000fea0003800000 */
[----:B------:R-:W-:Y:S01]  /*4230*/  BPT.TRAP 0x1 ;  /* 0x000000040000795c */ /* 0x000fe20000300000 */
.L_x_3236:
[----:B--2---:R-:W-:Y:S05]  /*4240*/  @P3 BRA `(.L_x_3237) ;  /* 0x0000000000083947 */ /* 0x004fea0003800000 */
[----:B------:R-:W2:Y:S02]  /*4250*/  SYNCS.PHASECHK.TRANS64.TRYWAIT P3, [UR22+0x28c30], R7 ;  /* 0x028c3007ff0075a7 */ /* 0x000ea40008060156 */
[----:B--2---:R-:W-:Y:S05]  /*4260*/  @!P3 BRA `(.L_x_3238) ;  /* 0x00000090000cb947 */ /* 0x004fea0003800000 */
.L_x_3237:
[----:B------:R-:W-:Y:S01]  /*4270*/  R2UR UR18, R3 ;  /* 0x00000000031272ca */ /* 0x000fe200000e0000 */
[----:B------:R-:W-:Y:S01]  /*4280*/  UIADD3 UR6, UR41, 0x20400, URZ ;  /* 0x0002040029067890 */ /* 0x000fe2000fffe03f */
[----:B0-----:R-:W-:Y:S01]  /*4290*/  WARPGROUP.ARRIVE ;  /* 0x00000000000079c5 */ /* 0x001fe20000000000 */
[----:B------:R-:W-:Y:S01]  /*42a0*/  UMOV UR19, 0x40000040 ;  /* 0x4000004000137882 */ /* 0x000fe20000000000 */
[----:B------:R-:W-:Y:S01]  /*42b0*/  UMOV UR17, 0x40000040 ;  /* 0x4000004000117882 */ /* 0x000fe20000000000 */
[----:B------:R-:W-:Y:S01]  /*42c0*/  USHF.R.U32.HI UR6, URZ, 0x4, UR6 ;  /* 0x000000043f067899 */ /* 0x000fe20008011606 */
[----:B------:R-:W-:Y:S01]  /*42d0*/  UMOV UR7, 0x40000040 ;  /* 0x4000004000077882 */ /* 0x000fe20000000000 */
[----:B------:R-:W-:Y:S02]  /*42e0*/  UMOV UR11, 0x40000040 ;  /* 0x40000040000b7882 */ /* 0x000fe40000000000 */
[----:B------:R-:W-:Y:S01]  /*42f0*/  ULOP3.LUT UR6, UR6, 0x3fff, URZ, 0xc0, !UPT ;  /* 0x00003fff06067892 */ /* 0x000fe2000f8ec03f */
[----:B------:R-:W-:-:S03]  /*4300*/  UMOV UR15, 0x40000040 ;  /* 0x40000040000f7882 */ /* 0x000fc60000000000 */
[----:B------:R-:W-:Y:S02]  /*4310*/  ULEA UR18, UR39, UR18, 0x9 ;  /* 0x0000001227127291 */ /* 0x000fe4000f8e483f */
[----:B------:R-:W-:Y:S02]  /*4320*/  ULOP3.LUT UR16, UR6, 0x10000, URZ, 0xfc, !UPT ;  /* 0x0001000006107892 */ /* 0x000fe4000f8efc3f */
[----:B------:R-:W-:Y:S02]  /*4330*/  UIADD3 UR6, UR18, 0x2, URZ ;  /* 0x0000000212067890 */ /* 0x000fe4000fffe03f */
[----:B------:R-:W-:Y:S02]  /*4340*/  UIADD3 UR10, UR18, 0x4, URZ ;  /* 0x00000004120a7890 */ /* 0x000fe4000fffe03f */
[----:B------:R-:W-:-:S03]  /*4350*/  UIADD3 UR14, UR18, 0x6, URZ ;  /* 0x00000006120e7890 */ /* 0x000fc6000fffe03f */
[----:B------:R-:W-:Y:S03]  /*4360*/  HGMMA.64x64x16.F32.BF16 R152, gdesc[UR16], RZ, !UPT, gsb0 ;  /* 0x00e00000109879f0 */ /* 0x000fe6000c0018ff */
[----:B------:R-:W-:Y:S02]  /*4370*/  WARPGROUP.DEPBAR.LE gsb0, 0x0 ;  /* 0x00008000000079c5 */ /* 0x000fe40000010000 */
[----:B------:R-:W-:-:S06]  /*4380*/  WARPGROUP.ARRIVE ;  /* 0x00000000000079c5 */ /* 0x000fcc0000000000 */
[----:B------:R-:W-:Y:S03]  /*4390*/  HGMMA.64x64x16.F32.BF16 R152, gdesc[UR4], R152, gsb0 ;  /* 0x00e00000049879f0 */ /* 0x000fe60008001898 */
[----:B------:R-:W-:Y:S02]  /*43a0*/  WARPGROUP.DEPBAR.LE gsb0, 0x0 ;  /* 0x00008000000079c5 */ /* 0x000fe40000010000 */
[----:B------:R-:W-:-:S06]  /*43b0*/  WARPGROUP.ARRIVE ;  /* 0x00000000000079c5 */ /* 0x000fcc0000000000 */
[----:B------:R-:W-:Y:S03]  /*43c0*/  HGMMA.64x64x16.F32.BF16 R152, gdesc[UR8], R152, gsb0 ;  /* 0x00e00000089879f0 */ /* 0x000fe60008001898 */
[----:B------:R-:W-:Y:S02]  /*43d0*/  WARPGROUP.DEPBAR.LE gsb0, 0x0 ;  /* 0x00008000000079c5 */ /* 0x000fe40000010000 */
[----:B------:R-:W-:-:S06]  /*43e0*/  WARPGROUP.ARRIVE ;  /* 0x00000000000079c5 */ /* 0x000fcc0000000000 */
[----:B------:R-:W-:Y:S03]  /*43f0*/  HGMMA.64x64x16.F32.BF16 R152, gdesc[UR12], R152, gsb0 ;  /* 0x00e000000c9879f0 */ /* 0x000fe60008001898 */
[----:B------:R-:W-:Y:S02]  /*4400*/  WARPGROUP.DEPBAR.LE gsb0, 0x0 ;  /* 0x00008000000079c5 */ /* 0x000fe40000010000 */
[----:B--2---:R-:W-:-:S04]  /*4410*/  FMNMX.FTZ R0, R152, R11, !PT ;  /* 0x0000000b98007209 */ /* 0x004fc80007810000 */
        /* <DEDUP_REMOVED lines=15> */
[----:B------:R-:W-:-:S03]  /*4510*/  FMNMX.FTZ R0, R154, R9, !PT ;  /* 0x000000099a007209 */ /* 0x000fc60007810000 */
[----:B------:R-:W0:Y:S02]  /*4520*/  SHFL.BFLY PT, R13, R8, 0x2, 0x1f ;  /* 0x0c401f00080d7f89 */ /* 0x000e2400000e0000 */
        /* <DEDUP_REMOVED lines=10> */
[----:B------:R-:W-:-:S03]  /*45d0*/  FMNMX.FTZ R4, R170, R13, !PT ;  /* 0x0000000daa047209 */ /* 0x000fc60007810000 */
[C---:B------:R-:W-:Y:S01]  /*45e0*/  FMUL.FTZ R12, R0.reuse, UR20 ;  /* 0x00000014000c7c20 */ /* 0x040fe20008410000 */
[----:B------:R-:W-:Y:S01]  /*45f0*/  FMNMX.FTZ R13, R171, R4, !PT ;  /* 0x00000004ab0d7209 */ /* 0x000fe20007810000 */
[----:B------:R-:W-:Y:S02]  /*4600*/  FADD.FTZ R11, -R0, R11 ;  /* 0x0000000b000b7221 */ /* 0x000fe40000010100 */
[--C-:B------:R-:W-:Y:S01]  /*4610*/  FFMA.FTZ R152, R152, UR20, -R12.reuse ;  /* 0x0000001498987c23 */ /* 0x100fe2000801080c */
[----:B------:R-:W-:Y:S01]  /*4620*/  FMNMX.FTZ R4, R174, R13, !PT ;  /* 0x0000000dae047209 */ /* 0x000fe20007810000 */
[----:B------:R-:W-:Y:S01]  /*4630*/  FMUL.FTZ R11, R11, UR20 ;  /* 0x000000140b0b7c20 */ /* 0x000fe20008410000 */
[--C-:B------:R-:W-:Y:S01]  /*4640*/  FFMA.FTZ R13, R153, UR20, -R12.reuse ;  /* 0x00000014990d7c23 */ /* 0x100fe2000801080c */
[--C-:B------:R-:W-:Y:S01]  /*4650*/  FFMA.FTZ R153, R165, UR20, -R12.reuse ;  /* 0x00000014a5997c23 */ /* 0x100fe2000801080c */
[----:B------:R-:W-:Y:S01]  /*4660*/  FMNMX.FTZ R15, R175, R4, !PT ;  /* 0x00000004af0f7209 */ /* 0x000fe20007810000 */
[--C-:B------:R-:W-:Y:S01]  /*4670*/  FFMA.FTZ R8, R156, UR20, -R12.reuse ;  /* 0x000000149c087c23 */ /* 0x100fe2000801080c */
        /* <DEDUP_REMOVED lines=13> */
[----:B------:R-:W-:Y:S01]  /*4750*/  FFMA.FTZ R181, R181, UR20, -R12 ;  /* 0x00000014b5b57c23 */ /* 0x000fe2000801080c */
[----:B------:R-:W-:Y:S01]  /*4760*/  FMNMX.FTZ R4, R183, R4, !PT ;  /* 0x00000004b7047209 */ /* 0x000fe20007810000 */
[----:B------:R-:W0:Y:S04]  /*4770*/  MUFU.EX2 R11, R11 ;  /* 0x0000000b000b7308 */ /* 0x000e280000000800 */
[----:B------:R-:W2:Y:S04]  /*4780*/  SHFL.BFLY PT, R157, R4, 0x2, 0x1f ;  /* 0x0c401f00049d7f89 */ /* 0x000ea800000e0000 */
[----:B------:R-:W3:Y:S08]  /*4790*/  MUFU.EX2 R152, R152 ;  /* 0x0000009800987308 */ /* 0x000ef00000000800 */
[----:B------:R-:W4:Y:S01]  /*47a0*/  MUFU.EX2 R13, R13 ;  /* 0x0000000d000d7308 */ /* 0x000f220000000800 */
[-C--:B0-----:R-:W-:Y:S01]  /*47b0*/  FMUL.FTZ R24, R24, R11.reuse ;  /* 0x0000000b18187220 */ /* 0x081fe20000410000 */
[-C--:B------:R-:W-:Y:S01]  /*47c0*/  FMUL.FTZ R25, R25, R11.reuse ;  /* 0x0000000b19197220 */ /* 0x080fe20000410000 */
[-C--:B------:R-:W-:Y:S01]  /*47d0*/  FMUL.FTZ R28, R28, R11.reuse ;  /* 0x0000000b1c1c7220 */ /* 0x080fe20000410000 */
[-C--:B------:R-:W-:Y:S01]  /*47e0*/  FMUL.FTZ R29, R29, R11.reuse ;  /* 0x0000000b1d1d7220 */ /* 0x080fe20000410000 */
[-C--:B------:R-:W-:Y:S01]  /*47f0*/  FMUL.FTZ R32, R32, R11.reuse ;  /* 0x0000000b20207220 */ /* 0x080fe20000410000 */
[-C--:B------:R-:W-:Y:S01]  /*4800*/  FMUL.FTZ R33, R33, R11.reuse ;  /* 0x0000000b21217220 */ /* 0x080fe20000410000 */
[-C--:B------:R-:W-:Y:S01]  /*4810*/  FMUL.FTZ R36, R36, R11.reuse ;  /* 0x0000000b24247220 */ /* 0x080fe20000410000 */
[----:B------:R-:W0:Y:S01]  /*4820*/  MUFU.EX2 R8, R8 ;  /* 0x0000000800087308 */ /* 0x000e220000000800 */
[----:B---3--:R-:W-:Y:S01]  /*4830*/  FFMA.FTZ R6, R11, R6, R152 ;  /* 0x000000060b067223 */ /* 0x008fe20000010098 */
[-C--:B------:R-:W-:Y:S01]  /*4840*/  FMUL.FTZ R37, R37, R11.reuse ;  /* 0x0000000b25257220 */ /* 0x080fe20000410000 */
[----:B------:R-:W-:Y:S01]  /*4850*/  FMUL.FTZ R40, R40, R11 ;  /* 0x0000000b28287220 */ /* 0x000fe20000410000 */
[----:B--2---:R-:W-:Y:S01]  /*4860*/  FMNMX.FTZ R20, R4, R157, !PT ;  /* 0x0000009d04147209 */ /* 0x004fe20007810000 */
[----:B------:R-:W-:Y:S01]  /*4870*/  FFMA.FTZ R157, R169, UR20, -R12 ;  /* 0x00000014a99d7c23 */ /* 0x000fe2000801080c */
[-C--:B------:R-:W-:Y:S01]  /*4880*/  FMUL.FTZ R41, R41, R11.reuse ;  /* 0x0000000b29297220 */ /* 0x080fe20000410000 */
[-C--:B------:R-:W-:Y:S01]  /*4890*/  FMUL.FTZ R44, R44, R11.reuse ;  /* 0x0000000b2c2c7220 */ /* 0x080fe20000410000 */
[----:B------:R-:W2:Y:S01]  /*48a0*/  MUFU.EX2 R15, R15 ;  /* 0x0000000f000f7308 */ /* 0x000ea20000000800 */
[----:B------:R-:W3:Y:S01]  /*48b0*/  SHFL.BFLY PT, R169, R20, 0x1, 0x1f ;  /* 0x0c201f0014a97f89 */ /* 0x000ee200000e0000 */
[-C--:B------:R-:W-:Y:S01]  /*48c0*/  FMUL.FTZ R45, R45, R11.reuse ;  /* 0x0000000b2d2d7220 */ /* 0x080fe20000410000 */
[-C--:B------:R-:W-:Y:S01]  /*48d0*/  FMUL.FTZ R48, R48, R11.reuse ;  /* 0x0000000b30307220 */ /* 0x080fe20000410000 */
[-C--:B------:R-:W-:Y:S01]  /*48e0*/  FMUL.FTZ R49, R49, R11.reuse ;  /* 0x0000000b31317220 */ /* 0x080fe20000410000 */
[-C--:B------:R-:W-:Y:S01]  /*48f0*/  FMUL.FTZ R52, R52, R11.reuse ;  /* 0x0000000b34347220 */ /* 0x080fe20000410000 */
[-C--:B------:R-:W-:Y:S01]  /*4900*/  FMUL.FTZ R53, R53, R11.reuse ;  /* 0x0000000b35357220 */ /* 0x080fe20000410000 */
[-C--:B------:R-:W-:Y:S01]  /*4910*/  FMUL.FTZ R56, R56, R11.reuse ;  /* 0x0000000b38387220 */ /* 0x080fe20000410000 */
[----:B------:R-:W-:Y:S01]  /*4920*/  MUFU.EX2 R156, R156 ;  /* 0x0000009c009c7308 */ /* 0x000fe20000000800 */
[-C--:B------:R-:W-:Y:S01]  /*4930*/  FMUL.FTZ R57, R57, R11.reuse ;  /* 0x0000000b39397220 */ /* 0x080fe20000410000 */
        /* <DEDUP_REMOVED lines=13> */
[----:B------:R-:W-:Y:S01]  /*4a10*/  FMUL.FTZ R84, R84, R11 ;  /* 0x0000000b54547220 */ /* 0x000fe20000410000 */
[----:B------:R-:W-:Y:S01]  /*4a20*/  MUFU.EX2 R10, R10 ;  /* 0x0000000a000a7308 */ /* 0x000fe20000000800 */
[----:B---3--:R-:W-:Y:S01]  /*4a30*/  FMNMX.FTZ R4, R20, R169, !PT ;  /* 0x000000a914047209 */ /* 0x008fe20007810000 */
[-C--:B------:R-:W-:Y:S01]  /*4a40*/  FMUL.FTZ R85, R85, R11.reuse ;  /* 0x0000000b55557220 */ /* 0x080fe20000410000 */
[-C--:B------:R-:W-:Y:S01]  /*4a50*/  FMUL.FTZ R88, R88, R11.reuse ;  /* 0x0000000b58587220 */ /* 0x080fe20000410000 */
[-C--:B------:R-:W-:Y:S01]  /*4a60*/  FMUL.FTZ R89, R89, R11.reuse ;  /* 0x0000000b59597220 */ /* 0x080fe20000410000 */
[-C--:B------:R-:W-:Y:S01]  /*4a70*/  FMUL.FTZ R92, R92, R11.reuse ;  /* 0x0000000b5c5c7220 */ /* 0x080fe20000410000 */
[C---:B------:R-:W-:Y:S01]  /*4a80*/  FMUL.FTZ R177, R4.reuse, UR20 ;  /* 0x0000001404b17c20 */ /* 0x040fe20008410000 */
[----:B------:R-:W-:Y:S01]  /*4a90*/  FADD.FTZ R12, -R4, R9 ;  /* 0x00000009040c7221 */ /* 0x000fe20000010100 */
[----:B------:R3:W-:Y:S01]  /*4aa0*/  MUFU.EX2 R20, R180 ;  /* 0x000000b400147308 */ /* 0x0007e20000000800 */
[----:B------:R-:W-:Y:S01]  /*4ab0*/  FMUL.FTZ R93, R93, R11 ;  /* 0x0000000b5d5d7220 */ /* 0x000fe20000410000 */
[----:B------:R-:W-:Y:S01]  /*4ac0*/  FFMA.FTZ R169, R154, UR20, -R177 ;  /* 0x000000149aa97c23 */ /* 0x000fe200080108b1 */
[----:B------:R-:W-:-:S02]  /*4ad0*/  IMAD.MOV R154, RZ, RZ, -R18 ;  /* 0x000000ffff9a7224 */ /* 0x000fc400078e0a12 */
[----:B------:R-:W-:Y:S01]  /*4ae0*/  FMUL.FTZ R12, R12, UR20 ;  /* 0x000000140c0c7c20 */ /* 0x000fe20008410000 */
[--C-:B------:R-:W-:Y:S01]  /*4af0*/  FFMA.FTZ R168, R155, UR20, -R177.reuse ;  /* 0x000000149ba87c23 */ /* 0x100fe200080108b1 */
[--C-:B------:R-:W-:Y:S01]  /*4b00*/  FFMA.FTZ R155, R158, UR20, -R177.reuse ;  /* 0x000000149e9b7c23 */ /* 0x100fe200080108b1 */
[--C-:B------:R-:W-:Y:S01]  /*4b10*/  FFMA.FTZ R190, R171, UR20, -R177.reuse ;  /* 0x00000014abbe7c23 */ /* 0x100fe200080108b1 */
[----:B------:R-:W-:Y:S01]  /*4b20*/  ISETP.NE.AND P3, PT, R17, R154, PT ;  /* 0x0000009a1100720c */ /* 0x000fe20003f65270 */
[----:B------:R-:W-:Y:S01]  /*4b30*/  MUFU.EX2 R169, R169 ;  /* 0x000000a900a97308 */ /* 0x000fe20000000800 */
[--C-:B------:R-:W-:Y:S01]  /*4b40*/  FFMA.FTZ R171, R174, UR20, -R177.reuse ;  /* 0x00000014aeab7c23 */ /* 0x100fe200080108b1 */
[--C-:B------:R-:W-:Y:S01]  /*4b50*/  FFMA.FTZ R172, R159, UR20, -R177.reuse ;  /* 0x000000149fac7c23 */ /* 0x100fe200080108b1 */
[--C-:B------:R-:W-:Y:S01]  /*4b60*/  FFMA.FTZ R174, R175, UR20, -R177.reuse ;  /* 0x00000014afae7c23 */ /* 0x100fe200080108b1 */
[----:B------:R-:W-:Y:S02]  /*4b70*/  IMAD.U32 R175, RZ, RZ, UR21 ;  /* 0x00000015ffaf7e24 */ /* 0x000fe4000f8e00ff */
[--C-:B------:R-:W-:Y:S01]  /*4b80*/  FFMA.FTZ R159, R162, UR20, -R177.reuse ;  /* 0x00000014a29f7c23 */ /* 0x100fe200080108b1 */
[--C-:B---3--:R-:W-:Y:S01]  /*4b90*/  FFMA.FTZ R180, R167, UR20, -R177.reuse ;  /* 0x00000014a7b47c23 */ /* 0x108fe200080108b1 */
[--C-:B------:R-:W-:Y:S01]  /*4ba0*/  FFMA.FTZ R167, R170, UR20, -R177.reuse ;  /* 0x00000014aaa77c23 */ /* 0x100fe200080108b1 */
[----:B------:R-:W3:Y:S01]  /*4bb0*/  MUFU.EX2 R12, R12 ;  /* 0x0000000c000c7308 */ /* 0x000ee20000000800 */
[----:B------:R-:W-:Y:S01]  /*4bc0*/  FFMA.FTZ R176, R163, UR20, -R177 ;  /* 0x00000014a3b07c23 */ /* 0x000fe200080108b1 */
[----:B------:R-:W-:-:S02]  /*4bd0*/  IMAD.U32 R170, RZ, RZ, UR22 ;  /* 0x00000016ffaa7e24 */ /* 0x000fc4000f8e00ff */
[--C-:B------:R-:W-:Y:S01]  /*4be0*/  FFMA.FTZ R163, R166, UR20, -R177.reuse ;  /* 0x00000014a6a37c23 */ /* 0x100fe200080108b1 */
[----:B------:R-:W-:Y:S02]  /*4bf0*/  @!P3 IMAD R158, R175, 0x40, R2 ;  /* 0x00000040af9eb824 */ /* 0x000fe400078e0202 */
[----:B----4-:R-:W-:Y:S01]  /*4c00*/  FADD.FTZ R175, R13, R6 ;  /* 0x000000060daf7221 */ /* 0x010fe20000010000 */
[----:B------:R-:W-:Y:S02]  /*4c10*/  @!P1 VIADD R154, R170, 0x28c40 ;  /* 0x00028c40aa9a9836 */ /* 0x000fe40000000000 */
[----:B------:R-:W-:Y:S01]  /*4c20*/  FFMA.FTZ R173, R178, UR20, -R177 ;  /* 0x00000014b2ad7c23 */ /* 0x000fe200080108b1 */
[----:B------:R-:W4:Y:S01]  /*4c30*/  MUFU.EX2 R168, R168 ;  /* 0x000000a800a87308 */ /* 0x000f220000000800 */
[----:B0-----:R-:W-:Y:S01]  /*4c40*/  FADD.FTZ R6, R8, R175 ;  /* 0x000000af08067221 */ /* 0x001fe20000010000 */
[----:B------:R-:W-:Y:S01]  /*4c50*/  @!P3 LEA R158, R158, UR41, 0x2 ;  /* 0x000000299e9ebc11 */ /* 0x000fe2000f8e10ff */
[--C-:B------:R-:W-:Y:S01]  /*4c60*/  FFMA.FTZ R178, R179, UR20, -R177.reuse ;  /* 0x00000014b3b27c23 */ /* 0x100fe200080108b1 */
[----:B------:R-:W-:Y:S01]  /*4c70*/  @!P1 PRMT R154, RZ, 0x654, R154 ;  /* 0x00000654ff9a9816 */ /* 0x000fe2000000009a */
[----:B--2---:R-:W-:Y:S01]  /*4c80*/  FADD.FTZ R175, R15, R6 ;  /* 0x000000060faf7221 */ /* 0x004fe20000010000 */
[--C-:B------:R-:W-:Y:S01]  /*4c90*/  FFMA.FTZ R182, R182, UR20, -R177.reuse ;  /* 0x00000014b6b67c23 */ /* 0x100fe200080108b1 */
[----:B------:R-:W-:Y:S01]  /*4ca0*/  FFMA.FTZ R177, R183, UR20, -R177 ;  /* 0x00000014b7b17c23 */ /* 0x000fe200080108b1 */
[----:B------:R-:W0:Y:S01]  /*4cb0*/  MUFU.EX2 R155, R155 ;  /* 0x0000009b009b7308 */ /* 0x000e220000000800 */
[----:B---3--:R-:W-:Y:S01]  /*4cc0*/  FFMA.FTZ R5, R12, R5, R169 ;  /* 0x000000050c057223 */ /* 0x008fe200000100a9 */
[----:B------:R2:W-:Y:S01]  /*4cd0*/  @!P1 SYNCS.ARRIVE.TRANS64.RED.A1T0 RZ, [R154+URZ], RZ ;  /* 0x000000ff9aff99a7 */ /* 0x0005e2000810043f */
[----:B------:R-:W-:Y:S01]  /*4ce0*/  @!P3 STS [R158+0x28800], R11 ;  /* 0x0288000b9e00b388 */ /* 0x000fe20000000800 */
[-C--:B------:R-:W-:Y:S01]  /*4cf0*/  FMUL.FTZ R96, R96, R11.reuse ;  /* 0x0000000b60607220 */ /* 0x080fe20000410000 */
[-C--:B------:R-:W-:Y:S01]  /*4d00*/  FMUL.FTZ R97, R97, R11.reuse ;  /* 0x0000000b61617220 */ /* 0x080fe20000410000 */
[-C--:B------:R-:W-:Y:S01]  /*4d10*/  FMUL.FTZ R100, R100, R11.reuse ;  /* 0x0000000b64647220 */ /* 0x080fe20000410000 */
[----:B------:R3:W-:Y:S01]  /*4d20*/  @!P3 STS [R158+0x28820], R12 ;  /* 0x0288200c9e00b388 */ /* 0x0007e20000000800 */
[----:B------:R-:W5:Y:S01]  /*4d30*/  MUFU.EX2 R172, R172 ;  /* 0x000000ac00ac7308 */ /* 0x000f620000000800 */
[----:B----4-:R-:W-:Y:S01]  /*4d40*/  FADD.FTZ R6, R168, R5 ;  /* 0x00000005a8067221 */ /* 0x010fe20000010000 */
[----:B--2---:R-:W-:Y:S01]  /*4d50*/  FADD.FTZ R154, R156, R175 ;  /* 0x000000af9c9a7221 */ /* 0x004fe20000010000 */
[-C--:B------:R-:W-:Y:S01]  /*4d60*/  FMUL.FTZ R101, R101, R11.reuse ;  /* 0x0000000b65657220 */ /* 0x080fe20000410000 */
[-C--:B------:R-:W-:Y:S01]  /*4d70*/  FMUL.FTZ R104, R104, R11.reuse ;  /* 0x0000000b68687220 */ /* 0x080fe20000410000 */
[-C--:B------:R-:W-:Y:S01]  /*4d80*/  FMUL.FTZ R105, R105, R11.reuse ;  /* 0x0000000b69697220 */ /* 0x080fe20000410000 */
[----:B------:R-:W-:Y:S01]  /*4d90*/  FADD.FTZ R175, R21, R154 ;  /* 0x0000009a15af7221 */ /* 0x000fe20000010000 */
[-C--:B------:R-:W-:Y:S01]  /*4da0*/  FMUL.FTZ R108, R108, R11.reuse ;  /* 0x0000000b6c6c7220 */ /* 0x080fe20000410000 */
[----:B------:R-:W2:Y:S01]  /*4db0*/  MUFU.EX2 R159, R159 ;  /* 0x0000009f009f7308 */ /* 0x000ea20000000800 */
[----:B0-----:R-:W-:Y:S01]  /*4dc0*/  FADD.FTZ R5, R155, R6 ;  /* 0x000000069b057221 */ /* 0x001fe20000010000 */
[----:B------:R-:W-:Y:S01]  /*4dd0*/  FADD.FTZ R154, R10, R175 ;  /* 0x000000af0a9a7221 */ /* 0x000fe20000010000 */
[-C--:B------:R-:W-:Y:S01]  /*4de0*/  FMUL.FTZ R109, R109, R11.reuse ;  /* 0x0000000b6d6d7220 */ /* 0x080fe20000410000 */
[-C--:B------:R-:W-:Y:S01]  /*4df0*/  FMUL.FTZ R112, R112, R11.reuse ;  /* 0x0000000b70707220 */ /* 0x080fe20000410000 */
[-C--:B------:R-:W-:Y:S01]  /*4e00*/  FMUL.FTZ R113, R113, R11.reuse ;  /* 0x0000000b71717220 */ /* 0x080fe20000410000 */
[-C--:B------:R-:W-:Y:S01]  /*4e10*/  FMUL.FTZ R116, R116, R11.reuse ;  /* 0x0000000b74747220 */ /* 0x080fe20000410000 */
[-C--:B------:R-:W-:Y:S01]  /*4e20*/  FMUL.FTZ R117, R117, R11.reuse ;  /* 0x0000000b75757220 */ /* 0x080fe20000410000 */
[----:B------:R-:W0:Y:S01]  /*4e30*/  MUFU.EX2 R176, R176 ;  /* 0x000000b000b07308 */ /* 0x000e220000000800 */
[----:B-----5:R-:W-:Y:S01]  /*4e40*/  FADD.FTZ R6, R172, R5 ;  /* 0x00000005ac067221 */ /* 0x020fe20000010000 */
[-C--:B------:R-:W-:Y:S01]  /*4e50*/  FMUL.FTZ R120, R120, R11.reuse ;  /* 0x0000000b78787220 */ /* 0x080fe20000410000 */
[-C--:B------:R-:W-:Y:S01]  /*4e60*/  FMUL.FTZ R121, R121, R11.reuse ;  /* 0x0000000b79797220 */ /* 0x080fe20000410000 */
[-C--:B------:R-:W-:Y:S01]  /*4e70*/  FMUL.FTZ R124, R124, R11.reuse ;  /* 0x0000000b7c7c7220 */ /* 0x080fe20000410000 */
[-C--:B------:R-:W-:Y:S01]  /*4e80*/  FMUL.FTZ R125, R125, R11.reuse ;  /* 0x0000000b7d7d7220 */ /* 0x080fe20000410000 */
[-C--:B------:R-:W-:Y:S01]  /*4e90*/  FMUL.FTZ R128, R128, R11.reuse ;  /* 0x0000000b80807220 */ /* 0x080fe20000410000 */
[-C--:B------:R-:W-:Y:S01]  /*4ea0*/  FMUL.FTZ R129, R129, R11.reuse ;  /* 0x0000000b81817220 */ /* 0x080fe20000410000 */
[----:B------:R-:W4:Y:S01]  /*4eb0*/  MUFU.EX2 R153, R153 ;  /* 0x0000009900997308 */ /* 0x000f220000000800 */
[----:B--2---:R-:W-:Y:S01]  /*4ec0*/  FADD.FTZ R5, R159, R6 ;  /* 0x000000069f057221 */ /* 0x004fe20000010000 */
[-C--:B------:R-:W-:Y:S01]  /*4ed0*/  FMUL.FTZ R132, R132, R11.reuse ;  /* 0x0000000b84847220 */ /* 0x080fe20000410000 */
[-C--:B------:R-:W-:Y:S01]  /*4ee0*/  FMUL.FTZ R133, R133, R11.reuse ;  /* 0x0000000b85857220 */ /* 0x080fe20000410000 */
[-C--:B------:R-:W-:Y:S01]  /*4ef0*/  FMUL.FTZ R136, R136, R11.reuse ;  /* 0x0000000b88887220 */ /* 0x080fe20000410000 */
[-C--:B------:R-:W-:Y:S01]  /*4f00*/  FMUL.FTZ R137, R137, R11.reuse ;  /* 0x0000000b89897220 */ /* 0x080fe20000410000 */
[-C--:B------:R-:W-:Y:S01]  /*4f10*/  FMUL.FTZ R140, R140, R11.reuse ;  /* 0x0000000b8c8c7220 */ /* 0x080fe20000410000 */
[-C--:B------:R-:W-:Y:S01]  /*4f20*/  FMUL.FTZ R141, R141, R11.reuse ;  /* 0x0000000b8d8d7220 */ /* 0x080fe20000410000 */
[----:B------:R-:W2:Y:S01]  /*4f30*/  MUFU.EX2 R163, R163 ;  /* 0x000000a300a37308 */ /* 0x000ea20000000800 */
[----:B0-----:R-:W-:Y:S01]  /*4f40*/  FADD.FTZ R6, R176, R5 ;  /* 0x00000005b0067221 */ /* 0x001fe20000010000 */
[-C--:B------:R-:W-:Y:S01]  /*4f50*/  FMUL.FTZ R144, R144, R11.reuse ;  /* 0x0000000b90907220 */ /* 0x080fe20000410000 */
[-C--:B------:R-:W-:Y:S01]  /*4f60*/  FMUL.FTZ R145, R145, R11.reuse ;  /* 0x0000000b91917220 */ /* 0x080fe20000410000 */
[-C--:B------:R-:W-:Y:S01]  /*4f70*/  FMUL.FTZ R148, R148, R11.reuse ;  /* 0x0000000b94947220 */ /* 0x080fe20000410000 */
[----:B------:R-:W-:Y:S01]  /*4f80*/  FMUL.FTZ R149, R149, R11 ;  /* 0x0000000b95957220 */ /* 0x000fe20000410000 */
[----:B------:R-:W-:Y:S01]  /*4f90*/  F2FP.BF16.F32.PACK_AB R152, R13, R152 ;  /* 0x000000980d98723e */ /* 0x000fe200000010ff */
[----:B------:R-:W-:Y:S01]  /*4fa0*/  FMUL.FTZ R26, R26, R12 ;  /* 0x0000000c1a1a7220 */ /* 0x000fe20000410000 */
[----:B------:R-:W0:Y:S01]  /*4fb0*/  MUFU.EX2 R160, R160 ;  /* 0x000000a000a07308 */ /* 0x000e220000000800 */
[C---:B----4-:R-:W-:Y:S01]  /*4fc0*/  FADD.FTZ R175, R153.reuse, R154 ;  /* 0x0000009a99af7221 */ /* 0x050fe20000010000 */
[----:B---3--:R-:W-:Y:S01]  /*4fd0*/  F2FP.BF16.F32.PACK_AB R158, R153, R10 ;  /* 0x0000000a999e723e */ /* 0x008fe200000010ff */
[-C--:B------:R-:W-:Y:S01]  /*4fe0*/  FMUL.FTZ R27, R27, R12.reuse ;  /* 0x0000000c1b1b7220 */ /* 0x080fe20000410000 */
[----:B------:R-:W-:Y:S01]  /*4ff0*/  F2FP.BF16.F32.PACK_AB R153, R168, R169 ;  /* 0x000000a9a899723e */ /* 0x000fe200000010ff */
[-C--:B------:R-:W-:Y:S01]  /*5000*/  FMUL.FTZ R30, R30, R12.reuse ;  /* 0x0000000c1e1e7220 */ /* 0x080fe20000410000 */
[----:B------:R-:W-:Y:S01]  /*5010*/  F2FP.BF16.F32.PACK_AB R155, R172, R155 ;  /* 0x0000009bac9b723e */ /* 0x000fe200000010ff */
[----:B------:R-:W-:Y:S01]  /*5020*/  FMUL.FTZ R31, R31, R12 ;  /* 0x0000000c1f1f7220 */ /* 0x000fe20000410000 */
[----:B------:R-:W3:Y:S01]  /*5030*/  MUFU.EX2 R180, R180 ;  /* 0x000000b400b47308 */ /* 0x000ee20000000800 */
[----:B--2---:R-:W-:Y:S01]  /*5040*/  FADD.FTZ R5, R163, R6 ;  /* 0x00000006a3057221 */ /* 0x004fe20000010000 */
[----:B------:R-:W-:Y:S01]  /*5050*/  F2FP.BF16.F32.PACK_AB R156, R21, R156 ;  /* 0x0000009c159c723e */ /* 0x000fe200000010ff */
        /* <DEDUP_REMOVED lines=10> */
[-C--:B------:R-:W-:Y:S01]  /*5100*/  FMUL.FTZ R50, R50, R12.reuse ;  /* 0x0000000c32327220 */ /* 0x080fe20000410000 */
[-C--:B------:R-:W-:Y:S01]  /*5110*/  FMUL.FTZ R51, R51, R12.reuse ;  /* 0x0000000c33337220 */ /* 0x080fe20000410000 */
[-C--:B------:R-:W-:Y:S01]  /*5120*/  FMUL.FTZ R54, R54, R12.reuse ;  /* 0x0000000c36367220 */ /* 0x080fe20000410000 */
[----:B------:R-:W0:Y:S01]  /*5130*/  MUFU.EX2 R167, R167 ;  /* 0x000000a700a77308 */ /* 0x000e220000000800 */
[----:B---3--:R-:W-:Y:S01]  /*5140*/  FADD.FTZ R6, R180, R5 ;  /* 0x00000005b4067221 */ /* 0x008fe20000010000 */
[-C--:B------:R-:W-:Y:S01]  /*5150*/  FMUL.FTZ R55, R55, R12.reuse ;  /* 0x0000000c37377220 */ /* 0x080fe20000410000 */
[-C--:B------:R-:W-:Y:S01]  /*5160*/  FMUL.FTZ R58, R58, R12.reuse ;  /* 0x0000000c3a3a7220 */ /* 0x080fe20000410000 */
[-C--:B------:R-:W-:Y:S01]  /*5170*/  FMUL.FTZ R59, R59, R12.reuse ;  /* 0x0000000c3b3b7220 */ /* 0x080fe20000410000 */
[-C--:B------:R-:W-:Y:S01]  /*5180*/  FMUL.FTZ R62, R62, R12.reuse ;  /* 0x0000000c3e3e7220 */ /* 0x080fe20000410000 */
[-C--:B------:R-:W-:Y:S01]  /*5190*/  FMUL.FTZ R63, R63, R12.reuse ;  /* 0x0000000c3f3f7220 */ /* 0x080fe20000410000 */
[----:B------:R-:W-:Y:S01]  /*51a0*/  FMUL.FTZ R66, R66, R12 ;  /* 0x0000000c42427220 */ /* 0x000fe20000410000 */
[----:B------:R-:W3:Y:S01]  /*51b0*/  MUFU.EX2 R14, R14 ;  /* 0x0000000e000e7308 */ /* 0x000ee20000000800 */
[C---:B--2---:R-:W-:Y:S01]  /*51c0*/  FADD.FTZ R175, R157.reuse, R154 ;  /* 0x0000009a9daf7221 */ /* 0x044fe20000010000 */
[----:B------:R-:W-:Y:S01]  /*51d0*/  F2FP.BF16.F32.PACK_AB R160, R157, R160 ;  /* 0x000000a09da0723e */ /* 0x000fe200000010ff */
[-C--:B------:R-:W-:Y:S01]  /*51e0*/  FMUL.FTZ R67, R67, R12.reuse ;  /* 0x0000000c43437220 */ /* 0x080fe20000410000 */
[----:B------:R-:W-:Y:S01]  /*51f0*/  F2FP.BF16.F32.PACK_AB R157, R176, R159 ;  /* 0x0000009fb09d723e */ /* 0x000fe200000010ff */
[-C--:B------:R-:W-:Y:S01]  /*5200*/  FMUL.FTZ R70, R70, R12.reuse ;  /* 0x0000000c46467220 */ /* 0x080fe20000410000 */
[----:B------:R-:W-:Y:S01]  /*5210*/  F2FP.BF16.F32.PACK_AB R159, R180, R163 ;  /* 0x000000a3b49f723e */ /* 0x000fe200000010ff */
        /* <DEDUP_REMOVED lines=16> */
[-C--:B------:R-:W-:Y:S01]  /*5320*/  FMUL.FTZ R95, R95, R12.reuse ;  /* 0x0000000c5f5f7220 */ /* 0x080fe20000410000 */
[----:B------:R-:W3:Y:S01]  /*5330*/  MUFU.EX2 R171, R171 ;  /* 0x000000ab00ab7308 */ /* 0x000ee20000000800 */
[----:B--2---:R-:W-:Y:S01]  /*5340*/  FADD.FTZ R6, R190, R5 ;  /* 0x00000005be067221 */ /* 0x004fe20000010000 */
[-C--:B------:R-:W-:Y:S01]  /*5350*/  FMUL.FTZ R98, R98, R12.reuse ;  /* 0x0000000c62627220 */ /* 0x080fe20000410000 */
[-C--:B------:R-:W-:Y:S01]  /*5360*/  FMUL.FTZ R99, R99, R12.reuse ;  /* 0x0000000c63637220 */ /* 0x080fe20000410000 */
[-C--:B------:R-:W-:Y:S01]  /*5370*/  FMUL.FTZ R102, R102, R12.reuse ;  /* 0x0000000c66667220 */ /* 0x080fe20000410000 */
[-C--:B------:R-:W-:Y:S01]  /*5380*/  FMUL.FTZ R103, R103, R12.reuse ;  /* 0x0000000c67677220 */ /* 0x080fe20000410000 */
[-C--:B------:R-:W-:Y:S01]  /*5390*/  FMUL.FTZ R106, R106, R12.reuse ;  /* 0x0000000c6a6a7220 */ /* 0x080fe20000410000 */
[----:B------:R-:W-:Y:S01]  /*53a0*/  FMUL.FTZ R107, R107, R12 ;  /* 0x0000000c6b6b7220 */ /* 0x000fe20000410000 */
[----:B------:R-:W2:Y:S01]  /*53b0*/  MUFU.EX2 R164, R164 ;  /* 0x000000a400a47308 */ /* 0x000ea20000000800 */
[----:B0-----:R-:W-:Y:S01]  /*53c0*/  FADD.FTZ R11, R161, R154 ;  /* 0x0000009aa10b7221 */ /* 0x001fe20000010000 */
[----:B------:R-:W-:Y:S01]  /*53d0*/  F2FP.BF16.F32.PACK_AB R154, R15, R8 ;  /* 0x000000080f9a723e */ /* 0x000fe200000010ff */
[----:B------:R-:W-:Y:S01]  /*53e0*/  BAR.SYNC.DEFER_BLOCKING 0xf, 0x100 ;  /* 0x03c4000000007b1d */ /* 0x000fe20000010000 */
[----:B------:R-:W-:Y:S01]  /*53f0*/  F2FP.BF16.F32.PACK_AB R162, R161, R14 ;  /* 0x0000000ea1a2723e */ /* 0x000fe200000010ff */
[-C--:B------:R-:W-:Y:S01]  /*5400*/  FMUL.FTZ R110, R110, R12.reuse ;  /* 0x0000000c6e6e7220 */ /* 0x080fe20000410000 */
[----:B------:R-:W-:Y:S01]  /*5410*/  F2FP.BF16.F32.PACK_AB R161, R190, R167 ;  /* 0x000000a7bea1723e */ /* 0x000fe200000010ff */
        /* <DEDUP_REMOVED lines=19> */
[C---:B0-----:R-:W-:Y:S01]  /*5550*/  FADD.FTZ R6, R174.reuse, R5 ;  /* 0x00000005ae067221 */ /* 0x041fe20000010000 */
[----:B------:R-:W-:Y:S01]  /*5560*/  F2FP.BF16.F32.PACK_AB R163, R174, R171 ;  /* 0x000000abaea3723e */ /* 0x000fe200000010ff */
[----:B------:R0:W-:Y:S01]  /*5570*/  STSM.16.M88.4 [R22+0x26800], R152 ;  /* 0x0268009816007844 */ /* 0x0001e20000000200 */
[-C--:B------:R-:W-:Y:S01]  /*5580*/  FMUL.FTZ R139, R139, R12.reuse ;  /* 0x0000000c8b8b7220 */ /* 0x080fe20000410000 */
[-C--:B------:R-:W-:Y:S01]  /*5590*/  FMUL.FTZ R142, R142, R12.reuse ;  /* 0x0000000c8e8e7220 */ /* 0x080fe20000410000 */
[----:B------:R-:W-:Y:S01]  /*55a0*/  FMUL.FTZ R143, R143, R12 ;  /* 0x0000000c8f8f7220 */ /* 0x000fe20000410000 */
[----:B------:R0:W-:Y:S01]  /*55b0*/  STSM.16.M88.4 [R184], R156 ;  /* 0x0000009cb8007844 */ /* 0x0001e20000000200 */
[----:B------:R-:W4:Y:S01]  /*55c0*/  MUFU.EX2 R9, R181 ;  /* 0x000000b500097308 */ /* 0x000f220000000800 */
[C---:B---3--:R-:W-:Y:S01]  /*55d0*/  FADD.FTZ R11, R165.reuse, R8 ;  /* 0x00000008a50b7221 */ /* 0x048fe20000010000 */
[----:B------:R-:W-:Y:S01]  /*55e0*/  F2FP.BF16.F32.PACK_AB R164, R165, R164 ;  /* 0x000000a4a5a4723e */ /* 0x000fe200000010ff */
[----:B------:R0:W-:Y:S01]  /*55f0*/  STSM.16.M88.4 [R19], R160 ;  /* 0x000000a013007844 */ /* 0x0001e20000000200 */
[-C--:B------:R-:W-:Y:S01]  /*5600*/  FMUL.FTZ R146, R146, R12.reuse ;  /* 0x0000000c92927220 */ /* 0x080fe20000410000 */
[----:B------:R-:W-:Y:S01]  /*5610*/  FADD.FTZ R8, R20, R11 ;  /* 0x0000000b14087221 */ /* 0x000fe20000010000 */
[-C--:B------:R-:W-:Y:S01]  /*5620*/  FMUL.FTZ R147, R147, R12.reuse ;  /* 0x0000000c93937220 */ /* 0x080fe20000410000 */
[-C--:B------:R-:W-:Y:S01]  /*5630*/  FMUL.FTZ R150, R150, R12.reuse ;  /* 0x0000000c96967220 */ /* 0x080fe20000410000 */
[----:B------:R-:W3:Y:S01]  /*5640*/  MUFU.EX2 R178, R178 ;  /* 0x000000b200b27308 */ /* 0x000ee20000000800 */
[----:B--2---:R-:W-:Y:S01]  /*5650*/  FADD.FTZ R5, R173, R6 ;  /* 0x00000006ad057221 */ /* 0x004fe20000010000 */
[----:B------:R-:W-:-:S06]  /*5660*/  FMUL.FTZ R151, R151, R12 ;  /* 0x0000000c97977220 */ /* 0x000fcc0000410000 */
[----:B------:R-:W2:Y:S01]  /*5670*/  MUFU.EX2 R182, R182 ;  /* 0x000000b600b67308 */ /* 0x000ea20000000800 */
[C---:B----4-:R-:W-:Y:S01]  /*5680*/  F2FP.BF16.F32.PACK_AB R166, R9.reuse, R20 ;  /* 0x0000001409a6723e */ /* 0x050fe200000010ff */
[----:B------:R-:W-:-:S06]  /*5690*/  FADD.FTZ R6, R9, R8 ;  /* 0x0000000809067221 */ /* 0x000fcc0000010000 */
[----:B------:R-:W4:Y:S01]  /*56a0*/  MUFU.EX2 R177, R177 ;  /* 0x000000b100b17308 */ /* 0x000f220000000800 */
[C---:B---3--:R-:W-:Y:S01]  /*56b0*/  FADD.FTZ R5, R178.reuse, R5 ;  /* 0x00000005b2057221 */ /* 0x048fe20000010000 */
[----:B------:R-:W-:-:S03]  /*56c0*/  F2FP.BF16.F32.PACK_AB R165, R178, R173 ;  /* 0x000000adb2a5723e */ /* 0x000fc600000010ff */
[----:B--2---:R-:W-:Y:S01]  /*56d0*/  FADD.FTZ R8, R182, R5 ;  /* 0x00000005b6087221 */ /* 0x004fe20000010000 */
[----:B----4-:R-:W-:-:S03]  /*56e0*/  F2FP.BF16.F32.PACK_AB R167, R177, R182 ;  /* 0x000000b6b1a7723e */ /* 0x010fc600000010ff */
[----:B------:R-:W-:Y:S02]  /*56f0*/  FADD.FTZ R5, R177, R8 ;  /* 0x00000008b1057221 */ /* 0x000fe40000010000 */
[----:B------:R0:W-:Y:S01]  /*5700*/  STSM.16.M88.4 [R23], R164 ;  /* 0x000000a417007844 */ /* 0x0001e20000000200 */
[----:B------:R-:W-:Y:S05]  /*5710*/  @!P0 BRA `(.L_x_3239) ;  /* 0x0000000000048947 */ /* 0x000fea0003800000 */
[----:B------:R-:W-:Y:S01]  /*5720*/  BPT.TRAP 0x1 ;  /* 0x000000040000795c */ /* 0x000fe20000300000 */
.L_x_3239:
[----:B------:R2:W3:Y:S01]  /*5730*/  SYNCS.PHASECHK.TRANS64.TRYWAIT P3, [UR22+0x28c50], R7 ;  /* 0x028c5007ff0075a7 */ /* 0x0004e20008060156 */
[----:B------:R-:W-:Y:S05]  /*5740*/  @!P0 BRA `(.L_x_3240) ;  /* 0x0000000000048947 */ /* 0x000fea0003800000 */
[----:B------:R-:W-:Y:S01]  /*5750*/  BPT.TRAP 0x1 ;  /* 0x000000040000795c */ /* 0x000fe20000300000 */
.L_x_3240:
[----:B---3--:R-:W-:Y:S05]  /*5760*/  @P3 BRA `(.L_x_3241) ;  /* 0x0000000000083947 */ /* 0x008fea0003800000 */
[----:B------:R-:W3:Y:S02]  /*5770*/  SYNCS.PHASECHK.TRANS64.TRYWAIT P3, [UR22+0x28c50], R7 ;  /* 0x028c5007ff0075a7 */ /* 0x000ee40008060156 */
[----:B---3--:R-:W-:Y:S05]  /*5780*/  @!P3 BRA `(.L_x_3242) ;  /* 0x0000007800dcb947 */ /* 0x008fea0003800000 */
.L_x_3241:
[----:B------:R-:W-:Y:S01]  /*5790*/  ULEA UR10, UR39, UR51, 0xc ;  /* 0x00000033270a7291 */ /* 0x000fe2000f8e603f */
[----:B------:R-:W-:Y:S01]  /*57a0*/  WARPGROUP.ARRIVE ;  /* 0x00000000000079c5 */ /* 0x000fe20000000000 */
[----:B------:R-:W-:Y:S01]  /*57b0*/  UMOV UR7, 0x40000040 ;  /* 0x4000004000077882 */ /* 0x000fe20000000000 */
[----:B---3--:R-:W-:Y:S01]  /*57c0*/  @!P1 VIADD R170, R170, 0x28c60 ;  /* 0x00028c60aaaa9836 */ /* 0x008fe20000000000 */
[----:B------:R-:W-:Y:S01]  /*57d0*/  UMOV UR21, UR39 ;  /* 0x0000002700157c82 */ /* 0x000fe20008000000 */
[----:B------:R-:W-:Y:S02]  /*57e0*/  IMAD.MOV.U32 R9, RZ, RZ, R4 ;  /* 0x000000ffff097224 */ /* 0x000fe400078e0004 */
[----:B------:R-:W-:Y:S01]  /*57f0*/  UMOV UR6, UR10 ;  /* 0x0000000a00067c82 */ /* 0x000fe20008000000 */
[----:B------:R-:W-:Y:S01]  /*5800*/  @!P1 PRMT R170, RZ, 0x654, R170 ;  /* 0x00000654ffaa9816 */ /* 0x000fe200000000aa */
[----:B------:R-:W-:Y:S01]  /*5810*/  HGMMA.64x256x16.F32.BF16 R24, R152, gdesc[UR4].tnspB, R24, gsb0 ;  /* 0x43e0000498187df0 */ /* 0x000fe20008001818 */
[----:B------:R-:W-:Y:S01]  /*5820*/  UIADD3 UR6, UR10, 0x80, URZ ;  /* 0x000000800a067890 */ /* 0x000fe2000fffe03f */
[----:B------:R-:W-:Y:S01]  /*5830*/  IMAD.MOV.U32 R11, RZ, RZ, R0 ;  /* 0x000000ffff0b7224 */ /* 0x000fe200078e0000 */
[----:B------:R-:W-:Y:S01]  /*5840*/  UMOV UR7, 0x40000040 ;  /* 0x4000004000077882 */ /* 0x000fe20000000000 */
[----:B------:R-:W-:-:S02]  /*5850*/  WARPGROUP.DEPBAR.LE gsb0, 0x0 ;  /* 0x00008000000079c5 */ /* 0x000fc40000010000 */
[----:B------:R-:W-:-:S15]  /*5860*/  WARPGROUP.ARRIVE ;  /* 0x00000000000079c5 */ /* 0x000fde0000000000 */
[----:B------:R-:W-:-:S07]  /*5870*/  NOP ;  /* 0x0000000000007918 */ /* 0x000fce0000000000 */
        /* <DEDUP_REMOVED lines=19> */
[----:B---3--:R-:W3:Y:S02]  /*59b0*/  FENCE.VIEW.ASYNC.S ;  /* 0x00000000000073c6 */ /* 0x008ee40000000000 */
[----:B---3--:R-:W-:Y:S01]  /*59c0*/  NOP ;  /* 0x0000000000007918 */ /* 0x008fe20000000000 */
[----:B------:R-:W-:Y:S06]  /*59d0*/  BAR.ARV 0xe, 0x100 ;  /* 0x0384000000007b1d */ /* 0x000fec0000002000 */
[----:B------:R3:W-:Y:S01]  /*59e0*/  @!P1 SYNCS.ARRIVE.TRANS64.RED.A1T0 RZ, [R170+URZ], RZ ;  /* 0x000000ffaaff99a7 */ /* 0x0007e2000810043f */
[----:B------:R-:W-:Y:S05]  /*59f0*/  @P2 BRA `(.L_x_3243) ;  /* 0xffffffe400d02947 */ /* 0x000fea000383ffff */
.L_x_3234:
[----:B------:R-:W4:Y:S01]  /*5a00*/  SHFL.BFLY PT, R3, R6, 0x2, 0x1f ;  /* 0x0c401f0006037f89 */ /* 0x000f2200000e0000 */
[----:B------:R-:W-:Y:S01]  /*5a10*/  IMAD.MOV R14, RZ, RZ, -R18 ;  /* 0x000000ffff0e7224 */ /* 0x000fe200078e0a12 */
[----:B------:R-:W-:Y:S01]  /*5a20*/  UIADD3 UR36, UR36, 0x1, URZ ;  /* 0x0000000124247890 */ /* 0x000fe2000fffe03f */
[----:B------:R-:W-:Y:S01]  /*5a30*/  IMAD.U32 R9, RZ, RZ, UR20 ;  /* 0x00000014ff097e24 */ /* 0x000fe2000f8e00ff */
[----:B------:R-:W5:Y:S01]  /*5a40*/  SHFL.BFLY PT, R10, R5, 0x2, 0x1f ;  /* 0x0c401f00050a7f89 */ /* 0x000f6200000e0000 */
[----:B------:R-:W-:Y:S01]  /*5a50*/  IMAD.MOV.U32 R20, RZ, RZ, -0x800000 ;  /* 0xff800000ff147424 */ /* 0x000fe200078e00ff */
[----:B------:R-:W-:Y:S08]  /*5a60*/  BAR.ARV 0x8, 0x100 ;  /* 0x0204000000007b1d */ /* 0x000ff00000002000 */
[----:B------:R-:W-:Y:S01]  /*5a70*/  BAR.SYNC.DEFER_BLOCKING 0xf, 0x100 ;  /* 0x03c4000000007b1d */ /* 0x000fe20000010000 */
[----:B------:R-:W-:Y:S01]  /*5a80*/  ISETP.NE.AND P2, PT, R17, R14, PT ;  /* 0x0000000e1100720c */ /* 0x000fe20003f45270 */
[----:B------:R-:W-:-:S02]  /*5a90*/  IMAD.U32 R14, RZ, RZ, UR20 ;  /* 0x00000014ff0e7e24 */ /* 0x000fc4000f8e00ff */
[----:B----4-:R-:W-:Y:S01]  /*5aa0*/  FADD.FTZ R3, R3, R6 ;  /* 0x0000000603037221 */ /* 0x010fe20000010000 */
[----:B-----5:R-:W-:-:S04]  /*5ab0*/  FADD.FTZ R10, R10, R5 ;  /* 0x000000050a0a7221 */ /* 0x020fc80000010000 */
[----:B------:R-:W4:Y:S01]  /*5ac0*/  SHFL.BFLY PT, R8, R3, 0x1, 0x1f ;  /* 0x0c201f0003087f89 */ /* 0x000f2200000e0000 */
[----:B------:R-:W-:-:S03]  /*5ad0*/  IMAD.MOV.U32 R5, RZ, RZ, RZ ;  /* 0x000000ffff057224 */ /* 0x000fc600078e00ff */
[----:B-12---:R-:W1:Y:S01]  /*5ae0*/  SHFL.BFLY PT, R7, R10, 0x1, 0x1f ;  /* 0x0c201f000a077f89 */ /* 0x006e6200000e0000 */
[----:B----4-:R-:W-:Y:S01]  /*5af0*/  FADD.FTZ R12, R3, R8 ;  /* 0x00000008030c7221 */ /* 0x010fe20000010000 */
[----:B------:R-:W-:Y:S02]  /*5b00*/  IMAD.MOV.U32 R8, RZ, RZ, RZ ;  /* 0x000000ffff087224 */ /* 0x000fe400078e00ff */
[----:B------:R-:W-:Y:S02]  /*5b10*/  IMAD.U32 R3, RZ, RZ, UR39 ;  /* 0x00000027ff037e24 */ /* 0x000fe4000f8e00ff */
[----:B-1----:R-:W-:Y:S01]  /*5b20*/  FADD.FTZ R13, R10, R7 ;  /* 0x000000070a0d7221 */ /* 0x002fe20000010000 */
[----:B------:R-:W-:Y:S01]  /*5b30*/  FSETP.NE.FTZ.AND P0, PT, R12, RZ, PT ;  /* 0x000000ff0c00720b */ /* 0x000fe20003f15000 */
[----:B------:R-:W-:Y:S01]  /*5b40*/  UIADD3 UR39, UR39, 0x1, URZ ;  /* 0x0000000127277890 */ /* 0x000fe2000fffe03f */
[----:B------:R-:W-:Y:S02]  /*5b50*/  @!P2 IMAD R3, R3, 0x40, R2 ;  /* 0x000000400303a824 */ /* 0x000fe400078e0202 */
[----:B------:R-:W-:Y:S01]  /*5b60*/  FSETP.NE.FTZ.AND P1, PT, R13, RZ, PT ;  /* 0x000000ff0d00720b */ /* 0x000fe20003f35000 */
[----:B------:R-:W-:-:S02]  /*5b70*/  UISETP.NE.AND UP0, UPT, UR39, 0x2, UPT ;  /* 0x000000022700788c */ /* 0x000fc4000bf05270 */
[----:B------:R-:W-:Y:S01]  /*5b80*/  @!P2 LEA R11, R3, UR41, 0x2 ;  /* 0x00000029030bac11 */ /* 0x000fe2000f8e10ff */
[----:B------:R-:W-:Y:S01]  /*5b90*/  IMAD.MOV.U32 R3, RZ, RZ, -0x800000 ;  /* 0xff800000ff037424 */ /* 0x000fe200078e00ff */
[----:B------:R-:W-:Y:S02]  /*5ba0*/  USEL UR4, URZ, 0x1, UP0 ;  /* 0x000000013f047887 */ /* 0x000fe40008000000 */
[----:B------:R-:W-:Y:S02]  /*5bb0*/  USEL UR39, UR39, URZ, UP0 ;  /* 0x0000003f27277287 */ /* 0x000fe40008000000 */
[----:B------:R-:W1:Y:S01]  /*5bc0*/  @P0 MUFU.RCP R8, R12 ;  /* 0x0000000c00080308 */ /* 0x000e620000001000 */
[----:B------:R-:W-:Y:S01]  /*5bd0*/  @P0 FMUL.FTZ R9, R9, 0.69314718246459960938 ;  /* 0x3f31721809090820 */ /* 0x000fe20000410000 */
[----:B------:R-:W-:Y:S02]  /*5be0*/  ULOP3.LUT UR38, UR38, UR4, URZ, 0x3c, !UPT ;  /* 0x0000000426267292 */ /* 0x000fe4000f8e3c3f */
[----:B------:R-:W-:-:S04]  /*5bf0*/  @P1 FMUL.FTZ R14, R14, 0.69314718246459960938 ;  /* 0x3f3172180e0e1820 */ /* 0x000fc80000410000 */
[----:B------:R-:W-:Y:S08]  /*5c00*/  @P1 MUFU.RCP R5, R13 ;  /* 0x0000000d00051308 */ /* 0x000ff00000001000 */
[----:B------:R-:W2:Y:S01]  /*5c10*/  @P0 MUFU.LG2 R10, R12 ;  /* 0x0000000c000a0308 */ /* 0x000ea20000000c00 */
        /* <DEDUP_REMOVED lines=64> */
[----:B------:R0:W-:Y:S01]  /*6020*/  @!P2 STS [R11+0x28800], R8 ;  /* 0x028800080b00a388 */ /* 0x0001e20000000800 */
[----:B--2---:R-:W-:Y:S01]  /*6030*/  @P0 FMUL.FTZ R10, R10, 0.69314718246459960938 ;  /* 0x3f3172180a0a0820 */ /* 0x004fe20000410000 */
[-C--:B------:R-:W-:Y:S01]  /*6040*/  FMUL.FTZ R26, R26, R5.reuse ;  /* 0x000000051a1a7220 */ /* 0x080fe20000410000 */
[-C--:B------:R-:W-:Y:S01]  /*6050*/  FMUL.FTZ R27, R27, R5.reuse ;  /* 0x000000051b1b7220 */ /* 0x080fe20000410000 */
[----:B------:R1:W-:Y:S01]  /*6060*/  @!P2 STS [R11+0x28820], R5 ;  /* 0x028820050b00a388 */ /* 0x0003e20000000800 */
[-C--:B------:R-:W-:Y:S01]  /*6070*/  FMUL.FTZ R30, R30, R5.reuse ;  /* 0x000000051e1e7220 */ /* 0x080fe20000410000 */
[-C--:B------:R-:W-:Y:S01]  /*6080*/  FMUL.FTZ R31, R31, R5.reuse ;  /* 0x000000051f1f7220 */ /* 0x080fe20000410000 */
[-C--:B------:R-:W-:Y:S01]  /*6090*/  FMUL.FTZ R34, R34, R5.reuse ;  /* 0x0000000522227220 */ /* 0x080fe20000410000 */
[-C--:B------:R-:W-:Y:S01]  /*60a0*/  FMUL.FTZ R35, R35, R5.reuse ;  /* 0x0000000523237220 */ /* 0x080fe20000410000 */
[-C--:B------:R-:W-:Y:S01]  /*60b0*/  FMUL.FTZ R38, R38, R5.reuse ;  /* 0x0000000526267220 */ /* 0x080fe20000410000 */
[----:B0-----:R-:W1:Y:S01]  /*60c0*/  @P1 MUFU.LG2 R8, R13 ;  /* 0x0000000d00081308 */ /* 0x001e620000000c00 */
        /* <DEDUP_REMOVED lines=16> */
[----:B-1----:R-:W-:Y:S01]  /*61d0*/  @P1 FMUL.FTZ R11, R8, 0.69314718246459960938 ;  /* 0x3f317218080b1820 */ /* 0x002fe20000410000 */
        /* <DEDUP_REMOVED lines=35> */
[-C--:B---3--:R-:W-:Y:S01]  /*6410*/  FMUL.FTZ R170, R142, R5.reuse ;  /* 0x000000058eaa7220 */ /* 0x088fe20000410000 */
[-C--:B------:R-:W-:Y:S01]  /*6420*/  FMUL.FTZ R171, R143, R5.reuse ;  /* 0x000000058fab7220 */ /* 0x080fe20000410000 */
[-C--:B------:R-:W-:Y:S01]  /*6430*/  FMUL.FTZ R146, R146, R5.reuse ;  /* 0x0000000592927220 */ /* 0x080fe20000410000 */
[-C--:B------:R-:W-:Y:S01]  /*6440*/  FMUL.FTZ R147, R147, R5.reuse ;  /* 0x0000000593937220 */ /* 0x080fe20000410000 */
[-C--:B------:R-:W-:Y:S01]  /*6450*/  FMUL.FTZ R150, R150, R5.reuse ;  /* 0x0000000596967220 */ /* 0x080fe20000410000 */
[----:B------:R-:W-:Y:S01]  /*6460*/  FMUL.FTZ R151, R151, R5 ;  /* 0x0000000597977220 */ /* 0x000fe20000410000 */
[----:B------:R-:W-:Y:S01]  /*6470*/  @P0 FFMA.FTZ R20, R9, R0, R10 ;  /* 0x0000000009140223 */ /* 0x000fe2000001000a */
[----:B------:R-:W-:Y:S01]  /*6480*/  @P1 FFMA.FTZ R3, R14, R4, R11 ;  /* 0x000000040e031223 */ /* 0x000fe2000001000b */
[----:B------:R-:W-:Y:S06]  /*6490*/  BAR.ARV 0xe, 0x100 ;  /* 0x0384000000007b1d */ /* 0x000fec0000002000 */
.L_x_3223:
[----:B------:R-:W0:Y:S01]  /*64a0*/  S2UR UR6, SR_SWINHI ;  /* 0x00000000000679c3 */ /* 0x000e220000002f00 */
[----:B------:R-:W1:Y:S01]  /*64b0*/  SHFL.IDX PT, R0, R210, RZ, 0x1f ;  /* 0x00001fffd2007589 */ /* 0x000e6200000e0000 */
[----:B------:R-:W-:Y:S01]  /*64c0*/  IMAD R9, R211, 0x40, R16 ;  /* 0x00000040d3097824 */ /* 0x000fe200078e0210 */
[----:B------:R-:W-:Y:S01]  /*64d0*/  F2FP.BF16.F32.PACK_AB R6, R6, R7 ;  /* 0x000000070606723e */ /* 0x000fe200000010ff */
[----:B------:R-:W-:Y:S01]  /*64e0*/  ULDC UR7, c[0x0][0xc44] ;  /* 0x0003110000077ab9 */ /* 0x000fe20000000800 */
[----:B------:R-:W-:Y:S01]  /*64f0*/  F2FP.BF16.F32.PACK_AB R7, R31, R30 ;  /* 0x0000001e1f07723e */ /* 0x000fe200000010ff */
[----:B------:R-:W-:Y:S01]  /*6500*/  USHF.R.S32.HI UR11, URZ, 0x1f, UR45 ;  /* 0x0000001f3f0b7899 */ /* 0x000fe2000801142d */
        /* <DEDUP_REMOVED lines=8> */
[----:B------:R-:W-:Y:S01]  /*6590*/  F2FP.BF16.F32.PACK_AB R153, R154, R153 ;  /* 0x000000999a99723e */ /* 0x000fe200000010ff */
[----:B------:R-:W-:Y:S01]  /*65a0*/  UMOV UR4, UR41 ;  /* 0x0000002900047c82 */ /* 0x000fe20008000000 */
[----:B0-----:R-:W-:Y:S01]  /*65b0*/  UMOV UR5, UR6 ;  /* 0x0000000600057c82 */ /* 0x001fe20008000000 */
[----:B-1----:R-:W-:Y:S01]  /*65c0*/  ISETP.NE.AND P0, PT, R0, RZ, PT ;  /* 0x000000ff0000720c */ /* 0x002fe20003f05270 */
[----:B------:R-:W-:Y:S01]  /*65d0*/  IMAD.U32 R110, RZ, RZ, UR4 ;  /* 0x00000004ff6e7e24 */ /* 0x000fe2000f8e00ff */
[----:B------:R-:W-:Y:S01]  /*65e0*/  F2FP.BF16.F32.PACK_AB R152, R113, R112 ;  /* 0x000000707198723e */ /* 0x000fe200000010ff */
[----:B------:R-:W-:Y:S01]  /*65f0*/  IMAD.U32 R111, RZ, RZ, UR5 ;  /* 0x00000005ff6f7e24 */ /* 0x000fe2000f8e00ff */
[----:B------:R-:W-:Y:S01]  /*6600*/  F2FP.BF16.F32.PACK_AB R154, R117, R116 ;  /* 0x00000074759a723e */ /* 0x000fe200000010ff */
[----:B------:R-:W-:Y:S01]  /*6610*/  UIADD3 UR5, -UR45, URZ, URZ ;  /* 0x0000003f2d057290 */ /* 0x000fe2000fffe13f */
[----:B------:R-:W-:Y:S01]  /*6620*/  F2FP.BF16.F32.PACK_AB R155, R156, R155 ;  /* 0x0000009b9c9b723e */ /* 0x000fe200000010ff */
[--C-:B------:R-:W-:Y:S01]  /*6630*/  IMAD.WIDE R4, R215, 0x2, R110.reuse ;  /* 0x00000002d7047825 */ /* 0x100fe200078e026e */
[----:B------:R-:W-:Y:S01]  /*6640*/  F2FP.BF16.F32.PACK_AB R120, R121, R120 ;  /* 0x000000787978723e */ /* 0x000fe200000010ff */
[----:B------:R-:W-:Y:S01]  /*6650*/  UIMAD UR7, UR7, UR5, UR44 ;  /* 0x00000005070772a4 */ /* 0x000fe2000f8e022c */
[----:B------:R-:W-:Y:S01]  /*6660*/  F2FP.BF16.F32.PACK_AB R121, R158, R157 ;  /* 0x0000009d9e79723e */ /* 0x000fe200000010ff */
[----:B------:R-:W-:Y:S01]  /*6670*/  IMAD.WIDE R110, R9, 0x2, R110 ;  /* 0x00000002096e7825 */ /* 0x000fe200078e026e */
[C---:B------:R-:W-:Y:S01]  /*6680*/  IADD3 R33, P2, R4.reuse, 0x20, RZ ;  /* 0x0000002004217810 */ /* 0x040fe20007f5e0ff */
[----:B------:R-:W-:Y:S01]  /*6690*/  ULDC UR4, c[0x0][0xc] ;  /* 0x0000030000047ab9 */ /* 0x000fe20000000800 */
[C---:B------:R-:W-:Y:S01]  /*66a0*/  IADD3 R37, P3, R4.reuse, 0x40, RZ ;  /* 0x0000004004257810 */ /* 0x040fe20007f7e0ff */
[----:B------:R-:W-:Y:S01]  /*66b0*/  UIADD3 UR47, UR4, UR47, URZ ;  /* 0x0000002f042f7290 */ /* 0x000fe2000fffe03f */
[C---:B------:R-:W-:Y:S01]  /*66c0*/  IADD3 R41, P4, R4.reuse, 0x60, RZ ;  /* 0x0000006004297810 */ /* 0x040fe20007f9e0ff */
[--C-:B------:R-:W-:Y:S01]  /*66d0*/  IMAD.X R9, RZ, RZ, R5.reuse, P2 ;  /* 0x000000ffff097224 */ /* 0x100fe200010e0605 */
[C---:B------:R-:W-:Y:S01]  /*66e0*/  IADD3 R49, P6, R4.reuse, 0x2020, RZ ;  /* 0x0000202004317810 */ /* 0x040fe20007fde0ff */
[--C-:B------:R-:W-:Y:S01]  /*66f0*/  IMAD.X R11, RZ, RZ, R5.reuse, P3 ;  /* 0x000000ffff0b7224 */ /* 0x100fe200018e0605 */
[----:B------:R-:W-:Y:S01]  /*6700*/  LOP3.LUT R8, R33, 0x380, RZ, 0xc0, !PT ;  /* 0x0000038021087812 */ /* 0x000fe200078ec0ff */
[--C-:B------:R-:W-:Y:S01]  /*6710*/  IMAD.X R25, RZ, RZ, R5.reuse, P4 ;  /* 0x000000ffff197224 */ /* 0x100fe200020e0605 */
[----:B------:R-:W-:Y:S01]  /*6720*/  IADD3 R36, P3, R4, 0x4000, RZ ;  /* 0x0000400004247810 */ /* 0x000fe20007f7e0ff */
[--C-:B------:R-:W-:Y:S01]  /*6730*/  IMAD.X R53, RZ, RZ, R5.reuse, P6 ;  /* 0x000000ffff357224 */ /* 0x100fe200030e0605 */
[----:B------:R-:W-:Y:S01]  /*6740*/  LOP3.LUT R14, R41, 0x380, RZ, 0xc0, !PT ;  /* 0x00000380290e7812 */ /* 0x000fe200078ec0ff */
[----:B------:R-:W-:Y:S01]  /*6750*/  USHF.R.S32.HI UR10, URZ, 0x1f, UR7 ;  /* 0x0000001f3f0a7899 */ /* 0x000fe20008011407 */
[----:B------:R-:W-:Y:S01]  /*6760*/  SHF.R.U64 R8, R8, 0x3, RZ ;  /* 0x0000000308087819 */ /* 0x000fe200000012ff */
[----:B------:R-:W-:Y:S01]  /*6770*/  IMAD.X R123, RZ, RZ, R5, P3 ;  /* 0x000000ffff7b7224 */ /* 0x000fe200018e0605 */
[----:B------:R-:W-:-:S02]  /*6780*/  LOP3.LUT R32, R49, 0x380, RZ, 0xc0, !PT ;  /* 0x0000038031207812 */ /* 0x000fc400078ec0ff */
[----:B------:R-:W-:Y:S02]  /*6790*/  LOP3.LUT R10, R37, 0x380, RZ, 0xc0, !PT ;  /* 0x00000380250a7812 */ /* 0x000fe400078ec0ff */
[----:B------:R-:W-:Y:S02]  /*67a0*/  SHF.R.U64 R14, R14, 0x3, RZ ;  /* 0x000000030e0e7819 */ /* 0x000fe400000012ff */
[C---:B------:R-:W-:Y:S02]  /*67b0*/  IADD3 R57, P1, R4.reuse, 0x2040, RZ ;  /* 0x0000204004397810 */ /* 0x040fe40007f3e0ff */
[----:B------:R-:W-:Y:S02]  /*67c0*/  IADD3 R12, P3, R4, 0x6040, RZ ;  /* 0x00006040040c7810 */ /* 0x000fe40007f7e0ff */
[----:B------:R-:W-:Y:S01]  /*67d0*/  LOP3.LUT R8, R8, R33, RZ, 0x3c, !PT ;  /* 0x0000002108087212 */ /* 0x000fe200078e3cff */
[----:B------:R-:W-:Y:S01]  /*67e0*/  IMAD.X R115, RZ, RZ, R5, P1 ;  /* 0x000000ffff737224 */ /* 0x000fe200008e0605 */
[----:B------:R-:W-:-:S02]  /*67f0*/  SHF.R.U64 R32, R32, 0x3, RZ ;  /* 0x0000000320207819 */ /* 0x000fc400000012ff */
[----:B------:R-:W-:Y:S02]  /*6800*/  IADD3 R61, P2, R4, 0x2060, RZ ;  /* 0x00002060043d7810 */ /* 0x000fe40007f5e0ff */
[----:B------:R-:W-:Y:S02]  /*6810*/  LOP3.LUT R33, R36, 0x380, RZ, 0xc0, !PT ;  /* 0x0000038024217812 */ /* 0x000fe400078ec0ff */
[----:B------:R-:W-:Y:S01]  /*6820*/  SHF.R.U64 R10, R10, 0x3, RZ ;  /* 0x000000030a0a7819 */ /* 0x000fe200000012ff */
[----:B------:R-:W-:Y:S01]  /*6830*/  IMAD.X R119, RZ, RZ, R5, P2 ;  /* 0x000000ffff777224 */ /* 0x000fe200010e0605 */
[----:B------:R-:W-:Y:S02]  /*6840*/  LOP3.LUT R24, R14, R41, RZ, 0x3c, !PT ;  /* 0x000000290e187212 */ /* 0x000fe400078e3cff */
[----:B------:R-:W-:Y:S02]  /*6850*/  IADD3 R40, P4, R4, 0x4020, RZ ;  /* 0x0000402004287810 */ /* 0x000fe40007f9e0ff */
[----:B------:R-:W-:-:S02]  /*6860*/  LOP3.LUT R52, R32, R49, RZ, 0x3c, !PT ;  /* 0x0000003120347212 */ /* 0x000fc400078e3cff */
[----:B------:R-:W-:Y:S01]  /*6870*/  LOP3.LUT R41, R12, 0x380, RZ, 0xc0, !PT ;  /* 0x000003800c297812 */ /* 0x000fe200078ec0ff */
[--C-:B------:R-:W-:Y:S01]  /*6880*/  IMAD.X R127, RZ, RZ, R5.reuse, P4 ;  /* 0x000000ffff7f7224 */ /* 0x100fe200020e0605 */
[----:B------:R-:W-:Y:S02]  /*6890*/  LOP3.LUT R32, R61, 0x380, RZ, 0xc0, !PT ;  /* 0x000003803d207812 */ /* 0x000fe400078ec0ff */
[----:B------:R-:W-:Y:S02]  /*68a0*/  SHF.R.U64 R33, R33, 0x3, RZ ;  /* 0x0000000321217819 */ /* 0x000fe400000012ff */
[C---:B------:R-:W-:Y:S02]  /*68b0*/  IADD3 R44, P1, R4.reuse, 0x6000, RZ ;  /* 0x00006000042c7810 */ /* 0x040fe40007f3e0ff */
[----:B------:R-:W-:Y:S02]  /*68c0*/  IADD3 R73, P2, R4, 0x6020, RZ ;  /* 0x0000602004497810 */ /* 0x000fe40007f5e0ff */
[----:B------:R-:W-:Y:S01]  /*68d0*/  LOP3.LUT R10, R10, R37, RZ, 0x3c, !PT ;  /* 0x000000250a0a7212 */ /* 0x000fe200078e3cff */
[--C-:B------:R-:W-:Y:S01]  /*68e0*/  IMAD.X R139, RZ, RZ, R5.reuse, P1 ;  /* 0x000000ffff8b7224 */ /* 0x100fe200008e0605 */
[----:B------:R-:W-:Y:S01]  /*68f0*/  LOP3.LUT R37, R40, 0x380, RZ, 0xc0, !PT ;  /* 0x0000038028257812 */ /* 0x000fe200078ec0ff */
[----:B------:R-:W-:Y:S01]  /*6900*/  IMAD.X R143, RZ, RZ, R5, P2 ;  /* 0x000000ffff8f7224 */ /* 0x000fe200010e0605 */
[----:B------:R-:W-:-:S02]  /*6910*/  SHF.R.U64 R41, R41, 0x3, RZ ;  /* 0x0000000329297819 */ /* 0x000fc400000012ff */
[----:B------:R-:W-:Y:S02]  /*6920*/  LOP3.LUT R13, R4, 0x380, RZ, 0xc0, !PT ;  /* 0x00000380040d7812 */ /* 0x000fe400078ec0ff */
[----:B------:R-:W-:Y:S02]  /*6930*/  SHF.R.U64 R32, R32, 0x3, RZ ;  /* 0x0000000320207819 */ /* 0x000fe400000012ff */
[----:B------:R-:W-:Y:S02]  /*6940*/  LOP3.LUT R122, R33, R36, RZ, 0x3c, !PT ;  /* 0x00000024217a7212 */ /* 0x000fe400078e3cff */
[C---:B------:R-:W-:Y:S02]  /*6950*/  IADD3 R45, P5, R4.reuse, 0x2000, RZ ;  /* 0x00002000042d7810 */ /* 0x040fe40007fbe0ff */
[----:B------:R-:W-:Y:S02]  /*6960*/  IADD3 R69, P6, R4, 0x4060, RZ ;  /* 0x0000406004457810 */ /* 0x000fe40007fde0ff */
[----:B------:R-:W-:Y:S01]  /*6970*/  LOP3.LUT R33, R44, 0x380, RZ, 0xc0, !PT ;  /* 0x000003802c217812 */ /* 0x000fe200078ec0ff */
[--C-:B------:R-:W-:Y:S01]  /*6980*/  IMAD.X R29, RZ, RZ, R5.reuse, P5 ;  /* 0x000000ffff1d7224 */ /* 0x100fe200028e0605 */
[----:B------:R-:W-:Y:S01]  /*6990*/  SHF.R.U64 R37, R37, 0x3, RZ ;  /* 0x0000000325257819 */ /* 0x000fe200000012ff */
[----:B------:R-:W-:Y:S01]  /*69a0*/  IMAD.X R135, RZ, RZ, R5, P6 ;  /* 0x000000ffff877224 */ /* 0x000fe200030e0605 */
[----:B------:R-:W-:-:S02]  /*69b0*/  LOP3.LUT R12, R41, R12, RZ, 0x3c, !PT ;  /* 0x0000000c290c7212 */ /* 0x000fc400078e3cff */
[----:B------:R-:W-:Y:S02]  /*69c0*/  IADD3 R0, P4, R4, 0x6060, RZ ;  /* 0x0000606004007810 */ /* 0x000fe40007f9e0ff */
[----:B------:R-:W-:Y:S02]  /*69d0*/  SHF.R.U64 R13, R13, 0x3, RZ ;  /* 0x000000030d0d7819 */ /* 0x000fe400000012ff */
[----:B------:R-:W-:Y:S01]  /*69e0*/  LOP3.LUT R118, R32, R61, RZ, 0x3c, !PT ;  /* 0x0000003d20767212 */ /* 0x000fe200078e3cff */
[----:B------:R-:W-:Y:S01]  /*69f0*/  IMAD.X R15, RZ, RZ, R5, P4 ;  /* 0x000000ffff0f7224 */ /* 0x000fe200020e0605 */
[----:B------:R-:W-:Y:S02]  /*6a00*/  IADD3 R41, P2, R110, 0x3000, RZ ;  /* 0x000030006e297810 */ /* 0x000fe40007f5e0ff */
[----:B------:R-:W-:Y:S02]  /*6a10*/  LOP3.LUT R14, R57, 0x380, RZ, 0xc0, !PT ;  /* 0x00000380390e7812 */ /* 0x000fe400078ec0ff */
[----:B------:R-:W-:-:S02]  /*6a20*/  LOP3.LUT R32, R69, 0x380, RZ, 0xc0, !PT ;  /* 0x0000038045207812 */ /* 0x000fc400078ec0ff */
[----:B------:R-:W-:Y:S02]  /*6a30*/  LOP3.LUT R36, R73, 0x380, RZ, 0xc0, !PT ;  /* 0x0000038049247812 */ /* 0x000fe400078ec0ff */
[----:B------:R-:W-:Y:S02]  /*6a40*/  SHF.R.U64 R33, R33, 0x3, RZ ;  /* 0x0000000321217819 */ /* 0x000fe400000012ff */
[----:B------:R-:W-:Y:S02]  /*6a50*/  LOP3.LUT R28, R45, 0x380, RZ, 0xc0, !PT ;  /* 0x000003802d1c7812 */ /* 0x000fe400078ec0ff */
[----:B------:R-:W-:Y:S02]  /*6a60*/  IADD3 R65, P5, R4, 0x4040, RZ ;  /* 0x0000404004417810 */ /* 0x000fe40007fbe0ff */
[----:B------:R-:W-:Y:S02]  /*6a70*/  LOP3.LUT R126, R37, R40, RZ, 0x3c, !PT ;  /* 0x00000028257e7212 */ /* 0x000fe400078e3cff */
[----:B------:R-:W-:Y:S01]  /*6a80*/  LOP3.LUT R4, R13, R4, RZ, 0x3c, !PT ;  /* 0x000000040d047212 */ /* 0x000fe200078e3cff */
[--C-:B------:R-:W-:Y:S01]  /*6a90*/  IMAD.X R13, RZ, RZ, R5.reuse, P3 ;  /* 0x000000ffff0d7224 */ /* 0x100fe200018e0605 */
[----:B------:R-:W-:Y:S01]  /*6aa0*/  LOP3.LUT R40, R41, 0x380, RZ, 0xc0, !PT ;  /* 0x0000038029287812 */ /* 0x000fe200078ec0ff */
[----:B------:R-:W-:Y:S01]  /*6ab0*/  IMAD.X R131, RZ, RZ, R5, P5 ;  /* 0x000000ffff837224 */ /* 0x000fe200028e0605 */
[----:B------:R-:W-:-:S02]  /*6ac0*/  SHF.R.U64 R14, R14, 0x3, RZ ;  /* 0x000000030e0e7819 */ /* 0x000fc400000012ff */
[----:B------:R-:W-:Y:S02]  /*6ad0*/  SHF.R.U64 R32, R32, 0x3, RZ ;  /* 0x0000000320207819 */ /* 0x000fe400000012ff */
[----:B------:R-:W-:Y:S02]  /*6ae0*/  SHF.R.U64 R36, R36, 0x3, RZ ;  /* 0x0000000324247819 */ /* 0x000fe400000012ff */
[----:B------:R-:W-:Y:S02]  /*6af0*/  LOP3.LUT R138, R33, R44, RZ, 0x3c, !PT ;  /* 0x0000002c218a7212 */ /* 0x000fe400078e3cff */
[----:B------:R-:W-:Y:S02]  /*6b00*/  SHF.R.U64 R28, R28, 0x3, RZ ;  /* 0x000000031c1c7819 */ /* 0x000fe400000012ff */
[C---:B------:R-:W-:Y:S02]  /*6b10*/  IADD3 R33, P4, R110.reuse, 0x1000, RZ ;  /* 0x000010006e217810 */ /* 0x040fe40007f9e0ff */
[----:B------:R-:W-:-:S02]  /*6b20*/  IADD3 R37, P3, R110, 0x2000, RZ ;  /* 0x000020006e257810 */ /* 0x000fc40007f7e0ff */
[----:B------:R-:W-:Y:S02]  /*6b30*/  SHF.R.U64 R40, R40, 0x3, RZ ;  /* 0x0000000328287819 */ /* 0x000fe400000012ff */
[----:B------:R-:W-:Y:S02]  /*6b40*/  LOP3.LUT R114, R14, R57, RZ, 0x3c, !PT ;  /* 0x000000390e727212 */ /* 0x000fe400078e3cff */
[----:B------:R-:W-:Y:S02]  /*6b50*/  LOP3.LUT R134, R32, R69, RZ, 0x3c, !PT ;  /* 0x0000004520867212 */ /* 0x000fe400078e3cff */
[----:B------:R-:W-:Y:S02]  /*6b60*/  LOP3.LUT R142, R36, R73, RZ, 0x3c, !PT ;  /* 0x00000049248e7212 */ /* 0x000fe400078e3cff */
[----:B------:R-:W-:Y:S02]  /*6b70*/  LOP3.LUT R28, R28, R45, RZ, 0x3c, !PT ;  /* 0x0000002d1c1c7212 */ /* 0x000fe400078e3cff */
[----:B------:R-:W-:-:S02]  /*6b80*/  LOP3.LUT R14, R65, 0x380, RZ, 0xc0, !PT ;  /* 0x00000380410e7812 */ /* 0x000fc400078ec0ff */
[----:B------:R-:W-:Y:S02]  /*6b90*/  LOP3.LUT R32, R33, 0x380, RZ, 0xc0, !PT ;  /* 0x0000038021207812 */ /* 0x000fe400078ec0ff */
[----:B------:R-:W-:Y:S02]  /*6ba0*/  LOP3.LUT R36, R37, 0x380, RZ, 0xc0, !PT ;  /* 0x0000038025247812 */ /* 0x000fe400078ec0ff */
[----:B------:R-:W-:Y:S02]  /*6bb0*/  LOP3.LUT R45, R0, 0x380, RZ, 0xc0, !PT ;  /* 0x00000380002d7812 */ /* 0x000fe400078ec0ff */
[----:B------:R-:W-:Y:S01]  /*6bc0*/  LOP3.LUT R40, R40, R41, RZ, 0x3c, !PT ;  /* 0x0000002928287212 */ /* 0x000fe200078e3cff */
[----:B------:R-:W-:Y:S01]  /*6bd0*/  IMAD.X R41, RZ, RZ, R111, P2 ;  /* 0x000000ffff297224 */ /* 0x000fe200010e066f */
[----:B------:R-:W-:Y:S02]  /*6be0*/  SHF.R.U64 R14, R14, 0x3, RZ ;  /* 0x000000030e0e7819 */ /* 0x000fe400000012ff */
[----:B------:R-:W-:-:S02]  /*6bf0*/  SHF.R.U64 R32, R32, 0x3, RZ ;  /* 0x0000000320207819 */ /* 0x000fc400000012ff */
[----:B------:R-:W-:Y:S02]  /*6c00*/  SHF.R.U64 R36, R36, 0x3, RZ ;  /* 0x0000000324247819 */ /* 0x000fe400000012ff */
[----:B------:R-:W-:Y:S02]  /*6c10*/  IADD3 R69, P2, R110, 0x9000, RZ ;  /* 0x000090006e457810 */ /* 0x000fe40007f5e0ff */
[----:B------:R-:W-:Y:S02]  /*6c20*/  SHF.R.U64 R45, R45, 0x3, RZ ;  /* 0x000000032d2d7819 */ /* 0x000fe400000012ff */
[----:B------:R-:W-:Y:S02]  /*6c30*/  LOP3.LUT R130, R14, R65, RZ, 0x3c, !PT ;  /* 0x000000410e827212 */ /* 0x000fe400078e3cff */
[----:B------:R-:W-:Y:S01]  /*6c40*/  LOP3.LUT R32, R32, R33, RZ, 0x3c, !PT ;  /* 0x0000002120207212 */ /* 0x000fe200078e3cff */
[--C-:B------:R-:W-:Y:S01]  /*6c50*/  IMAD.X R33, RZ, RZ, R111.reuse, P4 ;  /* 0x000000ffff217224 */ /* 0x100fe200020e066f */
[----:B------:R-:W-:Y:S01]  /*6c60*/  LOP3.LUT R36, R36, R37, RZ, 0x3c, !PT ;  /* 0x0000002524247212 */ /* 0x000fe200078e3cff */
[----:B------:R-:W-:Y:S01]  /*6c70*/  IMAD.X R37, RZ, RZ, R111, P3 ;  /* 0x000000ffff257224 */ /* 0x000fe200018e066f */
[----:B------:R-:W-:-:S02]  /*6c80*/  LOP3.LUT R68, R69, 0x380, RZ, 0xc0, !PT ;  /* 0x0000038045447812 */ /* 0x000fc400078ec0ff */
[----:B------:R-:W-:Y:S02]  /*6c90*/  LOP3.LUT R14, R45, R0, RZ, 0x3c, !PT ;  /* 0x000000002d0e7212 */ /* 0x000fe400078e3cff */
[C---:B------:R-:W-:Y:S02]  /*6ca0*/  IADD3 R45, P1, R110.reuse, 0x4000, RZ ;  /* 0x000040006e2d7810 */ /* 0x040fe40007f3e0ff */
[C---:B------:R-:W-:Y:S02]  /*6cb0*/  IADD3 R49, P6, R110.reuse, 0x5000, RZ ;  /* 0x000050006e317810 */ /* 0x040fe40007fde0ff */
[C---:B------:R-:W-:Y:S02]  /*6cc0*/  IADD3 R57, P5, R110.reuse, 0x6000, RZ ;  /* 0x000060006e397810 */ /* 0x040fe40007fbe0ff */
[C---:B------:R-:W-:Y:S02]  /*6cd0*/  IADD3 R61, P4, R110.reuse, 0x7000, RZ ;  /* 0x000070006e3d7810 */ /* 0x040fe40007f9e0ff */
[----:B------:R-:W-:-:S02]  /*6ce0*/  IADD3 R65, P3, R110, 0x8000, RZ ;  /* 0x000080006e417810 */ /* 0x000fc40007f7e0ff */
[----:B------:R-:W-:Y:S02]  /*6cf0*/  SHF.R.U64 R68, R68, 0x3, RZ ;  /* 0x0000000344447819 */ /* 0x000fe400000012ff */
[----:B------:R-:W-:Y:S02]  /*6d00*/  LOP3.LUT R44, R45, 0x380, RZ, 0xc0, !PT ;  /* 0x000003802d2c7812 */ /* 0x000fe400078ec0ff */
[----:B------:R-:W-:Y:S02]  /*6d10*/  LOP3.LUT R48, R49, 0x380, RZ, 0xc0, !PT ;  /* 0x0000038031307812 */ /* 0x000fe400078ec0ff */
[----:B------:R-:W-:Y:S02]  /*6d20*/  LOP3.LUT R56, R57, 0x380, RZ, 0xc0, !PT ;  /* 0x0000038039387812 */ /* 0x000fe400078ec0ff */
[----:B------:R-:W-:Y:S02]  /*6d30*/  LOP3.LUT R60, R61, 0x380, RZ, 0xc0, !PT ;  /* 0x000003803d3c7812 */ /* 0x000fe400078ec0ff */
[----:B------:R-:W-:-:S02]  /*6d40*/  LOP3.LUT R64, R65, 0x380, RZ, 0xc0, !PT ;  /* 0x0000038041407812 */ /* 0x000fc400078ec0ff */
[----:B------:R-:W-:Y:S01]  /*6d50*/  LOP3.LUT R68, R68, R69, RZ, 0x3c, !PT ;  /* 0x0000004544447212 */ /* 0x000fe200078e3cff */
[----:B------:R-:W-:Y:S01]  /*6d60*/  IMAD.X R69, RZ, RZ, R111, P2 ;  /* 0x000000ffff457224 */ /* 0x000fe200010e066f */
[----:B------:R-:W-:Y:S02]  /*6d70*/  MOV R223, R4 ;  /* 0x0000000400df7202 */ /* 0x000fe40000000f00 */
[----:B------:R-:W-:Y:S02]  /*6d80*/  F2FP.BF16.F32.PACK_AB R5, R27, R26 ;  /* 0x0000001a1b05723e */ /* 0x000fe400000010ff */
[----:B------:R-:W-:Y:S02]  /*6d90*/  LOP3.LUT R0, R110, 0x380, RZ, 0xc0, !PT ;  /* 0x000003806e007812 */ /* 0x000fe400078ec0ff */
[----:B------:R-:W-:Y:S02]  /*6da0*/  SHF.R.U64 R44, R44, 0x3, RZ ;  /* 0x000000032c2c7819 */ /* 0x000fe400000012ff */
[----:B------:R-:W-:-:S02]  /*6db0*/  SHF.R.U64 R48, R48, 0x3, RZ ;  /* 0x0000000330307819 */ /* 0x000fc400000012ff */
[----:B------:R-:W-:Y:S02]  /*6dc0*/  SHF.R.U64 R56, R56, 0x3, RZ ;  /* 0x0000000338387819 */ /* 0x000fe400000012ff */
[----:B------:R-:W-:Y:S02]  /*6dd0*/  SHF.R.U64 R60, R60, 0x3, RZ ;  /* 0x000000033c3c7819 */ /* 0x000fe400000012ff */
[----:B------:R-:W-:Y:S02]  /*6de0*/  SHF.R.U64 R64, R64, 0x3, RZ ;  /* 0x0000000340407819 */ /* 0x000fe400000012ff */
[----:B------:R-:W-:Y:S02]  /*6df0*/  IADD3 R27, P2, R110, 0xf000, RZ ;  /* 0x0000f0006e1b7810 */ /* 0x000fe40007f5e0ff */
[----:B------:R-:W-:Y:S01]  /*6e00*/  F2FP.BF16.F32.PACK_AB R4, R206, R208 ;  /* 0x000000d0ce04723e */ /* 0x000fe200000010ff */
[----:B------:R-:W-:Y:S01]  /*6e10*/  BAR.SYNC.DEFER_BLOCKING 0x1, 0x100 ;  /* 0x0044000000007b1d */ /* 0x000fe20000010000 */
[----:B------:R-:W-:Y:S01]  /*6e20*/  SHF.R.U64 R31, R0, 0x3, RZ ;  /* 0x00000003001f7819 */ /* 0x000fe200000012ff */
[--C-:B------:R-:W-:Y:S01]  /*6e30*/  IMAD.X R93, RZ, RZ, R111.reuse, P2 ;  /* 0x000000ffff5d7224 */ /* 0x100fe200010e066f */
[----:B------:R-:W-:Y:S01]  /*6e40*/  LOP3.LUT R44, R44, R45, RZ, 0x3c, !PT ;  /* 0x0000002d2c2c7212 */ /* 0x000fe200078e3cff */
        /* <DEDUP_REMOVED lines=8> */
[----:B------:R-:W-:Y:S01]  /*6ed0*/  IMAD.X R65, RZ, RZ, R111, P3 ;  /* 0x000000ffff417224 */ /* 0x000fe200018e066f */
[----:B------:R-:W-:-:S02]  /*6ee0*/  LOP3.LUT R0, R27, 0x380, RZ, 0xc0, !PT ;  /* 0x000003801b007812 */ /* 0x000fc400078ec0ff */
[C---:B------:R-:W-:Y:S02]  /*6ef0*/  IADD3 R73, P1, R110.reuse, 0xa000, RZ ;  /* 0x0000a0006e497810 */ /* 0x040fe40007f3e0ff */
[C---:B------:R-:W-:Y:S02]  /*6f00*/  IADD3 R77, P6, R110.reuse, 0xb000, RZ ;  /* 0x0000b0006e4d7810 */ /* 0x040fe40007fde0ff */
[C---:B------:R-:W-:Y:S02]  /*6f10*/  IADD3 R81, P5, R110.reuse, 0xc000, RZ ;  /* 0x0000c0006e517810 */ /* 0x040fe40007fbe0ff */
[C---:B------:R-:W-:Y:S02]  /*6f20*/  IADD3 R85, P4, R110.reuse, 0xd000, RZ ;  /* 0x0000d0006e557810 */ /* 0x040fe40007f9e0ff */
[----:B------:R-:W-:Y:S01]  /*6f30*/  IADD3 R89, P3, R110, 0xe000, RZ ;  /* 0x0000e0006e597810 */ /* 0x000fe20007f7e0ff */
[----:B------:R0:W-:Y:S01]  /*6f40*/  STSM.16.M88.4 [R223], R4 ;  /* 0x00000004df007844 */ /* 0x0001e20000000200 */
[----:B------:R-:W-:-:S02]  /*6f50*/  LOP3.LUT R110, R31, R110, RZ, 0x3c, !PT ;  /* 0x0000006e1f6e7212 */ /* 0x000fc400078e3cff */
[----:B------:R-:W-:Y:S02]  /*6f60*/  SHF.R.U64 R0, R0, 0x3, RZ ;  /* 0x0000000300007819 */ /* 0x000fe400000012ff */
[----:B------:R-:W-:Y:S02]  /*6f70*/  MOV R31, R8 ;  /* 0x00000008001f7202 */ /* 0x000fe40000000f00 */
[----:B------:R-:W-:Y:S02]  /*6f80*/  MOV R30, R10 ;  /* 0x0000000a001e7202 */ /* 0x000fe40000000f00 */
[----:B------:R-:W-:Y:S02]  /*6f90*/  F2FP.BF16.F32.PACK_AB R8, R201, R202 ;  /* 0x000000cac908723e */ /* 0x000fe400000010ff */
[----:B------:R-:W-:Y:S02]  /*6fa0*/  F2FP.BF16.F32.PACK_AB R9, R43, R42 ;  /* 0x0000002a2b09723e */ /* 0x000fe400000010ff */
[----:B------:R-:W-:-:S02]  /*6fb0*/  F2FP.BF16.F32.PACK_AB R10, R199, R200 ;  /* 0x000000c8c70a723e */ /* 0x000fc400000010ff */
[----:B------:R-:W-:Y:S02]  /*6fc0*/  F2FP.BF16.F32.PACK_AB R11, R47, R46 ;  /* 0x0000002e2f0b723e */ /* 0x000fe400000010ff */
[----:B0-----:R-:W-:Y:S02]  /*6fd0*/  F2FP.BF16.F32.PACK_AB R4, R205, R207 ;  /* 0x000000cfcd04723e */ /* 0x001fe400000010ff */
[----:B------:R-:W-:Y:S02]  /*6fe0*/  F2FP.BF16.F32.PACK_AB R5, R35, R34 ;  /* 0x000000222305723e */ /* 0x000fe400000010ff */
[----:B------:R-:W-:Y:S02]  /*6ff0*/  F2FP.BF16.F32.PACK_AB R6, R203, R204 ;  /* 0x000000cccb06723e */ /* 0x000fe400000010ff */
[----:B------:R-:W-:Y:S02]  /*7000*/  F2FP.BF16.F32.PACK_AB R7, R39, R38 ;  /* 0x000000262707723e */ /* 0x000fe400000010ff */
[----:B------:R-:W-:-:S02]  /*7010*/  MOV R34, R12 ;  /* 0x0000000c00227202 */ /* 0x000fc40000000f00 */
[----:B------:R-:W-:Y:S01]  /*7020*/  MOV R35, R14 ;  /* 0x0000000e00237202 */ /* 0x000fe20000000f00 */
[----:B------:R0:W-:Y:S01]  /*7030*/  STSM.16.M88.4 [R31], R4 ;  /* 0x000000041f007844 */ /* 0x0001e20000000200 */
[----:B------:R-:W-:Y:S02]  /*7040*/  LOP3.LUT R92, R0, R27, RZ, 0x3c, !PT ;  /* 0x0000001b005c7212 */ /* 0x000fe400078e3cff */
[----:B------:R-:W-:Y:S01]  /*7050*/  MOV R206, R24 ;  /* 0x0000001800ce7202 */ /* 0x000fe20000000f00 */
[----:B------:R1:W-:Y:S01]  /*7060*/  STSM.16.M88.4 [R30], R8 ;  /* 0x000000081e007844 */ /* 0x0003e20000000200 */
[----:B------:R-:W-:Y:S02]  /*7070*/  F2FP.BF16.F32.PACK_AB R12, R197, R198 ;  /* 0x000000c6c50c723e */ /* 0x000fe400000010ff */
[----:B------:R-:W-:Y:S02]  /*7080*/  F2FP.BF16.F32.PACK_AB R13, R51, R50 ;  /* 0x00000032330d723e */ /* 0x000fe400000010ff */
[----:B------:R-:W-:-:S02]  /*7090*/  F2FP.BF16.F32.PACK_AB R14, R195, R196 ;  /* 0x000000c4c30e723e */ /* 0x000fc400000010ff */
[----:B------:R-:W-:Y:S02]  /*70a0*/  F2FP.BF16.F32.PACK_AB R15, R55, R54 ;  /* 0x00000036370f723e */ /* 0x000fe400000010ff */
[----:B------:R-:W-:Y:S02]  /*70b0*/  MOV R208, R28 ;  /* 0x0000001c00d07202 */ /* 0x000fe40000000f00 */
[----:B------:R-:W-:Y:S01]  /*70c0*/  F2FP.BF16.F32.PACK_AB R24, R193, R194 ;  /* 0x000000c2c118723e */ /* 0x000fe200000010ff */
[----:B------:R-:W-:Y:S01]  /*70d0*/  STSM.16.M88.4 [R206], R12 ;  /* 0x0000000cce007844 */ /* 0x000fe20000000200 */
[----:B------:R-:W-:Y:S02]  /*70e0*/  F2FP.BF16.F32.PACK_AB R25, R59, R58 ;  /* 0x0000003a3b19723e */ /* 0x000fe400000010ff */
[----:B------:R-:W-:Y:S02]  /*70f0*/  F2FP.BF16.F32.PACK_AB R26, R191, R192 ;  /* 0x000000c0bf1a723e */ /* 0x000fe400000010ff */
[----:B------:R-:W-:-:S02]  /*7100*/  F2FP.BF16.F32.PACK_AB R27, R63, R62 ;  /* 0x0000003e3f1b723e */ /* 0x000fc400000010ff */
[----:B------:R-:W-:Y:S02]  /*7110*/  MOV R52, R52 ;  /* 0x0000003400347202 */ /* 0x000fe40000000f00 */
[----:B0-----:R-:W-:Y:S01]  /*7120*/  F2FP.BF16.F32.PACK_AB R4, R183, R190 ;  /* 0x000000beb704723e */ /* 0x001fe200000010ff */
[----:B------:R-:W-:Y:S01]  /*7130*/  STSM.16.M88.4 [R208], R24 ;  /* 0x00000018d0007844 */ /* 0x000fe20000000200 */
[----:B------:R-:W-:Y:S02]  /*7140*/  F2FP.BF16.F32.PACK_AB R5, R67, R66 ;  /* 0x000000424305723e */ /* 0x000fe400000010ff */
[----:B------:R-:W-:Y:S02]  /*7150*/  F2FP.BF16.F32.PACK_AB R6, R181, R182 ;  /* 0x000000b6b506723e */ /* 0x000fe400000010ff */
[----:B------:R-:W-:Y:S02]  /*7160*/  F2FP.BF16.F32.PACK_AB R7, R71, R70 ;  /* 0x000000464707723e */ /* 0x000fe400000010ff */
[----:B------:R-:W-:-:S02]  /*7170*/  MOV R114, R114 ;  /* 0x0000007200727202 */ /* 0x000fc40000000f00 */
[----:B-1----:R-:W-:Y:S01]  /*7180*/  F2FP.BF16.F32.PACK_AB R8, R179, R180 ;  /* 0x000000b4b308723e */ /* 0x002fe200000010ff */
[----:B------:R0:W-:Y:S01]  /*7190*/  STSM.16.M88.4 [R52], R4 ;  /* 0x0000000434007844 */ /* 0x0001e20000000200 */
[----:B------:R-:W-:Y:S02]  /*71a0*/  F2FP.BF16.F32.PACK_AB R9, R75, R74 ;  /* 0x0000004a4b09723e */ /* 0x000fe400000010ff */
[----:B------:R-:W-:Y:S02]  /*71b0*/  F2FP.BF16.F32.PACK_AB R10, R177, R178 ;  /* 0x000000b2b10a723e */ /* 0x000fe400000010ff */
[----:B------:R-:W-:Y:S02]  /*71c0*/  F2FP.BF16.F32.PACK_AB R11, R79, R78 ;  /* 0x0000004e4f0b723e */ /* 0x000fe400000010ff */
[----:B------:R-:W-:Y:S02]  /*71d0*/  MOV R118, R118 ;  /* 0x0000007600767202 */ /* 0x000fe40000000f00 */
[----:B------:R-:W-:Y:S01]  /*71e0*/  F2FP.BF16.F32.PACK_AB R28, R175, R176 ;  /* 0x000000b0af1c723e */ /* 0x000fe200000010ff */
[----:B------:R-:W-:Y:S01]  /*71f0*/  STSM.16.M88.4 [R114], R8 ;  /* 0x0000000872007844 */ /* 0x000fe20000000200 */
[----:B------:R-:W-:-:S02]  /*7200*/  F2FP.BF16.F32.PACK_AB R29, R83, R82 ;  /* 0x00000052531d723e */ /* 0x000fc400000010ff */
[----:B------:R-:W-:Y:S02]  /*7210*/  F2FP.BF16.F32.PACK_AB R30, R173, R174 ;  /* 0x000000aead1e723e */ /* 0x000fe400000010ff */
[----:B------:R-:W-:Y:S02]  /*7220*/  F2FP.BF16.F32.PACK_AB R31, R87, R86 ;  /* 0x00000056571f723e */ /* 0x000fe400000010ff */
[----:B------:R-:W-:Y:S02]  /*7230*/  MOV R0, R122 ;  /* 0x0000007a00007202 */ /* 0x000fe40000000f00 */
[----:B0-----:R-:W-:Y:S01]  /*7240*/  F2FP.BF16.F32.PACK_AB R52, R169, R172 ;  /* 0x000000aca934723e */ /* 0x001fe200000010ff */
[----:B------:R-:W-:Y:S01]  /*7250*/  STSM.16.M88.4 [R118], R28 ;  /* 0x0000001c76007844 */ /* 0x000fe20000000200 */
[----:B------:R-:W-:Y:S02]  /*7260*/  F2FP.BF16.F32.PACK_AB R53, R91, R90 ;  /* 0x0000005a5b35723e */ /* 0x000fe400000010ff */
[----:B------:R-:W-:-:S02]  /*7270*/  F2FP.BF16.F32.PACK_AB R54, R159, R167 ;  /* 0x000000a79f36723e */ /* 0x000fc400000010ff */
[----:B------:R-:W-:Y:S02]  /*7280*/  F2FP.BF16.F32.PACK_AB R55, R95, R94 ;  /* 0x0000005e5f37723e */ /* 0x000fe400000010ff */
[----:B------:R-:W-:Y:S02]  /*7290*/  MOV R126, R126 ;  /* 0x0000007e007e7202 */ /* 0x000fe40000000f00 */
[----:B------:R-:W-:Y:S01]  /*72a0*/  MOV R130, R130 ;  /* 0x0000008200827202 */ /* 0x000fe20000000f00 */
[----:B------:R-:W-:Y:S01]  /*72b0*/  STSM.16.M88.4 [R0], R52 ;  /* 0x0000003400007844 */ /* 0x000fe20000000200 */
[----:B------:R-:W-:Y:S02]  /*72c0*/  MOV R134, R134 ;  /* 0x0000008600867202 */ /* 0x000fe40000000f00 */
[----:B------:R-:W-:Y:S01]  /*72d0*/  MOV R138, R138 ;  /* 0x0000008a008a7202 */ /* 0x000fe20000000f00 */
[----:B------:R-:W-:Y:S01]  /*72e0*/  STSM.16.M88.4 [R126], R96 ;  /* 0x000000607e007844 */ /* 0x000fe20000000200 */
[----:B------:R-:W-:-:S02]  /*72f0*/  F2FP.BF16.F32.PACK_AB R122, R125, R124 ;  /* 0x0000007c7d7a723e */ /* 0x000fc400000010ff */
[----:B------:R-:W-:Y:S01]  /*7300*/  F2FP.BF16.F32.PACK_AB R123, R161, R160 ;  /* 0x000000a0a17b723e */ /* 0x000fe200000010ff */
[----:B------:R0:W-:Y:S01]  /*7310*/  STSM.16.M88.4 [R130], R104 ;  /* 0x0000006882007844 */ /* 0x0001e20000000200 */
[----:B------:R-:W-:Y:S02]  /*7320*/  F2FP.BF16.F32.PACK_AB R128, R129, R128 ;  /* 0x000000808180723e */ /* 0x000fe400000010ff */
[----:B------:R-:W-:Y:S01]  /*7330*/  MOV R142, R142 ;  /* 0x0000008e008e7202 */ /* 0x000fe20000000f00 */
[----:B------:R1:W-:Y:S01]  /*7340*/  STSM.16.M88.4 [R134], R152 ;  /* 0x0000009886007844 */ /* 0x0003e20000000200 */
[----:B------:R-:W-:Y:S02]  /*7350*/  F2FP.BF16.F32.PACK_AB R129, R163, R162 ;  /* 0x000000a2a381723e */ /* 0x000fe400000010ff */
[----:B------:R-:W-:Y:S01]  /*7360*/  F2FP.BF16.F32.PACK_AB R131, R165, R164 ;  /* 0x000000a4a583723e */ /* 0x000fe200000010ff */
[----:B------:R1:W-:Y:S01]  /*7370*/  STSM.16.M88.4 [R138], R120 ;  /* 0x000000788a007844 */ /* 0x0003e20000000200 */
[----:B------:R-:W-:-:S02]  /*7380*/  F2FP.BF16.F32.PACK_AB R144, R145, R144 ;  /* 0x000000909190723e */ /* 0x000fc400000010ff */
[----:B------:R-:W-:Y:S02]  /*7390*/  F2FP.BF16.F32.PACK_AB R4, R137, R136 ;  /* 0x000000888904723e */ /* 0x000fe400000010ff */
[----:B------:R-:W-:Y:S02]  /*73a0*/  F2FP.BF16.F32.PACK_AB R5, R168, R166 ;  /* 0x000000a6a805723e */ /* 0x000fe400000010ff */
[----:B------:R-:W-:Y:S02]  /*73b0*/  F2FP.BF16.F32.PACK_AB R6, R141, R140 ;  /* 0x0000008c8d06723e */ /* 0x000fe400000010ff */
[----:B0-----:R-:W-:Y:S02]  /*73c0*/  F2FP.BF16.F32.PACK_AB R130, R133, R132 ;  /* 0x000000848582723e */ /* 0x001fe400000010ff */
[----:B------:R-:W-:Y:S02]  /*73d0*/  F2FP.BF16.F32.PACK_AB R7, R171, R170 ;  /* 0x000000aaab07723e */ /* 0x000fe400000010ff */
[----:B------:R-:W-:Y:S01]  /*73e0*/  F2FP.BF16.F32.PACK_AB R145, R147, R146 ;  /* 0x000000929391723e */ /* 0x000fe200000010ff */
[----:B------:R1:W-:Y:S01]  /*73f0*/  STSM.16.M88.4 [R142], R128 ;  /* 0x000000808e007844 */ /* 0x0003e20000000200 */
[----:B------:R-:W-:-:S02]  /*7400*/  LOP3.LUT R72, R73, 0x380, RZ, 0xc0, !PT ;  /* 0x0000038049487812 */ /* 0x000fc400078ec0ff */
[----:B------:R-:W-:Y:S01]  /*7410*/  LOP3.LUT R76, R77, 0x380, RZ, 0xc0, !PT ;  /* 0x000003804d4c7812 */ /* 0x000fe200078ec0ff */
[----:B------:R1:W-:Y:S01]  /*7420*/  STSM.16.M88.4 [R34], R4 ;  /* 0x0000000422007844 */ /* 0x0003e20000000200 */
[----:B------:R-:W-:Y:S02]  /*7430*/  LOP3.LUT R80, R81, 0x380, RZ, 0xc0, !PT ;  /* 0x0000038051507812 */ /* 0x000fe400078ec0ff */
[----:B------:R-:W-:Y:S02]  /*7440*/  LOP3.LUT R84, R85, 0x380, RZ, 0xc0, !PT ;  /* 0x0000038055547812 */ /* 0x000fe400078ec0ff */
[----:B------:R-:W-:Y:S02]  /*7450*/  LOP3.LUT R88, R89, 0x380, RZ, 0xc0, !PT ;  /* 0x0000038059587812 */ /* 0x000fe400078ec0ff */
[----:B------:R-:W-:Y:S02]  /*7460*/  F2FP.BF16.F32.PACK_AB R146, R149, R148 ;  /* 0x000000949592723e */ /* 0x000fe400000010ff */
[----:B------:R-:W-:-:S02]  /*7470*/  F2FP.BF16.F32.PACK_AB R147, R151, R150 ;  /* 0x000000969793723e */ /* 0x000fc400000010ff */
[----:B------:R-:W-:Y:S02]  /*7480*/  SHF.R.U64 R72, R72, 0x3, RZ ;  /* 0x0000000348487819 */ /* 0x000fe400000012ff */
[----:B------:R-:W-:Y:S01]  /*7490*/  SHF.R.U64 R76, R76, 0x3, RZ ;  /* 0x000000034c4c7819 */ /* 0x000fe200000012ff */
[----:B------:R1:W-:Y:S01]  /*74a0*/  STSM.16.M88.4 [R35], R144 ;  /* 0x0000009023007844 */ /* 0x0003e20000000200 */
[----:B------:R-:W-:Y:S02]  /*74b0*/  SHF.R.U64 R80, R80, 0x3, RZ ;  /* 0x0000000350507819 */ /* 0x000fe400000012ff */
[----:B------:R-:W-:Y:S02]  /*74c0*/  SHF.R.U64 R84, R84, 0x3, RZ ;  /* 0x0000000354547819 */ /* 0x000fe400000012ff */
[----:B------:R-:W-:Y:S02]  /*74d0*/  SHF.R.U64 R88, R88, 0x3, RZ ;  /* 0x0000000358587819 */ /* 0x000fe400000012ff */
        /* <DEDUP_REMOVED lines=10> */
[----:B------:R-:W-:Y:S06]  /*7580*/  BAR.SYNC.DEFER_BLOCKING 0x1, 0x100 ;  /* 0x0044000000007b1d */ /* 0x000fec0000010000 */
[----:B-1----:R-:W-:Y:S05]  /*7590*/  @P0 BRA `(.L_x_3244) ;  /* 0x0000000000cc0947 */ /* 0x002fea0003800000 */
[----:B------:R-:W0:Y:S01]  /*75a0*/  LDC R8, c[0x0][0xbe8] ;  /* 0x0002fa00ff087b82 */ /* 0x000e220000000800 */
[----:B------:R-:W-:Y:S01]  /*75b0*/  IMAD R0, RZ, RZ, -UR44 ;  /* 0x8000002cff007e24 */ /* 0x000fe2000f8e02ff */
[----:B------:R-:W-:Y:S01]  /*75c0*/  ULDC.64 UR8, c[0x0][0xb90] ;  /* 0x0002e40000087ab9 */ /* 0x000fe20000000a00 */
[----:B------:R-:W-:Y:S01]  /*75d0*/  IMAD.MOV R12, RZ, RZ, -R18 ;  /* 0x000000ffff0c7224 */ /* 0x000fe200078e0a12 */
[----:B------:R-:W-:Y:S02]  /*75e0*/  UIMAD UR6, UR10, UR8, URZ ;  /* 0x000000080a0672a4 */ /* 0x000fe4000f8e023f */
[----:B------:R-:W-:Y:S02]  /*75f0*/  UIMAD.WIDE.U32 UR4, UR7, UR8, URZ ;  /* 0x00000008070472a5 */ /* 0x000fe4000f8e003f */
[----:B------:R-:W1:Y:S01]  /*7600*/  LDC R13, c[0x0][0xc38] ;  /* 0x00030e00ff0d7b82 */ /* 0x000e620000000800 */
[----:B------:R-:W-:-:S04]  /*7610*/  UIMAD UR6, UR7, UR9, UR6 ;  /* 0x00000009070672a4 */ /* 0x000fc8000f8e0206 */
[----:B------:R-:W-:-:S03]  /*7620*/  UIADD3 UR6, UR5, UR6, URZ ;  /* 0x0000000605067290 */ /* 0x000fc6000fffe03f */
[----:B------:R-:W2:Y:S01]  /*7630*/  LDC.64 R10, c[0x0][0xb98] ;  /* 0x0002e600ff0a7b82 */ /* 0x000ea20000000a00 */
[----:B0-----:R-:W-:Y:S01]  /*7640*/  ISETP.NE.AND P0, PT, R8, 0x1, PT ;  /* 0x000000010800780c */ /* 0x001fe20003f05270 */
[----:B-1----:R-:W-:-:S04]  /*7650*/  IMAD R13, R13, R0, UR46 ;  /* 0x0000002e0d0d7e24 */ /* 0x002fc8000f8e0200 */
[----:B------:R-:W-:-:S08]  /*7660*/  IMAD R15, R13, 0x40, R214 ;  /* 0x000000400d0f7824 */ /* 0x000fd000078e02d6 */
[----:B------:R-:W0:Y:S01]  /*7670*/  @P0 LDC R4, c[0x0][0xbec] ;  /* 0x0002fb00ff040b82 */ /* 0x000e220000000800 */
[----:B------:R-:W-:Y:S02]  /*7680*/  IMAD R13, R13, 0x40, R2 ;  /* 0x000000400d0d7824 */ /* 0x000fe400078e0202 */
[----:B------:R-:W-:-:S05]  /*7690*/  IMAD.MOV.U32 R7, RZ, RZ, R15 ;  /* 0x000000ffff077224 */ /* 0x000fca00078e000f */
[----:B------:R-:W1:Y:S01]  /*76a0*/  @P0 LDC R5, c[0x0][0xbf0] ;  /* 0x0002fc00ff050b82 */ /* 0x000e620000000800 */
[----:B0-----:R-:W-:-:S04]  /*76b0*/  @P0 IMAD.HI.U32 R0, R15, R4, RZ ;  /* 0x000000040f000227 */ /* 0x001fc800078e00ff */
[----:B------:R-:W-:Y:S01]  /*76c0*/  IMAD.U32 R4, RZ, RZ, UR4 ;  /* 0x00000004ff047e24 */ /* 0x000fe2000f8e00ff */
[----:B-1----:R-:W-:Y:S01]  /*76d0*/  @P0 SHF.R.U32.HI R7, RZ, R5, R0 ;  /* 0x00000005ff070219 */ /* 0x002fe20000011600 */
[----:B------:R-:W-:Y:S01]  /*76e0*/  IMAD.U32 R5, RZ, RZ, UR5 ;  /* 0x00000005ff057e24 */ /* 0x000fe2000f8e00ff */
[----:B------:R-:W-:Y:S01]  /*76f0*/  ULDC.64 UR4, c[0x0][0xb88] ;  /* 0x0002e20000047ab9 */ /* 0x000fe20000000a00 */
[----:B------:R-:W-:Y:S02]  /*7700*/  IMAD.U32 R5, RZ, RZ, UR6 ;  /* 0x00000006ff057e24 */ /* 0x000fe4000f8e00ff */
[----:B------:R-:W-:Y:S02]  /*7710*/  IMAD.MOV R9, RZ, RZ, -R7 ;  /* 0x000000ffff097224 */ /* 0x000fe400078e0a07 */
[----:B--2---:R-:W-:Y:S02]  /*7720*/  IMAD R0, R10, UR11, RZ ;  /* 0x0000000b0a007c24 */ /* 0x004fe4000f8e02ff */
[----:B------:R-:W-:-:S02]  /*7730*/  IMAD R9, R8, R9, R15 ;  /* 0x0000000908097224 */ /* 0x000fc400078e020f */
[----:B------:R-:W-:-:S04]  /*7740*/  IMAD.WIDE.U32 R4, R10, UR45, R4 ;  /* 0x0000002d0a047c25 */ /* 0x000fc8000f8e0004 */
[----:B------:R-:W-:Y:S01]  /*7750*/  IMAD R6, R11, UR45, R0 ;  /* 0x0000002d0b067c24 */ /* 0x000fe2000f8e0200 */
[----:B------:R-:W-:Y:S02]  /*7760*/  SHF.R.S32.HI R11, RZ, 0x1f, R7 ;  /* 0x0000001fff0b7819 */ /* 0x000fe40000011407 */
[----:B------:R-:W-:Y:S02]  /*7770*/  SHF.R.S32.HI R0, RZ, 0x1f, R9 ;  /* 0x0000001fff007819 */ /* 0x000fe40000011409 */
[----:B------:R-:W-:-:S03]  /*7780*/  IADD3 R4, P0, R7, R4, RZ ;  /* 0x0000000407047210 */ /* 0x000fc60007f1e0ff */
[----:B------:R-:W-:Y:S01]  /*7790*/  IMAD R0, R0, UR4, RZ ;  /* 0x0000000400007c24 */ /* 0x000fe2000f8e02ff */
[----:B------:R-:W-:-:S03]  /*77a0*/  IADD3.X R5, R11, R5, R6, P0, !PT ;  /* 0x000000050b057210 */ /* 0x000fc600007fe406 */
[C---:B------:R-:W-:Y:S02]  /*77b0*/  IMAD R7, R9.reuse, UR5, R0 ;  /* 0x0000000509077c24 */ /* 0x040fe4000f8e0200 */
[----:B------:R-:W-:Y:S01]  /*77c0*/  IMAD.WIDE.U32 R4, R9, UR4, R4 ;  /* 0x0000000409047c25 */ /* 0x000fe2000f8e0004 */
[----:B------:R-:W-:-:S03]  /*77d0*/  ULDC.64 UR4, c[0x0][0xb50] ;  /* 0x0002d40000047ab9 */ /* 0x000fc60000000a00 */
[----:B------:R-:W-:Y:S01]  /*77e0*/  IMAD.IADD R5, R5, 0x1, R7 ;  /* 0x0000000105057824 */ /* 0x000fe200078e0207 */
[C---:B------:R-:W-:Y:S01]  /*77f0*/  LEA R10, P0, R4.reuse, UR4, 0x2 ;  /* 0x00000004040a7c11 */ /* 0x040fe2000f8010ff */
[----:B------:R-:W-:Y:S01]  /*7800*/  ULDC UR4, c[0x0][0xa88] ;  /* 0x0002a20000047ab9 */ /* 0x000fe20000000800 */
[----:B------:R-:W-:Y:S02]  /*7810*/  VIADD R9, R13, 0x8 ;  /* 0x000000080d097836 */ /* 0x000fe40000000000 */
[----:B------:R-:W-:Y:S01]  /*7820*/  LEA.HI.X R11, R4, UR5, R5, 0x2, P0 ;  /* 0x00000005040b7c11 */ /* 0x000fe200080f1405 */
[----:B------:R-:W-:Y:S01]  /*7830*/  SHFL.IDX PT, R6, R10, 0x1, 0x1c1f ;  /* 0x003c1f000a067f89 */ /* 0x000fe200000e0000 */
[----:B------:R-:W-:Y:S01]  /*7840*/  IMAD R0, R8, UR4, RZ ;  /* 0x0000000408007c24 */ /* 0x000fe2000f8e02ff */
[----:B------:R-:W-:Y:S02]  /*7850*/  ISETP.NE.AND P0, PT, R17, R12, PT ;  /* 0x0000000c1100720c */ /* 0x000fe40003f05270 */
[----:B------:R-:W-:Y:S02]  /*7860*/  SHFL.IDX PT, R4, R10, RZ, 0x1c1f ;  /* 0x001c1fff0a047589 */ /* 0x000fe400000e0000 */
[----:B------:R-:W-:-:S02]  /*7870*/  ISETP.GE.OR P1, PT, R13, R0, P0 ;  /* 0x000000000d00720c */ /* 0x000fc40000726670 */
[----:B------:R-:W0:Y:S01]  /*7880*/  SHFL.IDX PT, R5, R11, RZ, 0x1c1f ;  /* 0x001c1fff0b057589 */ /* 0x000e2200000e0000 */
[----:B------:R-:W-:-:S03]  /*7890*/  ISETP.GE.OR P0, PT, R9, R0, P0 ;  /* 0x000000000900720c */ /* 0x000fc60000706670 */
[----:B------:R-:W1:Y:S07]  /*78a0*/  SHFL.IDX PT, R7, R11, 0x1, 0x1c1f ;  /* 0x003c1f000b077f89 */ /* 0x000e6e00000e0000 */
[----:B0-----:R0:W-:Y:S04]  /*78b0*/  @!P1 ST.E desc[UR42][R4.64], R20 ;  /* 0x0000001404009985 */ /* 0x0011e8000c10192a */
[----:B-1----:R0:W-:Y:S02]  /*78c0*/  @!P0 ST.E desc[UR42][R6.64], R3 ;  /* 0x0000000306008985 */ /* 0x0021e4000c10192a */
.L_x_3244:
[----:B------:R-:W1:Y:S01]  /*78d0*/  LDC R10, c[0x0][0xbe8] ;  /* 0x0002fa00ff0a7b82 */ /* 0x000e620000000800 */
[----:B------:R-:W-:Y:S01]  /*78e0*/  ULDC UR12, c[0x0][0xac8] ;  /* 0x0002b200000c7ab9 */ /* 0x000fe20000000800 */
[----:B------:R-:W5:Y:S04]  /*78f0*/  LD.E.128 R108, desc[UR42][R110.64] ;  /* 0x0000002a6e6c7980 */ /* 0x000f68000c101d00 */
[----:B------:R-:W5:Y:S02]  /*7900*/  LD.E.128 R32, desc[UR42][R32.64] ;  /* 0x0000002a20207980 */ /* 0x000f64000c101d00 */
[----:B0-----:R-:W0:Y:S01]  /*7910*/  LDC R6, c[0x0][0xc38] ;  /* 0x00030e00ff067b82 */ /* 0x001e220000000800 */
[----:B------:R-:W-:Y:S01]  /*7920*/  ISETP.GE.AND P1, PT, R189, UR12, PT ;  /* 0x0000000cbd007c0c */ /* 0x000fe2000bf26270 */
[----:B------:R-:W-:Y:S01]  /*7930*/  IMAD R5, RZ, RZ, -UR44 ;  /* 0x8000002cff057e24 */ /* 0x000fe2000f8e02ff */
[----:B------:R-:W-:Y:S01]  /*7940*/  ULDC.64 UR8, c[0x0][0xae8] ;  /* 0x0002ba0000087ab9 */ /* 0x000fe20000000a00 */
[----:B------:R-:W5:Y:S04]  /*7950*/  LD.E.128 R36, desc[UR42][R36.64] ;  /* 0x0000002a24247980 */ /* 0x000f68000c101d00 */
[----:B------:R-:W2:Y:S01]  /*7960*/  LDC.64 R8, c[0x0][0xae0] ;  /* 0x0002b800ff087b82 */ /* 0x000ea20000000a00 */
[----:B------:R-:W5:Y:S04]  /*7970*/  LD.E.128 R40, desc[UR42][R40.64] ;  /* 0x0000002a28287980 */ /* 0x000f68000c101d00 */
[----:B------:R-:W5:Y:S01]  /*7980*/  LD.E.128 R44, desc[UR42][R44.64] ;  /* 0x0000002a2c2c7980 */ /* 0x000f62000c101d00 */
[----:B-1----:R-:W-:-:S03]  /*7990*/  ISETP.NE.AND P3, PT, R10, 0x1, PT ;  /* 0x000000010a00780c */ /* 0x002fc60003f65270 */
[----:B------:R-:W5:Y:S01]  /*79a0*/  LD.E.128 R48, desc[UR42][R48.64] ;  /* 0x0000002a30307980 */ /* 0x000f62000c101d00 */
[----:B------:R-:W-:Y:S02]  /*79b0*/  ISETP.GE.AND P0, PT, R188, UR12, PT ;  /* 0x0000000cbc007c0c */ /* 0x000fe4000bf06270 */
[----:B------:R-:W-:Y:S01]  /*79c0*/  SEL R3, RZ, 0xffffffff, P1 ;  /* 0xffffffffff037807 */ /* 0x000fe20000800000 */
[----:B------:R-:W5:Y:S01]  /*79d0*/  LD.E.128 R56, desc[UR42][R56.64] ;  /* 0x0000002a38387980 */ /* 0x000f62000c101d00 */
[----:B------:R-:W-:-:S03]  /*79e0*/  ISETP.GE.AND P2, PT, R16, UR12, PT ;  /* 0x0000000c10007c0c */ /* 0x000fc6000bf46270 */
[----:B------:R-:W5:Y:S02]  /*79f0*/  LD.E.128 R60, desc[UR42][R60.64] ;  /* 0x0000002a3c3c7980 */ /* 0x000f64000c101d00 */
[----:B------:R-:W1:Y:S01]  /*7a00*/  @P3 LDC R12, c[0x0][0xbec] ;  /* 0x0002fb00ff0c3b82 */ /* 0x000e620000000800 */
[----:B------:R-:W-:Y:S01]  /*7a10*/  SEL R4, RZ, 0xffffffff, P0 ;  /* 0xffffffffff047807 */ /* 0x000fe20000000000 */
[----:B------:R-:W-:Y:S01]  /*7a20*/  IMAD.SHL.U32 R3, R3, 0x2, RZ ;  /* 0x0000000203037824 */ /* 0x000fe200078e00ff */
[----:B------:R-:W-:Y:S01]  /*7a30*/  SEL R0, RZ, 0x1, P2 ;  /* 0x00000001ff007807 */ /* 0x000fe20001000000 */
[----:B------:R-:W5:Y:S04]  /*7a40*/  LD.E.128 R64, desc[UR42][R64.64] ;  /* 0x0000002a40407980 */ /* 0x000f68000c101d00 */
[----:B------:R-:W3:Y:S01]  /*7a50*/  @P3 LDC R7, c[0x0][0xbf0] ;  /* 0x0002fc00ff073b82 */ /* 0x000ee20000000800 */
[----:B------:R-:W-:Y:S01]  /*7a60*/  IMAD.SHL.U32 R4, R4, 0x4, RZ ;  /* 0x0000000404047824 */ /* 0x000fe200078e00ff */
[----:B------:R-:W-:Y:S01]  /*7a70*/  LOP3.LUT R3, R3, 0x2, R0, 0xe2, !PT ;  /* 0x0000000203037812 */ /* 0x000fe200078ee200 */
[----:B------:R-:W5:Y:S01]  /*7a80*/  LD.E.128 R68, desc[UR42][R68.64] ;  /* 0x0000002a44447980 */ /* 0x000f62000c101d00 */
[----:B------:R-:W-:Y:S01]  /*7a90*/  ISETP.GE.AND P0, PT, R187, UR12, PT ;  /* 0x0000000cbb007c0c */ /* 0x000fe2000bf06270 */
[----:B0-----:R-:W-:Y:S01]  /*7aa0*/  IMAD R24, R6, R5, UR46 ;  /* 0x0000002e06187e24 */ /* 0x001fe2000f8e0205 */
[----:B------:R-:W-:Y:S01]  /*7ab0*/  LOP3.LUT R3, R4, 0x4, R3, 0xe2, !PT ;  /* 0x0000000404037812 */ /* 0x000fe200078ee203 */
[----:B------:R-:W-:Y:S01]  /*7ac0*/  IMAD R0, R209, 0x20, R211 ;  /* 0x00000020d1007824 */ /* 0x000fe200078e02d3 */
[----:B------:R-:W-:Y:S01]  /*7ad0*/  SEL R4, RZ, 0xffffffff, P0 ;  /* 0xffffffffff047807 */ /* 0x000fe20000000000 */
[----:B------:R-:W5:Y:S02]  /*7ae0*/  LD.E.128 R72, desc[UR42][R72.64] ;  /* 0x0000002a48487980 */ /* 0x000f64000c101d00 */
[----:B------:R-:W-:-:S02]  /*7af0*/  IMAD R11, R24, 0x40, R0 ;  /* 0x00000040180b7824 */ /* 0x000fc400078e0200 */
[----:B------:R-:W-:Y:S01]  /*7b00*/  IMAD.SHL.U32 R4, R4, 0x8, RZ ;  /* 0x0000000804047824 */ /* 0x000fe200078e00ff */
[----:B------:R-:W-:Y:S01]  /*7b10*/  UIMAD UR6, UR10, UR8, URZ ;  /* 0x000000080a0672a4 */ /* 0x000fe2000f8e023f */
[----:B------:R-:W5:Y:S01]  /*7b20*/  LD.E.128 R76, desc[UR42][R76.64] ;  /* 0x0000002a4c4c7980 */ /* 0x000f62000c101d00 */
[----:B-1----:R-:W-:Y:S01]  /*7b30*/  @P3 IMAD.HI.U32 R0, R11, R12, RZ ;  /* 0x0000000c0b003227 */ /* 0x002fe200078e00ff */
[----:B------:R-:W-:Y:S02]  /*7b40*/  ISETP.GE.AND P1, PT, R186, UR12, PT ;  /* 0x0000000cba007c0c */ /* 0x000fe4000bf26270 */
[----:B------:R-:W-:Y:S01]  /*7b50*/  LOP3.LUT R3, R4, 0x8, R3, 0xe2, !PT ;  /* 0x0000000804037812 */ /* 0x000fe200078ee203 */
[----:B------:R-:W-:Y:S01]  /*7b60*/  IMAD.MOV.U32 R4, RZ, RZ, R11 ;  /* 0x000000ffff047224 */ /* 0x000fe200078e000b */
[----:B------:R-:W-:Y:S01]  /*7b70*/  UIMAD.WIDE.U32 UR4, UR7, UR8, URZ ;  /* 0x00000008070472a5 */ /* 0x000fe2000f8e003f */
[----:B------:R-:W5:Y:S01]  /*7b80*/  LD.E.128 R80, desc[UR42][R80.64] ;  /* 0x0000002a50507980 */ /* 0x000f62000c101d00 */
[----:B------:R-:W-:Y:S01]  /*7b90*/  UIMAD UR6, UR7, UR9, UR6 ;  /* 0x00000009070672a4 */ /* 0x000fe2000f8e0206 */
[----:B---3--:R-:W-:-:S02]  /*7ba0*/  @P3 SHF.R.U32.HI R4, RZ, R7, R0 ;  /* 0x00000007ff043219 */ /* 0x008fc40000011600 */
[----:B------:R-:W-:Y:S01]  /*7bb0*/  SEL R0, RZ, 0xffffffff, P1 ;  /* 0xffffffffff007807 */ /* 0x000fe20000800000 */
[----:B------:R-:W-:Y:S01]  /*7bc0*/  ULDC.64 UR8, c[0x0][0xaf0] ;  /* 0x0002bc0000087ab9 */ /* 0x000fe20000000a00 */
[----:B------:R-:W-:Y:S01]  /*7bd0*/  UIADD3 UR5, UR5, UR6, URZ ;  /* 0x0000000605057290 */ /* 0x000fe2000fffe03f */
[--C-:B------:R-:W-:Y:S01]  /*7be0*/  SHF.R.S32.HI R7, RZ, 0x1f, R4.reuse ;  /* 0x0000001fff077819 */ /* 0x100fe20000011404 */
[----:B------:R-:W-:Y:S01]  /*7bf0*/  UIMAD UR6, UR11, UR8, URZ ;  /* 0x000000080b0672a4 */ /* 0x000fe2000f8e023f */
[----:B------:R-:W-:Y:S01]  /*7c00*/  ISETP.GE.AND P0, PT, R185, UR12, PT ;  /* 0x0000000cb9007c0c */ /* 0x000fe2000bf06270 */
[----:B------:R-:W-:Y:S01]  /*7c10*/  IMAD.SHL.U32 R0, R0, 0x10, RZ ;  /* 0x0000001000007824 */ /* 0x000fe200078e00ff */
[----:B------:R-:W-:Y:S01]  /*7c20*/  UIMAD.WIDE.U32 UR4, UR45, UR8, UR4 ;  /* 0x000000082d0472a5 */ /* 0x000fe2000f8e0004 */
[----:B------:R-:W-:Y:S01]  /*7c30*/  IMAD.MOV R6, RZ, RZ, -R4 ;  /* 0x000000ffff067224 */ /* 0x000fe200078e0a04 */
[----:B------:R-:W-:Y:S01]  /*7c40*/  UIMAD UR6, UR45, UR9, UR6 ;  /* 0x000000092d0672a4 */ /* 0x000fe2000f8e0206 */
[----:B------:R-:W-:Y:S01]  /*7c50*/  SEL R5, RZ, 0xffffffff, P0 ;  /* 0xffffffffff057807 */ /* 0x000fe20000000000 */
[----:B--2---:R-:W-:Y:S01]  /*7c60*/  IMAD R7, R7, R8, RZ ;  /* 0x0000000807077224 */ /* 0x004fe200078e02ff */
[----:B------:R-:W-:Y:S01]  /*7c70*/  LOP3.LUT R0, R0, 0x10, R3, 0xe2, !PT ;  /* 0x0000001000007812 */ /* 0x000fe200078ee203 */
[----:B------:R-:W-:Y:S01]  /*7c80*/  IMAD R3, R10, R6, R11 ;  /* 0x000000060a037224 */ /* 0x000fe200078e020b */
[----:B------:R-:W-:Y:S01]  /*7c90*/  UIADD3 UR5, UR5, UR6, URZ ;  /* 0x0000000605057290 */ /* 0x000fe2000fffe03f */
[----:B------:R-:W-:Y:S01]  /*7ca0*/  IMAD R9, R4, R9, R7 ;  /* 0x0000000904097224 */ /* 0x000fe200078e0207 */
[----:B------:R-:W5:Y:S01]  /*7cb0*/  LD.E.128 R84, desc[UR42][R84.64] ;  /* 0x0000002a54547980 */ /* 0x000f62000c101d00 */
[----:B------:R-:W-:Y:S01]  /*7cc0*/  IMAD.SHL.U32 R7, R5, 0x20, RZ ;  /* 0x0000002005077824 */ /* 0x000fe200078e00ff */
[----:B------:R-:W-:-:S02]  /*7cd0*/  ISETP.GE.AND P0, PT, R213, UR12, PT ;  /* 0x0000000cd5007c0c */ /* 0x000fc4000bf06270 */
[----:B------:R-:W5:Y:S01]  /*7ce0*/  LD.E.128 R88, desc[UR42][R88.64] ;  /* 0x0000002a58587980 */ /* 0x000f62000c101d00 */
[----:B------:R-:W-:Y:S01]  /*7cf0*/  SHF.R.S32.HI R6, RZ, 0x1f, R3 ;  /* 0x0000001fff067819 */ /* 0x000fe20000011403 */
[----:B------:R-:W-:Y:S01]  /*7d00*/  IMAD.WIDE.U32 R4, R4, R8, UR4 ;  /* 0x0000000404047e25 */ /* 0x000fe2000f8e0008 */
[----:B------:R-:W-:Y:S01]  /*7d10*/  LOP3.LUT R0, R7, 0x20, R0, 0xe2, !PT ;  /* 0x0000002007007812 */ /* 0x000fe200078ee200 */
[----:B------:R-:W-:Y:S01]  /*7d20*/  ULDC.64 UR4, c[0x0][0xad8] ;  /* 0x0002b60000047ab9 */ /* 0x000fe20000000a00 */
[----:B------:R-:W5:Y:S01]  /*7d30*/  LD.E.128 R92, desc[UR42][R92.64] ;  /* 0x0000002a5c5c7980 */ /* 0x000f62000c101d00 */
[----:B------:R-:W-:Y:S01]  /*7d40*/  SEL R7, RZ, 0x40, P0 ;  /* 0x00000040ff077807 */ /* 0x000fe20000000000 */
[----:B------:R-:W-:Y:S01]  /*7d50*/  IMAD R6, R6, UR4, RZ ;  /* 0x0000000406067c24 */ /* 0x000fe2000f8e02ff */
[----:B------:R-:W-:Y:S01]  /*7d60*/  ISETP.GE.AND P0, PT, R212, UR12, PT ;  /* 0x0000000cd4007c0c */ /* 0x000fe2000bf06270 */
[----:B------:R-:W-:Y:S01]  /*7d70*/  @!PT LDS RZ, [RZ] ;  /* 0x00000000fffff984 */ /* 0x000fe20000000800 */
[----:B------:R-:W-:Y:S01]  /*7d80*/  @!PT LDS RZ, [RZ] ;  /* 0x00000000fffff984 */ /* 0x000fe20000000800 */
[----:B------:R-:W-:Y:S01]  /*7d90*/  @!PT LDS RZ, [RZ] ;  /* 0x00000000fffff984 */ /* 0x000fe20000000800 */
[----:B------:R-:W-:Y:S01]  /*7da0*/  @!PT LDS RZ, [RZ] ;  /* 0x00000000fffff984 */ /* 0x000fe20000000800 */
[----:B------:R0:W-:Y:S06]  /*7db0*/  MEMBAR.ALL.CTA ;  /* 0x0000000000007992 */ /* 0x0001ec0000008000 */
[----:B0-----:R-:W0:Y:S01]  /*7dc0*/  FENCE.VIEW.ASYNC.S ;  /* 0x00000000000073c6 */ /* 0x001e220000000000 */
[----:B------:R-:W-:Y:S01]  /*7dd0*/  LOP3.LUT R0, R0, R7, RZ, 0xfc, !PT ;  /* 0x0000000700007212 */ /* 0x000fe200078efcff */
[----:B------:R-:W-:Y:S01]  /*7de0*/  IMAD R7, R3, UR5, R6 ;  /* 0x0000000503077c24 */ /* 0x000fe2000f8e0206 */
[----:B------:R-:W-:Y:S01]  /*7df0*/  ULDC UR5, c[0x0][0xa88] ;  /* 0x0002a20000057ab9 */ /* 0x000fe20000000800 */
[----:B------:R-:W-:Y:S01]  /*7e00*/  IMAD.IADD R5, R5, 0x1, R9 ;  /* 0x0000000105057824 */ /* 0x000fe200078e0209 */
[----:B------:R-:W-:Y:S01]  /*7e10*/  ULDC.64 UR6, c[0x0][0xa80] ;  /* 0x0002a00000067ab9 */ /* 0x000fe20000000a00 */
[----:B------:R-:W-:Y:S01]  /*7e20*/  IMAD R25, R10, UR5, RZ ;  /* 0x000000050a197c24 */ /* 0x000fe2000f8e02ff */
[----:B------:R-:W-:Y:S01]  /*7e30*/  BSSY B0, `(.L_x_3245) ;  /* 0x000002e000007945 */ /* 0x000fe20003800000 */
[----:B------:R-:W-:-:S02]  /*7e40*/  IMAD R24, R24, 0x40, R211 ;  /* 0x0000004018187824 */ /* 0x000fc400078e02d3 */
[----:B------:R-:W-:Y:S01]  /*7e50*/  IMAD.WIDE.U32 R4, R3, UR4, R4 ;  /* 0x0000000403047c25 */ /* 0x000fe2000f8e0004 */
[----:B------:R-:W-:Y:S01]  /*7e60*/  SEL R3, RZ, 0x80, P0 ;  /* 0x00000080ff037807 */ /* 0x000fe20000000000 */
[----:B------:R-:W-:Y:S01]  /*7e70*/  UIADD3 UR4, UR41, 0x28c20, URZ ;  /* 0x00028c2029047890 */ /* 0x000fe2000fffe03f */
[----:B------:R-:W-:Y:S01]  /*7e80*/  ISETP.GE.AND P0, PT, R24, R25, PT ;  /* 0x000000191800720c */ /* 0x000fe20003f06270 */
[----:B------:R-:W-:Y:S01]  /*7e90*/  IMAD.IADD R5, R5, 0x1, R7 ;  /* 0x0000000105057824 */ /* 0x000fe200078e0207 */
[----:B------:R-:W-:Y:S01]  /*7ea0*/  LEA R20, P1, R4, UR6, 0x1 ;  /* 0x0000000604147c11 */ /* 0x000fe2000f8208ff */
[----:B------:R-:W-:Y:S01]  /*7eb0*/  UPRMT UR4, URZ, 0x654, UR4 ;  /* 0x000006543f047896 */ /* 0x000fe20008000004 */
[----:B------:R-:W-:Y:S02]  /*7ec0*/  LOP3.LUT R3, R0, R3, RZ, 0xfc, !PT ;  /* 0x0000000300037212 */ /* 0x000fe400078efcff */
[----:B------:R-:W-:Y:S01]  /*7ed0*/  LEA.HI.X R21, R4, UR7, R5, 0x1, P1 ;  /* 0x0000000704157c11 */ /* 0x000fe200088f0c05 */
[----:B0-----:R0:W1:Y:S04]  /*7ee0*/  SHFL.IDX PT, R6, R20, RZ, 0x181f ;  /* 0x00181fff14067589 */ /* 0x00106800000e0000 */
[----:B------:R0:W2:Y:S01]  /*7ef0*/  SHFL.IDX PT, R7, R21, RZ, 0x181f ;  /* 0x00181fff15077589 */ /* 0x0000a200000e0000 */
[----:B------:R-:W-:Y:S01]  /*7f00*/  SYNCS.ARRIVE.TRANS64.RED.A1T0 RZ, [UR4], RZ ;  /* 0x000000ffffff79a7 */ /* 0x000fe20008100404 */
[----:B------:R-:W-:Y:S05]  /*7f10*/  @P0 BRA `(.L_x_3246) ;  /* 0x00000000007c0947 */ /* 0x000fea0003800000 */
[----:B------:R-:W-:Y:S02]  /*7f20*/  ISETP.GE.AND P1, PT, R189, UR12, PT ;  /* 0x0000000cbd007c0c */ /* 0x000fe4000bf26270 */
[----:B------:R-:W-:Y:S02]  /*7f30*/  ISETP.GE.AND P0, PT, R16, UR12, PT ;  /* 0x0000000c10007c0c */ /* 0x000fe4000bf06270 */
[----:B------:R-:W-:Y:S02]  /*7f40*/  ISETP.GE.AND P5, PT, R188, UR12, PT ;  /* 0x0000000cbc007c0c */ /* 0x000fe4000bfa6270 */
[----:B------:R-:W-:-:S07]  /*7f50*/  ISETP.GE.AND P3, PT, R187, UR12, PT ;  /* 0x0000000cbb007c0c */ /* 0x000fce000bf66270 */
[CC--:B-1----:R-:W-:Y:S02]  /*7f60*/  @!P1 LEA R8, P2, R189.reuse, R6.reuse, 0x1 ;  /* 0x00000006bd089211 */ /* 0x0c2fe400078408ff */
[----:B--2---:R-:W-:Y:S02]  /*7f70*/  @!P0 IMAD.WIDE R4, R16, 0x2, R6 ;  /* 0x0000000210048825 */ /* 0x004fe400078e0206 */
[----:B------:R-:W-:Y:S02]  /*7f80*/  @!P1 LEA.HI.X R9, R189, R7, R222, 0x1, P2 ;  /* 0x00000007bd099211 */ /* 0x000fe400010f0cde */
[----:B------:R-:W-:Y:S01]  /*7f90*/  ISETP.GE.AND P2, PT, R186, UR12, PT ;  /* 0x0000000cba007c0c */ /* 0x000fe2000bf46270 */
[----:B-----5:R1:W-:Y:S01]  /*7fa0*/  @!P0 ST.E.128 desc[UR42][R4.64], R108 ;  /* 0x0000006c04008985 */ /* 0x0203e2000c101d2a */
[----:B------:R-:W-:Y:S02]  /*7fb0*/  @!P5 LEA R10, P4, R188, R6, 0x1 ;  /* 0x00000006bc0ad211 */ /* 0x000fe400078808ff */
[----:B------:R-:W-:Y:S01]  /*7fc0*/  LOP3.LUT P0, RZ, R0, 0x40, RZ, 0xc0, !PT ;  /* 0x0000004000ff7812 */ /* 0x000fe2000780c0ff */
[----:B------:R2:W-:Y:S01]  /*7fd0*/  @!P1 ST.E.128 desc[UR42][R8.64], R36 ;  /* 0x0000002408009985 */ /* 0x0005e2000c101d2a */
[----:B------:R-:W-:-:S02]  /*7fe0*/  ISETP.GE.AND P1, PT, R185, UR12, PT ;  /* 0x0000000cb9007c0c */ /* 0x000fc4000bf26270 */
[-C--:B------:R-:W-:Y:S02]  /*7ff0*/  @!P5 LEA.HI.X R11, R188, R7.reuse, R221, 0x1, P4 ;  /* 0x00000007bc0bd211 */ /* 0x080fe400020f0cdd */
[----:B------:R-:W-:Y:S02]  /*8000*/  LOP3.LUT P4, RZ, R3, 0x80, RZ, 0xc0, !PT ;  /* 0x0000008003ff7812 */ /* 0x000fe4000788c0ff */
[CC--:B------:R-:W-:Y:S01]  /*8010*/  @!P3 LEA R12, P6, R187.reuse, R6.reuse, 0x1 ;  /* 0x00000006bb0cb211 */ /* 0x0c0fe200078c08ff */
[----:B------:R3:W-:Y:S03]  /*8020*/  @!P5 ST.E.128 desc[UR42][R10.64], R44 ;  /* 0x0000002c0a00d985 */ /* 0x0007e6000c101d2a */
[----:B------:R-:W-:Y:S02]  /*8030*/  @!P3 LEA.HI.X R13, R187, R7, R220, 0x1, P6 ;  /* 0x00000007bb0db211 */ /* 0x000fe400030f0cdc */
[----:B-1----:R-:W-:-:S03]  /*8040*/  @!P2 LEA R4, P5, R186, R6, 0x1 ;  /* 0x00000006ba04a211 */ /* 0x002fc600078a08ff */
[----:B------:R3:W-:Y:S01]  /*8050*/  @!P3 ST.E.128 desc[UR42][R12.64], R56 ;  /* 0x000000380c00b985 */ /* 0x0007e2000c101d2a */
[-C--:B------:R-:W-:Y:S02]  /*8060*/  @P0 LEA R14, P3, R213, R6.reuse, 0x1 ;  /* 0x00000006d50e0211 */ /* 0x080fe400078608ff */
[CC--:B--2---:R-:W-:Y:S02]  /*8070*/  @!P1 LEA R8, P6, R185.reuse, R6.reuse, 0x1 ;  /* 0x00000006b9089211 */ /* 0x0c4fe400078c08ff */
[-C--:B------:R-:W-:Y:S02]  /*8080*/  @!P2 LEA.HI.X R5, R186, R7.reuse, R219, 0x1, P5 ;  /* 0x00000007ba05a211 */ /* 0x080fe400028f0cdb */
[----:B------:R-:W-:Y:S02]  /*8090*/  @P4 LEA R6, P5, R212, R6, 0x1 ;  /* 0x00000006d4064211 */ /* 0x000fe400078a08ff */
[-C--:B------:R-:W-:Y:S01]  /*80a0*/  @!P1 LEA.HI.X R9, R185, R7.reuse, R218, 0x1, P6 ;  /* 0x00000007b9099211 */ /* 0x080fe200030f0cda */
[----:B------:R3:W-:Y:S01]  /*80b0*/  @!P2 ST.E.128 desc[UR42][R4.64], R64 ;  /* 0x000000400400a985 */ /* 0x0007e2000c101d2a */
[----:B------:R-:W-:-:S02]  /*80c0*/  @P0 LEA.HI.X R15, R213, R7, R217, 0x1, P3 ;  /* 0x00000007d50f0211 */ /* 0x000fc400018f0cd9 */
[----:B------:R-:W-:Y:S01]  /*80d0*/  @P4 LEA.HI.X R7, R212, R7, R216, 0x1, P5 ;  /* 0x00000007d4074211 */ /* 0x000fe200028f0cd8 */
[----:B------:R3:W-:Y:S04]  /*80e0*/  @!P1 ST.E.128 desc[UR42][R8.64], R72 ;  /* 0x0000004808009985 */ /* 0x0007e8000c101d2a */
[----:B------:R3:W-:Y:S04]  /*80f0*/  @P0 ST.E.128 desc[UR42][R14.64], R80 ;  /* 0x000000500e000985 */ /* 0x0007e8000c101d2a */
[----:B------:R3:W-:Y:S02]  /*8100*/  @P4 ST.E.128 desc[UR42][R6.64], R88 ;  /* 0x0000005806004985 */ /* 0x0007e4000c101d2a */
.L_x_3246:
[----:B------:R-:W-:Y:S05]  /*8110*/  BSYNC B0 ;  /* 0x0000000000007941 */ /* 0x000fea0003800000 */
.L_x_3245:
[----:B---3--:R-:W-:Y:S01]  /*8120*/  VIADD R4, R24, 0x20 ;  /* 0x0000002018047836 */ /* 0x008fe20000000000 */
[----:B--2---:R2:W3:Y:S01]  /*8130*/  SHFL.IDX PT, R7, R21, 0x1, 0x181f ;  /* 0x00381f0015077f89 */ /* 0x0044e200000e0000 */
[----:B------:R-:W-:Y:S03]  /*8140*/  BSSY B0, `(.L_x_3247) ;  /* 0x0000023000007945 */ /* 0x000fe60003800000 */
[----:B------:R-:W-:Y:S01]  /*8150*/  ISETP.GE.AND P0, PT, R4, R25, PT ;  /* 0x000000190400720c */ /* 0x000fe20003f06270 */
[----:B-1----:R2:W1:-:S12]  /*8160*/  SHFL.IDX PT, R6, R20, 0x1, 0x181f ;  /* 0x00381f0014067f89 */ /* 0x00245800000e0000 */
[----:B--2---:R-:W-:Y:S05]  /*8170*/  @P0 BRA `(.L_x_3248) ;  /* 0x00000000007c0947 */ /* 0x004fea0003800000 */
[----:B------:R-:W-:Y:S02]  /*8180*/  ISETP.GE.AND P2, PT, R189, UR12, PT ;  /* 0x0000000cbd007c0c */ /* 0x000fe4000bf46270 */
[----:B------:R-:W-:Y:S02]  /*8190*/  ISETP.GE.AND P3, PT, R16, UR12, PT ;  /* 0x0000000c10007c0c */ /* 0x000fe4000bf66270 */
[----:B------:R-:W-:Y:S02]  /*81a0*/  ISETP.GE.AND P5, PT, R188, UR12, PT ;  /* 0x0000000cbc007c0c */ /* 0x000fe4000bfa6270 */
[----:B------:R-:W-:Y:S02]  /*81b0*/  ISETP.GE.AND P4, PT, R187, UR12, PT ;  /* 0x0000000cbb007c0c */ /* 0x000fe4000bf86270 */
[----:B------:R-:W-:-:S05]  /*81c0*/  LOP3.LUT P1, RZ, R0, 0x40, RZ, 0xc0, !PT ;  /* 0x0000004000ff7812 */ /* 0x000fca000782c0ff */
[CC--:B-1----:R-:W-:Y:S02]  /*81d0*/  @!P2 LEA R8, P0, R189.reuse, R6.reuse, 0x1 ;  /* 0x00000006bd08a211 */ /* 0x0c2fe400078008ff */
[----:B---3--:R-:W-:Y:S02]  /*81e0*/  @!P3 IMAD.WIDE R4, R16, 0x2, R6 ;  /* 0x000000021004b825 */ /* 0x008fe400078e0206 */
[-C--:B------:R-:W-:Y:S02]  /*81f0*/  @!P2 LEA.HI.X R9, R189, R7.reuse, R222, 0x1, P0 ;  /* 0x00000007bd09a211 */ /* 0x080fe400000f0cde */
[----:B------:R-:W-:Y:S01]  /*8200*/  @!P5 LEA R10, P0, R188, R6, 0x1 ;  /* 0x00000006bc0ad211 */ /* 0x000fe200078008ff */
[----:B-----5:R1:W-:Y:S01]  /*8210*/  @!P3 ST.E.128 desc[UR42][R4.64], R32 ;  /* 0x000000200400b985 */ /* 0x0203e2000c101d2a */
[----:B------:R-:W-:Y:S02]  /*8220*/  ISETP.GE.AND P3, PT, R186, UR12, PT ;  /* 0x0000000cba007c0c */ /* 0x000fe4000bf66270 */
[----:B------:R-:W-:Y:S01]  /*8230*/  @!P5 LEA.HI.X R11, R188, R7, R221, 0x1, P0 ;  /* 0x00000007bc0bd211 */ /* 0x000fe200000f0cdd */
[----:B------:R2:W-:Y:S01]  /*8240*/  @!P2 ST.E.128 desc[UR42][R8.64], R40 ;  /* 0x000000280800a985 */ /* 0x0005e2000c101d2a */
[----:B------:R-:W-:-:S02]  /*8250*/  ISETP.GE.AND P2, PT, R185, UR12, PT ;  /* 0x0000000cb9007c0c */ /* 0x000fc4000bf46270 */
[----:B------:R-:W-:Y:S01]  /*8260*/  LOP3.LUT P0, RZ, R3, 0x80, RZ, 0xc0, !PT ;  /* 0x0000008003ff7812 */ /* 0x000fe2000780c0ff */
[----:B------:R2:W-:Y:S01]  /*8270*/  @!P5 ST.E.128 desc[UR42][R10.64], R48 ;  /* 0x000000300a00d985 */ /* 0x0005e2000c101d2a */
[----:B------:R-:W-:-:S04]  /*8280*/  @!P4 LEA R12, P6, R187, R6, 0x1 ;  /* 0x00000006bb0cc211 */ /* 0x000fc800078c08ff */
[----:B------:R-:W-:Y:S02]  /*8290*/  @!P4 LEA.HI.X R13, R187, R7, R220, 0x1, P6 ;  /* 0x00000007bb0dc211 */ /* 0x000fe400030f0cdc */
[----:B------:R-:W-:-:S03]  /*82a0*/  @!P3 LEA R14, P5, R186, R6, 0x1 ;  /* 0x00000006ba0eb211 */ /* 0x000fc600078a08ff */
[----:B------:R2:W-:Y:S01]  /*82b0*/  @!P4 ST.E.128 desc[UR42][R12.64], R60 ;  /* 0x0000003c0c00c985 */ /* 0x0005e2000c101d2a */
[-C--:B-1----:R-:W-:Y:S02]  /*82c0*/  @!P2 LEA R4, P6, R185, R6.reuse, 0x1 ;  /* 0x00000006b904a211 */ /* 0x082fe400078c08ff */
[-C--:B0-----:R-:W-:Y:S02]  /*82d0*/  @P1 LEA R20, P4, R213, R6.reuse, 0x1 ;  /* 0x00000006d5141211 */ /* 0x081fe400078808ff */
        /* <DEDUP_REMOVED lines=9> */
.L_x_3248:
[----:B------:R-:W-:Y:S05]  /*8370*/  BSYNC B0 ;  /* 0x0000000000007941 */ /* 0x000fea0003800000 */
.L_x_3247:
[----:B------:R-:W4:Y:S02]  /*8380*/  LDC R0, c[0x0][0xc34] ;  /* 0x00030d00ff007b82 */ /* 0x000f240000000800 */
[----:B----4-:R-:W-:-:S13]  /*8390*/  ISETP.LE.AND P0, PT, R0, UR47, PT ;  /* 0x0000002f00007c0c */ /* 0x010fda000bf03270 */
[----:B------:R-:W-:Y:S05]  /*83a0*/  @!P0 BRA `(.L_x_3249) ;  /* 0xffffff8c00108947 */ /* 0x000fea000383ffff */
[----:B------:R-:W-:Y:S05]  /*83b0*/  EXIT ;  /* 0x000000000000794d */ /* 0x000fea0003800000 */
.L_x_3212:
[----:B------:R-:W-:-:S08]  /*83c0*/  NOP ;  /* 0x0000000000007918 */ /* 0x000fd00000000000 */
[----:B------:R-:W0:-:S00]  /*83d0*/  USETMAXREG.DEALLOC.CTAPOOL 0x18 ;  /* 0x00000018000079c8 */ /* 0x000e0000080e0500 */
[----:B------:R-:W1:Y:S01]  /*83e0*/  S2UR UR5, SR_CTAID.X ;  /* 0x00000000000579c3 */ /* 0x000e620000002500 */
[----:B0-----:R-:W-:Y:S02]  /*83f0*/  IMAD.MOV.U32 R2, RZ, RZ, 0x1 ;  /* 0x00000001ff027424 */ /* 0x001fe400078e00ff */
[----:B------:R-:W-:-:S05]  /*8400*/  IMAD.MOV.U32 R18, RZ, RZ, RZ ;  /* 0x000000ffff127224 */ /* 0x000fca00078e00ff */
[----:B------:R-:W1:Y:S02]  /*8410*/  LDC R3, c[0x0][0xc34] ;  /* 0x00030d00ff037b82 */ /* 0x000e640000000800 */
[----:B-1----:R-:W-:Y:S01]  /*8420*/  ISETP.LE.AND P0, PT, R3, UR5, PT ;  /* 0x0000000503007c0c */ /* 0x002fe2000bf03270 */
[----:B------:R-:W-:-:S05]  /*8430*/  IMAD.MOV.U32 R3, RZ, RZ, 0x1 ;  /* 0x00000001ff037424 */ /* 0x000fca00078e00ff */
[----:B------:R0:W-:Y:S07]  /*8440*/  STL [R1], R3 ;  /* 0x0000000301007387 */ /* 0x0001ee0000100800 */
[----:B------:R-:W-:Y:S05]  /*8450*/  @P0 BRA `(.L_x_3250) ;  /* 0x0000004800480947 */ /* 0x000fea0003800000 */
[----:B------:R-:W1:Y:S01]  /*8460*/  S2UR UR4, SR_CgaCtaId ;  /* 0x00000000000479c3 */ /* 0x000e620000008800 */
[C---:B------:R-:W-:Y:S01]  /*8470*/  IMAD.SHL.U32 R2, R0.reuse, 0x8, RZ ;  /* 0x0000000800027824 */ /* 0x040fe200078e00ff */
[----:B------:R-:W-:Y:S01]  /*8480*/  LOP3.LUT R5, R0, 0x7f, RZ, 0xc0, !PT ;  /* 0x0000007f00057812 */ /* 0x000fe200078ec0ff */
[----:B------:R-:W-:Y:S01]  /*8490*/  UMOV UR36, 0x400 ;  /* 0x0000040000247882 */ /* 0x000fe20000000000 */
[----:B------:R-:W-:Y:S01]  /*84a0*/  IMAD.MOV.U32 R18, RZ, RZ, RZ ;  /* 0x000000ffff127224 */ /* 0x000fe200078e00ff */
[----:B------:R-:W-:Y:S01]  /*84b0*/  ULDC.64 UR40, c[0x0][0x198] ;  /* 0x0000660000287ab9 */ /* 0x000fe20000000a00 */
[----:B0-----:R-:W-:Y:S01]  /*84c0*/  LOP3.LUT R3, R2, 0x1f8, RZ, 0xc0, !PT ;  /* 0x000001f802037812 */ /* 0x001fe200078ec0ff */
[----:B------:R-:W-:Y:S01]  /*84d0*/  IMAD.U32 R2, RZ, RZ, UR5 ;  /* 0x00000005ff027e24 */ /* 0x000fe2000f8e00ff */
[----:B------:R-:W-:Y:S02]  /*84e0*/  ULDC UR38, c[0x0][0xc] ;  /* 0x0000030000267ab9 */ /* 0x000fe40000000800 */
[----:B------:R-:W-:Y:S01]  /*84f0*/  LOP3.LUT R4, R3, 0x38, R0, 0x78, !PT ;  /* 0x0000003803047812 */ /* 0x000fe200078e7800 */
[----:B------:R-:W-:Y:S01]  /*8500*/  IMAD.SHL.U32 R3, R5, 0x8, RZ ;  /* 0x0000000805037824 */ /* 0x000fe200078e00ff */
[----:B------:R-:W-:-:S04]  /*8510*/  SHF.R.U32.HI R5, RZ, 0x3, R5 ;  /* 0x00000003ff057819 */ /* 0x000fc80000011605 */
[----:B------:R-:W-:Y:S01]  /*8520*/  LOP3.LUT R3, R4, 0x200, R3, 0xf8, !PT ;  /* 0x0000020004037812 */ /* 0x000fe200078ef803 */
[----:B------:R-:W-:-:S05]  /*8530*/  IMAD.SHL.U32 R4, R0, 0x10, RZ ;  /* 0x0000001000047824 */ /* 0x000fca00078e00ff */
[----:B------:R-:W-:Y:S01]  /*8540*/  LOP3.LUT R0, R5, 0x70, R4, 0xf8, !PT ;  /* 0x0000007005007812 */ /* 0x000fe200078ef804 */
[----:B------:R-:W-:Y:S01]  /*8550*/  IMAD.MOV.U32 R0, RZ, RZ, 0x1 ;  /* 0x00000001ff007424 */ /* 0x000fe200078e00ff */
[----:B-1----:R-:W-:-:S06]  /*8560*/  ULEA UR36, UR4, UR36, 0x18 ;  /* 0x0000002404247291 */ /* 0x002fcc000f8ec03f */
[----:B------:R-:W-:-:S05]  /*8570*/  LEA R3, R3, UR36, 0x1 ;  /* 0x0000002403037c11 */ /* 0x000fca000f8e08ff */
[----:B------:R0:W-:Y:S04]  /*8580*/  STL [R1+0x28], R3 ;  /* 0x0000280301007387 */ /* 0x0001e80000100800 */
[----:B------:R0:W-:Y:S04]  /*8590*/  STL [R1+0x20], R2 ;  /* 0x0000200201007387 */ /* 0x0001e80000100800 */
[----:B------:R0:W-:Y:S04]  /*85a0*/  STL [R1], R0 ;  /* 0x0000000001007387 */ /* 0x0001e80000100800 */
[----:B------:R0:W-:Y:S02]  /*85b0*/  STL [R1+0x30], RZ ;  /* 0x000030ff01007387 */ /* 0x0001e40000100800 */
.L_x_3342:
[----:B------:R-:W2:Y:S01]  /*85c0*/  LDL R4, [R1+0x20] ;  /* 0x0000200001047983 */ /* 0x000ea20000100800 */
[----:B0-----:R-:W0:Y:S01]  /*85d0*/  LDC R0, c[0x0][0xc38] ;  /* 0x00030e00ff007b82 */ /* 0x001e220000000800 */
[----:B------:R-:W-:Y:S05]  /*85e0*/  YIELD ;  /* 0x0000000000007946 */ /* 0x000fea0003800000 */
[----:B------:R-:W-:Y:S02]  /*85f0*/  ULDC.64 UR4, c[0x0][0x418] ;  /* 0x0001060000047ab9 */ /* 0x000fe40000000a00 */
[----:B-1----:R-:W1:Y:S01]  /*8600*/  LDC R17, c[0x0][0xc44] ;  /* 0x00031100ff117b82 */ /* 0x002e620000000800 */
        /* <DEDUP_REMOVED lines=11> */
[----:B--2---:R-:W-:-:S04]  /*86c0*/  @P0 IMAD.HI.U32 R0, R4, R0, RZ ;  /* 0x0000000004000227 */ /* 0x004fc800078e00ff */
[----:B------:R-:W-:Y:S01]  /*86d0*/  IMAD.MOV.U32 R6, RZ, RZ, R4 ;  /* 0x000000ffff067224 */ /* 0x000fe200078e0004 */
[----:B0-----:R-:W-:Y:S02]  /*86e0*/  @P0 SHF.R.U32.HI R6, RZ, R5, R0 ;  /* 0x00000005ff060219 */ /* 0x001fe40000011600 */
[----:B------:R-:W-:-:S03]  /*86f0*/  PLOP3.LUT P0, PT, PT, PT, UP0, 0x80, 0x0 ;  /* 0x000000000000781c */ /* 0x000fc60003f0f008 */
[----:B-1----:R-:W-:Y:S01]  /*8700*/  @P1 IMAD.HI.U32 R2, R6, R2, RZ ;  /* 0x0000000206021227 */ /* 0x002fe200078e00ff */
[----:B------:R0:W-:Y:S03]  /*8710*/  STL [R1+0x18], R6 ;  /* 0x0000180601007387 */ /* 0x0001e60000100800 */
[----:B------:R-:W-:Y:S01]  /*8720*/  IMAD.MOV.U32 R19, RZ, RZ, R6 ;  /* 0x000000ffff137224 */ /* 0x000fe200078e0006 */
[----:B------:R-:W-:Y:S02]  /*8730*/  @P1 SHF.R.U32.HI R19, RZ, R3, R2 ;  /* 0x00000003ff131219 */ /* 0x000fe40000011602 */
[----:B------:R-:W1:Y:S03]  /*8740*/  LDC R2, c[0x0][0x2f0] ;  /* 0x0000bc00ff027b82 */ /* 0x000e660000000800 */
[----:B------:R-:W-:Y:S01]  /*8750*/  IMAD.MOV R0, RZ, RZ, -R19 ;  /* 0x000000ffff007224 */ /* 0x000fe200078e0a13 */
[----:B------:R0:W-:Y:S03]  /*8760*/  STL [R1+0x10], R19 ;  /* 0x0000101301007387 */ /* 0x0001e60000100800 */
[----:B------:R-:W-:-:S02]  /*8770*/  IMAD R17, R17, R0, R6 ;  /* 0x0000000011117224 */ /* 0x000fc400078e0206 */
[----:B-1----:R-:W-:-:S04]  /*8780*/  IMAD R4, R2, UR4, RZ ;  /* 0x0000000402047c24 */ /* 0x002fc8000f8e02ff */
[----:B------:R-:W-:Y:S01]  /*8790*/  VIADD R0, R4, 0x3f ;  /* 0x0000003f04007836 */ /* 0x000fe20000000000 */
[----:B------:R0:W-:Y:S04]  /*87a0*/  STL [R1+0x2c], R4 ;  /* 0x00002c0401007387 */ /* 0x0001e80000100800 */
        /* <DEDUP_REMOVED lines=21> */
.L_x_3251:
        /* <DEDUP_REMOVED lines=9> */
[----:B0-----:R-:W-:Y:S02]  /*8990*/  IMAD.U32 R4, RZ, RZ, UR6 ;  /* 0x00000006ff047e24 */ /* 0x001fe4000f8e00ff */
        /* <DEDUP_REMOVED lines=9> */
[----:B--2---:R-:W-:Y:S05]  /*8a30*/  CALL.ABS.NOINC R2 ;  /* 0x0000000002007343 */ /* 0x004fea0003c00000 */
.L_x_3253:
        /* <DEDUP_REMOVED lines=15> */
.L_x_3252:
[----:B------:R-:W-:Y:S01]  /*8b30*/  ULDC.64 UR4, c[0x0][0x9f8] ;  /* 0x00027e0000047ab9 */ /* 0x000fe20000000a00 */
[----:B------:R-:W2:Y:S01]  /*8b40*/  LDL R16, [R1+0x1c] ;  /* 0x00001c0001107983 */ /* 0x000ea20000100800 */
[----:B------:R-:W-:-:S04]  /*8b50*/  ISETP.NE.U32.AND P0, PT, RZ, UR4, PT ;  /* 0x00000004ff007c0c */ /* 0x000fc8000bf05070 */
[----:B------:R-:W-:-:S13]  /*8b60*/  ISETP.NE.AND.EX P0, PT, RZ, UR5, PT, P0 ;  /* 0x00000005ff007c0c */ /* 0x000fda000bf05300 */
[----:B------:R-:W1:Y:S02]  /*8b70*/  @P0 LDC.64 R2, c[0x0][0x9f8] ;  /* 0x00027e00ff020b82 */ /* 0x000e640000000a00 */
[----:B-1----:R-:W-:-:S05]  /*8b80*/  @P0 IMAD.WIDE R2, R19, 0x4, R2 ;  /* 0x0000000413020825 */ /* 0x002fca00078e0202 */
[----:B0-----:R0:W3:Y:S01]  /*8b90*/  @P0 LDG.E R19, desc[UR42][R2.64] ;  /* 0x0000002a02130981 */ /* 0x0010e2000c1e1900 */
[----:B------:R-:W-:Y:S01]  /*8ba0*/  UMOV UR4, 0xffffffff ;  /* 0xffffffff00047882 */ /* 0x000fe20000000000 */
[----:B0-----:R-:W0:Y:S02]  /*8bb0*/  LDC.64 R2, c[0x0][0x418] ;  /* 0x00010600ff027b82 */ /* 0x001e240000000a00 */
[----:B0-----:R-:W-:-:S04]  /*8bc0*/  ISETP.NE.U32.AND P0, PT, R2, RZ, PT ;  /* 0x000000ff0200720c */ /* 0x001fc80003f05070 */
[----:B------:R-:W-:-:S04]  /*8bd0*/  ISETP.NE.AND.EX P1, PT, R3, RZ, PT, P0 ;  /* 0x000000ff0300720c */ /* 0x000fc80003f25300 */
[----:B------:R-:W-:Y:S01]  /*8be0*/  P2R R0, PR, RZ, 0x2 ;  /* 0x00000002ff007803 */ /* 0x000fe20000000000 */
[----:B--2---:R-:W-:-:S05]  /*8bf0*/  VIADD R8, R16, 0xffffffff ;  /* 0xffffffff10087836 */ /* 0x004fca0000000000 */
[----:B------:R0:W-:Y:S04]  /*8c00*/  STL [R1+0x14], R8 ;  /* 0x0000140801007387 */ /* 0x0001e80000100800 */
[----:B------:R0:W-:Y:S01]  /*8c10*/  STL [R1+0xc], R0 ;  /* 0x00000c0001007387 */ /* 0x0001e20000100800 */
[----:B---3--:R-:W-:Y:S02]  /*8c20*/  SHF.R.S32.HI R7, RZ, 0x1f, R19 ;  /* 0x0000001fff077819 */ /* 0x008fe40000011413 */
[----:B------:R-:W-:-:S03]  /*8c30*/  SEL R16, R19, RZ, !P1 ;  /* 0x000000ff13107207 */ /* 0x000fc60004800000 */
[----:B------:R0:W-:Y:S01]  /*8c40*/  STL [R1+0x4], R7 ;  /* 0x0000040701007387 */ /* 0x0001e20000100800 */
[----:B------:R-:W-:Y:S05]  /*8c50*/  BRA.DIV UR4, `(.L_x_3254) ;  /* 0x0000004604bc7947 */ /* 0x000fea000b800000 */
[----:B0-----:R-:W0:Y:S02]  /*8c60*/  S2R R0, SR_TID.X ;  /* 0x0000000000007919 */ /* 0x001e240000002100 */
[----:B0-----:R-:W-:-:S04]  /*8c70*/  SHF.R.U32.HI R0, RZ, 0x5, R0 ;  /* 0x00000005ff007819 */ /* 0x001fc80000011600 */
[----:B------:R-:W-:-:S05]  /*8c80*/  LOP3.LUT R0, R0, 0x3, RZ, 0xc0, !PT ;  /* 0x0000000300007812 */ /* 0x000fca00078ec0ff */
[----:B------:R0:W1:Y:S02]  /*8c90*/  SHFL.IDX PT, R14, R0, RZ, 0x1f ;  /* 0x00001fff000e7589 */ /* 0x00006400000e0000 */
.L_x_3359:
[----:B------:R-:W-:Y:S02]  /*8ca0*/  PLOP3.LUT P2, PT, PT, PT, PT, 0x8, 0x0 ;  /* 0x000000000000781c */ /* 0x000fe40003f4e170 */
[----:B-1----:R-:W-:Y:S02]  /*8cb0*/  ISETP.NE.AND P0, PT, R14, RZ, PT ;  /* 0x000000ff0e00720c */ /* 0x002fe40003f05270 */
[----:B0-----:R-:W-:-:S05]  /*8cc0*/  P2R R0, PR, RZ, 0x4 ;  /* 0x00000004ff007803 */ /* 0x001fca0000000000 */
[----:B------:R0:W-:Y:S06]  /*8cd0*/  STL [R1+0x8], R0 ;  /* 0x0000080001007387 */ /* 0x0001ec0000100800 */
[----:B------:R-:W-:Y:S05]  /*8ce0*/  @P0 BRA `(.L_x_3255) ;  /* 0x0000000000f80947 */ /* 0x000fea0003800000 */
[----:B------:R-:W-:-:S03]  /*8cf0*/  UMOV UR4, 0xffffffff ;  /* 0xffffffff00047882 */ /* 0x000fc60000000000 */
[----:B------:R-:W-:Y:S05]  /*8d00*/  BRA.DIV UR4, `(.L_x_3256) ;  /* 0x0000004604c47947 */ /* 0x000fea000b800000 */
[----:B------:R-:W-:-:S13]  /*8d10*/  ELECT P6, URZ, PT ;  /* 0x00000000003f782f */ /* 0x000fda00038c0000 */
.L_x_3362:
[----:B------:R-:W-:Y:S05]  /*8d20*/  @!P6 BRA `(.L_x_3255) ;  /* 0x0000000000e8e947 */ /* 0x000fea0003800000 */
[----:B------:R1:W-:Y:S01]  /*8d30*/  STL [R1+0x24], R8 ;  /* 0x0000240801007387 */ /* 0x0003e20000100800 */
[----:B------:R-:W-:Y:S01]  /*8d40*/  IMAD.MOV.U32 R16, RZ, RZ, R19 ;  /* 0x000000ffff107224 */ /* 0x000fe200078e0013 */
[----:B------:R-:W-:Y:S06]  /*8d50*/  @!P1 BRA `(.L_x_3257) ;  /* 0x00000000004c9947 */ /* 0x000fec0003800000 */
[----:B------:R-:W2:Y:S01]  /*8d60*/  LDC R6, c[0x0][0x43c] ;  /* 0x00010f00ff067b82 */ /* 0x000ea20000000800 */
[----:B0-----:R-:W-:Y:S01]  /*8d70*/  IMAD.MOV.U32 R0, RZ, RZ, R8 ;  /* 0x000000ffff007224 */ /* 0x001fe200078e0008 */
[----:B------:R-:W-:Y:S01]  /*8d80*/  ULDC.64 UR4, c[0x0][0x428] ;  /* 0x00010a0000047ab9 */ /* 0x000fe20000000a00 */
[----:B--2---:R-:W-:-:S13]  /*8d90*/  ISETP.NE.AND P0, PT, R6, 0x1, PT ;  /* 0x000000010600780c */ /* 0x004fda0003f05270 */
        /* <DEDUP_REMOVED lines=14> */
[----:B------:R2:W5:Y:S02]  /*8e80*/  LDG.E R16, desc[UR42][R2.64] ;  /* 0x0000002a02107981 */ /* 0x000564000c1e1900 */
.L_x_3257:
[----:B--2---:R-:W2:Y:S01]  /*8e90*/  LDL R2, [R1] ;  /* 0x0000000001027983 */ /* 0x004ea20000100800 */
[----:B0-----:R-:W-:Y:S02]  /*8ea0*/  LEA R0, R18, UR36, 0x3 ;  /* 0x0000002412007c11 */ /* 0x001fe4000f8e18ff */
[----:B--2---:R-:W-:-:S04]  /*8eb0*/  SHF.L.U32 R2, R2, 0x1f, RZ ;  /* 0x0000001f02027819 */ /* 0x004fc800000006ff */
[----:B------:R-:W0:Y:S02]  /*8ec0*/  SYNCS.PHASECHK.TRANS64.TRYWAIT P0, [R0+URZ+0x28c40], R2 ;  /* 0x028c4002000075a7 */ /* 0x000e24000800017f */
[----:B0-----:R-:W-:Y:S05]  /*8ed0*/  @!P0 BRA `(.L_x_3258) ;  /* 0x0000004400708947 */ /* 0x001fea0003800000 */
.L_x_3363:
        /* <DEDUP_REMOVED lines=11> */
.L_x_3259:
[----:B0-----:R-:W2:Y:S01]  /*8f90*/  LDL R2, [R1+0x24] ;  /* 0x0000240001027983 */ /* 0x001ea20000100800 */
[----:B------:R-:W-:Y:S01]  /*8fa0*/  R2UR UR8, R18 ;  /* 0x00000000120872ca */ /* 0x000fe200000e0000 */
[----:B------:R-:W-:Y:S01]  /*8fb0*/  UIADD3 UR4, UP0, UR40, 0x370, URZ ;  /* 0x0000037028047890 */ /* 0x000fe2000ff1e03f */
[----:B------:R-:W-:Y:S01]  /*8fc0*/  R2UR UR9, R0 ;  /* 0x00000000000972ca */ /* 0x000fe200000e0000 */
[----:B------:R-:W-:Y:S01]  /*8fd0*/  UMOV UR6, 0x0 ;  /* 0x0000000000067882 */ /* 0x000fe20000000000 */
[----:B------:R-:W-:Y:S01]  /*8fe0*/  R2UR UR12, R17 ;  /* 0x00000000110c72ca */ /* 0x000fe200000e0000 */
[----:B------:R-:W-:Y:S01]  /*8ff0*/  UIADD3.X UR5, URZ, UR41, URZ, UP0, !UPT ;  /* 0x000000293f057290 */ /* 0x000fe200087fe43f */
[----:B-----5:R-:W-:Y:S01]  /*9000*/  R2UR UR13, R16 ;  /* 0x00000000100d72ca */ /* 0x020fe200000e0000 */
[----:B------:R-:W-:Y:S01]  /*9010*/  UMOV UR7, 0x14f00000 ;  /* 0x14f0000000077882 */ /* 0x000fe20000000000 */
[----:B------:R-:W-:Y:S01]  /*9020*/  PLOP3.LUT P0, PT, PT, PT, PT, 0x80, 0x0 ;  /* 0x000000000000781c */ /* 0x000fe20003f0f070 */
[----:B------:R-:W-:-:S03]  /*9030*/  UMOV UR10, URZ ;  /* 0x0000003f000a7c82 */ /* 0x000fc60008000000 */
[----:B------:R-:W-:Y:S01]  /*9040*/  P2R R0, PR, RZ, 0x1 ;  /* 0x00000001ff007803 */ /* 0x000fe20000000000 */
[----:B------:R-:W-:Y:S02]  /*9050*/  ULEA UR8, UR8, UR36, 0xd ;  /* 0x0000002408087291 */ /* 0x000fe4000f8e683f */
[----:B------:R-:W-:Y:S02]  /*9060*/  UIADD3 UR9, UR9, 0x28c30, URZ ;  /* 0x00028c3009097890 */ /* 0x000fe4000fffe03f */
[----:B------:R-:W-:Y:S01]  /*9070*/  UIADD3 UR8, UR8, 0x22400, URZ ;  /* 0x0002240008087890 */ /* 0x000fe2000fffe03f */
[----:B------:R3:W-:Y:S01]  /*9080*/  STL [R1+0x8], R0 ;  /* 0x0000080001007387 */ /* 0x0007e20000100800 */
[----:B--2---:R-:W-:-:S13]  /*9090*/  R2UR UR11, R2 ;  /* 0x00000000020b72ca */ /* 0x004fda00000e0000 */
[----:B------:R-:W-:-:S09]  /*90a0*/  USHF.L.U32 UR11, UR11, 0x6, URZ ;  /* 0x000000060b0b7899 */ /* 0x000fd2000800063f */
[----:B------:R3:W-:Y:S02]  /*90b0*/  UTMALDG.4D [UR8], [UR4], desc[UR6] ;  /* 0x00000608040075b4 */ /* 0x0007e40008019000 */
[----:B---3--:R-:W-:Y:S01]  /*90c0*/  NOP ;  /* 0x0000000000007918 */ /* 0x008fe20000000000 */
.L_x_3255:
        /* <DEDUP_REMOVED lines=22> */
.L_x_3260:
[----:B------:R-:W2:Y:S01]  /*9230*/  LDL.LU R5, [R1+0x10] ;  /* 0x0000100001057983 */ /* 0x000ea20000300800 */
[----:B0-----:R-:W-:Y:S01]  /*9240*/  SHF.R.S32.HI R0, RZ, 0x1f, R17 ;  /* 0x0000001fff007819 */ /* 0x001fe20000011411 */
[----:B------:R-:W-:Y:S01]  /*9250*/  ULDC.64 UR4, c[0x0][0x2d8] ;  /* 0x0000b60000047ab9 */ /* 0x000fe20000000a00 */
[----:B-1----:R-:W0:Y:S01]  /*9260*/  LDC R8, c[0x0][0x448] ;  /* 0x00011200ff087b82 */ /* 0x002e220000000800 */
[----:B------:R-:W3:Y:S01]  /*9270*/  LDL.LU R4, [R1+0x18] ;  /* 0x0000180001047983 */ /* 0x000ee20000300800 */
[----:B------:R-:W-:-:S03]  /*9280*/  ULDC UR6, c[0x0][0x2b8] ;  /* 0x0000ae0000067ab9 */ /* 0x000fc60000000800 */
[----:B------:R-:W4:Y:S01]  /*9290*/  LDL R9, [R1+0x20] ;  /* 0x0000200001097983 */ /* 0x000f220000100800 */
[----:B------:R-:W-:Y:S02]  /*92a0*/  IMAD R0, R0, UR4, RZ ;  /* 0x0000000400007c24 */ /* 0x000fe4000f8e02ff */
[----:B------:R-:W-:-:S04]  /*92b0*/  IMAD.WIDE.U32 R2, R17, UR4, RZ ;  /* 0x0000000411027c25 */ /* 0x000fc8000f8e00ff */
[----:B------:R-:W-:Y:S01]  /*92c0*/  IMAD R0, R17, UR5, R0 ;  /* 0x0000000511007c24 */ /* 0x000fe2000f8e0200 */
[----:B------:R-:W-:-:S03]  /*92d0*/  ULDC.64 UR4, c[0x0][0x2e0] ;  /* 0x0000b80000047ab9 */ /* 0x000fc60000000a00 */
[----:B------:R-:W-:Y:S01]  /*92e0*/  IMAD.IADD R3, R3, 0x1, R0 ;  /* 0x0000000103037824 */ /* 0x000fe200078e0200 */
[----:B0-----:R-:W-:-:S13]  /*92f0*/  ISETP.NE.AND P0, PT, R8, 0x1, PT ;  /* 0x000000010800780c */ /* 0x001fda0003f05270 */
[----:B------:R-:W0:Y:S08]  /*9300*/  @P0 LDC R6, c[0x0][0x44c] ;  /* 0x00011300ff060b82 */ /* 0x000e300000000800 */
[----:B------:R-:W1:Y:S01]  /*9310*/  @P0 LDC R7, c[0x0][0x450] ;  /* 0x00011400ff070b82 */ /* 0x000e620000000800 */
[----:B--2---:R-:W-:Y:S01]  /*9320*/  SHF.R.S32.HI R0, RZ, 0x1f, R5 ;  /* 0x0000001fff007819 */ /* 0x004fe20000011405 */
[----:B------:R-:W-:-:S04]  /*9330*/  IMAD.WIDE.U32 R2, R5, UR4, R2 ;  /* 0x0000000405027c25 */ /* 0x000fc8000f8e0002 */
[----:B---3--:R-:W-:Y:S02]  /*9340*/  IMAD.MOV R4, RZ, RZ, -R4 ;  /* 0x000000ffff047224 */ /* 0x008fe400078e0a04 */
[----:B------:R-:W-:Y:S01]  /*9350*/  IMAD R0, R0, UR4, RZ ;  /* 0x0000000400007c24 */ /* 0x000fe2000f8e02ff */
[----:B------:R-:W-:Y:S02]  /*9360*/  ULDC UR4, c[0x0][0xc38] ;  /* 0x00030e0000047ab9 */ /* 0x000fe40000000800 */
[----:B----4-:R-:W-:Y:S02]  /*9370*/  IMAD R4, R4, UR4, R9 ;  /* 0x0000000404047c24 */ /* 0x010fe4000f8e0209 */
[----:B------:R2:W5:Y:S01]  /*9380*/  LDL R9, [R1+0x28] ;  /* 0x0000280001097983 */ /* 0x0005620000100800 */
[----:B------:R-:W-:Y:S01]  /*9390*/  IMAD R0, R5, UR5, R0 ;  /* 0x0000000505007c24 */ /* 0x000fe2000f8e0200 */
[----:B------:R-:W-:Y:S01]  /*93a0*/  ULDC.64 UR4, c[0x0][0x2d0] ;  /* 0x0000b40000047ab9 */ /* 0x000fe20000000a00 */
[----:B------:R-:W3:Y:S02]  /*93b0*/  S2R R5, SR_TID.X ;  /* 0x0000000000057919 */ /* 0x000ee40000002100 */
[----:B------:R-:W-:Y:S01]  /*93c0*/  IMAD.IADD R3, R3, 0x1, R0 ;  /* 0x0000000103037824 */ /* 0x000fe200078e0200 */
[----:B---3--:R-:W-:-:S04]  /*93d0*/  LOP3.LUT R5, R5, 0x7f, RZ, 0xc0, !PT ;  /* 0x0000007f05057812 */ /* 0x008fc800078ec0ff */
[----:B------:R-:W-:Y:S02]  /*93e0*/  SHF.R.U32.HI R10, RZ, 0x3, R5 ;  /* 0x00000003ff0a7819 */ /* 0x000fe40000011605 */
[----:B------:R-:W3:Y:S02]  /*93f0*/  S2R R5, SR_TID.X ;  /* 0x0000000000057919 */ /* 0x000ee40000002100 */
[----:B---3--:R-:W-:-:S05]  /*9400*/  IMAD.SHL.U32 R5, R5, 0x10, RZ ;  /* 0x0000001005057824 */ /* 0x008fca00078e00ff */
[----:B------:R-:W-:-:S05]  /*9410*/  LOP3.LUT R5, R10, 0x70, R5, 0xf8, !PT ;  /* 0x000000700a057812 */ /* 0x000fca00078ef805 */
[----:B------:R-:W-:Y:S01]  /*9420*/  IMAD R0, R4, 0x40, R5 ;  /* 0x0000004004007824 */ /* 0x000fe200078e0205 */
[----:B------:R-:W3:Y:S03]  /*9430*/  S2R R10, SR_TID.X ;  /* 0x00000000000a7919 */ /* 0x000ee60000002100 */
        /* <DEDUP_REMOVED lines=9> */
[----:B------:R-:W-:Y:S01]  /*94d0*/  SHF.R.S32.HI R5, RZ, 0x1f, R0 ;  /* 0x0000001fff057819 */ /* 0x000fe20000011400 */
[----:B------:R-:W-:Y:S02]  /*94e0*/  ULDC.64 UR4, c[0x0][0x2c8] ;  /* 0x0000b20000047ab9 */ /* 0x000fe40000000a00 */
[----:B------:R-:W-:Y:S02]  /*94f0*/  IMAD.IADD R3, R3, 0x1, R6 ;  /* 0x0000000103037824 */ /* 0x000fe400078e0206 */
[----:B------:R-:W-:Y:S02]  /*9500*/  IMAD R5, R5, UR4, RZ ;  /* 0x0000000405057c24 */ /* 0x000fe4000f8e02ff */
[----:B------:R-:W-:-:S04]  /*9510*/  IMAD.WIDE.U32 R2, R0, UR4, R2 ;  /* 0x0000000400027c25 */ /* 0x000fc8000f8e0002 */
[----:B---3--:R-:W-:Y:S02]  /*9520*/  IMAD.SHL.U32 R10, R10, 0x8, RZ ;  /* 0x000000080a0a7824 */ /* 0x008fe400078e00ff */
[----:B------:R-:W-:Y:S01]  /*9530*/  IMAD R5, R0, UR5, R5 ;  /* 0x0000000500057c24 */ /* 0x000fe2000f8e0205 */
[----:B------:R-:W-:Y:S02]  /*9540*/  ULDC.64 UR4, c[0x0][0x280] ;  /* 0x0000a00000047ab9 */ /* 0x000fe40000000a00 */
[----:B------:R-:W-:Y:S01]  /*9550*/  LOP3.LUT R10, R10, 0x38, RZ, 0xc0, !PT ;  /* 0x000000380a0a7812 */ /* 0x000fe200078ec0ff */
[----:B------:R-:W-:Y:S01]  /*9560*/  IMAD.IADD R5, R3, 0x1, R5 ;  /* 0x0000000103057824 */ /* 0x000fe200078e0205 */
[----:B------:R-:W-:Y:S01]  /*9570*/  LEA R0, P1, R2, UR4, 0x1 ;  /* 0x0000000402007c11 */ /* 0x000fe2000f8208ff */
[----:B------:R-:W-:Y:S01]  /*9580*/  UMOV UR4, 0xffffffff ;  /* 0xffffffff00047882 */ /* 0x000fe20000000000 */
[----:B------:R-:W-:Y:S02]  /*9590*/  ISETP.GE.AND P0, PT, R10, UR6, PT ;  /* 0x000000060a007c0c */ /* 0x000fe4000bf06270 */
[----:B------:R-:W-:Y:S01]  /*95a0*/  LEA.HI.X R2, R2, UR5, R5, 0x1, P1 ;  /* 0x0000000502027c11 */ /* 0x000fe200088f0c05 */
[----:B--2---:R-:W-:Y:S10]  /*95b0*/  BRA.DIV UR4, `(.L_x_3261) ;  /* 0x0000003e04cc7947 */ /* 0x004ff4000b800000 */
[----:B------:R-:W0:Y:S01]  /*95c0*/  S2R R6, SR_TID.X ;  /* 0x0000000000067919 */ /* 0x000e220000002100 */
[----:B------:R-:W-:Y:S02]  /*95d0*/  ULDC UR4, c[0x0][0x288] ;  /* 0x0000a20000047ab9 */ /* 0x000fe40000000800 */
[----:B------:R-:W-:Y:S01]  /*95e0*/  IMAD R3, R8, UR4, RZ ;  /* 0x0000000408037c24 */ /* 0x000fe2000f8e02ff */
[----:B------:R-:W1:Y:S01]  /*95f0*/  SHFL.IDX PT, R7, R0, RZ, 0x181f ;  /* 0x00181fff00077589 */ /* 0x000e6200000e0000 */
[----:B0-----:R-:W-:-:S04]  /*9600*/  LOP3.LUT R6, R6, 0x7f, RZ, 0xc0, !PT ;  /* 0x0000007f06067812 */ /* 0x001fc800078ec0ff */
[----:B------:R-:W-:Y:S02]  /*9610*/  SHF.R.U32.HI R11, RZ, 0x3, R6 ;  /* 0x00000003ff0b7819 */ /* 0x000fe40000011606 */
[----:B------:R-:W0:Y:S03]  /*9620*/  SHFL.IDX PT, R6, R2, RZ, 0x181f ;  /* 0x00181fff02067589 */ /* 0x000e2600000e0000 */
[----:B------:R-:W-:-:S04]  /*9630*/  IMAD R4, R4, 0x40, R11 ;  /* 0x0000004004047824 */ /* 0x000fc800078e020b */
        /* <DEDUP_REMOVED lines=8> */
[----:B-----5:R0:W-:Y:S01]  /*96c0*/  @!P1 LDGSTS.E.BYPASS.LTC128B.128 [R9+0x20400], desc[UR42][R6.64], !P0 ;  /* 0x2040000006099fae */ /* 0x0201e2000c101d6a */
[----:B------:R-:W-:Y:S01]  /*96d0*/  ISETP.GE.AND P1, PT, R5, R3, PT ;  /* 0x000000030500720c */ /* 0x000fe20003f26270 */
[----:B------:R-:W-:Y:S02]  /*96e0*/  VIADD R5, R4, 0x20 ;  /* 0x0000002004057836 */ /* 0x000fe40000000000 */
[----:B0-----:R-:W0:Y:S04]  /*96f0*/  SHFL.IDX PT, R7, R0, 0x1, 0x181f ;  /* 0x00381f0000077f89 */ /* 0x001e2800000e0000 */
[----:B------:R-:W1:Y:S06]  /*9700*/  SHFL.IDX PT, R6, R2, 0x1, 0x181f ;  /* 0x00381f0002067f89 */ /* 0x000e6c00000e0000 */
[----:B0-----:R-:W-:-:S05]  /*9710*/  @!P1 LEA R7, P2, R10, R7, 0x1 ;  /* 0x000000070a079211 */ /* 0x001fca00078408ff */
[----:B-1----:R-:W-:-:S05]  /*9720*/  @!P1 IMAD.X R6, RZ, RZ, R6, P2 ;  /* 0x000000ffff069224 */ /* 0x002fca00010e0606 */
[----:B------:R-:W-:-:S04]  /*9730*/  @!P1 LOP3.LUT R7, R7, R6, RZ, 0x3c, !PT ;  /* 0x0000000607079212 */ /* 0x000fc800078e3cff */
[----:B------:R-:W-:-:S04]  /*9740*/  @!P1 LOP3.LUT R6, R7, R6, RZ, 0x3c, !PT ;  /* 0x0000000607069212 */ /* 0x000fc800078e3cff */
[----:B------:R-:W-:-:S05]  /*9750*/  @!P1 LOP3.LUT R7, R7, R6, RZ, 0x3c, !PT ;  /* 0x0000000607079212 */ /* 0x000fca00078e3cff */
        /* <DEDUP_REMOVED lines=11> */
[----:B--2---:R0:W-:Y:S02]  /*9810*/  @!P1 LDGSTS.E.BYPASS.LTC128B.128 [R9+0x21400], desc[UR42][R6.64], !P0 ;  /* 0x2140000006099fae */ /* 0x0041e4000c101d6a */
.L_x_3372:
[----:B01----:R-:W2:Y:S01]  /*9820*/  LDL R6, [R1+0x30] ;  /* 0x0000300001067983 */ /* 0x003ea20000100800 */
[----:B------:R-:W-:-:S05]  /*9830*/  VIADD R4, R4, 0x30 ;  /* 0x0000003004047836 */ /* 0x000fca0000000000 */
[----:B------:R-:W-:-:S13]  /*9840*/  ISETP.GE.AND P1, PT, R4, R3, PT ;  /* 0x000000030400720c */ /* 0x000fda0003f26270 */
[----:B------:R-:W-:-:S05]  /*9850*/  @!P1 LEA R2, P2, R10, R0, 0x1 ;  /* 0x000000000a029211 */ /* 0x000fca00078408ff */
[----:B------:R-:W-:-:S05]  /*9860*/  @!P1 IMAD.X R3, RZ, RZ, R5, P2 ;  /* 0x000000ffff039224 */ /* 0x000fca00010e0605 */
[----:B------:R-:W-:Y:S01]  /*9870*/  @!PT LDS RZ, [RZ] ;  /* 0x00000000fffff984 */ /* 0x000fe20000000800 */
[----:B------:R-:W-:Y:S01]  /*9880*/  @!PT LDS RZ, [RZ] ;  /* 0x00000000fffff984 */ /* 0x000fe20000000800 */
[----:B------:R-:W-:Y:S01]  /*9890*/  @!PT LDS RZ, [RZ] ;  /* 0x00000000fffff984 */ /* 0x000fe20000000800 */
[----:B------:R0:W-:Y:S01]  /*98a0*/  @!P1 LDGSTS.E.BYPASS.LTC128B.128 [R9+0x21c00], desc[UR42][R2.64], !P0 ;  /* 0x21c0000002099fae */ /* 0x0001e2000c101d6a */
[----:B------:R-:W-:Y:S01]  /*98b0*/  NOP ;  /* 0x0000000000007918 */ /* 0x000fe20000000000 */
[----:B------:R-:W-:Y:S02]  /*98c0*/  SYNCS.ARRIVE.TRANS64.RED.A0T1 RZ, [UR36+0x28c00], RZ ;  /* 0x028c00ffffff79a7 */ /* 0x000fe40008200424 */
[----:B------:R-:W-:Y:S01]  /*98d0*/  ARRIVES.LDGSTSBAR.64.TRANSCNT [UR36+0x28c00] ;  /* 0x028c0000ff0079b0 */ /* 0x000fe20008000aa4 */
[----:B--2---:R-:W-:-:S04]  /*98e0*/  LOP3.LUT R0, R6, 0x1, RZ, 0xc, !PT ;  /* 0x0000000106007812 */ /* 0x004fc800078e0cff */
[----:B------:R-:W-:Y:S01]  /*98f0*/  SHF.L.U32 R0, R0, 0x1f, RZ ;  /* 0x0000001f00007819 */ /* 0x000fe200000006ff */
[----:B------:R-:W-:Y:S01]  /*9900*/  NOP ;  /* 0x0000000000007918 */ /* 0x000fe20000000000 */
[----:B------:R-:W-:Y:S01]  /*9910*/  SYNCS.ARRIVE.TRANS64.A1T0 RZ, [UR36+0x28c00], RZ ;  /* 0x028c00ffffff79a7 */ /* 0x000fe20008100024 */
[----:B------:R-:W-:Y:S01]  /*9920*/  BSSY B0, `(.L_x_3262) ;  /* 0x0000003000007945 */ /* 0x000fe20003800000 */
[----:B------:R-:W1:Y:S03]  /*9930*/  SYNCS.PHASECHK.TRANS64.TRYWAIT P0, [UR36+0x28c20], R0 ;  /* 0x028c2000ff0075a7 */ /* 0x000e660008000164 */
[----:B01----:R-:W-:Y:S05]  /*9940*/  @!P0 BRA `(.L_x_3263) ;  /* 0x00000040003c8947 */ /* 0x003fea0003800000 */
.L_x_3373:
[----:B------:R-:W-:Y:S05]  /*9950*/  BSYNC B0 ;  /* 0x0000000000007941 */ /* 0x000fea0003800000 */
.L_x_3262:
[----:B------:R-:W2:Y:S01]  /*9960*/  LDL R2, [R1+0x8] ;  /* 0x0000080001027983 */ /* 0x000ea20000100800 */
[----:B------:R-:W-:Y:S01]  /*9970*/  BSSY B0, `(.L_x_3264) ;  /* 0x0000095000007945 */ /* 0x000fe20003800000 */
[----:B--2---:R-:W-:-:S13]  /*9980*/  ISETP.NE.AND P0, PT, R2, RZ, PT ;  /* 0x000000ff0200720c */ /* 0x004fda0003f05270 */
[----:B------:R-:W-:Y:S05]  /*9990*/  @!P0 BRA `(.L_x_3265) ;  /* 0x0000000800488947 */ /* 0x000fea0003800000 */
[----:B------:R-:W2:Y:S01]  /*99a0*/  LDL R4, [R1] ;  /* 0x0000000001047983 */ /* 0x000ea20000100800 */
[----:B0-----:R-:W-:Y:S01]  /*99b0*/  LEA R3, R18, UR36, 0x3 ;  /* 0x0000002412037c11 */ /* 0x001fe2000f8e18ff */
[----:B------:R-:W-:Y:S01]  /*99c0*/  BSSY B1, `(.L_x_3266) ;  /* 0x0000007000017945 */ /* 0x000fe20003800000 */
[----:B------:R-:W0:Y:S02]  /*99d0*/  S2R R2, SR_TID.X ;  /* 0x0000000000027919 */ /* 0x000e240000002100 */
[----:B0-----:R-:W-:-:S04]  /*99e0*/  LOP3.LUT R2, R2, 0x7f, RZ, 0xc0, !PT ;  /* 0x0000007f02027812 */ /* 0x001fc800078ec0ff */
[----:B------:R-:W-:Y:S02]  /*99f0*/  ISETP.NE.AND P1, PT, R2, RZ, PT ;  /* 0x000000ff0200720c */ /* 0x000fe40003f25270 */
[----:B--2---:R-:W-:-:S04]  /*9a00*/  SHF.L.U32 R0, R4, 0x1f, RZ ;  /* 0x0000001f04007819 */ /* 0x004fc800000006ff */
[----:B------:R-:W0:Y:S02]  /*9a10*/  SYNCS.PHASECHK.TRANS64.TRYWAIT P0, [R3+URZ+0x28c60], R0 ;  /* 0x028c6000030075a7 */ /* 0x000e24000800017f */
[----:B0-----:R-:W-:Y:S05]  /*9a20*/  @!P0 BRA `(.L_x_3267) ;  /* 0x00000040001c8947 */ /* 0x001fea0003800000 */
.L_x_3374:
[----:B------:R-:W-:Y:S05]  /*9a30*/  BSYNC B1 ;  /* 0x0000000000017941 */ /* 0x000fea0003800000 */
.L_x_3266:
        /* <DEDUP_REMOVED lines=9> */
.L_x_3269:
[----:B------:R-:W-:Y:S05]  /*9ad0*/  BSYNC B1 ;  /* 0x0000000000017941 */ /* 0x000fea0003800000 */
.L_x_3268:
[----:B0-----:R-:W2:Y:S01]  /*9ae0*/  LDL R0, [R1+0x24] ;  /* 0x0000240001007983 */ /* 0x001ea20000100800 */
[----:B------:R-:W-:Y:S01]  /*9af0*/  LEA R2, R18, UR36, 0x10 ;  /* 0x0000002412027c11 */ /* 0x000fe2000f8e80ff */
[----:B------:R-:W-:Y:S01]  /*9b00*/  UIADD3 UR4, UP0, UR40, 0x470, URZ ;  /* 0x0000047028047890 */ /* 0x000fe2000ff1e03f */
[----:B------:R-:W-:Y:S01]  /*9b10*/  VIADD R3, R3, 0x28c50 ;  /* 0x00028c5003037836 */ /* 0x000fe20000000000 */
[----:B------:R-:W-:Y:S01]  /*9b20*/  PLOP3.LUT P0, PT, PT, PT, PT, 0x80, 0x0 ;  /* 0x000000000000781c */ /* 0x000fe20003f0f070 */
[----:B------:R-:W-:Y:S01]  /*9b30*/  UMOV UR6, 0x0 ;  /* 0x0000000000067882 */ /* 0x000fe20000000000 */
[----:B------:R-:W-:Y:S01]  /*9b40*/  VIADD R4, R2, 0x400 ;  /* 0x0000040002047836 */ /* 0x000fe20000000000 */
[----:B------:R-:W-:Y:S01]  /*9b50*/  UIADD3.X UR5, URZ, UR41, URZ, UP0, !UPT ;  /* 0x000000293f057290 */ /* 0x000fe200087fe43f */
[----:B------:R-:W-:Y:S01]  /*9b60*/  UMOV UR7, 0x14f00000 ;  /* 0x14f0000000077882 */ /* 0x000fe20000000000 */
[----:B------:R-:W-:Y:S01]  /*9b70*/  UMOV UR10, URZ ;  /* 0x0000003f000a7c82 */ /* 0x000fe20008000000 */
[----:B--2---:R-:W-:-:S09]  /*9b80*/  IMAD.SHL.U32 R0, R0, 0x40, RZ ;  /* 0x0000004000007824 */ /* 0x004fd200078e00ff */
.L_x_3270:
        /* <DEDUP_REMOVED lines=15> */
.L_x_3271:
        /* <DEDUP_REMOVED lines=15> */
.L_x_3272:
        /* <DEDUP_REMOVED lines=15> */
.L_x_3273:
        /* <DEDUP_REMOVED lines=15> */
.L_x_3274:
        /* <DEDUP_REMOVED lines=15> */
.L_x_3275:
        /* <DEDUP_REMOVED lines=15> */
.L_x_3276:
        /* <DEDUP_REMOVED lines=15> */
.L_x_3277:
        /* <DEDUP_REMOVED lines=10> */
.L_x_3265:
[----:B------:R-:W-:Y:S05]  /*a2c0*/  BSYNC B0 ;  /* 0x0000000000007941 */ /* 0x000fea0003800000 */
.L_x_3264:
[----:B------:R-:W2:Y:S04]  /*a2d0*/  LDL.LU R4, [R1+0x2c] ;  /* 0x00002c0001047983 */ /* 0x000ea80000300800 */
[----:B------:R-:W3:Y:S01]  /*a2e0*/  LDL.LU R7, [R1] ;  /* 0x0000000001077983 */ /* 0x000ee20000300800 */
[----:B------:R-:W-:-:S05]  /*a2f0*/  VIADD R18, R18, 0x1 ;  /* 0x0000000112127836 */ /* 0x000fca0000000000 */
[----:B------:R-:W-:-:S04]  /*a300*/  ISETP.NE.AND P0, PT, R18, 0x2, PT ;  /* 0x000000021200780c */ /* 0x000fc80003f05270 */
[----:B0-----:R-:W-:Y:S02]  /*a310*/  SEL R0, RZ, 0x1, P0 ;  /* 0x00000001ff007807 */ /* 0x001fe40000000000 */
[----:B------:R-:W-:Y:S02]  /*a320*/  SEL R18, R18, RZ, P0 ;  /* 0x000000ff12127207 */ /* 0x000fe40000000000 */
[----:B--2---:R-:W-:Y:S02]  /*a330*/  ISETP.GE.AND P1, PT, R4, 0x41, PT ;  /* 0x000000410400780c */ /* 0x004fe40003f26270 */
[----:B---3--:R-:W-:-:S05]  /*a340*/  LOP3.LUT R7, R7, R0, RZ, 0x3c, !PT ;  /* 0x0000000007077212 */ /* 0x008fca00078e3cff */
[----:B------:R0:W-:Y:S06]  /*a350*/  STL [R1], R7 ;  /* 0x0000000701007387 */ /* 0x0001ec0000100800 */
[----:B------:R-:W-:Y:S05]  /*a360*/  @!P1 BRA `(.L_x_3278) ;  /* 0x00000028005c9947 */ /* 0x000fea0003800000 */
[----:B------:R-:W2:Y:S01]  /*a370*/  LDL R4, [R1+0x1c] ;  /* 0x00001c0001047983 */ /* 0x000ea20000100800 */
[----:B------:R-:W-:Y:S02]  /*a380*/  IMAD.MOV.U32 R0, RZ, RZ, 0x1 ;  /* 0x00000001ff007424 */ /* 0x000fe400078e00ff */
[----:B--2---:R-:W-:-:S05]  /*a390*/  IMAD.MOV R6, RZ, RZ, -R4 ;  /* 0x000000ffff067224 */ /* 0x004fca00078e0a04 */
[----:B------:R-:W-:-:S05]  /*a3a0*/  VIADDMNMX R6, R6, R0, 0xffffffff, !PT ;  /* 0xffffffff06067446 */ /* 0x000fca0007800100 */
[----:B------:R-:W-:-:S05]  /*a3b0*/  IMAD.IADD R0, R4, 0x1, R6 ;  /* 0x0000000104007824 */ /* 0x000fca00078e0206 */
[----:B------:R-:W-:-:S04]  /*a3c0*/  LOP3.LUT R0, R0, 0x1, RZ, 0xc0, !PT ;  /* 0x0000000100007812 */ /* 0x000fc800078ec0ff */
[----:B------:R-:W-:Y:S01]  /*a3d0*/  ISETP.NE.U32.AND P0, PT, R0, 0x1, PT ;  /* 0x000000010000780c */ /* 0x000fe20003f05070 */
[----:B------:R-:W-:-:S12]  /*a3e0*/  VIADD R0, R4, 0xfffffffe ;  /* 0xfffffffe04007836 */ /* 0x000fd80000000000 */
[----:B------:R-:W-:Y:S05]  /*a3f0*/  @P0 BRA `(.L_x_3279) ;  /* 0x0000000c00600947 */ /* 0x000fea0003800000 */
[----:B------:R-:W2:Y:S01]  /*a400*/  LDL R4, [R1+0x8] ;  /* 0x0000080001047983 */ /* 0x000ea20000100800 */
[----:B------:R-:W-:Y:S01]  /*a410*/  BSSY B0, `(.L_x_3280) ;  /* 0x00000cd000007945 */ /* 0x000fe20003800000 */
[----:B--2---:R-:W-:-:S13]  /*a420*/  ISETP.NE.AND P2, PT, R4, RZ, PT ;  /* 0x000000ff0400720c */ /* 0x004fda0003f45270 */
[----:B------:R-:W-:Y:S05]  /*a430*/  @!P2 BRA `(.L_x_3281) ;  /* 0x0000000c0028a947 */ /* 0x000fea0003800000 */
[----:B------:R-:W2:Y:S02]  /*a440*/  LDL R4, [R1+0xc] ;  /* 0x00000c0001047983 */ /* 0x000ea40000100800 */
[----:B--2---:R-:W-:-:S13]  /*a450*/  ISETP.NE.AND P2, PT, R4, RZ, PT ;  /* 0x000000ff0400720c */ /* 0x004fda0003f45270 */
[----:B------:R-:W-:Y:S05]  /*a460*/  @!P2 BRA `(.L_x_3282) ;  /* 0x00000000004ca947 */ /* 0x000fea0003800000 */
[----:B------:R-:W2:Y:S01]  /*a470*/  LDL R8, [R1+0x4] ;  /* 0x0000040001087983 */ /* 0x000ea20000100800 */
[----:B------:R-:W1:Y:S01]  /*a480*/  LDC R5, c[0x0][0x43c] ;  /* 0x00010f00ff057b82 */ /* 0x000e620000000800 */
[----:B------:R-:W-:Y:S01]  /*a490*/  ULDC.64 UR4, c[0x0][0x428] ;  /* 0x00010a0000047ab9 */ /* 0x000fe20000000a00 */
[----:B-1----:R-:W-:-:S13]  /*a4a0*/  ISETP.NE.AND P0, PT, R5, 0x1, PT ;  /* 0x000000010500780c */ /* 0x002fda0003f05270 */
[----:B------:R-:W1:Y:S02]  /*a4b0*/  @P0 LDC.64 R2, c[0x0][0x440] ;  /* 0x00011000ff020b82 */ /* 0x000e640000000a00 */
[----:B-1----:R-:W-:-:S04]  /*a4c0*/  @P0 IMAD.HI.U32 R4, R0, R2, RZ ;  /* 0x0000000200040227 */ /* 0x002fc800078e00ff */
[----:B------:R-:W-:Y:S01]  /*a4d0*/  IMAD.MOV.U32 R2, RZ, RZ, R0 ;  /* 0x000000ffff027224 */ /* 0x000fe200078e0000 */
[----:B------:R-:W-:-:S05]  /*a4e0*/  @P0 SHF.R.U32.HI R2, RZ, R3, R4 ;  /* 0x00000003ff020219 */ /* 0x000fca0000011604 */
[----:B------:R-:W-:-:S04]  /*a4f0*/  IMAD.MOV R3, RZ, RZ, -R2 ;  /* 0x000000ffff037224 */ /* 0x000fc800078e0a02 */
[----:B------:R-:W-:Y:S01]  /*a500*/  IMAD R0, R5, R3, R0 ;  /* 0x0000000305007224 */ /* 0x000fe200078e0200 */
[----:B------:R-:W-:-:S03]  /*a510*/  SHF.R.S32.HI R3, RZ, 0x1f, R2 ;  /* 0x0000001fff037819 */ /* 0x000fc60000011402 */
[----:B------:R-:W-:-:S04]  /*a520*/  IMAD.WIDE.U32 R2, R19, UR4, R2 ;  /* 0x0000000413027c25 */ /* 0x000fc8000f8e0002 */
[----:B--2---:R-:W-:-:S04]  /*a530*/  IMAD R4, R8, UR4, RZ ;  /* 0x0000000408047c24 */ /* 0x004fc8000f8e02ff */
[----:B------:R-:W-:Y:S01]  /*a540*/  IMAD R4, R19, UR5, R4 ;  /* 0x0000000513047c24 */ /* 0x000fe2000f8e0204 */
[----:B------:R-:W-:-:S03]  /*a550*/  ULDC.64 UR4, c[0x0][0x418] ;  /* 0x0001060000047ab9 */ /* 0x000fc60000000a00 */
[----:B------:R-:W-:Y:S01]  /*a560*/  IMAD.IADD R3, R4, 0x1, R3 ;  /* 0x0000000104037824 */ /* 0x000fe200078e0203 */
[----:B------:R-:W-:-:S04]  /*a570*/  LEA R4, P0, R2, UR4, 0x2 ;  /* 0x0000000402047c11 */ /* 0x000fc8000f8010ff */
[----:B------:R-:W-:-:S05]  /*a580*/  LEA.HI.X R5, R2, UR5, R3, 0x2, P0 ;  /* 0x0000000502057c11 */ /* 0x000fca00080f1403 */
[----:B------:R1:W5:Y:S04]  /*a590*/  LDG.E R16, desc[UR42][R4.64] ;  /* 0x0000002a04107981 */ /* 0x000368000c1e1900 */
.L_x_3282:
[----:B------:R-:W-:Y:S01]  /*a5a0*/  LEA R3, R18, UR36, 0x3 ;  /* 0x0000002412037c11 */ /* 0x000fe2000f8e18ff */
[----:B-1----:R-:W1:Y:S01]  /*a5b0*/  S2R R4, SR_TID.X ;  /* 0x0000000000047919 */ /* 0x002e620000002100 */
[----:B------:R-:W-:Y:S01]  /*a5c0*/  SHF.L.U32 R2, R7, 0x1f, RZ ;  /* 0x0000001f07027819 */ /* 0x000fe200000006ff */
[----:B------:R-:W-:Y:S03]  /*a5d0*/  BSSY B1, `(.L_x_3283) ;  /* 0x0000005000017945 */ /* 0x000fe60003800000 */
[----:B------:R-:W2:Y:S01]  /*a5e0*/  SYNCS.PHASECHK.TRANS64.TRYWAIT P0, [R3+URZ+0x28c40], R2 ;  /* 0x028c4002030075a7 */ /* 0x000ea2000800017f */
[----:B-1----:R-:W-:-:S04]  /*a5f0*/  LOP3.LUT R4, R4, 0x7f, RZ, 0xc0, !PT ;  /* 0x0000007f04047812 */ /* 0x002fc800078ec0ff */
[----:B------:R-:W-:Y:S01]  /*a600*/  ISETP.NE.AND P1, PT, R4, RZ, PT ;  /* 0x000000ff0400720c */ /* 0x000fe20003f25270 */
[----:B--2---:R-:W-:-:S12]  /*a610*/  @!P0 BRA `(.L_x_3284) ;  /* 0x0000003400348947 */ /* 0x004fd80003800000 */
.L_x_3375:
[----:B------:R-:W-:Y:S05]  /*a620*/  BSYNC B1 ;  /* 0x0000000000017941 */ /* 0x000fea0003800000 */
.L_x_3283:
[----:B------:R-:W-:Y:S04]  /*a630*/  BSSY B1, `(.L_x_3285) ;  /* 0x0000009000017945 */ /* 0x000fe80003800000 */
[----:B------:R-:W-:Y:S05]  /*a640*/  @P1 BRA `(.L_x_3286) ;  /* 0x00000000001c1947 */ /* 0x000fea0003800000 */
[----:B------:R-:W2:Y:S01]  /*a650*/  S2R R5, SR_TID.X ;  /* 0x0000000000057919 */ /* 0x000ea20000002100 */
[----:B------:R-:W-:-:S04]  /*a660*/  IMAD.MOV.U32 R4, RZ, RZ, 0x2000 ;  /* 0x00002000ff047424 */ /* 0x000fc800078e00ff */
[----:B------:R3:W-:Y:S01]  /*a670*/  SYNCS.ARRIVE.TRANS64 RZ, [R3+URZ+0x28c30], R4 ;  /* 0x028c300403ff79a7 */ /* 0x0007e2000800003f */
[----:B--2---:R-:W-:-:S04]  /*a680*/  LOP3.LUT R5, R5, 0x1f, RZ, 0xc0, !PT ;  /* 0x0000001f05057812 */ /* 0x004fc800078ec0ff */
[----:B------:R-:W-:-:S13]  /*a690*/  ISETP.NE.AND P0, PT, R5, RZ, PT ;  /* 0x000000ff0500720c */ /* 0x000fda0003f05270 */
[----:B---3--:R-:W-:Y:S05]  /*a6a0*/  @!P0 BRA `(.L_x_3286) ;  /* 0x0000000000048947 */ /* 0x008fea0003800000 */
[----:B------:R-:W-:Y:S01]  /*a6b0*/  BPT.TRAP 0x1 ;  /* 0x000000040000795c */ /* 0x000fe20000300000 */
.L_x_3286:
[----:B------:R-:W-:Y:S05]  /*a6c0*/  BSYNC B1 ;  /* 0x0000000000017941 */ /* 0x000fea0003800000 */
.L_x_3285:
[----:B0-----:R-:W-:Y:S01]  /*a6d0*/  IMAD.MOV.U32 R7, RZ, RZ, RZ ;  /* 0x000000ffff077224 */ /* 0x001fe200078e00ff */
[----:B------:R-:W-:Y:S01]  /*a6e0*/  LEA R4, R18, UR36, 0xd ;  /* 0x0000002412047c11 */ /* 0x000fe2000f8e68ff */
[----:B------:R-:W-:Y:S01]  /*a6f0*/  UIADD3 UR4, UP0, UR40, 0x370, URZ ;  /* 0x0000037028047890 */ /* 0x000fe2000ff1e03f */
[----:B------:R-:W-:Y:S01]  /*a700*/  PLOP3.LUT P0, PT, PT, PT, PT, 0x80, 0x0 ;  /* 0x000000000000781c */ /* 0x000fe20003f0f070 */
[----:B------:R-:W-:Y:S01]  /*a710*/  IMAD.SHL.U32 R0, R0, 0x40, RZ ;  /* 0x0000004000007824 */ /* 0x000fe200078e00ff */
[----:B------:R-:W-:Y:S01]  /*a720*/  R2UR UR10, R7 ;  /* 0x00000000070a72ca */ /* 0x000fe200000e0000 */
[----:B------:R-:W-:Y:S01]  /*a730*/  VIADD R4, R4, 0x22400 ;  /* 0x0002240004047836 */ /* 0x000fe20000000000 */
[----:B------:R-:W-:Y:S01]  /*a740*/  UIADD3.X UR5, URZ, UR41, URZ, UP0, !UPT ;  /* 0x000000293f057290 */ /* 0x000fe200087fe43f */
[----:B------:R-:W-:Y:S01]  /*a750*/  VIADD R5, R3, 0x28c30 ;  /* 0x00028c3003057836 */ /* 0x000fe20000000000 */
[----:B------:R-:W-:Y:S01]  /*a760*/  UMOV UR6, 0x0 ;  /* 0x0000000000067882 */ /* 0x000fe20000000000 */
[----:B------:R-:W-:-:S10]  /*a770*/  UMOV UR7, 0x14f00000 ;  /* 0x14f0000000077882 */ /* 0x000fd40000000000 */
.L_x_3287:
        /* <DEDUP_REMOVED lines=10> */
[----:B------:R-:W0:Y:S01]  /*a820*/  SYNCS.PHASECHK.TRANS64.TRYWAIT P0, [R3+URZ+0x28c60], R2 ;  /* 0x028c6002030075a7 */ /* 0x000e22000800017f */
[----:B------:R-:W-:Y:S04]  /*a830*/  BSSY B1, `(.L_x_3288) ;  /* 0x0000002000017945 */ /* 0x000fe80003800000 */
[----:B0-----:R-:W-:Y:S05]  /*a840*/  @!P0 BRA `(.L_x_3289) ;  /* 0x0000003000bc8947 */ /* 0x001fea0003800000 */
.L_x_3376:
[----:B------:R-:W-:Y:S05]  /*a850*/  BSYNC B1 ;  /* 0x0000000000017941 */ /* 0x000fea0003800000 */
.L_x_3288:
[----:B------:R-:W-:Y:S01]  /*a860*/  BSSY B1, `(.L_x_3290) ;  /* 0x000000b000017945 */ /* 0x000fe20003800000 */
[----:B------:R-:W-:Y:S02]  /*a870*/  IMAD.MOV.U32 R8, RZ, RZ, 0x0 ;  /* 0x00000000ff087424 */ /* 0x000fe400078e00ff */
[----:B------:R-:W-:Y:S01]  /*a880*/  IMAD.MOV.U32 R9, RZ, RZ, 0x14f00000 ;  /* 0x14f00000ff097424 */ /* 0x000fe200078e00ff */
[----:B------:R-:W-:Y:S06]  /*a890*/  @P1 BRA `(.L_x_3291) ;  /* 0x00000000001c1947 */ /* 0x000fec0003800000 */
[----:B------:R-:W2:Y:S01]  /*a8a0*/  S2R R4, SR_TID.X ;  /* 0x0000000000047919 */ /* 0x000ea20000002100 */
[----:B01----:R-:W-:-:S04]  /*a8b0*/  IMAD.MOV.U32 R2, RZ, RZ, 0x10000 ;  /* 0x00010000ff027424 */ /* 0x003fc800078e00ff */
[----:B------:R3:W-:Y:S01]  /*a8c0*/  SYNCS.ARRIVE.TRANS64 RZ, [R3+URZ+0x28c50], R2 ;  /* 0x028c500203ff79a7 */ /* 0x0007e2000800003f */
[----:B--2---:R-:W-:-:S04]  /*a8d0*/  LOP3.LUT R4, R4, 0x1f, RZ, 0xc0, !PT ;  /* 0x0000001f04047812 */ /* 0x004fc800078ec0ff */
[----:B------:R-:W-:-:S13]  /*a8e0*/  ISETP.NE.AND P0, PT, R4, RZ, PT ;  /* 0x000000ff0400720c */ /* 0x000fda0003f05270 */
[----:B---3--:R-:W-:Y:S05]  /*a8f0*/  @!P0 BRA `(.L_x_3291) ;  /* 0x0000000000048947 */ /* 0x008fea0003800000 */
[----:B------:R-:W-:Y:S01]  /*a900*/  BPT.TRAP 0x1 ;  /* 0x000000040000795c */ /* 0x000fe20000300000 */
.L_x_3291:
[----:B------:R-:W-:Y:S05]  /*a910*/  BSYNC B1 ;  /* 0x0000000000017941 */ /* 0x000fea0003800000 */
.L_x_3290:
[----:B------:R-:W-:Y:S01]  /*a920*/  R2UR UR10, R7 ;  /* 0x00000000070a72ca */ /* 0x000fe200000e0000 */
[----:B------:R-:W-:Y:S01]  /*a930*/  UIADD3 UR4, UP0, UR40, 0x470, URZ ;  /* 0x0000047028047890 */ /* 0x000fe2000ff1e03f */
[----:B------:R-:W-:Y:S01]  /*a940*/  R2UR UR6, R8 ;  /* 0x00000000080672ca */ /* 0x000fe200000e0000 */
[----:B01----:R-:W-:Y:S01]  /*a950*/  VIADD R3, R3, 0x28c50 ;  /* 0x00028c5003037836 */ /* 0x003fe20000000000 */
[----:B------:R-:W-:Y:S01]  /*a960*/  R2UR UR7, R9 ;  /* 0x00000000090772ca */ /* 0x000fe200000e0000 */
[----:B------:R-:W-:Y:S01]  /*a970*/  UIADD3.X UR5, URZ, UR41, URZ, UP0, !UPT ;  /* 0x000000293f057290 */ /* 0x000fe200087fe43f */
[----:B------:R-:W-:Y:S02]  /*a980*/  LEA R2, R18, UR36, 0x10 ;  /* 0x0000002412027c11 */ /* 0x000fe4000f8e80ff */
[----:B------:R-:W-:-:S03]  /*a990*/  PLOP3.LUT P0, PT, PT, PT, PT, 0x80, 0x0 ;  /* 0x000000000000781c */ /* 0x000fc60003f0f070 */
[----:B------:R-:W-:-:S10]  /*a9a0*/  VIADD R4, R2, 0x400 ;  /* 0x0000040002047836 */ /* 0x000fd40000000000 */
.L_x_3292:
        /* <DEDUP_REMOVED lines=12> */
[----:B------:R-:W-:Y:S01]  /*aa70*/  R2UR UR7, R9 ;  /* 0x00000000090772ca */ /* 0x000fe200000e0000 */
[----:B------:R-:W-:Y:S01]  /*aa80*/  UMOV UR10, 0x40 ;  /* 0x00000040000a7882 */ /* 0x000fe20000000000 */
[----:B------:R-:W-:-:S13]  /*aa90*/  PLOP3.LUT P0, PT, PT, PT, PT, 0x80, 0x0 ;  /* 0x000000000000781c */ /* 0x000fda0003f0f070 */
.L_x_3293:
        /* <DEDUP_REMOVED lines=15> */
.L_x_3294:
        /* <DEDUP_REMOVED lines=15> */
.L_x_3295:
        /* <DEDUP_REMOVED lines=15> */
.L_x_3296:
        /* <DEDUP_REMOVED lines=15> */
.L_x_3297:
        /* <DEDUP_REMOVED lines=15> */
.L_x_3298:
        /* <DEDUP_REMOVED lines=15> */
.L_x_3299:
        /* <DEDUP_REMOVED lines=10> */
.L_x_3281:
[----:B------:R-:W-:Y:S05]  /*b0e0*/  BSYNC B0 ;  /* 0x0000000000007941 */ /* 0x000fea0003800000 */
.L_x_3280:
[----:B------:R-:W2:Y:S04]  /*b0f0*/  LDL.LU R5, [R1] ;  /* 0x0000000001057983 */ /* 0x000ea80000300800 */
[----:B------:R-:W3:Y:S01]  /*b100*/  LDL.LU R4, [R1+0x1c] ;  /* 0x00001c0001047983 */ /* 0x000ee20000300800 */
[----:B------:R-:W-:-:S05]  /*b110*/  VIADD R18, R18, 0x1 ;  /* 0x0000000112127836 */ /* 0x000fca0000000000 */
[----:B------:R-:W-:-:S04]  /*b120*/  ISETP.NE.AND P0, PT, R18, 0x2, PT ;  /* 0x000000021200780c */ /* 0x000fc80003f05270 */
[----:B------:R-:W-:Y:S02]  /*b130*/  SEL R0, RZ, 0x1, P0 ;  /* 0x00000001ff007807 */ /* 0x000fe40000000000 */
[----:B------:R-:W-:Y:S02]  /*b140*/  SEL R18, R18, RZ, P0 ;  /* 0x000000ff12127207 */ /* 0x000fe40000000000 */
[----:B--2---:R-:W-:Y:S01]  /*b150*/  LOP3.LUT R5, R5, R0, RZ, 0x3c, !PT ;  /* 0x0000000005057212 */ /* 0x004fe200078e3cff */
[----:B---3--:R-:W-:-:S04]  /*b160*/  VIADD R0, R4, 0xfffffffd ;  /* 0xfffffffd04007836 */ /* 0x008fc80000000000 */
[----:B------:R1:W-:Y:S03]  /*b170*/  STL [R1], R5 ;  /* 0x0000000501007387 */ /* 0x0003e60000100800 */
.L_x_3279:
[----:B------:R-:W2:Y:S01]  /*b180*/  LDL.LU R2, [R1+0x14] ;  /* 0x0000140001027983 */ /* 0x000ea20000300800 */
[----:B------:R-:W-:Y:S01]  /*b190*/  IMAD.MOV R6, RZ, RZ, -R6 ;  /* 0x000000ffff067224 */ /* 0x000fe200078e0a06 */
[----:B------:R-:W-:Y:S04]  /*b1a0*/  BSSY B0, `(.L_x_3278) ;  /* 0x00001b3000007945 */ /* 0x000fe80003800000 */
[----:B--2---:R-:W-:-:S13]  /*b1b0*/  ISETP.NE.AND P0, PT, R2, R6, PT ;  /* 0x000000060200720c */ /* 0x004fda0003f05270 */
[----:B------:R-:W-:Y:S05]  /*b1c0*/  @!P0 BRA `(.L_x_3300) ;  /* 0x0000001800c08947 */ /* 0x000fea0003800000 */
.L_x_3341:
[----:B--2---:R-:W2:Y:S01]  /*b1d0*/  LDL R2, [R1+0x8] ;  /* 0x0000080001027983 */ /* 0x004ea20000100800 */
[----:B------:R-:W-:Y:S01]  /*b1e0*/  BSSY B1, `(.L_x_3301) ;  /* 0x00000cf000017945 */ /* 0x000fe20003800000 */
[----:B--2---:R-:W-:-:S13]  /*b1f0*/  ISETP.NE.AND P0, PT, R2, RZ, PT ;  /* 0x000000ff0200720c */ /* 0x004fda0003f05270 */
[----:B------:R-:W-:Y:S05]  /*b200*/  @!P0 BRA `(.L_x_3302) ;  /* 0x0000000c00308947 */ /* 0x000fea0003800000 */
[----:B------:R-:W2:Y:S01]  /*b210*/  LDL R2, [R1+0xc] ;  /* 0x00000c0001027983 */ /* 0x000ea20000100800 */
[----:B------:R-:W-:Y:S01]  /*b220*/  IMAD.MOV.U32 R6, RZ, RZ, R0 ;  /* 0x000000ffff067224 */ /* 0x000fe200078e0000 */
[----:B--2---:R-:W-:-:S13]  /*b230*/  ISETP.NE.AND P0, PT, R2, RZ, PT ;  /* 0x000000ff0200720c */ /* 0x004fda0003f05270 */
[----:B------:R-:W-:Y:S05]  /*b240*/  @!P0 BRA `(.L_x_3303) ;  /* 0x00000000004c8947 */ /* 0x000fea0003800000 */
[----:B-1----:R-:W2:Y:S01]  /*b250*/  LDL R5, [R1+0x4] ;  /* 0x0000040001057983 */ /* 0x002ea20000100800 */
        /* <DEDUP_REMOVED lines=18> */
.L_x_3303:
[----:B------:R-:W3:Y:S01]  /*b380*/  LDL R2, [R1] ;  /* 0x0000000001027983 */ /* 0x000ee20000100800 */
[----:B--2---:R-:W-:Y:S01]  /*b390*/  LEA R4, R18, UR36, 0x3 ;  /* 0x0000002412047c11 */ /* 0x004fe2000f8e18ff */
[----:B------:R-:W-:Y:S01]  /*b3a0*/  BSSY B2, `(.L_x_3304) ;  /* 0x0000007000027945 */ /* 0x000fe20003800000 */
[----:B------:R-:W2:Y:S02]  /*b3b0*/  S2R R3, SR_TID.X ;  /* 0x0000000000037919 */ /* 0x000ea40000002100 */
[----:B--2---:R-:W-:-:S04]  /*b3c0*/  LOP3.LUT R3, R3, 0x7f, RZ, 0xc0, !PT ;  /* 0x0000007f03037812 */ /* 0x004fc800078ec0ff */
[----:B------:R-:W-:Y:S02]  /*b3d0*/  ISETP.NE.AND P1, PT, R3, RZ, PT ;  /* 0x000000ff0300720c */ /* 0x000fe40003f25270 */
[----:B---3--:R-:W-:-:S04]  /*b3e0*/  SHF.L.U32 R2, R2, 0x1f, RZ ;  /* 0x0000001f02027819 */ /* 0x008fc800000006ff */
[----:B------:R-:W2:Y:S02]  /*b3f0*/  SYNCS.PHASECHK.TRANS64.TRYWAIT P0, [R4+URZ+0x28c40], R2 ;  /* 0x028c4002040075a7 */ /* 0x000ea4000800017f */
[----:B--2---:R-:W-:Y:S05]  /*b400*/  @!P0 BRA `(.L_x_3305) ;  /* 0x0000002400e08947 */ /* 0x004fea0003800000 */
.L_x_3377:
[----:B------:R-:W-:Y:S05]  /*b410*/  BSYNC B2 ;  /* 0x0000000000027941 */ /* 0x000fea0003800000 */
.L_x_3304:
[----:B------:R-:W-:Y:S04]  /*b420*/  BSSY B2, `(.L_x_3306) ;  /* 0x0000009000027945 */ /* 0x000fe80003800000 */
[----:B------:R-:W-:Y:S05]  /*b430*/  @P1 BRA `(.L_x_3307) ;  /* 0x00000000001c1947 */ /* 0x000fea0003800000 */
[----:B-1----:R-:W1:Y:S01]  /*b440*/  S2R R5, SR_TID.X ;  /* 0x0000000000057919 */ /* 0x002e620000002100 */
[----:B------:R-:W-:-:S04]  /*b450*/  IMAD.MOV.U32 R3, RZ, RZ, 0x2000 ;  /* 0x00002000ff037424 */ /* 0x000fc800078e00ff */
[----:B------:R3:W-:Y:S01]  /*b460*/  SYNCS.ARRIVE.TRANS64 RZ, [R4+URZ+0x28c30], R3 ;  /* 0x028c300304ff79a7 */ /* 0x0007e2000800003f */
[----:B-1----:R-:W-:-:S04]  /*b470*/  LOP3.LUT R5, R5, 0x1f, RZ, 0xc0, !PT ;  /* 0x0000001f05057812 */ /* 0x002fc800078ec0ff */
[----:B------:R-:W-:-:S13]  /*b480*/  ISETP.NE.AND P0, PT, R5, RZ, PT ;  /* 0x000000ff0500720c */ /* 0x000fda0003f05270 */
[----:B---3--:R-:W-:Y:S05]  /*b490*/  @!P0 BRA `(.L_x_3307) ;  /* 0x0000000000048947 */ /* 0x008fea0003800000 */
[----:B------:R-:W-:Y:S01]  /*b4a0*/  BPT.TRAP 0x1 ;  /* 0x000000040000795c */ /* 0x000fe20000300000 */
.L_x_3307:
[----:B------:R-:W-:Y:S05]  /*b4b0*/  BSYNC B2 ;  /* 0x0000000000027941 */ /* 0x000fea0003800000 */
.L_x_3306:
[----:B-1----:R-:W-:Y:S01]  /*b4c0*/  IMAD.MOV.U32 R5, RZ, RZ, RZ ;  /* 0x000000ffff057224 */ /* 0x002fe200078e00ff */
[----:B------:R-:W-:Y:S01]  /*b4d0*/  LEA R3, R18, UR36, 0xd ;  /* 0x0000002412037c11 */ /* 0x000fe2000f8e68ff */
[----:B------:R-:W-:Y:S01]  /*b4e0*/  UIADD3 UR4, UP0, UR40, 0x370, URZ ;  /* 0x0000037028047890 */ /* 0x000fe2000ff1e03f */
[----:B------:R-:W-:Y:S01]  /*b4f0*/  PLOP3.LUT P0, PT, PT, PT, PT, 0x80, 0x0 ;  /* 0x000000000000781c */ /* 0x000fe20003f0f070 */
[----:B------:R-:W-:Y:S01]  /*b500*/  IMAD.SHL.U32 R6, R6, 0x40, RZ ;  /* 0x0000004006067824 */ /* 0x000fe200078e00ff */
[----:B------:R-:W-:Y:S01]  /*b510*/  R2UR UR10, R5 ;  /* 0x00000000050a72ca */ /* 0x000fe200000e0000 */
[----:B------:R-:W-:Y:S01]  /*b520*/  VIADD R3, R3, 0x22400 ;  /* 0x0002240003037836 */ /* 0x000fe20000000000 */
[----:B------:R-:W-:Y:S01]  /*b530*/  UIADD3.X UR5, URZ, UR41, URZ, UP0, !UPT ;  /* 0x000000293f057290 */ /* 0x000fe200087fe43f */
[----:B0-----:R-:W-:Y:S01]  /*b540*/  VIADD R7, R4, 0x28c30 ;  /* 0x00028c3004077836 */ /* 0x001fe20000000000 */
[----:B------:R-:W-:Y:S01]  /*b550*/  UMOV UR6, 0x0 ;  /* 0x0000000000067882 */ /* 0x000fe20000000000 */
[----:B------:R-:W-:-:S10]  /*b560*/  UMOV UR7, 0x14f00000 ;  /* 0x14f0000000077882 */ /* 0x000fd40000000000 */
.L_x_3308:
        /* <DEDUP_REMOVED lines=13> */
.L_x_3378:
[----:B------:R-:W-:Y:S05]  /*b640*/  BSYNC B2 ;  /* 0x0000000000027941 */ /* 0x000fea0003800000 */
.L_x_3309:
[----:B------:R-:W-:Y:S01]  /*b650*/  BSSY B2, `(.L_x_3311) ;  /* 0x000000b000027945 */ /* 0x000fe20003800000 */
[----:B0-2---:R-:W-:Y:S02]  /*b660*/  IMAD.MOV.U32 R2, RZ, RZ, 0x0 ;  /* 0x00000000ff027424 */ /* 0x005fe400078e00ff */
[----:B------:R-:W-:Y:S01]  /*b670*/  IMAD.MOV.U32 R3, RZ, RZ, 0x14f00000 ;  /* 0x14f00000ff037424 */ /* 0x000fe200078e00ff */
[----:B------:R-:W-:Y:S06]  /*b680*/  @P1 BRA `(.L_x_3312) ;  /* 0x00000000001c1947 */ /* 0x000fec0003800000 */
[----:B------:R-:W0:Y:S01]  /*b690*/  S2R R8, SR_TID.X ;  /* 0x0000000000087919 */ /* 0x000e220000002100 */
[----:B------:R-:W-:-:S04]  /*b6a0*/  IMAD.MOV.U32 R7, RZ, RZ, 0x10000 ;  /* 0x00010000ff077424 */ /* 0x000fc800078e00ff */
[----:B------:R1:W-:Y:S01]  /*b6b0*/  SYNCS.ARRIVE.TRANS64 RZ, [R4+URZ+0x28c50], R7 ;  /* 0x028c500704ff79a7 */ /* 0x0003e2000800003f */
[----:B0-----:R-:W-:-:S04]  /*b6c0*/  LOP3.LUT R8, R8, 0x1f, RZ, 0xc0, !PT ;  /* 0x0000001f08087812 */ /* 0x001fc800078ec0ff */
[----:B------:R-:W-:-:S13]  /*b6d0*/  ISETP.NE.AND P0, PT, R8, RZ, PT ;  /* 0x000000ff0800720c */ /* 0x000fda0003f05270 */
[----:B-1----:R-:W-:Y:S05]  /*b6e0*/  @!P0 BRA `(.L_x_3312) ;  /* 0x0000000000048947 */ /* 0x002fea0003800000 */
[----:B------:R-:W-:Y:S01]  /*b6f0*/  BPT.TRAP 0x1 ;  /* 0x000000040000795c */ /* 0x000fe20000300000 */
.L_x_3312:
[----:B------:R-:W-:Y:S05]  /*b700*/  BSYNC B2 ;  /* 0x0000000000027941 */ /* 0x000fea0003800000 */
.L_x_3311:
        /* <DEDUP_REMOVED lines=8> */
[----:B------:R-:W-:-:S10]  /*b790*/  VIADD R7, R5, 0x400 ;  /* 0x0000040005077836 */ /* 0x000fd40000000000 */
.L_x_3313:
        /* <DEDUP_REMOVED lines=15> */
.L_x_3314:
        /* <DEDUP_REMOVED lines=15> */
.L_x_3315:
        /* <DEDUP_REMOVED lines=15> */
.L_x_3316:
        /* <DEDUP_REMOVED lines=15> */
.L_x_3317:
        /* <DEDUP_REMOVED lines=15> */
.L_x_3318:
        /* <DEDUP_REMOVED lines=15> */
.L_x_3319:
        /* <DEDUP_REMOVED lines=15> */
.L_x_3320:
        /* <DEDUP_REMOVED lines=10> */
.L_x_3302:
[----:B------:R-:W-:Y:S05]  /*bed0*/  BSYNC B1 ;  /* 0x0000000000017941 */ /* 0x000fea0003800000 */
.L_x_3301:
[----:B------:R-:W2:Y:S04]  /*bee0*/  LDL R3, [R1+0x8] ;  /* 0x0000080001037983 */ /* 0x000ea80000100800 */
[----:B------:R-:W3:Y:S01]  /*bef0*/  LDL.LU R2, [R1] ;  /* 0x0000000001027983 */ /* 0x000ee20000300800 */
[----:B0-----:R-:W-:Y:S01]  /*bf00*/  VIADD R7, R18, 0x1 ;  /* 0x0000000112077836 */ /* 0x001fe20000000000 */
        /* <DEDUP_REMOVED lines=8> */
[----:B------:R-:W-:Y:S01]  /*bf90*/  VIADD R8, R0, 0xffffffff ;  /* 0xffffffff00087836 */ /* 0x000fe20000000000 */
[----:B--2---:R-:W-:-:S13]  /*bfa0*/  ISETP.NE.AND P2, PT, R2, RZ, PT ;  /* 0x000000ff0200720c */ /* 0x004fda0003f45270 */
[----:B------:R-:W-:Y:S05]  /*bfb0*/  @!P2 BRA `(.L_x_3323) ;  /* 0x00000000004ca947 */ /* 0x000fea0003800000 */
[----:B------:R-:W2:Y:S01]  /*bfc0*/  LDL R9, [R1+0x4] ;  /* 0x0000040001097983 */ /* 0x000ea20000100800 */
[----:B------:R-:W0:Y:S01]  /*bfd0*/  LDC R4, c[0x0][0x43c] ;  /* 0x00010f00ff047b82 */ /* 0x000e220000000800 */
[----:B------:R-:W-:Y:S01]  /*bfe0*/  ULDC.64 UR4, c[0x0][0x428] ;  /* 0x00010a0000047ab9 */ /* 0x000fe20000000a00 */
[----:B0-----:R-:W-:-:S13]  /*bff0*/  ISETP.NE.AND P0, PT, R4, 0x1, PT ;  /* 0x000000010400780c */ /* 0x001fda0003f05270 */
        /* <DEDUP_REMOVED lines=15> */
.L_x_3323:
[----:B0-----:R-:W-:Y:S01]  /*c0f0*/  LEA R4, R7, UR36, 0x3 ;  /* 0x0000002407047c11 */ /* 0x001fe2000f8e18ff */
[----:B------:R-:W0:Y:S01]  /*c100*/  S2R R3, SR_TID.X ;  /* 0x0000000000037919 */ /* 0x000e220000002100 */
[----:B------:R-:W-:Y:S01]  /*c110*/  SHF.L.U32 R2, R6, 0x1f, RZ ;  /* 0x0000001f06027819 */ /* 0x000fe200000006ff */
[----:B------:R-:W-:Y:S03]  /*c120*/  BSSY B2, `(.L_x_3324) ;  /* 0x0000005000027945 */ /* 0x000fe60003800000 */
[----:B------:R-:W2:Y:S01]  /*c130*/  SYNCS.PHASECHK.TRANS64.TRYWAIT P0, [R4+URZ+0x28c40], R2 ;  /* 0x028c4002040075a7 */ /* 0x000ea2000800017f */
[----:B0-----:R-:W-:-:S04]  /*c140*/  LOP3.LUT R3, R3, 0x7f, RZ, 0xc0, !PT ;  /* 0x0000007f03037812 */ /* 0x001fc800078ec0ff */
[----:B------:R-:W-:Y:S01]  /*c150*/  ISETP.NE.AND P1, PT, R3, RZ, PT ;  /* 0x000000ff0300720c */ /* 0x000fe20003f25270 */
[----:B--2---:R-:W-:-:S12]  /*c160*/  @!P0 BRA `(.L_x_3325) ;  /* 0x0000001800b08947 */ /* 0x004fd80003800000 */
.L_x_3379:
[----:B------:R-:W-:Y:S05]  /*c170*/  BSYNC B2 ;  /* 0x0000000000027941 */ /* 0x000fea0003800000 */
.L_x_3324:
[----:B------:R-:W-:Y:S04]  /*c180*/  BSSY B2, `(.L_x_3326) ;  /* 0x0000009000027945 */ /* 0x000fe80003800000 */
[----:B------:R-:W-:Y:S05]  /*c190*/  @P1 BRA `(.L_x_3327) ;  /* 0x00000000001c1947 */ /* 0x000fea0003800000 */
[----:B-1----:R-:W1:Y:S01]  /*c1a0*/  S2R R5, SR_TID.X ;  /* 0x0000000000057919 */ /* 0x002e620000002100 */
[----:B------:R-:W-:-:S04]  /*c1b0*/  IMAD.MOV.U32 R3, RZ, RZ, 0x2000 ;  /* 0x00002000ff037424 */ /* 0x000fc800078e00ff */
[----:B------:R2:W-:Y:S01]  /*c1c0*/  SYNCS.ARRIVE.TRANS64 RZ, [R4+URZ+0x28c30], R3 ;  /* 0x028c300304ff79a7 */ /* 0x0005e2000800003f */
[----:B-1----:R-:W-:-:S04]  /*c1d0*/  LOP3.LUT R5, R5, 0x1f, RZ, 0xc0, !PT ;  /* 0x0000001f05057812 */ /* 0x002fc800078ec0ff */
[----:B------:R-:W-:-:S13]  /*c1e0*/  ISETP.NE.AND P0, PT, R5, RZ, PT ;  /* 0x000000ff0500720c */ /* 0x000fda0003f05270 */
[----:B--2---:R-:W-:Y:S05]  /*c1f0*/  @!P0 BRA `(.L_x_3327) ;  /* 0x0000000000048947 */ /* 0x004fea0003800000 */
[----:B------:R-:W-:Y:S01]  /*c200*/  BPT.TRAP 0x1 ;  /* 0x000000040000795c */ /* 0x000fe20000300000 */
.L_x_3327:
[----:B------:R-:W-:Y:S05]  /*c210*/  BSYNC B2 ;  /* 0x0000000000027941 */ /* 0x000fea0003800000 */
.L_x_3326:
        /* <DEDUP_REMOVED lines=11> */
.L_x_3328:
        /* <DEDUP_REMOVED lines=13> */
.L_x_3380:
[----:B------:R-:W-:Y:S05]  /*c3a0*/  BSYNC B2 ;  /* 0x0000000000027941 */ /* 0x000fea0003800000 */
.L_x_3329:
[----:B------:R-:W-:Y:S01]  /*c3b0*/  BSSY B2, `(.L_x_3331) ;  /* 0x000000b000027945 */ /* 0x000fe20003800000 */
[----:B01----:R-:W-:Y:S02]  /*c3c0*/  IMAD.MOV.U32 R2, RZ, RZ, 0x0 ;  /* 0x00000000ff027424 */ /* 0x003fe400078e00ff */
        /* <DEDUP_REMOVED lines=9> */
.L_x_3332:
[----:B------:R-:W-:Y:S05]  /*c460*/  BSYNC B2 ;  /* 0x0000000000027941 */ /* 0x000fea0003800000 */
.L_x_3331:
        /* <DEDUP_REMOVED lines=9> */
.L_x_3333:
        /* <DEDUP_REMOVED lines=15> */
.L_x_3334:
        /* <DEDUP_REMOVED lines=15> */
.L_x_3335:
        /* <DEDUP_REMOVED lines=15> */
.L_x_3336:
        /* <DEDUP_REMOVED lines=15> */
.L_x_3337:
        /* <DEDUP_REMOVED lines=15> */
.L_x_3338:
        /* <DEDUP_REMOVED lines=15> */
.L_x_3339:
        /* <DEDUP_REMOVED lines=15> */
.L_x_3340:
        /* <DEDUP_REMOVED lines=10> */
.L_x_3322:
[----:B------:R-:W-:Y:S05]  /*cc30*/  BSYNC B1 ;  /* 0x0000000000017941 */ /* 0x000fea0003800000 */
.L_x_3321:
[----:B------:R-:W-:Y:S01]  /*cc40*/  VIADD R7, R7, 0x1 ;  /* 0x0000000107077836 */ /* 0x000fe20000000000 */
[C---:B------:R-:W-:Y:S01]  /*cc50*/  ISETP.GT.AND P1, PT, R0.reuse, 0x1, PT ;  /* 0x000000010000780c */ /* 0x040fe20003f24270 */
[----:B------:R-:W-:-:S03]  /*cc60*/  VIADD R0, R0, 0xfffffffe ;  /* 0xfffffffe00007836 */ /* 0x000fc60000000000 */
[----:B------:R-:W-:-:S04]  /*cc70*/  ISETP.NE.AND P0, PT, R7, 0x2, PT ;  /* 0x000000020700780c */ /* 0x000fc80003f05270 */
[----:B------:R-:W-:Y:S02]  /*cc80*/  SEL R3, RZ, 0x1, P0 ;  /* 0x00000001ff037807 */ /* 0x000fe40000000000 */
[----:B------:R-:W-:Y:S02]  /*cc90*/  SEL R18, R7, RZ, P0 ;  /* 0x000000ff07127207 */ /* 0x000fe40000000000 */
[----:B------:R-:W-:-:S05]  /*cca0*/  LOP3.LUT R2, R6, R3, RZ, 0x3c, !PT ;  /* 0x0000000306027212 */ /* 0x000fca00078e3cff */
[----:B------:R2:W-:Y:S01]  /*ccb0*/  STL [R1], R2 ;  /* 0x0000000201007387 */ /* 0x0005e20000100800 */
[----:B------:R-:W-:Y:S05]  /*ccc0*/  @P1 BRA `(.L_x_3341) ;  /* 0xffffffe400401947 */ /* 0x000fea000383ffff */
.L_x_3300:
[----:B------:R-:W-:Y:S05]  /*ccd0*/  BSYNC B0 ;  /* 0x0000000000007941 */ /* 0x000fea0003800000 */
.L_x_3278:
[----:B--2---:R-:W2:Y:S01]  /*cce0*/  LDL.LU R2, [R1+0x20] ;  /* 0x0000200001027983 */ /* 0x004ea20000300800 */
[----:B------:R-:W-:-:S03]  /*ccf0*/  ULDC UR4, c[0x0][0xc34] ;  /* 0x00030d0000047ab9 */ /* 0x000fc60000000800 */
[----:B------:R-:W3:Y:S01]  /*cd00*/  LDL.LU R0, [R1+0x30] ;  /* 0x0000300001007983 */ /* 0x000ee20000300800 */
[----:B--2---:R-:W-:Y:S02]  /*cd10*/  VIADD R2, R2, UR38 ;  /* 0x0000002602027c36 */ /* 0x004fe40008000000 */
[----:B---3--:R-:W-:-:S03]  /*cd20*/  VIADD R0, R0, 0x1 ;  /* 0x0000000100007836 */ /* 0x008fc60000000000 */
[----:B------:R2:W-:Y:S01]  /*cd30*/  STL [R1+0x20], R2 ;  /* 0x0000200201007387 */ /* 0x0005e20000100800 */
[----:B------:R-:W-:-:S03]  /*cd40*/  ISETP.GE.AND P0, PT, R2, UR4, PT ;  /* 0x0000000402007c0c */ /* 0x000fc6000bf06270 */
[----:B------:R2:W-:Y:S10]  /*cd50*/  STL [R1+0x30], R0 ;  /* 0x0000300001007387 */ /* 0x0005f40000100800 */
[----:B--2---:R-:W-:Y:S05]  /*cd60*/  @!P0 BRA `(.L_x_3342) ;  /* 0xffffffb800148947 */ /* 0x004fea000383ffff */
[----:B------:R-:W-:-:S07]  /*cd70*/  LOP3.LUT R2, R0, 0x1, RZ, 0xc, !PT ;  /* 0x0000000100027812 */ /* 0x000fce00078e0cff */
.L_x_3250:
[----:B0-----:R-:W0:Y:S01]  /*cd80*/  S2R R3, SR_CgaCtaId ;  /* 0x0000000000037919 */ /* 0x001e220000008800 */
[----:B------:R-:W-:Y:S01]  /*cd90*/  MOV R0, 0x400 ;  /* 0x0000040000007802 */ /* 0x000fe20000000f00 */
[----:B------:R-:W-:Y:S03]  /*cda0*/  BSSY B0, `(.L_x_3343) ;  /* 0x0000005000007945 */ /* 0x000fe60003800000 */
[----:B0-----:R-:W-:Y:S02]  /*cdb0*/  LEA R0, R3, R0, 0x18 ;  /* 0x0000000003007211 */ /* 0x001fe400078ec0ff */
[----:B------:R-:W-:-:S04]  /*cdc0*/  SHF.L.U32 R3, R2, 0x1f, RZ ;  /* 0x0000001f02037819 */ /* 0x000fc800000006ff */
[----:B------:R-:W0:Y:S02]  /*cdd0*/  SYNCS.PHASECHK.TRANS64.TRYWAIT P0, [R0+URZ+0x28c20], R3 ;  /* 0x028c2003000075a7 */ /* 0x000e24000800017f */
[----:B0-----:R-:W-:Y:S05]  /*cde0*/  @!P0 BRA `(.L_x_3344) ;  /* 0x0000000c00b88947 */ /* 0x001fea0003800000 */
.L_x_3381:
[----:B------:R-:W-:Y:S05]  /*cdf0*/  BSYNC B0 ;  /* 0x0000000000007941 */ /* 0x000fea0003800000 */
.L_x_3343:
[----:B------:R-:W-:-:S03]  /*ce00*/  UMOV UR4, 0xffffffff ;  /* 0xffffffff00047882 */ /* 0x000fc60000000000 */
[----:B------:R-:W-:Y:S05]  /*ce10*/  BRA.DIV UR4, `(.L_x_3345) ;  /* 0x0000000e04c07947 */ /* 0x000fea000b800000 */
[----:B------:R-:W2:Y:S02]  /*ce20*/  S2R R2, SR_TID.X ;  /* 0x0000000000027919 */ /* 0x000ea40000002100 */
[----:B--2---:R-:W-:-:S04]  /*ce30*/  SHF.R.U32.HI R2, RZ, 0x5, R2 ;  /* 0x00000005ff027819 */ /* 0x004fc80000011602 */
[----:B------:R-:W-:-:S05]  /*ce40*/  LOP3.LUT R2, R2, 0x3, RZ, 0xc0, !PT ;  /* 0x0000000302027812 */ /* 0x000fca00078ec0ff */
[----:B------:R2:W3:Y:S02]  /*ce50*/  SHFL.IDX PT, R14, R2, RZ, 0x1f ;  /* 0x00001fff020e7589 */ /* 0x0004e400000e0000 */
.L_x_3384:
[----:B---3--:R-:W-:Y:S01]  /*ce60*/  ISETP.NE.AND P0, PT, R14, RZ, PT ;  /* 0x000000ff0e00720c */ /* 0x008fe20003f05270 */
[----:B------:R-:W-:-:S12]  /*ce70*/  BSSY B0, `(.L_x_3346) ;  /* 0x0000025000007945 */ /* 0x000fd80003800000 */
[----:B------:R-:W-:Y:S05]  /*ce80*/  @P0 BRA `(.L_x_3347) ;  /* 0x00000000008c0947 */ /* 0x000fea0003800000 */
[----:B------:R-:W-:-:S03]  /*ce90*/  UMOV UR4, 0xffffffff ;  /* 0xffffffff00047882 */ /* 0x000fc60000000000 */
[----:B------:R-:W-:Y:S05]  /*cea0*/  BRA.DIV UR4, `(.L_x_3348) ;  /* 0x0000000e04d07947 */ /* 0x000fea000b800000 */
[----:B------:R-:W-:-:S13]  /*ceb0*/  ELECT P6, URZ, PT ;  /* 0x00000000003f782f */ /* 0x000fda00038c0000 */
.L_x_3387:
[----:B------:R-:W-:Y:S05]  /*cec0*/  @!P6 BRA `(.L_x_3347) ;  /* 0x00000000007ce947 */ /* 0x000fea0003800000 */
[----:B------:R-:W-:-:S06]  /*ced0*/  ULOP3.LUT UR4, UR37, 0x2, URZ, 0xfc, !UPT ;  /* 0x0000000225047892 */ /* 0x000fcc000f8efc3f */
[----:B--2---:R-:W-:-:S05]  /*cee0*/  IMAD.U32 R2, RZ, RZ, UR4 ;  /* 0x00000004ff027e24 */ /* 0x004fca000f8e00ff */
[----:B------:R-:W-:-:S13]  /*cef0*/  ISETP.NE.AND P2, PT, R2, 0x3, PT ;  /* 0x000000030200780c */ /* 0x000fda0003f45270 */
[----:B------:R-:W-:Y:S05]  /*cf00*/  @!P2 BRA `(.L_x_3349) ;  /* 0x000000000004a947 */ /* 0x000fea0003800000 */
[----:B------:R-:W-:Y:S01]  /*cf10*/  BPT.TRAP 0x1 ;  /* 0x000000040000795c */ /* 0x000fe20000300000 */
.L_x_3349:
[----:B------:R-:W1:Y:S01]  /*cf20*/  LDL.LU R7, [R1] ;  /* 0x0000000001077983 */ /* 0x000e620000300800 */
[----:B0-----:R-:W-:Y:S02]  /*cf30*/  VIADD R3, R0, 0x28c40 ;  /* 0x00028c4000037836 */ /* 0x001fe40000000000 */
[C---:B------:R-:W-:Y:S02]  /*cf40*/  VIADD R2, R18.reuse, 0x1 ;  /* 0x0000000112027836 */ /* 0x040fe40000000000 */
[----:B------:R-:W-:-:S03]  /*cf50*/  IMAD R6, R18, 0x8, R3 ;  /* 0x0000000812067824 */ /* 0x000fc600078e0203 */
[----:B------:R-:W-:-:S04]  /*cf60*/  ISETP.NE.AND P1, PT, R2, 0x2, PT ;  /* 0x000000020200780c */ /* 0x000fc80003f25270 */
[----:B------:R-:W-:Y:S02]  /*cf70*/  SEL R4, RZ, 0x1, P1 ;  /* 0x00000001ff047807 */ /* 0x000fe40000800000 */
[C---:B-1----:R-:W-:Y:S02]  /*cf80*/  SHF.L.U32 R5, R7.reuse, 0x1f, RZ ;  /* 0x0000001f07057819 */ /* 0x042fe400000006ff */
[----:B------:R-:W-:Y:S02]  /*cf90*/  LOP3.LUT R7, R7, R4, RZ, 0x3c, !PT ;  /* 0x0000000407077212 */ /* 0x000fe400078e3cff */
[----:B------:R-:W0:Y:S01]  /*cfa0*/  SYNCS.PHASECHK.TRANS64.TRYWAIT P0, [R6+URZ], R5 ;  /* 0x00000005060075a7 */ /* 0x000e22000800017f */
[----:B------:R-:W-:Y:S02]  /*cfb0*/  SEL R4, R2, RZ, P1 ;  /* 0x000000ff02047207 */ /* 0x000fe40000800000 */
[----:B------:R-:W-:-:S03]  /*cfc0*/  SHF.L.U32 R2, R7, 0x1f, RZ ;  /* 0x0000001f07027819 */ /* 0x000fc600000006ff */
[----:B------:R-:W-:Y:S01]  /*cfd0*/  IMAD R3, R4, 0x8, R3 ;  /* 0x0000000804037824 */ /* 0x000fe200078e0203 */
[----:B0-----:R-:W-:Y:S06]  /*cfe0*/  @!P0 BRA `(.L_x_3350) ;  /* 0x0000000c00a08947 */ /* 0x001fec0003800000 */
.L_x_3388:
[----:B------:R-:W1:Y:S02]  /*cff0*/  SYNCS.PHASECHK.TRANS64.TRYWAIT P0, [R3+URZ], R2 ;  /* 0x00000002030075a7 */ /* 0x000e64000800017f */
[----:B-1----:R-:W-:Y:S05]  /*d000*/  @!P0 BRA `(.L_x_3351) ;  /* 0x0000000c00ac8947 */ /* 0x002fea0003800000 */
.L_x_3389:
[----:B------:R-:W-:Y:S05]  /*d010*/  @!P2 BRA `(.L_x_3352) ;  /* 0x000000000004a947 */ /* 0x000fea0003800000 */
[----:B------:R-:W-:Y:S01]  /*d020*/  BPT.TRAP 0x1 ;  /* 0x000000040000795c */ /* 0x000fe20000300000 */
.L_x_3352:
[----:B-1----:R-:W-:-:S04]  /*d030*/  VIADD R3, R0, 0x28c60 ;  /* 0x00028c6000037836 */ /* 0x002fc80000000000 */
[----:B------:R-:W-:-:S04]  /*d040*/  IMAD R18, R18, 0x8, R3 ;  /* 0x0000000812127824 */ /* 0x000fc800078e0203 */
[----:B------:R-:W1:Y:S02]  /*d050*/  SYNCS.PHASECHK.TRANS64.TRYWAIT P0, [R18+URZ], R5 ;  /* 0x00000005120075a7 */ /* 0x000e64000800017f */
[----:B-1----:R-:W-:Y:S05]  /*d060*/  @!P0 BRA `(.L_x_3353) ;  /* 0x0000000c00a88947 */ /* 0x002fea0003800000 */
.L_x_3390:
[----:B------:R-:W-:-:S07]  /*d070*/  IMAD R3, R4, 0x8, R3 ;  /* 0x0000000804037824 */ /* 0x000fce00078e0203 */
.L_x_3354:
[----:B--2---:R2:W3:Y:S02]  /*d080*/  SYNCS.PHASECHK.TRANS64.TRYWAIT P0, [R3+URZ], R2 ;  /* 0x00000002030075a7 */ /* 0x0044e4000800017f */
[----:B---3--:R-:W-:Y:S05]  /*d090*/  @!P0 NANOSLEEP.SYNCS 0x989680 ;  /* 0x009896800000895d */ /* 0x008fea0003900000 */
[----:B------:R-:W3:Y:S02]  /*d0a0*/  @!P0 SYNCS.PHASECHK.TRANS64 P0, [R3+URZ], R2 ;  /* 0x00000002030085a7 */ /* 0x000ee4000800007f */
[----:B---3--:R-:W-:Y:S05]  /*d0b0*/  @!P0 BRA `(.L_x_3354) ;  /* 0xfffffffc00f08947 */ /* 0x008fea000383ffff */
.L_x_3347:
[----:B------:R-:W-:Y:S05]  /*d0c0*/  BSYNC B0 ;  /* 0x0000000000007941 */ /* 0x000fea0003800000 */
.L_x_3346:
[----:B------:R-:W-:Y:S05]  /*d0d0*/  EXIT ;  /* 0x000000000000794d */ /* 0x000fea0003800000 */
.L_x_3216:
[----:B0-----:R-:W-:-:S04]  /*d0e0*/  IMAD.U32 R3, RZ, RZ, UR16 ;  /* 0x00000010ff037e24 */ /* 0x001fc8000f8e00ff */
[----:B------:R0:W1:Y:S03]  /*d0f0*/  SYNCS.PHASECHK.TRANS64.TRYWAIT P0, [R3+URZ+0x28c50], R0 ;  /* 0x028c5000030075a7 */ /* 0x000066000800017f */
[----:B-1----:R-:W-:Y:S05]  /*d100*/  @!P0 NANOSLEEP.SYNCS 0x989680 ;  /* 0x009896800000895d */ /* 0x002fea0003900000 */
[----:B------:R-:W1:Y:S02]  /*d110*/  @!P0 SYNCS.PHASECHK.TRANS64 P0, [R3+URZ+0x28c50], R0 ;  /* 0x028c5000030085a7 */ /* 0x000e64000800007f */
[----:B-1----:R-:W-:Y:S05]  /*d120*/  @!P0 BRA `(.L_x_3216) ;  /* 0xfffffffc00ec8947 */ /* 0x002fea000383ffff */
[----:B------:R-:W-:Y:S05]  /*d130*/  BRA `(.L_x_3355) ;  /* 0xffffff4000687947 */ /* 0x000fea000383ffff */
.L_x_3221:
[----:B-1----:R-:W-:-:S04]  /*d140*/  IMAD.U32 R4, RZ, RZ, UR6 ;  /* 0x00000006ff047e24 */ /* 0x002fc8000f8e00ff */
[----:B------:R1:W2:Y:S03]  /*d150*/  SYNCS.PHASECHK.TRANS64.TRYWAIT P0, [R4+URZ+0x28c50], R3 ;  /* 0x028c5003040075a7 */ /* 0x0002a6000800017f */
[----:B--2---:R-:W-:Y:S05]  /*d160*/  @!P0 NANOSLEEP.SYNCS 0x989680 ;  /* 0x009896800000895d */ /* 0x004fea0003900000 */
[----:B------:R-:W2:Y:S02]  /*d170*/  @!P0 SYNCS.PHASECHK.TRANS64 P0, [R4+URZ+0x28c50], R3 ;  /* 0x028c5003040085a7 */ /* 0x000ea4000800007f */
[----:B--2---:R-:W-:Y:S05]  /*d180*/  @!P0 BRA `(.L_x_3221) ;  /* 0xfffffffc00ec8947 */ /* 0x004fea000383ffff */
[----:B------:R-:W-:Y:S05]  /*d190*/  BRA `(.L_x_3220) ;  /* 0xffffff4c007c7947 */ /* 0x000fea000383ffff */
.L_x_3225:
[----:B0-----:R-:W-:-:S04]  /*d1a0*/  IMAD.U32 R3, RZ, RZ, UR41 ;  /* 0x00000029ff037e24 */ /* 0x001fc8000f8e00ff */
[----:B------:R0:W1:Y:S03]  /*d1b0*/  SYNCS.PHASECHK.TRANS64.TRYWAIT P1, [R3+URZ+0x28c00], R0 ;  /* 0x028c0000030075a7 */ /* 0x000066000802017f */
[----:B-1----:R-:W-:Y:S05]  /*d1c0*/  @!P1 NANOSLEEP.SYNCS 0x989680 ;  /* 0x009896800000995d */ /* 0x002fea0003900000 */
[----:B------:R-:W1:Y:S02]  /*d1d0*/  @!P1 SYNCS.PHASECHK.TRANS64 P1, [R3+URZ+0x28c00], R0 ;  /* 0x028c0000030095a7 */ /* 0x000e64000802007f */
[----:B-1----:R-:W-:Y:S05]  /*d1e0*/  @!P1 BRA `(.L_x_3225) ;  /* 0xfffffffc00ec9947 */ /* 0x002fea000383ffff */
[----:B------:R-:W-:Y:S05]  /*d1f0*/  BRA `(.L_x_3356) ;  /* 0xffffff5800cc7947 */ /* 0x000fea000383ffff */
.L_x_3229:
[----:B--2---:R2:W3:Y:S02]  /*d200*/  SYNCS.PHASECHK.TRANS64.TRYWAIT P1, [R7+URZ+0x28c30], R8 ;  /* 0x028c3008070075a7 */ /* 0x0044e4000802017f */
[----:B---3--:R-:W-:Y:S05]  /*d210*/  @!P1 NANOSLEEP.SYNCS 0x989680 ;  /* 0x009896800000995d */ /* 0x008fea0003900000 */
[----:B------:R-:W3:Y:S02]  /*d220*/  @!P1 SYNCS.PHASECHK.TRANS64 P1, [R7+URZ+0x28c30], R8 ;  /* 0x028c3008070095a7 */ /* 0x000ee4000802007f */
[----:B---3--:R-:W-:Y:S05]  /*d230*/  @!P1 BRA `(.L_x_3229) ;  /* 0xfffffffc00f09947 */ /* 0x008fea000383ffff */
[----:B------:R-:W-:Y:S05]  /*d240*/  BRA `(.L_x_3228) ;  /* 0xffffff5800e87947 */ /* 0x000fea000383ffff */
.L_x_3233:
[----:B----4-:R4:W0:Y:S02]  /*d250*/  SYNCS.PHASECHK.TRANS64.TRYWAIT P2, [R7+URZ+0x28c50], R8 ;  /* 0x028c5008070075a7 */ /* 0x010824000804017f */
[----:B0-----:R-:W-:Y:S05]  /*d260*/  @!P2 NANOSLEEP.SYNCS 0x989680 ;  /* 0x009896800000a95d */ /* 0x001fea0003900000 */
[----:B------:R-:W0:Y:S02]  /*d270*/  @!P2 SYNCS.PHASECHK.TRANS64 P2, [R7+URZ+0x28c50], R8 ;  /* 0x028c50080700a5a7 */ /* 0x000e24000804007f */
[----:B0-----:R-:W-:Y:S05]  /*d280*/  @!P2 BRA `(.L_x_3233) ;  /* 0xfffffffc00f0a947 */ /* 0x001fea000383ffff */
[----:B------:R-:W-:Y:S05]  /*d290*/  BRA `(.L_x_3232) ;  /* 0xffffff6800fc7947 */ /* 0x000fea000383ffff */
.L_x_3238:
[----:B--2---:R-:W-:-:S04]  /*d2a0*/  IMAD.U32 R0, RZ, RZ, UR22 ;  /* 0x00000016ff007e24 */ /* 0x004fc8000f8e00ff */
[----:B------:R2:W3:Y:S03]  /*d2b0*/  SYNCS.PHASECHK.TRANS64.TRYWAIT P3, [R0+URZ+0x28c30], R7 ;  /* 0x028c3007000075a7 */ /* 0x0004e6000806017f */
[----:B---3--:R-:W-:Y:S05]  /*d2c0*/  @!P3 NANOSLEEP.SYNCS 0x989680 ;  /* 0x009896800000b95d */ /* 0x008fea0003900000 */
[----:B------:R-:W3:Y:S02]  /*d2d0*/  @!P3 SYNCS.PHASECHK.TRANS64 P3, [R0+URZ+0x28c30], R7 ;  /* 0x028c30070000b5a7 */ /* 0x000ee4000806007f */
[----:B---3--:R-:W-:Y:S05]  /*d2e0*/  @!P3 BRA `(.L_x_3238) ;  /* 0xfffffffc00ecb947 */ /* 0x008fea000383ffff */
[----:B------:R-:W-:Y:S05]  /*d2f0*/  BRA `(.L_x_3237) ;  /* 0xffffff6c00dc7947 */ /* 0x000fea000383ffff */
.L_x_3242:
[----:B---3--:R3:W4:Y:S02]  /*d300*/  SYNCS.PHASECHK.TRANS64.TRYWAIT P3, [R170+URZ+0x28c50], R7 ;  /* 0x028c5007aa0075a7 */ /* 0x008724000806017f */
[----:B----4-:R-:W-:Y:S05]  /*d310*/  @!P3 NANOSLEEP.SYNCS 0x989680 ;  /* 0x009896800000b95d */ /* 0x010fea0003900000 */
[----:B------:R-:W4:Y:S02]  /*d320*/  @!P3 SYNCS.PHASECHK.TRANS64 P3, [R170+URZ+0x28c50], R7 ;  /* 0x028c5007aa00b5a7 */ /* 0x000f24000806007f */
[----:B----4-:R-:W-:Y:S05]  /*d330*/  @!P3 BRA `(.L_x_3242) ;  /* 0xfffffffc00f0b947 */ /* 0x010fea000383ffff */
[----:B------:R-:W-:Y:S05]  /*d340*/  BRA `(.L_x_3241) ;  /* 0xffffff8400107947 */ /* 0x000fea000383ffff */
.L_x_3254:
[----:B0-----:R-:W0:Y:S01]  /*d350*/  S2R R0, SR_TID.X ;  /* 0x0000000000007919 */ /* 0x001e220000002100 */
        /* <DEDUP_REMOVED lines=10> */
.L_x_3358:
[----:B------:R-:W-:Y:S05]  /*d400*/  BSYNC B0 ;  /* 0x0000000000007941 */ /* 0x000fea0003800000 */
.L_x_3357:
[----:B------:R-:W-:Y:S05]  /*d410*/  BRA `(.L_x_3359) ;  /* 0xffffffb800207947 */ /* 0x000fea000383ffff */
.L_x_3256:
[----:B------:R-:W-:Y:S01]  /*d420*/  BSSY B0, `(.L_x_3360) ;  /* 0x0000006000007945 */ /* 0x000fe20003800000 */
[----:B------:R-:W-:-:S07]  /*d430*/  IMAD.MOV.U32 R15, RZ, RZ, -0x1 ;  /* 0xffffffffff0f7424 */ /* 0x000fce00078e00ff */
[----:B0-----:R-:W-:Y:S05]  /*d440*/  WARPSYNC.COLLECTIVE R15, `(.L_x_3361) ;  /* 0x000000000f0c7348 */ /* 0x001fea0003c00000 */
[----:B------:R-:W-:Y:S02]  /*d450*/  ELECT P6, UR62, PT ;  /* 0x00000000003e782f */ /* 0x000fe400038c0000 */
[----:B------:R-:W-:Y:S01]  /*d460*/  MOV R14, UR62 ;  /* 0x0000003e000e7c02 */ /* 0x000fe20008000f00 */
[----:B0-----:R-:W-:Y:S10]  /*d470*/  ENDCOLLECTIVE ;  /* 0x000000000000791b */ /* 0x001ff40003800000 */
.L_x_3361:
[----:B------:R-:W-:Y:S05]  /*d480*/  BSYNC B0 ;  /* 0x0000000000007941 */ /* 0x000fea0003800000 */
.L_x_3360:
[----:B------:R-:W-:Y:S05]  /*d490*/  BRA `(.L_x_3362) ;  /* 0xffffffb800207947 */ /* 0x000fea000383ffff */
.L_x_3258:
[----:B0-----:R0:W2:Y:S02]  /*d4a0*/  SYNCS.PHASECHK.TRANS64.TRYWAIT P0, [R0+URZ+0x28c40], R2 ;  /* 0x028c4002000075a7 */ /* 0x0010a4000800017f */
[----:B--2---:R-:W-:Y:S05]  /*d4b0*/  @!P0 NANOSLEEP.SYNCS 0x989680 ;  /* 0x009896800000895d */ /* 0x004fea0003900000 */
[----:B------:R-:W2:Y:S02]  /*d4c0*/  @!P0 SYNCS.PHASECHK.TRANS64 P0, [R0+URZ+0x28c40], R2 ;  /* 0x028c4002000085a7 */ /* 0x000ea4000800007f */
[----:B--2---:R-:W-:Y:S05]  /*d4d0*/  @!P0 BRA `(.L_x_3258) ;  /* 0xfffffffc00f08947 */ /* 0x004fea000383ffff */
[----:B------:R-:W-:Y:S05]  /*d4e0*/  BRA `(.L_x_3363) ;  /* 0xffffffb8007c7947 */ /* 0x000fea000383ffff */
.L_x_3261:
        /* <DEDUP_REMOVED lines=8> */
.L_x_3364:
[----:B------:R-:W-:Y:S01]  /*d570*/  IMAD.MOV.U32 R13, RZ, RZ, R0 ;  /* 0x000000ffff0d7224 */ /* 0x000fe200078e0000 */
[----:B------:R-:W-:Y:S01]  /*d580*/  LOP3.LUT R7, R7, 0x7f, RZ, 0xc0, !PT ;  /* 0x0000007f07077812 */ /* 0x000fe200078ec0ff */
[----:B------:R-:W-:-:S07]  /*d590*/  IMAD.MOV.U32 R6, RZ, RZ, R14 ;  /* 0x000000ffff067224 */ /* 0x000fce00078e000e */
[----:B------:R-:W-:Y:S05]  /*d5a0*/  WARPSYNC.COLLECTIVE R15, `(.L_x_3365) ;  /* 0x000000000f087348 */ /* 0x000fea0003c00000 */
[----:B------:R0:W1:Y:S02]  /*d5b0*/  SHFL.IDX P6, R14, R13, R12, R11 ;  /* 0x0000000c0d0e7389 */ /* 0x00006400000c000b */
[----:B01----:R-:W-:Y:S01]  /*d5c0*/  ENDCOLLECTIVE ;  /* 0x000000000000791b */ /* 0x003fe20003800000 */
.L_x_3365:
[----:B------:R-:W-:Y:S01]  /*d5d0*/  SHF.R.U32.HI R5, RZ, 0x3, R7 ;  /* 0x00000003ff057819 */ /* 0x000fe20000011607 */
[----:B------:R-:W-:Y:S02]  /*d5e0*/  ULDC UR4, c[0x0][0x288] ;  /* 0x0000a20000047ab9 */ /* 0x000fe40000000800 */
[----:B------:R-:W-:Y:S02]  /*d5f0*/  IMAD R3, R8, UR4, RZ ;  /* 0x0000000408037c24 */ /* 0x000fe4000f8e02ff */
[----:B------:R-:W-:-:S04]  /*d600*/  IMAD R4, R4, 0x40, R5 ;  /* 0x0000004004047824 */ /* 0x000fc800078e0205 */
        /* <DEDUP_REMOVED lines=8> */
.L_x_3366:
        /* <DEDUP_REMOVED lines=9> */
[----:B------:R0:W-:Y:S01]  /*d720*/  @!P1 LDGSTS.E.BYPASS.LTC128B.128 [R9+0x20400], desc[UR42][R6.64], !P0 ;  /* 0x2040000006099fae */ /* 0x0001e2000c101d6a */
[----:B------:R-:W-:Y:S01]  /*d730*/  ISETP.GE.AND P1, PT, R5, R3, PT ;  /* 0x000000030500720c */ /* 0x000fe20003f26270 */
[----:B------:R-:W-:Y:S02]  /*d740*/  VIADD R5, R4, 0x20 ;  /* 0x0000002004057836 */ /* 0x000fe40000000000 */
[----:B0-----:R-:W-:-:S10]  /*d750*/  IMAD.MOV.U32 R6, RZ, RZ, R14 ;  /* 0x000000ffff067224 */ /* 0x001fd400078e000e */
[----:B------:R-:W-:Y:S05]  /*d760*/  WARPSYNC.COLLECTIVE R15, `(.L_x_3367) ;  /* 0x000000000f087348 */ /* 0x000fea0003c00000 */
[----:B------:R0:W1:Y:S02]  /*d770*/  SHFL.IDX P6, R14, R13, R12, R11 ;  /* 0x0000000c0d0e7389 */ /* 0x00006400000c000b */
[----:B01----:R-:W-:Y:S01]  /*d780*/  ENDCOLLECTIVE ;  /* 0x000000000000791b */ /* 0x003fe20003800000 */
.L_x_3367:
[----:B------:R-:W-:Y:S02]  /*d790*/  IMAD.MOV.U32 R13, RZ, RZ, R2 ;  /* 0x000000ffff0d7224 */ /* 0x000fe400078e0002 */
[----:B------:R-:W-:Y:S02]  /*d7a0*/  IMAD.MOV.U32 R12, RZ, RZ, 0x2 ;  /* 0x00000002ff0c7424 */ /* 0x000fe400078e00ff */
[----:B------:R-:W-:-:S07]  /*d7b0*/  IMAD.MOV.U32 R7, RZ, RZ, R14 ;  /* 0x000000ffff077224 */ /* 0x000fce00078e000e */
[----:B------:R-:W-:Y:S05]  /*d7c0*/  WARPSYNC.COLLECTIVE R15, `(.L_x_3368) ;  /* 0x000000000f087348 */ /* 0x000fea0003c00000 */
[----:B------:R0:W1:Y:S02]  /*d7d0*/  SHFL.IDX P6, R14, R13, R12, R11 ;  /* 0x0000000c0d0e7389 */ /* 0x00006400000c000b */
[----:B01----:R-:W-:Y:S01]  /*d7e0*/  ENDCOLLECTIVE ;  /* 0x000000000000791b */ /* 0x003fe20003800000 */
.L_x_3368:
        /* <DEDUP_REMOVED lines=11> */
[----:B0-----:R-:W-:-:S12]  /*d8a0*/  IMAD.MOV.U32 R6, RZ, RZ, R14 ;  /* 0x000000ffff067224 */ /* 0x001fd800078e000e */
[----:B------:R-:W-:Y:S05]  /*d8b0*/  WARPSYNC.COLLECTIVE R15, `(.L_x_3369) ;  /* 0x000000000f087348 */ /* 0x000fea0003c00000 */
[----:B------:R0:W1:Y:S02]  /*d8c0*/  SHFL.IDX P6, R14, R13, R12, R11 ;  /* 0x0000000c0d0e7389 */ /* 0x00006400000c000b */
[----:B01----:R-:W-:Y:S01]  /*d8d0*/  ENDCOLLECTIVE ;  /* 0x000000000000791b */ /* 0x003fe20003800000 */
.L_x_3369:
[----:B------:R-:W-:Y:S02]  /*d8e0*/  IMAD.MOV.U32 R13, RZ, RZ, R2 ;  /* 0x000000ffff0d7224 */ /* 0x000fe400078e0002 */
[----:B------:R-:W-:Y:S02]  /*d8f0*/  IMAD.MOV.U32 R12, RZ, RZ, 0x3 ;  /* 0x00000003ff0c7424 */ /* 0x000fe400078e00ff */
[----:B------:R-:W-:-:S07]  /*d900*/  IMAD.MOV.U32 R7, RZ, RZ, R14 ;  /* 0x000000ffff077224 */ /* 0x000fce00078e000e */
[----:B------:R-:W-:Y:S05]  /*d910*/  WARPSYNC.COLLECTIVE R15, `(.L_x_3370) ;  /* 0x000000000f087348 */ /* 0x000fea0003c00000 */
[----:B------:R0:W1:Y:S02]  /*d920*/  SHFL.IDX P6, R14, R13, R12, R11 ;  /* 0x0000000c0d0e7389 */ /* 0x00006400000c000b */
[----:B01----:R-:W-:Y:S01]  /*d930*/  ENDCOLLECTIVE ;  /* 0x000000000000791b */ /* 0x003fe20003800000 */
.L_x_3370:
        /* <DEDUP_REMOVED lines=10> */
.L_x_3371:
[----:B------:R-:W-:Y:S01]  /*d9e0*/  @!PT LDS RZ, [RZ] ;  /* 0x00000000fffff984 */ /* 0x000fe20000000800 */
[----:B------:R-:W-:Y:S01]  /*d9f0*/  @!PT LDS RZ, [RZ] ;  /* 0x00000000fffff984 */ /* 0x000fe20000000800 */
[----:B------:R-:W-:Y:S01]  /*da00*/  @!PT LDS RZ, [RZ] ;  /* 0x00000000fffff984 */ /* 0x000fe20000000800 */
[----:B------:R1:W-:Y:S01]  /*da10*/  @!P1 LDGSTS.E.BYPASS.LTC128B.128 [R9+0x21400], desc[UR42][R6.64], !P0 ;  /* 0x2140000006099fae */ /* 0x0003e2000c101d6a */
[----:B------:R-:W-:Y:S01]  /*da20*/  IMAD.MOV.U32 R0, RZ, RZ, R14 ;  /* 0x000000ffff007224 */ /* 0x000fe200078e000e */
[----:B------:R-:W-:Y:S06]  /*da30*/  BRA `(.L_x_3372) ;  /* 0xffffffbc00787947 */ /* 0x000fec000383ffff */
.L_x_3263:
[----:B0-----:R-:W-:-:S04]  /*da40*/  IMAD.U32 R3, RZ, RZ, UR36 ;  /* 0x00000024ff037e24 */ /* 0x001fc8000f8e00ff */
[----:B------:R0:W1:Y:S03]  /*da50*/  SYNCS.PHASECHK.TRANS64.TRYWAIT P0, [R3+URZ+0x28c20], R0 ;  /* 0x028c2000030075a7 */ /* 0x000066000800017f */
[----:B-1----:R-:W-:Y:S05]  /*da60*/  @!P0 NANOSLEEP.SYNCS 0x989680 ;  /* 0x009896800000895d */ /* 0x002fea0003900000 */
[----:B------:R-:W1:Y:S02]  /*da70*/  @!P0 SYNCS.PHASECHK.TRANS64 P0, [R3+URZ+0x28c20], R0 ;  /* 0x028c2000030085a7 */ /* 0x000e64000800007f */
[----:B-1----:R-:W-:Y:S05]  /*da80*/  @!P0 BRA `(.L_x_3263) ;  /* 0xfffffffc00ec8947 */ /* 0x002fea000383ffff */
[----:B------:R-:W-:Y:S05]  /*da90*/  BRA `(.L_x_3373) ;  /* 0xffffffbc00ac7947 */ /* 0x000fea000383ffff */
.L_x_3267:
[----:B0-----:R0:W1:Y:S02]  /*daa0*/  SYNCS.PHASECHK.TRANS64.TRYWAIT P0, [R3+URZ+0x28c60], R0 ;  /* 0x028c6000030075a7 */ /* 0x001064000800017f */
[----:B-1----:R-:W-:Y:S05]  /*dab0*/  @!P0 NANOSLEEP.SYNCS 0x989680 ;  /* 0x009896800000895d */ /* 0x002fea0003900000 */
[----:B------:R-:W1:Y:S02]  /*dac0*/  @!P0 SYNCS.PHASECHK.TRANS64 P0, [R3+URZ+0x28c60], R0 ;  /* 0x028c6000030085a7 */ /* 0x000e64000800007f */
[----:B-1----:R-:W-:Y:S05]  /*dad0*/  @!P0 BRA `(.L_x_3267) ;  /* 0xfffffffc00f08947 */ /* 0x002fea000383ffff */
[----:B------:R-:W-:Y:S05]  /*dae0*/  BRA `(.L_x_3374) ;  /* 0xffffffbc00d07947 */ /* 0x000fea000383ffff */
.L_x_3284:
[----:B-1----:R1:W2:Y:S02]  /*daf0*/  SYNCS.PHASECHK.TRANS64.TRYWAIT P0, [R3+URZ+0x28c40], R2 ;  /* 0x028c4002030075a7 */ /* 0x0022a4000800017f */
[----:B--2---:R-:W-:Y:S05]  /*db00*/  @!P0 NANOSLEEP.SYNCS 0x989680 ;  /* 0x009896800000895d */ /* 0x004fea0003900000 */
[----:B------:R-:W2:Y:S02]  /*db10*/  @!P0 SYNCS.PHASECHK.TRANS64 P0, [R3+URZ+0x28c40], R2 ;  /* 0x028c4002030085a7 */ /* 0x000ea4000800007f */
[----:B--2---:R-:W-:Y:S05]  /*db20*/  @!P0 BRA `(.L_x_3284) ;  /* 0xfffffffc00f08947 */ /* 0x004fea000383ffff */
[----:B------:R-:W-:Y:S05]  /*db30*/  BRA `(.L_x_3375) ;  /* 0xffffffc800b87947 */ /* 0x000fea000383ffff */
.L_x_3289:
[----:B0-----:R0:W2:Y:S02]  /*db40*/  SYNCS.PHASECHK.TRANS64.TRYWAIT P0, [R3+URZ+0x28c60], R2 ;  /* 0x028c6002030075a7 */ /* 0x0010a4000800017f */
[----:B--2---:R-:W-:Y:S05]  /*db50*/  @!P0 NANOSLEEP.SYNCS 0x989680 ;  /* 0x009896800000895d */ /* 0x004fea0003900000 */
[----:B------:R-:W2:Y:S02]  /*db60*/  @!P0 SYNCS.PHASECHK.TRANS64 P0, [R3+URZ+0x28c60], R2 ;  /* 0x028c6002030085a7 */ /* 0x000ea4000800007f */
[----:B--2---:R-:W-:Y:S05]  /*db70*/  @!P0 BRA `(.L_x_3289) ;  /* 0xfffffffc00f08947 */ /* 0x004fea000383ffff */
[----:B------:R-:W-:Y:S05]  /*db80*/  BRA `(.L_x_3376) ;  /* 0xffffffcc00307947 */ /* 0x000fea000383ffff */
.L_x_3305:
[----:B--2---:R2:W3:Y:S02]  /*db90*/  SYNCS.PHASECHK.TRANS64.TRYWAIT P0, [R4+URZ+0x28c40], R2 ;  /* 0x028c4002040075a7 */ /* 0x0044e4000800017f */
[----:B---3--:R-:W-:Y:S05]  /*dba0*/  @!P0 NANOSLEEP.SYNCS 0x989680 ;  /* 0x009896800000895d */ /* 0x008fea0003900000 */
[----:B------:R-:W3:Y:S02]  /*dbb0*/  @!P0 SYNCS.PHASECHK.TRANS64 P0, [R4+URZ+0x28c40], R2 ;  /* 0x028c4002040085a7 */ /* 0x000ee4000800007f */
[----:B---3--:R-:W-:Y:S05]  /*dbc0*/  @!P0 BRA `(.L_x_3305) ;  /* 0xfffffffc00f08947 */ /* 0x008fea000383ffff */
[----:B------:R-:W-:Y:S05]  /*dbd0*/  BRA `(.L_x_3377) ;  /* 0xffffffd8000c7947 */ /* 0x000fea000383ffff */
.L_x_3310:
[----:B0-----:R0:W1:Y:S02]  /*dbe0*/  SYNCS.PHASECHK.TRANS64.TRYWAIT P0, [R4+URZ+0x28c60], R2 ;  /* 0x028c6002040075a7 */ /* 0x001064000800017f */
[----:B-1----:R-:W-:Y:S05]  /*dbf0*/  @!P0 NANOSLEEP.SYNCS 0x989680 ;  /* 0x009896800000895d */ /* 0x002fea0003900000 */
[----:B------:R-:W1:Y:S02]  /*dc00*/  @!P0 SYNCS.PHASECHK.TRANS64 P0, [R4+URZ+0x28c60], R2 ;  /* 0x028c6002040085a7 */ /* 0x000e64000800007f */
[----:B-1----:R-:W-:Y:S05]  /*dc10*/  @!P0 BRA `(.L_x_3310) ;  /* 0xfffffffc00f08947 */ /* 0x002fea000383ffff */
[----:B------:R-:W-:Y:S05]  /*dc20*/  BRA `(.L_x_3378) ;  /* 0xffffffd800847947 */ /* 0x000fea000383ffff */
.L_x_3325:
[----:B0-----:R0:W2:Y:S02]  /*dc30*/  SYNCS.PHASECHK.TRANS64.TRYWAIT P0, [R4+URZ+0x28c40], R2 ;  /* 0x028c4002040075a7 */ /* 0x0010a4000800017f */
[----:B--2---:R-:W-:Y:S05]  /*dc40*/  @!P0 NANOSLEEP.SYNCS 0x989680 ;  /* 0x009896800000895d */ /* 0x004fea0003900000 */
[----:B------:R-:W2:Y:S02]  /*dc50*/  @!P0 SYNCS.PHASECHK.TRANS64 P0, [R4+URZ+0x28c40], R2 ;  /* 0x028c4002040085a7 */ /* 0x000ea4000800007f */
[----:B--2---:R-:W-:Y:S05]  /*dc60*/  @!P0 BRA `(.L_x_3325) ;  /* 0xfffffffc00f08947 */ /* 0x004fea000383ffff */
[----:B------:R-:W-:Y:S05]  /*dc70*/  BRA `(.L_x_3379) ;  /* 0xffffffe4003c7947 */ /* 0x000fea000383ffff */
.L_x_3330:
[----:B-1----:R1:W2:Y:S02]  /*dc80*/  SYNCS.PHASECHK.TRANS64.TRYWAIT P0, [R4+URZ+0x28c60], R2 ;  /* 0x028c6002040075a7 */ /* 0x0022a4000800017f */
[----:B--2---:R-:W-:Y:S05]  /*dc90*/  @!P0 NANOSLEEP.SYNCS 0x989680 ;  /* 0x009896800000895d */ /* 0x004fea0003900000 */
[----:B------:R-:W2:Y:S02]  /*dca0*/  @!P0 SYNCS.PHASECHK.TRANS64 P0, [R4+URZ+0x28c60], R2 ;  /* 0x028c6002040085a7 */ /* 0x000ea4000800007f */
[----:B--2---:R-:W-:Y:S05]  /*dcb0*/  @!P0 BRA `(.L_x_3330) ;  /* 0xfffffffc00f08947 */ /* 0x004fea000383ffff */
[----:B------:R-:W-:Y:S05]  /*dcc0*/  BRA `(.L_x_3380) ;  /* 0xffffffe400b47947 */ /* 0x000fea000383ffff */
.L_x_3344:
[----:B0-----:R0:W2:Y:S02]  /*dcd0*/  SYNCS.PHASECHK.TRANS64.TRYWAIT P0, [R0+URZ+0x28c20], R3 ;  /* 0x028c2003000075a7 */ /* 0x0010a4000800017f */
[----:B--2---:R-:W-:Y:S05]  /*dce0*/  @!P0 NANOSLEEP.SYNCS 0x989680 ;  /* 0x009896800000895d */ /* 0x004fea0003900000 */
[----:B------:R-:W2:Y:S02]  /*dcf0*/  @!P0 SYNCS.PHASECHK.TRANS64 P0, [R0+URZ+0x28c20], R3 ;  /* 0x028c2003000085a7 */ /* 0x000ea4000800007f */
[----:B--2---:R-:W-:Y:S05]  /*dd00*/  @!P0 BRA `(.L_x_3344) ;  /* 0xfffffffc00f08947 */ /* 0x004fea000383ffff */
[----:B------:R-:W-:Y:S05]  /*dd10*/  BRA `(.L_x_3381) ;  /* 0xfffffff000347947 */ /* 0x000fea000383ffff */
.L_x_3345:
        /* <DEDUP_REMOVED lines=11> */
.L_x_3383:
[----:B------:R-:W-:Y:S05]  /*ddd0*/  BSYNC B0 ;  /* 0x0000000000007941 */ /* 0x000fea0003800000 */
.L_x_3382:
[----:B------:R-:W-:Y:S05]  /*dde0*/  BRA `(.L_x_3384) ;  /* 0xfffffff0001c7947 */ /* 0x000fea000383ffff */
.L_x_3348:
[----:B------:R-:W-:Y:S01]  /*ddf0*/  BSSY B1, `(.L_x_3385) ;  /* 0x0000006000017945 */ /* 0x000fe20003800000 */
[----:B------:R-:W-:-:S07]  /*de00*/  IMAD.MOV.U32 R15, RZ, RZ, -0x1 ;  /* 0xffffffffff0f7424 */ /* 0x000fce00078e00ff */
[----:B012---:R-:W-:Y:S05]  /*de10*/  WARPSYNC.COLLECTIVE R15, `(.L_x_3386) ;  /* 0x000000000f0c7348 */ /* 0x007fea0003c00000 */
[----:B------:R-:W-:Y:S02]  /*de20*/  ELECT P6, UR62, PT ;  /* 0x00000000003e782f */ /* 0x000fe400038c0000 */
[----:B------:R-:W-:Y:S01]  /*de30*/  MOV R14, UR62 ;  /* 0x0000003e000e7c02 */ /* 0x000fe20008000f00 */
[----:B012---:R-:W-:Y:S10]  /*de40*/  ENDCOLLECTIVE ;  /* 0x000000000000791b */ /* 0x007ff40003800000 */
.L_x_3386:
[----:B------:R-:W-:Y:S05]  /*de50*/  BSYNC B1 ;  /* 0x0000000000017941 */ /* 0x000fea0003800000 */
.L_x_3385:
[----:B------:R-:W-:Y:S05]  /*de60*/  BRA `(.L_x_3387) ;  /* 0xfffffff000147947 */ /* 0x000fea000383ffff */
.L_x_3350:
[----:B0-----:R0:W1:Y:S02]  /*de70*/  SYNCS.PHASECHK.TRANS64.TRYWAIT P0, [R6+URZ], R5 ;  /* 0x00000005060075a7 */ /* 0x001064000800017f */
[----:B-1----:R-:W-:Y:S05]  /*de80*/  @!P0 NANOSLEEP.SYNCS 0x989680 ;  /* 0x009896800000895d */ /* 0x002fea0003900000 */
[----:B------:R-:W1:Y:S02]  /*de90*/  @!P0 SYNCS.PHASECHK.TRANS64 P0, [R6+URZ], R5 ;  /* 0x00000005060085a7 */ /* 0x000e64000800007f */
[----:B-1----:R-:W-:Y:S05]  /*dea0*/  @!P0 BRA `(.L_x_3350) ;  /* 0xfffffffc00f08947 */ /* 0x002fea000383ffff */
[----:B------:R-:W-:Y:S05]  /*deb0*/  BRA `(.L_x_3388) ;  /* 0xfffffff0004c7947 */ /* 0x000fea000383ffff */
.L_x_3351:
[----:B-1----:R1:W2:Y:S02]  /*dec0*/  SYNCS.PHASECHK.TRANS64.TRYWAIT P0, [R3+URZ], R2 ;  /* 0x00000002030075a7 */ /* 0x0022a4000800017f */
[----:B--2---:R-:W-:Y:S05]  /*ded0*/  @!P0 NANOSLEEP.SYNCS 0x989680 ;  /* 0x009896800000895d */ /* 0x004fea0003900000 */
[----:B------:R-:W2:Y:S02]  /*dee0*/  @!P0 SYNCS.PHASECHK.TRANS64 P0, [R3+URZ], R2 ;  /* 0x00000002030085a7 */ /* 0x000ea4000800007f */
[----:B--2---:R-:W-:Y:S05]  /*def0*/  @!P0 BRA `(.L_x_3351) ;  /* 0xfffffffc00f08947 */ /* 0x004fea000383ffff */
[----:B------:R-:W-:Y:S05]  /*df00*/  BRA `(.L_x_3389) ;  /* 0xfffffff000407947 */ /* 0x000fea000383ffff */
.L_x_3353:
[----:B-1----:R1:W2:Y:S02]  /*df10*/  SYNCS.PHASECHK.TRANS64.TRYWAIT P0, [R18+URZ], R5 ;  /* 0x00000005120075a7 */ /* 0x0022a4000800017f */
[----:B--2---:R-:W-:Y:S05]  /*df20*/  @!P0 NANOSLEEP.SYNCS 0x989680 ;  /* 0x009896800000895d */ /* 0x004fea0003900000 */
[----:B------:R-:W2:Y:S02]  /*df30*/  @!P0 SYNCS.PHASECHK.TRANS64 P0, [R18+URZ], R5 ;  /* 0x00000005120085a7 */ /* 0x000ea4000800007f */
[----:B--2---:R-:W-:Y:S05]  /*df40*/  @!P0 BRA `(.L_x_3353) ;  /* 0xfffffffc00f08947 */ /* 0x004fea000383ffff */
[----:B------:R-:W-:Y:S05]  /*df50*/  BRA `(.L_x_3390) ;  /* 0xfffffff000447947 */ /* 0x000fea000383ffff */
.L_x_3391:
        /* <DEDUP_REMOVED lines=10> */
.L_x_15116:


//--------------------- .text._ZN7cutlass13device_kernelIN5flash11enable_sm90INS1_16FlashAttnFwdSm90INS1_25CollectiveMainloopFwdSm90ILi2EN4cute5tupleIJNS5_1CILi1EEES8_S8_EEENS6_IJNS7_ILi64EEESA_SA_EEELi512ENS_10bfloat16_tEfNS_4arch4Sm90ELb0ELb0ELb0ELb0ELb0ELb0ELb1ELb0ELb0ELb1ELb0ELb0EEENS1_21CollectiveEpilogueFwdINS6_IJSA_NS7_ILi512EEESA_EEES9_SC_SE_Li256ELb0ELb1ELb0ELb0EEENS1_29StaticPersistentTileSchedulerILb0EEEEEEEEEvNT_6ParamsE --------------------------
	.section	.text._ZN7cutlass13device_kernelIN5flash11enable_sm90INS1_16FlashAttnFwdSm90INS1_25CollectiveMainloopFwdSm90ILi2EN4cute5tupleIJNS5_1CILi1EEES8_S8_EEENS6_IJNS7_ILi64EEESA_SA_EEELi512ENS_10bfloat16_tEfNS_4arch4Sm90ELb0ELb0ELb0ELb0ELb0ELb0ELb1ELb0ELb0ELb1ELb0ELb0EEENS1_21CollectiveEpilogueFwdINS6_IJSA_NS7_ILi512EEESA_EEES9_SC_SE_Li256ELb0ELb1ELb0ELb0EEENS1_29StaticPersistentTileSchedulerILb0EEEEEEEEEvNT_6ParamsE,"ax",@progbits
	.align	128
.text._ZN7cutlass13device_kernelIN5flash11enable_sm90INS1_16FlashAttnFwdSm90INS1_25CollectiveMainloopFwdSm90ILi2EN4cute5tupleIJNS5_1CILi1EEES8_S8_EEENS6_IJNS7_ILi64EEESA_SA_EEELi512ENS_10bfloat16_tEfNS_4arch4Sm90ELb0ELb0ELb0ELb0ELb0ELb0ELb1ELb0ELb0ELb1ELb0ELb0EEENS1_21CollectiveEpilogueFwdINS6_IJSA_NS7_ILi512EEESA_EEES9_SC_SE_Li256ELb0ELb1ELb0ELb0EEENS1_29StaticPersistentTileSchedulerILb0EEEEEEEEEvNT_6ParamsE:
        .type           _ZN7cutlass13device_kernelIN5flash11enable_sm90INS1_16FlashAttnFwdSm90INS1_25CollectiveMainloopFwdSm90ILi2EN4cute5tupleIJNS5_1CILi1EEES8_S8_EEENS6_IJNS7_ILi64EEESA_SA_EEELi512ENS_10bfloat16_tEfNS_4arch4Sm90ELb0ELb0ELb0ELb0ELb0ELb0ELb1ELb0ELb0ELb1ELb0ELb0EEENS1_21CollectiveEpilogueFwdINS6_IJSA_NS7_ILi512EEESA_EEES9_SC_SE_Li256ELb0ELb1ELb0ELb0EEENS1_29StaticPersistentTileSchedulerILb0EEEEEEEEEvNT_6ParamsE,@function
        .size           _ZN7cutlass13device_kernelIN5flash11enable_sm90INS1_16FlashAttnFwdSm90INS1_25CollectiveMainloopFwdSm90ILi2EN4cute5tupleIJNS5_1CILi1EEES8_S8_EEENS6_IJNS7_ILi64EEESA_SA_EEELi512ENS_10bfloat16_tEfNS_4arch4Sm90ELb0ELb0ELb0ELb0ELb0ELb0ELb1ELb0ELb0ELb1ELb0ELb0EEENS1_21CollectiveEpilogueFwdINS6_IJSA_NS7_ILi512EEESA_EEES9_SC_SE_Li256ELb0ELb1ELb0ELb0EEENS1_29StaticPersistentTileSchedulerILb0EEEEEEEEEvNT_6ParamsE,(.L_x_15117 - _ZN7cutlass13device_kernelIN5flash11enable_sm90INS1_16FlashAttnFwdSm90INS1_25CollectiveMainloopFwdSm90ILi2EN4cute5tupleIJNS5_1CILi1EEES8_S8_EEENS6_IJNS7_ILi64EEESA_SA_EEELi512ENS_10bfloat16_tEfNS_4arch4Sm90ELb0ELb0ELb0ELb0ELb0ELb0ELb1ELb0ELb0ELb1ELb0ELb0EEENS1_21CollectiveEpilogueFwdINS6_IJSA_NS7_ILi512EEESA_EEES9_SC_SE_Li256ELb0ELb1ELb0ELb0EEENS1_29StaticPersistentTileSchedulerILb0EEEEEEEEEvNT_6ParamsE)
        .other          _ZN7cutlass13device_kernelIN5flash11enable_sm90INS1_16FlashAttnFwdSm90INS1_25CollectiveMainloopFwdSm90ILi2EN4cute5tupleIJNS5_1CILi1EEES8_S8_EEENS6_IJNS7_ILi64EEESA_SA_EEELi512ENS_10bfloat16_tEfNS_4arch4Sm90ELb0ELb0ELb0ELb0ELb0ELb0ELb1ELb0ELb0ELb1ELb0ELb0EEENS1_21CollectiveEpilogueFwdINS6_IJSA_NS7_ILi512EEESA_EEES9_SC_SE_Li256ELb0ELb1ELb0ELb0EEENS1_29StaticPersistentTileSchedulerILb0EEEEEEEEEvNT_6ParamsE,@"STO_CUDA_ENTRY STV_DEFAULT"
_ZN7cutlass13device_kernelIN5flash11enable_sm90INS1_16FlashAttnFwdSm90INS1_25CollectiveMainloopFwdSm90ILi2EN4cute5tupleIJNS5_1CILi1EEES8_S8_EEENS6_IJNS7_ILi64EEESA_SA_EEELi512ENS_10bfloat16_tEfNS_4arch4Sm90ELb0ELb0ELb0ELb0ELb0ELb0ELb1ELb0ELb0ELb1ELb0ELb0EEENS1_21CollectiveEpilogueFwdINS6_IJSA_NS7_ILi512EEESA_EEES9_SC_SE_Li256ELb0ELb1ELb0ELb0EEENS1_29StaticPersistentTileSchedulerILb0EEEEEEEEEvNT_6ParamsE:
        /* <DEDUP_REMOVED lines=17> */
.L_x_3393:
[----:B------:R-:W-:Y:S05]  /*0110*/  BSYNC B0 ;  /* 0x0000000000007941 */ /* 0x000fea0003800000 */
.L_x_3392:
[----:B------:R-:W-:Y:S01]  /*0120*/  SHF.R.U32.HI R4, RZ, 0x7, R0 ;  /* 0x00000007ff047819 */ /* 0x000fe20000011600 */
[----:B------:R-:W-:Y:S01]  /*0130*/  VOTEU.ANY UP0, P0 ;  /* 0x00000000003f7886 */ /* 0x000fe20000000100 */
[----:B------:R-:W0:Y:S01]  /*0140*/  SHFL.IDX PT, R3, R2, RZ, 0x1f ;  /* 0x00001fff02037589 */ /* 0x000e2200000e0000 */
[----:B------:R-:W-:Y:S01]  /*0150*/  UMOV UR4, 0x80 ;  /* 0x0000008000047882 */ /* 0x000fe20000000000 */
[----:B------:R-:W-:Y:S01]  /*0160*/  UMOV UR7, 0x100 ;  /* 0x0000010000077882 */ /* 0x000fe20000000000 */
[----:B------:R-:W-:Y:S01]  /*0170*/  VOTEU.ANY UP1, P0 ;  /* 0x00000000003f7886 */ /* 0x000fe20000020100 */
[----:B------:R-:W1:Y:S01]  /*0180*/  SHFL.IDX PT, R4, R4, RZ, 0x1f ;  /* 0x00001fff04047589 */ /* 0x000e6200000e0000 */
[----:B------:R-:W2:Y:S01]  /*0190*/  @UP0 S2UR UR8, SR_CgaCtaId ;  /* 0x00000000000809c3 */ /* 0x000ea20000008800 */
[----:B------:R-:W-:Y:S01]  /*01a0*/  @UP0 UMOV UR6, 0x400 ;  /* 0x0000040000060882 */ /* 0x000fe20000000000 */
[----:B------:R-:W-:-:S04]  /*01b0*/  @UP0 UIADD3 UR4, -UR4, 0x100000, URZ ;  /* 0x0010000004040890 */ /* 0x000fc8000fffe13f */
[----:B------:R-:W-:Y:S02]  /*01c0*/  @UP0 USHF.L.U32 UR5, UR4, 0xb, URZ ;  /* 0x0000000b04050899 */ /* 0x000fe4000800063f */
[----:B------:R-:W-:Y:S01]  /*01d0*/  @UP0 USHF.L.U32 UR4, UR4, 0x1, URZ ;  /* 0x0000000104040899 */ /* 0x000fe2000800063f */
[----:B------:R-:W-:Y:S01]  /*01e0*/  VOTEU.ANY UP2, P0 ;  /* 0x00000000003f7886 */ /* 0x000fe20000040100 */
[----:B0-----:R-:W-:Y:S01]  /*01f0*/  ISETP.NE.AND P1, PT, R3, RZ, PT ;  /* 0x000000ff0300720c */ /* 0x001fe20003f25270 */
[----:B-1----:R0:W-:Y:S01]  /*0200*/  STL [R1], R4 ;  /* 0x0000000401007387 */ /* 0x0021e20000100800 */
[----:B--2---:R-:W-:Y:S02]  /*0210*/  @UP0 ULEA UR8, UR8, UR6, 0x18 ;  /* 0x0000000608080291 */ /* 0x004fe4000f8ec03f */
[----:B------:R-:W-:-:S04]  /*0220*/  @UP0 UIADD3 UR6, -UR7, 0x100000, URZ ;  /* 0x0010000007060890 */ /* 0x000fc8000fffe13f */
[----:B------:R-:W-:Y:S02]  /*0230*/  @UP0 USHF.L.U32 UR7, UR6, 0xb, URZ ;  /* 0x0000000b06070899 */ /* 0x000fe4000800063f */
[----:B------:R-:W-:Y:S01]  /*0240*/  @UP0 USHF.L.U32 UR6, UR6, 0x1, URZ ;  /* 0x0000000106060899 */ /* 0x000fe2000800063f */
[----:B------:R-:W-:Y:S01]  /*0250*/  VOTEU.ANY UP0, P0 ;  /* 0x00000000003f7886 */ /* 0x000fe20000000100 */
[----:B------:R-:W1:Y:S04]  /*0260*/  FENCE.VIEW.ASYNC.S ;  /* 0x00000000000073c6 */ /* 0x000e680000000000 */
[----:B-1----:R0:W1:Y:S01]  /*0270*/  @UP0 SYNCS.EXCH.64 URZ, [UR8+0x38800], UR4 ;  /* 0x03880004083f05b2 */ /* 0x0020620008000100 */
[----:B------:R0:W2:Y:S05]  /*0280*/  @UP1 SYNCS.EXCH.64 URZ, [UR8+0x38810], UR4 ;  /* 0x03881004083f15b2 */ /* 0x0000aa0008000100 */
[----:B------:R0:W3:Y:S02]  /*0290*/  @UP2 SYNCS.EXCH.64 URZ, [UR8+0x38820], UR6 ;  /* 0x03882006083f25b2 */ /* 0x0000e40008000100 */
[----:B0-----:R-:W-:Y:S05]  /*02a0*/  @P1 BRA `(.L_x_3394) ;  /* 0x0000000000381947 */ /* 0x001fea0003800000 */
[----:B------:R-:W0:Y:S01]  /*02b0*/  S2UR UR5, SR_CgaCtaId ;  /* 0x00000000000579c3 */ /* 0x000e220000008800 */
        /* <DEDUP_REMOVED lines=11> */
[----:B------:R0:W0:Y:S01]  /*0370*/  SYNCS.EXCH.64 URZ, [UR6+0x38848], UR4 ;  /* 0x03884804063f75b2 */ /* 0x0000220008000100 */
[----:B------:R-:W-:Y:S01]  /*0380*/  NOP ;  /* 0x0000000000007918 */ /* 0x000fe20000000000 */
.L_x_3394:
[----:B------:R-:W5:Y:S01]  /*0390*/  SHFL.IDX PT, R3, R2, RZ, 0x1f ;  /* 0x00001fff02037589 */ /* 0x000f6200000e0000 */
[----:B------:R-:W-:Y:S01]  /*03a0*/  NOP ;  /* 0x0000000000007918 */ /* 0x000fe20000000000 */
[----:B-----5:R-:W-:-:S13]  /*03b0*/  ISETP.NE.AND P0, PT, R3, RZ, PT ;  /* 0x000000ff0300720c */ /* 0x020fda0003f05270 */
        /* <DEDUP_REMOVED lines=19> */
.L_x_3395:
[----:B------:R-:W5:Y:S01]  /*04f0*/  SHFL.IDX PT, R3, R2, RZ, 0x1f ;  /* 0x00001fff02037589 */ /* 0x000f6200000e0000 */
[----:B------:R-:W-:Y:S01]  /*0500*/  NOP ;  /* 0x0000000000007918 */ /* 0x000fe20000000000 */
[----:B-----5:R-:W-:-:S13]  /*0510*/  ISETP.NE.AND P0, PT, R3, RZ, PT ;  /* 0x000000ff0300720c */ /* 0x020fda0003f05270 */
        /* <DEDUP_REMOVED lines=13> */
[----:B------:R0:W0:Y:S01]  /*05f0*/  SYNCS.EXCH.64 URZ, [UR6+0x38888], UR4 ;  /* 0x03888804063f75b2 */ /* 0x0000220008000100 */
[----:B------:R-:W-:Y:S01]  /*0600*/  NOP ;  /* 0x0000000000007918 */ /* 0x000fe20000000000 */
.L_x_3396:
        /* <DEDUP_REMOVED lines=22> */
.L_x_3397:
        /* <DEDUP_REMOVED lines=22> */
.L_x_3398:
[----:B------:R-:W-:Y:S01]  /*08d0*/  ISETP.NE.AND P0, PT, R4, RZ, PT ;  /* 0x000000ff0400720c */ /* 0x000fe20003f05270 */
[----:B------:R-:W-:Y:S01]  /*08e0*/  NOP ;  /* 0x0000000000007918 */ /* 0x000fe20000000000 */
[----:B------:R-:W-:Y:S01]  /*08f0*/  ULDC.64 UR38, c[0x0][0x208] ;  /* 0x0000820000267ab9 */ /* 0x000fe20000000a00 */
[----:B01234-:R-:W-:Y:S10]  /*0900*/  BAR.SYNC.DEFER_BLOCKING 0x0 ;  /* 0x0000000000007b1d */ /* 0x01fff40000010000 */
[----:B------:R-:W-:Y:S05]  /*0910*/  @!P0 BRA `(.L_x_3399) ;  /* 0x0000009800948947 */ /* 0x000fea0003800000 */
.L_x_3400:
        /* <DEDUP_REMOVED lines=17> */
[----:B------:R-:W-:Y:S01]  /*0a30*/  UMOV UR36, URZ ;  /* 0x0000003f00247c82 */ /* 0x000fe20008000000 */
[----:B------:R-:W-:Y:S01]  /*0a40*/  SHF.R.S32.HI R3, RZ, 0x1f, R0 ;  /* 0x0000001fff037819 */ /* 0x000fe20000011400 */
[----:B------:R-:W-:-:S03]  /*0a50*/  IMAD.MOV.U32 R201, RZ, RZ, RZ ;  /* 0x000000ffffc97224 */ /* 0x000fc600078e00ff */
[CC--:B------:R-:W-:Y:S02]  /*0a60*/  LEA.HI R5, R3.reuse, R0.reuse, RZ, 0x5 ;  /* 0x0000000003057211 */ /* 0x0c0fe400078f28ff */
[CC--:B------:R-:W-:Y:S02]  /*0a70*/  LEA.HI R4, R3.reuse, R0.reuse, RZ, 0x4 ;  /* 0x0000000003047211 */ /* 0x0c0fe400078f20ff */
[--C-:B------:R-:W-:Y:S02]  /*0a80*/  SHF.R.S32.HI R10, RZ, 0x5, R5.reuse ;  /* 0x00000005ff0a7819 */ /* 0x100fe40000011405 */
[----:B------:R-:W-:Y:S02]  /*0a90*/  SHF.R.S32.HI R9, RZ, 0x1f, R5 ;  /* 0x0000001fff097819 */ /* 0x000fe40000011405 */
[----:B------:R-:W-:Y:S02]  /*0aa0*/  LEA.HI R6, R3, R0, RZ, 0x2 ;  /* 0x0000000003067211 */ /* 0x000fe400078f10ff */
[----:B------:R-:W-:-:S02]  /*0ab0*/  LOP3.LUT R5, R4, 0xfffffff0, RZ, 0xc0, !PT ;  /* 0xfffffff004057812 */ /* 0x000fc400078ec0ff */
[----:B------:R-:W-:Y:S02]  /*0ac0*/  LOP3.LUT R11, R6, 0xfffffffc, RZ, 0xc0, !PT ;  /* 0xfffffffc060b7812 */ /* 0x000fe400078ec0ff */
[----:B------:R-:W-:Y:S01]  /*0ad0*/  SHF.R.S32.HI R7, RZ, 0x4, R4 ;  /* 0x00000004ff077819 */ /* 0x000fe20000011404 */
[C---:B------:R-:W-:Y:S01]  /*0ae0*/  IMAD.IADD R6, R0.reuse, 0x1, -R5 ;  /* 0x0000000100067824 */ /* 0x040fe200078e0a05 */
[CC--:B------:R-:W-:Y:S01]  /*0af0*/  LEA.HI R2, R3.reuse, R0.reuse, RZ, 0x7 ;  /* 0x0000000003027211 */ /* 0x0c0fe200078f38ff */
[----:B------:R-:W-:Y:S01]  /*0b00*/  IMAD.IADD R11, R0, 0x1, -R11 ;  /* 0x00000001000b7824 */ /* 0x000fe200078e0a0b */
[----:B------:R-:W-:Y:S01]  /*0b10*/  LEA.HI R214, R3, R0, RZ, 0x3 ;  /* 0x0000000003d67211 */ /* 0x000fe200078f18ff */
[----:B0-----:R-:W-:Y:S01]  /*0b20*/  ULEA UR37, UR4, UR37, 0x18 ;  /* 0x0000002504257291 */ /* 0x001fe2000f8ec03f */
[----:B------:R-:W-:Y:S02]  /*0b30*/  LEA.HI R4, R4, R7, RZ, 0x1 ;  /* 0x0000000704047211 */ /* 0x000fe400078f08ff */
[----:B------:R-:W-:-:S02]  /*0b40*/  LEA.HI R9, R9, R10, RZ, 0x2 ;  /* 0x0000000a09097211 */ /* 0x000fc400078f10ff */
[----:B------:R-:W-:Y:S02]  /*0b50*/  SHF.R.S32.HI R5, RZ, 0x1f, R6 ;  /* 0x0000001fff057819 */ /* 0x000fe40000011406 */
[----:B------:R-:W-:Y:S02]  /*0b60*/  LOP3.LUT R3, R2, 0xffffff80, RZ, 0xc0, !PT ;  /* 0xffffff8002037812 */ /* 0x000fe400078ec0ff */
[----:B------:R-:W-:Y:S02]  /*0b70*/  LOP3.LUT R13, R214, 0xfffffff8, RZ, 0xc0, !PT ;  /* 0xfffffff8d60d7812 */ /* 0x000fe400078ec0ff */
[----:B------:R-:W-:Y:S01]  /*0b80*/  LOP3.LUT R4, R4, 0x1ffffffe, RZ, 0xc0, !PT ;  /* 0x1ffffffe04047812 */ /* 0x000fe200078ec0ff */
[C---:B------:R-:W-:Y:S01]  /*0b90*/  IMAD.IADD R3, R0.reuse, 0x1, -R3 ;  /* 0x0000000100037824 */ /* 0x040fe200078e0a03 */
[----:B------:R-:W-:Y:S01]  /*0ba0*/  SHF.R.S32.HI R213, RZ, 0x7, R2 ;  /* 0x00000007ffd57819 */ /* 0x000fe20000011402 */
[----:B------:R-:W-:Y:S01]  /*0bb0*/  IMAD.IADD R212, R0, 0x1, -R13 ;  /* 0x0000000100d47824 */ /* 0x000fe200078e0a0d */
[----:B------:R-:W-:Y:S01]  /*0bc0*/  LOP3.LUT R9, R9, 0x3ffffc, RZ, 0xc0, !PT ;  /* 0x003ffffc09097812 */ /* 0x000fe200078ec0ff */
[----:B------:R-:W-:Y:S01]  /*0bd0*/  IMAD.IADD R8, R7, 0x1, -R4 ;  /* 0x0000000107087824 */ /* 0x000fe200078e0a04 */
[----:B------:R-:W-:Y:S01]  /*0be0*/  LEA.HI R5, R5, R6, RZ, 0x3 ;  /* 0x0000000605057211 */ /* 0x000fe200078f18ff */
[----:B------:R-:W-:Y:S01]  /*0bf0*/  IMAD R0, R213, 0x100, R6 ;  /* 0x00000100d5007824 */ /* 0x000fe200078e0206 */
[----:B------:R-:W-:Y:S01]  /*0c00*/  LEA.HI R7, R11, R11, RZ, 0x1 ;  /* 0x0000000b0b077211 */ /* 0x000fe200078f08ff */
[----:B------:R-:W-:Y:S01]  /*0c10*/  IMAD.IADD R9, R10, 0x1, -R9 ;  /* 0x000000010a097824 */ /* 0x000fe200078e0a09 */
[----:B------:R-:W-:Y:S01]  /*0c20*/  SHF.R.S32.HI R214, RZ, 0x3, R214 ;  /* 0x00000003ffd67819 */ /* 0x000fe200000114d6 */
[C---:B------:R-:W-:Y:S01]  /*0c30*/  IMAD.SHL.U32 R4, R5.reuse, 0x40, RZ ;  /* 0x0000004005047824 */ /* 0x040fe200078e00ff */
[----:B------:R-:W-:Y:S01]  /*0c40*/  LOP3.LUT R5, R5, 0xfffffff8, RZ, 0xc0, !PT ;  /* 0xfffffff805057812 */ /* 0x000fe200078ec0ff */
[----:B------:R-:W-:Y:S01]  /*0c50*/  IMAD R13, R9, 0x10, R0 ;  /* 0x00000010090d7824 */ /* 0x000fe200078e0200 */
[----:B------:R-:W-:Y:S01]  /*0c60*/  LOP3.LUT R12, R7, 0x1ffffffe, RZ, 0xc0, !PT ;  /* 0x1ffffffe070c7812 */ /* 0x000fe200078ec0ff */
[----:B------:R-:W-:Y:S01]  /*0c70*/  IMAD.SHL.U32 R8, R8, 0x8, RZ ;  /* 0x0000000808087824 */ /* 0x000fe200078e00ff */
[----:B------:R-:W-:Y:S01]  /*0c80*/  LOP3.LUT R9, R4, 0x7ffffe00, RZ, 0xc0, !PT ;  /* 0x7ffffe0004097812 */ /* 0x000fe200078ec0ff */
[----:B------:R-:W-:Y:S01]  /*0c90*/  IMAD.IADD R7, R6, 0x1, -R5 ;  /* 0x0000000106077824 */ /* 0x000fe200078e0a05 */
[----:B------:R-:W-:Y:S01]  /*0ca0*/  SHF.R.S32.HI R0, RZ, 0x1f, R3 ;  /* 0x0000001fff007819 */ /* 0x000fe20000011403 */
[----:B------:R-:W-:-:S02]  /*0cb0*/  IMAD.U32 R218, R13, 0x40, R8 ;  /* 0x000000400dda7824 */ /* 0x000fc400078e0008 */
[----:B------:R-:W-:Y:S01]  /*0cc0*/  IMAD R10, R10, 0x400, R9 ;  /* 0x000004000a0a7824 */ /* 0x000fe200078e0209 */
[CC--:B------:R-:W-:Y:S01]  /*0cd0*/  LEA.HI R4, R0.reuse, R3.reuse, RZ, 0x2 ;  /* 0x0000000300047211 */ /* 0x0c0fe200078f10ff */
[----:B------:R-:W-:Y:S01]  /*0ce0*/  IMAD.SHL.U32 R9, R7, 0x40, RZ ;  /* 0x0000004007097824 */ /* 0x000fe200078e00ff */
[----:B------:R-:W-:Y:S01]  /*0cf0*/  LEA.HI R0, R0, R3, RZ, 0x5 ;  /* 0x0000000300007211 */ /* 0x000fe200078f28ff */
[----:B------:R-:W-:Y:S01]  /*0d00*/  IMAD.SHL.U32 R17, R212, 0x8, RZ ;  /* 0x00000008d4117824 */ /* 0x000fe200078e00ff */
[----:B------:R-:W-:Y:S01]  /*0d10*/  SHF.R.S32.HI R5, RZ, 0x2, R4 ;  /* 0x00000002ff057819 */ /* 0x000fe20000011404 */
[----:B------:R-:W-:Y:S01]  /*0d20*/  IMAD.IADD R217, R11, 0x1, -R12 ;  /* 0x000000010bd97824 */ /* 0x000fe200078e0a0c */
[----:B------:R-:W-:Y:S01]  /*0d30*/  LOP3.LUT R9, R9, 0x1c0, RZ, 0xc0, !PT ;  /* 0x000001c009097812 */ /* 0x000fe200078ec0ff */
[C---:B------:R-:W-:Y:S01]  /*0d40*/  VIADD R190, R17.reuse, 0x40 ;  /* 0x0000004011be7836 */ /* 0x040fe20000000000 */
[----:B------:R-:W-:Y:S01]  /*0d50*/  SHF.R.S32.HI R6, RZ, 0x1f, R4 ;  /* 0x0000001fff067819 */ /* 0x000fe20000011404 */
[----:B------:R-:W-:Y:S01]  /*0d60*/  VIADD R189, R17, 0x80 ;  /* 0x0000008011bd7836 */ /* 0x000fe20000000000 */
[----:B------:R-:W-:Y:S01]  /*0d70*/  LOP3.LUT R8, R9, 0x8, R8, 0xf8, !PT ;  /* 0x0000000809087812 */ /* 0x000fe200078ef808 */
[C---:B------:R-:W-:Y:S01]  /*0d80*/  VIADD R188, R17.reuse, 0xc0 ;  /* 0x000000c011bc7836 */ /* 0x040fe20000000000 */
[----:B------:R-:W-:Y:S01]  /*0d90*/  LEA.HI R6, R6, R5, RZ, 0x3 ;  /* 0x0000000506067211 */ /* 0x000fe200078f18ff */
[C---:B------:R-:W-:Y:S01]  /*0da0*/  VIADD R187, R17.reuse, 0x100 ;  /* 0x0000010011bb7836 */ /* 0x040fe20000000000 */
[----:B------:R-:W-:Y:S01]  /*0db0*/  SHF.R.U32.HI R9, RZ, 0x3, R9 ;  /* 0x00000003ff097819 */ /* 0x000fe20000011609 */
[C---:B------:R-:W-:Y:S01]  /*0dc0*/  VIADD R186, R17.reuse, 0x140 ;  /* 0x0000014011ba7836 */ /* 0x040fe20000000000 */
[----:B------:R-:W-:Y:S01]  /*0dd0*/  LOP3.LUT R6, R6, 0xfffffff8, RZ, 0xc0, !PT ;  /* 0xfffffff806067812 */ /* 0x000fe200078ec0ff */
[C---:B------:R-:W-:Y:S01]  /*0de0*/  VIADD R216, R17.reuse, 0x180 ;  /* 0x0000018011d87836 */ /* 0x040fe20000000000 */
[----:B------:R-:W-:Y:S01]  /*0df0*/  LOP3.LUT R9, R8, R9, RZ, 0x3c, !PT ;  /* 0x0000000908097212 */ /* 0x000fe200078e3cff */
[----:B------:R-:W-:Y:S01]  /*0e00*/  VIADD R215, R17, 0x1c0 ;  /* 0x000001c011d77836 */ /* 0x000fe20000000000 */
[----:B------:R-:W-:Y:S01]  /*0e10*/  SHF.R.S32.HI R0, RZ, 0x5, R0 ;  /* 0x00000005ff007819 */ /* 0x000fe20000011400 */
[----:B------:R-:W-:Y:S01]  /*0e20*/  IMAD.IADD R5, R5, 0x1, -R6 ;  /* 0x0000000105057824 */ /* 0x000fe200078e0a06 */
[----:B------:R-:W-:Y:S01]  /*0e30*/  R2P PR, R7, 0x6 ;  /* 0x0000000607007804 */ /* 0x000fe20000000000 */
[----:B------:R-:W-:Y:S01]  /*0e40*/  IMAD.IADD R9, R10, 0x1, R9 ;  /* 0x000000010a097824 */ /* 0x000fe200078e0209 */
[----:B------:R-:W-:Y:S01]  /*0e50*/  LOP3.LUT R4, R4, 0x7ffffffc, RZ, 0xc0, !PT ;  /* 0x7ffffffc04047812 */ /* 0x000fe200078ec0ff */
[----:B------:R-:W-:Y:S01]  /*0e60*/  IMAD R16, R0, 0x10, R5 ;  /* 0x0000001000107824 */ /* 0x000fe200078e0205 */
[----:B------:R-:W-:Y:S01]  /*0e70*/  LEA.HI R0, R2, R213, RZ, 0x1 ;  /* 0x000000d502007211 */ /* 0x000fe200078f08ff */
[----:B------:R-:W-:Y:S01]  /*0e80*/  IMAD.MOV.U32 R2, RZ, RZ, RZ ;  /* 0x000000ffff027224 */ /* 0x000fe200078e00ff */
[----:B------:R-:W-:Y:S01]  /*0e90*/  LEA R23, R9, UR37, 0x1 ;  /* 0x0000002509177c11 */ /* 0x000fe2000f8e08ff */
[----:B------:R-:W-:Y:S01]  /*0ea0*/  IMAD.IADD R4, R3, 0x1, -R4 ;  /* 0x0000000103047824 */ /* 0x000fe200078e0a04 */
[----:B------:R-:W-:Y:S01]  /*0eb0*/  LOP3.LUT R0, R0, 0xfffffe, RZ, 0xc0, !PT ;  /* 0x00fffffe00007812 */ /* 0x000fe200078ec0ff */
[----:B------:R-:W-:Y:S01]  /*0ec0*/  IMAD R217, R217, 0x8, R16 ;  /* 0x00000008d9d97824 */ /* 0x000fe200078e0210 */
[----:B------:R-:W-:Y:S01]  /*0ed0*/  SEL R184, R184, 0xffffffe0, !P1 ;  /* 0xffffffe0b8b87807 */ /* 0x000fe20004800000 */
[C---:B------:R-:W-:Y:S01]  /*0ee0*/  VIADD R185, R23.reuse, 0x36400 ;  /* 0x0003640017b97836 */ /* 0x040fe20000000000 */
[----:B------:R-:W-:Y:S01]  /*0ef0*/  SHF.R.S32.HI R225, RZ, 0x1f, R190 ;  /* 0x0000001fffe17819 */ /* 0x000fe200000114be */
[----:B------:R-:W-:Y:S01]  /*0f00*/  VIADD R22, R23, 0x36440 ;  /* 0x0003644017167836 */ /* 0x000fe20000000000 */
[----:B------:R-:W-:Y:S01]  /*0f10*/  SHF.R.S32.HI R224, RZ, 0x1f, R189 ;  /* 0x0000001fffe07819 */ /* 0x000fe200000114bd */
[----:B------:R-:W-:Y:S01]  /*0f20*/  IMAD.IADD R0, R213, 0x1, -R0 ;  /* 0x00000001d5007824 */ /* 0x000fe200078e0a00 */
[----:B------:R-:W-:Y:S01]  /*0f30*/  SHF.R.S32.HI R223, RZ, 0x1f, R188 ;  /* 0x0000001fffdf7819 */ /* 0x000fe200000114bc */
[C---:B------:R-:W-:Y:S01]  /*0f40*/  @P2 VIADD R22, R185.reuse, 0xffffffc0 ;  /* 0xffffffc0b9162836 */ /* 0x040fe20000000000 */
[----:B------:R-:W-:Y:S01]  /*0f50*/  SHF.R.S32.HI R222, RZ, 0x1f, R187 ;  /* 0x0000001fffde7819 */ /* 0x000fe200000114bb */
[----:B------:R-:W-:Y:S01]  /*0f60*/  IMAD.IADD R185, R185, 0x1, R184 ;  /* 0x00000001b9b97824 */ /* 0x000fe200078e02b8 */
[----:B------:R-:W-:Y:S01]  /*0f70*/  SHF.R.S32.HI R221, RZ, 0x1f, R186 ;  /* 0x0000001fffdd7819 */ /* 0x000fe200000114ba */
[----:B------:R-:W-:Y:S01]  /*0f80*/  IMAD.SHL.U32 R19, R0, 0x100, RZ ;  /* 0x0000010000137824 */ /* 0x000fe200078e00ff */
[----:B------:R-:W-:Y:S01]  /*0f90*/  SHF.R.S32.HI R220, RZ, 0x1f, R216 ;  /* 0x0000001fffdc7819 */ /* 0x000fe200000114d8 */
[----:B------:R-:W-:Y:S01]  /*0fa0*/  IMAD.SHL.U32 R18, R4, 0x2, RZ ;  /* 0x0000000204127824 */ /* 0x000fe200078e00ff */
[----:B------:R-:W-:Y:S01]  /*0fb0*/  SHF.R.S32.HI R219, RZ, 0x1f, R215 ;  /* 0x0000001fffdb7819 */ /* 0x000fe200000114d7 */
[----:B------:R-:W-:-:S07]  /*0fc0*/  IMAD.IADD R184, R184, 0x1, R22 ;  /* 0x00000001b8b87824 */ /* 0x000fce00078e0216 */
.L_x_3431:
[----:B--2---:R-:W2:Y:S01]  /*0fd0*/  LDL R0, [R1] ;  /* 0x0000000001007983 */ /* 0x004ea20000100800 */
[----:B------:R-:W-:Y:S01]  /*0fe0*/  ULDC UR4, c[0x0][0xd38] ;  /* 0x00034e0000047ab9 */ /* 0x000fe20000000800 */
[----:B0-----:R-:W0:Y:S01]  /*0ff0*/  LDC R152, c[0x0][0x2f0] ;  /* 0x0000bc00ff987b82 */ /* 0x001e220000000800 */
[----:B------:R-:W-:Y:S01]  /*1000*/  UISETP.NE.AND UP2, UPT, UR4, 0x1, UPT ;  /* 0x000000010400788c */ /* 0x000fe2000bf45270 */
[----:B------:R-:W-:Y:S02]  /*1010*/  ULDC.64 UR6, c[0x0][0x418] ;  /* 0x0001060000067ab9 */ /* 0x000fe40000000a00 */
[----:B------:R-:W-:Y:S01]  /*1020*/  ULDC UR4, c[0x0][0xd44] ;  /* 0x0003510000047ab9 */ /* 0x000fe20000000800 */
[----:B------:R-:W-:Y:S02]  /*1030*/  UISETP.NE.U32.AND UP0, UPT, UR6, URZ, UPT ;  /* 0x0000003f0600728c */ /* 0x000fe4000bf05070 */
[----:B------:R-:W-:Y:S01]  /*1040*/  UISETP.NE.AND UP1, UPT, UR4, 0x1, UPT ;  /* 0x000000010400788c */ /* 0x000fe2000bf25270 */
[----:B------:R-:W-:Y:S01]  /*1050*/  UMOV UR41, UR40 ;  /* 0x0000002800297c82 */ /* 0x000fe20008000000 */
[----:B------:R-:W-:-:S03]  /*1060*/  UISETP.NE.AND.EX UP0, UPT, UR7, URZ, UPT, UP0 ;  /* 0x0000003f0700728c */ /* 0x000fc6000bf05300 */
[----:B------:R-:W-:Y:S01]  /*1070*/  @UP2 ULDC UR4, c[0x0][0xd3c] ;  /* 0x00034f0000042ab9 */ /* 0x000fe20000000800 */
[----:B------:R-:W-:Y:S01]  /*1080*/  @UP2 ULDC UR6, c[0x0][0xd40] ;  /* 0x0003500000062ab9 */ /* 0x000fe20000000800 */
[----:B------:R-:W-:Y:S02]  /*1090*/  UIMAD.WIDE.U32 UR4, UR40, UR4, URZ ;  /* 0x00000004280472a5 */ /* 0x000fe4000f8e003f */
[----:B------:R-:W-:Y:S02]  /*10a0*/  UMOV UR43, UR40 ;  /* 0x00000028002b7c82 */ /* 0x000fe40008000000 */
[----:B------:R-:W-:-:S03]  /*10b0*/  @UP2 USHF.R.U32.HI UR41, URZ, UR6, UR5 ;  /* 0x000000063f292299 */ /* 0x000fc60008011605 */
[----:B------:R-:W-:Y:S02]  /*10c0*/  @UP1 ULDC.64 UR6, c[0x0][0xd48] ;  /* 0x0003520000061ab9 */ /* 0x000fe40000000a00 */
[----:B------:R-:W-:Y:S02]  /*10d0*/  UIMAD.WIDE.U32 UR4, UR41, UR6, URZ ;  /* 0x00000006290472a5 */ /* 0x000fe4000f8e003f */
[----:B------:R-:W-:Y:S01]  /*10e0*/  UMOV UR42, UR41 ;  /* 0x00000029002a7c82 */ /* 0x000fe20008000000 */
[----:B------:R-:W-:Y:S01]  /*10f0*/  ULDC UR6, c[0x0][0x424] ;  /* 0x0001090000067ab9 */ /* 0x000fe20000000800 */
[----:B------:R-:W-:Y:S02]  /*1100*/  @UP1 USHF.R.U32.HI UR42, URZ, UR7, UR5 ;  /* 0x000000073f2a1299 */ /* 0x000fe40008011605 */
[----:B------:R-:W-:-:S06]  /*1110*/  USEL UR6, UR6, 0x1, UP0 ;  /* 0x0000000106067887 */ /* 0x000fcc0008000000 */
[----:B0-----:R-:W-:Y:S01]  /*1120*/  IMAD R152, R152, UR6, RZ ;  /* 0x0000000698987c24 */ /* 0x001fe2000f8e02ff */
[----:B--2---:R-:W-:-:S13]  /*1130*/  ISETP.NE.AND P0, PT, R0, 0x1, PT ;  /* 0x000000010000780c */ /* 0x004fda0003f05270 */
[----:B-1-3-5:R-:W-:Y:S05]  /*1140*/  @!P0 BRA `(.L_x_3401) ;  /* 0x0000001400d88947 */ /* 0x02afea0003800000 */
[----:B------:R-:W0:Y:S01]  /*1150*/  SHFL.IDX PT, R0, R213, RZ, 0x1f ;  /* 0x00001fffd5007589 */ /* 0x000e2200000e0000 */
[----:B------:R-:W-:Y:S01]  /*1160*/  UMOV UR7, 0x40000040 ;  /* 0x4000004000077882 */ /* 0x000fe20000000000 */
[----:B------:R-:W-:Y:S01]  /*1170*/  UMOV UR9, 0x40000040 ;  /* 0x4000004000097882 */ /* 0x000fe20000000000 */
[----:B------:R-:W-:Y:S01]  /*1180*/  UMOV UR11, 0x40000040 ;  /* 0x40000040000b7882 */ /* 0x000fe20000000000 */
[----:B------:R-:W-:Y:S01]  /*1190*/  BAR.SYNC.DEFER_BLOCKING 0xe, 0x100 ;  /* 0x0384000000007b1d */ /* 0x000fe20000010000 */
[----:B------:R-:W-:-:S05]  /*11a0*/  ISETP.GE.AND P0, PT, R152, 0x41, PT ;  /* 0x000000419800780c */ /* 0x000fca0003f06270 */
[----:B------:R-:W-:Y:S01]  /*11b0*/  UMOV UR13, 0x40000040 ;  /* 0x40000040000d7882 */ /* 0x000fe20000000000 */
[----:B------:R-:W-:Y:S01]  /*11c0*/  UMOV UR15, 0x40000040 ;  /* 0x40000040000f7882 */ /* 0x000fe20000000000 */
[----:B------:R-:W-:Y:S01]  /*11d0*/  UMOV UR17, 0x40000040 ;  /* 0x4000004000117882 */ /* 0x000fe20000000000 */
[----:B------:R-:W-:Y:S01]  /*11e0*/  UMOV UR19, 0x40000040 ;  /* 0x4000004000137882 */ /* 0x000fe20000000000 */
[----:B------:R-:W1:Y:S01]  /*11f0*/  S2R R3, SR_TID.X ;  /* 0x0000000000037919 */ /* 0x000e620000002100 */
[----:B0-----:R-:W-:Y:S01]  /*1200*/  R2UR UR4, R0 ;  /* 0x00000000000472ca */ /* 0x001fe200000e0000 */
[----:B------:R-:W-:Y:S01]  /*1210*/  IMAD.U32 R0, RZ, RZ, UR36 ;  /* 0x00000024ff007e24 */ /* 0x000fe2000f8e00ff */
[----:B------:R-:W-:-:S11]  /*1220*/  WARPGROUP.ARRIVE ;  /* 0x00000000000079c5 */ /* 0x000fd60000000000 */
[----:B------:R-:W-:-:S04]  /*1230*/  ULEA.HI UR5, UR4, UR4, URZ, 0x1 ;  /* 0x0000000404057291 */ /* 0x000fc8000f8f083f */
[----:B------:R-:W-:-:S04]  /*1240*/  ULOP3.LUT UR5, UR5, 0x1fffe, URZ, 0xc0, !UPT ;  /* 0x0001fffe05057892 */ /* 0x000fc8000f8ec03f */
[----:B------:R-:W-:Y:S01]  /*1250*/  UIADD3 UR5, UR4, -UR5, URZ ;  /* 0x8000000504057290 */ /* 0x000fe2000fffe03f */
[----:B-1----:R-:W-:Y:S01]  /*1260*/  LOP3.LUT R3, R3, 0x7f, RZ, 0xc0, !PT ;  /* 0x0000007f03037812 */ /* 0x002fe200078ec0ff */
[----:B------:R-:W-:Y:S02]  /*1270*/  UIADD3 UR4, UR37, 0x36400, URZ ;  /* 0x0003640025047890 */ /* 0x000fe4000fffe03f */
[----:B------:R-:W-:Y:S01]  /*1280*/  ULEA UR5, UR5, UR37, 0xf ;  /* 0x0000002505057291 */ /* 0x000fe2000f8e783f */
[----:B------:R-:W-:Y:S01]  /*1290*/  ISETP.NE.AND P1, PT, R3, RZ, PT ;  /* 0x000000ff0300720c */ /* 0x000fe20003f25270 */
[----:B------:R-:W-:Y:S02]  /*12a0*/  USHF.R.U32.HI UR4, URZ, 0x4, UR4 ;  /* 0x000000043f047899 */ /* 0x000fe40008011604 */
[----:B------:R-:W-:Y:S02]  /*12b0*/  UIADD3 UR5, UR5, 0x400, URZ ;  /* 0x0000040005057890 */ /* 0x000fe4000fffe03f */
[----:B------:R-:W-:-:S02]  /*12c0*/  ULOP3.LUT UR4, UR4, 0x3fff, URZ, 0xc0, !UPT ;  /* 0x00003fff04047892 */ /* 0x000fc4000f8ec03f */
[----:B------:R-:W-:Y:S02]  /*12d0*/  USHF.R.U32.HI UR5, URZ, 0x4, UR5 ;  /* 0x000000043f057899 */ /* 0x000fe40008011605 */
[----:B------:R-:W-:Y:S02]  /*12e0*/  ULOP3.LUT UR4, UR4, 0x10000, URZ, 0xfc, !UPT ;  /* 0x0001000004047892 */ /* 0x000fe4000f8efc3f */
[----:B------:R-:W-:Y:S02]  /*12f0*/  ULOP3.LUT UR5, UR5, 0x3fff, URZ, 0xc0, !UPT ;  /* 0x00003fff05057892 */ /* 0x000fe4000f8ec03f */
[----:B------:R-:W-:Y:S01]  /*1300*/  UIADD3 UR8, UR4, 0x2, URZ ;  /* 0x0000000204087890 */ /* 0x000fe2000fffe03f */
[----:B------:R-:W-:Y:S01]  /*1310*/  @!P1 LEA R0, R0, UR37, 0x3 ;  /* 0x0000002500009c11 */ /* 0x000fe2000f8e18ff */
[----:B------:R-:W-:Y:S02]  /*1320*/  ULOP3.LUT UR20, UR5, 0x2000000, URZ, 0xfc, !UPT ;  /* 0x0200000005147892 */ /* 0x000fe4000f8efc3f */
[----:B------:R-:W-:-:S02]  /*1330*/  UIADD3 UR12, UR4, 0x4, URZ ;  /* 0x00000004040c7890 */ /* 0x000fc4000fffe03f */
[----:B------:R-:W-:Y:S01]  /*1340*/  ULEA UR6, UR36, UR20, 0xc ;  /* 0x0000001424067291 */ /* 0x000fe2000f8e603f */
[----:B------:R-:W-:Y:S01]  /*1350*/  @!P1 VIADD R0, R0, 0x38860 ;  /* 0x0003886000009836 */ /* 0x000fe20000000000 */
[----:B------:R-:W-:Y:S01]  /*1360*/  UMOV UR5, 0x40000040 ;  /* 0x4000004000057882 */ /* 0x000fe20000000000 */
[----:B------:R-:W-:Y:S02]  /*1370*/  UIADD3 UR16, UR4, 0x6, URZ ;  /* 0x0000000604107890 */ /* 0x000fe4000fffe03f */
[----:B------:R-:W-:Y:S01]  /*1380*/  UIADD3 UR10, UR6, 0x80, URZ ;  /* 0x00000080060a7890 */ /* 0x000fe2000fffe03f */
[----:B------:R-:W-:Y:S01]  /*1390*/  @!P1 PRMT R0, RZ, 0x654, R0 ;  /* 0x00000654ff009816 */ /* 0x000fe20000000000 */
[----:B------:R-:W-:Y:S02]  /*13a0*/  UIADD3 UR14, UR6, 0x100, URZ ;  /* 0x00000100060e7890 */ /* 0x000fe4000fffe03f */
[----:B------:R-:W-:Y:S01]  /*13b0*/  HGMMA.64x256x16.F32.BF16 R24, gdesc[UR4].tnspB, RZ, !UPT, gsb0 ;  /* 0x43e00000041879f0 */ /* 0x000fe2000c0018ff */
[----:B------:R-:W-:-:S02]  /*13c0*/  UIADD3 UR18, UR6, 0x180, URZ ;  /* 0x0000018006127890 */ /* 0x000fc4000fffe03f */
        /* <DEDUP_REMOVED lines=15> */
[----:B------:R-:W-:Y:S05]  /*14c0*/  @!P0 BRA `(.L_x_3402) ;  /* 0x0000000800bc8947 */ /* 0x000fea0003800000 */
[----:B------:R-:W-:-:S05]  /*14d0*/  VIADD R152, R152, 0x3f ;  /* 0x0000003f98987836 */ /* 0x000fca0000000000 */
[----:B------:R-:W-:-:S04]  /*14e0*/  SHF.R.S32.HI R3, RZ, 0x1f, R152 ;  /* 0x0000001fff037819 */ /* 0x000fc80000011498 */
[----:B------:R-:W-:-:S04]  /*14f0*/  LEA.HI R3, R3, R152, RZ, 0x6 ;  /* 0x0000009803037211 */ /* 0x000fc800078f30ff */
[----:B------:R-:W-:-:S07]  /*1500*/  LEA.HI.SX32 R3, R3, 0xfffffffe, 0x1a ;  /* 0xfffffffe03037811 */ /* 0x000fce00078fd2ff */
.L_x_3403:
[----:B------:R-:W-:Y:S01]  /*1510*/  BAR.SYNC.DEFER_BLOCKING 0xe, 0x100 ;  /* 0x0384000000007b1d */ /* 0x000fe20000010000 */
[----:B------:R-:W-:Y:S01]  /*1520*/  IMAD.U32 R5, RZ, RZ, UR36 ;  /* 0x00000024ff057e24 */ /* 0x000fe2000f8e00ff */
[----:B------:R-:W-:Y:S01]  /*1530*/  UIADD3 UR36, UR36, 0x1, URZ ;  /* 0x0000000124247890 */ /* 0x000fe2000fffe03f */
[C---:B------:R-:W-:Y:S01]  /*1540*/  ISETP.GT.AND P0, PT, R3.reuse, RZ, PT ;  /* 0x000000ff0300720c */ /* 0x040fe20003f04270 */
[----:B------:R-:W-:Y:S02]  /*1550*/  VIADD R3, R3, 0xffffffff ;  /* 0xffffffff03037836 */ /* 0x000fe40000000000 */
[----:B01----:R-:W-:Y:S01]  /*1560*/  IMAD R0, R5, 0x40, R16 ;  /* 0x0000004005007824 */ /* 0x003fe200078e0210 */
[----:B------:R-:W-:Y:S01]  /*1570*/  UISETP.NE.AND UP0, UPT, UR36, 0x2, UPT ;  /* 0x000000022400788c */ /* 0x000fe2000bf05270 */
[----:B------:R-:W-:Y:S01]  /*1580*/  UMOV UR7, 0x40000040 ;  /* 0x4000004000077882 */ /* 0x000fe20000000000 */
[----:B------:R-:W-:Y:S02]  /*1590*/  UMOV UR11, 0x40000040 ;  /* 0x40000040000b7882 */ /* 0x000fe40000000000 */
[----:B------:R-:W-:Y:S01]  /*15a0*/  LEA R0, R0, UR37, 0x2 ;  /* 0x0000002500007c11 */ /* 0x000fe2000f8e10ff */
[----:B------:R-:W-:Y:S01]  /*15b0*/  USEL UR36, UR36, URZ, UP0 ;  /* 0x0000003f24247287 */ /* 0x000fe20008000000 */
[----:B------:R-:W-:Y:S01]  /*15c0*/  UMOV UR15, 0x40000040 ;  /* 0x40000040000f7882 */ /* 0x000fe20000000000 */
[----:B------:R-:W-:-:S02]  /*15d0*/  UMOV UR19, 0x40000040 ;  /* 0x4000004000137882 */ /* 0x000fc40000000000 */
[----:B------:R-:W-:-:S04]  /*15e0*/  ULEA UR6, UR36, UR20, 0xc ;  /* 0x0000001424067291 */ /* 0x000fc8000f8e603f */
[----:B------:R-:W-:Y:S02]  /*15f0*/  UIADD3 UR10, UR6, 0x80, URZ ;  /* 0x00000080060a7890 */ /* 0x000fe4000fffe03f */
[----:B------:R-:W-:Y:S01]  /*1600*/  UIADD3 UR14, UR6, 0x100, URZ ;  /* 0x00000100060e7890 */ /* 0x000fe2000fffe03f */
[----:B------:R-:W0:Y:S01]  /*1610*/  LDS R4, [R0+0x38400] ;  /* 0x0384000000047984 */ /* 0x000e220000000800 */
[----:B------:R-:W-:-:S03]  /*1620*/  UIADD3 UR18, UR6, 0x180, URZ ;  /* 0x0000018006127890 */ /* 0x000fc6000fffe03f */
[----:B------:R1:W2:Y:S02]  /*1630*/  LDS R5, [R0+0x38420] ;  /* 0x0384200000057984 */ /* 0x0002a40000000800 */
[----:B-1----:R-:W-:-:S05]  /*1640*/  IMAD.U32 R0, RZ, RZ, UR36 ;  /* 0x00000024ff007e24 */ /* 0x002fca000f8e00ff */
[----:B------:R-:W-:-:S05]  /*1650*/  @!P1 LEA R0, R0, UR37, 0x3 ;  /* 0x0000002500009c11 */ /* 0x000fca000f8e18ff */
[----:B------:R-:W-:-:S05]  /*1660*/  @!P1 VIADD R0, R0, 0x38860 ;  /* 0x0003886000009836 */ /* 0x000fca0000000000 */
[----:B------:R-:W-:Y:S01]  /*1670*/  @!P1 PRMT R0, RZ, 0x654, R0 ;  /* 0x00000654ff009816 */ /* 0x000fe20000000000 */
        /* <DEDUP_REMOVED lines=127> */
[----:B------:R-:W-:-:S06]  /*1e70*/  FMUL.FTZ R151, R151, R5 ;  /* 0x0000000597977220 */ /* 0x000fcc0000410000 */
[----:B------:R-:W-:-:S06]  /*1e80*/  WARPGROUP.ARRIVE ;  /* 0x00000000000079c5 */ /* 0x000fcc0000000000 */
[----:B------:R-:W-:Y:S01]  /*1e90*/  HGMMA.64x256x16.F32.BF16 R24, gdesc[UR4].tnspB, R24, gsb0 ;  /* 0x43e00000041879f0 */ /* 0x000fe20008001818 */
[----:B------:R-:W-:-:S06]  /*1ea0*/  USEL UR6, URZ, 0x1, UP0 ;  /* 0x000000013f067887 */ /* 0x000fcc0008000000 */
[----:B------:R-:W-:Y:S01]  /*1eb0*/  LOP3.LUT R2, R2, UR6, RZ, 0x3c, !PT ;  /* 0x0000000602027c12 */ /* 0x000fe2000f8e3cff */
[----:B------:R-:W-:Y:S02]  /*1ec0*/  WARPGROUP.DEPBAR.LE gsb0, 0x0 ;  /* 0x00008000000079c5 */ /* 0x000fe40000010000 */
[----:B------:R-:W-:-:S15]  /*1ed0*/  WARPGROUP.ARRIVE ;  /* 0x00000000000079c5 */ /* 0x000fde0000000000 */
[----:B------:R-:W-:-:S03]  /*1ee0*/  NOP ;  /* 0x0000000000007918 */ /* 0x000fc60000000000 */
        /* <DEDUP_REMOVED lines=13> */
.L_x_3402:
[----:B------:R-:W-:Y:S01]  /*1fc0*/  BAR.SYNC.DEFER_BLOCKING 0xe, 0x100 ;  /* 0x0384000000007b1d */ /* 0x000fe20000010000 */
[----:B------:R-:W-:Y:S01]  /*1fd0*/  IMAD.U32 R3, RZ, RZ, UR36 ;  /* 0x00000024ff037e24 */ /* 0x000fe2000f8e00ff */
[----:B------:R-:W-:Y:S01]  /*1fe0*/  UIADD3 UR36, UR36, 0x1, URZ ;  /* 0x0000000124247890 */ /* 0x000fe2000fffe03f */
[----:B------:R-:W-:Y:S02]  /*1ff0*/  IMAD.MOV.U32 R20, RZ, RZ, RZ ;  /* 0x000000ffff147224 */ /* 0x000fe400078e00ff */
[----:B01----:R-:W-:Y:S01]  /*2000*/  IMAD R0, R3, 0x40, R16 ;  /* 0x0000004003007824 */ /* 0x003fe200078e0210 */
[----:B------:R-:W-:-:S04]  /*2010*/  UISETP.NE.AND UP0, UPT, UR36, 0x2, UPT ;  /* 0x000000022400788c */ /* 0x000fc8000bf05270 */
[----:B------:R-:W-:Y:S01]  /*2020*/  LEA R4, R0, UR37, 0x2 ;  /* 0x0000002500047c11 */ /* 0x000fe2000f8e10ff */
[----:B------:R-:W-:Y:S02]  /*2030*/  USEL UR4, URZ, 0x1, UP0 ;  /* 0x000000013f047887 */ /* 0x000fe40008000000 */
[----:B------:R-:W-:-:S04]  /*2040*/  USEL UR36, UR36, URZ, UP0 ;  /* 0x0000003f24247287 */ /* 0x000fc80008000000 */
[----:B------:R-:W-:Y:S01]  /*2050*/  LOP3.LUT R2, R2, UR4, RZ, 0x3c, !PT ;  /* 0x0000000402027c12 */ /* 0x000fe2000f8e3cff */
        /* <DEDUP_REMOVED lines=130> */
[----:B------:R-:W-:Y:S01]  /*2880*/  IMAD.MOV.U32 R3, RZ, RZ, RZ ;  /* 0x000000ffff037224 */ /* 0x000fe200078e00ff */
[----:B------:R-:W-:Y:S06]  /*2890*/  BAR.ARV 0xf, 0x100 ;  /* 0x03c4000000007b1d */ /* 0x000fec0000002000 */
[----:B------:R-:W-:Y:S05]  /*28a0*/  BRA `(.L_x_3404) ;  /* 0x0000005800e87947 */ /* 0x000fea0003800000 */
.L_x_3401:
[----:B------:R-:W0:Y:S02]  /*28b0*/  SHFL.IDX PT, R0, R213, RZ, 0x1f ;  /* 0x00001fffd5007589 */ /* 0x000e2400000e0000 */
[----:B0-----:R-:W-:Y:S01]  /*28c0*/  R2UR UR4, R0 ;  /* 0x00000000000472ca */ /* 0x001fe200000e0000 */
[----:B------:R-:W-:-:S05]  /*28d0*/  VIADD R0, R152, 0x3f ;  /* 0x0000003f98007836 */ /* 0x000fca0000000000 */
[----:B------:R-:W-:-:S04]  /*28e0*/  SHF.R.S32.HI R3, RZ, 0x1f, R0 ;  /* 0x0000001fff037819 */ /* 0x000fc80000011400 */
[----:B------:R-:W-:-:S03]  /*28f0*/  LEA.HI R3, R3, R0, RZ, 0x6 ;  /* 0x0000000003037211 */ /* 0x000fc600078f30ff */
[----:B------:R-:W-:Y:S01]  /*2900*/  ULEA.HI UR5, UR4, UR4, URZ, 0x1 ;  /* 0x0000000404057291 */ /* 0x000fe2000f8f083f */
[----:B------:R-:W-:-:S03]  /*2910*/  SHF.R.S32.HI R153, RZ, 0x6, R3 ;  /* 0x00000006ff997819 */ /* 0x000fc60000011403 */
        /* <DEDUP_REMOVED lines=26> */
.L_x_3405:
[----:B------:R-:W2:Y:S01]  /*2ac0*/  LDL R20, [R1] ;  /* 0x0000000001147983 */ /* 0x000ea20000100800 */
[----:B------:R-:W-:-:S04]  /*2ad0*/  LEA.HI R0, R201, R201, RZ, 0x1 ;  /* 0x000000c9c9007211 */ /* 0x000fc800078f08ff */
[----:B------:R-:W-:-:S05]  /*2ae0*/  LOP3.LUT R0, R0, 0xfffffffe, RZ, 0xc0, !PT ;  /* 0xfffffffe00007812 */ /* 0x000fca00078ec0ff */
[----:B------:R-:W-:-:S05]  /*2af0*/  IMAD.IADD R0, R201, 0x1, -R0 ;  /* 0x00000001c9007824 */ /* 0x000fca00078e0a00 */
[----:B------:R-:W-:-:S04]  /*2b00*/  SHF.L.U32 R0, R0, 0x1f, RZ ;  /* 0x0000001f00007819 */ /* 0x000fc800000006ff */
[----:B------:R-:W0:Y:S01]  /*2b10*/  SYNCS.PHASECHK.TRANS64.TRYWAIT P1, [UR37+0x38800], R0 ;  /* 0x03880000ff0075a7 */ /* 0x000e220008020165 */
[----:B--2---:R-:W-:Y:S01]  /*2b20*/  ISETP.NE.AND P0, PT, R20, RZ, PT ;  /* 0x000000ff1400720c */ /* 0x004fe20003f05270 */
[----:B0-----:R-:W-:-:S12]  /*2b30*/  @!P1 BRA `(.L_x_3406) ;  /* 0x000000d400409947 */ /* 0x001fd80003800000 */
.L_x_3539:
[----:B------:R-:W-:Y:S05]  /*2b40*/  @P0 BRA `(.L_x_3407) ;  /* 0x0000000000040947 */ /* 0x000fea0003800000 */
[----:B------:R-:W-:Y:S01]  /*2b50*/  BPT.TRAP 0x1 ;  /* 0x000000040000795c */ /* 0x000fe20000300000 */
.L_x_3407:
[----:B------:R-:W-:Y:S01]  /*2b60*/  IMAD.U32 R6, RZ, RZ, UR36 ;  /* 0x00000024ff067e24 */ /* 0x000fe2000f8e00ff */
[----:B------:R-:W-:-:S04]  /*2b70*/  SHF.L.U32 R5, R2, 0x1f, RZ ;  /* 0x0000001f02057819 */ /* 0x000fc800000006ff */
[----:B------:R-:W-:-:S04]  /*2b80*/  LEA R6, R6, UR37, 0x3 ;  /* 0x0000002506067c11 */ /* 0x000fc8000f8e18ff */
[----:B------:R1:W2:Y:S01]  /*2b90*/  SYNCS.PHASECHK.TRANS64.TRYWAIT P1, [R6+URZ+0x38830], R5 ;  /* 0x03883005060075a7 */ /* 0x0002a2000802017f */
[----:B------:R-:W-:Y:S05]  /*2ba0*/  @P0 BRA `(.L_x_3408) ;  /* 0x0000000000040947 */ /* 0x000fea0003800000 */
[----:B------:R-:W-:Y:S01]  /*2bb0*/  BPT.TRAP 0x1 ;  /* 0x000000040000795c */ /* 0x000fe20000300000 */
.L_x_3408:
[----:B--2---:R-:W-:Y:S05]  /*2bc0*/  @P1 BRA `(.L_x_3409) ;  /* 0x0000000000081947 */ /* 0x004fea0003800000 */
[----:B------:R-:W2:Y:S02]  /*2bd0*/  SYNCS.PHASECHK.TRANS64.TRYWAIT P1, [R6+URZ+0x38830], R5 ;  /* 0x03883005060075a7 */ /* 0x000ea4000802017f */
[----:B--2---:R-:W-:Y:S05]  /*2be0*/  @!P1 BRA `(.L_x_3410) ;  /* 0x000000d4002c9947 */ /* 0x004fea0003800000 */
.L_x_3409:
[----:B------:R-:W-:-:S04]  /*2bf0*/  UIADD3 UR4, UR37, 0x22400, URZ ;  /* 0x0002240025047890 */ /* 0x000fc8000fffe03f */
[----:B------:R-:W-:-:S04]  /*2c00*/  USHF.R.U32.HI UR4, URZ, 0x4, UR4 ;  /* 0x000000043f047899 */ /* 0x000fc80008011604 */
[----:B------:R-:W-:-:S06]  /*2c10*/  ULOP3.LUT UR4, UR4, 0x3fff, URZ, 0xc0, !UPT ;  /* 0x00003fff04047892 */ /* 0x000fcc000f8ec03f */
[----:B0-----:R-:W-:Y:S01]  /*2c20*/  IMAD.U32 R3, RZ, RZ, UR4 ;  /* 0x00000004ff037e24 */ /* 0x001fe2000f8e00ff */
[----:B------:R-:W-:Y:S05]  /*2c30*/  WARPSYNC.ALL ;  /* 0x0000000000007948 */ /* 0x000fea0003800000 */
[----:B------:R-:W-:-:S04]  /*2c40*/  LOP3.LUT R3, R3, 0x10000, RZ, 0xfc, !PT ;  /* 0x0001000003037812 */ /* 0x000fc800078efcff */
        /* <DEDUP_REMOVED lines=10> */
[----:B------:R-:W-:-:S02]  /*2cf0*/  UMOV UR13, 0x40000040 ;  /* 0x40000040000d7882 */ /* 0x000fc40000000000 */
[----:B------:R-:W-:Y:S02]  /*2d00*/  ULEA UR6, UR36, UR6, 0x9 ;  /* 0x0000000624067291 */ /* 0x000fe4000f8e483f */
[----:B------:R-:W-:Y:S02]  /*2d10*/  ULOP3.LUT UR4, UR4, 0x10000, URZ, 0xfc, !UPT ;  /* 0x0001000004047892 */ /* 0x000fe4000f8efc3f */
[----:B------:R-:W-:Y:S02]  /*2d20*/  UIADD3 UR10, UR6, 0x2, URZ ;  /* 0x00000002060a7890 */ /* 0x000fe4000fffe03f */
[----:B------:R-:W-:Y:S02]  /*2d30*/  UIADD3 UR8, UR4, 0x2, URZ ;  /* 0x0000000204087890 */ /* 0x000fe4000fffe03f */
[----:B------:R-:W-:Y:S02]  /*2d40*/  UIADD3 UR14, UR6, 0x4, URZ ;  /* 0x00000004060e7890 */ /* 0x000fe4000fffe03f */
[----:B------:R-:W-:-:S02]  /*2d50*/  UIADD3 UR12, UR4, 0x4, URZ ;  /* 0x00000004040c7890 */ /* 0x000fc4000fffe03f */
[----:B------:R-:W-:Y:S01]  /*2d60*/  HGMMA.64x64x16.F32.BF16 R24, gdesc[UR4], RZ, !UPT, gsb0 ;  /* 0x00e00000041879f0 */ /* 0x000fe2000c0018ff */
[----:B------:R-:W-:Y:S02]  /*2d70*/  UIADD3 UR18, UR6, 0x6, URZ ;  /* 0x0000000606127890 */ /* 0x000fe4000fffe03f */
[----:B------:R-:W-:Y:S01]  /*2d80*/  UIADD3 UR16, UR4, 0x6, URZ ;  /* 0x0000000604107890 */ /* 0x000fe2000fffe03f */
[----:B------:R-:W-:Y:S01]  /*2d90*/  UMOV UR19, 0x40000040 ;  /* 0x4000004000137882 */ /* 0x000fe20000000000 */
[----:B------:R-:W-:Y:S01]  /*2da0*/  UMOV UR17, 0x40000040 ;  /* 0x4000004000117882 */ /* 0x000fe20000000000 */
        /* <DEDUP_REMOVED lines=10> */
[----:B------:R-:W0:Y:S02]  /*2e50*/  SYNCS.PHASECHK.TRANS64.TRYWAIT P1, [UR37+0x38810], R0 ;  /* 0x03881000ff0075a7 */ /* 0x000e240008020165 */
[----:B0-----:R-:W-:Y:S05]  /*2e60*/  @!P1 BRA `(.L_x_3411) ;  /* 0x000000d000a09947 */ /* 0x001fea0003800000 */
.L_x_3540:
[----:B------:R-:W-:Y:S05]  /*2e70*/  @P0 BRA `(.L_x_3412) ;  /* 0x0000000000040947 */ /* 0x000fea0003800000 */
[----:B------:R-:W-:Y:S01]  /*2e80*/  BPT.TRAP 0x1 ;  /* 0x000000040000795c */ /* 0x000fe20000300000 */
.L_x_3412:
[----:B------:R3:W4:Y:S01]  /*2e90*/  SYNCS.PHASECHK.TRANS64.TRYWAIT P1, [R6+URZ+0x38850], R5 ;  /* 0x03885005060075a7 */ /* 0x000722000802017f */
[----:B------:R-:W-:Y:S05]  /*2ea0*/  @P0 BRA `(.L_x_3413) ;  /* 0x0000000000040947 */ /* 0x000fea0003800000 */
[----:B------:R-:W-:Y:S01]  /*2eb0*/  BPT.TRAP 0x1 ;  /* 0x000000040000795c */ /* 0x000fe20000300000 */
.L_x_3413:
[----:B----4-:R-:W-:Y:S05]  /*2ec0*/  @P1 BRA `(.L_x_3414) ;  /* 0x0000000000081947 */ /* 0x010fea0003800000 */
[----:B------:R-:W4:Y:S02]  /*2ed0*/  SYNCS.PHASECHK.TRANS64.TRYWAIT P1, [R6+URZ+0x38850], R5 ;  /* 0x03885005060075a7 */ /* 0x000f24000802017f */
[----:B----4-:R-:W-:Y:S05]  /*2ee0*/  @!P1 BRA `(.L_x_3415) ;  /* 0x000000d000989947 */ /* 0x010fea0003800000 */
.L_x_3414:
[----:B------:R-:W-:Y:S01]  /*2ef0*/  UIADD3 UR4, UR37, 0x400, URZ ;  /* 0x0000040025047890 */ /* 0x000fe2000fffe03f */
[----:B------:R-:W-:Y:S01]  /*2f00*/  WARPGROUP.ARRIVE ;  /* 0x00000000000079c5 */ /* 0x000fe20000000000 */
[----:B------:R-:W-:-:S05]  /*2f10*/  UIADD3 UR5, UR37, 0x26400, URZ ;  /* 0x0002640025057890 */ /* 0x000fca000fffe03f */
[----:B0-----:R-:W0:Y:S01]  /*2f20*/  S2R R0, SR_TID.X ;  /* 0x0000000000007919 */ /* 0x001e220000002100 */
[----:B------:R-:W-:Y:S01]  /*2f30*/  USHF.R.U32.HI UR4, URZ, 0x4, UR4 ;  /* 0x000000043f047899 */ /* 0x000fe20008011604 */
[----:B-1234-:R-:W-:Y:S01]  /*2f40*/  IMAD R5, R153, -0x40, R152 ;  /* 0xffffffc099057824 */ /* 0x01efe200078e0298 */
[----:B------:R-:W-:Y:S01]  /*2f50*/  USHF.R.U32.HI UR5, URZ, 0x4, UR5 ;  /* 0x000000043f057899 */ /* 0x000fe20008011605 */
[----:B------:R-:W1:Y:S01]  /*2f60*/  S2R R57, SR_TID.X ;  /* 0x0000000000397919 */ /* 0x000e620000002100 */
[----:B------:R-:W-:Y:S02]  /*2f70*/  ULOP3.LUT UR4, UR4, 0x3fff, URZ, 0xc0, !UPT ;  /* 0x00003fff04047892 */ /* 0x000fe4000f8ec03f */
[----:B------:R-:W-:Y:S01]  /*2f80*/  ULOP3.LUT UR5, UR5, 0x3fff, URZ, 0xc0, !UPT ;  /* 0x00003fff05057892 */ /* 0x000fe2000f8ec03f */
[----:B------:R-:W-:Y:S01]  /*2f90*/  IADD3 R5, -R18, 0x40, R5 ;  /* 0x0000004012057810 */ /* 0x000fe20007ffe105 */
[----:B------:R-:W-:Y:S02]  /*2fa0*/  ULOP3.LUT UR4, UR4, 0x10000, URZ, 0xfc, !UPT ;  /* 0x0001000004047892 */ /* 0x000fe4000f8efc3f */
[----:B------:R-:W-:Y:S01]  /*2fb0*/  ULOP3.LUT UR6, UR5, 0x10000, URZ, 0xfc, !UPT ;  /* 0x0001000005067892 */ /* 0x000fe2000f8efc3f */
[C---:B------:R-:W-:Y:S01]  /*2fc0*/  ISETP.GT.AND P5, PT, R5.reuse, RZ, PT ;  /* 0x000000ff0500720c */ /* 0x040fe20003fa4270 */
[----:B------:R-:W-:Y:S01]  /*2fd0*/  ULEA UR5, UR36, UR4, 0xc ;  /* 0x0000000424057291 */ /* 0x000fe2000f8e603f */
[C---:B------:R-:W-:Y:S01]  /*2fe0*/  ISETP.GT.AND P4, PT, R5.reuse, 0x1, PT ;  /* 0x000000010500780c */ /* 0x040fe20003f84270 */
[----:B------:R-:W-:Y:S01]  /*2ff0*/  UMOV UR21, 0x40000040 ;  /* 0x4000004000157882 */ /* 0x000fe20000000000 */
[----:B------:R-:W-:Y:S01]  /*3000*/  UMOV UR23, 0x40000040 ;  /* 0x4000004000177882 */ /* 0x000fe20000000000 */
[----:B------:R-:W-:Y:S01]  /*3010*/  UIADD3 UR14, UR6, 0x800, URZ ;  /* 0x00000800060e7890 */ /* 0x000fe2000fffe03f */
[C---:B------:R-:W-:Y:S01]  /*3020*/  ISETP.GT.AND P3, PT, R5.reuse, 0x8, PT ;  /* 0x000000080500780c */ /* 0x040fe20003f64270 */
[----:B------:R-:W-:Y:S01]  /*3030*/  UMOV UR20, UR6 ;  /* 0x0000000600147c82 */ /* 0x000fe20008000000 */
[----:B------:R-:W-:Y:S01]  /*3040*/  UMOV UR22, UR5 ;  /* 0x0000000500167c82 */ /* 0x000fe20008000000 */
[----:B------:R-:W-:Y:S01]  /*3050*/  UIADD3 UR15, UR5, 0x800, URZ ;  /* 0x00000800050f7890 */ /* 0x000fe2000fffe03f */
[----:B------:R-:W-:Y:S01]  /*3060*/  HGMMA.64x64x16.F32.BF16 R24, gdesc[UR20], R24, gsb0 ;  /* 0x00e00000141879f0 */ /* 0x000fe20008001818 */
[----:B------:R-:W-:Y:S01]  /*3070*/  UIADD3 UR20, UR6, 0x2, URZ ;  /* 0x0000000206147890 */ /* 0x000fe2000fffe03f */
[C---:B------:R-:W-:Y:S01]  /*3080*/  ISETP.GT.AND P2, PT, R5.reuse, 0x9, PT ;  /* 0x000000090500780c */ /* 0x040fe20003f44270 */
[----:B------:R-:W-:Y:S01]  /*3090*/  UIADD3 UR22, UR5, 0x2, URZ ;  /* 0x0000000205167890 */ /* 0x000fe2000fffe03f */
[C---:B------:R-:W-:Y:S01]  /*30a0*/  ISETP.GT.AND P1, PT, R5.reuse, 0x10, PT ;  /* 0x000000100500780c */ /* 0x040fe20003f24270 */
[----:B------:R-:W-:Y:S01]  /*30b0*/  UMOV UR21, 0x40000040 ;  /* 0x4000004000157882 */ /* 0x000fe20000000000 */
[----:B------:R-:W-:Y:S01]  /*30c0*/  UMOV UR23, 0x40000040 ;  /* 0x4000004000177882 */ /* 0x000fe20000000000 */
[----:B------:R-:W-:-:S02]  /*30d0*/  ISETP.GT.AND P6, PT, R5, 0x11, PT ;  /* 0x000000110500780c */ /* 0x000fc40003fc4270 */
[----:B0-----:R-:W-:Y:S02]  /*30e0*/  SHF.R.U32.HI R0, RZ, 0x7, R0 ;  /* 0x00000007ff007819 */ /* 0x001fe40000011600 */
[----:B-1----:R-:W-:-:S04]  /*30f0*/  LOP3.LUT R57, R57, 0x7f, RZ, 0xc0, !PT ;  /* 0x0000007f39397812 */ /* 0x002fc800078ec0ff */
[----:B------:R-:W0:Y:S02]  /*3100*/  SHFL.IDX PT, R0, R0, RZ, 0x1f ;  /* 0x00001fff00007589 */ /* 0x000e2400000e0000 */
[----:B0-----:R-:W-:-:S13]  /*3110*/  R2UR UR7, R0 ;  /* 0x00000000000772ca */ /* 0x001fda00000e0000 */
[----:B------:R-:W-:-:S03]  /*3120*/  UISETP.GT.AND UP0, UPT, UR7, 0x7f, UPT ;  /* 0x0000007f0700788c */ /* 0x000fc6000bf04270 */
[----:B------:R-:W-:Y:S01]  /*3130*/  UMOV UR7, 0x4 ;  /* 0x0000000400077882 */ /* 0x000fe20000000000 */
[----:B------:R-:W-:Y:S02]  /*3140*/  USEL UR11, URZ, 0x2, !UP0 ;  /* 0x000000023f0b7887 */ /* 0x000fe4000c000000 */
[----:B------:R-:W-:Y:S02]  /*3150*/  USEL UR10, UR7, 0x2, UP0 ;  /* 0x00000002070a7887 */ /* 0x000fe40008000000 */
[----:B------:R-:W-:Y:S01]  /*3160*/  USEL UR7, UR7, 0x6, !UP0 ;  /* 0x0000000607077887 */ /* 0x000fe2000c000000 */
[----:B------:R-:W-:Y:S02]  /*3170*/  WARPGROUP.DEPBAR.LE gsb0, 0x0 ;  /* 0x00008000000079c5 */ /* 0x000fe40000010000 */
[----:B------:R-:W-:-:S06]  /*3180*/  WARPGROUP.ARRIVE ;  /* 0x00000000000079c5 */ /* 0x000fcc0000000000 */
[----:B------:R-:W-:Y:S01]  /*3190*/  HGMMA.64x64x16.F32.BF16 R24, gdesc[UR20], R24, gsb0 ;  /* 0x00e00000141879f0 */ /* 0x000fe20008001818 */
[----:B------:R-:W-:Y:S02]  /*31a0*/  UIADD3 UR20, UR6, 0x4, URZ ;  /* 0x0000000406147890 */ /* 0x000fe4000fffe03f */
[----:B------:R-:W-:Y:S01]  /*31b0*/  UIADD3 UR22, UR5, 0x4, URZ ;  /* 0x0000000405167890 */ /* 0x000fe2000fffe03f */
[----:B------:R-:W-:Y:S01]  /*31c0*/  UMOV UR21, 0x40000040 ;  /* 0x4000004000157882 */ /* 0x000fe20000000000 */
[----:B------:R-:W-:Y:S01]  /*31d0*/  UMOV UR23, 0x40000040 ;  /* 0x4000004000177882 */ /* 0x000fe20000000000 */
        /* <DEDUP_REMOVED lines=94> */
[----:B------:R-:W-:Y:S02]  /*37c0*/  UIADD3 UR20, UR11, UR14, URZ ;  /* 0x0000000e0b147290 */ /* 0x000fe4000fffe03f */
[----:B------:R-:W-:Y:S01]  /*37d0*/  UIADD3 UR22, UR11, UR15, URZ ;  /* 0x0000000f0b167290 */ /* 0x000fe2000fffe03f */
        /* <DEDUP_REMOVED lines=16> */
[----:B------:R-:W-:Y:S01]  /*38e0*/  UMOV UR14, 0x28 ;  /* 0x00000028000e7882 */ /* 0x000fe20000000000 */
[----:B------:R-:W-:Y:S01]  /*38f0*/  UMOV UR15, 0xa00 ;  /* 0x00000a00000f7882 */ /* 0x000fe20000000000 */
[----:B------:R-:W-:Y:S02]  /*3900*/  USEL UR14, UR14, 0x26, UP0 ;  /* 0x000000260e0e7887 */ /* 0x000fe40008000000 */
[----:B------:R-:W-:-:S02]  /*3910*/  USEL UR15, UR15, 0x980, UP0 ;  /* 0x000009800f0f7887 */ /* 0x000fc40008000000 */
[----:B------:R-:W-:Y:S02]  /*3920*/  ULOP3.LUT UR14, UR14, 0x6, URZ, 0xc0, !UPT ;  /* 0x000000060e0e7892 */ /* 0x000fe4000f8ec03f */
[----:B------:R-:W-:Y:S01]  /*3930*/  ULOP3.LUT UR15, UR15, 0xa00, URZ, 0xc0, !UPT ;  /* 0x00000a000f0f7892 */ /* 0x000fe2000f8ec03f */
[----:B------:R-:W-:Y:S02]  /*3940*/  WARPGROUP.DEPBAR.LE gsb0, 0x0 ;  /* 0x00008000000079c5 */ /* 0x000fe40000010000 */
[----:B------:R-:W-:-:S06]  /*3950*/  WARPGROUP.ARRIVE ;  /* 0x00000000000079c5 */ /* 0x000fcc0000000000 */
[----:B------:R-:W-:Y:S01]  /*3960*/  HGMMA.64x64x16.F32.BF16 R24, gdesc[UR20], R24, gsb0 ;  /* 0x00e00000141879f0 */ /* 0x000fe20008001818 */
[----:B------:R-:W-:Y:S02]  /*3970*/  UIADD3 UR20, UR14, UR15, UR6 ;  /* 0x0000000f0e147290 */ /* 0x000fe4000fffe006 */
[----:B------:R-:W-:Y:S01]  /*3980*/  UIADD3 UR22, UR14, UR15, UR5 ;  /* 0x0000000f0e167290 */ /* 0x000fe2000fffe005 */
[----:B------:R-:W-:Y:S01]  /*3990*/  UMOV UR21, 0x40000040 ;  /* 0x4000004000157882 */ /* 0x000fe20000000000 */
[----:B------:R-:W-:Y:S01]  /*39a0*/  UMOV UR23, 0x40000040 ;  /* 0x4000004000177882 */ /* 0x000fe20000000000 */
[----:B------:R-:W-:Y:S02]  /*39b0*/  UIADD3 UR14, UR6, 0xa00, URZ ;  /* 0x00000a00060e7890 */ /* 0x000fe4000fffe03f */
[----:B------:R-:W-:Y:S01]  /*39c0*/  UIADD3 UR15, UR5, 0xa00, URZ ;  /* 0x00000a00050f7890 */ /* 0x000fe2000fffe03f */
        /* <DEDUP_REMOVED lines=87> */
[----:B------:R-:W-:Y:S02]  /*3f40*/  UMOV UR10, 0x1000 ;  /* 0x00001000000a7882 */ /* 0x000fe40000000000 */
[----:B------:R-:W-:-:S04]  /*3f50*/  USEL UR10, UR10, 0xf80, UP0 ;  /* 0x00000f800a0a7887 */ /* 0x000fc80008000000 */
[----:B------:R-:W-:Y:S01]  /*3f60*/  ULOP3.LUT UR10, UR10, 0x1e00, URZ, 0xc0, !UPT ;  /* 0x00001e000a0a7892 */ /* 0x000fe2000f8ec03f */
        /* <DEDUP_REMOVED lines=9> */
[----:B------:R-:W-:-:S04]  /*4000*/  USEL UR7, UR7, 0x3e, UP0 ;  /* 0x0000003e07077887 */ /* 0x000fc80008000000 */
        /* <DEDUP_REMOVED lines=8> */
[----:B------:R-:W-:Y:S01]  /*4090*/  ULDC UR5, c[0x0][0xa80] ;  /* 0x0002a00000057ab9 */ /* 0x000fe20000000800 */
[----:B------:R-:W-:-:S04]  /*40a0*/  ULOP3.LUT UR7, UR44, 0x2000000, URZ, 0xfc, !UPT ;  /* 0x020000002c077892 */ /* 0x000fc8000f8efc3f */
[----:B------:R-:W-:-:S04]  /*40b0*/  ULEA UR10, UR36, UR7, 0xc ;  /* 0x00000007240a7291 */ /* 0x000fc8000f8e603f */
[----:B------:R-:W-:Y:S01]  /*40c0*/  UIADD3 UR14, UR10, 0x80, URZ ;  /* 0x000000800a0e7890 */ /* 0x000fe2000fffe03f */
        /* <DEDUP_REMOVED lines=57> */
[----:B------:R-:W-:Y:S01]  /*4460*/  FSEL R50, R50, -INF , P5 ;  /* 0xff80000032327808 */ /* 0x000fe20002800000 */
[----:B------:R-:W0:Y:S01]  /*4470*/  SHFL.BFLY PT, R5, R8, 0x2, 0x1f ;  /* 0x0c401f0008057f89 */ /* 0x000e2200000e0000 */
[----:B------:R-:W-:Y:S02]  /*4480*/  FSEL R54, R54, -INF , P3 ;  /* 0xff80000036367808 */ /* 0x000fe40001800000 */
[----:B------:R-:W-:Y:S02]  /*4490*/  FSEL R70, R55, -INF , P2 ;  /* 0xff80000037467808 */ /* 0x000fe40001000000 */
[----:B------:R-:W-:Y:S02]  /*44a0*/  ISETP.GE.AND P2, PT, R152, 0x41, PT ;  /* 0x000000419800780c */ /* 0x000fe40003f46270 */
[----:B0-----:R-:W-:-:S02]  /*44b0*/  FMNMX.FTZ R9, R8, R5, !PT ;  /* 0x0000000508097209 */ /* 0x001fc40007810000 */
[----:B------:R-:W-:-:S03]  /*44c0*/  FMNMX.FTZ R5, R26, R27, !PT ;  /* 0x0000001b1a057209 */ /* 0x000fc60007810000 */
[----:B------:R-:W0:Y:S01]  /*44d0*/  SHFL.BFLY PT, R0, R9, 0x1, 0x1f ;  /* 0x0c201f0009007f89 */ /* 0x000e2200000e0000 */
[----:B------:R-:W-:-:S04]  /*44e0*/  FMNMX.FTZ R5, R30, R5, !PT ;  /* 0x000000051e057209 */ /* 0x000fc80007810000 */
[----:B------:R-:W-:-:S04]  /*44f0*/  FMNMX.FTZ R5, R32, R5, !PT ;  /* 0x0000000520057209 */ /* 0x000fc80007810000 */
[----:B------:R-:W-:-:S04]  /*4500*/  FMNMX.FTZ R5, R34, R5, !PT ;  /* 0x0000000522057209 */ /* 0x000fc80007810000 */
[----:B------:R-:W-:-:S04]  /*4510*/  FMNMX.FTZ R5, R36, R5, !PT ;  /* 0x0000000524057209 */ /* 0x000fc80007810000 */
[----:B------:R-:W-:Y:S01]  /*4520*/  FMNMX.FTZ R7, R38, R5, !PT ;  /* 0x0000000526077209 */ /* 0x000fe20007810000 */
[----:B------:R-:W-:-:S03]  /*4530*/  IMAD.U32 R5, RZ, RZ, UR5 ;  /* 0x00000005ff057e24 */ /* 0x000fc6000f8e00ff */
        /* <DEDUP_REMOVED lines=8> */
[----:B------:R-:W-:-:S03]  /*45c0*/  FMNMX.FTZ R9, R48, R7, !PT ;  /* 0x0000000730097209 */ /* 0x000fc60007810000 */
[-CC-:B------:R-:W-:Y:S01]  /*45d0*/  FFMA.FTZ R10, R24, R5.reuse, -R29.reuse ;  /* 0x00000005180a7223 */ /* 0x180fe2000001081d */
[----:B------:R-:W-:Y:S01]  /*45e0*/  FSEL R24, R51, -INF , P4 ;  /* 0xff80000033187808 */ /* 0x000fe20002000000 */
[--C-:B------:R-:W-:Y:S01]  /*45f0*/  FFMA.FTZ R8, R25, R5, -R29.reuse ;  /* 0x0000000519087223 */ /* 0x100fe2000001081d */
[----:B------:R-:W-:Y:S01]  /*4600*/  FMNMX.FTZ R9, R50, R9, !PT ;  /* 0x0000000932097209 */ /* 0x000fe20007810000 */
[----:B------:R0:W-:Y:S01]  /*4610*/  MUFU.EX2 R7, R10 ;  /* 0x0000000a00077308 */ /* 0x0001e20000000800 */
        /* <DEDUP_REMOVED lines=8> */
[-CC-:B0-----:R-:W-:Y:S01]  /*46a0*/  FFMA.FTZ R10, R4, R5.reuse, -R29.reuse ;  /* 0x00000005040a7223 */ /* 0x181fe2000001081d */
[--C-:B------:R-:W-:Y:S01]  /*46b0*/  FFMA.FTZ R21, R62, R5, -R29.reuse ;  /* 0x000000053e157223 */ /* 0x100fe2000001081d */
[----:B------:R-:W-:Y:S01]  /*46c0*/  FMNMX.FTZ R15, R70, R9, !PT ;  /* 0x00000009460f7209 */ /* 0x000fe20007810000 */
[-CC-:B------:R-:W-:Y:S01]  /*46d0*/  FFMA.FTZ R154, R64, R5.reuse, -R29.reuse ;  /* 0x00000005409a7223 */ /* 0x180fe2000001081d */
[-CC-:B------:R-:W-:Y:S01]  /*46e0*/  FFMA.FTZ R155, R66, R5.reuse, -R29.reuse ;  /* 0x00000005429b7223 */ /* 0x180fe2000001081d */
[-CC-:B------:R-:W-:Y:S01]  /*46f0*/  FFMA.FTZ R172, R68, R5.reuse, -R29.reuse ;  /* 0x0000000544ac7223 */ /* 0x180fe2000001081d */
[-CC-:B------:R-:W-:Y:S01]  /*4700*/  FFMA.FTZ R173, R52, R5.reuse, -R29.reuse ;  /* 0x0000000534ad7223 */ /* 0x180fe2000001081d */
[----:B------:R-:W0:Y:S01]  /*4710*/  SHFL.BFLY PT, R4, R15, 0x2, 0x1f ;  /* 0x0c401f000f047f89 */ /* 0x000e2200000e0000 */
[--C-:B------:R-:W-:Y:S01]  /*4720*/  FFMA.FTZ R174, R72, R5, -R29.reuse ;  /* 0x0000000548ae7223 */ /* 0x100fe2000001081d */
[----:B------:R-:W1:Y:S08]  /*4730*/  MUFU.EX2 R8, R8 ;  /* 0x0000000800087308 */ /* 0x000e700000000800 */
[----:B------:R-:W-:Y:S08]  /*4740*/  MUFU.EX2 R9, R28 ;  /* 0x0000001c00097308 */ /* 0x000ff00000000800 */
[----:B------:R-:W2:Y:S01]  /*4750*/  MUFU.EX2 R10, R10 ;  /* 0x0000000a000a7308 */ /* 0x000ea20000000800 */
[----:B-1----:R-:W-:Y:S01]  /*4760*/  F2FP.BF16.F32.PACK_AB R156, R8, R7 ;  /* 0x00000007089c723e */ /* 0x002fe200000010ff */
[----:B------:R-:W-:Y:S01]  /*4770*/  FADD.FTZ R8, R7, R8 ;  /* 0x0000000807087221 */ /* 0x000fe20000010000 */
[----:B0-----:R-:W-:Y:S01]  /*4780*/  FMNMX.FTZ R25, R15, R4, !PT ;  /* 0x000000040f197209 */ /* 0x001fe20007810000 */
[----:B------:R-:W-:-:S04]  /*4790*/  FFMA.FTZ R15, R58, R5, -R29 ;  /* 0x000000053a0f7223 */ /* 0x000fc8000001081d */
[----:B------:R-:W-:Y:S01]  /*47a0*/  MUFU.EX2 R11, R11 ;  /* 0x0000000b000b7308 */ /* 0x000fe20000000800 */
[----:B------:R-:W0:Y:S07]  /*47b0*/  SHFL.BFLY PT, R4, R25, 0x1, 0x1f ;  /* 0x0c201f0019047f89 */ /* 0x000e2e00000e0000 */
[----:B------:R-:W1:Y:S01]  /*47c0*/  MUFU.EX2 R12, R12 ;  /* 0x0000000c000c7308 */ /* 0x000e620000000800 */
[----:B--2---:R-:W-:Y:S01]  /*47d0*/  F2FP.BF16.F32.PACK_AB R158, R10, R9 ;  /* 0x000000090a9e723e */ /* 0x004fe200000010ff */
[----:B------:R-:W-:-:S04]  /*47e0*/  FADD.FTZ R9, R9, R8 ;  /* 0x0000000809097221 */ /* 0x000fc80000010000 */
[----:B------:R-:W-:Y:S02]  /*47f0*/  FADD.FTZ R10, R10, R9 ;  /* 0x000000090a0a7221 */ /* 0x000fe40000010000 */
[----:B------:R-:W-:Y:S08]  /*4800*/  MUFU.EX2 R13, R13 ;  /* 0x0000000d000d7308 */ /* 0x000ff00000000800 */
[----:B------:R-:W2:Y:S01]  /*4810*/  MUFU.EX2 R14, R14 ;  /* 0x0000000e000e7308 */ /* 0x000ea20000000800 */
[----:B-1----:R-:W-:Y:S01]  /*4820*/  F2FP.BF16.F32.PACK_AB R160, R12, R11 ;  /* 0x0000000b0ca0723e */ /* 0x002fe200000010ff */
[----:B------:R-:W-:Y:S01]  /*4830*/  FADD.FTZ R11, R11, R10 ;  /* 0x0000000a0b0b7221 */ /* 0x000fe20000010000 */
[----:B0-----:R-:W-:-:S03]  /*4840*/  FMNMX.FTZ R4, R25, R4, !PT ;  /* 0x0000000419047209 */ /* 0x001fc60007810000 */
[----:B------:R-:W-:Y:S01]  /*4850*/  FADD.FTZ R12, R12, R11 ;  /* 0x0000000b0c0c7221 */ /* 0x000fe20000010000 */
[C---:B------:R-:W-:Y:S01]  /*4860*/  FSETP.NEU.FTZ.AND P1, PT, R4.reuse, -INF , PT ;  /* 0xff8000000400780b */ /* 0x040fe20003f3d000 */
[-C--:B------:R-:W-:Y:S01]  /*4870*/  FMUL.FTZ R25, R4, R5.reuse ;  /* 0x0000000504197220 */ /* 0x080fe20000410000 */
[----:B------:R-:W-:Y:S04]  /*4880*/  MUFU.EX2 R15, R15 ;  /* 0x0000000f000f7308 */ /* 0x000fe80000000800 */
[----:B------:R-:W-:Y:S02]  /*4890*/  FSEL R25, R25, RZ, P1 ;  /* 0x000000ff19197208 */ /* 0x000fe40000800000 */
[----:B------:R-:W-:Y:S02]  /*48a0*/  ISETP.NE.AND P1, PT, R57, RZ, PT ;  /* 0x000000ff3900720c */ /* 0x000fe40003f25270 */
        /* <DEDUP_REMOVED lines=11> */
[----:B------:R-:W-:-:S02]  /*4960*/  @!P1 VIADD R24, R6, 0x38840 ;  /* 0x0003884006189836 */ /* 0x000fc40000000000 */
[-CC-:B------:R-:W-:Y:S01]  /*4970*/  FFMA.FTZ R192, R44, R5.reuse, -R25.reuse ;  /* 0x000000052cc07223 */ /* 0x180fe20000010819 */
[-CC-:B------:R-:W-:Y:S01]  /*4980*/  FFMA.FTZ R191, R46, R5.reuse, -R25.reuse ;  /* 0x000000052ebf7223 */ /* 0x180fe20000010819 */
[-CC-:B------:R-:W-:Y:S01]  /*4990*/  FFMA.FTZ R194, R48, R5.reuse, -R25.reuse ;  /* 0x0000000530c27223 */ /* 0x180fe20000010819 */
[-CC-:B------:R-:W-:Y:S01]  /*49a0*/  FFMA.FTZ R193, R50, R5.reuse, -R25.reuse ;  /* 0x0000000532c17223 */ /* 0x180fe20000010819 */
[----:B------:R-:W-:Y:S01]  /*49b0*/  @!P1 PRMT R24, RZ, 0x654, R24 ;  /* 0x00000654ff189816 */ /* 0x000fe20000000018 */
[-CC-:B------:R-:W-:Y:S01]  /*49c0*/  FFMA.FTZ R195, R54, R5.reuse, -R25.reuse ;  /* 0x0000000536c37223 */ /* 0x180fe20000010819 */
[----:B------:R-:W-:Y:S01]  /*49d0*/  FFMA.FTZ R198, R70, R5, -R25 ;  /* 0x0000000546c67223 */ /* 0x000fe20000010819 */
[----:B------:R-:W-:Y:S01]  /*49e0*/  MUFU.EX2 R175, R175 ;  /* 0x000000af00af7308 */ /* 0x000fe20000000800 */
[----:B------:R1:W-:Y:S01]  /*49f0*/  @!P1 SYNCS.ARRIVE.TRANS64.RED.A1T0 RZ, [R24+URZ], RZ ;  /* 0x000000ff18ff99a7 */ /* 0x0003e2000810043f */
[----:B--2---:R-:W-:Y:S01]  /*4a00*/  F2FP.BF16.F32.PACK_AB R162, R14, R13 ;  /* 0x0000000d0ea2723e */ /* 0x004fe200000010ff */
[----:B------:R-:W-:Y:S01]  /*4a10*/  FADD.FTZ R13, R13, R12 ;  /* 0x0000000c0d0d7221 */ /* 0x000fe20000010000 */
[----:B0-----:R-:W-:Y:S01]  /*4a20*/  F2FP.BF16.F32.PACK_AB R164, R20, R15 ;  /* 0x0000000f14a4723e */ /* 0x001fe200000010ff */
[----:B------:R-:W-:-:S02]  /*4a30*/  @!P1 VIADD R6, R6, 0x38860 ;  /* 0x0003886006069836 */ /* 0x000fc40000000000 */
[----:B------:R-:W-:Y:S01]  /*4a40*/  FADD.FTZ R14, R14, R13 ;  /* 0x0000000d0e0e7221 */ /* 0x000fe20000010000 */
[----:B------:R-:W0:Y:S02]  /*4a50*/  MUFU.EX2 R176, R176 ;  /* 0x000000b000b07308 */ /* 0x000e240000000800 */
[----:B------:R-:W-:Y:S01]  /*4a60*/  @!P1 PRMT R6, RZ, 0x654, R6 ;  /* 0x00000654ff069816 */ /* 0x000fe20000000006 */
[----:B------:R-:W-:-:S04]  /*4a70*/  FADD.FTZ R15, R15, R14 ;  /* 0x0000000e0f0f7221 */ /* 0x000fc80000010000 */
[----:B------:R-:W-:Y:S01]  /*4a80*/  FADD.FTZ R20, R20, R15 ;  /* 0x0000000f14147221 */ /* 0x000fe20000010000 */
[----:B------:R-:W-:Y:S08]  /*4a90*/  MUFU.EX2 R177, R177 ;  /* 0x000000b100b17308 */ /* 0x000ff00000000800 */
[----:B------:R-:W2:Y:S01]  /*4aa0*/  MUFU.EX2 R178, R178 ;  /* 0x000000b200b27308 */ /* 0x000ea20000000800 */
[----:B0-----:R-:W-:Y:S01]  /*4ab0*/  F2FP.BF16.F32.PACK_AB R157, R176, R175 ;  /* 0x000000afb09d723e */ /* 0x001fe200000010ff */
[----:B------:R-:W-:-:S06]  /*4ac0*/  FADD.FTZ R176, R175, R176 ;  /* 0x000000b0afb07221 */ /* 0x000fcc0000010000 */
[----:B------:R-:W-:Y:S08]  /*4ad0*/  MUFU.EX2 R179, R179 ;  /* 0x000000b300b37308 */ /* 0x000ff00000000800 */
[----:B------:R-:W0:Y:S01]  /*4ae0*/  MUFU.EX2 R180, R180 ;  /* 0x000000b400b47308 */ /* 0x000e220000000800 */
[----:B--2---:R-:W-:Y:S01]  /*4af0*/  F2FP.BF16.F32.PACK_AB R159, R178, R177 ;  /* 0x000000b1b29f723e */ /* 0x004fe200000010ff */
[----:B------:R-:W-:Y:S01]  /*4b00*/  BAR.SYNC.DEFER_BLOCKING 0xf, 0x100 ;  /* 0x03c4000000007b1d */ /* 0x000fe20000010000 */
[----:B------:R-:W-:-:S04]  /*4b10*/  FADD.FTZ R177, R177, R176 ;  /* 0x000000b0b1b17221 */ /* 0x000fc80000010000 */
[----:B------:R-:W-:Y:S01]  /*4b20*/  FADD.FTZ R178, R178, R177 ;  /* 0x000000b1b2b27221 */ /* 0x000fe20000010000 */
[----:B------:R-:W-:Y:S08]  /*4b30*/  MUFU.EX2 R181, R181 ;  /* 0x000000b500b57308 */ /* 0x000ff00000000800 */
[----:B------:R-:W2:Y:S01]  /*4b40*/  MUFU.EX2 R182, R182 ;  /* 0x000000b600b67308 */ /* 0x000ea20000000800 */
[----:B0-----:R-:W-:Y:S01]  /*4b50*/  F2FP.BF16.F32.PACK_AB R161, R180, R179 ;  /* 0x000000b3b4a1723e */ /* 0x001fe200000010ff */
[----:B------:R-:W-:-:S04]  /*4b60*/  FADD.FTZ R179, R179, R178 ;  /* 0x000000b2b3b37221 */ /* 0x000fc80000010000 */
[----:B------:R-:W-:Y:S02]  /*4b70*/  FADD.FTZ R180, R180, R179 ;  /* 0x000000b3b4b47221 */ /* 0x000fe40000010000 */
[----:B------:R-:W-:Y:S01]  /*4b80*/  MUFU.EX2 R21, R21 ;  /* 0x0000001500157308 */ /* 0x000fe20000000800 */
[----:B------:R0:W-:Y:S07]  /*4b90*/  STSM.16.M88.4 [R23+0x36400], R156 ;  /* 0x0364009c17007844 */ /* 0x0001ee0000000200 */
[----:B------:R-:W3:Y:S01]  /*4ba0*/  MUFU.EX2 R154, R154 ;  /* 0x0000009a009a7308 */ /* 0x000ee20000000800 */
[----:B--2---:R-:W-:Y:S01]  /*4bb0*/  F2FP.BF16.F32.PACK_AB R163, R182, R181 ;  /* 0x000000b5b6a3723e */ /* 0x004fe200000010ff */
[----:B------:R-:W-:-:S04]  /*4bc0*/  FADD.FTZ R181, R181, R180 ;  /* 0x000000b4b5b57221 */ /* 0x000fc80000010000 */
[----:B------:R0:W-:Y:S01]  /*4bd0*/  STSM.16.M88.4 [R185], R160 ;  /* 0x000000a0b9007844 */ /* 0x0001e20000000200 */
[----:B------:R-:W-:Y:S01]  /*4be0*/  FADD.FTZ R182, R182, R181 ;  /* 0x000000b5b6b67221 */ /* 0x000fe20000010000 */
[----:B------:R-:W-:Y:S08]  /*4bf0*/  MUFU.EX2 R183, R183 ;  /* 0x000000b700b77308 */ /* 0x000ff00000000800 */
[----:B------:R-:W2:Y:S01]  /*4c00*/  MUFU.EX2 R192, R192 ;  /* 0x000000c000c07308 */ /* 0x000ea20000000800 */
[----:B---3--:R-:W-:Y:S01]  /*4c10*/  F2FP.BF16.F32.PACK_AB R166, R154, R21 ;  /* 0x000000159aa6723e */ /* 0x008fe200000010ff */
[----:B------:R-:W-:-:S04]  /*4c20*/  FADD.FTZ R21, R21, R20 ;  /* 0x0000001415157221 */ /* 0x000fc80000010000 */
[----:B------:R-:W-:Y:S02]  /*4c30*/  FADD.FTZ R154, R154, R21 ;  /* 0x000000159a9a7221 */ /* 0x000fe40000010000 */
[----:B------:R-:W-:Y:S08]  /*4c40*/  MUFU.EX2 R191, R191 ;  /* 0x000000bf00bf7308 */ /* 0x000ff00000000800 */
[----:B------:R-:W3:Y:S01]  /*4c50*/  MUFU.EX2 R194, R194 ;  /* 0x000000c200c27308 */ /* 0x000ee20000000800 */
[----:B--2---:R-:W-:Y:S01]  /*4c60*/  F2FP.BF16.F32.PACK_AB R165, R192, R183 ;  /* 0x000000b7c0a5723e */ /* 0x004fe200000010ff */
[----:B------:R-:W-:-:S04]  /*4c70*/  FADD.FTZ R183, R183, R182 ;  /* 0x000000b6b7b77221 */ /* 0x000fc80000010000 */
[----:B------:R-:W-:Y:S02]  /*4c80*/  FADD.FTZ R192, R192, R183 ;  /* 0x000000b7c0c07221 */ /* 0x000fe40000010000 */
[----:B------:R-:W-:Y:S08]  /*4c90*/  MUFU.EX2 R155, R155 ;  /* 0x0000009b009b7308 */ /* 0x000ff00000000800 */
[----:B------:R-:W2:Y:S01]  /*4ca0*/  MUFU.EX2 R172, R172 ;  /* 0x000000ac00ac7308 */ /* 0x000ea20000000800 */
[----:B---3--:R-:W-:Y:S01]  /*4cb0*/  F2FP.BF16.F32.PACK_AB R167, R194, R191 ;  /* 0x000000bfc2a7723e */ /* 0x008fe200000010ff */
[----:B------:R-:W-:-:S04]  /*4cc0*/  FADD.FTZ R191, R191, R192 ;  /* 0x000000c0bfbf7221 */ /* 0x000fc80000010000 */
[----:B------:R0:W-:Y:S01]  /*4cd0*/  STSM.16.M88.4 [R22], R164 ;  /* 0x000000a416007844 */ /* 0x0001e20000000200 */
[----:B------:R-:W-:Y:S01]  /*4ce0*/  FADD.FTZ R194, R194, R191 ;  /* 0x000000bfc2c27221 */ /* 0x000fe20000010000 */
        /* <DEDUP_REMOVED lines=8> */
[----:B------:R-:W-:-:S06]  /*4d70*/  FADD.FTZ R173, R173, R172 ;  /* 0x000000acadad7221 */ /* 0x000fcc0000010000 */
[----:B------:R-:W3:Y:S08]  /*4d80*/  MUFU.EX2 R195, R195 ;  /* 0x000000c300c37308 */ /* 0x000ef00000000800 */
[----:B------:R-:W4:Y:S01]  /*4d90*/  MUFU.EX2 R198, R198 ;  /* 0x000000c600c67308 */ /* 0x000f220000000800 */
[----:B--2---:R-:W-:Y:S01]  /*4da0*/  F2FP.BF16.F32.PACK_AB R169, R196, R193 ;  /* 0x000000c1c4a9723e */ /* 0x004fe200000010ff */
[----:B------:R-:W-:-:S04]  /*4db0*/  FADD.FTZ R193, R193, R194 ;  /* 0x000000c2c1c17221 */ /* 0x000fc80000010000 */
[----:B------:R-:W-:-:S04]  /*4dc0*/  FADD.FTZ R196, R196, R193 ;  /* 0x000000c1c4c47221 */ /* 0x000fc80000010000 */
[----:B---3--:R-:W-:Y:S01]  /*4dd0*/  FADD.FTZ R7, R195, R196 ;  /* 0x000000c4c3077221 */ /* 0x008fe20000010000 */
[----:B----4-:R-:W-:-:S03]  /*4de0*/  F2FP.BF16.F32.PACK_AB R171, R198, R195 ;  /* 0x000000c3c6ab723e */ /* 0x010fc600000010ff */
[----:B------:R-:W-:Y:S02]  /*4df0*/  FADD.FTZ R7, R198, R7 ;  /* 0x00000007c6077221 */ /* 0x000fe40000010000 */
[----:B------:R0:W-:Y:S01]  /*4e00*/  STSM.16.M88.4 [R184], R168 ;  /* 0x000000a8b8007844 */ /* 0x0001e20000000200 */
[----:B-1----:R-:W-:-:S06]  /*4e10*/  WARPGROUP.ARRIVE ;  /* 0x00000000000079c5 */ /* 0x002fcc0000000000 */
[----:B------:R-:W-:Y:S01]  /*4e20*/  HGMMA.64x256x16.F32.BF16 R24, R156, gdesc[UR8].tnspB, RZ, !UPT, gsb0 ;  /* 0x43e000089c187df0 */ /* 0x000fe2000c0018ff */
[----:B------:R-:W-:Y:S02]  /*4e30*/  UMOV UR11, 0x40000040 ;  /* 0x40000040000b7882 */ /* 0x000fe40000000000 */
[----:B------:R-:W-:Y:S02]  /*4e40*/  WARPGROUP.DEPBAR.LE gsb0, 0x0 ;  /* 0x00008000000079c5 */ /* 0x000fe40000010000 */
[----:B------:R-:W-:-:S15]  /*4e50*/  WARPGROUP.ARRIVE ;  /* 0x00000000000079c5 */ /* 0x000fde0000000000 */
[----:B------:R-:W-:-:S08]  /*4e60*/  NOP ;  /* 0x0000000000007918 */ /* 0x000fd00000000000 */
[----:B------:R-:W-:Y:S01]  /*4e70*/  HGMMA.64x256x16.F32.BF16 R24, R160, gdesc[UR12].tnspB, R24, gsb0 ;  /* 0x43e0000ca0187df0 */ /* 0x000fe20008001818 */
[----:B------:R-:W-:Y:S01]  /*4e80*/  UIADD3 UR14, UR10, 0x100, URZ ;  /* 0x000001000a0e7890 */ /* 0x000fe2000fffe03f */
[----:B------:R-:W-:Y:S01]  /*4e90*/  UMOV UR15, 0x40000040 ;  /* 0x40000040000f7882 */ /* 0x000fe20000000000 */
[----:B------:R-:W-:Y:S01]  /*4ea0*/  UIADD3 UR10, UR10, 0x180, URZ ;  /* 0x000001800a0a7890 */ /* 0x000fe2000fffe03f */
[----:B------:R-:W-:Y:S02]  /*4eb0*/  WARPGROUP.DEPBAR.LE gsb0, 0x0 ;  /* 0x00008000000079c5 */ /* 0x000fe40000010000 */
[----:B------:R-:W-:-:S15]  /*4ec0*/  WARPGROUP.ARRIVE ;  /* 0x00000000000079c5 */ /* 0x000fde0000000000 */
[----:B------:R-:W-:-:S07]  /*4ed0*/  NOP ;  /* 0x0000000000007918 */ /* 0x000fce0000000000 */
[----:B------:R-:W-:Y:S03]  /*4ee0*/  HGMMA.64x256x16.F32.BF16 R24, R164, gdesc[UR12].tnspB, R24, gsb0 ;  /* 0x43e0000ca4187df0 */ /* 0x000fe60008001818 */
        /* <DEDUP_REMOVED lines=13> */
[----:B------:R1:W-:Y:S02]  /*4fc0*/  @!P1 SYNCS.ARRIVE.TRANS64.RED.A1T0 RZ, [R6+URZ], RZ ;  /* 0x000000ff06ff99a7 */ /* 0x0003e4000810043f */
[----:B-1----:R-:W-:Y:S01]  /*4fd0*/  FADD.FTZ R6, R174, R173 ;  /* 0x000000adae067221 */ /* 0x002fe20000010000 */
[----:B0-----:R-:W-:Y:S06]  /*4fe0*/  @!P2 BRA `(.L_x_3416) ;  /* 0x000000280078a947 */ /* 0x001fec0003800000 */
[----:B------:R-:W-:Y:S01]  /*4ff0*/  VIADD R8, R153, 0xfffffffe ;  /* 0xfffffffe99087836 */ /* 0x000fe20000000000 */
[----:B------:R-:W-:Y:S01]  /*5000*/  UMOV UR24, UR36 ;  /* 0x0000002400187c82 */ /* 0x000fe20008000000 */
[----:B------:R-:W-:Y:S02]  /*5010*/  IMAD.MOV.U32 R191, RZ, RZ, R4 ;  /* 0x000000ffffbf7224 */ /* 0x000fe400078e0004 */
[----:B------:R-:W-:-:S07]  /*5020*/  IMAD.MOV.U32 R9, RZ, RZ, R0 ;  /* 0x000000ffff097224 */ /* 0x000fce00078e0000 */
.L_x_3425:
[----:B------:R-:W-:Y:S01]  /*5030*/  UIADD3 UR36, UR24, 0x1, URZ ;  /* 0x0000000118247890 */ /* 0x000fe2000fffe03f */
[C---:B------:R-:W-:Y:S01]  /*5040*/  ISETP.GT.AND P2, PT, R8.reuse, RZ, PT ;  /* 0x000000ff0800720c */ /* 0x040fe20003f44270 */
[----:B------:R-:W-:Y:S02]  /*5050*/  VIADD R8, R8, 0xffffffff ;  /* 0xffffffff08087836 */ /* 0x000fe40000000000 */
[----:B------:R-:W-:-:S04]  /*5060*/  UISETP.NE.AND UP0, UPT, UR36, 0x2, UPT ;  /* 0x000000022400788c */ /* 0x000fc8000bf05270 */
[----:B------:R-:W-:Y:S02]  /*5070*/  USEL UR5, URZ, 0x1, UP0 ;  /* 0x000000013f057887 */ /* 0x000fe40008000000 */
[----:B------:R-:W-:-:S04]  /*5080*/  USEL UR36, UR36, URZ, UP0 ;  /* 0x0000003f24247287 */ /* 0x000fc80008000000 */
[----:B------:R-:W-:Y:S01]  /*5090*/  LOP3.LUT R2, R2, UR5, RZ, 0x3c, !PT ;  /* 0x0000000502027c12 */ /* 0x000fe2000f8e3cff */
[----:B-1----:R-:W-:Y:S07]  /*50a0*/  @P0 BRA `(.L_x_3417) ;  /* 0x0000000000040947 */ /* 0x002fee0003800000 */
[----:B------:R-:W-:Y:S01]  /*50b0*/  BPT.TRAP 0x1 ;  /* 0x000000040000795c */ /* 0x000fe20000300000 */
.L_x_3417:
[----:B------:R-:W-:Y:S01]  /*50c0*/  ULEA UR5, UR36, UR37, 0x3 ;  /* 0x0000002524057291 */ /* 0x000fe2000f8e183f */
[----:B------:R-:W-:-:S08]  /*50d0*/  SHF.L.U32 R0, R2, 0x1f, RZ ;  /* 0x0000001f02007819 */ /* 0x000fd000000006ff */
[----:B------:R0:W1:Y:S01]  /*50e0*/  SYNCS.PHASECHK.TRANS64.TRYWAIT P3, [UR5+0x38830], R0 ;  /* 0x03883000ff0075a7 */ /* 0x0000620008060145 */
[----:B------:R-:W-:Y:S05]  /*50f0*/  @P0 BRA `(.L_x_3418) ;  /* 0x0000000000040947 */ /* 0x000fea0003800000 */
[----:B------:R-:W-:Y:S01]  /*5100*/  BPT.TRAP 0x1 ;  /* 0x000000040000795c */ /* 0x000fe20000300000 */
.L_x_3418:
[----:B-1----:R-:W-:Y:S05]  /*5110*/  @P3 BRA `(.L_x_3419) ;  /* 0x0000000000083947 */ /* 0x002fea0003800000 */
[----:B------:R-:W1:Y:S02]  /*5120*/  SYNCS.PHASECHK.TRANS64.TRYWAIT P3, [UR5+0x38830], R0 ;  /* 0x03883000ff0075a7 */ /* 0x000e640008060145 */
[----:B-1----:R-:W-:Y:S05]  /*5130*/  @!P3 BRA `(.L_x_3420) ;  /* 0x000000b00018b947 */ /* 0x002fea0003800000 */
.L_x_3419:
        /* <DEDUP_REMOVED lines=26> */
[----:B------:R-:W-:Y:S05]  /*52e0*/  @P0 BRA `(.L_x_3421) ;  /* 0x0000000000040947 */ /* 0x000fea0003800000 */
[----:B------:R-:W-:Y:S01]  /*52f0*/  BPT.TRAP 0x1 ;  /* 0x000000040000795c */ /* 0x000fe20000300000 */
.L_x_3421:
[----:B------:R2:W3:Y:S01]  /*5300*/  SYNCS.PHASECHK.TRANS64.TRYWAIT P3, [UR5+0x38850], R0 ;  /* 0x03885000ff0075a7 */ /* 0x0004e20008060145 */
[----:B------:R-:W-:Y:S05]  /*5310*/  @P0 BRA `(.L_x_3422) ;  /* 0x0000000000040947 */ /* 0x000fea0003800000 */
[----:B------:R-:W-:Y:S01]  /*5320*/  BPT.TRAP 0x1 ;  /* 0x000000040000795c */ /* 0x000fe20000300000 */
.L_x_3422:
[----:B---3--:R-:W-:Y:S05]  /*5330*/  @P3 BRA `(.L_x_3423) ;  /* 0x0000000000083947 */ /* 0x008fea0003800000 */
[----:B------:R-:W3:Y:S02]  /*5340*/  SYNCS.PHASECHK.TRANS64.TRYWAIT P3, [UR5+0x38850], R0 ;  /* 0x03885000ff0075a7 */ /* 0x000ee40008060145 */
[----:B---3--:R-:W-:Y:S05]  /*5350*/  @!P3 BRA `(.L_x_3424) ;  /* 0x000000ac00a8b947 */ /* 0x008fea0003800000 */
.L_x_3423:
[----:B------:R-:W-:Y:S01]  /*5360*/  UIADD3 UR10, UR37, 0x26400, URZ ;  /* 0x00026400250a7890 */ /* 0x000fe2000fffe03f */
[----:B------:R-:W-:Y:S01]  /*5370*/  WARPGROUP.ARRIVE ;  /* 0x00000000000079c5 */ /* 0x000fe20000000000 */
[----:B------:R-:W-:-:S05]  /*5380*/  UIADD3 UR14, UR6, 0x200, URZ ;  /* 0x00000200060e7890 */ /* 0x000fca000fffe03f */
[----:B------:R-:W3:Y:S01]  /*5390*/  S2R R4, SR_TID.X ;  /* 0x0000000000047919 */ /* 0x000ee20000002100 */
[----:B------:R-:W-:Y:S02]  /*53a0*/  USHF.R.U32.HI UR10, URZ, 0x4, UR10 ;  /* 0x000000043f0a7899 */ /* 0x000fe4000801160a */
[----:B------:R-:W-:Y:S02]  /*53b0*/  UIADD3 UR11, UR6, 0x202, URZ ;  /* 0x00000202060b7890 */ /* 0x000fe4000fffe03f */
[----:B------:R-:W-:Y:S02]  /*53c0*/  ULOP3.LUT UR15, UR10, 0x3fff, URZ, 0xc0, !UPT ;  /* 0x00003fff0a0f7892 */ /* 0x000fe4000f8ec03f */
[----:B------:R-:W-:Y:S02]  /*53d0*/  ULEA UR10, UR36, UR4, 0xc ;  /* 0x00000004240a7291 */ /* 0x000fe4000f8e603f */
[----:B------:R-:W-:Y:S01]  /*53e0*/  ULOP3.LUT UR6, UR15, 0x10000, URZ, 0xfc, !UPT ;  /* 0x000100000f067892 */ /* 0x000fe2000f8efc3f */
[----:B------:R-:W-:Y:S01]  /*53f0*/  UMOV UR23, 0x40000040 ;  /* 0x4000004000177882 */ /* 0x000fe20000000000 */
[----:B------:R-:W-:Y:S01]  /*5400*/  UMOV UR21, 0x40000040 ;  /* 0x4000004000157882 */ /* 0x000fe20000000000 */
[----:B------:R-:W-:-:S02]  /*5410*/  UIADD3 UR18, UR10, 0x800, URZ ;  /* 0x000008000a127890 */ /* 0x000fc4000fffe03f */
[----:B------:R-:W-:Y:S02]  /*5420*/  UMOV UR22, UR10 ;  /* 0x0000000a00167c82 */ /* 0x000fe40008000000 */
[----:B------:R-:W-:Y:S01]  /*5430*/  UMOV UR20, UR6 ;  /* 0x0000000600147c82 */ /* 0x000fe20008000000 */
[----:B------:R-:W-:Y:S01]  /*5440*/  UIADD3 UR19, UR6, 0x800, URZ ;  /* 0x0000080006137890 */ /* 0x000fe2000fffe03f */
[----:B------:R-:W-:Y:S01]  /*5450*/  HGMMA.64x64x16.F32.BF16 R152, gdesc[UR20], R152, gsb0 ;  /* 0x00e00000149879f0 */ /* 0x000fe20008001898 */
[----:B------:R-:W-:Y:S02]  /*5460*/  UIADD3 UR22, UR10, 0x2, URZ ;  /* 0x000000020a167890 */ /* 0x000fe4000fffe03f */
[----:B------:R-:W-:Y:S01]  /*5470*/  UIADD3 UR20, UR6, 0x2, URZ ;  /* 0x0000000206147890 */ /* 0x000fe2000fffe03f */
[----:B------:R-:W-:Y:S01]  /*5480*/  UMOV UR23, 0x40000040 ;  /* 0x4000004000177882 */ /* 0x000fe20000000000 */
[----:B------:R-:W-:Y:S01]  /*5490*/  UMOV UR21, 0x40000040 ;  /* 0x4000004000157882 */ /* 0x000fe20000000000 */
[----:B---3--:R-:W-:-:S05]  /*54a0*/  SHF.R.U32.HI R4, RZ, 0x7, R4 ;  /* 0x00000007ff047819 */ /* 0x008fca0000011604 */
[----:B012---:R-:W0:Y:S01]  /*54b0*/  SHFL.IDX PT, R0, R4, RZ, 0x1f ;  /* 0x00001fff04007589 */ /* 0x007e2200000e0000 */
        /* <DEDUP_REMOVED lines=17> */
[----:B------:R-:W-:Y:S01]  /*55d0*/  UIADD3 UR22, UR10, 0x200, URZ ;  /* 0x000002000a167890 */ /* 0x000fe2000fffe03f */
[----:B------:R-:W-:Y:S01]  /*55e0*/  UMOV UR20, UR14 ;  /* 0x0000000e00147c82 */ /* 0x000fe20008000000 */
        /* <DEDUP_REMOVED lines=228> */
[----:B------:R-:W-:Y:S01]  /*6430*/  ULEA UR10, UR36, UR7, 0xc ;  /* 0x00000007240a7291 */ /* 0x000fe2000f8e603f */
[----:B------:R-:W-:-:S03]  /*6440*/  UMOV UR11, 0x40000040 ;  /* 0x40000040000b7882 */ /* 0x000fc60000000000 */
[----:B------:R-:W-:Y:S01]  /*6450*/  UIADD3 UR14, UR10, 0x80, URZ ;  /* 0x000000800a0e7890 */ /* 0x000fe2000fffe03f */
[----:B------:R-:W-:Y:S02]  /*6460*/  WARPGROUP.DEPBAR.LE gsb0, 0x0 ;  /* 0x00008000000079c5 */ /* 0x000fe40000010000 */
[----:B------:R-:W-:-:S06]  /*6470*/  WARPGROUP.ARRIVE ;  /* 0x00000000000079c5 */ /* 0x000fcc0000000000 */
[----:B------:R-:W-:Y:S03]  /*6480*/  HGMMA.64x64x16.F32.BF16 R152, gdesc[UR20], R152, gsb0 ;  /* 0x00e00000149879f0 */ /* 0x000fe60008001898 */
[----:B------:R-:W-:Y:S02]  /*6490*/  WARPGROUP.DEPBAR.LE gsb0, 0x0 ;  /* 0x00008000000079c5 */ /* 0x000fe40000010000 */
        /* <DEDUP_REMOVED lines=25> */
[----:B------:R-:W-:Y:S01]  /*6630*/  FMNMX.FTZ R11, R167, R4, !PT ;  /* 0x00000004a70b7209 */ /* 0x000fe20007810000 */
[----:B------:R-:W0:Y:S02]  /*6640*/  LDC R5, c[0x0][0xa80] ;  /* 0x0002a000ff057b82 */ /* 0x000e240000000800 */
[----:B------:R-:W1:Y:S01]  /*6650*/  SHFL.BFLY PT, R13, R12, 0x1, 0x1f ;  /* 0x0c201f000c0d7f89 */ /* 0x000e6200000e0000 */
[----:B------:R-:W-:-:S04]  /*6660*/  FMNMX.FTZ R4, R170, R11, !PT ;  /* 0x0000000baa047209 */ /* 0x000fc80007810000 */
[----:B------:R-:W-:-:S04]  /*6670*/  FMNMX.FTZ R11, R171, R4, !PT ;  /* 0x00000004ab0b7209 */ /* 0x000fc80007810000 */
[----:B------:R-:W-:Y:S02]  /*6680*/  FMNMX.FTZ R4, R174, R11, !PT ;  /* 0x0000000bae047209 */ /* 0x000fe40007810000 */
[----:B-1----:R-:W-:Y:S02]  /*6690*/  FMNMX.FTZ R0, R12, R13, !PT ;  /* 0x0000000d0c007209 */ /* 0x002fe40007810000 */
[----:B------:R-:W-:-:S03]  /*66a0*/  FMNMX.FTZ R13, R175, R4, !PT ;  /* 0x00000004af0d7209 */ /* 0x000fc60007810000 */
[----:B0-----:R-:W-:Y:S01]  /*66b0*/  FMUL.FTZ R192, R0, R5 ;  /* 0x0000000500c07220 */ /* 0x001fe20000410000 */
[----:B------:R-:W-:Y:S01]  /*66c0*/  FMNMX.FTZ R4, R178, R13, !PT ;  /* 0x0000000db2047209 */ /* 0x000fe20007810000 */
[----:B------:R-:W-:Y:S02]  /*66d0*/  FADD.FTZ R10, -R0, R9 ;  /* 0x00000009000a7221 */ /* 0x000fe40000010100 */
[-CC-:B------:R-:W-:Y:S01]  /*66e0*/  FFMA.FTZ R11, R153, R5.reuse, -R192.reuse ;  /* 0x00000005990b7223 */ /* 0x180fe200000108c0 */
[----:B------:R-:W-:Y:S01]  /*66f0*/  FMNMX.FTZ R13, R179, R4, !PT ;  /* 0x00000004b30d7209 */ /* 0x000fe20007810000 */
[-C--:B------:R-:W-:Y:S01]  /*6700*/  FMUL.FTZ R9, R10, R5.reuse ;  /* 0x000000050a097220 */ /* 0x080fe20000410000 */
        /* <DEDUP_REMOVED lines=9> */
[-CC-:B------:R-:W-:Y:S01]  /*67a0*/  FFMA.FTZ R168, R168, R5.reuse, -R192.reuse ;  /* 0x00000005a8a87223 */ /* 0x180fe200000108c0 */
[-CC-:B------:R-:W-:Y:S01]  /*67b0*/  FFMA.FTZ R169, R169, R5.reuse, -R192.reuse ;  /* 0x00000005a9a97223 */ /* 0x180fe200000108c0 */
[----:B------:R-:W0:Y:S01]  /*67c0*/  SHFL.BFLY PT, R153, R4, 0x2, 0x1f ;  /* 0x0c401f0004997f89 */ /* 0x000e2200000e0000 */
[-CC-:B------:R-:W-:Y:S01]  /*67d0*/  FFMA.FTZ R172, R172, R5.reuse, -R192.reuse ;  /* 0x00000005acac7223 */ /* 0x180fe200000108c0 */
[-CC-:B------:R-:W-:Y:S01]  /*67e0*/  FFMA.FTZ R173, R173, R5.reuse, -R192.reuse ;  /* 0x00000005adad7223 */ /* 0x180fe200000108c0 */
[-CC-:B------:R-:W-:Y:S01]  /*67f0*/  FFMA.FTZ R176, R176, R5.reuse, -R192.reuse ;  /* 0x00000005b0b07223 */ /* 0x180fe200000108c0 */
[-CC-:B------:R-:W-:Y:S01]  /*6800*/  FFMA.FTZ R177, R177, R5.reuse, -R192.reuse ;  /* 0x00000005b1b17223 */ /* 0x180fe200000108c0 */
[-CC-:B------:R-:W-:Y:S01]  /*6810*/  FFMA.FTZ R180, R180, R5.reuse, -R192.reuse ;  /* 0x00000005b4b47223 */ /* 0x180fe200000108c0 */
[----:B------:R-:W-:Y:S01]  /*6820*/  FFMA.FTZ R181, R181, R5, -R192 ;  /* 0x00000005b5b57223 */ /* 0x000fe200000108c0 */
[----:B------:R-:W1:Y:S08]  /*6830*/  MUFU.EX2 R9, R9 ;  /* 0x0000000900097308 */ /* 0x000e700000000800 */
[----:B------:R-:W-:Y:S08]  /*6840*/  MUFU.EX2 R10, R10 ;  /* 0x0000000a000a7308 */ /* 0x000ff00000000800 */
[----:B------:R-:W2:Y:S01]  /*6850*/  MUFU.EX2 R11, R11 ;  /* 0x0000000b000b7308 */ /* 0x000ea20000000800 */
[----:B0-----:R-:W-:Y:S01]  /*6860*/  FMNMX.FTZ R153, R4, R153, !PT ;  /* 0x0000009904997209 */ /* 0x001fe20007810000 */
[-C--:B-1----:R-:W-:Y:S01]  /*6870*/  FMUL.FTZ R24, R24, R9.reuse ;  /* 0x0000000918187220 */ /* 0x082fe20000410000 */
[-C--:B------:R-:W-:Y:S01]  /*6880*/  FMUL.FTZ R25, R25, R9.reuse ;  /* 0x0000000919197220 */ /* 0x080fe20000410000 */
[-C--:B------:R-:W-:Y:S01]  /*6890*/  FMUL.FTZ R28, R28, R9.reuse ;  /* 0x000000091c1c7220 */ /* 0x080fe20000410000 */
[-C--:B------:R-:W-:Y:S01]  /*68a0*/  FMUL.FTZ R29, R29, R9.reuse ;  /* 0x000000091d1d7220 */ /* 0x080fe20000410000 */
[----:B------:R-:W0:Y:S01]  /*68b0*/  SHFL.BFLY PT, R4, R153, 0x1, 0x1f ;  /* 0x0c201f0099047f89 */ /* 0x000e2200000e0000 */
        /* <DEDUP_REMOVED lines=23> */
[----:B0-----:R-:W-:Y:S01]  /*6a30*/  FMNMX.FTZ R4, R153, R4, !PT ;  /* 0x0000000499047209 */ /* 0x001fe20007810000 */
[----:B------:R-:W-:Y:S01]  /*6a40*/  IMAD.MOV R153, RZ, RZ, -R19 ;  /* 0x000000ffff997224 */ /* 0x000fe200078e0a13 */
[----:B------:R-:W-:Y:S01]  /*6a50*/  MUFU.EX2 R15, R15 ;  /* 0x0000000f000f7308 */ /* 0x000fe20000000800 */
[-C--:B------:R-:W-:Y:S01]  /*6a60*/  FMUL.FTZ R72, R72, R9.reuse ;  /* 0x0000000948487220 */ /* 0x080fe20000410000 */
[----:B------:R-:W-:Y:S01]  /*6a70*/  FMUL.FTZ R73, R73, R9 ;  /* 0x0000000949497220 */ /* 0x000fe20000410000 */
[----:B------:R-:W-:Y:S01]  /*6a80*/  FADD.FTZ R152, -R4, R191 ;  /* 0x000000bf04987221 */ /* 0x000fe20000010100 */
[----:B------:R-:W-:Y:S01]  /*6a90*/  ISETP.NE.AND P3, PT, R18, R153, PT ;  /* 0x000000991200720c */ /* 0x000fe20003f65270 */
[-C--:B------:R-:W-:Y:S01]  /*6aa0*/  FMUL.FTZ R76, R76, R9.reuse ;  /* 0x000000094c4c7220 */ /* 0x080fe20000410000 */
[----:B------:R-:W-:Y:S01]  /*6ab0*/  FMUL.FTZ R77, R77, R9 ;  /* 0x000000094d4d7220 */ /* 0x000fe20000410000 */
[-C--:B------:R-:W-:Y:S01]  /*6ac0*/  FMUL.FTZ R192, R152, R5.reuse ;  /* 0x0000000598c07220 */ /* 0x080fe20000410000 */
[----:B------:R-:W-:Y:S01]  /*6ad0*/  FMUL.FTZ R152, R4, R5 ;  /* 0x0000000504987220 */ /* 0x000fe20000410000 */
[----:B------:R-:W-:Y:S01]  /*6ae0*/  MUFU.EX2 R20, R20 ;  /* 0x0000001400147308 */ /* 0x000fe20000000800 */
[-C--:B------:R-:W-:Y:S01]  /*6af0*/  FMUL.FTZ R80, R80, R9.reuse ;  /* 0x0000000950507220 */ /* 0x080fe20000410000 */
[----:B------:R-:W-:Y:S01]  /*6b00*/  FMUL.FTZ R81, R81, R9 ;  /* 0x0000000951517220 */ /* 0x000fe20000410000 */
[-CC-:B------:R-:W-:Y:S01]  /*6b10*/  FFMA.FTZ R194, R155, R5.reuse, -R152.reuse ;  /* 0x000000059bc27223 */ /* 0x180fe20000010898 */
[----:B------:R-:W-:Y:S01]  /*6b20*/  FFMA.FTZ R199, R179, R5, -R152 ;  /* 0x00000005b3c77223 */ /* 0x000fe20000010898 */
[----:B------:R-:W-:-:S02]  /*6b30*/  IMAD.U32 R179, RZ, RZ, UR5 ;  /* 0x00000005ffb37e24 */ /* 0x000fc4000f8e00ff */
[-CC-:B------:R-:W-:Y:S01]  /*6b40*/  FFMA.FTZ R191, R154, R5.reuse, -R152.reuse ;  /* 0x000000059abf7223 */ /* 0x180fe20000010898 */
[----:B------:R-:W-:Y:S01]  /*6b50*/  IMAD.U32 R155, RZ, RZ, UR24 ;  /* 0x00000018ff9b7e24 */ /* 0x000fe2000f8e00ff */
[----:B------:R-:W0:Y:S01]  /*6b60*/  MUFU.EX2 R192, R192 ;  /* 0x000000c000c07308 */ /* 0x000e220000000800 */
[----:B------:R-:W-:Y:S02]  /*6b70*/  @!P1 VIADD R153, R179, 0x38840 ;  /* 0x00038840b3999836 */ /* 0x000fe40000000000 */
[-C--:B------:R-:W-:Y:S01]  /*6b80*/  FFMA.FTZ R193, R158, R5.reuse, -R152 ;  /* 0x000000059ec17223 */ /* 0x080fe20000010898 */
[----:B------:R-:W-:Y:S02]  /*6b90*/  @!P3 IMAD R154, R155, 0x40, R16 ;  /* 0x000000409b9ab824 */ /* 0x000fe400078e0210 */
[-CC-:B------:R-:W-:Y:S01]  /*6ba0*/  FFMA.FTZ R196, R159, R5.reuse, -R152.reuse ;  /* 0x000000059fc47223 */ /* 0x180fe20000010898 */
[-CC-:B------:R-:W-:Y:S01]  /*6bb0*/  FFMA.FTZ R195, R162, R5.reuse, -R152.reuse ;  /* 0x00000005a2c37223 */ /* 0x180fe20000010898 */
[----:B------:R-:W-:Y:S01]  /*6bc0*/  @!P1 PRMT R153, RZ, 0x654, R153 ;  /* 0x00000654ff999816 */ /* 0x000fe20000000099 */
[-CC-:B------:R-:W-:Y:S01]  /*6bd0*/  FFMA.FTZ R198, R163, R5.reuse, -R152.reuse ;  /* 0x00000005a3c67223 */ /* 0x180fe20000010898 */
[----:B------:R-:W-:Y:S01]  /*6be0*/  @!P3 LEA R154, R154, UR37, 0x2 ;  /* 0x000000259a9abc11 */ /* 0x000fe2000f8e10ff */
[-CC-:B------:R-:W-:Y:S01]  /*6bf0*/  FFMA.FTZ R197, R166, R5.reuse, -R152.reuse ;  /* 0x00000005a6c57223 */ /* 0x180fe20000010898 */
[-CC-:B------:R-:W-:Y:S01]  /*6c00*/  FFMA.FTZ R200, R167, R5.reuse, -R152.reuse ;  /* 0x00000005a7c87223 */ /* 0x180fe20000010898 */
[-CC-:B------:R-:W-:Y:S01]  /*6c10*/  FFMA.FTZ R170, R170, R5.reuse, -R152.reuse ;  /* 0x00000005aaaa7223 */ /* 0x180fe20000010898 */
[-CC-:B------:R-:W-:Y:S01]  /*6c20*/  FFMA.FTZ R171, R171, R5.reuse, -R152.reuse ;  /* 0x00000005abab7223 */ /* 0x180fe20000010898 */
[-CC-:B------:R-:W-:Y:S01]  /*6c30*/  FFMA.FTZ R174, R174, R5.reuse, -R152.reuse ;  /* 0x00000005aeae7223 */ /* 0x180fe20000010898 */
[-CC-:B------:R-:W-:Y:S01]  /*6c40*/  FFMA.FTZ R175, R175, R5.reuse, -R152.reuse ;  /* 0x00000005afaf7223 */ /* 0x180fe20000010898 */
[----:B------:R1:W-:Y:S01]  /*6c50*/  @!P1 SYNCS.ARRIVE.TRANS64.RED.A1T0 RZ, [R153+URZ], RZ ;  /* 0x000000ff99ff99a7 */ /* 0x0003e2000810043f */
[-CC-:B------:R-:W-:Y:S01]  /*6c60*/  FFMA.FTZ R178, R178, R5.reuse, -R152.reuse ;  /* 0x00000005b2b27223 */ /* 0x180fe20000010898 */
[-CC-:B------:R-:W-:Y:S01]  /*6c70*/  FFMA.FTZ R182, R182, R5.reuse, -R152.reuse ;  /* 0x00000005b6b67223 */ /* 0x180fe20000010898 */
[----:B------:R-:W-:Y:S01]  /*6c80*/  FFMA.FTZ R183, R183, R5, -R152 ;  /* 0x00000005b7b77223 */ /* 0x000fe20000010898 */
[----:B------:R-:W-:Y:S01]  /*6c90*/  @!P3 STS [R154+0x38400], R9 ;  /* 0x038400099a00b388 */ /* 0x000fe20000000800 */
[----:B------:R-:W-:Y:S01]  /*6ca0*/  MUFU.EX2 R191, R191 ;  /* 0x000000bf00bf7308 */ /* 0x000fe20000000800 */
[----:B--2---:R-:W-:Y:S01]  /*6cb0*/  F2FP.BF16.F32.PACK_AB R152, R11, R10 ;  /* 0x0000000a0b98723e */ /* 0x004fe200000010ff */
[----:B0-----:R-:W-:Y:S01]  /*6cc0*/  FMUL.FTZ R26, R26, R192 ;  /* 0x000000c01a1a7220 */ /* 0x001fe20000410000 */
[----:B------:R0:W-:Y:S01]  /*6cd0*/  @!P3 STS [R154+0x38420], R192 ;  /* 0x038420c09a00b388 */ /* 0x0001e20000000800 */
[----:B------:R-:W-:Y:S01]  /*6ce0*/  F2FP.BF16.F32.PACK_AB R156, R15, R14 ;  /* 0x0000000e0f9c723e */ /* 0x000fe200000010ff */
[-C--:B------:R-:W-:Y:S01]  /*6cf0*/  FMUL.FTZ R27, R27, R192.reuse ;  /* 0x000000c01b1b7220 */ /* 0x080fe20000410000 */
[-C--:B------:R-:W-:Y:S01]  /*6d00*/  FMUL.FTZ R30, R30, R192.reuse ;  /* 0x000000c01e1e7220 */ /* 0x080fe20000410000 */
[-C--:B------:R-:W-:Y:S01]  /*6d10*/  FMUL.FTZ R31, R31, R192.reuse ;  /* 0x000000c01f1f7220 */ /* 0x080fe20000410000 */
[----:B------:R-:W1:Y:S01]  /*6d20*/  MUFU.EX2 R194, R194 ;  /* 0x000000c200c27308 */ /* 0x000e620000000800 */
[-C--:B------:R-:W-:Y:S01]  /*6d30*/  FMUL.FTZ R34, R34, R192.reuse ;  /* 0x000000c022227220 */ /* 0x080fe20000410000 */
[-C--:B------:R-:W-:Y:S01]  /*6d40*/  FMUL.FTZ R35, R35, R192.reuse ;  /* 0x000000c023237220 */ /* 0x080fe20000410000 */
[-C--:B------:R-:W-:Y:S01]  /*6d50*/  FMUL.FTZ R38, R38, R192.reuse ;  /* 0x000000c026267220 */ /* 0x080fe20000410000 */
[----:B------:R-:W-:Y:S01]  /*6d60*/  FMUL.FTZ R39, R39, R192 ;  /* 0x000000c027277220 */ /* 0x000fe20000410000 */
[----:B0-----:R-:W-:Y:S01]  /*6d70*/  F2FP.BF16.F32.PACK_AB R154, R13, R12 ;  /* 0x0000000c0d9a723e */ /* 0x001fe200000010ff */
        /* <DEDUP_REMOVED lines=10> */
[----:B------:R-:W0:Y:S01]  /*6e20*/  MUFU.EX2 R196, R196 ;  /* 0x000000c400c47308 */ /* 0x000e220000000800 */
[----:B-1----:R-:W-:Y:S01]  /*6e30*/  F2FP.BF16.F32.PACK_AB R153, R194, R191 ;  /* 0x000000bfc299723e */ /* 0x002fe200000010ff */
[-C--:B------:R-:W-:Y:S01]  /*6e40*/  FMUL.FTZ R59, R59, R192.reuse ;  /* 0x000000c03b3b7220 */ /* 0x080fe20000410000 */
[-C--:B------:R-:W-:Y:S01]  /*6e50*/  FMUL.FTZ R62, R62, R192.reuse ;  /* 0x000000c03e3e7220 */ /* 0x080fe20000410000 */
[-C--:B------:R-:W-:Y:S01]  /*6e60*/  FMUL.FTZ R63, R63, R192.reuse ;  /* 0x000000c03f3f7220 */ /* 0x080fe20000410000 */
[-C--:B------:R-:W-:Y:S01]  /*6e70*/  FMUL.FTZ R66, R66, R192.reuse ;  /* 0x000000c042427220 */ /* 0x080fe20000410000 */
[-C--:B------:R-:W-:Y:S01]  /*6e80*/  FMUL.FTZ R67, R67, R192.reuse ;  /* 0x000000c043437220 */ /* 0x080fe20000410000 */
[-C--:B------:R-:W-:Y:S01]  /*6e90*/  FMUL.FTZ R70, R70, R192.reuse ;  /* 0x000000c046467220 */ /* 0x080fe20000410000 */
[----:B------:R-:W1:Y:S01]  /*6ea0*/  MUFU.EX2 R21, R21 ;  /* 0x0000001500157308 */ /* 0x000e620000000800 */
        /* <DEDUP_REMOVED lines=8> */
[----:B0-----:R-:W-:Y:S01]  /*6f30*/  F2FP.BF16.F32.PACK_AB R155, R196, R193 ;  /* 0x000000c1c49b723e */ /* 0x001fe200000010ff */
[----:B------:R-:W-:Y:S01]  /*6f40*/  BAR.SYNC.DEFER_BLOCKING 0xf, 0x100 ;  /* 0x03c4000000007b1d */ /* 0x000fe20000010000 */
[-C--:B------:R-:W-:Y:S01]  /*6f50*/  FMUL.FTZ R84, R84, R9.reuse ;  /* 0x0000000954547220 */ /* 0x080fe20000410000 */
[-C--:B------:R-:W-:Y:S01]  /*6f60*/  FMUL.FTZ R85, R85, R9.reuse ;  /* 0x0000000955557220 */ /* 0x080fe20000410000 */
[-C--:B------:R-:W-:Y:S01]  /*6f70*/  FMUL.FTZ R86, R86, R192.reuse ;  /* 0x000000c056567220 */ /* 0x080fe20000410000 */
[----:B------:R-:W-:Y:S01]  /*6f80*/  FMUL.FTZ R87, R87, R192 ;  /* 0x000000c057577220 */ /* 0x000fe20000410000 */
        /* <DEDUP_REMOVED lines=17> */
[----:B------:R-:W1:Y:S01]  /*70a0*/  MUFU.EX2 R200, R200 ;  /* 0x000000c800c87308 */ /* 0x000e620000000800 */
[----:B0-----:R-:W-:Y:S01]  /*70b0*/  F2FP.BF16.F32.PACK_AB R157, R198, R195 ;  /* 0x000000c3c69d723e */ /* 0x001fe200000010ff */
        /* <DEDUP_REMOVED lines=57> */
[----:B------:R-:W-:Y:S01]  /*7450*/  FMUL.FTZ R149, R149, R9 ;  /* 0x0000000995957220 */ /* 0x000fe20000410000 */
[-C--:B------:R-:W-:Y:S01]  /*7460*/  FMUL.FTZ R150, R150, R192.reuse ;  /* 0x000000c096967220 */ /* 0x080fe20000410000 */
[----:B------:R-:W-:Y:S01]  /*7470*/  FMUL.FTZ R151, R151, R192 ;  /* 0x000000c097977220 */ /* 0x000fe20000410000 */
[----:B------:R1:W-:Y:S01]  /*7480*/  STSM.16.M88.4 [R23+0x36400], R152 ;  /* 0x0364009817007844 */ /* 0x0003e20000000200 */
[----:B------:R-:W-:Y:S01]  /*7490*/  FFMA.FTZ R6, R9, R6, R10 ;  /* 0x0000000609067223 */ /* 0x000fe2000001000a */
[----:B------:R-:W2:Y:S01]  /*74a0*/  MUFU.EX2 R175, R175 ;  /* 0x000000af00af7308 */ /* 0x000ea20000000800 */
[----:B0-----:R-:W-:Y:S01]  /*74b0*/  F2FP.BF16.F32.PACK_AB R161, R171, R170 ;  /* 0x000000aaaba1723e */ /* 0x001fe200000010ff */
[----:B------:R1:W-:Y:S01]  /*74c0*/  STSM.16.M88.4 [R185], R156 ;  /* 0x0000009cb9007844 */ /* 0x0003e20000000200 */
[----:B------:R-:W-:Y:S01]  /*74d0*/  FFMA.FTZ R7, R192, R7, R191 ;  /* 0x00000007c0077223 */ /* 0x000fe200000100bf */
[----:B------:R-:W-:Y:S01]  /*74e0*/  FADD.FTZ R11, R11, R6 ;  /* 0x000000060b0b7221 */ /* 0x000fe20000010000 */
[----:B------:R-:W-:Y:S01]  /*74f0*/  @!P1 VIADD R179, R179, 0x38860 ;  /* 0x00038860b3b39836 */ /* 0x000fe20000000000 */
[----:B------:R-:W-:Y:S01]  /*7500*/  UMOV UR24, UR36 ;  /* 0x0000002400187c82 */ /* 0x000fe20008000000 */
[----:B------:R-:W-:Y:S01]  /*7510*/  FADD.FTZ R194, R194, R7 ;  /* 0x00000007c2c27221 */ /* 0x000fe20000010000 */
[----:B------:R-:W-:Y:S01]  /*7520*/  MUFU.EX2 R176, R176 ;  /* 0x000000b000b07308 */ /* 0x000fe20000000800 */
[----:B------:R-:W-:Y:S01]  /*7530*/  FADD.FTZ R12, R12, R11 ;  /* 0x0000000b0c0c7221 */ /* 0x000fe20000010000 */
[----:B------:R-:W-:Y:S01]  /*7540*/  @!P1 PRMT R179, RZ, 0x654, R179 ;  /* 0x00000654ffb39816 */ /* 0x000fe200000000b3 */
[----:B------:R-:W-:Y:S01]  /*7550*/  FADD.FTZ R193, R193, R194 ;  /* 0x000000c2c1c17221 */ /* 0x000fe20000010000 */
[----:B------:R-:W-:-:S02]  /*7560*/  IMAD.MOV.U32 R191, RZ, RZ, R4 ;  /* 0x000000ffffbf7224 */ /* 0x000fc400078e0004 */
[----:B------:R-:W-:Y:S01]  /*7570*/  FADD.FTZ R13, R13, R12 ;  /* 0x0000000c0d0d7221 */ /* 0x000fe20000010000 */
[----:B------:R-:W-:Y:S02]  /*7580*/  IMAD.MOV.U32 R9, RZ, RZ, R0 ;  /* 0x000000ffff097224 */ /* 0x000fe400078e0000 */
[----:B------:R-:W-:Y:S01]  /*7590*/  FADD.FTZ R196, R196, R193 ;  /* 0x000000c1c4c47221 */ /* 0x000fe20000010000 */
[----:B------:R-:W0:Y:S01]  /*75a0*/  MUFU.EX2 R177, R177 ;  /* 0x000000b100b17308 */ /* 0x000e220000000800 */
[----:B--2---:R-:W-:Y:S01]  /*75b0*/  F2FP.BF16.F32.PACK_AB R163, R175, R174 ;  /* 0x000000aeafa3723e */ /* 0x004fe200000010ff */
[----:B------:R-:W-:Y:S01]  /*75c0*/  FADD.FTZ R14, R14, R13 ;  /* 0x0000000d0e0e7221 */ /* 0x000fe20000010000 */
[----:B------:R-:W-:-:S03]  /*75d0*/  FADD.FTZ R195, R195, R196 ;  /* 0x000000c4c3c37221 */ /* 0x000fc60000010000 */
[----:B------:R1:W-:Y:S01]  /*75e0*/  STSM.16.M88.4 [R22], R160 ;  /* 0x000000a016007844 */ /* 0x0003e20000000200 */
[----:B------:R-:W-:Y:S01]  /*75f0*/  FADD.FTZ R15, R15, R14 ;  /* 0x0000000e0f0f7221 */ /* 0x000fe20000010000 */
[----:B------:R-:W-:Y:S01]  /*7600*/  MUFU.EX2 R180, R180 ;  /* 0x000000b400b47308 */ /* 0x000fe20000000800 */
[----:B------:R-:W-:Y:S02]  /*7610*/  FADD.FTZ R198, R198, R195 ;  /* 0x000000c3c6c67221 */ /* 0x000fe40000010000 */
[----:B------:R-:W-:Y:S02]  /*7620*/  FADD.FTZ R20, R20, R15 ;  /* 0x0000000f14147221 */ /* 0x000fe40000010000 */
[----:B------:R-:W-:Y:S02]  /*7630*/  FADD.FTZ R197, R197, R198 ;  /* 0x000000c6c5c57221 */ /* 0x000fe40000010000 */
[----:B------:R-:W-:Y:S01]  /*7640*/  FADD.FTZ R21, R21, R20 ;  /* 0x0000001415157221 */ /* 0x000fe20000010000 */
[----:B------:R-:W2:Y:S01]  /*7650*/  MUFU.EX2 R181, R181 ;  /* 0x000000b500b57308 */ /* 0x000ea20000000800 */
[----:B0-----:R-:W-:Y:S01]  /*7660*/  F2FP.BF16.F32.PACK_AB R164, R177, R176 ;  /* 0x000000b0b1a4723e */ /* 0x001fe200000010ff */
[----:B------:R-:W-:Y:S01]  /*7670*/  FADD.FTZ R197, R200, R197 ;  /* 0x000000c5c8c57221 */ /* 0x000fe20000010000 */
[----:B------:R-:W-:-:S03]  /*7680*/  FADD.FTZ R168, R168, R21 ;  /* 0x00000015a8a87221 */ /* 0x000fc60000010000 */
[----:B------:R-:W-:Y:S01]  /*7690*/  FADD.FTZ R170, R170, R197 ;  /* 0x000000c5aaaa7221 */ /* 0x000fe20000010000 */
[----:B------:R-:W-:Y:S01]  /*76a0*/  FADD.FTZ R169, R169, R168 ;  /* 0x000000a8a9a97221 */ /* 0x000fe20000010000 */
[----:B------:R-:W-:Y:S02]  /*76b0*/  MUFU.EX2 R178, R178 ;  /* 0x000000b200b27308 */ /* 0x000fe40000000800 */
[----:B------:R-:W-:Y:S01]  /*76c0*/  FADD.FTZ R171, R171, R170 ;  /* 0x000000aaabab7221 */ /* 0x000fe20000010000 */
[----:B------:R-:W-:-:S03]  /*76d0*/  FADD.FTZ R172, R172, R169 ;  /* 0x000000a9acac7221 */ /* 0x000fc60000010000 */
[----:B------:R-:W-:Y:S01]  /*76e0*/  FADD.FTZ R174, R174, R171 ;  /* 0x000000abaeae7221 */ /* 0x000fe20000010000 */
[----:B------:R-:W-:Y:S01]  /*76f0*/  FADD.FTZ R173, R173, R172 ;  /* 0x000000acadad7221 */ /* 0x000fe20000010000 */
[----:B------:R-:W0:Y:S01]  /*7700*/  MUFU.EX2 R199, R199 ;  /* 0x000000c700c77308 */ /* 0x000e220000000800 */
[----:B--2---:R-:W-:Y:S01]  /*7710*/  F2FP.BF16.F32.PACK_AB R166, R181, R180 ;  /* 0x000000b4b5a6723e */ /* 0x004fe200000010ff */
[----:B------:R-:W-:Y:S01]  /*7720*/  FADD.FTZ R175, R175, R174 ;  /* 0x000000aeafaf7221 */ /* 0x000fe20000010000 */
[----:B------:R-:W-:-:S04]  /*7730*/  FADD.FTZ R176, R176, R173 ;  /* 0x000000adb0b07221 */ /* 0x000fc80000010000 */
[----:B------:R-:W-:Y:S01]  /*7740*/  FADD.FTZ R177, R177, R176 ;  /* 0x000000b0b1b17221 */ /* 0x000fe20000010000 */
[----:B------:R-:W-:Y:S03]  /*7750*/  MUFU.EX2 R182, R182 ;  /* 0x000000b600b67308 */ /* 0x000fe60000000800 */
[----:B------:R-:W-:-:S04]  /*7760*/  FADD.FTZ R6, R180, R177 ;  /* 0x000000b1b4067221 */ /* 0x000fc80000010000 */
[----:B------:R-:W-:Y:S01]  /*7770*/  FADD.FTZ R6, R181, R6 ;  /* 0x00000006b5067221 */ /* 0x000fe20000010000 */
[----:B------:R-:W2:Y:S01]  /*7780*/  MUFU.EX2 R183, R183 ;  /* 0x000000b700b77308 */ /* 0x000ea20000000800 */
[----:B0-----:R-:W-:Y:S01]  /*7790*/  F2FP.BF16.F32.PACK_AB R165, R199, R178 ;  /* 0x000000b2c7a5723e */ /* 0x001fe200000010ff */
[----:B------:R-:W-:-:S04]  /*77a0*/  FADD.FTZ R178, R178, R175 ;  /* 0x000000afb2b27221 */ /* 0x000fc80000010000 */
[----:B------:R-:W-:Y:S01]  /*77b0*/  FADD.FTZ R199, R199, R178 ;  /* 0x000000b2c7c77221 */ /* 0x000fe20000010000 */
[----:B--2---:R-:W-:-:S03]  /*77c0*/  F2FP.BF16.F32.PACK_AB R167, R183, R182 ;  /* 0x000000b6b7a7723e */ /* 0x004fc600000010ff */
[----:B------:R-:W-:Y:S02]  /*77d0*/  FADD.FTZ R182, R182, R199 ;  /* 0x000000c7b6b67221 */ /* 0x000fe40000010000 */
[----:B------:R1:W-:Y:S01]  /*77e0*/  STSM.16.M88.4 [R184], R164 ;  /* 0x000000a4b8007844 */ /* 0x0003e20000000200 */
[----:B------:R-:W-:Y:S01]  /*77f0*/  WARPGROUP.ARRIVE ;  /* 0x00000000000079c5 */ /* 0x000fe20000000000 */
[----:B------:R-:W-:-:S05]  /*7800*/  FADD.FTZ R7, R183, R182 ;  /* 0x000000b6b7077221 */ /* 0x000fca0000010000 */
[----:B------:R-:W-:Y:S01]  /*7810*/  HGMMA.64x256x16.F32.BF16 R24, R152, gdesc[UR8].tnspB, R24, gsb0 ;  /* 0x43e0000898187df0 */ /* 0x000fe20008001818 */
        /* <DEDUP_REMOVED lines=22> */
[----:B0-----:R-:W0:Y:S02]  /*7980*/  FENCE.VIEW.ASYNC.S ;  /* 0x00000000000073c6 */ /* 0x001e240000000000 */
[----:B0-----:R-:W-:Y:S01]  /*7990*/  NOP ;  /* 0x0000000000007918 */ /* 0x001fe20000000000 */
[----:B------:R-:W-:Y:S06]  /*79a0*/  BAR.ARV 0xe, 0x100 ;  /* 0x0384000000007b1d */ /* 0x000fec0000002000 */
[----:B------:R1:W-:Y:S01]  /*79b0*/  @!P1 SYNCS.ARRIVE.TRANS64.RED.A1T0 RZ, [R179+URZ], RZ ;  /* 0x000000ffb3ff99a7 */ /* 0x0003e2000810043f */
[----:B------:R-:W-:Y:S05]  /*79c0*/  @P2 BRA `(.L_x_3425) ;  /* 0xffffffd400982947 */ /* 0x000fea000383ffff */
.L_x_3416:
[----:B------:R-:W0:Y:S01]  /*79d0*/  SHFL.BFLY PT, R3, R6, 0x2, 0x1f ;  /* 0x0c401f0006037f89 */ /* 0x000e2200000e0000 */
[----:B------:R-:W-:Y:S02]  /*79e0*/  IMAD.MOV R15, RZ, RZ, -R19 ;  /* 0x000000ffff0f7224 */ /* 0x000fe400078e0a13 */
[----:B------:R-:W-:Y:S01]  /*79f0*/  IMAD.MOV.U32 R11, RZ, RZ, RZ ;  /* 0x000000ffff0b7224 */ /* 0x000fe200078e00ff */
[----:B------:R-:W2:Y:S01]  /*7a00*/  SHFL.BFLY PT, R10, R7, 0x2, 0x1f ;  /* 0x0c401f00070a7f89 */ /* 0x000ea200000e0000 */
[----:B------:R-:W-:Y:S01]  /*7a10*/  IMAD.MOV.U32 R20, RZ, RZ, -0x800000 ;  /* 0xff800000ff147424 */ /* 0x000fe200078e00ff */
[----:B------:R-:W-:Y:S08]  /*7a20*/  BAR.ARV 0x8, 0x100 ;  /* 0x0204000000007b1d */ /* 0x000ff00000002000 */
[----:B------:R-:W-:Y:S01]  /*7a30*/  BAR.SYNC.DEFER_BLOCKING 0xf, 0x100 ;  /* 0x03c4000000007b1d */ /* 0x000fe20000010000 */
[----:B------:R-:W-:Y:S01]  /*7a40*/  ISETP.NE.AND P2, PT, R18, R15, PT ;  /* 0x0000000f1200720c */ /* 0x000fe20003f45270 */
[----:B------:R-:W-:-:S02]  /*7a50*/  VIADD R201, R201, 0x1 ;  /* 0x00000001c9c97836 */ /* 0x000fc40000000000 */
[----:B0-----:R-:W-:Y:S01]  /*7a60*/  FADD.FTZ R3, R3, R6 ;  /* 0x0000000603037221 */ /* 0x001fe20000010000 */
[----:B------:R-:W-:Y:S02]  /*7a70*/  IMAD.MOV.U32 R6, RZ, RZ, RZ ;  /* 0x000000ffff067224 */ /* 0x000fe400078e00ff */
[----:B--2---:R-:W-:Y:S02]  /*7a80*/  FADD.FTZ R10, R10, R7 ;  /* 0x000000070a0a7221 */ /* 0x004fe40000010000 */
[----:B------:R-:W0:Y:S04]  /*7a90*/  SHFL.BFLY PT, R8, R3, 0x1, 0x1f ;  /* 0x0c201f0003087f89 */ /* 0x000e2800000e0000 */
[----:B------:R-:W2:Y:S01]  /*7aa0*/  SHFL.BFLY PT, R9, R10, 0x1, 0x1f ;  /* 0x0c201f000a097f89 */ /* 0x000ea200000e0000 */
[----:B0-----:R-:W-:Y:S01]  /*7ab0*/  FADD.FTZ R13, R3, R8 ;  /* 0x00000008030d7221 */ /* 0x001fe20000010000 */
[----:B------:R-:W-:Y:S01]  /*7ac0*/  IMAD.U32 R3, RZ, RZ, UR36 ;  /* 0x00000024ff037e24 */ /* 0x000fe2000f8e00ff */
[----:B------:R-:W-:Y:S01]  /*7ad0*/  UIADD3 UR36, UR36, 0x1, URZ ;  /* 0x0000000124247890 */ /* 0x000fe2000fffe03f */
[----:B--2---:R-:W-:-:S02]  /*7ae0*/  FADD.FTZ R8, R10, R9 ;  /* 0x000000090a087221 */ /* 0x004fc40000010000 */
[----:B------:R-:W-:Y:S01]  /*7af0*/  FSETP.NE.FTZ.AND P0, PT, R13, RZ, PT ;  /* 0x000000ff0d00720b */ /* 0x000fe20003f15000 */
[----:B------:R-:W-:Y:S01]  /*7b00*/  @!P2 IMAD R3, R3, 0x40, R16 ;  /* 0x000000400303a824 */ /* 0x000fe200078e0210 */
[----:B------:R-:W-:Y:S01]  /*7b10*/  UISETP.NE.AND UP0, UPT, UR36, 0x2, UPT ;  /* 0x000000022400788c */ /* 0x000fe2000bf05270 */
[----:B------:R-:W-:-:S03]  /*7b20*/  FSETP.NE.FTZ.AND P1, PT, R8, RZ, PT ;  /* 0x000000ff0800720b */ /* 0x000fc60003f35000 */
[----:B------:R-:W-:Y:S01]  /*7b30*/  @!P2 LEA R12, R3, UR37, 0x2 ;  /* 0x00000025030cac11 */ /* 0x000fe2000f8e10ff */
[----:B------:R-:W-:Y:S01]  /*7b40*/  USEL UR4, URZ, 0x1, UP0 ;  /* 0x000000013f047887 */ /* 0x000fe20008000000 */
[----:B------:R-:W-:Y:S01]  /*7b50*/  IMAD.MOV.U32 R3, RZ, RZ, -0x800000 ;  /* 0xff800000ff037424 */ /* 0x000fe200078e00ff */
[----:B------:R-:W-:-:S04]  /*7b60*/  USEL UR36, UR36, URZ, UP0 ;  /* 0x0000003f24247287 */ /* 0x000fc80008000000 */
[----:B------:R-:W0:Y:S01]  /*7b70*/  @P0 MUFU.RCP R11, R13 ;  /* 0x0000000d000b0308 */ /* 0x000e220000001000 */
[C---:B------:R-:W-:Y:S01]  /*7b80*/  @P0 FMUL.FTZ R9, R5.reuse, 0.69314718246459960938 ;  /* 0x3f31721805090820 */ /* 0x040fe20000410000 */
[----:B------:R-:W-:Y:S01]  /*7b90*/  LOP3.LUT R2, R2, UR4, RZ, 0x3c, !PT ;  /* 0x0000000402027c12 */ /* 0x000fe2000f8e3cff */
[----:B------:R-:W-:-:S05]  /*7ba0*/  @P1 FMUL.FTZ R14, R5, 0.69314718246459960938 ;  /* 0x3f317218050e1820 */ /* 0x000fca0000410000 */
[----:B------:R-:W2:Y:S08]  /*7bb0*/  @P1 MUFU.RCP R6, R8 ;  /* 0x0000000800061308 */ /* 0x000eb00000001000 */
[----:B------:R-:W3:Y:S01]  /*7bc0*/  @P0 MUFU.LG2 R10, R13 ;  /* 0x0000000d000a0308 */ /* 0x000ee20000000c00 */
[----:B0-----:R0:W-:Y:S01]  /*7bd0*/  @!P2 STS [R12+0x38400], R11 ;  /* 0x0384000b0c00a388 */ /* 0x0011e20000000800 */
[-C--:B-1----:R-:W-:Y:S01]  /*7be0*/  FMUL.FTZ R154, R92, R11.reuse ;  /* 0x0000000b5c9a7220 */ /* 0x082fe20000410000 */
[-C--:B------:R-:W-:Y:S01]  /*7bf0*/  FMUL.FTZ R208, R24, R11.reuse ;  /* 0x0000000b18d07220 */ /* 0x080fe20000410000 */
[-C--:B------:R-:W-:Y:S01]  /*7c00*/  FMUL.FTZ R205, R25, R11.reuse ;  /* 0x0000000b19cd7220 */ /* 0x080fe20000410000 */
[-C--:B------:R-:W-:Y:S01]  /*7c10*/  FMUL.FTZ R204, R28, R11.reuse ;  /* 0x0000000b1ccc7220 */ /* 0x080fe20000410000 */
[-C--:B------:R-:W-:Y:S01]  /*7c20*/  FMUL.FTZ R7, R29, R11.reuse ;  /* 0x0000000b1d077220 */ /* 0x080fe20000410000 */
[-C--:B------:R-:W-:Y:S01]  /*7c30*/  FMUL.FTZ R211, R32, R11.reuse ;  /* 0x0000000b20d37220 */ /* 0x080fe20000410000 */
[----:B------:R-:W1:Y:S01]  /*7c40*/  @P1 MUFU.LG2 R8, R8 ;  /* 0x0000000800081308 */ /* 0x000e620000000c00 */
[----:B--2---:R0:W-:Y:S01]  /*7c50*/  @!P2 STS [R12+0x38420], R6 ;  /* 0x038420060c00a388 */ /* 0x0041e20000000800 */
[-C--:B------:R-:W-:Y:S01]  /*7c60*/  FMUL.FTZ R210, R33, R11.reuse ;  /* 0x0000000b21d27220 */ /* 0x080fe20000410000 */
[-C--:B------:R-:W-:Y:S01]  /*7c70*/  FMUL.FTZ R209, R36, R11.reuse ;  /* 0x0000000b24d17220 */ /* 0x080fe20000410000 */
[-C--:B------:R-:W-:Y:S01]  /*7c80*/  FMUL.FTZ R207, R37, R11.reuse ;  /* 0x0000000b25cf7220 */ /* 0x080fe20000410000 */
[-C--:B------:R-:W-:Y:S01]  /*7c90*/  FMUL.FTZ R206, R40, R11.reuse ;  /* 0x0000000b28ce7220 */ /* 0x080fe20000410000 */
[-C--:B------:R-:W-:Y:S01]  /*7ca0*/  FMUL.FTZ R203, R41, R11.reuse ;  /* 0x0000000b29cb7220 */ /* 0x080fe20000410000 */
[-C--:B------:R-:W-:Y:S01]  /*7cb0*/  FMUL.FTZ R202, R44, R11.reuse ;  /* 0x0000000b2cca7220 */ /* 0x080fe20000410000 */
[-C--:B------:R-:W-:Y:S01]  /*7cc0*/  FMUL.FTZ R200, R45, R11.reuse ;  /* 0x0000000b2dc87220 */ /* 0x080fe20000410000 */
[----:B---3--:R-:W-:Y:S01]  /*7cd0*/  @P0 FMUL.FTZ R10, R10, 0.69314718246459960938 ;  /* 0x3f3172180a0a0820 */ /* 0x008fe20000410000 */
        /* <DEDUP_REMOVED lines=116> */
[----:B------:R-:W-:Y:S01]  /*8420*/  @P0 FFMA.FTZ R20, R9, R0, R10 ;  /* 0x0000000009140223 */ /* 0x000fe2000001000a */
[----:B------:R-:W-:Y:S01]  /*8430*/  @P1 FFMA.FTZ R3, R14, R4, R5 ;  /* 0x000000040e031223 */ /* 0x000fe20000010005 */
[----:B0-----:R-:W-:Y:S06]  /*8440*/  BAR.ARV 0xe, 0x100 ;  /* 0x0384000000007b1d */ /* 0x001fec0000002000 */
.L_x_3404:
[----:B------:R-:W0:Y:S01]  /*8450*/  S2UR UR6, SR_SWINHI ;  /* 0x00000000000679c3 */ /* 0x000e220000002f00 */
[----:B------:R-:W-:Y:S01]  /*8460*/  IMAD R9, R214, 0x40, R17 ;  /* 0x00000040d6097824 */ /* 0x000fe200078e0211 */
[----:B------:R-:W1:Y:S01]  /*8470*/  SHFL.IDX PT, R0, R213, RZ, 0x1f ;  /* 0x00001fffd5007589 */ /* 0x000e6200000e0000 */
        /* <DEDUP_REMOVED lines=15> */
[----:B------:R-:W-:Y:S01]  /*8570*/  F2FP.BF16.F32.PACK_AB R128, R129, R128 ;  /* 0x000000808180723e */ /* 0x000fe200000010ff */
[----:B------:R-:W-:Y:S01]  /*8580*/  IMAD.U32 R114, RZ, RZ, UR4 ;  /* 0x00000004ff727e24 */ /* 0x000fe2000f8e00ff */
[----:B------:R-:W-:Y:S01]  /*8590*/  BAR.SYNC.DEFER_BLOCKING 0x1, 0x100 ;  /* 0x0044000000007b1d */ /* 0x000fe20000010000 */
[----:B------:R-:W-:Y:S01]  /*85a0*/  IMAD.U32 R115, RZ, RZ, UR5 ;  /* 0x00000005ff737e24 */ /* 0x000fe2000f8e00ff */
[----:B-1----:R-:W-:Y:S01]  /*85b0*/  ISETP.NE.AND P0, PT, R0, RZ, PT ;  /* 0x000000ff0000720c */ /* 0x002fe20003f05270 */
[----:B------:R-:W-:Y:S01]  /*85c0*/  UIADD3 UR5, -UR42, URZ, URZ ;  /* 0x0000003f2a057290 */ /* 0x000fe2000fffe13f */
[----:B------:R-:W-:Y:S01]  /*85d0*/  F2FP.BF16.F32.PACK_AB R129, R163, R162 ;  /* 0x000000a2a381723e */ /* 0x000fe200000010ff */
[----:B------:R-:W-:Y:S01]  /*85e0*/  IMAD.WIDE R4, R218, 0x2, R114 ;  /* 0x00000002da047825 */ /* 0x000fe200078e0272 */
[----:B------:R-:W-:Y:S01]  /*85f0*/  ULDC UR4, c[0x0][0xc] ;  /* 0x0000030000047ab9 */ /* 0x000fe20000000800 */
[----:B------:R-:W-:-:S02]  /*8600*/  UIMAD UR7, UR7, UR5, UR41 ;  /* 0x00000005070772a4 */ /* 0x000fc4000f8e0229 */
[----:B------:R-:W-:Y:S01]  /*8610*/  IMAD.WIDE R114, R9, 0x2, R114 ;  /* 0x0000000209727825 */ /* 0x000fe200078e0272 */
[C---:B------:R-:W-:Y:S01]  /*8620*/  IADD3 R37, P3, R4.reuse, 0x40, RZ ;  /* 0x0000004004257810 */ /* 0x040fe20007f7e0ff */
[----:B------:R-:W-:Y:S01]  /*8630*/  UIADD3 UR40, UR4, UR40, URZ ;  /* 0x0000002804287290 */ /* 0x000fe2000fffe03f */
[C---:B------:R-:W-:Y:S01]  /*8640*/  IADD3 R33, P2, R4.reuse, 0x20, RZ ;  /* 0x0000002004217810 */ /* 0x040fe20007f5e0ff */
[----:B------:R-:W-:Y:S01]  /*8650*/  USHF.R.S32.HI UR10, URZ, 0x1f, UR7 ;  /* 0x0000001f3f0a7899 */ /* 0x000fe20008011407 */
[----:B------:R-:W-:Y:S01]  /*8660*/  LOP3.LUT R10, R37, 0x380, RZ, 0xc0, !PT ;  /* 0x00000380250a7812 */ /* 0x000fe200078ec0ff */
[--C-:B------:R-:W-:Y:S01]  /*8670*/  IMAD.X R11, RZ, RZ, R5.reuse, P3 ;  /* 0x000000ffff0b7224 */ /* 0x100fe200018e0605 */
[----:B------:R-:W-:Y:S01]  /*8680*/  IADD3 R53, P6, R4, 0x2020, RZ ;  /* 0x0000202004357810 */ /* 0x000fe20007fde0ff */
[--C-:B------:R-:W-:Y:S01]  /*8690*/  IMAD.X R9, RZ, RZ, R5.reuse, P2 ;  /* 0x000000ffff097224 */ /* 0x100fe200010e0605 */
[----:B------:R-:W-:Y:S02]  /*86a0*/  SHF.R.U64 R10, R10, 0x3, RZ ;  /* 0x000000030a0a7819 */ /* 0x000fe400000012ff */
[----:B------:R-:W-:Y:S01]  /*86b0*/  IADD3 R40, P2, R4, 0x2060, RZ ;  /* 0x0000206004287810 */ /* 0x000fe20007f5e0ff */
[----:B------:R-:W-:Y:S01]  /*86c0*/  IMAD.X R49, RZ, RZ, R5, P6 ;  /* 0x000000ffff317224 */ /* 0x000fe200030e0605 */
[----:B------:R-:W-:-:S02]  /*86d0*/  LOP3.LUT R10, R10, R37, RZ, 0x3c, !PT ;  /* 0x000000250a0a7212 */ /* 0x000fc400078e3cff */
[----:B------:R-:W-:Y:S01]  /*86e0*/  LOP3.LUT R37, R40, 0x380, RZ, 0xc0, !PT ;  /* 0x0000038028257812 */ /* 0x000fe200078ec0ff */
[--C-:B------:R-:W-:Y:S01]  /*86f0*/  IMAD.X R123, RZ, RZ, R5.reuse, P2 ;  /* 0x000000ffff7b7224 */ /* 0x100fe200010e0605 */
[C---:B------:R-:W-:Y:S02]  /*8700*/  IADD3 R41, P4, R4.reuse, 0x60, RZ ;  /* 0x0000006004297810 */ /* 0x040fe40007f9e0ff */
[----:B------:R-:W-:Y:S02]  /*8710*/  LOP3.LUT R8, R33, 0x380, RZ, 0xc0, !PT ;  /* 0x0000038021087812 */ /* 0x000fe400078ec0ff */
[----:B------:R-:W-:Y:S01]  /*8720*/  SHF.R.U64 R37, R37, 0x3, RZ ;  /* 0x0000000325257819 */ /* 0x000fe200000012ff */
[----:B------:R-:W-:Y:S01]  /*8730*/  IMAD.X R25, RZ, RZ, R5, P4 ;  /* 0x000000ffff197224 */ /* 0x000fe200020e0605 */
[C---:B------:R-:W-:Y:S02]  /*8740*/  IADD3 R52, P6, R4.reuse, 0x4060, RZ ;  /* 0x0000406004347810 */ /* 0x040fe40007fde0ff */
[----:B------:R-:W-:-:S02]  /*8750*/  IADD3 R45, P5, R4, 0x2000, RZ ;  /* 0x00002000042d7810 */ /* 0x000fc40007fbe0ff */
[C---:B------:R-:W-:Y:S01]  /*8760*/  IADD3 R57, P3, R4.reuse, 0x4000, RZ ;  /* 0x0000400004397810 */ /* 0x040fe20007f7e0ff */
[--C-:B------:R-:W-:Y:S01]  /*8770*/  IMAD.X R139, RZ, RZ, R5.reuse, P6 ;  /* 0x000000ffff8b7224 */ /* 0x100fe200030e0605 */
[C---:B------:R-:W-:Y:S01]  /*8780*/  IADD3 R44, P4, R4.reuse, 0x4020, RZ ;  /* 0x00004020042c7810 */ /* 0x040fe20007f9e0ff */
[--C-:B------:R-:W-:Y:S01]  /*8790*/  IMAD.X R29, RZ, RZ, R5.reuse, P5 ;  /* 0x000000ffff1d7224 */ /* 0x100fe200028e0605 */
[----:B------:R-:W-:Y:S01]  /*87a0*/  IADD3 R14, P2, R4, 0x6020, RZ ;  /* 0x00006020040e7810 */ /* 0x000fe20007f5e0ff */
[--C-:B------:R-:W-:Y:S01]  /*87b0*/  IMAD.X R127, RZ, RZ, R5.reuse, P3 ;  /* 0x000000ffff7f7224 */ /* 0x100fe200018e0605 */
[----:B------:R-:W-:Y:S01]  /*87c0*/  SHF.R.U64 R8, R8, 0x3, RZ ;  /* 0x0000000308087819 */ /* 0x000fe200000012ff */
[--C-:B------:R-:W-:Y:S01]  /*87d0*/  IMAD.X R131, RZ, RZ, R5.reuse, P4 ;  /* 0x000000ffff837224 */ /* 0x100fe200020e0605 */
[----:B------:R-:W-:Y:S01]  /*87e0*/  LOP3.LUT R122, R37, R40, RZ, 0x3c, !PT ;  /* 0x00000028257a7212 */ /* 0x000fe200078e3cff */
[----:B------:R-:W-:Y:S01]  /*87f0*/  IMAD.X R147, RZ, RZ, R5, P2 ;  /* 0x000000ffff937224 */ /* 0x000fe200010e0605 */
[----:B------:R-:W-:-:S02]  /*8800*/  IADD3 R36, P1, R4, 0x2040, RZ ;  /* 0x0000204004247810 */ /* 0x000fc40007f3e0ff */
[----:B------:R-:W-:Y:S02]  /*8810*/  LOP3.LUT R37, R52, 0x380, RZ, 0xc0, !PT ;  /* 0x0000038034257812 */ /* 0x000fe400078ec0ff */
[----:B------:R-:W-:Y:S01]  /*8820*/  LOP3.LUT R15, R4, 0x380, RZ, 0xc0, !PT ;  /* 0x00000380040f7812 */ /* 0x000fe200078ec0ff */
[----:B------:R-:W-:Y:S01]  /*8830*/  IMAD.X R119, RZ, RZ, R5, P1 ;  /* 0x000000ffff777224 */ /* 0x000fe200008e0605 */
[----:B------:R-:W-:Y:S02]  /*8840*/  LOP3.LUT R28, R45, 0x380, RZ, 0xc0, !PT ;  /* 0x000003802d1c7812 */ /* 0x000fe400078ec0ff */
[----:B------:R-:W-:Y:S02]  /*8850*/  LOP3.LUT R8, R8, R33, RZ, 0x3c, !PT ;  /* 0x0000002108087212 */ /* 0x000fe400078e3cff */
[----:B------:R-:W-:Y:S02]  /*8860*/  LOP3.LUT R33, R36, 0x380, RZ, 0xc0, !PT ;  /* 0x0000038024217812 */ /* 0x000fe400078ec0ff */
[----:B------:R-:W-:-:S02]  /*8870*/  SHF.R.U64 R37, R37, 0x3, RZ ;  /* 0x0000000325257819 */ /* 0x000fc400000012ff */
[C---:B------:R-:W-:Y:S02]  /*8880*/  IADD3 R12, P3, R4.reuse, 0x6040, RZ ;  /* 0x00006040040c7810 */ /* 0x040fe40007f7e0ff */
[----:B------:R-:W-:Y:S02]  /*8890*/  IADD3 R6, P4, R4, 0x6060, RZ ;  /* 0x0000606004067810 */ /* 0x000fe40007f9e0ff */
[----:B------:R-:W-:Y:S01]  /*88a0*/  SHF.R.U64 R15, R15, 0x3, RZ ;  /* 0x000000030f0f7819 */ /* 0x000fe200000012ff */
[----:B------:R-:W-:Y:S01]  /*88b0*/  IMAD.X R13, RZ, RZ, R5, P3 ;  /* 0x000000ffff0d7224 */ /* 0x000fe200018e0605 */
[----:B------:R-:W-:Y:S02]  /*88c0*/  SHF.R.U64 R28, R28, 0x3, RZ ;  /* 0x000000031c1c7819 */ /* 0x000fe400000012ff */
[----:B------:R-:W-:Y:S02]  /*88d0*/  IADD3 R73, P2, R114, 0x3000, RZ ;  /* 0x0000300072497810 */ /* 0x000fe40007f5e0ff */
[----:B------:R-:W-:-:S02]  /*88e0*/  LOP3.LUT R32, R53, 0x380, RZ, 0xc0, !PT ;  /* 0x0000038035207812 */ /* 0x000fc400078ec0ff */
[C---:B------:R-:W-:Y:S02]  /*88f0*/  IADD3 R61, P5, R4.reuse, 0x4040, RZ ;  /* 0x00004040043d7810 */ /* 0x040fe40007fbe0ff */
[----:B------:R-:W-:Y:S02]  /*8900*/  IADD3 R0, P1, R4, 0x6000, RZ ;  /* 0x0000600004007810 */ /* 0x000fe40007f3e0ff */
[----:B------:R-:W-:Y:S01]  /*8910*/  SHF.R.U64 R33, R33, 0x3, RZ ;  /* 0x0000000321217819 */ /* 0x000fe200000012ff */
[--C-:B------:R-:W-:Y:S01]  /*8920*/  IMAD.X R135, RZ, RZ, R5.reuse, P5 ;  /* 0x000000ffff877224 */ /* 0x100fe200028e0605 */
[----:B------:R-:W-:Y:S01]  /*8930*/  LOP3.LUT R138, R37, R52, RZ, 0x3c, !PT ;  /* 0x00000034258a7212 */ /* 0x000fe200078e3cff */
[--C-:B------:R-:W-:Y:S01]  /*8940*/  IMAD.X R143, RZ, RZ, R5.reuse, P1 ;  /* 0x000000ffff8f7224 */ /* 0x100fe200008e0605 */
[----:B------:R-:W-:Y:S01]  /*8950*/  LOP3.LUT R4, R15, R4, RZ, 0x3c, !PT ;  /* 0x000000040f047212 */ /* 0x000fe200078e3cff */
[----:B------:R-:W-:Y:S01]  /*8960*/  IMAD.X R15, RZ, RZ, R5, P4 ;  /* 0x000000ffff0f7224 */ /* 0x000fe200020e0605 */
[----:B------:R-:W-:-:S02]  /*8970*/  LOP3.LUT R28, R28, R45, RZ, 0x3c, !PT ;  /* 0x0000002d1c1c7212 */ /* 0x000fc400078e3cff */
[----:B------:R-:W-:Y:S02]  /*8980*/  LOP3.LUT R37, R14, 0x380, RZ, 0xc0, !PT ;  /* 0x000003800e257812 */ /* 0x000fe400078ec0ff */
[----:B------:R-:W-:Y:S02]  /*8990*/  LOP3.LUT R72, R73, 0x380, RZ, 0xc0, !PT ;  /* 0x0000038049487812 */ /* 0x000fe400078ec0ff */
[----:B------:R-:W-:Y:S02]  /*89a0*/  LOP3.LUT R45, R6, 0x380, RZ, 0xc0, !PT ;  /* 0x00000380062d7812 */ /* 0x000fe400078ec0ff */
[----:B------:R-:W-:Y:S02]  /*89b0*/  SHF.R.U64 R32, R32, 0x3, RZ ;  /* 0x0000000320207819 */ /* 0x000fe400000012ff */
[C---:B------:R-:W-:Y:S02]  /*89c0*/  IADD3 R81, P4, R114.reuse, 0x1000, RZ ;  /* 0x0000100072517810 */ /* 0x040fe40007f9e0ff */
[----:B------:R-:W-:-:S02]  /*89d0*/  IADD3 R77, P3, R114, 0x2000, RZ ;  /* 0x00002000724d7810 */ /* 0x000fc40007f7e0ff */
[----:B------:R-:W-:Y:S02]  /*89e0*/  LOP3.LUT R118, R33, R36, RZ, 0x3c, !PT ;  /* 0x0000002421767212 */ /* 0x000fe400078e3cff */
[----:B------:R-:W-:Y:S02]  /*89f0*/  LOP3.LUT R33, R44, 0x380, RZ, 0xc0, !PT ;  /* 0x000003802c217812 */ /* 0x000fe400078ec0ff */
[----:B------:R-:W-:Y:S02]  /*8a00*/  SHF.R.U64 R37, R37, 0x3, RZ ;  /* 0x0000000325257819 */ /* 0x000fe400000012ff */
[----:B------:R-:W-:Y:S02]  /*8a10*/  SHF.R.U64 R72, R72, 0x3, RZ ;  /* 0x0000000348487819 */ /* 0x000fe400000012ff */
[----:B------:R-:W-:Y:S02]  /*8a20*/  SHF.R.U64 R45, R45, 0x3, RZ ;  /* 0x000000032d2d7819 */ /* 0x000fe400000012ff */
[----:B------:R-:W-:-:S02]  /*8a30*/  LOP3.LUT R48, R32, R53, RZ, 0x3c, !PT ;  /* 0x0000003520307212 */ /* 0x000fc400078e3cff */
[----:B------:R-:W-:Y:S02]  /*8a40*/  LOP3.LUT R80, R81, 0x380, RZ, 0xc0, !PT ;  /* 0x0000038051507812 */ /* 0x000fe400078ec0ff */
[----:B------:R-:W-:Y:S02]  /*8a50*/  LOP3.LUT R76, R77, 0x380, RZ, 0xc0, !PT ;  /* 0x000003804d4c7812 */ /* 0x000fe400078ec0ff */
[----:B------:R-:W-:Y:S02]  /*8a60*/  LOP3.LUT R32, R57, 0x380, RZ, 0xc0, !PT ;  /* 0x0000038039207812 */ /* 0x000fe400078ec0ff */
[----:B------:R-:W-:Y:S02]  /*8a70*/  LOP3.LUT R36, R61, 0x380, RZ, 0xc0, !PT ;  /* 0x000003803d247812 */ /* 0x000fe400078ec0ff */
[----:B------:R-:W-:Y:S02]  /*8a80*/  SHF.R.U64 R33, R33, 0x3, RZ ;  /* 0x0000000321217819 */ /* 0x000fe400000012ff */
[----:B------:R-:W-:-:S02]  /*8a90*/  LOP3.LUT R146, R37, R14, RZ, 0x3c, !PT ;  /* 0x0000000e25927212 */ /* 0x000fc400078e3cff */
[----:B------:R-:W-:Y:S01]  /*8aa0*/  LOP3.LUT R72, R72, R73, RZ, 0x3c, !PT ;  /* 0x0000004948487212 */ /* 0x000fe200078e3cff */
[----:B------:R-:W-:Y:S01]  /*8ab0*/  IMAD.X R73, RZ, RZ, R115, P2 ;  /* 0x000000ffff497224 */ /* 0x000fe200010e0673 */
[----:B------:R-:W-:Y:S02]  /*8ac0*/  LOP3.LUT R14, R45, R6, RZ, 0x3c, !PT ;  /* 0x000000062d0e7212 */ /* 0x000fe400078e3cff */
[----:B------:R-:W-:Y:S02]  /*8ad0*/  SHF.R.U64 R80, R80, 0x3, RZ ;  /* 0x0000000350507819 */ /* 0x000fe400000012ff */
[----:B------:R-:W-:Y:S02]  /*8ae0*/  SHF.R.U64 R76, R76, 0x3, RZ ;  /* 0x000000034c4c7819 */ /* 0x000fe400000012ff */
[----:B------:R-:W-:Y:S02]  /*8af0*/  IADD3 R45, P2, R114, 0x9000, RZ ;  /* 0x00009000722d7810 */ /* 0x000fe40007f5e0ff */
[----:B------:R-:W-:-:S02]  /*8b00*/  SHF.R.U64 R32, R32, 0x3, RZ ;  /* 0x0000000320207819 */ /* 0x000fc400000012ff */
[----:B------:R-:W-:Y:S02]  /*8b10*/  SHF.R.U64 R36, R36, 0x3, RZ ;  /* 0x0000000324247819 */ /* 0x000fe400000012ff */
[----:B------:R-:W-:Y:S02]  /*8b20*/  LOP3.LUT R24, R41, 0x380, RZ, 0xc0, !PT ;  /* 0x0000038029187812 */ /* 0x000fe400078ec0ff */
[----:B------:R-:W-:Y:S02]  /*8b30*/  LOP3.LUT R130, R33, R44, RZ, 0x3c, !PT ;  /* 0x0000002c21827212 */ /* 0x000fe400078e3cff */
[----:B------:R-:W-:Y:S02]  /*8b40*/  LOP3.LUT R33, R0, 0x380, RZ, 0xc0, !PT ;  /* 0x0000038000217812 */ /* 0x000fe400078ec0ff */
[----:B------:R-:W-:Y:S01]  /*8b50*/  LOP3.LUT R80, R80, R81, RZ, 0x3c, !PT ;  /* 0x0000005150507212 */ /* 0x000fe200078e3cff */
[--C-:B------:R-:W-:Y:S01]  /*8b60*/  IMAD.X R81, RZ, RZ, R115.reuse, P4 ;  /* 0x000000ffff517224 */ /* 0x100fe200020e0673 */
[----:B------:R-:W-:Y:S01]  /*8b70*/  LOP3.LUT R76, R76, R77, RZ, 0x3c, !PT ;  /* 0x0000004d4c4c7212 */ /* 0x000fe200078e3cff */
[----:B------:R-:W-:Y:S01]  /*8b80*/  IMAD.X R77, RZ, RZ, R115, P3 ;  /* 0x000000ffff4d7224 */ /* 0x000fe200018e0673 */
[----:B------:R-:W-:-:S02]  /*8b90*/  LOP3.LUT R44, R45, 0x380, RZ, 0xc0, !PT ;  /* 0x000003802d2c7812 */ /* 0x000fc400078ec0ff */
[----:B------:R-:W-:Y:S02]  /*8ba0*/  LOP3.LUT R126, R32, R57, RZ, 0x3c, !PT ;  /* 0x00000039207e7212 */ /* 0x000fe400078e3cff */
[----:B------:R-:W-:Y:S02]  /*8bb0*/  LOP3.LUT R134, R36, R61, RZ, 0x3c, !PT ;  /* 0x0000003d24867212 */ /* 0x000fe400078e3cff */
[----:B------:R-:W-:Y:S02]  /*8bc0*/  SHF.R.U64 R24, R24, 0x3, RZ ;  /* 0x0000000318187819 */ /* 0x000fe400000012ff */
[C---:B------:R-:W-:Y:S02]  /*8bd0*/  IADD3 R69, P1, R114.reuse, 0x4000, RZ ;  /* 0x0000400072457810 */ /* 0x040fe40007f3e0ff */
[C---:B------:R-:W-:Y:S02]  /*8be0*/  IADD3 R65, P6, R114.reuse, 0x5000, RZ ;  /* 0x0000500072417810 */ /* 0x040fe40007fde0ff */
[----:B------:R-:W-:-:S02]  /*8bf0*/  IADD3 R61, P5, R114, 0x6000, RZ ;  /* 0x00006000723d7810 */ /* 0x000fc40007fbe0ff */
[C---:B------:R-:W-:Y:S02]  /*8c00*/  IADD3 R57, P4, R114.reuse, 0x7000, RZ ;  /* 0x0000700072397810 */ /* 0x040fe40007f9e0ff */
[----:B------:R-:W-:Y:S02]  /*8c10*/  IADD3 R53, P3, R114, 0x8000, RZ ;  /* 0x0000800072357810 */ /* 0x000fe40007f7e0ff */
[----:B------:R-:W-:Y:S02]  /*8c20*/  SHF.R.U64 R33, R33, 0x3, RZ ;  /* 0x0000000321217819 */ /* 0x000fe400000012ff */
[----:B------:R-:W-:Y:S02]  /*8c30*/  SHF.R.U64 R44, R44, 0x3, RZ ;  /* 0x000000032c2c7819 */ /* 0x000fe400000012ff */
[----:B------:R-:W-:Y:S02]  /*8c40*/  LOP3.LUT R24, R24, R41, RZ, 0x3c, !PT ;  /* 0x0000002918187212 */ /* 0x000fe400078e3cff */
[----:B------:R-:W-:-:S02]  /*8c50*/  LOP3.LUT R68, R69, 0x380, RZ, 0xc0, !PT ;  /* 0x0000038045447812 */ /* 0x000fc400078ec0ff */
[----:B------:R-:W-:Y:S02]  /*8c60*/  LOP3.LUT R64, R65, 0x380, RZ, 0xc0, !PT ;  /* 0x0000038041407812 */ /* 0x000fe400078ec0ff */
[----:B------:R-:W-:Y:S02]  /*8c70*/  LOP3.LUT R60, R61, 0x380, RZ, 0xc0, !PT ;  /* 0x000003803d3c7812 */ /* 0x000fe400078ec0ff */
[----:B------:R-:W-:Y:S02]  /*8c80*/  LOP3.LUT R56, R57, 0x380, RZ, 0xc0, !PT ;  /* 0x0000038039387812 */ /* 0x000fe400078ec0ff */
[----:B------:R-:W-:Y:S02]  /*8c90*/  LOP3.LUT R52, R53, 0x380, RZ, 0xc0, !PT ;  /* 0x0000038035347812 */ /* 0x000fe400078ec0ff */
[----:B------:R-:W-:Y:S02]  /*8ca0*/  LOP3.LUT R41, R12, 0x380, RZ, 0xc0, !PT ;  /* 0x000003800c297812 */ /* 0x000fe400078ec0ff */
[----:B------:R-:W-:-:S02]  /*8cb0*/  LOP3.LUT R142, R33, R0, RZ, 0x3c, !PT ;  /* 0x00000000218e7212 */ /* 0x000fc400078e3cff */
[----:B------:R-:W-:Y:S02]  /*8cc0*/  F2FP.BF16.F32.PACK_AB R6, R7, R204 ;  /* 0x000000cc0706723e */ /* 0x000fe400000010ff */
[----:B------:R-:W-:Y:S01]  /*8cd0*/  LOP3.LUT R44, R44, R45, RZ, 0x3c, !PT ;  /* 0x0000002d2c2c7212 */ /* 0x000fe200078e3cff */
[----:B------:R-:W-:Y:S01]  /*8ce0*/  IMAD.X R45, RZ, RZ, R115, P2 ;  /* 0x000000ffff2d7224 */ /* 0x000fe200010e0673 */
[----:B------:R-:W-:Y:S02]  /*8cf0*/  MOV R0, R4 ;  /* 0x0000000400007202 */ /* 0x000fe40000000f00 */
[----:B------:R-:W-:Y:S02]  /*8d00*/  F2FP.BF16.F32.PACK_AB R7, R31, R30 ;  /* 0x0000001e1f07723e */ /* 0x000fe400000010ff */
[----:B------:R-:W-:Y:S02]  /*8d10*/  F2FP.BF16.F32.PACK_AB R5, R27, R26 ;  /* 0x0000001a1b05723e */ /* 0x000fe400000010ff */
[----:B------:R-:W-:-:S02]  /*8d20*/  LOP3.LUT R31, R114, 0x380, RZ, 0xc0, !PT ;  /* 0x00000380721f7812 */ /* 0x000fc400078ec0ff */
[----:B------:R-:W-:Y:S02]  /*8d30*/  SHF.R.U64 R68, R68, 0x3, RZ ;  /* 0x0000000344447819 */ /* 0x000fe400000012ff */
[----:B------:R-:W-:Y:S02]  /*8d40*/  SHF.R.U64 R64, R64, 0x3, RZ ;  /* 0x0000000340407819 */ /* 0x000fe400000012ff */
[----:B------:R-:W-:Y:S02]  /*8d50*/  SHF.R.U64 R60, R60, 0x3, RZ ;  /* 0x000000033c3c7819 */ /* 0x000fe400000012ff */
[----:B------:R-:W-:Y:S02]  /*8d60*/  SHF.R.U64 R56, R56, 0x3, RZ ;  /* 0x0000000338387819 */ /* 0x000fe400000012ff */
[----:B------:R-:W-:Y:S02]  /*8d70*/  SHF.R.U64 R52, R52, 0x3, RZ ;  /* 0x0000000334347819 */ /* 0x000fe400000012ff */
[----:B------:R-:W-:-:S02]  /*8d80*/  IADD3 R27, P2, R114, 0xf000, RZ ;  /* 0x0000f000721b7810 */ /* 0x000fc40007f5e0ff */
[----:B------:R-:W-:Y:S02]  /*8d90*/  SHF.R.U64 R41, R41, 0x3, RZ ;  /* 0x0000000329297819 */ /* 0x000fe400000012ff */
[----:B------:R-:W-:Y:S01]  /*8da0*/  F2FP.BF16.F32.PACK_AB R4, R205, R208 ;  /* 0x000000d0cd04723e */ /* 0x000fe200000010ff */
[--C-:B------:R-:W-:Y:S01]  /*8db0*/  IMAD.X R111, RZ, RZ, R115.reuse, P2 ;  /* 0x000000ffff6f7224 */ /* 0x100fe200010e0673 */
        /* <DEDUP_REMOVED lines=11> */
[----:B------:R-:W-:Y:S01]  /*8e70*/  LOP3.LUT R26, R27, 0x380, RZ, 0xc0, !PT ;  /* 0x000003801b1a7812 */ /* 0x000fe200078ec0ff */
[----:B------:R0:W-:Y:S01]  /*8e80*/  STSM.16.M88.4 [R0], R4 ;  /* 0x0000000400007844 */ /* 0x0001e20000000200 */
[----:B------:R-:W-:-:S02]  /*8e90*/  LOP3.LUT R12, R41, R12, RZ, 0x3c, !PT ;  /* 0x0000000c290c7212 */ /* 0x000fc400078e3cff */
[C---:B------:R-:W-:Y:S02]  /*8ea0*/  IADD3 R41, P1, R114.reuse, 0xa000, RZ ;  /* 0x0000a00072297810 */ /* 0x040fe40007f3e0ff */
[C---:B------:R-:W-:Y:S02]  /*8eb0*/  IADD3 R37, P6, R114.reuse, 0xb000, RZ ;  /* 0x0000b00072257810 */ /* 0x040fe40007fde0ff */
[C---:B------:R-:W-:Y:S02]  /*8ec0*/  IADD3 R33, P5, R114.reuse, 0xc000, RZ ;  /* 0x0000c00072217810 */ /* 0x040fe40007fbe0ff */
[C---:B------:R-:W-:Y:S02]  /*8ed0*/  IADD3 R89, P4, R114.reuse, 0xd000, RZ ;  /* 0x0000d00072597810 */ /* 0x040fe40007f9e0ff */
[----:B------:R-:W-:Y:S02]  /*8ee0*/  IADD3 R85, P3, R114, 0xe000, RZ ;  /* 0x0000e00072557810 */ /* 0x000fe40007f7e0ff */
[----:B------:R-:W-:-:S02]  /*8ef0*/  LOP3.LUT R114, R31, R114, RZ, 0x3c, !PT ;  /* 0x000000721f727212 */ /* 0x000fc400078e3cff */
[----:B------:R-:W-:Y:S02]  /*8f00*/  SHF.R.U64 R26, R26, 0x3, RZ ;  /* 0x000000031a1a7819 */ /* 0x000fe400000012ff */
[----:B------:R-:W-:Y:S02]  /*8f10*/  MOV R31, R8 ;  /* 0x00000008001f7202 */ /* 0x000fe40000000f00 */
[----:B0-----:R-:W-:Y:S02]  /*8f20*/  F2FP.BF16.F32.PACK_AB R4, R210, R211 ;  /* 0x000000d3d204723e */ /* 0x001fe400000010ff */
[----:B------:R-:W-:Y:S02]  /*8f30*/  F2FP.BF16.F32.PACK_AB R5, R35, R34 ;  /* 0x000000222305723e */ /* 0x000fe400000010ff */
[----:B------:R-:W-:Y:S02]  /*8f40*/  F2FP.BF16.F32.PACK_AB R6, R207, R209 ;  /* 0x000000d1cf06723e */ /* 0x000fe400000010ff */
[----:B------:R-:W-:-:S02]  /*8f50*/  F2FP.BF16.F32.PACK_AB R7, R39, R38 ;  /* 0x000000262707723e */ /* 0x000fc400000010ff */
[----:B------:R-:W-:Y:S02]  /*8f60*/  MOV R30, R10 ;  /* 0x0000000a001e7202 */ /* 0x000fe40000000f00 */
[----:B------:R-:W-:Y:S01]  /*8f70*/  F2FP.BF16.F32.PACK_AB R8, R203, R206 ;  /* 0x000000cecb08723e */ /* 0x000fe200000010ff */
[----:B------:R0:W-:Y:S01]  /*8f80*/  STSM.16.M88.4 [R31], R4 ;  /* 0x000000041f007844 */ /* 0x0001e20000000200 */
[----:B------:R-:W-:Y:S02]  /*8f90*/  F2FP.BF16.F32.PACK_AB R9, R43, R42 ;  /* 0x0000002a2b09723e */ /* 0x000fe400000010ff */
[----:B------:R-:W-:Y:S02]  /*8fa0*/  F2FP.BF16.F32.PACK_AB R10, R200, R202 ;  /* 0x000000cac80a723e */ /* 0x000fe400000010ff */
[----:B------:R-:W-:Y:S02]  /*8fb0*/  F2FP.BF16.F32.PACK_AB R11, R47, R46 ;  /* 0x0000002e2f0b723e */ /* 0x000fe400000010ff */
[----:B------:R-:W-:-:S02]  /*8fc0*/  MOV R34, R12 ;  /* 0x0000000c00227202 */ /* 0x000fc40000000f00 */
[----:B------:R-:W-:Y:S01]  /*8fd0*/  MOV R35, R14 ;  /* 0x0000000e00237202 */ /* 0x000fe20000000f00 */
[----:B------:R1:W-:Y:S01]  /*8fe0*/  STSM.16.M88.4 [R30], R8 ;  /* 0x000000081e007844 */ /* 0x0003e20000000200 */
[----:B------:R-:W-:Y:S02]  /*8ff0*/  LOP3.LUT R110, R26, R27, RZ, 0x3c, !PT ;  /* 0x0000001b1a6e7212 */ /* 0x000fe400078e3cff */
[----:B------:R-:W-:Y:S02]  /*9000*/  MOV R0, R24 ;  /* 0x0000001800007202 */ /* 0x000fe40000000f00 */
        /* <DEDUP_REMOVED lines=24> */
[----:B------:R1:W-:Y:S01]  /*9190*/  STSM.16.M88.4 [R118], R8 ;  /* 0x0000000876007844 */ /* 0x0003e20000000200 */
        /* <DEDUP_REMOVED lines=13> */
[----:B------:R-:W-:Y:S01]  /*9270*/  F2FP.BF16.F32.PACK_AB R4, R113, R112 ;  /* 0x000000707104723e */ /* 0x000fe200000010ff */
[----:B------:R0:W-:Y:S01]  /*9280*/  STSM.16.M88.4 [R130], R96 ;  /* 0x0000006082007844 */ /* 0x0001e20000000200 */
[----:B------:R-:W-:-:S02]  /*9290*/  F2FP.BF16.F32.PACK_AB R5, R153, R152 ;  /* 0x000000989905723e */ /* 0x000fc400000010ff */
[----:B------:R-:W-:Y:S01]  /*92a0*/  F2FP.BF16.F32.PACK_AB R6, R117, R116 ;  /* 0x000000747506723e */ /* 0x000fe200000010ff */
[----:B------:R-:W-:Y:S01]  /*92b0*/  STSM.16.M88.4 [R134], R104 ;  /* 0x0000006886007844 */ /* 0x000fe20000000200 */
[----:B------:R-:W-:Y:S02]  /*92c0*/  F2FP.BF16.F32.PACK_AB R7, R156, R155 ;  /* 0x0000009b9c07723e */ /* 0x000fe400000010ff */
[----:B------:R-:W-:Y:S02]  /*92d0*/  MOV R142, R142 ;  /* 0x0000008e008e7202 */ /* 0x000fe40000000f00 */
[----:B------:R-:W-:Y:S01]  /*92e0*/  F2FP.BF16.F32.PACK_AB R156, R121, R120 ;  /* 0x00000078799c723e */ /* 0x000fe200000010ff */
[----:B------:R2:W-:Y:S01]  /*92f0*/  STSM.16.M88.4 [R138], R4 ;  /* 0x000000048a007844 */ /* 0x0005e20000000200 */
[----:B------:R-:W-:Y:S02]  /*9300*/  MOV R146, R146 ;  /* 0x0000009200927202 */ /* 0x000fe40000000f00 */
[----:B------:R-:W-:Y:S01]  /*9310*/  F2FP.BF16.F32.PACK_AB R131, R165, R164 ;  /* 0x000000a4a583723e */ /* 0x000fe200000010ff */
[----:B------:R3:W-:Y:S01]  /*9320*/  STSM.16.M88.4 [R142], R156 ;  /* 0x0000009c8e007844 */ /* 0x0007e20000000200 */
[----:B-1----:R-:W-:-:S02]  /*9330*/  F2FP.BF16.F32.PACK_AB R8, R137, R136 ;  /* 0x000000888908723e */ /* 0x002fc400000010ff */
[----:B0-----:R-:W-:Y:S02]  /*9340*/  F2FP.BF16.F32.PACK_AB R130, R133, R132 ;  /* 0x000000848582723e */ /* 0x001fe400000010ff */
[----:B------:R-:W-:Y:S02]  /*9350*/  F2FP.BF16.F32.PACK_AB R9, R167, R166 ;  /* 0x000000a6a709723e */ /* 0x000fe400000010ff */
[----:B------:R-:W-:Y:S01]  /*9360*/  F2FP.BF16.F32.PACK_AB R10, R141, R140 ;  /* 0x0000008c8d0a723e */ /* 0x000fe200000010ff */
[----:B------:R3:W-:Y:S01]  /*9370*/  STSM.16.M88.4 [R146], R128 ;  /* 0x0000008092007844 */ /* 0x0007e20000000200 */
[----:B------:R-:W-:Y:S02]  /*9380*/  F2FP.BF16.F32.PACK_AB R11, R169, R168 ;  /* 0x000000a8a90b723e */ /* 0x000fe400000010ff */
[----:B------:R-:W-:Y:S02]  /*9390*/  LOP3.LUT R40, R41, 0x380, RZ, 0xc0, !PT ;  /* 0x0000038029287812 */ /* 0x000fe400078ec0ff */
[----:B------:R-:W-:Y:S01]  /*93a0*/  LOP3.LUT R36, R37, 0x380, RZ, 0xc0, !PT ;  /* 0x0000038025247812 */ /* 0x000fe200078ec0ff */
[----:B------:R3:W-:Y:S01]  /*93b0*/  STSM.16.M88.4 [R34], R8 ;  /* 0x0000000822007844 */ /* 0x0007e20000000200 */
[----:B------:R-:W-:-:S02]  /*93c0*/  LOP3.LUT R32, R33, 0x380, RZ, 0xc0, !PT ;  /* 0x0000038021207812 */ /* 0x000fc400078ec0ff */
[----:B------:R-:W-:Y:S02]  /*93d0*/  LOP3.LUT R88, R89, 0x380, RZ, 0xc0, !PT ;  /* 0x0000038059587812 */ /* 0x000fe400078ec0ff */
[----:B------:R-:W-:Y:S02]  /*93e0*/  LOP3.LUT R84, R85, 0x380, RZ, 0xc0, !PT ;  /* 0x0000038055547812 */ /* 0x000fe400078ec0ff */
[----:B--2---:R-:W-:Y:S02]  /*93f0*/  F2FP.BF16.F32.PACK_AB R4, R145, R144 ;  /* 0x000000909104723e */ /* 0x004fe400000010ff */
[----:B------:R-:W-:Y:S02]  /*9400*/  F2FP.BF16.F32.PACK_AB R5, R171, R170 ;  /* 0x000000aaab05723e */ /* 0x000fe400000010ff */
        /* <DEDUP_REMOVED lines=19> */
[----:B---3--:R-:W-:Y:S05]  /*9540*/  @P0 BRA `(.L_x_3426) ;  /* 0x0000000000cc0947 */ /* 0x008fea0003800000 */
[----:B------:R-:W0:Y:S01]  /*9550*/  LDC R8, c[0x0][0xce8] ;  /* 0x00033a00ff087b82 */ /* 0x000e220000000800 */
[----:B------:R-:W-:Y:S01]  /*9560*/  IMAD R0, RZ, RZ, -UR41 ;  /* 0x80000029ff007e24 */ /* 0x000fe2000f8e02ff */
[----:B------:R-:W-:Y:S02]  /*9570*/  ULDC.64 UR8, c[0x0][0xc90] ;  /* 0x0003240000087ab9 */ /* 0x000fe40000000a00 */
        /* <DEDUP_REMOVED lines=10> */
[----:B------:R-:W-:-:S07]  /*9620*/  IMAD.MOV.U32 R7, RZ, RZ, R13 ;  /* 0x000000ffff077224 */ /* 0x000fce00078e000d */
        /* <DEDUP_REMOVED lines=12> */
[----:B------:R-:W-:Y:S01]  /*96f0*/  SHF.R.S32.HI R11, RZ, 0x1f, R7 ;  /* 0x0000001fff0b7819 */ /* 0x000fe20000011407 */
[----:B------:R-:W-:Y:S01]  /*9700*/  IMAD R13, R12, 0x40, R16 ;  /* 0x000000400c0d7824 */ /* 0x000fe200078e0210 */
        /* <DEDUP_REMOVED lines=9> */
[----:B------:R-:W-:Y:S01]  /*97a0*/  IMAD.MOV R9, RZ, RZ, -R19 ;  /* 0x000000ffff097224 */ /* 0x000fe200078e0a13 */
[----:B------:R-:W-:Y:S02]  /*97b0*/  ULDC UR4, c[0x0][0xb88] ;  /* 0x0002e20000047ab9 */ /* 0x000fe40000000800 */
[----:B------:R-:W-:Y:S01]  /*97c0*/  LEA.HI.X R11, R4, UR5, R5, 0x2, P0 ;  /* 0x00000005040b7c11 */ /* 0x000fe200080f1405 */
[----:B------:R-:W-:Y:S01]  /*97d0*/  SHFL.IDX PT, R6, R10, 0x1, 0x1c1f ;  /* 0x003c1f000a067f89 */ /* 0x000fe200000e0000 */
[----:B------:R-:W-:Y:S01]  /*97e0*/  IMAD R0, R8, UR4, RZ ;  /* 0x0000000408007c24 */ /* 0x000fe2000f8e02ff */
[----:B------:R-:W-:Y:S01]  /*97f0*/  ISETP.NE.AND P0, PT, R18, R9, PT ;  /* 0x000000091200720c */ /* 0x000fe20003f05270 */
[C---:B------:R-:W-:Y:S01]  /*9800*/  VIADD R9, R13.reuse, 0x8 ;  /* 0x000000080d097836 */ /* 0x040fe20000000000 */
[----:B------:R-:W-:Y:S02]  /*9810*/  SHFL.IDX PT, R4, R10, RZ, 0x1c1f ;  /* 0x001c1fff0a047589 */ /* 0x000fe400000e0000 */
[----:B------:R-:W-:-:S02]  /*9820*/  ISETP.GE.OR P1, PT, R13, R0, P0 ;  /* 0x000000000d00720c */ /* 0x000fc40000726670 */
[----:B------:R-:W0:Y:S01]  /*9830*/  SHFL.IDX PT, R5, R11, RZ, 0x1c1f ;  /* 0x001c1fff0b057589 */ /* 0x000e2200000e0000 */
[----:B------:R-:W-:-:S03]  /*9840*/  ISETP.GE.OR P0, PT, R9, R0, P0 ;  /* 0x000000000900720c */ /* 0x000fc60000706670 */
[----:B------:R-:W1:Y:S07]  /*9850*/  SHFL.IDX PT, R7, R11, 0x1, 0x1c1f ;  /* 0x003c1f000b077f89 */ /* 0x000e6e00000e0000 */
[----:B0-----:R0:W-:Y:S04]  /*9860*/  @!P1 ST.E desc[UR38][R4.64], R20 ;  /* 0x0000001404009985 */ /* 0x0011e8000c101926 */
[----:B-1----:R0:W-:Y:S02]  /*9870*/  @!P0 ST.E desc[UR38][R6.64], R3 ;  /* 0x0000000306008985 */ /* 0x0021e4000c101926 */
.L_x_3426:
        /* <DEDUP_REMOVED lines=36> */
[----:B------:R-:W-:Y:S01]  /*9ac0*/  ISETP.GE.AND P1, PT, R187, UR12, PT ;  /* 0x0000000cbb007c0c */ /* 0x000fe2000bf26270 */
[----:B------:R-:W5:Y:S01]  /*9ad0*/  LD.E.128 R36, desc[UR38][R36.64] ;  /* 0x0000002624247980 */ /* 0x000f62000c101d00 */
[----:B-1----:R-:W-:Y:S02]  /*9ae0*/  @P3 IMAD.HI.U32 R0, R11, R12, RZ ;  /* 0x0000000c0b003227 */ /* 0x002fe400078e00ff */
[----:B------:R-:W-:Y:S01]  /*9af0*/  LOP3.LUT R3, R4, 0x8, R3, 0xe2, !PT ;  /* 0x0000000804037812 */ /* 0x000fe200078ee203 */
[----:B------:R-:W-:Y:S01]  /*9b00*/  UIMAD UR6, UR10, UR8, URZ ;  /* 0x000000080a0672a4 */ /* 0x000fe2000f8e023f */
[----:B------:R-:W-:Y:S01]  /*9b10*/  IMAD.MOV.U32 R4, RZ, RZ, R11 ;  /* 0x000000ffff047224 */ /* 0x000fe200078e000b */
[----:B------:R-:W5:Y:S01]  /*9b20*/  LD.E.128 R32, desc[UR38][R32.64] ;  /* 0x0000002620207980 */ /* 0x000f62000c101d00 */
[----:B---3--:R-:W-:-:S03]  /*9b30*/  @P3 SHF.R.U32.HI R4, RZ, R7, R0 ;  /* 0x00000007ff043219 */ /* 0x008fc60000011600 */
[----:B------:R-:W5:Y:S01]  /*9b40*/  LD.E.128 R88, desc[UR38][R88.64] ;  /* 0x0000002658587980 */ /* 0x000f62000c101d00 */
[----:B------:R-:W-:Y:S01]  /*9b50*/  SEL R0, RZ, 0xffffffff, P1 ;  /* 0xffffffffff007807 */ /* 0x000fe20000800000 */
[----:B------:R-:W-:Y:S01]  /*9b60*/  UIMAD.WIDE.U32 UR4, UR7, UR8, URZ ;  /* 0x00000008070472a5 */ /* 0x000fe2000f8e003f */
[--C-:B------:R-:W-:Y:S01]  /*9b70*/  SHF.R.S32.HI R7, RZ, 0x1f, R4.reuse ;  /* 0x0000001fff077819 */ /* 0x100fe20000011404 */
[----:B------:R-:W-:Y:S01]  /*9b80*/  UIMAD UR6, UR7, UR9, UR6 ;  /* 0x00000009070672a4 */ /* 0x000fe2000f8e0206 */
[----:B------:R-:W-:Y:S01]  /*9b90*/  ISETP.GE.AND P0, PT, R186, UR12, PT ;  /* 0x0000000cba007c0c */ /* 0x000fe2000bf06270 */
[----:B------:R-:W-:Y:S01]  /*9ba0*/  IMAD.SHL.U32 R0, R0, 0x10, RZ ;  /* 0x0000001000007824 */ /* 0x000fe200078e00ff */
[----:B------:R-:W-:Y:S01]  /*9bb0*/  ULDC.64 UR8, c[0x0][0xbf0] ;  /* 0x0002fc0000087ab9 */ /* 0x000fe20000000a00 */
[----:B------:R-:W-:Y:S01]  /*9bc0*/  UIADD3 UR5, UR5, UR6, URZ ;  /* 0x0000000605057290 */ /* 0x000fe2000fffe03f */
[----:B------:R-:W-:Y:S01]  /*9bd0*/  IMAD.MOV R6, RZ, RZ, -R4 ;  /* 0x000000ffff067224 */ /* 0x000fe200078e0a04 */
[----:B------:R-:W-:Y:S01]  /*9be0*/  UIMAD UR6, UR11, UR8, URZ ;  /* 0x000000080b0672a4 */ /* 0x000fe2000f8e023f */
[----:B------:R-:W-:Y:S01]  /*9bf0*/  SEL R5, RZ, 0xffffffff, P0 ;  /* 0xffffffffff057807 */ /* 0x000fe20000000000 */
[----:B--2---:R-:W-:Y:S01]  /*9c00*/  IMAD R7, R7, R8, RZ ;  /* 0x0000000807077224 */ /* 0x004fe200078e02ff */
[----:B------:R-:W-:Y:S01]  /*9c10*/  LOP3.LUT R0, R0, 0x10, R3, 0xe2, !PT ;  /* 0x0000001000007812 */ /* 0x000fe200078ee203 */
[----:B------:R-:W-:Y:S01]  /*9c20*/  IMAD R3, R10, R6, R11 ;  /* 0x000000060a037224 */ /* 0x000fe200078e020b */
[----:B------:R-:W-:Y:S01]  /*9c30*/  UIMAD UR6, UR42, UR9, UR6 ;  /* 0x000000092a0672a4 */ /* 0x000fe2000f8e0206 */
[----:B------:R-:W-:Y:S01]  /*9c40*/  IMAD R9, R4, R9, R7 ;  /* 0x0000000904097224 */ /* 0x000fe200078e0207 */
[----:B------:R-:W-:Y:S01]  /*9c50*/  UIMAD.WIDE.U32 UR42, UR42, UR8, UR4 ;  /* 0x000000082a2a72a5 */ /* 0x000fe2000f8e0004 */
[----:B------:R-:W-:Y:S01]  /*9c60*/  IMAD.SHL.U32 R7, R5, 0x20, RZ ;  /* 0x0000002005077824 */ /* 0x000fe200078e00ff */
[----:B------:R-:W-:Y:S01]  /*9c70*/  ISETP.GE.AND P0, PT, R216, UR12, PT ;  /* 0x0000000cd8007c0c */ /* 0x000fe2000bf06270 */
[----:B------:R-:W-:Y:S01]  /*9c80*/  ULDC.64 UR4, c[0x0][0xbd8] ;  /* 0x0002f60000047ab9 */ /* 0x000fe20000000a00 */
[----:B------:R-:W-:Y:S01]  /*9c90*/  SHF.R.S32.HI R6, RZ, 0x1f, R3 ;  /* 0x0000001fff067819 */ /* 0x000fe20000011403 */
[----:B------:R-:W-:Y:S01]  /*9ca0*/  UIADD3 UR43, UR43, UR6, URZ ;  /* 0x000000062b2b7290 */ /* 0x000fe2000fffe03f */
[----:B------:R-:W-:Y:S01]  /*9cb0*/  LOP3.LUT R0, R7, 0x20, R0, 0xe2, !PT ;  /* 0x0000002007007812 */ /* 0x000fe200078ee200 */
[----:B------:R-:W5:Y:S01]  /*9cc0*/  LD.E.128 R84, desc[UR38][R84.64] ;  /* 0x0000002654547980 */ /* 0x000f62000c101d00 */
[----:B------:R-:W-:Y:S01]  /*9cd0*/  SEL R7, RZ, 0x40, P0 ;  /* 0x00000040ff077807 */ /* 0x000fe20000000000 */
[----:B------:R-:W-:Y:S01]  /*9ce0*/  IMAD R6, R6, UR4, RZ ;  /* 0x0000000406067c24 */ /* 0x000fe2000f8e02ff */
[----:B------:R-:W-:Y:S01]  /*9cf0*/  ULDC.64 UR6, c[0x0][0xb80] ;  /* 0x0002e00000067ab9 */ /* 0x000fe20000000a00 */
[----:B------:R-:W5:Y:S01]  /*9d00*/  LD.E.128 R108, desc[UR38][R110.64] ;  /* 0x000000266e6c7980 */ /* 0x000f62000c101d00 */
[----:B------:R-:W-:Y:S01]  /*9d10*/  IMAD.WIDE.U32 R4, R4, R8, UR42 ;  /* 0x0000002a04047e25 */ /* 0x000fe2000f8e0008 */
[----:B------:R-:W-:Y:S01]  /*9d20*/  LOP3.LUT R0, R0, R7, RZ, 0xfc, !PT ;  /* 0x0000000700007212 */ /* 0x000fe200078efcff */
[----:B------:R-:W-:Y:S01]  /*9d30*/  BSSY B0, `(.L_x_3427) ;  /* 0x0000039000007945 */ /* 0x000fe20003800000 */
[----:B------:R-:W-:Y:S01]  /*9d40*/  @!PT LDS RZ, [RZ] ;  /* 0x00000000fffff984 */ /* 0x000fe20000000800 */
[----:B------:R-:W-:Y:S01]  /*9d50*/  @!PT LDS RZ, [RZ] ;  /* 0x00000000fffff984 */ /* 0x000fe20000000800 */
[----:B------:R-:W-:Y:S01]  /*9d60*/  @!PT LDS RZ, [RZ] ;  /* 0x00000000fffff984 */ /* 0x000fe20000000800 */
[----:B------:R-:W-:Y:S01]  /*9d70*/  @!PT LDS RZ, [RZ] ;  /* 0x00000000fffff984 */ /* 0x000fe20000000800 */
[----:B------:R0:W-:Y:S06]  /*9d80*/  MEMBAR.ALL.CTA ;  /* 0x0000000000007992 */ /* 0x0001ec0000008000 */
[----:B0-----:R-:W0:Y:S01]  /*9d90*/  FENCE.VIEW.ASYNC.S ;  /* 0x00000000000073c6 */ /* 0x001e220000000000 */
[----:B------:R-:W-:Y:S01]  /*9da0*/  IMAD R7, R3, UR5, R6 ;  /* 0x0000000503077c24 */ /* 0x000fe2000f8e0206 */
[----:B------:R-:W-:Y:S01]  /*9db0*/  ULDC UR5, c[0x0][0xb88] ;  /* 0x0002e20000057ab9 */ /* 0x000fe20000000800 */
[----:B------:R-:W-:Y:S01]  /*9dc0*/  IMAD.IADD R5, R5, 0x1, R9 ;  /* 0x0000000105057824 */ /* 0x000fe200078e0209 */
[----:B------:R-:W-:Y:S01]  /*9dd0*/  ISETP.GE.AND P0, PT, R215, UR12, PT ;  /* 0x0000000cd7007c0c */ /* 0x000fe2000bf06270 */
[----:B------:R-:W-:-:S02]  /*9de0*/  IMAD R25, R10, UR5, RZ ;  /* 0x000000050a197c24 */ /* 0x000fc4000f8e02ff */
[----:B------:R-:W-:Y:S02]  /*9df0*/  IMAD R24, R13, 0x40, R214 ;  /* 0x000000400d187824 */ /* 0x000fe400078e02d6 */
        /* <DEDUP_REMOVED lines=44> */
.L_x_3428:
[----:B------:R-:W-:Y:S05]  /*a0c0*/  BSYNC B0 ;  /* 0x0000000000007941 */ /* 0x000fea0003800000 */
.L_x_3427:
        /* <DEDUP_REMOVED lines=37> */
.L_x_3430:
[----:B------:R-:W-:Y:S05]  /*a320*/  BSYNC B0 ;  /* 0x0000000000007941 */ /* 0x000fea0003800000 */
.L_x_3429:
[----:B------:R-:W4:Y:S02]  /*a330*/  LDC R0, c[0x0][0xd34] ;  /* 0x00034d00ff007b82 */ /* 0x000f240000000800 */
[----:B----4-:R-:W-:-:S13]  /*a340*/  ISETP.LE.AND P0, PT, R0, UR40, PT ;  /* 0x0000002800007c0c */ /* 0x010fda000bf03270 */
[----:B------:R-:W-:Y:S05]  /*a350*/  @!P0 BRA `(.L_x_3431) ;  /* 0xffffff6c001c8947 */ /* 0x000fea000383ffff */
[----:B------:R-:W-:Y:S05]  /*a360*/  EXIT ;  /* 0x000000000000794d */ /* 0x000fea0003800000 */
.L_x_3399:
        /* <DEDUP_REMOVED lines=27> */
[----:B------:R-:W-:Y:S01]  /*a520*/  LEA R4, R3, UR36, 0x1 ;  /* 0x0000002403047c11 */ /* 0x000fe2000f8e08ff */
[----:B------:R-:W-:-:S04]  /*a530*/  IMAD.U32 R3, RZ, RZ, UR5 ;  /* 0x00000005ff037e24 */ /* 0x000fc8000f8e00ff */
[----:B------:R0:W-:Y:S04]  /*a540*/  STL [R1+0x4], R4 ;  /* 0x0000040401007387 */ /* 0x0001e80000100800 */
[----:B------:R1:W-:Y:S04]  /*a550*/  STL [R1+0x24], R3 ;  /* 0x0000240301007387 */ /* 0x0003e80000100800 */
[----:B------:R2:W-:Y:S01]  /*a560*/  STL [R1+0x8], R0 ;  /* 0x0000080001007387 */ /* 0x0005e20000100800 */
[----:B0-----:R-:W-:-:S03]  /*a570*/  LOP3.LUT R4, R2, 0x80, RZ, 0xfc, !PT ;  /* 0x0000008002047812 */ /* 0x001fc600078efcff */
[----:B------:R0:W-:Y:S01]  /*a580*/  STL [R1+0x50], RZ ;  /* 0x000050ff01007387 */ /* 0x0001e20000100800 */
[C---:B------:R-:W-:Y:S02]  /*a590*/  LOP3.LUT R4, R2.reuse, 0x140, RZ, 0xfc, !PT ;  /* 0x0000014002047812 */ /* 0x040fe400078efcff */
[C---:B-1----:R-:W-:Y:S02]  /*a5a0*/  LOP3.LUT R3, R2.reuse, 0xc0, RZ, 0xfc, !PT ;  /* 0x000000c002037812 */ /* 0x042fe400078efcff */
[C---:B------:R-:W-:Y:S02]  /*a5b0*/  LOP3.LUT R3, R2.reuse, 0x180, RZ, 0xfc, !PT ;  /* 0x0000018002037812 */ /* 0x040fe400078efcff */
[C---:B--2---:R-:W-:Y:S02]  /*a5c0*/  LOP3.LUT R0, R2.reuse, 0x40, RZ, 0xfc, !PT ;  /* 0x0000004002007812 */ /* 0x044fe400078efcff */
[C---:B------:R-:W-:Y:S02]  /*a5d0*/  LOP3.LUT R0, R2.reuse, 0x100, RZ, 0xfc, !PT ;  /* 0x0000010002007812 */ /* 0x040fe400078efcff */
[----:B0-----:R-:W-:-:S07]  /*a5e0*/  LOP3.LUT R0, R2, 0x1c0, RZ, 0xfc, !PT ;  /* 0x000001c002007812 */ /* 0x001fce00078efcff */
.L_x_3528:
        /* <DEDUP_REMOVED lines=11> */
[----:B0-----:R-:W-:-:S13]  /*a6a0*/  ISETP.NE.AND P0, PT, R0, 0x1, PT ;  /* 0x000000010000780c */ /* 0x001fda0003f05270 */
[----:B------:R-:W2:Y:S08]  /*a6b0*/  @P0 LDC R2, c[0x0][0xd3c] ;  /* 0x00034f00ff020b82 */ /* 0x000eb00000000800 */
[----:B------:R-:W0:Y:S01]  /*a6c0*/  @P0 LDC R0, c[0x0][0xd40] ;  /* 0x00035000ff000b82 */ /* 0x000e220000000800 */
[----:B--2---:R-:W-:-:S04]  /*a6d0*/  @P0 IMAD.HI.U32 R2, R3, R2, RZ ;  /* 0x0000000203020227 */ /* 0x004fc800078e00ff */
[----:B------:R-:W-:Y:S01]  /*a6e0*/  IMAD.MOV.U32 R4, RZ, RZ, R3 ;  /* 0x000000ffff047224 */ /* 0x000fe200078e0003 */
[----:B0-----:R-:W-:Y:S02]  /*a6f0*/  @P0 SHF.R.U32.HI R4, RZ, R0, R2 ;  /* 0x00000000ff040219 */ /* 0x001fe40000011602 */
[----:B-1----:R-:W-:-:S03]  /*a700*/  ISETP.NE.AND P0, PT, R17, 0x1, PT ;  /* 0x000000011100780c */ /* 0x002fc60003f05270 */
[----:B------:R-:W-:Y:S01]  /*a710*/  IMAD.MOV.U32 R5, RZ, RZ, R4 ;  /* 0x000000ffff057224 */ /* 0x000fe200078e0004 */
[----:B------:R-:W-:Y:S09]  /*a720*/  STL [R1+0x14], R4 ;  /* 0x0000140401007387 */ /* 0x000ff20000100800 */
[----:B------:R-:W0:Y:S02]  /*a730*/  @P0 LDC.64 R2, c[0x0][0xd48] ;  /* 0x00035200ff020b82 */ /* 0x000e240000000a00 */
[----:B0-----:R-:W-:-:S05]  /*a740*/  @P0 IMAD.HI.U32 R2, R4, R2, RZ ;  /* 0x0000000204020227 */ /* 0x001fca00078e00ff */
[----:B------:R-:W-:Y:S02]  /*a750*/  @P0 SHF.R.U32.HI R5, RZ, R3, R2 ;  /* 0x00000003ff050219 */ /* 0x000fe40000011602 */
[----:B------:R-:W-:-:S03]  /*a760*/  PLOP3.LUT P0, PT, PT, PT, UP0, 0x80, 0x0 ;  /* 0x000000000000781c */ /* 0x000fc60003f0f008 */
[----:B------:R-:W-:Y:S01]  /*a770*/  IMAD.MOV R0, RZ, RZ, -R5 ;  /* 0x000000ffff007224 */ /* 0x000fe200078e0a05 */
[----:B------:R-:W-:Y:S03]  /*a780*/  STL [R1+0x10], R5 ;  /* 0x0000100501007387 */ /* 0x000fe60000100800 */
[----:B------:R-:W-:Y:S02]  /*a790*/  IMAD R17, R17, R0, R4 ;  /* 0x0000000011117224 */ /* 0x000fe400078e0204 */
[----:B------:R-:W0:Y:S02]  /*a7a0*/  LDC R0, c[0x0][0x2f0] ;  /* 0x0000bc00ff007b82 */ /* 0x000e240000000800 */
[----:B0-----:R-:W-:-:S04]  /*a7b0*/  IMAD R2, R0, UR4, RZ ;  /* 0x0000000400027c24 */ /* 0x001fc8000f8e02ff */
[----:B------:R-:W-:Y:S01]  /*a7c0*/  VIADD R0, R2, 0x3f ;  /* 0x0000003f02007836 */ /* 0x000fe20000000000 */
[----:B------:R0:W-:Y:S04]  /*a7d0*/  STL [R1+0x4c], R2 ;  /* 0x00004c0201007387 */ /* 0x0001e80000100800 */
[----:B0-----:R-:W-:-:S04]  /*a7e0*/  SHF.R.S32.HI R2, RZ, 0x1f, R0 ;  /* 0x0000001fff027819 */ /* 0x001fc80000011400 */
        /* <DEDUP_REMOVED lines=20> */
.L_x_3433:
        /* <DEDUP_REMOVED lines=20> */
.L_x_3435:
        /* <DEDUP_REMOVED lines=15> */
.L_x_3434:
[----:B------:R-:W2:Y:S01]  /*ab60*/  LDL R2, [R1+0x20] ;  /* 0x0000200001027983 */ /* 0x000ea20000100800 */
[----:B------:R-:W-:-:S03]  /*ab70*/  ULDC.64 UR4, c[0x0][0xaf0] ;  /* 0x0002bc0000047ab9 */ /* 0x000fc60000000a00 */
[----:B0-----:R-:W3:Y:S01]  /*ab80*/  LDL R0, [R1+0x10] ;  /* 0x0000100001007983 */ /* 0x001ee20000100800 */
[----:B------:R-:W-:-:S04]  /*ab90*/  ISETP.NE.U32.AND P0, PT, RZ, UR4, PT ;  /* 0x00000004ff007c0c */ /* 0x000fc8000bf05070 */
[----:B------:R-:W-:Y:S01]  /*aba0*/  ISETP.NE.AND.EX P0, PT, RZ, UR5, PT, P0 ;  /* 0x00000005ff007c0c */ /* 0x000fe2000bf05300 */
[----:B--2---:R-:W-:-:S12]  /*abb0*/  IMAD.MOV.U32 R16, RZ, RZ, R2 ;  /* 0x000000ffff107224 */ /* 0x004fd800078e0002 */
[----:B------:R-:W0:Y:S01]  /*abc0*/  @P0 LDC.64 R2, c[0x0][0xaf0] ;  /* 0x0002bc00ff020b82 */ /* 0x000e220000000a00 */
[----:B---3--:R-:W-:Y:S02]  /*abd0*/  IMAD.MOV.U32 R7, RZ, RZ, R0 ;  /* 0x000000ffff077224 */ /* 0x008fe400078e0000 */
[----:B0-----:R-:W-:-:S05]  /*abe0*/  @P0 IMAD.WIDE R2, R0, 0x4, R2 ;  /* 0x0000000400020825 */ /* 0x001fca00078e0202 */
[----:B------:R0:W2:Y:S01]  /*abf0*/  @P0 LDG.E R7, desc[UR38][R2.64] ;  /* 0x0000002602070981 */ /* 0x0000a2000c1e1900 */
[----:B------:R-:W-:Y:S01]  /*ac00*/  VIADD R9, R16, 0xffffffff ;  /* 0xffffffff10097836 */ /* 0x000fe20000000000 */
[----:B------:R-:W-:Y:S01]  /*ac10*/  UMOV UR4, 0xffffffff ;  /* 0xffffffff00047882 */ /* 0x000fe20000000000 */
[----:B------:R-:W-:Y:S01]  /*ac20*/  LOP3.LUT R18, R18, 0xfffffffe, RZ, 0xc0, !PT ;  /* 0xfffffffe12127812 */ /* 0x000fe200078ec0ff */
[----:B0-----:R-:W0:Y:S02]  /*ac30*/  LDC.64 R2, c[0x0][0x418] ;  /* 0x00010600ff027b82 */ /* 0x001e240000000a00 */
[----:B0-----:R-:W-:-:S04]  /*ac40*/  ISETP.NE.U32.AND P0, PT, R2, RZ, PT ;  /* 0x000000ff0200720c */ /* 0x001fc80003f05070 */
[----:B------:R-:W-:-:S13]  /*ac50*/  ISETP.NE.AND.EX P1, PT, R3, RZ, PT, P0 ;  /* 0x000000ff0300720c */ /* 0x000fda0003f25300 */
[----:B------:R-:W-:Y:S02]  /*ac60*/  @P1 LOP3.LUT R18, R18, 0x1, RZ, 0xfc, !PT ;  /* 0x0000000112121812 */ /* 0x000fe400078efcff */
[----:B--2---:R-:W-:Y:S01]  /*ac70*/  SHF.R.S32.HI R8, RZ, 0x1f, R7 ;  /* 0x0000001fff087819 */ /* 0x004fe20000011407 */
        /* <DEDUP_REMOVED lines=8> */
[----:B------:R1:W2:Y:S02]  /*ad00*/  SHFL.IDX PT, R14, R0, RZ, 0x1f ;  /* 0x00001fff000e7589 */ /* 0x0002a400000e0000 */
.L_x_3543:
        /* <DEDUP_REMOVED lines=8> */
.L_x_3546:
[----:B------:R-:W-:Y:S05]  /*ad90*/  @!P6 BRA `(.L_x_3437) ;  /* 0x0000000000e4e947 */ /* 0x000fea0003800000 */
[----:B------:R2:W-:Y:S01]  /*ada0*/  STL [R1+0x40], R9 ;  /* 0x0000400901007387 */ /* 0x0005e20000100800 */
[----:B------:R-:W-:Y:S01]  /*adb0*/  IMAD.MOV.U32 R16, RZ, RZ, R7 ;  /* 0x000000ffff107224 */ /* 0x000fe200078e0007 */
[----:B------:R-:W-:Y:S06]  /*adc0*/  @!P1 BRA `(.L_x_3439) ;  /* 0x0000000000489947 */ /* 0x000fec0003800000 */
[----:B------:R-:W3:Y:S01]  /*add0*/  LDC R6, c[0x0][0x43c] ;  /* 0x00010f00ff067b82 */ /* 0x000ee20000000800 */
[----:B------:R-:W-:Y:S01]  /*ade0*/  ULDC.64 UR4, c[0x0][0x428] ;  /* 0x00010a0000047ab9 */ /* 0x000fe20000000a00 */
[----:B---3--:R-:W-:-:S13]  /*adf0*/  ISETP.NE.AND P0, PT, R6, 0x1, PT ;  /* 0x000000010600780c */ /* 0x008fda0003f05270 */
[----:B------:R-:W1:Y:S02]  /*ae00*/  @P0 LDC.64 R4, c[0x0][0x440] ;  /* 0x00011000ff040b82 */ /* 0x000e640000000a00 */
[----:B-1----:R-:W-:-:S04]  /*ae10*/  @P0 IMAD.HI.U32 R0, R9, R4, RZ ;  /* 0x0000000409000227 */ /* 0x002fc800078e00ff */
[----:B------:R-:W-:Y:S01]  /*ae20*/  IMAD.MOV.U32 R4, RZ, RZ, R9 ;  /* 0x000000ffff047224 */ /* 0x000fe200078e0009 */
[----:B------:R-:W-:-:S04]  /*ae30*/  @P0 SHF.R.U32.HI R4, RZ, R5, R0 ;  /* 0x00000005ff040219 */ /* 0x000fc80000011600 */
[--C-:B------:R-:W-:Y:S01]  /*ae40*/  SHF.R.S32.HI R5, RZ, 0x1f, R4.reuse ;  /* 0x0000001fff057819 */ /* 0x100fe20000011404 */
[----:B------:R-:W-:-:S04]  /*ae50*/  IMAD.MOV R0, RZ, RZ, -R4 ;  /* 0x000000ffff007224 */ /* 0x000fc800078e0a04 */
[----:B------:R-:W-:Y:S02]  /*ae60*/  IMAD R0, R6, R0, R9 ;  /* 0x0000000006007224 */ /* 0x000fe400078e0209 */
[----:B------:R-:W-:-:S03]  /*ae70*/  IMAD.WIDE.U32 R4, R7, UR4, R4 ;  /* 0x0000000407047c25 */ /* 0x000fc6000f8e0004 */
[----:B------:R1:W-:Y:S01]  /*ae80*/  STL [R1+0x40], R0 ;  /* 0x0000400001007387 */ /* 0x0003e20000100800 */
[----:B------:R-:W-:Y:S01]  /*ae90*/  LEA R2, P0, R4, R2, 0x2 ;  /* 0x0000000204027211 */ /* 0x000fe200078010ff */
[----:B-1----:R-:W-:-:S04]  /*aea0*/  IMAD R0, R8, UR4, RZ ;  /* 0x0000000408007c24 */ /* 0x002fc8000f8e02ff */
[----:B------:R-:W-:-:S04]  /*aeb0*/  IMAD R0, R7, UR5, R0 ;  /* 0x0000000507007c24 */ /* 0x000fc8000f8e0200 */
[----:B------:R-:W-:-:S05]  /*aec0*/  IMAD.IADD R0, R5, 0x1, R0 ;  /* 0x0000000105007824 */ /* 0x000fca00078e0200 */
[----:B------:R-:W-:-:S05]  /*aed0*/  LEA.HI.X R3, R4, R3, R0, 0x2, P0 ;  /* 0x0000000304037211 */ /* 0x000fca00000f1400 */
[----:B------:R3:W5:Y:S02]  /*aee0*/  LDG.E R16, desc[UR38][R2.64] ;  /* 0x0000002602107981 */ /* 0x000764000c1e1900 */
.L_x_3439:
[----:B---3--:R-:W3:Y:S01]  /*aef0*/  LDL R2, [R1+0x8] ;  /* 0x0000080001027983 */ /* 0x008ee20000100800 */
[----:B-1----:R-:W-:Y:S02]  /*af00*/  LEA R0, R19, UR36, 0x3 ;  /* 0x0000002413007c11 */ /* 0x002fe4000f8e18ff */
[----:B---3--:R-:W-:-:S04]  /*af10*/  SHF.L.U32 R2, R2, 0x1f, RZ ;  /* 0x0000001f02027819 */ /* 0x008fc800000006ff */
[----:B------:R-:W1:Y:S02]  /*af20*/  SYNCS.PHASECHK.TRANS64.TRYWAIT P0, [R0+URZ+0x38840], R2 ;  /* 0x03884002000075a7 */ /* 0x000e64000800017f */
[----:B-1----:R-:W-:Y:S05]  /*af30*/  @!P0 BRA `(.L_x_3440) ;  /* 0x00000054001c8947 */ /* 0x002fea0003800000 */
.L_x_3547:
[----:B------:R-:W3:Y:S02]  /*af40*/  S2R R3, SR_TID.X ;  /* 0x0000000000037919 */ /* 0x000ee40000002100 */
[----:B---3--:R-:W-:-:S04]  /*af50*/  LOP3.LUT R3, R3, 0x7f, RZ, 0xc0, !PT ;  /* 0x0000007f03037812 */ /* 0x008fc800078ec0ff */
[----:B------:R-:W-:-:S13]  /*af60*/  ISETP.NE.AND P0, PT, R3, RZ, PT ;  /* 0x000000ff0300720c */ /* 0x000fda0003f05270 */
        /* <DEDUP_REMOVED lines=8> */
.L_x_3441:
[----:B-1----:R-:W3:Y:S01]  /*aff0*/  LDL R2, [R1+0x40] ;  /* 0x0000400001027983 */ /* 0x002ee20000100800 */
        /* <DEDUP_REMOVED lines=8> */
[----:B------:R-:W-:Y:S01]  /*b080*/  UMOV UR10, URZ ;  /* 0x0000003f000a7c82 */ /* 0x000fe20008000000 */
[----:B------:R-:W-:-:S02]  /*b090*/  PLOP3.LUT P0, PT, PT, PT, PT, 0x80, 0x0 ;  /* 0x000000000000781c */ /* 0x000fc40003f0f070 */
[----:B------:R-:W-:Y:S02]  /*b0a0*/  LOP3.LUT R18, R18, 0xfffffffd, RZ, 0xc0, !PT ;  /* 0xfffffffd12127812 */ /* 0x000fe400078ec0ff */
[----:B------:R-:W-:Y:S02]  /*b0b0*/  ULEA UR8, UR8, UR36, 0xd ;  /* 0x0000002408087291 */ /* 0x000fe4000f8e683f */
[----:B------:R-:W-:Y:S02]  /*b0c0*/  UIADD3 UR9, UR9, 0x38830, URZ ;  /* 0x0003883009097890 */ /* 0x000fe4000fffe03f */
[----:B------:R-:W-:-:S05]  /*b0d0*/  UIADD3 UR8, UR8, 0x22400, URZ ;  /* 0x0002240008087890 */ /* 0x000fca000fffe03f */
[----:B------:R-:W-:Y:S02]  /*b0e0*/  @P0 LOP3.LUT R18, R18, 0x2, RZ, 0xfc, !PT ;  /* 0x0000000212120812 */ /* 0x000fe400078efcff */
[----:B---3--:R-:W-:-:S13]  /*b0f0*/  R2UR UR11, R2 ;  /* 0x00000000020b72ca */ /* 0x008fda00000e0000 */
[----:B------:R-:W-:-:S09]  /*b100*/  USHF.L.U32 UR11, UR11, 0x6, URZ ;  /* 0x000000060b0b7899 */ /* 0x000fd2000800063f */
[----:B------:R3:W-:Y:S02]  /*b110*/  UTMALDG.4D [UR8], [UR4], desc[UR6] ;  /* 0x00000608040075b4 */ /* 0x0007e40008019000 */
[----:B---3--:R-:W-:Y:S01]  /*b120*/  NOP ;  /* 0x0000000000007918 */ /* 0x008fe20000000000 */
.L_x_3437:
[----:B-1----:R-:W3:Y:S01]  /*b130*/  LDL R0, [R1+0x10] ;  /* 0x0000100001007983 */ /* 0x002ee20000100800 */
[----:B------:R-:W-:Y:S05]  /*b140*/  WARPSYNC.ALL ;  /* 0x0000000000007948 */ /* 0x000fea0003800000 */
[----:B------:R-:W-:Y:S01]  /*b150*/  UIADD3 UR4, UR36, 0x20400, URZ ;  /* 0x0002040024047890 */ /* 0x000fe2000fffe03f */
[----:B------:R-:W-:-:S03]  /*b160*/  SHF.R.S32.HI R2, RZ, 0x1f, R17 ;  /* 0x0000001fff027819 */ /* 0x000fc60000011411 */
[----:B------:R-:W-:Y:S01]  /*b170*/  ULOP3.LUT UP0, URZ, UR4, 0x3ff, URZ, 0xc0, !UPT ;  /* 0x000003ff043f7892 */ /* 0x000fe2000f80c03f */
[----:B------:R-:W-:Y:S05]  /*b180*/  BAR.SYNC.DEFER_BLOCKING 0x8, 0x100 ;  /* 0x0204000000007b1d */ /* 0x000fea0000010000 */
[----:B------:R-:W-:Y:S02]  /*b190*/  PLOP3.LUT P0, PT, PT, PT, UP0, 0x80, 0x0 ;  /* 0x000000000000781c */ /* 0x000fe40003f0f008 */
[----:B---3--:R-:W-:-:S05]  /*b1a0*/  SHF.R.S32.HI R0, RZ, 0x1f, R0 ;  /* 0x0000001fff007819 */ /* 0x008fca0000011400 */
[----:B------:R1:W-:Y:S04]  /*b1b0*/  STL [R1+0x44], R0 ;  /* 0x0000440001007387 */ /* 0x0003e80000100800 */
[----:B------:R1:W-:Y:S02]  /*b1c0*/  STL [R1+0x30], R2 ;  /* 0x0000300201007387 */ /* 0x0003e40000100800 */
[----:B------:R-:W-:Y:S05]  /*b1d0*/  @!P0 BRA `(.L_x_3442) ;  /* 0x0000000000408947 */ /* 0x000fea0003800000 */
[----:B-1----:R-:W-:Y:S01]  /*b1e0*/  MOV R2, 0x0 ;  /* 0x0000000000027802 */ /* 0x002fe20000000f00 */
[----:B------:R-:W-:Y:S01]  /*b1f0*/  ULDC.64 UR4, c[0x4][0x118] ;  /* 0x0100460000047ab9 */ /* 0x000fe20000000a00 */
[----:B------:R-:W-:Y:S01]  /*b200*/  ULDC.64 UR6, c[0x4][0x120] ;  /* 0x0100480000067ab9 */ /* 0x000fe20000000a00 */
[----:B------:R-:W-:Y:S01]  /*b210*/  ULDC.64 UR8, c[0x4][0x58] ;  /* 0x0100160000087ab9 */ /* 0x000fe20000000a00 */
[----:B------:R-:W-:Y:S02]  /*b220*/  IMAD.U32 R4, RZ, RZ, UR4 ;  /* 0x00000004ff047e24 */ /* 0x000fe4000f8e00ff */
[----:B------:R-:W1:Y:S01]  /*b230*/  LDC.64 R2, c[0x4][R2] ;  /* 0x0100000002027b82 */ /* 0x000e620000000a00 */
        /* <DEDUP_REMOVED lines=9> */
[----:B-12---:R-:W-:Y:S05]  /*b2d0*/  CALL.ABS.NOINC R2 ;  /* 0x0000000002007343 */ /* 0x006fea0003c00000 */
.L_x_3442:
[----:B------:R-:W3:Y:S01]  /*b2e0*/  LDL.LU R4, [R1+0x14] ;  /* 0x0000140001047983 */ /* 0x000ee20000300800 */
[----:B0-----:R-:W0:Y:S01]  /*b2f0*/  LDC R7, c[0x0][0x448] ;  /* 0x00011200ff077b82 */ /* 0x001e220000000800 */
[----:B------:R-:W-:Y:S01]  /*b300*/  ULDC UR4, c[0x0][0xd38] ;  /* 0x00034e0000047ab9 */ /* 0x000fe20000000800 */
[----:B------:R-:W-:Y:S01]  /*b310*/  ULDC.64 UR6, c[0x0][0x280] ;  /* 0x0000a00000067ab9 */ /* 0x000fe20000000a00 */
[----:B------:R-:W4:Y:S04]  /*b320*/  LDL R5, [R1+0x24] ;  /* 0x0000240001057983 */ /* 0x000f280000100800 */
[----:B------:R-:W4:Y:S04]  /*b330*/  LDL R8, [R1+0x30] ;  /* 0x0000300001087983 */ /* 0x000f280000100800 */
[----:B------:R-:W4:Y:S04]  /*b340*/  LDL R10, [R1+0x44] ;  /* 0x00004400010a7983 */ /* 0x000f280000100800 */
[----:B--2---:R-:W2:Y:S01]  /*b350*/  LDL R9, [R1+0x10] ;  /* 0x0000100001097983 */ /* 0x004ea20000100800 */
[----:B-1----:R-:W1:Y:S01]  /*b360*/  S2R R0, SR_TID.X ;  /* 0x0000000000007919 */ /* 0x002e620000002100 */
[----:B0-----:R-:W-:-:S13]  /*b370*/  ISETP.NE.AND P0, PT, R7, 0x1, PT ;  /* 0x000000010700780c */ /* 0x001fda0003f05270 */
[----:B------:R-:W0:Y:S08]  /*b380*/  @P0 LDC R2, c[0x0][0x44c] ;  /* 0x00011300ff020b82 */ /* 0x000e300000000800 */
[----:B------:R-:W0:Y:S01]  /*b390*/  @P0 LDC R3, c[0x0][0x450] ;  /* 0x00011400ff030b82 */ /* 0x000e220000000800 */
[----:B-1----:R-:W-:-:S04]  /*b3a0*/  LOP3.LUT R0, R0, 0x7f, RZ, 0xc0, !PT ;  /* 0x0000007f00007812 */ /* 0x002fc800078ec0ff */
[----:B------:R-:W-:Y:S02]  /*b3b0*/  SHF.R.U32.HI R6, RZ, 0x3, R0 ;  /* 0x00000003ff067819 */ /* 0x000fe40000011600 */
[----:B------:R-:W1:Y:S02]  /*b3c0*/  S2R R0, SR_TID.X ;  /* 0x0000000000007919 */ /* 0x000e640000002100 */
[----:B-1----:R-:W-:-:S05]  /*b3d0*/  IMAD.SHL.U32 R0, R0, 0x10, RZ ;  /* 0x0000001000007824 */ /* 0x002fca00078e00ff */
[----:B------:R-:W-:Y:S01]  /*b3e0*/  LOP3.LUT R0, R6, 0x70, R0, 0xf8, !PT ;  /* 0x0000007006007812 */ /* 0x000fe200078ef800 */
[----:B---3--:R-:W-:-:S04]  /*b3f0*/  IMAD.MOV R4, RZ, RZ, -R4 ;  /* 0x000000ffff047224 */ /* 0x008fc800078e0a04 */
[----:B----4-:R-:W-:Y:S01]  /*b400*/  IMAD R4, R4, UR4, R5 ;  /* 0x0000000404047c24 */ /* 0x010fe2000f8e0205 */
[----:B------:R-:W-:-:S03]  /*b410*/  ULDC.64 UR4, c[0x0][0x2d8] ;  /* 0x0000b60000047ab9 */ /* 0x000fc60000000a00 */
[----:B------:R-:W-:Y:S02]  /*b420*/  IMAD R6, R4, 0x40, R0 ;  /* 0x0000004004067824 */ /* 0x000fe400078e0200 */
[----:B------:R-:W-:Y:S02]  /*b430*/  IMAD R5, R8, UR4, RZ ;  /* 0x0000000408057c24 */ /* 0x000fe4000f8e02ff */
[----:B0-----:R-:W-:-:S04]  /*b440*/  @P0 IMAD.HI.U32 R2, R6, R2, RZ ;  /* 0x0000000206020227 */ /* 0x001fc800078e00ff */
[----:B------:R-:W-:Y:S01]  /*b450*/  IMAD.MOV.U32 R0, RZ, RZ, R6 ;  /* 0x000000ffff007224 */ /* 0x000fe200078e0006 */
[----:B------:R-:W-:Y:S01]  /*b460*/  @P0 SHF.R.U32.HI R0, RZ, R3, R2 ;  /* 0x00000003ff000219 */ /* 0x000fe20000011602 */
[C---:B------:R-:W-:Y:S02]  /*b470*/  IMAD R5, R17.reuse, UR5, R5 ;  /* 0x0000000511057c24 */ /* 0x040fe4000f8e0205 */
[----:B------:R-:W-:Y:S01]  /*b480*/  IMAD.WIDE.U32 R2, R17, UR4, RZ ;  /* 0x0000000411027c25 */ /* 0x000fe2000f8e00ff */
[----:B------:R-:W-:-:S03]  /*b490*/  ULDC.64 UR4, c[0x0][0x2e0] ;  /* 0x0000b80000047ab9 */ /* 0x000fc60000000a00 */
[----:B------:R-:W-:Y:S02]  /*b4a0*/  IMAD.IADD R3, R3, 0x1, R5 ;  /* 0x0000000103037824 */ /* 0x000fe400078e0205 */
[----:B------:R-:W-:Y:S01]  /*b4b0*/  IMAD R5, R10, UR4, RZ ;  /* 0x000000040a057c24 */ /* 0x000fe2000f8e02ff */
[----:B------:R0:W-:Y:S01]  /*b4c0*/  STL [R1+0x18], R6 ;  /* 0x0000180601007387 */ /* 0x0001e20000100800 */
[----:B--2---:R-:W-:-:S04]  /*b4d0*/  IMAD.WIDE.U32 R2, R9, UR4, R2 ;  /* 0x0000000409027c25 */ /* 0x004fc8000f8e0002 */
[----:B------:R-:W-:Y:S01]  /*b4e0*/  IMAD R5, R9, UR5, R5 ;  /* 0x0000000509057c24 */ /* 0x000fe2000f8e0205 */
[----:B------:R-:W1:Y:S01]  /*b4f0*/  S2R R10, SR_TID.X ;  /* 0x00000000000a7919 */ /* 0x000e620000002100 */
[----:B------:R-:W-:Y:S01]  /*b500*/  ULDC.64 UR4, c[0x0][0x2d0] ;  /* 0x0000b40000047ab9 */ /* 0x000fe20000000a00 */
[----:B------:R0:W5:Y:S01]  /*b510*/  LDL R9, [R1+0x4] ;  /* 0x0000040001097983 */ /* 0x0001620000100800 */
[----:B------:R-:W-:Y:S01]  /*b520*/  IMAD.IADD R3, R3, 0x1, R5 ;  /* 0x0000000103037824 */ /* 0x000fe200078e0205 */
[----:B------:R-:W-:-:S05]  /*b530*/  SHF.R.S32.HI R5, RZ, 0x1f, R0 ;  /* 0x0000001fff057819 */ /* 0x000fca0000011400 */
[----:B------:R-:W-:Y:S02]  /*b540*/  IMAD R5, R5, UR4, RZ ;  /* 0x0000000405057c24 */ /* 0x000fe4000f8e02ff */
[----:B------:R-:W-:-:S04]  /*b550*/  IMAD.WIDE.U32 R2, R0, UR4, R2 ;  /* 0x0000000400027c25 */ /* 0x000fc8000f8e0002 */
[----:B------:R-:W-:Y:S01]  /*b560*/  IMAD R5, R0, UR5, R5 ;  /* 0x0000000500057c24 */ /* 0x000fe2000f8e0205 */
[----:B------:R-:W-:Y:S01]  /*b570*/  ULDC.64 UR4, c[0x0][0x2c8] ;  /* 0x0000b20000047ab9 */ /* 0x000fe20000000a00 */
[----:B------:R-:W-:-:S04]  /*b580*/  IMAD.MOV R0, RZ, RZ, -R0 ;  /* 0x000000ffff007224 */ /* 0x000fc800078e0a00 */
[----:B------:R-:W-:Y:S02]  /*b590*/  IMAD R0, R7, R0, R6 ;  /* 0x0000000007007224 */ /* 0x000fe400078e0206 */
[----:B------:R-:W-:-:S03]  /*b5a0*/  IMAD.IADD R3, R3, 0x1, R5 ;  /* 0x0000000103037824 */ /* 0x000fc600078e0205 */
[----:B------:R-:W-:Y:S01]  /*b5b0*/  SHF.R.S32.HI R5, RZ, 0x1f, R0 ;  /* 0x0000001fff057819 */ /* 0x000fe20000011400 */
[----:B------:R-:W-:-:S04]  /*b5c0*/  IMAD.WIDE.U32 R2, R0, UR4, R2 ;  /* 0x0000000400027c25 */ /* 0x000fc8000f8e0002 */
[----:B------:R-:W-:Y:S01]  /*b5d0*/  IMAD R5, R5, UR4, RZ ;  /* 0x0000000405057c24 */ /* 0x000fe2000f8e02ff */
[----:B------:R-:W-:Y:S01]  /*b5e0*/  ULDC UR4, c[0x0][0x2b8] ;  /* 0x0000ae0000047ab9 */ /* 0x000fe20000000800 */
[----:B-1----:R-:W-:Y:S02]  /*b5f0*/  IMAD.SHL.U32 R10, R10, 0x8, RZ ;  /* 0x000000080a0a7824 */ /* 0x002fe400078e00ff */
[----:B------:R-:W-:-:S03]  /*b600*/  IMAD R5, R0, UR5, R5 ;  /* 0x0000000500057c24 */ /* 0x000fc6000f8e0205 */
[----:B------:R-:W-:Y:S01]  /*b610*/  LOP3.LUT R10, R10, 0x38, RZ, 0xc0, !PT ;  /* 0x000000380a0a7812 */ /* 0x000fe200078ec0ff */
[----:B------:R-:W-:Y:S01]  /*b620*/  IMAD.IADD R5, R3, 0x1, R5 ;  /* 0x0000000103057824 */ /* 0x000fe200078e0205 */
[----:B------:R-:W-:Y:S02]  /*b630*/  LEA R0, P1, R2, UR6, 0x1 ;  /* 0x0000000602007c11 */ /* 0x000fe4000f8208ff */
[----:B------:R-:W-:Y:S01]  /*b640*/  ISETP.GE.AND P0, PT, R10, UR4, PT ;  /* 0x000000040a007c0c */ /* 0x000fe2000bf06270 */
[----:B------:R-:W-:Y:S01]  /*b650*/  UMOV UR4, 0xffffffff ;  /* 0xffffffff00047882 */ /* 0x000fe20000000000 */
[----:B------:R-:W-:Y:S02]  /*b660*/  LEA.HI.X R2, R2, UR7, R5, 0x1, P1 ;  /* 0x0000000702027c11 */ /* 0x000fe400088f0c05 */
        /* <DEDUP_REMOVED lines=10> */
[----:B------:R-:W-:Y:S01]  /*b710*/  ISETP.GE.AND P1, PT, R11, R3, PT ;  /* 0x000000030b00720c */ /* 0x000fe20003f26270 */
[----:B------:R-:W-:Y:S04]  /*b720*/  STL [R1+0x14], R11 ;  /* 0x0000140b01007387 */ /* 0x000fe80000100800 */
[----:B------:R2:W-:Y:S08]  /*b730*/  STL [R1+0x28], R7 ;  /* 0x0000280701007387 */ /* 0x0005f00000100800 */
[----:B-1----:R-:W-:-:S05]  /*b740*/  @!P1 LEA R5, P2, R10, R5, 0x1 ;  /* 0x000000050a059211 */ /* 0x002fca00078408ff */
[----:B0-----:R-:W-:Y:S02]  /*b750*/  @!P1 IMAD.X R4, RZ, RZ, R6, P2 ;  /* 0x000000ffff049224 */ /* 0x001fe400010e0606 */
[----:B------:R-:W-:Y:S03]  /*b760*/  SHFL.IDX PT, R6, R2, 0x1, 0x181f ;  /* 0x00381f0002067f89 */ /* 0x000fe600000e0000 */
[----:B------:R-:W-:-:S04]  /*b770*/  @!P1 LOP3.LUT R5, R5, R4, RZ, 0x3c, !PT ;  /* 0x0000000405059212 */ /* 0x000fc800078e3cff */
[----:B------:R-:W-:-:S04]  /*b780*/  @!P1 LOP3.LUT R4, R5, R4, RZ, 0x3c, !PT ;  /* 0x0000000405049212 */ /* 0x000fc800078e3cff */
[----:B------:R-:W-:-:S05]  /*b790*/  @!P1 LOP3.LUT R5, R5, R4, RZ, 0x3c, !PT ;  /* 0x0000000405059212 */ /* 0x000fca00078e3cff */
[----:B-----5:R0:W-:Y:S01]  /*b7a0*/  @!P1 LDGSTS.E.BYPASS.LTC128B.128 [R9+0x20400], desc[UR38][R4.64], !P0 ;  /* 0x2040000004099fae */ /* 0x0201e2000c101d66 */
[----:B------:R-:W-:Y:S01]  /*b7b0*/  ISETP.GE.AND P1, PT, R7, R3, PT ;  /* 0x000000030700720c */ /* 0x000fe20003f26270 */
[----:B--2---:R-:W-:-:S05]  /*b7c0*/  VIADD R7, R11, 0x20 ;  /* 0x000000200b077836 */ /* 0x004fca0000000000 */
[----:B------:R-:W-:Y:S04]  /*b7d0*/  STL [R1+0x2c], R7 ;  /* 0x00002c0701007387 */ /* 0x000fe80000100800 */
[----:B0-----:R-:W0:Y:S03]  /*b7e0*/  SHFL.IDX PT, R4, R0, 0x1, 0x181f ;  /* 0x00381f0000047f89 */ /* 0x001e2600000e0000 */
[----:B0-----:R-:W-:-:S05]  /*b7f0*/  @!P1 LEA R5, P2, R10, R4, 0x1 ;  /* 0x000000040a059211 */ /* 0x001fca00078408ff */
[----:B------:R-:W-:Y:S02]  /*b800*/  @!P1 IMAD.X R4, RZ, RZ, R6, P2 ;  /* 0x000000ffff049224 */ /* 0x000fe400010e0606 */
[----:B------:R-:W-:Y:S03]  /*b810*/  SHFL.IDX PT, R6, R2, 0x2, 0x181f ;  /* 0x00581f0002067f89 */ /* 0x000fe600000e0000 */
[----:B------:R-:W-:-:S04]  /*b820*/  @!P1 LOP3.LUT R5, R5, R4, RZ, 0x3c, !PT ;  /* 0x0000000405059212 */ /* 0x000fc800078e3cff */
[----:B------:R-:W-:-:S04]  /*b830*/  @!P1 LOP3.LUT R4, R5, R4, RZ, 0x3c, !PT ;  /* 0x0000000405049212 */ /* 0x000fc800078e3cff */
[----:B------:R-:W-:-:S05]  /*b840*/  @!P1 LOP3.LUT R5, R5, R4, RZ, 0x3c, !PT ;  /* 0x0000000405059212 */ /* 0x000fca00078e3cff */
[----:B------:R0:W-:Y:S01]  /*b850*/  @!P1 LDGSTS.E.BYPASS.LTC128B.128 [R9+0x20c00], desc[UR38][R4.64], !P0 ;  /* 0x20c0000004099fae */ /* 0x0001e2000c101d66 */
[----:B------:R-:W-:-:S03]  /*b860*/  ISETP.GE.AND P1, PT, R7, R3, PT ;  /* 0x000000030700720c */ /* 0x000fc60003f26270 */
[----:B0-----:R-:W0:Y:S04]  /*b870*/  SHFL.IDX PT, R4, R0, 0x2, 0x181f ;  /* 0x00581f0000047f89 */ /* 0x001e2800000e0000 */
[----:B------:R-:W1:Y:S06]  /*b880*/  SHFL.IDX PT, R0, R0, 0x3, 0x181f ;  /* 0x00781f0000007f89 */ /* 0x000e6c00000e0000 */
[----:B0-----:R-:W-:-:S05]  /*b890*/  @!P1 LEA R5, P2, R10, R4, 0x1 ;  /* 0x000000040a059211 */ /* 0x001fca00078408ff */
[----:B------:R-:W-:-:S05]  /*b8a0*/  @!P1 IMAD.X R4, RZ, RZ, R6, P2 ;  /* 0x000000ffff049224 */ /* 0x000fca00010e0606 */
[----:B------:R-:W-:-:S04]  /*b8b0*/  @!P1 LOP3.LUT R5, R5, R4, RZ, 0x3c, !PT ;  /* 0x0000000405059212 */ /* 0x000fc800078e3cff */
[----:B------:R-:W-:-:S04]  /*b8c0*/  @!P1 LOP3.LUT R4, R5, R4, RZ, 0x3c, !PT ;  /* 0x0000000405049212 */ /* 0x000fc800078e3cff */
[----:B------:R-:W-:-:S05]  /*b8d0*/  @!P1 LOP3.LUT R5, R5, R4, RZ, 0x3c, !PT ;  /* 0x0000000405059212 */ /* 0x000fca00078e3cff */
[----:B------:R0:W-:Y:S04]  /*b8e0*/  @!P1 LDGSTS.E.BYPASS.LTC128B.128 [R9+0x21400], desc[UR38][R4.64], !P0 ;  /* 0x2140000004099fae */ /* 0x0001e8000c101d66 */
[----:B01----:R0:W2:Y:S02]  /*b8f0*/  SHFL.IDX PT, R4, R2, 0x3, 0x181f ;  /* 0x00781f0002047f89 */ /* 0x0030a400000e0000 */
.L_x_3556:
[----:B0-----:R-:W3:Y:S02]  /*b900*/  LDL R2, [R1+0x14] ;  /* 0x0000140001027983 */ /* 0x001ee40000100800 */
[----:B---3--:R-:W-:-:S05]  /*b910*/  VIADD R2, R2, 0x30 ;  /* 0x0000003002027836 */ /* 0x008fca0000000000 */
[----:B------:R-:W-:Y:S01]  /*b920*/  ISETP.GE.AND P1, PT, R2, R3, PT ;  /* 0x000000030200720c */ /* 0x000fe20003f26270 */
[----:B------:R0:W-:-:S12]  /*b930*/  STL [R1+0x48], R2 ;  /* 0x0000480201007387 */ /* 0x0001d80000100800 */
[----:B0-----:R-:W-:-:S05]  /*b940*/  @!P1 LEA R2, P2, R10, R0, 0x1 ;  /* 0x000000000a029211 */ /* 0x001fca00078408ff */
[----:B--2---:R-:W-:-:S05]  /*b950*/  @!P1 IMAD.X R3, RZ, RZ, R4, P2 ;  /* 0x000000ffff039224 */ /* 0x004fca00010e0604 */
[----:B------:R-:W-:Y:S01]  /*b960*/  @!PT LDS RZ, [RZ] ;  /* 0x00000000fffff984 */ /* 0x000fe20000000800 */
[----:B------:R-:W-:Y:S01]  /*b970*/  @!PT LDS RZ, [RZ] ;  /* 0x00000000fffff984 */ /* 0x000fe20000000800 */
[----:B------:R-:W-:Y:S01]  /*b980*/  @!PT LDS RZ, [RZ] ;  /* 0x00000000fffff984 */ /* 0x000fe20000000800 */
[----:B------:R0:W-:Y:S01]  /*b990*/  @!P1 LDGSTS.E.BYPASS.LTC128B.128 [R9+0x21c00], desc[UR38][R2.64], !P0 ;  /* 0x21c0000002099fae */ /* 0x0001e2000c101d66 */
[----:B------:R-:W-:Y:S01]  /*b9a0*/  NOP ;  /* 0x0000000000007918 */ /* 0x000fe20000000000 */
[----:B------:R-:W-:Y:S02]  /*b9b0*/  SYNCS.ARRIVE.TRANS64.RED.A0T1 RZ, [UR36+0x38800], RZ ;  /* 0x038800ffffff79a7 */ /* 0x000fe40008200424 */
[----:B------:R-:W-:Y:S01]  /*b9c0*/  ARRIVES.LDGSTSBAR.64.TRANSCNT [UR36+0x38800] ;  /* 0x03880000ff0079b0 */ /* 0x000fe20008000aa4 */
[----:B------:R-:W-:Y:S01]  /*b9d0*/  NOP ;  /* 0x0000000000007918 */ /* 0x000fe20000000000 */
[----:B------:R-:W-:Y:S01]  /*b9e0*/  ULDC.64 UR4, c[0x0][0x3d8] ;  /* 0x0000f60000047ab9 */ /* 0x000fe20000000a00 */
[----:B------:R-:W-:Y:S01]  /*b9f0*/  UIADD3 UR6, UR36, 0x26400, URZ ;  /* 0x0002640024067890 */ /* 0x000fe2000fffe03f */
[----:B------:R-:W-:Y:S01]  /*ba00*/  IMAD R0, R8, UR4, RZ ;  /* 0x0000000408007c24 */ /* 0x000fe2000f8e02ff */
[----:B------:R-:W-:Y:S01]  /*ba10*/  SYNCS.ARRIVE.TRANS64.A1T0 RZ, [UR36+0x38800], RZ ;  /* 0x038800ffffff79a7 */ /* 0x000fe20008100024 */
[----:B0-----:R-:W-:Y:S01]  /*ba20*/  IMAD.WIDE.U32 R2, R17, UR4, RZ ;  /* 0x0000000411027c25 */ /* 0x001fe2000f8e00ff */
[----:B------:R-:W-:-:S03]  /*ba30*/  ULOP3.LUT UP0, URZ, UR6, 0x3ff, URZ, 0xc0, !UPT ;  /* 0x000003ff063f7892 */ /* 0x000fc6000f80c03f */
[----:B------:R-:W-:Y:S01]  /*ba40*/  IMAD R0, R17, UR5, R0 ;  /* 0x0000000511007c24 */ /* 0x000fe2000f8e0200 */
[----:B------:R0:W-:Y:S02]  /*ba50*/  STL.64 [R1+0x38], R2 ;  /* 0x0000380201007387 */ /* 0x0001e40000100a00 */
[----:B------:R-:W-:Y:S01]  /*ba60*/  PLOP3.LUT P0, PT, PT, PT, UP0, 0x80, 0x0 ;  /* 0x000000000000781c */ /* 0x000fe20003f0f008 */
[----:B------:R-:W-:-:S05]  /*ba70*/  IMAD.IADD R0, R3, 0x1, R0 ;  /* 0x0000000103007824 */ /* 0x000fca00078e0200 */
[----:B------:R0:W-:Y:S07]  /*ba80*/  STL [R1+0x30], R0 ;  /* 0x0000300001007387 */ /* 0x0001ee0000100800 */
[----:B------:R-:W-:Y:S05]  /*ba90*/  @!P0 BRA `(.L_x_3444) ;  /* 0x0000000000408947 */ /* 0x000fea0003800000 */
[----:B0-----:R-:W-:Y:S01]  /*baa0*/  MOV R2, 0x0 ;  /* 0x0000000000027802 */ /* 0x001fe20000000f00 */
        /* <DEDUP_REMOVED lines=15> */
.L_x_3444:
[----:B------:R-:W2:Y:S01]  /*bba0*/  LDL.LU R5, [R1+0x30] ;  /* 0x0000300001057983 */ /* 0x000ea20000300800 */
[----:B------:R-:W1:Y:S01]  /*bbb0*/  LDC R8, c[0x0][0x448] ;  /* 0x00011200ff087b82 */ /* 0x000e620000000800 */
[----:B------:R-:W-:Y:S02]  /*bbc0*/  ULDC.64 UR4, c[0x0][0x3e0] ;  /* 0x0000f80000047ab9 */ /* 0x000fe40000000a00 */
[----:B0-----:R-:W2:Y:S04]  /*bbd0*/  LDL.LU.64 R2, [R1+0x38] ;  /* 0x0000380001027983 */ /* 0x001ea80000300a00 */
[----:B------:R-:W3:Y:S04]  /*bbe0*/  LDL.LU R0, [R1+0x44] ;  /* 0x0000440001007983 */ /* 0x000ee80000300800 */
[----:B------:R-:W4:Y:S04]  /*bbf0*/  LDL.LU R4, [R1+0x10] ;  /* 0x0000100001047983 */ /* 0x000f280000300800 */
[----:B------:R-:W5:Y:S01]  /*bc00*/  LDL.LU R6, [R1+0x18] ;  /* 0x0000180001067983 */ /* 0x000f620000300800 */
[----:B------:R-:W-:Y:S01]  /*bc10*/  LOP3.LUT R18, R18, 0xffffffef, RZ, 0xc0, !PT ;  /* 0xffffffef12127812 */ /* 0x000fe200078ec0ff */
[----:B------:R-:W0:Y:S01]  /*bc20*/  S2R R7, SR_TID.X ;  /* 0x0000000000077919 */ /* 0x000e220000002100 */
[----:B------:R-:W0:Y:S01]  /*bc30*/  S2R R9, SR_TID.X ;  /* 0x0000000000097919 */ /* 0x000e220000002100 */
[----:B-1----:R-:W-:Y:S01]  /*bc40*/  ISETP.NE.AND P0, PT, R8, 0x1, PT ;  /* 0x000000010800780c */ /* 0x002fe20003f05270 */
[----:B0-----:R-:W-:-:S02]  /*bc50*/  IMAD.SHL.U32 R7, R7, 0x8, RZ ;  /* 0x0000000807077824 */ /* 0x001fc400078e00ff */
[----:B------:R-:W-:-:S03]  /*bc60*/  IMAD.SHL.U32 R9, R9, 0x8, RZ ;  /* 0x0000000809097824 */ /* 0x000fc600078e00ff */
[----:B------:R-:W-:-:S04]  /*bc70*/  LOP3.LUT R7, R7, 0x38, RZ, 0xc0, !PT ;  /* 0x0000003807077812 */ /* 0x000fc800078ec0ff */
[C---:B------:R-:W-:Y:S02]  /*bc80*/  LOP3.LUT R10, R7.reuse, 0x80, RZ, 0xfc, !PT ;  /* 0x00000080070a7812 */ /* 0x040fe400078efcff */
[----:B------:R-:W-:Y:S02]  /*bc90*/  LOP3.LUT R7, R7, 0x40, RZ, 0xfc, !PT ;  /* 0x0000004007077812 */ /* 0x000fe400078efcff */
[----:B------:R-:W-:Y:S01]  /*bca0*/  LOP3.LUT R9, R9, 0x38, RZ, 0xc0, !PT ;  /* 0x0000003809097812 */ /* 0x000fe200078ec0ff */
[----:B--2---:R-:W-:Y:S02]  /*bcb0*/  IMAD.MOV.U32 R3, RZ, RZ, R5 ;  /* 0x000000ffff037224 */ /* 0x004fe400078e0005 */
[----:B------:R-:W0:Y:S01]  /*bcc0*/  @P0 LDC R5, c[0x0][0x450] ;  /* 0x00011400ff050b82 */ /* 0x000e220000000800 */
[----:B---3--:R-:W-:-:S04]  /*bcd0*/  IMAD R0, R0, UR4, RZ ;  /* 0x0000000400007c24 */ /* 0x008fc8000f8e02ff */
[C---:B----4-:R-:W-:Y:S02]  /*bce0*/  IMAD R0, R4.reuse, UR5, R0 ;  /* 0x0000000504007c24 */ /* 0x050fe4000f8e0200 */
[----:B------:R-:W-:Y:S01]  /*bcf0*/  IMAD.WIDE.U32 R2, R4, UR4, R2 ;  /* 0x0000000404027c25 */ /* 0x000fe2000f8e0002 */
[----:B------:R-:W-:-:S03]  /*bd00*/  ULDC.64 UR4, c[0x0][0x3d0] ;  /* 0x0000f40000047ab9 */ /* 0x000fc60000000a00 */
[----:B------:R-:W-:Y:S02]  /*bd10*/  IMAD.IADD R3, R3, 0x1, R0 ;  /* 0x0000000103037824 */ /* 0x000fe400078e0200 */
[----:B------:R-:W1:Y:S01]  /*bd20*/  @P0 LDC R0, c[0x0][0x44c] ;  /* 0x00011300ff000b82 */ /* 0x000e620000000800 */
[----:B-----5:R-:W-:Y:S02]  /*bd30*/  IMAD.MOV.U32 R4, RZ, RZ, R6 ;  /* 0x000000ffff047224 */ /* 0x020fe400078e0006 */
[----:B-1----:R-:W-:-:S05]  /*bd40*/  @P0 IMAD.HI.U32 R0, R6, R0, RZ ;  /* 0x0000000006000227 */ /* 0x002fca00078e00ff */
[----:B0-----:R-:W-:-:S04]  /*bd50*/  @P0 SHF.R.U32.HI R4, RZ, R5, R0 ;  /* 0x00000005ff040219 */ /* 0x001fc80000011600 */
[--C-:B------:R-:W-:Y:S01]  /*bd60*/  SHF.R.S32.HI R5, RZ, 0x1f, R4.reuse ;  /* 0x0000001fff057819 */ /* 0x100fe20000011404 */
[----:B------:R-:W-:Y:S02]  /*bd70*/  IMAD.MOV R0, RZ, RZ, -R4 ;  /* 0x000000ffff007224 */ /* 0x000fe400078e0a04 */
[----:B------:R-:W-:-:S04]  /*bd80*/  IMAD.WIDE.U32 R2, R4, UR4, R2 ;  /* 0x0000000404027c25 */ /* 0x000fc8000f8e0002 */
[----:B------:R-:W-:Y:S02]  /*bd90*/  IMAD R0, R8, R0, R6 ;  /* 0x0000000008007224 */ /* 0x000fe400078e0206 */
[----:B------:R-:W-:-:S04]  /*bda0*/  IMAD R5, R5, UR4, RZ ;  /* 0x0000000405057c24 */ /* 0x000fc8000f8e02ff */
[----:B------:R-:W-:Y:S01]  /*bdb0*/  IMAD R5, R4, UR5, R5 ;  /* 0x0000000504057c24 */ /* 0x000fe2000f8e0205 */
[----:B------:R-:W-:Y:S01]  /*bdc0*/  SHF.R.S32.HI R4, RZ, 0x1f, R0 ;  /* 0x0000001fff047819 */ /* 0x000fe20000011400 */
[----:B------:R-:W-:Y:S02]  /*bdd0*/  ULDC.64 UR4, c[0x0][0x3c8] ;  /* 0x0000f20000047ab9 */ /* 0x000fe40000000a00 */
[----:B------:R-:W-:Y:S02]  /*bde0*/  IMAD.IADD R3, R3, 0x1, R5 ;  /* 0x0000000103037824 */ /* 0x000fe400078e0205 */
[----:B------:R-:W-:Y:S02]  /*bdf0*/  IMAD R4, R4, UR4, RZ ;  /* 0x0000000404047c24 */ /* 0x000fe4000f8e02ff */
[----:B------:R-:W-:-:S04]  /*be00*/  IMAD.WIDE.U32 R2, R0, UR4, R2 ;  /* 0x0000000400027c25 */ /* 0x000fc8000f8e0002 */
[----:B------:R-:W-:Y:S01]  /*be10*/  IMAD R4, R0, UR5, R4 ;  /* 0x0000000500047c24 */ /* 0x000fe2000f8e0204 */
[----:B------:R-:W-:Y:S02]  /*be20*/  ULDC.64 UR4, c[0x0][0x390] ;  /* 0x0000e40000047ab9 */ /* 0x000fe40000000a00 */
[----:B------:R-:W-:Y:S01]  /*be30*/  LEA R0, P0, R2, UR4, 0x1 ;  /* 0x0000000402007c11 */ /* 0x000fe2000f8008ff */
[----:B------:R-:W-:Y:S01]  /*be40*/  ULDC UR4, c[0x0][0x3b8] ;  /* 0x0000ee0000047ab9 */ /* 0x000fe20000000800 */
[----:B------:R-:W-:Y:S01]  /*be50*/  IMAD.IADD R6, R3, 0x1, R4 ;  /* 0x0000000103067824 */ /* 0x000fe200078e0204 */
[----:B------:R-:W-:Y:S02]  /*be60*/  ISETP.GE.AND P1, PT, R7, UR4, PT ;  /* 0x0000000407007c0c */ /* 0x000fe4000bf26270 */
[----:B------:R-:W0:Y:S01]  /*be70*/  S2R R7, SR_TID.X ;  /* 0x0000000000077919 */ /* 0x000e220000002100 */
[----:B------:R-:W-:Y:S02]  /*be80*/  ISETP.GE.AND P2, PT, R10, UR4, PT ;  /* 0x000000040a007c0c */ /* 0x000fe4000bf46270 */
[----:B------:R-:W-:-:S02]  /*be90*/  LEA.HI.X R6, R2, UR5, R6, 0x1, P0 ;  /* 0x0000000502067c11 */ /* 0x000fc400080f0c06 */
[----:B------:R-:W-:Y:S02]  /*bea0*/  ISETP.GE.AND P3, PT, R9, UR4, PT ;  /* 0x0000000409007c0c */ /* 0x000fe4000bf66270 */
[----:B------:R-:W-:Y:S02]  /*beb0*/  SEL R2, RZ, 0x4, P2 ;  /* 0x00000004ff027807 */ /* 0x000fe40001000000 */
[----:B------:R-:W-:Y:S02]  /*bec0*/  SEL R4, RZ, 0x1, P3 ;  /* 0x00000001ff047807 */ /* 0x000fe40001800000 */
[----:B------:R-:W-:-:S04]  /*bed0*/  SEL R3, RZ, 0x2, P1 ;  /* 0x00000002ff037807 */ /* 0x000fc80000800000 */
[----:B------:R-:W-:-:S03]  /*bee0*/  IADD3 R2, R2, R3, R4 ;  /* 0x0000000302027210 */ /* 0x000fc60007ffe004 */
[----:B------:R-:W-:-:S04]  /*bef0*/  @P3 LOP3.LUT R18, R18, 0x10, RZ, 0xfc, !PT ;  /* 0x0000001012123812 */ /* 0x000fc800078efcff */
[----:B------:R-:W-:-:S04]  /*bf00*/  LOP3.LUT R18, R18, 0xfffffffb, RZ, 0xc0, !PT ;  /* 0xfffffffb12127812 */ /* 0x000fc800078ec0ff */
[----:B------:R-:W-:-:S04]  /*bf10*/  @P2 LOP3.LUT R18, R18, 0x4, RZ, 0xfc, !PT ;  /* 0x0000000412122812 */ /* 0x000fc800078efcff */
[----:B------:R-:W-:Y:S01]  /*bf20*/  LOP3.LUT R18, R18, 0xfffffff7, RZ, 0xc0, !PT ;  /* 0xfffffff712127812 */ /* 0x000fe200078ec0ff */
[----:B0-----:R-:W-:-:S03]  /*bf30*/  IMAD.SHL.U32 R7, R7, 0x8, RZ ;  /* 0x0000000807077824 */ /* 0x001fc600078e00ff */
[----:B------:R-:W-:Y:S02]  /*bf40*/  @P1 LOP3.LUT R18, R18, 0x8, RZ, 0xfc, !PT ;  /* 0x0000000812121812 */ /* 0x000fe400078efcff */
[----:B------:R-:W-:-:S04]  /*bf50*/  LOP3.LUT R7, R7, 0x38, RZ, 0xc0, !PT ;  /* 0x0000003807077812 */ /* 0x000fc800078ec0ff */
[C---:B------:R-:W-:Y:S02]  /*bf60*/  LOP3.LUT R10, R7.reuse, 0x100, RZ, 0xfc, !PT ;  /* 0x00000100070a7812 */ /* 0x040fe400078efcff */
[----:B------:R-:W-:Y:S02]  /*bf70*/  LOP3.LUT R7, R7, 0xc0, RZ, 0xfc, !PT ;  /* 0x000000c007077812 */ /* 0x000fe400078efcff */
[----:B------:R-:W-:Y:S02]  /*bf80*/  ISETP.GE.AND P0, PT, R10, UR4, PT ;  /* 0x000000040a007c0c */ /* 0x000fe4000bf06270 */
[----:B------:R-:W0:Y:S01]  /*bf90*/  S2R R10, SR_TID.X ;  /* 0x00000000000a7919 */ /* 0x000e220000002100 */
[----:B------:R-:W-:Y:S02]  /*bfa0*/  ISETP.GE.AND P5, PT, R7, UR4, PT ;  /* 0x0000000407007c0c */ /* 0x000fe4000bfa6270 */
[----:B------:R-:W-:Y:S01]  /*bfb0*/  SEL R4, RZ, 0x10, P0 ;  /* 0x00000010ff047807 */ /* 0x000fe20000000000 */
[----:B------:R-:W1:Y:S01]  /*bfc0*/  S2R R7, SR_TID.X ;  /* 0x0000000000077919 */ /* 0x000e620000002100 */
[----:B------:R-:W-:-:S04]  /*bfd0*/  SEL R3, RZ, 0x8, P5 ;  /* 0x00000008ff037807 */ /* 0x000fc80002800000 */
[----:B------:R-:W-:Y:S01]  /*bfe0*/  IADD3 R2, R4, R2, R3 ;  /* 0x0000000204027210 */ /* 0x000fe20007ffe003 */
[----:B0-----:R-:W-:Y:S02]  /*bff0*/  IMAD.SHL.U32 R10, R10, 0x8, RZ ;  /* 0x000000080a0a7824 */ /* 0x001fe400078e00ff */
[----:B-1----:R-:W-:-:S03]  /*c000*/  IMAD.SHL.U32 R7, R7, 0x8, RZ ;  /* 0x0000000807077824 */ /* 0x002fc600078e00ff */
[----:B------:R-:W-:-:S04]  /*c010*/  LOP3.LUT R10, R10, 0x38, RZ, 0xc0, !PT ;  /* 0x000000380a0a7812 */ /* 0x000fc800078ec0ff */
[----:B------:R-:W-:Y:S02]  /*c020*/  LOP3.LUT R11, R10, 0x180, RZ, 0xfc, !PT ;  /* 0x000001800a0b7812 */ /* 0x000fe400078efcff */
[----:B------:R-:W-:Y:S02]  /*c030*/  LOP3.LUT R7, R7, 0x38, RZ, 0xc0, !PT ;  /* 0x0000003807077812 */ /* 0x000fe400078ec0ff */
[----:B------:R-:W-:Y:S02]  /*c040*/  ISETP.GE.AND P1, PT, R11, UR4, PT ;  /* 0x000000040b007c0c */ /* 0x000fe4000bf26270 */
[C---:B------:R-:W-:Y:S02]  /*c050*/  LOP3.LUT R10, R7.reuse, 0x140, RZ, 0xfc, !PT ;  /* 0x00000140070a7812 */ /* 0x040fe400078efcff */
[----:B------:R-:W-:Y:S02]  /*c060*/  SEL R5, RZ, 0x40, P1 ;  /* 0x00000040ff057807 */ /* 0x000fe40000800000 */
[----:B------:R-:W-:-:S02]  /*c070*/  LOP3.LUT R7, R7, 0x1c0, RZ, 0xfc, !PT ;  /* 0x000001c007077812 */ /* 0x000fc400078efcff */
[----:B------:R-:W-:Y:S02]  /*c080*/  ISETP.GE.AND P1, PT, R10, UR4, PT ;  /* 0x000000040a007c0c */ /* 0x000fe4000bf26270 */
[----:B------:R-:W-:Y:S01]  /*c090*/  ISETP.GE.AND P2, PT, R7, UR4, PT ;  /* 0x0000000407007c0c */ /* 0x000fe2000bf46270 */
[----:B------:R-:W-:Y:S01]  /*c0a0*/  UMOV UR4, 0xffffffff ;  /* 0xffffffff00047882 */ /* 0x000fe20000000000 */
[----:B------:R-:W-:Y:S02]  /*c0b0*/  SEL R3, RZ, 0x20, P1 ;  /* 0x00000020ff037807 */ /* 0x000fe40000800000 */
[----:B------:R-:W-:Y:S02]  /*c0c0*/  SEL R7, RZ, 0x80, P2 ;  /* 0x00000080ff077807 */ /* 0x000fe40001000000 */
[----:B------:R-:W-:-:S05]  /*c0d0*/  IADD3 R5, R5, R2, R3 ;  /* 0x0000000205057210 */ /* 0x000fca0007ffe003 */
[----:B------:R-:W-:Y:S01]  /*c0e0*/  IMAD.IADD R7, R5, 0x1, R7 ;  /* 0x0000000105077824 */ /* 0x000fe200078e0207 */
[----:B------:R-:W-:Y:S06]  /*c0f0*/  BRA.DIV UR4, `(.L_x_3445) ;  /* 0x0000004a04247947 */ /* 0x000fec000b800000 */
[----:B------:R-:W2:Y:S01]  /*c100*/  LDL.LU R3, [R1+0x14] ;  /* 0x0000140001037983 */ /* 0x000ea20000300800 */
[----:B------:R-:W-:-:S03]  /*c110*/  ULDC UR4, c[0x0][0x288] ;  /* 0x0000a20000047ab9 */ /* 0x000fc60000000800 */
[----:B------:R-:W3:Y:S04]  /*c120*/  LDL.LU R2, [R1+0x28] ;  /* 0x0000280001027983 */ /* 0x000ee80000300800 */
[----:B------:R-:W4:Y:S01]  /*c130*/  LDL R11, [R1+0x4] ;  /* 0x00000400010b7983 */ /* 0x000f220000100800 */
[----:B------:R-:W-:Y:S01]  /*c140*/  IMAD R4, R8, UR4, RZ ;  /* 0x0000000408047c24 */ /* 0x000fe2000f8e02ff */
[----:B------:R-:W-:Y:S02]  /*c150*/  LOP3.LUT R18, R18, 0xfffffdff, RZ, 0xc0, !PT ;  /* 0xfffffdff12127812 */ /* 0x000fe400078ec0ff */
[----:B------:R-:W5:Y:S02]  /*c160*/  LDL.LU R13, [R1+0x2c] ;  /* 0x00002c00010d7983 */ /* 0x000f640000300800 */
[----:B------:R-:W-:Y:S01]  /*c170*/  @P0 LOP3.LUT R18, R18, 0x200, RZ, 0xfc, !PT ;  /* 0x0000020012120812 */ /* 0x000fe200078efcff */
[----:B------:R-:W0:Y:S03]  /*c180*/  S2R R12, SR_TID.X ;  /* 0x00000000000c7919 */ /* 0x000e260000002100 */
[----:B------:R-:W-:-:S02]  /*c190*/  LOP3.LUT P0, RZ, R18, 0x10, RZ, 0xc0, !PT ;  /* 0x0000001012ff7812 */ /* 0x000fc4000780c0ff */
[----:B------:R-:W-:-:S04]  /*c1a0*/  LOP3.LUT R18, R18, 0xfffffeff, RZ, 0xc0, !PT ;  /* 0xfffffeff12127812 */ /* 0x000fc800078ec0ff */
[----:B------:R-:W-:-:S04]  /*c1b0*/  @P1 LOP3.LUT R18, R18, 0x100, RZ, 0xfc, !PT ;  /* 0x0000010012121812 */ /* 0x000fc800078efcff */
[----:B------:R-:W-:Y:S01]  /*c1c0*/  LOP3.LUT P1, RZ, R18, 0x8, RZ, 0xc0, !PT ;  /* 0x0000000812ff7812 */ /* 0x000fe2000782c0ff */
[----:B0-----:R-:W-:-:S05]  /*c1d0*/  IMAD.SHL.U32 R12, R12, 0x8, RZ ;  /* 0x000000080c0c7824 */ /* 0x001fca00078e00ff */
[----:B------:R-:W-:Y:S02]  /*c1e0*/  LOP3.LUT R12, R12, 0x38, RZ, 0xc0, !PT ;  /* 0x000000380c0c7812 */ /* 0x000fe400078ec0ff */
[----:B------:R-:W-:Y:S01]  /*c1f0*/  LOP3.LUT R18, R18, 0xffffff7f, RZ, 0xc0, !PT ;  /* 0xffffff7f12127812 */ /* 0x000fe200078ec0ff */
[----:B------:R-:W-:Y:S01]  /*c200*/  SHFL.IDX PT, R14, R0, 0x1, 0x181f ;  /* 0x00381f00000e7f89 */ /* 0x000fe200000e0000 */
[----:B--2---:R-:W-:-:S03]  /*c210*/  ISETP.GE.AND P2, PT, R3, R4, PT ;  /* 0x000000040300720c */ /* 0x004fc60003f46270 */
[----:B------:R-:W0:Y:S01]  /*c220*/  SHFL.IDX PT, R3, R0, RZ, 0x181f ;  /* 0x00181fff00037589 */ /* 0x000e2200000e0000 */
[----:B---3--:R-:W-:-:S03]  /*c230*/  ISETP.GE.AND P3, PT, R2, R4, PT ;  /* 0x000000040200720c */ /* 0x008fc60003f66270 */
[----:B------:R-:W1:Y:S06]  /*c240*/  SHFL.IDX PT, R2, R6, RZ, 0x181f ;  /* 0x00181fff06027589 */ /* 0x000e6c00000e0000 */
[----:B0-----:R-:W-:-:S05]  /*c250*/  @!P2 LEA R3, P6, R12, R3, 0x1 ;  /* 0x000000030c03a211 */ /* 0x001fca00078c08ff */
[----:B-1----:R-:W-:-:S05]  /*c260*/  @!P2 IMAD.X R2, RZ, RZ, R2, P6 ;  /* 0x000000ffff02a224 */ /* 0x002fca00030e0602 */
[-C--:B------:R-:W-:Y:S02]  /*c270*/  @!P2 LOP3.LUT R3, R3, R2.reuse, RZ, 0x3c, !PT ;  /* 0x000000020303a212 */ /* 0x080fe400078e3cff */
[----:B------:R-:W-:Y:S02]  /*c280*/  @!P2 LOP3.LUT R8, R5, 0x40, RZ, 0xc0, !PT ;  /* 0x000000400508a812 */ /* 0x000fe400078ec0ff */
[C---:B------:R-:W-:Y:S02]  /*c290*/  @!P2 LOP3.LUT R2, R3.reuse, R2, RZ, 0x3c, !PT ;  /* 0x000000020302a212 */ /* 0x040fe400078e3cff */
[----:B------:R-:W-:Y:S02]  /*c2a0*/  @P3 LOP3.LUT R18, R18, 0x80, RZ, 0xfc, !PT ;  /* 0x0000008012123812 */ /* 0x000fe400078efcff */
[----:B------:R-:W-:Y:S02]  /*c2b0*/  @!P2 LOP3.LUT R3, R3, R2, RZ, 0x3c, !PT ;  /* 0x000000020303a212 */ /* 0x000fe400078e3cff */
[----:B------:R-:W-:-:S02]  /*c2c0*/  @!P2 SHF.R.U32.HI R8, RZ, 0x2, R8 ;  /* 0x00000002ff08a819 */ /* 0x000fc40000011608 */
[----:B------:R-:W-:Y:S01]  /*c2d0*/  LOP3.LUT P6, RZ, R18, 0x4, RZ, 0xc0, !PT ;  /* 0x0000000412ff7812 */ /* 0x000fe200078cc0ff */
[----:B----4-:R-:W-:Y:S01]  /*c2e0*/  @!P2 LDGSTS.E.BYPASS.LTC128B.128 [R11+0x26400], desc[UR38][R2.64], !P0 ;  /* 0x26400000020bafae */ /* 0x010fe2000c101d66 */
[----:B------:R-:W-:Y:S02]  /*c2f0*/  @!P2 ISETP.NE.U32.AND P3, PT, R8, RZ, PT ;  /* 0x000000ff0800a20c */ /* 0x000fe40003f65070 */
[----:B------:R-:W-:Y:S01]  /*c300*/  @!P2 LOP3.LUT R8, R7, 0x80, RZ, 0xc0, !PT ;  /* 0x000000800708a812 */ /* 0x000fe200078ec0ff */
[----:B------:R-:W-:Y:S01]  /*c310*/  @!P2 LDGSTS.E.BYPASS.LTC128B.128 [R11+0x28400], desc[UR38][R2.64+0x80], !P1 ;  /* 0x28400080020bafae */ /* 0x000fe2000c901d66 */
[C---:B------:R-:W-:Y:S02]  /*c320*/  LOP3.LUT P0, RZ, R18.reuse, 0x200, RZ, 0xc0, !PT ;  /* 0x0000020012ff7812 */ /* 0x040fe4000780c0ff */
[----:B------:R-:W-:Y:S02]  /*c330*/  LOP3.LUT P1, RZ, R18, 0x100, RZ, 0xc0, !PT ;  /* 0x0000010012ff7812 */ /* 0x000fe4000782c0ff */
[----:B------:R-:W-:-:S03]  /*c340*/  @!P2 SHF.R.U32.HI R8, RZ, 0x3, R8 ;  /* 0x00000003ff08a819 */ /* 0x000fc60000011608 */
[----:B------:R-:W-:Y:S01]  /*c350*/  @!P2 LDGSTS.E.BYPASS.LTC128B.128 [R11+0x2a400], desc[UR38][R2.64+0x100], !P6 ;  /* 0x2a400100020bafae */ /* 0x000fe2000f101d66 */
[----:B------:R-:W-:-:S03]  /*c360*/  @!P2 ISETP.NE.U32.AND P4, PT, R8, RZ, PT ;  /* 0x000000ff0800a20c */ /* 0x000fc60003f85070 */
[----:B------:R-:W0:Y:S04]  /*c370*/  SHFL.IDX PT, R8, R6, 0x1, 0x181f ;  /* 0x00381f0006087f89 */ /* 0x000e2800000e0000 */
[----:B------:R-:W-:Y:S04]  /*c380*/  @!P2 LDGSTS.E.BYPASS.LTC128B.128 [R11+0x2c400], desc[UR38][R2.64+0x180], !P5 ;  /* 0x2c400180020bafae */ /* 0x000fe8000e901d66 */
[----:B------:R-:W-:Y:S04]  /*c390*/  @!P2 LDGSTS.E.BYPASS.LTC128B.128 [R11+0x2e400], desc[UR38][R2.64+0x200], !P0 ;  /* 0x2e400200020bafae */ /* 0x000fe8000c101d66 */
[----:B------:R-:W-:Y:S04]  /*c3a0*/  @!P2 LDGSTS.E.BYPASS.LTC128B.128 [R11+0x30400], desc[UR38][R2.64+0x280], !P1 ;  /* 0x30400280020bafae */ /* 0x000fe8000c901d66 */
[----:B------:R-:W-:Y:S01]  /*c3b0*/  @!P2 LDGSTS.E.BYPASS.LTC128B.128 [R11+0x32400], desc[UR38][R2.64+0x300], P3 ;  /* 0x32400300020bafae */ /* 0x000fe20009901d66 */
[----:B------:R-:W-:-:S03]  /*c3c0*/  LOP3.LUT P3, RZ, R18, 0x80, RZ, 0xc0, !PT ;  /* 0x0000008012ff7812 */ /* 0x000fc6000786c0ff */
[----:B------:R1:W-:Y:S10]  /*c3d0*/  @!P2 LDGSTS.E.BYPASS.LTC128B.128 [R11+0x34400], desc[UR38][R2.64+0x380], P4 ;  /* 0x34400380020bafae */ /* 0x0003f4000a101d66 */
[----:B------:R-:W-:-:S05]  /*c3e0*/  @!P3 LEA R9, P4, R12, R14, 0x1 ;  /* 0x0000000e0c09b211 */ /* 0x000fca00078808ff */
[----:B0-----:R-:W-:Y:S01]  /*c3f0*/  @!P3 IMAD.X R10, RZ, RZ, R8, P4 ;  /* 0x000000ffff0ab224 */ /* 0x001fe200020e0608 */
[C---:B------:R-:W-:Y:S02]  /*c400*/  LOP3.LUT P4, RZ, R18.reuse, 0x10, RZ, 0xc0, !PT ;  /* 0x0000001012ff7812 */ /* 0x040fe4000788c0ff */
[----:B------:R-:W-:Y:S01]  /*c410*/  @!P3 LOP3.LUT R8, R5, 0x40, RZ, 0xc0, !PT ;  /* 0x000000400508b812 */ /* 0x000fe200078ec0ff */
[----:B-1----:R-:W-:Y:S01]  /*c420*/  @!P3 IMAD.MOV.U32 R2, RZ, RZ, R9 ;  /* 0x000000ffff02b224 */ /* 0x002fe200078e0009 */
[----:B------:R-:W-:Y:S01]  /*c430*/  LOP3.LUT P2, RZ, R18, 0x8, RZ, 0xc0, !PT ;  /* 0x0000000812ff7812 */ /* 0x000fe2000784c0ff */
[----:B------:R-:W-:Y:S01]  /*c440*/  @!P3 IMAD.MOV.U32 R3, RZ, RZ, R10 ;  /* 0x000000ffff03b224 */ /* 0x000fe200078e000a */
[----:B------:R-:W-:-:S07]  /*c450*/  @!P3 SHF.R.U32.HI R8, RZ, 0x2, R8 ;  /* 0x00000002ff08b819 */ /* 0x000fce0000011608 */
[----:B------:R-:W-:Y:S01]  /*c460*/  @!P3 LDGSTS.E.BYPASS.LTC128B.128 [R11+0x26c00], desc[UR38][R2.64], !P4 ;  /* 0x26c00000020bbfae */ /* 0x000fe2000e101d66 */
[----:B------:R-:W-:Y:S02]  /*c470*/  @!P3 ISETP.NE.U32.AND P4, PT, R8, RZ, PT ;  /* 0x000000ff0800b20c */ /* 0x000fe40003f85070 */
[----:B------:R-:W-:Y:S01]  /*c480*/  @!P3 LOP3.LUT R8, R7, 0x80, RZ, 0xc0, !PT ;  /* 0x000000800708b812 */ /* 0x000fe200078ec0ff */
[----:B------:R-:W-:Y:S03]  /*c490*/  @!P3 LDGSTS.E.BYPASS.LTC128B.128 [R11+0x28c00], desc[UR38][R2.64+0x80], !P2 ;  /* 0x28c00080020bbfae */ /* 0x000fe6000d101d66 */
[----:B------:R-:W-:Y:S01]  /*c4a0*/  @!P3 SHF.R.U32.HI R8, RZ, 0x3, R8 ;  /* 0x00000003ff08b819 */ /* 0x000fe20000011608 */
[----:B------:R-:W-:Y:S04]  /*c4b0*/  @!P3 LDGSTS.E.BYPASS.LTC128B.128 [R11+0x2ac00], desc[UR38][R2.64+0x100], !P6 ;  /* 0x2ac00100020bbfae */ /* 0x000fe8000f101d66 */
[----:B------:R-:W-:Y:S04]  /*c4c0*/  @!P3 LDGSTS.E.BYPASS.LTC128B.128 [R11+0x2cc00], desc[UR38][R2.64+0x180], !P5 ;  /* 0x2cc00180020bbfae */ /* 0x000fe8000e901d66 */
[----:B------:R-:W-:Y:S04]  /*c4d0*/  @!P3 LDGSTS.E.BYPASS.LTC128B.128 [R11+0x2ec00], desc[UR38][R2.64+0x200], !P0 ;  /* 0x2ec00200020bbfae */ /* 0x000fe8000c101d66 */
[----:B------:R-:W-:Y:S04]  /*c4e0*/  @!P3 LDGSTS.E.BYPASS.LTC128B.128 [R11+0x30c00], desc[UR38][R2.64+0x280], !P1 ;  /* 0x30c00280020bbfae */ /* 0x000fe8000c901d66 */
[----:B------:R-:W-:Y:S01]  /*c4f0*/  @!P3 LDGSTS.E.BYPASS.LTC128B.128 [R11+0x32c00], desc[UR38][R2.64+0x300], P4 ;  /* 0x32c00300020bbfae */ /* 0x000fe2000a101d66 */
[----:B------:R-:W-:-:S13]  /*c500*/  @!P3 ISETP.NE.U32.AND P4, PT, R8, RZ, PT ;  /* 0x000000ff0800b20c */ /* 0x000fda0003f85070 */
[----:B------:R0:W-:Y:S01]  /*c510*/  @!P3 LDGSTS.E.BYPASS.LTC128B.128 [R11+0x34c00], desc[UR38][R2.64+0x380], P4 ;  /* 0x34c00380020bbfae */ /* 0x0001e2000a101d66 */
[----:B-----5:R-:W-:-:S03]  /*c520*/  ISETP.GE.AND P2, PT, R13, R4, PT ;  /* 0x000000040d00720c */ /* 0x020fc60003f46270 */
[----:B0-----:R-:W0:Y:S04]  /*c530*/  SHFL.IDX PT, R3, R0, 0x2, 0x181f ;  /* 0x00581f0000037f89 */ /* 0x001e2800000e0000 */
[----:B------:R-:W1:Y:S06]  /*c540*/  SHFL.IDX PT, R2, R6, 0x2, 0x181f ;  /* 0x00581f0006027f89 */ /* 0x000e6c00000e0000 */
[----:B------:R-:W-:-:S02]  /*c550*/  @!P2 LOP3.LUT R8, R5, 0x40, RZ, 0xc0, !PT ;  /* 0x000000400508a812 */ /* 0x000fc400078ec0ff */
[----:B0-----:R-:W-:-:S05]  /*c560*/  @!P2 LEA R3, P4, R12, R3, 0x1 ;  /* 0x000000030c03a211 */ /* 0x001fca00078808ff */
[----:B-1----:R-:W-:Y:S01]  /*c570*/  @!P2 IMAD.X R2, RZ, RZ, R2, P4 ;  /* 0x000000ffff02a224 */ /* 0x002fe200020e0602 */
[----:B------:R-:W-:-:S04]  /*c580*/  LOP3.LUT P4, RZ, R18, 0x10, RZ, 0xc0, !PT ;  /* 0x0000001012ff7812 */ /* 0x000fc8000788c0ff */
[----:B------:R-:W-:-:S04]  /*c590*/  @!P2 LOP3.LUT R3, R3, R2, RZ, 0x3c, !PT ;  /* 0x000000020303a212 */ /* 0x000fc800078e3cff */
[C---:B------:R-:W-:Y:S02]  /*c5a0*/  @!P2 LOP3.LUT R2, R3.reuse, R2, RZ, 0x3c, !PT ;  /* 0x000000020302a212 */ /* 0x040fe400078e3cff */
[----:B------:R-:W-:Y:S02]  /*c5b0*/  LOP3.LUT P3, RZ, R18, 0x8, RZ, 0xc0, !PT ;  /* 0x0000000812ff7812 */ /* 0x000fe4000786c0ff */
[----:B------:R-:W-:Y:S02]  /*c5c0*/  @!P2 LOP3.LUT R3, R3, R2, RZ, 0x3c, !PT ;  /* 0x000000020303a212 */ /* 0x000fe400078e3cff */
[----:B------:R-:W-:-:S03]  /*c5d0*/  @!P2 SHF.R.U32.HI R8, RZ, 0x2, R8 ;  /* 0x00000002ff08a819 */ /* 0x000fc60000011608 */
[----:B------:R0:W-:Y:S01]  /*c5e0*/  @!P2 LDGSTS.E.BYPASS.LTC128B.128 [R11+0x27400], desc[UR38][R2.64], !P4 ;  /* 0x27400000020bafae */ /* 0x0001e2000e101d66 */
[----:B------:R-:W-:Y:S02]  /*c5f0*/  @!P2 ISETP.NE.U32.AND P4, PT, R8, RZ, PT ;  /* 0x000000ff0800a20c */ /* 0x000fe40003f85070 */
[----:B------:R-:W-:-:S03]  /*c600*/  @!P2 LOP3.LUT R8, R7, 0x80, RZ, 0xc0, !PT ;  /* 0x000000800708a812 */ /* 0x000fc600078ec0ff */
[----:B------:R0:W-:Y:S01]  /*c610*/  @!P2 LDGSTS.E.BYPASS.LTC128B.128 [R11+0x29400], desc[UR38][R2.64+0x80], !P3 ;  /* 0x29400080020bafae */ /* 0x0001e2000d901d66 */
[----:B------:R-:W-:-:S03]  /*c620*/  @!P2 SHF.R.U32.HI R8, RZ, 0x3, R8 ;  /* 0x00000003ff08a819 */ /* 0x000fc60000011608 */
[----:B------:R0:W-:Y:S04]  /*c630*/  @!P2 LDGSTS.E.BYPASS.LTC128B.128 [R11+0x2b400], desc[UR38][R2.64+0x100], !P6 ;  /* 0x2b400100020bafae */ /* 0x0001e8000f101d66 */
[----:B------:R0:W-:Y:S04]  /*c640*/  @!P2 LDGSTS.E.BYPASS.LTC128B.128 [R11+0x2d400], desc[UR38][R2.64+0x180], !P5 ;  /* 0x2d400180020bafae */ /* 0x0001e8000e901d66 */
[----:B------:R0:W-:Y:S04]  /*c650*/  @!P2 LDGSTS.E.BYPASS.LTC128B.128 [R11+0x2f400], desc[UR38][R2.64+0x200], !P0 ;  /* 0x2f400200020bafae */ /* 0x0001e8000c101d66 */
[----:B------:R0:W-:Y:S04]  /*c660*/  @!P2 LDGSTS.E.BYPASS.LTC128B.128 [R11+0x31400], desc[UR38][R2.64+0x280], !P1 ;  /* 0x31400280020bafae */ /* 0x0001e8000c901d66 */
[----:B------:R0:W-:Y:S01]  /*c670*/  @!P2 LDGSTS.E.BYPASS.LTC128B.128 [R11+0x33400], desc[UR38][R2.64+0x300], P4 ;  /* 0x33400300020bafae */ /* 0x0001e2000a101d66 */
[----:B------:R-:W-:-:S03]  /*c680*/  @!P2 ISETP.NE.U32.AND P4, PT, R8, RZ, PT ;  /* 0x000000ff0800a20c */ /* 0x000fc60003f85070 */
[----:B------:R-:W1:Y:S04]  /*c690*/  SHFL.IDX PT, R6, R6, 0x3, 0x181f ;  /* 0x00781f0006067f89 */ /* 0x000e6800000e0000 */
[----:B------:R-:W2:Y:S06]  /*c6a0*/  SHFL.IDX PT, R0, R0, 0x3, 0x181f ;  /* 0x00781f0000007f89 */ /* 0x000eac00000e0000 */
[----:B------:R0:W-:Y:S02]  /*c6b0*/  @!P2 LDGSTS.E.BYPASS.LTC128B.128 [R11+0x35400], desc[UR38][R2.64+0x380], P4 ;  /* 0x35400380020bafae */ /* 0x0001e4000a101d66 */
.L_x_3566:
[----:B0-----:R-:W3:Y:S01]  /*c6c0*/  LDL.LU R2, [R1+0x48] ;  /* 0x0000480001027983 */ /* 0x001ee20000300800 */
[----:B------:R-:W-:Y:S01]  /*c6d0*/  BSSY B0, `(.L_x_3446) ;  /* 0x000001d000007945 */ /* 0x000fe20003800000 */
[----:B---3--:R-:W-:-:S13]  /*c6e0*/  ISETP.GE.AND P2, PT, R2, R4, PT ;  /* 0x000000040200720c */ /* 0x008fda0003f46270 */
[----:B------:R-:W-:Y:S05]  /*c6f0*/  @P2 BRA `(.L_x_3447) ;  /* 0x0000000000682947 */ /* 0x000fea0003800000 */
[----:B------:R-:W3:Y:S01]  /*c700*/  LDL R8, [R1+0x4] ;  /* 0x0000040001087983 */ /* 0x000ee20000100800 */
[C---:B------:R-:W-:Y:S02]  /*c710*/  LOP3.LUT P6, RZ, R18.reuse, 0x10, RZ, 0xc0, !PT ;  /* 0x0000001012ff7812 */ /* 0x040fe400078cc0ff */
[C---:B------:R-:W-:Y:S01]  /*c720*/  LOP3.LUT P4, RZ, R18.reuse, 0x8, RZ, 0xc0, !PT ;  /* 0x0000000812ff7812 */ /* 0x040fe2000788c0ff */
[----:B------:R-:W0:Y:S01]  /*c730*/  S2R R2, SR_TID.X ;  /* 0x0000000000027919 */ /* 0x000e220000002100 */
[----:B------:R-:W-:Y:S02]  /*c740*/  LOP3.LUT P3, RZ, R18, 0x4, RZ, 0xc0, !PT ;  /* 0x0000000412ff7812 */ /* 0x000fe4000786c0ff */
[----:B------:R-:W-:Y:S02]  /*c750*/  LOP3.LUT R5, R5, 0x40, RZ, 0xc0, !PT ;  /* 0x0000004005057812 */ /* 0x000fe400078ec0ff */
[----:B------:R-:W-:Y:S02]  /*c760*/  LOP3.LUT R7, R7, 0x80, RZ, 0xc0, !PT ;  /* 0x0000008007077812 */ /* 0x000fe400078ec0ff */
[----:B------:R-:W-:-:S02]  /*c770*/  SHF.R.U32.HI R5, RZ, 0x2, R5 ;  /* 0x00000002ff057819 */ /* 0x000fc40000011605 */
[----:B------:R-:W-:Y:S01]  /*c780*/  SHF.R.U32.HI R7, RZ, 0x3, R7 ;  /* 0x00000003ff077819 */ /* 0x000fe20000011607 */
[----:B0-----:R-:W-:-:S05]  /*c790*/  IMAD.SHL.U32 R2, R2, 0x8, RZ ;  /* 0x0000000802027824 */ /* 0x001fca00078e00ff */
[----:B------:R-:W-:-:S04]  /*c7a0*/  LOP3.LUT R2, R2, 0x38, RZ, 0xc0, !PT ;  /* 0x0000003802027812 */ /* 0x000fc800078ec0ff */
[----:B--2---:R-:W-:-:S05]  /*c7b0*/  LEA R2, P2, R2, R0, 0x1 ;  /* 0x0000000002027211 */ /* 0x004fca00078408ff */
[----:B-1----:R-:W-:Y:S01]  /*c7c0*/  IMAD.X R3, RZ, RZ, R6, P2 ;  /* 0x000000ffff037224 */ /* 0x002fe200010e0606 */
[----:B------:R-:W-:-:S04]  /*c7d0*/  ISETP.NE.U32.AND P2, PT, R5, RZ, PT ;  /* 0x000000ff0500720c */ /* 0x000fc80003f45070 */
[----:B------:R-:W-:Y:S01]  /*c7e0*/  @!PT LDS RZ, [RZ] ;  /* 0x00000000fffff984 */ /* 0x000fe20000000800 */
[----:B------:R-:W-:Y:S01]  /*c7f0*/  @!PT LDS RZ, [RZ] ;  /* 0x00000000fffff984 */ /* 0x000fe20000000800 */
[----:B------:R-:W-:Y:S01]  /*c800*/  @!PT LDS RZ, [RZ] ;  /* 0x00000000fffff984 */ /* 0x000fe20000000800 */
[----:B---3--:R0:W-:Y:S04]  /*c810*/  LDGSTS.E.BYPASS.LTC128B.128 [R8+0x27c00], desc[UR38][R2.64], !P6 ;  /* 0x27c0000002087fae */ /* 0x0081e8000f101d66 */
[----:B------:R0:W-:Y:S04]  /*c820*/  LDGSTS.E.BYPASS.LTC128B.128 [R8+0x29c00], desc[UR38][R2.64+0x80], !P4 ;  /* 0x29c0008002087fae */ /* 0x0001e8000e101d66 */
[----:B------:R0:W-:Y:S01]  /*c830*/  LDGSTS.E.BYPASS.LTC128B.128 [R8+0x2bc00], desc[UR38][R2.64+0x100], !P3 ;  /* 0x2bc0010002087fae */ /* 0x0001e2000d901d66 */
[----:B------:R-:W-:-:S03]  /*c840*/  ISETP.NE.U32.AND P3, PT, R7, RZ, PT ;  /* 0x000000ff0700720c */ /* 0x000fc60003f65070 */
[----:B------:R0:W-:Y:S04]  /*c850*/  LDGSTS.E.BYPASS.LTC128B.128 [R8+0x2dc00], desc[UR38][R2.64+0x180], !P5 ;  /* 0x2dc0018002087fae */ /* 0x0001e8000e901d66 */
[----:B------:R0:W-:Y:S04]  /*c860*/  LDGSTS.E.BYPASS.LTC128B.128 [R8+0x2fc00], desc[UR38][R2.64+0x200], !P0 ;  /* 0x2fc0020002087fae */ /* 0x0001e8000c101d66 */
[----:B------:R0:W-:Y:S04]  /*c870*/  LDGSTS.E.BYPASS.LTC128B.128 [R8+0x31c00], desc[UR38][R2.64+0x280], !P1 ;  /* 0x31c0028002087fae */ /* 0x0001e8000c901d66 */
[----:B------:R0:W-:Y:S04]  /*c880*/  LDGSTS.E.BYPASS.LTC128B.128 [R8+0x33c00], desc[UR38][R2.64+0x300], P2 ;  /* 0x33c0030002087fae */ /* 0x0001e80009101d66 */
[----:B------:R0:W-:Y:S02]  /*c890*/  LDGSTS.E.BYPASS.LTC128B.128 [R8+0x35c00], desc[UR38][R2.64+0x380], P3 ;  /* 0x35c0038002087fae */ /* 0x0001e40009901d66 */
.L_x_3447:
[----:B------:R-:W-:Y:S05]  /*c8a0*/  BSYNC B0 ;  /* 0x0000000000007941 */ /* 0x000fea0003800000 */
.L_x_3446:
[----:B0-----:R-:W2:Y:S01]  /*c8b0*/  LDL R2, [R1+0x50] ;  /* 0x0000500001027983 */ /* 0x001ea20000100800 */
        /* <DEDUP_REMOVED lines=8> */
[----:B------:R-:W0:Y:S03]  /*c940*/  SYNCS.PHASECHK.TRANS64.TRYWAIT P0, [UR36+0x38820], R0 ;  /* 0x03882000ff0075a7 */ /* 0x000e260008000164 */
[----:B0-----:R-:W-:Y:S05]  /*c950*/  @!P0 BRA `(.L_x_3449) ;  /* 0x0000004800608947 */ /* 0x001fea0003800000 */
.L_x_3567:
[----:B------:R-:W-:Y:S05]  /*c960*/  BSYNC B0 ;  /* 0x0000000000007941 */ /* 0x000fea0003800000 */
.L_x_3448:
[----:B------:R-:W-:Y:S01]  /*c970*/  LOP3.LUT P0, RZ, R18, 0x2, RZ, 0xc0, !PT ;  /* 0x0000000212ff7812 */ /* 0x000fe2000780c0ff */
[----:B------:R-:W-:-:S12]  /*c980*/  BSSY B0, `(.L_x_3450) ;  /* 0x0000094000007945 */ /* 0x000fd80003800000 */
[----:B------:R-:W-:Y:S05]  /*c990*/  @!P0 BRA `(.L_x_3451) ;  /* 0x0000000800488947 */ /* 0x000fea0003800000 */
[----:B------:R-:W2:Y:S01]  /*c9a0*/  LDL R4, [R1+0x8] ;  /* 0x0000080001047983 */ /* 0x000ea20000100800 */
        /* <DEDUP_REMOVED lines=8> */
.L_x_3568:
[----:B------:R-:W-:Y:S05]  /*ca30*/  BSYNC B1 ;  /* 0x0000000000017941 */ /* 0x000fea0003800000 */
.L_x_3452:
        /* <DEDUP_REMOVED lines=9> */
.L_x_3455:
[----:B------:R-:W-:Y:S05]  /*cad0*/  BSYNC B1 ;  /* 0x0000000000017941 */ /* 0x000fea0003800000 */
.L_x_3454:
        /* <DEDUP_REMOVED lines=11> */
.L_x_3456:
        /* <DEDUP_REMOVED lines=15> */
.L_x_3457:
        /* <DEDUP_REMOVED lines=15> */
.L_x_3458:
        /* <DEDUP_REMOVED lines=15> */
.L_x_3459:
        /* <DEDUP_REMOVED lines=15> */
.L_x_3460:
        /* <DEDUP_REMOVED lines=15> */
.L_x_3461:
        /* <DEDUP_REMOVED lines=15> */
.L_x_3462:
        /* <DEDUP_REMOVED lines=15> */
.L_x_3463:
        /* <DEDUP_REMOVED lines=10> */
.L_x_3451:
[----:B------:R-:W-:Y:S05]  /*d2c0*/  BSYNC B0 ;  /* 0x0000000000007941 */ /* 0x000fea0003800000 */
.L_x_3450:
[----:B------:R-:W2:Y:S04]  /*d2d0*/  LDL.LU R4, [R1+0x4c] ;  /* 0x00004c0001047983 */ /* 0x000ea80000300800 */
[----:B------:R-:W3:Y:S01]  /*d2e0*/  LDL.LU R7, [R1+0x8] ;  /* 0x0000080001077983 */ /* 0x000ee20000300800 */
[----:B------:R-:W-:-:S05]  /*d2f0*/  VIADD R19, R19, 0x1 ;  /* 0x0000000113137836 */ /* 0x000fca0000000000 */
[----:B------:R-:W-:-:S04]  /*d300*/  ISETP.NE.AND P0, PT, R19, 0x2, PT ;  /* 0x000000021300780c */ /* 0x000fc80003f05270 */
[----:B0-----:R-:W-:Y:S02]  /*d310*/  SEL R0, RZ, 0x1, P0 ;  /* 0x00000001ff007807 */ /* 0x001fe40000000000 */
[----:B------:R-:W-:Y:S02]  /*d320*/  SEL R19, R19, RZ, P0 ;  /* 0x000000ff13137207 */ /* 0x000fe40000000000 */
[----:B--2---:R-:W-:Y:S02]  /*d330*/  ISETP.GE.AND P1, PT, R4, 0x41, PT ;  /* 0x000000410400780c */ /* 0x004fe40003f26270 */
[----:B---3--:R-:W-:-:S05]  /*d340*/  LOP3.LUT R7, R7, R0, RZ, 0x3c, !PT ;  /* 0x0000000007077212 */ /* 0x008fca00078e3cff */
[----:B------:R0:W-:Y:S06]  /*d350*/  STL [R1+0x8], R7 ;  /* 0x0000080701007387 */ /* 0x0001ec0000100800 */
[----:B------:R-:W-:Y:S05]  /*d360*/  @!P1 BRA `(.L_x_3464) ;  /* 0x0000002800509947 */ /* 0x000fea0003800000 */
[----:B------:R-:W1:Y:S01]  /*d370*/  LDL R4, [R1+0x20] ;  /* 0x0000200001047983 */ /* 0x000e620000100800 */
[----:B------:R-:W-:Y:S02]  /*d380*/  IMAD.MOV.U32 R0, RZ, RZ, 0x1 ;  /* 0x00000001ff007424 */ /* 0x000fe400078e00ff */
[----:B-1----:R-:W-:-:S05]  /*d390*/  IMAD.MOV R6, RZ, RZ, -R4 ;  /* 0x000000ffff067224 */ /* 0x002fca00078e0a04 */
[----:B------:R-:W-:-:S05]  /*d3a0*/  VIADDMNMX R6, R6, R0, 0xffffffff, !PT ;  /* 0xffffffff06067446 */ /* 0x000fca0007800100 */
[----:B------:R-:W-:-:S05]  /*d3b0*/  IMAD.IADD R0, R4, 0x1, R6 ;  /* 0x0000000104007824 */ /* 0x000fca00078e0206 */
[----:B------:R-:W-:-:S04]  /*d3c0*/  LOP3.LUT R0, R0, 0x1, RZ, 0xc0, !PT ;  /* 0x0000000100007812 */ /* 0x000fc800078ec0ff */
[----:B------:R-:W-:Y:S01]  /*d3d0*/  ISETP.NE.U32.AND P0, PT, R0, 0x1, PT ;  /* 0x000000010000780c */ /* 0x000fe20003f05070 */
[----:B------:R-:W-:-:S12]  /*d3e0*/  VIADD R0, R4, 0xfffffffe ;  /* 0xfffffffe04007836 */ /* 0x000fd80000000000 */
[----:B------:R-:W-:Y:S05]  /*d3f0*/  @P0 BRA `(.L_x_3465) ;  /* 0x0000000c005c0947 */ /* 0x000fea0003800000 */
[----:B------:R-:W-:Y:S01]  /*d400*/  LOP3.LUT P2, RZ, R18, 0x2, RZ, 0xc0, !PT ;  /* 0x0000000212ff7812 */ /* 0x000fe2000784c0ff */
[----:B------:R-:W-:-:S12]  /*d410*/  BSSY B0, `(.L_x_3466) ;  /* 0x00000cc000007945 */ /* 0x000fd80003800000 */
[----:B------:R-:W-:Y:S05]  /*d420*/  @!P2 BRA `(.L_x_3467) ;  /* 0x0000000c0028a947 */ /* 0x000fea0003800000 */
[----:B------:R-:W-:-:S13]  /*d430*/  LOP3.LUT P2, RZ, R18, 0x1, RZ, 0xc0, !PT ;  /* 0x0000000112ff7812 */ /* 0x000fda000784c0ff */
[----:B------:R-:W-:Y:S05]  /*d440*/  @!P2 BRA `(.L_x_3468) ;  /* 0x000000000050a947 */ /* 0x000fea0003800000 */
[----:B------:R-:W2:Y:S01]  /*d450*/  LDL R9, [R1+0xc] ;  /* 0x00000c0001097983 */ /* 0x000ea20000100800 */
[----:B------:R-:W1:Y:S01]  /*d460*/  LDC R5, c[0x0][0x43c] ;  /* 0x00010f00ff057b82 */ /* 0x000e620000000800 */
[----:B------:R-:W-:Y:S02]  /*d470*/  ULDC.64 UR4, c[0x0][0x428] ;  /* 0x00010a0000047ab9 */ /* 0x000fe40000000a00 */
[----:B------:R-:W3:Y:S01]  /*d480*/  LDL R8, [R1] ;  /* 0x0000000001087983 */ /* 0x000ee20000100800 */
[----:B-1----:R-:W-:-:S13]  /*d490*/  ISETP.NE.AND P0, PT, R5, 0x1, PT ;  /* 0x000000010500780c */ /* 0x002fda0003f05270 */
[----:B------:R-:W1:Y:S02]  /*d4a0*/  @P0 LDC.64 R2, c[0x0][0x440] ;  /* 0x00011000ff020b82 */ /* 0x000e640000000a00 */
[----:B-1----:R-:W-:-:S04]  /*d4b0*/  @P0 IMAD.HI.U32 R4, R0, R2, RZ ;  /* 0x0000000200040227 */ /* 0x002fc800078e00ff */
        /* <DEDUP_REMOVED lines=13> */
.L_x_3468:
        /* <DEDUP_REMOVED lines=8> */
.L_x_3569:
[----:B------:R-:W-:Y:S05]  /*d610*/  BSYNC B1 ;  /* 0x0000000000017941 */ /* 0x000fea0003800000 */
.L_x_3469:
        /* <DEDUP_REMOVED lines=9> */
.L_x_3472:
[----:B------:R-:W-:Y:S05]  /*d6b0*/  BSYNC B1 ;  /* 0x0000000000017941 */ /* 0x000fea0003800000 */
.L_x_3471:
        /* <DEDUP_REMOVED lines=11> */
.L_x_3473:
        /* <DEDUP_REMOVED lines=13> */
.L_x_3570:
[----:B------:R-:W-:Y:S05]  /*d840*/  BSYNC B1 ;  /* 0x0000000000017941 */ /* 0x000fea0003800000 */
.L_x_3474:
        /* <DEDUP_REMOVED lines=11> */
.L_x_3477:
[----:B------:R-:W-:Y:S05]  /*d900*/  BSYNC B1 ;  /* 0x0000000000017941 */ /* 0x000fea0003800000 */
.L_x_3476:
        /* <DEDUP_REMOVED lines=9> */
.L_x_3478:
        /* <DEDUP_REMOVED lines=15> */
.L_x_3479:
        /* <DEDUP_REMOVED lines=15> */
.L_x_3480:
        /* <DEDUP_REMOVED lines=15> */
.L_x_3481:
        /* <DEDUP_REMOVED lines=15> */
.L_x_3482:
        /* <DEDUP_REMOVED lines=15> */
.L_x_3483:
        /* <DEDUP_REMOVED lines=15> */
.L_x_3484:
        /* <DEDUP_REMOVED lines=15> */
.L_x_3485:
        /* <DEDUP_REMOVED lines=10> */
.L_x_3467:
[----:B------:R-:W-:Y:S05]  /*e0d0*/  BSYNC B0 ;  /* 0x0000000000007941 */ /* 0x000fea0003800000 */
.L_x_3466:
[----:B------:R-:W2:Y:S04]  /*e0e0*/  LDL.LU R5, [R1+0x8] ;  /* 0x0000080001057983 */ /* 0x000ea80000300800 */
[----:B------:R-:W3:Y:S01]  /*e0f0*/  LDL.LU R4, [R1+0x20] ;  /* 0x0000200001047983 */ /* 0x000ee20000300800 */
[----:B------:R-:W-:-:S05]  /*e100*/  VIADD R19, R19, 0x1 ;  /* 0x0000000113137836 */ /* 0x000fca0000000000 */
[----:B------:R-:W-:-:S04]  /*e110*/  ISETP.NE.AND P0, PT, R19, 0x2, PT ;  /* 0x000000021300780c */ /* 0x000fc80003f05270 */
[----:B------:R-:W-:Y:S02]  /*e120*/  SEL R0, RZ, 0x1, P0 ;  /* 0x00000001ff007807 */ /* 0x000fe40000000000 */
[----:B------:R-:W-:Y:S02]  /*e130*/  SEL R19, R19, RZ, P0 ;  /* 0x000000ff13137207 */ /* 0x000fe40000000000 */
[----:B--2---:R-:W-:Y:S01]  /*e140*/  LOP3.LUT R5, R5, R0, RZ, 0x3c, !PT ;  /* 0x0000000005057212 */ /* 0x004fe200078e3cff */
[----:B---3--:R-:W-:-:S04]  /*e150*/  VIADD R0, R4, 0xfffffffd ;  /* 0xfffffffd04007836 */ /* 0x008fc80000000000 */
[----:B------:R1:W-:Y:S03]  /*e160*/  STL [R1+0x8], R5 ;  /* 0x0000080501007387 */ /* 0x0003e60000100800 */
.L_x_3465:
[----:B------:R-:W2:Y:S01]  /*e170*/  LDL.LU R2, [R1+0x1c] ;  /* 0x00001c0001027983 */ /* 0x000ea20000300800 */
[----:B------:R-:W-:Y:S01]  /*e180*/  IMAD.MOV R6, RZ, RZ, -R6 ;  /* 0x000000ffff067224 */ /* 0x000fe200078e0a06 */
[----:B------:R-:W-:Y:S04]  /*e190*/  BSSY B0, `(.L_x_3464) ;  /* 0x00001b1000007945 */ /* 0x000fe80003800000 */
[----:B--2---:R-:W-:-:S13]  /*e1a0*/  ISETP.NE.AND P0, PT, R2, R6, PT ;  /* 0x000000060200720c */ /* 0x004fda0003f05270 */
[----:B------:R-:W-:Y:S05]  /*e1b0*/  @!P0 BRA `(.L_x_3486) ;  /* 0x0000001800b88947 */ /* 0x000fea0003800000 */
.L_x_3527:
[----:B------:R-:W-:Y:S01]  /*e1c0*/  LOP3.LUT P0, RZ, R18, 0x2, RZ, 0xc0, !PT ;  /* 0x0000000212ff7812 */ /* 0x000fe2000780c0ff */
[----:B------:R-:W-:-:S12]  /*e1d0*/  BSSY B1, `(.L_x_3487) ;  /* 0x00000ce000017945 */ /* 0x000fd80003800000 */
[----:B--2---:R-:W-:Y:S05]  /*e1e0*/  @!P0 BRA `(.L_x_3488) ;  /* 0x0000000c00308947 */ /* 0x004fea0003800000 */
[----:B------:R-:W-:Y:S01]  /*e1f0*/  LOP3.LUT P0, RZ, R18, 0x1, RZ, 0xc0, !PT ;  /* 0x0000000112ff7812 */ /* 0x000fe2000780c0ff */
[----:B------:R-:W-:-:S12]  /*e200*/  IMAD.MOV.U32 R6, RZ, RZ, R0 ;  /* 0x000000ffff067224 */ /* 0x000fd800078e0000 */
[----:B------:R-:W-:Y:S05]  /*e210*/  @!P0 BRA `(.L_x_3489) ;  /* 0x0000000000508947 */ /* 0x000fea0003800000 */
[----:B0-----:R-:W2:Y:S01]  /*e220*/  LDL R7, [R1+0xc] ;  /* 0x00000c0001077983 */ /* 0x001ea20000100800 */
[----:B------:R-:W0:Y:S01]  /*e230*/  LDC R6, c[0x0][0x43c] ;  /* 0x00010f00ff067b82 */ /* 0x000e220000000800 */
[----:B------:R-:W-:Y:S02]  /*e240*/  ULDC.64 UR4, c[0x0][0x428] ;  /* 0x00010a0000047ab9 */ /* 0x000fe40000000a00 */
[----:B-1----:R-:W3:Y:S01]  /*e250*/  LDL R5, [R1] ;  /* 0x0000000001057983 */ /* 0x002ee20000100800 */
        /* <DEDUP_REMOVED lines=16> */
.L_x_3489:
[----:B------:R-:W3:Y:S01]  /*e360*/  LDL R2, [R1+0x8] ;  /* 0x0000080001027983 */ /* 0x000ee20000100800 */
        /* <DEDUP_REMOVED lines=8> */
.L_x_3571:
[----:B------:R-:W-:Y:S05]  /*e3f0*/  BSYNC B2 ;  /* 0x0000000000027941 */ /* 0x000fea0003800000 */
.L_x_3490:
        /* <DEDUP_REMOVED lines=9> */
.L_x_3493:
[----:B------:R-:W-:Y:S05]  /*e490*/  BSYNC B2 ;  /* 0x0000000000027941 */ /* 0x000fea0003800000 */
.L_x_3492:
        /* <DEDUP_REMOVED lines=11> */
.L_x_3494:
        /* <DEDUP_REMOVED lines=13> */
.L_x_3572:
[----:B------:R-:W-:Y:S05]  /*e620*/  BSYNC B2 ;  /* 0x0000000000027941 */ /* 0x000fea0003800000 */
.L_x_3495:
        /* <DEDUP_REMOVED lines=11> */
.L_x_3498:
[----:B------:R-:W-:Y:S05]  /*e6e0*/  BSYNC B2 ;  /* 0x0000000000027941 */ /* 0x000fea0003800000 */
.L_x_3497:
        /* <DEDUP_REMOVED lines=9> */
.L_x_3499:
        /* <DEDUP_REMOVED lines=15> */
.L_x_3500:
        /* <DEDUP_REMOVED lines=15> */
.L_x_3501:
        /* <DEDUP_REMOVED lines=15> */
.L_x_3502:
        /* <DEDUP_REMOVED lines=15> */
.L_x_3503:
        /* <DEDUP_REMOVED lines=15> */
.L_x_3504:
        /* <DEDUP_REMOVED lines=15> */
.L_x_3505:
        /* <DEDUP_REMOVED lines=15> */
.L_x_3506:
        /* <DEDUP_REMOVED lines=10> */
.L_x_3488:
[----:B------:R-:W-:Y:S05]  /*eeb0*/  BSYNC B1 ;  /* 0x0000000000017941 */ /* 0x000fea0003800000 */
.L_x_3487:
[----:B------:R-:W2:Y:S01]  /*eec0*/  LDL.LU R2, [R1+0x8] ;  /* 0x0000080001027983 */ /* 0x000ea20000300800 */
[----:B------:R-:W-:Y:S01]  /*eed0*/  LOP3.LUT P2, RZ, R18, 0x2, RZ, 0xc0, !PT ;  /* 0x0000000212ff7812 */ /* 0x000fe2000784c0ff */
[----:B0-----:R-:W-:Y:S01]  /*eee0*/  VIADD R7, R19, 0x1 ;  /* 0x0000000113077836 */ /* 0x001fe20000000000 */
[----:B------:R-:W-:Y:S04]  /*eef0*/  BSSY B1, `(.L_x_3507) ;  /* 0x00000d1000017945 */ /* 0x000fe80003800000 */
[----:B------:R-:W-:-:S04]  /*ef00*/  ISETP.NE.AND P0, PT, R7, 0x2, PT ;  /* 0x000000020700780c */ /* 0x000fc80003f05270 */
[----:B------:R-:W-:Y:S02]  /*ef10*/  SEL R6, RZ, 0x1, P0 ;  /* 0x00000001ff067807 */ /* 0x000fe40000000000 */
[----:B------:R-:W-:Y:S02]  /*ef20*/  SEL R7, R7, RZ, P0 ;  /* 0x000000ff07077207 */ /* 0x000fe40000000000 */
[----:B--2---:R-:W-:Y:S01]  /*ef30*/  LOP3.LUT R6, R2, R6, RZ, 0x3c, !PT ;  /* 0x0000000602067212 */ /* 0x004fe200078e3cff */
[----:B------:R-:W-:Y:S06]  /*ef40*/  @!P2 BRA `(.L_x_3508) ;  /* 0x0000000c002ca947 */ /* 0x000fec0003800000 */
[----:B------:R-:W-:Y:S01]  /*ef50*/  LOP3.LUT P2, RZ, R18, 0x1, RZ, 0xc0, !PT ;  /* 0x0000000112ff7812 */ /* 0x000fe2000784c0ff */
[----:B------:R-:W-:-:S12]  /*ef60*/  VIADD R8, R0, 0xffffffff ;  /* 0xffffffff00087836 */ /* 0x000fd80000000000 */
[----:B------:R-:W-:Y:S05]  /*ef70*/  @!P2 BRA `(.L_x_3509) ;  /* 0x000000000050a947 */ /* 0x000fea0003800000 */
[----:B------:R-:W2:Y:S01]  /*ef80*/  LDL R10, [R1+0xc] ;  /* 0x00000c00010a7983 */ /* 0x000ea20000100800 */
[----:B------:R-:W0:Y:S01]  /*ef90*/  LDC R4, c[0x0][0x43c] ;  /* 0x00010f00ff047b82 */ /* 0x000e220000000800 */
[----:B------:R-:W-:Y:S02]  /*efa0*/  ULDC.64 UR4, c[0x0][0x428] ;  /* 0x00010a0000047ab9 */ /* 0x000fe40000000a00 */
[----:B------:R-:W3:Y:S01]  /*efb0*/  LDL R9, [R1] ;  /* 0x0000000001097983 */ /* 0x000ee20000100800 */
[----:B0-----:R-:W-:-:S13]  /*efc0*/  ISETP.NE.AND P0, PT, R4, 0x1, PT ;  /* 0x000000010400780c */ /* 0x001fda0003f05270 */
        /* <DEDUP_REMOVED lines=15> */
.L_x_3509:
        /* <DEDUP_REMOVED lines=8> */
.L_x_3573:
[----:B------:R-:W-:Y:S05]  /*f140*/  BSYNC B2 ;  /* 0x0000000000027941 */ /* 0x000fea0003800000 */
.L_x_3510:
        /* <DEDUP_REMOVED lines=9> */
.L_x_3513:
[----:B------:R-:W-:Y:S05]  /*f1e0*/  BSYNC B2 ;  /* 0x0000000000027941 */ /* 0x000fea0003800000 */
.L_x_3512:
        /* <DEDUP_REMOVED lines=11> */
.L_x_3514:
        /* <DEDUP_REMOVED lines=13> */
.L_x_3574:
[----:B------:R-:W-:Y:S05]  /*f370*/  BSYNC B2 ;  /* 0x0000000000027941 */ /* 0x000fea0003800000 */
.L_x_3515:
        /* <DEDUP_REMOVED lines=11> */
.L_x_3518:
[----:B------:R-:W-:Y:S05]  /*f430*/  BSYNC B2 ;  /* 0x0000000000027941 */ /* 0x000fea0003800000 */
.L_x_3517:
        /* <DEDUP_REMOVED lines=9> */
.L_x_3519:
        /* <DEDUP_REMOVED lines=15> */
.L_x_3520:
        /* <DEDUP_REMOVED lines=15> */
.L_x_3521:
        /* <DEDUP_REMOVED lines=15> */
.L_x_3522:
        /* <DEDUP_REMOVED lines=15> */
.L_x_3523:
        /* <DEDUP_REMOVED lines=15> */
.L_x_3524:
        /* <DEDUP_REMOVED lines=15> */
.L_x_3525:
        /* <DEDUP_REMOVED lines=15> */
.L_x_3526:
        /* <DEDUP_REMOVED lines=10> */
.L_x_3508:
[----:B------:R-:W-:Y:S05]  /*fc00*/  BSYNC B1 ;  /* 0x0000000000017941 */ /* 0x000fea0003800000 */
.L_x_3507:
[----:B------:R-:W-:Y:S01]  /*fc10*/  VIADD R7, R7, 0x1 ;  /* 0x0000000107077836 */ /* 0x000fe20000000000 */
[C---:B------:R-:W-:Y:S01]  /*fc20*/  ISETP.GT.AND P1, PT, R0.reuse, 0x1, PT ;  /* 0x000000010000780c */ /* 0x040fe20003f24270 */
[----:B------:R-:W-:-:S03]  /*fc30*/  VIADD R0, R0, 0xfffffffe ;  /* 0xfffffffe00007836 */ /* 0x000fc60000000000 */
[----:B------:R-:W-:-:S04]  /*fc40*/  ISETP.NE.AND P0, PT, R7, 0x2, PT ;  /* 0x000000020700780c */ /* 0x000fc80003f05270 */
[----:B------:R-:W-:Y:S02]  /*fc50*/  SEL R2, RZ, 0x1, P0 ;  /* 0x00000001ff027807 */ /* 0x000fe40000000000 */
[----:B------:R-:W-:Y:S02]  /*fc60*/  SEL R19, R7, RZ, P0 ;  /* 0x000000ff07137207 */ /* 0x000fe40000000000 */
[----:B------:R-:W-:-:S05]  /*fc70*/  LOP3.LUT R2, R6, R2, RZ, 0x3c, !PT ;  /* 0x0000000206027212 */ /* 0x000fca00078e3cff */
[----:B------:R2:W-:Y:S01]  /*fc80*/  STL [R1+0x8], R2 ;  /* 0x0000080201007387 */ /* 0x0005e20000100800 */
[----:B------:R-:W-:Y:S05]  /*fc90*/  @P1 BRA `(.L_x_3527) ;  /* 0xffffffe400481947 */ /* 0x000fea000383ffff */
.L_x_3486:
[----:B------:R-:W-:Y:S05]  /*fca0*/  BSYNC B0 ;  /* 0x0000000000007941 */ /* 0x000fea0003800000 */
.L_x_3464:
        /* <DEDUP_REMOVED lines=10> */
.L_x_3432:
[----:B0-----:R-:W0:Y:S01]  /*fd50*/  S2R R3, SR_CgaCtaId ;  /* 0x0000000000037919 */ /* 0x001e220000008800 */
[----:B------:R-:W-:Y:S01]  /*fd60*/  MOV R0, 0x400 ;  /* 0x0000040000007802 */ /* 0x000fe20000000f00 */
[----:B------:R-:W-:Y:S01]  /*fd70*/  BSSY B0, `(.L_x_3529) ;  /* 0x0000005000007945 */ /* 0x000fe20003800000 */
[----:B------:R-:W-:Y:S02]  /*fd80*/  SHF.L.U32 R2, R2, 0x1f, RZ ;  /* 0x0000001f02027819 */ /* 0x000fe400000006ff */
[----:B0-----:R-:W-:-:S04]  /*fd90*/  LEA R9, R3, R0, 0x18 ;  /* 0x0000000003097211 */ /* 0x001fc800078ec0ff */
[----:B------:R-:W0:Y:S02]  /*fda0*/  SYNCS.PHASECHK.TRANS64.TRYWAIT P0, [R9+URZ+0x38820], R2 ;  /* 0x03882002090075a7 */ /* 0x000e24000800017f */
[----:B0-----:R-:W-:Y:S05]  /*fdb0*/  @!P0 BRA `(.L_x_3530) ;  /* 0x0000001400ec8947 */ /* 0x001fea0003800000 */
.L_x_3575:
[----:B------:R-:W-:Y:S05]  /*fdc0*/  BSYNC B0 ;  /* 0x0000000000007941 */ /* 0x000fea0003800000 */
.L_x_3529:
[----:B------:R-:W-:-:S03]  /*fdd0*/  UMOV UR4, 0xffffffff ;  /* 0xffffffff00047882 */ /* 0x000fc60000000000 */
[----:B------:R-:W-:Y:S05]  /*fde0*/  BRA.DIV UR4, `(.L_x_3531) ;  /* 0x0000001604f47947 */ /* 0x000fea000b800000 */
[----:B------:R-:W2:Y:S02]  /*fdf0*/  S2R R0, SR_TID.X ;  /* 0x0000000000007919 */ /* 0x000ea40000002100 */
[----:B--2---:R-:W-:-:S04]  /*fe00*/  SHF.R.U32.HI R0, RZ, 0x5, R0 ;  /* 0x00000005ff007819 */ /* 0x004fc80000011600 */
[----:B------:R-:W-:-:S05]  /*fe10*/  LOP3.LUT R0, R0, 0x3, RZ, 0xc0, !PT ;  /* 0x0000000300007812 */ /* 0x000fca00078ec0ff */
[----:B------:R2:W3:Y:S02]  /*fe20*/  SHFL.IDX PT, R14, R0, RZ, 0x1f ;  /* 0x00001fff000e7589 */ /* 0x0004e400000e0000 */
.L_x_3578:
[----:B---3--:R-:W-:Y:S01]  /*fe30*/  ISETP.NE.AND P0, PT, R14, RZ, PT ;  /* 0x000000ff0e00720c */ /* 0x008fe20003f05270 */
[----:B------:R-:W-:-:S12]  /*fe40*/  BSSY B0, `(.L_x_3532) ;  /* 0x000001e000007945 */ /* 0x000fd80003800000 */
[----:B------:R-:W-:Y:S05]  /*fe50*/  @P0 BRA `(.L_x_3533) ;  /* 0x0000000000700947 */ /* 0x000fea0003800000 */
[----:B------:R-:W-:-:S03]  /*fe60*/  UMOV UR4, 0xffffffff ;  /* 0xffffffff00047882 */ /* 0x000fc60000000000 */
[----:B------:R-:W-:Y:S05]  /*fe70*/  BRA.DIV UR4, `(.L_x_3534) ;  /* 0x0000001a04047947 */ /* 0x000fea000b800000 */
[----:B------:R-:W-:-:S13]  /*fe80*/  ELECT P6, URZ, PT ;  /* 0x00000000003f782f */ /* 0x000fda00038c0000 */
.L_x_3581:
[----:B------:R-:W-:Y:S05]  /*fe90*/  @!P6 BRA `(.L_x_3533) ;  /* 0x000000000060e947 */ /* 0x000fea0003800000 */
[----:B-1----:R-:W3:Y:S01]  /*fea0*/  LDL.LU R6, [R1+0x8] ;  /* 0x0000080001067983 */ /* 0x002ee20000300800 */
[----:B--2---:R-:W-:Y:S02]  /*feb0*/  VIADD R0, R9, 0x38840 ;  /* 0x0003884009007836 */ /* 0x004fe40000000000 */
[C---:B0-----:R-:W-:Y:S02]  /*fec0*/  VIADD R2, R19.reuse, 0x1 ;  /* 0x0000000113027836 */ /* 0x041fe40000000000 */
        /* <DEDUP_REMOVED lines=10> */
.L_x_3582:
[----:B------:R-:W1:Y:S01]  /*ff70*/  SYNCS.PHASECHK.TRANS64.TRYWAIT P0, [R7+URZ], R2 ;  /* 0x00000002070075a7 */ /* 0x000e62000800017f */
[----:B------:R-:W-:-:S04]  /*ff80*/  VIADD R0, R9, 0x38860 ;  /* 0x0003886009007836 */ /* 0x000fc80000000000 */
[----:B------:R-:W-:Y:S01]  /*ff90*/  IMAD R19, R19, 0x8, R0 ;  /* 0x0000000813137824 */ /* 0x000fe200078e0200 */
[----:B-1----:R-:W-:Y:S06]  /*ffa0*/  @!P0 BRA `(.L_x_3536) ;  /* 0x0000001400ec8947 */ /* 0x002fec0003800000 */
.L_x_3583:
[----:B------:R-:W2:Y:S02]  /*ffb0*/  SYNCS.PHASECHK.TRANS64.TRYWAIT P0, [R19+URZ], R4 ;  /* 0x00000004130075a7 */ /* 0x000ea4000800017f */
[----:B--2---:R-:W-:Y:S05]  /*ffc0*/  @!P0 BRA `(.L_x_3537) ;  /* 0x0000001400f88947 */ /* 0x004fea0003800000 */
.L_x_3584:
[----:B------:R-:W-:-:S07]  /*ffd0*/  IMAD R3, R3, 0x8, R0 ;  /* 0x0000000803037824 */ /* 0x000fce00078e0200 */
.L_x_3538:
[----:B---3--:R3:W4:Y:S02]  /*ffe0*/  SYNCS.PHASECHK.TRANS64.TRYWAIT P0, [R3+URZ], R2 ;  /* 0x00000002030075a7 */ /* 0x008724000800017f */
[----:B----4-:R-:W-:Y:S05]  /*fff0*/  @!P0 NANOSLEEP.SYNCS 0x989680 ;  /* 0x009896800000895d */ /* 0x010fea0003900000 */
[----:B------:R-:W4:Y:S02]  /*10000*/  @!P0 SYNCS.PHASECHK.TRANS64 P0, [R3+URZ], R2 ;  /* 0x00000002030085a7 */ /* 0x000f24000800007f */
[----:B----4-:R-:W-:Y:S05]  /*10010*/  @!P0 BRA `(.L_x_3538) ;  /* 0xfffffffc00f08947 */ /* 0x010fea000383ffff */
.L_x_3533:
[----:B------:R-:W-:Y:S05]  /*10020*/  BSYNC B0 ;  /* 0x0000000000007941 */ /* 0x000fea0003800000 */
.L_x_3532:
[----:B------:R-:W-:Y:S05]  /*10030*/  EXIT ;  /* 0x000000000000794d */ /* 0x000fea0003800000 */
.L_x_3406:
[----:B0-----:R-:W-:-:S04]  /*10040*/  IMAD.U32 R3, RZ, RZ, UR37 ;  /* 0x00000025ff037e24 */ /* 0x001fc8000f8e00ff */
[----:B------:R0:W1:Y:S03]  /*10050*/  SYNCS.PHASECHK.TRANS64.TRYWAIT P1, [R3+URZ+0x38800], R0 ;  /* 0x03880000030075a7 */ /* 0x000066000802017f */
[----:B-1----:R-:W-:Y:S05]  /*10060*/  @!P1 NANOSLEEP.SYNCS 0x989680 ;  /* 0x009896800000995d */ /* 0x002fea0003900000 */
[----:B------:R-:W1:Y:S02]  /*10070*/  @!P1 SYNCS.PHASECHK.TRANS64 P1, [R3+URZ+0x38800], R0 ;  /* 0x03880000030095a7 */ /* 0x000e64000802007f */
[----:B-1----:R-:W-:Y:S05]  /*10080*/  @!P1 BRA `(.L_x_3406) ;  /* 0xfffffffc00ec9947 */ /* 0x002fea000383ffff */
[----:B------:R-:W-:Y:S05]  /*10090*/  BRA `(.L_x_3539) ;  /* 0xffffff2800a87947 */ /* 0x000fea000383ffff */
.L_x_3410:
[----:B--2---:R2:W3:Y:S02]  /*100a0*/  SYNCS.PHASECHK.TRANS64.TRYWAIT P1, [R6+URZ+0x38830], R5 ;  /* 0x03883005060075a7 */ /* 0x0044e4000802017f */
[----:B---3--:R-:W-:Y:S05]  /*100b0*/  @!P1 NANOSLEEP.SYNCS 0x989680 ;  /* 0x009896800000995d */ /* 0x008fea0003900000 */
[----:B------:R-:W3:Y:S02]  /*100c0*/  @!P1 SYNCS.PHASECHK.TRANS64 P1, [R6+URZ+0x38830], R5 ;  /* 0x03883005060095a7 */ /* 0x000ee4000802007f */
[----:B---3--:R-:W-:Y:S05]  /*100d0*/  @!P1 BRA `(.L_x_3410) ;  /* 0xfffffffc00f09947 */ /* 0x008fea000383ffff */
[----:B------:R-:W-:Y:S05]  /*100e0*/  BRA `(.L_x_3409) ;  /* 0xffffff2800c07947 */ /* 0x000fea000383ffff */
.L_x_3411:
[----:B0-----:R-:W-:-:S04]  /*100f0*/  IMAD.U32 R7, RZ, RZ, UR37 ;  /* 0x00000025ff077e24 */ /* 0x001fc8000f8e00ff */
[----:B------:R0:W3:Y:S03]  /*10100*/  SYNCS.PHASECHK.TRANS64.TRYWAIT P1, [R7+URZ+0x38810], R0 ;  /* 0x03881000070075a7 */ /* 0x0000e6000802017f */
[----:B---3--:R-:W-:Y:S05]  /*10110*/  @!P1 NANOSLEEP.SYNCS 0x989680 ;  /* 0x009896800000995d */ /* 0x008fea0003900000 */
[----:B------:R-:W3:Y:S02]  /*10120*/  @!P1 SYNCS.PHASECHK.TRANS64 P1, [R7+URZ+0x38810], R0 ;  /* 0x03881000070095a7 */ /* 0x000ee4000802007f */
[----:B---3--:R-:W-:Y:S05]  /*10130*/  @!P1 BRA `(.L_x_3411) ;  /* 0xfffffffc00ec9947 */ /* 0x008fea000383ffff */
[----:B------:R-:W-:Y:S05]  /*10140*/  BRA `(.L_x_3540) ;  /* 0xffffff2c00487947 */ /* 0x000fea000383ffff */
.L_x_3415:
[----:B----4-:R4:W0:Y:S02]  /*10150*/  SYNCS.PHASECHK.TRANS64.TRYWAIT P1, [R6+URZ+0x38850], R5 ;  /* 0x03885005060075a7 */ /* 0x010824000802017f */
[----:B0-----:R-:W-:Y:S05]  /*10160*/  @!P1 NANOSLEEP.SYNCS 0x989680 ;  /* 0x009896800000995d */ /* 0x001fea0003900000 */
[----:B------:R-:W0:Y:S02]  /*10170*/  @!P1 SYNCS.PHASECHK.TRANS64 P1, [R6+URZ+0x38850], R5 ;  /* 0x03885005060095a7 */ /* 0x000e24000802007f */
[----:B0-----:R-:W-:Y:S05]  /*10180*/  @!P1 BRA `(.L_x_3415) ;  /* 0xfffffffc00f09947 */ /* 0x001fea000383ffff */
[----:B------:R-:W-:Y:S05]  /*10190*/  BRA `(.L_x_3414) ;  /* 0xffffff2c00547947 */ /* 0x000fea000383ffff */
.L_x_3420:
[----:B-1----:R-:W-:-:S04]  /*101a0*/  IMAD.U32 R5, RZ, RZ, UR5 ;  /* 0x00000005ff057e24 */ /* 0x002fc8000f8e00ff */
[----:B------:R1:W2:Y:S03]  /*101b0*/  SYNCS.PHASECHK.TRANS64.TRYWAIT P3, [R5+URZ+0x38830], R0 ;  /* 0x03883000050075a7 */ /* 0x0002a6000806017f */
[----:B--2---:R-:W-:Y:S05]  /*101c0*/  @!P3 NANOSLEEP.SYNCS 0x989680 ;  /* 0x009896800000b95d */ /* 0x004fea0003900000 */
[----:B------:R-:W2:Y:S02]  /*101d0*/  @!P3 SYNCS.PHASECHK.TRANS64 P3, [R5+URZ+0x38830], R0 ;  /* 0x038830000500b5a7 */ /* 0x000ea4000806007f */
[----:B--2---:R-:W-:Y:S05]  /*101e0*/  @!P3 BRA `(.L_x_3420) ;  /* 0xfffffffc00ecb947 */ /* 0x004fea000383ffff */
[----:B------:R-:W-:Y:S05]  /*101f0*/  BRA `(.L_x_3419) ;  /* 0xffffff4c00d07947 */ /* 0x000fea000383ffff */
.L_x_3424:
[----:B-1----:R-:W-:-:S04]  /*10200*/  IMAD.U32 R5, RZ, RZ, UR5 ;  /* 0x00000005ff057e24 */ /* 0x002fc8000f8e00ff */
[----:B------:R1:W3:Y:S03]  /*10210*/  SYNCS.PHASECHK.TRANS64.TRYWAIT P3, [R5+URZ+0x38850], R0 ;  /* 0x03885000050075a7 */ /* 0x0002e6000806017f */
[----:B---3--:R-:W-:Y:S05]  /*10220*/  @!P3 NANOSLEEP.SYNCS 0x989680 ;  /* 0x009896800000b95d */ /* 0x008fea0003900000 */
[----:B------:R-:W3:Y:S02]  /*10230*/  @!P3 SYNCS.PHASECHK.TRANS64 P3, [R5+URZ+0x38850], R0 ;  /* 0x038850000500b5a7 */ /* 0x000ee4000806007f */
[----:B---3--:R-:W-:Y:S05]  /*10240*/  @!P3 BRA `(.L_x_3424) ;  /* 0xfffffffc00ecb947 */ /* 0x008fea000383ffff */
[----:B------:R-:W-:Y:S05]  /*10250*/  BRA `(.L_x_3423) ;  /* 0xffffff5000407947 */ /* 0x000fea000383ffff */
.L_x_3436:
        /* <DEDUP_REMOVED lines=11> */
.L_x_3542:
[----:B------:R-:W-:Y:S05]  /*10310*/  BSYNC B0 ;  /* 0x0000000000007941 */ /* 0x000fea0003800000 */
.L_x_3541:
[----:B------:R-:W-:Y:S05]  /*10320*/  BRA `(.L_x_3543) ;  /* 0xffffffa800787947 */ /* 0x000fea000383ffff */
.L_x_3438:
[----:B------:R-:W-:Y:S01]  /*10330*/  BSSY B0, `(.L_x_3544) ;  /* 0x0000006000007945 */ /* 0x000fe20003800000 */
[----:B------:R-:W-:-:S07]  /*10340*/  IMAD.MOV.U32 R15, RZ, RZ, -0x1 ;  /* 0xffffffffff0f7424 */ /* 0x000fce00078e00ff */
[----:B01----:R-:W-:Y:S05]  /*10350*/  WARPSYNC.COLLECTIVE R15, `(.L_x_3545) ;  /* 0x000000000f0c7348 */ /* 0x003fea0003c00000 */
[----:B------:R-:W-:Y:S02]  /*10360*/  ELECT P6, UR62, PT ;  /* 0x00000000003e782f */ /* 0x000fe400038c0000 */
[----:B------:R-:W-:Y:S01]  /*10370*/  MOV R14, UR62 ;  /* 0x0000003e000e7c02 */ /* 0x000fe20008000f00 */
[----:B01----:R-:W-:Y:S10]  /*10380*/  ENDCOLLECTIVE ;  /* 0x000000000000791b */ /* 0x003ff40003800000 */
.L_x_3545:
[----:B------:R-:W-:Y:S05]  /*10390*/  BSYNC B0 ;  /* 0x0000000000007941 */ /* 0x000fea0003800000 */
.L_x_3544:
[----:B------:R-:W-:Y:S05]  /*103a0*/  BRA `(.L_x_3546) ;  /* 0xffffffa800787947 */ /* 0x000fea000383ffff */
.L_x_3440:
[----:B-1----:R1:W3:Y:S02]  /*103b0*/  SYNCS.PHASECHK.TRANS64.TRYWAIT P0, [R0+URZ+0x38840], R2 ;  /* 0x03884002000075a7 */ /* 0x0022e4000800017f */
[----:B---3--:R-:W-:Y:S05]  /*103c0*/  @!P0 NANOSLEEP.SYNCS 0x989680 ;  /* 0x009896800000895d */ /* 0x008fea0003900000 */
[----:B------:R-:W3:Y:S02]  /*103d0*/  @!P0 SYNCS.PHASECHK.TRANS64 P0, [R0+URZ+0x38840], R2 ;  /* 0x03884002000085a7 */ /* 0x000ee4000800007f */
[----:B---3--:R-:W-:Y:S05]  /*103e0*/  @!P0 BRA `(.L_x_3440) ;  /* 0xfffffffc00f08947 */ /* 0x008fea000383ffff */
[----:B------:R-:W-:Y:S05]  /*103f0*/  BRA `(.L_x_3547) ;  /* 0xffffffa800d07947 */ /* 0x000fea000383ffff */
.L_x_3443:
        /* <DEDUP_REMOVED lines=8> */
.L_x_3548:
[----:B------:R-:W-:Y:S01]  /*10480*/  IMAD.MOV.U32 R13, RZ, RZ, R0 ;  /* 0x000000ffff0d7224 */ /* 0x000fe200078e0000 */
[----:B------:R-:W-:Y:S01]  /*10490*/  LOP3.LUT R5, R5, 0x7f, RZ, 0xc0, !PT ;  /* 0x0000007f05057812 */ /* 0x000fe200078ec0ff */
[----:B------:R-:W-:-:S07]  /*104a0*/  IMAD.MOV.U32 R6, RZ, RZ, R14 ;  /* 0x000000ffff067224 */ /* 0x000fce00078e000e */
[----:B------:R-:W-:Y:S05]  /*104b0*/  WARPSYNC.COLLECTIVE R15, `(.L_x_3549) ;  /* 0x000000000f087348 */ /* 0x000fea0003c00000 */
[----:B------:R0:W1:Y:S02]  /*104c0*/  SHFL.IDX P6, R14, R13, R12, R11 ;  /* 0x0000000c0d0e7389 */ /* 0x00006400000c000b */
[----:B01----:R-:W-:Y:S01]  /*104d0*/  ENDCOLLECTIVE ;  /* 0x000000000000791b */ /* 0x003fe20003800000 */
.L_x_3549:
[----:B------:R-:W-:Y:S02]  /*104e0*/  ULDC UR4, c[0x0][0x288] ;  /* 0x0000a20000047ab9 */ /* 0x000fe40000000800 */
[----:B------:R-:W-:Y:S01]  /*104f0*/  IMAD R3, R7, UR4, RZ ;  /* 0x0000000407037c24 */ /* 0x000fe2000f8e02ff */
[----:B------:R-:W-:Y:S01]  /*10500*/  SHF.R.U32.HI R15, RZ, 0x3, R5 ;  /* 0x00000003ff0f7819 */ /* 0x000fe20000011605 */
[----:B------:R-:W-:Y:S02]  /*10510*/  IMAD.MOV.U32 R13, RZ, RZ, R2 ;  /* 0x000000ffff0d7224 */ /* 0x000fe400078e0002 */
[----:B------:R-:W-:Y:S02]  /*10520*/  IMAD.MOV.U32 R12, RZ, RZ, 0x1 ;  /* 0x00000001ff0c7424 */ /* 0x000fe400078e00ff */
[----:B------:R-:W-:Y:S02]  /*10530*/  IMAD R7, R4, 0x40, R15 ;  /* 0x0000004004077824 */ /* 0x000fe400078e020f */
[----:B------:R-:W-:-:S02]  /*10540*/  IMAD.MOV.U32 R15, RZ, RZ, -0x1 ;  /* 0xffffffffff0f7424 */ /* 0x000fc400078e00ff */
[----:B------:R-:W-:Y:S01]  /*10550*/  IMAD.MOV.U32 R5, RZ, RZ, R14 ;  /* 0x000000ffff057224 */ /* 0x000fe200078e000e */
[----:B------:R-:W-:-:S13]  /*10560*/  ISETP.GE.AND P1, PT, R7, R3, PT ;  /* 0x000000030700720c */ /* 0x000fda0003f26270 */
[----:B------:R-:W-:Y:S05]  /*10570*/  WARPSYNC.COLLECTIVE R15, `(.L_x_3550) ;  /* 0x000000000f087348 */ /* 0x000fea0003c00000 */
[----:B------:R0:W1:Y:S02]  /*10580*/  SHFL.IDX P6, R14, R13, R12, R11 ;  /* 0x0000000c0d0e7389 */ /* 0x00006400000c000b */
[----:B01----:R-:W-:Y:S01]  /*10590*/  ENDCOLLECTIVE ;  /* 0x000000000000791b */ /* 0x003fe20003800000 */
.L_x_3550:
[----:B------:R0:W-:Y:S01]  /*105a0*/  STL [R1+0x14], R7 ;  /* 0x0000140701007387 */ /* 0x0001e20000100800 */
[----:B------:R-:W-:Y:S01]  /*105b0*/  @!P1 LEA R5, P2, R10, R5, 0x1 ;  /* 0x000000050a059211 */ /* 0x000fe200078408ff */
[----:B------:R-:W-:-:S04]  /*105c0*/  IMAD.MOV.U32 R13, RZ, RZ, R0 ;  /* 0x000000ffff0d7224 */ /* 0x000fc800078e0000 */
[----:B------:R-:W-:-:S05]  /*105d0*/  @!P1 IMAD.X R4, RZ, RZ, R6, P2 ;  /* 0x000000ffff049224 */ /* 0x000fca00010e0606 */
[----:B------:R-:W-:Y:S01]  /*105e0*/  @!P1 LOP3.LUT R5, R5, R4, RZ, 0x3c, !PT ;  /* 0x0000000405059212 */ /* 0x000fe200078e3cff */
[----:B0-----:R-:W-:-:S07]  /*105f0*/  IMAD.MOV.U32 R6, RZ, RZ, R14 ;  /* 0x000000ffff067224 */ /* 0x001fce00078e000e */
[----:B------:R-:W-:Y:S05]  /*10600*/  WARPSYNC.COLLECTIVE R15, `(.L_x_3551) ;  /* 0x000000000f087348 */ /* 0x000fea0003c00000 */
[----:B------:R0:W1:Y:S02]  /*10610*/  SHFL.IDX P6, R14, R13, R12, R11 ;  /* 0x0000000c0d0e7389 */ /* 0x00006400000c000b */
[----:B01----:R-:W-:Y:S01]  /*10620*/  ENDCOLLECTIVE ;  /* 0x000000000000791b */ /* 0x003fe20003800000 */
.L_x_3551:
[----:B------:R-:W-:-:S04]  /*10630*/  @!P1 LOP3.LUT R4, R5, R4, RZ, 0x3c, !PT ;  /* 0x0000000405049212 */ /* 0x000fc800078e3cff */
[----:B------:R-:W-:-:S05]  /*10640*/  @!P1 LOP3.LUT R5, R5, R4, RZ, 0x3c, !PT ;  /* 0x0000000405059212 */ /* 0x000fca00078e3cff */
[----:B------:R-:W-:Y:S01]  /*10650*/  @!PT LDS RZ, [RZ] ;  /* 0x00000000fffff984 */ /* 0x000fe20000000800 */
[----:B------:R-:W-:Y:S01]  /*10660*/  @!PT LDS RZ, [RZ] ;  /* 0x00000000fffff984 */ /* 0x000fe20000000800 */
[----:B------:R-:W-:Y:S01]  /*10670*/  @!PT LDS RZ, [RZ] ;  /* 0x00000000fffff984 */ /* 0x000fe20000000800 */
[----:B------:R0:W-:Y:S01]  /*10680*/  @!P1 LDGSTS.E.BYPASS.LTC128B.128 [R9+0x20400], desc[UR38][R4.64], !P0 ;  /* 0x2040000004099fae */ /* 0x0001e2000c101d66 */
[----:B------:R-:W-:Y:S02]  /*10690*/  IMAD.MOV.U32 R13, RZ, RZ, R2 ;  /* 0x000000ffff0d7224 */ /* 0x000fe400078e0002 */
[----:B------:R-:W-:Y:S02]  /*106a0*/  IMAD.MOV.U32 R12, RZ, RZ, 0x2 ;  /* 0x00000002ff0c7424 */ /* 0x000fe400078e00ff */
[----:B0-----:R-:W-:Y:S02]  /*106b0*/  VIADD R5, R7, 0x10 ;  /* 0x0000001007057836 */ /* 0x001fe40000000000 */
[----:B------:R-:W-:-:S07]  /*106c0*/  IMAD.MOV.U32 R4, RZ, RZ, R14 ;  /* 0x000000ffff047224 */ /* 0x000fce00078e000e */
[----:B------:R-:W-:Y:S05]  /*106d0*/  WARPSYNC.COLLECTIVE R15, `(.L_x_3552) ;  /* 0x000000000f087348 */ /* 0x000fea0003c00000 */
[----:B------:R0:W1:Y:S02]  /*106e0*/  SHFL.IDX P6, R14, R13, R12, R11 ;  /* 0x0000000c0d0e7389 */ /* 0x00006400000c000b */
[----:B01----:R-:W-:Y:S01]  /*106f0*/  ENDCOLLECTIVE ;  /* 0x000000000000791b */ /* 0x003fe20003800000 */
.L_x_3552:
[----:B------:R-:W-:Y:S01]  /*10700*/  ISETP.GE.AND P1, PT, R5, R3, PT ;  /* 0x000000030500720c */ /* 0x000fe20003f26270 */
[----:B------:R-:W-:Y:S01]  /*10710*/  VIADD R7, R7, 0x20 ;  /* 0x0000002007077836 */ /* 0x000fe20000000000 */
[----:B------:R0:W-:Y:S04]  /*10720*/  STL [R1+0x28], R5 ;  /* 0x0000280501007387 */ /* 0x0001e80000100800 */
[----:B------:R1:W-:Y:S07]  /*10730*/  STL [R1+0x2c], R7 ;  /* 0x00002c0701007387 */ /* 0x0003ee0000100800 */
[----:B0-----:R-:W-:Y:S01]  /*10740*/  @!P1 LEA R5, P2, R10, R4, 0x1 ;  /* 0x000000040a059211 */ /* 0x001fe200078408ff */
[----:B------:R-:W-:-:S04]  /*10750*/  IMAD.MOV.U32 R13, RZ, RZ, R0 ;  /* 0x000000ffff0d7224 */ /* 0x000fc800078e0000 */
[----:B------:R-:W-:Y:S02]  /*10760*/  @!P1 IMAD.X R4, RZ, RZ, R6, P2 ;  /* 0x000000ffff049224 */ /* 0x000fe400010e0606 */
[----:B------:R-:W-:-:S03]  /*10770*/  IMAD.MOV.U32 R6, RZ, RZ, R14 ;  /* 0x000000ffff067224 */ /* 0x000fc600078e000e */
[----:B-1----:R-:W-:-:S07]  /*10780*/  @!P1 LOP3.LUT R5, R5, R4, RZ, 0x3c, !PT ;  /* 0x0000000405059212 */ /* 0x002fce00078e3cff */
[----:B------:R-:W-:Y:S05]  /*10790*/  WARPSYNC.COLLECTIVE R15, `(.L_x_3553) ;  /* 0x000000000f087348 */ /* 0x000fea0003c00000 */
[----:B------:R0:W1:Y:S02]  /*107a0*/  SHFL.IDX P6, R14, R13, R12, R11 ;  /* 0x0000000c0d0e7389 */ /* 0x00006400000c000b */
[----:B01----:R-:W-:Y:S01]  /*107b0*/  ENDCOLLECTIVE ;  /* 0x000000000000791b */ /* 0x003fe20003800000 */
.L_x_3553:
[----:B------:R-:W-:-:S04]  /*107c0*/  @!P1 LOP3.LUT R4, R5, R4, RZ, 0x3c, !PT ;  /* 0x0000000405049212 */ /* 0x000fc800078e3cff */
[----:B------:R-:W-:-:S05]  /*107d0*/  @!P1 LOP3.LUT R5, R5, R4, RZ, 0x3c, !PT ;  /* 0x0000000405059212 */ /* 0x000fca00078e3cff */
[----:B------:R-:W-:Y:S01]  /*107e0*/  @!PT LDS RZ, [RZ] ;  /* 0x00000000fffff984 */ /* 0x000fe20000000800 */
[----:B------:R-:W-:Y:S01]  /*107f0*/  @!PT LDS RZ, [RZ] ;  /* 0x00000000fffff984 */ /* 0x000fe20000000800 */
[----:B------:R-:W-:Y:S01]  /*10800*/  @!PT LDS RZ, [RZ] ;  /* 0x00000000fffff984 */ /* 0x000fe20000000800 */
[----:B------:R0:W-:Y:S01]  /*10810*/  @!P1 LDGSTS.E.BYPASS.LTC128B.128 [R9+0x20c00], desc[UR38][R4.64], !P0 ;  /* 0x20c0000004099fae */ /* 0x0001e2000c101d66 */
[----:B------:R-:W-:Y:S01]  /*10820*/  ISETP.GE.AND P1, PT, R7, R3, PT ;  /* 0x000000030700720c */ /* 0x000fe20003f26270 */
[----:B------:R-:W-:Y:S02]  /*10830*/  IMAD.MOV.U32 R13, RZ, RZ, R2 ;  /* 0x000000ffff0d7224 */ /* 0x000fe400078e0002 */
[----:B------:R-:W-:Y:S02]  /*10840*/  IMAD.MOV.U32 R12, RZ, RZ, 0x3 ;  /* 0x00000003ff0c7424 */ /* 0x000fe400078e00ff */
[----:B0-----:R-:W-:-:S08]  /*10850*/  IMAD.MOV.U32 R4, RZ, RZ, R14 ;  /* 0x000000ffff047224 */ /* 0x001fd000078e000e */
[----:B------:R-:W-:Y:S05]  /*10860*/  WARPSYNC.COLLECTIVE R15, `(.L_x_3554) ;  /* 0x000000000f087348 */ /* 0x000fea0003c00000 */
[----:B------:R0:W1:Y:S02]  /*10870*/  SHFL.IDX P6, R14, R13, R12, R11 ;  /* 0x0000000c0d0e7389 */ /* 0x00006400000c000b */
[----:B01----:R-:W-:Y:S01]  /*10880*/  ENDCOLLECTIVE ;  /* 0x000000000000791b */ /* 0x003fe20003800000 */
.L_x_3554:
        /* <DEDUP_REMOVED lines=9> */
[----:B------:R0:W-:Y:S02]  /*10920*/  @!P1 LDGSTS.E.BYPASS.LTC128B.128 [R9+0x21400], desc[UR38][R4.64], !P0 ;  /* 0x2140000004099fae */ /* 0x0001e4000c101d66 */
[----:B0-----:R-:W-:-:S07]  /*10930*/  IMAD.MOV.U32 R4, RZ, RZ, R14 ;  /* 0x000000ffff047224 */ /* 0x001fce00078e000e */
[----:B------:R-:W-:Y:S05]  /*10940*/  WARPSYNC.COLLECTIVE R15, `(.L_x_3555) ;  /* 0x000000000f087348 */ /* 0x000fea0003c00000 */
[----:B------:R0:W1:Y:S02]  /*10950*/  SHFL.IDX P6, R14, R13, R12, R11 ;  /* 0x0000000c0d0e7389 */ /* 0x00006400000c000b */
[----:B01----:R-:W-:Y:S01]  /*10960*/  ENDCOLLECTIVE ;  /* 0x000000000000791b */ /* 0x003fe20003800000 */
.L_x_3555:
[----:B------:R-:W-:Y:S01]  /*10970*/  IMAD.MOV.U32 R0, RZ, RZ, R14 ;  /* 0x000000ffff007224 */ /* 0x000fe200078e000e */
[----:B------:R-:W-:Y:S06]  /*10980*/  BRA `(.L_x_3556) ;  /* 0xffffffac00dc7947 */ /* 0x000fec000383ffff */
.L_x_3445:
        /* <DEDUP_REMOVED lines=8> */
.L_x_3558:
[----:B------:R-:W-:Y:S05]  /*10a10*/  BSYNC B0 ;  /* 0x0000000000007941 */ /* 0x000fea0003800000 */
.L_x_3557:
[----:B------:R-:W-:Y:S01]  /*10a20*/  IMAD.MOV.U32 R13, RZ, RZ, R0 ;  /* 0x000000ffff0d7224 */ /* 0x000fe200078e0000 */
[----:B------:R0:W5:Y:S01]  /*10a30*/  LDL.LU R10, [R1+0x2c] ;  /* 0x00002c00010a7983 */ /* 0x0001620000300800 */
[----:B------:R-:W-:Y:S02]  /*10a40*/  IMAD.MOV.U32 R12, RZ, RZ, RZ ;  /* 0x000000ffff0c7224 */ /* 0x000fe400078e00ff */
[----:B------:R-:W-:Y:S01]  /*10a50*/  IMAD.MOV.U32 R11, RZ, RZ, 0x181f ;  /* 0x0000181fff0b7424 */ /* 0x000fe200078e00ff */
[----:B------:R0:W-:Y:S01]  /*10a60*/  STL [R1+0x54], R16 ;  /* 0x0000541001007387 */ /* 0x0001e20000100800 */
[----:B------:R-:W-:Y:S02]  /*10a70*/  IMAD.MOV.U32 R15, RZ, RZ, -0x1 ;  /* 0xffffffffff0f7424 */ /* 0x000fe400078e00ff */
[----:B------:R-:W-:-:S07]  /*10a80*/  IMAD.MOV.U32 R2, RZ, RZ, R14 ;  /* 0x000000ffff027224 */ /* 0x000fce00078e000e */
[----:B0----5:R-:W-:Y:S05]  /*10a90*/  WARPSYNC.COLLECTIVE R15, `(.L_x_3559) ;  /* 0x000000000f087348 */ /* 0x021fea0003c00000 */
[----:B------:R1:W2:Y:S02]  /*10aa0*/  SHFL.IDX P6, R14, R13, R12, R11 ;  /* 0x0000000c0d0e7389 */ /* 0x0002a400000c000b */
[----:B012--5:R-:W-:Y:S01]  /*10ab0*/  ENDCOLLECTIVE ;  /* 0x000000000000791b */ /* 0x027fe20003800000 */
.L_x_3559:
[----:B------:R-:W-:Y:S01]  /*10ac0*/  ULDC UR4, c[0x0][0x288] ;  /* 0x0000a20000047ab9 */ /* 0x000fe20000000800 */
[----:B------:R-:W2:Y:S01]  /*10ad0*/  LDL R16, [R1+0x4] ;  /* 0x0000040001107983 */ /* 0x000ea20000100800 */
[----:B------:R-:W-:Y:S01]  /*10ae0*/  LOP3.LUT R18, R18, 0xfffffeff, RZ, 0xc0, !PT ;  /* 0xfffffeff12127812 */ /* 0x000fe200078ec0ff */
[----:B------:R-:W-:-:S03]  /*10af0*/  IMAD R4, R8, UR4, RZ ;  /* 0x0000000408047c24 */ /* 0x000fc6000f8e02ff */
[----:B------:R-:W-:-:S04]  /*10b00*/  @P1 LOP3.LUT R18, R18, 0x100, RZ, 0xfc, !PT ;  /* 0x0000010012121812 */ /* 0x000fc800078efcff */
[C---:B------:R-:W-:Y:S01]  /*10b10*/  LOP3.LUT P1, RZ, R18.reuse, 0x10, RZ, 0xc0, !PT ;  /* 0x0000001012ff7812 */ /* 0x040fe2000782c0ff */
[----:B------:R-:W3:Y:S04]  /*10b20*/  LDL.LU R11, [R1+0x14] ;  /* 0x00001400010b7983 */ /* 0x000ee80000300800 */
[----:B------:R-:W4:Y:S01]  /*10b30*/  LDL.LU R15, [R1+0x28] ;  /* 0x00002800010f7983 */ /* 0x000f220000300800 */
[----:B------:R-:W-:Y:S01]  /*10b40*/  LOP3.LUT R18, R18, 0xffffff7f, RZ, 0xc0, !PT ;  /* 0xffffff7f12127812 */ /* 0x000fe200078ec0ff */
[----:B------:R-:W-:Y:S02]  /*10b50*/  IMAD.MOV.U32 R13, RZ, RZ, R6 ;  /* 0x000000ffff0d7224 */ /* 0x000fe400078e0006 */
[----:B------:R-:W-:Y:S02]  /*10b60*/  IMAD.MOV.U32 R12, RZ, RZ, 0x1 ;  /* 0x00000001ff0c7424 */ /* 0x000fe400078e00ff */
[----:B------:R-:W-:Y:S01]  /*10b70*/  IMAD.MOV.U32 R3, RZ, RZ, R14 ;  /* 0x000000ffff037224 */ /* 0x000fe200078e000e */
[----:B------:R-:W-:-:S13]  /*10b80*/  ISETP.GE.AND P3, PT, R10, R4, PT ;  /* 0x000000040a00720c */ /* 0x000fda0003f66270 */
[----:B------:R-:W-:-:S04]  /*10b90*/  @P3 LOP3.LUT R18, R18, 0x80, RZ, 0xfc, !PT ;  /* 0x0000008012123812 */ /* 0x000fc800078efcff */
[----:B------:R-:W-:Y:S02]  /*10ba0*/  LOP3.LUT P3, RZ, R18, 0x4, RZ, 0xc0, !PT ;  /* 0x0000000412ff7812 */ /* 0x000fe4000786c0ff */
[-C--:B---3--:R-:W-:Y:S01]  /*10bb0*/  ISETP.GE.AND P4, PT, R11, R4.reuse, PT ;  /* 0x000000040b00720c */ /* 0x088fe20003f86270 */
[----:B------:R-:W-:Y:S01]  /*10bc0*/  IMAD.MOV.U32 R11, RZ, RZ, 0x181f ;  /* 0x0000181fff0b7424 */ /* 0x000fe200078e00ff */
[----:B----4-:R-:W-:Y:S01]  /*10bd0*/  ISETP.GE.AND P2, PT, R15, R4, PT ;  /* 0x000000040f00720c */ /* 0x010fe20003f46270 */
[----:B------:R-:W-:-:S10]  /*10be0*/  IMAD.MOV.U32 R15, RZ, RZ, -0x1 ;  /* 0xffffffffff0f7424 */ /* 0x000fd400078e00ff */
[----:B------:R-:W-:Y:S02]  /*10bf0*/  @!P4 LEA R3, P6, R9, R3, 0x1 ;  /* 0x000000030903c211 */ /* 0x000fe400078c08ff */
[----:B------:R-:W-:-:S03]  /*10c00*/  @!P4 LOP3.LUT R8, R5, 0x40, RZ, 0xc0, !PT ;  /* 0x000000400508c812 */ /* 0x000fc600078ec0ff */
[----:B------:R-:W-:Y:S01]  /*10c10*/  @!P4 IMAD.X R2, RZ, RZ, R2, P6 ;  /* 0x000000ffff02c224 */ /* 0x000fe200030e0602 */
[----:B------:R-:W-:Y:S02]  /*10c20*/  LOP3.LUT P6, RZ, R18, 0x8, RZ, 0xc0, !PT ;  /* 0x0000000812ff7812 */ /* 0x000fe400078cc0ff */
[----:B------:R-:W-:Y:S02]  /*10c30*/  @!P4 SHF.R.U32.HI R8, RZ, 0x2, R8 ;  /* 0x00000002ff08c819 */ /* 0x000fe40000011608 */
[----:B------:R-:W-:-:S04]  /*10c40*/  @!P4 LOP3.LUT R3, R3, R2, RZ, 0x3c, !PT ;  /* 0x000000020303c212 */ /* 0x000fc800078e3cff */
[----:B------:R-:W-:-:S04]  /*10c50*/  @!P4 LOP3.LUT R2, R3, R2, RZ, 0x3c, !PT ;  /* 0x000000020302c212 */ /* 0x000fc800078e3cff */
[----:B------:R-:W-:-:S05]  /*10c60*/  @!P4 LOP3.LUT R3, R3, R2, RZ, 0x3c, !PT ;  /* 0x000000020303c212 */ /* 0x000fca00078e3cff */
[----:B------:R-:W-:Y:S01]  /*10c70*/  @!PT LDS RZ, [RZ] ;  /* 0x00000000fffff984 */ /* 0x000fe20000000800 */
[----:B------:R-:W-:Y:S01]  /*10c80*/  @!PT LDS RZ, [RZ] ;  /* 0x00000000fffff984 */ /* 0x000fe20000000800 */
[----:B------:R-:W-:Y:S01]  /*10c90*/  @!PT LDS RZ, [RZ] ;  /* 0x00000000fffff984 */ /* 0x000fe20000000800 */
[----:B--2---:R0:W-:Y:S01]  /*10ca0*/  @!P4 LDGSTS.E.BYPASS.LTC128B.128 [R16+0x26400], desc[UR38][R2.64], !P1 ;  /* 0x264000000210cfae */ /* 0x0041e2000c901d66 */
[----:B------:R-:W-:-:S03]  /*10cb0*/  LOP3.LUT P1, RZ, R18, 0x100, RZ, 0xc0, !PT ;  /* 0x0000010012ff7812 */ /* 0x000fc6000782c0ff */
[----:B------:R0:W-:Y:S01]  /*10cc0*/  @!P4 LDGSTS.E.BYPASS.LTC128B.128 [R16+0x28400], desc[UR38][R2.64+0x80], !P6 ;  /* 0x284000800210cfae */ /* 0x0001e2000f101d66 */
[----:B------:R-:W-:Y:S02]  /*10cd0*/  @!P4 ISETP.NE.U32.AND P6, PT, R8, RZ, PT ;  /* 0x000000ff0800c20c */ /* 0x000fe40003fc5070 */
[----:B------:R-:W-:Y:S01]  /*10ce0*/  @!P4 LOP3.LUT R8, R7, 0x80, RZ, 0xc0, !PT ;  /* 0x000000800708c812 */ /* 0x000fe200078ec0ff */
[----:B------:R0:W-:Y:S03]  /*10cf0*/  @!P4 LDGSTS.E.BYPASS.LTC128B.128 [R16+0x2a400], desc[UR38][R2.64+0x100], !P3 ;  /* 0x2a4001000210cfae */ /* 0x0001e6000d901d66 */
[----:B------:R-:W-:Y:S01]  /*10d00*/  @!P4 SHF.R.U32.HI R8, RZ, 0x3, R8 ;  /* 0x00000003ff08c819 */ /* 0x000fe20000011608 */
[----:B------:R0:W-:Y:S04]  /*10d10*/  @!P4 LDGSTS.E.BYPASS.LTC128B.128 [R16+0x2c400], desc[UR38][R2.64+0x180], !P5 ;  /* 0x2c4001800210cfae */ /* 0x0001e8000e901d66 */
[----:B------:R0:W-:Y:S04]  /*10d20*/  @!P4 LDGSTS.E.BYPASS.LTC128B.128 [R16+0x2e400], desc[UR38][R2.64+0x200], !P0 ;  /* 0x2e4002000210cfae */ /* 0x0001e8000c101d66 */
[----:B------:R0:W-:Y:S04]  /*10d30*/  @!P4 LDGSTS.E.BYPASS.LTC128B.128 [R16+0x30400], desc[UR38][R2.64+0x280], !P1 ;  /* 0x304002800210cfae */ /* 0x0001e8000c901d66 */
[----:B------:R0:W-:Y:S01]  /*10d40*/  @!P4 LDGSTS.E.BYPASS.LTC128B.128 [R16+0x32400], desc[UR38][R2.64+0x300], P6 ;  /* 0x324003000210cfae */ /* 0x0001e2000b101d66 */
[----:B------:R-:W-:-:S13]  /*10d50*/  @!P4 ISETP.NE.U32.AND P6, PT, R8, RZ, PT ;  /* 0x000000ff0800c20c */ /* 0x000fda0003fc5070 */
[----:B------:R0:W-:Y:S02]  /*10d60*/  @!P4 LDGSTS.E.BYPASS.LTC128B.128 [R16+0x34400], desc[UR38][R2.64+0x380], P6 ;  /* 0x344003800210cfae */ /* 0x0001e4000b101d66 */
[----:B0-----:R-:W-:Y:S05]  /*10d70*/  WARPSYNC.COLLECTIVE R15, `(.L_x_3560) ;  /* 0x000000000f087348 */ /* 0x001fea0003c00000 */
[----:B------:R1:W2:Y:S02]  /*10d80*/  SHFL.IDX P6, R14, R13, R12, R11 ;  /* 0x0000000c0d0e7389 */ /* 0x0002a400000c000b */
[----:B012---:R-:W-:Y:S01]  /*10d90*/  ENDCOLLECTIVE ;  /* 0x000000000000791b */ /* 0x007fe20003800000 */
.L_x_3560:
[----:B------:R-:W-:Y:S02]  /*10da0*/  IMAD.MOV.U32 R13, RZ, RZ, R0 ;  /* 0x000000ffff0d7224 */ /* 0x000fe400078e0000 */
[----:B------:R-:W-:-:S07]  /*10db0*/  IMAD.MOV.U32 R8, RZ, RZ, R14 ;  /* 0x000000ffff087224 */ /* 0x000fce00078e000e */
[----:B------:R-:W-:Y:S05]  /*10dc0*/  WARPSYNC.COLLECTIVE R15, `(.L_x_3561) ;  /* 0x000000000f087348 */ /* 0x000fea0003c00000 */
[----:B------:R0:W1:Y:S02]  /*10dd0*/  SHFL.IDX P6, R14, R13, R12, R11 ;  /* 0x0000000c0d0e7389 */ /* 0x00006400000c000b */
[----:B01----:R-:W-:Y:S01]  /*10de0*/  ENDCOLLECTIVE ;  /* 0x000000000000791b */ /* 0x003fe20003800000 */
.L_x_3561:
[----:B------:R-:W-:Y:S02]  /*10df0*/  IMAD.MOV.U32 R13, RZ, RZ, R6 ;  /* 0x000000ffff0d7224 */ /* 0x000fe400078e0006 */
[----:B------:R-:W-:Y:S01]  /*10e00*/  IMAD.MOV.U32 R12, RZ, RZ, 0x2 ;  /* 0x00000002ff0c7424 */ /* 0x000fe200078e00ff */
[----:B------:R-:W-:Y:S02]  /*10e10*/  @!P2 LEA R9, P4, R9, R14, 0x1 ;  /* 0x0000000e0909a211 */ /* 0x000fe400078808ff */
[----:B------:R-:W-:-:S03]  /*10e20*/  LOP3.LUT P6, RZ, R18, 0x8, RZ, 0xc0, !PT ;  /* 0x0000000812ff7812 */ /* 0x000fc600078cc0ff */
[----:B------:R-:W-:Y:S01]  /*10e30*/  @!P2 IMAD.X R10, RZ, RZ, R8, P4 ;  /* 0x000000ffff0aa224 */ /* 0x000fe200020e0608 */
[----:B------:R-:W-:Y:S01]  /*10e40*/  LOP3.LUT P4, RZ, R18, 0x10, RZ, 0xc0, !PT ;  /* 0x0000001012ff7812 */ /* 0x000fe2000788c0ff */
[----:B------:R-:W-:Y:S01]  /*10e50*/  @!P2 IMAD.MOV.U32 R2, RZ, RZ, R9 ;  /* 0x000000ffff02a224 */ /* 0x000fe200078e0009 */
[----:B------:R-:W-:Y:S01]  /*10e60*/  @!P2 LOP3.LUT R8, R5, 0x40, RZ, 0xc0, !PT ;  /* 0x000000400508a812 */ /* 0x000fe200078ec0ff */
[----:B------:R-:W-:Y:S02]  /*10e70*/  @!P2 IMAD.MOV.U32 R3, RZ, RZ, R10 ;  /* 0x000000ffff03a224 */ /* 0x000fe400078e000a */
[----:B------:R-:W0:Y:S01]  /*10e80*/  S2R R10, SR_TID.X ;  /* 0x00000000000a7919 */ /* 0x000e220000002100 */
[----:B------:R-:W-:-:S07]  /*10e90*/  @!P2 SHF.R.U32.HI R8, RZ, 0x2, R8 ;  /* 0x00000002ff08a819 */ /* 0x000fce0000011608 */
[----:B------:R-:W-:Y:S01]  /*10ea0*/  @!PT LDS RZ, [RZ] ;  /* 0x00000000fffff984 */ /* 0x000fe20000000800 */
[----:B------:R-:W-:Y:S01]  /*10eb0*/  @!PT LDS RZ, [RZ] ;  /* 0x00000000fffff984 */ /* 0x000fe20000000800 */
[----:B------:R-:W-:Y:S01]  /*10ec0*/  @!PT LDS RZ, [RZ] ;  /* 0x00000000fffff984 */ /* 0x000fe20000000800 */
[----:B------:R1:W-:Y:S01]  /*10ed0*/  @!P2 LDGSTS.E.BYPASS.LTC128B.128 [R16+0x26c00], desc[UR38][R2.64], !P4 ;  /* 0x26c000000210afae */ /* 0x0003e2000e101d66 */
[----:B------:R-:W-:Y:S02]  /*10ee0*/  @!P2 ISETP.NE.U32.AND P4, PT, R8, RZ, PT ;  /* 0x000000ff0800a20c */ /* 0x000fe40003f85070 */
[----:B------:R-:W-:Y:S01]  /*10ef0*/  @!P2 LOP3.LUT R8, R7, 0x80, RZ, 0xc0, !PT ;  /* 0x000000800708a812 */ /* 0x000fe200078ec0ff */
[----:B------:R1:W-:Y:S03]  /*10f00*/  @!P2 LDGSTS.E.BYPASS.LTC128B.128 [R16+0x28c00], desc[UR38][R2.64+0x80], !P6 ;  /* 0x28c000800210afae */ /* 0x0003e6000f101d66 */
[----:B------:R-:W-:-:S07]  /*10f10*/  @!P2 SHF.R.U32.HI R8, RZ, 0x3, R8 ;  /* 0x00000003ff08a819 */ /* 0x000fce0000011608 */
[----:B01----:R-:W-:Y:S05]  /*10f20*/  WARPSYNC.COLLECTIVE R15, `(.L_x_3562) ;  /* 0x000000000f087348 */ /* 0x003fea0003c00000 */
[----:B------:R2:W3:Y:S02]  /*10f30*/  SHFL.IDX P6, R14, R13, R12, R11 ;  /* 0x0000000c0d0e7389 */ /* 0x0004e400000c000b */
[----:B0123--:R-:W-:Y:S01]  /*10f40*/  ENDCOLLECTIVE ;  /* 0x000000000000791b */ /* 0x00ffe20003800000 */
.L_x_3562:
[----:B------:R-:W-:Y:S01]  /*10f50*/  @!PT LDS RZ, [RZ] ;  /* 0x00000000fffff984 */ /* 0x000fe20000000800 */
[----:B------:R-:W-:Y:S01]  /*10f60*/  @!PT LDS RZ, [RZ] ;  /* 0x00000000fffff984 */ /* 0x000fe20000000800 */
[----:B------:R-:W-:Y:S01]  /*10f70*/  @!PT LDS RZ, [RZ] ;  /* 0x00000000fffff984 */ /* 0x000fe20000000800 */
[----:B------:R-:W-:Y:S01]  /*10f80*/  @!P2 LDGSTS.E.BYPASS.LTC128B.128 [R16+0x2ac00], desc[UR38][R2.64+0x100], !P3 ;  /* 0x2ac001000210afae */ /* 0x000fe2000d901d66 */
[----:B------:R-:W-:-:S03]  /*10f90*/  LOP3.LUT P3, RZ, R18, 0x80, RZ, 0xc0, !PT ;  /* 0x0000008012ff7812 */ /* 0x000fc6000786c0ff */
[----:B------:R-:W-:Y:S04]  /*10fa0*/  @!P2 LDGSTS.E.BYPASS.LTC128B.128 [R16+0x2cc00], desc[UR38][R2.64+0x180], !P5 ;  /* 0x2cc001800210afae */ /* 0x000fe8000e901d66 */
[----:B------:R-:W-:Y:S01]  /*10fb0*/  @!P2 LDGSTS.E.BYPASS.LTC128B.128 [R16+0x2ec00], desc[UR38][R2.64+0x200], !P0 ;  /* 0x2ec002000210afae */ /* 0x000fe2000c101d66 */
[----:B------:R-:W-:-:S03]  /*10fc0*/  IMAD.MOV.U32 R13, RZ, RZ, R0 ;  /* 0x000000ffff0d7224 */ /* 0x000fc600078e0000 */
[----:B------:R-:W-:Y:S01]  /*10fd0*/  @!P2 LDGSTS.E.BYPASS.LTC128B.128 [R16+0x30c00], desc[UR38][R2.64+0x280], !P1 ;  /* 0x30c002800210afae */ /* 0x000fe2000c901d66 */
[----:B------:R-:W-:-:S03]  /*10fe0*/  IMAD.SHL.U32 R10, R10, 0x8, RZ ;  /* 0x000000080a0a7824 */ /* 0x000fc600078e00ff */
[----:B------:R-:W-:Y:S01]  /*10ff0*/  @!P2 LDGSTS.E.BYPASS.LTC128B.128 [R16+0x32c00], desc[UR38][R2.64+0x300], P4 ;  /* 0x32c003000210afae */ /* 0x000fe2000a101d66 */
[----:B------:R-:W-:Y:S02]  /*11000*/  @!P2 ISETP.NE.U32.AND P4, PT, R8, RZ, PT ;  /* 0x000000ff0800a20c */ /* 0x000fe40003f85070 */
[----:B------:R-:W-:Y:S02]  /*11010*/  LOP3.LUT R10, R10, 0x38, RZ, 0xc0, !PT ;  /* 0x000000380a0a7812 */ /* 0x000fe400078ec0ff */
[----:B------:R-:W-:-:S04]  /*11020*/  @!P3 LOP3.LUT R8, R5, 0x40, RZ, 0xc0, !PT ;  /* 0x000000400508b812 */ /* 0x000fc800078ec0ff */
[----:B------:R-:W-:-:S05]  /*11030*/  @!P3 SHF.R.U32.HI R8, RZ, 0x2, R8 ;  /* 0x00000002ff08b819 */ /* 0x000fca0000011608 */
[----:B------:R0:W-:Y:S01]  /*11040*/  @!P2 LDGSTS.E.BYPASS.LTC128B.128 [R16+0x34c00], desc[UR38][R2.64+0x380], P4 ;  /* 0x34c003800210afae */ /* 0x0001e2000a101d66 */
[----:B------:R-:W-:Y:S01]  /*11050*/  LOP3.LUT P2, RZ, R18, 0x4, RZ, 0xc0, !PT ;  /* 0x0000000412ff7812 */ /* 0x000fe2000784c0ff */
[----:B0-----:R-:W-:-:S12]  /*11060*/  IMAD.MOV.U32 R2, RZ, RZ, R14 ;  /* 0x000000ffff027224 */ /* 0x001fd800078e000e */
[----:B------:R-:W-:Y:S05]  /*11070*/  WARPSYNC.COLLECTIVE R15, `(.L_x_3563) ;  /* 0x000000000f087348 */ /* 0x000fea0003c00000 */
[----:B------:R0:W1:Y:S02]  /*11080*/  SHFL.IDX P6, R14, R13, R12, R11 ;  /* 0x0000000c0d0e7389 */ /* 0x00006400000c000b */
[----:B01----:R-:W-:Y:S01]  /*11090*/  ENDCOLLECTIVE ;  /* 0x000000000000791b */ /* 0x003fe20003800000 */
.L_x_3563:
[----:B------:R-:W-:Y:S01]  /*110a0*/  IMAD.MOV.U32 R3, RZ, RZ, R14 ;  /* 0x000000ffff037224 */ /* 0x000fe200078e000e */
[----:B------:R-:W-:-:S04]  /*110b0*/  LOP3.LUT P6, RZ, R18, 0x8, RZ, 0xc0, !PT ;  /* 0x0000000812ff7812 */ /* 0x000fc800078cc0ff */
[----:B------:R-:W-:-:S05]  /*110c0*/  @!P3 LEA R3, P4, R10, R3, 0x1 ;  /* 0x000000030a03b211 */ /* 0x000fca00078808ff */
[----:B------:R-:W-:Y:S01]  /*110d0*/  @!P3 IMAD.X R2, RZ, RZ, R2, P4 ;  /* 0x000000ffff02b224 */ /* 0x000fe200020e0602 */
[----:B------:R-:W-:-:S04]  /*110e0*/  LOP3.LUT P4, RZ, R18, 0x10, RZ, 0xc0, !PT ;  /* 0x0000001012ff7812 */ /* 0x000fc8000788c0ff */
[----:B------:R-:W-:-:S04]  /*110f0*/  @!P3 LOP3.LUT R3, R3, R2, RZ, 0x3c, !PT ;  /* 0x000000020303b212 */ /* 0x000fc800078e3cff */
[----:B------:R-:W-:-:S04]  /*11100*/  @!P3 LOP3.LUT R2, R3, R2, RZ, 0x3c, !PT ;  /* 0x000000020302b212 */ /* 0x000fc800078e3cff */
[----:B------:R-:W-:-:S05]  /*11110*/  @!P3 LOP3.LUT R3, R3, R2, RZ, 0x3c, !PT ;  /* 0x000000020303b212 */ /* 0x000fca00078e3cff */
[----:B------:R-:W-:Y:S01]  /*11120*/  @!PT LDS RZ, [RZ] ;  /* 0x00000000fffff984 */ /* 0x000fe20000000800 */
[----:B------:R-:W-:Y:S01]  /*11130*/  @!PT LDS RZ, [RZ] ;  /* 0x00000000fffff984 */ /* 0x000fe20000000800 */
[----:B------:R-:W-:Y:S01]  /*11140*/  @!PT LDS RZ, [RZ] ;  /* 0x00000000fffff984 */ /* 0x000fe20000000800 */
        /* <DEDUP_REMOVED lines=8> */
[----:B------:R0:W-:Y:S04]  /*111d0*/  @!P3 LDGSTS.E.BYPASS.LTC128B.128 [R16+0x31400], desc[UR38][R2.64+0x280], !P1 ;  /* 0x314002800210bfae */ /* 0x0001e8000c901d66 */
[----:B------:R0:W-:Y:S01]  /*111e0*/  @!P3 LDGSTS.E.BYPASS.LTC128B.128 [R16+0x33400], desc[UR38][R2.64+0x300], P4 ;  /* 0x334003000210bfae */ /* 0x0001e2000a101d66 */
[----:B------:R-:W-:-:S13]  /*111f0*/  @!P3 ISETP.NE.U32.AND P4, PT, R8, RZ, PT ;  /* 0x000000ff0800b20c */ /* 0x000fda0003f85070 */
[----:B------:R0:W-:Y:S04]  /*11200*/  @!P3 LDGSTS.E.BYPASS.LTC128B.128 [R16+0x35400], desc[UR38][R2.64+0x380], P4 ;  /* 0x354003800210bfae */ /* 0x0001e8000a101d66 */
[----:B------:R0:W5:Y:S01]  /*11210*/  LDL.LU R16, [R1+0x54] ;  /* 0x0000540001107983 */ /* 0x0001620000300800 */
[----:B------:R-:W-:Y:S02]  /*11220*/  IMAD.MOV.U32 R13, RZ, RZ, R6 ;  /* 0x000000ffff0d7224 */ /* 0x000fe400078e0006 */
[----:B------:R-:W-:-:S07]  /*11230*/  IMAD.MOV.U32 R12, RZ, RZ, 0x3 ;  /* 0x00000003ff0c7424 */ /* 0x000fce00078e00ff */
[----:B0----5:R-:W-:Y:S05]  /*11240*/  WARPSYNC.COLLECTIVE R15, `(.L_x_3564) ;  /* 0x000000000f087348 */ /* 0x021fea0003c00000 */
[----:B------:R1:W2:Y:S02]  /*11250*/  SHFL.IDX P6, R14, R13, R12, R11 ;  /* 0x0000000c0d0e7389 */ /* 0x0002a400000c000b */
[----:B012--5:R-:W-:Y:S01]  /*11260*/  ENDCOLLECTIVE ;  /* 0x000000000000791b */ /* 0x027fe20003800000 */
.L_x_3564:
[----:B------:R-:W-:Y:S02]  /*11270*/  IMAD.MOV.U32 R13, RZ, RZ, R0 ;  /* 0x000000ffff0d7224 */ /* 0x000fe400078e0000 */
[----:B------:R-:W-:-:S07]  /*11280*/  IMAD.MOV.U32 R6, RZ, RZ, R14 ;  /* 0x000000ffff067224 */ /* 0x000fce00078e000e */
[----:B------:R-:W-:Y:S05]  /*11290*/  WARPSYNC.COLLECTIVE R15, `(.L_x_3565) ;  /* 0x000000000f087348 */ /* 0x000fea0003c00000 */
[----:B------:R0:W1:Y:S02]  /*112a0*/  SHFL.IDX P6, R14, R13, R12, R11 ;  /* 0x0000000c0d0e7389 */ /* 0x00006400000c000b */
[----:B01----:R-:W-:Y:S01]  /*112b0*/  ENDCOLLECTIVE ;  /* 0x000000000000791b */ /* 0x003fe20003800000 */
.L_x_3565:
[----:B------:R-:W-:Y:S01]  /*112c0*/  IMAD.MOV.U32 R0, RZ, RZ, R14 ;  /* 0x000000ffff007224 */ /* 0x000fe200078e000e */
[----:B------:R-:W-:Y:S06]  /*112d0*/  BRA `(.L_x_3566) ;  /* 0xffffffb000f87947 */ /* 0x000fec000383ffff */
.L_x_3449:
[----:B0-----:R-:W-:-:S04]  /*112e0*/  IMAD.U32 R3, RZ, RZ, UR36 ;  /* 0x00000024ff037e24 */ /* 0x001fc8000f8e00ff */
[----:B------:R0:W2:Y:S03]  /*112f0*/  SYNCS.PHASECHK.TRANS64.TRYWAIT P0, [R3+URZ+0x38820], R0 ;  /* 0x03882000030075a7 */ /* 0x0000a6000800017f */
[----:B--2---:R-:W-:Y:S05]  /*11300*/  @!P0 NANOSLEEP.SYNCS 0x989680 ;  /* 0x009896800000895d */ /* 0x004fea0003900000 */
[----:B------:R-:W2:Y:S02]  /*11310*/  @!P0 SYNCS.PHASECHK.TRANS64 P0, [R3+URZ+0x38820], R0 ;  /* 0x03882000030085a7 */ /* 0x000ea4000800007f */
[----:B--2---:R-:W-:Y:S05]  /*11320*/  @!P0 BRA `(.L_x_3449) ;  /* 0xfffffffc00ec8947 */ /* 0x004fea000383ffff */
[----:B------:R-:W-:Y:S05]  /*11330*/  BRA `(.L_x_3567) ;  /* 0xffffffb400887947 */ /* 0x000fea000383ffff */
.L_x_3453:
[----:B0-----:R0:W2:Y:S02]  /*11340*/  SYNCS.PHASECHK.TRANS64.TRYWAIT P0, [R3+URZ+0x38860], R0 ;  /* 0x03886000030075a7 */ /* 0x0010a4000800017f */
[----:B--2---:R-:W-:Y:S05]  /*11350*/  @!P0 NANOSLEEP.SYNCS 0x989680 ;  /* 0x009896800000895d */ /* 0x004fea0003900000 */
[----:B------:R-:W2:Y:S02]  /*11360*/  @!P0 SYNCS.PHASECHK.TRANS64 P0, [R3+URZ+0x38860], R0 ;  /* 0x03886000030085a7 */ /* 0x000ea4000800007f */
[----:B--2---:R-:W-:Y:S05]  /*11370*/  @!P0 BRA `(.L_x_3453) ;  /* 0xfffffffc00f08947 */ /* 0x004fea000383ffff */
[----:B------:R-:W-:Y:S05]  /*11380*/  BRA `(.L_x_3568) ;  /* 0xffffffb400a87947 */ /* 0x000fea000383ffff */
.L_x_3470:
[----:B-1----:R1:W2:Y:S02]  /*11390*/  SYNCS.PHASECHK.TRANS64.TRYWAIT P0, [R3+URZ+0x38840], R2 ;  /* 0x03884002030075a7 */ /* 0x0022a4000800017f */
[----:B--2---:R-:W-:Y:S05]  /*113a0*/  @!P0 NANOSLEEP.SYNCS 0x989680 ;  /* 0x009896800000895d */ /* 0x004fea0003900000 */
[----:B------:R-:W2:Y:S02]  /*113b0*/  @!P0 SYNCS.PHASECHK.TRANS64 P0, [R3+URZ+0x38840], R2 ;  /* 0x03884002030085a7 */ /* 0x000ea4000800007f */
[----:B--2---:R-:W-:Y:S05]  /*113c0*/  @!P0 BRA `(.L_x_3470) ;  /* 0xfffffffc00f08947 */ /* 0x004fea000383ffff */
[----:B------:R-:W-:Y:S05]  /*113d0*/  BRA `(.L_x_3569) ;  /* 0xffffffc0008c7947 */ /* 0x000fea000383ffff */
.L_x_3475:
[----:B0-----:R0:W2:Y:S02]  /*113e0*/  SYNCS.PHASECHK.TRANS64.TRYWAIT P0, [R3+URZ+0x38860], R2 ;  /* 0x03886002030075a7 */ /* 0x0010a4000800017f */
[----:B--2---:R-:W-:Y:S05]  /*113f0*/  @!P0 NANOSLEEP.SYNCS 0x989680 ;  /* 0x009896800000895d */ /* 0x004fea0003900000 */
[----:B------:R-:W2:Y:S02]  /*11400*/  @!P0 SYNCS.PHASECHK.TRANS64 P0, [R3+URZ+0x38860], R2 ;  /* 0x03886002030085a7 */ /* 0x000ea4000800007f */
[----:B--2---:R-:W-:Y:S05]  /*11410*/  @!P0 BRA `(.L_x_3475) ;  /* 0xfffffffc00f08947 */ /* 0x004fea000383ffff */
[----:B------:R-:W-:Y:S05]  /*11420*/  BRA `(.L_x_3570) ;  /* 0xffffffc400047947 */ /* 0x000fea000383ffff */
.L_x_3491:
[----:B--2---:R2:W3:Y:S02]  /*11430*/  SYNCS.PHASECHK.TRANS64.TRYWAIT P0, [R4+URZ+0x38840], R2 ;  /* 0x03884002040075a7 */ /* 0x0044e4000800017f */
[----:B---3--:R-:W-:Y:S05]  /*11440*/  @!P0 NANOSLEEP.SYNCS 0x989680 ;  /* 0x009896800000895d */ /* 0x008fea0003900000 */
[----:B------:R-:W3:Y:S02]  /*11450*/  @!P0 SYNCS.PHASECHK.TRANS64 P0, [R4+URZ+0x38840], R2 ;  /* 0x03884002040085a7 */ /* 0x000ee4000800007f */
[----:B---3--:R-:W-:Y:S05]  /*11460*/  @!P0 BRA `(.L_x_3491) ;  /* 0xfffffffc00f08947 */ /* 0x008fea000383ffff */
[----:B------:R-:W-:Y:S05]  /*11470*/  BRA `(.L_x_3571) ;  /* 0xffffffcc00dc7947 */ /* 0x000fea000383ffff */
.L_x_3496:
[----:B0-----:R0:W1:Y:S02]  /*11480*/  SYNCS.PHASECHK.TRANS64.TRYWAIT P0, [R4+URZ+0x38860], R2 ;  /* 0x03886002040075a7 */ /* 0x001064000800017f */
[----:B-1----:R-:W-:Y:S05]  /*11490*/  @!P0 NANOSLEEP.SYNCS 0x989680 ;  /* 0x009896800000895d */ /* 0x002fea0003900000 */
[----:B------:R-:W1:Y:S02]  /*114a0*/  @!P0 SYNCS.PHASECHK.TRANS64 P0, [R4+URZ+0x38860], R2 ;  /* 0x03886002040085a7 */ /* 0x000e64000800007f */
[----:B-1----:R-:W-:Y:S05]  /*114b0*/  @!P0 BRA `(.L_x_3496) ;  /* 0xfffffffc00f08947 */ /* 0x002fea000383ffff */
[----:B------:R-:W-:Y:S05]  /*114c0*/  BRA `(.L_x_3572) ;  /* 0xffffffd000547947 */ /* 0x000fea000383ffff */
.L_x_3511:
[----:B0-----:R0:W2:Y:S02]  /*114d0*/  SYNCS.PHASECHK.TRANS64.TRYWAIT P0, [R4+URZ+0x38840], R2 ;  /* 0x03884002040075a7 */ /* 0x0010a4000800017f */
[----:B--2---:R-:W-:Y:S05]  /*114e0*/  @!P0 NANOSLEEP.SYNCS 0x989680 ;  /* 0x009896800000895d */ /* 0x004fea0003900000 */
[----:B------:R-:W2:Y:S02]  /*114f0*/  @!P0 SYNCS.PHASECHK.TRANS64 P0, [R4+URZ+0x38840], R2 ;  /* 0x03884002040085a7 */ /* 0x000ea4000800007f */
[----:B--2---:R-:W-:Y:S05]  /*11500*/  @!P0 BRA `(.L_x_3511) ;  /* 0xfffffffc00f08947 */ /* 0x004fea000383ffff */
[----:B------:R-:W-:Y:S05]  /*11510*/  BRA `(.L_x_3573) ;  /* 0xffffffdc00087947 */ /* 0x000fea000383ffff */
.L_x_3516:
[----:B-1----:R1:W2:Y:S02]  /*11520*/  SYNCS.PHASECHK.TRANS64.TRYWAIT P0, [R4+URZ+0x38860], R2 ;  /* 0x03886002040075a7 */ /* 0x0022a4000800017f */
[----:B--2---:R-:W-:Y:S05]  /*11530*/  @!P0 NANOSLEEP.SYNCS 0x989680 ;  /* 0x009896800000895d */ /* 0x004fea0003900000 */
[----:B------:R-:W2:Y:S02]  /*11540*/  @!P0 SYNCS.PHASECHK.TRANS64 P0, [R4+URZ+0x38860], R2 ;  /* 0x03886002040085a7 */ /* 0x000ea4000800007f */
[----:B--2---:R-:W-:Y:S05]  /*11550*/  @!P0 BRA `(.L_x_3516) ;  /* 0xfffffffc00f08947 */ /* 0x004fea000383ffff */
[----:B------:R-:W-:Y:S05]  /*11560*/  BRA `(.L_x_3574) ;  /* 0xffffffdc00807947 */ /* 0x000fea000383ffff */
.L_x_3530:
[----:B0-----:R0:W2:Y:S02]  /*11570*/  SYNCS.PHASECHK.TRANS64.TRYWAIT P0, [R9+URZ+0x38820], R2 ;  /* 0x03882002090075a7 */ /* 0x0010a4000800017f */
[----:B--2---:R-:W-:Y:S05]  /*11580*/  @!P0 NANOSLEEP.SYNCS 0x989680 ;  /* 0x009896800000895d */ /* 0x004fea0003900000 */
[----:B------:R-:W2:Y:S02]  /*11590*/  @!P0 SYNCS.PHASECHK.TRANS64 P0, [R9+URZ+0x38820], R2 ;  /* 0x03882002090085a7 */ /* 0x000ea4000800007f */
[----:B--2---:R-:W-:Y:S05]  /*115a0*/  @!P0 BRA `(.L_x_3530) ;  /* 0xfffffffc00f08947 */ /* 0x004fea000383ffff */
[----:B------:R-:W-:Y:S05]  /*115b0*/  BRA `(.L_x_3575) ;  /* 0xffffffe800007947 */ /* 0x000fea000383ffff */
.L_x_3531:
        /* <DEDUP_REMOVED lines=11> */
.L_x_3577:
[----:B------:R-:W-:Y:S05]  /*11670*/  BSYNC B0 ;  /* 0x0000000000007941 */ /* 0x000fea0003800000 */
.L_x_3576:
[----:B------:R-:W-:Y:S05]  /*11680*/  BRA `(.L_x_3578) ;  /* 0xffffffe400e87947 */ /* 0x000fea000383ffff */
.L_x_3534:
[----:B------:R-:W-:Y:S01]  /*11690*/  BSSY B1, `(.L_x_3579) ;  /* 0x0000006000017945 */ /* 0x000fe20003800000 */
[----:B------:R-:W-:-:S07]  /*116a0*/  IMAD.MOV.U32 R15, RZ, RZ, -0x1 ;  /* 0xffffffffff0f7424 */ /* 0x000fce00078e00ff */
[----:B012---:R-:W-:Y:S05]  /*116b0*/  WARPSYNC.COLLECTIVE R15, `(.L_x_3580) ;  /* 0x000000000f0c7348 */ /* 0x007fea0003c00000 */
[----:B------:R-:W-:Y:S02]  /*116c0*/  ELECT P6, UR62, PT ;  /* 0x00000000003e782f */ /* 0x000fe400038c0000 */
[----:B------:R-:W-:Y:S01]  /*116d0*/  MOV R14, UR62 ;  /* 0x0000003e000e7c02 */ /* 0x000fe20008000f00 */
[----:B012---:R-:W-:Y:S10]  /*116e0*/  ENDCOLLECTIVE ;  /* 0x000000000000791b */ /* 0x007ff40003800000 */
.L_x_3580:
[----:B------:R-:W-:Y:S05]  /*116f0*/  BSYNC B1 ;  /* 0x0000000000017941 */ /* 0x000fea0003800000 */
.L_x_3579:
[----:B------:R-:W-:Y:S05]  /*11700*/  BRA `(.L_x_3581) ;  /* 0xffffffe400e07947 */ /* 0x000fea000383ffff */
.L_x_3535:
[----:B0-----:R0:W1:Y:S02]  /*11710*/  SYNCS.PHASECHK.TRANS64.TRYWAIT P0, [R5+URZ], R4 ;  /* 0x00000004050075a7 */ /* 0x001064000800017f */
[----:B-1----:R-:W-:Y:S05]  /*11720*/  @!P0 NANOSLEEP.SYNCS 0x989680 ;  /* 0x009896800000895d */ /* 0x002fea0003900000 */
[----:B------:R-:W1:Y:S02]  /*11730*/  @!P0 SYNCS.PHASECHK.TRANS64 P0, [R5+URZ], R4 ;  /* 0x00000004050085a7 */ /* 0x000e64000800007f */
[----:B-1----:R-:W-:Y:S05]  /*11740*/  @!P0 BRA `(.L_x_3535) ;  /* 0xfffffffc00f08947 */ /* 0x002fea000383ffff */
[----:B------:R-:W-:Y:S05]  /*11750*/  BRA `(.L_x_3582) ;  /* 0xffffffe800047947 */ /* 0x000fea000383ffff */
.L_x_3536:
[----:B-1----:R1:W2:Y:S02]  /*11760*/  SYNCS.PHASECHK.TRANS64.TRYWAIT P0, [R7+URZ], R2 ;  /* 0x00000002070075a7 */ /* 0x0022a4000800017f */
[----:B--2---:R-:W-:Y:S05]  /*11770*/  @!P0 NANOSLEEP.SYNCS 0x989680 ;  /* 0x009896800000895d */ /* 0x004fea0003900000 */
[----:B------:R-:W2:Y:S02]  /*11780*/  @!P0 SYNCS.PHASECHK.TRANS64 P0, [R7+URZ], R2 ;  /* 0x00000002070085a7 */ /* 0x000ea4000800007f */
[----:B--2---:R-:W-:Y:S05]  /*11790*/  @!P0 BRA `(.L_x_3536) ;  /* 0xfffffffc00f08947 */ /* 0x004fea000383ffff */
[----:B------:R-:W-:Y:S05]  /*117a0*/  BRA `(.L_x_3583) ;  /* 0xffffffe800007947 */ /* 0x000fea000383ffff */
.L_x_3537:
[----:B--2---:R2:W3:Y:S02]  /*117b0*/  SYNCS.PHASECHK.TRANS64.TRYWAIT P0, [R19+URZ], R4 ;  /* 0x00000004130075a7 */ /* 0x0044e4000800017f */
[----:B---3--:R-:W-:Y:S05]  /*117c0*/  @!P0 NANOSLEEP.SYNCS 0x989680 ;  /* 0x009896800000895d */ /* 0x008fea0003900000 */
[----:B------:R-:W3:Y:S02]  /*117d0*/  @!P0 SYNCS.PHASECHK.TRANS64 P0, [R19+URZ], R4 ;  /* 0x00000004130085a7 */ /* 0x000ee4000800007f */
[----:B---3--:R-:W-:Y:S05]  /*117e0*/  @!P0 BRA `(.L_x_3537) ;  /* 0xfffffffc00f08947 */ /* 0x008fea000383ffff */
[----:B------:R-:W-:Y:S05]  /*117f0*/  BRA `(.L_x_3584) ;  /* 0xffffffe400f47947 */ /* 0x000fea000383ffff */
.L_x_3585:
        /* <DEDUP_REMOVED lines=16> */
.L_x_15117:


//--------------------- .text._ZN7cutlass13device_kernelIN5flash11enable_sm90INS1_16FlashAttnFwdSm90INS1_25CollectiveMainloopFwdSm90ILi2EN4cute5tupleIJNS5_1CILi1EEES8_S8_EEENS6_IJNS7_ILi64EEESA_SA_EEELi512ENS_10bfloat16_tEfNS_4arch4Sm90ELb0ELb0ELb0ELb1ELb0ELb0ELb0ELb0ELb0ELb1ELb0ELb0EEENS1_21CollectiveEpilogueFwdINS6_IJSA_NS7_ILi512EEESA_EEES9_SC_SE_Li256ELb1ELb1ELb0ELb0EEENS1_36VarlenDynamicPersistentTileSchedulerILi64ELi64ELi256ELi128ELb0ELb1ELb1ELb0ELb1ELb1EEEEEEEEEvNT_6ParamsE --------------------------
	.section	.text._ZN7cutlass13device_kernelIN5flash11enable_sm90INS1_16FlashAttnFwdSm90INS1_25CollectiveMainloopFwdSm90ILi2EN4cute5tupleIJNS5_1CILi1EEES8_S8_EEENS6_IJNS7_ILi64EEESA_SA_EEELi512ENS_10bfloat16_tEfNS_4arch4Sm90ELb0ELb0ELb0ELb1ELb0ELb0ELb0ELb0ELb0ELb1ELb0ELb0EEENS1_21CollectiveEpilogueFwdINS6_IJSA_NS7_ILi512EEESA_EEES9_SC_SE_Li256ELb1ELb1ELb0ELb0EEENS1_36VarlenDynamicPersistentTileSchedulerILi64ELi64ELi256ELi128ELb0ELb1ELb1ELb0ELb1ELb1EEEEEEEEEvNT_6ParamsE,"ax",@progbits
	.align	128
.text._ZN7cutlass13device_kernelIN5flash11enable_sm90INS1_16FlashAttnFwdSm90INS1_25CollectiveMainloopFwdSm90ILi2EN4cute5tupleIJNS5_1CILi1EEES8_S8_EEENS6_IJNS7_ILi64EEESA_SA_EEELi512ENS_10bfloat16_tEfNS_4arch4Sm90ELb0ELb0ELb0ELb1ELb0ELb0ELb0ELb0ELb0ELb1ELb0ELb0EEENS1_21CollectiveEpilogueFwdINS6_IJSA_NS7_ILi512EEESA_EEES9_SC_SE_Li256ELb1ELb1ELb0ELb0EEENS1_36VarlenDynamicPersistentTileSchedulerILi64ELi64ELi256ELi128ELb0ELb1ELb1ELb0ELb1ELb1EEEEEEEEEvNT_6ParamsE:
        .type           _ZN7cutlass13device_kernelIN5flash11enable_sm90INS1_16FlashAttnFwdSm90INS1_25CollectiveMainloopFwdSm90ILi2EN4cute5tupleIJNS5_1CILi1EEES8_S8_EEENS6_IJNS7_ILi64EEESA_SA_EEELi512ENS_10bfloat16_tEfNS_4arch4Sm90ELb0ELb0ELb0ELb1ELb0ELb0ELb0ELb0ELb0ELb1ELb0ELb0EEENS1_21CollectiveEpilogueFwdINS6_IJSA_NS7_ILi512EEESA_EEES9_SC_SE_Li256ELb1ELb1ELb0ELb0EEENS1_36VarlenDynamicPersistentTileSchedulerILi64ELi64ELi256ELi128ELb0ELb1ELb1ELb0ELb1ELb1EEEEEEEEEvNT_6ParamsE,@function
        .size           _ZN7cutlass13device_kernelIN5flash11enable_sm90INS1_16FlashAttnFwdSm90INS1_25CollectiveMainloopFwdSm90ILi2EN4cute5tupleIJNS5_1CILi1EEES8_S8_EEENS6_IJNS7_ILi64EEESA_SA_EEELi512ENS_10bfloat16_tEfNS_4arch4Sm90ELb0ELb0ELb0ELb1ELb0ELb0ELb0ELb0ELb0ELb1ELb0ELb0EEENS1_21CollectiveEpilogueFwdINS6_IJSA_NS7_ILi512EEESA_EEES9_SC_SE_Li256ELb1ELb1ELb0ELb0EEENS1_36VarlenDynamicPersistentTileSchedulerILi64ELi64ELi256ELi128ELb0ELb1ELb1ELb0ELb1ELb1EEEEEEEEEvNT_6ParamsE,(.L_x_15118 - _ZN7cutlass13device_kernelIN5flash11enable_sm90INS1_16FlashAttnFwdSm90INS1_25CollectiveMainloopFwdSm90ILi2EN4cute5tupleIJNS5_1CILi1EEES8_S8_EEENS6_IJNS7_ILi64EEESA_SA_EEELi512ENS_10bfloat16_tEfNS_4arch4Sm90ELb0ELb0ELb0ELb1ELb0ELb0ELb0ELb0ELb0ELb1ELb0ELb0EEENS1_21CollectiveEpilogueFwdINS6_IJSA_NS7_ILi512EEESA_EEES9_SC_SE_Li256ELb1ELb1ELb0ELb0EEENS1_36VarlenDynamicPersistentTileSchedulerILi64ELi64ELi256ELi128ELb0ELb1ELb1ELb0ELb1ELb1EEEEEEEEEvNT_6ParamsE)
        .other          _ZN7cutlass13device_kernelIN5flash11enable_sm90INS1_16FlashAttnFwdSm90INS1_25CollectiveMainloopFwdSm90ILi2EN4cute5tupleIJNS5_1CILi1EEES8_S8_EEENS6_IJNS7_ILi64EEESA_SA_EEELi512ENS_10bfloat16_tEfNS_4arch4Sm90ELb0ELb0ELb0ELb1ELb0ELb0ELb0ELb0ELb0ELb1ELb0ELb0EEENS1_21CollectiveEpilogueFwdINS6_IJSA_NS7_ILi512EEESA_EEES9_SC_SE_Li256ELb1ELb1ELb0ELb0EEENS1_36VarlenDynamicPersistentTileSchedulerILi64ELi64ELi256ELi128ELb0ELb1ELb1ELb0ELb1ELb1EEEEEEEEEvNT_6ParamsE,@"STO_CUDA_ENTRY STV_DEFAULT"
_ZN7cutlass13device_kernelIN5flash11enable_sm90INS1_16FlashAttnFwdSm90INS1_25CollectiveMainloopFwdSm90ILi2EN4cute5tupleIJNS5_1CILi1EEES8_S8_EEENS6_IJNS7_ILi64EEESA_SA_EEELi512ENS_10bfloat16_tEfNS_4arch4Sm90ELb0ELb0ELb0ELb1ELb0ELb0ELb0ELb0ELb0ELb1ELb0ELb0EEENS1_21CollectiveEpilogueFwdINS6_IJSA_NS7_ILi512EEESA_EEES9_SC_SE_Li256ELb1ELb1ELb0ELb0EEENS1_36VarlenDynamicPersistentTileSchedulerILi64ELi64ELi256ELi128ELb0ELb1ELb1ELb0ELb1ELb1EEEEEEEEEvNT_6ParamsE:
        /* <DEDUP_REMOVED lines=18> */
.L_x_3587:
[----:B------:R-:W-:Y:S05]  /*0120*/  BSYNC B0 ;  /* 0x0000000000007941 */ /* 0x000fea0003800000 */
.L_x_3586:
        /* <DEDUP_REMOVED lines=37> */
.L_x_3588:
        /* <DEDUP_REMOVED lines=22> */
.L_x_3589:
        /* <DEDUP_REMOVED lines=18> */
.L_x_3590:
        /* <DEDUP_REMOVED lines=22> */
.L_x_3591:
        /* <DEDUP_REMOVED lines=22> */
.L_x_3592:
[----:B------:R-:W-:Y:S01]  /*08c0*/  PLOP3.LUT P0, PT, PT, PT, UP0, 0x80, 0x0 ;  /* 0x000000000000781c */ /* 0x000fe20003f0f008 */
[----:B------:R-:W-:Y:S01]  /*08d0*/  UMOV UR36, 0x1 ;  /* 0x0000000100247882 */ /* 0x000fe20000000000 */
[----:B------:R-:W-:Y:S01]  /*08e0*/  NOP ;  /* 0x0000000000007918 */ /* 0x000fe20000000000 */
[----:B------:R-:W-:Y:S01]  /*08f0*/  USEL UR36, UR36, 0x2, !UP0 ;  /* 0x0000000224247887 */ /* 0x000fe2000c000000 */
[----:B------:R-:W-:Y:S01]  /*0900*/  ULDC.64 UR40, c[0x0][0x208] ;  /* 0x0000820000287ab9 */ /* 0x000fe20000000a00 */
[----:B012-4-:R-:W-:Y:S08]  /*0910*/  BAR.SYNC.DEFER_BLOCKING 0x0 ;  /* 0x0000000000007b1d */ /* 0x017ff00000010000 */
[----:B------:R-:W-:Y:S05]  /*0920*/  @!P0 BRA `(.L_x_3593) ;  /* 0x0000009000748947 */ /* 0x000fea0003800000 */
.L_x_3594:
[----:B------:R-:W-:-:S08]  /*0930*/  NOP ;  /* 0x0000000000007918 */ /* 0x000fd00000000000 */
[----:B------:R-:W0:Y:S02]  /*0940*/  USETMAXREG.TRY_ALLOC.CTAPOOL UP0, 0xf0 ;  /* 0x000000f0000079c8 */ /* 0x000e240008000600 */
[----:B0-----:R-:W-:-:S13]  /*0950*/  PLOP3.LUT P0, PT, PT, PT, UP0, 0x80, 0x0 ;  /* 0x000000000000781c */ /* 0x001fda0003f0f008 */
[----:B------:R-:W-:Y:S05]  /*0960*/  @!P0 BRA `(.L_x_3594) ;  /* 0xfffffffc00f08947 */ /* 0x000fea000383ffff */
[----:B------:R-:W0:Y:S01]  /*0970*/  S2R R2, SR_TID.X ;  /* 0x0000000000027919 */ /* 0x000e220000002100 */
[----:B------:R-:W1:Y:S01]  /*0980*/  S2UR UR4, SR_CgaCtaId ;  /* 0x00000000000479c3 */ /* 0x000e620000008800 */
[----:B------:R-:W-:Y:S02]  /*0990*/  UMOV UR42, 0x400 ;  /* 0x00000400002a7882 */ /* 0x000fe40000000000 */
[----:B-1----:R-:W-:-:S03]  /*09a0*/  ULEA UR42, UR4, UR42, 0x18 ;  /* 0x0000002a042a7291 */ /* 0x002fc6000f8ec03f */
[----:B------:R-:W-:Y:S01]  /*09b0*/  ULDC UR4, c[0x0][0xc3c] ;  /* 0x00030f0000047ab9 */ /* 0x000fe20000000800 */
[----:B0-----:R-:W-:-:S04]  /*09c0*/  LOP3.LUT R0, R2, 0xffffff80, RZ, 0xc0, !PT ;  /* 0xffffff8002007812 */ /* 0x001fc800078ec0ff */
[----:B------:R-:W-:-:S13]  /*09d0*/  ISETP.NE.AND P0, PT, R0, 0x80, PT ;  /* 0x000000800000780c */ /* 0x000fda0003f05270 */
[----:B------:R-:W-:Y:S06]  /*09e0*/  @!P0 BAR.ARV 0x8, 0x100 ;  /* 0x0204000000008b1d */ /* 0x000fec0000002000 */
[----:B------:R-:W-:-:S13]  /*09f0*/  ISETP.GE.U32.AND P0, PT, R2, 0x100, PT ;  /* 0x000001000200780c */ /* 0x000fda0003f06070 */
[----:B------:R-:W-:Y:S08]  /*0a00*/  @P0 BAR.ARV 0xf, 0x100 ;  /* 0x03c4000000000b1d */ /* 0x000ff00000002000 */
[----:B------:R-:W-:Y:S06]  /*0a10*/  BAR.SYNC.DEFER_BLOCKING 0x5, 0x180 ;  /* 0x0146000000007b1d */ /* 0x000fec0000010000 */
[----:B------:R-:W0:Y:S02]  /*0a20*/  LDS.128 R16, [UR42+0x28cd0] ;  /* 0x028cd02aff107984 */ /* 0x000e240008000c00 */
[----:B------:R-:W-:Y:S06]  /*0a30*/  BAR.ARV 0x4, 0x180 ;  /* 0x0106000000007b1d */ /* 0x000fec0000002000 */
[----:B0-----:R-:W-:-:S13]  /*0a40*/  ISETP.GE.AND P0, PT, R19, UR4, PT ;  /* 0x0000000413007c0c */ /* 0x001fda000bf06270 */
[----:B------:R-:W-:Y:S05]  /*0a50*/  @P0 EXIT ;  /* 0x000000000000094d */ /* 0x000fea0003800000 */
[----:B------:R-:W-:Y:S01]  /*0a60*/  VIADD R197, R2, 0xffffff80 ;  /* 0xffffff8002c57836 */ /* 0x000fe20000000000 */
[----:B------:R-:W-:Y:S01]  /*0a70*/  R2UR UR5, R17 ;  /* 0x00000000110572ca */ /* 0x000fe200000e0000 */
[----:B------:R-:W-:Y:S01]  /*0a80*/  IMAD.MOV.U32 R23, RZ, RZ, 0x20 ;  /* 0x00000020ff177424 */ /* 0x000fe200078e00ff */
[----:B------:R-:W-:Y:S01]  /*0a90*/  R2UR UR6, R18 ;  /* 0x00000000120672ca */ /* 0x000fe200000e0000 */
        /* <DEDUP_REMOVED lines=8> */
[----:B------:R-:W-:Y:S02]  /*0b20*/  LEA.HI R7, R0, R197, RZ, 0x2 ;  /* 0x000000c500077211 */ /* 0x000fe400078f10ff */
[----:B------:R-:W-:Y:S02]  /*0b30*/  LEA.HI R4, R2, R3, RZ, 0x1 ;  /* 0x0000000302047211 */ /* 0x000fe400078f08ff */
[--C-:B------:R-:W-:Y:S02]  /*0b40*/  SHF.R.S32.HI R11, RZ, 0x5, R5.reuse ;  /* 0x00000005ff0b7819 */ /* 0x100fe40000011405 */
[----:B------:R-:W-:Y:S02]  /*0b50*/  LOP3.LUT R4, R4, 0x1ffffffe, RZ, 0xc0, !PT ;  /* 0x1ffffffe04047812 */ /* 0x000fe400078ec0ff */
[----:B------:R-:W-:-:S02]  /*0b60*/  SHF.R.S32.HI R6, RZ, 0x1f, R5 ;  /* 0x0000001fff067819 */ /* 0x000fc40000011405 */
[----:B------:R-:W-:Y:S01]  /*0b70*/  LOP3.LUT R8, R7, 0xfffffffc, RZ, 0xc0, !PT ;  /* 0xfffffffc07087812 */ /* 0x000fe200078ec0ff */
[----:B------:R-:W-:Y:S01]  /*0b80*/  IMAD.IADD R9, R3, 0x1, -R4 ;  /* 0x0000000103097824 */ /* 0x000fe200078e0a04 */
[----:B------:R-:W-:Y:S02]  /*0b90*/  LOP3.LUT R4, R2, 0xfffffff0, RZ, 0xc0, !PT ;  /* 0xfffffff002047812 */ /* 0x000fe400078ec0ff */
[----:B------:R-:W-:Y:S01]  /*0ba0*/  LEA.HI R3, R0, R197, RZ, 0x7 ;  /* 0x000000c500037211 */ /* 0x000fe200078f38ff */
[C---:B------:R-:W-:Y:S01]  /*0bb0*/  IMAD.IADD R10, R197.reuse, 0x1, -R8 ;  /* 0x00000001c50a7824 */ /* 0x040fe200078e0a08 */
[----:B------:R-:W-:Y:S01]  /*0bc0*/  LEA.HI R6, R6, R11, RZ, 0x2 ;  /* 0x0000000b06067211 */ /* 0x000fe200078f10ff */
[----:B------:R-:W-:Y:S01]  /*0bd0*/  IMAD.IADD R7, R197, 0x1, -R4 ;  /* 0x00000001c5077824 */ /* 0x000fe200078e0a04 */
[----:B------:R-:W-:Y:S01]  /*0be0*/  LOP3.LUT R2, R3, 0xffffff80, RZ, 0xc0, !PT ;  /* 0xffffff8003027812 */ /* 0x000fe200078ec0ff */
[----:B------:R-:W-:Y:S01]  /*0bf0*/  IMAD.SHL.U32 R9, R9, 0x8, RZ ;  /* 0x0000000809097824 */ /* 0x000fe200078e00ff */
[----:B------:R-:W-:-:S02]  /*0c00*/  SHF.R.S32.HI R192, RZ, 0x7, R3 ;  /* 0x00000007ffc07819 */ /* 0x000fc40000011403 */
[--C-:B------:R-:W-:Y:S01]  /*0c10*/  SHF.R.S32.HI R4, RZ, 0x1f, R7.reuse ;  /* 0x0000001fff047819 */ /* 0x100fe20000011407 */
[----:B------:R-:W-:Y:S01]  /*0c20*/  IMAD.IADD R2, R197, 0x1, -R2 ;  /* 0x00000001c5027824 */ /* 0x000fe200078e0a02 */
[----:B------:R-:W-:Y:S01]  /*0c30*/  LOP3.LUT R6, R6, 0x3ffffc, RZ, 0xc0, !PT ;  /* 0x003ffffc06067812 */ /* 0x000fe200078ec0ff */
[----:B------:R-:W-:Y:S01]  /*0c40*/  IMAD R15, R192, 0x100, R7 ;  /* 0x00000100c00f7824 */ /* 0x000fe200078e0207 */
[----:B------:R-:W-:Y:S02]  /*0c50*/  LEA.HI R12, R10, R10, RZ, 0x1 ;  /* 0x0000000a0a0c7211 */ /* 0x000fe400078f08ff */
[----:B------:R-:W-:Y:S01]  /*0c60*/  LEA.HI R8, R4, R7, RZ, 0x3 ;  /* 0x0000000704087211 */ /* 0x000fe200078f18ff */
[----:B------:R-:W-:Y:S01]  /*0c70*/  IMAD.IADD R4, R11, 0x1, -R6 ;  /* 0x000000010b047824 */ /* 0x000fe200078e0a06 */
[----:B------:R-:W-:Y:S02]  /*0c80*/  SHF.R.S32.HI R5, RZ, 0x1f, R2 ;  /* 0x0000001fff057819 */ /* 0x000fe40000011402 */
[----:B------:R-:W-:Y:S01]  /*0c90*/  LOP3.LUT R13, R12, 0x1ffffffe, RZ, 0xc0, !PT ;  /* 0x1ffffffe0c0d7812 */ /* 0x000fe200078ec0ff */
[----:B------:R-:W-:Y:S01]  /*0ca0*/  IMAD R196, R4, 0x10, R15 ;  /* 0x0000001004c47824 */ /* 0x000fe200078e020f */
[----:B------:R-:W-:-:S02]  /*0cb0*/  LEA.HI R4, R5, R2, RZ, 0x2 ;  /* 0x0000000205047211 */ /* 0x000fc400078f10ff */
[----:B------:R-:W-:Y:S01]  /*0cc0*/  LOP3.LUT R6, R8, 0xfffffff8, RZ, 0xc0, !PT ;  /* 0xfffffff808067812 */ /* 0x000fe200078ec0ff */
[----:B------:R-:W-:Y:S01]  /*0cd0*/  IMAD.IADD R195, R10, 0x1, -R13 ;  /* 0x000000010ac37824 */ /* 0x000fe200078e0a0d */
[----:B------:R-:W-:Y:S01]  /*0ce0*/  LOP3.LUT R13, R4, 0x7ffffffc, RZ, 0xc0, !PT ;  /* 0x7ffffffc040d7812 */ /* 0x000fe200078ec0ff */
[----:B------:R-:W-:Y:S01]  /*0cf0*/  IMAD.SHL.U32 R8, R8, 0x40, RZ ;  /* 0x0000004008087824 */ /* 0x000fe200078e00ff */
[----:B------:R-:W-:Y:S01]  /*0d00*/  LEA.HI R0, R0, R197, RZ, 0x3 ;  /* 0x000000c500007211 */ /* 0x000fe200078f18ff */
[----:B------:R-:W-:Y:S01]  /*0d10*/  IMAD.IADD R7, R7, 0x1, -R6 ;  /* 0x0000000107077824 */ /* 0x000fe200078e0a06 */
[----:B------:R-:W-:Y:S01]  /*0d20*/  LEA.HI R6, R5, R2, RZ, 0x5 ;  /* 0x0000000205067211 */ /* 0x000fe200078f28ff */
[----:B------:R-:W-:Y:S01]  /*0d30*/  IMAD.IADD R13, R2, 0x1, -R13 ;  /* 0x00000001020d7824 */ /* 0x000fe200078e0a0d */
[----:B------:R-:W-:Y:S01]  /*0d40*/  LOP3.LUT R8, R8, 0x7ffffe00, RZ, 0xc0, !PT ;  /* 0x7ffffe0008087812 */ /* 0x000fe200078ec0ff */
[----:B------:R-:W-:Y:S01]  /*0d50*/  IMAD.SHL.U32 R2, R7, 0x40, RZ ;  /* 0x0000004007027824 */ /* 0x000fe200078e00ff */
[--C-:B------:R-:W-:Y:S01]  /*0d60*/  SHF.R.S32.HI R5, RZ, 0x2, R4.reuse ;  /* 0x00000002ff057819 */ /* 0x100fe20000011404 */
[----:B------:R-:W-:Y:S01]  /*0d70*/  IMAD.U32 R196, R196, 0x40, R9 ;  /* 0x00000040c4c47824 */ /* 0x000fe200078e0009 */
[----:B------:R-:W-:Y:S01]  /*0d80*/  SHF.R.S32.HI R4, RZ, 0x1f, R4 ;  /* 0x0000001fff047819 */ /* 0x000fe20000011404 */
[----:B------:R-:W-:Y:S01]  /*0d90*/  IMAD R8, R11, 0x400, R8 ;  /* 0x000004000b087824 */ /* 0x000fe200078e0208 */
[----:B------:R-:W-:Y:S01]  /*0da0*/  LOP3.LUT R2, R2, 0x1c0, RZ, 0xc0, !PT ;  /* 0x000001c002027812 */ /* 0x000fe200078ec0ff */
[----:B------:R-:W-:Y:S01]  /*0db0*/  IMAD.SHL.U32 R17, R13, 0x2, RZ ;  /* 0x000000020d117824 */ /* 0x000fe200078e00ff */
[----:B------:R-:W-:-:S02]  /*0dc0*/  LOP3.LUT R190, R0, 0xfffffff8, RZ, 0xc0, !PT ;  /* 0xfffffff800be7812 */ /* 0x000fc400078ec0ff */
[----:B------:R-:W-:Y:S02]  /*0dd0*/  LOP3.LUT R9, R2, 0x8, R9, 0xf8, !PT ;  /* 0x0000000802097812 */ /* 0x000fe400078ef809 */
[----:B------:R-:W-:Y:S01]  /*0de0*/  SHF.R.U32.HI R2, RZ, 0x3, R2 ;  /* 0x00000003ff027819 */ /* 0x000fe20000011602 */
[----:B------:R-:W-:Y:S01]  /*0df0*/  IMAD.IADD R190, R197, 0x1, -R190 ;  /* 0x00000001c5be7824 */ /* 0x000fe200078e0abe */
[----:B------:R-:W-:Y:S02]  /*0e00*/  LEA.HI R4, R4, R5, RZ, 0x3 ;  /* 0x0000000504047211 */ /* 0x000fe400078f18ff */
[----:B------:R-:W-:Y:S01]  /*0e10*/  LOP3.LUT R9, R9, R2, RZ, 0x3c, !PT ;  /* 0x0000000209097212 */ /* 0x000fe200078e3cff */
[----:B------:R-:W-:Y:S01]  /*0e20*/  IMAD.SHL.U32 R2, R190, 0x8, RZ ;  /* 0x00000008be027824 */ /* 0x000fe200078e00ff */
[----:B------:R-:W-:Y:S01]  /*0e30*/  R2P PR, R7, 0x6 ;  /* 0x0000000607007804 */ /* 0x000fe20000000000 */
[----:B------:R-:W-:Y:S01]  /*0e40*/  IMAD.MOV.U32 R7, RZ, RZ, R19 ;  /* 0x000000ffff077224 */ /* 0x000fe200078e0013 */
[----:B------:R-:W-:Y:S01]  /*0e50*/  LOP3.LUT R4, R4, 0xfffffff8, RZ, 0xc0, !PT ;  /* 0xfffffff804047812 */ /* 0x000fe200078ec0ff */
[----:B------:R-:W-:Y:S01]  /*0e60*/  IMAD.IADD R8, R8, 0x1, R9 ;  /* 0x0000000108087824 */ /* 0x000fe200078e0209 */
[----:B------:R-:W-:Y:S01]  /*0e70*/  LEA.HI R3, R3, R192, RZ, 0x1 ;  /* 0x000000c003037211 */ /* 0x000fe200078f08ff */
[----:B------:R-:W-:Y:S01]  /*0e80*/  VIADD R189, R2, 0x40 ;  /* 0x0000004002bd7836 */ /* 0x000fe20000000000 */
[----:B------:R-:W-:Y:S01]  /*0e90*/  SHF.R.S32.HI R6, RZ, 0x5, R6 ;  /* 0x00000005ff067819 */ /* 0x000fe20000011406 */
[----:B------:R-:W-:Y:S01]  /*0ea0*/  IMAD.IADD R5, R5, 0x1, -R4 ;  /* 0x0000000105057824 */ /* 0x000fe200078e0a04 */
[----:B------:R-:W-:Y:S01]  /*0eb0*/  LEA R19, R8, UR42, 0x1 ;  /* 0x0000002a08137c11 */ /* 0x000fe2000f8e08ff */
[C---:B------:R-:W-:Y:S01]  /*0ec0*/  VIADD R188, R2.reuse, 0x80 ;  /* 0x0000008002bc7836 */ /* 0x040fe20000000000 */
[----:B------:R-:W-:Y:S01]  /*0ed0*/  LOP3.LUT R3, R3, 0xfffffe, RZ, 0xc0, !PT ;  /* 0x00fffffe03037812 */ /* 0x000fe200078ec0ff */
[C---:B------:R-:W-:Y:S01]  /*0ee0*/  VIADD R187, R2.reuse, 0xc0 ;  /* 0x000000c002bb7836 */ /* 0x040fe20000000000 */
[----:B------:R-:W-:Y:S01]  /*0ef0*/  SEL R23, R23, 0xffffffe0, !P1 ;  /* 0xffffffe017177807 */ /* 0x000fe20004800000 */
[C---:B------:R-:W-:Y:S01]  /*0f00*/  VIADD R184, R19.reuse, 0x26800 ;  /* 0x0002680013b87836 */ /* 0x040fe20000000000 */
[----:B------:R-:W-:Y:S01]  /*0f10*/  SHF.R.S32.HI R191, RZ, 0x3, R0 ;  /* 0x00000003ffbf7819 */ /* 0x000fe20000011400 */
[C---:B------:R-:W-:Y:S01]  /*0f20*/  VIADD R186, R2.reuse, 0x100 ;  /* 0x0000010002ba7836 */ /* 0x040fe20000000000 */
[----:B------:R-:W-:Y:S01]  /*0f30*/  SHF.R.S32.HI R204, RZ, 0x1f, R189 ;  /* 0x0000001fffcc7819 */ /* 0x000fe200000114bd */
[C---:B------:R-:W-:Y:S01]  /*0f40*/  VIADD R185, R2.reuse, 0x140 ;  /* 0x0000014002b97836 */ /* 0x040fe20000000000 */
[----:B------:R-:W-:Y:S01]  /*0f50*/  SHF.R.S32.HI R203, RZ, 0x1f, R188 ;  /* 0x0000001fffcb7819 */ /* 0x000fe200000114bc */
[C---:B------:R-:W-:Y:S01]  /*0f60*/  VIADD R194, R2.reuse, 0x180 ;  /* 0x0000018002c27836 */ /* 0x040fe20000000000 */
[----:B------:R-:W-:Y:S01]  /*0f70*/  SHF.R.S32.HI R202, RZ, 0x1f, R187 ;  /* 0x0000001fffca7819 */ /* 0x000fe200000114bb */
[----:B------:R-:W-:Y:S01]  /*0f80*/  VIADD R193, R2, 0x1c0 ;  /* 0x000001c002c17836 */ /* 0x000fe20000000000 */
[----:B------:R-:W-:Y:S01]  /*0f90*/  SHF.R.S32.HI R201, RZ, 0x1f, R186 ;  /* 0x0000001fffc97819 */ /* 0x000fe200000114ba */
[----:B------:R-:W-:Y:S01]  /*0fa0*/  VIADD R22, R19, 0x26840 ;  /* 0x0002684013167836 */ /* 0x000fe20000000000 */
[----:B------:R-:W-:Y:S01]  /*0fb0*/  SHF.R.S32.HI R200, RZ, 0x1f, R185 ;  /* 0x0000001fffc87819 */ /* 0x000fe200000114b9 */
[----:B------:R-:W-:Y:S01]  /*0fc0*/  IMAD R16, R6, 0x10, R5 ;  /* 0x0000001006107824 */ /* 0x000fe200078e0205 */
[----:B------:R-:W-:Y:S01]  /*0fd0*/  SHF.R.S32.HI R199, RZ, 0x1f, R194 ;  /* 0x0000001fffc77819 */ /* 0x000fe200000114c2 */
[----:B------:R-:W-:Y:S01]  /*0fe0*/  IMAD.IADD R3, R192, 0x1, -R3 ;  /* 0x00000001c0037824 */ /* 0x000fe200078e0a03 */
[----:B------:R-:W-:Y:S01]  /*0ff0*/  SHF.R.S32.HI R198, RZ, 0x1f, R193 ;  /* 0x0000001fffc67819 */ /* 0x000fe200000114c1 */
[----:B------:R-:W-:-:S02]  /*1000*/  @P2 VIADD R22, R184, 0xffffffc0 ;  /* 0xffffffc0b8162836 */ /* 0x000fc40000000000 */
[----:B------:R-:W-:Y:S02]  /*1010*/  IMAD.IADD R184, R184, 0x1, R23 ;  /* 0x00000001b8b87824 */ /* 0x000fe400078e0217 */
[----:B------:R-:W-:Y:S02]  /*1020*/  IMAD.SHL.U32 R18, R3, 0x100, RZ ;  /* 0x0000010003127824 */ /* 0x000fe400078e00ff */
[----:B------:R-:W-:Y:S02]  /*1030*/  IMAD R195, R195, 0x8, R16 ;  /* 0x00000008c3c37824 */ /* 0x000fe400078e0210 */
[----:B------:R-:W-:-:S07]  /*1040*/  IMAD.IADD R23, R23, 0x1, R22 ;  /* 0x0000000117177824 */ /* 0x000fce00078e0216 */
.L_x_3638:
[----:B0-2-4-:R-:W0:Y:S01]  /*1050*/  LDC.64 R4, c[0x0][0xc88] ;  /* 0x00032200ff047b82 */ /* 0x015e220000000a00 */
[----:B------:R-:W-:Y:S01]  /*1060*/  ULDC.64 UR8, c[0x0][0xa28] ;  /* 0x00028a0000087ab9 */ /* 0x000fe20000000a00 */
[----:B------:R-:W-:Y:S01]  /*1070*/  ULDC.64 UR10, c[0x0][0x418] ;  /* 0x00010600000a7ab9 */ /* 0x000fe20000000a00 */
[----:B------:R-:W-:Y:S01]  /*1080*/  IMAD.MOV.U32 R3, RZ, RZ, RZ ;  /* 0x000000ffff037224 */ /* 0x000fe200078e00ff */
[----:B------:R-:W-:Y:S01]  /*1090*/  ULDC UR4, c[0x0][0x424] ;  /* 0x0001090000047ab9 */ /* 0x000fe20000000800 */
[----:B------:R-:W-:Y:S01]  /*10a0*/  ULDC UR7, c[0x0][0x2f0] ;  /* 0x0000bc0000077ab9 */ /* 0x000fe20000000800 */
[----:B0-----:R-:W-:-:S06]  /*10b0*/  IMAD.WIDE R4, R7, 0x4, R4 ;  /* 0x0000000407047825 */ /* 0x001fcc00078e0204 */
[----:B------:R-:W2:Y:S01]  /*10c0*/  LDG.E R4, desc[UR40][R4.64] ;  /* 0x0000002804047981 */ /* 0x000ea2000c1e1900 */
[----:B------:R-:W-:-:S04]  /*10d0*/  UISETP.NE.U32.AND UP0, UPT, UR8, URZ, UPT ;  /* 0x0000003f0800728c */ /* 0x000fc8000bf05070 */
[----:B------:R-:W-:-:S06]  /*10e0*/  UISETP.NE.AND.EX UP0, UPT, UR9, URZ, UPT, UP0 ;  /* 0x0000003f0900728c */ /* 0x000fcc000bf05300 */
[----:B------:R-:W-:Y:S02]  /*10f0*/  PLOP3.LUT P0, PT, PT, PT, UP0, 0x80, 0x0 ;  /* 0x000000000000781c */ /* 0x000fe40003f0f008 */
[----:B--2---:R-:W-:-:S13]  /*1100*/  R2UR UR43, R4 ;  /* 0x00000000042b72ca */ /* 0x004fda00000e0000 */
[----:B------:R-:W-:Y:S02]  /*1110*/  USHF.R.S32.HI UR44, URZ, 0x1f, UR43 ;  /* 0x0000001f3f2c7899 */ /* 0x000fe4000801142b */
[----:B------:R-:W-:-:S04]  /*1120*/  @UP0 ULEA UR8, UP1, UR43, UR8, 0x2 ;  /* 0x000000082b080291 */ /* 0x000fc8000f82103f */
[----:B------:R-:W-:Y:S02]  /*1130*/  @UP0 ULEA.HI.X UR9, UR43, UR9, UR44, 0x2, UP1 ;  /* 0x000000092b090291 */ /* 0x000fe400088f142c */
[----:B------:R-:W-:-:S04]  /*1140*/  IMAD.U32 R6, RZ, RZ, UR8 ;  /* 0x00000008ff067e24 */ /* 0x000fc8000f8e00ff */
[----:B------:R-:W-:Y:S01]  /*1150*/  IMAD.U32 R7, RZ, RZ, UR9 ;  /* 0x00000009ff077e24 */ /* 0x000fe2000f8e00ff */
[----:B------:R-:W-:Y:S02]  /*1160*/  ULDC.64 UR8, c[0x0][0xa20] ;  /* 0x0002880000087ab9 */ /* 0x000fe40000000a00 */
[----:B------:R-:W-:Y:S02]  /*1170*/  UISETP.NE.U32.AND UP0, UPT, UR8, URZ, UPT ;  /* 0x0000003f0800728c */ /* 0x000fe4000bf05070 */
[----:B------:R-:W-:Y:S01]  /*1180*/  UISETP.NE.U32.AND UP1, UPT, UR10, URZ, UPT ;  /* 0x0000003f0a00728c */ /* 0x000fe2000bf25070 */
[----:B------:R0:W5:Y:S01]  /*1190*/  @P0 LDG.E R3, desc[UR40][R6.64] ;  /* 0x0000002806030981 */ /* 0x000162000c1e1900 */
[----:B------:R-:W-:Y:S02]  /*11a0*/  UISETP.NE.AND.EX UP0, UPT, UR9, URZ, UPT, UP0 ;  /* 0x0000003f0900728c */ /* 0x000fe4000bf05300 */
[----:B------:R-:W-:-:S04]  /*11b0*/  UISETP.NE.AND.EX UP1, UPT, UR11, URZ, UPT, UP1 ;  /* 0x0000003f0b00728c */ /* 0x000fc8000bf25310 */
[----:B------:R-:W-:Y:S01]  /*11c0*/  USEL UR4, UR4, 0x1, UP1 ;  /* 0x0000000104047887 */ /* 0x000fe20008800000 */
[----:B------:R-:W-:-:S03]  /*11d0*/  PLOP3.LUT P0, PT, PT, PT, UP0, 0x80, 0x0 ;  /* 0x000000000000781c */ /* 0x000fc60003f0f008 */
[----:B------:R-:W-:Y:S02]  /*11e0*/  UIMAD UR4, UR4, UR7, URZ ;  /* 0x00000007040472a4 */ /* 0x000fe4000f8e023f */
[----:B------:R-:W-:-:S04]  /*11f0*/  @UP0 ULEA UR8, UP1, UR43, UR8, 0x2 ;  /* 0x000000082b080291 */ /* 0x000fc8000f82103f */
[----:B------:R-:W-:Y:S01]  /*1200*/  @UP0 ULEA.HI.X UR9, UR43, UR9, UR44, 0x2, UP1 ;  /* 0x000000092b090291 */ /* 0x000fe200088f142c */
[----:B------:R-:W-:Y:S02]  /*1210*/  IMAD.U32 R152, RZ, RZ, UR4 ;  /* 0x00000004ff987e24 */ /* 0x000fe4000f8e00ff */
[----:B------:R-:W-:-:S03]  /*1220*/  IMAD.U32 R4, RZ, RZ, UR8 ;  /* 0x00000008ff047e24 */ /* 0x000fc6000f8e00ff */
[----:B------:R-:W-:-:S05]  /*1230*/  IMAD.U32 R5, RZ, RZ, UR9 ;  /* 0x00000009ff057e24 */ /* 0x000fca000f8e00ff */
[----:B------:R0:W5:Y:S01]  /*1240*/  @P0 LDG.E R152, desc[UR40][R4.64] ;  /* 0x0000002804980981 */ /* 0x000162000c1e1900 */
[----:B------:R-:W-:Y:S01]  /*1250*/  UMOV UR45, UR5 ;  /* 0x00000005002d7c82 */ /* 0x000fe20008000000 */
[----:B------:R-:W-:Y:S01]  /*1260*/  UMOV UR46, UR6 ;  /* 0x00000006002e7c82 */ /* 0x000fe20008000000 */
[----:B-1-3--:R-:W-:Y:S05]  /*1270*/  @P0 BRA `(.L_x_3595) ;  /* 0x00000000002c0947 */ /* 0x00afea0003800000 */
[----:B------:R-:W-:Y:S02]  /*1280*/  ULDC.64 UR4, c[0x0][0xa08] ;  /* 0x0002820000047ab9 */ /* 0x000fe40000000a00 */
[----:B------:R-:W-:-:S04]  /*1290*/  ISETP.NE.U32.AND P0, PT, RZ, UR4, PT ;  /* 0x00000004ff007c0c */ /* 0x000fc8000bf05070 */
[----:B------:R-:W-:-:S13]  /*12a0*/  ISETP.NE.AND.EX P0, PT, RZ, UR5, PT, P0 ;  /* 0x00000005ff007c0c */ /* 0x000fda000bf05300 */
[----:B------:R-:W-:Y:S05]  /*12b0*/  @!P0 BRA `(.L_x_3595) ;  /* 0x00000000001c8947 */ /* 0x000fea0003800000 */
[----:B------:R-:W-:Y:S02]  /*12c0*/  ULDC.64 UR4, c[0x0][0xa08] ;  /* 0x0002820000047ab9 */ /* 0x000fe40000000a00 */
[----:B------:R-:W-:-:S06]  /*12d0*/  UIMAD.WIDE UR4, UR43, 0x4, UR4 ;  /* 0x000000042b0478a5 */ /* 0x000fcc000f8e0204 */
[----:B0-----:R-:W-:Y:S02]  /*12e0*/  IMAD.U32 R4, RZ, RZ, UR4 ;  /* 0x00000004ff047e24 */ /* 0x001fe4000f8e00ff */
[----:B------:R-:W-:-:S05]  /*12f0*/  IMAD.U32 R5, RZ, RZ, UR5 ;  /* 0x00000005ff057e24 */ /* 0x000fca000f8e00ff */
[----:B-----5:R-:W2:Y:S04]  /*1300*/  LDG.E R152, desc[UR40][R4.64] ;  /* 0x0000002804987981 */ /* 0x020ea8000c1e1900 */
[----:B------:R-:W2:Y:S02]  /*1310*/  LDG.E R7, desc[UR40][R4.64+0x4] ;  /* 0x0000042804077981 */ /* 0x000ea4000c1e1900 */
[----:B--2---:R-:W-:-:S07]  /*1320*/  IMAD.IADD R152, R7, 0x1, -R152 ;  /* 0x0000000107987824 */ /* 0x004fce00078e0a98 */
.L_x_3595:
[----:B------:R-:W-:Y:S01]  /*1330*/  UISETP.NE.AND UP0, UPT, UR48, 0x1, UPT ;  /* 0x000000013000788c */ /* 0x000fe2000bf05270 */
[----:B-----5:R-:W-:Y:S01]  /*1340*/  IMAD.IADD R152, R152, 0x1, -R3 ;  /* 0x0000000198987824 */ /* 0x020fe200078e0a03 */
[----:B------:R-:W-:Y:S01]  /*1350*/  CS2R R20, SRZ ;  /* 0x0000000000147805 */ /* 0x000fe2000001ff00 */
[----:B------:R-:W-:Y:S01]  /*1360*/  IMAD.MOV.U32 R0, RZ, RZ, RZ ;  /* 0x000000ffff007224 */ /* 0x000fe200078e00ff */
[----:B------:R-:W-:Y:S01]  /*1370*/  CS2R R150, SRZ ;  /* 0x0000000000967805 */ /* 0x000fe2000001ff00 */
[----:B------:R-:W-:Y:S01]  /*1380*/  VIADD R3, R152, 0x3f ;  /* 0x0000003f98037836 */ /* 0x000fe20000000000 */
[----:B------:R-:W-:Y:S02]  /*1390*/  PLOP3.LUT P0, PT, PT, PT, UP0, 0x80, 0x0 ;  /* 0x000000000000781c */ /* 0x000fe40003f0f008 */
[----:B------:R-:W-:Y:S02]  /*13a0*/  CS2R R148, SRZ ;  /* 0x0000000000947805 */ /* 0x000fe4000001ff00 */
[----:B------:R-:W-:-:S02]  /*13b0*/  CS2R R146, SRZ ;  /* 0x0000000000927805 */ /* 0x000fc4000001ff00 */
[----:B------:R-:W-:Y:S02]  /*13c0*/  CS2R R144, SRZ ;  /* 0x0000000000907805 */ /* 0x000fe4000001ff00 */
[----:B0-----:R-:W-:Y:S02]  /*13d0*/  SHF.R.S32.HI R4, RZ, 0x1f, R3 ;  /* 0x0000001fff047819 */ /* 0x001fe40000011403 */
[----:B------:R-:W-:Y:S02]  /*13e0*/  CS2R R142, SRZ ;  /* 0x00000000008e7805 */ /* 0x000fe4000001ff00 */
[----:B------:R-:W-:Y:S02]  /*13f0*/  CS2R R140, SRZ ;  /* 0x00000000008c7805 */ /* 0x000fe4000001ff00 */
[----:B------:R-:W-:Y:S02]  /*1400*/  CS2R R138, SRZ ;  /* 0x00000000008a7805 */ /* 0x000fe4000001ff00 */
[----:B------:R-:W-:-:S02]  /*1410*/  LEA.HI R4, R4, R3, RZ, 0x6 ;  /* 0x0000000304047211 */ /* 0x000fc400078f30ff */
        /* <DEDUP_REMOVED lines=54> */
[----:B------:R-:W-:Y:S01]  /*1780*/  CS2R R10, SRZ ;  /* 0x00000000000a7805 */ /* 0x000fe2000001ff00 */
[----:B------:R-:W-:Y:S01]  /*1790*/  IMAD.MOV.U32 R24, RZ, RZ, RZ ;  /* 0x000000ffff187224 */ /* 0x000fe200078e00ff */
[----:B------:R-:W-:Y:S01]  /*17a0*/  CS2R R8, SRZ ;  /* 0x0000000000087805 */ /* 0x000fe2000001ff00 */
[----:B------:R-:W-:Y:S01]  /*17b0*/  IMAD.MOV.U32 R172, RZ, RZ, RZ ;  /* 0x000000ffffac7224 */ /* 0x000fe200078e00ff */
[----:B------:R-:W-:Y:S01]  /*17c0*/  SHF.R.S32.HI R173, RZ, 0x6, R4 ;  /* 0x00000006ffad7819 */ /* 0x000fe20000011404 */
[----:B------:R-:W-:Y:S06]  /*17d0*/  @!P0 BRA `(.L_x_3596) ;  /* 0x0000001800508947 */ /* 0x000fec0003800000 */
[----:B------:R-:W-:Y:S02]  /*17e0*/  ISETP.GE.AND P1, PT, R152, 0x1, PT ;  /* 0x000000019800780c */ /* 0x000fe40003f26270 */
[----:B------:R-:W-:-:S11]  /*17f0*/  PLOP3.LUT P0, PT, PT, PT, PT, 0x80, 0x0 ;  /* 0x000000000000781c */ /* 0x000fd60003f0f070 */
[----:B------:R-:W-:Y:S05]  /*1800*/  @!P1 BRA `(.L_x_3597) ;  /* 0x0000005000bc9947 */ /* 0x000fea0003800000 */
        /* <DEDUP_REMOVED lines=14> */
.L_x_3598:
[----:B------:R-:W-:Y:S01]  /*18f0*/  ULEA UR16, UR39, UR42, 0x3 ;  /* 0x0000002a27107291 */ /* 0x000fe2000f8e183f */
[----:B------:R-:W-:-:S05]  /*1900*/  IMAD.U32 R0, RZ, RZ, UR38 ;  /* 0x00000026ff007e24 */ /* 0x000fca000f8e00ff */
[----:B------:R-:W-:-:S04]  /*1910*/  SHF.L.U32 R0, R0, 0x1f, RZ ;  /* 0x0000001f00007819 */ /* 0x000fc800000006ff */
[----:B------:R-:W0:Y:S02]  /*1920*/  SYNCS.PHASECHK.TRANS64.TRYWAIT P0, [UR16+0x28c50], R0 ;  /* 0x028c5000ff0075a7 */ /* 0x000e240008000150 */
[----:B0-----:R-:W-:Y:S05]  /*1930*/  @!P0 BRA `(.L_x_3599) ;  /* 0x000000ec00a08947 */ /* 0x001fea0003800000 */
.L_x_3779:
        /* <DEDUP_REMOVED lines=18> */
[----:B------:R-:W-:-:S06]  /*1a60*/  WARPGROUP.ARRIVE ;  /* 0x00000000000079c5 */ /* 0x000fcc0000000000 */
        /* <DEDUP_REMOVED lines=25> */
[----:B------:R-:W-:-:S13]  /*1c00*/  ISETP.GE.AND P0, PT, R152, 0x41, PT ;  /* 0x000000419800780c */ /* 0x000fda0003f06270 */
[----:B0-----:R-:W-:Y:S05]  /*1c10*/  @!P0 BRA `(.L_x_3600) ;  /* 0x0000000c00008947 */ /* 0x001fea0003800000 */
[----:B------:R-:W-:-:S07]  /*1c20*/  VIADD R173, R173, 0xfffffffe ;  /* 0xfffffffeadad7836 */ /* 0x000fce0000000000 */
.L_x_3605:
[----:B------:R-:W-:Y:S01]  /*1c30*/  BAR.SYNC.DEFER_BLOCKING 0xe, 0x100 ;  /* 0x0384000000007b1d */ /* 0x000fe20000010000 */
[----:B------:R-:W-:Y:S01]  /*1c40*/  IMAD.U32 R3, RZ, RZ, UR39 ;  /* 0x00000027ff037e24 */ /* 0x000fe2000f8e00ff */
[----:B------:R-:W-:Y:S01]  /*1c50*/  UISETP.NE.AND UP1, UPT, UR47, 0x3, UPT ;  /* 0x000000032f00788c */ /* 0x000fe2000bf25270 */
[----:B------:R-:W-:Y:S01]  /*1c60*/  ISETP.GT.AND P1, PT, R173, RZ, PT ;  /* 0x000000ffad00720c */ /* 0x000fe20003f24270 */
[----:B------:R-:W-:Y:S01]  /*1c70*/  UIADD3 UR39, UR39, 0x1, URZ ;  /* 0x0000000127277890 */ /* 0x000fe2000fffe03f */
[----:B0-----:R-:W-:Y:S02]  /*1c80*/  IMAD R0, R3, 0x40, R16 ;  /* 0x0000004003007824 */ /* 0x001fe400078e0210 */
        /* <DEDUP_REMOVED lines=139> */
.L_x_3601:
[----:B------:R-:W-:Y:S01]  /*2540*/  ULEA UR6, UR39, UR42, 0x3 ;  /* 0x0000002a27067291 */ /* 0x000fe2000f8e183f */
[----:B------:R-:W-:-:S05]  /*2550*/  IMAD.U32 R0, RZ, RZ, UR38 ;  /* 0x00000026ff007e24 */ /* 0x000fca000f8e00ff */
[----:B------:R-:W-:-:S04]  /*2560*/  SHF.L.U32 R0, R0, 0x1f, RZ ;  /* 0x0000001f00007819 */ /* 0x000fc800000006ff */
[----:B------:R0:W1:Y:S01]  /*2570*/  SYNCS.PHASECHK.TRANS64.TRYWAIT P0, [UR6+0x28c50], R0 ;  /* 0x028c5000ff0075a7 */ /* 0x0000620008000146 */
[----:B------:R-:W-:Y:S05]  /*2580*/  @!P2 BRA `(.L_x_3602) ;  /* 0x000000000004a947 */ /* 0x000fea0003800000 */
[----:B------:R-:W-:Y:S01]  /*2590*/  BPT.TRAP 0x1 ;  /* 0x000000040000795c */ /* 0x000fe20000300000 */
.L_x_3602:
[----:B-1----:R-:W-:Y:S05]  /*25a0*/  @P0 BRA `(.L_x_3603) ;  /* 0x0000000000080947 */ /* 0x002fea0003800000 */
[----:B------:R-:W1:Y:S02]  /*25b0*/  SYNCS.PHASECHK.TRANS64.TRYWAIT P0, [UR6+0x28c50], R0 ;  /* 0x028c5000ff0075a7 */ /* 0x000e640008000146 */
[----:B-1----:R-:W-:Y:S05]  /*25c0*/  @!P0 BRA `(.L_x_3604) ;  /* 0x000000e000948947 */ /* 0x002fea0003800000 */
.L_x_3603:
        /* <DEDUP_REMOVED lines=37> */
.L_x_3600:
[----:B------:R-:W-:Y:S01]  /*2820*/  BAR.SYNC.DEFER_BLOCKING 0xe, 0x100 ;  /* 0x0384000000007b1d */ /* 0x000fe20000010000 */
[----:B------:R-:W-:Y:S01]  /*2830*/  IMAD.U32 R3, RZ, RZ, UR39 ;  /* 0x00000027ff037e24 */ /* 0x000fe2000f8e00ff */
[----:B------:R-:W-:Y:S01]  /*2840*/  UIADD3 UR39, UR39, 0x1, URZ ;  /* 0x0000000127277890 */ /* 0x000fe2000fffe03f */
[----:B------:R-:W-:Y:S01]  /*2850*/  PLOP3.LUT P0, PT, PT, PT, PT, 0x8, 0x0 ;  /* 0x000000000000781c */ /* 0x000fe20003f0e170 */
[----:B------:R-:W-:Y:S02]  /*2860*/  IMAD.MOV.U32 R20, RZ, RZ, RZ ;  /* 0x000000ffff147224 */ /* 0x000fe400078e00ff */
[----:B0-----:R-:W-:Y:S01]  /*2870*/  IMAD R0, R3, 0x40, R16 ;  /* 0x0000004003007824 */ /* 0x001fe200078e0210 */
[----:B------:R-:W-:-:S04]  /*2880*/  UISETP.NE.AND UP0, UPT, UR39, 0x2, UPT ;  /* 0x000000022700788c */ /* 0x000fc8000bf05270 */
[----:B------:R-:W-:Y:S01]  /*2890*/  LEA R3, R0, UR42, 0x2 ;  /* 0x0000002a00037c11 */ /* 0x000fe2000f8e10ff */
        /* <DEDUP_REMOVED lines=136> */
.L_x_3596:
[----:B------:R-:W-:Y:S02]  /*3120*/  ISETP.GE.AND P1, PT, R152, 0x1, PT ;  /* 0x000000019800780c */ /* 0x000fe40003f26270 */
[----:B------:R-:W-:-:S11]  /*3130*/  PLOP3.LUT P0, PT, PT, PT, PT, 0x80, 0x0 ;  /* 0x000000000000781c */ /* 0x000fd60003f0f070 */
[----:B------:R-:W-:Y:S05]  /*3140*/  @!P1 BRA `(.L_x_3597) ;  /* 0x00000038006c9947 */ /* 0x000fea0003800000 */
        /* <DEDUP_REMOVED lines=29> */
.L_x_3606:
        /* <DEDUP_REMOVED lines=9> */
.L_x_3780:
[----:B------:R-:W-:Y:S05]  /*33b0*/  @!P0 BRA `(.L_x_3608) ;  /* 0x0000000000048947 */ /* 0x000fea0003800000 */
[----:B------:R-:W-:Y:S01]  /*33c0*/  BPT.TRAP 0x1 ;  /* 0x000000040000795c */ /* 0x000fe20000300000 */
.L_x_3608:
[----:B------:R-:W-:Y:S02]  /*33d0*/  IMAD.U32 R7, RZ, RZ, UR39 ;  /* 0x00000027ff077e24 */ /* 0x000fe4000f8e00ff */
[----:B------:R-:W-:-:S03]  /*33e0*/  IMAD.U32 R8, RZ, RZ, UR38 ;  /* 0x00000026ff087e24 */ /* 0x000fc6000f8e00ff */
[----:B------:R-:W-:Y:S02]  /*33f0*/  LEA R7, R7, UR42, 0x3 ;  /* 0x0000002a07077c11 */ /* 0x000fe4000f8e18ff */
[----:B------:R-:W-:-:S04]  /*3400*/  SHF.L.U32 R8, R8, 0x1f, RZ ;  /* 0x0000001f08087819 */ /* 0x000fc800000006ff */
[----:B------:R1:W2:Y:S01]  /*3410*/  SYNCS.PHASECHK.TRANS64.TRYWAIT P1, [R7+URZ+0x28c30], R8 ;  /* 0x028c3008070075a7 */ /* 0x0002a2000802017f */
[----:B------:R-:W-:Y:S05]  /*3420*/  @!P0 BRA `(.L_x_3609) ;  /* 0x0000000000048947 */ /* 0x000fea0003800000 */
[----:B------:R-:W-:Y:S01]  /*3430*/  BPT.TRAP 0x1 ;  /* 0x000000040000795c */ /* 0x000fe20000300000 */
.L_x_3609:
[----:B--2---:R-:W-:Y:S05]  /*3440*/  @P1 BRA `(.L_x_3610) ;  /* 0x0000000000081947 */ /* 0x004fea0003800000 */
[----:B------:R-:W2:Y:S02]  /*3450*/  SYNCS.PHASECHK.TRANS64.TRYWAIT P1, [R7+URZ+0x28c30], R8 ;  /* 0x028c3008070075a7 */ /* 0x000ea4000802017f */
[----:B--2---:R-:W-:Y:S05]  /*3460*/  @!P1 BRA `(.L_x_3611) ;  /* 0x000000d4001c9947 */ /* 0x004fea0003800000 */
.L_x_3610:
[----:B0-----:R-:W0:Y:S01]  /*3470*/  S2R R0, SR_TID.X ;  /* 0x0000000000007919 */ /* 0x001e220000002100 */
[----:B------:R-:W-:-:S04]  /*3480*/  UIADD3 UR4, UR42, 0x22400, URZ ;  /* 0x000224002a047890 */ /* 0x000fc8000fffe03f */
[----:B------:R-:W-:-:S04]  /*3490*/  USHF.R.U32.HI UR4, URZ, 0x4, UR4 ;  /* 0x000000043f047899 */ /* 0x000fc80008011604 */
[----:B------:R-:W-:Y:S01]  /*34a0*/  ULOP3.LUT UR4, UR4, 0x3fff, URZ, 0xc0, !UPT ;  /* 0x00003fff04047892 */ /* 0x000fe2000f8ec03f */
[----:B0-----:R-:W-:-:S05]  /*34b0*/  LOP3.LUT R3, R0, 0x7f, RZ, 0xc0, !PT ;  /* 0x0000007f00037812 */ /* 0x001fca00078ec0ff */
[----:B------:R-:W-:Y:S01]  /*34c0*/  IMAD.U32 R0, RZ, RZ, UR4 ;  /* 0x00000004ff007e24 */ /* 0x000fe2000f8e00ff */
[----:B------:R-:W-:Y:S05]  /*34d0*/  WARPSYNC.ALL ;  /* 0x0000000000007948 */ /* 0x000fea0003800000 */
[----:B------:R-:W-:Y:S02]  /*34e0*/  ISETP.NE.AND P1, PT, R3, RZ, PT ;  /* 0x000000ff0300720c */ /* 0x000fe40003f25270 */
[----:B------:R-:W-:-:S04]  /*34f0*/  LOP3.LUT R0, R0, 0x10000, RZ, 0xfc, !PT ;  /* 0x0001000000007812 */ /* 0x000fc800078efcff */
[----:B------:R-:W-:Y:S01]  /*3500*/  R2UR UR12, R0 ;  /* 0x00000000000c72ca */ /* 0x000fe200000e0000 */
[----:B------:R-:W-:Y:S01]  /*3510*/  UIADD3 UR4, UR42, 0x20400, URZ ;  /* 0x000204002a047890 */ /* 0x000fe2000fffe03f */
[----:B------:R-:W-:Y:S01]  /*3520*/  WARPGROUP.ARRIVE ;  /* 0x00000000000079c5 */ /* 0x000fe20000000000 */
[----:B------:R-:W-:Y:S01]  /*3530*/  UMOV UR7, 0x40000040 ;  /* 0x4000004000077882 */ /* 0x000fe20000000000 */
[----:B------:R-:W-:Y:S01]  /*3540*/  UMOV UR5, 0x40000040 ;  /* 0x4000004000057882 */ /* 0x000fe20000000000 */
[----:B------:R-:W-:Y:S01]  /*3550*/  USHF.R.U32.HI UR4, URZ, 0x4, UR4 ;  /* 0x000000043f047899 */ /* 0x000fe20008011604 */
[----:B------:R-:W-:Y:S01]  /*3560*/  IMAD R4, R173, -0x40, R152 ;  /* 0xffffffc0ad047824 */ /* 0x000fe200078e0298 */
[----:B------:R-:W-:Y:S01]  /*3570*/  UMOV UR11, 0x40000040 ;  /* 0x40000040000b7882 */ /* 0x000fe20000000000 */
[----:B------:R-:W-:Y:S01]  /*3580*/  UMOV UR9, 0x40000040 ;  /* 0x4000004000097882 */ /* 0x000fe20000000000 */
[----:B------:R-:W-:Y:S01]  /*3590*/  ULOP3.LUT UR4, UR4, 0x3fff, URZ, 0xc0, !UPT ;  /* 0x00003fff04047892 */ /* 0x000fe2000f8ec03f */
[----:B------:R-:W-:Y:S01]  /*35a0*/  UMOV UR15, 0x40000040 ;  /* 0x40000040000f7882 */ /* 0x000fe20000000000 */
[----:B------:R-:W-:-:S02]  /*35b0*/  IADD3 R4, -R17, 0x40, R4 ;  /* 0x0000004011047810 */ /* 0x000fc40007ffe104 */
[----:B------:R-:W-:Y:S02]  /*35c0*/  ULEA UR12, UR39, UR12, 0x9 ;  /* 0x0000000c270c7291 */ /* 0x000fe4000f8e483f */
[----:B------:R-:W-:Y:S01]  /*35d0*/  ULOP3.LUT UR13, UR4, 0x10000, URZ, 0xfc, !UPT ;  /* 0x00010000040d7892 */ /* 0x000fe2000f8efc3f */
[C---:B------:R-:W-:Y:S01]  /*35e0*/  ISETP.GT.AND P6, PT, R4.reuse, RZ, PT ;  /* 0x000000ff0400720c */ /* 0x040fe20003fc4270 */
[----:B------:R-:W-:Y:S01]  /*35f0*/  UIADD3 UR10, UR12, 0x4, URZ ;  /* 0x000000040c0a7890 */ /* 0x000fe2000fffe03f */
[C---:B------:R-:W-:Y:S01]  /*3600*/  ISETP.GT.AND P2, PT, R4.reuse, 0x1, PT ;  /* 0x000000010400780c */ /* 0x040fe20003f44270 */
[----:B------:R-:W-:Y:S01]  /*3610*/  UIADD3 UR8, UR13, 0x4, URZ ;  /* 0x000000040d087890 */ /* 0x000fe2000fffe03f */
[C---:B------:R-:W-:Y:S01]  /*3620*/  ISETP.GT.AND P3, PT, R4.reuse, 0x8, PT ;  /* 0x000000080400780c */ /* 0x040fe20003f64270 */
[----:B------:R-:W-:Y:S01]  /*3630*/  UMOV UR6, UR12 ;  /* 0x0000000c00067c82 */ /* 0x000fe20008000000 */
[----:B------:R-:W-:Y:S01]  /*3640*/  UMOV UR4, UR13 ;  /* 0x0000000d00047c82 */ /* 0x000fe20008000000 */
[----:B------:R-:W-:Y:S01]  /*3650*/  UIADD3 UR14, UR12, 0x6, URZ ;  /* 0x000000060c0e7890 */ /* 0x000fe2000fffe03f */
[----:B------:R-:W-:Y:S01]  /*3660*/  HGMMA.64x64x16.F32.BF16 R24, gdesc[UR4], RZ, !UPT, gsb0 ;  /* 0x00e00000041879f0 */ /* 0x000fe2000c0018ff */
[----:B------:R-:W-:Y:S01]  /*3670*/  UIADD3 UR6, UR12, 0x2, URZ ;  /* 0x000000020c067890 */ /* 0x000fe2000fffe03f */
[C---:B------:R-:W-:Y:S01]  /*3680*/  ISETP.GT.AND P4, PT, R4.reuse, 0x9, PT ;  /* 0x000000090400780c */ /* 0x040fe20003f84270 */
[----:B------:R-:W-:Y:S01]  /*3690*/  UIADD3 UR4, UR13, 0x2, URZ ;  /* 0x000000020d047890 */ /* 0x000fe2000fffe03f */
[----:B------:R-:W-:Y:S01]  /*36a0*/  ISETP.GT.AND P5, PT, R4, 0x10, PT ;  /* 0x000000100400780c */ /* 0x000fe20003fa4270 */
[----:B------:R-:W-:Y:S01]  /*36b0*/  UMOV UR7, 0x40000040 ;  /* 0x4000004000077882 */ /* 0x000fe20000000000 */
[----:B------:R-:W-:Y:S01]  /*36c0*/  UMOV UR5, 0x40000040 ;  /* 0x4000004000057882 */ /* 0x000fe20000000000 */
[----:B------:R-:W-:Y:S01]  /*36d0*/  UIADD3 UR12, UR13, 0x6, URZ ;  /* 0x000000060d0c7890 */ /* 0x000fe2000fffe03f */
[----:B------:R-:W-:-:S02]  /*36e0*/  ULDC UR20, c[0x0][0x988] ;  /* 0x0002620000147ab9 */ /* 0x000fc40000000800 */
        /* <DEDUP_REMOVED lines=218> */
.L_x_3612:
[----:B------:R3:W4:Y:S01]  /*4490*/  SYNCS.PHASECHK.TRANS64.TRYWAIT P2, [R7+URZ+0x28c50], R8 ;  /* 0x028c5008070075a7 */ /* 0x000722000804017f */
[----:B------:R-:W-:Y:S05]  /*44a0*/  @!P0 BRA `(.L_x_3613) ;  /* 0x0000000000048947 */ /* 0x000fea0003800000 */
[----:B------:R-:W-:Y:S01]  /*44b0*/  BPT.TRAP 0x1 ;  /* 0x000000040000795c */ /* 0x000fe20000300000 */
.L_x_3613:
[----:B------:R-:W-:Y:S01]  /*44c0*/  ULOP3.LUT UR49, UR49, 0x2000000, URZ, 0xfc, !UPT ;  /* 0x0200000031317892 */ /* 0x000fe2000f8efc3f */
[----:B----4-:R-:W-:Y:S11]  /*44d0*/  @P2 BRA `(.L_x_3614) ;  /* 0x0000000000082947 */ /* 0x010ff60003800000 */
[----:B------:R-:W4:Y:S02]  /*44e0*/  SYNCS.PHASECHK.TRANS64.TRYWAIT P2, [R7+URZ+0x28c50], R8 ;  /* 0x028c5008070075a7 */ /* 0x000f24000804017f */
[----:B----4-:R-:W-:Y:S05]  /*44f0*/  @!P2 BRA `(.L_x_3615) ;  /* 0x000000c4000ca947 */ /* 0x010fea0003800000 */
.L_x_3614:
[----:B------:R-:W-:Y:S01]  /*4500*/  ULEA UR10, UR39, UR49, 0xc ;  /* 0x00000031270a7291 */ /* 0x000fe2000f8e603f */
[----:B------:R-:W-:Y:S01]  /*4510*/  WARPGROUP.ARRIVE ;  /* 0x00000000000079c5 */ /* 0x000fe20000000000 */
[----:B------:R-:W-:Y:S01]  /*4520*/  UMOV UR7, 0x40000040 ;  /* 0x4000004000077882 */ /* 0x000fe20000000000 */
[----:B------:R-:W-:Y:S01]  /*4530*/  UMOV UR11, 0x40000040 ;  /* 0x40000040000b7882 */ /* 0x000fe20000000000 */
[----:B------:R-:W-:Y:S01]  /*4540*/  ISETP.GE.AND P2, PT, R152, 0x41, PT ;  /* 0x000000419800780c */ /* 0x000fe20003f46270 */
[----:B-1234-:R-:W-:Y:S02]  /*4550*/  @!P1 VIADD R7, R7, 0x28c60 ;  /* 0x00028c6007079836 */ /* 0x01efe40000000000 */
[----:B------:R-:W-:Y:S02]  /*4560*/  UMOV UR6, UR10 ;  /* 0x0000000a00067c82 */ /* 0x000fe40008000000 */
[----:B------:R-:W-:Y:S01]  /*4570*/  HGMMA.64x256x16.F32.BF16 R24, R156, gdesc[UR4].tnspB, RZ, !UPT, gsb0 ;  /* 0x43e000049c187df0 */ /* 0x000fe2000c0018ff */
[----:B------:R-:W-:Y:S01]  /*4580*/  UIADD3 UR6, UR10, 0x80, URZ ;  /* 0x000000800a067890 */ /* 0x000fe2000fffe03f */
[----:B------:R-:W-:Y:S01]  /*4590*/  @!P1 PRMT R7, RZ, 0x654, R7 ;  /* 0x00000654ff079816 */ /* 0x000fe20000000007 */
[----:B------:R-:W-:Y:S01]  /*45a0*/  UMOV UR7, 0x40000040 ;  /* 0x4000004000077882 */ /* 0x000fe20000000000 */
[----:B------:R-:W-:-:S02]  /*45b0*/  WARPGROUP.DEPBAR.LE gsb0, 0x0 ;  /* 0x00008000000079c5 */ /* 0x000fc40000010000 */
[----:B------:R-:W-:-:S15]  /*45c0*/  WARPGROUP.ARRIVE ;  /* 0x00000000000079c5 */ /* 0x000fde0000000000 */
[----:B------:R-:W-:-:S07]  /*45d0*/  NOP ;  /* 0x0000000000007918 */ /* 0x000fce0000000000 */
        /* <DEDUP_REMOVED lines=23> */
[----:B-1----:R-:W-:Y:S01]  /*4750*/  VIADD R7, R173, 0xfffffffe ;  /* 0xfffffffead077836 */ /* 0x002fe20000000000 */
[----:B------:R-:W-:Y:S01]  /*4760*/  UMOV UR21, UR39 ;  /* 0x0000002700157c82 */ /* 0x000fe20008000000 */
[----:B------:R-:W-:Y:S01]  /*4770*/  IMAD.MOV.U32 R9, RZ, RZ, R4 ;  /* 0x000000ffff097224 */ /* 0x000fe200078e0004 */
[----:B------:R-:W-:Y:S01]  /*4780*/  ULDC UR20, c[0x0][0x988] ;  /* 0x0002620000147ab9 */ /* 0x000fe20000000800 */
[----:B------:R-:W-:-:S07]  /*4790*/  IMAD.MOV.U32 R10, RZ, RZ, R3 ;  /* 0x000000ffff0a7224 */ /* 0x000fce00078e0003 */
.L_x_3625:
[----:B------:R-:W-:Y:S01]  /*47a0*/  UIADD3 UR39, UR21, 0x1, URZ ;  /* 0x0000000115277890 */ /* 0x000fe2000fffe03f */
[C---:B------:R-:W-:Y:S01]  /*47b0*/  ISETP.GT.AND P2, PT, R7.reuse, RZ, PT ;  /* 0x000000ff0700720c */ /* 0x040fe20003f44270 */
[----:B------:R-:W-:Y:S02]  /*47c0*/  VIADD R7, R7, 0xffffffff ;  /* 0xffffffff07077836 */ /* 0x000fe40000000000 */
[----:B------:R-:W-:-:S04]  /*47d0*/  UISETP.NE.AND UP0, UPT, UR39, 0x2, UPT ;  /* 0x000000022700788c */ /* 0x000fc8000bf05270 */
[----:B------:R-:W-:Y:S02]  /*47e0*/  USEL UR6, URZ, 0x1, UP0 ;  /* 0x000000013f067887 */ /* 0x000fe40008000000 */
[----:B------:R-:W-:Y:S02]  /*47f0*/  USEL UR39, UR39, URZ, UP0 ;  /* 0x0000003f27277287 */ /* 0x000fe40008000000 */
[----:B------:R-:W-:Y:S01]  /*4800*/  ULOP3.LUT UR38, UR38, UR6, URZ, 0x3c, !UPT ;  /* 0x0000000626267292 */ /* 0x000fe2000f8e3c3f */
[----:B0123--:R-:W-:Y:S11]  /*4810*/  @!P0 BRA `(.L_x_3617) ;  /* 0x0000000000048947 */ /* 0x00fff60003800000 */
[----:B------:R-:W-:Y:S01]  /*4820*/  BPT.TRAP 0x1 ;  /* 0x000000040000795c */ /* 0x000fe20000300000 */
.L_x_3617:
[----:B------:R-:W-:Y:S01]  /*4830*/  ULEA UR22, UR39, UR42, 0x3 ;  /* 0x0000002a27167291 */ /* 0x000fe2000f8e183f */
[----:B------:R-:W-:-:S05]  /*4840*/  IMAD.U32 R8, RZ, RZ, UR38 ;  /* 0x00000026ff087e24 */ /* 0x000fca000f8e00ff */
[----:B------:R-:W-:-:S04]  /*4850*/  SHF.L.U32 R8, R8, 0x1f, RZ ;  /* 0x0000001f08087819 */ /* 0x000fc800000006ff */
[----:B------:R1:W2:Y:S01]  /*4860*/  SYNCS.PHASECHK.TRANS64.TRYWAIT P3, [UR22+0x28c30], R8 ;  /* 0x028c3008ff0075a7 */ /* 0x0002a20008060156 */
[----:B------:R-:W-:Y:S05]  /*4870*/  @!P0 BRA `(.L_x_3618) ;  /* 0x0000000000048947 */ /* 0x000fea0003800000 */
[----:B------:R-:W-:Y:S01]  /*4880*/  BPT.TRAP 0x1 ;  /* 0x000000040000795c */ /* 0x000fe20000300000 */
.L_x_3618:
[----:B--2---:R-:W-:Y:S05]  /*4890*/  @P3 BRA `(.L_x_3619) ;  /* 0x0000000000083947 */ /* 0x004fea0003800000 */
[----:B------:R-:W2:Y:S02]  /*48a0*/  SYNCS.PHASECHK.TRANS64.TRYWAIT P3, [UR22+0x28c30], R8 ;  /* 0x028c3008ff0075a7 */ /* 0x000ea40008060156 */
[----:B--2---:R-:W-:Y:S05]  /*48b0*/  @!P3 BRA `(.L_x_3620) ;  /* 0x000000c00030b947 */ /* 0x004fea0003800000 */
.L_x_3619:
        /* <DEDUP_REMOVED lines=26> */
[----:B------:R-:W-:-:S04]  /*4a60*/  FMNMX.FTZ R4, R152, R10, !PT ;  /* 0x0000000a98047209 */ /* 0x000fc80007810000 */
        /* <DEDUP_REMOVED lines=32> */
[--C-:B------:R-:W-:Y:S01]  /*4c70*/  FFMA.FTZ R156, R160, UR20, -R14.reuse ;  /* 0x00000014a09c7c23 */ /* 0x100fe2000801080e */
[--C-:B------:R-:W-:Y:S01]  /*4c80*/  FFMA.FTZ R160, R168, UR20, -R14.reuse ;  /* 0x00000014a8a07c23 */ /* 0x100fe2000801080e */
[----:B------:R-:W-:Y:S01]  /*4c90*/  FMUL.FTZ R10, R10, UR20 ;  /* 0x000000140a0a7c20 */ /* 0x000fe20008410000 */
[----:B------:R-:W-:Y:S01]  /*4ca0*/  FMNMX.FTZ R4, R174, R13, !PT ;  /* 0x0000000dae047209 */ /* 0x000fe20007810000 */
[--C-:B------:R-:W-:Y:S01]  /*4cb0*/  FFMA.FTZ R164, R164, UR20, -R14.reuse ;  /* 0x00000014a4a47c23 */ /* 0x100fe2000801080e */
[--C-:B------:R-:W-:Y:S01]  /*4cc0*/  FFMA.FTZ R152, R152, UR20, -R14.reuse ;  /* 0x0000001498987c23 */ /* 0x100fe2000801080e */
[----:B------:R-:W0:Y:S01]  /*4cd0*/  MUFU.EX2 R11, R10 ;  /* 0x0000000a000b7308 */ /* 0x000e220000000800 */
[----:B------:R-:W-:Y:S01]  /*4ce0*/  FMNMX.FTZ R15, R175, R4, !PT ;  /* 0x00000004af0f7209 */ /* 0x000fe20007810000 */
[--C-:B------:R-:W-:Y:S01]  /*4cf0*/  FFMA.FTZ R13, R153, UR20, -R14.reuse ;  /* 0x00000014990d7c23 */ /* 0x100fe2000801080e */
[--C-:B------:R-:W-:Y:S01]  /*4d00*/  FFMA.FTZ R21, R161, UR20, -R14.reuse ;  /* 0x00000014a1157c23 */ /* 0x100fe2000801080e */
[--C-:B------:R-:W-:Y:S01]  /*4d10*/  FFMA.FTZ R153, R165, UR20, -R14.reuse ;  /* 0x00000014a5997c23 */ /* 0x100fe2000801080e */
[----:B------:R-:W-:Y:S01]  /*4d20*/  FMNMX.FTZ R4, R178, R15, !PT ;  /* 0x0000000fb2047209 */ /* 0x000fe20007810000 */
[--C-:B------:R-:W-:Y:S01]  /*4d30*/  FFMA.FTZ R20, R172, UR20, -R14.reuse ;  /* 0x00000014ac147c23 */ /* 0x100fe2000801080e */
[--C-:B------:R-:W-:Y:S01]  /*4d40*/  FFMA.FTZ R161, R173, UR20, -R14.reuse ;  /* 0x00000014ada17c23 */ /* 0x100fe2000801080e */
[----:B------:R-:W-:Y:S01]  /*4d50*/  MUFU.EX2 R10, R12 ;  /* 0x0000000c000a7308 */ /* 0x000fe20000000800 */
[----:B------:R-:W-:Y:S01]  /*4d60*/  FMNMX.FTZ R15, R179, R4, !PT ;  /* 0x00000004b30f7209 */ /* 0x000fe20007810000 */
[--C-:B------:R-:W-:Y:S01]  /*4d70*/  FFMA.FTZ R165, R177, UR20, -R14.reuse ;  /* 0x00000014b1a57c23 */ /* 0x100fe2000801080e */
[--C-:B------:R-:W-:Y:S01]  /*4d80*/  FFMA.FTZ R180, R180, UR20, -R14.reuse ;  /* 0x00000014b4b47c23 */ /* 0x100fe2000801080e */
[--C-:B------:R-:W-:Y:S01]  /*4d90*/  FFMA.FTZ R181, R181, UR20, -R14.reuse ;  /* 0x00000014b5b57c23 */ /* 0x100fe2000801080e */
[----:B------:R-:W-:Y:S01]  /*4da0*/  FMNMX.FTZ R4, R182, R15, !PT ;  /* 0x0000000fb6047209 */ /* 0x000fe20007810000 */
[----:B------:R-:W-:-:S02]  /*4db0*/  FFMA.FTZ R15, R157, UR20, -R14 ;  /* 0x000000149d0f7c23 */ /* 0x000fc4000801080e */
[----:B------:R2:W-:Y:S01]  /*4dc0*/  MUFU.EX2 R12, R164 ;  /* 0x000000a4000c7308 */ /* 0x0005e20000000800 */
[----:B------:R-:W-:Y:S01]  /*4dd0*/  FMNMX.FTZ R4, R183, R4, !PT ;  /* 0x00000004b7047209 */ /* 0x000fe20007810000 */
[-C--:B0-----:R-:W-:Y:S01]  /*4de0*/  FMUL.FTZ R24, R24, R11.reuse ;  /* 0x0000000b18187220 */ /* 0x081fe20000410000 */
[-C--:B------:R-:W-:Y:S01]  /*4df0*/  FMUL.FTZ R25, R25, R11.reuse ;  /* 0x0000000b19197220 */ /* 0x080fe20000410000 */
[-C--:B------:R-:W-:Y:S01]  /*4e00*/  FMUL.FTZ R28, R28, R11.reuse ;  /* 0x0000000b1c1c7220 */ /* 0x080fe20000410000 */
[-C--:B------:R-:W-:Y:S01]  /*4e10*/  FMUL.FTZ R29, R29, R11.reuse ;  /* 0x0000000b1d1d7220 */ /* 0x080fe20000410000 */
[----:B------:R-:W0:Y:S01]  /*4e20*/  SHFL.BFLY PT, R157, R4, 0x2, 0x1f ;  /* 0x0c401f00049d7f89 */ /* 0x000e2200000e0000 */
[-C--:B------:R-:W-:Y:S01]  /*4e30*/  FMUL.FTZ R32, R32, R11.reuse ;  /* 0x0000000b20207220 */ /* 0x080fe20000410000 */
[----:B------:R-:W3:Y:S01]  /*4e40*/  MUFU.EX2 R152, R152 ;  /* 0x0000009800987308 */ /* 0x000ee20000000800 */
[----:B--2---:R-:W-:Y:S01]  /*4e50*/  FFMA.FTZ R164, R176, UR20, -R14 ;  /* 0x00000014b0a47c23 */ /* 0x004fe2000801080e */
[-C--:B------:R-:W-:Y:S01]  /*4e60*/  FMUL.FTZ R33, R33, R11.reuse ;  /* 0x0000000b21217220 */ /* 0x080fe20000410000 */
[-C--:B------:R-:W-:Y:S01]  /*4e70*/  FMUL.FTZ R36, R36, R11.reuse ;  /* 0x0000000b24247220 */ /* 0x080fe20000410000 */
[-C--:B------:R-:W-:Y:S01]  /*4e80*/  FMUL.FTZ R37, R37, R11.reuse ;  /* 0x0000000b25257220 */ /* 0x080fe20000410000 */
[-C--:B------:R-:W-:Y:S01]  /*4e90*/  FMUL.FTZ R40, R40, R11.reuse ;  /* 0x0000000b28287220 */ /* 0x080fe20000410000 */
[-C--:B------:R-:W-:Y:S01]  /*4ea0*/  FMUL.FTZ R41, R41, R11.reuse ;  /* 0x0000000b29297220 */ /* 0x080fe20000410000 */
[-C--:B------:R-:W-:Y:S01]  /*4eb0*/  FMUL.FTZ R44, R44, R11.reuse ;  /* 0x0000000b2c2c7220 */ /* 0x080fe20000410000 */
[----:B------:R-:W2:Y:S01]  /*4ec0*/  MUFU.EX2 R13, R13 ;  /* 0x0000000d000d7308 */ /* 0x000ea20000000800 */
[-C--:B------:R-:W-:Y:S01]  /*4ed0*/  FMUL.FTZ R45, R45, R11.reuse ;  /* 0x0000000b2d2d7220 */ /* 0x080fe20000410000 */
[-C--:B------:R-:W-:Y:S01]  /*4ee0*/  FMUL.FTZ R48, R48, R11.reuse ;  /* 0x0000000b30307220 */ /* 0x080fe20000410000 */
[-C--:B------:R-:W-:Y:S01]  /*4ef0*/  FMUL.FTZ R49, R49, R11.reuse ;  /* 0x0000000b31317220 */ /* 0x080fe20000410000 */
[-C--:B------:R-:W-:Y:S01]  /*4f00*/  FMUL.FTZ R52, R52, R11.reuse ;  /* 0x0000000b34347220 */ /* 0x080fe20000410000 */
[-C--:B------:R-:W-:Y:S01]  /*4f10*/  FMUL.FTZ R53, R53, R11.reuse ;  /* 0x0000000b35357220 */ /* 0x080fe20000410000 */
[-C--:B------:R-:W-:Y:S01]  /*4f20*/  FMUL.FTZ R56, R56, R11.reuse ;  /* 0x0000000b38387220 */ /* 0x080fe20000410000 */
[-C--:B------:R-:W-:Y:S01]  /*4f30*/  FMUL.FTZ R57, R57, R11.reuse ;  /* 0x0000000b39397220 */ /* 0x080fe20000410000 */
[----:B------:R-:W4:Y:S01]  /*4f40*/  MUFU.EX2 R15, R15 ;  /* 0x0000000f000f7308 */ /* 0x000f220000000800 */
[----:B---3--:R-:W-:Y:S01]  /*4f50*/  FFMA.FTZ R6, R11, R6, R152 ;  /* 0x000000060b067223 */ /* 0x008fe20000010098 */
[-C--:B------:R-:W-:Y:S01]  /*4f60*/  FMUL.FTZ R60, R60, R11.reuse ;  /* 0x0000000b3c3c7220 */ /* 0x080fe20000410000 */
[-C--:B------:R-:W-:Y:S01]  /*4f70*/  FMUL.FTZ R61, R61, R11.reuse ;  /* 0x0000000b3d3d7220 */ /* 0x080fe20000410000 */
[-C--:B------:R-:W-:Y:S01]  /*4f80*/  FMUL.FTZ R64, R64, R11.reuse ;  /* 0x0000000b40407220 */ /* 0x080fe20000410000 */
[----:B------:R-:W-:Y:S01]  /*4f90*/  FMUL.FTZ R65, R65, R11 ;  /* 0x0000000b41417220 */ /* 0x000fe20000410000 */
[----:B0-----:R-:W-:Y:S01]  /*4fa0*/  FMNMX.FTZ R168, R4, R157, !PT ;  /* 0x0000009d04a87209 */ /* 0x001fe20007810000 */
[----:B------:R-:W-:Y:S01]  /*4fb0*/  FFMA.FTZ R157, R169, UR20, -R14 ;  /* 0x00000014a99d7c23 */ /* 0x000fe2000801080e */
[----:B------:R-:W-:Y:S01]  /*4fc0*/  MUFU.EX2 R156, R156 ;  /* 0x0000009c009c7308 */ /* 0x000fe20000000800 */
[-C--:B------:R-:W-:Y:S01]  /*4fd0*/  FMUL.FTZ R68, R68, R11.reuse ;  /* 0x0000000b44447220 */ /* 0x080fe20000410000 */
[-C--:B------:R-:W-:Y:S01]  /*4fe0*/  FMUL.FTZ R69, R69, R11.reuse ;  /* 0x0000000b45457220 */ /* 0x080fe20000410000 */
[----:B------:R-:W0:Y:S01]  /*4ff0*/  SHFL.BFLY PT, R169, R168, 0x1, 0x1f ;  /* 0x0c201f00a8a97f89 */ /* 0x000e2200000e0000 */
        /* <DEDUP_REMOVED lines=22> */
[----:B------:R-:W-:Y:S01]  /*5160*/  FMUL.FTZ R109, R109, R11 ;  /* 0x0000000b6d6d7220 */ /* 0x000fe20000410000 */
[----:B0-----:R-:W-:Y:S01]  /*5170*/  FMNMX.FTZ R4, R168, R169, !PT ;  /* 0x000000a9a8047209 */ /* 0x001fe20007810000 */
[-C--:B------:R-:W-:Y:S01]  /*5180*/  FMUL.FTZ R112, R112, R11.reuse ;  /* 0x0000000b70707220 */ /* 0x080fe20000410000 */
[-C--:B------:R-:W-:Y:S01]  /*5190*/  FMUL.FTZ R113, R113, R11.reuse ;  /* 0x0000000b71717220 */ /* 0x080fe20000410000 */
[-C--:B------:R-:W-:Y:S01]  /*51a0*/  FMUL.FTZ R116, R116, R11.reuse ;  /* 0x0000000b74747220 */ /* 0x080fe20000410000 */
[-C--:B------:R-:W-:Y:S01]  /*51b0*/  FMUL.FTZ R117, R117, R11.reuse ;  /* 0x0000000b75757220 */ /* 0x080fe20000410000 */
[C---:B------:R-:W-:Y:S01]  /*51c0*/  FADD.FTZ R14, -R4.reuse, R9 ;  /* 0x00000009040e7221 */ /* 0x040fe20000010100 */
[----:B------:R-:W-:Y:S01]  /*51d0*/  FMUL.FTZ R177, R4, UR20 ;  /* 0x0000001404b17c20 */ /* 0x000fe20008410000 */
[----:B------:R0:W-:Y:S01]  /*51e0*/  MUFU.EX2 R168, R180 ;  /* 0x000000b400a87308 */ /* 0x0001e20000000800 */
[----:B------:R-:W-:Y:S01]  /*51f0*/  FMUL.FTZ R120, R120, R11 ;  /* 0x0000000b78787220 */ /* 0x000fe20000410000 */
[----:B------:R-:W-:Y:S01]  /*5200*/  FMUL.FTZ R14, R14, UR20 ;  /* 0x000000140e0e7c20 */ /* 0x000fe20008410000 */
[--C-:B------:R-:W-:Y:S01]  /*5210*/  FFMA.FTZ R169, R154, UR20, -R177.reuse ;  /* 0x000000149aa97c23 */ /* 0x100fe200080108b1 */
[--C-:B------:R-:W-:Y:S01]  /*5220*/  FFMA.FTZ R172, R155, UR20, -R177.reuse ;  /* 0x000000149bac7c23 */ /* 0x100fe200080108b1 */
[--C-:B------:R-:W-:Y:S01]  /*5230*/  FFMA.FTZ R155, R158, UR20, -R177.reuse ;  /* 0x000000149e9b7c23 */ /* 0x100fe200080108b1 */
[--C-:B------:R-:W-:Y:S01]  /*5240*/  FFMA.FTZ R176, R159, UR20, -R177.reuse ;  /* 0x000000149fb07c23 */ /* 0x100fe200080108b1 */
[--C-:B------:R-:W-:Y:S01]  /*5250*/  FFMA.FTZ R173, R174, UR20, -R177.reuse ;  /* 0x00000014aead7c23 */ /* 0x100fe200080108b1 */
[----:B------:R-:W-:Y:S01]  /*5260*/  MUFU.EX2 R14, R14 ;  /* 0x0000000e000e7308 */ /* 0x000fe20000000800 */
[--C-:B------:R-:W-:Y:S01]  /*5270*/  FFMA.FTZ R174, R175, UR20, -R177.reuse ;  /* 0x00000014afae7c23 */ /* 0x100fe200080108b1 */
[--C-:B------:R-:W-:Y:S01]  /*5280*/  FFMA.FTZ R159, R162, UR20, -R177.reuse ;  /* 0x00000014a29f7c23 */ /* 0x100fe200080108b1 */
[--C-:B------:R-:W-:Y:S01]  /*5290*/  FFMA.FTZ R175, R178, UR20, -R177.reuse ;  /* 0x00000014b2af7c23 */ /* 0x100fe200080108b1 */
[--C-:B------:R-:W-:Y:S01]  /*52a0*/  FFMA.FTZ R206, R167, UR20, -R177.reuse ;  /* 0x00000014a7ce7c23 */ /* 0x100fe200080108b1 */
[--C-:B------:R-:W-:Y:S01]  /*52b0*/  FFMA.FTZ R178, R179, UR20, -R177.reuse ;  /* 0x00000014b3b27c23 */ /* 0x100fe200080108b1 */
[--C-:B------:R-:W-:Y:S01]  /*52c0*/  FFMA.FTZ R167, R170, UR20, -R177.reuse ;  /* 0x00000014aaa77c23 */ /* 0x100fe200080108b1 */
[----:B------:R-:W-:Y:S01]  /*52d0*/  IMAD.MOV R154, RZ, RZ, -R18 ;  /* 0x000000ffff9a7224 */ /* 0x000fe200078e0a12 */
[----:B------:R-:W3:Y:S01]  /*52e0*/  MUFU.EX2 R169, R169 ;  /* 0x000000a900a97308 */ /* 0x000ee20000000800 */
[----:B--2---:R-:W-:Y:S01]  /*52f0*/  FADD.FTZ R179, R13, R6 ;  /* 0x000000060db37221 */ /* 0x004fe20000010000 */
[--C-:B------:R-:W-:Y:S01]  /*5300*/  FFMA.FTZ R170, R171, UR20, -R177.reuse ;  /* 0x00000014abaa7c23 */ /* 0x100fe200080108b1 */
[----:B0-----:R-:W-:Y:S01]  /*5310*/  FFMA.FTZ R180, R163, UR20, -R177 ;  /* 0x00000014a3b47c23 */ /* 0x001fe200080108b1 */
[----:B------:R-:W-:-:S02]  /*5320*/  IMAD.U32 R171, RZ, RZ, UR22 ;  /* 0x00000016ffab7e24 */ /* 0x000fc4000f8e00ff */
[----:B------:R-:W-:Y:S01]  /*5330*/  FADD.FTZ R6, R10, R179 ;  /* 0x000000b30a067221 */ /* 0x000fe20000010000 */
[----:B------:R-:W-:Y:S01]  /*5340*/  ISETP.NE.AND P3, PT, R17, R154, PT ;  /* 0x0000009a1100720c */ /* 0x000fe20003f65270 */
[--C-:B------:R-:W-:Y:S01]  /*5350*/  FFMA.FTZ R163, R166, UR20, -R177.reuse ;  /* 0x00000014a6a37c23 */ /* 0x100fe200080108b1 */
[----:B------:R-:W0:Y:S01]  /*5360*/  MUFU.EX2 R172, R172 ;  /* 0x000000ac00ac7308 */ /* 0x000e220000000800 */
[----:B------:R-:W-:Y:S02]  /*5370*/  @!P1 VIADD R154, R171, 0x28c40 ;  /* 0x00028c40ab9a9836 */ /* 0x000fe40000000000 */
[----:B----4-:R-:W-:Y:S01]  /*5380*/  FADD.FTZ R179, R15, R6 ;  /* 0x000000060fb37221 */ /* 0x010fe20000010000 */
[--C-:B------:R-:W-:Y:S01]  /*5390*/  FFMA.FTZ R182, R182, UR20, -R177.reuse ;  /* 0x00000014b6b67c23 */ /* 0x100fe200080108b1 */
[----:B------:R-:W-:Y:S01]  /*53a0*/  FFMA.FTZ R177, R183, UR20, -R177 ;  /* 0x00000014b7b17c23 */ /* 0x000fe200080108b1 */
[-C--:B------:R-:W-:Y:S01]  /*53b0*/  FMUL.FTZ R121, R121, R11.reuse ;  /* 0x0000000b79797220 */ /* 0x080fe20000410000 */
[----:B------:R-:W-:Y:S01]  /*53c0*/  @!P1 PRMT R154, RZ, 0x654, R154 ;  /* 0x00000654ff9a9816 */ /* 0x000fe2000000009a */
[----:B------:R-:W-:Y:S01]  /*53d0*/  FMUL.FTZ R124, R124, R11 ;  /* 0x0000000b7c7c7220 */ /* 0x000fe20000410000 */
[----:B------:R-:W2:Y:S01]  /*53e0*/  MUFU.EX2 R155, R155 ;  /* 0x0000009b009b7308 */ /* 0x000ea20000000800 */
[----:B---3--:R-:W-:Y:S01]  /*53f0*/  FFMA.FTZ R5, R14, R5, R169 ;  /* 0x000000050e057223 */ /* 0x008fe200000100a9 */
[----:B------:R3:W-:Y:S01]  /*5400*/  @!P1 SYNCS.ARRIVE.TRANS64.RED.A1T0 RZ, [R154+URZ], RZ ;  /* 0x000000ff9aff99a7 */ /* 0x0007e2000810043f */
[-C--:B------:R-:W-:Y:S01]  /*5410*/  FMUL.FTZ R125, R125, R11.reuse ;  /* 0x0000000b7d7d7220 */ /* 0x080fe20000410000 */
[-C--:B------:R-:W-:Y:S01]  /*5420*/  FMUL.FTZ R128, R128, R11.reuse ;  /* 0x0000000b80807220 */ /* 0x080fe20000410000 */
[-C--:B------:R-:W-:Y:S01]  /*5430*/  FMUL.FTZ R129, R129, R11.reuse ;  /* 0x0000000b81817220 */ /* 0x080fe20000410000 */
[-C--:B------:R-:W-:Y:S01]  /*5440*/  FMUL.FTZ R132, R132, R11.reuse ;  /* 0x0000000b84847220 */ /* 0x080fe20000410000 */
[-C--:B------:R-:W-:Y:S01]  /*5450*/  FMUL.FTZ R133, R133, R11.reuse ;  /* 0x0000000b85857220 */ /* 0x080fe20000410000 */
[----:B------:R-:W4:Y:S01]  /*5460*/  MUFU.EX2 R176, R176 ;  /* 0x000000b000b07308 */ /* 0x000f220000000800 */
[----:B0-----:R-:W-:Y:S01]  /*5470*/  FADD.FTZ R6, R172, R5 ;  /* 0x00000005ac067221 */ /* 0x001fe20000010000 */
[----:B---3--:R-:W-:Y:S01]  /*5480*/  FADD.FTZ R154, R156, R179 ;  /* 0x000000b39c9a7221 */ /* 0x008fe20000010000 */
[-C--:B------:R-:W-:Y:S01]  /*5490*/  FMUL.FTZ R136, R136, R11.reuse ;  /* 0x0000000b88887220 */ /* 0x080fe20000410000 */
[-C--:B------:R-:W-:Y:S01]  /*54a0*/  FMUL.FTZ R137, R137, R11.reuse ;  /* 0x0000000b89897220 */ /* 0x080fe20000410000 */
[-C--:B------:R-:W-:Y:S01]  /*54b0*/  FMUL.FTZ R140, R140, R11.reuse ;  /* 0x0000000b8c8c7220 */ /* 0x080fe20000410000 */
[----:B------:R-:W-:Y:S01]  /*54c0*/  FADD.FTZ R179, R21, R154 ;  /* 0x0000009a15b37221 */ /* 0x000fe20000010000 */
[-C--:B------:R-:W-:Y:S01]  /*54d0*/  FMUL.FTZ R141, R141, R11.reuse ;  /* 0x0000000b8d8d7220 */ /* 0x080fe20000410000 */
[----:B------:R-:W0:Y:S01]  /*54e0*/  MUFU.EX2 R159, R159 ;  /* 0x0000009f009f7308 */ /* 0x000e220000000800 */
[----:B--2---:R-:W-:Y:S01]  /*54f0*/  FADD.FTZ R5, R155, R6 ;  /* 0x000000069b057221 */ /* 0x004fe20000010000 */
[----:B------:R-:W-:Y:S01]  /*5500*/  FADD.FTZ R154, R12, R179 ;  /* 0x000000b30c9a7221 */ /* 0x000fe20000010000 */
[-C--:B------:R-:W-:Y:S01]  /*5510*/  FMUL.FTZ R144, R144, R11.reuse ;  /* 0x0000000b90907220 */ /* 0x080fe20000410000 */
[-C--:B------:R-:W-:Y:S01]  /*5520*/  FMUL.FTZ R145, R145, R11.reuse ;  /* 0x0000000b91917220 */ /* 0x080fe20000410000 */
[-C--:B------:R-:W-:Y:S01]  /*5530*/  FMUL.FTZ R148, R148, R11.reuse ;  /* 0x0000000b94947220 */ /* 0x080fe20000410000 */
[----:B------:R-:W-:Y:S01]  /*5540*/  FADD.FTZ R179, R153, R154 ;  /* 0x0000009a99b37221 */ /* 0x000fe20000010000 */
[----:B------:R-:W-:Y:S01]  /*5550*/  FMUL.FTZ R149, R149, R11 ;  /* 0x0000000b95957220 */ /* 0x000fe20000410000 */
[----:B------:R-:W2:Y:S01]  /*5560*/  MUFU.EX2 R180, R180 ;  /* 0x000000b400b47308 */ /* 0x000ea20000000800 */
[----:B----4-:R-:W-:Y:S01]  /*5570*/  FADD.FTZ R6, R176, R5 ;  /* 0x00000005b0067221 */ /* 0x010fe20000010000 */
[----:B------:R-:W-:Y:S01]  /*5580*/  FADD.FTZ R154, R160, R179 ;  /* 0x000000b3a09a7221 */ /* 0x000fe20000010000 */
[----:B------:R-:W-:Y:S01]  /*5590*/  F2FP.BF16.F32.PACK_AB R152, R13, R152 ;  /* 0x000000980d98723e */ /* 0x000fe200000010ff */
[-C--:B------:R-:W-:Y:S01]  /*55a0*/  FMUL.FTZ R26, R26, R14.reuse ;  /* 0x0000000e1a1a7220 */ /* 0x080fe20000410000 */
[----:B------:R-:W-:Y:S01]  /*55b0*/  F2FP.BF16.F32.PACK_AB R155, R176, R155 ;  /* 0x0000009bb09b723e */ /* 0x000fe200000010ff */
[----:B------:R-:W-:Y:S01]  /*55c0*/  FMUL.FTZ R27, R27, R14 ;  /* 0x0000000e1b1b7220 */ /* 0x000fe20000410000 */
[----:B------:R-:W-:Y:S01]  /*55d0*/  F2FP.BF16.F32.PACK_AB R156, R21, R156 ;  /* 0x0000009c159c723e */ /* 0x000fe200000010ff */
[----:B------:R-:W3:Y:S01]  /*55e0*/  MUFU.EX2 R163, R163 ;  /* 0x000000a300a37308 */ /* 0x000ee20000000800 */
        /* <DEDUP_REMOVED lines=16> */
[----:B---3--:R-:W-:Y:S01]  /*56f0*/  FADD.FTZ R5, R163, R6 ;  /* 0x00000006a3057221 */ /* 0x008fe20000010000 */
[-C--:B------:R-:W-:Y:S01]  /*5700*/  FMUL.FTZ R54, R54, R14.reuse ;  /* 0x0000000e36367220 */ /* 0x080fe20000410000 */
[-C--:B------:R-:W-:Y:S01]  /*5710*/  FMUL.FTZ R55, R55, R14.reuse ;  /* 0x0000000e37377220 */ /* 0x080fe20000410000 */
[-C--:B------:R-:W-:Y:S01]  /*5720*/  FMUL.FTZ R58, R58, R14.reuse ;  /* 0x0000000e3a3a7220 */ /* 0x080fe20000410000 */
[-C--:B------:R-:W-:Y:S01]  /*5730*/  FMUL.FTZ R59, R59, R14.reuse ;  /* 0x0000000e3b3b7220 */ /* 0x080fe20000410000 */
[-C--:B------:R-:W-:Y:S01]  /*5740*/  FMUL.FTZ R62, R62, R14.reuse ;  /* 0x0000000e3e3e7220 */ /* 0x080fe20000410000 */
[-C--:B------:R-:W-:Y:S01]  /*5750*/  FMUL.FTZ R63, R63, R14.reuse ;  /* 0x0000000e3f3f7220 */ /* 0x080fe20000410000 */
[----:B------:R3:W4:Y:S01]  /*5760*/  MUFU.EX2 R9, R181 ;  /* 0x000000b500097308 */ /* 0x0007220000000800 */
[----:B0-----:R-:W-:Y:S01]  /*5770*/  FADD.FTZ R6, R206, R5 ;  /* 0x00000005ce067221 */ /* 0x001fe20000010000 */
[-C--:B------:R-:W-:Y:S01]  /*5780*/  FMUL.FTZ R66, R66, R14.reuse ;  /* 0x0000000e42427220 */ /* 0x080fe20000410000 */
[-C--:B------:R-:W-:Y:S01]  /*5790*/  FMUL.FTZ R67, R67, R14.reuse ;  /* 0x0000000e43437220 */ /* 0x080fe20000410000 */
[-C--:B------:R-:W-:Y:S01]  /*57a0*/  FMUL.FTZ R70, R70, R14.reuse ;  /* 0x0000000e46467220 */ /* 0x080fe20000410000 */
[-C--:B------:R-:W-:Y:S01]  /*57b0*/  FMUL.FTZ R71, R71, R14.reuse ;  /* 0x0000000e47477220 */ /* 0x080fe20000410000 */
[-C--:B------:R-:W-:Y:S01]  /*57c0*/  FMUL.FTZ R74, R74, R14.reuse ;  /* 0x0000000e4a4a7220 */ /* 0x080fe20000410000 */
[----:B------:R-:W-:Y:S01]  /*57d0*/  FMUL.FTZ R75, R75, R14 ;  /* 0x0000000e4b4b7220 */ /* 0x000fe20000410000 */
[----:B------:R-:W0:Y:S01]  /*57e0*/  MUFU.EX2 R167, R167 ;  /* 0x000000a700a77308 */ /* 0x000e220000000800 */
[----:B---3--:R-:W-:-:S02]  /*57f0*/  IMAD.U32 R181, RZ, RZ, UR21 ;  /* 0x00000015ffb57e24 */ /* 0x008fc4000f8e00ff */
[C---:B--2---:R-:W-:Y:S01]  /*5800*/  FADD.FTZ R179, R157.reuse, R154 ;  /* 0x0000009a9db37221 */ /* 0x044fe20000010000 */
[----:B------:R-:W-:Y:S01]  /*5810*/  F2FP.BF16.F32.PACK_AB R160, R157, R160 ;  /* 0x000000a09da0723e */ /* 0x000fe200000010ff */
[-C--:B------:R-:W-:Y:S01]  /*5820*/  FMUL.FTZ R78, R78, R14.reuse ;  /* 0x0000000e4e4e7220 */ /* 0x080fe20000410000 */
[----:B------:R-:W-:Y:S01]  /*5830*/  @!P3 IMAD R158, R181, 0x40, R16 ;  /* 0x00000040b59eb824 */ /* 0x000fe200078e0210 */
[----:B------:R-:W-:Y:S01]  /*5840*/  F2FP.BF16.F32.PACK_AB R157, R180, R159 ;  /* 0x0000009fb49d723e */ /* 0x000fe200000010ff */
[-C--:B------:R-:W-:Y:S01]  /*5850*/  FMUL.FTZ R79, R79, R14.reuse ;  /* 0x0000000e4f4f7220 */ /* 0x080fe20000410000 */
[----:B------:R-:W2:Y:S01]  /*5860*/  MUFU.EX2 R20, R20 ;  /* 0x0000001400147308 */ /* 0x000ea20000000800 */
[----:B------:R-:W-:Y:S01]  /*5870*/  F2FP.BF16.F32.PACK_AB R159, R206, R163 ;  /* 0x000000a3ce9f723e */ /* 0x000fe200000010ff */
[-C--:B------:R-:W-:Y:S01]  /*5880*/  FMUL.FTZ R82, R82, R14.reuse ;  /* 0x0000000e52527220 */ /* 0x080fe20000410000 */
[----:B------:R-:W-:Y:S01]  /*5890*/  @!P3 LEA R158, R158, UR42, 0x2 ;  /* 0x0000002a9e9ebc11 */ /* 0x000fe2000f8e10ff */
[----:B------:R-:W-:Y:S01]  /*58a0*/  FMUL.FTZ R83, R83, R14 ;  /* 0x0000000e53537220 */ /* 0x000fe20000410000 */
[----:B----4-:R-:W-:Y:S01]  /*58b0*/  F2FP.BF16.F32.PACK_AB R166, R9, R168 ;  /* 0x000000a809a6723e */ /* 0x010fe200000010ff */
[-C--:B------:R-:W-:Y:S01]  /*58c0*/  FMUL.FTZ R86, R86, R14.reuse ;  /* 0x0000000e56567220 */ /* 0x080fe20000410000 */
[-C--:B------:R-:W-:Y:S01]  /*58d0*/  FMUL.FTZ R87, R87, R14.reuse ;  /* 0x0000000e57577220 */ /* 0x080fe20000410000 */
[----:B------:R-:W3:Y:S01]  /*58e0*/  MUFU.EX2 R170, R170 ;  /* 0x000000aa00aa7308 */ /* 0x000ee20000000800 */
[----:B------:R-:W-:Y:S01]  /*58f0*/  @!P3 STS [R158+0x28800], R11 ;  /* 0x0288000b9e00b388 */ /* 0x000fe20000000800 */
[----:B0-----:R-:W-:Y:S01]  /*5900*/  FADD.FTZ R5, R167, R6 ;  /* 0x00000006a7057221 */ /* 0x001fe20000010000 */
[-C--:B------:R-:W-:Y:S01]  /*5910*/  FMUL.FTZ R90, R90, R14.reuse ;  /* 0x0000000e5a5a7220 */ /* 0x080fe20000410000 */
[-C--:B------:R-:W-:Y:S01]  /*5920*/  FMUL.FTZ R91, R91, R14.reuse ;  /* 0x0000000e5b5b7220 */ /* 0x080fe20000410000 */
[----:B------:R0:W-:Y:S01]  /*5930*/  @!P3 STS [R158+0x28820], R14 ;  /* 0x0288200e9e00b388 */ /* 0x0001e20000000800 */
        /* <DEDUP_REMOVED lines=8> */
[----:B------:R-:W-:Y:S01]  /*59c0*/  FMUL.FTZ R106, R106, R14 ;  /* 0x0000000e6a6a7220 */ /* 0x000fe20000410000 */
[----:B0-----:R-:W-:Y:S01]  /*59d0*/  F2FP.BF16.F32.PACK_AB R158, R153, R12 ;  /* 0x0000000c999e723e */ /* 0x001fe200000010ff */
[----:B------:R-:W0:Y:S01]  /*59e0*/  MUFU.EX2 R173, R173 ;  /* 0x000000ad00ad7308 */ /* 0x000e220000000800 */
[----:B---3--:R-:W-:Y:S01]  /*59f0*/  FADD.FTZ R6, R170, R5 ;  /* 0x00000005aa067221 */ /* 0x008fe20000010000 */
[----:B------:R-:W-:Y:S01]  /*5a00*/  F2FP.BF16.F32.PACK_AB R153, R172, R169 ;  /* 0x000000a9ac99723e */ /* 0x000fe200000010ff */
[-C--:B------:R-:W-:Y:S01]  /*5a10*/  FMUL.FTZ R107, R107, R14.reuse ;  /* 0x0000000e6b6b7220 */ /* 0x080fe20000410000 */
[-C--:B------:R-:W-:Y:S01]  /*5a20*/  FMUL.FTZ R110, R110, R14.reuse ;  /* 0x0000000e6e6e7220 */ /* 0x080fe20000410000 */
[-C--:B------:R-:W-:Y:S01]  /*5a30*/  FMUL.FTZ R111, R111, R14.reuse ;  /* 0x0000000e6f6f7220 */ /* 0x080fe20000410000 */
[-C--:B------:R-:W-:Y:S01]  /*5a40*/  FMUL.FTZ R114, R114, R14.reuse ;  /* 0x0000000e72727220 */ /* 0x080fe20000410000 */
[----:B------:R-:W-:Y:S01]  /*5a50*/  FMUL.FTZ R115, R115, R14 ;  /* 0x0000000e73737220 */ /* 0x000fe20000410000 */
[----:B------:R-:W2:Y:S01]  /*5a60*/  MUFU.EX2 R164, R164 ;  /* 0x000000a400a47308 */ /* 0x000ea20000000800 */
[----:B----4-:R-:W-:Y:S01]  /*5a70*/  FADD.FTZ R11, R161, R154 ;  /* 0x0000009aa10b7221 */ /* 0x010fe20000010000 */
[----:B------:R-:W-:Y:S01]  /*5a80*/  F2FP.BF16.F32.PACK_AB R154, R15, R10 ;  /* 0x0000000a0f9a723e */ /* 0x000fe200000010ff */
[----:B------:R-:W-:Y:S01]  /*5a90*/  BAR.SYNC.DEFER_BLOCKING 0xf, 0x100 ;  /* 0x03c4000000007b1d */ /* 0x000fe20000010000 */
[----:B------:R-:W-:Y:S01]  /*5aa0*/  F2FP.BF16.F32.PACK_AB R162, R161, R20 ;  /* 0x00000014a1a2723e */ /* 0x000fe200000010ff */
[-C--:B------:R-:W-:Y:S01]  /*5ab0*/  FMUL.FTZ R118, R118, R14.reuse ;  /* 0x0000000e76767220 */ /* 0x080fe20000410000 */
[----:B------:R-:W-:Y:S01]  /*5ac0*/  F2FP.BF16.F32.PACK_AB R161, R170, R167 ;  /* 0x000000a7aaa1723e */ /* 0x000fe200000010ff */
[-C--:B------:R-:W-:Y:S01]  /*5ad0*/  FMUL.FTZ R119, R119, R14.reuse ;  /* 0x0000000e77777220 */ /* 0x080fe20000410000 */
[-C--:B------:R-:W-:Y:S01]  /*5ae0*/  FMUL.FTZ R122, R122, R14.reuse ;  /* 0x0000000e7a7a7220 */ /* 0x080fe20000410000 */
        /* <DEDUP_REMOVED lines=17> */
[C---:B---3--:R-:W-:Y:S01]  /*5c00*/  FADD.FTZ R6, R174.reuse, R5 ;  /* 0x00000005ae067221 */ /* 0x048fe20000010000 */
[----:B------:R-:W-:Y:S01]  /*5c10*/  F2FP.BF16.F32.PACK_AB R163, R174, R173 ;  /* 0x000000adaea3723e */ /* 0x000fe200000010ff */
[----:B------:R3:W-:Y:S01]  /*5c20*/  STSM.16.M88.4 [R19+0x26800], R152 ;  /* 0x0268009813007844 */ /* 0x0007e20000000200 */
[-C--:B------:R-:W-:Y:S01]  /*5c30*/  FMUL.FTZ R147, R147, R14.reuse ;  /* 0x0000000e93937220 */ /* 0x080fe20000410000 */
[-C--:B------:R-:W-:Y:S01]  /*5c40*/  FMUL.FTZ R150, R150, R14.reuse ;  /* 0x0000000e96967220 */ /* 0x080fe20000410000 */
[----:B------:R-:W-:Y:S01]  /*5c50*/  FMUL.FTZ R151, R151, R14 ;  /* 0x0000000e97977220 */ /* 0x000fe20000410000 */
[----:B------:R3:W-:Y:S01]  /*5c60*/  STSM.16.M88.4 [R184], R156 ;  /* 0x0000009cb8007844 */ /* 0x0007e20000000200 */
[----:B------:R-:W4:Y:S01]  /*5c70*/  MUFU.EX2 R178, R178 ;  /* 0x000000b200b27308 */ /* 0x000f220000000800 */
[C---:B0-----:R-:W-:Y:S01]  /*5c80*/  FADD.FTZ R11, R165.reuse, R10 ;  /* 0x0000000aa50b7221 */ /* 0x041fe20000010000 */
[----:B------:R-:W-:Y:S01]  /*5c90*/  F2FP.BF16.F32.PACK_AB R164, R165, R164 ;  /* 0x000000a4a5a4723e */ /* 0x000fe200000010ff */
[----:B------:R3:W-:Y:S02]  /*5ca0*/  STSM.16.M88.4 [R22], R160 ;  /* 0x000000a016007844 */ /* 0x0007e40000000200 */
[----:B------:R-:W-:-:S03]  /*5cb0*/  FADD.FTZ R10, R168, R11 ;  /* 0x0000000ba80a7221 */ /* 0x000fc60000010000 */
[----:B------:R-:W0:Y:S01]  /*5cc0*/  MUFU.EX2 R182, R182 ;  /* 0x000000b600b67308 */ /* 0x000e220000000800 */
[----:B--2---:R-:W-:Y:S01]  /*5cd0*/  FADD.FTZ R5, R175, R6 ;  /* 0x00000006af057221 */ /* 0x004fe20000010000 */
[----:B------:R-:W-:-:S06]  /*5ce0*/  FADD.FTZ R6, R9, R10 ;  /* 0x0000000a09067221 */ /* 0x000fcc0000010000 */
[----:B------:R-:W2:Y:S01]  /*5cf0*/  MUFU.EX2 R177, R177 ;  /* 0x000000b100b17308 */ /* 0x000ea20000000800 */
[C---:B----4-:R-:W-:Y:S01]  /*5d00*/  FADD.FTZ R5, R178.reuse, R5 ;  /* 0x00000005b2057221 */ /* 0x050fe20000010000 */
[----:B------:R-:W-:-:S03]  /*5d10*/  F2FP.BF16.F32.PACK_AB R165, R178, R175 ;  /* 0x000000afb2a5723e */ /* 0x000fc600000010ff */
[----:B0-----:R-:W-:Y:S01]  /*5d20*/  FADD.FTZ R10, R182, R5 ;  /* 0x00000005b60a7221 */ /* 0x001fe20000010000 */
[----:B--2---:R-:W-:-:S03]  /*5d30*/  F2FP.BF16.F32.PACK_AB R167, R177, R182 ;  /* 0x000000b6b1a7723e */ /* 0x004fc600000010ff */
[----:B------:R-:W-:Y:S02]  /*5d40*/  FADD.FTZ R5, R177, R10 ;  /* 0x0000000ab1057221 */ /* 0x000fe40000010000 */
[----:B------:R3:W-:Y:S01]  /*5d50*/  STSM.16.M88.4 [R23], R164 ;  /* 0x000000a417007844 */ /* 0x0007e20000000200 */
[----:B------:R-:W-:Y:S05]  /*5d60*/  @!P0 BRA `(.L_x_3621) ;  /* 0x0000000000048947 */ /* 0x000fea0003800000 */
[----:B------:R-:W-:Y:S01]  /*5d70*/  BPT.TRAP 0x1 ;  /* 0x000000040000795c */ /* 0x000fe20000300000 */
.L_x_3621:
[----:B------:R0:W2:Y:S01]  /*5d80*/  SYNCS.PHASECHK.TRANS64.TRYWAIT P3, [UR22+0x28c50], R8 ;  /* 0x028c5008ff0075a7 */ /* 0x0000a20008060156 */
[----:B------:R-:W-:Y:S05]  /*5d90*/  @!P0 BRA `(.L_x_3622) ;  /* 0x0000000000048947 */ /* 0x000fea0003800000 */
[----:B------:R-:W-:Y:S01]  /*5da0*/  BPT.TRAP 0x1 ;  /* 0x000000040000795c */ /* 0x000fe20000300000 */
.L_x_3622:
[----:B--2---:R-:W-:Y:S05]  /*5db0*/  @P3 BRA `(.L_x_3623) ;  /* 0x0000000000083947 */ /* 0x004fea0003800000 */
[----:B------:R-:W2:Y:S02]  /*5dc0*/  SYNCS.PHASECHK.TRANS64.TRYWAIT P3, [UR22+0x28c50], R8 ;  /* 0x028c5008ff0075a7 */ /* 0x000ea40008060156 */
[----:B--2---:R-:W-:Y:S05]  /*5dd0*/  @!P3 BRA `(.L_x_3624) ;  /* 0x000000ac0000b947 */ /* 0x004fea0003800000 */
.L_x_3623:
[----:B------:R-:W-:Y:S01]  /*5de0*/  ULEA UR10, UR39, UR49, 0xc ;  /* 0x00000031270a7291 */ /* 0x000fe2000f8e603f */
[----:B------:R-:W-:Y:S01]  /*5df0*/  WARPGROUP.ARRIVE ;  /* 0x00000000000079c5 */ /* 0x000fe20000000000 */
[----:B------:R-:W-:Y:S01]  /*5e00*/  UMOV UR7, 0x40000040 ;  /* 0x4000004000077882 */ /* 0x000fe20000000000 */
[----:B--2---:R-:W-:Y:S01]  /*5e10*/  @!P1 VIADD R171, R171, 0x28c60 ;  /* 0x00028c60abab9836 */ /* 0x004fe20000000000 */
        /* <DEDUP_REMOVED lines=30> */
[----:B--2---:R-:W2:Y:S02]  /*6000*/  FENCE.VIEW.ASYNC.S ;  /* 0x00000000000073c6 */ /* 0x004ea40000000000 */
[----:B--2---:R-:W-:Y:S01]  /*6010*/  NOP ;  /* 0x0000000000007918 */ /* 0x004fe20000000000 */
[----:B------:R-:W-:Y:S06]  /*6020*/  BAR.ARV 0xe, 0x100 ;  /* 0x0384000000007b1d */ /* 0x000fec0000002000 */
[----:B------:R2:W-:Y:S01]  /*6030*/  @!P1 SYNCS.ARRIVE.TRANS64.RED.A1T0 RZ, [R171+URZ], RZ ;  /* 0x000000ffabff99a7 */ /* 0x0005e2000810043f */
[----:B------:R-:W-:Y:S05]  /*6040*/  @P2 BRA `(.L_x_3625) ;  /* 0xffffffe400d42947 */ /* 0x000fea000383ffff */
.L_x_3616:
[----:B-1----:R-:W1:Y:S01]  /*6050*/  SHFL.BFLY PT, R7, R6, 0x2, 0x1f ;  /* 0x0c401f0006077f89 */ /* 0x002e6200000e0000 */
[----:B------:R-:W-:Y:S01]  /*6060*/  IMAD.MOV.U32 R20, RZ, RZ, -0x800000 ;  /* 0xff800000ff147424 */ /* 0x000fe200078e00ff */
[----:B------:R-:W-:Y:S02]  /*6070*/  UIADD3 UR37, UR37, 0x1, URZ ;  /* 0x0000000125257890 */ /* 0x000fe4000fffe03f */
[----:B0-----:R-:W0:Y:S01]  /*6080*/  SHFL.BFLY PT, R8, R5, 0x2, 0x1f ;  /* 0x0c401f0005087f89 */ /* 0x001e2200000e0000 */
[----:B------:R-:W-:Y:S08]  /*6090*/  BAR.ARV 0x8, 0x100 ;  /* 0x0204000000007b1d */ /* 0x000ff00000002000 */
[----:B------:R-:W-:Y:S01]  /*60a0*/  BAR.SYNC.DEFER_BLOCKING 0xf, 0x100 ;  /* 0x03c4000000007b1d */ /* 0x000fe20000010000 */
[----:B-1----:R-:W-:Y:S01]  /*60b0*/  FADD.FTZ R7, R7, R6 ;  /* 0x0000000607077221 */ /* 0x002fe20000010000 */
[----:B0-----:R-:W-:-:S04]  /*60c0*/  FADD.FTZ R8, R8, R5 ;  /* 0x0000000508087221 */ /* 0x001fc80000010000 */
[----:B------:R-:W0:Y:S01]  /*60d0*/  SHFL.BFLY PT, R0, R7, 0x1, 0x1f ;  /* 0x0c201f0007007f89 */ /* 0x000e2200000e0000 */
[----:B------:R-:W-:-:S03]  /*60e0*/  IMAD.MOV.U32 R5, RZ, RZ, RZ ;  /* 0x000000ffff057224 */ /* 0x000fc600078e00ff */
[----:B------:R-:W1:Y:S01]  /*60f0*/  SHFL.BFLY PT, R9, R8, 0x1, 0x1f ;  /* 0x0c201f0008097f89 */ /* 0x000e6200000e0000 */
[----:B0-----:R-:W-:Y:S01]  /*6100*/  FADD.FTZ R11, R7, R0 ;  /* 0x00000000070b7221 */ /* 0x001fe20000010000 */
[----:B------:R-:W-:Y:S02]  /*6110*/  IMAD.MOV R0, RZ, RZ, -R18 ;  /* 0x000000ffff007224 */ /* 0x000fe400078e0a12 */
[----:B-1----:R-:W-:Y:S02]  /*6120*/  FADD.FTZ R15, R8, R9 ;  /* 0x00000009080f7221 */ /* 0x002fe40000010000 */
[----:B------:R-:W-:Y:S01]  /*6130*/  FSETP.NE.FTZ.AND P1, PT, R11, RZ, PT ;  /* 0x000000ff0b00720b */ /* 0x000fe20003f35000 */
[----:B------:R-:W-:Y:S01]  /*6140*/  IMAD.U32 R9, RZ, RZ, UR39 ;  /* 0x00000027ff097e24 */ /* 0x000fe2000f8e00ff */
[----:B------:R-:W-:Y:S01]  /*6150*/  ISETP.NE.AND P0, PT, R17, R0, PT ;  /* 0x000000001100720c */ /* 0x000fe20003f05270 */
[----:B------:R-:W-:Y:S01]  /*6160*/  IMAD.MOV.U32 R0, RZ, RZ, RZ ;  /* 0x000000ffff007224 */ /* 0x000fe200078e00ff */
[----:B------:R-:W-:Y:S01]  /*6170*/  FSETP.NE.FTZ.AND P2, PT, R15, RZ, PT ;  /* 0x000000ff0f00720b */ /* 0x000fe20003f55000 */
[----:B------:R-:W-:-:S04]  /*6180*/  UIADD3 UR39, UR39, 0x1, URZ ;  /* 0x0000000127277890 */ /* 0x000fc8000fffe03f */
[----:B------:R-:W-:-:S04]  /*6190*/  UISETP.NE.AND UP0, UPT, UR39, 0x2, UPT ;  /* 0x000000022700788c */ /* 0x000fc8000bf05270 */
[----:B------:R-:W0:Y:S01]  /*61a0*/  @P1 MUFU.RCP R0, R11 ;  /* 0x0000000b00001308 */ /* 0x000e220000001000 */
[----:B------:R-:W-:Y:S01]  /*61b0*/  USEL UR4, URZ, 0x1, UP0 ;  /* 0x000000013f047887 */ /* 0x000fe20008000000 */
[----:B------:R-:W-:Y:S01]  /*61c0*/  @!P0 IMAD R6, R9, 0x40, R16 ;  /* 0x0000004009068824 */ /* 0x000fe200078e0210 */
[----:B------:R-:W-:Y:S01]  /*61d0*/  USEL UR39, UR39, URZ, UP0 ;  /* 0x0000003f27277287 */ /* 0x000fe20008000000 */
[----:B------:R-:W-:Y:S01]  /*61e0*/  IMAD.U32 R9, RZ, RZ, UR20 ;  /* 0x00000014ff097e24 */ /* 0x000fe2000f8e00ff */
[----:B------:R-:W-:Y:S02]  /*61f0*/  ULOP3.LUT UR38, UR38, UR4, URZ, 0x3c, !UPT ;  /* 0x0000000426267292 */ /* 0x000fe4000f8e3c3f */
[----:B------:R-:W-:Y:S01]  /*6200*/  @!P0 LEA R6, R6, UR42, 0x2 ;  /* 0x0000002a06068c11 */ /* 0x000fe2000f8e10ff */
[----:B------:R-:W1:Y:S08]  /*6210*/  @P2 MUFU.RCP R5, R15 ;  /* 0x0000000f00052308 */ /* 0x000e700000001000 */
[----:B------:R-:W4:Y:S01]  /*6220*/  @P1 MUFU.LG2 R7, R11 ;  /* 0x0000000b00071308 */ /* 0x000f220000000c00 */
[-C--:B0-----:R-:W-:Y:S01]  /*6230*/  FMUL.FTZ R8, R25, R0.reuse ;  /* 0x0000000019087220 */ /* 0x081fe20000410000 */
[----:B------:R-:W-:Y:S01]  /*6240*/  @!P0 STS [R6+0x28800], R0 ;  /* 0x0288000006008388 */ /* 0x000fe20000000800 */
[-C--:B------:R-:W-:Y:S01]  /*6250*/  FMUL.FTZ R172, R24, R0.reuse ;  /* 0x0000000018ac7220 */ /* 0x080fe20000410000 */
[----:B------:R-:W-:Y:S01]  /*6260*/  FMUL.FTZ R24, R28, R0 ;  /* 0x000000001c187220 */ /* 0x000fe20000410000 */
[----:B------:R-:W-:-:S02]  /*6270*/  IMAD.U32 R28, RZ, RZ, UR20 ;  /* 0x00000014ff1c7e24 */ /* 0x000fc4000f8e00ff */
[-C--:B------:R-:W-:Y:S01]  /*6280*/  FMUL.FTZ R10, R29, R0.reuse ;  /* 0x000000001d0a7220 */ /* 0x080fe20000410000 */
[-C--:B------:R-:W-:Y:S01]  /*6290*/  FMUL.FTZ R169, R32, R0.reuse ;  /* 0x0000000020a97220 */ /* 0x080fe20000410000 */
[----:B------:R-:W0:Y:S01]  /*62a0*/  @P2 MUFU.LG2 R25, R15 ;  /* 0x0000000f00192308 */ /* 0x000e220000000c00 */
[----:B-1----:R1:W-:Y:S01]  /*62b0*/  @!P0 STS [R6+0x28820], R5 ;  /* 0x0288200506008388 */ /* 0x0023e20000000800 */
[----:B------:R-:W-:Y:S01]  /*62c0*/  @P2 FMUL.FTZ R28, R28, 0.69314718246459960938 ;  /* 0x3f3172181c1c2820 */ /* 0x000fe20000410000 */
[-C--:B---3--:R-:W-:Y:S01]  /*62d0*/  FMUL.FTZ R160, R33, R0.reuse ;  /* 0x0000000021a07220 */ /* 0x088fe20000410000 */
[-C--:B------:R-:W-:Y:S01]  /*62e0*/  FMUL.FTZ R162, R36, R0.reuse ;  /* 0x0000000024a27220 */ /* 0x080fe20000410000 */
[-C--:B------:R-:W-:Y:S01]  /*62f0*/  FMUL.FTZ R153, R37, R0.reuse ;  /* 0x0000000025997220 */ /* 0x080fe20000410000 */
[-C--:B------:R-:W-:Y:S01]  /*6300*/  FMUL.FTZ R154, R40, R0.reuse ;  /* 0x00000000289a7220 */ /* 0x080fe20000410000 */
[-C--:B------:R-:W-:Y:S01]  /*6310*/  FMUL.FTZ R12, R41, R0.reuse ;  /* 0x00000000290c7220 */ /* 0x080fe20000410000 */
[-C--:B------:R-:W-:Y:S01]  /*6320*/  FMUL.FTZ R14, R44, R0.reuse ;  /* 0x000000002c0e7220 */ /* 0x080fe20000410000 */
[----:B----4-:R-:W-:Y:S01]  /*6330*/  @P1 FMUL.FTZ R7, R7, 0.69314718246459960938 ;  /* 0x3f31721807071820 */ /* 0x010fe20000410000 */
[-C--:B------:R-:W-:Y:S01]  /*6340*/  FMUL.FTZ R45, R45, R0.reuse ;  /* 0x000000002d2d7220 */ /* 0x080fe20000410000 */
[----:B-1----:R-:W-:Y:S01]  /*6350*/  @P1 FMUL.FTZ R6, R9, 0.69314718246459960938 ;  /* 0x3f31721809061820 */ /* 0x002fe20000410000 */
[-C--:B------:R-:W-:Y:S01]  /*6360*/  FMUL.FTZ R48, R48, R0.reuse ;  /* 0x0000000030307220 */ /* 0x080fe20000410000 */
[-C--:B------:R-:W-:Y:S01]  /*6370*/  FMUL.FTZ R49, R49, R0.reuse ;  /* 0x0000000031317220 */ /* 0x080fe20000410000 */
[-C--:B------:R-:W-:Y:S01]  /*6380*/  FMUL.FTZ R52, R52, R0.reuse ;  /* 0x0000000034347220 */ /* 0x080fe20000410000 */
[-C--:B------:R-:W-:Y:S01]  /*6390*/  FMUL.FTZ R53, R53, R0.reuse ;  /* 0x0000000035357220 */ /* 0x080fe20000410000 */
[-C--:B------:R-:W-:Y:S01]  /*63a0*/  FMUL.FTZ R56, R56, R0.reuse ;  /* 0x0000000038387220 */ /* 0x080fe20000410000 */
[----:B0-----:R-:W-:Y:S01]  /*63b0*/  @P2 FMUL.FTZ R25, R25, 0.69314718246459960938 ;  /* 0x3f31721819192820 */ /* 0x001fe20000410000 */
        /* <DEDUP_REMOVED lines=47> */
[----:B------:R-:W-:-:S02]  /*66b0*/  IMAD.MOV.U32 R0, RZ, RZ, -0x800000 ;  /* 0xff800000ff007424 */ /* 0x000fc400078e00ff */
[-C--:B------:R-:W-:Y:S01]  /*66c0*/  FMUL.FTZ R9, R26, R5.reuse ;  /* 0x000000051a097220 */ /* 0x080fe20000410000 */
[-C--:B------:R-:W-:Y:S01]  /*66d0*/  FMUL.FTZ R11, R30, R5.reuse ;  /* 0x000000051e0b7220 */ /* 0x080fe20000410000 */
[-C--:B------:R-:W-:Y:S01]  /*66e0*/  FMUL.FTZ R13, R42, R5.reuse ;  /* 0x000000052a0d7220 */ /* 0x080fe20000410000 */
[-C--:B------:R-:W-:Y:S01]  /*66f0*/  FMUL.FTZ R15, R46, R5.reuse ;  /* 0x000000052e0f7220 */ /* 0x080fe20000410000 */
[----:B------:R-:W-:Y:S01]  /*6700*/  PLOP3.LUT P0, PT, PT, PT, PT, 0x8, 0x0 ;  /* 0x000000000000781c */ /* 0x000fe20003f0e170 */
        /* <DEDUP_REMOVED lines=63> */
.L_x_3597:
[----:B------:R-:W0:Y:S08]  /*6b00*/  S2UR UR4, SR_CgaCtaId ;  /* 0x00000000000479c3 */ /* 0x000e300000008800 */
[----:B------:R-:W-:Y:S06]  /*6b10*/  BAR.SYNC.DEFER_BLOCKING 0x5, 0x180 ;  /* 0x0146000000007b1d */ /* 0x000fec0000010000 */
[----:B------:R-:W-:Y:S01]  /*6b20*/  UMOV UR42, 0x400 ;  /* 0x00000400002a7882 */ /* 0x000fe20000000000 */
[----:B------:R-:W-:Y:S01]  /*6b30*/  BSSY B0, `(.L_x_3626) ;  /* 0x00002f8000007945 */ /* 0x000fe20003800000 */
[----:B0-----:R-:W-:-:S09]  /*6b40*/  ULEA UR42, UR4, UR42, 0x18 ;  /* 0x0000002a042a7291 */ /* 0x001fd2000f8ec03f */
[----:B------:R-:W0:Y:S02]  /*6b50*/  LDS.128 R4, [UR42+0x28cd0] ;  /* 0x028cd02aff047984 */ /* 0x000e240008000c00 */
[----:B0-----:R-:W-:Y:S02]  /*6b60*/  R2UR UR5, R5 ;  /* 0x00000000050572ca */ /* 0x001fe400000e0000 */
[----:B------:R-:W-:Y:S01]  /*6b70*/  R2UR UR6, R6 ;  /* 0x00000000060672ca */ /* 0x000fe200000e0000 */
[----:B------:R-:W-:Y:S06]  /*6b80*/  BAR.ARV 0x4, 0x180 ;  /* 0x0106000000007b1d */ /* 0x000fec0000002000 */
[----:B------:R-:W-:Y:S08]  /*6b90*/  @P0 BRA `(.L_x_3627) ;  /* 0x0000002000300947 */ /* 0x000ff00003800000 */
[----:B------:R-:W0:Y:S08]  /*6ba0*/  S2UR UR4, SR_SWINHI ;  /* 0x00000000000479c3 */ /* 0x000e300000002f00 */
[----:B------:R-:W-:Y:S01]  /*6bb0*/  BAR.SYNC.DEFER_BLOCKING 0x1, 0x100 ;  /* 0x0044000000007b1d */ /* 0x000fe20000010000 */
        /* <DEDUP_REMOVED lines=10> */
[----:B------:R-:W-:Y:S01]  /*6c60*/  F2FP.BF16.F32.PACK_AB R56, R57, R56 ;  /* 0x000000383938723e */ /* 0x000fe200000010ff */
[----:B------:R-:W-:Y:S01]  /*6c70*/  UMOV UR8, UR42 ;  /* 0x0000002a00087c82 */ /* 0x000fe20008000000 */
[----:B0-----:R-:W-:Y:S01]  /*6c80*/  UMOV UR9, UR4 ;  /* 0x0000000400097c82 */ /* 0x001fe20008000000 */
[----:B------:R-:W-:Y:S01]  /*6c90*/  F2FP.BF16.F32.PACK_AB R50, R53, R52 ;  /* 0x000000343532723e */ /* 0x000fe200000010ff */
[----:B------:R-:W-:Y:S01]  /*6ca0*/  IMAD.U32 R174, RZ, RZ, UR8 ;  /* 0x00000008ffae7e24 */ /* 0x000fe2000f8e00ff */
[----:B------:R-:W-:Y:S01]  /*6cb0*/  F2FP.BF16.F32.PACK_AB R51, R55, R54 ;  /* 0x000000363733723e */ /* 0x000fe200000010ff */
[----:B------:R-:W-:Y:S01]  /*6cc0*/  IMAD.U32 R175, RZ, RZ, UR9 ;  /* 0x00000009ffaf7e24 */ /* 0x000fe2000f8e00ff */
[----:B------:R-:W-:Y:S01]  /*6cd0*/  F2FP.BF16.F32.PACK_AB R57, R59, R58 ;  /* 0x0000003a3b39723e */ /* 0x000fe200000010ff */
[----:B------:R-:W-:Y:S01]  /*6ce0*/  ULDC.64 UR8, c[0x0][0xc00] ;  /* 0x0003000000087ab9 */ /* 0x000fe20000000a00 */
[----:B------:R-:W-:Y:S01]  /*6cf0*/  F2FP.BF16.F32.PACK_AB R64, R65, R64 ;  /* 0x000000404140723e */ /* 0x000fe200000010ff */
[----:B------:R-:W-:Y:S01]  /*6d00*/  IMAD.WIDE R126, R196, 0x2, R174 ;  /* 0x00000002c47e7825 */ /* 0x000fe200078e02ae */
[----:B------:R-:W-:Y:S01]  /*6d10*/  F2FP.BF16.F32.PACK_AB R58, R61, R60 ;  /* 0x0000003c3d3a723e */ /* 0x000fe200000010ff */
[----:B------:R-:W-:Y:S01]  /*6d20*/  UISETP.NE.U32.AND UP0, UPT, UR8, URZ, UPT ;  /* 0x0000003f0800728c */ /* 0x000fe2000bf05070 */
[----:B------:R-:W-:-:S02]  /*6d30*/  F2FP.BF16.F32.PACK_AB R59, R63, R62 ;  /* 0x0000003e3f3b723e */ /* 0x000fc400000010ff */
[C---:B------:R-:W-:Y:S01]  /*6d40*/  IADD3 R173, P1, R126.reuse, 0x20, RZ ;  /* 0x000000207ead7810 */ /* 0x040fe20007f3e0ff */
[----:B------:R-:W-:Y:S01]  /*6d50*/  UISETP.NE.AND.EX UP0, UPT, UR9, URZ, UPT, UP0 ;  /* 0x0000003f0900728c */ /* 0x000fe2000bf05300 */
[C---:B------:R-:W-:Y:S02]  /*6d60*/  LOP3.LUT R5, R126.reuse, 0x380, RZ, 0xc0, !PT ;  /* 0x000003807e057812 */ /* 0x040fe400078ec0ff */
[C---:B------:R-:W-:Y:S01]  /*6d70*/  IADD3 R177, P0, R126.reuse, 0x40, RZ ;  /* 0x000000407eb17810 */ /* 0x040fe20007f1e0ff */
[--C-:B------:R-:W-:Y:S01]  /*6d80*/  IMAD.X R29, RZ, RZ, R127.reuse, P1 ;  /* 0x000000ffff1d7224 */ /* 0x100fe200008e067f */
[C---:B------:R-:W-:Y:S01]  /*6d90*/  IADD3 R179, P4, R126.reuse, 0x60, RZ ;  /* 0x000000607eb37810 */ /* 0x040fe20007f9e0ff */
[----:B------:R-:W-:Y:S01]  /*6da0*/  ULDC.64 UR8, c[0x0][0xc00] ;  /* 0x0003000000087ab9 */ /* 0x000fe20000000a00 */
[C---:B------:R-:W-:Y:S01]  /*6db0*/  IADD3 R181, P3, R126.reuse, 0x2000, RZ ;  /* 0x000020007eb57810 */ /* 0x040fe20007f7e0ff */
[--C-:B------:R-:W-:Y:S01]  /*6dc0*/  IMAD.X R33, RZ, RZ, R127.reuse, P0 ;  /* 0x000000ffff217224 */ /* 0x100fe200000e067f */
        /* <DEDUP_REMOVED lines=10> */
[----:B------:R-:W-:Y:S01]  /*6e70*/  LOP3.LUT R28, R173, 0x380, RZ, 0xc0, !PT ;  /* 0x00000380ad1c7812 */ /* 0x000fe200078ec0ff */
[----:B------:R-:W-:Y:S01]  /*6e80*/  IMAD.X R103, RZ, RZ, R127, P1 ;  /* 0x000000ffff677224 */ /* 0x000fe200008e067f */
[----:B------:R-:W-:Y:S01]  /*6e90*/  LOP3.LUT R32, R177, 0x380, RZ, 0xc0, !PT ;  /* 0x00000380b1207812 */ /* 0x000fe200078ec0ff */
[----:B------:R-:W-:Y:S01]  /*6ea0*/  UIMAD.WIDE UR8, UR43, 0x4, UR8 ;  /* 0x000000042b0878a5 */ /* 0x000fe2000f8e0208 */
[----:B------:R-:W-:-:S02]  /*6eb0*/  LOP3.LUT R36, R179, 0x380, RZ, 0xc0, !PT ;  /* 0x00000380b3247812 */ /* 0x000fc400078ec0ff */
[C---:B------:R-:W-:Y:S02]  /*6ec0*/  IADD3 R106, P0, R126.reuse, 0x4020, RZ ;  /* 0x000040207e6a7810 */ /* 0x040fe40007f1e0ff */
[C---:B------:R-:W-:Y:S02]  /*6ed0*/  IADD3 R110, P4, R126.reuse, 0x4040, RZ ;  /* 0x000040407e6e7810 */ /* 0x040fe40007f9e0ff */
        /* <DEDUP_REMOVED lines=12> */
[----:B------:R-:W-:Y:S01]  /*6fa0*/  LOP3.LUT R40, R181, 0x380, RZ, 0xc0, !PT ;  /* 0x00000380b5287812 */ /* 0x000fe200078ec0ff */
[----:B------:R-:W-:Y:S01]  /*6fb0*/  IMAD.X R25, RZ, RZ, R127, P1 ;  /* 0x000000ffff197224 */ /* 0x000fe200008e067f */
[----:B------:R-:W-:-:S02]  /*6fc0*/  SHF.R.U64 R28, R28, 0x3, RZ ;  /* 0x000000031c1c7819 */ /* 0x000fc400000012ff */
[----:B------:R-:W-:Y:S02]  /*6fd0*/  SHF.R.U64 R32, R32, 0x3, RZ ;  /* 0x0000000320207819 */ /* 0x000fe400000012ff */
[----:B------:R-:W-:Y:S02]  /*6fe0*/  SHF.R.U64 R36, R36, 0x3, RZ ;  /* 0x0000000324247819 */ /* 0x000fe400000012ff */
[----:B------:R-:W-:Y:S02]  /*6ff0*/  LOP3.LUT R90, R183, 0x380, RZ, 0xc0, !PT ;  /* 0x00000380b75a7812 */ /* 0x000fe400078ec0ff */
[----:B------:R-:W-:Y:S02]  /*7000*/  LOP3.LUT R94, R205, 0x380, RZ, 0xc0, !PT ;  /* 0x00000380cd5e7812 */ /* 0x000fe400078ec0ff */
[----:B------:R-:W-:Y:S02]  /*7010*/  SHF.R.U64 R40, R40, 0x3, RZ ;  /* 0x0000000328287819 */ /* 0x000fe400000012ff */
[----:B------:R-:W-:-:S02]  /*7020*/  LOP3.LUT R98, R207, 0x380, RZ, 0xc0, !PT ;  /* 0x00000380cf627812 */ /* 0x000fc400078ec0ff */
[----:B------:R-:W-:Y:S02]  /*7030*/  MOV R126, R126 ;  /* 0x0000007e007e7202 */ /* 0x000fe40000000f00 */
[----:B------:R-:W-:Y:S02]  /*7040*/  LOP3.LUT R28, R28, R173, RZ, 0x3c, !PT ;  /* 0x000000ad1c1c7212 */ /* 0x000fe400078e3cff */
[----:B------:R-:W-:Y:S01]  /*7050*/  LOP3.LUT R102, R209, 0x380, RZ, 0xc0, !PT ;  /* 0x00000380d1667812 */ /* 0x000fe200078ec0ff */
[----:B------:R0:W-:Y:S01]  /*7060*/  STSM.16.M88.4 [R126], R8 ;  /* 0x000000087e007844 */ /* 0x0001e20000000200 */
[----:B------:R-:W-:Y:S02]  /*7070*/  LOP3.LUT R32, R32, R177, RZ, 0x3c, !PT ;  /* 0x000000b120207212 */ /* 0x000fe400078e3cff */
[----:B------:R-:W-:Y:S02]  /*7080*/  LOP3.LUT R36, R36, R179, RZ, 0x3c, !PT ;  /* 0x000000b324247212 */ /* 0x000fe400078e3cff */
[----:B------:R-:W-:-:S02]  /*7090*/  SHF.R.U64 R90, R90, 0x3, RZ ;  /* 0x000000035a5a7819 */ /* 0x000fc400000012ff */
[----:B------:R-:W-:Y:S02]  /*70a0*/  LOP3.LUT R173, R106, 0x380, RZ, 0xc0, !PT ;  /* 0x000003806aad7812 */ /* 0x000fe400078ec0ff */
[----:B------:R-:W-:Y:S02]  /*70b0*/  LOP3.LUT R27, R3, 0x380, RZ, 0xc0, !PT ;  /* 0x00000380031b7812 */ /* 0x000fe400078ec0ff */
[----:B------:R-:W-:Y:S02]  /*70c0*/  SHF.R.U64 R94, R94, 0x3, RZ ;  /* 0x000000035e5e7819 */ /* 0x000fe400000012ff */
[----:B------:R-:W-:Y:S02]  /*70d0*/  LOP3.LUT R177, R110, 0x380, RZ, 0xc0, !PT ;  /* 0x000003806eb17812 */ /* 0x000fe400078ec0ff */
[----:B------:R-:W-:Y:S02]  /*70e0*/  LOP3.LUT R179, R114, 0x380, RZ, 0xc0, !PT ;  /* 0x0000038072b37812 */ /* 0x000fe400078ec0ff */
[----:B------:R-:W-:-:S02]  /*70f0*/  LOP3.LUT R127, R6, 0x380, RZ, 0xc0, !PT ;  /* 0x00000380067f7812 */ /* 0x000fc400078ec0ff */
[----:B------:R-:W-:Y:S02]  /*7100*/  LOP3.LUT R40, R40, R181, RZ, 0x3c, !PT ;  /* 0x000000b528287212 */ /* 0x000fe400078e3cff */
[----:B------:R-:W-:Y:S02]  /*7110*/  SHF.R.U64 R98, R98, 0x3, RZ ;  /* 0x0000000362627819 */ /* 0x000fe400000012ff */
[----:B------:R-:W-:Y:S02]  /*7120*/  SHF.R.U64 R102, R102, 0x3, RZ ;  /* 0x0000000366667819 */ /* 0x000fe400000012ff */
[----:B------:R-:W-:Y:S02]  /*7130*/  LOP3.LUT R181, R118, 0x380, RZ, 0xc0, !PT ;  /* 0x0000038076b57812 */ /* 0x000fe400078ec0ff */
[----:B------:R-:W-:Y:S02]  /*7140*/  LOP3.LUT R122, R4, 0x380, RZ, 0xc0, !PT ;  /* 0x00000380047a7812 */ /* 0x000fe400078ec0ff */
[----:B------:R-:W-:-:S02]  /*7150*/  LOP3.LUT R90, R90, R183, RZ, 0x3c, !PT ;  /* 0x000000b75a5a7212 */ /* 0x000fc400078e3cff */
[----:B------:R-:W-:Y:S02]  /*7160*/  SHF.R.U64 R173, R173, 0x3, RZ ;  /* 0x00000003adad7819 */ /* 0x000fe400000012ff */
[----:B------:R-:W-:Y:S02]  /*7170*/  SHF.R.U64 R24, R27, 0x3, RZ ;  /* 0x000000031b187819 */ /* 0x000fe400000012ff */
[----:B------:R-:W-:Y:S02]  /*7180*/  MOV R31, R28 ;  /* 0x0000001c001f7202 */ /* 0x000fe40000000f00 */
[----:B0-----:R-:W-:Y:S02]  /*7190*/  F2FP.BF16.F32.PACK_AB R8, R160, R169 ;  /* 0x000000a9a008723e */ /* 0x001fe400000010ff */
[----:B------:R-:W-:Y:S02]  /*71a0*/  F2FP.BF16.F32.PACK_AB R9, R35, R34 ;  /* 0x000000222309723e */ /* 0x000fe400000010ff */
[----:B------:R-:W-:-:S02]  /*71b0*/  F2FP.BF16.F32.PACK_AB R10, R153, R162 ;  /* 0x000000a2990a723e */ /* 0x000fc400000010ff */
[----:B------:R-:W-:Y:S02]  /*71c0*/  F2FP.BF16.F32.PACK_AB R11, R39, R38 ;  /* 0x00000026270b723e */ /* 0x000fe400000010ff */
[----:B------:R-:W-:Y:S02]  /*71d0*/  LOP3.LUT R94, R94, R205, RZ, 0x3c, !PT ;  /* 0x000000cd5e5e7212 */ /* 0x000fe400078e3cff */
[----:B------:R-:W-:Y:S01]  /*71e0*/  SHF.R.U64 R177, R177, 0x3, RZ ;  /* 0x00000003b1b17819 */ /* 0x000fe200000012ff */
[----:B------:R-:W-:Y:S01]  /*71f0*/  STSM.16.M88.4 [R31], R8 ;  /* 0x000000081f007844 */ /* 0x000fe20000000200 */
[----:B------:R-:W-:Y:S02]  /*7200*/  SHF.R.U64 R179, R179, 0x3, RZ ;  /* 0x00000003b3b37819 */ /* 0x000fe400000012ff */
[----:B------:R-:W-:Y:S02]  /*7210*/  SHF.R.U64 R127, R127, 0x3, RZ ;  /* 0x000000037f7f7819 */ /* 0x000fe400000012ff */
[----:B------:R-:W-:-:S02]  /*7220*/  MOV R32, R32 ;  /* 0x0000002000207202 */ /* 0x000fc40000000f00 */
[----:B------:R-:W-:Y:S02]  /*7230*/  LOP3.LUT R98, R98, R207, RZ, 0x3c, !PT ;  /* 0x000000cf62627212 */ /* 0x000fe400078e3cff */
[----:B------:R-:W-:Y:S01]  /*7240*/  MOV R36, R36 ;  /* 0x0000002400247202 */ /* 0x000fe20000000f00 */
[----:B------:R-:W-:Y:S01]  /*7250*/  STSM.16.M88.4 [R32], R12 ;  /* 0x0000000c20007844 */ /* 0x000fe20000000200 */
[----:B------:R-:W-:Y:S02]  /*7260*/  LOP3.LUT R102, R102, R209, RZ, 0x3c, !PT ;  /* 0x000000d166667212 */ /* 0x000fe400078e3cff */
[----:B------:R-:W-:Y:S01]  /*7270*/  SHF.R.U64 R181, R181, 0x3, RZ ;  /* 0x00000003b5b57819 */ /* 0x000fe200000012ff */
[----:B------:R-:W-:Y:S01]  /*7280*/  STSM.16.M88.4 [R36], R48 ;  /* 0x0000003024007844 */ /* 0x000fe20000000200 */
[----:B------:R-:W-:Y:S02]  /*7290*/  SHF.R.U64 R27, R122, 0x3, RZ ;  /* 0x000000037a1b7819 */ /* 0x000fe400000012ff */
[----:B------:R-:W-:-:S02]  /*72a0*/  MOV R40, R40 ;  /* 0x0000002800287202 */ /* 0x000fc40000000f00 */
[----:B------:R-:W-:Y:S02]  /*72b0*/  F2FP.BF16.F32.PACK_AB R65, R67, R66 ;  /* 0x000000424341723e */ /* 0x000fe400000010ff */
[----:B------:R-:W-:Y:S01]  /*72c0*/  F2FP.BF16.F32.PACK_AB R72, R73, R72 ;  /* 0x000000484948723e */ /* 0x000fe200000010ff */
[----:B------:R-:W-:Y:S01]  /*72d0*/  STSM.16.M88.4 [R40], R56 ;  /* 0x0000003828007844 */ /* 0x000fe20000000200 */
[----:B------:R-:W-:Y:S02]  /*72e0*/  LOP3.LUT R106, R173, R106, RZ, 0x3c, !PT ;  /* 0x0000006aad6a7212 */ /* 0x000fe400078e3cff */
[----:B------:R-:W-:Y:S02]  /*72f0*/  LOP3.LUT R122, R24, R3, RZ, 0x3c, !PT ;  /* 0x00000003187a7212 */ /* 0x000fe400078e3cff */
[----:B------:R-:W-:Y:S02]  /*7300*/  MOV R29, R90 ;  /* 0x0000005a001d7202 */ /* 0x000fe40000000f00 */
[----:B------:R-:W-:-:S02]  /*7310*/  F2FP.BF16.F32.PACK_AB R66, R69, R68 ;  /* 0x000000444542723e */ /* 0x000fc400000010ff */
[----:B------:R-:W-:Y:S02]  /*7320*/  F2FP.BF16.F32.PACK_AB R67, R71, R70 ;  /* 0x000000464743723e */ /* 0x000fe400000010ff */
[----:B------:R-:W-:Y:S02]  /*7330*/  F2FP.BF16.F32.PACK_AB R73, R75, R74 ;  /* 0x0000004a4b49723e */ /* 0x000fe400000010ff */
[----:B------:R-:W-:Y:S01]  /*7340*/  F2FP.BF16.F32.PACK_AB R80, R81, R80 ;  /* 0x000000505150723e */ /* 0x000fe200000010ff */
[----:B------:R-:W-:Y:S01]  /*7350*/  STSM.16.M88.4 [R29], R64 ;  /* 0x000000401d007844 */ /* 0x000fe20000000200 */
[----:B------:R-:W-:Y:S02]  /*7360*/  LOP3.LUT R110, R177, R110, RZ, 0x3c, !PT ;  /* 0x0000006eb16e7212 */ /* 0x000fe400078e3cff */
[----:B------:R-:W-:Y:S02]  /*7370*/  LOP3.LUT R114, R179, R114, RZ, 0x3c, !PT ;  /* 0x00000072b3727212 */ /* 0x000fe400078e3cff */
[----:B------:R-:W-:-:S02]  /*7380*/  LOP3.LUT R24, R127, R6, RZ, 0x3c, !PT ;  /* 0x000000067f187212 */ /* 0x000fc400078e3cff */
[----:B------:R-:W-:Y:S02]  /*7390*/  MOV R94, R94 ;  /* 0x0000005e005e7202 */ /* 0x000fe40000000f00 */
[----:B------:R-:W-:Y:S02]  /*73a0*/  F2FP.BF16.F32.PACK_AB R74, R77, R76 ;  /* 0x0000004c4d4a723e */ /* 0x000fe400000010ff */
[----:B------:R-:W-:Y:S02]  /*73b0*/  F2FP.BF16.F32.PACK_AB R75, R79, R78 ;  /* 0x0000004e4f4b723e */ /* 0x000fe400000010ff */
[----:B------:R-:W-:Y:S02]  /*73c0*/  F2FP.BF16.F32.PACK_AB R81, R83, R82 ;  /* 0x000000525351723e */ /* 0x000fe400000010ff */
[----:B------:R-:W-:Y:S01]  /*73d0*/  MOV R6, R98 ;  /* 0x0000006200067202 */ /* 0x000fe20000000f00 */
[----:B------:R-:W-:Y:S01]  /*73e0*/  STSM.16.M88.4 [R94], R72 ;  /* 0x000000485e007844 */ /* 0x000fe20000000200 */
[----:B------:R-:W-:-:S02]  /*73f0*/  F2FP.BF16.F32.PACK_AB R82, R85, R84 ;  /* 0x000000545552723e */ /* 0x000fc400000010ff */
[----:B------:R-:W-:Y:S02]  /*7400*/  F2FP.BF16.F32.PACK_AB R83, R87, R86 ;  /* 0x000000565753723e */ /* 0x000fe400000010ff */
[----:B------:R-:W-:Y:S02]  /*7410*/  F2FP.BF16.F32.PACK_AB R88, R89, R88 ;  /* 0x000000585958723e */ /* 0x000fe400000010ff */
[----:B------:R-:W-:Y:S01]  /*7420*/  LOP3.LUT R118, R181, R118, RZ, 0x3c, !PT ;  /* 0x00000076b5767212 */ /* 0x000fe200078e3cff */
[----:B------:R-:W-:Y:S01]  /*7430*/  STSM.16.M88.4 [R6], R80 ;  /* 0x0000005006007844 */ /* 0x000fe20000000200 */
[----:B------:R-:W-:Y:S02]  /*7440*/  MOV R102, R102 ;  /* 0x0000006600667202 */ /* 0x000fe40000000f00 */
[----:B------:R-:W-:Y:S02]  /*7450*/  F2FP.BF16.F32.PACK_AB R89, R26, R21 ;  /* 0x000000151a59723e */ /* 0x000fe400000010ff */
[----:B------:R-:W-:-:S02]  /*7460*/  F2FP.BF16.F32.PACK_AB R90, R93, R92 ;  /* 0x0000005c5d5a723e */ /* 0x000fc400000010ff */
[----:B------:R-:W-:Y:S02]  /*7470*/  F2FP.BF16.F32.PACK_AB R91, R42, R30 ;  /* 0x0000001e2a5b723e */ /* 0x000fe400000010ff */
[----:B------:R-:W-:Y:S02]  /*7480*/  F2FP.BF16.F32.PACK_AB R96, R97, R96 ;  /* 0x000000606160723e */ /* 0x000fe400000010ff */
[----:B------:R-:W-:Y:S01]  /*7490*/  MOV R106, R106 ;  /* 0x0000006a006a7202 */ /* 0x000fe20000000f00 */
[----:B------:R-:W-:Y:S01]  /*74a0*/  STSM.16.M88.4 [R102], R88 ;  /* 0x0000005866007844 */ /* 0x000fe20000000200 */
[----:B------:R-:W-:Y:S02]  /*74b0*/  F2FP.BF16.F32.PACK_AB R97, R46, R44 ;  /* 0x0000002c2e61723e */ /* 0x000fe400000010ff */
[----:B------:R-:W-:Y:S02]  /*74c0*/  F2FP.BF16.F32.PACK_AB R98, R101, R100 ;  /* 0x000000646562723e */ /* 0x000fe400000010ff */
[----:B------:R-:W-:-:S02]  /*74d0*/  F2FP.BF16.F32.PACK_AB R99, R156, R155 ;  /* 0x0000009b9c63723e */ /* 0x000fc400000010ff */
[----:B------:R-:W-:Y:S02]  /*74e0*/  F2FP.BF16.F32.PACK_AB R157, R158, R157 ;  /* 0x0000009d9e9d723e */ /* 0x000fe400000010ff */
[----:B------:R-:W-:Y:S01]  /*74f0*/  LOP3.LUT R4, R27, R4, RZ, 0x3c, !PT ;  /* 0x000000041b047212 */ /* 0x000fe200078e3cff */
[----:B------:R-:W-:Y:S01]  /*7500*/  STSM.16.M88.4 [R106], R96 ;  /* 0x000000606a007844 */ /* 0x000fe20000000200 */
[----:B------:R-:W-:Y:S02]  /*7510*/  MOV R110, R110 ;  /* 0x0000006e006e7202 */ /* 0x000fe40000000f00 */
        /* <DEDUP_REMOVED lines=11> */
[----:B------:R-:W-:Y:S01]  /*75d0*/  F2FP.BF16.F32.PACK_AB R128, R129, R128 ;  /* 0x000000808180723e */ /* 0x000fe200000010ff */
[----:B------:R0:W-:Y:S01]  /*75e0*/  STSM.16.M88.4 [R3], R112 ;  /* 0x0000007003007844 */ /* 0x0001e20000000200 */
[----:B------:R-:W-:Y:S02]  /*75f0*/  MOV R118, R118 ;  /* 0x0000007600767202 */ /* 0x000fe40000000f00 */
[----:B------:R-:W-:Y:S02]  /*7600*/  F2FP.BF16.F32.PACK_AB R121, R168, R167 ;  /* 0x000000a7a879723e */ /* 0x000fe400000010ff */
[----:B------:R-:W-:Y:S02]  /*7610*/  F2FP.BF16.F32.PACK_AB R122, R125, R124 ;  /* 0x0000007c7d7a723e */ /* 0x000fe400000010ff */
[----:B------:R-:W-:-:S02]  /*7620*/  F2FP.BF16.F32.PACK_AB R123, R171, R170 ;  /* 0x000000aaab7b723e */ /* 0x000fc400000010ff */
[----:B------:R-:W-:Y:S02]  /*7630*/  F2FP.BF16.F32.PACK_AB R129, R131, R130 ;  /* 0x000000828381723e */ /* 0x000fe400000010ff */
[----:B------:R-:W-:Y:S01]  /*7640*/  F2FP.BF16.F32.PACK_AB R136, R137, R136 ;  /* 0x000000888988723e */ /* 0x000fe200000010ff */
[----:B------:R-:W-:Y:S01]  /*7650*/  STSM.16.M88.4 [R118], R120 ;  /* 0x0000007876007844 */ /* 0x000fe20000000200 */
[----:B------:R-:W-:Y:S02]  /*7660*/  F2FP.BF16.F32.PACK_AB R130, R133, R132 ;  /* 0x000000848582723e */ /* 0x000fe400000010ff */
[----:B------:R-:W-:Y:S02]  /*7670*/  F2FP.BF16.F32.PACK_AB R131, R135, R134 ;  /* 0x000000868783723e */ /* 0x000fe400000010ff */
[----:B------:R-:W-:Y:S02]  /*7680*/  F2FP.BF16.F32.PACK_AB R137, R139, R138 ;  /* 0x0000008a8b89723e */ /* 0x000fe400000010ff */
[----:B------:R-:W-:Y:S01]  /*7690*/  F2FP.BF16.F32.PACK_AB R144, R145, R144 ;  /* 0x000000909190723e */ /* 0x000fe200000010ff */
[----:B------:R-:W-:Y:S01]  /*76a0*/  STSM.16.M88.4 [R28], R128 ;  /* 0x000000801c007844 */ /* 0x000fe20000000200 */
[----:B------:R-:W-:Y:S01]  /*76b0*/  MOV R27, R4 ;  /* 0x00000004001b7202 */ /* 0x000fe20000000f00 */
[----:B------:R-:W-:Y:S01]  /*76c0*/  IMAD.U32 R4, RZ, RZ, UR8 ;  /* 0x00000008ff047e24 */ /* 0x000fe2000f8e00ff */
[----:B------:R-:W-:Y:S01]  /*76d0*/  F2FP.BF16.F32.PACK_AB R138, R141, R140 ;  /* 0x0000008c8d8a723e */ /* 0x000fe200000010ff */
[----:B------:R-:W-:Y:S01]  /*76e0*/  IMAD.U32 R5, RZ, RZ, UR9 ;  /* 0x00000009ff057e24 */ /* 0x000fe2000f8e00ff */
[----:B------:R-:W-:Y:S01]  /*76f0*/  F2FP.BF16.F32.PACK_AB R139, R143, R142 ;  /* 0x0000008e8f8b723e */ /* 0x000fe200000010ff */
[----:B------:R-:W-:Y:S01]  /*7700*/  ULDC.64 UR8, c[0x0][0xc08] ;  /* 0x0003020000087ab9 */ /* 0x000fe20000000a00 */
[----:B------:R-:W-:-:S02]  /*7710*/  F2FP.BF16.F32.PACK_AB R145, R147, R146 ;  /* 0x000000929391723e */ /* 0x000fc400000010ff */
[----:B------:R-:W-:Y:S01]  /*7720*/  MOV R24, R24 ;  /* 0x0000001800187202 */ /* 0x000fe20000000f00 */
[----:B------:R-:W-:Y:S01]  /*7730*/  STSM.16.M88.4 [R27], R136 ;  /* 0x000000881b007844 */ /* 0x000fe20000000200 */
[----:B------:R-:W-:Y:S02]  /*7740*/  F2FP.BF16.F32.PACK_AB R146, R149, R148 ;  /* 0x000000949592723e */ /* 0x000fe400000010ff */
[----:B------:R-:W-:Y:S01]  /*7750*/  F2FP.BF16.F32.PACK_AB R147, R151, R150 ;  /* 0x000000969793723e */ /* 0x000fe200000010ff */
[----:B------:R-:W-:Y:S01]  /*7760*/  UISETP.NE.U32.AND UP1, UPT, UR8, URZ, UPT ;  /* 0x0000003f0800728c */ /* 0x000fe2000bf25070 */
[----:B------:R-:W-:-:S03]  /*7770*/  PLOP3.LUT P0, PT, PT, PT, UP0, 0x80, 0x0 ;  /* 0x000000000000781c */ /* 0x000fc60003f0f008 */
[----:B------:R1:W-:Y:S01]  /*7780*/  STSM.16.M88.4 [R24], R144 ;  /* 0x0000009018007844 */ /* 0x0003e20000000200 */
[----:B------:R-:W-:Y:S01]  /*7790*/  BAR.SYNC.DEFER_BLOCKING 0x1, 0x100 ;  /* 0x0044000000007b1d */ /* 0x000fe20000010000 */
[----:B------:R-:W-:Y:S01]  /*77a0*/  UISETP.NE.AND.EX UP1, UPT, UR9, URZ, UPT, UP1 ;  /* 0x0000003f0900728c */ /* 0x000fe2000bf25310 */
[----:B0-----:R-:W-:-:S05]  /*77b0*/  IMAD R3, R191, 0x40, R2 ;  /* 0x00000040bf037824 */ /* 0x001fca00078e0202 */
[----:B------:R-:W-:-:S05]  /*77c0*/  PLOP3.LUT P6, PT, PT, PT, UP1, 0x80, 0x0 ;  /* 0x000000000000781c */ /* 0x000fca0003fcf018 */
[----:B------:R-:W-:-:S04]  /*77d0*/  @UP1 ULEA UR8, UP2, UR43, UR8, 0x2 ;  /* 0x000000082b081291 */ /* 0x000fc8000f84103f */
[----:B------:R-:W-:Y:S01]  /*77e0*/  @UP1 ULEA.HI.X UR9, UR43, UR9, UR44, 0x2, UP2 ;  /* 0x000000092b091291 */ /* 0x000fe200090f142c */
[----:B------:R-:W-:Y:S01]  /*77f0*/  IMAD.WIDE R174, R3, 0x2, R174 ;  /* 0x0000000203ae7825 */ /* 0x000fe200078e02ae */
[----:B------:R-:W-:-:S03]  /*7800*/  ULDC UR4, c[0x0][0xa88] ;  /* 0x0002a20000047ab9 */ /* 0x000fc60000000800 */
[----:B------:R-:W-:Y:S01]  /*7810*/  IMAD.U32 R3, RZ, RZ, UR4 ;  /* 0x00000004ff037e24 */ /* 0x000fe2000f8e00ff */
[----:B------:R-:W2:Y:S01]  /*7820*/  @P0 LDG.E R6, desc[UR40][R4.64] ;  /* 0x0000002804060981 */ /* 0x000ea2000c1e1900 */
[----:B------:R-:W-:Y:S01]  /*7830*/  IMAD.U32 R10, RZ, RZ, UR8 ;  /* 0x00000008ff0a7e24 */ /* 0x000fe2000f8e00ff */
[C---:B------:R-:W-:Y:S01]  /*7840*/  IADD3 R13, P2, R174.reuse, 0x1000, RZ ;  /* 0x00001000ae0d7810 */ /* 0x040fe20007f5e0ff */
[----:B------:R-:W-:Y:S01]  /*7850*/  IMAD.U32 R11, RZ, RZ, UR9 ;  /* 0x00000009ff0b7e24 */ /* 0x000fe2000f8e00ff */
[C---:B------:R-:W-:Y:S02]  /*7860*/  IADD3 R25, P1, R174.reuse, 0x2000, RZ ;  /* 0x00002000ae197810 */ /* 0x040fe40007f3e0ff */
[----:B------:R-:W-:Y:S02]  /*7870*/  P2R R8, PR, RZ, 0x4 ;  /* 0x00000004ff087803 */ /* 0x000fe40000000000 */
[----:B------:R0:W5:Y:S01]  /*7880*/  @P6 LDG.E R3, desc[UR40][R10.64] ;  /* 0x000000280a036981 */ /* 0x000162000c1e1900 */
[----:B------:R-:W-:-:S02]  /*7890*/  IADD3 R29, P2, R174, 0x3000, RZ ;  /* 0x00003000ae1d7810 */ /* 0x000fc40007f5e0ff */
[C---:B------:R-:W-:Y:S02]  /*78a0*/  IADD3 R33, P3, R174.reuse, 0x4000, RZ ;  /* 0x00004000ae217810 */ /* 0x040fe40007f7e0ff */
[C---:B------:R-:W-:Y:S02]  /*78b0*/  IADD3 R37, P4, R174.reuse, 0x5000, RZ ;  /* 0x00005000ae257810 */ /* 0x040fe40007f9e0ff */
[----:B------:R-:W-:Y:S02]  /*78c0*/  IADD3 R41, P5, R174, 0x6000, RZ ;  /* 0x00006000ae297810 */ /* 0x000fe40007fbe0ff */
[----:B------:R-:W-:Y:S02]  /*78d0*/  LOP3.LUT R12, R13, 0x380, RZ, 0xc0, !PT ;  /* 0x000003800d0c7812 */ /* 0x000fe400078ec0ff */
[----:B-1----:R-:W-:Y:S02]  /*78e0*/  LOP3.LUT R24, R25, 0x380, RZ, 0xc0, !PT ;  /* 0x0000038019187812 */ /* 0x002fe400078ec0ff */
[----:B------:R-:W-:-:S02]  /*78f0*/  LOP3.LUT R28, R29, 0x380, RZ, 0xc0, !PT ;  /* 0x000003801d1c7812 */ /* 0x000fc400078ec0ff */
[----:B------:R-:W-:Y:S02]  /*7900*/  LOP3.LUT R32, R33, 0x380, RZ, 0xc0, !PT ;  /* 0x0000038021207812 */ /* 0x000fe400078ec0ff */
[----:B------:R-:W-:Y:S02]  /*7910*/  LOP3.LUT R36, R37, 0x380, RZ, 0xc0, !PT ;  /* 0x0000038025247812 */ /* 0x000fe400078ec0ff */
[----:B------:R-:W-:Y:S01]  /*7920*/  LOP3.LUT R40, R41, 0x380, RZ, 0xc0, !PT ;  /* 0x0000038029287812 */ /* 0x000fe200078ec0ff */
[----:B------:R-:W-:Y:S01]  /*7930*/  UMOV UR4, URZ ;  /* 0x0000003f00047c82 */ /* 0x000fe20008000000 */
[----:B------:R-:W-:Y:S02]  /*7940*/  SHF.R.U64 R12, R12, 0x3, RZ ;  /* 0x000000030c0c7819 */ /* 0x000fe400000012ff */
[----:B------:R-:W-:Y:S02]  /*7950*/  SHF.R.U64 R24, R24, 0x3, RZ ;  /* 0x0000000318187819 */ /* 0x000fe400000012ff */
[----:B------:R-:W-:-:S02]  /*7960*/  SHF.R.U64 R28, R28, 0x3, RZ ;  /* 0x000000031c1c7819 */ /* 0x000fc400000012ff */
[----:B------:R-:W-:Y:S02]  /*7970*/  SHF.R.U64 R32, R32, 0x3, RZ ;  /* 0x0000000320207819 */ /* 0x000fe400000012ff */
[----:B------:R-:W-:Y:S02]  /*7980*/  SHF.R.U64 R36, R36, 0x3, RZ ;  /* 0x0000000324247819 */ /* 0x000fe400000012ff */
[----:B------:R-:W-:Y:S02]  /*7990*/  SHF.R.U64 R40, R40, 0x3, RZ ;  /* 0x0000000328287819 */ /* 0x000fe400000012ff */
[----:B------:R-:W-:Y:S02]  /*79a0*/  LOP3.LUT R12, R12, R13, RZ, 0x3c, !PT ;  /* 0x0000000d0c0c7212 */ /* 0x000fe400078e3cff */
[----:B------:R-:W-:Y:S02]  /*79b0*/  LOP3.LUT R24, R24, R25, RZ, 0x3c, !PT ;  /* 0x0000001918187212 */ /* 0x000fe400078e3cff */
[----:B------:R-:W-:-:S02]  /*79c0*/  LOP3.LUT R28, R28, R29, RZ, 0x3c, !PT ;  /* 0x0000001d1c1c7212 */ /* 0x000fc400078e3cff */
[----:B------:R-:W-:Y:S02]  /*79d0*/  LOP3.LUT R32, R32, R33, RZ, 0x3c, !PT ;  /* 0x0000002120207212 */ /* 0x000fe400078e3cff */
[----:B------:R-:W-:Y:S02]  /*79e0*/  LOP3.LUT R36, R36, R37, RZ, 0x3c, !PT ;  /* 0x0000002524247212 */ /* 0x000fe400078e3cff */
[----:B------:R-:W-:Y:S02]  /*79f0*/  LOP3.LUT R40, R40, R41, RZ, 0x3c, !PT ;  /* 0x0000002928287212 */ /* 0x000fe400078e3cff */
[----:B--2---:R-:W-:Y:S01]  /*7a00*/  @P0 R2UR UR4, R6 ;  /* 0x00000000060402ca */ /* 0x004fe200000e0000 */
[----:B0-----:R-:W-:-:S14]  /*7a10*/  @P6 BRA `(.L_x_3628) ;  /* 0x0000000000106947 */ /* 0x001fdc0003800000 */
[----:B------:R-:W-:Y:S05]  /*7a20*/  @!P0 BRA `(.L_x_3628) ;  /* 0x00000000000c8947 */ /* 0x000fea0003800000 */
[----:B------:R-:W2:Y:S04]  /*7a30*/  LDG.E R6, desc[UR40][R4.64] ;  /* 0x0000002804067981 */ /* 0x000ea8000c1e1900 */
[----:B-----5:R-:W2:Y:S02]  /*7a40*/  LDG.E R3, desc[UR40][R4.64+0x4] ;  /* 0x0000042804037981 */ /* 0x020ea4000c1e1900 */
[----:B--2---:R-:W-:-:S07]  /*7a50*/  IMAD.IADD R3, R3, 0x1, -R6 ;  /* 0x0000000103037824 */ /* 0x004fce00078e0a06 */
.L_x_3628:
[----:B------:R-:W0:Y:S01]  /*7a60*/  SHFL.IDX PT, R4, R192, RZ, 0x1f ;  /* 0x00001fffc0047589 */ /* 0x000e2200000e0000 */
[----:B------:R-:W-:Y:S01]  /*7a70*/  ISETP.NE.AND P6, PT, R8, RZ, PT ;  /* 0x000000ff0800720c */ /* 0x000fe20003fc5270 */
[--C-:B------:R-:W-:Y:S01]  /*7a80*/  IMAD.X R25, RZ, RZ, R175.reuse, P1 ;  /* 0x000000ffff197224 */ /* 0x100fe200008e06af */
[C---:B------:R-:W-:Y:S01]  /*7a90*/  IADD3 R45, P0, R174.reuse, 0x7000, RZ ;  /* 0x00007000ae2d7810 */ /* 0x040fe20007f1e0ff */
[--C-:B------:R-:W-:Y:S01]  /*7aa0*/  IMAD.X R29, RZ, RZ, R175.reuse, P2 ;  /* 0x000000ffff1d7224 */ /* 0x100fe200010e06af */
[C---:B------:R-:W-:Y:S01]  /*7ab0*/  IADD3 R53, P1, R174.reuse, 0x9000, RZ ;  /* 0x00009000ae357810 */ /* 0x040fe20007f3e0ff */
[--C-:B------:R-:W-:Y:S01]  /*7ac0*/  IMAD.X R13, RZ, RZ, R175.reuse, P6 ;  /* 0x000000ffff0d7224 */ /* 0x100fe200030e06af */
[----:B------:R-:W-:Y:S01]  /*7ad0*/  IADD3 R49, P6, R174, 0x8000, RZ ;  /* 0x00008000ae317810 */ /* 0x000fe20007fde0ff */
[--C-:B------:R-:W-:Y:S01]  /*7ae0*/  IMAD.X R33, RZ, RZ, R175.reuse, P3 ;  /* 0x000000ffff217224 */ /* 0x100fe200018e06af */
[----:B------:R-:W-:Y:S01]  /*7af0*/  LOP3.LUT R44, R45, 0x380, RZ, 0xc0, !PT ;  /* 0x000003802d2c7812 */ /* 0x000fe200078ec0ff */
[--C-:B------:R-:W-:Y:S01]  /*7b00*/  IMAD.X R37, RZ, RZ, R175.reuse, P4 ;  /* 0x000000ffff257224 */ /* 0x100fe200020e06af */
[----:B------:R-:W-:Y:S01]  /*7b10*/  LOP3.LUT R48, R49, 0x380, RZ, 0xc0, !PT ;  /* 0x0000038031307812 */ /* 0x000fe200078ec0ff */
[--C-:B------:R-:W-:Y:S01]  /*7b20*/  IMAD.X R41, RZ, RZ, R175.reuse, P5 ;  /* 0x000000ffff297224 */ /* 0x100fe200028e06af */
[----:B------:R-:W-:Y:S01]  /*7b30*/  LOP3.LUT R52, R53, 0x380, RZ, 0xc0, !PT ;  /* 0x0000038035347812 */ /* 0x000fe200078ec0ff */
[----:B------:R-:W-:Y:S01]  /*7b40*/  USHF.R.S32.HI UR14, URZ, 0x1f, UR4 ;  /* 0x0000001f3f0e7899 */ /* 0x000fe20008011404 */
[----:B------:R-:W-:Y:S01]  /*7b50*/  SHF.R.U64 R48, R48, 0x3, RZ ;  /* 0x0000000330307819 */ /* 0x000fe200000012ff */
[----:B------:R-:W-:Y:S01]  /*7b60*/  USHF.R.S32.HI UR15, URZ, 0x1f, UR46 ;  /* 0x0000001f3f0f7899 */ /* 0x000fe2000801142e */
[----:B------:R-:W-:Y:S01]  /*7b70*/  SHF.R.U64 R44, R44, 0x3, RZ ;  /* 0x000000032c2c7819 */ /* 0x000fe200000012ff */
[----:B------:R-:W-:Y:S01]  /*7b80*/  USEL UR43, UR43, URZ, !UP0 ;  /* 0x0000003f2b2b7287 */ /* 0x000fe2000c000000 */
[----:B------:R-:W-:Y:S01]  /*7b90*/  SHF.R.U64 R52, R52, 0x3, RZ ;  /* 0x0000000334347819 */ /* 0x000fe200000012ff */
[----:B------:R-:W-:Y:S01]  /*7ba0*/  USEL UR44, UR44, URZ, !UP0 ;  /* 0x0000003f2c2c7287 */ /* 0x000fe2000c000000 */
[----:B------:R-:W-:Y:S01]  /*7bb0*/  LOP3.LUT R48, R48, R49, RZ, 0x3c, !PT ;  /* 0x0000003130307212 */ /* 0x000fe200078e3cff */
[--C-:B------:R-:W-:Y:S01]  /*7bc0*/  IMAD.X R49, RZ, RZ, R175.reuse, P6 ;  /* 0x000000ffff317224 */ /* 0x100fe200030e06af */
[----:B------:R-:W-:Y:S01]  /*7bd0*/  LOP3.LUT R44, R44, R45, RZ, 0x3c, !PT ;  /* 0x0000002d2c2c7212 */ /* 0x000fe200078e3cff */
[----:B------:R-:W-:Y:S01]  /*7be0*/  IMAD.X R45, RZ, RZ, R175, P0 ;  /* 0x000000ffff2d7224 */ /* 0x000fe200000e06af */
[----:B0-----:R-:W-:-:S02]  /*7bf0*/  ISETP.NE.AND P6, PT, R4, RZ, PT ;  /* 0x000000ff0400720c */ /* 0x001fc40003fc5270 */
[----:B------:R-:W-:Y:S01]  /*7c00*/  LOP3.LUT R52, R52, R53, RZ, 0x3c, !PT ;  /* 0x0000003534347212 */ /* 0x000fe200078e3cff */
[----:B------:R-:W-:Y:S01]  /*7c10*/  IMAD.X R53, RZ, RZ, R175, P1 ;  /* 0x000000ffff357224 */ /* 0x000fe200008e06af */
[C---:B------:R-:W-:Y:S02]  /*7c20*/  IADD3 R61, P2, R174.reuse, 0xa000, RZ ;  /* 0x0000a000ae3d7810 */ /* 0x040fe40007f5e0ff */
[C---:B------:R-:W-:Y:S02]  /*7c30*/  IADD3 R57, P3, R174.reuse, 0xb000, RZ ;  /* 0x0000b000ae397810 */ /* 0x040fe40007f7e0ff */
[C---:B------:R-:W-:Y:S02]  /*7c40*/  IADD3 R69, P4, R174.reuse, 0xc000, RZ ;  /* 0x0000c000ae457810 */ /* 0x040fe40007f9e0ff */
[C---:B------:R-:W-:Y:S02]  /*7c50*/  IADD3 R65, P5, R174.reuse, 0xd000, RZ ;  /* 0x0000d000ae417810 */ /* 0x040fe40007fbe0ff */
[----:B------:R-:W-:-:S02]  /*7c60*/  IADD3 R77, P0, R174, 0xe000, RZ ;  /* 0x0000e000ae4d7810 */ /* 0x000fc40007f1e0ff */
[----:B------:R-:W-:Y:S02]  /*7c70*/  IADD3 R5, P1, R174, 0xf000, RZ ;  /* 0x0000f000ae057810 */ /* 0x000fe40007f3e0ff */
[----:B------:R-:W-:Y:S02]  /*7c80*/  LOP3.LUT R60, R61, 0x380, RZ, 0xc0, !PT ;  /* 0x000003803d3c7812 */ /* 0x000fe400078ec0ff */
[----:B------:R-:W-:Y:S01]  /*7c90*/  LOP3.LUT R56, R57, 0x380, RZ, 0xc0, !PT ;  /* 0x0000038039387812 */ /* 0x000fe200078ec0ff */
[----:B------:R-:W-:Y:S01]  /*7ca0*/  IMAD.X R73, RZ, RZ, R175, P1 ;  /* 0x000000ffff497224 */ /* 0x000fe200008e06af */
[----:B------:R-:W-:Y:S02]  /*7cb0*/  LOP3.LUT R68, R69, 0x380, RZ, 0xc0, !PT ;  /* 0x0000038045447812 */ /* 0x000fe400078ec0ff */
[----:B------:R-:W-:Y:S02]  /*7cc0*/  LOP3.LUT R64, R65, 0x380, RZ, 0xc0, !PT ;  /* 0x0000038041407812 */ /* 0x000fe400078ec0ff */
[----:B------:R-:W-:-:S02]  /*7cd0*/  LOP3.LUT R76, R77, 0x380, RZ, 0xc0, !PT ;  /* 0x000003804d4c7812 */ /* 0x000fc400078ec0ff */
[----:B------:R-:W-:Y:S02]  /*7ce0*/  LOP3.LUT R9, R174, 0x380, RZ, 0xc0, !PT ;  /* 0x00000380ae097812 */ /* 0x000fe400078ec0ff */
[----:B------:R-:W-:Y:S02]  /*7cf0*/  LOP3.LUT R4, R5, 0x380, RZ, 0xc0, !PT ;  /* 0x0000038005047812 */ /* 0x000fe400078ec0ff */
[----:B------:R-:W-:Y:S02]  /*7d00*/  SHF.R.U64 R60, R60, 0x3, RZ ;  /* 0x000000033c3c7819 */ /* 0x000fe400000012ff */
[----:B------:R-:W-:Y:S02]  /*7d10*/  SHF.R.U64 R56, R56, 0x3, RZ ;  /* 0x0000000338387819 */ /* 0x000fe400000012ff */
[----:B------:R-:W-:Y:S02]  /*7d20*/  SHF.R.U64 R68, R68, 0x3, RZ ;  /* 0x0000000344447819 */ /* 0x000fe400000012ff */
[----:B------:R-:W-:-:S02]  /*7d30*/  SHF.R.U64 R64, R64, 0x3, RZ ;  /* 0x0000000340407819 */ /* 0x000fc400000012ff */
        /* <DEDUP_REMOVED lines=13> */
[----:B------:R-:W-:-:S02]  /*7e10*/  LOP3.LUT R174, R9, R174, RZ, 0x3c, !PT ;  /* 0x000000ae09ae7212 */ /* 0x000fc400078e3cff */
[----:B------:R-:W-:Y:S01]  /*7e20*/  LOP3.LUT R72, R4, R5, RZ, 0x3c, !PT ;  /* 0x0000000504487212 */ /* 0x000fe200078e3cff */
[----:B------:R-:W-:Y:S06]  /*7e30*/  @P6 BRA `(.L_x_3629) ;  /* 0x0000000000c46947 */ /* 0x000fec0003800000 */
[----:B------:R-:W0:Y:S01]  /*7e40*/  LDC R10, c[0x0][0xbe8] ;  /* 0x0002fa00ff0a7b82 */ /* 0x000e220000000800 */
[----:B------:R-:W-:Y:S01]  /*7e50*/  IMAD.U32 R8, RZ, RZ, UR45 ;  /* 0x0000002dff087e24 */ /* 0x000fe2000f8e00ff */
[----:B------:R-:W-:Y:S01]  /*7e60*/  ULDC.64 UR10, c[0x0][0xb90] ;  /* 0x0002e400000a7ab9 */ /* 0x000fe20000000a00 */
[----:B------:R-:W-:Y:S01]  /*7e70*/  UMOV UR8, UR4 ;  /* 0x0000000400087c82 */ /* 0x000fe20008000000 */
[----:B------:R-:W-:Y:S01]  /*7e80*/  UIMAD UR7, UR15, UR10, URZ ;  /* 0x0000000a0f0772a4 */ /* 0x000fe2000f8e023f */
[----:B------:R-:W-:Y:S01]  /*7e90*/  IMAD R8, R8, 0x40, R195 ;  /* 0x0000004008087824 */ /* 0x000fe200078e02c3 */
[----:B------:R-:W-:Y:S01]  /*7ea0*/  UMOV UR9, UR14 ;  /* 0x0000000e00097c82 */ /* 0x000fe20008000000 */
[----:B------:R-:W-:Y:S01]  /*7eb0*/  ULDC.64 UR12, c[0x0][0xb98] ;  /* 0x0002e600000c7ab9 */ /* 0x000fe20000000a00 */
[----:B------:R-:W-:Y:S01]  /*7ec0*/  UIMAD.WIDE.U32 UR8, UR46, UR10, UR8 ;  /* 0x0000000a2e0872a5 */ /* 0x000fe2000f8e0008 */
[----:B------:R-:W-:Y:S01]  /*7ed0*/  IMAD.MOV.U32 R4, RZ, RZ, R8 ;  /* 0x000000ffff047224 */ /* 0x000fe200078e0008 */
[----:B------:R-:W-:Y:S01]  /*7ee0*/  UIMAD UR7, UR46, UR11, UR7 ;  /* 0x0000000b2e0772a4 */ /* 0x000fe2000f8e0207 */
[----:B------:R-:W-:Y:S01]  /*7ef0*/  IMAD.U32 R15, RZ, RZ, UR45 ;  /* 0x0000002dff0f7e24 */ /* 0x000fe2000f8e00ff */
[----:B------:R-:W-:-:S02]  /*7f00*/  UIMAD UR10, UR44, UR12, URZ ;  /* 0x0000000c2c0a72a4 */ /* 0x000fc4000f8e023f */
[----:B------:R-:W-:Y:S01]  /*7f10*/  UIADD3 UR9, UR9, UR7, URZ ;  /* 0x0000000709097290 */ /* 0x000fe2000fffe03f */
[----:B------:R-:W-:Y:S01]  /*7f20*/  IMAD R26, R15, 0x40, R16 ;  /* 0x000000400f1a7824 */ /* 0x000fe200078e0210 */
[----:B------:R-:W-:Y:S02]  /*7f30*/  UIMAD UR10, UR43, UR13, UR10 ;  /* 0x0000000d2b0a72a4 */ /* 0x000fe4000f8e020a */
[----:B------:R-:W-:Y:S01]  /*7f40*/  UIMAD.WIDE.U32 UR8, UR43, UR12, UR8 ;  /* 0x0000000c2b0872a5 */ /* 0x000fe2000f8e0008 */
[----:B0-----:R-:W-:Y:S01]  /*7f50*/  ISETP.NE.AND P0, PT, R10, 0x1, PT ;  /* 0x000000010a00780c */ /* 0x001fe20003f05270 */
[----:B-----5:R-:W-:-:S12]  /*7f60*/  IMAD R15, R3, R10, RZ ;  /* 0x0000000a030f7224 */ /* 0x020fd800078e02ff */
[----:B------:R-:W0:Y:S08]  /*7f70*/  @P0 LDC R5, c[0x0][0xbec] ;  /* 0x0002fb00ff050b82 */ /* 0x000e300000000800 */
[----:B------:R-:W1:Y:S01]  /*7f80*/  @P0 LDC R6, c[0x0][0xbf0] ;  /* 0x0002fc00ff060b82 */ /* 0x000e620000000800 */
[----:B0-----:R-:W-:-:S05]  /*7f90*/  @P0 IMAD.HI.U32 R5, R8, R5, RZ ;  /* 0x0000000508050227 */ /* 0x001fca00078e00ff */
[----:B-1----:R-:W-:-:S04]  /*7fa0*/  @P0 SHF.R.U32.HI R4, RZ, R6, R5 ;  /* 0x00000006ff040219 */ /* 0x002fc80000011605 */
[--C-:B------:R-:W-:Y:S01]  /*7fb0*/  SHF.R.S32.HI R5, RZ, 0x1f, R4.reuse ;  /* 0x0000001fff057819 */ /* 0x100fe20000011404 */
[----:B------:R-:W-:Y:S01]  /*7fc0*/  IMAD.MOV R9, RZ, RZ, -R4 ;  /* 0x000000ffff097224 */ /* 0x000fe200078e0a04 */
[----:B------:R-:W-:-:S03]  /*7fd0*/  IADD3 R4, P0, R4, UR8, RZ ;  /* 0x0000000804047c10 */ /* 0x000fc6000ff1e0ff */
[----:B------:R-:W-:Y:S02]  /*7fe0*/  IMAD R9, R10, R9, R8 ;  /* 0x000000090a097224 */ /* 0x000fe400078e0208 */
[----:B------:R-:W-:-:S03]  /*7ff0*/  IMAD.U32 R8, RZ, RZ, UR10 ;  /* 0x0000000aff087e24 */ /* 0x000fc6000f8e00ff */
[----:B------:R-:W-:Y:S02]  /*8000*/  SHF.R.S32.HI R6, RZ, 0x1f, R9 ;  /* 0x0000001fff067819 */ /* 0x000fe40000011409 */
[----:B------:R-:W-:Y:S01]  /*8010*/  IADD3.X R5, R5, UR9, R8, P0, !PT ;  /* 0x0000000905057c10 */ /* 0x000fe200087fe408 */
[----:B------:R-:W-:Y:S02]  /*8020*/  ULDC.64 UR8, c[0x0][0xb88] ;  /* 0x0002e20000087ab9 */ /* 0x000fe40000000a00 */
[----:B------:R-:W-:Y:S02]  /*8030*/  IMAD R6, R6, UR8, RZ ;  /* 0x0000000806067c24 */ /* 0x000fe4000f8e02ff */
[----:B------:R-:W-:-:S04]  /*8040*/  IMAD.WIDE.U32 R4, R9, UR8, R4 ;  /* 0x0000000809047c25 */ /* 0x000fc8000f8e0004 */
[----:B------:R-:W-:Y:S01]  /*8050*/  IMAD R9, R9, UR9, R6 ;  /* 0x0000000909097c24 */ /* 0x000fe2000f8e0206 */
[----:B------:R-:W-:Y:S01]  /*8060*/  ULDC.64 UR8, c[0x0][0xb50] ;  /* 0x0002d40000087ab9 */ /* 0x000fe20000000a00 */
[----:B------:R-:W-:Y:S01]  /*8070*/  IMAD.MOV R6, RZ, RZ, -R18 ;  /* 0x000000ffff067224 */ /* 0x000fe200078e0a12 */
[----:B------:R-:W-:Y:S01]  /*8080*/  LEA R11, P0, R4, UR8, 0x2 ;  /* 0x00000008040b7c11 */ /* 0x000fe2000f8010ff */
[----:B------:R-:W-:-:S04]  /*8090*/  IMAD.IADD R5, R5, 0x1, R9 ;  /* 0x0000000105057824 */ /* 0x000fc800078e0209 */
[----:B------:R-:W-:Y:S01]  /*80a0*/  SHFL.IDX PT, R8, R11, 0x1, 0x1c1f ;  /* 0x003c1f000b087f89 */ /* 0x000fe200000e0000 */
[----:B------:R-:W-:Y:S02]  /*80b0*/  LEA.HI.X R14, R4, UR9, R5, 0x2, P0 ;  /* 0x00000009040e7c11 */ /* 0x000fe400080f1405 */
[----:B------:R-:W-:Y:S01]  /*80c0*/  ISETP.NE.AND P0, PT, R17, R6, PT ;  /* 0x000000061100720c */ /* 0x000fe20003f05270 */
[----:B------:R-:W-:Y:S01]  /*80d0*/  SHFL.IDX PT, R4, R11, RZ, 0x1c1f ;  /* 0x001c1fff0b047589 */ /* 0x000fe200000e0000 */
[C---:B------:R-:W-:Y:S02]  /*80e0*/  VIADD R6, R26.reuse, 0x8 ;  /* 0x000000081a067836 */ /* 0x040fe40000000000 */
[-C--:B------:R-:W-:Y:S01]  /*80f0*/  ISETP.GE.OR P1, PT, R26, R15.reuse, P0 ;  /* 0x0000000f1a00720c */ /* 0x080fe20000726670 */
[----:B------:R-:W0:Y:S02]  /*8100*/  SHFL.IDX PT, R5, R14, RZ, 0x1c1f ;  /* 0x001c1fff0e057589 */ /* 0x000e2400000e0000 */
[----:B------:R-:W-:-:S02]  /*8110*/  ISETP.GE.OR P0, PT, R6, R15, P0 ;  /* 0x0000000f0600720c */ /* 0x000fc40000706670 */
[----:B------:R-:W1:Y:S08]  /*8120*/  SHFL.IDX PT, R9, R14, 0x1, 0x1c1f ;  /* 0x003c1f000e097f89 */ /* 0x000e7000000e0000 */
[----:B0-----:R0:W-:Y:S04]  /*8130*/  @!P1 ST.E desc[UR40][R4.64], R20 ;  /* 0x0000001404009985 */ /* 0x0011e8000c101928 */
[----:B-1----:R0:W-:Y:S02]  /*8140*/  @!P0 ST.E desc[UR40][R8.64], R0 ;  /* 0x0000000008008985 */ /* 0x0021e4000c101928 */
.L_x_3629:
[----:B------:R-:W1:Y:S01]  /*8150*/  LDC R82, c[0x0][0xbe8] ;  /* 0x0002fa00ff527b82 */ /* 0x000e620000000800 */
[----:B------:R-:W-:Y:S01]  /*8160*/  ULDC UR12, c[0x0][0xac8] ;  /* 0x0002b200000c7ab9 */ /* 0x000fe20000000800 */
[----:B------:R-:W-:Y:S01]  /*8170*/  ULDC.64 UR10, c[0x0][0xaa0] ;  /* 0x0002a800000a7ab9 */ /* 0x000fe20000000a00 */
[----:B------:R-:W-:Y:S01]  /*8180*/  ISETP.GE.AND P0, PT, R189, UR12, PT ;  /* 0x0000000cbd007c0c */ /* 0x000fe2000bf06270 */
[----:B0-----:R0:W5:Y:S01]  /*8190*/  LD.E.128 R8, desc[UR40][R174.64] ;  /* 0x00000028ae087980 */ /* 0x001162000c101d00 */
[----:B------:R-:W-:Y:S02]  /*81a0*/  ISETP.GE.AND P1, PT, R2, UR12, PT ;  /* 0x0000000c02007c0c */ /* 0x000fe4000bf26270 */
[----:B------:R-:W-:Y:S01]  /*81b0*/  SEL R4, RZ, 0xffffffff, P0 ;  /* 0xffffffffff047807 */ /* 0x000fe20000000000 */
[----:B------:R-:W5:Y:S01]  /*81c0*/  LD.E.128 R12, desc[UR40][R12.64] ;  /* 0x000000280c0c7980 */ /* 0x000f62000c101d00 */
[----:B------:R-:W-:-:S03]  /*81d0*/  ISETP.GE.AND P0, PT, R188, UR12, PT ;  /* 0x0000000cbc007c0c */ /* 0x000fc6000bf06270 */
[----:B------:R-:W5:Y:S04]  /*81e0*/  LD.E.128 R24, desc[UR40][R24.64] ;  /* 0x0000002818187980 */ /* 0x000f68000c101d00 */
[----:B------:R-:W5:Y:S04]  /*81f0*/  LD.E.128 R28, desc[UR40][R28.64] ;  /* 0x000000281c1c7980 */ /* 0x000f68000c101d00 */
[----:B------:R-:W5:Y:S01]  /*8200*/  LD.E.128 R32, desc[UR40][R32.64] ;  /* 0x0000002820207980 */ /* 0x000f62000c101d00 */
[----:B-1----:R-:W-:Y:S01]  /*8210*/  ISETP.NE.AND P2, PT, R82, 0x1, PT ;  /* 0x000000015200780c */ /* 0x002fe20003f45270 */
[----:B------:R-:W-:Y:S01]  /*8220*/  IMAD.SHL.U32 R5, R4, 0x2, RZ ;  /* 0x0000000204057824 */ /* 0x000fe200078e00ff */
[----:B------:R-:W-:Y:S01]  /*8230*/  SEL R0, RZ, 0x1, P1 ;  /* 0x00000001ff007807 */ /* 0x000fe20000800000 */
[----:B------:R-:W5:Y:S01]  /*8240*/  LD.E.128 R36, desc[UR40][R36.64] ;  /* 0x0000002824247980 */ /* 0x000f62000c101d00 */
[----:B------:R-:W-:-:S02]  /*8250*/  SEL R4, RZ, 0xffffffff, P0 ;  /* 0xffffffffff047807 */ /* 0x000fc40000000000 */
[----:B------:R-:W-:Y:S01]  /*8260*/  LOP3.LUT R0, R5, 0x2, R0, 0xe2, !PT ;  /* 0x0000000205007812 */ /* 0x000fe200078ee200 */
[----:B------:R-:W5:Y:S04]  /*8270*/  LD.E.128 R40, desc[UR40][R40.64] ;  /* 0x0000002828287980 */ /* 0x000f68000c101d00 */
[----:B------:R-:W5:Y:S02]  /*8280*/  LD.E.128 R44, desc[UR40][R44.64] ;  /* 0x000000282c2c7980 */ /* 0x000f64000c101d00 */
[----:B------:R-:W1:Y:S01]  /*8290*/  @P2 LDC R21, c[0x0][0xbec] ;  /* 0x0002fb00ff152b82 */ /* 0x000e620000000800 */
[----:B------:R-:W-:Y:S01]  /*82a0*/  IMAD.SHL.U32 R5, R4, 0x4, RZ ;  /* 0x0000000404057824 */ /* 0x000fe200078e00ff */
[----:B------:R-:W-:Y:S01]  /*82b0*/  ISETP.GE.AND P0, PT, R187, UR12, PT ;  /* 0x0000000cbb007c0c */ /* 0x000fe2000bf06270 */
[----:B------:R-:W-:Y:S01]  /*82c0*/  UIMAD UR7, UR14, UR10, URZ ;  /* 0x0000000a0e0772a4 */ /* 0x000fe2000f8e023f */
[----:B------:R-:W5:Y:S04]  /*82d0*/  LD.E.128 R48, desc[UR40][R48.64] ;  /* 0x0000002830307980 */ /* 0x000f68000c101d00 */
[----:B------:R-:W2:Y:S01]  /*82e0*/  @P2 LDC R81, c[0x0][0xbf0] ;  /* 0x0002fc00ff512b82 */ /* 0x000ea20000000800 */
[----:B------:R-:W-:Y:S01]  /*82f0*/  LOP3.LUT R4, R5, 0x4, R0, 0xe2, !PT ;  /* 0x0000000405047812 */ /* 0x000fe200078ee200 */
[----:B------:R-:W-:Y:S01]  /*8300*/  IMAD R0, R190, 0x20, R191 ;  /* 0x00000020be007824 */ /* 0x000fe200078e02bf */
[----:B------:R-:W-:Y:S01]  /*8310*/  SEL R5, RZ, 0xffffffff, P0 ;  /* 0xffffffffff057807 */ /* 0x000fe20000000000 */
[----:B------:R-:W-:Y:S01]  /*8320*/  IMAD.U32 R83, RZ, RZ, UR45 ;  /* 0x0000002dff537e24 */ /* 0x000fe2000f8e00ff */
[----:B------:R-:W-:Y:S01]  /*8330*/  UIMAD.WIDE.U32 UR8, UR4, UR10, URZ ;  /* 0x0000000a040872a5 */ /* 0x000fe2000f8e003f */
[----:B------:R-:W-:Y:S01]  /*8340*/  ISETP.GE.AND P0, PT, R186, UR12, PT ;  /* 0x0000000cba007c0c */ /* 0x000fe2000bf06270 */
[----:B------:R-:W-:Y:S01]  /*8350*/  UIMAD UR7, UR4, UR11, UR7 ;  /* 0x0000000b040772a4 */ /* 0x000fe2000f8e0207 */
[----:B------:R-:W-:Y:S01]  /*8360*/  IMAD.SHL.U32 R5, R5, 0x8, RZ ;  /* 0x0000000805057824 */ /* 0x000fe200078e00ff */
[----:B------:R-:W5:Y:S01]  /*8370*/  LD.E.128 R52, desc[UR40][R52.64] ;  /* 0x0000002834347980 */ /* 0x000f62000c101d00 */
[----:B------:R-:W-:Y:S01]  /*8380*/  ULDC.64 UR10, c[0x0][0xae8] ;  /* 0x0002ba00000a7ab9 */ /* 0x000fe20000000a00 */
[----:B------:R-:W-:Y:S01]  /*8390*/  IMAD R80, R83, 0x40, R0 ;  /* 0x0000004053507824 */ /* 0x000fe200078e0200 */
[----:B------:R-:W-:Y:S01]  /*83a0*/  UIADD3 UR9, UR9, UR7, URZ ;  /* 0x0000000709097290 */ /* 0x000fe2000fffe03f */
[----:B------:R-:W-:Y:S01]  /*83b0*/  SEL R0, RZ, 0xffffffff, P0 ;  /* 0xffffffffff007807 */ /* 0x000fe20000000000 */
[----:B------:R-:W-:Y:S01]  /*83c0*/  UIMAD UR4, UR15, UR10, URZ ;  /* 0x0000000a0f0472a4 */ /* 0x000fe2000f8e023f */
[----:B------:R-:W-:Y:S01]  /*83d0*/  LOP3.LUT R4, R5, 0x8, R4, 0xe2, !PT ;  /* 0x0000000805047812 */ /* 0x000fe200078ee204 */
[----:B------:R-:W-:Y:S01]  /*83e0*/  UIMAD.WIDE.U32 UR8, UR46, UR10, UR8 ;  /* 0x0000000a2e0872a5 */ /* 0x000fe2000f8e0008 */
[----:B------:R-:W5:Y:S01]  /*83f0*/  LD.E.128 R60, desc[UR40][R60.64] ;  /* 0x000000283c3c7980 */ /* 0x000f62000c101d00 */
[----:B------:R-:W-:Y:S01]  /*8400*/  UIMAD UR4, UR46, UR11, UR4 ;  /* 0x0000000b2e0472a4 */ /* 0x000fe2000f8e0204 */
[----:B------:R-:W-:-:S02]  /*8410*/  IMAD.SHL.U32 R5, R0, 0x10, RZ ;  /* 0x0000001000057824 */ /* 0x000fc400078e00ff */
[----:B-1----:R-:W-:Y:S01]  /*8420*/  @P2 IMAD.HI.U32 R0, R80, R21, RZ ;  /* 0x0000001550002227 */ /* 0x002fe200078e00ff */
[----:B------:R-:W-:Y:S01]  /*8430*/  ULDC.64 UR10, c[0x0][0xaf0] ;  /* 0x0002bc00000a7ab9 */ /* 0x000fe20000000a00 */
[----:B------:R-:W-:Y:S01]  /*8440*/  UIADD3 UR9, UR9, UR4, URZ ;  /* 0x0000000409097290 */ /* 0x000fe2000fffe03f */
[----:B------:R-:W5:Y:S01]  /*8450*/  LD.E.128 R56, desc[UR40][R56.64] ;  /* 0x0000002838387980 */ /* 0x000f62000c101d00 */
[----:B------:R-:W-:Y:S01]  /*8460*/  UIMAD UR4, UR44, UR10, URZ ;  /* 0x0000000a2c0472a4 */ /* 0x000fe2000f8e023f */
[----:B------:R-:W-:Y:S01]  /*8470*/  IMAD.MOV.U32 R21, RZ, RZ, R80 ;  /* 0x000000ffff157224 */ /* 0x000fe200078e0050 */
[----:B--2---:R-:W-:Y:S01]  /*8480*/  @P2 SHF.R.U32.HI R21, RZ, R81, R0 ;  /* 0x00000051ff152219 */ /* 0x004fe20000011600 */
[----:B------:R-:W-:Y:S01]  /*8490*/  UIMAD.WIDE.U32 UR8, UR43, UR10, UR8 ;  /* 0x0000000a2b0872a5 */ /* 0x000fe2000f8e0008 */
[----:B------:R-:W5:Y:S01]  /*84a0*/  LD.E.128 R68, desc[UR40][R68.64] ;  /* 0x0000002844447980 */ /* 0x000f62000c101d00 */
[----:B------:R-:W-:Y:S01]  /*84b0*/  UIMAD UR4, UR43, UR11, UR4 ;  /* 0x0000000b2b0472a4 */ /* 0x000fe2000f8e0204 */
[----:B------:R-:W-:Y:S01]  /*84c0*/  ISETP.GE.AND P0, PT, R185, UR12, PT ;  /* 0x0000000cb9007c0c */ /* 0x000fe2000bf06270 */
[--C-:B------:R-:W-:Y:S01]  /*84d0*/  IMAD.MOV R81, RZ, RZ, -R21.reuse ;  /* 0x000000ffff517224 */ /* 0x100fe200078e0a15 */
[----:B------:R-:W-:Y:S01]  /*84e0*/  SHF.R.S32.HI R20, RZ, 0x1f, R21 ;  /* 0x0000001fff147819 */ /* 0x000fe20000011415 */
[----:B------:R-:W-:Y:S01]  /*84f0*/  UIADD3 UR4, UR9, UR4, URZ ;  /* 0x0000000409047290 */ /* 0x000fe2000fffe03f */
[----:B------:R-:W-:Y:S01]  /*8500*/  LOP3.LUT R6, R5, 0x10, R4, 0xe2, !PT ;  /* 0x0000001005067812 */ /* 0x000fe200078ee204 */
[----:B------:R-:W-:Y:S01]  /*8510*/  IMAD.U32 R4, RZ, RZ, UR8 ;  /* 0x00000008ff047e24 */ /* 0x000fe2000f8e00ff */
[----:B------:R-:W-:Y:S01]  /*8520*/  SEL R0, RZ, 0xffffffff, P0 ;  /* 0xffffffffff007807 */ /* 0x000fe20000000000 */
[----:B------:R-:W-:Y:S01]  /*8530*/  IMAD.U32 R5, RZ, RZ, UR9 ;  /* 0x00000009ff057e24 */ /* 0x000fe2000f8e00ff */
[----:B------:R-:W-:Y:S01]  /*8540*/  ULDC.64 UR8, c[0x0][0xae0] ;  /* 0x0002b80000087ab9 */ /* 0x000fe20000000a00 */
[----:B------:R-:W-:Y:S01]  /*8550*/  IMAD R81, R82, R81, R80 ;  /* 0x0000005152517224 */ /* 0x000fe200078e0250 */
[----:B------:R-:W5:Y:S01]  /*8560*/  LD.E.128 R64, desc[UR40][R64.64] ;  /* 0x0000002840407980 */ /* 0x000f62000c101d00 */
[----:B------:R-:W-:-:S02]  /*8570*/  IMAD.U32 R5, RZ, RZ, UR4 ;  /* 0x00000004ff057e24 */ /* 0x000fc4000f8e00ff */
[----:B------:R-:W-:Y:S01]  /*8580*/  IMAD R20, R20, UR8, RZ ;  /* 0x0000000814147c24 */ /* 0x000fe2000f8e02ff */
[----:B------:R-:W-:Y:S01]  /*8590*/  ISETP.GE.AND P0, PT, R194, UR12, PT ;  /* 0x0000000cc2007c0c */ /* 0x000fe2000bf06270 */
[----:B------:R-:W-:Y:S01]  /*85a0*/  IMAD.SHL.U32 R85, R0, 0x20, RZ ;  /* 0x0000002000557824 */ /* 0x000fe200078e00ff */
[----:B------:R-:W-:Y:S01]  /*85b0*/  SHF.R.S32.HI R0, RZ, 0x1f, R81 ;  /* 0x0000001fff007819 */ /* 0x000fe20000011451 */
[----:B------:R-:W5:Y:S01]  /*85c0*/  LD.E.128 R76, desc[UR40][R76.64] ;  /* 0x000000284c4c7980 */ /* 0x000f62000c101d00 */
[C---:B------:R-:W-:Y:S02]  /*85d0*/  IMAD R83, R21.reuse, UR9, R20 ;  /* 0x0000000915537c24 */ /* 0x040fe4000f8e0214 */
[----:B------:R-:W-:Y:S01]  /*85e0*/  IMAD.WIDE.U32 R4, R21, UR8, R4 ;  /* 0x0000000815047c25 */ /* 0x000fe2000f8e0004 */
[----:B------:R-:W5:Y:S01]  /*85f0*/  LD.E.128 R72, desc[UR40][R72.64] ;  /* 0x0000002848487980 */ /* 0x000f62000c101d00 */
[----:B------:R-:W-:Y:S01]  /*8600*/  ULDC.64 UR8, c[0x0][0xad8] ;  /* 0x0002b60000087ab9 */ /* 0x000fe20000000a00 */
[----:B------:R-:W-:Y:S01]  /*8610*/  LOP3.LUT R6, R85, 0x20, R6, 0xe2, !PT ;  /* 0x0000002055067812 */ /* 0x000fe200078ee206 */
[----:B------:R-:W-:Y:S01]  /*8620*/  IMAD R0, R0, UR8, RZ ;  /* 0x0000000800007c24 */ /* 0x000fe2000f8e02ff */
[----:B------:R-:W-:Y:S01]  /*8630*/  @!PT LDS RZ, [RZ] ;  /* 0x00000000fffff984 */ /* 0x000fe20000000800 */
[----:B------:R-:W-:Y:S01]  /*8640*/  @!PT LDS RZ, [RZ] ;  /* 0x00000000fffff984 */ /* 0x000fe20000000800 */
[----:B------:R-:W-:Y:S01]  /*8650*/  @!PT LDS RZ, [RZ] ;  /* 0x00000000fffff984 */ /* 0x000fe20000000800 */
[----:B------:R-:W-:Y:S01]  /*8660*/  @!PT LDS RZ, [RZ] ;  /* 0x00000000fffff984 */ /* 0x000fe20000000800 */
[----:B------:R1:W-:Y:S06]  /*8670*/  MEMBAR.ALL.CTA ;  /* 0x0000000000007992 */ /* 0x0003ec0000008000 */
[----:B-1----:R-:W1:Y:S01]  /*8680*/  FENCE.VIEW.ASYNC.S ;  /* 0x00000000000073c6 */ /* 0x002e620000000000 */
[----:B------:R-:W-:Y:S01]  /*8690*/  SEL R21, RZ, 0x40, P0 ;  /* 0x00000040ff157807 */ /* 0x000fe20000000000 */
[----:B------:R-:W-:Y:S01]  /*86a0*/  IMAD.U32 R20, RZ, RZ, UR45 ;  /* 0x0000002dff147e24 */ /* 0x000fe2000f8e00ff */
[----:B------:R-:W-:Y:S01]  /*86b0*/  ISETP.GE.AND P0, PT, R193, UR12, PT ;  /* 0x0000000cc1007c0c */ /* 0x000fe2000bf06270 */
[----:B------:R-:W-:Y:S01]  /*86c0*/  IMAD.IADD R5, R5, 0x1, R83 ;  /* 0x0000000105057824 */ /* 0x000fe200078e0253 */
[----:B------:R-:W-:Y:S01]  /*86d0*/  LOP3.LUT R6, R6, R21, RZ, 0xfc, !PT ;  /* 0x0000001506067212 */ /* 0x000fe200078efcff */
[----:B------:R-:W-:Y:S01]  /*86e0*/  IMAD R21, R81, UR9, R0 ;  /* 0x0000000951157c24 */ /* 0x000fe2000f8e0200 */
[----:B------:R-:W-:Y:S01]  /*86f0*/  UIADD3 UR4, UR42, 0x28c20, URZ ;  /* 0x00028c202a047890 */ /* 0x000fe2000fffe03f */
[----:B-----5:R-:W-:Y:S01]  /*8700*/  IMAD R89, R3, R82, RZ ;  /* 0x0000005203597224 */ /* 0x020fe200078e02ff */
[----:B------:R-:W-:Y:S01]  /*8710*/  SEL R3, RZ, 0x80, P0 ;  /* 0x00000080ff037807 */ /* 0x000fe20000000000 */
[----:B------:R-:W-:Y:S01]  /*8720*/  IMAD R0, R20, 0x40, R191 ;  /* 0x0000004014007824 */ /* 0x000fe200078e02bf */
[----:B------:R-:W-:Y:S01]  /*8730*/  UPRMT UR4, URZ, 0x654, UR4 ;  /* 0x000006543f047896 */ /* 0x000fe20008000004 */
[----:B------:R-:W-:Y:S01]  /*8740*/  IMAD.WIDE.U32 R4, R81, UR8, R4 ;  /* 0x0000000851047c25 */ /* 0x000fe2000f8e0004 */
[----:B------:R-:W-:Y:S01]  /*8750*/  ULDC.64 UR8, c[0x0][0xa80] ;  /* 0x0002a00000087ab9 */ /* 0x000fe20000000a00 */
[----:B------:R-:W-:Y:S01]  /*8760*/  BSSY B1, `(.L_x_3630) ;  /* 0x0000029000017945 */ /* 0x000fe20003800000 */
[----:B------:R-:W-:Y:S01]  /*8770*/  ISETP.GE.AND P0, PT, R0, R89, PT ;  /* 0x000000590000720c */ /* 0x000fe20003f06270 */
[----:B------:R-:W-:Y:S01]  /*8780*/  IMAD.IADD R5, R5, 0x1, R21 ;  /* 0x0000000105057824 */ /* 0x000fe200078e0215 */
[----:B------:R-:W-:-:S02]  /*8790*/  LEA R86, P1, R4, UR8, 0x1 ;  /* 0x0000000804567c11 */ /* 0x000fc4000f8208ff */
[----:B------:R-:W-:Y:S02]  /*87a0*/  LOP3.LUT R3, R6, R3, RZ, 0xfc, !PT ;  /* 0x0000000306037212 */ /* 0x000fe400078efcff */
[----:B------:R-:W-:Y:S01]  /*87b0*/  LEA.HI.X R87, R4, UR9, R5, 0x1, P1 ;  /* 0x0000000904577c11 */ /* 0x000fe200088f0c05 */
[----:B-1----:R0:W1:Y:S01]  /*87c0*/  SHFL.IDX PT, R20, R86, RZ, 0x181f ;  /* 0x00181fff56147589 */ /* 0x00206200000e0000 */
[----:B------:R-:W-:Y:S03]  /*87d0*/  SYNCS.ARRIVE.TRANS64.RED.A1T0 RZ, [UR4], RZ ;  /* 0x000000ffffff79a7 */ /* 0x000fe60008100404 */
[----:B------:R0:W2:Y:S02]  /*87e0*/  SHFL.IDX PT, R21, R87, RZ, 0x181f ;  /* 0x00181fff57157589 */ /* 0x0000a400000e0000 */
        /* <DEDUP_REMOVED lines=9> */
[----:B------:R1:W-:Y:S01]  /*8880*/  @!P0 ST.E.128 desc[UR40][R4.64], R8 ;  /* 0x0000000804008985 */ /* 0x0003e2000c101d28 */
        /* <DEDUP_REMOVED lines=11> */
[-C--:B------:R-:W-:Y:S02]  /*8940*/  @!P1 LEA R8, P6, R185, R20.reuse, 0x1 ;  /* 0x00000014b9089211 */ /* 0x080fe400078c08ff */
[-C--:B------:R-:W-:Y:S02]  /*8950*/  @P0 LEA R10, P3, R194, R20.reuse, 0x1 ;  /* 0x00000014c20a0211 */ /* 0x080fe400078608ff */
        /* <DEDUP_REMOVED lines=9> */
.L_x_3631:
[----:B------:R-:W-:Y:S05]  /*89f0*/  BSYNC B1 ;  /* 0x0000000000017941 */ /* 0x000fea0003800000 */
.L_x_3630:
[----:B------:R-:W-:Y:S01]  /*8a00*/  VIADD R0, R0, 0x20 ;  /* 0x0000002000007836 */ /* 0x000fe20000000000 */
[----:B---3--:R4:W3:Y:S04]  /*8a10*/  SHFL.IDX PT, R9, R87, 0x1, 0x181f ;  /* 0x00381f0057097f89 */ /* 0x0088e800000e0000 */
[----:B------:R-:W-:Y:S01]  /*8a20*/  ISETP.GE.AND P0, PT, R0, R89, PT ;  /* 0x000000590000720c */ /* 0x000fe20003f06270 */
[----:B------:R4:W0:-:S12]  /*8a30*/  SHFL.IDX PT, R8, R86, 0x1, 0x181f ;  /* 0x00381f0056087f89 */ /* 0x00081800000e0000 */
[----:B----4-:R-:W-:Y:S05]  /*8a40*/  @P0 BRA `(.L_x_3632) ;  /* 0x0000001000180947 */ /* 0x010fea0003800000 */
[----:B------:R-:W-:Y:S02]  /*8a50*/  ISETP.GE.AND P0, PT, R2, UR12, PT ;  /* 0x0000000c02007c0c */ /* 0x000fe4000bf06270 */
[----:B------:R-:W-:Y:S02]  /*8a60*/  ISETP.GE.AND P5, PT, R189, UR12, PT ;  /* 0x0000000cbd007c0c */ /* 0x000fe4000bfa6270 */
[----:B------:R-:W-:Y:S02]  /*8a70*/  ISETP.GE.AND P3, PT, R188, UR12, PT ;  /* 0x0000000cbc007c0c */ /* 0x000fe4000bf66270 */
[----:B------:R-:W-:Y:S02]  /*8a80*/  ISETP.GE.AND P2, PT, R187, UR12, PT ;  /* 0x0000000cbb007c0c */ /* 0x000fe4000bf46270 */
[----:B------:R-:W-:-:S05]  /*8a90*/  ISETP.GE.AND P1, PT, R186, UR12, PT ;  /* 0x0000000cba007c0c */ /* 0x000fca000bf26270 */
[----:B0--3--:R-:W-:Y:S02]  /*8aa0*/  @!P0 IMAD.WIDE R4, R2, 0x2, R8 ;  /* 0x0000000202048825 */ /* 0x009fe400078e0208 */
[-C--:B------:R-:W-:Y:S02]  /*8ab0*/  @!P5 LEA R10, P4, R189, R8.reuse, 0x1 ;  /* 0x00000008bd0ad211 */ /* 0x080fe400078808ff */
[----:B-1----:R-:W-:Y:S01]  /*8ac0*/  @!P3 LEA R20, P6, R188, R8, 0x1 ;  /* 0x00000008bc14b211 */ /* 0x002fe200078c08ff */
[----:B------:R0:W-:Y:S01]  /*8ad0*/  @!P0 ST.E.128 desc[UR40][R4.64], R12 ;  /* 0x0000000c04008985 */ /* 0x0001e2000c101d28 */
[----:B------:R-:W-:Y:S02]  /*8ae0*/  ISETP.GE.AND P0, PT, R185, UR12, PT ;  /* 0x0000000cb9007c0c */ /* 0x000fe4000bf06270 */
[----:B------:R-:W-:Y:S02]  /*8af0*/  @!P5 LEA.HI.X R11, R189, R9, R204, 0x1, P4 ;  /* 0x00000009bd0bd211 */ /* 0x000fe400020f0ccc */
[----:B------:R-:W-:-:S02]  /*8b00*/  LOP3.LUT P4, RZ, R6, 0x40, RZ, 0xc0, !PT ;  /* 0x0000004006ff7812 */ /* 0x000fc4000788c0ff */
[----:B--2---:R-:W-:Y:S01]  /*8b10*/  @!P3 LEA.HI.X R21, R188, R9, R203, 0x1, P6 ;  /* 0x00000009bc15b211 */ /* 0x004fe200030f0ccb */
[----:B------:R4:W-:Y:S01]  /*8b20*/  @!P5 ST.E.128 desc[UR40][R10.64], R28 ;  /* 0x0000001c0a00d985 */ /* 0x0009e2000c101d28 */
[----:B------:R-:W-:-:S03]  /*8b30*/  @!P2 LEA R24, P5, R187, R8, 0x1 ;  /* 0x00000008bb18a211 */ /* 0x000fc600078a08ff */
[----:B------:R4:W-:Y:S01]  /*8b40*/  @!P3 ST.E.128 desc[UR40][R20.64], R36 ;  /* 0x000000241400b985 */ /* 0x0009e2000c101d28 */
[----:B------:R-:W-:Y:S02]  /*8b50*/  @!P2 LEA.HI.X R25, R187, R9, R202, 0x1, P5 ;  /* 0x00000009bb19a211 */ /* 0x000fe400028f0cca */
[----:B0-----:R-:W-:-:S03]  /*8b60*/  @!P1 LEA R4, P6, R186, R8, 0x1 ;  /* 0x00000008ba049211 */ /* 0x001fc600078c08ff */
[----:B------:R4:W-:Y:S01]  /*8b70*/  @!P2 ST.E.128 desc[UR40][R24.64], R44 ;  /* 0x0000002c1800a985 */ /* 0x0009e2000c101d28 */
[CC--:B------:R-:W-:Y:S02]  /*8b80*/  @!P0 LEA R12, P3, R185.reuse, R8.reuse, 0x1 ;  /* 0x00000008b90c8211 */ /* 0x0c0fe400078608ff */
[----:B------:R-:W-:Y:S02]  /*8b90*/  @P4 LEA R14, P5, R194, R8, 0x1 ;  /* 0x00000008c20e4211 */ /* 0x000fe400078a08ff */
[-C--:B------:R-:W-:Y:S02]  /*8ba0*/  @!P1 LEA.HI.X R5, R186, R9.reuse, R201, 0x1, P6 ;  /* 0x00000009ba059211 */ /* 0x080fe400030f0cc9 */
[-C--:B------:R-:W-:Y:S02]  /*8bb0*/  @!P0 LEA.HI.X R13, R185, R9.reuse, R200, 0x1, P3 ;  /* 0x00000009b90d8211 */ /* 0x080fe400018f0cc8 */
[----:B------:R-:W-:Y:S01]  /*8bc0*/  @P4 LEA.HI.X R15, R194, R9, R199, 0x1, P5 ;  /* 0x00000009c20f4211 */ /* 0x000fe200028f0cc7 */
[----:B------:R4:W-:Y:S04]  /*8bd0*/  @!P1 ST.E.128 desc[UR40][R4.64], R52 ;  /* 0x0000003404009985 */ /* 0x0009e8000c101d28 */
[----:B------:R4:W-:Y:S01]  /*8be0*/  @!P0 ST.E.128 desc[UR40][R12.64], R56 ;  /* 0x000000380c008985 */ /* 0x0009e2000c101d28 */
[----:B------:R-:W-:-:S03]  /*8bf0*/  LOP3.LUT P0, RZ, R3, 0x80, RZ, 0xc0, !PT ;  /* 0x0000008003ff7812 */ /* 0x000fc6000780c0ff */
[----:B------:R4:W-:Y:S10]  /*8c00*/  @P4 ST.E.128 desc[UR40][R14.64], R64 ;  /* 0x000000400e004985 */ /* 0x0009f4000c101d28 */
[----:B------:R-:W-:Y:S05]  /*8c10*/  @!P0 BRA `(.L_x_3632) ;  /* 0x0000000c00a48947 */ /* 0x000fea0003800000 */
[----:B----4-:R-:W-:-:S04]  /*8c20*/  LEA R4, P0, R193, R8, 0x1 ;  /* 0x00000008c1047211 */ /* 0x010fc800078008ff */
[----:B------:R-:W-:-:S05]  /*8c30*/  LEA.HI.X R5, R193, R9, R198, 0x1, P0 ;  /* 0x00000009c1057211 */ /* 0x000fca00000f0cc6 */
[----:B------:R0:W-:Y:S01]  /*8c40*/  ST.E.128 desc[UR40][R4.64], R72 ;  /* 0x0000004804007985 */ /* 0x0001e2000c101d28 */
[----:B------:R-:W-:Y:S05]  /*8c50*/  BRA `(.L_x_3632) ;  /* 0x0000000c00947947 */ /* 0x000fea0003800000 */
.L_x_3627:
[----:B------:R-:W-:Y:S01]  /*8c60*/  ULDC.64 UR10, c[0x0][0xc00] ;  /* 0x00030000000a7ab9 */ /* 0x000fe20000000a00 */
[----:B------:R-:W-:Y:S01]  /*8c70*/  USHF.L.U32 UR8, UR43, 0x2, URZ ;  /* 0x000000022b087899 */ /* 0x000fe2000800063f */
[----:B------:R-:W0:Y:S01]  /*8c80*/  LDC R13, c[0x0][0xbe8] ;  /* 0x0002fa00ff0d7b82 */ /* 0x000e220000000800 */
[----:B------:R-:W-:Y:S02]  /*8c90*/  UISETP.NE.U32.AND UP0, UPT, UR10, URZ, UPT ;  /* 0x0000003f0a00728c */ /* 0x000fe4000bf05070 */
[----:B------:R-:W-:Y:S02]  /*8ca0*/  USHF.L.U64.HI UR9, UR43, 0x2, UR44 ;  /* 0x000000022b097899 */ /* 0x000fe4000801022c */
[----:B------:R-:W-:Y:S02]  /*8cb0*/  UISETP.NE.AND.EX UP0, UPT, UR11, URZ, UPT, UP0 ;  /* 0x0000003f0b00728c */ /* 0x000fe4000bf05300 */
[----:B------:R-:W-:-:S04]  /*8cc0*/  UIADD3 UR4, UP1, UR8, UR10, URZ ;  /* 0x0000000a08047290 */ /* 0x000fc8000ff3e03f */
[----:B------:R-:W-:Y:S01]  /*8cd0*/  PLOP3.LUT P1, PT, PT, PT, UP0, 0x80, 0x0 ;  /* 0x000000000000781c */ /* 0x000fe20003f2f008 */
[----:B------:R-:W-:Y:S01]  /*8ce0*/  UIADD3.X UR7, UR9, UR11, URZ, UP1, !UPT ;  /* 0x0000000b09077290 */ /* 0x000fe20008ffe43f */
[----:B------:R-:W-:Y:S02]  /*8cf0*/  IMAD.U32 R4, RZ, RZ, UR4 ;  /* 0x00000004ff047e24 */ /* 0x000fe4000f8e00ff */
[----:B------:R-:W-:Y:S02]  /*8d00*/  ULDC.64 UR10, c[0x0][0xc08] ;  /* 0x00030200000a7ab9 */ /* 0x000fe40000000a00 */
[----:B------:R-:W-:Y:S01]  /*8d10*/  UISETP.NE.U32.AND UP1, UPT, UR10, URZ, UPT ;  /* 0x0000003f0a00728c */ /* 0x000fe2000bf25070 */
[----:B------:R-:W-:-:S03]  /*8d20*/  IMAD.U32 R5, RZ, RZ, UR7 ;  /* 0x00000007ff057e24 */ /* 0x000fc6000f8e00ff */
[----:B------:R-:W-:-:S03]  /*8d30*/  UISETP.NE.AND.EX UP1, UPT, UR11, URZ, UPT, UP1 ;  /* 0x0000003f0b00728c */ /* 0x000fc6000bf25310 */
[----:B------:R-:W2:Y:S01]  /*8d40*/  @P1 LDG.E R3, desc[UR40][R4.64] ;  /* 0x0000002804031981 */ /* 0x000ea2000c1e1900 */
[----:B------:R-:W-:Y:S02]  /*8d50*/  ULDC UR4, c[0x0][0xa88] ;  /* 0x0002a20000047ab9 */ /* 0x000fe40000000800 */
[----:B------:R-:W-:Y:S01]  /*8d60*/  PLOP3.LUT P2, PT, PT, PT, UP1, 0x80, 0x0 ;  /* 0x000000000000781c */ /* 0x000fe20003f4f018 */
[----:B------:R-:W-:-:S04]  /*8d70*/  IMAD.U32 R0, RZ, RZ, UR4 ;  /* 0x00000004ff007e24 */ /* 0x000fc8000f8e00ff */
[----:B------:R-:W-:-:S04]  /*8d80*/  @UP1 UIADD3 UR8, UP2, UR8, UR10, URZ ;  /* 0x0000000a08081290 */ /* 0x000fc8000ff5e03f */
[----:B------:R-:W-:Y:S02]  /*8d90*/  @UP1 UIADD3.X UR9, UR9, UR11, URZ, UP2, !UPT ;  /* 0x0000000b09091290 */ /* 0x000fe400097fe43f */
[----:B------:R-:W-:-:S04]  /*8da0*/  IMAD.U32 R8, RZ, RZ, UR8 ;  /* 0x00000008ff087e24 */ /* 0x000fc8000f8e00ff */
[----:B------:R-:W-:-:S05]  /*8db0*/  IMAD.U32 R9, RZ, RZ, UR9 ;  /* 0x00000009ff097e24 */ /* 0x000fca000f8e00ff */
[----:B------:R1:W5:Y:S01]  /*8dc0*/  @P2 LDG.E R0, desc[UR40][R8.64] ;  /* 0x0000002808002981 */ /* 0x000362000c1e1900 */
[----:B------:R-:W-:Y:S01]  /*8dd0*/  UMOV UR4, URZ ;  /* 0x0000003f00047c82 */ /* 0x000fe20008000000 */
[----:B------:R-:W-:Y:S01]  /*8de0*/  USHF.R.S32.HI UR11, URZ, 0x1f, UR46 ;  /* 0x0000001f3f0b7899 */ /* 0x000fe2000801142e */
[----:B------:R-:W-:Y:S02]  /*8df0*/  ISETP.GE.AND P0, PT, R197, 0x40, PT ;  /* 0x00000040c500780c */ /* 0x000fe40003f06270 */
[----:B--2---:R-:W-:-:S13]  /*8e00*/  @P1 R2UR UR4, R3 ;  /* 0x00000000030412ca */ /* 0x004fda00000e0000 */
[----:B------:R-:W-:Y:S01]  /*8e10*/  USHF.R.S32.HI UR10, URZ, 0x1f, UR4 ;  /* 0x0000001f3f0a7899 */ /* 0x000fe20008011404 */
[----:B01----:R-:W-:Y:S11]  /*8e20*/  @P2 BRA `(.L_x_3633) ;  /* 0x0000000000102947 */ /* 0x003ff60003800000 */
[----:B------:R-:W-:Y:S05]  /*8e30*/  @!P1 BRA `(.L_x_3633) ;  /* 0x00000000000c9947 */ /* 0x000fea0003800000 */
[----:B------:R-:W2:Y:S04]  /*8e40*/  LDG.E R3, desc[UR40][R4.64] ;  /* 0x0000002804037981 */ /* 0x000ea8000c1e1900 */
[----:B-----5:R-:W2:Y:S02]  /*8e50*/  LDG.E R0, desc[UR40][R4.64+0x4] ;  /* 0x0000042804007981 */ /* 0x020ea4000c1e1900 */
[----:B--2---:R-:W-:-:S07]  /*8e60*/  IMAD.IADD R0, R0, 0x1, -R3 ;  /* 0x0000000100007824 */ /* 0x004fce00078e0a03 */
.L_x_3633:
[----:B------:R-:W-:Y:S01]  /*8e70*/  USEL UR43, UR43, URZ, !UP0 ;  /* 0x0000003f2b2b7287 */ /* 0x000fe2000c000000 */
[----:B------:R-:W-:Y:S01]  /*8e80*/  BSSY B1, `(.L_x_3634) ;  /* 0x000002d000017945 */ /* 0x000fe20003800000 */
[----:B------:R-:W-:-:S03]  /*8e90*/  USEL UR44, UR44, URZ, !UP0 ;  /* 0x0000003f2c2c7287 */ /* 0x000fc6000c000000 */
[----:B------:R-:W-:Y:S09]  /*8ea0*/  @P0 BRA `(.L_x_3635) ;  /* 0x0000000000a80947 */ /* 0x000ff20003800000 */
[----:B------:R-:W0:Y:S01]  /*8eb0*/  S2R R4, SR_TID.X ;  /* 0x0000000000047919 */ /* 0x000e220000002100 */
[----:B------:R-:W1:Y:S01]  /*8ec0*/  LDC R6, c[0x0][0xbe8] ;  /* 0x0002fa00ff067b82 */ /* 0x000e620000000800 */
        /* <DEDUP_REMOVED lines=8> */
[----:B------:R-:W-:Y:S01]  /*8f50*/  UMOV UR8, UR4 ;  /* 0x0000000400087c82 */ /* 0x000fe20008000000 */
[----:B------:R-:W-:Y:S01]  /*8f60*/  UIMAD UR7, UR11, UR12, URZ ;  /* 0x0000000c0b0772a4 */ /* 0x000fe2000f8e023f */
[----:B------:R-:W-:Y:S02]  /*8f70*/  UMOV UR9, UR10 ;  /* 0x0000000a00097c82 */ /* 0x000fe40008000000 */
[----:B------:R-:W-:Y:S02]  /*8f80*/  UIMAD.WIDE.U32 UR8, UR46, UR12, UR8 ;  /* 0x0000000c2e0872a5 */ /* 0x000fe4000f8e0008 */
[----:B------:R-:W-:-:S03]  /*8f90*/  UIMAD UR7, UR46, UR13, UR7 ;  /* 0x0000000d2e0772a4 */ /* 0x000fc6000f8e0207 */
[----:B------:R-:W-:Y:S02]  /*8fa0*/  ULDC.64 UR12, c[0x0][0xb98] ;  /* 0x0002e600000c7ab9 */ /* 0x000fe40000000a00 */
[----:B------:R-:W0:Y:S01]  /*8fb0*/  @P0 LDC R4, c[0x0][0xbec] ;  /* 0x0002fb00ff040b82 */ /* 0x000e220000000800 */
[----:B------:R-:W-:Y:S02]  /*8fc0*/  UIADD3 UR9, UR9, UR7, URZ ;  /* 0x0000000709097290 */ /* 0x000fe4000fffe03f */
[----:B------:R-:W-:Y:S02]  /*8fd0*/  UIMAD UR7, UR44, UR12, URZ ;  /* 0x0000000c2c0772a4 */ /* 0x000fe4000f8e023f */
[----:B------:R-:W-:Y:S02]  /*8fe0*/  UIMAD.WIDE.U32 UR8, UR43, UR12, UR8 ;  /* 0x0000000c2b0872a5 */ /* 0x000fe4000f8e0008 */
[----:B------:R-:W-:Y:S01]  /*8ff0*/  UIMAD UR7, UR43, UR13, UR7 ;  /* 0x0000000d2b0772a4 */ /* 0x000fe2000f8e0207 */
[----:B------:R-:W1:Y:S02]  /*9000*/  @P0 LDC R8, c[0x0][0xbf0] ;  /* 0x0002fc00ff080b82 */ /* 0x000e640000000800 */
        /* <DEDUP_REMOVED lines=20> */
.L_x_3635:
[----:B------:R-:W-:Y:S05]  /*9150*/  BSYNC B1 ;  /* 0x0000000000017941 */ /* 0x000fea0003800000 */
.L_x_3634:
[----:B------:R-:W-:Y:S01]  /*9160*/  ISETP.NE.AND P0, PT, R13, 0x1, PT ;  /* 0x000000010d00780c */ /* 0x000fe20003f05270 */
[----:B------:R-:W-:Y:S01]  /*9170*/  ULDC UR14, c[0x0][0xac8] ;  /* 0x0002b200000e7ab9 */ /* 0x000fe20000000800 */
[----:B------:R-:W-:Y:S01]  /*9180*/  ULDC.64 UR12, c[0x0][0xaa0] ;  /* 0x0002a800000c7ab9 */ /* 0x000fe20000000a00 */
[----:B------:R-:W-:Y:S01]  /*9190*/  ISETP.GE.AND P1, PT, R189, UR14, PT ;  /* 0x0000000ebd007c0c */ /* 0x000fe2000bf26270 */
[----:B------:R-:W-:Y:S01]  /*91a0*/  UIMAD UR7, UR10, UR12, URZ ;  /* 0x0000000c0a0772a4 */ /* 0x000fe2000f8e023f */
[----:B------:R-:W-:Y:S01]  /*91b0*/  ISETP.GE.AND P2, PT, R2, UR14, PT ;  /* 0x0000000e02007c0c */ /* 0x000fe2000bf46270 */
[----:B------:R-:W-:Y:S01]  /*91c0*/  UIMAD.WIDE.U32 UR8, UR4, UR12, URZ ;  /* 0x0000000c040872a5 */ /* 0x000fe2000f8e003f */
[----:B------:R-:W-:Y:S01]  /*91d0*/  SEL R4, RZ, 0xffffffff, P1 ;  /* 0xffffffffff047807 */ /* 0x000fe20000800000 */
[----:B------:R-:W-:Y:S01]  /*91e0*/  UIMAD UR7, UR4, UR13, UR7 ;  /* 0x0000000d040772a4 */ /* 0x000fe2000f8e0207 */
[----:B0-----:R-:W-:Y:S01]  /*91f0*/  SEL R3, RZ, 0x1, P2 ;  /* 0x00000001ff037807 */ /* 0x001fe20001000000 */
[----:B------:R-:W-:Y:S01]  /*9200*/  IMAD.U32 R8, RZ, RZ, UR45 ;  /* 0x0000002dff087e24 */ /* 0x000fe2000f8e00ff */
[----:B------:R-:W-:Y:S01]  /*9210*/  ULDC.64 UR12, c[0x0][0xae8] ;  /* 0x0002ba00000c7ab9 */ /* 0x000fe20000000a00 */
[----:B------:R-:W-:Y:S01]  /*9220*/  IMAD.SHL.U32 R4, R4, 0x2, RZ ;  /* 0x0000000204047824 */ /* 0x000fe200078e00ff */
[----:B------:R-:W0:Y:S01]  /*9230*/  @P0 LDC R5, c[0x0][0xbec] ;  /* 0x0002fb00ff050b82 */ /* 0x000e220000000800 */
[----:B------:R-:W-:Y:S01]  /*9240*/  ISETP.GE.AND P2, PT, R188, UR14, PT ;  /* 0x0000000ebc007c0c */ /* 0x000fe2000bf46270 */
[----:B------:R-:W-:Y:S01]  /*9250*/  UIADD3 UR9, UR9, UR7, URZ ;  /* 0x0000000709097290 */ /* 0x000fe2000fffe03f */
[----:B------:R-:W-:Y:S01]  /*9260*/  ISETP.GE.AND P1, PT, R187, UR14, PT ;  /* 0x0000000ebb007c0c */ /* 0x000fe2000bf26270 */
[----:B------:R-:W-:Y:S01]  /*9270*/  UIMAD UR4, UR11, UR12, URZ ;  /* 0x0000000c0b0472a4 */ /* 0x000fe2000f8e023f */
[----:B------:R-:W-:Y:S01]  /*9280*/  LOP3.LUT R4, R4, 0x2, R3, 0xe2, !PT ;  /* 0x0000000204047812 */ /* 0x000fe200078ee203 */
[----:B------:R-:W-:Y:S01]  /*9290*/  IMAD R3, R190, 0x20, R191 ;  /* 0x00000020be037824 */ /* 0x000fe200078e02bf */
[----:B------:R-:W-:Y:S01]  /*92a0*/  SEL R6, RZ, 0xffffffff, P2 ;  /* 0xffffffffff067807 */ /* 0x000fe20001000000 */
[----:B------:R-:W1:Y:S01]  /*92b0*/  @P0 LDC R9, c[0x0][0xbf0] ;  /* 0x0002fc00ff090b82 */ /* 0x000e620000000800 */
[----:B------:R-:W-:Y:S01]  /*92c0*/  UIMAD UR4, UR46, UR13, UR4 ;  /* 0x0000000d2e0472a4 */ /* 0x000fe2000f8e0204 */
[----:B------:R-:W-:Y:S01]  /*92d0*/  IMAD R8, R8, 0x40, R3 ;  /* 0x0000004008087824 */ /* 0x000fe200078e0203 */
[----:B------:R-:W-:Y:S01]  /*92e0*/  UIMAD.WIDE.U32 UR8, UR46, UR12, UR8 ;  /* 0x0000000c2e0872a5 */ /* 0x000fe2000f8e0008 */
[----:B------:R-:W-:Y:S01]  /*92f0*/  IMAD.SHL.U32 R15, R6, 0x4, RZ ;  /* 0x00000004060f7824 */ /* 0x000fe200078e00ff */
[----:B------:R-:W-:Y:S01]  /*9300*/  ULDC.64 UR10, c[0x0][0xaf0] ;  /* 0x0002bc00000a7ab9 */ /* 0x000fe20000000a00 */
[----:B------:R-:W-:Y:S01]  /*9310*/  SEL R11, RZ, 0xffffffff, P1 ;  /* 0xffffffffff0b7807 */ /* 0x000fe20000800000 */
[----:B------:R-:W-:Y:S01]  /*9320*/  UIADD3 UR9, UR9, UR4, URZ ;  /* 0x0000000409097290 */ /* 0x000fe2000fffe03f */
[----:B------:R-:W-:Y:S01]  /*9330*/  IMAD.MOV.U32 R3, RZ, RZ, R8 ;  /* 0x000000ffff037224 */ /* 0x000fe200078e0008 */
[----:B------:R-:W-:Y:S01]  /*9340*/  UIMAD UR4, UR44, UR10, URZ ;  /* 0x0000000a2c0472a4 */ /* 0x000fe2000f8e023f */
[----:B------:R-:W-:Y:S01]  /*9350*/  LOP3.LUT R10, R15, 0x4, R4, 0xe2, !PT ;  /* 0x000000040f0a7812 */ /* 0x000fe200078ee204 */
[----:B------:R-:W-:Y:S01]  /*9360*/  UIMAD.WIDE.U32 UR8, UR43, UR10, UR8 ;  /* 0x0000000a2b0872a5 */ /* 0x000fe2000f8e0008 */
[----:B------:R-:W-:Y:S01]  /*9370*/  IMAD.SHL.U32 R11, R11, 0x8, RZ ;  /* 0x000000080b0b7824 */ /* 0x000fe200078e00ff */
[----:B------:R-:W-:Y:S01]  /*9380*/  UIMAD UR4, UR43, UR11, UR4 ;  /* 0x0000000b2b0472a4 */ /* 0x000fe2000f8e0204 */
[----:B-----5:R-:W-:Y:S01]  /*9390*/  IMAD R27, R0, R13, RZ ;  /* 0x0000000d001b7224 */ /* 0x020fe200078e02ff */
[----:B------:R-:W-:Y:S01]  /*93a0*/  ISETP.GE.AND P2, PT, R193, UR14, PT ;  /* 0x0000000ec1007c0c */ /* 0x000fe2000bf46270 */
[----:B0-----:R-:W-:Y:S01]  /*93b0*/  @P0 IMAD.HI.U32 R6, R8, R5, RZ ;  /* 0x0000000508060227 */ /* 0x001fe200078e00ff */
[----:B------:R-:W-:Y:S01]  /*93c0*/  UIADD3 UR4, UR9, UR4, URZ ;  /* 0x0000000409047290 */ /* 0x000fe2000fffe03f */
[----:B------:R-:W-:Y:S01]  /*93d0*/  LOP3.LUT R10, R11, 0x8, R10, 0xe2, !PT ;  /* 0x000000080b0a7812 */ /* 0x000fe200078ee20a */
[----:B------:R-:W-:Y:S01]  /*93e0*/  BSSY B1, `(.L_x_3636) ;  /* 0x0000048000017945 */ /* 0x000fe20003800000 */
[----:B------:R-:W-:-:S02]  /*93f0*/  IMAD.U32 R4, RZ, RZ, UR8 ;  /* 0x00000008ff047e24 */ /* 0x000fc4000f8e00ff */
[----:B------:R-:W-:Y:S01]  /*9400*/  IMAD.U32 R5, RZ, RZ, UR9 ;  /* 0x00000009ff057e24 */ /* 0x000fe2000f8e00ff */
[----:B------:R-:W-:Y:S01]  /*9410*/  ULDC.64 UR8, c[0x0][0xae0] ;  /* 0x0002b80000087ab9 */ /* 0x000fe20000000a00 */
[----:B-1----:R-:W-:Y:S01]  /*9420*/  @P0 SHF.R.U32.HI R3, RZ, R9, R6 ;  /* 0x00000009ff030219 */ /* 0x002fe20000011606 */
[----:B------:R-:W-:Y:S01]  /*9430*/  IMAD.U32 R5, RZ, RZ, UR4 ;  /* 0x00000004ff057e24 */ /* 0x000fe2000f8e00ff */
[----:B------:R-:W-:Y:S02]  /*9440*/  ISETP.GE.AND P0, PT, R186, UR14, PT ;  /* 0x0000000eba007c0c */ /* 0x000fe4000bf06270 */
[--C-:B------:R-:W-:Y:S01]  /*9450*/  SHF.R.S32.HI R6, RZ, 0x1f, R3.reuse ;  /* 0x0000001fff067819 */ /* 0x100fe20000011403 */
[----:B------:R-:W-:Y:S01]  /*9460*/  IMAD.MOV R9, RZ, RZ, -R3 ;  /* 0x000000ffff097224 */ /* 0x000fe200078e0a03 */
[----:B------:R-:W-:Y:S01]  /*9470*/  SEL R11, RZ, 0xffffffff, P0 ;  /* 0xffffffffff0b7807 */ /* 0x000fe20000000000 */
[----:B------:R-:W-:Y:S01]  /*9480*/  IMAD.WIDE.U32 R4, R3, UR8, R4 ;  /* 0x0000000803047c25 */ /* 0x000fe2000f8e0004 */
[----:B------:R-:W-:-:S03]  /*9490*/  ISETP.GE.AND P0, PT, R185, UR14, PT ;  /* 0x0000000eb9007c0c */ /* 0x000fc6000bf06270 */
[----:B------:R-:W-:Y:S02]  /*94a0*/  IMAD R6, R6, UR8, RZ ;  /* 0x0000000806067c24 */ /* 0x000fe4000f8e02ff */
[----:B------:R-:W-:Y:S01]  /*94b0*/  IMAD R9, R13, R9, R8 ;  /* 0x000000090d097224 */ /* 0x000fe200078e0208 */
[----:B------:R-:W-:Y:S01]  /*94c0*/  SEL R8, RZ, 0xffffffff, P0 ;  /* 0xffffffffff087807 */ /* 0x000fe20000000000 */
[----:B------:R-:W-:Y:S01]  /*94d0*/  IMAD.SHL.U32 R15, R11, 0x10, RZ ;  /* 0x000000100b0f7824 */ /* 0x000fe200078e00ff */
[----:B------:R-:W-:Y:S01]  /*94e0*/  ISETP.GE.AND P0, PT, R194, UR14, PT ;  /* 0x0000000ec2007c0c */ /* 0x000fe2000bf06270 */
[----:B------:R-:W-:Y:S01]  /*94f0*/  IMAD R11, R3, UR9, R6 ;  /* 0x00000009030b7c24 */ /* 0x000fe2000f8e0206 */
[----:B------:R-:W-:Y:S01]  /*9500*/  SHF.R.S32.HI R3, RZ, 0x1f, R9 ;  /* 0x0000001fff037819 */ /* 0x000fe20000011409 */
[----:B------:R-:W-:Y:S01]  /*9510*/  ULDC.64 UR8, c[0x0][0xad8] ;  /* 0x0002b60000087ab9 */ /* 0x000fe20000000a00 */
[----:B------:R-:W-:Y:S01]  /*9520*/  IMAD.U32 R6, RZ, RZ, UR45 ;  /* 0x0000002dff067e24 */ /* 0x000fe2000f8e00ff */
[----:B------:R-:W-:Y:S01]  /*9530*/  LOP3.LUT R10, R15, 0x10, R10, 0xe2, !PT ;  /* 0x000000100f0a7812 */ /* 0x000fe200078ee20a */
[----:B------:R-:W-:-:S02]  /*9540*/  IMAD.IADD R5, R5, 0x1, R11 ;  /* 0x0000000105057824 */ /* 0x000fc400078e020b */
[----:B------:R-:W-:Y:S02]  /*9550*/  IMAD R0, R3, UR8, RZ ;  /* 0x0000000803007c24 */ /* 0x000fe4000f8e02ff */
[----:B------:R-:W-:-:S04]  /*9560*/  IMAD.WIDE.U32 R4, R9, UR8, R4 ;  /* 0x0000000809047c25 */ /* 0x000fc8000f8e0004 */
[----:B------:R-:W-:Y:S01]  /*9570*/  IMAD R3, R9, UR9, R0 ;  /* 0x0000000909037c24 */ /* 0x000fe2000f8e0200 */
[----:B------:R-:W-:Y:S01]  /*9580*/  SEL R9, RZ, 0x40, P0 ;  /* 0x00000040ff097807 */ /* 0x000fe20000000000 */
[----:B------:R-:W-:Y:S01]  /*9590*/  IMAD R0, R6, 0x40, R191 ;  /* 0x0000004006007824 */ /* 0x000fe200078e02bf */
[----:B------:R-:W-:Y:S01]  /*95a0*/  ULDC.64 UR8, c[0x0][0xa80] ;  /* 0x0002a00000087ab9 */ /* 0x000fe20000000a00 */
[----:B------:R-:W-:Y:S01]  /*95b0*/  IMAD.SHL.U32 R15, R8, 0x20, RZ ;  /* 0x00000020080f7824 */ /* 0x000fe200078e00ff */
[----:B------:R-:W-:Y:S01]  /*95c0*/  LEA R6, P1, R4, UR8, 0x1 ;  /* 0x0000000804067c11 */ /* 0x000fe2000f8208ff */
[----:B------:R-:W-:Y:S01]  /*95d0*/  IMAD.IADD R3, R5, 0x1, R3 ;  /* 0x0000000105037824 */ /* 0x000fe200078e0203 */
[----:B------:R-:W-:Y:S02]  /*95e0*/  ISETP.GE.AND P0, PT, R0, R27, PT ;  /* 0x0000001b0000720c */ /* 0x000fe40003f06270 */
[----:B------:R-:W-:Y:S01]  /*95f0*/  LOP3.LUT R10, R15, 0x20, R10, 0xe2, !PT ;  /* 0x000000200f0a7812 */ /* 0x000fe200078ee20a */
[----:B------:R0:W1:Y:S01]  /*9600*/  SHFL.IDX PT, R8, R6, RZ, 0x181f ;  /* 0x00181fff06087589 */ /* 0x00006200000e0000 */
[----:B------:R-:W-:-:S02]  /*9610*/  LEA.HI.X R3, R4, UR9, R3, 0x1, P1 ;  /* 0x0000000904037c11 */ /* 0x000fc400088f0c03 */
[----:B------:R-:W-:Y:S02]  /*9620*/  LOP3.LUT R24, R10, R9, RZ, 0xfc, !PT ;  /* 0x000000090a187212 */ /* 0x000fe400078efcff */
[----:B------:R-:W-:Y:S01]  /*9630*/  SEL R5, RZ, 0x80, P2 ;  /* 0x00000080ff057807 */ /* 0x000fe20001000000 */
[----:B------:R0:W2:Y:S03]  /*9640*/  SHFL.IDX PT, R9, R3, RZ, 0x181f ;  /* 0x00181fff03097589 */ /* 0x0000a600000e0000 */
[----:B------:R-:W-:Y:S01]  /*9650*/  LOP3.LUT R25, R24, R5, RZ, 0xfc, !PT ;  /* 0x0000000518197212 */ /* 0x000fe200078efcff */
[----:B------:R-:W-:Y:S06]  /*9660*/  @P0 BRA `(.L_x_3637) ;  /* 0x00000000007c0947 */ /* 0x000fec0003800000 */
[----:B------:R-:W-:Y:S02]  /*9670*/  ISETP.GE.AND P2, PT, R189, UR14, PT ;  /* 0x0000000ebd007c0c */ /* 0x000fe4000bf46270 */
[----:B------:R-:W-:Y:S02]  /*9680*/  ISETP.GE.AND P1, PT, R2, UR14, PT ;  /* 0x0000000e02007c0c */ /* 0x000fe4000bf26270 */
[----:B------:R-:W-:Y:S02]  /*9690*/  ISETP.GE.AND P5, PT, R188, UR14, PT ;  /* 0x0000000ebc007c0c */ /* 0x000fe4000bfa6270 */
[----:B------:R-:W-:-:S07]  /*96a0*/  ISETP.GE.AND P3, PT, R187, UR14, PT ;  /* 0x0000000ebb007c0c */ /* 0x000fce000bf66270 */
[CC--:B-1----:R-:W-:Y:S02]  /*96b0*/  @!P2 LEA R10, P0, R189.reuse, R8.reuse, 0x1 ;  /* 0x00000008bd0aa211 */ /* 0x0c2fe400078008ff */
[----:B--2---:R-:W-:Y:S02]  /*96c0*/  @!P1 IMAD.WIDE R4, R2, 0x2, R8 ;  /* 0x0000000202049825 */ /* 0x004fe400078e0208 */
[----:B------:R-:W-:Y:S02]  /*96d0*/  @!P2 LEA.HI.X R11, R189, R9, R204, 0x1, P0 ;  /* 0x00000009bd0ba211 */ /* 0x000fe400000f0ccc */
[----:B------:R-:W-:Y:S01]  /*96e0*/  @!P5 LEA R12, P4, R188, R8, 0x1 ;  /* 0x00000008bc0cd211 */ /* 0x000fe200078808ff */
[----:B------:R-:W-:Y:S01]  /*96f0*/  @!P1 ST.E.128 desc[UR40][R4.64], RZ ;  /* 0x000000ff04009985 */ /* 0x000fe2000c101d28 */
[----:B------:R-:W-:Y:S02]  /*9700*/  ISETP.GE.AND P1, PT, R185, UR14, PT ;  /* 0x0000000eb9007c0c */ /* 0x000fe4000bf26270 */
[----:B------:R-:W-:Y:S01]  /*9710*/  LOP3.LUT P0, RZ, R24, 0x40, RZ, 0xc0, !PT ;  /* 0x0000004018ff7812 */ /* 0x000fe2000780c0ff */
[----:B------:R1:W-:Y:S01]  /*9720*/  @!P2 ST.E.128 desc[UR40][R10.64], RZ ;  /* 0x000000ff0a00a985 */ /* 0x0003e2000c101d28 */
[----:B------:R-:W-:-:S02]  /*9730*/  ISETP.GE.AND P2, PT, R186, UR14, PT ;  /* 0x0000000eba007c0c */ /* 0x000fc4000bf46270 */
[-C--:B------:R-:W-:Y:S02]  /*9740*/  @!P5 LEA.HI.X R13, R188, R9.reuse, R203, 0x1, P4 ;  /* 0x00000009bc0dd211 */ /* 0x080fe400020f0ccb */
[----:B------:R-:W-:Y:S02]  /*9750*/  LOP3.LUT P4, RZ, R25, 0x80, RZ, 0xc0, !PT ;  /* 0x0000008019ff7812 */ /* 0x000fe4000788c0ff */
[CC--:B------:R-:W-:Y:S01]  /*9760*/  @!P3 LEA R14, P6, R187.reuse, R8.reuse, 0x1 ;  /* 0x00000008bb0eb211 */ /* 0x0c0fe200078c08ff */
[----:B------:R3:W-:Y:S03]  /*9770*/  @!P5 ST.E.128 desc[UR40][R12.64], RZ ;  /* 0x000000ff0c00d985 */ /* 0x0007e6000c101d28 */
[----:B------:R-:W-:Y:S02]  /*9780*/  @!P3 LEA.HI.X R15, R187, R9, R202, 0x1, P6 ;  /* 0x00000009bb0fb211 */ /* 0x000fe400030f0cca */
[----:B-1----:R-:W-:-:S02]  /*9790*/  @!P1 LEA R10, P6, R185, R8, 0x1 ;  /* 0x00000008b90a9211 */ /* 0x002fc400078c08ff */
[-C--:B------:R-:W-:Y:S01]  /*97a0*/  @!P2 LEA R4, P5, R186, R8.reuse, 0x1 ;  /* 0x00000008ba04a211 */ /* 0x080fe200078a08ff */
[----:B------:R3:W-:Y:S01]  /*97b0*/  @!P3 ST.E.128 desc[UR40][R14.64], RZ ;  /* 0x000000ff0e00b985 */ /* 0x0007e2000c101d28 */
[-C--:B------:R-:W-:Y:S02]  /*97c0*/  @P0 LEA R20, P3, R194, R8.reuse, 0x1 ;  /* 0x00000008c2140211 */ /* 0x080fe400078608ff */
[-C--:B------:R-:W-:Y:S02]  /*97d0*/  @!P2 LEA.HI.X R5, R186, R9.reuse, R201, 0x1, P5 ;  /* 0x00000009ba05a211 */ /* 0x080fe400028f0cc9 */
[----:B------:R-:W-:Y:S02]  /*97e0*/  @P4 LEA R8, P5, R193, R8, 0x1 ;  /* 0x00000008c1084211 */ /* 0x000fe400078a08ff */
[-C--:B------:R-:W-:Y:S01]  /*97f0*/  @!P1 LEA.HI.X R11, R185, R9.reuse, R200, 0x1, P6 ;  /* 0x00000009b90b9211 */ /* 0x080fe200030f0cc8 */
[----:B------:R3:W-:Y:S01]  /*9800*/  @!P2 ST.E.128 desc[UR40][R4.64], RZ ;  /* 0x000000ff0400a985 */ /* 0x0007e2000c101d28 */
[----:B------:R-:W-:-:S02]  /*9810*/  @P0 LEA.HI.X R21, R194, R9, R199, 0x1, P3 ;  /* 0x00000009c2150211 */ /* 0x000fc400018f0cc7 */
[----:B------:R-:W-:Y:S01]  /*9820*/  @P4 LEA.HI.X R9, R193, R9, R198, 0x1, P5 ;  /* 0x00000009c1094211 */ /* 0x000fe200028f0cc6 */
[----:B------:R3:W-:Y:S04]  /*9830*/  @!P1 ST.E.128 desc[UR40][R10.64], RZ ;  /* 0x000000ff0a009985 */ /* 0x0007e8000c101d28 */
[----:B------:R3:W-:Y:S04]  /*9840*/  @P0 ST.E.128 desc[UR40][R20.64], RZ ;  /* 0x000000ff14000985 */ /* 0x0007e8000c101d28 */
[----:B------:R3:W-:Y:S02]  /*9850*/  @P4 ST.E.128 desc[UR40][R8.64], RZ ;  /* 0x000000ff08004985 */ /* 0x0007e4000c101d28 */
.L_x_3637:
[----:B------:R-:W-:Y:S05]  /*9860*/  BSYNC B1 ;  /* 0x0000000000017941 */ /* 0x000fea0003800000 */
.L_x_3636:
[----:B------:R-:W-:Y:S01]  /*9870*/  VIADD R0, R0, 0x20 ;  /* 0x0000002000007836 */ /* 0x000fe20000000000 */
[----:B--23--:R2:W3:Y:S04]  /*9880*/  SHFL.IDX PT, R9, R3, 0x1, 0x181f ;  /* 0x00381f0003097f89 */ /* 0x00c4e800000e0000 */
        /* <DEDUP_REMOVED lines=12> */
[----:B------:R1:W-:Y:S01]  /*9950*/  @!P3 ST.E.128 desc[UR40][R4.64], RZ ;  /* 0x000000ff0400b985 */ /* 0x0003e2000c101d28 */
[----:B------:R-:W-:Y:S02]  /*9960*/  ISETP.GE.AND P3, PT, R186, UR14, PT ;  /* 0x0000000eba007c0c */ /* 0x000fe4000bf66270 */
[----:B------:R-:W-:Y:S01]  /*9970*/  @!P5 LEA.HI.X R13, R188, R9, R203, 0x1, P0 ;  /* 0x00000009bc0dd211 */ /* 0x000fe200000f0ccb */
[----:B------:R2:W-:Y:S01]  /*9980*/  @!P2 ST.E.128 desc[UR40][R10.64], RZ ;  /* 0x000000ff0a00a985 */ /* 0x0005e2000c101d28 */
[----:B------:R-:W-:-:S02]  /*9990*/  ISETP.GE.AND P2, PT, R185, UR14, PT ;  /* 0x0000000eb9007c0c */ /* 0x000fc4000bf46270 */
[----:B------:R-:W-:Y:S01]  /*99a0*/  LOP3.LUT P0, RZ, R25, 0x80, RZ, 0xc0, !PT ;  /* 0x0000008019ff7812 */ /* 0x000fe2000780c0ff */
[----:B------:R2:W-:Y:S01]  /*99b0*/  @!P5 ST.E.128 desc[UR40][R12.64], RZ ;  /* 0x000000ff0c00d985 */ /* 0x0005e2000c101d28 */
[----:B------:R-:W-:-:S04]  /*99c0*/  @!P4 LEA R14, P6, R187, R8, 0x1 ;  /* 0x00000008bb0ec211 */ /* 0x000fc800078c08ff */
[----:B------:R-:W-:Y:S02]  /*99d0*/  @!P4 LEA.HI.X R15, R187, R9, R202, 0x1, P6 ;  /* 0x00000009bb0fc211 */ /* 0x000fe400030f0cca */
[----:B------:R-:W-:-:S03]  /*99e0*/  @!P3 LEA R20, P5, R186, R8, 0x1 ;  /* 0x00000008ba14b211 */ /* 0x000fc600078a08ff */
[----:B------:R2:W-:Y:S01]  /*99f0*/  @!P4 ST.E.128 desc[UR40][R14.64], RZ ;  /* 0x000000ff0e00c985 */ /* 0x0005e2000c101d28 */
[-C--:B-1----:R-:W-:Y:S02]  /*9a00*/  @!P2 LEA R4, P6, R185, R8.reuse, 0x1 ;  /* 0x00000008b904a211 */ /* 0x082fe400078c08ff */
        /* <DEDUP_REMOVED lines=10> */
.L_x_3632:
[----:B------:R-:W-:Y:S05]  /*9ab0*/  BSYNC B0 ;  /* 0x0000000000007941 */ /* 0x000fea0003800000 */
.L_x_3626:
[----:B------:R-:W-:Y:S02]  /*9ac0*/  ULDC UR4, c[0x0][0xc3c] ;  /* 0x00030f0000047ab9 */ /* 0x000fe40000000800 */
[----:B------:R-:W-:-:S13]  /*9ad0*/  ISETP.GE.AND P0, PT, R7, UR4, PT ;  /* 0x0000000407007c0c */ /* 0x000fda000bf06270 */
[----:B------:R-:W-:Y:S05]  /*9ae0*/  @!P0 BRA `(.L_x_3638) ;  /* 0xffffff7400588947 */ /* 0x000fea000383ffff */
[----:B------:R-:W-:Y:S05]  /*9af0*/  EXIT ;  /* 0x000000000000794d */ /* 0x000fea0003800000 */
.L_x_3593:
[----:B------:R-:W-:-:S08]  /*9b00*/  NOP ;  /* 0x0000000000007918 */ /* 0x000fd00000000000 */
[----:B------:R-:W0:-:S00]  /*9b10*/  USETMAXREG.DEALLOC.CTAPOOL 0x18 ;  /* 0x00000018000079c8 */ /* 0x000e0000080e0500 */
[----:B0-----:R-:W-:-:S06]  /*9b20*/  LOP3.LUT R0, R0, 0x3, RZ, 0xc0, !PT ;  /* 0x0000000300007812 */ /* 0x001fcc00078ec0ff */
[----:B------:R-:W0:Y:S02]  /*9b30*/  SHFL.IDX PT, R0, R0, RZ, 0x1f ;  /* 0x00001fff00007589 */ /* 0x000e2400000e0000 */
[----:B0-----:R-:W-:Y:S01]  /*9b40*/  ISETP.NE.AND P0, PT, R0, RZ, PT ;  /* 0x000000ff0000720c */ /* 0x001fe20003f05270 */
[----:B------:R-:W-:-:S03]  /*9b50*/  IMAD.MOV.U32 R0, RZ, RZ, RZ ;  /* 0x000000ffff007224 */ /* 0x000fc600078e00ff */
[----:B------:R-:W-:-:S05]  /*9b60*/  P2R R2, PR, RZ, 0x1 ;  /* 0x00000001ff027803 */ /* 0x000fca0000000000 */
[----:B------:R0:W-:Y:S04]  /*9b70*/  STL [R1+0x58], R2 ;  /* 0x0000580201007387 */ /* 0x0001e80000100800 */
        /* <DEDUP_REMOVED lines=8> */
.L_x_3639:
        /* <DEDUP_REMOVED lines=42> */
.L_x_3645:
        /* <DEDUP_REMOVED lines=12> */
.L_x_3644:
[----:B------:R-:W-:Y:S05]  /*9f60*/  BSYNC B0 ;  /* 0x0000000000007941 */ /* 0x000fea0003800000 */
.L_x_3643:
        /* <DEDUP_REMOVED lines=22> */
.L_x_3641:
        /* <DEDUP_REMOVED lines=16> */
.L_x_3646:
[----:B-1----:R-:W-:Y:S01]  /*a1d0*/  IMAD R16, R16, UR5, R7 ;  /* 0x0000000510107c24 */ /* 0x002fe2000f8e0207 */
[----:B------:R-:W-:Y:S01]  /*a1e0*/  IABS R6, R0 ;  /* 0x0000000000067213 */ /* 0x000fe20000000000 */
[----:B------:R-:W-:Y:S02]  /*a1f0*/  IMAD R7, R11, R4, RZ ;  /* 0x000000040b077224 */ /* 0x000fe400078e02ff */
[----:B0-----:R-:W-:Y:S02]  /*a200*/  IMAD.MOV.U32 R2, RZ, RZ, RZ ;  /* 0x000000ffff027224 */ /* 0x001fe400078e00ff */
[----:B------:R-:W-:Y:S02]  /*a210*/  IMAD.MOV R6, RZ, RZ, -R6 ;  /* 0x000000ffff067224 */ /* 0x000fe400078e0a06 */
[----:B------:R-:W-:Y:S01]  /*a220*/  IMAD.HI.U32 R2, R3, R7, R2 ;  /* 0x0000000703027227 */ /* 0x000fe200078e0002 */
[----:B------:R-:W-:-:S03]  /*a230*/  IADD3 R7, -R16, UR6, RZ ;  /* 0x0000000610077c10 */ /* 0x000fc6000fffe1ff */
[----:B------:R-:W-:Y:S01]  /*a240*/  VIADD R19, R19, UR4 ;  /* 0x0000000413137c36 */ /* 0x000fe20008000000 */
        /* <DEDUP_REMOVED lines=17> */
.L_x_3642:
[----:B------:R-:W-:Y:S02]  /*a360*/  IMAD.MOV.U32 R17, RZ, RZ, RZ ;  /* 0x000000ffff117224 */ /* 0x000fe400078e00ff */
[----:B------:R-:W-:Y:S02]  /*a370*/  IMAD.U32 R16, RZ, RZ, UR6 ;  /* 0x00000006ff107e24 */ /* 0x000fe4000f8e00ff */
[----:B------:R-:W-:-:S07]  /*a380*/  IMAD.MOV.U32 R18, RZ, RZ, RZ ;  /* 0x000000ffff127224 */ /* 0x000fce00078e00ff */
.L_x_3647:
[----:B------:R-:W-:-:S13]  /*a390*/  ISETP.NE.AND P0, PT, R5, RZ, PT ;  /* 0x000000ff0500720c */ /* 0x000fda0003f05270 */
[----:B------:R-:W0:Y:S01]  /*a3a0*/  @!P0 S2R R3, SR_CgaCtaId ;  /* 0x0000000000038919 */ /* 0x000e220000008800 */
[----:B------:R-:W-:-:S04]  /*a3b0*/  @!P0 MOV R0, 0x400 ;  /* 0x0000040000008802 */ /* 0x000fc80000000f00 */
[----:B0-----:R-:W-:-:S05]  /*a3c0*/  @!P0 LEA R0, R3, R0, 0x18 ;  /* 0x0000000003008211 */ /* 0x001fca00078ec0ff */
[----:B------:R0:W-:Y:S01]  /*a3d0*/  @!P0 STS.128 [R0+0x28cd0], R16 ;  /* 0x028cd01000008388 */ /* 0x0001e20000000c00 */
[----:B------:R-:W-:Y:S06]  /*a3e0*/  BAR.ARV 0x5, 0x180 ;  /* 0x0146000000007b1d */ /* 0x000fec0000002000 */
.L_x_3640:
        /* <DEDUP_REMOVED lines=16> */
[----:B------:R-:W-:-:S04]  /*a4f0*/  LOP3.LUT R2, R0, 0x1f8, RZ, 0xc0, !PT ;  /* 0x000001f800027812 */ /* 0x000fc800078ec0ff */
        /* <DEDUP_REMOVED lines=8> */
[----:B------:R0:W-:Y:S01]  /*a580*/  STL [R1+0x4], R4 ;  /* 0x0000040401007387 */ /* 0x0001e20000100800 */
[----:B------:R-:W-:-:S03]  /*a590*/  IMAD.MOV.U32 R0, RZ, RZ, 0x1 ;  /* 0x00000001ff007424 */ /* 0x000fc600078e00ff */
[----:B------:R0:W-:Y:S04]  /*a5a0*/  STL [R1+0x50], R2 ;  /* 0x0000500201007387 */ /* 0x0001e80000100800 */
[----:B------:R0:W-:Y:S04]  /*a5b0*/  STL [R1+0x8], RZ ;  /* 0x000008ff01007387 */ /* 0x0001e80000100800 */
[----:B------:R0:W-:Y:S04]  /*a5c0*/  STL [R1+0x10], R0 ;  /* 0x0000100001007387 */ /* 0x0001e80000100800 */
[----:B------:R0:W-:Y:S02]  /*a5d0*/  STL [R1+0x3c], RZ ;  /* 0x00003cff01007387 */ /* 0x0001e40000100800 */
.L_x_3766:
[----:B012---:R-:W0:Y:S02]  /*a5e0*/  LDC.64 R2, c[0x0][0xc88] ;  /* 0x00032200ff027b82 */ /* 0x007e240000000a00 */
[----:B0-----:R-:W-:-:S05]  /*a5f0*/  IMAD.WIDE R2, R19, 0x4, R2 ;  /* 0x0000000413027825 */ /* 0x001fca00078e0202 */
[----:B------:R-:W2:Y:S01]  /*a600*/  LDG.E R11, desc[UR40][R2.64] ;  /* 0x00000028020b7981 */ /* 0x000ea2000c1e1900 */
[----:B------:R-:W-:Y:S05]  /*a610*/  YIELD ;  /* 0x0000000000007946 */ /* 0x000fea0003800000 */
[----:B------:R-:W-:Y:S01]  /*a620*/  ULDC.64 UR4, c[0x0][0xa28] ;  /* 0x00028a0000047ab9 */ /* 0x000fe20000000a00 */
[----:B---3--:R-:W-:Y:S01]  /*a630*/  IMAD.MOV.U32 R0, RZ, RZ, RZ ;  /* 0x000000ffff007224 */ /* 0x008fe200078e00ff */
        /* <DEDUP_REMOVED lines=14> */
[----:B-----5:R1:W5:Y:S01]  /*a720*/  @P0 LDG.E R0, desc[UR40][R2.64] ;  /* 0x0000002802000981 */ /* 0x020362000c1e1900 */
[----:B------:R-:W-:Y:S01]  /*a730*/  ISETP.NE.AND.EX P1, PT, RZ, UR5, PT, P1 ;  /* 0x00000005ff007c0c */ /* 0x000fe2000bf25310 */
[----:B------:R-:W-:Y:S01]  /*a740*/  IMAD.MOV.U32 R8, RZ, RZ, RZ ;  /* 0x000000ffff087224 */ /* 0x000fe200078e00ff */
        /* <DEDUP_REMOVED lines=29> */
[----:B------:R-:W2:Y:S04]  /*a920*/  LDG.E R7, desc[UR40][R2.64] ;  /* 0x0000002802077981 */ /* 0x000ea8000c1e1900 */
[----:B------:R-:W2:Y:S02]  /*a930*/  LDG.E R2, desc[UR40][R2.64+0x4] ;  /* 0x0000042802027981 */ /* 0x000ea4000c1e1900 */
[----:B--2---:R-:W-:-:S05]  /*a940*/  IMAD.IADD R2, R2, 0x1, -R7 ;  /* 0x0000000102027824 */ /* 0x004fca00078e0a07 */
[----:B------:R1:W-:Y:S02]  /*a950*/  STL [R1+0x38], R2 ;  /* 0x0000380201007387 */ /* 0x0003e40000100800 */
.L_x_3649:
        /* <DEDUP_REMOVED lines=8> */
[----:B------:R-:W-:-:S04]  /*a9e0*/  IADD3 R6, P0, R10, UR4, RZ ;  /* 0x000000040a067c10 */ /* 0x000fc8000ff1e0ff */
[----:B------:R-:W-:-:S05]  /*a9f0*/  IADD3.X R7, R9, UR5, RZ, P0, !PT ;  /* 0x0000000509077c10 */ /* 0x000fca00087fe4ff */
[----:B------:R1:W5:Y:S01]  /*aa00*/  LDG.E R6, desc[UR40][R6.64] ;  /* 0x0000002806067981 */ /* 0x000362000c1e1900 */
[----:B------:R-:W-:Y:S05]  /*aa10*/  BRA `(.L_x_3651) ;  /* 0x0000000000107947 */ /* 0x000fea0003800000 */
.L_x_3650:
[----:B------:R-:W-:Y:S05]  /*aa20*/  @!P0 BRA `(.L_x_3651) ;  /* 0x00000000000c8947 */ /* 0x000fea0003800000 */
[----:B------:R-:W2:Y:S04]  /*aa30*/  LDG.E R6, desc[UR40][R4.64] ;  /* 0x0000002804067981 */ /* 0x000ea8000c1e1900 */
[----:B------:R-:W2:Y:S02]  /*aa40*/  LDG.E R4, desc[UR40][R4.64+0x4] ;  /* 0x0000042804047981 */ /* 0x000ea4000c1e1900 */
[----:B--2---:R-:W-:-:S07]  /*aa50*/  IMAD.IADD R6, R4, 0x1, -R6 ;  /* 0x0000000104067824 */ /* 0x004fce00078e0a06 */
.L_x_3651:
        /* <DEDUP_REMOVED lines=16> */
[----:B------:R-:W3:Y:S01]  /*ab60*/  LDC.64 R2, c[0x0][0xc60] ;  /* 0x00031800ff027b82 */ /* 0x000ee20000000a00 */
[----:B------:R-:W2:Y:S02]  /*ab70*/  FLO.U32 R0, UR4 ;  /* 0x0000000400007d00 */ /* 0x000ea400080e0000 */
[----:B--2---:R-:W-:-:S06]  /*ab80*/  ISETP.EQ.U32.AND P0, PT, R0, R5, PT ;  /* 0x000000050000720c */ /* 0x004fcc0003f02070 */
[----:B------:R-:W3:Y:S07]  /*ab90*/  POPC R5, UR4 ;  /* 0x0000000400057d09 */ /* 0x000eee0008000000 */
[----:B---3--:R-:W2:Y:S01]  /*aba0*/  @P0 ATOMG.E.ADD.STRONG.GPU PT, R3, desc[UR40][R2.64], R5 ;  /* 0x00000005020309a8 */ /* 0x008ea200081ee1e8 */
[----:B------:R-:W3:Y:S02]  /*abb0*/  S2R R4, SR_LTMASK ;  /* 0x0000000000047919 */ /* 0x000ee40000003900 */
[----:B---3--:R-:W-:-:S04]  /*abc0*/  LOP3.LUT R4, R4, UR4, RZ, 0xc0, !PT ;  /* 0x0000000404047c12 */ /* 0x008fc8000f8ec0ff */
[----:B-1----:R-:W1:Y:S01]  /*abd0*/  POPC R7, R4 ;  /* 0x0000000400077309 */ /* 0x002e620000000000 */
[----:B--2---:R-:W1:Y:S02]  /*abe0*/  SHFL.IDX PT, R0, R3, R0, 0x1f ;  /* 0x00001f0003007589 */ /* 0x004e6400000e0000 */
[----:B-1----:R-:W-:Y:S01]  /*abf0*/  IADD3 R16, R0, UR37, R7 ;  /* 0x0000002500107c10 */ /* 0x002fe2000fffe007 */
[----:B------:R-:W-:Y:S06]  /*ac00*/  BRA `(.L_x_3654) ;  /* 0x0000004c00687947 */ /* 0x000fec0003800000 */
.L_x_3653:
        /* <DEDUP_REMOVED lines=21> */
.L_x_3656:
[----:B------:R-:W-:Y:S05]  /*ad60*/  BSYNC B6 ;  /* 0x0000000000067941 */ /* 0x000fea0003800000 */
.L_x_3655:
        /* <DEDUP_REMOVED lines=21> */
.L_x_3659:
        /* <DEDUP_REMOVED lines=16> */
.L_x_3658:
[----:B------:R-:W-:Y:S05]  /*afc0*/  BSYNC B6 ;  /* 0x0000000000067941 */ /* 0x000fea0003800000 */
.L_x_3657:
[----:B------:R-:W2:Y:S01]  /*afd0*/  LDL.LU R2, [R1] ;  /* 0x0000000001027983 */ /* 0x000ea20000300800 */
[----:B------:R-:W-:-:S03]  /*afe0*/  ULDC.64 UR4, c[0x0][0x9f8] ;  /* 0x00027e0000047ab9 */ /* 0x000fc60000000a00 */
[----:B------:R-:W3:Y:S04]  /*aff0*/  LDL.LU R4, [R1+0x14] ;  /* 0x0000140001047983 */ /* 0x000ee80000300800 */
[----:B-1----:R-:W4:Y:S01]  /*b000*/  LDL R7, [R1+0xc] ;  /* 0x00000c0001077983 */ /* 0x002f220000100800 */
        /* <DEDUP_REMOVED lines=22> */
.L_x_3783:
[----:B------:R-:W-:Y:S01]  /*b170*/  PLOP3.LUT P1, PT, PT, PT, PT, 0x8, 0x0 ;  /* 0x000000000000781c */ /* 0x000fe20003f2e170 */
[----:B------:R3:W-:Y:S01]  /*b180*/  STL [R1], R0 ;  /* 0x0000000001007387 */ /* 0x0007e20000100800 */
[----:B--2---:R-:W-:Y:S02]  /*b190*/  ISETP.NE.AND P0, PT, R14, RZ, PT ;  /* 0x000000ff0e00720c */ /* 0x004fe40003f05270 */
[----:B---3--:R-:W-:-:S05]  /*b1a0*/  P2R R0, PR, RZ, 0x2 ;  /* 0x00000002ff007803 */ /* 0x008fca0000000000 */
[----:B------:R2:W-:Y:S06]  /*b1b0*/  STL [R1+0x18], R0 ;  /* 0x0000180001007387 */ /* 0x0005ec0000100800 */
[----:B------:R-:W-:Y:S05]  /*b1c0*/  @P0 BRA `(.L_x_3661) ;  /* 0x00000004001c0947 */ /* 0x000fea0003800000 */
[----:B------:R-:W-:-:S03]  /*b1d0*/  UMOV UR4, 0xffffffff ;  /* 0xffffffff00047882 */ /* 0x000fc60000000000 */
[----:B------:R-:W-:Y:S05]  /*b1e0*/  BRA.DIV UR4, `(.L_x_3662) ;  /* 0x0000005a04447947 */ /* 0x000fea000b800000 */
[----:B------:R-:W-:-:S13]  /*b1f0*/  ELECT P6, URZ, PT ;  /* 0x00000000003f782f */ /* 0x000fda00038c0000 */
.L_x_3786:
[----:B------:R-:W-:Y:S05]  /*b200*/  @!P6 BRA `(.L_x_3661) ;  /* 0x00000004000ce947 */ /* 0x000fea0003800000 */
[----:B------:R3:W-:Y:S01]  /*b210*/  STL [R1+0x40], R9 ;  /* 0x0000400901007387 */ /* 0x0007e20000100800 */
[----:B------:R-:W-:-:S04]  /*b220*/  ISETP.NE.U32.AND P0, PT, R2, RZ, PT ;  /* 0x000000ff0200720c */ /* 0x000fc80003f05070 */
[----:B------:R-:W-:-:S13]  /*b230*/  ISETP.NE.AND.EX P0, PT, R3, RZ, PT, P0 ;  /* 0x000000ff0300720c */ /* 0x000fda0003f05300 */
[----:B---3--:R-:W-:Y:S05]  /*b240*/  @!P0 BRA `(.L_x_3663) ;  /* 0x0000000000508947 */ /* 0x008fea0003800000 */
[----:B------:R-:W3:Y:S01]  /*b250*/  LDC R6, c[0x0][0x43c] ;  /* 0x00010f00ff067b82 */ /* 0x000ee20000000800 */
[----:B--2---:R-:W-:Y:S01]  /*b260*/  IMAD.MOV.U32 R0, RZ, RZ, R9 ;  /* 0x000000ffff007224 */ /* 0x004fe200078e0009 */
[----:B------:R-:W-:Y:S01]  /*b270*/  ULDC.64 UR4, c[0x0][0x428] ;  /* 0x00010a0000047ab9 */ /* 0x000fe20000000a00 */
[----:B---3--:R-:W-:-:S13]  /*b280*/  ISETP.NE.AND P0, PT, R6, 0x1, PT ;  /* 0x000000010600780c */ /* 0x008fda0003f05270 */
[----:B-1----:R-:W1:Y:S02]  /*b290*/  @P0 LDC.64 R4, c[0x0][0x440] ;  /* 0x00011000ff040b82 */ /* 0x002e640000000a00 */
        /* <DEDUP_REMOVED lines=15> */
.L_x_3663:
[----:B------:R-:W4:Y:S04]  /*b390*/  LDL R7, [R1+0x4] ;  /* 0x0000040001077983 */ /* 0x000f280000100800 */
[----:B--23--:R-:W4:Y:S04]  /*b3a0*/  LDL R0, [R1+0x8] ;  /* 0x0000080001007983 */ /* 0x00cf280000100800 */
[----:B------:R-:W2:Y:S01]  /*b3b0*/  LDL R2, [R1+0x10] ;  /* 0x0000100001027983 */ /* 0x000ea20000100800 */
[----:B----4-:R-:W-:Y:S01]  /*b3c0*/  IMAD R0, R0, 0x8, R7 ;  /* 0x0000000800007824 */ /* 0x010fe200078e0207 */
[----:B--2---:R-:W-:-:S04]  /*b3d0*/  SHF.L.U32 R2, R2, 0x1f, RZ ;  /* 0x0000001f02027819 */ /* 0x004fc800000006ff */
[----:B------:R-:W2:Y:S02]  /*b3e0*/  SYNCS.PHASECHK.TRANS64.TRYWAIT P0, [R0+URZ+0x28c40], R2 ;  /* 0x028c4002000075a7 */ /* 0x000ea4000800017f */
[----:B--2---:R-:W-:Y:S05]  /*b3f0*/  @!P0 BRA `(.L_x_3664) ;  /* 0x0000005400e08947 */ /* 0x004fea0003800000 */
.L_x_3787:
        /* <DEDUP_REMOVED lines=11> */
.L_x_3665:
[----:B------:R-:W3:Y:S04]  /*b4b0*/  LDL R5, [R1+0x4] ;  /* 0x0000040001057983 */ /* 0x000ee80000100800 */
[----:B-1----:R-:W3:Y:S04]  /*b4c0*/  LDL R4, [R1+0x8] ;  /* 0x0000080001047983 */ /* 0x002ee80000100800 */
[----:B------:R-:W4:Y:S04]  /*b4d0*/  LDL R6, [R1+0x40] ;  /* 0x0000400001067983 */ /* 0x000f280000100800 */
[----:B------:R-:W5:Y:S04]  /*b4e0*/  LDL R3, [R1+0x1c] ;  /* 0x00001c0001037983 */ /* 0x000f680000100800 */
[----:B--2---:R-:W2:Y:S01]  /*b4f0*/  LDL R2, [R1] ;  /* 0x0000000001027983 */ /* 0x004ea20000100800 */
[----:B------:R-:W-:Y:S01]  /*b500*/  R2UR UR9, R0 ;  /* 0x00000000000972ca */ /* 0x000fe200000e0000 */
[----:B------:R-:W-:Y:S01]  /*b510*/  UIADD3 UR6, UP0, UR38, 0x370, URZ ;  /* 0x0000037026067890 */ /* 0x000fe2000ff1e03f */
[----:B------:R-:W-:-:S02]  /*b520*/  R2UR UR12, R18 ;  /* 0x00000000120c72ca */ /* 0x000fc400000e0000 */
[----:B------:R-:W-:Y:S01]  /*b530*/  PLOP3.LUT P0, PT, PT, PT, PT, 0x80, 0x0 ;  /* 0x000000000000781c */ /* 0x000fe20003f0f070 */
[----:B------:R-:W-:-:S08]  /*b540*/  UIADD3.X UR7, URZ, UR39, URZ, UP0, !UPT ;  /* 0x000000273f077290 */ /* 0x000fd000087fe43f */
[----:B------:R-:W-:Y:S01]  /*b550*/  UIADD3 UR9, UR9, 0x28c30, URZ ;  /* 0x00028c3009097890 */ /* 0x000fe2000fffe03f */
[----:B------:R-:W-:Y:S01]  /*b560*/  UMOV UR5, 0x14f00000 ;  /* 0x14f0000000057882 */ /* 0x000fe20000000000 */
[----:B------:R-:W-:Y:S01]  /*b570*/  UMOV UR10, URZ ;  /* 0x0000003f000a7c82 */ /* 0x000fe20008000000 */
[----:B---3--:R-:W-:Y:S01]  /*b580*/  IMAD R0, R4, 0x2000, R5 ;  /* 0x0000200004007824 */ /* 0x008fe200078e0205 */
[----:B----4-:R-:W-:-:S04]  /*b590*/  R2UR UR11, R6 ;  /* 0x00000000060b72ca */ /* 0x010fc800000e0000 */
[----:B------:R-:W-:Y:S02]  /*b5a0*/  R2UR UR8, R0 ;  /* 0x00000000000872ca */ /* 0x000fe400000e0000 */
[----:B-----5:R-:W-:Y:S02]  /*b5b0*/  R2UR UR4, R3 ;  /* 0x00000000030472ca */ /* 0x020fe400000e0000 */
[----:B--2---:R-:W-:Y:S02]  /*b5c0*/  R2UR UR13, R2 ;  /* 0x00000000020d72ca */ /* 0x004fe400000e0000 */
[----:B------:R-:W-:-:S07]  /*b5d0*/  P2R R0, PR, RZ, 0x1 ;  /* 0x00000001ff007803 */ /* 0x000fce0000000000 */
[----:B------:R-:W-:Y:S02]  /*b5e0*/  UIADD3 UR8, UR8, 0x22400, URZ ;  /* 0x0002240008087890 */ /* 0x000fe4000fffe03f */
[----:B------:R-:W-:Y:S01]  /*b5f0*/  ULEA UR11, UR11, UR4, 0x6 ;  /* 0x000000040b0b7291 */ /* 0x000fe2000f8e303f */
[----:B------:R3:W-:Y:S02]  /*b600*/  STL [R1+0x18], R0 ;  /* 0x0000180001007387 */ /* 0x0007e40000100800 */
[----:B------:R-:W-:-:S06]  /*b610*/  UMOV UR4, 0x0 ;  /* 0x0000000000047882 */ /* 0x000fcc0000000000 */
[----:B------:R3:W-:Y:S01]  /*b620*/  UTMALDG.4D [UR8], [UR6], desc[UR4] ;  /* 0x00000408060075b4 */ /* 0x0007e20008019000 */
[----:B------:R-:W-:Y:S02]  /*b630*/  NOP ;  /* 0x0000000000007918 */ /* 0x000fe40000000000 */
.L_x_3661:
[----:B------:R-:W4:Y:S04]  /*b640*/  LDL R2, [R1+0x4] ;  /* 0x0000040001027983 */ /* 0x000f280000100800 */
[----:B------:R-:W2:Y:S04]  /*b650*/  LDL.LU R3, [R1+0x2c] ;  /* 0x00002c0001037983 */ /* 0x000ea80000300800 */
[----:B------:R-:W5:Y:S04]  /*b660*/  LDL.LU R5, [R1+0x20] ;  /* 0x0000200001057983 */ /* 0x000f680000300800 */
[----:B-1----:R-:W5:Y:S01]  /*b670*/  LDL.LU R4, [R1+0x34] ;  /* 0x0000340001047983 */ /* 0x002f620000300800 */
[----:B------:R-:W-:Y:S05]  /*b680*/  WARPSYNC.ALL ;  /* 0x0000000000007948 */ /* 0x000fea0003800000 */
[----:B---3--:R-:W-:Y:S01]  /*b690*/  ULDC.64 UR4, c[0x0][0x298] ;  /* 0x0000a60000047ab9 */ /* 0x008fe20000000a00 */
[----:B------:R-:W-:Y:S01]  /*b6a0*/  ULDC.64 UR6, c[0x0][0xa00] ;  /* 0x0002800000067ab9 */ /* 0x000fe20000000a00 */
[----:B------:R-:W-:Y:S01]  /*b6b0*/  BSSY B6, `(.L_x_3666) ;  /* 0x0000024000067945 */ /* 0x000fe20003800000 */
[----:B------:R-:W-:Y:S01]  /*b6c0*/  BAR.SYNC.DEFER_BLOCKING 0x8, 0x100 ;  /* 0x0204000000007b1d */ /* 0x000fe20000010000 */
[----:B------:R-:W-:-:S04]  /*b6d0*/  ISETP.NE.U32.AND P0, PT, RZ, UR6, PT ;  /* 0x00000006ff007c0c */ /* 0x000fc8000bf05070 */
[----:B------:R-:W-:Y:S01]  /*b6e0*/  ISETP.NE.AND.EX P0, PT, RZ, UR7, PT, P0 ;  /* 0x00000007ff007c0c */ /* 0x000fe2000bf05300 */
[----:B----4-:R-:W-:Y:S01]  /*b6f0*/  VIADD R2, R2, 0x20400 ;  /* 0x0002040002027836 */ /* 0x010fe20000000000 */
[----:B--2---:R-:W-:-:S04]  /*b700*/  SHF.R.S32.HI R0, RZ, 0x1f, R3 ;  /* 0x0000001fff007819 */ /* 0x004fc80000011403 */
[----:B------:R-:W-:Y:S02]  /*b710*/  LOP3.LUT P1, RZ, R2, 0x3ff, RZ, 0xc0, !PT ;  /* 0x000003ff02ff7812 */ /* 0x000fe4000782c0ff */
[----:B-----5:R-:W-:Y:S01]  /*b720*/  SEL R5, R5, RZ, !P0 ;  /* 0x000000ff05057207 */ /* 0x020fe20004000000 */
[----:B------:R-:W-:Y:S01]  /*b730*/  IMAD R0, R0, UR4, RZ ;  /* 0x0000000400007c24 */ /* 0x000fe2000f8e02ff */
[----:B------:R-:W-:-:S03]  /*b740*/  SEL R4, R4, RZ, !P0 ;  /* 0x000000ff04047207 */ /* 0x000fc60004000000 */
        /* <DEDUP_REMOVED lines=26> */
.L_x_3667:
[----:B------:R-:W-:Y:S05]  /*b8f0*/  BSYNC B6 ;  /* 0x0000000000067941 */ /* 0x000fea0003800000 */
.L_x_3666:
[----:B--2---:R-:W2:Y:S01]  /*b900*/  LDL.LU R5, [R1+0x2c] ;  /* 0x00002c0001057983 */ /* 0x004ea20000300800 */
[----:B------:R-:W-:Y:S01]  /*b910*/  ULDC.64 UR4, c[0x0][0x2d8] ;  /* 0x0000b60000047ab9 */ /* 0x000fe20000000a00 */
[----:B------:R-:W1:Y:S01]  /*b920*/  LDC R7, c[0x0][0x448] ;  /* 0x00011200ff077b82 */ /* 0x000e620000000800 */
[----:B------:R-:W-:Y:S01]  /*b930*/  ULDC UR6, c[0x0][0x2b8] ;  /* 0x0000ae0000067ab9 */ /* 0x000fe20000000800 */
[----:B------:R-:W2:Y:S04]  /*b940*/  LDL.LU.64 R2, [R1+0x48] ;  /* 0x0000480001027983 */ /* 0x000ea80000300a00 */
[----:B------:R-:W3:Y:S04]  /*b950*/  LDL.LU R0, [R1+0x34] ;  /* 0x0000340001007983 */ /* 0x000ee80000300800 */
[----:B------:R-:W4:Y:S04]  /*b960*/  LDL.LU R6, [R1+0x54] ;  /* 0x0000540001067983 */ /* 0x000f280000300800 */
[----:B------:R-:W4:Y:S04]  /*b970*/  LDL.LU R4, [R1+0x20] ;  /* 0x0000200001047983 */ /* 0x000f280000300800 */
[----:B------:R0:W5:Y:S01]  /*b980*/  LDL R9, [R1+0x50] ;  /* 0x0000500001097983 */ /* 0x0001620000100800 */
[----:B-1----:R-:W-:Y:S01]  /*b990*/  ISETP.NE.AND P0, PT, R7, 0x1, PT ;  /* 0x000000010700780c */ /* 0x002fe20003f05270 */
[----:B------:R-:W1:Y:S02]  /*b9a0*/  S2R R8, SR_TID.X ;  /* 0x0000000000087919 */ /* 0x000e640000002100 */
[C---:B-1----:R-:W-:Y:S01]  /*b9b0*/  IMAD.SHL.U32 R10, R8.reuse, 0x8, RZ ;  /* 0x00000008080a7824 */ /* 0x042fe200078e00ff */
[----:B------:R-:W-:-:S04]  /*b9c0*/  LOP3.LUT R8, R8, 0x7f, RZ, 0xc0, !PT ;  /* 0x0000007f08087812 */ /* 0x000fc800078ec0ff */
[----:B------:R-:W-:Y:S02]  /*b9d0*/  LOP3.LUT R10, R10, 0x38, RZ, 0xc0, !PT ;  /* 0x000000380a0a7812 */ /* 0x000fe400078ec0ff */
[----:B------:R-:W-:Y:S01]  /*b9e0*/  SHF.R.U32.HI R8, RZ, 0x3, R8 ;  /* 0x00000003ff087819 */ /* 0x000fe20000011608 */
[----:B--2---:R-:W-:Y:S02]  /*b9f0*/  IMAD.MOV.U32 R3, RZ, RZ, R5 ;  /* 0x000000ffff037224 */ /* 0x004fe400078e0005 */
[----:B------:R-:W1:Y:S01]  /*ba00*/  S2R R5, SR_TID.X ;  /* 0x0000000000057919 */ /* 0x000e620000002100 */
[----:B---3--:R-:W-:Y:S02]  /*ba10*/  IMAD R0, R0, UR4, RZ ;  /* 0x0000000400007c24 */ /* 0x008fe4000f8e02ff */
[----:B------:R-:W-:-:S04]  /*ba20*/  IMAD.WIDE.U32 R2, R18, UR4, R2 ;  /* 0x0000000412027c25 */ /* 0x000fc8000f8e0002 */
[----:B------:R-:W-:Y:S01]  /*ba30*/  IMAD R0, R18, UR5, R0 ;  /* 0x0000000512007c24 */ /* 0x000fe2000f8e0200 */
[----:B------:R-:W-:-:S03]  /*ba40*/  ULDC.64 UR4, c[0x0][0x2e0] ;  /* 0x0000b80000047ab9 */ /* 0x000fc60000000a00 */
[----:B------:R-:W-:Y:S02]  /*ba50*/  IMAD.IADD R3, R3, 0x1, R0 ;  /* 0x0000000103037824 */ /* 0x000fe400078e0200 */
[----:B----4-:R-:W-:Y:S02]  /*ba60*/  IMAD R0, R6, UR4, RZ ;  /* 0x0000000406007c24 */ /* 0x010fe4000f8e02ff */
[C---:B------:R-:W-:Y:S01]  /*ba70*/  IMAD.WIDE.U32 R2, R4.reuse, UR4, R2 ;  /* 0x0000000404027c25 */ /* 0x040fe2000f8e0002 */
[----:B------:R-:W2:Y:S03]  /*ba80*/  @P0 LDC R6, c[0x0][0x450] ;  /* 0x00011400ff060b82 */ /* 0x000ea60000000800 */
[----:B------:R-:W-:Y:S01]  /*ba90*/  IMAD R0, R4, UR5, R0 ;  /* 0x0000000504007c24 */ /* 0x000fe2000f8e0200 */
[----:B------:R-:W-:Y:S01]  /*baa0*/  ULDC.64 UR4, c[0x0][0x2d0] ;  /* 0x0000b40000047ab9 */ /* 0x000fe20000000a00 */
[----:B------:R-:W3:Y:S02]  /*bab0*/  S2R R4, SR_TID.X ;  /* 0x0000000000047919 */ /* 0x000ee40000002100 */
[----:B------:R-:W-:Y:S01]  /*bac0*/  IMAD.IADD R3, R3, 0x1, R0 ;  /* 0x0000000103037824 */ /* 0x000fe200078e0200 */
[----:B-1----:R-:W-:-:S04]  /*bad0*/  LOP3.LUT R5, R5, 0x7f, RZ, 0xc0, !PT ;  /* 0x0000007f05057812 */ /* 0x002fc800078ec0ff */
[----:B------:R-:W-:Y:S01]  /*bae0*/  SHF.R.U32.HI R5, RZ, 0x3, R5 ;  /* 0x00000003ff057819 */ /* 0x000fe20000011605 */
[----:B---3--:R-:W-:-:S05]  /*baf0*/  IMAD.SHL.U32 R4, R4, 0x10, RZ ;  /* 0x0000001004047824 */ /* 0x008fca00078e00ff */
[----:B------:R-:W-:Y:S02]  /*bb00*/  LOP3.LUT R4, R5, 0x70, R4, 0xf8, !PT ;  /* 0x0000007005047812 */ /* 0x000fe400078ef804 */
[----:B------:R-:W1:Y:S03]  /*bb10*/  @P0 LDC R5, c[0x0][0x44c] ;  /* 0x00011300ff050b82 */ /* 0x000e660000000800 */
[----:B------:R-:W-:-:S04]  /*bb20*/  IMAD R0, R17, 0x40, R4 ;  /* 0x0000004011007824 */ /* 0x000fc800078e0204 */
[----:B------:R-:W-:Y:S02]  /*bb30*/  IMAD.MOV.U32 R4, RZ, RZ, R0 ;  /* 0x000000ffff047224 */ /* 0x000fe400078e0000 */
[----:B-1----:R-:W-:-:S05]  /*bb40*/  @P0 IMAD.HI.U32 R5, R0, R5, RZ ;  /* 0x0000000500050227 */ /* 0x002fca00078e00ff */
[----:B--2---:R-:W-:-:S05]  /*bb50*/  @P0 SHF.R.U32.HI R4, RZ, R6, R5 ;  /* 0x00000006ff040219 */ /* 0x004fca0000011605 */
        /* <DEDUP_REMOVED lines=12> */
[----:B------:R-:W-:Y:S02]  /*bc20*/  ULDC.64 UR4, c[0x0][0x280] ;  /* 0x0000a00000047ab9 */ /* 0x000fe40000000a00 */
[----:B------:R-:W-:Y:S01]  /*bc30*/  LEA R3, P1, R4, UR4, 0x1 ;  /* 0x0000000404037c11 */ /* 0x000fe2000f8208ff */
[----:B------:R-:W-:Y:S01]  /*bc40*/  IMAD.IADD R0, R5, 0x1, R0 ;  /* 0x0000000105007824 */ /* 0x000fe200078e0200 */
[----:B------:R-:W-:Y:S01]  /*bc50*/  UMOV UR4, 0xffffffff ;  /* 0xffffffff00047882 */ /* 0x000fe20000000000 */
[----:B------:R-:W-:-:S03]  /*bc60*/  ISETP.GE.AND P0, PT, R10, UR6, PT ;  /* 0x000000060a007c0c */ /* 0x000fc6000bf06270 */
[----:B------:R-:W-:Y:S01]  /*bc70*/  LEA.HI.X R2, R4, UR5, R0, 0x1, P1 ;  /* 0x0000000504027c11 */ /* 0x000fe200088f0c00 */
[----:B0-----:R-:W-:Y:S09]  /*bc80*/  BRA.DIV UR4, `(.L_x_3668) ;  /* 0x0000004e04d07947 */ /* 0x001ff2000b800000 */
[----:B------:R-:W2:Y:S01]  /*bc90*/  LDL.LU R5, [R1+0x38] ;  /* 0x0000380001057983 */ /* 0x000ea20000300800 */
        /* <DEDUP_REMOVED lines=11> */
[----:B-----5:R0:W-:Y:S02]  /*bd50*/  @!P1 LDGSTS.E.BYPASS.LTC128B.128 [R9+0x20400], desc[UR40][R4.64], !P0 ;  /* 0x2040000004099fae */ /* 0x0201e4000c101d68 */
        /* <DEDUP_REMOVED lines=19> */
[----:B------:R0:W-:Y:S04]  /*be90*/  @!P1 LDGSTS.E.BYPASS.LTC128B.128 [R9+0x21400], desc[UR40][R4.64], !P0 ;  /* 0x2140000004099fae */ /* 0x0001e8000c101d68 */
[----:B01----:R0:W2:Y:S02]  /*bea0*/  SHFL.IDX PT, R4, R2, 0x3, 0x181f ;  /* 0x00781f0002047f89 */ /* 0x0030a400000e0000 */
.L_x_3796:
[----:B------:R1:W5:Y:S01]  /*beb0*/  LDL R8, [R1+0x4] ;  /* 0x0000040001087983 */ /* 0x0003620000100800 */
[----:B------:R-:W-:-:S05]  /*bec0*/  VIADD R17, R17, 0x30 ;  /* 0x0000003011117836 */ /* 0x000fca0000000000 */
[----:B------:R-:W-:-:S13]  /*bed0*/  ISETP.GE.AND P1, PT, R17, R0, PT ;  /* 0x000000001100720c */ /* 0x000fda0003f26270 */
[----:B0-----:R-:W-:-:S05]  /*bee0*/  @!P1 LEA R2, P2, R10, R3, 0x1 ;  /* 0x000000030a029211 */ /* 0x001fca00078408ff */
[----:B--2---:R-:W-:-:S05]  /*bef0*/  @!P1 IMAD.X R3, RZ, RZ, R4, P2 ;  /* 0x000000ffff039224 */ /* 0x004fca00010e0604 */
[----:B------:R-:W-:Y:S01]  /*bf00*/  @!PT LDS RZ, [RZ] ;  /* 0x00000000fffff984 */ /* 0x000fe20000000800 */
[----:B------:R-:W-:Y:S01]  /*bf10*/  @!PT LDS RZ, [RZ] ;  /* 0x00000000fffff984 */ /* 0x000fe20000000800 */
[----:B------:R-:W-:Y:S01]  /*bf20*/  @!PT LDS RZ, [RZ] ;  /* 0x00000000fffff984 */ /* 0x000fe20000000800 */
[----:B------:R1:W-:Y:S01]  /*bf30*/  @!P1 LDGSTS.E.BYPASS.LTC128B.128 [R9+0x21c00], desc[UR40][R2.64], !P0 ;  /* 0x21c0000002099fae */ /* 0x0003e2000c101d68 */
[----:B------:R-:W-:Y:S01]  /*bf40*/  PLOP3.LUT P0, PT, PT, PT, PT, 0x80, 0x0 ;  /* 0x000000000000781c */ /* 0x000fe20003f0f070 */
[----:B------:R-:W-:-:S12]  /*bf50*/  NOP ;  /* 0x0000000000007918 */ /* 0x000fd80000000000 */
.L_x_3669:
[----:B-1----:R-:W2:Y:S01]  /*bf60*/  LDL R2, [R1+0x4] ;  /* 0x0000040001027983 */ /* 0x002ea20000100800 */
        /* <DEDUP_REMOVED lines=18> */
.L_x_3797:
[----:B------:R-:W-:Y:S05]  /*c090*/  BSYNC B0 ;  /* 0x0000000000007941 */ /* 0x000fea0003800000 */
.L_x_3670:
[----:B0-----:R-:W2:Y:S01]  /*c0a0*/  LDL R2, [R1+0x18] ;  /* 0x0000180001027983 */ /* 0x001ea20000100800 */
[----:B------:R-:W-:Y:S01]  /*c0b0*/  BSSY B0, `(.L_x_3672) ;  /* 0x00000a3000007945 */ /* 0x000fe20003800000 */
[----:B--2---:R-:W-:-:S13]  /*c0c0*/  ISETP.NE.AND P0, PT, R2, RZ, PT ;  /* 0x000000ff0200720c */ /* 0x004fda0003f05270 */
[----:B------:R-:W-:Y:S05]  /*c0d0*/  @!P0 BRA `(.L_x_3673) ;  /* 0x0000000800808947 */ /* 0x000fea0003800000 */
[----:B------:R-:W2:Y:S04]  /*c0e0*/  LDL R3, [R1+0x4] ;  /* 0x0000040001037983 */ /* 0x000ea80000100800 */
[----:B------:R-:W3:Y:S01]  /*c0f0*/  LDL R4, [R1+0x10] ;  /* 0x0000100001047983 */ /* 0x000ee20000100800 */
[----:B------:R-:W0:Y:S01]  /*c100*/  S2R R2, SR_TID.X ;  /* 0x0000000000027919 */ /* 0x000e220000002100 */
[----:B--2---:R-:W-:Y:S02]  /*c110*/  IMAD.MOV.U32 R5, RZ, RZ, R3 ;  /* 0x000000ffff057224 */ /* 0x004fe400078e0003 */
[----:B------:R-:W2:Y:S01]  /*c120*/  LDL R3, [R1+0x8] ;  /* 0x0000080001037983 */ /* 0x000ea20000100800 */
[----:B---3--:R-:W-:Y:S01]  /*c130*/  SHF.L.U32 R0, R4, 0x1f, RZ ;  /* 0x0000001f04007819 */ /* 0x008fe200000006ff */
[----:B------:R-:W-:Y:S01]  /*c140*/  BSSY B1, `(.L_x_3674) ;  /* 0x0000006000017945 */ /* 0x000fe20003800000 */
[----:B0-----:R-:W-:-:S04]  /*c150*/  LOP3.LUT R2, R2, 0x7f, RZ, 0xc0, !PT ;  /* 0x0000007f02027812 */ /* 0x001fc800078ec0ff */
[----:B------:R-:W-:Y:S01]  /*c160*/  ISETP.NE.AND P1, PT, R2, RZ, PT ;  /* 0x000000ff0200720c */ /* 0x000fe20003f25270 */
[----:B--2---:R-:W-:-:S04]  /*c170*/  IMAD R3, R3, 0x8, R5 ;  /* 0x0000000803037824 */ /* 0x004fc800078e0205 */
[----:B------:R-:W0:Y:S02]  /*c180*/  SYNCS.PHASECHK.TRANS64.TRYWAIT P0, [R3+URZ+0x28c60], R0 ;  /* 0x028c6000030075a7 */ /* 0x000e24000800017f */
[----:B0-----:R-:W-:Y:S06]  /*c190*/  @!P0 BRA `(.L_x_3675) ;  /* 0x0000004c00ec8947 */ /* 0x001fec0003800000 */
.L_x_3798:
[----:B------:R-:W-:Y:S05]  /*c1a0*/  BSYNC B1 ;  /* 0x0000000000017941 */ /* 0x000fea0003800000 */
.L_x_3674:
        /* <DEDUP_REMOVED lines=9> */
.L_x_3677:
[----:B------:R-:W-:Y:S05]  /*c240*/  BSYNC B1 ;  /* 0x0000000000017941 */ /* 0x000fea0003800000 */
.L_x_3676:
[----:B------:R-:W2:Y:S04]  /*c250*/  LDL R5, [R1+0x4] ;  /* 0x0000040001057983 */ /* 0x000ea80000100800 */
[----:B------:R-:W2:Y:S04]  /*c260*/  LDL R2, [R1+0x8] ;  /* 0x0000080001027983 */ /* 0x000ea80000100800 */
[----:B------:R-:W3:Y:S04]  /*c270*/  LDL R4, [R1+0x1c] ;  /* 0x00001c0001047983 */ /* 0x000ee80000100800 */
[----:B0-----:R-:W3:Y:S01]  /*c280*/  LDL R0, [R1+0x40] ;  /* 0x0000400001007983 */ /* 0x001ee20000100800 */
[----:B------:R-:W-:Y:S01]  /*c290*/  UIADD3 UR4, UP0, UR38, 0x470, URZ ;  /* 0x0000047026047890 */ /* 0x000fe2000ff1e03f */
[----:B------:R-:W-:Y:S01]  /*c2a0*/  VIADD R3, R3, 0x28c50 ;  /* 0x00028c5003037836 */ /* 0x000fe20000000000 */
[----:B------:R-:W-:Y:S01]  /*c2b0*/  PLOP3.LUT P0, PT, PT, PT, PT, 0x80, 0x0 ;  /* 0x000000000000781c */ /* 0x000fe20003f0f070 */
[----:B------:R-:W-:Y:S01]  /*c2c0*/  UMOV UR6, 0x0 ;  /* 0x0000000000067882 */ /* 0x000fe20000000000 */
[----:B------:R-:W-:Y:S01]  /*c2d0*/  UIADD3.X UR5, URZ, UR39, URZ, UP0, !UPT ;  /* 0x000000273f057290 */ /* 0x000fe200087fe43f */
[----:B------:R-:W-:Y:S01]  /*c2e0*/  UMOV UR7, 0x14f00000 ;  /* 0x14f0000000077882 */ /* 0x000fe20000000000 */
[----:B------:R-:W-:Y:S01]  /*c2f0*/  UMOV UR10, URZ ;  /* 0x0000003f000a7c82 */ /* 0x000fe20008000000 */
[----:B--2---:R-:W-:-:S02]  /*c300*/  IMAD R2, R2, 0x10000, R5 ;  /* 0x0001000002027824 */ /* 0x004fc400078e0205 */
[----:B---3--:R-:W-:Y:S02]  /*c310*/  IMAD R0, R0, 0x40, R4 ;  /* 0x0000004000007824 */ /* 0x008fe400078e0204 */
[----:B------:R-:W-:-:S07]  /*c320*/  VIADD R4, R2, 0x400 ;  /* 0x0000040002047836 */ /* 0x000fce0000000000 */
.L_x_3678:
        /* <DEDUP_REMOVED lines=16> */
.L_x_3679:
        /* <DEDUP_REMOVED lines=16> */
.L_x_3680:
        /* <DEDUP_REMOVED lines=16> */
.L_x_3681:
        /* <DEDUP_REMOVED lines=16> */
.L_x_3682:
        /* <DEDUP_REMOVED lines=16> */
.L_x_3683:
        /* <DEDUP_REMOVED lines=16> */
.L_x_3684:
        /* <DEDUP_REMOVED lines=16> */
.L_x_3685:
        /* <DEDUP_REMOVED lines=11> */
.L_x_3673:
[----:B------:R-:W-:Y:S05]  /*cae0*/  BSYNC B0 ;  /* 0x0000000000007941 */ /* 0x000fea0003800000 */
.L_x_3672:
[----:B------:R-:W2:Y:S01]  /*caf0*/  LDL.LU R4, [R1+0x30] ;  /* 0x0000300001047983 */ /* 0x000ea20000300800 */
        /* <DEDUP_REMOVED lines=14> */
[----:B------:R-:W3:Y:S04]  /*cbe0*/  LDL.LU R4, [R1+0x8] ;  /* 0x0000080001047983 */ /* 0x000ee80000300800 */
[----:B------:R-:W4:Y:S01]  /*cbf0*/  LDL.LU R7, [R1+0x10] ;  /* 0x0000100001077983 */ /* 0x000f220000300800 */
[----:B------:R-:W-:Y:S01]  /*cc00*/  BSSY B1, `(.L_x_3690) ;  /* 0x00000e5000017945 */ /* 0x000fe20003800000 */
[----:B--2---:R-:W-:Y:S01]  /*cc10*/  ISETP.NE.AND P2, PT, R5, RZ, PT ;  /* 0x000000ff0500720c */ /* 0x004fe20003f45270 */
[----:B---3--:R-:W-:-:S05]  /*cc20*/  VIADD R2, R4, 0x1 ;  /* 0x0000000104027836 */ /* 0x008fca0000000000 */
[----:B------:R-:W-:-:S04]  /*cc30*/  ISETP.NE.AND P0, PT, R2, 0x2, PT ;  /* 0x000000020200780c */ /* 0x000fc80003f05270 */
[----:B------:R-:W-:Y:S02]  /*cc40*/  SEL R3, RZ, 0x1, P0 ;  /* 0x00000001ff037807 */ /* 0x000fe40000000000 */
[----:B-----5:R-:W-:Y:S02]  /*cc50*/  SEL R8, R2, RZ, P0 ;  /* 0x000000ff02087207 */ /* 0x020fe40000000000 */
[----:B----4-:R-:W-:-:S05]  /*cc60*/  LOP3.LUT R7, R7, R3, RZ, 0x3c, !PT ;  /* 0x0000000307077212 */ /* 0x010fca00078e3cff */
[----:B------:R0:W-:Y:S04]  /*cc70*/  STL [R1+0x10], R7 ;  /* 0x0000100701007387 */ /* 0x0001e80000100800 */
[----:B------:R0:W-:Y:S01]  /*cc80*/  STL [R1+0x8], R8 ;  /* 0x0000080801007387 */ /* 0x0001e20000100800 */
[----:B------:R-:W-:Y:S05]  /*cc90*/  @!P2 BRA `(.L_x_3691) ;  /* 0x0000000c006ca947 */ /* 0x000fea0003800000 */
[----:B------:R-:W-:Y:S02]  /*cca0*/  ULDC.64 UR4, c[0x0][0x418] ;  /* 0x0001060000047ab9 */ /* 0x000fe40000000a00 */
[----:B------:R-:W-:-:S04]  /*ccb0*/  ISETP.NE.U32.AND P0, PT, RZ, UR4, PT ;  /* 0x00000004ff007c0c */ /* 0x000fc8000bf05070 */
[----:B------:R-:W-:-:S13]  /*ccc0*/  ISETP.NE.AND.EX P0, PT, RZ, UR5, PT, P0 ;  /* 0x00000005ff007c0c */ /* 0x000fda000bf05300 */
[----:B------:R-:W-:Y:S05]  /*ccd0*/  @!P0 BRA `(.L_x_3692) ;  /* 0x0000000000508947 */ /* 0x000fea0003800000 */
[----:B------:R-:W2:Y:S01]  /*cce0*/  LDL R10, [R1+0x14] ;  /* 0x00001400010a7983 */ /* 0x000ea20000100800 */
[----:B------:R-:W1:Y:S01]  /*ccf0*/  LDC R5, c[0x0][0x43c] ;  /* 0x00010f00ff057b82 */ /* 0x000e620000000800 */
[----:B------:R-:W-:Y:S02]  /*cd00*/  ULDC.64 UR6, c[0x0][0x428] ;  /* 0x00010a0000067ab9 */ /* 0x000fe40000000a00 */
[----:B------:R-:W3:Y:S01]  /*cd10*/  LDL R9, [R1+0xc] ;  /* 0x00000c0001097983 */ /* 0x000ee20000100800 */
        /* <DEDUP_REMOVED lines=14> */
[----:B------:R-:W2:Y:S04]  /*ce00*/  LDG.E R2, desc[UR40][R4.64] ;  /* 0x0000002804027981 */ /* 0x000ea8000c1e1900 */
[----:B--2---:R1:W-:Y:S02]  /*ce10*/  STL [R1], R2 ;  /* 0x0000000201007387 */ /* 0x0043e40000100800 */
.L_x_3692:
[----:B-1----:R-:W2:Y:S01]  /*ce20*/  LDL R2, [R1+0x4] ;  /* 0x0000040001027983 */ /* 0x002ea20000100800 */
[----:B------:R-:W1:Y:S02]  /*ce30*/  S2R R3, SR_TID.X ;  /* 0x0000000000037919 */ /* 0x000e640000002100 */
[----:B-1----:R-:W-:Y:S01]  /*ce40*/  LOP3.LUT R4, R3, 0x7f, RZ, 0xc0, !PT ;  /* 0x0000007f03047812 */ /* 0x002fe200078ec0ff */
[----:B------:R-:W-:Y:S03]  /*ce50*/  BSSY B3, `(.L_x_3693) ;  /* 0x0000006000037945 */ /* 0x000fe60003800000 */
[----:B------:R-:W-:Y:S01]  /*ce60*/  ISETP.NE.AND P1, PT, R4, RZ, PT ;  /* 0x000000ff0400720c */ /* 0x000fe20003f25270 */
[----:B--2---:R-:W-:Y:S01]  /*ce70*/  IMAD R3, R8, 0x8, R2 ;  /* 0x0000000808037824 */ /* 0x004fe200078e0202 */
[----:B------:R-:W-:-:S04]  /*ce80*/  SHF.L.U32 R2, R7, 0x1f, RZ ;  /* 0x0000001f07027819 */ /* 0x000fc800000006ff */
[----:B------:R-:W1:Y:S02]  /*ce90*/  SYNCS.PHASECHK.TRANS64.TRYWAIT P0, [R3+URZ+0x28c40], R2 ;  /* 0x028c4002030075a7 */ /* 0x000e64000800017f */
[----:B-1----:R-:W-:Y:S05]  /*cea0*/  @!P0 BRA `(.L_x_3694) ;  /* 0x0000004000bc8947 */ /* 0x002fea0003800000 */
.L_x_3799:
[----:B------:R-:W-:Y:S05]  /*ceb0*/  BSYNC B3 ;  /* 0x0000000000037941 */ /* 0x000fea0003800000 */
.L_x_3693:
[----:B------:R-:W-:Y:S04]  /*cec0*/  BSSY B3, `(.L_x_3695) ;  /* 0x0000009000037945 */ /* 0x000fe80003800000 */
[----:B------:R-:W-:Y:S05]  /*ced0*/  @P1 BRA `(.L_x_3696) ;  /* 0x00000000001c1947 */ /* 0x000fea0003800000 */
[----:B------:R-:W2:Y:S02]  /*cee0*/  S2R R4, SR_TID.X ;  /* 0x0000000000047919 */ /* 0x000ea40000002100 */
[----:B--2---:R-:W-:Y:S01]  /*cef0*/  LOP3.LUT R5, R4, 0x1f, RZ, 0xc0, !PT ;  /* 0x0000001f04057812 */ /* 0x004fe200078ec0ff */
[----:B------:R-:W-:-:S03]  /*cf00*/  IMAD.MOV.U32 R4, RZ, RZ, 0x2000 ;  /* 0x00002000ff047424 */ /* 0x000fc600078e00ff */
[----:B------:R-:W-:Y:S01]  /*cf10*/  ISETP.NE.AND P0, PT, R5, RZ, PT ;  /* 0x000000ff0500720c */ /* 0x000fe20003f05270 */
[----:B------:R2:W-:-:S12]  /*cf20*/  SYNCS.ARRIVE.TRANS64 RZ, [R3+URZ+0x28c30], R4 ;  /* 0x028c300403ff79a7 */ /* 0x0005d8000800003f */
[----:B--2---:R-:W-:Y:S05]  /*cf30*/  @!P0 BRA `(.L_x_3696) ;  /* 0x0000000000048947 */ /* 0x004fea0003800000 */
[----:B------:R-:W-:Y:S01]  /*cf40*/  BPT.TRAP 0x1 ;  /* 0x000000040000795c */ /* 0x000fe20000300000 */
.L_x_3696:
[----:B------:R-:W-:Y:S05]  /*cf50*/  BSYNC B3 ;  /* 0x0000000000037941 */ /* 0x000fea0003800000 */
.L_x_3695:
[----:B0-----:R-:W2:Y:S04]  /*cf60*/  LDL R8, [R1+0x4] ;  /* 0x0000040001087983 */ /* 0x001ea80000100800 */
[----:B------:R-:W2:Y:S04]  /*cf70*/  LDL R4, [R1+0x8] ;  /* 0x0000080001047983 */ /* 0x000ea80000100800 */
[----:B------:R-:W3:Y:S01]  /*cf80*/  LDL R5, [R1+0x1c] ;  /* 0x00001c0001057983 */ /* 0x000ee20000100800 */
        /* <DEDUP_REMOVED lines=8> */
[----:B---3--:R-:W-:Y:S02]  /*d010*/  IMAD R0, R0, 0x40, R5 ;  /* 0x0000004000007824 */ /* 0x008fe400078e0205 */
[----:B------:R-:W-:Y:S02]  /*d020*/  VIADD R4, R4, 0x22400 ;  /* 0x0002240004047836 */ /* 0x000fe40000000000 */
[----:B------:R-:W-:-:S07]  /*d030*/  VIADD R5, R3, 0x28c30 ;  /* 0x00028c3003057836 */ /* 0x000fce0000000000 */
.L_x_3697:
        /* <DEDUP_REMOVED lines=11> */
[----:B------:R-:W0:Y:S01]  /*d0f0*/  SYNCS.PHASECHK.TRANS64.TRYWAIT P0, [R3+URZ+0x28c60], R2 ;  /* 0x028c6002030075a7 */ /* 0x000e22000800017f */
[----:B------:R-:W-:Y:S04]  /*d100*/  BSSY B3, `(.L_x_3698) ;  /* 0x0000002000037945 */ /* 0x000fe80003800000 */
[----:B0-----:R-:W-:Y:S05]  /*d110*/  @!P0 BRA `(.L_x_3699) ;  /* 0x0000004000348947 */ /* 0x001fea0003800000 */
.L_x_3800:
[----:B------:R-:W-:Y:S05]  /*d120*/  BSYNC B3 ;  /* 0x0000000000037941 */ /* 0x000fea0003800000 */
.L_x_3698:
        /* <DEDUP_REMOVED lines=11> */
.L_x_3701:
[----:B------:R-:W-:Y:S05]  /*d1e0*/  BSYNC B3 ;  /* 0x0000000000037941 */ /* 0x000fea0003800000 */
.L_x_3700:
[----:B------:R-:W2:Y:S04]  /*d1f0*/  LDL R4, [R1+0x4] ;  /* 0x0000040001047983 */ /* 0x000ea80000100800 */
[----:B01----:R-:W2:Y:S01]  /*d200*/  LDL R2, [R1+0x8] ;  /* 0x0000080001027983 */ /* 0x003ea20000100800 */
        /* <DEDUP_REMOVED lines=9> */
.L_x_3702:
        /* <DEDUP_REMOVED lines=13> */
[----:B------:R-:W-:Y:S01]  /*d370*/  R2UR UR7, R9 ;  /* 0x00000000090772ca */ /* 0x000fe200000e0000 */
[----:B------:R-:W-:Y:S01]  /*d380*/  UMOV UR10, 0x40 ;  /* 0x00000040000a7882 */ /* 0x000fe20000000000 */
[----:B------:R-:W-:-:S13]  /*d390*/  PLOP3.LUT P0, PT, PT, PT, PT, 0x80, 0x0 ;  /* 0x000000000000781c */ /* 0x000fda0003f0f070 */
.L_x_3703:
        /* <DEDUP_REMOVED lines=16> */
.L_x_3704:
        /* <DEDUP_REMOVED lines=16> */
.L_x_3705:
        /* <DEDUP_REMOVED lines=16> */
.L_x_3706:
        /* <DEDUP_REMOVED lines=16> */
.L_x_3707:
        /* <DEDUP_REMOVED lines=16> */
.L_x_3708:
        /* <DEDUP_REMOVED lines=16> */
.L_x_3709:
        /* <DEDUP_REMOVED lines=10> */
[----:B-1----:R-:W-:Y:S05]  /*da40*/  @P0 BRA.U.ANY `(.L_x_3709) ;  /* 0xfffffffd00d40947 */ /* 0x002fea000393ffff */
.L_x_3691:
[----:B------:R-:W-:Y:S05]  /*da50*/  BSYNC B1 ;  /* 0x0000000000017941 */ /* 0x000fea0003800000 */
.L_x_3690:
[----:B------:R-:W2:Y:S02]  /*da60*/  LDL.LU R4, [R1+0x28] ;  /* 0x0000280001047983 */ /* 0x000ea40000300800 */
[----:B--2---:R-:W-:-:S07]  /*da70*/  VIADD R0, R4, 0xfffffffd ;  /* 0xfffffffd04007836 */ /* 0x004fce0000000000 */
.L_x_3689:
[----:B------:R-:W-:Y:S05]  /*da80*/  BSYNC B2 ;  /* 0x0000000000027941 */ /* 0x000fea0003800000 */
.L_x_3688:
[----:B------:R-:W2:Y:S01]  /*da90*/  LDL.LU R2, [R1+0x24] ;  /* 0x0000240001027983 */ /* 0x000ea20000300800 */
[----:B------:R-:W-:-:S05]  /*daa0*/  IMAD.MOV R6, RZ, RZ, -R6 ;  /* 0x000000ffff067224 */ /* 0x000fca00078e0a06 */
[----:B--2---:R-:W-:-:S13]  /*dab0*/  ISETP.NE.AND P0, PT, R2, R6, PT ;  /* 0x000000060200720c */ /* 0x004fda0003f05270 */
[----:B------:R-:W-:Y:S05]  /*dac0*/  @!P0 BRA `(.L_x_3687) ;  /* 0x0000001c00488947 */ /* 0x000fea0003800000 */
.L_x_3750:
[----:B------:R-:W2:Y:S04]  /*dad0*/  LDL R4, [R1+0x18] ;  /* 0x0000180001047983 */ /* 0x000ea80000100800 */
[----:B------:R-:W3:Y:S04]  /*dae0*/  LDL.LU R3, [R1+0x8] ;  /* 0x0000080001037983 */ /* 0x000ee80000300800 */
[----:B------:R-:W4:Y:S01]  /*daf0*/  LDL.LU R2, [R1+0x10] ;  /* 0x0000100001027983 */ /* 0x000f220000300800 */
[----:B------:R-:W-:Y:S05]  /*db00*/  YIELD ;  /* 0x0000000000007946 */ /* 0x000fea0003800000 */
[----:B------:R-:W-:Y:S01]  /*db10*/  BSSY B1, `(.L_x_3710) ;  /* 0x00000e2000017945 */ /* 0x000fe20003800000 */
[----:B--2---:R-:W-:Y:S01]  /*db20*/  ISETP.NE.AND P1, PT, R4, RZ, PT ;  /* 0x000000ff0400720c */ /* 0x004fe20003f25270 */
[----:B---3--:R-:W-:-:S05]  /*db30*/  VIADD R6, R3, 0x1 ;  /* 0x0000000103067836 */ /* 0x008fca0000000000 */
[----:B------:R-:W-:-:S04]  /*db40*/  ISETP.NE.AND P0, PT, R6, 0x2, PT ;  /* 0x000000020600780c */ /* 0x000fc80003f05270 */
[----:B0-----:R-:W-:Y:S02]  /*db50*/  SEL R7, RZ, 0x1, P0 ;  /* 0x00000001ff077807 */ /* 0x001fe40000000000 */
[----:B------:R-:W-:Y:S02]  /*db60*/  SEL R6, R6, RZ, P0 ;  /* 0x000000ff06067207 */ /* 0x000fe40000000000 */
[----:B----4-:R-:W-:Y:S01]  /*db70*/  LOP3.LUT R7, R2, R7, RZ, 0x3c, !PT ;  /* 0x0000000702077212 */ /* 0x010fe200078e3cff */
[----:B------:R-:W-:Y:S06]  /*db80*/  @!P1 BRA `(.L_x_3711) ;  /* 0x0000000c00689947 */ /* 0x000fec0003800000 */
[----:B------:R-:W-:Y:S01]  /*db90*/  ULDC.64 UR4, c[0x0][0x418] ;  /* 0x0001060000047ab9 */ /* 0x000fe20000000a00 */
[----:B-----5:R-:W-:Y:S01]  /*dba0*/  IMAD.MOV.U32 R8, RZ, RZ, R0 ;  /* 0x000000ffff087224 */ /* 0x020fe200078e0000 */
        /* <DEDUP_REMOVED lines=23> */
.L_x_3712:
[----:B0-----:R-:W2:Y:S01]  /*dd20*/  LDL R2, [R1+0x4] ;  /* 0x0000040001027983 */ /* 0x001ea20000100800 */
[----:B------:R-:W0:Y:S01]  /*dd30*/  S2R R3, SR_TID.X ;  /* 0x0000000000037919 */ /* 0x000e220000002100 */
[----:B------:R-:W-:Y:S01]  /*dd40*/  BSSY B2, `(.L_x_3713) ;  /* 0x0000007000027945 */ /* 0x000fe20003800000 */
[----:B0-----:R-:W-:-:S04]  /*dd50*/  LOP3.LUT R3, R3, 0x7f, RZ, 0xc0, !PT ;  /* 0x0000007f03037812 */ /* 0x001fc800078ec0ff */
[----:B------:R-:W-:Y:S01]  /*dd60*/  ISETP.NE.AND P1, PT, R3, RZ, PT ;  /* 0x000000ff0300720c */ /* 0x000fe20003f25270 */
[----:B--2---:R-:W-:Y:S01]  /*dd70*/  IMAD R4, R6, 0x8, R2 ;  /* 0x0000000806047824 */ /* 0x004fe200078e0202 */
[----:B------:R-:W-:-:S04]  /*dd80*/  SHF.L.U32 R2, R7, 0x1f, RZ ;  /* 0x0000001f07027819 */ /* 0x000fc800000006ff */
[----:B------:R-:W0:Y:S02]  /*dd90*/  SYNCS.PHASECHK.TRANS64.TRYWAIT P0, [R4+URZ+0x28c40], R2 ;  /* 0x028c4002040075a7 */ /* 0x000e24000800017f */
[----:B0-----:R-:W-:Y:S05]  /*dda0*/  @!P0 BRA `(.L_x_3714) ;  /* 0x0000003400248947 */ /* 0x001fea0003800000 */
.L_x_3801:
[----:B------:R-:W-:Y:S05]  /*ddb0*/  BSYNC B2 ;  /* 0x0000000000027941 */ /* 0x000fea0003800000 */
.L_x_3713:
[----:B------:R-:W-:Y:S04]  /*ddc0*/  BSSY B2, `(.L_x_3715) ;  /* 0x0000009000027945 */ /* 0x000fe80003800000 */
[----:B------:R-:W-:Y:S05]  /*ddd0*/  @P1 BRA `(.L_x_3716) ;  /* 0x00000000001c1947 */ /* 0x000fea0003800000 */
[----:B------:R-:W1:Y:S02]  /*dde0*/  S2R R3, SR_TID.X ;  /* 0x0000000000037919 */ /* 0x000e640000002100 */
[----:B-1----:R-:W-:Y:S01]  /*ddf0*/  LOP3.LUT R5, R3, 0x1f, RZ, 0xc0, !PT ;  /* 0x0000001f03057812 */ /* 0x002fe200078ec0ff */
[----:B------:R-:W-:-:S03]  /*de00*/  IMAD.MOV.U32 R3, RZ, RZ, 0x2000 ;  /* 0x00002000ff037424 */ /* 0x000fc600078e00ff */
[----:B------:R-:W-:Y:S01]  /*de10*/  ISETP.NE.AND P0, PT, R5, RZ, PT ;  /* 0x000000ff0500720c */ /* 0x000fe20003f05270 */
[----:B------:R1:W-:-:S12]  /*de20*/  SYNCS.ARRIVE.TRANS64 RZ, [R4+URZ+0x28c30], R3 ;  /* 0x028c300304ff79a7 */ /* 0x0003d8000800003f */
[----:B-1----:R-:W-:Y:S05]  /*de30*/  @!P0 BRA `(.L_x_3716) ;  /* 0x0000000000048947 */ /* 0x002fea0003800000 */
[----:B------:R-:W-:Y:S01]  /*de40*/  BPT.TRAP 0x1 ;  /* 0x000000040000795c */ /* 0x000fe20000300000 */
.L_x_3716:
[----:B------:R-:W-:Y:S05]  /*de50*/  BSYNC B2 ;  /* 0x0000000000027941 */ /* 0x000fea0003800000 */
.L_x_3715:
        /* <DEDUP_REMOVED lines=13> */
.L_x_3717:
        /* <DEDUP_REMOVED lines=11> */
[----:B------:R-:W1:Y:S01]  /*dfe0*/  SYNCS.PHASECHK.TRANS64.TRYWAIT P0, [R4+URZ+0x28c60], R2 ;  /* 0x028c6002040075a7 */ /* 0x000e62000800017f */
[----:B------:R-:W-:Y:S04]  /*dff0*/  BSSY B2, `(.L_x_3718) ;  /* 0x0000002000027945 */ /* 0x000fe80003800000 */
[----:B-1----:R-:W-:Y:S05]  /*e000*/  @!P0 BRA `(.L_x_3719) ;  /* 0x0000003000a08947 */ /* 0x002fea0003800000 */
.L_x_3802:
[----:B------:R-:W-:Y:S05]  /*e010*/  BSYNC B2 ;  /* 0x0000000000027941 */ /* 0x000fea0003800000 */
.L_x_3718:
[----:B------:R-:W-:Y:S01]  /*e020*/  BSSY B2, `(.L_x_3720) ;  /* 0x000000b000027945 */ /* 0x000fe20003800000 */
[----:B01----:R-:W-:Y:S02]  /*e030*/  IMAD.MOV.U32 R2, RZ, RZ, 0x0 ;  /* 0x00000000ff027424 */ /* 0x003fe400078e00ff */
[----:B------:R-:W-:Y:S01]  /*e040*/  IMAD.MOV.U32 R3, RZ, RZ, 0x14f00000 ;  /* 0x14f00000ff037424 */ /* 0x000fe200078e00ff */
[----:B------:R-:W-:Y:S06]  /*e050*/  @P1 BRA `(.L_x_3721) ;  /* 0x00000000001c1947 */ /* 0x000fec0003800000 */
[----:B------:R-:W0:Y:S02]  /*e060*/  S2R R5, SR_TID.X ;  /* 0x0000000000057919 */ /* 0x000e240000002100 */
[----:B0-----:R-:W-:Y:S01]  /*e070*/  LOP3.LUT R10, R5, 0x1f, RZ, 0xc0, !PT ;  /* 0x0000001f050a7812 */ /* 0x001fe200078ec0ff */
[----:B------:R-:W-:-:S03]  /*e080*/  IMAD.MOV.U32 R5, RZ, RZ, 0x10000 ;  /* 0x00010000ff057424 */ /* 0x000fc600078e00ff */
[----:B------:R-:W-:Y:S01]  /*e090*/  ISETP.NE.AND P0, PT, R10, RZ, PT ;  /* 0x000000ff0a00720c */ /* 0x000fe20003f05270 */
[----:B------:R0:W-:-:S12]  /*e0a0*/  SYNCS.ARRIVE.TRANS64 RZ, [R4+URZ+0x28c50], R5 ;  /* 0x028c500504ff79a7 */ /* 0x0001d8000800003f */
[----:B0-----:R-:W-:Y:S05]  /*e0b0*/  @!P0 BRA `(.L_x_3721) ;  /* 0x0000000000048947 */ /* 0x001fea0003800000 */
[----:B------:R-:W-:Y:S01]  /*e0c0*/  BPT.TRAP 0x1 ;  /* 0x000000040000795c */ /* 0x000fe20000300000 */
.L_x_3721:
[----:B------:R-:W-:Y:S05]  /*e0d0*/  BSYNC B2 ;  /* 0x0000000000027941 */ /* 0x000fea0003800000 */
.L_x_3720:
[----:B------:R-:W2:Y:S01]  /*e0e0*/  LDL R5, [R1+0x4] ;  /* 0x0000040001057983 */ /* 0x000ea20000100800 */
        /* <DEDUP_REMOVED lines=9> */
.L_x_3722:
        /* <DEDUP_REMOVED lines=16> */
.L_x_3723:
        /* <DEDUP_REMOVED lines=16> */
.L_x_3724:
        /* <DEDUP_REMOVED lines=16> */
.L_x_3725:
        /* <DEDUP_REMOVED lines=16> */
.L_x_3726:
        /* <DEDUP_REMOVED lines=16> */
.L_x_3727:
        /* <DEDUP_REMOVED lines=16> */
.L_x_3728:
        /* <DEDUP_REMOVED lines=16> */
.L_x_3729:
        /* <DEDUP_REMOVED lines=11> */
.L_x_3711:
[----:B------:R-:W-:Y:S05]  /*e930*/  BSYNC B1 ;  /* 0x0000000000017941 */ /* 0x000fea0003800000 */
.L_x_3710:
[----:B------:R-:W2:Y:S01]  /*e940*/  LDL R2, [R1+0x18] ;  /* 0x0000180001027983 */ /* 0x000ea20000100800 */
[----:B------:R-:W-:Y:S01]  /*e950*/  VIADD R6, R6, 0x1 ;  /* 0x0000000106067836 */ /* 0x000fe20000000000 */
[----:B------:R-:W-:Y:S04]  /*e960*/  BSSY B1, `(.L_x_3730) ;  /* 0x00000e5000017945 */ /* 0x000fe80003800000 */
[----:B------:R-:W-:-:S04]  /*e970*/  ISETP.NE.AND P0, PT, R6, 0x2, PT ;  /* 0x000000020600780c */ /* 0x000fc80003f05270 */
[----:B-----5:R-:W-:Y:S02]  /*e980*/  SEL R8, R6, RZ, P0 ;  /* 0x000000ff06087207 */ /* 0x020fe40000000000 */
[----:B--2---:R-:W-:Y:S02]  /*e990*/  ISETP.NE.AND P2, PT, R2, RZ, PT ;  /* 0x000000ff0200720c */ /* 0x004fe40003f45270 */
[----:B------:R-:W-:-:S04]  /*e9a0*/  SEL R2, RZ, 0x1, P0 ;  /* 0x00000001ff027807 */ /* 0x000fc80000000000 */
[----:B------:R-:W-:-:S05]  /*e9b0*/  LOP3.LUT R7, R7, R2, RZ, 0x3c, !PT ;  /* 0x0000000207077212 */ /* 0x000fca00078e3cff */
[----:B------:R0:W-:Y:S04]  /*e9c0*/  STL [R1+0x10], R7 ;  /* 0x0000100701007387 */ /* 0x0001e80000100800 */
[----:B------:R0:W-:Y:S01]  /*e9d0*/  STL [R1+0x8], R8 ;  /* 0x0000080801007387 */ /* 0x0001e20000100800 */
[----:B------:R-:W-:Y:S05]  /*e9e0*/  @!P2 BRA `(.L_x_3731) ;  /* 0x0000000c0070a947 */ /* 0x000fea0003800000 */
[----:B------:R-:W-:Y:S01]  /*e9f0*/  ULDC.64 UR4, c[0x0][0x418] ;  /* 0x0001060000047ab9 */ /* 0x000fe20000000a00 */
[----:B------:R-:W-:Y:S01]  /*ea00*/  VIADD R6, R0, 0xffffffff ;  /* 0xffffffff00067836 */ /* 0x000fe20000000000 */
        /* <DEDUP_REMOVED lines=23> */
.L_x_3732:
[----:B-1----:R-:W2:Y:S01]  /*eb80*/  LDL R2, [R1+0x4] ;  /* 0x0000040001027983 */ /* 0x002ea20000100800 */
[----:B------:R-:W1:Y:S01]  /*eb90*/  S2R R3, SR_TID.X ;  /* 0x0000000000037919 */ /* 0x000e620000002100 */
[----:B------:R-:W-:Y:S01]  /*eba0*/  BSSY B2, `(.L_x_3733) ;  /* 0x0000007000027945 */ /* 0x000fe20003800000 */
[----:B-1----:R-:W-:-:S04]  /*ebb0*/  LOP3.LUT R3, R3, 0x7f, RZ, 0xc0, !PT ;  /* 0x0000007f03037812 */ /* 0x002fc800078ec0ff */
[----:B------:R-:W-:Y:S01]  /*ebc0*/  ISETP.NE.AND P1, PT, R3, RZ, PT ;  /* 0x000000ff0300720c */ /* 0x000fe20003f25270 */
[----:B--2---:R-:W-:Y:S01]  /*ebd0*/  IMAD R4, R8, 0x8, R2 ;  /* 0x0000000808047824 */ /* 0x004fe200078e0202 */
[----:B------:R-:W-:-:S04]  /*ebe0*/  SHF.L.U32 R2, R7, 0x1f, RZ ;  /* 0x0000001f07027819 */ /* 0x000fc800000006ff */
[----:B------:R-:W1:Y:S02]  /*ebf0*/  SYNCS.PHASECHK.TRANS64.TRYWAIT P0, [R4+URZ+0x28c40], R2 ;  /* 0x028c4002040075a7 */ /* 0x000e64000800017f */
[----:B-1----:R-:W-:Y:S05]  /*ec00*/  @!P0 BRA `(.L_x_3734) ;  /* 0x0000002400b48947 */ /* 0x002fea0003800000 */
.L_x_3803:
[----:B------:R-:W-:Y:S05]  /*ec10*/  BSYNC B2 ;  /* 0x0000000000027941 */ /* 0x000fea0003800000 */
.L_x_3733:
        /* <DEDUP_REMOVED lines=9> */
.L_x_3736:
[----:B------:R-:W-:Y:S05]  /*ecb0*/  BSYNC B2 ;  /* 0x0000000000027941 */ /* 0x000fea0003800000 */
.L_x_3735:
        /* <DEDUP_REMOVED lines=14> */
.L_x_3737:
        /* <DEDUP_REMOVED lines=14> */
.L_x_3804:
[----:B------:R-:W-:Y:S05]  /*ee80*/  BSYNC B2 ;  /* 0x0000000000027941 */ /* 0x000fea0003800000 */
.L_x_3738:
        /* <DEDUP_REMOVED lines=11> */
.L_x_3741:
[----:B------:R-:W-:Y:S05]  /*ef40*/  BSYNC B2 ;  /* 0x0000000000027941 */ /* 0x000fea0003800000 */
.L_x_3740:
[----:B------:R-:W2:Y:S04]  /*ef50*/  LDL R8, [R1+0x4] ;  /* 0x0000040001087983 */ /* 0x000ea80000100800 */
        /* <DEDUP_REMOVED lines=10> */
.L_x_3742:
        /* <DEDUP_REMOVED lines=16> */
.L_x_3743:
        /* <DEDUP_REMOVED lines=16> */
.L_x_3744:
        /* <DEDUP_REMOVED lines=16> */
.L_x_3745:
        /* <DEDUP_REMOVED lines=16> */
.L_x_3746:
        /* <DEDUP_REMOVED lines=16> */
.L_x_3747:
        /* <DEDUP_REMOVED lines=16> */
.L_x_3748:
        /* <DEDUP_REMOVED lines=16> */
.L_x_3749:
        /* <DEDUP_REMOVED lines=11> */
.L_x_3731:
[----:B------:R-:W-:Y:S05]  /*f7b0*/  BSYNC B1 ;  /* 0x0000000000017941 */ /* 0x000fea0003800000 */
.L_x_3730:
[C---:B------:R-:W-:Y:S01]  /*f7c0*/  ISETP.GT.AND P0, PT, R0.reuse, 0x1, PT ;  /* 0x000000010000780c */ /* 0x040fe20003f04270 */
[----:B------:R-:W-:-:S12]  /*f7d0*/  VIADD R0, R0, 0xfffffffe ;  /* 0xfffffffe00007836 */ /* 0x000fd80000000000 */
[----:B------:R-:W-:Y:S05]  /*f7e0*/  @P0 BRA `(.L_x_3750) ;  /* 0xffffffe000b80947 */ /* 0x000fea000383ffff */
.L_x_3687:
[----:B------:R-:W-:Y:S05]  /*f7f0*/  BSYNC B0 ;  /* 0x0000000000007941 */ /* 0x000fea0003800000 */
.L_x_3686:
[----:B------:R-:W2:Y:S04]  /*f800*/  LDL.LU R4, [R1+0x8] ;  /* 0x0000080001047983 */ /* 0x000ea80000300800 */
[----:B------:R-:W3:Y:S01]  /*f810*/  LDL.LU R3, [R1+0x10] ;  /* 0x0000100001037983 */ /* 0x000ee20000300800 */
[----:B------:R-:W1:Y:S01]  /*f820*/  S2R R2, SR_TID.X ;  /* 0x0000000000027919 */ /* 0x000e620000002100 */
[----:B------:R-:W-:Y:S01]  /*f830*/  BSSY B0, `(.L_x_3751) ;  /* 0x0000015000007945 */ /* 0x000fe20003800000 */
[----:B-1----:R-:W-:-:S04]  /*f840*/  LOP3.LUT R2, R2, 0x7f, RZ, 0xc0, !PT ;  /* 0x0000007f02027812 */ /* 0x002fc800078ec0ff */
[----:B------:R-:W-:Y:S01]  /*f850*/  ISETP.NE.AND P1, PT, R2, RZ, PT ;  /* 0x000000ff0200720c */ /* 0x000fe20003f25270 */
[----:B--2---:R-:W-:-:S05]  /*f860*/  VIADD R0, R4, 0x1 ;  /* 0x0000000104007836 */ /* 0x004fca0000000000 */
[----:B------:R-:W-:-:S04]  /*f870*/  ISETP.NE.AND P0, PT, R0, 0x2, PT ;  /* 0x000000020000780c */ /* 0x000fc80003f05270 */
[----:B------:R-:W-:-:S04]  /*f880*/  SEL R2, RZ, 0x1, P0 ;  /* 0x00000001ff027807 */ /* 0x000fc80000000000 */
[----:B---3--:R-:W-:-:S05]  /*f890*/  LOP3.LUT R3, R3, R2, RZ, 0x3c, !PT ;  /* 0x0000000203037212 */ /* 0x008fca00078e3cff */
[----:B------:R1:W-:Y:S01]  /*f8a0*/  STL [R1+0x10], R3 ;  /* 0x0000100301007387 */ /* 0x0003e20000100800 */
[----:B------:R-:W-:Y:S05]  /*f8b0*/  @P1 BRA `(.L_x_3752) ;  /* 0x0000000000301947 */ /* 0x000fea0003800000 */
[----:B------:R-:W2:Y:S01]  /*f8c0*/  S2R R5, SR_LANEID ;  /* 0x0000000000057919 */ /* 0x000ea20000000000 */
[----:B------:R-:W-:Y:S01]  /*f8d0*/  VOTEU.ANY UR4, UPT, PT ;  /* 0x0000000000047886 */ /* 0x000fe200038e0100 */
[----:B-1----:R-:W1:Y:S01]  /*f8e0*/  LDC.64 R2, c[0x0][0xc60] ;  /* 0x00031800ff027b82 */ /* 0x002e620000000a00 */
[----:B------:R-:W2:Y:S02]  /*f8f0*/  FLO.U32 R4, UR4 ;  /* 0x0000000400047d00 */ /* 0x000ea400080e0000 */
[----:B--2---:R-:W-:-:S06]  /*f900*/  ISETP.EQ.U32.AND P1, PT, R4, R5, PT ;  /* 0x000000050400720c */ /* 0x004fcc0003f22070 */
[----:B------:R-:W1:Y:S07]  /*f910*/  POPC R5, UR4 ;  /* 0x0000000400057d09 */ /* 0x000e6e0008000000 */
[----:B-1----:R-:W2:Y:S01]  /*f920*/  @P1 ATOMG.E.ADD.STRONG.GPU PT, R3, desc[UR40][R2.64], R5 ;  /* 0x00000005020319a8 */ /* 0x002ea200081ee1e8 */
[----:B------:R-:W1:Y:S02]  /*f930*/  S2R R6, SR_LTMASK ;  /* 0x0000000000067919 */ /* 0x000e640000003900 */
[----:B-1----:R-:W-:-:S04]  /*f940*/  LOP3.LUT R6, R6, UR4, RZ, 0xc0, !PT ;  /* 0x0000000406067c12 */ /* 0x002fc8000f8ec0ff */
[----:B0-----:R-:W0:Y:S01]  /*f950*/  POPC R7, R6 ;  /* 0x0000000600077309 */ /* 0x001e220000000000 */
[----:B--2---:R-:W0:Y:S02]  /*f960*/  SHFL.IDX PT, R4, R3, R4, 0x1f ;  /* 0x00001f0403047589 */ /* 0x004e2400000e0000 */
[----:B0-----:R-:W-:-:S07]  /*f970*/  IADD3 R16, R4, UR37, R7 ;  /* 0x0000002504107c10 */ /* 0x001fce000fffe007 */
.L_x_3752:
[----:B------:R-:W-:Y:S05]  /*f980*/  BSYNC B0 ;  /* 0x0000000000007941 */ /* 0x000fea0003800000 */
.L_x_3751:
[----:B------:R-:W-:-:S05]  /*f990*/  SEL R0, R0, RZ, P0 ;  /* 0x000000ff00007207 */ /* 0x000fca0000000000 */
[----:B------:R2:W-:Y:S02]  /*f9a0*/  STL [R1+0x8], R0 ;  /* 0x0000080001007387 */ /* 0x0005e40000100800 */
.L_x_3654:
[----:B------:R-:W-:Y:S05]  /*f9b0*/  BSYNC B7 ;  /* 0x0000000000077941 */ /* 0x000fea0003800000 */
.L_x_3652:
[----:B--2---:R-:W2:Y:S02]  /*f9c0*/  LDL R0, [R1+0x58] ;  /* 0x0000580001007983 */ /* 0x004ea40000100800 */
[----:B--2---:R-:W-:-:S13]  /*f9d0*/  ISETP.NE.AND P0, PT, R0, RZ, PT ;  /* 0x000000ff0000720c */ /* 0x004fda0003f05270 */
[----:B------:R-:W-:Y:S05]  /*f9e0*/  @!P0 BRA `(.L_x_3753) ;  /* 0x0000000000288947 */ /* 0x000fea0003800000 */
[----:B------:R-:W-:Y:S05]  /*f9f0*/  WARPSYNC.ALL ;  /* 0x0000000000007948 */ /* 0x000fea0003800000 */
[----:B------:R-:W2:Y:S08]  /*fa00*/  S2UR UR5, SR_CgaCtaId ;  /* 0x00000000000579c3 */ /* 0x000eb00000008800 */
[----:B------:R-:W-:Y:S06]  /*fa10*/  BAR.SYNC.DEFER_BLOCKING 0x5, 0x180 ;  /* 0x0146000000007b1d */ /* 0x000fec0000010000 */
[----:B------:R-:W-:-:S02]  /*fa20*/  UMOV UR4, 0x400 ;  /* 0x0000040000047882 */ /* 0x000fc40000000000 */
[----:B--2---:R-:W-:-:S06]  /*fa30*/  ULEA UR4, UR5, UR4, 0x18 ;  /* 0x0000000405047291 */ /* 0x004fcc000f8ec03f */
[----:B------:R-:W-:-:S05]  /*fa40*/  IMAD.U32 R0, RZ, RZ, UR4 ;  /* 0x00000004ff007e24 */ /* 0x000fca000f8e00ff */
[----:B------:R3:W4:Y:S04]  /*fa50*/  LDS.128 R16, [R0+0x28cd0] ;  /* 0x028cd00000107984 */ /* 0x0007280000000c00 */
[----:B------:R3:W-:Y:S01]  /*fa60*/  STL [R1+0x4], R0 ;  /* 0x0000040001007387 */ /* 0x0007e20000100800 */
[----:B------:R-:W-:Y:S06]  /*fa70*/  BAR.ARV 0x4, 0x180 ;  /* 0x0106000000007b1d */ /* 0x000fec0000002000 */
[----:B------:R-:W-:Y:S05]  /*fa80*/  BRA `(.L_x_3754) ;  /* 0x0000000800487947 */ /* 0x000fea0003800000 */
.L_x_3753:
[----:B------:R-:W2:Y:S01]  /*fa90*/  S2R R0, SR_TID.X ;  /* 0x0000000000007919 */ /* 0x000ea20000002100 */
[----:B------:R-:W-:Y:S01]  /*faa0*/  UMOV UR4, 0xffffffff ;  /* 0xffffffff00047882 */ /* 0x000fe20000000000 */
[----:B--2---:R-:W-:-:S04]  /*fab0*/  LOP3.LUT R6, R0, 0x1f, RZ, 0xc0, !PT ;  /* 0x0000001f00067812 */ /* 0x004fc800078ec0ff */
[----:B------:R-:W-:Y:S01]  /*fac0*/  ISETP.NE.AND P0, PT, R6, 0x1f, PT ;  /* 0x0000001f0600780c */ /* 0x000fe20003f05270 */
[----:B------:R-:W-:-:S12]  /*fad0*/  BRA.DIV UR4, `(.L_x_3755) ;  /* 0x0000001a04287947 */ /* 0x000fd8000b800000 */
[----:B------:R-:W-:Y:S01]  /*fae0*/  IMAD.IADD R5, R19, 0x1, R6 ;  /* 0x0000000113057824 */ /* 0x000fe200078e0206 */
[----:B------:R-:W-:-:S04]  /*faf0*/  ULDC UR4, c[0x0][0xc3c] ;  /* 0x00030f0000047ab9 */ /* 0x000fc80000000800 */
[----:B------:R-:W-:-:S13]  /*fb00*/  ISETP.GE.OR P1, PT, R5, UR4, !P0 ;  /* 0x0000000405007c0c */ /* 0x000fda000c726670 */
[----:B-1----:R-:W1:Y:S02]  /*fb10*/  @!P1 LDC.64 R2, c[0x0][0xc80] ;  /* 0x00032000ff029b82 */ /* 0x002e640000000a00 */
[----:B-1----:R-:W-:-:S06]  /*fb20*/  @!P1 IMAD.WIDE R2, R5, 0x4, R2 ;  /* 0x0000000405029825 */ /* 0x002fcc00078e0202 */
[----:B------:R1:W2:Y:S01]  /*fb30*/  @!P1 LDG.E R3, desc[UR40][R2.64] ;  /* 0x0000002802039981 */ /* 0x0002a2000c1e1900 */
[C---:B------:R-:W-:Y:S02]  /*fb40*/  ISETP.GE.U32.AND P2, PT, R6.reuse, 0x2, PT ;  /* 0x000000020600780c */ /* 0x040fe40003f46070 */
[C---:B------:R-:W-:Y:S01]  /*fb50*/  ISETP.GE.U32.AND P3, PT, R6.reuse, 0x4, PT ;  /* 0x000000040600780c */ /* 0x040fe20003f66070 */
[----:B------:R-:W-:Y:S01]  /*fb60*/  SHFL.IDX PT, R0, R16, RZ, 0x1f ;  /* 0x00001fff10007589 */ /* 0x000fe200000e0000 */
[C---:B------:R-:W-:Y:S02]  /*fb70*/  ISETP.GE.U32.AND P4, PT, R6.reuse, 0x8, PT ;  /* 0x000000080600780c */ /* 0x040fe40003f86070 */
[C---:B------:R-:W-:Y:S01]  /*fb80*/  ISETP.GE.U32.AND P5, PT, R6.reuse, 0x10, PT ;  /* 0x000000100600780c */ /* 0x040fe20003fa6070 */
[----:B------:R-:W-:Y:S01]  /*fb90*/  SHFL.IDX PT, R4, R16, 0x1, 0x1f ;  /* 0x00201f0010047f89 */ /* 0x000fe200000e0000 */
[----:B-1----:R-:W-:Y:S02]  /*fba0*/  IMAD.MOV.U32 R2, RZ, RZ, RZ ;  /* 0x000000ffff027224 */ /* 0x002fe400078e00ff */
[----:B--2---:R-:W-:Y:S01]  /*fbb0*/  @!P1 IMAD.MOV.U32 R2, RZ, RZ, R3 ;  /* 0x000000ffff029224 */ /* 0x004fe200078e0003 */
[----:B------:R-:W-:-:S04]  /*fbc0*/  ISETP.NE.AND P1, PT, R6, RZ, PT ;  /* 0x000000ff0600720c */ /* 0x000fc80003f25270 */
        /* <DEDUP_REMOVED lines=16> */
.L_x_3814:
[----:B------:R-:W-:Y:S02]  /*fcd0*/  ULDC UR4, c[0x0][0xc38] ;  /* 0x00030e0000047ab9 */ /* 0x000fe40000000800 */
[----:B------:R-:W-:-:S04]  /*fce0*/  IMAD.U32 R16, RZ, RZ, UR4 ;  /* 0x00000004ff107e24 */ /* 0x000fc8000f8e00ff */
[----:B--2---:R-:W-:-:S04]  /*fcf0*/  IMAD R6, R14, R16, RZ ;  /* 0x000000100e067224 */ /* 0x004fc800078e02ff */
[----:B------:R-:W-:-:S05]  /*fd00*/  IMAD.IADD R4, R4, 0x1, R6 ;  /* 0x0000000104047824 */ /* 0x000fca00078e0206 */
[----:B------:R-:W-:-:S13]  /*fd10*/  ISETP.GT.AND P6, PT, R4, R0, PT ;  /* 0x000000000400720c */ /* 0x000fda0003fc4270 */
[----:B------:R-:W-:Y:S05]  /*fd20*/  @P6 BRA `(.L_x_3756) ;  /* 0x00000000009c6947 */ /* 0x000fea0003800000 */
.L_x_3761:
[----:B------:R-:W2:Y:S01]  /*fd30*/  LDC R6, c[0x0][0xc3c] ;  /* 0x00030f00ff067b82 */ /* 0x000ea20000000800 */
[----:B------:R-:W-:-:S05]  /*fd40*/  VIADD R19, R19, 0x1f ;  /* 0x0000001f13137836 */ /* 0x000fca0000000000 */
[----:B--2---:R-:W-:-:S13]  /*fd50*/  ISETP.GE.AND P6, PT, R19, R6, PT ;  /* 0x000000061300720c */ /* 0x004fda0003fc6270 */
[----:B------:R-:W-:Y:S05]  /*fd60*/  @P6 BRA `(.L_x_3757) ;  /* 0x0000000400446947 */ /* 0x000fea0003800000 */
[----:B------:R-:W2:Y:S01]  /*fd70*/  S2R R2, SR_TID.X ;  /* 0x0000000000027919 */ /* 0x000ea20000002100 */
[----:B------:R-:W-:Y:S01]  /*fd80*/  BSSY B0, `(.L_x_3758) ;  /* 0x0000009000007945 */ /* 0x000fe20003800000 */
[----:B--2---:R-:W-:-:S05]  /*fd90*/  LOP3.LUT R2, R2, 0x1f, RZ, 0xc0, !PT ;  /* 0x0000001f02027812 */ /* 0x004fca00078ec0ff */
[----:B------:R-:W-:Y:S02]  /*fda0*/  IMAD.IADD R5, R19, 0x1, R2 ;  /* 0x0000000113057824 */ /* 0x000fe400078e0202 */
[----:B------:R-:W-:-:S03]  /*fdb0*/  IMAD.MOV.U32 R2, RZ, RZ, RZ ;  /* 0x000000ffff027224 */ /* 0x000fc600078e00ff */
[----:B------:R-:W-:-:S13]  /*fdc0*/  ISETP.GE.OR P6, PT, R5, R6, !P0 ;  /* 0x000000060500720c */ /* 0x000fda00047c6670 */
[----:B------:R-:W-:Y:S05]  /*fdd0*/  @P6 BRA `(.L_x_3759) ;  /* 0x00000000000c6947 */ /* 0x000fea0003800000 */
[----:B-1----:R-:W1:Y:S02]  /*fde0*/  LDC.64 R2, c[0x0][0xc80] ;  /* 0x00032000ff027b82 */ /* 0x002e640000000a00 */
[----:B-1----:R-:W-:-:S06]  /*fdf0*/  IMAD.WIDE R2, R5, 0x4, R2 ;  /* 0x0000000405027825 */ /* 0x002fcc00078e0202 */
[----:B------:R2:W5:Y:S02]  /*fe00*/  LDG.E R2, desc[UR40][R2.64] ;  /* 0x0000002802027981 */ /* 0x000564000c1e1900 */
.L_x_3759:
[----:B------:R-:W-:Y:S05]  /*fe10*/  BSYNC B0 ;  /* 0x0000000000007941 */ /* 0x000fea0003800000 */
.L_x_3758:
[----:B------:R-:W-:-:S03]  /*fe20*/  UMOV UR4, 0xffffffff ;  /* 0xffffffff00047882 */ /* 0x000fc60000000000 */
[----:B------:R-:W-:Y:S05]  /*fe30*/  BRA.DIV UR4, `(.L_x_3760) ;  /* 0x0000001a04747947 */ /* 0x000fea000b800000 */
[----:B-----5:R-:W1:Y:S02]  /*fe40*/  SHFL.UP PT, R14, R2, 0x1, RZ ;  /* 0x04200000020e7989 */ /* 0x020e6400000e00ff */
[----:B-12---:R-:W-:-:S05]  /*fe50*/  SEL R3, R14, RZ, P1 ;  /* 0x000000ff0e037207 */ /* 0x006fca0000800000 */
        /* <DEDUP_REMOVED lines=14> */
.L_x_3822:
[----:B------:R-:W-:Y:S02]  /*ff40*/  ULDC UR4, c[0x0][0xc38] ;  /* 0x00030e0000047ab9 */ /* 0x000fe40000000800 */
[----:B------:R-:W-:-:S04]  /*ff50*/  IMAD.U32 R16, RZ, RZ, UR4 ;  /* 0x00000004ff107e24 */ /* 0x000fc8000f8e00ff */
[----:B--2---:R-:W-:-:S04]  /*ff60*/  IMAD R6, R14, R16, RZ ;  /* 0x000000100e067224 */ /* 0x004fc800078e02ff */
[----:B------:R-:W-:-:S05]  /*ff70*/  IMAD.IADD R4, R6, 0x1, R4 ;  /* 0x0000000106047824 */ /* 0x000fca00078e0204 */
[----:B------:R-:W-:-:S13]  /*ff80*/  ISETP.GT.AND P6, PT, R4, R0, PT ;  /* 0x000000000400720c */ /* 0x000fda0003fc4270 */
[----:B------:R-:W-:Y:S05]  /*ff90*/  @!P6 BRA `(.L_x_3761) ;  /* 0xfffffffc0064e947 */ /* 0x000fea000383ffff */
.L_x_3756:
        /* <DEDUP_REMOVED lines=8> */
.L_x_3826:
[----:B------:R-:W-:Y:S01]  /*10020*/  ISETP.NE.AND P0, PT, R5, RZ, PT ;  /* 0x000000ff0500720c */ /* 0x000fe20003f05270 */
[----:B------:R-:W-:-:S12]  /*10030*/  IMAD.MOV.U32 R14, RZ, RZ, RZ ;  /* 0x000000ffff0e7224 */ /* 0x000fd800078e00ff */
[----:B------:R-:W-:Y:S05]  /*10040*/  @!P0 BRA `(.L_x_3763) ;  /* 0x0000000000108947 */ /* 0x000fea0003800000 */
[----:B------:R-:W-:Y:S01]  /*10050*/  UMOV UR4, 0xffffffff ;  /* 0xffffffff00047882 */ /* 0x000fe20000000000 */
[----:B0-----:R-:W-:Y:S02]  /*10060*/  VIADD R12, R4, 0xffffffff ;  /* 0xffffffff040c7836 */ /* 0x001fe40000000000 */
[----:B------:R-:W-:Y:S05]  /*10070*/  BRA.DIV UR4, `(.L_x_3764) ;  /* 0x0000001a04ec7947 */ /* 0x000fea000b800000 */
[----:B------:R4:W0:Y:S02]  /*10080*/  SHFL.IDX PT, R14, R3, R12, 0x1f ;  /* 0x00001f0c030e7589 */ /* 0x00082400000e0000 */
.L_x_3763:
[----:B---3--:R-:W-:Y:S01]  /*10090*/  IABS R5, R17 ;  /* 0x0000001100057213 */ /* 0x008fe20000000000 */
[----:B0-----:R-:W-:Y:S02]  /*100a0*/  IMAD R16, R14, R16, R6 ;  /* 0x000000100e107224 */ /* 0x001fe400078e0206 */
[----:B------:R-:W-:Y:S01]  /*100b0*/  IMAD.IADD R19, R4, 0x1, R19 ;  /* 0x0000000104137824 */ /* 0x000fe200078e0213 */
[----:B------:R-:W0:Y:S01]  /*100c0*/  I2F.RP R7, R5 ;  /* 0x0000000500077306 */ /* 0x000e220000209400 */
[----:B------:R-:W-:-:S07]  /*100d0*/  IMAD.IADD R0, R0, 0x1, -R16 ;  /* 0x0000000100007824 */ /* 0x000fce00078e0a10 */
[----:B0-----:R-:W0:Y:S02]  /*100e0*/  MUFU.RCP R7, R7 ;  /* 0x0000000700077308 */ /* 0x001e240000001000 */
[----:B0----5:R-:W-:-:S06]  /*100f0*/  VIADD R8, R7, 0xffffffe ;  /* 0x0ffffffe07087836 */ /* 0x021fcc0000000000 */
[----:B-1--4-:R-:W2:Y:S02]  /*10100*/  F2I.FTZ.U32.TRUNC.NTZ R3, R8 ;  /* 0x0000000800037305 */ /* 0x012ea4000021f000 */
[----:B--2---:R-:W-:-:S04]  /*10110*/  IMAD.MOV R2, RZ, RZ, -R3 ;  /* 0x000000ffff027224 */ /* 0x004fc800078e0a03 */
[----:B------:R-:W-:Y:S02]  /*10120*/  IMAD R6, R2, R5, RZ ;  /* 0x0000000502067224 */ /* 0x000fe400078e02ff */
[----:B------:R-:W-:-:S04]  /*10130*/  IMAD.MOV.U32 R2, RZ, RZ, RZ ;  /* 0x000000ffff027224 */ /* 0x000fc800078e00ff */
[----:B------:R-:W-:Y:S01]  /*10140*/  IMAD.HI.U32 R2, R3, R6, R2 ;  /* 0x0000000603027227 */ /* 0x000fe200078e0002 */
[----:B------:R-:W-:Y:S02]  /*10150*/  IABS R6, R17 ;  /* 0x0000001100067213 */ /* 0x000fe40000000000 */
[----:B------:R-:W-:-:S03]  /*10160*/  IABS R3, R0 ;  /* 0x0000000000037213 */ /* 0x000fc60000000000 */
[----:B------:R-:W-:Y:S02]  /*10170*/  IMAD.MOV R6, RZ, RZ, -R6 ;  /* 0x000000ffff067224 */ /* 0x000fe400078e0a06 */
        /* <DEDUP_REMOVED lines=10> */
[----:B------:R-:W-:Y:S01]  /*10220*/  @!P2 IMAD.MOV R2, RZ, RZ, -R2 ;  /* 0x000000ffff02a224 */ /* 0x000fe200078e0a02 */
[----:B------:R-:W-:-:S05]  /*10230*/  @!P1 LOP3.LUT R2, RZ, R17, RZ, 0x33, !PT ;  /* 0x00000011ff029212 */ /* 0x000fca00078e33ff */
[--C-:B------:R-:W-:Y:S02]  /*10240*/  IMAD.MOV R3, RZ, RZ, -R2.reuse ;  /* 0x000000ffff037224 */ /* 0x100fe400078e0a02 */
[----:B------:R-:W-:Y:S02]  /*10250*/  IMAD.MOV.U32 R18, RZ, RZ, R2 ;  /* 0x000000ffff127224 */ /* 0x000fe400078e0002 */
[----:B------:R-:W-:Y:S01]  /*10260*/  IMAD R17, R17, R3, R0 ;  /* 0x0000000311117224 */ /* 0x000fe200078e0200 */
[----:B------:R-:W-:Y:S06]  /*10270*/  BRA `(.L_x_3765) ;  /* 0x00000000001c7947 */ /* 0x000fec0003800000 */
.L_x_3757:
[----:B------:R-:W-:Y:S01]  /*10280*/  UMOV UR4, URZ ;  /* 0x0000003f00047c82 */ /* 0x000fe20008000000 */
[----:B------:R-:W-:Y:S01]  /*10290*/  UMOV UR5, URZ ;  /* 0x0000003f00057c82 */ /* 0x000fe20008000000 */
[----:B------:R-:W-:Y:S01]  /*102a0*/  ULDC UR6, c[0x0][0xc3c] ;  /* 0x00030f0000067ab9 */ /* 0x000fe20000000800 */
[----:B------:R-:W-:Y:S02]  /*102b0*/  IMAD.MOV.U32 R16, RZ, RZ, R0 ;  /* 0x000000ffff107224 */ /* 0x000fe400078e0000 */
[----:B------:R-:W-:Y:S02]  /*102c0*/  IMAD.U32 R17, RZ, RZ, UR4 ;  /* 0x00000004ff117e24 */ /* 0x000fe4000f8e00ff */
[----:B------:R-:W-:Y:S02]  /*102d0*/  IMAD.U32 R18, RZ, RZ, UR5 ;  /* 0x00000005ff127e24 */ /* 0x000fe4000f8e00ff */
[----:B------:R-:W-:-:S07]  /*102e0*/  IMAD.U32 R19, RZ, RZ, UR6 ;  /* 0x00000006ff137e24 */ /* 0x000fce000f8e00ff */
.L_x_3765:
[----:B------:R2:W3:Y:S01]  /*102f0*/  LDL R2, [R1+0x4] ;  /* 0x0000040001027983 */ /* 0x0004e20000100800 */
[----:B------:R-:W4:Y:S01]  /*10300*/  S2R R0, SR_TID.X ;  /* 0x0000000000007919 */ /* 0x000f220000002100 */
[----:B------:R-:W-:Y:S05]  /*10310*/  WARPSYNC.ALL ;  /* 0x0000000000007948 */ /* 0x000fea0003800000 */
[----:B----4-:R-:W-:Y:S01]  /*10320*/  LOP3.LUT R0, R0, 0x1f, RZ, 0xc0, !PT ;  /* 0x0000001f00007812 */ /* 0x010fe200078ec0ff */
[----:B------:R-:W-:Y:S03]  /*10330*/  BAR.SYNC.DEFER_BLOCKING 0x4, 0x180 ;  /* 0x0106000000007b1d */ /* 0x000fe60000010000 */
[----:B------:R-:W-:-:S13]  /*10340*/  ISETP.NE.AND P0, PT, R0, RZ, PT ;  /* 0x000000ff0000720c */ /* 0x000fda0003f05270 */
[----:B-1----:R-:W3:Y:S01]  /*10350*/  @!P0 S2R R3, SR_CgaCtaId ;  /* 0x0000000000038919 */ /* 0x002ee20000008800 */
[----:B------:R-:W-:-:S04]  /*10360*/  @!P0 MOV R0, 0x400 ;  /* 0x0000040000008802 */ /* 0x000fc80000000f00 */
[----:B---3--:R-:W-:-:S05]  /*10370*/  @!P0 LEA R2, R3, R0, 0x18 ;  /* 0x0000000003028211 */ /* 0x008fca00078ec0ff */
[----:B------:R2:W-:Y:S04]  /*10380*/  @!P0 STS.128 [R2+0x28cd0], R16 ;  /* 0x028cd01002008388 */ /* 0x0005e80000000c00 */
[----:B------:R2:W-:Y:S01]  /*10390*/  @!P0 STL [R1+0x4], R2 ;  /* 0x0000040201008387 */ /* 0x0005e20000100800 */
[----:B------:R-:W-:Y:S06]  /*103a0*/  BAR.ARV 0x5, 0x180 ;  /* 0x0146000000007b1d */ /* 0x000fec0000002000 */
.L_x_3754:
[----:B------:R-:W-:Y:S02]  /*103b0*/  ULDC UR4, c[0x0][0xc3c] ;  /* 0x00030f0000047ab9 */ /* 0x000fe40000000800 */
[----:B----4-:R-:W-:-:S13]  /*103c0*/  ISETP.GE.AND P0, PT, R19, UR4, PT ;  /* 0x0000000413007c0c */ /* 0x010fda000bf06270 */
[----:B------:R-:W-:Y:S05]  /*103d0*/  @!P0 BRA `(.L_x_3766) ;  /* 0xffffffa000808947 */ /* 0x000fea000383ffff */
[----:B------:R-:W-:Y:S05]  /*103e0*/  BSYNC B8 ;  /* 0x0000000000087941 */ /* 0x000fea0003800000 */
.L_x_3648:
[----:B---3--:R-:W3:Y:S01]  /*103f0*/  LDL.LU R0, [R1+0x3c] ;  /* 0x00003c0001007983 */ /* 0x008ee20000300800 */
[----:B------:R-:W-:Y:S01]  /*10400*/  BSSY B0, `(.L_x_3767) ;  /* 0x000000b000007945 */ /* 0x000fe20003800000 */
[----:B------:R-:W4:Y:S01]  /*10410*/  S2R R5, SR_CgaCtaId ;  /* 0x0000000000057919 */ /* 0x000f220000008800 */
[----:B---3--:R-:W-:-:S05]  /*10420*/  VIADD R0, R0, 0x1 ;  /* 0x0000000100007836 */ /* 0x008fca0000000000 */
[----:B--2---:R-:W-:-:S04]  /*10430*/  LEA.HI R2, R0, R0, RZ, 0x1 ;  /* 0x0000000000027211 */ /* 0x004fc800078f08ff */
[----:B-1----:R-:W-:-:S05]  /*10440*/  LOP3.LUT R3, R2, 0xfffffffe, RZ, 0xc0, !PT ;  /* 0xfffffffe02037812 */ /* 0x002fca00078ec0ff */
[----:B------:R-:W-:Y:S01]  /*10450*/  IMAD.IADD R3, R0, 0x1, -R3 ;  /* 0x0000000100037824 */ /* 0x000fe200078e0a03 */
[----:B------:R-:W-:-:S04]  /*10460*/  MOV R0, 0x400 ;  /* 0x0000040000007802 */ /* 0x000fc80000000f00 */
[----:B----4-:R-:W-:Y:S02]  /*10470*/  LEA R0, R5, R0, 0x18 ;  /* 0x0000000005007211 */ /* 0x010fe400078ec0ff */
[----:B------:R-:W-:-:S04]  /*10480*/  SHF.L.U32 R3, R3, 0x1f, RZ ;  /* 0x0000001f03037819 */ /* 0x000fc800000006ff */
[----:B------:R-:W1:Y:S02]  /*10490*/  SYNCS.PHASECHK.TRANS64.TRYWAIT P0, [R0+URZ+0x28c20], R3 ;  /* 0x028c2003000075a7 */ /* 0x000e64000800017f */
[----:B-1----:R-:W-:Y:S05]  /*104a0*/  @!P0 BRA `(.L_x_3768) ;  /* 0x0000001800048947 */ /* 0x002fea0003800000 */
.L_x_3829:
[----:B------:R-:W-:Y:S05]  /*104b0*/  BSYNC B0 ;  /* 0x0000000000007941 */ /* 0x000fea0003800000 */
.L_x_3767:
[----:B------:R-:W-:-:S03]  /*104c0*/  UMOV UR4, 0xffffffff ;  /* 0xffffffff00047882 */ /* 0x000fc60000000000 */
[----:B------:R-:W-:Y:S05]  /*104d0*/  BRA.DIV UR4, `(.L_x_3769) ;  /* 0x0000001a040c7947 */ /* 0x000fea000b800000 */
[----:B------:R-:W2:Y:S02]  /*104e0*/  S2R R2, SR_TID.X ;  /* 0x0000000000027919 */ /* 0x000ea40000002100 */
[----:B--2---:R-:W-:-:S04]  /*104f0*/  SHF.R.U32.HI R2, RZ, 0x5, R2 ;  /* 0x00000005ff027819 */ /* 0x004fc80000011602 */
[----:B------:R-:W-:-:S05]  /*10500*/  LOP3.LUT R2, R2, 0x3, RZ, 0xc0, !PT ;  /* 0x0000000302027812 */ /* 0x000fca00078ec0ff */
[----:B------:R2:W3:Y:S02]  /*10510*/  SHFL.IDX PT, R14, R2, RZ, 0x1f ;  /* 0x00001fff020e7589 */ /* 0x0004e400000e0000 */
.L_x_3832:
[----:B---3--:R-:W-:Y:S01]  /*10520*/  ISETP.NE.AND P0, PT, R14, RZ, PT ;  /* 0x000000ff0e00720c */ /* 0x008fe20003f05270 */
[----:B------:R-:W-:-:S12]  /*10530*/  BSSY B0, `(.L_x_3770) ;  /* 0x0000027000007945 */ /* 0x000fd80003800000 */
[----:B------:R-:W-:Y:S05]  /*10540*/  @P0 BRA `(.L_x_3771) ;  /* 0x0000000000940947 */ /* 0x000fea0003800000 */
[----:B------:R-:W-:-:S03]  /*10550*/  UMOV UR4, 0xffffffff ;  /* 0xffffffff00047882 */ /* 0x000fc60000000000 */
[----:B------:R-:W-:Y:S05]  /*10560*/  BRA.DIV UR4, `(.L_x_3772) ;  /* 0x0000001a041c7947 */ /* 0x000fea000b800000 */
[----:B------:R-:W-:-:S13]  /*10570*/  ELECT P6, URZ, PT ;  /* 0x00000000003f782f */ /* 0x000fda00038c0000 */
.L_x_3835:
[----:B------:R-:W-:Y:S05]  /*10580*/  @!P6 BRA `(.L_x_3771) ;  /* 0x000000000084e947 */ /* 0x000fea0003800000 */
[----:B------:R-:W-:-:S06]  /*10590*/  ULOP3.LUT UR4, UR36, 0x2, URZ, 0xfc, !UPT ;  /* 0x0000000224047892 */ /* 0x000fcc000f8efc3f */
[----:B--2---:R-:W-:-:S05]  /*105a0*/  IMAD.U32 R2, RZ, RZ, UR4 ;  /* 0x00000004ff027e24 */ /* 0x004fca000f8e00ff */
[----:B------:R-:W-:-:S13]  /*105b0*/  ISETP.NE.AND P2, PT, R2, 0x3, PT ;  /* 0x000000030200780c */ /* 0x000fda0003f45270 */
[----:B------:R-:W-:Y:S05]  /*105c0*/  @!P2 BRA `(.L_x_3773) ;  /* 0x000000000004a947 */ /* 0x000fea0003800000 */
[----:B------:R-:W-:Y:S01]  /*105d0*/  BPT.TRAP 0x1 ;  /* 0x000000040000795c */ /* 0x000fe20000300000 */
.L_x_3773:
[----:B-1----:R-:W2:Y:S04]  /*105e0*/  LDL R3, [R1+0x8] ;  /* 0x0000080001037983 */ /* 0x002ea80000100800 */
[----:B0-----:R-:W3:Y:S01]  /*105f0*/  LDL.LU R7, [R1+0x10] ;  /* 0x0000100001077983 */ /* 0x001ee20000300800 */
        /* <DEDUP_REMOVED lines=12> */
.L_x_3836:
[----:B------:R-:W1:Y:S02]  /*106c0*/  SYNCS.PHASECHK.TRANS64.TRYWAIT P0, [R7+URZ], R2 ;  /* 0x00000002070075a7 */ /* 0x000e64000800017f */
[----:B-1----:R-:W-:Y:S05]  /*106d0*/  @!P0 BRA `(.L_x_3775) ;  /* 0x0000001400f48947 */ /* 0x002fea0003800000 */
.L_x_3837:
[----:B------:R-:W-:Y:S05]  /*106e0*/  @!P2 BRA `(.L_x_3776) ;  /* 0x000000000004a947 */ /* 0x000fea0003800000 */
[----:B------:R-:W-:Y:S01]  /*106f0*/  BPT.TRAP 0x1 ;  /* 0x000000040000795c */ /* 0x000fe20000300000 */
.L_x_3776:
[----:B------:R-:W2:Y:S01]  /*10700*/  LDL.LU R4, [R1+0x8] ;  /* 0x0000080001047983 */ /* 0x000ea20000300800 */
[----:B------:R-:W-:-:S04]  /*10710*/  VIADD R0, R0, 0x28c60 ;  /* 0x00028c6000007836 */ /* 0x000fc80000000000 */
[----:B--2---:R-:W-:-:S04]  /*10720*/  IMAD R4, R4, 0x8, R0 ;  /* 0x0000000804047824 */ /* 0x004fc800078e0200 */
[----:B------:R-:W2:Y:S02]  /*10730*/  SYNCS.PHASECHK.TRANS64.TRYWAIT P0, [R4+URZ], R5 ;  /* 0x00000005040075a7 */ /* 0x000ea4000800017f */
[----:B--2---:R-:W-:Y:S05]  /*10740*/  @!P0 BRA `(.L_x_3777) ;  /* 0x0000001400ec8947 */ /* 0x004fea0003800000 */
.L_x_3838:
[----:B------:R-:W-:-:S07]  /*10750*/  IMAD R3, R3, 0x8, R0 ;  /* 0x0000000803037824 */ /* 0x000fce00078e0200 */
.L_x_3778:
[----:B---3--:R3:W4:Y:S02]  /*10760*/  SYNCS.PHASECHK.TRANS64.TRYWAIT P0, [R3+URZ], R2 ;  /* 0x00000002030075a7 */ /* 0x008724000800017f */
[----:B----4-:R-:W-:Y:S05]  /*10770*/  @!P0 NANOSLEEP.SYNCS 0x989680 ;  /* 0x009896800000895d */ /* 0x010fea0003900000 */
[----:B------:R-:W4:Y:S02]  /*10780*/  @!P0 SYNCS.PHASECHK.TRANS64 P0, [R3+URZ], R2 ;  /* 0x00000002030085a7 */ /* 0x000f24000800007f */
[----:B----4-:R-:W-:Y:S05]  /*10790*/  @!P0 BRA `(.L_x_3778) ;  /* 0xfffffffc00f08947 */ /* 0x010fea000383ffff */
.L_x_3771:
[----:B------:R-:W-:Y:S05]  /*107a0*/  BSYNC B0 ;  /* 0x0000000000007941 */ /* 0x000fea0003800000 */
.L_x_3770:
[----:B------:R-:W-:Y:S05]  /*107b0*/  EXIT ;  /* 0x000000000000794d */ /* 0x000fea0003800000 */
.L_x_3599:
[----:B0-----:R-:W-:-:S04]  /*107c0*/  IMAD.U32 R3, RZ, RZ, UR16 ;  /* 0x00000010ff037e24 */ /* 0x001fc8000f8e00ff */
[----:B------:R0:W1:Y:S03]  /*107d0*/  SYNCS.PHASECHK.TRANS64.TRYWAIT P0, [R3+URZ+0x28c50], R0 ;  /* 0x028c5000030075a7 */ /* 0x000066000800017f */
[----:B-1----:R-:W-:Y:S05]  /*107e0*/  @!P0 NANOSLEEP.SYNCS 0x989680 ;  /* 0x009896800000895d */ /* 0x002fea0003900000 */
[----:B------:R-:W1:Y:S02]  /*107f0*/  @!P0 SYNCS.PHASECHK.TRANS64 P0, [R3+URZ+0x28c50], R0 ;  /* 0x028c5000030085a7 */ /* 0x000e64000800007f */
[----:B-1----:R-:W-:Y:S05]  /*10800*/  @!P0 BRA `(.L_x_3599) ;  /* 0xfffffffc00ec8947 */ /* 0x002fea000383ffff */
[----:B------:R-:W-:Y:S05]  /*10810*/  BRA `(.L_x_3779) ;  /* 0xffffff1000487947 */ /* 0x000fea000383ffff */
.L_x_3604:
[----:B-1----:R-:W-:-:S04]  /*10820*/  IMAD.U32 R3, RZ, RZ, UR6 ;  /* 0x00000006ff037e24 */ /* 0x002fc8000f8e00ff */
[----:B------:R1:W2:Y:S03]  /*10830*/  SYNCS.PHASECHK.TRANS64.TRYWAIT P0, [R3+URZ+0x28c50], R0 ;  /* 0x028c5000030075a7 */ /* 0x0002a6000800017f */
[----:B--2---:R-:W-:Y:S05]  /*10840*/  @!P0 NANOSLEEP.SYNCS 0x989680 ;  /* 0x009896800000895d */ /* 0x004fea0003900000 */
[----:B------:R-:W2:Y:S02]  /*10850*/  @!P0 SYNCS.PHASECHK.TRANS64 P0, [R3+URZ+0x28c50], R0 ;  /* 0x028c5000030085a7 */ /* 0x000ea4000800007f */
[----:B--2---:R-:W-:Y:S05]  /*10860*/  @!P0 BRA `(.L_x_3604) ;  /* 0xfffffffc00ec8947 */ /* 0x004fea000383ffff */
[----:B------:R-:W-:Y:S05]  /*10870*/  BRA `(.L_x_3603) ;  /* 0xffffff1c00547947 */ /* 0x000fea000383ffff */
.L_x_3607:
[----:B0-----:R-:W-:-:S04]  /*10880*/  IMAD.U32 R3, RZ, RZ, UR42 ;  /* 0x0000002aff037e24 */ /* 0x001fc8000f8e00ff */
[----:B------:R0:W1:Y:S03]  /*10890*/  SYNCS.PHASECHK.TRANS64.TRYWAIT P1, [R3+URZ+0x28c00], R0 ;  /* 0x028c0000030075a7 */ /* 0x000066000802017f */
[----:B-1----:R-:W-:Y:S05]  /*108a0*/  @!P1 NANOSLEEP.SYNCS 0x989680 ;  /* 0x009896800000995d */ /* 0x002fea0003900000 */
[----:B------:R-:W1:Y:S02]  /*108b0*/  @!P1 SYNCS.PHASECHK.TRANS64 P1, [R3+URZ+0x28c00], R0 ;  /* 0x028c0000030095a7 */ /* 0x000e64000802007f */
[----:B-1----:R-:W-:Y:S05]  /*108c0*/  @!P1 BRA `(.L_x_3607) ;  /* 0xfffffffc00ec9947 */ /* 0x002fea000383ffff */
[----:B------:R-:W-:Y:S05]  /*108d0*/  BRA `(.L_x_3780) ;  /* 0xffffff2800b47947 */ /* 0x000fea000383ffff */
.L_x_3611:
[----:B--2---:R2:W3:Y:S02]  /*108e0*/  SYNCS.PHASECHK.TRANS64.TRYWAIT P1, [R7+URZ+0x28c30], R8 ;  /* 0x028c3008070075a7 */ /* 0x0044e4000802017f */
[----:B---3--:R-:W-:Y:S05]  /*108f0*/  @!P1 NANOSLEEP.SYNCS 0x989680 ;  /* 0x009896800000995d */ /* 0x008fea0003900000 */
[----:B------:R-:W3:Y:S02]  /*10900*/  @!P1 SYNCS.PHASECHK.TRANS64 P1, [R7+URZ+0x28c30], R8 ;  /* 0x028c3008070095a7 */ /* 0x000ee4000802007f */
[----:B---3--:R-:W-:Y:S05]  /*10910*/  @!P1 BRA `(.L_x_3611) ;  /* 0xfffffffc00f09947 */ /* 0x008fea000383ffff */
[----:B------:R-:W-:Y:S05]  /*10920*/  BRA `(.L_x_3610) ;  /* 0xffffff2800d07947 */ /* 0x000fea000383ffff */
.L_x_3615:
[----:B----4-:R4:W0:Y:S02]  /*10930*/  SYNCS.PHASECHK.TRANS64.TRYWAIT P2, [R7+URZ+0x28c50], R8 ;  /* 0x028c5008070075a7 */ /* 0x010824000804017f */
[----:B0-----:R-:W-:Y:S05]  /*10940*/  @!P2 NANOSLEEP.SYNCS 0x989680 ;  /* 0x009896800000a95d */ /* 0x001fea0003900000 */
[----:B------:R-:W0:Y:S02]  /*10950*/  @!P2 SYNCS.PHASECHK.TRANS64 P2, [R7+URZ+0x28c50], R8 ;  /* 0x028c50080700a5a7 */ /* 0x000e24000804007f */
[----:B0-----:R-:W-:Y:S05]  /*10960*/  @!P2 BRA `(.L_x_3615) ;  /* 0xfffffffc00f0a947 */ /* 0x001fea000383ffff */
[----:B------:R-:W-:Y:S05]  /*10970*/  BRA `(.L_x_3614) ;  /* 0xffffff3800e07947 */ /* 0x000fea000383ffff */
.L_x_3620:
[----:B--2---:R-:W-:-:S04]  /*10980*/  IMAD.U32 R3, RZ, RZ, UR22 ;  /* 0x00000016ff037e24 */ /* 0x004fc8000f8e00ff */
[----:B------:R2:W3:Y:S03]  /*10990*/  SYNCS.PHASECHK.TRANS64.TRYWAIT P3, [R3+URZ+0x28c30], R8 ;  /* 0x028c3008030075a7 */ /* 0x0004e6000806017f */
[----:B---3--:R-:W-:Y:S05]  /*109a0*/  @!P3 NANOSLEEP.SYNCS 0x989680 ;  /* 0x009896800000b95d */ /* 0x008fea0003900000 */
[----:B------:R-:W3:Y:S02]  /*109b0*/  @!P3 SYNCS.PHASECHK.TRANS64 P3, [R3+URZ+0x28c30], R8 ;  /* 0x028c30080300b5a7 */ /* 0x000ee4000806007f */
[----:B---3--:R-:W-:Y:S05]  /*109c0*/  @!P3 BRA `(.L_x_3620) ;  /* 0xfffffffc00ecb947 */ /* 0x008fea000383ffff */
[----:B------:R-:W-:Y:S05]  /*109d0*/  BRA `(.L_x_3619) ;  /* 0xffffff3c00b87947 */ /* 0x000fea000383ffff */
.L_x_3624:
[----:B--2---:R2:W4:Y:S02]  /*109e0*/  SYNCS.PHASECHK.TRANS64.TRYWAIT P3, [R171+URZ+0x28c50], R8 ;  /* 0x028c5008ab0075a7 */ /* 0x004524000806017f */
[----:B----4-:R-:W-:Y:S05]  /*109f0*/  @!P3 NANOSLEEP.SYNCS 0x989680 ;  /* 0x009896800000b95d */ /* 0x010fea0003900000 */
[----:B------:R-:W4:Y:S02]  /*10a00*/  @!P3 SYNCS.PHASECHK.TRANS64 P3, [R171+URZ+0x28c50], R8 ;  /* 0x028c5008ab00b5a7 */ /* 0x000f24000806007f */
[----:B----4-:R-:W-:Y:S05]  /*10a10*/  @!P3 BRA `(.L_x_3624) ;  /* 0xfffffffc00f0b947 */ /* 0x010fea000383ffff */
[----:B------:R-:W-:Y:S05]  /*10a20*/  BRA `(.L_x_3623) ;  /* 0xffffff5000ec7947 */ /* 0x000fea000383ffff */
.L_x_3660:
        /* <DEDUP_REMOVED lines=11> */
.L_x_3782:
[----:B------:R-:W-:Y:S05]  /*10ae0*/  BSYNC B0 ;  /* 0x0000000000007941 */ /* 0x000fea0003800000 */
.L_x_3781:
[----:B------:R-:W-:Y:S05]  /*10af0*/  BRA `(.L_x_3783) ;  /* 0xffffffa4009c7947 */ /* 0x000fea000383ffff */
.L_x_3662:
[----:B------:R-:W-:Y:S01]  /*10b00*/  BSSY B0, `(.L_x_3784) ;  /* 0x0000006000007945 */ /* 0x000fe20003800000 */
[----:B------:R-:W-:-:S07]  /*10b10*/  IMAD.MOV.U32 R15, RZ, RZ, -0x1 ;  /* 0xffffffffff0f7424 */ /* 0x000fce00078e00ff */
[----:B012---:R-:W-:Y:S05]  /*10b20*/  WARPSYNC.COLLECTIVE R15, `(.L_x_3785) ;  /* 0x000000000f0c7348 */ /* 0x007fea0003c00000 */
[----:B------:R-:W-:Y:S02]  /*10b30*/  ELECT P6, UR62, PT ;  /* 0x00000000003e782f */ /* 0x000fe400038c0000 */
[----:B------:R-:W-:Y:S01]  /*10b40*/  MOV R14, UR62 ;  /* 0x0000003e000e7c02 */ /* 0x000fe20008000f00 */
[----:B012---:R-:W-:Y:S10]  /*10b50*/  ENDCOLLECTIVE ;  /* 0x000000000000791b */ /* 0x007ff40003800000 */
.L_x_3785:
[----:B------:R-:W-:Y:S05]  /*10b60*/  BSYNC B0 ;  /* 0x0000000000007941 */ /* 0x000fea0003800000 */
.L_x_3784:
[----:B------:R-:W-:Y:S05]  /*10b70*/  BRA `(.L_x_3786) ;  /* 0xffffffa400a07947 */ /* 0x000fea000383ffff */
.L_x_3664:
[----:B--2---:R2:W3:Y:S02]  /*10b80*/  SYNCS.PHASECHK.TRANS64.TRYWAIT P0, [R0+URZ+0x28c40], R2 ;  /* 0x028c4002000075a7 */ /* 0x0044e4000800017f */
[----:B---3--:R-:W-:Y:S05]  /*10b90*/  @!P0 NANOSLEEP.SYNCS 0x989680 ;  /* 0x009896800000895d */ /* 0x008fea0003900000 */
[----:B------:R-:W3:Y:S02]  /*10ba0*/  @!P0 SYNCS.PHASECHK.TRANS64 P0, [R0+URZ+0x28c40], R2 ;  /* 0x028c4002000085a7 */ /* 0x000ee4000800007f */
[----:B---3--:R-:W-:Y:S05]  /*10bb0*/  @!P0 BRA `(.L_x_3664) ;  /* 0xfffffffc00f08947 */ /* 0x008fea000383ffff */
[----:B------:R-:W-:Y:S05]  /*10bc0*/  BRA `(.L_x_3787) ;  /* 0xffffffa8000c7947 */ /* 0x000fea000383ffff */
.L_x_3668:
[----:B------:R-:W2:Y:S01]  /*10bd0*/  LDL.LU R11, [R1+0x38] ;  /* 0x00003800010b7983 */ /* 0x000ea20000300800 */
[----:B------:R-:W-:Y:S02]  /*10be0*/  IMAD.MOV.U32 R13, RZ, RZ, R2 ;  /* 0x000000ffff0d7224 */ /* 0x000fe400078e0002 */
[----:B------:R-:W-:Y:S02]  /*10bf0*/  IMAD.MOV.U32 R12, RZ, RZ, RZ ;  /* 0x000000ffff0c7224 */ /* 0x000fe400078e00ff */
[----:B------:R-:W-:Y:S02]  /*10c00*/  IMAD.MOV.U32 R15, RZ, RZ, -0x1 ;  /* 0xffffffffff0f7424 */ /* 0x000fe400078e00ff */
[----:B------:R-:W-:Y:S02]  /*10c10*/  IMAD R17, R17, 0x40, R8 ;  /* 0x0000004011117824 */ /* 0x000fe400078e0208 */
[----:B--2---:R-:W-:Y:S02]  /*10c20*/  IMAD R0, R11, R7, RZ ;  /* 0x000000070b007224 */ /* 0x004fe400078e02ff */
[----:B------:R-:W-:-:S02]  /*10c30*/  IMAD.MOV.U32 R11, RZ, RZ, 0x181f ;  /* 0x0000181fff0b7424 */ /* 0x000fc400078e00ff */
[C---:B------:R-:W-:Y:S01]  /*10c40*/  VIADD R7, R17.reuse, 0x10 ;  /* 0x0000001011077836 */ /* 0x040fe20000000000 */
[----:B------:R-:W-:-:S13]  /*10c50*/  ISETP.GE.AND P1, PT, R17, R0, PT ;  /* 0x000000001100720c */ /* 0x000fda0003f26270 */
[----:B-----5:R-:W-:Y:S05]  /*10c60*/  WARPSYNC.COLLECTIVE R15, `(.L_x_3788) ;  /* 0x000000000f087348 */ /* 0x020fea0003c00000 */
[----:B------:R0:W1:Y:S02]  /*10c70*/  SHFL.IDX P6, R14, R13, R12, R11 ;  /* 0x0000000c0d0e7389 */ /* 0x00006400000c000b */
[----:B01---5:R-:W-:Y:S01]  /*10c80*/  ENDCOLLECTIVE ;  /* 0x000000000000791b */ /* 0x023fe20003800000 */
.L_x_3788:
[----:B------:R-:W-:Y:S02]  /*10c90*/  IMAD.MOV.U32 R13, RZ, RZ, R3 ;  /* 0x000000ffff0d7224 */ /* 0x000fe400078e0003 */
[----:B------:R-:W-:-:S07]  /*10ca0*/  IMAD.MOV.U32 R4, RZ, RZ, R14 ;  /* 0x000000ffff047224 */ /* 0x000fce00078e000e */
[----:B------:R-:W-:Y:S05]  /*10cb0*/  WARPSYNC.COLLECTIVE R15, `(.L_x_3789) ;  /* 0x000000000f087348 */ /* 0x000fea0003c00000 */
[----:B------:R0:W1:Y:S02]  /*10cc0*/  SHFL.IDX P6, R14, R13, R12, R11 ;  /* 0x0000000c0d0e7389 */ /* 0x00006400000c000b */
[----:B01----:R-:W-:Y:S01]  /*10cd0*/  ENDCOLLECTIVE ;  /* 0x000000000000791b */ /* 0x003fe20003800000 */
.L_x_3789:
[----:B------:R-:W-:Y:S02]  /*10ce0*/  IMAD.MOV.U32 R13, RZ, RZ, R2 ;  /* 0x000000ffff0d7224 */ /* 0x000fe400078e0002 */
[----:B------:R-:W-:Y:S02]  /*10cf0*/  IMAD.MOV.U32 R12, RZ, RZ, 0x1 ;  /* 0x00000001ff0c7424 */ /* 0x000fe400078e00ff */
[----:B------:R-:W-:-:S07]  /*10d00*/  IMAD.MOV.U32 R5, RZ, RZ, R14 ;  /* 0x000000ffff057224 */ /* 0x000fce00078e000e */
[----:B------:R-:W-:Y:S05]  /*10d10*/  WARPSYNC.COLLECTIVE R15, `(.L_x_3790) ;  /* 0x000000000f087348 */ /* 0x000fea0003c00000 */
[----:B------:R0:W1:Y:S02]  /*10d20*/  SHFL.IDX P6, R14, R13, R12, R11 ;  /* 0x0000000c0d0e7389 */ /* 0x00006400000c000b */
[----:B01----:R-:W-:Y:S01]  /*10d30*/  ENDCOLLECTIVE ;  /* 0x000000000000791b */ /* 0x003fe20003800000 */
.L_x_3790:
        /* <DEDUP_REMOVED lines=10> */
.L_x_3791:
        /* <DEDUP_REMOVED lines=11> */
.L_x_3792:
        /* <DEDUP_REMOVED lines=10> */
.L_x_3793:
[----:B------:R-:W-:Y:S01]  /*10f30*/  @!PT LDS RZ, [RZ] ;  /* 0x00000000fffff984 */ /* 0x000fe20000000800 */
[----:B------:R-:W-:Y:S01]  /*10f40*/  @!PT LDS RZ, [RZ] ;  /* 0x00000000fffff984 */ /* 0x000fe20000000800 */
[----:B------:R-:W-:Y:S01]  /*10f50*/  @!PT LDS RZ, [RZ] ;  /* 0x00000000fffff984 */ /* 0x000fe20000000800 */
[----:B------:R0:W-:Y:S01]  /*10f60*/  @!P1 LDGSTS.E.BYPASS.LTC128B.128 [R9+0x20c00], desc[UR40][R4.64], !P0 ;  /* 0x20c0000004099fae */ /* 0x0001e2000c101d68 */
[----:B------:R-:W-:Y:S02]  /*10f70*/  IMAD.MOV.U32 R13, RZ, RZ, R2 ;  /* 0x000000ffff0d7224 */ /* 0x000fe400078e0002 */
[----:B0-----:R-:W-:Y:S02]  /*10f80*/  VIADD R4, R17, 0x20 ;  /* 0x0000002011047836 */ /* 0x001fe40000000000 */
[----:B------:R-:W-:-:S03]  /*10f90*/  IMAD.MOV.U32 R12, RZ, RZ, 0x3 ;  /* 0x00000003ff0c7424 */ /* 0x000fc600078e00ff */
[----:B------:R-:W-:Y:S01]  /*10fa0*/  ISETP.GE.AND P1, PT, R4, R0, PT ;  /* 0x000000000400720c */ /* 0x000fe20003f26270 */
[----:B------:R-:W-:-:S12]  /*10fb0*/  IMAD.MOV.U32 R4, RZ, RZ, R14 ;  /* 0x000000ffff047224 */ /* 0x000fd800078e000e */
[----:B------:R-:W-:Y:S05]  /*10fc0*/  WARPSYNC.COLLECTIVE R15, `(.L_x_3794) ;  /* 0x000000000f087348 */ /* 0x000fea0003c00000 */
[----:B------:R0:W1:Y:S02]  /*10fd0*/  SHFL.IDX P6, R14, R13, R12, R11 ;  /* 0x0000000c0d0e7389 */ /* 0x00006400000c000b */
[----:B01----:R-:W-:Y:S01]  /*10fe0*/  ENDCOLLECTIVE ;  /* 0x000000000000791b */ /* 0x003fe20003800000 */
.L_x_3794:
        /* <DEDUP_REMOVED lines=14> */
.L_x_3795:
[----:B------:R-:W-:Y:S01]  /*110d0*/  IMAD.MOV.U32 R3, RZ, RZ, R14 ;  /* 0x000000ffff037224 */ /* 0x000fe200078e000e */
[----:B------:R-:W-:Y:S06]  /*110e0*/  BRA `(.L_x_3796) ;  /* 0xffffffac00707947 */ /* 0x000fec000383ffff */
.L_x_3671:
[----:B0-----:R-:W2:Y:S02]  /*110f0*/  LDL R2, [R1+0x4] ;  /* 0x0000040001027983 */ /* 0x001ea40000100800 */
[----:B--2---:R0:W1:Y:S02]  /*11100*/  SYNCS.PHASECHK.TRANS64.TRYWAIT P0, [R2+URZ+0x28c20], R0 ;  /* 0x028c2000020075a7 */ /* 0x004064000800017f */
[----:B-1----:R-:W-:Y:S05]  /*11110*/  @!P0 NANOSLEEP.SYNCS 0x989680 ;  /* 0x009896800000895d */ /* 0x002fea0003900000 */
[----:B------:R-:W1:Y:S02]  /*11120*/  @!P0 SYNCS.PHASECHK.TRANS64 P0, [R2+URZ+0x28c20], R0 ;  /* 0x028c2000020085a7 */ /* 0x000e64000800007f */
[----:B-1----:R-:W-:Y:S05]  /*11130*/  @!P0 BRA `(.L_x_3671) ;  /* 0xfffffffc00ec8947 */ /* 0x002fea000383ffff */
[----:B------:R-:W-:Y:S05]  /*11140*/  BRA `(.L_x_3797) ;  /* 0xffffffac00d07947 */ /* 0x000fea000383ffff */
.L_x_3675:
[----:B0-----:R0:W1:Y:S02]  /*11150*/  SYNCS.PHASECHK.TRANS64.TRYWAIT P0, [R3+URZ+0x28c60], R0 ;  /* 0x028c6000030075a7 */ /* 0x001064000800017f */
[----:B-1----:R-:W-:Y:S05]  /*11160*/  @!P0 NANOSLEEP.SYNCS 0x989680 ;  /* 0x009896800000895d */ /* 0x002fea0003900000 */
[----:B------:R-:W1:Y:S02]  /*11170*/  @!P0 SYNCS.PHASECHK.TRANS64 P0, [R3+URZ+0x28c60], R0 ;  /* 0x028c6000030085a7 */ /* 0x000e64000800007f */
[----:B-1----:R-:W-:Y:S05]  /*11180*/  @!P0 BRA `(.L_x_3675) ;  /* 0xfffffffc00f08947 */ /* 0x002fea000383ffff */
[----:B------:R-:W-:Y:S05]  /*11190*/  BRA `(.L_x_3798) ;  /* 0xffffffb000007947 */ /* 0x000fea000383ffff */
.L_x_3694:
[----:B-1----:R1:W2:Y:S02]  /*111a0*/  SYNCS.PHASECHK.TRANS64.TRYWAIT P0, [R3+URZ+0x28c40], R2 ;  /* 0x028c4002030075a7 */ /* 0x0022a4000800017f */
[----:B--2---:R-:W-:Y:S05]  /*111b0*/  @!P0 NANOSLEEP.SYNCS 0x989680 ;  /* 0x009896800000895d */ /* 0x004fea0003900000 */
[----:B------:R-:W2:Y:S02]  /*111c0*/  @!P0 SYNCS.PHASECHK.TRANS64 P0, [R3+URZ+0x28c40], R2 ;  /* 0x028c4002030085a7 */ /* 0x000ea4000800007f */
[----:B--2---:R-:W-:Y:S05]  /*111d0*/  @!P0 BRA `(.L_x_3694) ;  /* 0xfffffffc00f08947 */ /* 0x004fea000383ffff */
[----:B------:R-:W-:Y:S05]  /*111e0*/  BRA `(.L_x_3799) ;  /* 0xffffffbc00307947 */ /* 0x000fea000383ffff */
.L_x_3699:
[----:B0-----:R0:W2:Y:S02]  /*111f0*/  SYNCS.PHASECHK.TRANS64.TRYWAIT P0, [R3+URZ+0x28c60], R2 ;  /* 0x028c6002030075a7 */ /* 0x0010a4000800017f */
[----:B--2---:R-:W-:Y:S05]  /*11200*/  @!P0 NANOSLEEP.SYNCS 0x989680 ;  /* 0x009896800000895d */ /* 0x004fea0003900000 */
[----:B------:R-:W2:Y:S02]  /*11210*/  @!P0 SYNCS.PHASECHK.TRANS64 P0, [R3+URZ+0x28c60], R2 ;  /* 0x028c6002030085a7 */ /* 0x000ea4000800007f */
[----:B--2---:R-:W-:Y:S05]  /*11220*/  @!P0 BRA `(.L_x_3699) ;  /* 0xfffffffc00f08947 */ /* 0x004fea000383ffff */
[----:B------:R-:W-:Y:S05]  /*11230*/  BRA `(.L_x_3800) ;  /* 0xffffffbc00b87947 */ /* 0x000fea000383ffff */
.L_x_3714:
[----:B0-----:R0:W1:Y:S02]  /*11240*/  SYNCS.PHASECHK.TRANS64.TRYWAIT P0, [R4+URZ+0x28c40], R2 ;  /* 0x028c4002040075a7 */ /* 0x001064000800017f */
[----:B-1----:R-:W-:Y:S05]  /*11250*/  @!P0 NANOSLEEP.SYNCS 0x989680 ;  /* 0x009896800000895d */ /* 0x002fea0003900000 */
[----:B------:R-:W1:Y:S02]  /*11260*/  @!P0 SYNCS.PHASECHK.TRANS64 P0, [R4+URZ+0x28c40], R2 ;  /* 0x028c4002040085a7 */ /* 0x000e64000800007f */
[----:B-1----:R-:W-:Y:S05]  /*11270*/  @!P0 BRA `(.L_x_3714) ;  /* 0xfffffffc00f08947 */ /* 0x002fea000383ffff */
[----:B------:R-:W-:Y:S05]  /*11280*/  BRA `(.L_x_3801) ;  /* 0xffffffc800c87947 */ /* 0x000fea000383ffff */
.L_x_3719:
[----:B-1----:R1:W2:Y:S02]  /*11290*/  SYNCS.PHASECHK.TRANS64.TRYWAIT P0, [R4+URZ+0x28c60], R2 ;  /* 0x028c6002040075a7 */ /* 0x0022a4000800017f */
[----:B--2---:R-:W-:Y:S05]  /*112a0*/  @!P0 NANOSLEEP.SYNCS 0x989680 ;  /* 0x009896800000895d */ /* 0x004fea0003900000 */
[----:B------:R-:W2:Y:S02]  /*112b0*/  @!P0 SYNCS.PHASECHK.TRANS64 P0, [R4+URZ+0x28c60], R2 ;  /* 0x028c6002040085a7 */ /* 0x000ea4000800007f */
[----:B--2---:R-:W-:Y:S05]  /*112c0*/  @!P0 BRA `(.L_x_3719) ;  /* 0xfffffffc00f08947 */ /* 0x004fea000383ffff */
[----:B------:R-:W-:Y:S05]  /*112d0*/  BRA `(.L_x_3802) ;  /* 0xffffffcc004c7947 */ /* 0x000fea000383ffff */
.L_x_3734:
[----:B-1----:R1:W2:Y:S02]  /*112e0*/  SYNCS.PHASECHK.TRANS64.TRYWAIT P0, [R4+URZ+0x28c40], R2 ;  /* 0x028c4002040075a7 */ /* 0x0022a4000800017f */
[----:B--2---:R-:W-:Y:S05]  /*112f0*/  @!P0 NANOSLEEP.SYNCS 0x989680 ;  /* 0x009896800000895d */ /* 0x004fea0003900000 */
[----:B------:R-:W2:Y:S02]  /*11300*/  @!P0 SYNCS.PHASECHK.TRANS64 P0, [R4+URZ+0x28c40], R2 ;  /* 0x028c4002040085a7 */ /* 0x000ea4000800007f */
[----:B--2---:R-:W-:Y:S05]  /*11310*/  @!P0 BRA `(.L_x_3734) ;  /* 0xfffffffc00f08947 */ /* 0x004fea000383ffff */
[----:B------:R-:W-:Y:S05]  /*11320*/  BRA `(.L_x_3803) ;  /* 0xffffffd800387947 */ /* 0x000fea000383ffff */
.L_x_3739:
[----:B0-----:R0:W2:Y:S02]  /*11330*/  SYNCS.PHASECHK.TRANS64.TRYWAIT P0, [R4+URZ+0x28c60], R2 ;  /* 0x028c6002040075a7 */ /* 0x0010a4000800017f */
[----:B--2---:R-:W-:Y:S05]  /*11340*/  @!P0 NANOSLEEP.SYNCS 0x989680 ;  /* 0x009896800000895d */ /* 0x004fea0003900000 */
[----:B------:R-:W2:Y:S02]  /*11350*/  @!P0 SYNCS.PHASECHK.TRANS64 P0, [R4+URZ+0x28c60], R2 ;  /* 0x028c6002040085a7 */ /* 0x000ea4000800007f */
[----:B--2---:R-:W-:Y:S05]  /*11360*/  @!P0 BRA `(.L_x_3739) ;  /* 0xfffffffc00f08947 */ /* 0x004fea000383ffff */
[----:B------:R-:W-:Y:S05]  /*11370*/  BRA `(.L_x_3804) ;  /* 0xffffffd800c07947 */ /* 0x000fea000383ffff */
.L_x_3755:
[----:B------:R-:W-:Y:S01]  /*11380*/  BSSY B0, `(.L_x_3805) ;  /* 0x0000008000007945 */ /* 0x000fe20003800000 */
[----:B------:R-:W-:Y:S02]  /*11390*/  IMAD.MOV.U32 R13, RZ, RZ, R16 ;  /* 0x000000ffff0d7224 */ /* 0x000fe400078e0010 */
[----:B0-----:R-:W-:Y:S02]  /*113a0*/  IMAD.MOV.U32 R12, RZ, RZ, RZ ;  /* 0x000000ffff0c7224 */ /* 0x001fe400078e00ff */
[----:B------:R-:W-:Y:S02]  /*113b0*/  IMAD.MOV.U32 R11, RZ, RZ, 0x1f ;  /* 0x0000001fff0b7424 */ /* 0x000fe400078e00ff */
[----:B------:R-:W-:-:S07]  /*113c0*/  IMAD.MOV.U32 R15, RZ, RZ, -0x1 ;  /* 0xffffffffff0f7424 */ /* 0x000fce00078e00ff */
[----:B-1---5:R-:W-:Y:S05]  /*113d0*/  WARPSYNC.COLLECTIVE R15, `(.L_x_3806) ;  /* 0x000000000f087348 */ /* 0x022fea0003c00000 */
[----:B------:R0:W2:Y:S02]  /*113e0*/  SHFL.IDX P6, R14, R13, R12, R11 ;  /* 0x0000000c0d0e7389 */ /* 0x0000a400000c000b */
[----:B012--5:R-:W-:Y:S01]  /*113f0*/  ENDCOLLECTIVE ;  /* 0x000000000000791b */ /* 0x027fe20003800000 */
.L_x_3806:
[----:B------:R-:W-:Y:S05]  /*11400*/  BSYNC B0 ;  /* 0x0000000000007941 */ /* 0x000fea0003800000 */
.L_x_3805:
        /* <DEDUP_REMOVED lines=9> */
.L_x_3807:
        /* <DEDUP_REMOVED lines=18> */
.L_x_3808:
[----:B------:R-:W-:Y:S01]  /*115c0*/  IMAD.MOV.U32 R12, RZ, RZ, 0x2 ;  /* 0x00000002ff0c7424 */ /* 0x000fe200078e00ff */
[----:B------:R-:W-:-:S05]  /*115d0*/  SEL R5, R14, RZ, P1 ;  /* 0x000000ff0e057207 */ /* 0x000fca0000800000 */
[----:B------:R-:W-:-:S04]  /*115e0*/  IMAD.IADD R3, R2, 0x1, R5 ;  /* 0x0000000102037824 */ /* 0x000fc800078e0205 */
[----:B------:R-:W-:-:S07]  /*115f0*/  IMAD.MOV.U32 R13, RZ, RZ, R3 ;  /* 0x000000ffff0d7224 */ /* 0x000fce00078e0003 */
[----:B------:R-:W-:Y:S05]  /*11600*/  WARPSYNC.COLLECTIVE R15, `(.L_x_3809) ;  /* 0x000000000f087348 */ /* 0x000fea0003c00000 */
[----:B------:R0:W1:Y:S02]  /*11610*/  SHFL.UP P6, R14, R13, R12, R11 ;  /* 0x0400000c0d0e7389 */ /* 0x00006400000c000b */
[----:B01----:R-:W-:Y:S01]  /*11620*/  ENDCOLLECTIVE ;  /* 0x000000000000791b */ /* 0x003fe20003800000 */
.L_x_3809:
[----:B------:R-:W-:Y:S01]  /*11630*/  IMAD.MOV.U32 R12, RZ, RZ, 0x4 ;  /* 0x00000004ff0c7424 */ /* 0x000fe200078e00ff */
[----:B------:R-:W-:-:S05]  /*11640*/  SEL R14, R14, RZ, P2 ;  /* 0x000000ff0e0e7207 */ /* 0x000fca0001000000 */
[----:B------:R-:W-:-:S04]  /*11650*/  IMAD.IADD R3, R3, 0x1, R14 ;  /* 0x0000000103037824 */ /* 0x000fc800078e020e */
[----:B------:R-:W-:-:S07]  /*11660*/  IMAD.MOV.U32 R13, RZ, RZ, R3 ;  /* 0x000000ffff0d7224 */ /* 0x000fce00078e0003 */
[----:B------:R-:W-:Y:S05]  /*11670*/  WARPSYNC.COLLECTIVE R15, `(.L_x_3810) ;  /* 0x000000000f087348 */ /* 0x000fea0003c00000 */
[----:B------:R0:W1:Y:S02]  /*11680*/  SHFL.UP P6, R14, R13, R12, R11 ;  /* 0x0400000c0d0e7389 */ /* 0x00006400000c000b */
[----:B01----:R-:W-:Y:S01]  /*11690*/  ENDCOLLECTIVE ;  /* 0x000000000000791b */ /* 0x003fe20003800000 */
.L_x_3810:
[----:B------:R-:W-:Y:S01]  /*116a0*/  IMAD.MOV.U32 R12, RZ, RZ, 0x8 ;  /* 0x00000008ff0c7424 */ /* 0x000fe200078e00ff */
[----:B------:R-:W-:-:S05]  /*116b0*/  SEL R14, R14, RZ, P3 ;  /* 0x000000ff0e0e7207 */ /* 0x000fca0001800000 */
[----:B------:R-:W-:-:S04]  /*116c0*/  IMAD.IADD R3, R3, 0x1, R14 ;  /* 0x0000000103037824 */ /* 0x000fc800078e020e */
[----:B------:R-:W-:-:S07]  /*116d0*/  IMAD.MOV.U32 R13, RZ, RZ, R3 ;  /* 0x000000ffff0d7224 */ /* 0x000fce00078e0003 */
[----:B------:R-:W-:Y:S05]  /*116e0*/  WARPSYNC.COLLECTIVE R15, `(.L_x_3811) ;  /* 0x000000000f087348 */ /* 0x000fea0003c00000 */
[----:B------:R0:W1:Y:S02]  /*116f0*/  SHFL.UP P6, R14, R13, R12, R11 ;  /* 0x0400000c0d0e7389 */ /* 0x00006400000c000b */
[----:B01----:R-:W-:Y:S01]  /*11700*/  ENDCOLLECTIVE ;  /* 0x000000000000791b */ /* 0x003fe20003800000 */
.L_x_3811:
[----:B------:R-:W-:Y:S01]  /*11710*/  IMAD.MOV.U32 R12, RZ, RZ, 0x10 ;  /* 0x00000010ff0c7424 */ /* 0x000fe200078e00ff */
[----:B------:R-:W-:-:S05]  /*11720*/  SEL R14, R14, RZ, P4 ;  /* 0x000000ff0e0e7207 */ /* 0x000fca0002000000 */
[----:B------:R-:W-:-:S04]  /*11730*/  IMAD.IADD R3, R3, 0x1, R14 ;  /* 0x0000000103037824 */ /* 0x000fc800078e020e */
[----:B------:R-:W-:-:S07]  /*11740*/  IMAD.MOV.U32 R13, RZ, RZ, R3 ;  /* 0x000000ffff0d7224 */ /* 0x000fce00078e0003 */
[----:B------:R-:W-:Y:S05]  /*11750*/  WARPSYNC.COLLECTIVE R15, `(.L_x_3812) ;  /* 0x000000000f087348 */ /* 0x000fea0003c00000 */
[----:B------:R0:W1:Y:S02]  /*11760*/  SHFL.UP P6, R14, R13, R12, R11 ;  /* 0x0400000c0d0e7389 */ /* 0x00006400000c000b */
[----:B01----:R-:W-:Y:S01]  /*11770*/  ENDCOLLECTIVE ;  /* 0x000000000000791b */ /* 0x003fe20003800000 */
.L_x_3812:
        /* <DEDUP_REMOVED lines=8> */
.L_x_3813:
[----:B------:R-:W-:Y:S05]  /*11800*/  BRA `(.L_x_3814) ;  /* 0xffffffe400307947 */ /* 0x000fea000383ffff */
.L_x_3760:
[----:B------:R-:W-:Y:S01]  /*11810*/  BSSY B0, `(.L_x_3815) ;  /* 0x0000008000007945 */ /* 0x000fe20003800000 */
[----:B-----5:R-:W-:Y:S02]  /*11820*/  IMAD.MOV.U32 R13, RZ, RZ, R2 ;  /* 0x000000ffff0d7224 */ /* 0x020fe400078e0002 */
[----:B0-----:R-:W-:Y:S02]  /*11830*/  IMAD.MOV.U32 R12, RZ, RZ, 0x1 ;  /* 0x00000001ff0c7424 */ /* 0x001fe400078e00ff */
[----:B------:R-:W-:Y:S02]  /*11840*/  IMAD.MOV.U32 R11, RZ, RZ, RZ ;  /* 0x000000ffff0b7224 */ /* 0x000fe400078e00ff */
[----:B------:R-:W-:-:S07]  /*11850*/  IMAD.MOV.U32 R15, RZ, RZ, -0x1 ;  /* 0xffffffffff0f7424 */ /* 0x000fce00078e00ff */
[----:B-12---:R-:W-:Y:S05]  /*11860*/  WARPSYNC.COLLECTIVE R15, `(.L_x_3816) ;  /* 0x000000000f087348 */ /* 0x006fea0003c00000 */
[----:B------:R0:W3:Y:S02]  /*11870*/  SHFL.UP P6, R14, R13, R12, R11 ;  /* 0x0400000c0d0e7389 */ /* 0x0000e400000c000b */
[----:B0123--:R-:W-:Y:S01]  /*11880*/  ENDCOLLECTIVE ;  /* 0x000000000000791b */ /* 0x00ffe20003800000 */
.L_x_3816:
[----:B------:R-:W-:Y:S05]  /*11890*/  BSYNC B0 ;  /* 0x0000000000007941 */ /* 0x000fea0003800000 */
.L_x_3815:
        /* <DEDUP_REMOVED lines=9> */
.L_x_3817:
[----:B------:R-:W-:Y:S01]  /*11930*/  IMAD.MOV.U32 R12, RZ, RZ, 0x4 ;  /* 0x00000004ff0c7424 */ /* 0x000fe200078e00ff */
[----:B------:R-:W-:-:S05]  /*11940*/  SEL R14, R14, RZ, P2 ;  /* 0x000000ff0e0e7207 */ /* 0x000fca0001000000 */
[----:B------:R-:W-:-:S04]  /*11950*/  IMAD.IADD R3, R3, 0x1, R14 ;  /* 0x0000000103037824 */ /* 0x000fc800078e020e */
[----:B------:R-:W-:-:S07]  /*11960*/  IMAD.MOV.U32 R13, RZ, RZ, R3 ;  /* 0x000000ffff0d7224 */ /* 0x000fce00078e0003 */
[----:B------:R-:W-:Y:S05]  /*11970*/  WARPSYNC.COLLECTIVE R15, `(.L_x_3818) ;  /* 0x000000000f087348 */ /* 0x000fea0003c00000 */
[----:B------:R0:W1:Y:S02]  /*11980*/  SHFL.UP P6, R14, R13, R12, R11 ;  /* 0x0400000c0d0e7389 */ /* 0x00006400000c000b */
[----:B01----:R-:W-:Y:S01]  /*11990*/  ENDCOLLECTIVE ;  /* 0x000000000000791b */ /* 0x003fe20003800000 */
.L_x_3818:
[----:B------:R-:W-:Y:S01]  /*119a0*/  IMAD.MOV.U32 R12, RZ, RZ, 0x8 ;  /* 0x00000008ff0c7424 */ /* 0x000fe200078e00ff */
[----:B------:R-:W-:-:S05]  /*119b0*/  SEL R14, R14, RZ, P3 ;  /* 0x000000ff0e0e7207 */ /* 0x000fca0001800000 */
[----:B------:R-:W-:-:S04]  /*119c0*/  IMAD.IADD R3, R3, 0x1, R14 ;  /* 0x0000000103037824 */ /* 0x000fc800078e020e */
[----:B------:R-:W-:-:S07]  /*119d0*/  IMAD.MOV.U32 R13, RZ, RZ, R3 ;  /* 0x000000ffff0d7224 */ /* 0x000fce00078e0003 */
[----:B------:R-:W-:Y:S05]  /*119e0*/  WARPSYNC.COLLECTIVE R15, `(.L_x_3819) ;  /* 0x000000000f087348 */ /* 0x000fea0003c00000 */
[----:B------:R0:W1:Y:S02]  /*119f0*/  SHFL.UP P6, R14, R13, R12, R11 ;  /* 0x0400000c0d0e7389 */ /* 0x00006400000c000b */
[----:B01----:R-:W-:Y:S01]  /*11a00*/  ENDCOLLECTIVE ;  /* 0x000000000000791b */ /* 0x003fe20003800000 */
.L_x_3819:
[----:B------:R-:W-:Y:S01]  /*11a10*/  IMAD.MOV.U32 R12, RZ, RZ, 0x10 ;  /* 0x00000010ff0c7424 */ /* 0x000fe200078e00ff */
[----:B------:R-:W-:-:S05]  /*11a20*/  SEL R14, R14, RZ, P4 ;  /* 0x000000ff0e0e7207 */ /* 0x000fca0002000000 */
[----:B------:R-:W-:-:S04]  /*11a30*/  IMAD.IADD R3, R3, 0x1, R14 ;  /* 0x0000000103037824 */ /* 0x000fc800078e020e */
[----:B------:R-:W-:-:S07]  /*11a40*/  IMAD.MOV.U32 R13, RZ, RZ, R3 ;  /* 0x000000ffff0d7224 */ /* 0x000fce00078e0003 */
[----:B------:R-:W-:Y:S05]  /*11a50*/  WARPSYNC.COLLECTIVE R15, `(.L_x_3820) ;  /* 0x000000000f087348 */ /* 0x000fea0003c00000 */
[----:B------:R0:W1:Y:S02]  /*11a60*/  SHFL.UP P6, R14, R13, R12, R11 ;  /* 0x0400000c0d0e7389 */ /* 0x00006400000c000b */
[----:B01----:R-:W-:Y:S01]  /*11a70*/  ENDCOLLECTIVE ;  /* 0x000000000000791b */ /* 0x003fe20003800000 */
.L_x_3820:
        /* <DEDUP_REMOVED lines=8> */
.L_x_3821:
[----:B------:R-:W-:Y:S05]  /*11b00*/  BRA `(.L_x_3822) ;  /* 0xffffffe4000c7947 */ /* 0x000fea000383ffff */
.L_x_3762:
[----:B------:R-:W-:Y:S01]  /*11b10*/  BSSY B0, `(.L_x_3823) ;  /* 0x0000006000007945 */ /* 0x000fe20003800000 */
[----:B------:R-:W-:Y:S01]  /*11b20*/  PLOP3.LUT P6, PT, P6, PT, PT, 0x8, 0x0 ;  /* 0x000000000000781c */ /* 0x000fe200037ce170 */
[----:B------:R-:W-:-:S12]  /*11b30*/  IMAD.MOV.U32 R15, RZ, RZ, -0x1 ;  /* 0xffffffffff0f7424 */ /* 0x000fd800078e00ff */
[----:B01---5:R-:W-:Y:S05]  /*11b40*/  WARPSYNC.COLLECTIVE R15, `(.L_x_3824) ;  /* 0x000000000f087348 */ /* 0x023fea0003c00000 */
[----:B------:R-:W-:Y:S01]  /*11b50*/  VOTE.ANY R14, PT, P6 ;  /* 0x00000000000e7806 */ /* 0x000fe200030e0100 */
[----:B01---5:R-:W-:Y:S06]  /*11b60*/  ENDCOLLECTIVE ;  /* 0x000000000000791b */ /* 0x023fec0003800000 */
.L_x_3824:
[----:B------:R-:W-:Y:S05]  /*11b70*/  BSYNC B0 ;  /* 0x0000000000007941 */ /* 0x000fea0003800000 */
.L_x_3823:
        /* <DEDUP_REMOVED lines=9> */
.L_x_3825:
[----:B------:R-:W-:Y:S01]  /*11c10*/  IMAD.MOV.U32 R17, RZ, RZ, R14 ;  /* 0x000000ffff117224 */ /* 0x000fe200078e000e */
[----:B------:R-:W-:Y:S06]  /*11c20*/  BRA `(.L_x_3826) ;  /* 0xffffffe000fc7947 */ /* 0x000fec000383ffff */
.L_x_3764:
[----:B------:R-:W-:Y:S01]  /*11c30*/  BSSY B0, `(.L_x_3827) ;  /* 0x0000007000007945 */ /* 0x000fe20003800000 */
[----:B------:R-:W-:Y:S02]  /*11c40*/  IMAD.MOV.U32 R13, RZ, RZ, R3 ;  /* 0x000000ffff0d7224 */ /* 0x000fe400078e0003 */
[----:B------:R-:W-:Y:S02]  /*11c50*/  IMAD.MOV.U32 R11, RZ, RZ, 0x1f ;  /* 0x0000001fff0b7424 */ /* 0x000fe400078e00ff */
[----:B------:R-:W-:-:S07]  /*11c60*/  IMAD.MOV.U32 R15, RZ, RZ, -0x1 ;  /* 0xffffffffff0f7424 */ /* 0x000fce00078e00ff */
[----:B-123-5:R-:W-:Y:S05]  /*11c70*/  WARPSYNC.COLLECTIVE R15, `(.L_x_3828) ;  /* 0x000000000f087348 */ /* 0x02efea0003c00000 */
[----:B------:R0:W4:Y:S02]  /*11c80*/  SHFL.IDX P6, R14, R13, R12, R11 ;  /* 0x0000000c0d0e7389 */ /* 0x00012400000c000b */
[----:B012345:R-:W-:Y:S01]  /*11c90*/  ENDCOLLECTIVE ;  /* 0x000000000000791b */ /* 0x03ffe20003800000 */
.L_x_3828:
[----:B------:R-:W-:Y:S05]  /*11ca0*/  BSYNC B0 ;  /* 0x0000000000007941 */ /* 0x000fea0003800000 */
.L_x_3827:
[----:B------:R-:W-:Y:S05]  /*11cb0*/  BRA `(.L_x_3763) ;  /* 0xffffffe000f47947 */ /* 0x000fea000383ffff */
.L_x_3768:
[----:B-1----:R1:W2:Y:S02]  /*11cc0*/  SYNCS.PHASECHK.TRANS64.TRYWAIT P0, [R0+URZ+0x28c20], R3 ;  /* 0x028c2003000075a7 */ /* 0x0022a4000800017f */
[----:B--2---:R-:W-:Y:S05]  /*11cd0*/  @!P0 NANOSLEEP.SYNCS 0x989680 ;  /* 0x009896800000895d */ /* 0x004fea0003900000 */
[----:B------:R-:W2:Y:S02]  /*11ce0*/  @!P0 SYNCS.PHASECHK.TRANS64 P0, [R0+URZ+0x28c20], R3 ;  /* 0x028c2003000085a7 */ /* 0x000ea4000800007f */
[----:B--2---:R-:W-:Y:S05]  /*11cf0*/  @!P0 BRA `(.L_x_3768) ;  /* 0xfffffffc00f08947 */ /* 0x004fea000383ffff */
[----:B------:R-:W-:Y:S05]  /*11d00*/  BRA `(.L_x_3829) ;  /* 0xffffffe400e87947 */ /* 0x000fea000383ffff */
.L_x_3769:
[----:B------:R-:W2:Y:S01]  /*11d10*/  S2R R2, SR_TID.X ;  /* 0x0000000000027919 */ /* 0x000ea20000002100 */
[----:B------:R-:W-:Y:S01]  /*11d20*/  BSSY B0, `(.L_x_3830) ;  /* 0x000000a000007945 */ /* 0x000fe20003800000 */
[----:B0-----:R-:W-:Y:S02]  /*11d30*/  IMAD.MOV.U32 R12, RZ, RZ, RZ ;  /* 0x000000ffff0c7224 */ /* 0x001fe400078e00ff */
[----:B------:R-:W-:Y:S02]  /*11d40*/  IMAD.MOV.U32 R11, RZ, RZ, 0x1f ;  /* 0x0000001fff0b7424 */ /* 0x000fe400078e00ff */
[----:B------:R-:W-:Y:S01]  /*11d50*/  IMAD.MOV.U32 R15, RZ, RZ, -0x1 ;  /* 0xffffffffff0f7424 */ /* 0x000fe200078e00ff */
[----:B--2---:R-:W-:-:S04]  /*11d60*/  SHF.R.U32.HI R2, RZ, 0x5, R2 ;  /* 0x00000005ff027819 */ /* 0x004fc80000011602 */
[----:B------:R-:W-:-:S05]  /*11d70*/  LOP3.LUT R2, R2, 0x3, RZ, 0xc0, !PT ;  /* 0x0000000302027812 */ /* 0x000fca00078ec0ff */
[----:B------:R-:W-:-:S07]  /*11d80*/  IMAD.MOV.U32 R13, RZ, RZ, R2 ;  /* 0x000000ffff0d7224 */ /* 0x000fce00078e0002 */
[----:B-1---5:R-:W-:Y:S05]  /*11d90*/  WARPSYNC.COLLECTIVE R15, `(.L_x_3831) ;  /* 0x000000000f087348 */ /* 0x022fea0003c00000 */
[----:B------:R0:W2:Y:S02]  /*11da0*/  SHFL.IDX P6, R14, R13, R12, R11 ;  /* 0x0000000c0d0e7389 */ /* 0x0000a400000c000b */
[----:B012--5:R-:W-:Y:S01]  /*11db0*/  ENDCOLLECTIVE ;  /* 0x000000000000791b */ /* 0x027fe20003800000 */
.L_x_3831:
[----:B------:R-:W-:Y:S05]  /*11dc0*/  BSYNC B0 ;  /* 0x0000000000007941 */ /* 0x000fea0003800000 */
.L_x_3830:
[----:B------:R-:W-:Y:S05]  /*11dd0*/  BRA `(.L_x_3832) ;  /* 0xffffffe400d07947 */ /* 0x000fea000383ffff */
.L_x_3772:
[----:B------:R-:W-:Y:S01]  /*11de0*/  BSSY B1, `(.L_x_3833) ;  /* 0x0000006000017945 */ /* 0x000fe20003800000 */
[----:B------:R-:W-:-:S07]  /*11df0*/  IMAD.MOV.U32 R15, RZ, RZ, -0x1 ;  /* 0xffffffffff0f7424 */ /* 0x000fce00078e00ff */
[----:B012--5:R-:W-:Y:S05]  /*11e00*/  WARPSYNC.COLLECTIVE R15, `(.L_x_3834) ;  /* 0x000000000f0c7348 */ /* 0x027fea0003c00000 */
[----:B------:R-:W-:Y:S02]  /*11e10*/  ELECT P6, UR62, PT ;  /* 0x00000000003e782f */ /* 0x000fe400038c0000 */
[----:B------:R-:W-:Y:S01]  /*11e20*/  MOV R14, UR62 ;  /* 0x0000003e000e7c02 */ /* 0x000fe20008000f00 */
[----:B012--5:R-:W-:Y:S10]  /*11e30*/  ENDCOLLECTIVE ;  /* 0x000000000000791b */ /* 0x027ff40003800000 */
.L_x_3834:
[----:B------:R-:W-:Y:S05]  /*11e40*/  BSYNC B1 ;  /* 0x0000000000017941 */ /* 0x000fea0003800000 */
.L_x_3833:
[----:B------:R-:W-:Y:S05]  /*11e50*/  BRA `(.L_x_3835) ;  /* 0xffffffe400c87947 */ /* 0x000fea000383ffff */
.L_x_3774:
[----:B0-----:R0:W1:Y:S02]  /*11e60*/  SYNCS.PHASECHK.TRANS64.TRYWAIT P0, [R6+URZ], R5 ;  /* 0x00000005060075a7 */ /* 0x001064000800017f */
[----:B-1----:R-:W-:Y:S05]  /*11e70*/  @!P0 NANOSLEEP.SYNCS 0x989680 ;  /* 0x009896800000895d */ /* 0x002fea0003900000 */
[----:B------:R-:W1:Y:S02]  /*11e80*/  @!P0 SYNCS.PHASECHK.TRANS64 P0, [R6+URZ], R5 ;  /* 0x00000005060085a7 */ /* 0x000e64000800007f */
[----:B-1----:R-:W-:Y:S05]  /*11e90*/  @!P0 BRA `(.L_x_3774) ;  /* 0xfffffffc00f08947 */ /* 0x002fea000383ffff */
[----:B------:R-:W-:Y:S05]  /*11ea0*/  BRA `(.L_x_3836) ;  /* 0xffffffe800047947 */ /* 0x000fea000383ffff */
.L_x_3775:
[----:B-1----:R1:W2:Y:S02]  /*11eb0*/  SYNCS.PHASECHK.TRANS64.TRYWAIT P0, [R7+URZ], R2 ;  /* 0x00000002070075a7 */ /* 0x0022a4000800017f */
[----:B--2---:R-:W-:Y:S05]  /*11ec0*/  @!P0 NANOSLEEP.SYNCS 0x989680 ;  /* 0x009896800000895d */ /* 0x004fea0003900000 */
[----:B------:R-:W2:Y:S02]  /*11ed0*/  @!P0 SYNCS.PHASECHK.TRANS64 P0, [R7+URZ], R2 ;  /* 0x00000002070085a7 */ /* 0x000ea4000800007f */
[----:B--2---:R-:W-:Y:S05]  /*11ee0*/  @!P0 BRA `(.L_x_3775) ;  /* 0xfffffffc00f08947 */ /* 0x004fea000383ffff */
[----:B------:R-:W-:Y:S05]  /*11ef0*/  BRA `(.L_x_3837) ;  /* 0xffffffe400f87947 */ /* 0x000fea000383ffff */
.L_x_3777:
[----:B--2---:R2:W3:Y:S02]  /*11f00*/  SYNCS.PHASECHK.TRANS64.TRYWAIT P0, [R4+URZ], R5 ;  /* 0x00000005040075a7 */ /* 0x0044e4000800017f */
[----:B---3--:R-:W-:Y:S05]  /*11f10*/  @!P0 NANOSLEEP.SYNCS 0x989680 ;  /* 0x009896800000895d */ /* 0x008fea0003900000 */
[----:B------:R-:W3:Y:S02]  /*11f20*/  @!P0 SYNCS.PHASECHK.TRANS64 P0, [R4+URZ], R5 ;  /* 0x00000005040085a7 */ /* 0x000ee4000800007f */
[----:B---3--:R-:W-:Y:S05]  /*11f30*/  @!P0 BRA `(.L_x_3777) ;  /* 0xfffffffc00f08947 */ /* 0x008fea000383ffff */
[----:B------:R-:W-:Y:S05]  /*11f40*/  BRA `(.L_x_3838) ;  /* 0xffffffe800007947 */ /* 0x000fea000383ffff */
.L_x_3839:
        /* <DEDUP_REMOVED lines=11> */
.L_x_15118:


//--------------------- .text._ZN7cutlass13device_kernelIN5flash11enable_sm90INS1_16FlashAttnFwdSm90INS1_25CollectiveMainloopFwdSm90ILi2EN4cute5tupleIJNS5_1CILi1EEES8_S8_EEENS6_IJNS7_ILi64EEESA_SA_EEELi512ENS_10bfloat16_tEfNS_4arch4Sm90ELb0ELb0ELb0ELb1ELb0ELb1ELb0ELb0ELb0ELb1ELb0ELb0EEENS1_21CollectiveEpilogueFwdINS6_IJSA_NS7_ILi512EEESA_EEES9_SC_SE_Li256ELb1ELb1ELb0ELb0EEENS1_36VarlenDynamicPersistentTileSchedulerILi64ELi64ELi256ELi128ELb0ELb1ELb1ELb0ELb1ELb1EEEEEEEEEvNT_6ParamsE --------------------------
	.section	.text._ZN7cutlass13device_kernelIN5flash11enable_sm90INS1_16FlashAttnFwdSm90INS1_25CollectiveMainloopFwdSm90ILi2EN4cute5tupleIJNS5_1CILi1EEES8_S8_EEENS6_IJNS7_ILi64EEESA_SA_EEELi512ENS_10bfloat16_tEfNS_4arch4Sm90ELb0ELb0ELb0ELb1ELb0ELb1ELb0ELb0ELb0ELb1ELb0ELb0EEENS1_21CollectiveEpilogueFwdINS6_IJSA_NS7_ILi512EEESA_EEES9_SC_SE_Li256ELb1ELb1ELb0ELb0EEENS1_36VarlenDynamicPersistentTileSchedulerILi64ELi64ELi256ELi128ELb0ELb1ELb1ELb0ELb1ELb1EEEEEEEEEvNT_6ParamsE,"ax",@progbits
	.align	128
.text._ZN7cutlass13device_kernelIN5flash11enable_sm90INS1_16FlashAttnFwdSm90INS1_25CollectiveMainloopFwdSm90ILi2EN4cute5tupleIJNS5_1CILi1EEES8_S8_EEENS6_IJNS7_ILi64EEESA_SA_EEELi512ENS_10bfloat16_tEfNS_4arch4Sm90ELb0ELb0ELb0ELb1ELb0ELb1ELb0ELb0ELb0ELb1ELb0ELb0EEENS1_21CollectiveEpilogueFwdINS6_IJSA_NS7_ILi512EEESA_EEES9_SC_SE_Li256ELb1ELb1ELb0ELb0EEENS1_36VarlenDynamicPersistentTileSchedulerILi64ELi64ELi256ELi128ELb0ELb1ELb1ELb0ELb1ELb1EEEEEEEEEvNT_6ParamsE:
        .type           _ZN7cutlass13device_kernelIN5flash11enable_sm90INS1_16FlashAttnFwdSm90INS1_25CollectiveMainloopFwdSm90ILi2EN4cute5tupleIJNS5_1CILi1EEES8_S8_EEENS6_IJNS7_ILi64EEESA_SA_EEELi512ENS_10bfloat16_tEfNS_4arch4Sm90ELb0ELb0ELb0ELb1ELb0ELb1ELb0ELb0ELb0ELb1ELb0ELb0EEENS1_21CollectiveEpilogueFwdINS6_IJSA_NS7_ILi512EEESA_EEES9_SC_SE_Li256ELb1ELb1ELb0ELb0EEENS1_36VarlenDynamicPersistentTileSchedulerILi64ELi64ELi256ELi128ELb0ELb1ELb1ELb0ELb1ELb1EEEEEEEEEvNT_6ParamsE,@function
        .size           _ZN7cutlass13device_kernelIN5flash11enable_sm90INS1_16FlashAttnFwdSm90INS1_25CollectiveMainloopFwdSm90ILi2EN4cute5tupleIJNS5_1CILi1EEES8_S8_EEENS6_IJNS7_ILi64EEESA_SA_EEELi512ENS_10bfloat16_tEfNS_4arch4Sm90ELb0ELb0ELb0ELb1ELb0ELb1ELb0ELb0ELb0ELb1ELb0ELb0EEENS1_21CollectiveEpilogueFwdINS6_IJSA_NS7_ILi512EEESA_EEES9_SC_SE_Li256ELb1ELb1ELb0ELb0EEENS1_36VarlenDynamicPersistentTileSchedulerILi64ELi64ELi256ELi128ELb0ELb1ELb1ELb0ELb1ELb1EEEEEEEEEvNT_6ParamsE,(.L_x_15119 - _ZN7cutlass13device_kernelIN5flash11enable_sm90INS1_16FlashAttnFwdSm90INS1_25CollectiveMainloopFwdSm90ILi2EN4cute5tupleIJNS5_1CILi1EEES8_S8_EEENS6_IJNS7_ILi64EEESA_SA_EEELi512ENS_10bfloat16_tEfNS_4arch4Sm90ELb0ELb0ELb0ELb1ELb0ELb1ELb0ELb0ELb0ELb1ELb0ELb0EEENS1_21CollectiveEpilogueFwdINS6_IJSA_NS7_ILi512EEESA_EEES9_SC_SE_Li256ELb1ELb1ELb0ELb0EEENS1_36VarlenDynamicPersistentTileSchedulerILi64ELi64ELi256ELi128ELb0ELb1ELb1ELb0ELb1ELb1EEEEEEEEEvNT_6ParamsE)
        .other          _ZN7cutlass13device_kernelIN5flash11enable_sm90INS1_16FlashAttnFwdSm90INS1_25CollectiveMainloopFwdSm90ILi2EN4cute5tupleIJNS5_1CILi1EEES8_S8_EEENS6_IJNS7_ILi64EEESA_SA_EEELi512ENS_10bfloat16_tEfNS_4arch4Sm90ELb0ELb0ELb0ELb1ELb0ELb1ELb0ELb0ELb0ELb1ELb0ELb0EEENS1_21CollectiveEpilogueFwdINS6_IJSA_NS7_ILi512EEESA_EEES9_SC_SE_Li256ELb1ELb1ELb0ELb0EEENS1_36VarlenDynamicPersistentTileSchedulerILi64ELi64ELi256ELi128ELb0ELb1ELb1ELb0ELb1ELb1EEEEEEEEEvNT_6ParamsE,@"STO_CUDA_ENTRY STV_DEFAULT"
_ZN7cutlass13device_kernelIN5flash11enable_sm90INS1_16FlashAttnFwdSm90INS1_25CollectiveMainloopFwdSm90ILi2EN4cute5tupleIJNS5_1CILi1EEES8_S8_EEENS6_IJNS7_ILi64EEESA_SA_EEELi512ENS_10bfloat16_tEfNS_4arch4Sm90ELb0ELb0ELb0ELb1ELb0ELb1ELb0ELb0ELb0ELb1ELb0ELb0EEENS1_21CollectiveEpilogueFwdINS6_IJSA_NS7_ILi512EEESA_EEES9_SC_SE_Li256ELb1ELb1ELb0ELb0EEENS1_36VarlenDynamicPersistentTileSchedulerILi64ELi64ELi256ELi128ELb0ELb1ELb1ELb0ELb1ELb1EEEEEEEEEvNT_6ParamsE:
        /* <DEDUP_REMOVED lines=23> */
.L_x_3841:
[----:B------:R-:W-:Y:S05]  /*0170*/  BSYNC B0 ;  /* 0x0000000000007941 */ /* 0x000fea0003800000 */
.L_x_3840:
        /* <DEDUP_REMOVED lines=20> */
[----:B-1----:R0:W1:Y:S06]  /*02c0*/  @UP0 SYNCS.EXCH.64 URZ, [UR8+0x28c00], UR4 ;  /* 0x028c0004083f05b2 */ /* 0x00206c0008000100 */
[----:B------:R0:W2:Y:S02]  /*02d0*/  @UP1 SYNCS.EXCH.64 URZ, [UR8+0x28c20], UR6 ;  /* 0x028c2006083f15b2 */ /* 0x0000a40008000100 */
        /* <DEDUP_REMOVED lines=10> */
[----:B0-----:R0:W3:Y:S01]  /*0380*/  SYNCS.EXCH.64 URZ, [UR6+0x28c30], UR4 ;  /* 0x028c3004063f75b2 */ /* 0x0010e20008000100 */
[----:B------:R0:W4:Y:S01]  /*0390*/  SYNCS.EXCH.64 URZ, [UR6+0x28c40], UR4 ;  /* 0x028c4004063f75b2 */ /* 0x0001220008000100 */
[----:B------:R0:W0:Y:S01]  /*03a0*/  SYNCS.EXCH.64 URZ, [UR6+0x28c38], UR4 ;  /* 0x028c3804063f75b2 */ /* 0x0000220008000100 */
[----:B------:R0:W0:Y:S01]  /*03b0*/  SYNCS.EXCH.64 URZ, [UR6+0x28c48], UR4 ;  /* 0x028c4804063f75b2 */ /* 0x0000220008000100 */
[----:B------:R-:W-:Y:S01]  /*03c0*/  NOP ;  /* 0x0000000000007918 */ /* 0x000fe20000000000 */
.L_x_3842:
        /* <DEDUP_REMOVED lines=22> */
.L_x_3843:
        /* <DEDUP_REMOVED lines=18> */
.L_x_3844:
        /* <DEDUP_REMOVED lines=22> */
.L_x_3845:
        /* <DEDUP_REMOVED lines=22> */
.L_x_3846:
[----:B------:R-:W-:Y:S01]  /*0910*/  IMAD.MOV.U32 R2, RZ, RZ, 0x1 ;  /* 0x00000001ff027424 */ /* 0x000fe200078e00ff */
[----:B------:R-:W-:Y:S01]  /*0920*/  ISETP.NE.AND P0, PT, R3, RZ, PT ;  /* 0x000000ff0300720c */ /* 0x000fe20003f05270 */
[----:B------:R-:W-:Y:S01]  /*0930*/  NOP ;  /* 0x0000000000007918 */ /* 0x000fe20000000000 */
[----:B------:R-:W-:Y:S01]  /*0940*/  ULDC.64 UR40, c[0x0][0x208] ;  /* 0x0000820000287ab9 */ /* 0x000fe20000000a00 */
[----:B------:R-:W-:Y:S01]  /*0950*/  BSSY B9, `(.L_x_3847) ;  /* 0x0001708000097945 */ /* 0x000fe20003800000 */
[----:B------:R-:W-:-:S05]  /*0960*/  SEL R2, R2, 0x2, !P0 ;  /* 0x0000000202027807 */ /* 0x000fca0004000000 */
[----:B------:R0:W-:Y:S02]  /*0970*/  STL [R1+0x60], R2 ;  /* 0x0000600201007387 */ /* 0x0001e40000100800 */
[----:B01234-:R-:W-:Y:S06]  /*0980*/  BAR.SYNC.DEFER_BLOCKING 0x0 ;  /* 0x0000000000007b1d */ /* 0x01ffec0000010000 */
[----:B------:R-:W-:Y:S05]  /*0990*/  @!P0 BRA `(.L_x_3848) ;  /* 0x000000e400908947 */ /* 0x000fea0003800000 */
.L_x_3849:
[----:B------:R-:W-:-:S08]  /*09a0*/  NOP ;  /* 0x0000000000007918 */ /* 0x000fd00000000000 */
[----:B------:R-:W0:Y:S02]  /*09b0*/  USETMAXREG.TRY_ALLOC.CTAPOOL UP0, 0xf0 ;  /* 0x000000f0000079c8 */ /* 0x000e240008000600 */
[----:B0-----:R-:W-:-:S13]  /*09c0*/  PLOP3.LUT P0, PT, PT, PT, UP0, 0x80, 0x0 ;  /* 0x000000000000781c */ /* 0x001fda0003f0f008 */
[----:B------:R-:W-:Y:S05]  /*09d0*/  @!P0 BRA `(.L_x_3849) ;  /* 0xfffffffc00f08947 */ /* 0x000fea000383ffff */
[----:B------:R-:W0:Y:S01]  /*09e0*/  S2R R0, SR_TID.X ;  /* 0x0000000000007919 */ /* 0x000e220000002100 */
[----:B------:R-:W1:Y:S01]  /*09f0*/  S2UR UR5, SR_CgaCtaId ;  /* 0x00000000000579c3 */ /* 0x000e620000008800 */
[----:B------:R-:W-:Y:S02]  /*0a00*/  UMOV UR4, 0x400 ;  /* 0x0000040000047882 */ /* 0x000fe40000000000 */
[----:B-1----:R-:W-:-:S06]  /*0a10*/  ULEA UR4, UR5, UR4, 0x18 ;  /* 0x0000000405047291 */ /* 0x002fcc000f8ec03f */
[----:B------:R-:W-:Y:S01]  /*0a20*/  IMAD.U32 R2, RZ, RZ, UR4 ;  /* 0x00000004ff027e24 */ /* 0x000fe2000f8e00ff */
[----:B0-----:R-:W-:Y:S01]  /*0a30*/  SHF.R.U32.HI R0, RZ, 0x7, R0 ;  /* 0x00000007ff007819 */ /* 0x001fe20000011600 */
[----:B------:R-:W-:-:S03]  /*0a40*/  ULDC UR4, c[0x0][0xc3c] ;  /* 0x00030f0000047ab9 */ /* 0x000fc60000000800 */
[----:B------:R-:W-:Y:S02]  /*0a50*/  ISETP.NE.AND P0, PT, R0, 0x1, PT ;  /* 0x000000010000780c */ /* 0x000fe40003f05270 */
[----:B------:R-:W0:Y:S11]  /*0a60*/  S2R R0, SR_TID.X ;  /* 0x0000000000007919 */ /* 0x000e360000002100 */
[----:B------:R-:W-:Y:S06]  /*0a70*/  @!P0 BAR.ARV 0x8, 0x100 ;  /* 0x0204000000008b1d */ /* 0x000fec0000002000 */
[----:B0-----:R-:W-:-:S13]  /*0a80*/  ISETP.GE.U32.AND P0, PT, R0, 0x100, PT ;  /* 0x000001000000780c */ /* 0x001fda0003f06070 */
[----:B------:R-:W-:Y:S08]  /*0a90*/  @P0 BAR.ARV 0xf, 0x100 ;  /* 0x03c4000000000b1d */ /* 0x000ff00000002000 */
[----:B------:R-:W-:Y:S06]  /*0aa0*/  BAR.SYNC.DEFER_BLOCKING 0x5, 0x180 ;  /* 0x0146000000007b1d */ /* 0x000fec0000010000 */
[----:B------:R-:W0:Y:S02]  /*0ab0*/  LDS.128 R24, [R2+0x28cd0] ;  /* 0x028cd00002187984 */ /* 0x000e240000000c00 */
[----:B------:R-:W-:Y:S06]  /*0ac0*/  BAR.ARV 0x4, 0x180 ;  /* 0x0106000000007b1d */ /* 0x000fec0000002000 */
[----:B0-----:R-:W-:-:S13]  /*0ad0*/  ISETP.GE.AND P0, PT, R27, UR4, PT ;  /* 0x000000041b007c0c */ /* 0x001fda000bf06270 */
[----:B------:R-:W-:Y:S05]  /*0ae0*/  @P0 BRA `(.L_x_3850) ;  /* 0x0000016c00b80947 */ /* 0x000fea0003800000 */
[----:B------:R-:W2:Y:S01]  /*0af0*/  LDL.LU R16, [R1+0x60] ;  /* 0x0000600001107983 */ /* 0x000ea20000300800 */
[----:B------:R-:W-:-:S05]  /*0b00*/  VIADD R234, R0, 0xffffff80 ;  /* 0xffffff8000ea7836 */ /* 0x000fca0000000000 */
[----:B------:R-:W-:-:S04]  /*0b10*/  SHF.R.S32.HI R3, RZ, 0x1f, R234 ;  /* 0x0000001fff037819 */ /* 0x000fc800000114ea */
[CC--:B------:R-:W-:Y:S02]  /*0b20*/  LEA.HI R0, R3.reuse, R234.reuse, RZ, 0x7 ;  /* 0x000000ea03007211 */ /* 0x0c0fe400078f38ff */
[CC--:B------:R-:W-:Y:S02]  /*0b30*/  LEA.HI R6, R3.reuse, R234.reuse, RZ, 0x4 ;  /* 0x000000ea03067211 */ /* 0x0c0fe400078f20ff */
[----:B------:R-:W-:Y:S02]  /*0b40*/  LOP3.LUT R5, R0, 0xffffff80, RZ, 0xc0, !PT ;  /* 0xffffff8000057812 */ /* 0x000fe400078ec0ff */
[----:B------:R-:W-:Y:S02]  /*0b50*/  LOP3.LUT R7, R6, 0xfffffff0, RZ, 0xc0, !PT ;  /* 0xfffffff006077812 */ /* 0x000fe400078ec0ff */
[----:B------:R-:W-:Y:S01]  /*0b60*/  LEA.HI R4, R3, R234, RZ, 0x5 ;  /* 0x000000ea03047211 */ /* 0x000fe200078f28ff */
[C---:B------:R-:W-:Y:S01]  /*0b70*/  IMAD.IADD R5, R234.reuse, 0x1, -R5 ;  /* 0x00000001ea057824 */ /* 0x040fe200078e0a05 */
[----:B------:R-:W-:Y:S01]  /*0b80*/  SHF.R.S32.HI R13, RZ, 0x4, R6 ;  /* 0x00000004ff0d7819 */ /* 0x000fe20000011406 */
[----:B------:R-:W-:Y:S01]  /*0b90*/  IMAD.IADD R10, R234, 0x1, -R7 ;  /* 0x00000001ea0a7824 */ /* 0x000fe200078e0a07 */
[----:B------:R-:W-:-:S02]  /*0ba0*/  SHF.R.S32.HI R192, RZ, 0x5, R4 ;  /* 0x00000005ffc07819 */ /* 0x000fc40000011404 */
[----:B------:R-:W-:Y:S02]  /*0bb0*/  SHF.R.S32.HI R11, RZ, 0x1f, R4 ;  /* 0x0000001fff0b7819 */ /* 0x000fe40000011404 */
[----:B------:R-:W-:Y:S02]  /*0bc0*/  SHF.R.S32.HI R4, RZ, 0x1f, R5 ;  /* 0x0000001fff047819 */ /* 0x000fe40000011405 */
[----:B------:R-:W-:Y:S02]  /*0bd0*/  SHF.R.S32.HI R7, RZ, 0x1f, R10 ;  /* 0x0000001fff077819 */ /* 0x000fe4000001140a */
[----:B------:R-:W-:Y:S02]  /*0be0*/  LEA.HI R8, R6, R13, RZ, 0x1 ;  /* 0x0000000d06087211 */ /* 0x000fe400078f08ff */
[----:B------:R-:W-:Y:S02]  /*0bf0*/  LEA.HI R6, R4, R5, RZ, 0x2 ;  /* 0x0000000504067211 */ /* 0x000fe400078f10ff */
[----:B------:R-:W-:-:S02]  /*0c00*/  LEA.HI R9, R7, R10, RZ, 0x3 ;  /* 0x0000000a07097211 */ /* 0x000fc400078f18ff */
[----:B------:R-:W-:Y:S02]  /*0c10*/  LOP3.LUT R12, R8, 0x1ffffffe, RZ, 0xc0, !PT ;  /* 0x1ffffffe080c7812 */ /* 0x000fe400078ec0ff */
[--C-:B------:R-:W-:Y:S02]  /*0c20*/  SHF.R.S32.HI R7, RZ, 0x2, R6.reuse ;  /* 0x00000002ff077819 */ /* 0x100fe40000011406 */
[----:B------:R-:W-:-:S04]  /*0c30*/  SHF.R.S32.HI R8, RZ, 0x1f, R6 ;  /* 0x0000001fff087819 */ /* 0x000fc80000011406 */
[----:B------:R-:W-:Y:S02]  /*0c40*/  LEA.HI R8, R8, R7, RZ, 0x3 ;  /* 0x0000000708087211 */ /* 0x000fe400078f18ff */
[----:B------:R-:W-:Y:S02]  /*0c50*/  LEA.HI R4, R4, R5, RZ, 0x5 ;  /* 0x0000000504047211 */ /* 0x000fe400078f28ff */
[----:B------:R-:W-:Y:S02]  /*0c60*/  LOP3.LUT R8, R8, 0xfffffff8, RZ, 0xc0, !PT ;  /* 0xfffffff808087812 */ /* 0x000fe400078ec0ff */
[----:B------:R-:W-:Y:S02]  /*0c70*/  LEA.HI R14, R11, R192, RZ, 0x2 ;  /* 0x000000c00b0e7211 */ /* 0x000fe400078f10ff */
[----:B------:R-:W-:Y:S01]  /*0c80*/  LOP3.LUT R11, R9, 0xfffffff8, RZ, 0xc0, !PT ;  /* 0xfffffff8090b7812 */ /* 0x000fe200078ec0ff */
[----:B------:R-:W-:Y:S01]  /*0c90*/  IMAD.IADD R191, R7, 0x1, -R8 ;  /* 0x0000000107bf7824 */ /* 0x000fe200078e0a08 */
[----:B------:R-:W-:-:S02]  /*0ca0*/  SHF.R.S32.HI R4, RZ, 0x5, R4 ;  /* 0x00000005ff047819 */ /* 0x000fc40000011404 */
[----:B------:R-:W-:Y:S01]  /*0cb0*/  SHF.R.S32.HI R213, RZ, 0x7, R0 ;  /* 0x00000007ffd57819 */ /* 0x000fe20000011400 */
[----:B------:R-:W-:Y:S01]  /*0cc0*/  IMAD.IADD R11, R10, 0x1, -R11 ;  /* 0x000000010a0b7824 */ /* 0x000fe200078e0a0b */
[----:B------:R-:W-:Y:S01]  /*0cd0*/  LOP3.LUT R15, R14, 0x3ffffc, RZ, 0xc0, !PT ;  /* 0x003ffffc0e0f7812 */ /* 0x000fe200078ec0ff */
[----:B------:R-:W-:Y:S01]  /*0ce0*/  IMAD R191, R4, 0x10, R191 ;  /* 0x0000001004bf7824 */ /* 0x000fe200078e02bf */
[-C--:B------:R-:W-:Y:S01]  /*0cf0*/  LEA.HI R4, R3, R234.reuse, RZ, 0x2 ;  /* 0x000000ea03047211 */ /* 0x080fe200078f10ff */
[----:B------:R-:W-:Y:S01]  /*0d00*/  IMAD R14, R213, 0x100, R10 ;  /* 0x00000100d50e7824 */ /* 0x000fe200078e020a */
[----:B------:R-:W-:Y:S01]  /*0d10*/  LEA.HI R3, R3, R234, RZ, 0x3 ;  /* 0x000000ea03037211 */ /* 0x000fe200078f18ff */
[----:B------:R-:W-:Y:S02]  /*0d20*/  IMAD.IADD R15, R192, 0x1, -R15 ;  /* 0x00000001c00f7824 */ /* 0x000fe400078e0a0f */
[----:B------:R-:W-:Y:S02]  /*0d30*/  IMAD.IADD R12, R13, 0x1, -R12 ;  /* 0x000000010d0c7824 */ /* 0x000fe400078e0a0c */
[----:B------:R-:W-:Y:S01]  /*0d40*/  IMAD.SHL.U32 R10, R11, 0x40, RZ ;  /* 0x000000400b0a7824 */ /* 0x000fe200078e00ff */
[----:B------:R-:W-:Y:S01]  /*0d50*/  SHF.R.S32.HI R23, RZ, 0x2, R4 ;  /* 0x00000002ff177819 */ /* 0x000fe20000011404 */
[----:B------:R-:W-:Y:S01]  /*0d60*/  IMAD R14, R15, 0x10, R14 ;  /* 0x000000100f0e7824 */ /* 0x000fe200078e020e */
[----:B------:R-:W-:Y:S01]  /*0d70*/  SHF.R.S32.HI R211, RZ, 0x3, R3 ;  /* 0x00000003ffd37819 */ /* 0x000fe20000011403 */
[----:B------:R-:W-:Y:S01]  /*0d80*/  IMAD.SHL.U32 R13, R12, 0x8, RZ ;  /* 0x000000080c0d7824 */ /* 0x000fe200078e00ff */
[----:B------:R-:W-:Y:S01]  /*0d90*/  LOP3.LUT R10, R10, 0x1c0, RZ, 0xc0, !PT ;  /* 0x000001c00a0a7812 */ /* 0x000fe200078ec0ff */
[----:B------:R-:W-:Y:S01]  /*0da0*/  IMAD.SHL.U32 R9, R9, 0x40, RZ ;  /* 0x0000004009097824 */ /* 0x000fe200078e00ff */
[----:B------:R-:W-:Y:S01]  /*0db0*/  LOP3.LUT R6, R6, 0x7ffffffc, RZ, 0xc0, !PT ;  /* 0x7ffffffc06067812 */ /* 0x000fe200078ec0ff */
[----:B------:R-:W-:Y:S01]  /*0dc0*/  VIADD R226, R23, 0x20 ;  /* 0x0000002017e27836 */ /* 0x000fe20000000000 */
[----:B------:R-:W-:Y:S01]  /*0dd0*/  LOP3.LUT R3, R3, 0xfffffff8, RZ, 0xc0, !PT ;  /* 0xfffffff803037812 */ /* 0x000fe200078ec0ff */
[--C-:B------:R-:W-:Y:S01]  /*0de0*/  IMAD.U32 R223, R14, 0x40, R13.reuse ;  /* 0x000000400edf7824 */ /* 0x100fe200078e000d */
[----:B------:R-:W-:Y:S01]  /*0df0*/  LOP3.LUT R13, R10, 0x8, R13, 0xf8, !PT ;  /* 0x000000080a0d7812 */ /* 0x000fe200078ef80d */
[----:B------:R-:W-:Y:S01]  /*0e00*/  IMAD.IADD R6, R5, 0x1, -R6 ;  /* 0x0000000105067824 */ /* 0x000fe200078e0a06 */
[----:B------:R-:W-:Y:S01]  /*0e10*/  SHF.R.U32.HI R10, RZ, 0x3, R10 ;  /* 0x00000003ff0a7819 */ /* 0x000fe2000001160a */
[----:B------:R-:W-:Y:S01]  /*0e20*/  IMAD.IADD R210, R234, 0x1, -R3 ;  /* 0x00000001ead27824 */ /* 0x000fe200078e0a03 */
[----:B------:R-:W-:-:S02]  /*0e30*/  LOP3.LUT R9, R9, 0x7ffffe00, RZ, 0xc0, !PT ;  /* 0x7ffffe0009097812 */ /* 0x000fc400078ec0ff */
[----:B------:R-:W-:Y:S02]  /*0e40*/  LOP3.LUT R5, R4, 0xfffffffc, RZ, 0xc0, !PT ;  /* 0xfffffffc04057812 */ /* 0x000fe400078ec0ff */
[----:B------:R-:W-:Y:S02]  /*0e50*/  LEA.HI R0, R0, R213, RZ, 0x1 ;  /* 0x000000d500007211 */ /* 0x000fe400078f08ff */
[----:B------:R-:W-:Y:S01]  /*0e60*/  SHF.R.S32.HI R3, RZ, 0x1f, R226 ;  /* 0x0000001fff037819 */ /* 0x000fe200000114e2 */
[----:B------:R-:W-:Y:S01]  /*0e70*/  IMAD R9, R192, 0x400, R9 ;  /* 0x00000400c0097824 */ /* 0x000fe200078e0209 */
[----:B------:R-:W-:Y:S01]  /*0e80*/  LOP3.LUT R10, R13, R10, RZ, 0x3c, !PT ;  /* 0x0000000a0d0a7212 */ /* 0x000fe200078e3cff */
[----:B------:R-:W-:Y:S01]  /*0e90*/  IMAD.IADD R5, R234, 0x1, -R5 ;  /* 0x00000001ea057824 */ /* 0x000fe200078e0a05 */
[----:B------:R-:W-:Y:S01]  /*0ea0*/  LOP3.LUT R0, R0, 0xfffffe, RZ, 0xc0, !PT ;  /* 0x00fffffe00007812 */ /* 0x000fe200078ec0ff */
[----:B------:R-:W-:Y:S01]  /*0eb0*/  IMAD.SHL.U32 R220, R226, 0x40, RZ ;  /* 0x00000040e2dc7824 */ /* 0x000fe200078e00ff */
[----:B------:R-:W-:Y:S01]  /*0ec0*/  LEA.HI R3, R3, R226, RZ, 0x3 ;  /* 0x000000e203037211 */ /* 0x000fe200078f18ff */
[----:B------:R-:W-:Y:S01]  /*0ed0*/  IMAD.IADD R9, R9, 0x1, R10 ;  /* 0x0000000109097824 */ /* 0x000fe200078e020a */
[----:B------:R-:W-:Y:S01]  /*0ee0*/  R2P PR, R11, 0x6 ;  /* 0x000000060b007804 */ /* 0x000fe20000000000 */
[----:B------:R-:W-:Y:S01]  /*0ef0*/  IMAD.IADD R0, R213, 0x1, -R0 ;  /* 0x00000001d5007824 */ /* 0x000fe200078e0a00 */
[----:B------:R-:W-:Y:S01]  /*0f00*/  SHF.R.S32.HI R4, RZ, 0x1f, R4 ;  /* 0x0000001fff047819 */ /* 0x000fe20000011404 */
[----:B------:R-:W-:Y:S01]  /*0f10*/  IMAD.SHL.U32 R3, R3, 0x40, RZ ;  /* 0x0000004003037824 */ /* 0x000fe200078e00ff */
[C---:B------:R-:W-:Y:S01]  /*0f20*/  LEA.HI R7, R5.reuse, R5, RZ, 0x1 ;  /* 0x0000000505077211 */ /* 0x040fe200078f08ff */
[----:B------:R-:W-:Y:S01]  /*0f30*/  IMAD.SHL.U32 R186, R5, 0x4, RZ ;  /* 0x0000000405ba7824 */ /* 0x000fe200078e00ff */
[----:B------:R-:W-:Y:S01]  /*0f40*/  LOP3.LUT R220, R220, 0x1c0, RZ, 0xc0, !PT ;  /* 0x000001c0dcdc7812 */ /* 0x000fe200078ec0ff */
[----:B------:R-:W-:-:S02]  /*0f50*/  IMAD R195, R9, 0x2, R2 ;  /* 0x0000000209c37824 */ /* 0x000fc400078e0202 */
[----:B------:R-:W-:Y:S01]  /*0f60*/  IMAD.MOV.U32 R197, RZ, RZ, 0x20 ;  /* 0x00000020ffc57424 */ /* 0x000fe200078e00ff */
[----:B------:R-:W-:Y:S01]  /*0f70*/  LEA.HI R4, R4, R23, RZ, 0x3 ;  /* 0x0000001704047211 */ /* 0x000fe200078f18ff */
[----:B------:R-:W-:Y:S01]  /*0f80*/  IMAD.SHL.U32 R194, R0, 0x100, RZ ;  /* 0x0000010000c27824 */ /* 0x000fe200078e00ff */
[----:B------:R-:W-:Y:S01]  /*0f90*/  LOP3.LUT R8, R7, 0x1ffffffe, RZ, 0xc0, !PT ;  /* 0x1ffffffe07087812 */ /* 0x000fe200078ec0ff */
[----:B------:R-:W-:Y:S01]  /*0fa0*/  IMAD.SHL.U32 R189, R210, 0x8, RZ ;  /* 0x00000008d2bd7824 */ /* 0x000fe200078e00ff */
[----:B------:R-:W-:Y:S01]  /*0fb0*/  SHF.R.U32.HI R235, RZ, 0x3, R220 ;  /* 0x00000003ffeb7819 */ /* 0x000fe200000116dc */
[----:B------:R-:W-:Y:S01]  /*0fc0*/  VIADD R190, R186, 0x10 ;  /* 0x00000010babe7836 */ /* 0x000fe20000000000 */
[----:B------:R-:W-:Y:S01]  /*0fd0*/  LOP3.LUT R221, R3, 0xfffffe00, RZ, 0xc0, !PT ;  /* 0xfffffe0003dd7812 */ /* 0x000fe200078ec0ff */
[----:B------:R-:W-:Y:S01]  /*0fe0*/  VIADD R198, R195, 0x26800 ;  /* 0x00026800c3c67836 */ /* 0x000fe20000000000 */
[----:B------:R-:W-:Y:S01]  /*0ff0*/  SEL R197, R197, 0xffffffe0, !P1 ;  /* 0xffffffe0c5c57807 */ /* 0x000fe20004800000 */
[C---:B------:R-:W-:Y:S01]  /*1000*/  VIADD R207, R189.reuse, 0x40 ;  /* 0x00000040bdcf7836 */ /* 0x040fe20000000000 */
[----:B------:R-:W-:Y:S01]  /*1010*/  LOP3.LUT R4, R4, 0xfffffff8, RZ, 0xc0, !PT ;  /* 0xfffffff804047812 */ /* 0x000fe200078ec0ff */
[C---:B------:R-:W-:Y:S01]  /*1020*/  VIADD R206, R189.reuse, 0x80 ;  /* 0x00000080bdce7836 */ /* 0x040fe20000000000 */
[----:B------:R-:W-:Y:S01]  /*1030*/  SHF.R.S32.HI R217, RZ, 0x1f, R190 ;  /* 0x0000001fffd97819 */ /* 0x000fe200000114be */
[----:B------:R-:W-:-:S02]  /*1040*/  VIADD R205, R189, 0xc0 ;  /* 0x000000c0bdcd7836 */ /* 0x000fc40000000000 */
[C---:B------:R-:W-:Y:S02]  /*1050*/  VIADD R204, R189.reuse, 0x100 ;  /* 0x00000100bdcc7836 */ /* 0x040fe40000000000 */
[C---:B------:R-:W-:Y:S02]  /*1060*/  VIADD R203, R189.reuse, 0x140 ;  /* 0x00000140bdcb7836 */ /* 0x040fe40000000000 */
[C---:B------:R-:W-:Y:S02]  /*1070*/  VIADD R215, R189.reuse, 0x180 ;  /* 0x00000180bdd77836 */ /* 0x040fe40000000000 */
[----:B------:R-:W-:Y:S02]  /*1080*/  VIADD R214, R189, 0x1c0 ;  /* 0x000001c0bdd67836 */ /* 0x000fe40000000000 */
[----:B------:R-:W-:Y:S02]  /*1090*/  VIADD R196, R195, 0x26840 ;  /* 0x00026840c3c47836 */ /* 0x000fe40000000000 */
[----:B------:R-:W-:-:S02]  /*10a0*/  IMAD.IADD R8, R5, 0x1, -R8 ;  /* 0x0000000105087824 */ /* 0x000fc400078e0a08 */
[C---:B------:R-:W-:Y:S01]  /*10b0*/  @P2 VIADD R196, R198.reuse, 0xffffffc0 ;  /* 0xffffffc0c6c42836 */ /* 0x040fe20000000000 */
[----:B------:R-:W-:Y:S01]  /*10c0*/  CS2R R18, SRZ ;  /* 0x0000000000127805 */ /* 0x000fe2000001ff00 */
[----:B------:R-:W-:Y:S01]  /*10d0*/  IMAD.IADD R198, R198, 0x1, R197 ;  /* 0x00000001c6c67824 */ /* 0x000fe200078e02c5 */
[----:B------:R-:W-:Y:S01]  /*10e0*/  SHF.R.S32.HI R233, RZ, 0x1f, R207 ;  /* 0x0000001fffe97819 */ /* 0x000fe200000114cf */
[----:B------:R-:W-:Y:S01]  /*10f0*/  IMAD.MOV.U32 R208, RZ, RZ, RZ ;  /* 0x000000ffffd07224 */ /* 0x000fe200078e00ff */
[----:B------:R-:W-:Y:S01]  /*1100*/  SHF.R.S32.HI R232, RZ, 0x1f, R206 ;  /* 0x0000001fffe87819 */ /* 0x000fe200000114ce */
[----:B------:R-:W-:Y:S01]  /*1110*/  IMAD.MOV.U32 R185, RZ, RZ, RZ ;  /* 0x000000ffffb97224 */ /* 0x000fe200078e00ff */
[----:B------:R-:W-:Y:S01]  /*1120*/  SHF.R.S32.HI R231, RZ, 0x1f, R205 ;  /* 0x0000001fffe77819 */ /* 0x000fe200000114cd */
[----:B------:R-:W-:Y:S01]  /*1130*/  IMAD.MOV.U32 R22, RZ, RZ, RZ ;  /* 0x000000ffff167224 */ /* 0x000fe200078e00ff */
[----:B------:R-:W-:Y:S01]  /*1140*/  SHF.R.S32.HI R230, RZ, 0x1f, R204 ;  /* 0x0000001fffe67819 */ /* 0x000fe200000114cc */
[----:B------:R-:W-:Y:S01]  /*1150*/  IMAD.IADD R188, R23, 0x1, -R4 ;  /* 0x0000000117bc7824 */ /* 0x000fe200078e0a04 */
[----:B------:R-:W-:Y:S01]  /*1160*/  SHF.R.S32.HI R229, RZ, 0x1f, R203 ;  /* 0x0000001fffe57819 */ /* 0x000fe200000114cb */
[----:B------:R-:W-:Y:S01]  /*1170*/  IMAD.SHL.U32 R218, R190, 0x2, RZ ;  /* 0x00000002beda7824 */ /* 0x000fe200078e00ff */
[----:B------:R-:W-:Y:S01]  /*1180*/  SHF.R.S32.HI R228, RZ, 0x1f, R215 ;  /* 0x0000001fffe47819 */ /* 0x000fe200000114d7 */
[----:B------:R-:W-:Y:S01]  /*1190*/  IMAD.SHL.U32 R193, R6, 0x2, RZ ;  /* 0x0000000206c17824 */ /* 0x000fe200078e00ff */
[----:B------:R-:W-:Y:S01]  /*11a0*/  SHF.R.S32.HI R227, RZ, 0x1f, R214 ;  /* 0x0000001fffe37819 */ /* 0x000fe200000114d6 */
[----:B------:R-:W-:Y:S01]  /*11b0*/  IMAD R222, R8, 0x8, R191 ;  /* 0x0000000808de7824 */ /* 0x000fe200078e02bf */
[----:B------:R-:W-:Y:S01]  /*11c0*/  SHF.L.U64.HI R217, R190, 0x1, R217 ;  /* 0x00000001bed97819 */ /* 0x000fe200000102d9 */
[----:B------:R-:W-:Y:S01]  /*11d0*/  IMAD.IADD R197, R197, 0x1, R196 ;  /* 0x00000001c5c57824 */ /* 0x000fe200078e02c4 */
[----:B--2---:R-:W-:Y:S01]  /*11e0*/  LOP3.LUT R184, R16, 0x1, RZ, 0xfc, !PT ;  /* 0x0000000110b87812 */ /* 0x004fe200078efcff */
[----:B------:R-:W-:-:S05]  /*11f0*/  IMAD.SHL.U32 R16, R5, 0x8, RZ ;  /* 0x0000000805107824 */ /* 0x000fca00078e00ff */
[----:B------:R-:W-:-:S04]  /*1200*/  LOP3.LUT R0, R220, 0x38, R16, 0xf8, !PT ;  /* 0x00000038dc007812 */ /* 0x000fc800078ef810 */
[----:B------:R-:W-:-:S05]  /*1210*/  LOP3.LUT R219, R221, R0, R235, 0xf6, !PT ;  /* 0x00000000dddb7212 */ /* 0x000fca00078ef6eb */
[----:B------:R-:W-:-:S07]  /*1220*/  IMAD R219, R219, 0x2, R2 ;  /* 0x00000002dbdb7824 */ /* 0x000fce00078e0202 */
.L_x_3969:
[----:B01-3--:R-:W0:Y:S01]  /*1230*/  LDC.64 R4, c[0x0][0xc88] ;  /* 0x00032200ff047b82 */ /* 0x00be220000000a00 */
        /* <DEDUP_REMOVED lines=25> */
[----:B----4-:R-:W-:-:S03]  /*13d0*/  @P1 IADD3.X R7, R201, UR9, RZ, P2, !PT ;  /* 0x00000009c9071c10 */ /* 0x010fc600097fe4ff */
        /* <DEDUP_REMOVED lines=25> */
.L_x_3851:
[----:B------:R-:W-:Y:S02]  /*1570*/  IMAD.U32 R46, RZ, RZ, UR5 ;  /* 0x00000005ff2e7e24 */ /* 0x000fe4000f8e00ff */
[----:B------:R-:W-:Y:S01]  /*1580*/  IMAD.U32 R28, RZ, RZ, UR4 ;  /* 0x00000004ff1c7e24 */ /* 0x000fe2000f8e00ff */
[----:B------:R-:W-:Y:S06]  /*1590*/  @!P2 BRA `(.L_x_3852) ;  /* 0x000000000010a947 */ /* 0x000fec0003800000 */
[----:B------:R-:W-:-:S04]  /*15a0*/  IADD3 R4, P0, R200, UR8, RZ ;  /* 0x00000008c8047c10 */ /* 0x000fc8000ff1e0ff */
[----:B------:R-:W-:-:S05]  /*15b0*/  IADD3.X R5, R201, UR9, RZ, P0, !PT ;  /* 0x00000009c9057c10 */ /* 0x000fca00087fe4ff */
[----:B------:R0:W5:Y:S01]  /*15c0*/  LDG.E R28, desc[UR40][R4.64] ;  /* 0x00000028041c7981 */ /* 0x000162000c1e1900 */
[----:B------:R-:W-:Y:S05]  /*15d0*/  BRA `(.L_x_3853) ;  /* 0x0000000000107947 */ /* 0x000fea0003800000 */
.L_x_3852:
[----:B------:R-:W-:Y:S05]  /*15e0*/  @!P0 BRA `(.L_x_3853) ;  /* 0x00000000000c8947 */ /* 0x000fea0003800000 */
[----:B------:R-:W2:Y:S04]  /*15f0*/  LDG.E R5, desc[UR40][R8.64] ;  /* 0x0000002808057981 */ /* 0x000ea8000c1e1900 */
[----:B------:R-:W2:Y:S02]  /*1600*/  LDG.E R28, desc[UR40][R8.64+0x4] ;  /* 0x00000428081c7981 */ /* 0x000ea4000c1e1900 */
[----:B--2---:R-:W-:-:S07]  /*1610*/  IMAD.IADD R28, R28, 0x1, -R5 ;  /* 0x000000011c1c7824 */ /* 0x004fce00078e0a05 */
.L_x_3853:
[----:B------:R-:W-:Y:S02]  /*1620*/  ULDC.64 UR4, c[0x0][0xa10] ;  /* 0x0002840000047ab9 */ /* 0x000fe40000000a00 */
[----:B------:R-:W-:-:S04]  /*1630*/  ISETP.NE.U32.AND P0, PT, RZ, UR4, PT ;  /* 0x00000004ff007c0c */ /* 0x000fc8000bf05070 */
[----:B------:R-:W-:Y:S01]  /*1640*/  ISETP.NE.AND.EX P0, PT, RZ, UR5, PT, P0 ;  /* 0x00000005ff007c0c */ /* 0x000fe2000bf05300 */
[----:B-----5:R-:W-:Y:S01]  /*1650*/  IMAD.IADD R11, R28, 0x1, -R3 ;  /* 0x000000011c0b7824 */ /* 0x020fe200078e0a03 */
[----:B------:R-:W-:-:S11]  /*1660*/  ULDC.64 UR4, c[0x0][0xa30] ;  /* 0x00028c0000047ab9 */ /* 0x000fd60000000a00 */
[----:B0-----:R-:W0:Y:S02]  /*1670*/  @P0 LDC.64 R4, c[0x0][0xa10] ;  /* 0x00028400ff040b82 */ /* 0x001e240000000a00 */
[----:B0-----:R-:W-:-:S05]  /*1680*/  @P0 IMAD.WIDE R4, R29, 0x4, R4 ;  /* 0x000000041d040825 */ /* 0x001fca00078e0204 */
[----:B------:R-:W2:Y:S04]  /*1690*/  @P0 LDG.E R0, desc[UR40][R4.64] ;  /* 0x0000002804000981 */ /* 0x000ea8000c1e1900 */
[----:B------:R-:W2:Y:S01]  /*16a0*/  @P0 LDG.E R9, desc[UR40][R4.64+0x4] ;  /* 0x0000042804090981 */ /* 0x000ea2000c1e1900 */
[----:B------:R-:W-:Y:S01]  /*16b0*/  IMAD.MOV R44, RZ, RZ, -R11 ;  /* 0x000000ffff2c7224 */ /* 0x000fe200078e0a0b */
[----:B------:R-:W-:Y:S01]  /*16c0*/  ISETP.NE.U32.AND P1, PT, RZ, UR4, PT ;  /* 0x00000004ff007c0c */ /* 0x000fe2000bf25070 */
[----:B------:R-:W-:-:S03]  /*16d0*/  IMAD.MOV.U32 R27, RZ, RZ, R28 ;  /* 0x000000ffff1b7224 */ /* 0x000fc600078e001c */
[----:B------:R-:W-:Y:S02]  /*16e0*/  VIMNMX R44, RZ, R44, !PT ;  /* 0x0000002cff2c7248 */ /* 0x000fe40007fe0100 */
[----:B------:R-:W-:-:S13]  /*16f0*/  ISETP.NE.AND.EX P1, PT, RZ, UR5, PT, P1 ;  /* 0x00000005ff007c0c */ /* 0x000fda000bf25310 */
[----:B------:R-:W-:-:S04]  /*1700*/  @P1 IADD3 R6, P2, R200, UR4, RZ ;  /* 0x00000004c8061c10 */ /* 0x000fc8000ff5e0ff */
[----:B------:R-:W-:-:S05]  /*1710*/  @P1 IADD3.X R7, R201, UR5, RZ, P2, !PT ;  /* 0x00000005c9071c10 */ /* 0x000fca00097fe4ff */
[----:B------:R0:W5:Y:S01]  /*1720*/  @P1 LDG.E R27, desc[UR40][R6.64] ;  /* 0x00000028061b1981 */ /* 0x000162000c1e1900 */
        /* <DEDUP_REMOVED lines=14> */
[----:B------:R-:W-:Y:S02]  /*1810*/  @P0 SHF.R.S32.HI R45, RZ, 0x6, R5 ;  /* 0x00000006ff2d0819 */ /* 0x000fe40000011405 */
[----:B------:R-:W-:Y:S02]  /*1820*/  PLOP3.LUT P0, PT, PT, PT, PT, 0x80, 0x0 ;  /* 0x000000000000781c */ /* 0x000fe40003f0f070 */
        /* <DEDUP_REMOVED lines=22> */
.L_x_3856:
[----:B------:R-:W-:Y:S05]  /*1990*/  BSYNC B6 ;  /* 0x0000000000067941 */ /* 0x000fea0003800000 */
.L_x_3855:
        /* <DEDUP_REMOVED lines=20> */
.L_x_3858:
[----:B------:R-:W-:Y:S05]  /*1ae0*/  BSYNC B6 ;  /* 0x0000000000067941 */ /* 0x000fea0003800000 */
.L_x_3857:
[----:B------:R-:W-:Y:S01]  /*1af0*/  ULDC.64 UR4, c[0x0][0x9f8] ;  /* 0x00027e0000047ab9 */ /* 0x000fe20000000a00 */
[----:B------:R-:W0:Y:S01]  /*1b00*/  LDC.64 R50, c[0x0][0x300] ;  /* 0x0000c000ff327b82 */ /* 0x000e220000000a00 */
[----:B------:R-:W-:Y:S01]  /*1b10*/  ISETP.NE.U32.AND P0, PT, RZ, UR4, PT ;  /* 0x00000004ff007c0c */ /* 0x000fe2000bf05070 */
[----:B------:R-:W-:Y:S01]  /*1b20*/  IMAD.IADD R42, R31, 0x1, R28 ;  /* 0x000000011f2a7824 */ /* 0x000fe200078e021c */
[----:B------:R-:W-:Y:S02]  /*1b30*/  ULDC.64 UR6, c[0x0][0x330] ;  /* 0x0000cc0000067ab9 */ /* 0x000fe40000000a00 */
[----:B------:R-:W-:Y:S02]  /*1b40*/  ISETP.NE.AND.EX P0, PT, RZ, UR5, PT, P0 ;  /* 0x00000005ff007c0c */ /* 0x000fe4000bf05300 */
[----:B------:R-:W-:Y:S01]  /*1b50*/  SHF.R.S32.HI R17, RZ, 0x1f, R16 ;  /* 0x0000001fff117819 */ /* 0x000fe20000011410 */
[----:B------:R-:W1:Y:S08]  /*1b60*/  LDC.64 R54, c[0x0][0x3f8] ;  /* 0x0000fe00ff367b82 */ /* 0x000e700000000a00 */
[----:B------:R-:W2:Y:S02]  /*1b70*/  LDC R43, c[0x0][0x3f4] ;  /* 0x0000fd00ff2b7b82 */ /* 0x000ea40000000800 */
[----:B------:R-:W-:-:S04]  /*1b80*/  @P0 IADD3 R4, P1, R200, UR4, RZ ;  /* 0x00000004c8040c10 */ /* 0x000fc8000ff3e0ff */
[----:B------:R-:W-:Y:S01]  /*1b90*/  @P0 IADD3.X R5, R201, UR5, RZ, P1, !PT ;  /* 0x00000005c9050c10 */ /* 0x000fe20008ffe4ff */
[----:B------:R-:W-:-:S04]  /*1ba0*/  ULDC.64 UR4, c[0x0][0x308] ;  /* 0x0000c20000047ab9 */ /* 0x000fc80000000a00 */
[----:B------:R3:W4:Y:S01]  /*1bb0*/  @P0 LDG.E R29, desc[UR40][R4.64] ;  /* 0x00000028041d0981 */ /* 0x000722000c1e1900 */
[----:B------:R-:W-:Y:S01]  /*1bc0*/  SHF.R.S32.HI R28, RZ, 0x1f, R42 ;  /* 0x0000001fff1c7819 */ /* 0x000fe2000001142a */
[-C--:B0-----:R-:W-:Y:S01]  /*1bd0*/  IMAD.WIDE.U32 R6, R42, R50.reuse, RZ ;  /* 0x000000322a067225 */ /* 0x081fe200078e00ff */
[----:B------:R-:W-:Y:S01]  /*1be0*/  SHF.R.S32.HI R187, RZ, 0x1f, R186 ;  /* 0x0000001fffbb7819 */ /* 0x000fe200000114ba */
[----:B------:R-:W0:Y:S01]  /*1bf0*/  S2R R52, SR_TID.X ;  /* 0x0000000000347919 */ /* 0x000e220000002100 */
[----:B------:R-:W-:Y:S01]  /*1c00*/  SHF.L.U64.HI R49, R50, 0x6, R51 ;  /* 0x0000000632317819 */ /* 0x000fe20000010233 */
[----:B------:R-:W-:Y:S02]  /*1c10*/  IMAD R0, R28, R50, RZ ;  /* 0x000000321c007224 */ /* 0x000fe400078e02ff */
[----:B------:R-:W-:Y:S02]  /*1c20*/  IMAD.SHL.U32 R14, R188, 0x40, RZ ;  /* 0x00000040bc0e7824 */ /* 0x000fe400078e00ff */
[----:B------:R-:W-:Y:S01]  /*1c30*/  IMAD R3, R42, R51, R0 ;  /* 0x000000332a037224 */ /* 0x000fe200078e0200 */
[----:B------:R-:W-:Y:S01]  /*1c40*/  SHF.R.S32.HI R0, RZ, 0x1f, R26 ;  /* 0x0000001fff007819 */ /* 0x000fe2000001141a */
[----:B---3--:R-:W-:Y:S01]  /*1c50*/  IMAD.WIDE.U32 R4, R26, UR6, R16 ;  /* 0x000000061a047c25 */ /* 0x008fe2000f8e0010 */
[----:B--2---:R-:W-:-:S03]  /*1c60*/  ISETP.GE.AND P2, PT, R16, R43, PT ;  /* 0x0000002b1000720c */ /* 0x004fc60003f46270 */
[----:B------:R-:W-:Y:S01]  /*1c70*/  IMAD.IADD R7, R7, 0x1, R3 ;  /* 0x0000000107077824 */ /* 0x000fe200078e0203 */
[----:B------:R-:W-:Y:S01]  /*1c80*/  SEL R15, R43, RZ, P2 ;  /* 0x000000ff2b0f7207 */ /* 0x000fe20001000000 */
[----:B------:R-:W-:Y:S01]  /*1c90*/  IMAD R3, R0, UR6, RZ ;  /* 0x0000000600037c24 */ /* 0x000fe2000f8e02ff */
[----:B------:R-:W-:Y:S01]  /*1ca0*/  P2R R68, PR, RZ, 0x4 ;  /* 0x00000004ff447803 */ /* 0x000fe20000000000 */
[----:B------:R-:W-:-:S04]  /*1cb0*/  IMAD.WIDE.U32 R6, R26, UR4, R6 ;  /* 0x000000041a067c25 */ /* 0x000fc8000f8e0006 */
[----:B------:R-:W-:Y:S01]  /*1cc0*/  IMAD R33, R26, UR7, R3 ;  /* 0x000000071a217c24 */ /* 0x000fe2000f8e0203 */
[----:B------:R-:W-:Y:S01]  /*1cd0*/  ULDC.64 UR6, c[0x0][0xa08] ;  /* 0x0002820000067ab9 */ /* 0x000fe20000000a00 */
[----:B------:R-:W-:Y:S01]  /*1ce0*/  IMAD R3, R0, UR4, RZ ;  /* 0x0000000400037c24 */ /* 0x000fe2000f8e02ff */
[----:B------:R-:W-:Y:S01]  /*1cf0*/  ISETP.NE.U32.AND P0, PT, RZ, UR6, PT ;  /* 0x00000006ff007c0c */ /* 0x000fe2000bf05070 */
[----:B------:R-:W-:Y:S02]  /*1d00*/  IMAD.IADD R33, R5, 0x1, R33 ;  /* 0x0000000105217824 */ /* 0x000fe400078e0221 */
[----:B------:R-:W-:Y:S01]  /*1d10*/  IMAD R3, R26, UR5, R3 ;  /* 0x000000051a037c24 */ /* 0x000fe2000f8e0203 */
[----:B------:R-:W-:Y:S01]  /*1d20*/  ISETP.NE.AND.EX P0, PT, RZ, UR7, PT, P0 ;  /* 0x00000007ff007c0c */ /* 0x000fe2000bf05300 */
[----:B------:R-:W-:Y:S01]  /*1d30*/  ULDC.64 UR4, c[0x0][0x310] ;  /* 0x0000c40000047ab9 */ /* 0x000fe20000000a00 */
[----:B------:R-:W-:Y:S01]  /*1d40*/  ULDC.64 UR6, c[0x0][0x338] ;  /* 0x0000ce0000067ab9 */ /* 0x000fe20000000a00 */
[----:B------:R-:W-:Y:S01]  /*1d50*/  IMAD.IADD R7, R7, 0x1, R3 ;  /* 0x0000000107077824 */ /* 0x000fe200078e0203 */
[----:B------:R-:W-:Y:S01]  /*1d60*/  SHF.R.S32.HI R3, RZ, 0x1f, R23 ;  /* 0x0000001fff037819 */ /* 0x000fe20000011417 */
[----:B------:R-:W-:Y:S01]  /*1d70*/  IMAD.MOV.U32 R32, RZ, RZ, R4 ;  /* 0x000000ffff207224 */ /* 0x000fe200078e0004 */
[----:B0-----:R-:W-:Y:S01]  /*1d80*/  SHF.R.U32.HI R52, RZ, 0x7, R52 ;  /* 0x00000007ff347819 */ /* 0x001fe20000011634 */
[----:B------:R-:W0:Y:S01]  /*1d90*/  LDC.64 R4, c[0x0][0x408] ;  /* 0x00010200ff047b82 */ /* 0x000e220000000a00 */
[----:B------:R-:W-:-:S02]  /*1da0*/  IMAD.IADD R15, R16, 0x1, R15 ;  /* 0x00000001100f7824 */ /* 0x000fc400078e020f */
[----:B------:R-:W-:Y:S02]  /*1db0*/  VIADD R72, R16, 0x20 ;  /* 0x0000002010487836 */ /* 0x000fe40000000000 */
[----:B------:R-:W-:Y:S01]  /*1dc0*/  IMAD.SHL.U32 R60, R43, 0x2, RZ ;  /* 0x000000022b3c7824 */ /* 0x000fe200078e00ff */
[----:B------:R-:W-:Y:S01]  /*1dd0*/  SHF.R.S32.HI R48, RZ, 0x1f, R15 ;  /* 0x0000001fff307819 */ /* 0x000fe2000001140f */
[----:B------:R-:W-:-:S03]  /*1de0*/  VIADD R59, R52, 0x8 ;  /* 0x00000008343b7836 */ /* 0x000fc60000000000 */
[----:B------:R-:W-:-:S04]  /*1df0*/  LEA.HI R48, R48, R15, RZ, 0x3 ;  /* 0x0000000f30307211 */ /* 0x000fc800078f18ff */
[----:B------:R-:W-:-:S04]  /*1e00*/  LOP3.LUT R65, R48, 0xfffffff8, RZ, 0xc0, !PT ;  /* 0xfffffff830417812 */ /* 0x000fc800078ec0ff */
[----:B------:R-:W-:Y:S01]  /*1e10*/  SHF.R.S32.HI R71, RZ, 0x1f, R65 ;  /* 0x0000001fff477819 */ /* 0x000fe20000011441 */
[----:B0-----:R-:W-:Y:S01]  /*1e20*/  IMAD R12, R3, R4, RZ ;  /* 0x00000004030c7224 */ /* 0x001fe200078e02ff */
[C---:B------:R-:W-:Y:S01]  /*1e30*/  SHF.L.U64.HI R56, R4.reuse, 0x6, R5 ;  /* 0x0000000604387819 */ /* 0x040fe20000010205 */
[----:B------:R-:W-:Y:S02]  /*1e40*/  IMAD.SHL.U32 R57, R4, 0x40, RZ ;  /* 0x0000004004397824 */ /* 0x000fe400078e00ff */
[----:B------:R-:W-:Y:S01]  /*1e50*/  IMAD R31, R23, R5, R12 ;  /* 0x00000005171f7224 */ /* 0x000fe200078e020c */
[----:B----4-:R-:W-:Y:S02]  /*1e60*/  SHF.R.S32.HI R0, RZ, 0x1f, R29 ;  /* 0x0000001fff007819 */ /* 0x010fe4000001141d */
[----:B------:R-:W-:Y:S02]  /*1e70*/  SEL R11, R29, RZ, !P0 ;  /* 0x000000ff1d0b7207 */ /* 0x000fe40004000000 */
[----:B------:R-:W-:-:S03]  /*1e80*/  SEL R0, R0, RZ, !P0 ;  /* 0x000000ff00007207 */ /* 0x000fc60004000000 */
[----:B------:R-:W-:-:S04]  /*1e90*/  IMAD.WIDE.U32 R20, R11, UR4, R6 ;  /* 0x000000040b147c25 */ /* 0x000fc8000f8e0006 */
[C---:B------:R-:W-:Y:S02]  /*1ea0*/  IMAD R6, R0.reuse, UR6, RZ ;  /* 0x0000000600067c24 */ /* 0x040fe4000f8e02ff */
[----:B------:R-:W-:Y:S01]  /*1eb0*/  IMAD R8, R0, UR4, RZ ;  /* 0x0000000400087c24 */ /* 0x000fe2000f8e02ff */
[----:B------:R-:W-:Y:S01]  /*1ec0*/  ULDC UR4, c[0x0][0x2f4] ;  /* 0x0000bd0000047ab9 */ /* 0x000fe20000000800 */
[----:B------:R-:W-:Y:S01]  /*1ed0*/  IMAD R73, R11, UR7, R6 ;  /* 0x000000070b497c24 */ /* 0x000fe2000f8e0206 */
[----:B------:R-:W-:Y:S01]  /*1ee0*/  ISETP.GE.AND P4, PT, R16, UR4, PT ;  /* 0x0000000410007c0c */ /* 0x000fe2000bf86270 */
[----:B-1----:R-:W-:Y:S01]  /*1ef0*/  IMAD R6, R3, R54, RZ ;  /* 0x0000003603067224 */ /* 0x002fe200078e02ff */
[----:B------:R-:W-:Y:S01]  /*1f00*/  ISETP.GE.AND P3, PT, R72, UR4, PT ;  /* 0x0000000448007c0c */ /* 0x000fe2000bf66270 */
[C---:B------:R-:W-:Y:S02]  /*1f10*/  IMAD R13, R11.reuse, UR5, R8 ;  /* 0x000000050b0d7c24 */ /* 0x040fe4000f8e0208 */
[----:B------:R-:W-:-:S04]  /*1f20*/  IMAD.WIDE.U32 R32, R11, UR6, R32 ;  /* 0x000000060b207c25 */ /* 0x000fc8000f8e0020 */
[C---:B------:R-:W-:Y:S02]  /*1f30*/  IMAD R29, R23.reuse, R55, R6 ;  /* 0x00000037171d7224 */ /* 0x040fe400078e0206 */
[----:B------:R-:W-:-:S04]  /*1f40*/  IMAD.WIDE.U32 R6, R23, R54, R186 ;  /* 0x0000003617067225 */ /* 0x000fc800078e00ba */
[----:B------:R-:W-:-:S04]  /*1f50*/  IMAD.WIDE.U32 R10, R23, R54, R16 ;  /* 0x00000036170a7225 */ /* 0x000fc800078e0010 */
[----:B------:R-:W-:Y:S02]  /*1f60*/  IMAD.IADD R7, R7, 0x1, R29 ;  /* 0x0000000107077824 */ /* 0x000fe400078e021d */
[----:B------:R-:W-:Y:S01]  /*1f70*/  IMAD.IADD R11, R29, 0x1, R11 ;  /* 0x000000011d0b7824 */ /* 0x000fe200078e020b */
[----:B-----5:R-:W-:Y:S01]  /*1f80*/  SHF.R.S32.HI R29, RZ, 0x1f, R27 ;  /* 0x0000001fff1d7819 */ /* 0x020fe2000001141b */
[-C--:B------:R-:W-:Y:S02]  /*1f90*/  IMAD R0, R3, R50.reuse, RZ ;  /* 0x0000003203007224 */ /* 0x080fe400078e02ff */
[----:B------:R-:W-:-:S04]  /*1fa0*/  IMAD.WIDE.U32 R8, R23, R50, R16 ;  /* 0x0000003217087225 */ /* 0x000fc800078e0010 */
[----:B------:R-:W-:Y:S02]  /*1fb0*/  IMAD R30, R29, R54, RZ ;  /* 0x000000361d1e7224 */ /* 0x000fe400078e02ff */
[----:B------:R-:W-:Y:S01]  /*1fc0*/  IMAD R47, R23, R51, R0 ;  /* 0x00000033172f7224 */ /* 0x000fe200078e0200 */
[----:B------:R-:W-:Y:S01]  /*1fd0*/  SHF.L.U64.HI R51, R54, 0x6, R55 ;  /* 0x0000000636337819 */ /* 0x000fe20000010237 */
[----:B------:R-:W-:Y:S01]  /*1fe0*/  IMAD R63, R27, R55, R30 ;  /* 0x000000371b3f7224 */ /* 0x000fe200078e021e */
[----:B------:R-:W-:Y:S01]  /*1ff0*/  LOP3.LUT R55, R14, 0x1c0, RZ, 0xc0, !PT ;  /* 0x000001c00e377812 */ /* 0x000fe200078ec0ff */
[----:B------:R-:W-:Y:S01]  /*2000*/  IMAD R30, R29, R4, RZ ;  /* 0x000000041d1e7224 */ /* 0x000fe200078e02ff */
[----:B------:R-:W-:Y:S01]  /*2010*/  IADD3 R0, P0, R20, R8, RZ ;  /* 0x0000000814007210 */ /* 0x000fe20007f1e0ff */
[----:B------:R-:W-:Y:S01]  /*2020*/  IMAD.IADD R26, R21, 0x1, R13 ;  /* 0x00000001151a7824 */ /* 0x000fe200078e020d */
[----:B------:R-:W-:Y:S01]  /*2030*/  SHF.R.U32.HI R58, RZ, 0x3, R55 ;  /* 0x00000003ff3a7819 */ /* 0x000fe20000011637 */
[----:B------:R-:W-:Y:S01]  /*2040*/  IMAD R69, R27, R5, R30 ;  /* 0x000000051b457224 */ /* 0x000fe200078e021e */
[--C-:B------:R-:W-:Y:S01]  /*2050*/  LOP3.LUT R5, R55, 0x18, R16.reuse, 0xf8, !PT ;  /* 0x0000001837057812 */ /* 0x100fe200078ef810 */
[----:B------:R-:W-:Y:S01]  /*2060*/  IMAD.WIDE.U32 R12, R23, R4, R16 ;  /* 0x00000004170c7225 */ /* 0x000fe200078e0010 */
[----:B------:R-:W-:-:S02]  /*2070*/  IADD3.X R47, R26, R9, R47, P0, !PT ;  /* 0x000000091a2f7210 */ /* 0x000fc400007fe42f */
[----:B------:R-:W-:Y:S01]  /*2080*/  LOP3.LUT R5, R5, R58, RZ, 0x3c, !PT ;  /* 0x0000003a05057212 */ /* 0x000fe200078e3cff */
[C---:B------:R-:W-:Y:S01]  /*2090*/  IMAD.WIDE.U32 R8, R23.reuse, R4, R186 ;  /* 0x0000000417087225 */ /* 0x040fe200078e00ba */
[----:B------:R-:W-:-:S03]  /*20a0*/  IADD3 R42, P0, R23, R42, RZ ;  /* 0x0000002a172a7210 */ /* 0x000fc60007f1e0ff */
[----:B------:R-:W-:Y:S01]  /*20b0*/  IMAD R62, R192, 0x200, R5 ;  /* 0x00000200c03e7824 */ /* 0x000fe200078e0205 */
[----:B------:R-:W-:Y:S01]  /*20c0*/  LOP3.LUT R5, R55, 0x38, R48, 0xf8, !PT ;  /* 0x0000003837057812 */ /* 0x000fe200078ef830 */
[----:B------:R-:W-:Y:S02]  /*20d0*/  IMAD.IADD R9, R9, 0x1, R31 ;  /* 0x0000000109097824 */ /* 0x000fe400078e021f */
[----:B------:R-:W-:Y:S01]  /*20e0*/  IMAD.IADD R13, R31, 0x1, R13 ;  /* 0x000000011f0d7824 */ /* 0x000fe200078e020d */
[----:B------:R-:W-:Y:S01]  /*20f0*/  LOP3.LUT R5, R5, R58, RZ, 0x3c, !PT ;  /* 0x0000003a05057212 */ /* 0x000fe200078e3cff */
[----:B------:R-:W-:-:S04]  /*2100*/  IMAD.WIDE.U32 R34, R27, R54, R6 ;  /* 0x000000361b227225 */ /* 0x000fc800078e0006 */
[----:B------:R-:W-:-:S04]  /*2110*/  IMAD.WIDE.U32 R38, R27, R4, R8 ;  /* 0x000000041b267225 */ /* 0x000fc800078e0008 */
[----:B------:R-:W-:-:S04]  /*2120*/  IMAD.WIDE.U32 R36, R27, R54, R10 ;  /* 0x000000361b247225 */ /* 0x000fc800078e000a */
[----:B------:R-:W-:-:S04]  /*2130*/  IMAD.WIDE.U32 R40, R27, R4, R12 ;  /* 0x000000041b287225 */ /* 0x000fc800078e000c */
[----:B------:R-:W-:Y:S02]  /*2140*/  IMAD.IADD R61, R35, 0x1, R63 ;  /* 0x00000001233d7824 */ /* 0x000fe400078e023f */
[----:B------:R-:W-:Y:S02]  /*2150*/  IMAD.IADD R67, R39, 0x1, R69 ;  /* 0x0000000127437824 */ /* 0x000fe400078e0245 */
[----:B------:R-:W-:Y:S02]  /*2160*/  IMAD.SHL.U32 R50, R50, 0x40, RZ ;  /* 0x0000004032327824 */ /* 0x000fe400078e00ff */
[----:B------:R-:W-:Y:S02]  /*2170*/  IMAD.SHL.U32 R54, R54, 0x40, RZ ;  /* 0x0000004036367824 */ /* 0x000fe400078e00ff */
[----:B------:R-:W-:Y:S02]  /*2180*/  IMAD.X R43, R28, 0x1, R3, P0 ;  /* 0x000000011c2b7824 */ /* 0x000fe400000e0603 */
[----:B------:R-:W-:-:S02]  /*2190*/  IMAD.IADD R63, R63, 0x1, R37 ;  /* 0x000000013f3f7824 */ /* 0x000fc400078e0225 */
[----:B------:R-:W-:Y:S02]  /*21a0*/  IMAD.IADD R69, R69, 0x1, R41 ;  /* 0x0000000145457824 */ /* 0x000fe400078e0229 */
[----:B------:R-:W-:Y:S02]  /*21b0*/  IMAD R64, R192, 0x200, R5 ;  /* 0x00000200c0407824 */ /* 0x000fe400078e0205 */
[----:B------:R-:W-:-:S07]  /*21c0*/  IMAD.IADD R73, R33, 0x1, R73 ;  /* 0x0000000121497824 */ /* 0x000fce00078e0249 */
.L_x_3888:
[----:B0-----:R-:W0:Y:S01]  /*21d0*/  LDC R77, c[0x0][0x3f4] ;  /* 0x0000fd00ff4d7b82 */ /* 0x001e220000000800 */
[----:B------:R-:W-:Y:S01]  /*21e0*/  VIADD R45, R45, 0xffffffff ;  /* 0xffffffff2d2d7836 */ /* 0x000fe20000000000 */
[----:B------:R-:W-:Y:S05]  /*21f0*/  YIELD ;  /* 0x0000000000007946 */ /* 0x000fea0003800000 */
[----:B------:R-:W-:Y:S01]  /*2200*/  SHF.R.S32.HI R70, RZ, 0x1f, R45 ;  /* 0x0000001fff467819 */ /* 0x000fe2000001142d */
[----:B----4-:R-:W1:Y:S01]  /*2210*/  LDC.64 R52, c[0x0][0x2e8] ;  /* 0x0000ba00ff347b82 */ /* 0x010e620000000a00 */
[-C--:B------:R-:W-:Y:S01]  /*2220*/  IMAD R5, R49, R45.reuse, RZ ;  /* 0x0000002d31057224 */ /* 0x080fe200078e02ff */
[----:B------:R-:W-:Y:S01]  /*2230*/  BSSY B0, `(.L_x_3859) ;  /* 0x0000190000007945 */ /* 0x000fe20003800000 */
[----:B---3--:R-:W-:Y:S01]  /*2240*/  IMAD.WIDE.U32 R14, R50, R45, RZ ;  /* 0x0000002d320e7225 */ /* 0x008fe200078e00ff */
[----:B------:R-:W-:-:S03]  /*2250*/  ISETP.GT.AND P2, PT, R45, R44, PT ;  /* 0x0000002c2d00720c */ /* 0x000fc60003f44270 */
[----:B------:R-:W-:Y:S01]  /*2260*/  IMAD R5, R70, R50, R5 ;  /* 0x0000003246057224 */ /* 0x000fe200078e0205 */
[----:B------:R-:W-:Y:S01]  /*2270*/  IADD3 R4, P0, R0, R14, RZ ;  /* 0x0000000e00047210 */ /* 0x000fe20007f1e0ff */
[----:B--2---:R-:W-:Y:S02]  /*2280*/  IMAD.SHL.U32 R31, R19, 0x1000, RZ ;  /* 0x00001000131f7824 */ /* 0x004fe400078e00ff */
[----:B------:R-:W-:Y:S02]  /*2290*/  IMAD.IADD R78, R15, 0x1, R5 ;  /* 0x000000010f4e7824 */ /* 0x000fe400078e0205 */
[----:B------:R-:W-:Y:S02]  /*22a0*/  IMAD.IADD R5, R62, 0x1, R31 ;  /* 0x000000013e057824 */ /* 0x000fe400078e021f */
[----:B------:R-:W-:Y:S01]  /*22b0*/  IMAD.X R6, R78, 0x1, R47, P0 ;  /* 0x000000014e067824 */ /* 0x000fe200000e062f */
[----:B0-----:R-:W-:Y:S01]  /*22c0*/  ISETP.GE.AND P0, PT, R77, 0x1, PT ;  /* 0x000000014d00780c */ /* 0x001fe20003f06270 */
[----:B------:R-:W-:Y:S01]  /*22d0*/  IMAD R30, R5, 0x2, R2 ;  /* 0x00000002051e7824 */ /* 0x000fe200078e0202 */
[----:B-1----:R-:W-:-:S04]  /*22e0*/  LEA R12, P1, R4, R52, 0x1 ;  /* 0x00000034040c7211 */ /* 0x002fc800078208ff */
[----:B------:R-:W-:-:S07]  /*22f0*/  LEA.HI.X R13, R4, R53, R6, 0x1, P1 ;  /* 0x00000035040d7211 */ /* 0x000fce00008f0c06 */
[----:B------:R-:W-:Y:S05]  /*2300*/  @!P0 BRA `(.L_x_3860) ;  /* 0x0000001400a88947 */ /* 0x000fea0003800000 */
[----:B------:R-:W-:Y:S01]  /*2310*/  ULDC.U8 UR4, c[0x0][0x410] ;  /* 0x0001040000047ab9 */ /* 0x000fe20000000000 */
[-C--:B------:R-:W-:Y:S01]  /*2320*/  IMAD R7, R51, R45.reuse, RZ ;  /* 0x0000002d33077224 */ /* 0x080fe200078e02ff */
[----:B------:R-:W-:Y:S01]  /*2330*/  ISETP.NE.AND P0, PT, RZ, UR4, PT ;  /* 0x00000004ff007c0c */ /* 0x000fe2000bf05270 */
[----:B------:R-:W-:-:S04]  /*2340*/  IMAD.WIDE.U32 R4, R54, R45, RZ ;  /* 0x0000002d36047225 */ /* 0x000fc800078e00ff */
[----:B------:R-:W-:-:S04]  /*2350*/  IMAD R7, R70, R54, R7 ;  /* 0x0000003646077224 */ /* 0x000fc800078e0207 */
[----:B------:R-:W-:-:S04]  /*2360*/  IMAD.IADD R74, R5, 0x1, R7 ;  /* 0x00000001054a7824 */ /* 0x000fc800078e0207 */
[----:B------:R-:W-:Y:S05]  /*2370*/  @!P0 BRA `(.L_x_3861) ;  /* 0x0000000800a88947 */ /* 0x000fea0003800000 */
[----:B------:R-:W-:Y:S01]  /*2380*/  IMAD R6, R45, -0x40, R46 ;  /* 0xffffffc02d067824 */ /* 0x000fe200078e022e */
[----:B------:R-:W-:Y:S01]  /*2390*/  BSSY B1, `(.L_x_3862) ;  /* 0x000001d000017945 */ /* 0x000fe20003800000 */
[----:B------:R-:W-:Y:S02]  /*23a0*/  CS2R R8, SRZ ;  /* 0x0000000000087805 */ /* 0x000fe4000001ff00 */
[----:B------:R-:W-:Y:S02]  /*23b0*/  CS2R R28, SRZ ;  /* 0x00000000001c7805 */ /* 0x000fe4000001ff00 */
[----:B------:R-:W-:Y:S02]  /*23c0*/  CS2R R10, SRZ ;  /* 0x00000000000a7805 */ /* 0x000fe4000001ff00 */
[----:B------:R-:W-:Y:S02]  /*23d0*/  VIMNMX R6, R6, 0x40, PT ;  /* 0x0000004006067848 */ /* 0x000fe40003fe0100 */
[----:B------:R-:W-:-:S02]  /*23e0*/  CS2R R14, SRZ ;  /* 0x00000000000e7805 */ /* 0x000fc4000001ff00 */
[----:B------:R-:W-:-:S13]  /*23f0*/  ISETP.GE.AND P1, PT, R23, R6, PT ;  /* 0x000000061700720c */ /* 0x000fda0003f26270 */
[----:B------:R-:W-:Y:S05]  /*2400*/  @P1 BRA `(.L_x_3863) ;  /* 0x0000000000541947 */ /* 0x000fea0003800000 */
[----:B------:R-:W-:Y:S01]  /*2410*/  IMAD R6, R56, R45, RZ ;  /* 0x0000002d38067224 */ /* 0x000fe200078e02ff */
[----:B------:R-:W-:Y:S01]  /*2420*/  IADD3 R8, P0, R34, R4, RZ ;  /* 0x0000000422087210 */ /* 0x000fe20007f1e0ff */
[----:B------:R-:W-:Y:S01]  /*2430*/  IMAD.MOV.U32 R66, RZ, RZ, R38 ;  /* 0x000000ffff427224 */ /* 0x000fe200078e0026 */
[----:B------:R-:W-:Y:S01]  /*2440*/  ULDC.64 UR6, c[0x0][0x400] ;  /* 0x0001000000067ab9 */ /* 0x000fe20000000a00 */
[-C--:B------:R-:W-:Y:S01]  /*2450*/  IMAD R5, R70, R57.reuse, R6 ;  /* 0x0000003946057224 */ /* 0x080fe200078e0206 */
[----:B------:R-:W-:Y:S01]  /*2460*/  ULDC.64 UR4, c[0x0][0x3e8] ;  /* 0x0000fa0000047ab9 */ /* 0x000fe20000000a00 */
[----:B------:R-:W-:Y:S01]  /*2470*/  IMAD.WIDE.U32 R6, R45, R57, R66 ;  /* 0x000000392d067225 */ /* 0x000fe200078e0042 */
[----:B------:R-:W-:-:S03]  /*2480*/  CS2R R10, SRZ ;  /* 0x00000000000a7805 */ /* 0x000fc6000001ff00 */
[----:B------:R-:W-:Y:S01]  /*2490*/  IMAD.IADD R5, R7, 0x1, R5 ;  /* 0x0000000107057824 */ /* 0x000fe200078e0205 */
[----:B------:R-:W-:Y:S01]  /*24a0*/  LEA R52, P5, R6, UR6, 0x1 ;  /* 0x0000000606347c11 */ /* 0x000fe2000f8a08ff */
[----:B------:R-:W-:Y:S01]  /*24b0*/  IMAD.X R7, R74, 0x1, R61, P0 ;  /* 0x000000014a077824 */ /* 0x000fe200000e063d */
[----:B------:R-:W-:Y:S02]  /*24c0*/  LEA R4, P0, R8, UR4, 0x1 ;  /* 0x0000000408047c11 */ /* 0x000fe4000f8008ff */
[----:B------:R-:W-:Y:S02]  /*24d0*/  LEA.HI.X R53, R6, UR7, R5, 0x1, P5 ;  /* 0x0000000706357c11 */ /* 0x000fe4000a8f0c05 */
[----:B------:R-:W-:Y:S02]  /*24e0*/  LEA.HI.X R5, R8, UR5, R7, 0x1, P0 ;  /* 0x0000000508057c11 */ /* 0x000fe400080f0c07 */
[----:B------:R-:W-:Y:S02]  /*24f0*/  CS2R R8, SRZ ;  /* 0x0000000000087805 */ /* 0x000fe4000001ff00 */
[----:B------:R-:W-:-:S02]  /*2500*/  ISETP.GE.AND P5, PT, R186, R77, PT ;  /* 0x0000004dba00720c */ /* 0x000fc40003fa6270 */
[----:B------:R-:W-:-:S11]  /*2510*/  ISETP.GE.AND P0, PT, R190, R77, PT ;  /* 0x0000004dbe00720c */ /* 0x000fd60003f06270 */
[----:B------:R0:W5:Y:S04]  /*2520*/  @!P5 LDG.E.64 R28, desc[UR40][R4.64] ;  /* 0x00000028041cd981 */ /* 0x000168000c1e1b00 */
[----:B------:R0:W5:Y:S04]  /*2530*/  @!P0 LDG.E.64 R8, desc[UR40][R4.64+0x20] ;  /* 0x0000202804088981 */ /* 0x000168000c1e1b00 */
[----:B------:R0:W5:Y:S04]  /*2540*/  @!P5 LDG.E.64 R14, desc[UR40][R52.64] ;  /* 0x00000028340ed981 */ /* 0x000168000c1e1b00 */
[----:B------:R0:W5:Y:S02]  /*2550*/  @!P0 LDG.E.64 R10, desc[UR40][R52.64+0x20] ;  /* 0x00002028340a8981 */ /* 0x000164000c1e1b00 */
.L_x_3863:
[----:B------:R-:W-:Y:S05]  /*2560*/  BSYNC B1 ;  /* 0x0000000000017941 */ /* 0x000fea0003800000 */
.L_x_3862:
[----:B------:R-:W-:Y:S01]  /*2570*/  ISETP.NE.AND P0, PT, R184, 0x3, PT ;  /* 0x00000003b800780c */ /* 0x000fe20003f05270 */
[----:B0----5:R-:W-:Y:S02]  /*2580*/  IMAD.MOV.U32 R4, RZ, RZ, R8 ;  /* 0x000000ffff047224 */ /* 0x021fe400078e0008 */
[----:B------:R-:W-:Y:S02]  /*2590*/  IMAD.MOV.U32 R5, RZ, RZ, R9 ;  /* 0x000000ffff057224 */ /* 0x000fe400078e0009 */
        /* <DEDUP_REMOVED lines=13> */
[----:B------:R-:W-:Y:S06]  /*2670*/  @!P0 BRA `(.L_x_3864) ;  /* 0x0000000000048947 */ /* 0x000fec0003800000 */
[----:B------:R-:W-:Y:S01]  /*2680*/  BPT.TRAP 0x1 ;  /* 0x000000040000795c */ /* 0x000fe20000300000 */
.L_x_3864:
[----:B------:R-:W-:Y:S01]  /*2690*/  IMAD R66, R19, 0x8, R2 ;  /* 0x0000000813427824 */ /* 0x000fe200078e0202 */
[----:B------:R-:W-:Y:S01]  /*26a0*/  SHF.L.U32 R75, R185, 0x1f, RZ ;  /* 0x0000001fb94b7819 */ /* 0x000fe200000006ff */
[----:B------:R-:W-:Y:S03]  /*26b0*/  BSSY B1, `(.L_x_3865) ;  /* 0x0000003000017945 */ /* 0x000fe60003800000 */
[----:B------:R-:W0:Y:S02]  /*26c0*/  SYNCS.PHASECHK.TRANS64.TRYWAIT P5, [R66+URZ+0x28c90], R75 ;  /* 0x028c904b420075a7 */ /* 0x000e2400080a017f */
[----:B0-----:R-:W-:Y:S05]  /*26d0*/  @!P5 BRA `(.L_x_3866) ;  /* 0x0000015000c4d947 */ /* 0x001fea0003800000 */
.L_x_4154:
[----:B------:R-:W-:Y:S05]  /*26e0*/  BSYNC B1 ;  /* 0x0000000000017941 */ /* 0x000fea0003800000 */
.L_x_3865:
[----:B------:R-:W-:Y:S05]  /*26f0*/  @P1 BRA `(.L_x_3867) ;  /* 0x00000014000c1947 */ /* 0x000fea0003800000 */
[----:B------:R-:W-:Y:S04]  /*2700*/  BSSY B1, `(.L_x_3868) ;  /* 0x0000036000017945 */ /* 0x000fe80003800000 */
[----:B------:R-:W-:Y:S05]  /*2710*/  @P4 BRA `(.L_x_3869) ;  /* 0x0000000000d04947 */ /* 0x000fea0003800000 */
[----:B------:R1:W2:Y:S01]  /*2720*/  LDS.128 R4, [R30+0x22400] ;  /* 0x022400001e047984 */ /* 0x0002a20000000c00 */
[----:B------:R-:W-:Y:S01]  /*2730*/  ISETP.GE.AND P5, PT, R186, R77, PT ;  /* 0x0000004dba00720c */ /* 0x000fe20003fa6270 */
[----:B------:R-:W-:-:S12]  /*2740*/  BSSY B2, `(.L_x_3870) ;  /* 0x0000030000027945 */ /* 0x000fd80003800000 */
[----:B-1----:R-:W-:Y:S05]  /*2750*/  @P5 BRA `(.L_x_3871) ;  /* 0x0000000000b85947 */ /* 0x002fea0003800000 */
[----:B------:R-:W-:Y:S02]  /*2760*/  SHF.R.U32.HI R78, RZ, 0x10, R15 ;  /* 0x00000010ff4e7819 */ /* 0x000fe4000001160f */
[----:B------:R-:W-:Y:S02]  /*2770*/  SHF.R.U32.HI R53, RZ, 0x10, R29 ;  /* 0x00000010ff357819 */ /* 0x000fe4000001161d */
[----:B------:R-:W-:Y:S02]  /*2780*/  PRMT R78, R76, 0x5432, R78 ;  /* 0x000054324c4e7816 */ /* 0x000fe4000000004e */
[----:B------:R-:W-:Y:S01]  /*2790*/  SHF.R.U64 R74, R14, 0x10, R15 ;  /* 0x000000100e4a7819 */ /* 0x000fe2000000120f */
[----:B--2---:R-:W-:Y:S01]  /*27a0*/  IMAD.U32 R14, R6, 0x10000, RZ ;  /* 0x00010000060e7824 */ /* 0x004fe200078e00ff */
[----:B------:R-:W-:Y:S01]  /*27b0*/  PRMT R53, R52, 0x5410, R53 ;  /* 0x0000541034357816 */ /* 0x000fe20000000035 */
[----:B------:R-:W-:Y:S01]  /*27c0*/  IMAD.U32 R79, R78, 0x10000, RZ ;  /* 0x000100004e4f7824 */ /* 0x000fe200078e00ff */
[----:B------:R-:W-:Y:S01]  /*27d0*/  SHF.R.U64 R30, R28, 0x10, R29 ;  /* 0x000000101c1e7819 */ /* 0x000fe2000000121d */
[----:B------:R-:W-:Y:S01]  /*27e0*/  IMAD.U32 R28, R7, 0x10000, RZ ;  /* 0x00010000071c7824 */ /* 0x000fe200078e00ff */
[----:B------:R-:W-:Y:S01]  /*27f0*/  LOP3.LUT R15, R6, 0xffff0000, RZ, 0xc0, !PT ;  /* 0xffff0000060f7812 */ /* 0x000fe200078ec0ff */
[----:B------:R-:W-:Y:S01]  /*2800*/  IMAD.U32 R6, R5, 0x10000, RZ ;  /* 0x0001000005067824 */ /* 0x000fe200078e00ff */
[----:B------:R-:W-:Y:S01]  /*2810*/  PRMT R74, R70, 0x5432, R74 ;  /* 0x00005432464a7816 */ /* 0x000fe2000000004a */
[----:B------:R-:W-:Y:S01]  /*2820*/  IMAD.U32 R70, R53, 0x10000, RZ ;  /* 0x0001000035467824 */ /* 0x000fe200078e00ff */
[----:B------:R-:W-:Y:S01]  /*2830*/  PRMT R30, R52, 0x5432, R30 ;  /* 0x00005432341e7816 */ /* 0x000fe2000000001e */
[-C--:B------:R-:W-:Y:S01]  /*2840*/  FMUL.FTZ R83, R15, R79.reuse ;  /* 0x0000004f0f537220 */ /* 0x080fe20000410000 */
        /* <DEDUP_REMOVED lines=9> */
[----:B------:R-:W-:Y:S01]  /*28e0*/  FMUL.FTZ R81, R7, R76 ;  /* 0x0000004c07517220 */ /* 0x000fe20000410000 */
[----:B------:R-:W-:Y:S01]  /*28f0*/  LOP3.LUT R53, R53, 0xffff0000, RZ, 0xc0, !PT ;  /* 0xffff000035357812 */ /* 0x000fe200078ec0ff */
        /* <DEDUP_REMOVED lines=8> */
[----:B------:R-:W-:Y:S01]  /*2980*/  FFMA.FTZ R15, R28, R53, -R15 ;  /* 0x000000351c0f7223 */ /* 0x000fe2000001080f */
        /* <DEDUP_REMOVED lines=11> */
.L_x_3871:
[----:B------:R-:W-:Y:S05]  /*2a40*/  BSYNC B2 ;  /* 0x0000000000027941 */ /* 0x000fea0003800000 */
.L_x_3870:
[----:B--2---:R1:W-:Y:S02]  /*2a50*/  STG.E.128 desc[UR40][R12.64], R4 ;  /* 0x000000040c007986 */ /* 0x0043e4000c101d28 */
.L_x_3869:
[----:B------:R-:W-:Y:S05]  /*2a60*/  BSYNC B1 ;  /* 0x0000000000017941 */ /* 0x000fea0003800000 */
.L_x_3868:
[----:B------:R-:W-:Y:S05]  /*2a70*/  @P3 BRA `(.L_x_3867) ;  /* 0x00000010002c3947 */ /* 0x000fea0003800000 */
[----:B-1----:R-:W-:Y:S01]  /*2a80*/  IMAD.MOV.U32 R4, RZ, RZ, 0x20 ;  /* 0x00000020ff047424 */ /* 0x002fe200078e00ff */
[----:B------:R-:W-:Y:S01]  /*2a90*/  LOP3.LUT P5, RZ, R188, 0x4, RZ, 0xc0, !PT ;  /* 0x00000004bcff7812 */ /* 0x000fe200078ac0ff */
[----:B------:R-:W-:Y:S03]  /*2aa0*/  BSSY B1, `(.L_x_3872) ;  /* 0x0000035000017945 */ /* 0x000fe60003800000 */
[----:B------:R-:W-:Y:S02]  /*2ab0*/  SEL R4, R4, 0xffffffe0, !P5 ;  /* 0xffffffe004047807 */ /* 0x000fe40006800000 */
[----:B------:R-:W-:Y:S02]  /*2ac0*/  ISETP.GE.AND P5, PT, R190, R77, PT ;  /* 0x0000004dbe00720c */ /* 0x000fe40003fa6270 */
[----:B------:R-:W-:-:S05]  /*2ad0*/  IADD3 R31, R4, R62, R31 ;  /* 0x0000003e041f7210 */ /* 0x000fca0007ffe01f */
[----:B------:R-:W-:-:S06]  /*2ae0*/  IMAD R4, R31, 0x2, R2 ;  /* 0x000000021f047824 */ /* 0x000fcc00078e0202 */
[----:B------:R-:W1:Y:S01]  /*2af0*/  LDS.128 R4, [R4+0x22400] ;  /* 0x0224000004047984 */ /* 0x000e620000000c00 */
[----:B------:R-:W-:Y:S05]  /*2b00*/  @P5 BRA `(.L_x_3873) ;  /* 0x0000000000b85947 */ /* 0x000fea0003800000 */
[----:B------:R-:W-:Y:S01]  /*2b10*/  SHF.R.U64 R14, R8, 0x10, R9 ;  /* 0x00000010080e7819 */ /* 0x000fe20000001209 */
[----:B-1----:R-:W-:Y:S01]  /*2b20*/  IMAD.U32 R8, R6, 0x10000, RZ ;  /* 0x0001000006087824 */ /* 0x002fe200078e00ff */
        /* <DEDUP_REMOVED lines=17> */
[C---:B------:R-:W-:Y:S01]  /*2c40*/  FMUL.FTZ R77, R7.reuse, R31 ;  /* 0x0000001f074d7220 */ /* 0x040fe20000410000 */
[----:B------:R-:W-:Y:S01]  /*2c50*/  LOP3.LUT R52, R52, 0xffff0000, RZ, 0xc0, !PT ;  /* 0xffff000034347812 */ /* 0x000fe200078ec0ff */
[----:B------:R-:W-:Y:S01]  /*2c60*/  FMUL.FTZ R70, R7, R15 ;  /* 0x0000000f07467220 */ /* 0x000fe20000410000 */
[----:B------:R-:W-:Y:S01]  /*2c70*/  LOP3.LUT R28, R28, 0xffff0000, RZ, 0xc0, !PT ;  /* 0xffff00001c1c7812 */ /* 0x000fe200078ec0ff */
[C---:B------:R-:W-:Y:S01]  /*2c80*/  FMUL.FTZ R7, R9.reuse, R53 ;  /* 0x0000003509077220 */ /* 0x040fe20000410000 */
[----:B------:R-:W-:Y:S01]  /*2c90*/  FMUL.FTZ R9, R9, R29 ;  /* 0x0000001d09097220 */ /* 0x000fe20000410000 */
[----:B------:R-:W-:-:S02]  /*2ca0*/  IMAD.U32 R6, R5, 0x10000, RZ ;  /* 0x0001000005067824 */ /* 0x000fc400078e00ff */
[----:B------:R-:W-:Y:S01]  /*2cb0*/  FFMA.FTZ R29, R8, R29, -R7 ;  /* 0x0000001d081d7223 */ /* 0x000fe20000010807 */
[----:B------:R-:W-:Y:S02]  /*2cc0*/  IMAD.U32 R5, R4, 0x10000, RZ ;  /* 0x0001000004057824 */ /* 0x000fe400078e00ff */
[----:B------:R-:W-:Y:S01]  /*2cd0*/  FFMA.FTZ R8, R8, R53, R9 ;  /* 0x0000003508087223 */ /* 0x000fe20000010009 */
[----:B------:R-:W-:Y:S01]  /*2ce0*/  LOP3.LUT R4, R4, 0xffff0000, RZ, 0xc0, !PT ;  /* 0xffff000004047812 */ /* 0x000fe200078ec0ff */
[C---:B------:R-:W-:Y:S01]  /*2cf0*/  FMUL.FTZ R9, R11.reuse, R52 ;  /* 0x000000340b097220 */ /* 0x040fe20000410000 */
[-C--:B------:R-:W-:Y:S01]  /*2d00*/  FMUL.FTZ R11, R11, R28.reuse ;  /* 0x0000001c0b0b7220 */ /* 0x080fe20000410000 */
        /* <DEDUP_REMOVED lines=14> */
.L_x_3873:
[----:B------:R-:W-:Y:S05]  /*2df0*/  BSYNC B1 ;  /* 0x0000000000017941 */ /* 0x000fea0003800000 */
.L_x_3872:
[----:B-1----:R1:W-:Y:S01]  /*2e00*/  STG.E.128 desc[UR40][R12.64+0x40], R4 ;  /* 0x000040040c007986 */ /* 0x0023e2000c101d28 */
[----:B------:R-:W-:Y:S05]  /*2e10*/  BRA `(.L_x_3867) ;  /* 0x0000000c00447947 */ /* 0x000fea0003800000 */
.L_x_3861:
[----:B------:R-:W-:-:S05]  /*2e20*/  IMAD R5, R45, -0x40, R46 ;  /* 0xffffffc02d057824 */ /* 0x000fca00078e022e */
[----:B------:R-:W-:-:S04]  /*2e30*/  VIMNMX R6, R5, 0x40, PT ;  /* 0x0000004005067848 */ /* 0x000fc80003fe0100 */
[----:B------:R-:W-:-:S04]  /*2e40*/  ISETP.GE.AND P1, PT, R23, R6, PT ;  /* 0x000000061700720c */ /* 0x000fc80003f26270 */
[----:B------:R-:W-:-:S13]  /*2e50*/  ISETP.GE.OR P0, PT, R16, R77, P1 ;  /* 0x0000004d1000720c */ /* 0x000fda0000f06670 */
[----:B------:R-:W0:Y:S01]  /*2e60*/  @!P0 LDC.64 R12, c[0x0][0x3e8] ;  /* 0x0000fa00ff0c8b82 */ /* 0x000e220000000a00 */
[----:B------:R-:W-:Y:S01]  /*2e70*/  @!P0 IADD3 R6, P5, R36, R4, RZ ;  /* 0x0000000424068210 */ /* 0x000fe20007fbe0ff */
[----:B------:R-:W-:Y:S02]  /*2e80*/  @!P0 IMAD R4, R56, R45, RZ ;  /* 0x0000002d38048224 */ /* 0x000fe400078e02ff */
[----:B------:R-:W-:Y:S02]  /*2e90*/  @!P0 IMAD.MOV.U32 R5, RZ, RZ, R69 ;  /* 0x000000ffff058224 */ /* 0x000fe400078e0045 */
[----:B------:R-:W-:Y:S02]  /*2ea0*/  @!P0 IMAD R9, R70, R57, R4 ;  /* 0x0000003946098224 */ /* 0x000fe400078e0204 */
[----:B------:R-:W1:Y:S01]  /*2eb0*/  @!P0 LDC.64 R10, c[0x0][0x400] ;  /* 0x00010000ff0a8b82 */ /* 0x000e620000000a00 */
[----:B------:R-:W-:Y:S02]  /*2ec0*/  @!P0 IMAD.MOV.U32 R4, RZ, RZ, R40 ;  /* 0x000000ffff048224 */ /* 0x000fe400078e0028 */
[----:B------:R-:W-:-:S02]  /*2ed0*/  @!P0 IMAD.X R7, R74, 0x1, R63, P5 ;  /* 0x000000014a078824 */ /* 0x000fc400028e063f */
[----:B------:R-:W-:Y:S01]  /*2ee0*/  @!P0 IMAD.WIDE.U32 R28, R45, R57, R4 ;  /* 0x000000392d1c8225 */ /* 0x000fe200078e0004 */
[----:B------:R-:W-:-:S03]  /*2ef0*/  CS2R R4, SRZ ;  /* 0x0000000000047805 */ /* 0x000fc6000001ff00 */
[----:B------:R-:W-:Y:S01]  /*2f00*/  @!P0 IMAD.IADD R29, R9, 0x1, R29 ;  /* 0x00000001091d8824 */ /* 0x000fe200078e021d */
[----:B0-----:R-:W-:-:S04]  /*2f10*/  @!P0 LEA R12, P5, R6, R12, 0x1 ;  /* 0x0000000c060c8211 */ /* 0x001fc800078a08ff */
[----:B------:R-:W-:Y:S02]  /*2f20*/  @!P0 LEA.HI.X R13, R6, R13, R7, 0x1, P5 ;  /* 0x0000000d060d8211 */ /* 0x000fe400028f0c07 */
[----:B------:R-:W-:Y:S02]  /*2f30*/  CS2R R6, SRZ ;  /* 0x0000000000067805 */ /* 0x000fe4000001ff00 */
[C---:B-1----:R-:W-:Y:S02]  /*2f40*/  @!P0 LEA R74, P5, R28.reuse, R10, 0x1 ;  /* 0x0000000a1c4a8211 */ /* 0x042fe400078a08ff */
[----:B------:R-:W-:Y:S02]  /*2f50*/  CS2R R8, SRZ ;  /* 0x0000000000087805 */ /* 0x000fe4000001ff00 */
[----:B------:R-:W2:Y:S01]  /*2f60*/  @!P0 LDG.E.128 R4, desc[UR40][R12.64] ;  /* 0x000000280c048981 */ /* 0x000ea2000c1e1d00 */
[----:B------:R-:W-:Y:S02]  /*2f70*/  @!P0 LEA.HI.X R75, R28, R11, R29, 0x1, P5 ;  /* 0x0000000b1c4b8211 */ /* 0x000fe400028f0c1d */
[----:B------:R-:W-:-:S06]  /*2f80*/  CS2R R10, SRZ ;  /* 0x00000000000a7805 */ /* 0x000fcc000001ff00 */
[----:B------:R-:W3:Y:S01]  /*2f90*/  @!P0 LDG.E.128 R8, desc[UR40][R74.64] ;  /* 0x000000284a088981 */ /* 0x000ee2000c1e1d00 */
[----:B------:R-:W-:-:S04]  /*2fa0*/  ISETP.GE.AND P0, PT, R16, R77, PT ;  /* 0x0000004d1000720c */ /* 0x000fc80003f06270 */
[----:B------:R-:W-:Y:S02]  /*2fb0*/  P2R R70, PR, RZ, 0x1 ;  /* 0x00000001ff467803 */ /* 0x000fe40000000000 */
[----:B------:R-:W-:Y:S01]  /*2fc0*/  ISETP.NE.AND P0, PT, R184, 0x3, PT ;  /* 0x00000003b800780c */ /* 0x000fe20003f05270 */
[----:B--2---:R-:W-:Y:S02]  /*2fd0*/  IMAD.MOV.U32 R28, RZ, RZ, R4 ;  /* 0x000000ffff1c7224 */ /* 0x004fe400078e0004 */
[----:B------:R-:W-:Y:S02]  /*2fe0*/  IMAD.MOV.U32 R29, RZ, RZ, R5 ;  /* 0x000000ffff1d7224 */ /* 0x000fe400078e0005 */
[----:B------:R-:W-:Y:S01]  /*2ff0*/  IMAD.MOV.U32 R66, RZ, RZ, R7 ;  /* 0x000000ffff427224 */ /* 0x000fe200078e0007 */
[----:B------:R-:W-:Y:S01]  /*3000*/  PRMT R88, R88, 0x5410, R28 ;  /* 0x0000541058587816 */ /* 0x000fe2000000001c */
[----:B------:R-:W-:Y:S02]  /*3010*/  IMAD.MOV.U32 R30, RZ, RZ, R6 ;  /* 0x000000ffff1e7224 */ /* 0x000fe400078e0006 */
[----:B---3--:R-:W-:Y:S01]  /*3020*/  IMAD.MOV.U32 R12, RZ, RZ, R8 ;  /* 0x000000ffff0c7224 */ /* 0x008fe200078e0008 */
        /* <DEDUP_REMOVED lines=9> */
.L_x_3874:
[----:B------:R-:W-:Y:S01]  /*30c0*/  IMAD R66, R19, 0x8, R2 ;  /* 0x0000000813427824 */ /* 0x000fe200078e0202 */
[----:B------:R-:W-:Y:S01]  /*30d0*/  SHF.L.U32 R75, R185, 0x1f, RZ ;  /* 0x0000001fb94b7819 */ /* 0x000fe200000006ff */
[----:B------:R-:W0:Y:S01]  /*30e0*/  LDC R81, c[0x0][0x2f4] ;  /* 0x0000bd00ff517b82 */ /* 0x000e220000000800 */
[----:B------:R-:W-:Y:S02]  /*30f0*/  BSSY B1, `(.L_x_3875) ;  /* 0x0000003000017945 */ /* 0x000fe40003800000 */
[----:B------:R-:W1:Y:S02]  /*3100*/  SYNCS.PHASECHK.TRANS64.TRYWAIT P5, [R66+URZ+0x28c90], R75 ;  /* 0x028c904b420075a7 */ /* 0x000e6400080a017f */
[----:B-1----:R-:W-:Y:S05]  /*3110*/  @!P5 BRA `(.L_x_3876) ;  /* 0x000001480048d947 */ /* 0x002fea0003800000 */
.L_x_4155:
[----:B------:R-:W-:Y:S05]  /*3120*/  BSYNC B1 ;  /* 0x0000000000017941 */ /* 0x000fea0003800000 */
.L_x_3875:
[----:B0-----:R-:W-:Y:S01]  /*3130*/  ISETP.GE.OR P5, PT, R16, R81, P1 ;  /* 0x000000511000720c */ /* 0x001fe20000fa6670 */
[----:B------:R-:W-:Y:S01]  /*3140*/  ULDC.64 UR4, c[0x0][0x300] ;  /* 0x0000c00000047ab9 */ /* 0x000fe20000000a00 */
[----:B------:R-:W-:Y:S02]  /*3150*/  IMAD.MOV.U32 R76, RZ, RZ, R14 ;  /* 0x000000ffff4c7224 */ /* 0x000fe400078e000e */
[----:B------:R-:W-:Y:S02]  /*3160*/  IMAD R12, R3, UR4, RZ ;  /* 0x00000004030c7c24 */ /* 0x000fe4000f8e02ff */
[----:B------:R-:W-:Y:S02]  /*3170*/  IMAD.MOV.U32 R77, RZ, RZ, R78 ;  /* 0x000000ffff4d7224 */ /* 0x000fe400078e004e */
[C---:B------:R-:W-:Y:S02]  /*3180*/  IMAD R83, R23.reuse, UR5, R12 ;  /* 0x0000000517537c24 */ /* 0x040fe4000f8e020c */
[----:B------:R-:W-:-:S03]  /*3190*/  IMAD.WIDE.U32 R76, R23, UR4, R76 ;  /* 0x00000004174c7c25 */ /* 0x000fc6000f8e004c */
[----:B------:R-:W-:Y:S05]  /*31a0*/  @P5 BRA `(.L_x_3867) ;  /* 0x0000000800605947 */ /* 0x000fea0003800000 */
[----:B------:R-:W-:Y:S01]  /*31b0*/  IMAD.IADD R83, R83, 0x1, R77 ;  /* 0x0000000153537824 */ /* 0x000fe200078e024d */
[----:B------:R-:W-:Y:S01]  /*31c0*/  IADD3 R12, P5, P6, R20, R76, R65 ;  /* 0x0000004c140c7210 */ /* 0x000fe20007ebe041 */
[----:B------:R-:W-:Y:S03]  /*31d0*/  BSSY B1, `(.L_x_3877) ;  /* 0x0000073000017945 */ /* 0x000fe60003800000 */
[----:B------:R-:W-:Y:S02]  /*31e0*/  IADD3.X R13, R26, R83, R71, P5, P6 ;  /* 0x000000531a0d7210 */ /* 0x000fe40002fec447 */
[----:B------:R-:W-:Y:S02]  /*31f0*/  LEA R78, P5, R12, R52, 0x1 ;  /* 0x000000340c4e7211 */ /* 0x000fe400078a08ff */
[----:B------:R-:W-:Y:S02]  /*3200*/  ISETP.NE.AND P6, PT, R70, RZ, PT ;  /* 0x000000ff4600720c */ /* 0x000fe40003fc5270 */
[----:B------:R-:W-:Y:S01]  /*3210*/  LEA.HI.X R79, R12, R53, R13, 0x1, P5 ;  /* 0x000000350c4f7211 */ /* 0x000fe200028f0c0d */
[----:B------:R-:W-:Y:S01]  /*3220*/  IMAD.IADD R13, R81, 0x1, -R60 ;  /* 0x00000001510d7824 */ /* 0x000fe200078e0a3c */
[----:B------:R-:W-:-:S04]  /*3230*/  ISETP.NE.AND P5, PT, R68, RZ, PT ;  /* 0x000000ff4400720c */ /* 0x000fc80003fa5270 */
[----:B------:R-:W-:-:S04]  /*3240*/  SEL R13, R60, R13, !P5 ;  /* 0x0000000d3c0d7207 */ /* 0x000fc80006800000 */
[----:B------:R-:W-:-:S04]  /*3250*/  SHF.R.S32.HI R12, RZ, 0x1f, R13 ;  /* 0x0000001fff0c7819 */ /* 0x000fc8000001140d */
[----:B------:R-:W-:-:S04]  /*3260*/  LEA.HI R12, R12, R13, RZ, 0x4 ;  /* 0x0000000d0c0c7211 */ /* 0x000fc800078f20ff */
[----:B------:R-:W-:-:S04]  /*3270*/  SHF.R.S32.HI R13, RZ, 0x4, R12 ;  /* 0x00000004ff0d7819 */ /* 0x000fc8000001140c */
[----:B------:R-:W-:-:S05]  /*3280*/  LEA.HI.SX32 R13, R48, R13, 0x1d ;  /* 0x0000000d300d7211 */ /* 0x000fca00078feaff */
[----:B------:R-:W-:-:S05]  /*3290*/  IMAD.SHL.U32 R70, R13, 0x8, RZ ;  /* 0x000000080d467824 */ /* 0x000fca00078e00ff */
[----:B------:R-:W-:-:S04]  /*32a0*/  LOP3.LUT R13, R55, 0x38, R70, 0xf8, !PT ;  /* 0x00000038370d7812 */ /* 0x000fc800078ef846 */
[----:B------:R-:W-:-:S05]  /*32b0*/  LOP3.LUT R13, R13, R58, RZ, 0x3c, !PT ;  /* 0x0000003a0d0d7212 */ /* 0x000fca00078e3cff */
[----:B------:R-:W-:Y:S02]  /*32c0*/  IMAD R12, R192, 0x200, R13 ;  /* 0x00000200c00c7824 */ /* 0x000fe400078e020d */
[----:B------:R-:W-:Y:S02]  /*32d0*/  IMAD.IADD R13, R64, 0x1, R31 ;  /* 0x00000001400d7824 */ /* 0x000fe400078e021f */
[----:B------:R-:W-:Y:S02]  /*32e0*/  IMAD.IADD R31, R31, 0x1, R12 ;  /* 0x000000011f1f7824 */ /* 0x000fe400078e020c */
[--C-:B------:R-:W-:Y:S02]  /*32f0*/  IMAD R13, R13, 0x2, R2.reuse ;  /* 0x000000020d0d7824 */ /* 0x100fe400078e0202 */
[----:B------:R-:W-:-:S04]  /*3300*/  IMAD R31, R31, 0x2, R2 ;  /* 0x000000021f1f7824 */ /* 0x000fc800078e0202 */
[----:B------:R-:W0:Y:S04]  /*3310*/  LDS.128 R12, [R13+0x22400] ;  /* 0x022400000d0c7984 */ /* 0x000e280000000c00 */
[----:B------:R-:W2:Y:S01]  /*3320*/  LDS.128 R28, [R31+0x22400] ;  /* 0x022400001f1c7984 */ /* 0x000ea20000000c00 */
[----:B------:R-:W-:Y:S05]  /*3330*/  @P6 BRA `(.L_x_3878) ;  /* 0x0000000400706947 */ /* 0x000fea0003800000 */
[----:B------:R-:W-:Y:S02]  /*3340*/  SHF.R.U32.HI R80, RZ, 0x10, R5 ;  /* 0x00000010ff507819 */ /* 0x000fe40000011605 */
[----:B------:R-:W-:Y:S02]  /*3350*/  SHF.R.U32.HI R87, RZ, 0x10, R9 ;  /* 0x00000010ff577819 */ /* 0x000fe40000011609 */
[----:B------:R-:W-:Y:S01]  /*3360*/  SHF.R.U64 R74, R4, 0x10, R5 ;  /* 0x00000010044a7819 */ /* 0x000fe20000001205 */
[----:B0-----:R-:W-:Y:S01]  /*3370*/  IMAD.U32 R5, R13, 0x10000, RZ ;  /* 0x000100000d057824 */ /* 0x001fe200078e00ff */
[----:B------:R-:W-:Y:S01]  /*3380*/  SHF.R.U64 R86, R8, 0x10, R9 ;  /* 0x0000001008567819 */ /* 0x000fe20000001209 */
[----:B------:R-:W-:Y:S01]  /*3390*/  IMAD.U32 R8, R15, 0x10000, RZ ;  /* 0x000100000f087824 */ /* 0x000fe200078e00ff */
[----:B------:R-:W-:Y:S01]  /*33a0*/  PRMT R80, R92, 0x5432, R80 ;  /* 0x000054325c507816 */ /* 0x000fe20000000050 */
[----:B------:R-:W-:Y:S01]  /*33b0*/  IMAD.U32 R4, R12, 0x10000, RZ ;  /* 0x000100000c047824 */ /* 0x000fe200078e00ff */
[----:B------:R-:W-:-:S02]  /*33c0*/  PRMT R87, R82, 0x5410, R87 ;  /* 0x0000541052577816 */ /* 0x000fc40000000057 */
[----:B------:R-:W-:Y:S02]  /*33d0*/  SHF.R.U32.HI R90, RZ, 0x10, R11 ;  /* 0x00000010ff5a7819 */ /* 0x000fe4000001160b */
[----:B------:R-:W-:Y:S02]  /*33e0*/  SHF.R.U32.HI R85, RZ, 0x10, R7 ;  /* 0x00000010ff557819 */ /* 0x000fe40000011607 */
[----:B------:R-:W-:Y:S01]  /*33f0*/  SHF.R.U64 R89, R10, 0x10, R11 ;  /* 0x000000100a597819 */ /* 0x000fe2000000120b */
[----:B--2---:R-:W-:Y:S01]  /*3400*/  IMAD.U32 R11, R29, 0x10000, RZ ;  /* 0x000100001d0b7824 */ /* 0x004fe200078e00ff */
[----:B------:R-:W-:Y:S01]  /*3410*/  PRMT R74, R88, 0x5432, R74 ;  /* 0x00005432584a7816 */ /* 0x000fe2000000004a */
[----:B------:R-:W-:Y:S01]  /*3420*/  IMAD.U32 R88, R87, 0x10000, RZ ;  /* 0x0001000057587824 */ /* 0x000fe200078e00ff */
[----:B------:R-:W-:Y:S01]  /*3430*/  PRMT R86, R82, 0x5432, R86 ;  /* 0x0000543252567816 */ /* 0x000fe20000000056 */
[----:B------:R-:W-:Y:S01]  /*3440*/  IMAD.U32 R82, R80, 0x10000, RZ ;  /* 0x0001000050527824 */ /* 0x000fe200078e00ff */
[----:B------:R-:W-:Y:S01]  /*3450*/  SHF.R.U64 R84, R6, 0x10, R7 ;  /* 0x0000001006547819 */ /* 0x000fe20000001207 */
[----:B------:R-:W-:Y:S01]  /*3460*/  IMAD.U32 R10, R28, 0x10000, RZ ;  /* 0x000100001c0a7824 */ /* 0x000fe200078e00ff */
[----:B------:R-:W-:Y:S01]  /*3470*/  LOP3.LUT R6, R13, 0xffff0000, RZ, 0xc0, !PT ;  /* 0xffff00000d067812 */ /* 0x000fe200078ec0ff */
[----:B------:R-:W-:Y:S01]  /*3480*/  FMUL.FTZ R94, R11, R82 ;  /* 0x000000520b5e7220 */ /* 0x000fe20000410000 */
[----:B------:R-:W-:Y:S01]  /*3490*/  LOP3.LUT R13, R29, 0xffff0000, RZ, 0xc0, !PT ;  /* 0xffff00001d0d7812 */ /* 0x000fe200078ec0ff */
[----:B------:R-:W-:Y:S01]  /*34a0*/  IMAD.U32 R29, R31, 0x10000, RZ ;  /* 0x000100001f1d7824 */ /* 0x000fe200078e00ff */
[----:B------:R-:W-:Y:S01]  /*34b0*/  PRMT R90, R91, 0x5432, R90 ;  /* 0x000054325b5a7816 */ /* 0x000fe2000000005a */
[-C--:B------:R-:W-:Y:S01]  /*34c0*/  FFMA.FTZ R94, R5, R88.reuse, R94 ;  /* 0x00000058055e7223 */ /* 0x080fe2000001005e */
[----:B------:R-:W-:Y:S01]  /*34d0*/  LOP3.LUT R87, R87, 0xffff0000, RZ, 0xc0, !PT ;  /* 0xffff000057577812 */ /* 0x000fe200078ec0ff */
[----:B------:R-:W-:Y:S01]  /*34e0*/  IMAD.U32 R7, R14, 0x10000, RZ ;  /* 0x000100000e077824 */ /* 0x000fe200078e00ff */
[----:B------:R-:W-:Y:S01]  /*34f0*/  PRMT R85, R92, 0x5410, R85 ;  /* 0x000054105c557816 */ /* 0x000fe20000000055 */
[----:B------:R-:W-:Y:S01]  /*3500*/  FMUL.FTZ R92, R11, R88 ;  /* 0x000000580b5c7220 */ /* 0x000fe20000410000 */
[----:B------:R-:W-:Y:S01]  /*3510*/  LOP3.LUT R80, R80, 0xffff0000, RZ, 0xc0, !PT ;  /* 0xffff000050507812 */ /* 0x000fe200078ec0ff */
[----:B------:R-:W-:Y:S01]  /*3520*/  IMAD.U32 R11, R90, 0x10000, RZ ;  /* 0x000100005a0b7824 */ /* 0x000fe200078e00ff */
[----:B------:R-:W-:Y:S01]  /*3530*/  PRMT R89, R91, 0x5410, R89 ;  /* 0x000054105b597816 */ /* 0x000fe20000000059 */
[----:B------:R-:W-:Y:S01]  /*3540*/  FMUL.FTZ R91, R13, R87 ;  /* 0x000000570d5b7220 */ /* 0x000fe20000410000 */
[----:B------:R-:W-:Y:S01]  /*3550*/  FFMA.FTZ R92, R5, R82, -R92 ;  /* 0x00000052055c7223 */ /* 0x000fe2000001085c */
[-C--:B------:R-:W-:Y:S01]  /*3560*/  FMUL.FTZ R13, R13, R80.reuse ;  /* 0x000000500d0d7220 */ /* 0x080fe20000410000 */
[----:B------:R-:W-:Y:S01]  /*3570*/  IMAD.U32 R5, R85, 0x10000, RZ ;  /* 0x0001000055057824 */ /* 0x000fe200078e00ff */
[----:B------:R-:W-:Y:S01]  /*3580*/  PRMT R84, R93, 0x5432, R84 ;  /* 0x000054325d547816 */ /* 0x000fe20000000054 */
        /* <DEDUP_REMOVED lines=8> */
[----:B------:R-:W-:-:S02]  /*3610*/  IMAD.U32 R13, R86, 0x10000, RZ ;  /* 0x00010000560d7824 */ /* 0x000fc400078e00ff */
[----:B------:R-:W-:Y:S01]  /*3620*/  FFMA.FTZ R80, R8, R11, R80 ;  /* 0x0000000b08507223 */ /* 0x000fe20000010050 */
[----:B------:R-:W-:Y:S01]  /*3630*/  IMAD.U32 R5, R74, 0x10000, RZ ;  /* 0x000100004a057824 */ /* 0x000fe200078e00ff */
[----:B------:R-:W-:Y:S01]  /*3640*/  LOP3.LUT R9, R15, 0xffff0000, RZ, 0xc0, !PT ;  /* 0xffff00000f097812 */ /* 0x000fe200078ec0ff */
[C---:B------:R-:W-:Y:S01]  /*3650*/  FMUL.FTZ R8, R31.reuse, R90 ;  /* 0x0000005a1f087220 */ /* 0x040fe20000410000 */
[-C--:B------:R-:W-:Y:S01]  /*3660*/  FMUL.FTZ R88, R31, R6.reuse ;  /* 0x000000061f587220 */ /* 0x080fe20000410000 */
[----:B------:R-:W-:Y:S01]  /*3670*/  FMUL.FTZ R31, R10, R13 ;  /* 0x0000000d0a1f7220 */ /* 0x000fe20000410000 */
[----:B------:R-:W-:Y:S01]  /*3680*/  LOP3.LUT R28, R28, 0xffff0000, RZ, 0xc0, !PT ;  /* 0xffff00001c1c7812 */ /* 0x000fe200078ec0ff */
[----:B------:R-:W-:Y:S01]  /*3690*/  FMUL.FTZ R10, R10, R5 ;  /* 0x000000050a0a7220 */ /* 0x000fe20000410000 */
[----:B------:R-:W-:Y:S01]  /*36a0*/  LOP3.LUT R29, R86, 0xffff0000, RZ, 0xc0, !PT ;  /* 0xffff0000561d7812 */ /* 0x000fe200078ec0ff */
[C---:B------:R-:W-:Y:S01]  /*36b0*/  FFMA.FTZ R82, R9.reuse, R6, -R8 ;  /* 0x0000000609527223 */ /* 0x040fe20000010808 */
[----:B------:R-:W-:Y:S01]  /*36c0*/  LOP3.LUT R11, R74, 0xffff0000, RZ, 0xc0, !PT ;  /* 0xffff00004a0b7812 */ /* 0x000fe200078ec0ff */
[----:B------:R-:W-:Y:S01]  /*36d0*/  IMAD.U32 R15, R30, 0x10000, RZ ;  /* 0x000100001e0f7824 */ /* 0x000fe200078e00ff */
[----:B------:R-:W-:Y:S01]  /*36e0*/  LOP3.LUT R12, R12, 0xffff0000, RZ, 0xc0, !PT ;  /* 0xffff00000c0c7812 */ /* 0x000fe200078ec0ff */
[----:B------:R-:W-:Y:S01]  /*36f0*/  FFMA.FTZ R85, R9, R90, R88 ;  /* 0x0000005a09557223 */ /* 0x000fe20000010058 */
[----:B------:R-:W-:Y:S01]  /*3700*/  FFMA.FTZ R10, R4, R13, R10 ;  /* 0x0000000d040a7223 */ /* 0x000fe2000001000a */
[C---:B------:R-:W-:Y:S01]  /*3710*/  IMAD.U32 R6, R89.reuse, 0x10000, RZ ;  /* 0x0001000059067824 */ /* 0x040fe200078e00ff */
[----:B------:R-:W-:Y:S01]  /*3720*/  LOP3.LUT R30, R30, 0xffff0000, RZ, 0xc0, !PT ;  /* 0xffff00001e1e7812 */ /* 0x000fe200078ec0ff */
[----:B------:R-:W-:Y:S01]  /*3730*/  FMUL.FTZ R9, R28, R29 ;  /* 0x0000001d1c097220 */ /* 0x000fe20000410000 */
[----:B------:R-:W-:Y:S01]  /*3740*/  FFMA.FTZ R31, R4, R5, -R31 ;  /* 0x00000005041f7223 */ /* 0x000fe2000001081f */
[-C--:B------:R-:W-:Y:S01]  /*3750*/  FMUL.FTZ R13, R28, R11.reuse ;  /* 0x0000000b1c0d7220 */ /* 0x080fe20000410000 */
[----:B------:R-:W-:Y:S01]  /*3760*/  LOP3.LUT R89, R89, 0xffff0000, RZ, 0xc0, !PT ;  /* 0xffff000059597812 */ /* 0x000fe200078ec0ff */
[C---:B------:R-:W-:Y:S01]  /*3770*/  IMAD.U32 R4, R84.reuse, 0x10000, RZ ;  /* 0x0001000054047824 */ /* 0x040fe200078e00ff */
[----:B------:R-:W-:Y:S01]  /*3780*/  LOP3.LUT R5, R84, 0xffff0000, RZ, 0xc0, !PT ;  /* 0xffff000054057812 */ /* 0x000fe200078ec0ff */
[C---:B------:R-:W-:Y:S01]  /*3790*/  FFMA.FTZ R8, R12.reuse, R11, -R9 ;  /* 0x0000000b0c087223 */ /* 0x040fe20000010809 */
[----:B------:R-:W-:Y:S01]  /*37a0*/  FFMA.FTZ R13, R12, R29, R13 ;  /* 0x0000001d0c0d7223 */ /* 0x000fe2000001000d */
[----:B------:R-:W-:Y:S01]  /*37b0*/  LOP3.LUT R14, R14, 0xffff0000, RZ, 0xc0, !PT ;  /* 0xffff00000e0e7812 */ /* 0x000fe200078ec0ff */
        /* <DEDUP_REMOVED lines=20> */
.L_x_3878:
[----:B------:R-:W-:Y:S05]  /*3900*/  BSYNC B1 ;  /* 0x0000000000017941 */ /* 0x000fea0003800000 */
.L_x_3877:
[----:B0-----:R3:W-:Y:S01]  /*3910*/  STG.E.128 desc[UR40][R78.64], R12 ;  /* 0x0000000c4e007986 */ /* 0x0017e2000c101d28 */
[----:B------:R-:W-:-:S13]  /*3920*/  ISETP.GE.AND P5, PT, R70, R81, PT ;  /* 0x000000514600720c */ /* 0x000fda0003fa6270 */
[----:B------:R-:W-:Y:S05]  /*3930*/  @P5 BRA `(.L_x_3867) ;  /* 0x00000000007c5947 */ /* 0x000fea0003800000 */
[--C-:B------:R-:W-:Y:S02]  /*3940*/  SHF.R.S32.HI R4, RZ, 0x1f, R70.reuse ;  /* 0x0000001fff047819 */ /* 0x100fe40000011446 */
[----:B------:R-:W-:-:S04]  /*3950*/  IADD3 R70, P5, P6, R20, R76, R70 ;  /* 0x0000004c14467210 */ /* 0x000fc80007ebe046 */
[----:B------:R-:W-:Y:S02]  /*3960*/  IADD3.X R4, R26, R83, R4, P5, P6 ;  /* 0x000000531a047210 */ /* 0x000fe40002fec404 */
[----:B------:R-:W-:-:S04]  /*3970*/  LEA R52, P5, R70, R52, 0x1 ;  /* 0x0000003446347211 */ /* 0x000fc800078a08ff */
[----:B------:R-:W-:-:S05]  /*3980*/  LEA.HI.X R53, R70, R53, R4, 0x1, P5 ;  /* 0x0000003546357211 */ /* 0x000fca00028f0c04 */
[----:B--2---:R4:W-:Y:S01]  /*3990*/  STG.E.128 desc[UR40][R52.64], R28 ;  /* 0x0000001c34007986 */ /* 0x0049e2000c101d28 */
[----:B------:R-:W-:Y:S05]  /*39a0*/  BRA `(.L_x_3867) ;  /* 0x0000000000607947 */ /* 0x000fea0003800000 */
.L_x_3860:
[----:B------:R-:W-:-:S13]  /*39b0*/  ISETP.NE.AND P0, PT, R184, 0x3, PT ;  /* 0x00000003b800780c */ /* 0x000fda0003f05270 */
[----:B------:R-:W-:Y:S05]  /*39c0*/  @!P0 BRA `(.L_x_3879) ;  /* 0x0000000000048947 */ /* 0x000fea0003800000 */
[----:B------:R-:W-:Y:S01]  /*39d0*/  BPT.TRAP 0x1 ;  /* 0x000000040000795c */ /* 0x000fe20000300000 */
.L_x_3879:
[----:B------:R-:W-:Y:S01]  /*39e0*/  IMAD R66, R19, 0x8, R2 ;  /* 0x0000000813427824 */ /* 0x000fe200078e0202 */
[----:B------:R-:W-:Y:S01]  /*39f0*/  SHF.L.U32 R75, R185, 0x1f, RZ ;  /* 0x0000001fb94b7819 */ /* 0x000fe200000006ff */
[----:B------:R-:W-:Y:S01]  /*3a00*/  IMAD R4, R45, -0x40, R46 ;  /* 0xffffffc02d047824 */ /* 0x000fe200078e022e */
[----:B------:R-:W-:Y:S02]  /*3a10*/  BSSY B1, `(.L_x_3880) ;  /* 0x0000005000017945 */ /* 0x000fe40003800000 */
[----:B------:R-:W0:Y:S02]  /*3a20*/  SYNCS.PHASECHK.TRANS64.TRYWAIT P5, [R66+URZ+0x28c90], R75 ;  /* 0x028c904b420075a7 */ /* 0x000e2400080a017f */
[----:B------:R-:W-:-:S04]  /*3a30*/  VIMNMX R4, R4, 0x40, PT ;  /* 0x0000004004047848 */ /* 0x000fc80003fe0100 */
[----:B------:R-:W-:Y:S01]  /*3a40*/  ISETP.GE.AND P1, PT, R23, R4, PT ;  /* 0x000000041700720c */ /* 0x000fe20003f26270 */
[----:B0-----:R-:W-:-:S12]  /*3a50*/  @!P5 BRA `(.L_x_3881) ;  /* 0x00000140000cd947 */ /* 0x001fd80003800000 */
.L_x_4156:
[----:B------:R-:W-:Y:S05]  /*3a60*/  BSYNC B1 ;  /* 0x0000000000017941 */ /* 0x000fea0003800000 */
.L_x_3880:
[----:B------:R-:W-:Y:S05]  /*3a70*/  @P1 BRA `(.L_x_3867) ;  /* 0x00000000002c1947 */ /* 0x000fea0003800000 */
[----:B------:R-:W-:Y:S01]  /*3a80*/  @!P3 LOP3.LUT P5, RZ, R188, 0x4, RZ, 0xc0, !PT ;  /* 0x00000004bcffb812 */ /* 0x000fe200078ac0ff */
[----:B------:R-:W-:Y:S01]  /*3a90*/  @!P3 VIADD R4, R62, 0x20 ;  /* 0x000000203e04b836 */ /* 0x000fe20000000000 */
[----:B------:R-:W-:Y:S02]  /*3aa0*/  PLOP3.LUT P6, PT, PT, PT, PT, 0x8, 0x0 ;  /* 0x000000000000781c */ /* 0x000fe40003fce170 */
[----:B------:R-:W-:-:S13]  /*3ab0*/  @!P3 PLOP3.LUT P6, PT, P5, PT, PT, 0x80, 0x0 ;  /* 0x000000000000b81c */ /* 0x000fda0002fcf070 */
[----:B------:R-:W-:-:S04]  /*3ac0*/  @P6 VIADD R4, R62, 0xffffffe0 ;  /* 0xffffffe03e046836 */ /* 0x000fc80000000000 */
[----:B------:R-:W-:Y:S02]  /*3ad0*/  @!P3 IMAD.IADD R31, R31, 0x1, R4 ;  /* 0x000000011f1fb824 */ /* 0x000fe400078e0204 */
[----:B------:R-:W1:Y:S02]  /*3ae0*/  @!P4 LDS.128 R4, [R30+0x22400] ;  /* 0x022400001e04c984 */ /* 0x000e640000000c00 */
[----:B------:R-:W-:-:S06]  /*3af0*/  @!P3 IMAD R8, R31, 0x2, R2 ;  /* 0x000000021f08b824 */ /* 0x000fcc00078e0202 */
[----:B------:R-:W2:Y:S04]  /*3b00*/  @!P3 LDS.128 R8, [R8+0x22400] ;  /* 0x022400000808b984 */ /* 0x000ea80000000c00 */
[----:B-1----:R1:W-:Y:S04]  /*3b10*/  @!P4 STG.E.128 desc[UR40][R12.64], R4 ;  /* 0x000000040c00c986 */ /* 0x0023e8000c101d28 */
[----:B--2---:R1:W-:Y:S02]  /*3b20*/  @!P3 STG.E.128 desc[UR40][R12.64+0x40], R8 ;  /* 0x000040080c00b986 */ /* 0x0043e4000c101d28 */
.L_x_3867:
[----:B------:R-:W-:Y:S05]  /*3b30*/  BSYNC B0 ;  /* 0x0000000000007941 */ /* 0x000fea0003800000 */
.L_x_3859:
[----:B-1----:R-:W1:Y:S01]  /*3b40*/  S2R R4, SR_TID.X ;  /* 0x0000000000047919 */ /* 0x002e620000002100 */
[----:B------:R-:W-:Y:S01]  /*3b50*/  @!PT LDS RZ, [RZ] ;  /* 0x00000000fffff984 */ /* 0x000fe20000000800 */
[----:B------:R-:W-:Y:S01]  /*3b60*/  @!PT LDS RZ, [RZ] ;  /* 0x00000000fffff984 */ /* 0x000fe20000000800 */
[----:B------:R-:W-:Y:S01]  /*3b70*/  @!PT LDS RZ, [RZ] ;  /* 0x00000000fffff984 */ /* 0x000fe20000000800 */
[----:B------:R-:W-:Y:S01]  /*3b80*/  @!PT LDS RZ, [RZ] ;  /* 0x00000000fffff984 */ /* 0x000fe20000000800 */
[----:B------:R5:W-:Y:S06]  /*3b90*/  MEMBAR.ALL.CTA ;  /* 0x0000000000007992 */ /* 0x000bec0000008000 */
[----:B-----5:R-:W5:Y:S01]  /*3ba0*/  FENCE.VIEW.ASYNC.S ;  /* 0x00000000000073c6 */ /* 0x020f620000000000 */
[----:B------:R-:W-:Y:S05]  /*3bb0*/  WARPSYNC.ALL ;  /* 0x0000000000007948 */ /* 0x000fea0003800000 */
[----:B------:R-:W-:Y:S01]  /*3bc0*/  BSSY B0, `(.L_x_3882) ;  /* 0x0000009000007945 */ /* 0x000fe20003800000 */
[----:B-1----:R-:W-:Y:S01]  /*3bd0*/  LOP3.LUT R4, R4, 0x7f, RZ, 0xc0, !PT ;  /* 0x0000007f04047812 */ /* 0x002fe200078ec0ff */
[----:B-----5:R1:W-:Y:S03]  /*3be0*/  BAR.SYNC.DEFER_BLOCKING R59, 0x80 ;  /* 0x0002003b0000751d */ /* 0x0203e60000010000 */
[----:B------:R-:W-:-:S13]  /*3bf0*/  ISETP.NE.AND P5, PT, R4, RZ, PT ;  /* 0x000000ff0400720c */ /* 0x000fda0003fa5270 */
[----:B------:R-:W-:-:S05]  /*3c00*/  @!P5 VIADD R4, R66, 0x28ca0 ;  /* 0x00028ca04204d836 */ /* 0x000fca0000000000 */
[----:B------:R-:W-:-:S04]  /*3c10*/  @!P5 PRMT R4, RZ, 0x654, R4 ;  /* 0x00000654ff04d816 */ /* 0x000fc80000000004 */
[----:B------:R1:W-:Y:S01]  /*3c20*/  @!P5 SYNCS.ARRIVE.TRANS64.RED.A1T0 RZ, [R4+URZ], RZ ;  /* 0x000000ff04ffd9a7 */ /* 0x0003e2000810043f */
[----:B------:R-:W-:Y:S05]  /*3c30*/  @!P0 BRA `(.L_x_3883) ;  /* 0x0000000000048947 */ /* 0x000fea0003800000 */
[----:B------:R-:W-:Y:S01]  /*3c40*/  BPT.TRAP 0x1 ;  /* 0x000000040000795c */ /* 0x000fe20000300000 */
.L_x_3883:
[----:B------:R-:W-:Y:S05]  /*3c50*/  BSYNC B0 ;  /* 0x0000000000007941 */ /* 0x000fea0003800000 */
.L_x_3882:
[----:B------:R-:W5:Y:S01]  /*3c60*/  SYNCS.PHASECHK.TRANS64.TRYWAIT P0, [R66+URZ+0x28cb0], R75 ;  /* 0x028cb04b420075a7 */ /* 0x000f62000800017f */
[----:B------:R-:W-:Y:S04]  /*3c70*/  BSSY B0, `(.L_x_3884) ;  /* 0x0000002000007945 */ /* 0x000fe80003800000 */
[----:B-----5:R-:W-:Y:S05]  /*3c80*/  @!P0 BRA `(.L_x_3885) ;  /* 0x0000013c00948947 */ /* 0x020fea0003800000 */
.L_x_4157:
[----:B------:R-:W-:Y:S05]  /*3c90*/  BSYNC B0 ;  /* 0x0000000000007941 */ /* 0x000fea0003800000 */
.L_x_3884:
[----:B------:R-:W-:Y:S04]  /*3ca0*/  BSSY B0, `(.L_x_3886) ;  /* 0x0000052000007945 */ /* 0x000fe80003800000 */
[----:B------:R-:W-:Y:S05]  /*3cb0*/  @P1 BRA `(.L_x_3887) ;  /* 0x0000000400401947 */ /* 0x000fea0003800000 */
[----:B-1----:R-:W-:Y:S01]  /*3cc0*/  IMAD.WIDE R4, R45, 0x40, R42 ;  /* 0x000000402d047825 */ /* 0x002fe200078e022a */
[----:B------:R-:W-:Y:S01]  /*3cd0*/  ULDC.64 UR4, c[0x0][0x328] ;  /* 0x0000ca0000047ab9 */ /* 0x000fe20000000a00 */
[----:B------:R-:W-:Y:S02]  /*3ce0*/  LOP3.LUT P0, RZ, R188, 0x4, RZ, 0xc0, !PT ;  /* 0x00000004bcff7812 */ /* 0x000fe4000780c0ff */
[----:B------:R-:W-:Y:S02]  /*3cf0*/  IMAD R5, R5, UR4, RZ ;  /* 0x0000000405057c24 */ /* 0x000fe4000f8e02ff */
[----:B------:R-:W-:Y:S02]  /*3d00*/  IMAD.MOV.U32 R6, RZ, RZ, R32 ;  /* 0x000000ffff067224 */ /* 0x000fe400078e0020 */
[----:B------:R-:W-:Y:S02]  /*3d10*/  IMAD.MOV.U32 R7, RZ, RZ, R73 ;  /* 0x000000ffff077224 */ /* 0x000fe400078e0049 */
[----:B------:R-:W-:-:S02]  /*3d20*/  IMAD R5, R4, UR5, R5 ;  /* 0x0000000504057c24 */ /* 0x000fc4000f8e0205 */
[----:B------:R-:W-:Y:S01]  /*3d30*/  IMAD.WIDE.U32 R6, R4, UR4, R6 ;  /* 0x0000000404067c25 */ /* 0x000fe2000f8e0006 */
[----:B------:R-:W-:-:S03]  /*3d40*/  ULDC.64 UR4, c[0x0][0x318] ;  /* 0x0000c60000047ab9 */ /* 0x000fc60000000a00 */
[----:B------:R-:W-:Y:S01]  /*3d50*/  IMAD R9, R19, 0x8000, R62 ;  /* 0x0000800013097824 */ /* 0x000fe200078e023e */
[----:B---3--:R-:W-:Y:S01]  /*3d60*/  LEA R12, P1, R6, UR4, 0x1 ;  /* 0x00000004060c7c11 */ /* 0x008fe2000f8208ff */
[----:B------:R-:W-:Y:S01]  /*3d70*/  IMAD.IADD R5, R7, 0x1, R5 ;  /* 0x0000000107057824 */ /* 0x000fe200078e0205 */
[----:B------:R-:W-:Y:S01]  /*3d80*/  ULDC UR4, c[0x0][0x320] ;  /* 0x0000c80000047ab9 */ /* 0x000fe20000000800 */
[----:B------:R-:W-:Y:S02]  /*3d90*/  VIADD R4, R16, 0x40 ;  /* 0x0000004010047836 */ /* 0x000fe40000000000 */
[C---:B------:R-:W-:Y:S01]  /*3da0*/  VIADD R15, R9.reuse, 0x20 ;  /* 0x00000020090f7836 */ /* 0x040fe20000000000 */
[----:B------:R-:W-:Y:S01]  /*3db0*/  LEA.HI.X R13, R6, UR5, R5, 0x1, P1 ;  /* 0x00000005060d7c11 */ /* 0x000fe200088f0c05 */
[C---:B------:R-:W-:Y:S01]  /*3dc0*/  @P0 VIADD R15, R9.reuse, 0xffffffe0 ;  /* 0xffffffe0090f0836 */ /* 0x040fe20000000000 */
[----:B------:R-:W-:Y:S01]  /*3dd0*/  ISETP.GE.AND P1, PT, R16, UR4, PT ;  /* 0x0000000410007c0c */ /* 0x000fe2000bf26270 */
[----:B--2-4-:R-:W-:Y:S01]  /*3de0*/  IMAD R29, R9, 0x2, R2 ;  /* 0x00000002091d7824 */ /* 0x014fe200078e0202 */
[----:B------:R-:W-:Y:S01]  /*3df0*/  ISETP.GE.AND P0, PT, R4, UR4, PT ;  /* 0x0000000404007c0c */ /* 0x000fe2000bf06270 */
[----:B------:R-:W-:-:S02]  /*3e00*/  VIADD R14, R16, 0x80 ;  /* 0x00000080100e7836 */ /* 0x000fc40000000000 */
[----:B------:R-:W-:-:S08]  /*3e10*/  VIADD R28, R16, 0xc0 ;  /* 0x000000c0101c7836 */ /* 0x000fd00000000000 */
[----:B------:R-:W1:Y:S04]  /*3e20*/  @!P1 LDS.128 R4, [R29+0x400] ;  /* 0x000400001d049984 */ /* 0x000e680000000c00 */
[----:B------:R-:W2:Y:S04]  /*3e30*/  @!P0 LDS.128 R8, [R29+0x2400] ;  /* 0x002400001d088984 */ /* 0x000ea80000000c00 */
[----:B-1----:R-:W-:Y:S01]  /*3e40*/  @!P1 STG.E.128 desc[UR40][R12.64], R4 ;  /* 0x000000040c009986 */ /* 0x002fe2000c101d28 */
[----:B------:R-:W-:Y:S01]  /*3e50*/  ISETP.GE.AND P1, PT, R14, UR4, PT ;  /* 0x000000040e007c0c */ /* 0x000fe2000bf26270 */
[----:B------:R-:W-:-:S02]  /*3e60*/  VIADD R14, R16, 0x100 ;  /* 0x00000100100e7836 */ /* 0x000fc40000000000 */
[----:B--2---:R-:W-:Y:S01]  /*3e70*/  @!P0 STG.E.128 desc[UR40][R12.64+0x80], R8 ;  /* 0x000080080c008986 */ /* 0x004fe2000c101d28 */
[----:B------:R-:W-:Y:S01]  /*3e80*/  ISETP.GE.AND P0, PT, R28, UR4, PT ;  /* 0x000000041c007c0c */ /* 0x000fe2000bf06270 */
        /* <DEDUP_REMOVED lines=16> */
[----:B------:R-:W-:Y:S02]  /*3f90*/  IMAD R28, R15, 0x2, R2 ;  /* 0x000000020f1c7824 */ /* 0x000fe400078e0202 */
[----:B------:R-:W-:-:S06]  /*3fa0*/  VIADD R15, R16, 0xe0 ;  /* 0x000000e0100f7836 */ /* 0x000fcc0000000000 */
[----:B------:R-:W1:Y:S04]  /*3fb0*/  @!P1 LDS.128 R4, [R29+0xc400] ;  /* 0x00c400001d049984 */ /* 0x000e680000000c00 */
[----:B------:R-:W2:Y:S04]  /*3fc0*/  @!P0 LDS.128 R8, [R29+0xe400] ;  /* 0x00e400001d088984 */ /* 0x000ea80000000c00 */
[----:B-1----:R-:W-:Y:S01]  /*3fd0*/  @!P1 STG.E.128 desc[UR40][R12.64+0x300], R4 ;  /* 0x000300040c009986 */ /* 0x002fe2000c101d28 */
[----:B------:R-:W-:-:S03]  /*3fe0*/  ISETP.GE.AND P1, PT, R72, UR4, PT ;  /* 0x0000000448007c0c */ /* 0x000fc6000bf26270 */
        /* <DEDUP_REMOVED lines=22> */
[----:B------:R-:W-:-:S03]  /*4150*/  ISETP.GE.AND P1, PT, R14, UR4, PT ;  /* 0x000000040e007c0c */ /* 0x000fc6000bf26270 */
[----:B--2---:R-:W-:Y:S01]  /*4160*/  @!P0 STG.E.128 desc[UR40][R12.64+0x2c0], R8 ;  /* 0x0002c0080c008986 */ /* 0x004fe2000c101d28 */
[----:B------:R-:W-:-:S09]  /*4170*/  ISETP.GE.AND P0, PT, R15, UR4, PT ;  /* 0x000000040f007c0c */ /* 0x000fd2000bf06270 */
[----:B------:R-:W1:Y:S04]  /*4180*/  @!P1 LDS.128 R4, [R28+0xc400] ;  /* 0x00c400001c049984 */ /* 0x000e680000000c00 */
[----:B------:R-:W2:Y:S04]  /*4190*/  @!P0 LDS.128 R8, [R28+0xe400] ;  /* 0x00e400001c088984 */ /* 0x000ea80000000c00 */
[----:B-1----:R1:W-:Y:S04]  /*41a0*/  @!P1 STG.E.128 desc[UR40][R12.64+0x340], R4 ;  /* 0x000340040c009986 */ /* 0x0023e8000c101d28 */
[----:B--2---:R1:W-:Y:S02]  /*41b0*/  @!P0 STG.E.128 desc[UR40][R12.64+0x3c0], R8 ;  /* 0x0003c0080c008986 */ /* 0x0043e4000c101d28 */
.L_x_3887:
[----:B------:R-:W-:Y:S05]  /*41c0*/  BSYNC B0 ;  /* 0x0000000000007941 */ /* 0x000fea0003800000 */
.L_x_3886:
[----:B------:R-:W-:Y:S01]  /*41d0*/  @!PT LDS RZ, [RZ] ;  /* 0x00000000fffff984 */ /* 0x000fe20000000800 */
[----:B------:R-:W-:Y:S01]  /*41e0*/  @!PT LDS RZ, [RZ] ;  /* 0x00000000fffff984 */ /* 0x000fe20000000800 */
[----:B------:R-:W-:Y:S01]  /*41f0*/  @!PT LDS RZ, [RZ] ;  /* 0x00000000fffff984 */ /* 0x000fe20000000800 */
[----:B------:R-:W-:Y:S01]  /*4200*/  @!PT LDS RZ, [RZ] ;  /* 0x00000000fffff984 */ /* 0x000fe20000000800 */
[----:B------:R5:W-:Y:S06]  /*4210*/  MEMBAR.ALL.CTA ;  /* 0x0000000000007992 */ /* 0x000bec0000008000 */
[----:B-----5:R-:W5:Y:S01]  /*4220*/  FENCE.VIEW.ASYNC.S ;  /* 0x00000000000073c6 */ /* 0x020f620000000000 */
[----:B------:R-:W-:Y:S01]  /*4230*/  VIADD R19, R19, 0x1 ;  /* 0x0000000113137836 */ /* 0x000fe20000000000 */
[----:B-----5:R1:W-:Y:S01]  /*4240*/  BAR.SYNC.DEFER_BLOCKING R59, 0x80 ;  /* 0x0002003b0000751d */ /* 0x0203e20000010000 */
[----:B0-----:R-:W-:-:S03]  /*4250*/  @!P5 VIADD R66, R66, 0x28cc0 ;  /* 0x00028cc04242d836 */ /* 0x001fc60000000000 */
[C---:B------:R-:W-:Y:S02]  /*4260*/  ISETP.NE.AND P1, PT, R19.reuse, 0x2, PT ;  /* 0x000000021300780c */ /* 0x040fe40003f25270 */
[----:B------:R-:W-:Y:S02]  /*4270*/  PLOP3.LUT P0, PT, PT, PT, PT, 0x8, 0x0 ;  /* 0x000000000000781c */ /* 0x000fe40003f0e170 */
[----:B------:R-:W-:Y:S02]  /*4280*/  @!P5 PRMT R66, RZ, 0x654, R66 ;  /* 0x00000654ff42d816 */ /* 0x000fe40000000042 */
[----:B-1----:R-:W-:Y:S02]  /*4290*/  SEL R4, RZ, 0x1, P1 ;  /* 0x00000001ff047807 */ /* 0x002fe40000800000 */
[----:B------:R-:W-:Y:S02]  /*42a0*/  SEL R19, R19, RZ, P1 ;  /* 0x000000ff13137207 */ /* 0x000fe40000800000 */
[----:B------:R-:W-:Y:S01]  /*42b0*/  LOP3.LUT R185, R185, R4, RZ, 0x3c, !PT ;  /* 0x00000004b9b97212 */ /* 0x000fe200078e3cff */
[----:B------:R0:W-:Y:S01]  /*42c0*/  @!P5 SYNCS.ARRIVE.TRANS64.RED.A1T0 RZ, [R66+URZ], RZ ;  /* 0x000000ff42ffd9a7 */ /* 0x0001e2000810043f */
[----:B------:R-:W-:Y:S05]  /*42d0*/  @P2 BRA `(.L_x_3888) ;  /* 0xffffffdc00bc2947 */ /* 0x000fea000383ffff */
.L_x_3854:
[----:B------:R-:W2:Y:S01]  /*42e0*/  LDL R4, [R1] ;  /* 0x0000000001047983 */ /* 0x000ea20000100800 */
        /* <DEDUP_REMOVED lines=18> */
[----:B------:R-:W-:Y:S01]  /*4410*/  IMAD.MOV.U32 R119, RZ, RZ, RZ ;  /* 0x000000ffff777224 */ /* 0x000fe200078e00ff */
[----:B------:R-:W-:-:S02]  /*4420*/  CS2R R114, SRZ ;  /* 0x0000000000727805 */ /* 0x000fc4000001ff00 */
[----:B------:R-:W-:Y:S02]  /*4430*/  CS2R R116, SRZ ;  /* 0x0000000000747805 */ /* 0x000fe4000001ff00 */
        /* <DEDUP_REMOVED lines=11> */
[----:B------:R-:W-:Y:S01]  /*44f0*/  IMAD.MOV.U32 R97, RZ, RZ, RZ ;  /* 0x000000ffff617224 */ /* 0x000fe200078e00ff */
[----:B------:R-:W-:-:S02]  /*4500*/  CS2R R94, SRZ ;  /* 0x00000000005e7805 */ /* 0x000fc4000001ff00 */
[----:B------:R-:W-:Y:S01]  /*4510*/  CS2R R92, SRZ ;  /* 0x00000000005c7805 */ /* 0x000fe2000001ff00 */
[----:B------:R-:W-:Y:S01]  /*4520*/  IMAD.MOV.U32 R91, RZ, RZ, RZ ;  /* 0x000000ffff5b7224 */ /* 0x000fe200078e00ff */
[----:B------:R-:W-:Y:S02]  /*4530*/  CS2R R36, SRZ ;  /* 0x0000000000247805 */ /* 0x000fe4000001ff00 */
[----:B------:R-:W-:Y:S02]  /*4540*/  CS2R R152, SRZ ;  /* 0x0000000000987805 */ /* 0x000fe4000001ff00 */
[----:B------:R-:W-:Y:S02]  /*4550*/  CS2R R86, SRZ ;  /* 0x0000000000567805 */ /* 0x000fe4000001ff00 */
[----:B------:R-:W-:Y:S02]  /*4560*/  CS2R R156, SRZ ;  /* 0x00000000009c7805 */ /* 0x000fe4000001ff00 */
[----:B------:R-:W-:Y:S01]  /*4570*/  CS2R R82, SRZ ;  /* 0x0000000000527805 */ /* 0x000fe2000001ff00 */
[----:B------:R-:W-:Y:S01]  /*4580*/  IMAD.MOV.U32 R155, RZ, RZ, RZ ;  /* 0x000000ffff9b7224 */ /* 0x000fe200078e00ff */
[----:B------:R-:W-:-:S02]  /*4590*/  CS2R R158, SRZ ;  /* 0x00000000009e7805 */ /* 0x000fc4000001ff00 */
[----:B---3--:R-:W-:Y:S02]  /*45a0*/  CS2R R78, SRZ ;  /* 0x00000000004e7805 */ /* 0x008fe4000001ff00 */
[----:B------:R-:W-:Y:S02]  /*45b0*/  CS2R R160, SRZ ;  /* 0x0000000000a07805 */ /* 0x000fe4000001ff00 */
[----:B------:R-:W-:Y:S02]  /*45c0*/  CS2R R74, SRZ ;  /* 0x00000000004a7805 */ /* 0x000fe4000001ff00 */
[----:B------:R-:W-:Y:S01]  /*45d0*/  CS2R R162, SRZ ;  /* 0x0000000000a27805 */ /* 0x000fe2000001ff00 */
[----:B------:R-:W-:Y:S01]  /*45e0*/  IMAD.MOV.U32 R71, RZ, RZ, RZ ;  /* 0x000000ffff477224 */ /* 0x000fe200078e00ff */
        /* <DEDUP_REMOVED lines=17> */
[----:B------:R-:W-:Y:S02]  /*4700*/  CS2R R38, SRZ ;  /* 0x0000000000267805 */ /* 0x000fe4000001ff00 */
[----:B------:R-:W-:Y:S01]  /*4710*/  CS2R R180, SRZ ;  /* 0x0000000000b47805 */ /* 0x000fe2000001ff00 */
[----:B------:R-:W-:Y:S01]  /*4720*/  IMAD.MOV.U32 R35, RZ, RZ, RZ ;  /* 0x000000ffff237224 */ /* 0x000fe200078e00ff */
[----:B--2-4-:R-:W-:Y:S01]  /*4730*/  CS2R R28, SRZ ;  /* 0x00000000001c7805 */ /* 0x014fe2000001ff00 */
[----:B------:R-:W-:Y:S02]  /*4740*/  IMAD.MOV.U32 R31, RZ, RZ, RZ ;  /* 0x000000ffff1f7224 */ /* 0x000fe400078e00ff */
[----:B------:R-:W-:Y:S02]  /*4750*/  IMAD.MOV.U32 R7, RZ, RZ, RZ ;  /* 0x000000ffff077224 */ /* 0x000fe400078e00ff */
[----:B------:R-:W-:-:S02]  /*4760*/  IMAD.MOV.U32 R0, RZ, RZ, RZ ;  /* 0x000000ffff007224 */ /* 0x000fc400078e00ff */
[----:B------:R-:W-:Y:S01]  /*4770*/  IMAD.MOV.U32 R5, RZ, RZ, RZ ;  /* 0x000000ffff057224 */ /* 0x000fe200078e00ff */
[----:B------:R-:W-:Y:S01]  /*4780*/  ISETP.NE.AND P1, PT, R4, 0x1, PT ;  /* 0x000000010400780c */ /* 0x000fe20003f25270 */
[----:B------:R-:W-:-:S12]  /*4790*/  @P0 BRA `(.L_x_3890) ;  /* 0x0000000000080947 */ /* 0x000fd80003800000 */
[----:B------:R-:W0:Y:S02]  /*47a0*/  FENCE.VIEW.ASYNC.G ;  /* 0x00000000000073c6 */ /* 0x000e240000000100 */
[----:B0-----:R-:W-:Y:S06]  /*47b0*/  BAR.ARV 0xc, 0x180 ;  /* 0x0306000000007b1d */ /* 0x001fec0000002000 */
.L_x_3890:
[----:B------:R-:W-:Y:S05]  /*47c0*/  BSYNC B0 ;  /* 0x0000000000007941 */ /* 0x000fea0003800000 */
.L_x_3889:
[----:B------:R-:W-:Y:S01]  /*47d0*/  BSSY B7, `(.L_x_3891) ;  /* 0x00007a0000077945 */ /* 0x000fe20003800000 */
[----:B------:R-:W-:Y:S02]  /*47e0*/  IMAD.MOV.U32 R12, RZ, RZ, RZ ;  /* 0x000000ffff0c7224 */ /* 0x000fe400078e00ff */
[----:B------:R-:W-:Y:S01]  /*47f0*/  IMAD.MOV.U32 R154, RZ, RZ, RZ ;  /* 0x000000ffff9a7224 */ /* 0x000fe200078e00ff */
[----:B------:R-:W-:Y:S06]  /*4800*/  @!P1 BRA `(.L_x_3892) ;  /* 0x0000001800b89947 */ /* 0x000fec0003800000 */
[----:B------:R-:W-:Y:S02]  /*4810*/  ISETP.GE.AND P1, PT, R168, 0x1, PT ;  /* 0x00000001a800780c */ /* 0x000fe40003f26270 */
[----:B------:R-:W-:-:S11]  /*4820*/  PLOP3.LUT P0, PT, PT, PT, PT, 0x80, 0x0 ;  /* 0x000000000000781c */ /* 0x000fd60003f0f070 */
[----:B------:R-:W-:Y:S05]  /*4830*/  @!P1 BRA `(.L_x_3893) ;  /* 0x0000007800649947 */ /* 0x000fea0003800000 */
[----:B------:R-:W0:Y:S01]  /*4840*/  SHFL.IDX PT, R0, R213, RZ, 0x1f ;  /* 0x00001fffd5007589 */ /* 0x000e2200000e0000 */
[----:B------:R-:W-:Y:S02]  /*4850*/  ISETP.NE.AND P0, PT, R184, 0x3, PT ;  /* 0x00000003b800780c */ /* 0x000fe40003f05270 */
[----:B0-----:R-:W-:-:S04]  /*4860*/  LEA.HI R3, R0, R0, RZ, 0x1 ;  /* 0x0000000000037211 */ /* 0x001fc800078f08ff */
[----:B------:R-:W-:-:S05]  /*4870*/  LOP3.LUT R3, R3, 0x1fffe, RZ, 0xc0, !PT ;  /* 0x0001fffe03037812 */ /* 0x000fca00078ec0ff */
[----:B------:R-:W-:-:S04]  /*4880*/  IMAD.IADD R3, R0, 0x1, -R3 ;  /* 0x0000000100037824 */ /* 0x000fc800078e0a03 */
[----:B------:R-:W-:-:S04]  /*4890*/  IMAD R3, R3, 0x8000, R2 ;  /* 0x0000800003037824 */ /* 0x000fc800078e0202 */
[----:B------:R-:W-:-:S05]  /*48a0*/  VIADD R3, R3, 0x400 ;  /* 0x0000040003037836 */ /* 0x000fca0000000000 */
[----:B------:R-:W-:-:S04]  /*48b0*/  SHF.R.U32.HI R3, RZ, 0x4, R3 ;  /* 0x00000004ff037819 */ /* 0x000fc80000011603 */
[----:B------:R-:W-:-:S04]  /*48c0*/  LOP3.LUT R3, R3, 0x3fff, RZ, 0xc0, !PT ;  /* 0x00003fff03037812 */ /* 0x000fc800078ec0ff */
[----:B------:R-:W-:Y:S01]  /*48d0*/  LOP3.LUT R3, R3, 0x2000000, RZ, 0xfc, !PT ;  /* 0x0200000003037812 */ /* 0x000fe200078efcff */
[----:B------:R-:W-:Y:S06]  /*48e0*/  @!P0 BRA `(.L_x_3894) ;  /* 0x0000000000048947 */ /* 0x000fec0003800000 */
[----:B------:R-:W-:Y:S01]  /*48f0*/  BPT.TRAP 0x1 ;  /* 0x000000040000795c */ /* 0x000fe20000300000 */
.L_x_3894:
[----:B------:R-:W-:Y:S01]  /*4900*/  IMAD R13, R18, 0x8, R2 ;  /* 0x00000008120d7824 */ /* 0x000fe200078e0202 */
[----:B------:R-:W-:Y:S01]  /*4910*/  SHF.L.U32 R4, R22, 0x1f, RZ ;  /* 0x0000001f16047819 */ /* 0x000fe200000006ff */
[----:B------:R-:W-:Y:S01]  /*4920*/  VIADD R0, R2, 0x26800 ;  /* 0x0002680002007836 */ /* 0x000fe20000000000 */
[----:B------:R-:W-:Y:S01]  /*4930*/  BSSY B0, `(.L_x_3895) ;  /* 0x0000008000007945 */ /* 0x000fe20003800000 */
[----:B------:R-:W-:Y:S01]  /*4940*/  IMAD R8, R18, 0x1000, R3 ;  /* 0x0000100012087824 */ /* 0x000fe200078e0203 */
[----:B------:R-:W0:Y:S01]  /*4950*/  SYNCS.PHASECHK.TRANS64.TRYWAIT P0, [R13+URZ+0x28c50], R4 ;  /* 0x028c50040d0075a7 */ /* 0x000e22000800017f */
[----:B------:R-:W-:Y:S01]  /*4960*/  IMAD.MOV.U32 R9, RZ, RZ, 0x40000040 ;  /* 0x40000040ff097424 */ /* 0x000fe200078e00ff */
[----:B------:R-:W-:-:S04]  /*4970*/  SHF.R.U32.HI R0, RZ, 0x4, R0 ;  /* 0x00000004ff007819 */ /* 0x000fc80000011600 */
[----:B------:R-:W-:-:S04]  /*4980*/  LOP3.LUT R0, R0, 0x3fff, RZ, 0xc0, !PT ;  /* 0x00003fff00007812 */ /* 0x000fc800078ec0ff */
[----:B------:R-:W-:Y:S01]  /*4990*/  LOP3.LUT R0, R0, 0x10000, RZ, 0xfc, !PT ;  /* 0x0001000000007812 */ /* 0x000fe200078efcff */
[----:B0-----:R-:W-:Y:S06]  /*49a0*/  @!P0 BRA `(.L_x_3896) ;  /* 0x0000013000608947 */ /* 0x001fec0003800000 */
.L_x_4158:
[----:B------:R-:W-:Y:S05]  /*49b0*/  BSYNC B0 ;  /* 0x0000000000007941 */ /* 0x000fea0003800000 */
.L_x_3895:
[----:B------:R-:W-:Y:S01]  /*49c0*/  BAR.SYNC.DEFER_BLOCKING 0xe, 0x100 ;  /* 0x0384000000007b1d */ /* 0x000fe20000010000 */
[----:B0-----:R-:W-:Y:S01]  /*49d0*/  IMAD.MOV.U32 R4, RZ, RZ, R0 ;  /* 0x000000ffff047224 */ /* 0x001fe200078e0000 */
[----:B------:R-:W-:Y:S01]  /*49e0*/  R2UR UR6, R8 ;  /* 0x00000000080672ca */ /* 0x000fe200000e0000 */
[----:B------:R-:W-:Y:S01]  /*49f0*/  IMAD.MOV.U32 R5, RZ, RZ, 0x40000040 ;  /* 0x40000040ff057424 */ /* 0x000fe200078e00ff */
[----:B------:R-:W-:Y:S01]  /*4a00*/  R2UR UR7, R9 ;  /* 0x00000000090772ca */ /* 0x000fe200000e0000 */
[----:B------:R-:W-:Y:S01]  /*4a10*/  VIADD R6, R0, 0x2 ;  /* 0x0000000200067836 */ /* 0x000fe20000000000 */
[----:B------:R-:W-:Y:S01]  /*4a20*/  R2UR UR4, R4 ;  /* 0x00000000040472ca */ /* 0x000fe200000e0000 */
[C---:B------:R-:W-:Y:S01]  /*4a30*/  VIADD R4, R8.reuse, 0x80 ;  /* 0x0000008008047836 */ /* 0x040fe20000000000 */
[----:B------:R-:W-:Y:S01]  /*4a40*/  R2UR UR5, R5 ;  /* 0x00000000050572ca */ /* 0x000fe200000e0000 */
[----:B------:R-:W-:Y:S01]  /*4a50*/  IMAD.MOV.U32 R5, RZ, RZ, 0x40000040 ;  /* 0x40000040ff057424 */ /* 0x000fe200078e00ff */
[----:B------:R-:W0:Y:S01]  /*4a60*/  S2R R12, SR_TID.X ;  /* 0x00000000000c7919 */ /* 0x000e220000002100 */
[----:B------:R-:W-:Y:S01]  /*4a70*/  IMAD.MOV.U32 R7, RZ, RZ, 0x40000040 ;  /* 0x40000040ff077424 */ /* 0x000fe200078e00ff */
[----:B------:R-:W-:Y:S01]  /*4a80*/  BSSY B0, `(.L_x_3897) ;  /* 0x00000f8000007945 */ /* 0x000fe20003800000 */
[----:B------:R-:W-:-:S02]  /*4a90*/  VIADD R10, R8, 0x100 ;  /* 0x00000100080a7836 */ /* 0x000fc40000000000 */
[----:B------:R-:W-:Y:S02]  /*4aa0*/  IMAD.MOV.U32 R11, RZ, RZ, 0x40000040 ;  /* 0x40000040ff0b7424 */ /* 0x000fe400078e00ff */
[----:B------:R-:W-:Y:S01]  /*4ab0*/  IMAD.MOV.U32 R9, RZ, RZ, 0x40000040 ;  /* 0x40000040ff097424 */ /* 0x000fe200078e00ff */
[----:B-----5:R-:W-:-:S06]  /*4ac0*/  WARPGROUP.ARRIVE ;  /* 0x00000000000079c5 */ /* 0x020fcc0000000000 */
[----:B------:R-:W-:Y:S01]  /*4ad0*/  HGMMA.64x256x16.F32.BF16 R24, gdesc[UR4].tnspB, RZ, !UPT, gsb0 ;  /* 0x43e00000041879f0 */ /* 0x000fe2000c0018ff */
[----:B------:R-:W-:Y:S01]  /*4ae0*/  R2UR UR6, R4 ;  /* 0x00000000040672ca */ /* 0x000fe200000e0000 */
[----:B------:R-:W-:Y:S01]  /*4af0*/  VIADD R4, R0, 0x4 ;  /* 0x0000000400047836 */ /* 0x000fe20000000000 */
[----:B------:R-:W-:Y:S01]  /*4b00*/  R2UR UR7, R5 ;  /* 0x00000000050772ca */ /* 0x000fe200000e0000 */
[----:B------:R-:W-:Y:S01]  /*4b10*/  IMAD.MOV.U32 R5, RZ, RZ, 0x40000040 ;  /* 0x40000040ff057424 */ /* 0x000fe200078e00ff */
[----:B------:R-:W-:Y:S02]  /*4b20*/  R2UR UR4, R6 ;  /* 0x00000000060472ca */ /* 0x000fe400000e0000 */
[----:B------:R-:W-:Y:S02]  /*4b30*/  R2UR UR5, R7 ;  /* 0x00000000070572ca */ /* 0x000fe400000e0000 */
[----:B0-----:R-:W-:-:S04]  /*4b40*/  LOP3.LUT R12, R12, 0x7f, RZ, 0xc0, !PT ;  /* 0x0000007f0c0c7812 */ /* 0x001fc800078ec0ff */
[----:B------:R-:W-:Y:S01]  /*4b50*/  ISETP.NE.AND P0, PT, R12, RZ, PT ;  /* 0x000000ff0c00720c */ /* 0x000fe20003f05270 */
[----:B------:R-:W-:Y:S02]  /*4b60*/  WARPGROUP.DEPBAR.LE gsb0, 0x0 ;  /* 0x00008000000079c5 */ /* 0x000fe40000010000 */
[----:B------:R-:W-:-:S12]  /*4b70*/  WARPGROUP.ARRIVE ;  /* 0x00000000000079c5 */ /* 0x000fd80000000000 */
[----:B------:R-:W-:Y:S01]  /*4b80*/  HGMMA.64x256x16.F32.BF16 R24, gdesc[UR4].tnspB, R24, gsb0 ;  /* 0x43e00000041879f0 */ /* 0x000fe20008001818 */
[----:B------:R-:W-:Y:S01]  /*4b90*/  R2UR UR6, R10 ;  /* 0x000000000a0672ca */ /* 0x000fe200000e0000 */
[----:B------:R-:W-:Y:S01]  /*4ba0*/  VIADD R10, R8, 0x180 ;  /* 0x00000180080a7836 */ /* 0x000fe20000000000 */
[----:B------:R-:W-:Y:S01]  /*4bb0*/  R2UR UR7, R11 ;  /* 0x000000000b0772ca */ /* 0x000fe200000e0000 */
[----:B------:R-:W-:Y:S01]  /*4bc0*/  VIADD R8, R0, 0x6 ;  /* 0x0000000600087836 */ /* 0x000fe20000000000 */
[----:B------:R-:W-:Y:S01]  /*4bd0*/  R2UR UR4, R4 ;  /* 0x00000000040472ca */ /* 0x000fe200000e0000 */
[----:B------:R-:W-:Y:S01]  /*4be0*/  IMAD.MOV.U32 R11, RZ, RZ, 0x40000040 ;  /* 0x40000040ff0b7424 */ /* 0x000fe200078e00ff */
[----:B------:R-:W-:Y:S01]  /*4bf0*/  R2UR UR5, R5 ;  /* 0x00000000050572ca */ /* 0x000fe200000e0000 */
[----:B------:R-:W-:-:S05]  /*4c00*/  @!P0 VIADD R0, R13, 0x28c60 ;  /* 0x00028c600d008836 */ /* 0x000fca0000000000 */
[----:B------:R-:W-:Y:S01]  /*4c10*/  @!P0 PRMT R0, RZ, 0x654, R0 ;  /* 0x00000654ff008816 */ /* 0x000fe20000000000 */
[----:B------:R-:W-:Y:S02]  /*4c20*/  WARPGROUP.DEPBAR.LE gsb0, 0x0 ;  /* 0x00008000000079c5 */ /* 0x000fe40000010000 */
[----:B------:R-:W-:-:S12]  /*4c30*/  WARPGROUP.ARRIVE ;  /* 0x00000000000079c5 */ /* 0x000fd80000000000 */
[----:B------:R-:W-:Y:S01]  /*4c40*/  HGMMA.64x256x16.F32.BF16 R24, gdesc[UR4].tnspB, R24, gsb0 ;  /* 0x43e00000041879f0 */ /* 0x000fe20008001818 */
[----:B------:R-:W-:Y:S02]  /*4c50*/  R2UR UR6, R10 ;  /* 0x000000000a0672ca */ /* 0x000fe400000e0000 */
[----:B------:R-:W-:Y:S02]  /*4c60*/  R2UR UR7, R11 ;  /* 0x000000000b0772ca */ /* 0x000fe400000e0000 */
[----:B------:R-:W-:Y:S02]  /*4c70*/  R2UR UR4, R8 ;  /* 0x00000000080472ca */ /* 0x000fe400000e0000 */
[----:B------:R-:W-:Y:S01]  /*4c80*/  R2UR UR5, R9 ;  /* 0x00000000090572ca */ /* 0x000fe200000e0000 */
[----:B------:R-:W-:Y:S02]  /*4c90*/  WARPGROUP.DEPBAR.LE gsb0, 0x0 ;  /* 0x00008000000079c5 */ /* 0x000fe40000010000 */
[----:B------:R-:W-:-:S15]  /*4ca0*/  WARPGROUP.ARRIVE ;  /* 0x00000000000079c5 */ /* 0x000fde0000000000 */
[----:B------:R-:W-:-:S03]  /*4cb0*/  NOP ;  /* 0x0000000000007918 */ /* 0x000fc60000000000 */
[----:B------:R-:W-:Y:S03]  /*4cc0*/  HGMMA.64x256x16.F32.BF16 R24, gdesc[UR4].tnspB, R24, gsb0 ;  /* 0x43e00000041879f0 */ /* 0x000fe60008001818 */
[----:B------:R-:W-:Y:S02]  /*4cd0*/  WARPGROUP.DEPBAR.LE gsb0, 0x0 ;  /* 0x00008000000079c5 */ /* 0x000fe40000010000 */
[----:B------:R-:W-:Y:S06]  /*4ce0*/  BAR.ARV 0xf, 0x100 ;  /* 0x03c4000000007b1d */ /* 0x000fec0000002000 */
[----:B------:R0:W-:Y:S01]  /*4cf0*/  @!P0 SYNCS.ARRIVE.TRANS64.RED.A1T0 RZ, [R0+URZ], RZ ;  /* 0x000000ff00ff89a7 */ /* 0x0001e2000810043f */
[----:B------:R-:W-:-:S13]  /*4d00*/  ISETP.GE.AND P0, PT, R168, 0x41, PT ;  /* 0x00000041a800780c */ /* 0x000fda0003f06270 */
[----:B0-----:R-:W-:Y:S05]  /*4d10*/  @!P0 BRA `(.L_x_3898) ;  /* 0x0000000c00388947 */ /* 0x001fea0003800000 */
[----:B------:R-:W-:-:S07]  /*4d20*/  VIADD R182, R182, 0xfffffffe ;  /* 0xfffffffeb6b67836 */ /* 0x000fce0000000000 */
.L_x_3904:
[----:B------:R-:W-:Y:S01]  /*4d30*/  BAR.SYNC.DEFER_BLOCKING 0xe, 0x100 ;  /* 0x0384000000007b1d */ /* 0x000fe20000010000 */
[----:B------:R-:W-:Y:S01]  /*4d40*/  IMAD R11, R18, 0x40, R191 ;  /* 0x00000040120b7824 */ /* 0x000fe200078e02bf */
[----:B------:R-:W-:Y:S01]  /*4d50*/  ISETP.NE.AND P2, PT, R184, 0x3, PT ;  /* 0x00000003b800780c */ /* 0x000fe20003f45270 */
[----:B------:R-:W-:Y:S01]  /*4d60*/  VIADD R18, R18, 0x1 ;  /* 0x0000000112127836 */ /* 0x000fe20000000000 */
[C---:B------:R-:W-:Y:S01]  /*4d70*/  ISETP.GT.AND P1, PT, R182.reuse, RZ, PT ;  /* 0x000000ffb600720c */ /* 0x040fe20003f24270 */
[----:B------:R-:W-:Y:S02]  /*4d80*/  IMAD R11, R11, 0x4, R2 ;  /* 0x000000040b0b7824 */ /* 0x000fe400078e0202 */
[----:B------:R-:W-:Y:S01]  /*4d90*/  VIADD R182, R182, 0xffffffff ;  /* 0xffffffffb6b67836 */ /* 0x000fe20000000000 */
[----:B------:R-:W-:-:S04]  /*4da0*/  ISETP.NE.AND P0, PT, R18, 0x2, PT ;  /* 0x000000021200780c */ /* 0x000fc80003f05270 */
[----:B------:R-:W-:Y:S02]  /*4db0*/  SEL R13, RZ, 0x1, P0 ;  /* 0x00000001ff0d7807 */ /* 0x000fe40000000000 */
[----:B------:R-:W-:Y:S02]  /*4dc0*/  SEL R18, R18, RZ, P0 ;  /* 0x000000ff12127207 */ /* 0x000fe40000000000 */
[----:B------:R-:W-:Y:S01]  /*4dd0*/  LOP3.LUT R22, R22, R13, RZ, 0x3c, !PT ;  /* 0x0000000d16167212 */ /* 0x000fe200078e3cff */
[----:B0-----:R-:W0:Y:S04]  /*4de0*/  LDS R0, [R11+0x28800] ;  /* 0x028800000b007984 */ /* 0x001e280000000800 */
        /* <DEDUP_REMOVED lines=131> */
.L_x_3899:
[----:B------:R-:W-:Y:S01]  /*5620*/  IMAD R0, R18, 0x8, R2 ;  /* 0x0000000812007824 */ /* 0x000fe200078e0202 */
[----:B------:R-:W-:-:S04]  /*5630*/  SHF.L.U32 R11, R22, 0x1f, RZ ;  /* 0x0000001f160b7819 */ /* 0x000fc800000006ff */
[----:B------:R0:W1:Y:S01]  /*5640*/  SYNCS.PHASECHK.TRANS64.TRYWAIT P0, [R0+URZ+0x28c50], R11 ;  /* 0x028c500b000075a7 */ /* 0x000062000800017f */
[----:B------:R-:W-:Y:S05]  /*5650*/  @!P2 BRA `(.L_x_3900) ;  /* 0x000000000004a947 */ /* 0x000fea0003800000 */
[----:B------:R-:W-:Y:S01]  /*5660*/  BPT.TRAP 0x1 ;  /* 0x000000040000795c */ /* 0x000fe20000300000 */
.L_x_3900:
[----:B------:R-:W-:Y:S04]  /*5670*/  BSSY B1, `(.L_x_3901) ;  /* 0x0000004000017945 */ /* 0x000fe80003800000 */
[----:B-1----:R-:W-:Y:S05]  /*5680*/  @P0 BRA `(.L_x_3902) ;  /* 0x0000000000080947 */ /* 0x002fea0003800000 */
[----:B------:R-:W1:Y:S02]  /*5690*/  SYNCS.PHASECHK.TRANS64.TRYWAIT P0, [R0+URZ+0x28c50], R11 ;  /* 0x028c500b000075a7 */ /* 0x000e64000800017f */
[----:B-1----:R-:W-:Y:S05]  /*56a0*/  @!P0 BRA `(.L_x_3903) ;  /* 0x0000012400348947 */ /* 0x002fea0003800000 */
.L_x_3902:
[----:B------:R-:W-:Y:S05]  /*56b0*/  BSYNC B1 ;  /* 0x0000000000017941 */ /* 0x000fea0003800000 */
.L_x_3901:
[----:B01----:R-:W-:Y:S01]  /*56c0*/  VIADD R0, R2, 0x26800 ;  /* 0x0002680002007836 */ /* 0x003fe20000000000 */
[----:B------:R-:W-:Y:S01]  /*56d0*/  WARPGROUP.ARRIVE ;  /* 0x00000000000079c5 */ /* 0x000fe20000000000 */
[----:B------:R-:W-:-:S05]  /*56e0*/  IMAD R10, R18, 0x1000, R3 ;  /* 0x00001000120a7824 */ /* 0x000fca00078e0203 */
[----:B------:R-:W0:Y:S01]  /*56f0*/  S2R R14, SR_TID.X ;  /* 0x00000000000e7919 */ /* 0x000e220000002100 */
[----:B------:R-:W-:Y:S01]  /*5700*/  IMAD.MOV.U32 R11, RZ, RZ, 0x40000040 ;  /* 0x40000040ff0b7424 */ /* 0x000fe200078e00ff */
[----:B------:R-:W-:Y:S01]  /*5710*/  SHF.R.U32.HI R0, RZ, 0x4, R0 ;  /* 0x00000004ff007819 */ /* 0x000fe20000011600 */
[----:B------:R-:W-:Y:S01]  /*5720*/  IMAD.MOV.U32 R13, RZ, RZ, 0x40000040 ;  /* 0x40000040ff0d7424 */ /* 0x000fe200078e00ff */
[----:B------:R-:W-:Y:S02]  /*5730*/  R2UR UR6, R10 ;  /* 0x000000000a0672ca */ /* 0x000fe400000e0000 */
[----:B------:R-:W-:Y:S02]  /*5740*/  LOP3.LUT R0, R0, 0x3fff, RZ, 0xc0, !PT ;  /* 0x00003fff00007812 */ /* 0x000fe400078ec0ff */
[----:B------:R-:W-:Y:S01]  /*5750*/  R2UR UR7, R11 ;  /* 0x000000000b0772ca */ /* 0x000fe200000e0000 */
[----:B------:R-:W-:Y:S01]  /*5760*/  IMAD.MOV.U32 R11, RZ, RZ, 0x40000040 ;  /* 0x40000040ff0b7424 */ /* 0x000fe200078e00ff */
[----:B------:R-:W-:-:S02]  /*5770*/  LOP3.LUT R12, R0, 0x10000, RZ, 0xfc, !PT ;  /* 0x00010000000c7812 */ /* 0x000fc400078efcff */
[----:B------:R-:W-:Y:S01]  /*5780*/  R2UR UR5, R13 ;  /* 0x000000000d0572ca */ /* 0x000fe200000e0000 */
[----:B------:R-:W-:Y:S01]  /*5790*/  IMAD.MOV.U32 R13, RZ, RZ, 0x40000040 ;  /* 0x40000040ff0d7424 */ /* 0x000fe200078e00ff */
[----:B------:R-:W-:Y:S01]  /*57a0*/  R2UR UR4, R12 ;  /* 0x000000000c0472ca */ /* 0x000fe200000e0000 */
[----:B------:R-:W-:-:S12]  /*57b0*/  VIADD R12, R10, 0x80 ;  /* 0x000000800a0c7836 */ /* 0x000fd80000000000 */
[----:B------:R-:W-:Y:S01]  /*57c0*/  HGMMA.64x256x16.F32.BF16 R24, gdesc[UR4].tnspB, R24, gsb0 ;  /* 0x43e00000041879f0 */ /* 0x000fe20008001818 */
[----:B------:R-:W-:Y:S02]  /*57d0*/  R2UR UR4, R6 ;  /* 0x00000000060472ca */ /* 0x000fe400000e0000 */
[----:B------:R-:W-:Y:S02]  /*57e0*/  R2UR UR5, R7 ;  /* 0x00000000070572ca */ /* 0x000fe400000e0000 */
[----:B------:R-:W-:Y:S01]  /*57f0*/  R2UR UR6, R12 ;  /* 0x000000000c0672ca */ /* 0x000fe200000e0000 */
[----:B------:R-:W-:Y:S01]  /*5800*/  VIADD R12, R10, 0x100 ;  /* 0x000001000a0c7836 */ /* 0x000fe20000000000 */
[----:B------:R-:W-:Y:S01]  /*5810*/  R2UR UR7, R13 ;  /* 0x000000000d0772ca */ /* 0x000fe200000e0000 */
[----:B------:R-:W-:Y:S01]  /*5820*/  IMAD.MOV.U32 R13, RZ, RZ, 0x40000040 ;  /* 0x40000040ff0d7424 */ /* 0x000fe200078e00ff */
[----:B0-----:R-:W-:Y:S01]  /*5830*/  LOP3.LUT R14, R14, 0x7f, RZ, 0xc0, !PT ;  /* 0x0000007f0e0e7812 */ /* 0x001fe200078ec0ff */
[----:B------:R-:W-:-:S03]  /*5840*/  VIADD R10, R10, 0x180 ;  /* 0x000001800a0a7836 */ /* 0x000fc60000000000 */
[----:B------:R-:W-:-:S13]  /*5850*/  ISETP.NE.AND P0, PT, R14, RZ, PT ;  /* 0x000000ff0e00720c */ /* 0x000fda0003f05270 */
[----:B------:R-:W-:-:S04]  /*5860*/  @!P0 IMAD R0, R18, 0x8, R2 ;  /* 0x0000000812008824 */ /* 0x000fc800078e0202 */
[----:B------:R-:W-:-:S05]  /*5870*/  @!P0 VIADD R0, R0, 0x28c60 ;  /* 0x00028c6000008836 */ /* 0x000fca0000000000 */
[----:B------:R-:W-:Y:S01]  /*5880*/  @!P0 PRMT R0, RZ, 0x654, R0 ;  /* 0x00000654ff008816 */ /* 0x000fe20000000000 */
[----:B------:R-:W-:Y:S02]  /*5890*/  WARPGROUP.DEPBAR.LE gsb0, 0x0 ;  /* 0x00008000000079c5 */ /* 0x000fe40000010000 */
[----:B------:R-:W-:-:S06]  /*58a0*/  WARPGROUP.ARRIVE ;  /* 0x00000000000079c5 */ /* 0x000fcc0000000000 */
        /* <DEDUP_REMOVED lines=20> */
[----:B------:R-:W-:Y:S05]  /*59f0*/  @P1 BRA `(.L_x_3904) ;  /* 0xfffffff000cc1947 */ /* 0x000fea000383ffff */
.L_x_3898:
[----:B------:R-:W-:Y:S05]  /*5a00*/  BSYNC B0 ;  /* 0x0000000000007941 */ /* 0x000fea0003800000 */
.L_x_3897:
[----:B------:R-:W-:Y:S01]  /*5a10*/  BAR.SYNC.DEFER_BLOCKING 0xe, 0x100 ;  /* 0x0384000000007b1d */ /* 0x000fe20000010000 */
[C---:B------:R-:W-:Y:S01]  /*5a20*/  IMAD R3, R18.reuse, 0x40, R191 ;  /* 0x0000004012037824 */ /* 0x040fe200078e02bf */
[----:B------:R-:W-:Y:S01]  /*5a30*/  PLOP3.LUT P0, PT, PT, PT, PT, 0x8, 0x0 ;  /* 0x000000000000781c */ /* 0x000fe20003f0e170 */
[----:B------:R-:W-:Y:S01]  /*5a40*/  VIADD R18, R18, 0x1 ;  /* 0x0000000112127836 */ /* 0x000fe20000000000 */
[----:B------:R-:W-:Y:S01]  /*5a50*/  CS2R R20, SRZ ;  /* 0x0000000000147805 */ /* 0x000fe2000001ff00 */
[----:B------:R-:W-:-:S03]  /*5a60*/  IMAD R3, R3, 0x4, R2 ;  /* 0x0000000403037824 */ /* 0x000fc600078e0202 */
        /* <DEDUP_REMOVED lines=9> */
[----:B------:R-:W-:Y:S01]  /*5b00*/  FMUL.FTZ R154, R24, R0 ;  /* 0x00000000189a7220 */ /* 0x000fe20000410000 */
[-C--:B-1----:R-:W-:Y:S01]  /*5b10*/  FMUL.FTZ R9, R58, R2.reuse ;  /* 0x000000023a097220 */ /* 0x082fe20000410000 */
        /* <DEDUP_REMOVED lines=125> */
.L_x_3892:
[----:B------:R-:W-:Y:S02]  /*62f0*/  ISETP.GE.AND P1, PT, R168, 0x1, PT ;  /* 0x00000001a800780c */ /* 0x000fe40003f26270 */
[----:B------:R-:W-:-:S11]  /*6300*/  PLOP3.LUT P0, PT, PT, PT, PT, 0x80, 0x0 ;  /* 0x000000000000781c */ /* 0x000fd60003f0f070 */
[----:B------:R-:W-:Y:S05]  /*6310*/  @!P1 BRA `(.L_x_3893) ;  /* 0x0000005c00ac9947 */ /* 0x000fea0003800000 */
[----:B------:R-:W0:Y:S01]  /*6320*/  SHFL.IDX PT, R0, R213, RZ, 0x1f ;  /* 0x00001fffd5007589 */ /* 0x000e2200000e0000 */
[----:B------:R-:W-:Y:S01]  /*6330*/  BSSY B6, `(.L_x_3905) ;  /* 0x000001b000067945 */ /* 0x000fe20003800000 */
[----:B0-----:R-:W-:-:S04]  /*6340*/  LEA.HI R3, R0, R0, RZ, 0x1 ;  /* 0x0000000000037211 */ /* 0x001fc800078f08ff */
[----:B------:R-:W-:-:S05]  /*6350*/  LOP3.LUT R3, R3, 0x1fffe, RZ, 0xc0, !PT ;  /* 0x0001fffe03037812 */ /* 0x000fca00078ec0ff */
[----:B------:R-:W-:Y:S02]  /*6360*/  IMAD.IADD R3, R0, 0x1, -R3 ;  /* 0x0000000100037824 */ /* 0x000fe400078e0a03 */
[----:B------:R-:W-:Y:S02]  /*6370*/  VIADD R0, R2, 0x26800 ;  /* 0x0002680002007836 */ /* 0x000fe40000000000 */
[----:B------:R-:W-:-:S03]  /*6380*/  IMAD R3, R3, 0x8000, R2 ;  /* 0x0000800003037824 */ /* 0x000fc600078e0202 */
[----:B------:R-:W-:Y:S01]  /*6390*/  LOP3.LUT P0, RZ, R0, 0x3ff, RZ, 0xc0, !PT ;  /* 0x000003ff00ff7812 */ /* 0x000fe2000780c0ff */
[----:B------:R-:W-:-:S05]  /*63a0*/  VIADD R3, R3, 0x400 ;  /* 0x0000040003037836 */ /* 0x000fca0000000000 */
[----:B------:R-:W-:-:S04]  /*63b0*/  SHF.R.U32.HI R3, RZ, 0x4, R3 ;  /* 0x00000004ff037819 */ /* 0x000fc80000011603 */
[----:B------:R-:W-:-:S03]  /*63c0*/  LOP3.LUT R56, R3, 0x3fff, RZ, 0xc0, !PT ;  /* 0x00003fff03387812 */ /* 0x000fc600078ec0ff */
        /* <DEDUP_REMOVED lines=17> */
.L_x_3906:
[----:B------:R-:W-:Y:S05]  /*64e0*/  BSYNC B6 ;  /* 0x0000000000067941 */ /* 0x000fea0003800000 */
.L_x_3905:
        /* <DEDUP_REMOVED lines=12> */
.L_x_3910:
[----:B-1----:R1:W2:Y:S02]  /*65b0*/  SYNCS.PHASECHK.TRANS64.TRYWAIT P0, [R2+URZ+0x28c00], R3 ;  /* 0x028c0003020075a7 */ /* 0x0022a4000800017f */
[----:B--2---:R-:W-:Y:S05]  /*65c0*/  @!P0 NANOSLEEP.SYNCS 0x989680 ;  /* 0x009896800000895d */ /* 0x004fea0003900000 */
[----:B------:R-:W2:Y:S02]  /*65d0*/  @!P0 SYNCS.PHASECHK.TRANS64 P0, [R2+URZ+0x28c00], R3 ;  /* 0x028c0003020085a7 */ /* 0x000ea4000800007f */
[----:B--2---:R-:W-:Y:S05]  /*65e0*/  @!P0 BRA `(.L_x_3910) ;  /* 0xfffffffc00f08947 */ /* 0x004fea000383ffff */
.L_x_3909:
[----:B------:R-:W-:Y:S05]  /*65f0*/  BSYNC B0 ;  /* 0x0000000000007941 */ /* 0x000fea0003800000 */
.L_x_3908:
[----:B------:R-:W-:Y:S05]  /*6600*/  BRA `(.L_x_3911) ;  /* 0x0000002000787947 */ /* 0x000fea0003800000 */
.L_x_3907:
[----:B-----5:R-:W-:Y:S01]  /*6610*/  SHF.R.S32.HI R0, RZ, 0x1f, R27 ;  /* 0x0000001fff007819 */ /* 0x020fe2000001141b */
[----:B------:R-:W-:Y:S01]  /*6620*/  VIADD R3, R2, 0x20400 ;  /* 0x0002040002037836 */ /* 0x000fe20000000000 */
[----:B------:R-:W-:Y:S01]  /*6630*/  ULDC.64 UR4, c[0x0][0x3f8] ;  /* 0x0000fe0000047ab9 */ /* 0x000fe20000000a00 */
[----:B------:R-:W-:Y:S01]  /*6640*/  ULDC.64 UR6, c[0x0][0x408] ;  /* 0x0001020000067ab9 */ /* 0x000fe20000000a00 */
[----:B------:R-:W-:Y:S01]  /*6650*/  IMAD.WIDE.U32 R4, R27, UR4, RZ ;  /* 0x000000041b047c25 */ /* 0x000fe2000f8e00ff */
[----:B------:R-:W-:Y:S01]  /*6660*/  BSSY B6, `(.L_x_3912) ;  /* 0x0000020000067945 */ /* 0x000fe20003800000 */
[----:B------:R-:W-:Y:S02]  /*6670*/  LOP3.LUT P0, RZ, R3, 0x3ff, RZ, 0xc0, !PT ;  /* 0x000003ff03ff7812 */ /* 0x000fe4000780c0ff */
[C---:B------:R-:W-:Y:S02]  /*6680*/  IMAD R6, R0.reuse, UR4, RZ ;  /* 0x0000000400067c24 */ /* 0x040fe4000f8e02ff */
[----:B------:R-:W-:-:S02]  /*6690*/  IMAD R0, R0, UR6, RZ ;  /* 0x0000000600007c24 */ /* 0x000fc4000f8e02ff */
        /* <DEDUP_REMOVED lines=28> */
.L_x_3913:
[----:B------:R-:W-:Y:S05]  /*6860*/  BSYNC B6 ;  /* 0x0000000000067941 */ /* 0x000fea0003800000 */
.L_x_3912:
        /* <DEDUP_REMOVED lines=11> */
.L_x_4164:
[----:B------:R-:W-:Y:S01]  /*6920*/  ULDC UR4, c[0x0][0x448] ;  /* 0x0001120000047ab9 */ /* 0x000fe20000000800 */
[----:B------:R-:W-:Y:S01]  /*6930*/  LEA.HI R5, R208, R208, RZ, 0x1 ;  /* 0x000000d0d0057211 */ /* 0x000fe200078f08ff */
[----:B------:R-:W-:Y:S01]  /*6940*/  IMAD R24, R24, UR4, RZ ;  /* 0x0000000418187c24 */ /* 0x000fe2000f8e02ff */
[----:B------:R-:W-:Y:S01]  /*6950*/  BSSY B1, `(.L_x_3917) ;  /* 0x000001e000017945 */ /* 0x000fe20003800000 */
[----:B------:R-:W-:Y:S01]  /*6960*/  IMAD.SHL.U32 R12, R188, 0x40, RZ ;  /* 0x00000040bc0c7824 */ /* 0x000fe200078e00ff */
[----:B------:R-:W-:Y:S02]  /*6970*/  LOP3.LUT R5, R5, 0xfffffffe, RZ, 0xc0, !PT ;  /* 0xfffffffe05057812 */ /* 0x000fe400078ec0ff */
[----:B------:R-:W-:Y:S02]  /*6980*/  CS2R R8, SRZ ;  /* 0x0000000000087805 */ /* 0x000fe4000001ff00 */
[----:B------:R-:W-:Y:S02]  /*6990*/  ISETP.GE.AND P0, PT, R6, R24, PT ;  /* 0x000000180600720c */ /* 0x000fe40003f06270 */
[----:B------:R-:W-:-:S02]  /*69a0*/  CS2R R6, SRZ ;  /* 0x0000000000067805 */ /* 0x000fc4000001ff00 */
[----:B------:R-:W-:Y:S01]  /*69b0*/  LOP3.LUT R31, R12, 0x1c0, RZ, 0xc0, !PT ;  /* 0x000001c00c1f7812 */ /* 0x000fe200078ec0ff */
[----:B------:R-:W-:Y:S01]  /*69c0*/  IMAD.IADD R5, R208, 0x1, -R5 ;  /* 0x00000001d0057824 */ /* 0x000fe200078e0a05 */
[----:B------:R-:W-:Y:S02]  /*69d0*/  CS2R R10, SRZ ;  /* 0x00000000000a7805 */ /* 0x000fe4000001ff00 */
[----:B------:R-:W-:Y:S02]  /*69e0*/  CS2R R12, SRZ ;  /* 0x00000000000c7805 */ /* 0x000fe4000001ff00 */
[----:B------:R-:W-:-:S03]  /*69f0*/  SHF.L.U32 R5, R5, 0x1f, RZ ;  /* 0x0000001f05057819 */ /* 0x000fc600000006ff */
[----:B------:R-:W-:Y:S05]  /*6a00*/  @P0 BRA `(.L_x_3918) ;  /* 0x0000000000480947 */ /* 0x000fea0003800000 */
[----:B------:R-:W-:Y:S01]  /*6a10*/  ULDC UR4, c[0x0][0x3f4] ;  /* 0x0000fd0000047ab9 */ /* 0x000fe20000000800 */
[----:B--2---:R-:W-:Y:S01]  /*6a20*/  IMAD.MOV.U32 R6, RZ, RZ, R3 ;  /* 0x000000ffff067224 */ /* 0x004fe200078e0003 */
[----:B------:R-:W-:Y:S01]  /*6a30*/  ISETP.GE.AND P3, PT, R190, UR4, PT ;  /* 0x00000004be007c0c */ /* 0x000fe2000bf66270 */
[----:B-1----:R-:W-:Y:S01]  /*6a40*/  IMAD.MOV.U32 R7, RZ, RZ, R0 ;  /* 0x000000ffff077224 */ /* 0x002fe200078e0000 */
[----:B------:R-:W-:Y:S01]  /*6a50*/  ISETP.GE.AND P2, PT, R186, UR4, PT ;  /* 0x00000004ba007c0c */ /* 0x000fe2000bf46270 */
[----:B---3--:R-:W-:Y:S01]  /*6a60*/  IMAD.MOV.U32 R15, RZ, RZ, R4 ;  /* 0x000000ffff0f7224 */ /* 0x008fe200078e0004 */
[----:B------:R-:W-:-:S09]  /*6a70*/  CS2R R10, SRZ ;  /* 0x00000000000a7805 */ /* 0x000fd2000001ff00 */
[-C--:B0-----:R-:W-:Y:S02]  /*6a80*/  @!P3 IADD3 R26, P0, R3, R218.reuse, RZ ;  /* 0x000000da031ab210 */ /* 0x081fe40007f1e0ff */
[----:B----4-:R-:W-:Y:S01]  /*6a90*/  @!P3 IADD3 R28, P1, R14, R218, RZ ;  /* 0x000000da0e1cb210 */ /* 0x010fe20007f3e0ff */
[----:B------:R-:W-:Y:S01]  /*6aa0*/  @!P2 IMAD.WIDE R20, R186, 0x2, R6 ;  /* 0x00000002ba14a825 */ /* 0x000fe200078e0206 */
[----:B------:R-:W-:-:S03]  /*6ab0*/  CS2R R6, SRZ ;  /* 0x0000000000067805 */ /* 0x000fc6000001ff00 */
[----:B------:R-:W-:Y:S01]  /*6ac0*/  @!P2 IMAD.WIDE R14, R186, 0x2, R14 ;  /* 0x00000002ba0ea825 */ /* 0x000fe200078e020e */
[----:B------:R0:W5:Y:S03]  /*6ad0*/  @!P2 LD.E.64 R8, desc[UR40][R20.64] ;  /* 0x000000281408a980 */ /* 0x000166000c101b00 */
[--C-:B------:R-:W-:Y:S01]  /*6ae0*/  @!P3 IMAD.X R27, R0, 0x1, R217.reuse, P0 ;  /* 0x00000001001bb824 */ /* 0x100fe200000e06d9 */
[----:B------:R0:W5:Y:S01]  /*6af0*/  @!P2 LD.E.64 R12, desc[UR40][R14.64] ;  /* 0x000000280e0ca980 */ /* 0x000162000c101b00 */
[----:B------:R-:W-:-:S03]  /*6b00*/  @!P3 IMAD.X R29, R4, 0x1, R217, P1 ;  /* 0x00000001041db824 */ /* 0x000fc600008e06d9 */
[----:B------:R0:W5:Y:S04]  /*6b10*/  @!P3 LD.E.64 R6, desc[UR40][R26.64] ;  /* 0x000000281a06b980 */ /* 0x000168000c101b00 */
[----:B------:R0:W5:Y:S02]  /*6b20*/  @!P3 LD.E.64 R10, desc[UR40][R28.64] ;  /* 0x000000281c0ab980 */ /* 0x000164000c101b00 */
.L_x_3918:
[----:B------:R-:W-:Y:S05]  /*6b30*/  BSYNC B1 ;  /* 0x0000000000017941 */ /* 0x000fea0003800000 */
.L_x_3917:
[----:B------:R-:W0:Y:S01]  /*6b40*/  SYNCS.PHASECHK.TRANS64.TRYWAIT P0, [R2+URZ+0x28c00], R5 ;  /* 0x028c0005020075a7 */ /* 0x000e22000800017f */
[----:B--2---:R-:W-:Y:S01]  /*6b50*/  LOP3.LUT R3, R31, 0x18, R16, 0xf8, !PT ;  /* 0x000000181f037812 */ /* 0x004fe200078ef810 */
[----:B-1----:R-:W-:Y:S01]  /*6b60*/  IMAD R0, R25, -0x40, R24 ;  /* 0xffffffc019007824 */ /* 0x002fe200078e0218 */
[----:B---3--:R-:W-:Y:S01]  /*6b70*/  SHF.R.U32.HI R4, RZ, 0x3, R31 ;  /* 0x00000003ff047819 */ /* 0x008fe2000001161f */
[--C-:B0---45:R-:W-:Y:S01]  /*6b80*/  IMAD.MOV.U32 R14, RZ, RZ, R9.reuse ;  /* 0x000000ffff0e7224 */ /* 0x131fe200078e0009 */
[--C-:B------:R-:W-:Y:S01]  /*6b90*/  SHF.R.U64 R24, R8, 0x10, R9.reuse ;  /* 0x0000001008187819 */ /* 0x100fe20000001209 */
[----:B------:R-:W-:Y:S01]  /*6ba0*/  BSSY B1, `(.L_x_3919) ;  /* 0x000001d000017945 */ /* 0x000fe20003800000 */
[----:B------:R-:W-:Y:S01]  /*6bb0*/  LOP3.LUT R29, R3, R4, RZ, 0x3c, !PT ;  /* 0x00000004031d7212 */ /* 0x000fe200078e3cff */
[----:B------:R-:W-:Y:S01]  /*6bc0*/  IMAD.MOV.U32 R3, RZ, RZ, R8 ;  /* 0x000000ffff037224 */ /* 0x000fe200078e0008 */
[----:B------:R-:W-:Y:S01]  /*6bd0*/  SHF.R.U32.HI R27, RZ, 0x10, R9 ;  /* 0x00000010ff1b7819 */ /* 0x000fe20000011609 */
[----:B------:R-:W-:Y:S01]  /*6be0*/  IMAD.MOV.U32 R4, RZ, RZ, R6 ;  /* 0x000000ffff047224 */ /* 0x000fe200078e0006 */
[----:B------:R-:W-:Y:S01]  /*6bf0*/  SHF.R.U64 R25, R6, 0x10, R7 ;  /* 0x0000001006197819 */ /* 0x000fe20000001207 */
[----:B------:R-:W-:Y:S01]  /*6c00*/  IMAD R29, R192, 0x200, R29 ;  /* 0x00000200c01d7824 */ /* 0x000fe200078e021d */
[----:B------:R-:W-:Y:S01]  /*6c10*/  PRMT R28, R3, 0x5410, R24 ;  /* 0x00005410031c7816 */ /* 0x000fe20000000018 */
[--C-:B------:R-:W-:Y:S01]  /*6c20*/  IMAD.MOV.U32 R8, RZ, RZ, R7.reuse ;  /* 0x000000ffff087224 */ /* 0x100fe200078e0007 */
[----:B------:R-:W-:Y:S01]  /*6c30*/  SHF.R.U32.HI R21, RZ, 0x10, R7 ;  /* 0x00000010ff157819 */ /* 0x000fe20000011607 */
[----:B------:R-:W-:Y:S01]  /*6c40*/  IMAD.MOV.U32 R9, RZ, RZ, R12 ;  /* 0x000000ffff097224 */ /* 0x000fe200078e000c */
[--C-:B------:R-:W-:Y:S01]  /*6c50*/  SHF.R.U64 R20, R12, 0x10, R13.reuse ;  /* 0x000000100c147819 */ /* 0x100fe2000000120d */
[----:B------:R-:W-:Y:S01]  /*6c60*/  IMAD R3, R29, 0x2, R2 ;  /* 0x000000021d037824 */ /* 0x000fe200078e0202 */
[----:B------:R-:W-:Y:S01]  /*6c70*/  VIMNMX R35, R0, 0x40, PT ;  /* 0x0000004000237848 */ /* 0x000fe20003fe0100 */
[--C-:B------:R-:W-:Y:S01]  /*6c80*/  IMAD.MOV.U32 R15, RZ, RZ, R13.reuse ;  /* 0x000000ffff0f7224 */ /* 0x100fe200078e000d */
[----:B------:R-:W-:Y:S01]  /*6c90*/  SHF.R.U32.HI R12, RZ, 0x10, R13 ;  /* 0x00000010ff0c7819 */ /* 0x000fe2000001160d */
[----:B------:R-:W-:Y:S01]  /*6ca0*/  IMAD.MOV.U32 R6, RZ, RZ, R10 ;  /* 0x000000ffff067224 */ /* 0x000fe200078e000a */
[--C-:B------:R-:W-:Y:S01]  /*6cb0*/  SHF.R.U64 R13, R10, 0x10, R11.reuse ;  /* 0x000000100a0d7819 */ /* 0x100fe2000000120b */
[----:B------:R-:W-:Y:S01]  /*6cc0*/  IMAD.MOV.U32 R7, RZ, RZ, R11 ;  /* 0x000000ffff077224 */ /* 0x000fe200078e000b */
[----:B------:R-:W-:Y:S01]  /*6cd0*/  PRMT R29, R4, 0x5410, R25 ;  /* 0x00005410041d7816 */ /* 0x000fe20000000019 */
[C---:B------:R-:W-:Y:S01]  /*6ce0*/  VIADD R4, R3.reuse, 0x20400 ;  /* 0x0002040003047836 */ /* 0x040fe20000000000 */
[----:B------:R-:W-:Y:S01]  /*6cf0*/  SHF.R.U32.HI R10, RZ, 0x10, R11 ;  /* 0x00000010ff0a7819 */ /* 0x000fe2000001160b */
[----:B------:R-:W-:Y:S01]  /*6d00*/  VIADD R0, R3, 0x20440 ;  /* 0x0002044003007836 */ /* 0x000fe20000000000 */
[----:B------:R-:W-:-:S02]  /*6d10*/  LOP3.LUT P2, RZ, R188, 0x4, RZ, 0xc0, !PT ;  /* 0x00000004bcff7812 */ /* 0x000fc4000784c0ff */
[----:B------:R-:W-:Y:S02]  /*6d20*/  ISETP.GE.AND P1, PT, R23, R35, PT ;  /* 0x000000231700720c */ /* 0x000fe40003f26270 */
[----:B------:R-:W-:Y:S02]  /*6d30*/  PRMT R27, R14, 0x5410, R27 ;  /* 0x000054100e1b7816 */ /* 0x000fe4000000001b */
[----:B------:R-:W-:Y:S02]  /*6d40*/  PRMT R30, R8, 0x5410, R21 ;  /* 0x00005410081e7816 */ /* 0x000fe40000000015 */
[----:B------:R-:W-:Y:S01]  /*6d50*/  PRMT R31, R9, 0x5410, R20 ;  /* 0x00005410091f7816 */ /* 0x000fe20000000014 */
[----:B------:R-:W-:Y:S06]  /*6d60*/  @!P0 BRA `(.L_x_3920) ;  /* 0x0000011000088947 */ /* 0x000fec0003800000 */
.L_x_4165:
[----:B------:R-:W-:Y:S05]  /*6d70*/  BSYNC B1 ;  /* 0x0000000000017941 */ /* 0x000fea0003800000 */
.L_x_3919:
[----:B------:R-:W-:Y:S01]  /*6d80*/  BSSY B1, `(.L_x_3921) ;  /* 0x0000059000017945 */ /* 0x000fe20003800000 */
[----:B------:R-:W-:Y:S01]  /*6d90*/  PRMT R32, R15, 0x5410, R12 ;  /* 0x000054100f207816 */ /* 0x000fe2000000000c */
[----:B------:R-:W-:Y:S01]  /*6da0*/  @P2 VIADD R0, R4, 0xffffffc0 ;  /* 0xffffffc004002836 */ /* 0x000fe20000000000 */
[----:B------:R-:W-:Y:S02]  /*6db0*/  PRMT R33, R6, 0x5410, R13 ;  /* 0x0000541006217816 */ /* 0x000fe4000000000d */
[----:B------:R-:W-:Y:S01]  /*6dc0*/  PRMT R34, R7, 0x5410, R10 ;  /* 0x0000541007227816 */ /* 0x000fe2000000000a */
[----:B------:R-:W-:Y:S06]  /*6dd0*/  @P1 BRA `(.L_x_3922) ;  /* 0x00000004004c1947 */ /* 0x000fec0003800000 */
[----:B0-----:R-:W0:Y:S01]  /*6de0*/  LDC R5, c[0x0][0x3f4] ;  /* 0x0000fd00ff057b82 */ /* 0x001e220000000800 */
[----:B------:R-:W-:Y:S01]  /*6df0*/  BSSY B2, `(.L_x_3923) ;  /* 0x000002a000027945 */ /* 0x000fe20003800000 */
[-C--:B0-----:R-:W-:Y:S02]  /*6e00*/  ISETP.GE.AND P0, PT, R186, R5.reuse, PT ;  /* 0x00000005ba00720c */ /* 0x081fe40003f06270 */
[----:B------:R-:W-:-:S11]  /*6e10*/  ISETP.GE.AND P1, PT, R190, R5, PT ;  /* 0x00000005be00720c */ /* 0x000fd60003f26270 */
[----:B------:R-:W-:Y:S05]  /*6e20*/  @P0 BRA `(.L_x_3924) ;  /* 0x0000000000980947 */ /* 0x000fea0003800000 */
        /* <DEDUP_REMOVED lines=38> */
.L_x_3924:
[----:B------:R-:W-:Y:S05]  /*7090*/  BSYNC B2 ;  /* 0x0000000000027941 */ /* 0x000fea0003800000 */
.L_x_3923:
        /* <DEDUP_REMOVED lines=39> */
.L_x_3922:
[----:B------:R-:W-:Y:S05]  /*7310*/  BSYNC B1 ;  /* 0x0000000000017941 */ /* 0x000fea0003800000 */
.L_x_3921:
[----:B------:R-:W-:-:S13]  /*7320*/  ISETP.GE.AND P0, PT, R226, R35, PT ;  /* 0x00000023e200720c */ /* 0x000fda0003f06270 */
[----:B------:R-:W-:Y:S05]  /*7330*/  @P0 BRA `(.L_x_3925) ;  /* 0x0000001400080947 */ /* 0x000fea0003800000 */
[----:B01----:R-:W0:Y:S01]  /*7340*/  LDC R5, c[0x0][0x3f4] ;  /* 0x0000fd00ff057b82 */ /* 0x003e220000000800 */
        /* <DEDUP_REMOVED lines=9> */
[----:B------:R-:W-:Y:S02]  /*73e0*/  IMAD.U32 R24, R32, 0x10000, RZ ;  /* 0x0001000020187824 */ /* 0x000fe400078e00ff */
        /* <DEDUP_REMOVED lines=13> */
[-C--:B------:R-:W-:Y:S01]  /*74c0*/  FFMA.FTZ R5, R21, R9.reuse, -R12 ;  /* 0x0000000915057223 */ /* 0x080fe2000001080c */
[----:B------:R-:W-:Y:S01]  /*74d0*/  IMAD.U32 R20, R27, 0x10000, RZ ;  /* 0x000100001b147824 */ /* 0x000fe200078e00ff */
[----:B------:R-:W-:Y:S01]  /*74e0*/  LOP3.LUT R7, R7, 0xffff0000, RZ, 0xc0, !PT ;  /* 0xffff000007077812 */ /* 0x000fe200078ec0ff */
[----:B------:R-:W-:Y:S01]  /*74f0*/  FFMA.FTZ R8, R31, R9, R8 ;  /* 0x000000091f087223 */ /* 0x000fe20000010008 */
[----:B------:R-:W-:Y:S01]  /*7500*/  LOP3.LUT R21, R32, 0xffff0000, RZ, 0xc0, !PT ;  /* 0xffff000020157812 */ /* 0x000fe200078ec0ff */
[-C--:B------:R-:W-:Y:S01]  /*7510*/  FMUL.FTZ R9, R24, R6.reuse ;  /* 0x0000000618097220 */ /* 0x080fe20000410000 */
[----:B------:R-:W-:Y:S01]  /*7520*/  LOP3.LUT R27, R27, 0xffff0000, RZ, 0xc0, !PT ;  /* 0xffff00001b1b7812 */ /* 0x000fe200078ec0ff */
[C---:B------:R-:W-:Y:S01]  /*7530*/  FMUL.FTZ R13, R20.reuse, R6 ;  /* 0x00000006140d7220 */ /* 0x040fe20000410000 */
[----:B------:R-:W-:Y:S01]  /*7540*/  F2FP.BF16.F32.PACK_AB R4, R15, R4 ;  /* 0x000000040f04723e */ /* 0x000fe200000010ff */
[-C--:B------:R-:W-:Y:S01]  /*7550*/  FMUL.FTZ R12, R21, R7.reuse ;  /* 0x00000007150c7220 */ /* 0x080fe20000410000 */
[-C--:B------:R-:W-:Y:S01]  /*7560*/  FFMA.FTZ R6, R20, R10.reuse, -R9 ;  /* 0x0000000a14067223 */ /* 0x080fe20000010809 */
[C---:B------:R-:W-:Y:S01]  /*7570*/  FMUL.FTZ R14, R27.reuse, R7 ;  /* 0x000000071b0e7220 */ /* 0x040fe20000410000 */
[----:B------:R-:W-:Y:S01]  /*7580*/  FFMA.FTZ R13, R24, R10, R13 ;  /* 0x0000000a180d7223 */ /* 0x000fe2000001000d */
[----:B------:R-:W-:Y:S01]  /*7590*/  FFMA.FTZ R7, R27, R11, -R12 ;  /* 0x0000000b1b077223 */ /* 0x000fe2000001080c */
[----:B------:R-:W-:Y:S01]  /*75a0*/  F2FP.BF16.F32.PACK_AB R5, R8, R5 ;  /* 0x000000050805723e */ /* 0x000fe200000010ff */
[----:B------:R-:W-:-:S02]  /*75b0*/  FFMA.FTZ R14, R21, R11, R14 ;  /* 0x0000000b150e7223 */ /* 0x000fc4000001000e */
[----:B------:R-:W-:-:S03]  /*75c0*/  F2FP.BF16.F32.PACK_AB R6, R13, R6 ;  /* 0x000000060d06723e */ /* 0x000fc600000010ff */
[----:B------:R-:W-:-:S05]  /*75d0*/  F2FP.BF16.F32.PACK_AB R7, R14, R7 ;  /* 0x000000070e07723e */ /* 0x000fca00000010ff */
[----:B------:R0:W-:Y:S02]  /*75e0*/  STS.128 [R3+0x21400], R4 ;  /* 0x0214000403007388 */ /* 0x0001e40000000c00 */
.L_x_3927:
[----:B------:R-:W-:Y:S05]  /*75f0*/  BSYNC B1 ;  /* 0x0000000000017941 */ /* 0x000fea0003800000 */
.L_x_3926:
[----:B------:R-:W-:Y:S05]  /*7600*/  @P1 BRA `(.L_x_3925) ;  /* 0x0000001000541947 */ /* 0x000fea0003800000 */
[----:B0-----:R-:W0:Y:S01]  /*7610*/  LDS.128 R4, [R0+0x1000] ;  /* 0x0010000000047984 */ /* 0x001e220000000c00 */
[C---:B------:R-:W-:Y:S01]  /*7620*/  IMAD.U32 R15, R33.reuse, 0x10000, RZ ;  /* 0x00010000210f7824 */ /* 0x040fe200078e00ff */
[----:B------:R-:W-:Y:S01]  /*7630*/  LOP3.LUT R24, R33, 0xffff0000, RZ, 0xc0, !PT ;  /* 0xffff000021187812 */ /* 0x000fe200078ec0ff */
        /* <DEDUP_REMOVED lines=16> */
[----:B------:R-:W-:Y:S01]  /*7740*/  FMUL.FTZ R11, R24, R5 ;  /* 0x00000005180b7220 */ /* 0x000fe20000410000 */
[----:B------:R-:W-:-:S02]  /*7750*/  IMAD.U32 R15, R30, 0x10000, RZ ;  /* 0x000100001e0f7824 */ /* 0x000fc400078e00ff */
[----:B------:R-:W-:Y:S01]  /*7760*/  FMUL.FTZ R13, R20, R5 ;  /* 0x00000005140d7220 */ /* 0x000fe20000410000 */
[----:B------:R-:W-:Y:S01]  /*7770*/  LOP3.LUT R30, R30, 0xffff0000, RZ, 0xc0, !PT ;  /* 0xffff00001e1e7812 */ /* 0x000fe200078ec0ff */
[----:B------:R-:W-:Y:S01]  /*7780*/  FFMA.FTZ R5, R20, R8, -R11 ;  /* 0x0000000814057223 */ /* 0x000fe2000001080b */
[----:B------:R-:W-:Y:S01]  /*7790*/  FMUL.FTZ R12, R21, R6 ;  /* 0x00000006150c7220 */ /* 0x000fe20000410000 */
[----:B------:R-:W-:Y:S01]  /*77a0*/  FFMA.FTZ R8, R24, R8, R13 ;  /* 0x0000000818087223 */ /* 0x000fe2000001000d */
        /* <DEDUP_REMOVED lines=13> */
.L_x_3915:
        /* <DEDUP_REMOVED lines=8> */
.L_x_4171:
[----:B------:R-:W-:Y:S01]  /*7900*/  ULDC UR4, c[0x0][0x448] ;  /* 0x0001120000047ab9 */ /* 0x000fe20000000800 */
[----:B------:R-:W0:Y:S01]  /*7910*/  LDC R47, c[0x0][0x3f4] ;  /* 0x0000fd00ff2f7b82 */ /* 0x000e220000000800 */
[----:B------:R-:W-:Y:S01]  /*7920*/  IMAD R0, R24, UR4, RZ ;  /* 0x0000000418007c24 */ /* 0x000fe2000f8e02ff */
[----:B------:R-:W-:Y:S01]  /*7930*/  LEA.HI R3, R208, R208, RZ, 0x1 ;  /* 0x000000d0d0037211 */ /* 0x000fe200078f08ff */
[----:B------:R-:W-:Y:S01]  /*7940*/  BSSY B1, `(.L_x_3929) ;  /* 0x0000013000017945 */ /* 0x000fe20003800000 */
[----:B---3--:R-:W-:Y:S01]  /*7950*/  IMAD.MOV.U32 R15, RZ, RZ, R5 ;  /* 0x000000ffff0f7224 */ /* 0x008fe200078e0005 */
[----:B------:R-:W-:Y:S02]  /*7960*/  CS2R R4, SRZ ;  /* 0x0000000000047805 */ /* 0x000fe4000001ff00 */
[----:B------:R-:W-:Y:S02]  /*7970*/  ISETP.GE.AND P0, PT, R6, R0, PT ;  /* 0x000000000600720c */ /* 0x000fe40003f06270 */
[----:B------:R-:W-:-:S02]  /*7980*/  CS2R R6, SRZ ;  /* 0x0000000000067805 */ /* 0x000fc4000001ff00 */
[----:B------:R-:W-:Y:S02]  /*7990*/  LOP3.LUT R3, R3, 0xfffffffe, RZ, 0xc0, !PT ;  /* 0xfffffffe03037812 */ /* 0x000fe400078ec0ff */
[----:B------:R-:W-:Y:S02]  /*79a0*/  CS2R R8, SRZ ;  /* 0x0000000000087805 */ /* 0x000fe4000001ff00 */
[----:B------:R-:W-:Y:S01]  /*79b0*/  CS2R R10, SRZ ;  /* 0x00000000000a7805 */ /* 0x000fe2000001ff00 */
[----:B------:R-:W-:-:S05]  /*79c0*/  IMAD.IADD R3, R208, 0x1, -R3 ;  /* 0x00000001d0037824 */ /* 0x000fca00078e0a03 */
[----:B------:R-:W-:Y:S01]  /*79d0*/  SHF.L.U32 R21, R3, 0x1f, RZ ;  /* 0x0000001f03157819 */ /* 0x000fe200000006ff */
[----:B------:R-:W-:Y:S06]  /*79e0*/  @P0 BRA `(.L_x_3930) ;  /* 0x0000000000200947 */ /* 0x000fec0003800000 */
[----:B------:R-:W-:Y:S01]  /*79f0*/  ULDC UR4, c[0x0][0x3f4] ;  /* 0x0000fd0000047ab9 */ /* 0x000fe20000000800 */
[----:B------:R-:W-:Y:S02]  /*7a00*/  CS2R R4, SRZ ;  /* 0x0000000000047805 */ /* 0x000fe4000001ff00 */
[----:B------:R-:W-:-:S13]  /*7a10*/  ISETP.GE.AND P0, PT, R16, UR4, PT ;  /* 0x0000000410007c0c */ /* 0x000fda000bf06270 */
[----:B------:R-:W-:Y:S05]  /*7a20*/  @P0 BRA `(.L_x_3930) ;  /* 0x0000000000100947 */ /* 0x000fea0003800000 */
[----:B------:R-:W-:-:S04]  /*7a30*/  IMAD.WIDE R12, R16, 0x2, R12 ;  /* 0x00000002100c7825 */ /* 0x000fc800078e020c */
[----:B----4-:R-:W-:Y:S01]  /*7a40*/  IMAD.WIDE R14, R16, 0x2, R14 ;  /* 0x00000002100e7825 */ /* 0x010fe200078e020e */
[----:B------:R1:W5:Y:S04]  /*7a50*/  LD.E.128 R4, desc[UR40][R12.64] ;  /* 0x000000280c047980 */ /* 0x000368000c101d00 */
[----:B------:R1:W5:Y:S02]  /*7a60*/  LD.E.128 R8, desc[UR40][R14.64] ;  /* 0x000000280e087980 */ /* 0x000364000c101d00 */
.L_x_3930:
[----:B------:R-:W-:Y:S05]  /*7a70*/  BSYNC B1 ;  /* 0x0000000000017941 */ /* 0x000fea0003800000 */
.L_x_3929:
[----:B------:R-:W2:Y:S01]  /*7a80*/  SYNCS.PHASECHK.TRANS64.TRYWAIT P1, [R2+URZ+0x28c00], R21 ;  /* 0x028c0015020075a7 */ /* 0x000ea2000802017f */
[----:B------:R-:W-:Y:S01]  /*7a90*/  IMAD R0, R25, -0x40, R0 ;  /* 0xffffffc019007824 */ /* 0x000fe200078e0200 */
[--C-:B-----5:R-:W-:Y:S01]  /*7aa0*/  SHF.R.U64 R24, R4, 0x10, R5.reuse ;  /* 0x0000001004187819 */ /* 0x120fe20000001205 */
[----:B------:R-:W-:Y:S01]  /*7ab0*/  IMAD.MOV.U32 R3, RZ, RZ, R4 ;  /* 0x000000ffff037224 */ /* 0x000fe200078e0004 */
[--C-:B------:R-:W-:Y:S01]  /*7ac0*/  SHF.R.U32.HI R27, RZ, 0x10, R5.reuse ;  /* 0x00000010ff1b7819 */ /* 0x100fe20000011605 */
[----:B-1----:R-:W-:Y:S01]  /*7ad0*/  IMAD.MOV.U32 R12, RZ, RZ, R5 ;  /* 0x000000ffff0c7224 */ /* 0x002fe200078e0005 */
[--C-:B------:R-:W-:Y:S01]  /*7ae0*/  SHF.R.U64 R25, R6, 0x10, R7.reuse ;  /* 0x0000001006197819 */ /* 0x100fe20000001207 */
[----:B------:R-:W-:Y:S01]  /*7af0*/  IMAD.MOV.U32 R4, RZ, RZ, R6 ;  /* 0x000000ffff047224 */ /* 0x000fe200078e0006 */
[--C-:B------:R-:W-:Y:S01]  /*7b00*/  SHF.R.U32.HI R20, RZ, 0x10, R7.reuse ;  /* 0x00000010ff147819 */ /* 0x100fe20000011607 */
[----:B------:R-:W-:Y:S01]  /*7b10*/  IMAD.MOV.U32 R5, RZ, RZ, R7 ;  /* 0x000000ffff057224 */ /* 0x000fe200078e0007 */
[--C-:B------:R-:W-:Y:S01]  /*7b20*/  SHF.R.U64 R15, R8, 0x10, R9.reuse ;  /* 0x00000010080f7819 */ /* 0x100fe20000001209 */
[----:B------:R-:W-:Y:S01]  /*7b30*/  IMAD.MOV.U32 R6, RZ, RZ, R8 ;  /* 0x000000ffff067224 */ /* 0x000fe200078e0008 */
[--C-:B----4-:R-:W-:Y:S01]  /*7b40*/  SHF.R.U32.HI R14, RZ, 0x10, R9.reuse ;  /* 0x00000010ff0e7819 */ /* 0x110fe20000011609 */
[----:B------:R-:W-:Y:S01]  /*7b50*/  IMAD.MOV.U32 R7, RZ, RZ, R9 ;  /* 0x000000ffff077224 */ /* 0x000fe200078e0009 */
[----:B0-----:R-:W-:Y:S01]  /*7b60*/  ISETP.GE.AND P0, PT, R16, R47, PT ;  /* 0x0000002f1000720c */ /* 0x001fe20003f06270 */
[----:B------:R-:W-:Y:S01]  /*7b70*/  IMAD.MOV.U32 R8, RZ, RZ, R10 ;  /* 0x000000ffff087224 */ /* 0x000fe200078e000a */
[----:B------:R-:W-:Y:S01]  /*7b80*/  VIMNMX R0, R0, 0x40, PT ;  /* 0x0000004000007848 */ /* 0x000fe20003fe0100 */
[--C-:B------:R-:W-:Y:S01]  /*7b90*/  IMAD.MOV.U32 R9, RZ, RZ, R11.reuse ;  /* 0x000000ffff097224 */ /* 0x100fe200078e000b */
[--C-:B------:R-:W-:Y:S01]  /*7ba0*/  SHF.R.U64 R13, R10, 0x10, R11.reuse ;  /* 0x000000100a0d7819 */ /* 0x100fe2000000120b */
[----:B------:R-:W-:Y:S01]  /*7bb0*/  BSSY B1, `(.L_x_3931) ;  /* 0x000000d000017945 */ /* 0x000fe20003800000 */
[----:B------:R-:W-:-:S02]  /*7bc0*/  SHF.R.U32.HI R10, RZ, 0x10, R11 ;  /* 0x00000010ff0a7819 */ /* 0x000fc4000001160b */
[-C--:B------:R-:W-:Y:S02]  /*7bd0*/  ISETP.GE.OR P2, PT, R23, R0.reuse, P0 ;  /* 0x000000001700720c */ /* 0x080fe40000746670 */
[----:B------:R-:W-:Y:S02]  /*7be0*/  PRMT R38, R3, 0x5410, R24 ;  /* 0x0000541003267816 */ /* 0x000fe40000000018 */
[----:B------:R-:W-:Y:S02]  /*7bf0*/  ISETP.GE.OR P0, PT, R226, R0, P0 ;  /* 0x00000000e200720c */ /* 0x000fe40000706670 */
[----:B------:R-:W-:Y:S02]  /*7c00*/  PRMT R0, R12, 0x5410, R27 ;  /* 0x000054100c007816 */ /* 0x000fe4000000001b */
[----:B------:R-:W-:Y:S02]  /*7c10*/  PRMT R40, R4, 0x5410, R25 ;  /* 0x0000541004287816 */ /* 0x000fe40000000019 */
[----:B------:R-:W-:-:S02]  /*7c20*/  PRMT R3, R5, 0x5410, R20 ;  /* 0x0000541005037816 */ /* 0x000fc40000000014 */
[----:B------:R-:W-:Y:S02]  /*7c30*/  PRMT R42, R6, 0x5410, R15 ;  /* 0x00005410062a7816 */ /* 0x000fe4000000000f */
[----:B------:R-:W-:Y:S02]  /*7c40*/  PRMT R43, R7, 0x5410, R14 ;  /* 0x00005410072b7816 */ /* 0x000fe4000000000e */
[----:B------:R-:W-:Y:S02]  /*7c50*/  PRMT R44, R8, 0x5410, R13 ;  /* 0x00005410082c7816 */ /* 0x000fe4000000000d */
[----:B------:R-:W-:Y:S01]  /*7c60*/  PRMT R45, R9, 0x5410, R10 ;  /* 0x00005410092d7816 */ /* 0x000fe2000000000a */
[----:B--2---:R-:W-:Y:S06]  /*7c70*/  @!P1 BRA `(.L_x_3932) ;  /* 0x0000010000d09947 */ /* 0x004fec0003800000 */
.L_x_4172:
[----:B------:R-:W-:Y:S05]  /*7c80*/  BSYNC B1 ;  /* 0x0000000000017941 */ /* 0x000fea0003800000 */
.L_x_3931:
[----:B------:R-:W-:Y:S04]  /*7c90*/  BSSY B1, `(.L_x_3933) ;  /* 0x000005a000017945 */ /* 0x000fe80003800000 */
[----:B------:R-:W-:Y:S05]  /*7ca0*/  @P2 BRA `(.L_x_3934) ;  /* 0x0000000400602947 */ /* 0x000fea0003800000 */
[----:B------:R-:W-:Y:S01]  /*7cb0*/  IMAD.SHL.U32 R4, R188, 0x40, RZ ;  /* 0x00000040bc047824 */ /* 0x000fe200078e00ff */
[----:B------:R-:W-:Y:S01]  /*7cc0*/  LOP3.LUT R31, R42, 0xffff0000, RZ, 0xc0, !PT ;  /* 0xffff00002a1f7812 */ /* 0x000fe200078ec0ff */
[----:B------:R-:W-:Y:S02]  /*7cd0*/  IMAD.IADD R6, R16, 0x1, R47 ;  /* 0x0000000110067824 */ /* 0x000fe400078e022f */
[----:B------:R-:W-:Y:S01]  /*7ce0*/  IMAD.U32 R29, R42, 0x10000, RZ ;  /* 0x000100002a1d7824 */ /* 0x000fe200078e00ff */
[----:B------:R-:W-:Y:S01]  /*7cf0*/  LOP3.LUT R7, R4, 0x1c0, RZ, 0xc0, !PT ;  /* 0x000001c004077812 */ /* 0x000fe200078ec0ff */
[----:B------:R-:W-:-:S03]  /*7d00*/  IMAD.U32 R27, R38, 0x10000, RZ ;  /* 0x00010000261b7824 */ /* 0x000fc600078e00ff */
[----:B------:R-:W-:Y:S02]  /*7d10*/  SHF.R.U32.HI R9, RZ, 0x3, R7 ;  /* 0x00000003ff097819 */ /* 0x000fe40000011607 */
[C---:B------:R-:W-:Y:S02]  /*7d20*/  LOP3.LUT R6, R7.reuse, 0x38, R6, 0xf8, !PT ;  /* 0x0000003807067812 */ /* 0x040fe400078ef806 */
[----:B------:R-:W-:Y:S02]  /*7d30*/  LOP3.LUT R4, R7, 0x38, R16, 0xf8, !PT ;  /* 0x0000003807047812 */ /* 0x000fe400078ef810 */
[-C--:B------:R-:W-:Y:S02]  /*7d40*/  LOP3.LUT R7, R6, R9.reuse, RZ, 0x3c, !PT ;  /* 0x0000000906077212 */ /* 0x080fe400078e3cff */
[----:B------:R-:W-:-:S03]  /*7d50*/  LOP3.LUT R5, R4, R9, RZ, 0x3c, !PT ;  /* 0x0000000904057212 */ /* 0x000fc600078e3cff */
[C---:B------:R-:W-:Y:S02]  /*7d60*/  IMAD R9, R192.reuse, 0x200, R7 ;  /* 0x00000200c0097824 */ /* 0x040fe400078e0207 */
[----:B------:R-:W-:Y:S02]  /*7d70*/  IMAD R5, R192, 0x200, R5 ;  /* 0x00000200c0057824 */ /* 0x000fe400078e0205 */
[--C-:B------:R-:W-:Y:S02]  /*7d80*/  IMAD R36, R9, 0x2, R2.reuse ;  /* 0x0000000209247824 */ /* 0x100fe400078e0202 */
[----:B------:R-:W-:-:S03]  /*7d90*/  IMAD R34, R5, 0x2, R2 ;  /* 0x0000000205227824 */ /* 0x000fc600078e0202 */
[----:B------:R-:W1:Y:S04]  /*7da0*/  LDS.128 R8, [R36+0x20400] ;  /* 0x0204000024087984 */ /* 0x000e680000000c00 */
[----:B------:R-:W2:Y:S01]  /*7db0*/  LDS.128 R4, [R34+0x20400] ;  /* 0x0204000022047984 */ /* 0x000ea20000000c00 */
[C---:B-1----:R-:W-:Y:S01]  /*7dc0*/  IMAD.U32 R20, R8.reuse, 0x10000, RZ ;  /* 0x0001000008147824 */ /* 0x042fe200078e00ff */
[----:B------:R-:W-:Y:S01]  /*7dd0*/  LOP3.LUT R8, R8, 0xffff0000, RZ, 0xc0, !PT ;  /* 0xffff000008087812 */ /* 0x000fe200078ec0ff */
[C---:B------:R-:W-:Y:S01]  /*7de0*/  IMAD.U32 R24, R10.reuse, 0x10000, RZ ;  /* 0x000100000a187824 */ /* 0x040fe200078e00ff */
[----:B------:R-:W-:Y:S01]  /*7df0*/  LOP3.LUT R10, R10, 0xffff0000, RZ, 0xc0, !PT ;  /* 0xffff00000a0a7812 */ /* 0x000fe200078ec0ff */
[----:B--2---:R-:W-:Y:S02]  /*7e00*/  IMAD.U32 R12, R4, 0x10000, RZ ;  /* 0x00010000040c7824 */ /* 0x004fe400078e00ff */
[C---:B------:R-:W-:Y:S01]  /*7e10*/  FMUL.FTZ R33, R20.reuse, R29 ;  /* 0x0000001d14217220 */ /* 0x040fe20000410000 */
[----:B------:R-:W-:Y:S01]  /*7e20*/  FMUL.FTZ R35, R20, R27 ;  /* 0x0000001b14237220 */ /* 0x000fe20000410000 */
[----:B------:R-:W-:Y:S01]  /*7e30*/  LOP3.LUT R4, R4, 0xffff0000, RZ, 0xc0, !PT ;  /* 0xffff000004047812 */ /* 0x000fe200078ec0ff */
[----:B------:R-:W-:Y:S01]  /*7e40*/  FMUL.FTZ R37, R8, R31 ;  /* 0x0000001f08257220 */ /* 0x000fe20000410000 */
[----:B------:R-:W-:Y:S01]  /*7e50*/  FFMA.FTZ R20, R12, R27, -R33 ;  /* 0x0000001b0c147223 */ /* 0x000fe20000010821 */
[----:B------:R-:W-:Y:S01]  /*7e60*/  LOP3.LUT R27, R38, 0xffff0000, RZ, 0xc0, !PT ;  /* 0xffff0000261b7812 */ /* 0x000fe200078ec0ff */
[----:B------:R-:W-:-:S02]  /*7e70*/  IMAD.U32 R33, R44, 0x10000, RZ ;  /* 0x000100002c217824 */ /* 0x000fc400078e00ff */
[----:B------:R-:W-:Y:S01]  /*7e80*/  FFMA.FTZ R26, R12, R29, R35 ;  /* 0x0000001d0c1a7223 */ /* 0x000fe20000010023 */
[----:B------:R-:W-:Y:S01]  /*7e90*/  IMAD.U32 R29, R40, 0x10000, RZ ;  /* 0x00010000281d7824 */ /* 0x000fe200078e00ff */
[----:B------:R-:W-:Y:S01]  /*7ea0*/  LOP3.LUT R35, R44, 0xffff0000, RZ, 0xc0, !PT ;  /* 0xffff00002c237812 */ /* 0x000fe200078ec0ff */
[-C--:B------:R-:W-:Y:S01]  /*7eb0*/  FMUL.FTZ R39, R8, R27.reuse ;  /* 0x0000001b08277220 */ /* 0x080fe20000410000 */
[----:B------:R-:W-:Y:S01]  /*7ec0*/  FFMA.FTZ R37, R4, R27, -R37 ;  /* 0x0000001b04257223 */ /* 0x000fe20000010825 */
[----:B------:R-:W-:Y:S02]  /*7ed0*/  IMAD.U32 R14, R6, 0x10000, RZ ;  /* 0x00010000060e7824 */ /* 0x000fe400078e00ff */
[C---:B------:R-:W-:Y:S01]  /*7ee0*/  FMUL.FTZ R27, R24.reuse, R33 ;  /* 0x00000021181b7220 */ /* 0x040fe20000410000 */
[----:B------:R-:W-:Y:S01]  /*7ef0*/  FMUL.FTZ R24, R24, R29 ;  /* 0x0000001d18187220 */ /* 0x000fe20000410000 */
[----:B------:R-:W-:Y:S01]  /*7f00*/  LOP3.LUT R6, R6, 0xffff0000, RZ, 0xc0, !PT ;  /* 0xffff000006067812 */ /* 0x000fe200078ec0ff */
[----:B------:R-:W-:Y:S01]  /*7f10*/  FFMA.FTZ R39, R4, R31, R39 ;  /* 0x0000001f04277223 */ /* 0x000fe20000010027 */
[----:B------:R-:W-:Y:S01]  /*7f20*/  FFMA.FTZ R29, R14, R29, -R27 ;  /* 0x0000001d0e1d7223 */ /* 0x000fe2000001081b */
[----:B------:R-:W-:Y:S01]  /*7f30*/  LOP3.LUT R27, R40, 0xffff0000, RZ, 0xc0, !PT ;  /* 0xffff0000281b7812 */ /* 0x000fe200078ec0ff */
[----:B0-----:R-:W-:-:S02]  /*7f40*/  IMAD.U32 R21, R9, 0x10000, RZ ;  /* 0x0001000009157824 */ /* 0x001fc400078e00ff */
[----:B------:R-:W-:Y:S01]  /*7f50*/  FMUL.FTZ R31, R10, R35 ;  /* 0x000000230a1f7220 */ /* 0x000fe20000410000 */
[----:B------:R-:W-:Y:S02]  /*7f60*/  IMAD.U32 R12, R43, 0x10000, RZ ;  /* 0x000100002b0c7824 */ /* 0x000fe400078e00ff */
[----:B------:R-:W-:Y:S01]  /*7f70*/  FFMA.FTZ R33, R14, R33, R24 ;  /* 0x000000210e217223 */ /* 0x000fe20000010018 */
[-C--:B------:R-:W-:Y:S01]  /*7f80*/  FMUL.FTZ R41, R10, R27.reuse ;  /* 0x0000001b0a297220 */ /* 0x080fe20000410000 */
[----:B------:R-:W-:Y:S02]  /*7f90*/  IMAD.U32 R25, R11, 0x10000, RZ ;  /* 0x000100000b197824 */ /* 0x000fe400078e00ff */
[----:B------:R-:W-:Y:S01]  /*7fa0*/  FFMA.FTZ R28, R6, R27, -R31 ;  /* 0x0000001b061c7223 */ /* 0x000fe2000001081f */
[----:B------:R-:W-:Y:S02]  /*7fb0*/  IMAD.U32 R4, R0, 0x10000, RZ ;  /* 0x0001000000047824 */ /* 0x000fe400078e00ff */
[----:B------:R-:W-:Y:S01]  /*7fc0*/  FMUL.FTZ R14, R21, R12 ;  /* 0x0000000c150e7220 */ /* 0x000fe20000410000 */
[----:B------:R-:W-:-:S02]  /*7fd0*/  IMAD.U32 R10, R45, 0x10000, RZ ;  /* 0x000100002d0a7824 */ /* 0x000fc400078e00ff */
[----:B------:R-:W-:Y:S01]  /*7fe0*/  FFMA.FTZ R30, R6, R35, R41 ;  /* 0x00000023061e7223 */ /* 0x000fe20000010029 */
[----:B------:R-:W-:Y:S02]  /*7ff0*/  IMAD.U32 R8, R3, 0x10000, RZ ;  /* 0x0001000003087824 */ /* 0x000fe400078e00ff */
[----:B------:R-:W-:Y:S01]  /*8000*/  FMUL.FTZ R21, R21, R4 ;  /* 0x0000000415157220 */ /* 0x000fe20000410000 */
[----:B------:R-:W-:Y:S02]  /*8010*/  IMAD.U32 R13, R5, 0x10000, RZ ;  /* 0x00010000050d7824 */ /* 0x000fe400078e00ff */
[----:B------:R-:W-:Y:S01]  /*8020*/  FMUL.FTZ R6, R25, R10 ;  /* 0x0000000a19067220 */ /* 0x000fe20000410000 */
[----:B------:R-:W-:Y:S02]  /*8030*/  IMAD.U32 R15, R7, 0x10000, RZ ;  /* 0x00010000070f7824 */ /* 0x000fe400078e00ff */
[----:B------:R-:W-:Y:S01]  /*8040*/  FMUL.FTZ R24, R25, R8 ;  /* 0x0000000819187220 */ /* 0x000fe20000410000 */
[----:B------:R-:W-:Y:S01]  /*8050*/  FFMA.FTZ R21, R13, R12, R21 ;  /* 0x0000000c0d157223 */ /* 0x000fe20000010015 */
[----:B------:R-:W-:Y:S01]  /*8060*/  LOP3.LUT R9, R9, 0xffff0000, RZ, 0xc0, !PT ;  /* 0xffff000009097812 */ /* 0x000fe200078ec0ff */
[----:B------:R-:W-:Y:S01]  /*8070*/  FFMA.FTZ R25, R15, R8, -R6 ;  /* 0x000000080f197223 */ /* 0x000fe20000010806 */
[----:B------:R-:W-:Y:S01]  /*8080*/  LOP3.LUT R11, R11, 0xffff0000, RZ, 0xc0, !PT ;  /* 0xffff00000b0b7812 */ /* 0x000fe200078ec0ff */
[----:B------:R-:W-:Y:S01]  /*8090*/  FFMA.FTZ R14, R13, R4, -R14 ;  /* 0x000000040d0e7223 */ /* 0x000fe2000001080e */
[----:B------:R-:W-:Y:S01]  /*80a0*/  LOP3.LUT R8, R43, 0xffff0000, RZ, 0xc0, !PT ;  /* 0xffff00002b087812 */ /* 0x000fe200078ec0ff */
[----:B------:R-:W-:Y:S01]  /*80b0*/  FFMA.FTZ R15, R15, R10, R24 ;  /* 0x0000000a0f0f7223 */ /* 0x000fe20000010018 */
[----:B------:R-:W-:-:S02]  /*80c0*/  LOP3.LUT R12, R45, 0xffff0000, RZ, 0xc0, !PT ;  /* 0xffff00002d0c7812 */ /* 0x000fc400078ec0ff */
[----:B------:R-:W-:Y:S01]  /*80d0*/  LOP3.LUT R4, R0, 0xffff0000, RZ, 0xc0, !PT ;  /* 0xffff000000047812 */ /* 0x000fe200078ec0ff */
[----:B------:R-:W-:Y:S01]  /*80e0*/  FMUL.FTZ R10, R9, R8 ;  /* 0x00000008090a7220 */ /* 0x000fe20000410000 */
[----:B------:R-:W-:Y:S01]  /*80f0*/  LOP3.LUT R6, R3, 0xffff0000, RZ, 0xc0, !PT ;  /* 0xffff000003067812 */ /* 0x000fe200078ec0ff */
[----:B------:R-:W-:Y:S01]  /*8100*/  FMUL.FTZ R32, R11, R12 ;  /* 0x0000000c0b207220 */ /* 0x000fe20000410000 */
[----:B------:R-:W-:Y:S01]  /*8110*/  LOP3.LUT R5, R5, 0xffff0000, RZ, 0xc0, !PT ;  /* 0xffff000005057812 */ /* 0x000fe200078ec0ff */
[----:B------:R-:W-:Y:S01]  /*8120*/  FMUL.FTZ R13, R9, R4 ;  /* 0x00000004090d7220 */ /* 0x000fe20000410000 */
[----:B------:R-:W-:Y:S01]  /*8130*/  LOP3.LUT R7, R7, 0xffff0000, RZ, 0xc0, !PT ;  /* 0xffff000007077812 */ /* 0x000fe200078ec0ff */
[----:B------:R-:W-:Y:S02]  /*8140*/  FMUL.FTZ R11, R11, R6 ;  /* 0x000000060b0b7220 */ /* 0x000fe40000410000 */
[C---:B------:R-:W-:Y:S01]  /*8150*/  FFMA.FTZ R9, R5.reuse, R4, -R10 ;  /* 0x0000000405097223 */ /* 0x040fe2000001080a */
[----:B------:R-:W-:Y:S01]  /*8160*/  FFMA.FTZ R24, R5, R8, R13 ;  /* 0x0000000805187223 */ /* 0x000fe2000001000d */
[C---:B------:R-:W-:Y:S01]  /*8170*/  FFMA.FTZ R32, R7.reuse, R6, -R32 ;  /* 0x0000000607207223 */ /* 0x040fe20000010820 */
        /* <DEDUP_REMOVED lines=11> */
.L_x_3934:
[----:B------:R-:W-:Y:S05]  /*8230*/  BSYNC B1 ;  /* 0x0000000000017941 */ /* 0x000fea0003800000 */
.L_x_3933:
[----:B------:R-:W-:Y:S05]  /*8240*/  @P0 BRA `(.L_x_3925) ;  /* 0x0000000400440947 */ /* 0x000fea0003800000 */
[----:B------:R-:W-:Y:S01]  /*8250*/  IMAD.IADD R47, R16, 0x1, R47 ;  /* 0x00000001102f7824 */ /* 0x000fe200078e022f */
[----:B------:R-:W-:Y:S01]  /*8260*/  LOP3.LUT R35, R0, 0xffff0000, RZ, 0xc0, !PT ;  /* 0xffff000000237812 */ /* 0x000fe200078ec0ff */
[C---:B------:R-:W-:Y:S01]  /*8270*/  IMAD.U32 R29, R42.reuse, 0x10000, RZ ;  /* 0x000100002a1d7824 */ /* 0x040fe200078e00ff */
[----:B------:R-:W-:Y:S01]  /*8280*/  LOP3.LUT R42, R42, 0xffff0000, RZ, 0xc0, !PT ;  /* 0xffff00002a2a7812 */ /* 0x000fe200078ec0ff */
[----:B------:R-:W-:Y:S01]  /*8290*/  IMAD.U32 R27, R38, 0x10000, RZ ;  /* 0x00010000261b7824 */ /* 0x000fe200078e00ff */
[----:B-1----:R-:W-:Y:S01]  /*82a0*/  LOP3.LUT R4, R220, 0x38, R47, 0xf8, !PT ;  /* 0x00000038dc047812 */ /* 0x002fe200078ef82f */
[----:B------:R-:W-:Y:S01]  /*82b0*/  IMAD.U32 R34, R43, 0x10000, RZ ;  /* 0x000100002b227824 */ /* 0x000fe200078e00ff */
[----:B------:R-:W-:Y:S01]  /*82c0*/  LOP3.LUT R38, R38, 0xffff0000, RZ, 0xc0, !PT ;  /* 0xffff000026267812 */ /* 0x000fe200078ec0ff */
[----:B------:R-:W-:Y:S01]  /*82d0*/  IMAD.U32 R32, R0, 0x10000, RZ ;  /* 0x0001000000207824 */ /* 0x000fe200078e00ff */
[----:B------:R-:W-:Y:S01]  /*82e0*/  LOP3.LUT R4, R4, R235, RZ, 0x3c, !PT ;  /* 0x000000eb04047212 */ /* 0x000fe200078e3cff */
[C---:B------:R-:W-:Y:S01]  /*82f0*/  IMAD.U32 R33, R44.reuse, 0x10000, RZ ;  /* 0x000100002c217824 */ /* 0x040fe200078e00ff */
[----:B------:R-:W-:Y:S01]  /*8300*/  LOP3.LUT R44, R44, 0xffff0000, RZ, 0xc0, !PT ;  /* 0xffff00002c2c7812 */ /* 0x000fe200078ec0ff */
[C---:B------:R-:W-:Y:S01]  /*8310*/  IMAD.U32 R31, R40.reuse, 0x10000, RZ ;  /* 0x00010000281f7824 */ /* 0x040fe200078e00ff */
[----:B------:R-:W-:Y:S01]  /*8320*/  LOP3.LUT R40, R40, 0xffff0000, RZ, 0xc0, !PT ;  /* 0xffff000028287812 */ /* 0x000fe200078ec0ff */
[----:B------:R-:W-:Y:S01]  /*8330*/  IMAD.IADD R9, R221, 0x1, R4 ;  /* 0x00000001dd097824 */ /* 0x000fe200078e0204 */
[----:B------:R-:W-:Y:S01]  /*8340*/  LOP3.LUT R43, R43, 0xffff0000, RZ, 0xc0, !PT ;  /* 0xffff00002b2b7812 */ /* 0x000fe200078ec0ff */
[----:B------:R-:W1:Y:S02]  /*8350*/  LDS.128 R4, [R219+0x20400] ;  /* 0x02040000db047984 */ /* 0x000e640000000c00 */
[----:B------:R-:W-:-:S05]  /*8360*/  IMAD R12, R9, 0x2, R2 ;  /* 0x00000002090c7824 */ /* 0x000fca00078e0202 */
[----:B------:R-:W0:Y:S01]  /*8370*/  LDS.128 R8, [R12+0x20400] ;  /* 0x020400000c087984 */ /* 0x000e220000000c00 */
        /* <DEDUP_REMOVED lines=22> */
[----:B------:R-:W-:Y:S01]  /*84e0*/  FFMA.FTZ R13, R42, R4, R13 ;  /* 0x000000042a0d7223 */ /* 0x000fe2000001000d */
[-C--:B------:R-:W-:Y:S01]  /*84f0*/  FMUL.FTZ R4, R33, R25.reuse ;  /* 0x0000001921047220 */ /* 0x080fe20000410000 */
[----:B------:R-:W-:Y:S01]  /*8500*/  LOP3.LUT R10, R10, 0xffff0000, RZ, 0xc0, !PT ;  /* 0xffff00000a0a7812 */ /* 0x000fe200078ec0ff */
[-C--:B------:R-:W-:Y:S01]  /*8510*/  FFMA.FTZ R27, R32, R14.reuse, -R27 ;  /* 0x0000000e201b7223 */ /* 0x080fe2000001081b */
[----:B------:R-:W-:Y:S01]  /*8520*/  FFMA.FTZ R29, R34, R14, R29 ;  /* 0x0000000e221d7223 */ /* 0x000fe2000001001d */
[C---:B------:R-:W-:Y:S01]  /*8530*/  FMUL.FTZ R14, R31.reuse, R25 ;  /* 0x000000191f0e7220 */ /* 0x040fe20000410000 */
[----:B------:R-:W-:Y:S01]  /*8540*/  FFMA.FTZ R8, R31, R15, -R4 ;  /* 0x0000000f1f087223 */ /* 0x000fe20000010804 */
[----:B------:R-:W-:-:S02]  /*8550*/  IMAD.U32 R26, R11, 0x10000, RZ ;  /* 0x000100000b1a7824 */ /* 0x000fc400078e00ff */
[-C--:B------:R-:W-:Y:S01]  /*8560*/  FMUL.FTZ R25, R44, R10.reuse ;  /* 0x0000000a2c197220 */ /* 0x080fe20000410000 */
[----:B------:R-:W-:Y:S02]  /*8570*/  IMAD.U32 R24, R45, 0x10000, RZ ;  /* 0x000100002d187824 */ /* 0x000fe400078e00ff */
[----:B------:R-:W-:Y:S01]  /*8580*/  FMUL.FTZ R31, R40, R10 ;  /* 0x0000000a281f7220 */ /* 0x000fe20000410000 */
[----:B------:R-:W-:Y:S01]  /*8590*/  IMAD.U32 R4, R3, 0x10000, RZ ;  /* 0x0001000003047824 */ /* 0x000fe200078e00ff */
[----:B------:R-:W-:Y:S01]  /*85a0*/  LOP3.LUT R11, R11, 0xffff0000, RZ, 0xc0, !PT ;  /* 0xffff00000b0b7812 */ /* 0x000fe200078ec0ff */
[----:B------:R-:W-:Y:S01]  /*85b0*/  FFMA.FTZ R10, R33, R15, R14 ;  /* 0x0000000f210a7223 */ /* 0x000fe2000001000e */
[----:B------:R-:W-:Y:S01]  /*85c0*/  LOP3.LUT R45, R45, 0xffff0000, RZ, 0xc0, !PT ;  /* 0xffff00002d2d7812 */ /* 0x000fe200078ec0ff */
[-C--:B------:R-:W-:Y:S01]  /*85d0*/  FMUL.FTZ R15, R24, R26.reuse ;  /* 0x0000001a180f7220 */ /* 0x080fe20000410000 */
        /* <DEDUP_REMOVED lines=24> */
.L_x_3925:
[----:B------:R-:W-:Y:S05]  /*8760*/  BSYNC B0 ;  /* 0x0000000000007941 */ /* 0x000fea0003800000 */
.L_x_3914:
[----:B------:R-:W-:Y:S01]  /*8770*/  @!PT LDS RZ, [RZ] ;  /* 0x00000000fffff984 */ /* 0x000fe20000000800 */
[----:B------:R-:W-:Y:S01]  /*8780*/  @!PT LDS RZ, [RZ] ;  /* 0x00000000fffff984 */ /* 0x000fe20000000800 */
[----:B------:R-:W-:Y:S01]  /*8790*/  @!PT LDS RZ, [RZ] ;  /* 0x00000000fffff984 */ /* 0x000fe20000000800 */
[----:B------:R-:W-:Y:S01]  /*87a0*/  @!PT LDS RZ, [RZ] ;  /* 0x00000000fffff984 */ /* 0x000fe20000000800 */
[----:B------:R4:W-:Y:S06]  /*87b0*/  MEMBAR.ALL.CTA ;  /* 0x0000000000007992 */ /* 0x0009ec0000008000 */
[----:B----4-:R-:W4:Y:S01]  /*87c0*/  FENCE.VIEW.ASYNC.S ;  /* 0x00000000000073c6 */ /* 0x010f220000000000 */
[----:B------:R-:W-:Y:S05]  /*87d0*/  WARPSYNC.ALL ;  /* 0x0000000000007948 */ /* 0x000fea0003800000 */
[----:B----4-:R-:W-:Y:S06]  /*87e0*/  BAR.SYNC.DEFER_BLOCKING 0xd, 0x80 ;  /* 0x0342000000007b1d */ /* 0x010fec0000010000 */
.L_x_3911:
[----:B------:R-:W-:-:S13]  /*87f0*/  ISETP.NE.AND P0, PT, R184, 0x3, PT ;  /* 0x00000003b800780c */ /* 0x000fda0003f05270 */
[----:B------:R-:W-:Y:S05]  /*8800*/  @!P0 BRA `(.L_x_3935) ;  /* 0x0000000000048947 */ /* 0x000fea0003800000 */
[----:B------:R-:W-:Y:S01]  /*8810*/  BPT.TRAP 0x1 ;  /* 0x000000040000795c */ /* 0x000fe20000300000 */
.L_x_3935:
[----:B------:R-:W-:Y:S01]  /*8820*/  IMAD R15, R18, 0x8, R2 ;  /* 0x00000008120f7824 */ /* 0x000fe200078e0202 */
[----:B------:R-:W-:-:S04]  /*8830*/  SHF.L.U32 R58, R22, 0x1f, RZ ;  /* 0x0000001f163a7819 */ /* 0x000fc800000006ff */
[----:B------:R4:W0:Y:S01]  /*8840*/  SYNCS.PHASECHK.TRANS64.TRYWAIT P1, [R15+URZ+0x28c30], R58 ;  /* 0x028c303a0f0075a7 */ /* 0x000822000802017f */
[----:B------:R-:W-:Y:S05]  /*8850*/  @!P0 BRA `(.L_x_3936) ;  /* 0x0000000000048947 */ /* 0x000fea0003800000 */
[----:B------:R-:W-:Y:S01]  /*8860*/  BPT.TRAP 0x1 ;  /* 0x000000040000795c */ /* 0x000fe20000300000 */
.L_x_3936:
[C---:B-12---:R-:W-:Y:S02]  /*8870*/  VIADD R0, R2.reuse, 0x22400 ;  /* 0x0002240002007836 */ /* 0x046fe40000000000 */
[----:B0-----:R-:W-:-:S03]  /*8880*/  VIADD R3, R2, 0x20400 ;  /* 0x0002040002037836 */ /* 0x001fc60000000000 */
[----:B------:R-:W-:Y:S02]  /*8890*/  SHF.R.U32.HI R0, RZ, 0x4, R0 ;  /* 0x00000004ff007819 */ /* 0x000fe40000011600 */
[----:B------:R-:W-:Y:S02]  /*88a0*/  SHF.R.U32.HI R3, RZ, 0x4, R3 ;  /* 0x00000004ff037819 */ /* 0x000fe40000011603 */
[----:B------:R-:W-:Y:S02]  /*88b0*/  LOP3.LUT R0, R0, 0x3fff, RZ, 0xc0, !PT ;  /* 0x00003fff00007812 */ /* 0x000fe400078ec0ff */
[----:B------:R-:W-:Y:S02]  /*88c0*/  LOP3.LUT R3, R3, 0x3fff, RZ, 0xc0, !PT ;  /* 0x00003fff03037812 */ /* 0x000fe400078ec0ff */
[----:B------:R-:W-:Y:S01]  /*88d0*/  LOP3.LUT R0, R0, 0x10000, RZ, 0xfc, !PT ;  /* 0x0001000000007812 */ /* 0x000fe200078efcff */
[----:B------:R-:W-:Y:S06]  /*88e0*/  @P1 BRA `(.L_x_3937) ;  /* 0x0000000000081947 */ /* 0x000fec0003800000 */
[----:B------:R-:W0:Y:S02]  /*88f0*/  SYNCS.PHASECHK.TRANS64.TRYWAIT P1, [R15+URZ+0x28c30], R58 ;  /* 0x028c303a0f0075a7 */ /* 0x000e24000802017f */
[----:B0-----:R-:W-:Y:S05]  /*8900*/  @!P1 BRA `(.L_x_3938) ;  /* 0x000000f400c09947 */ /* 0x001fea0003800000 */
.L_x_3937:
[----:B---3--:R-:W-:Y:S01]  /*8910*/  IMAD R10, R18, 0x200, R0 ;  /* 0x00000200120a7824 */ /* 0x008fe200078e0200 */
[----:B------:R-:W-:Y:S01]  /*8920*/  LOP3.LUT R4, R3, 0x10000, RZ, 0xfc, !PT ;  /* 0x0001000003047812 */ /* 0x000fe200078efcff */
[----:B------:R-:W-:Y:S01]  /*8930*/  IMAD.MOV.U32 R5, RZ, RZ, 0x40000040 ;  /* 0x40000040ff057424 */ /* 0x000fe200078e00ff */
[----:B------:R-:W-:Y:S05]  /*8940*/  WARPSYNC.ALL ;  /* 0x0000000000007948 */ /* 0x000fea0003800000 */
[----:B------:R-:W-:Y:S01]  /*8950*/  IMAD.MOV.U32 R11, RZ, RZ, 0x40000040 ;  /* 0x40000040ff0b7424 */ /* 0x000fe200078e00ff */
[C---:B------:R-:W-:Y:S01]  /*8960*/  R2UR UR4, R4.reuse ;  /* 0x00000000040472ca */ /* 0x040fe200000e0000 */
[----:B-----5:R-:W-:Y:S01]  /*8970*/  WARPGROUP.ARRIVE ;  /* 0x00000000000079c5 */ /* 0x020fe20000000000 */
[----:B------:R-:W-:Y:S01]  /*8980*/  R2UR UR5, R5 ;  /* 0x00000000050572ca */ /* 0x000fe200000e0000 */
[----:B------:R-:W-:Y:S01]  /*8990*/  VIADD R8, R4, 0x2 ;  /* 0x0000000204087836 */ /* 0x000fe20000000000 */
[C---:B------:R-:W-:Y:S01]  /*89a0*/  R2UR UR6, R10.reuse ;  /* 0x000000000a0672ca */ /* 0x040fe200000e0000 */
[----:B------:R-:W-:Y:S01]  /*89b0*/  VIADD R6, R10, 0x2 ;  /* 0x000000020a067836 */ /* 0x000fe20000000000 */
[----:B------:R-:W-:Y:S01]  /*89c0*/  R2UR UR7, R11 ;  /* 0x000000000b0772ca */ /* 0x000fe200000e0000 */
[----:B------:R-:W-:Y:S01]  /*89d0*/  IMAD.MOV.U32 R9, RZ, RZ, 0x40000040 ;  /* 0x40000040ff097424 */ /* 0x000fe200078e00ff */
[----:B------:R-:W1:Y:S01]  /*89e0*/  S2R R60, SR_TID.X ;  /* 0x00000000003c7919 */ /* 0x000e620000002100 */
[----:B------:R-:W-:-:S02]  /*89f0*/  IMAD.MOV.U32 R7, RZ, RZ, 0x40000040 ;  /* 0x40000040ff077424 */ /* 0x000fc400078e00ff */
[C---:B------:R-:W-:Y:S02]  /*8a00*/  VIADD R12, R10.reuse, 0x4 ;  /* 0x000000040a0c7836 */ /* 0x040fe40000000000 */
[----:B------:R-:W-:Y:S02]  /*8a10*/  IMAD.MOV.U32 R13, RZ, RZ, 0x40000040 ;  /* 0x40000040ff0d7424 */ /* 0x000fe400078e00ff */
[----:B------:R-:W-:Y:S02]  /*8a20*/  VIADD R10, R10, 0x6 ;  /* 0x000000060a0a7836 */ /* 0x000fe40000000000 */
[----:B------:R-:W-:Y:S02]  /*8a30*/  IMAD.MOV.U32 R5, RZ, RZ, 0x40000040 ;  /* 0x40000040ff057424 */ /* 0x000fe400078e00ff */
[----:B------:R-:W-:Y:S01]  /*8a40*/  HGMMA.64x64x16.F32.BF16 R24, gdesc[UR4], RZ, !UPT, gsb0 ;  /* 0x00e00000041879f0 */ /* 0x000fe2000c0018ff */
[----:B------:R-:W-:Y:S01]  /*8a50*/  R2UR UR4, R8 ;  /* 0x00000000080472ca */ /* 0x000fe200000e0000 */
[----:B------:R-:W-:Y:S01]  /*8a60*/  IMAD.MOV.U32 R11, RZ, RZ, 0x40000040 ;  /* 0x40000040ff0b7424 */ /* 0x000fe200078e00ff */
[----:B------:R-:W-:-:S02]  /*8a70*/  R2UR UR5, R9 ;  /* 0x00000000090572ca */ /* 0x000fc400000e0000 */
[----:B------:R-:W-:Y:S01]  /*8a80*/  R2UR UR6, R6 ;  /* 0x00000000060672ca */ /* 0x000fe200000e0000 */
[C---:B------:R-:W-:Y:S01]  /*8a90*/  VIADD R6, R4.reuse, 0x4 ;  /* 0x0000000404067836 */ /* 0x040fe20000000000 */
[----:B------:R-:W-:Y:S01]  /*8aa0*/  R2UR UR7, R7 ;  /* 0x00000000070772ca */ /* 0x000fe200000e0000 */
[----:B------:R-:W-:Y:S02]  /*8ab0*/  IMAD.MOV.U32 R7, RZ, RZ, 0x40000040 ;  /* 0x40000040ff077424 */ /* 0x000fe400078e00ff */
[----:B------:R-:W-:Y:S01]  /*8ac0*/  VIADD R4, R4, 0x6 ;  /* 0x0000000604047836 */ /* 0x000fe20000000000 */
[----:B-1----:R-:W-:Y:S01]  /*8ad0*/  LOP3.LUT R60, R60, 0x7f, RZ, 0xc0, !PT ;  /* 0x0000007f3c3c7812 */ /* 0x002fe200078ec0ff */
[----:B------:R-:W-:Y:S02]  /*8ae0*/  WARPGROUP.DEPBAR.LE gsb0, 0x0 ;  /* 0x00008000000079c5 */ /* 0x000fe40000010000 */
[----:B------:R-:W-:-:S06]  /*8af0*/  WARPGROUP.ARRIVE ;  /* 0x00000000000079c5 */ /* 0x000fcc0000000000 */
[----:B------:R-:W-:Y:S01]  /*8b00*/  HGMMA.64x64x16.F32.BF16 R24, gdesc[UR4], R24, gsb0 ;  /* 0x00e00000041879f0 */ /* 0x000fe20008001818 */
[----:B------:R-:W-:Y:S02]  /*8b10*/  R2UR UR4, R6 ;  /* 0x00000000060472ca */ /* 0x000fe400000e0000 */
[----:B------:R-:W-:Y:S02]  /*8b20*/  R2UR UR5, R7 ;  /* 0x00000000070572ca */ /* 0x000fe400000e0000 */
[----:B------:R-:W-:Y:S02]  /*8b30*/  R2UR UR6, R12 ;  /* 0x000000000c0672ca */ /* 0x000fe400000e0000 */
[----:B------:R-:W-:Y:S01]  /*8b40*/  R2UR UR7, R13 ;  /* 0x000000000d0772ca */ /* 0x000fe200000e0000 */
[----:B------:R-:W-:Y:S02]  /*8b50*/  WARPGROUP.DEPBAR.LE gsb0, 0x0 ;  /* 0x00008000000079c5 */ /* 0x000fe40000010000 */
[----:B------:R-:W-:-:S10]  /*8b60*/  WARPGROUP.ARRIVE ;  /* 0x00000000000079c5 */ /* 0x000fd40000000000 */
[----:B------:R-:W-:Y:S01]  /*8b70*/  HGMMA.64x64x16.F32.BF16 R24, gdesc[UR4], R24, gsb0 ;  /* 0x00e00000041879f0 */ /* 0x000fe20008001818 */
[----:B------:R-:W-:Y:S02]  /*8b80*/  R2UR UR4, R4 ;  /* 0x00000000040472ca */ /* 0x000fe400000e0000 */
[----:B------:R-:W-:Y:S02]  /*8b90*/  R2UR UR5, R5 ;  /* 0x00000000050572ca */ /* 0x000fe400000e0000 */
[----:B------:R-:W-:Y:S01]  /*8ba0*/  R2UR UR6, R10 ;  /* 0x000000000a0672ca */ /* 0x000fe200000e0000 */
[----:B------:R-:W-:Y:S01]  /*8bb0*/  IMAD R10, R182, -0x40, R168 ;  /* 0xffffffc0b60a7824 */ /* 0x000fe200078e02a8 */
[----:B------:R-:W-:-:S04]  /*8bc0*/  R2UR UR7, R11 ;  /* 0x000000000b0772ca */ /* 0x000fc800000e0000 */
[----:B------:R-:W-:-:S04]  /*8bd0*/  IADD3 R10, -R193, 0x40, R10 ;  /* 0x00000040c10a7810 */ /* 0x000fc80007ffe10a */
[C---:B------:R-:W-:Y:S02]  /*8be0*/  ISETP.GT.AND P5, PT, R10.reuse, RZ, PT ;  /* 0x000000ff0a00720c */ /* 0x040fe40003fa4270 */
[C---:B------:R-:W-:Y:S02]  /*8bf0*/  ISETP.GT.AND P4, PT, R10.reuse, 0x1, PT ;  /* 0x000000010a00780c */ /* 0x040fe40003f84270 */
[C---:B------:R-:W-:Y:S02]  /*8c00*/  ISETP.GT.AND P3, PT, R10.reuse, 0x8, PT ;  /* 0x000000080a00780c */ /* 0x040fe40003f64270 */
[C---:B------:R-:W-:Y:S02]  /*8c10*/  ISETP.GT.AND P2, PT, R10.reuse, 0x9, PT ;  /* 0x000000090a00780c */ /* 0x040fe40003f44270 */
[C---:B------:R-:W-:Y:S02]  /*8c20*/  ISETP.GT.AND P1, PT, R10.reuse, 0x10, PT ;  /* 0x000000100a00780c */ /* 0x040fe40003f24270 */
[----:B------:R-:W-:Y:S01]  /*8c30*/  ISETP.GT.AND P6, PT, R10, 0x11, PT ;  /* 0x000000110a00780c */ /* 0x000fe20003fc4270 */
[----:B------:R-:W-:-:S02]  /*8c40*/  WARPGROUP.DEPBAR.LE gsb0, 0x0 ;  /* 0x00008000000079c5 */ /* 0x000fc40000010000 */
[----:B------:R-:W-:-:S06]  /*8c50*/  WARPGROUP.ARRIVE ;  /* 0x00000000000079c5 */ /* 0x000fcc0000000000 */
[----:B------:R-:W-:Y:S01]  /*8c60*/  HGMMA.64x64x16.F32.BF16 R24, gdesc[UR4], R24, gsb0 ;  /* 0x00e00000041879f0 */ /* 0x000fe20008001818 */
[----:B------:R-:W-:Y:S02]  /*8c70*/  ULDC UR4, c[0x0][0x988] ;  /* 0x0002620000047ab9 */ /* 0x000fe40000000800 */
        /* <DEDUP_REMOVED lines=51> */
[----:B------:R-:W-:Y:S02]  /*8fb0*/  FMNMX.FTZ R10, R11, R27, !PT ;  /* 0x0000001b0b0a7209 */ /* 0x000fe40007810000 */
[----:B------:R-:W-:-:S02]  /*8fc0*/  FMNMX.FTZ R14, R53, R12, !PT ;  /* 0x0000000c350e7209 */ /* 0x000fc40007810000 */
[----:B------:R-:W-:Y:S02]  /*8fd0*/  FMNMX.FTZ R10, R21, R10, !PT ;  /* 0x0000000a150a7209 */ /* 0x000fe40007810000 */
[----:B------:R-:W-:Y:S01]  /*8fe0*/  FSEL R45, R46, -INF , P1 ;  /* 0xff8000002e2d7808 */ /* 0x000fe20000800000 */
[----:B------:R-:W1:Y:S01]  /*8ff0*/  SHFL.BFLY PT, R3, R14, 0x2, 0x1f ;  /* 0x0c401f000e037f89 */ /* 0x000e6200000e0000 */
[----:B------:R-:W-:Y:S02]  /*9000*/  FMNMX.FTZ R10, R31, R10, !PT ;  /* 0x0000000a1f0a7209 */ /* 0x000fe40007810000 */
[----:B------:R-:W-:Y:S02]  /*9010*/  FSEL R47, R47, -INF , P6 ;  /* 0xff8000002f2f7808 */ /* 0x000fe40003000000 */
[----:B------:R-:W-:Y:S02]  /*9020*/  FMNMX.FTZ R10, R33, R10, !PT ;  /* 0x0000000a210a7209 */ /* 0x000fe40007810000 */
[----:B------:R-:W-:-:S02]  /*9030*/  FSEL R49, R50, -INF , P5 ;  /* 0xff80000032317808 */ /* 0x000fc40002800000 */
[----:B------:R-:W-:Y:S02]  /*9040*/  FMNMX.FTZ R10, R35, R10, !PT ;  /* 0x0000000a230a7209 */ /* 0x000fe40007810000 */
[----:B------:R-:W-:Y:S02]  /*9050*/  FSEL R51, R51, -INF , P4 ;  /* 0xff80000033337808 */ /* 0x000fe40002000000 */
[----:B------:R-:W-:Y:S01]  /*9060*/  FMNMX.FTZ R12, R37, R10, !PT ;  /* 0x0000000a250c7209 */ /* 0x000fe20007810000 */
[----:B------:R-:W-:Y:S01]  /*9070*/  IMAD.U32 R10, RZ, RZ, UR4 ;  /* 0x00000004ff0a7e24 */ /* 0x000fe2000f8e00ff */
[----:B------:R-:W-:Y:S02]  /*9080*/  FSEL R55, R55, -INF , P2 ;  /* 0xff80000037377808 */ /* 0x000fe40001000000 */
[----:B------:R-:W-:-:S04]  /*9090*/  FMNMX.FTZ R12, R39, R12, !PT ;  /* 0x0000000c270c7209 */ /* 0x000fc80007810000 */
[----:B------:R-:W-:Y:S02]  /*90a0*/  FMNMX.FTZ R12, R41, R12, !PT ;  /* 0x0000000c290c7209 */ /* 0x000fe40007810000 */
[----:B-1----:R-:W-:Y:S02]  /*90b0*/  FMNMX.FTZ R20, R14, R3, !PT ;  /* 0x000000030e147209 */ /* 0x002fe40007810000 */
[----:B------:R-:W-:-:S03]  /*90c0*/  FMNMX.FTZ R12, R43, R12, !PT ;  /* 0x0000000c2b0c7209 */ /* 0x000fc60007810000 */
[----:B------:R-:W1:Y:S01]  /*90d0*/  SHFL.BFLY PT, R3, R20, 0x1, 0x1f ;  /* 0x0c201f0014037f89 */ /* 0x000e6200000e0000 */
[----:B------:R-:W-:-:S04]  /*90e0*/  FMNMX.FTZ R12, R45, R12, !PT ;  /* 0x0000000c2d0c7209 */ /* 0x000fc80007810000 */
[----:B------:R-:W-:-:S04]  /*90f0*/  FMNMX.FTZ R12, R47, R12, !PT ;  /* 0x0000000c2f0c7209 */ /* 0x000fc80007810000 */
[----:B------:R-:W-:-:S04]  /*9100*/  FMNMX.FTZ R12, R49, R12, !PT ;  /* 0x0000000c310c7209 */ /* 0x000fc80007810000 */
[----:B------:R-:W-:Y:S02]  /*9110*/  FMNMX.FTZ R12, R51, R12, !PT ;  /* 0x0000000c330c7209 */ /* 0x000fe40007810000 */
[----:B-1----:R-:W-:-:S04]  /*9120*/  FMNMX.FTZ R3, R20, R3, !PT ;  /* 0x0000000314037209 */ /* 0x002fc80007810000 */
[C---:B------:R-:W-:Y:S01]  /*9130*/  FSETP.NEU.FTZ.AND P1, PT, R3.reuse, -INF , PT ;  /* 0xff8000000300780b */ /* 0x040fe20003f3d000 */
[----:B------:R-:W-:-:S05]  /*9140*/  FMUL.FTZ R14, R3, R10 ;  /* 0x0000000a030e7220 */ /* 0x000fca0000410000 */
[----:B------:R-:W-:-:S05]  /*9150*/  FSEL R20, R14, RZ, P1 ;  /* 0x000000ff0e147208 */ /* 0x000fca0000800000 */
[-CC-:B------:R-:W-:Y:S01]  /*9160*/  FFMA.FTZ R14, R13, R10.reuse, -R20.reuse ;  /* 0x0000000a0d0e7223 */ /* 0x180fe20000010814 */
[----:B------:R-:W-:Y:S01]  /*9170*/  FSEL R13, R54, -INF , P3 ;  /* 0xff800000360d7808 */ /* 0x000fe20001800000 */
        /* <DEDUP_REMOVED lines=9> */
[-CC-:B------:R-:W-:Y:S01]  /*9210*/  FFMA.FTZ R65, R65, R10.reuse, -R20.reuse ;  /* 0x0000000a41417223 */ /* 0x180fe20000010814 */
[----:B------:R-:W1:Y:S01]  /*9220*/  MUFU.EX2 R81, R24 ;  /* 0x0000001800517308 */ /* 0x000e620000000800 */
[-CC-:B------:R-:W-:Y:S01]  /*9230*/  FFMA.FTZ R67, R67, R10.reuse, -R20.reuse ;  /* 0x0000000a43437223 */ /* 0x180fe20000010814 */
[----:B------:R-:W2:Y:S01]  /*9240*/  SHFL.BFLY PT, R25, R12, 0x2, 0x1f ;  /* 0x0c401f000c197f89 */ /* 0x000ea200000e0000 */
[-CC-:B------:R-:W-:Y:S01]  /*9250*/  FFMA.FTZ R69, R69, R10.reuse, -R20.reuse ;  /* 0x0000000a45457223 */ /* 0x180fe20000010814 */
[-CC-:B------:R-:W-:Y:S01]  /*9260*/  FFMA.FTZ R71, R71, R10.reuse, -R20.reuse ;  /* 0x0000000a47477223 */ /* 0x180fe20000010814 */
[-CC-:B------:R-:W-:Y:S01]  /*9270*/  FFMA.FTZ R73, R73, R10.reuse, -R20.reuse ;  /* 0x0000000a49497223 */ /* 0x180fe20000010814 */
[-CC-:B------:R-:W-:Y:S01]  /*9280*/  FFMA.FTZ R75, R75, R10.reuse, -R20.reuse ;  /* 0x0000000a4b4b7223 */ /* 0x180fe20000010814 */
[-CC-:B------:R-:W-:Y:S01]  /*9290*/  FFMA.FTZ R77, R77, R10.reuse, -R20.reuse ;  /* 0x0000000a4d4d7223 */ /* 0x180fe20000010814 */
[----:B------:R-:W3:Y:S01]  /*92a0*/  MUFU.EX2 R57, R57 ;  /* 0x0000003900397308 */ /* 0x000ee20000000800 */
[-CC-:B------:R-:W-:Y:S01]  /*92b0*/  FFMA.FTZ R79, R79, R10.reuse, -R20.reuse ;  /* 0x0000000a4f4f7223 */ /* 0x180fe20000010814 */
[----:B------:R-:W-:-:S06]  /*92c0*/  FFMA.FTZ R20, R53, R10, -R20 ;  /* 0x0000000a35147223 */ /* 0x000fcc0000010814 */
[----:B------:R-:W0:Y:S01]  /*92d0*/  MUFU.EX2 R154, R29 ;  /* 0x0000001d009a7308 */ /* 0x000e220000000800 */
[----:B-1----:R-:W-:Y:S01]  /*92e0*/  FADD.FTZ R40, R152, R81 ;  /* 0x0000005198287221 */ /* 0x002fe20000010000 */
[----:B------:R-:W-:-:S06]  /*92f0*/  F2FP.BF16.F32.PACK_AB R152, R81, R152 ;  /* 0x000000985198723e */ /* 0x000fcc00000010ff */
[----:B------:R-:W1:Y:S01]  /*9300*/  MUFU.EX2 R59, R59 ;  /* 0x0000003b003b7308 */ /* 0x000e620000000800 */
[----:B--2---:R-:W-:-:S05]  /*9310*/  FMNMX.FTZ R25, R12, R25, !PT ;  /* 0x000000190c197209 */ /* 0x004fca0007810000 */
[----:B------:R-:W2:Y:S02]  /*9320*/  SHFL.BFLY PT, R14, R25, 0x1, 0x1f ;  /* 0x0c201f00190e7f89 */ /* 0x000ea400000e0000 */
[----:B------:R-:W4:Y:S08]  /*9330*/  MUFU.EX2 R156, R61 ;  /* 0x0000003d009c7308 */ /* 0x000f300000000800 */
[----:B------:R-:W-:Y:S08]  /*9340*/  MUFU.EX2 R63, R63 ;  /* 0x0000003f003f7308 */ /* 0x000ff00000000800 */
[----:B------:R-:W-:Y:S01]  /*9350*/  MUFU.EX2 R158, R65 ;  /* 0x00000041009e7308 */ /* 0x000fe20000000800 */
[----:B--2---:R-:W-:-:S07]  /*9360*/  FMNMX.FTZ R14, R25, R14, !PT ;  /* 0x0000000e190e7209 */ /* 0x004fce0007810000 */
[----:B------:R-:W-:Y:S01]  /*9370*/  MUFU.EX2 R67, R67 ;  /* 0x0000004300437308 */ /* 0x000fe20000000800 */
[C---:B------:R-:W-:Y:S01]  /*9380*/  FSETP.NEU.FTZ.AND P1, PT, R14.reuse, -INF , PT ;  /* 0xff8000000e00780b */ /* 0x040fe20003f3d000 */
[----:B------:R-:W-:-:S06]  /*9390*/  FMUL.FTZ R25, R14, R10 ;  /* 0x0000000a0e197220 */ /* 0x000fcc0000410000 */
[----:B------:R-:W-:Y:S01]  /*93a0*/  MUFU.EX2 R160, R69 ;  /* 0x0000004500a07308 */ /* 0x000fe20000000800 */
[----:B------:R-:W-:Y:S01]  /*93b0*/  FSEL R26, R25, RZ, P1 ;  /* 0x000000ff191a7208 */ /* 0x000fe20000800000 */
[----:B---3--:R-:W-:Y:S01]  /*93c0*/  FADD.FTZ R25, R57, R40 ;  /* 0x0000002839197221 */ /* 0x008fe20000010000 */
[----:B------:R-:W-:-:S03]  /*93d0*/  ISETP.NE.AND P1, PT, R60, RZ, PT ;  /* 0x000000ff3c00720c */ /* 0x000fc60003f25270 */
        /* <DEDUP_REMOVED lines=9> */
[----:B0-----:R-:W-:Y:S01]  /*9470*/  FADD.FTZ R42, R154, R25 ;  /* 0x000000199a2a7221 */ /* 0x001fe20000010000 */
[-CC-:B------:R-:W-:Y:S01]  /*9480*/  FFMA.FTZ R41, R41, R10.reuse, -R26.reuse ;  /* 0x0000000a29297223 */ /* 0x180fe2000001081a */
[----:B------:R-:W-:Y:S01]  /*9490*/  FFMA.FTZ R43, R43, R10, -R26 ;  /* 0x0000000a2b2b7223 */ /* 0x000fe2000001081a */
[----:B------:R1:W0:Y:S01]  /*94a0*/  MUFU.EX2 R28, R27 ;  /* 0x0000001b001c7308 */ /* 0x0002220000000800 */
[----:B--2---:R-:W-:-:S02]  /*94b0*/  @!P1 VIADD R11, R15, 0x28c40 ;  /* 0x00028c400f0b9836 */ /* 0x004fc40000000000 */
[-CC-:B------:R-:W-:Y:S01]  /*94c0*/  FFMA.FTZ R45, R45, R10.reuse, -R26.reuse ;  /* 0x0000000a2d2d7223 */ /* 0x180fe2000001081a */
[-CC-:B------:R-:W-:Y:S01]  /*94d0*/  FFMA.FTZ R47, R47, R10.reuse, -R26.reuse ;  /* 0x0000000a2f2f7223 */ /* 0x180fe2000001081a */
[-CC-:B------:R-:W-:Y:S01]  /*94e0*/  FFMA.FTZ R49, R49, R10.reuse, -R26.reuse ;  /* 0x0000000a31317223 */ /* 0x180fe2000001081a */
[-CC-:B------:R-:W-:Y:S01]  /*94f0*/  FFMA.FTZ R51, R51, R10.reuse, -R26.reuse ;  /* 0x0000000a33337223 */ /* 0x180fe2000001081a */
[----:B------:R-:W-:Y:S01]  /*9500*/  @!P1 PRMT R11, RZ, 0x654, R11 ;  /* 0x00000654ff0b9816 */ /* 0x000fe2000000000b */
[-C--:B------:R-:W-:Y:S01]  /*9510*/  FFMA.FTZ R13, R13, R10.reuse, -R26 ;  /* 0x0000000a0d0d7223 */ /* 0x080fe2000001081a */
[----:B------:R-:W2:Y:S01]  /*9520*/  MUFU.EX2 R21, R21 ;  /* 0x0000001500157308 */ /* 0x000ea20000000800 */
[----:B-1----:R-:W-:Y:S01]  /*9530*/  FADD.FTZ R27, R59, R42 ;  /* 0x0000002a3b1b7221 */ /* 0x002fe20000010000 */
[----:B------:R1:W-:Y:S01]  /*9540*/  @!P1 SYNCS.ARRIVE.TRANS64.RED.A1T0 RZ, [R11+URZ], RZ ;  /* 0x000000ff0bff99a7 */ /* 0x0003e2000810043f */
[----:B------:R-:W-:Y:S01]  /*9550*/  FFMA.FTZ R26, R55, R10, -R26 ;  /* 0x0000000a371a7223 */ /* 0x000fe2000001081a */
[----:B------:R-:W-:Y:S01]  /*9560*/  F2FP.BF16.F32.PACK_AB R154, R154, R57 ;  /* 0x000000399a9a723e */ /* 0x000fe200000010ff */
[C---:B----4-:R-:W-:Y:S01]  /*9570*/  FADD.FTZ R44, R156.reuse, R27 ;  /* 0x0000001b9c2c7221 */ /* 0x050fe20000010000 */
[----:B------:R-:W-:-:S02]  /*9580*/  F2FP.BF16.F32.PACK_AB R156, R156, R59 ;  /* 0x0000003b9c9c723e */ /* 0x000fc400000010ff */
[----:B------:R-:W3:Y:S01]  /*9590*/  MUFU.EX2 R30, R31 ;  /* 0x0000001f001e7308 */ /* 0x000ee20000000800 */
[----:B0-----:R-:W-:Y:S01]  /*95a0*/  FADD.FTZ R40, R153, R28 ;  /* 0x0000001c99287221 */ /* 0x001fe20000010000 */
[----:B------:R-:W-:-:S06]  /*95b0*/  F2FP.BF16.F32.PACK_AB R153, R28, R153 ;  /* 0x000000991c99723e */ /* 0x000fcc00000010ff */
[----:B------:R-:W1:Y:S01]  /*95c0*/  MUFU.EX2 R33, R33 ;  /* 0x0000002100217308 */ /* 0x000e620000000800 */
[----:B--2---:R-:W-:-:S07]  /*95d0*/  FADD.FTZ R25, R21, R40 ;  /* 0x0000002815197221 */ /* 0x004fce0000010000 */
[----:B------:R-:W0:Y:S01]  /*95e0*/  MUFU.EX2 R32, R35 ;  /* 0x0000002300207308 */ /* 0x000e220000000800 */
[C---:B---3--:R-:W-:Y:S01]  /*95f0*/  FADD.FTZ R42, R30.reuse, R25 ;  /* 0x000000191e2a7221 */ /* 0x048fe20000010000 */
[----:B------:R-:W-:Y:S01]  /*9600*/  FADD.FTZ R25, R63, R44 ;  /* 0x0000002c3f197221 */ /* 0x000fe20000010000 */
[----:B------:R-:W-:Y:S01]  /*9610*/  F2FP.BF16.F32.PACK_AB R155, R30, R21 ;  /* 0x000000151e9b723e */ /* 0x000fe200000010ff */
[----:B------:R-:W-:Y:S02]  /*9620*/  BAR.SYNC.DEFER_BLOCKING 0xf, 0x100 ;  /* 0x03c4000000007b1d */ /* 0x000fe40000010000 */
[C---:B------:R-:W-:Y:S01]  /*9630*/  FADD.FTZ R44, R158.reuse, R25 ;  /* 0x000000199e2c7221 */ /* 0x040fe20000010000 */
[----:B------:R-:W-:Y:S01]  /*9640*/  F2FP.BF16.F32.PACK_AB R158, R158, R63 ;  /* 0x0000003f9e9e723e */ /* 0x000fe200000010ff */
[----:B-1----:R-:W-:Y:S02]  /*9650*/  FADD.FTZ R11, R33, R42 ;  /* 0x0000002a210b7221 */ /* 0x002fe40000010000 */
[----:B------:R-:W1:Y:S01]  /*9660*/  MUFU.EX2 R37, R37 ;  /* 0x0000002500257308 */ /* 0x000e620000000800 */
[----:B------:R-:W-:-:S04]  /*9670*/  FADD.FTZ R25, R67, R44 ;  /* 0x0000002c43197221 */ /* 0x000fc80000010000 */
[C---:B------:R-:W-:Y:S01]  /*9680*/  FADD.FTZ R44, R160.reuse, R25 ;  /* 0x00000019a02c7221 */ /* 0x040fe20000010000 */
[----:B------:R-:W-:Y:S01]  /*9690*/  F2FP.BF16.F32.PACK_AB R160, R160, R67 ;  /* 0x00000043a0a0723e */ /* 0x000fe200000010ff */
[C---:B0-----:R-:W-:Y:S01]  /*96a0*/  FADD.FTZ R42, R32.reuse, R11 ;  /* 0x0000000b202a7221 */ /* 0x041fe20000010000 */
[----:B------:R-:W0:Y:S01]  /*96b0*/  MUFU.EX2 R34, R39 ;  /* 0x0000002700227308 */ /* 0x000e220000000800 */
[----:B------:R-:W-:-:S07]  /*96c0*/  F2FP.BF16.F32.PACK_AB R157, R32, R33 ;  /* 0x00000021209d723e */ /* 0x000fce00000010ff */
[----:B------:R-:W2:Y:S01]  /*96d0*/  MUFU.EX2 R41, R41 ;  /* 0x0000002900297308 */ /* 0x000ea20000000800 */
[----:B-1----:R-:W-:Y:S01]  /*96e0*/  FADD.FTZ R11, R37, R42 ;  /* 0x0000002a250b7221 */ /* 0x002fe20000010000 */
[----:B------:R1:W-:Y:S06]  /*96f0*/  STSM.16.M88.4 [R195+0x26800], R152 ;  /* 0x02680098c3007844 */ /* 0x0003ec0000000200 */
[----:B------:R-:W3:Y:S01]  /*9700*/  MUFU.EX2 R36, R43 ;  /* 0x0000002b00247308 */ /* 0x000ee20000000800 */
[C---:B0-----:R-:W-:Y:S01]  /*9710*/  FADD.FTZ R42, R34.reuse, R11 ;  /* 0x0000000b222a7221 */ /* 0x041fe20000010000 */
[----:B------:R-:W-:-:S05]  /*9720*/  F2FP.BF16.F32.PACK_AB R159, R34, R37 ;  /* 0x00000025229f723e */ /* 0x000fca00000010ff */
[----:B------:R1:W-:Y:S01]  /*9730*/  STSM.16.M88.4 [R198], R156 ;  /* 0x0000009cc6007844 */ /* 0x0003e20000000200 */
        /* <DEDUP_REMOVED lines=8> */
[----:B--2---:R-:W-:-:S07]  /*97c0*/  FADD.FTZ R21, R45, R28 ;  /* 0x0000001c2d157221 */ /* 0x004fce0000010000 */
[----:B------:R-:W-:Y:S01]  /*97d0*/  MUFU.EX2 R75, R75 ;  /* 0x0000004b004b7308 */ /* 0x000fe20000000800 */
[C---:B---3--:R-:W-:Y:S01]  /*97e0*/  F2FP.BF16.F32.PACK_AB R162, R12.reuse, R71 ;  /* 0x000000470ca2723e */ /* 0x048fe200000010ff */
[----:B------:R-:W-:-:S06]  /*97f0*/  FADD.FTZ R12, R12, R11 ;  /* 0x0000000b0c0c7221 */ /* 0x000fcc0000010000 */
[----:B------:R-:W2:Y:S01]  /*9800*/  MUFU.EX2 R24, R77 ;  /* 0x0000004d00187308 */ /* 0x000ea20000000800 */
[C---:B0-----:R-:W-:Y:S01]  /*9810*/  F2FP.BF16.F32.PACK_AB R163, R38.reuse, R45 ;  /* 0x0000002d26a3723e */ /* 0x041fe200000010ff */
[----:B------:R-:W-:-:S04]  /*9820*/  FADD.FTZ R38, R38, R21 ;  /* 0x0000001526267221 */ /* 0x000fc80000010000 */
[----:B------:R1:W-:Y:S02]  /*9830*/  STSM.16.M88.4 [R196], R160 ;  /* 0x000000a0c4007844 */ /* 0x0003e40000000200 */
[----:B------:R-:W-:Y:S08]  /*9840*/  MUFU.EX2 R49, R49 ;  /* 0x0000003100317308 */ /* 0x000ff00000000800 */
[----:B------:R-:W0:Y:S01]  /*9850*/  MUFU.EX2 R40, R51 ;  /* 0x0000003300287308 */ /* 0x000e220000000800 */
[----:B--2---:R-:W-:Y:S01]  /*9860*/  F2FP.BF16.F32.PACK_AB R164, R24, R75 ;  /* 0x0000004b18a4723e */ /* 0x004fe200000010ff */
[----:B------:R-:W-:-:S04]  /*9870*/  FADD.FTZ R75, R75, R12 ;  /* 0x0000000c4b4b7221 */ /* 0x000fc80000010000 */
[----:B------:R-:W-:Y:S02]  /*9880*/  FADD.FTZ R24, R24, R75 ;  /* 0x0000004b18187221 */ /* 0x000fe40000010000 */
[----:B------:R-:W2:Y:S08]  /*9890*/  MUFU.EX2 R79, R79 ;  /* 0x0000004f004f7308 */ /* 0x000eb00000000800 */
[----:B------:R-:W3:Y:S01]  /*98a0*/  MUFU.EX2 R20, R20 ;  /* 0x0000001400147308 */ /* 0x000ee20000000800 */
[----:B0-----:R-:W-:Y:S01]  /*98b0*/  F2FP.BF16.F32.PACK_AB R165, R40, R49 ;  /* 0x0000003128a5723e */ /* 0x001fe200000010ff */
[----:B------:R-:W-:-:S04]  /*98c0*/  FADD.FTZ R49, R49, R38 ;  /* 0x0000002631317221 */ /* 0x000fc80000010000 */
[----:B------:R-:W-:Y:S02]  /*98d0*/  FADD.FTZ R40, R40, R49 ;  /* 0x0000003128287221 */ /* 0x000fe40000010000 */
[----:B------:R-:W-:Y:S01]  /*98e0*/  MUFU.EX2 R13, R13 ;  /* 0x0000000d000d7308 */ /* 0x000fe20000000800 */
[----:B--2---:R-:W-:-:S07]  /*98f0*/  FADD.FTZ R11, R79, R24 ;  /* 0x000000184f0b7221 */ /* 0x004fce0000010000 */
[----:B------:R-:W0:Y:S01]  /*9900*/  MUFU.EX2 R26, R26 ;  /* 0x0000001a001a7308 */ /* 0x000e220000000800 */
[C---:B---3--:R-:W-:Y:S01]  /*9910*/  F2FP.BF16.F32.PACK_AB R166, R20.reuse, R79 ;  /* 0x0000004f14a6723e */ /* 0x048fe200000010ff */
[----:B------:R-:W-:Y:S01]  /*9920*/  FADD.FTZ R11, R20, R11 ;  /* 0x0000000b140b7221 */ /* 0x000fe20000010000 */
[----:B0-----:R-:W-:Y:S01]  /*9930*/  F2FP.BF16.F32.PACK_AB R167, R26, R13 ;  /* 0x0000000d1aa7723e */ /* 0x001fe200000010ff */
[----:B------:R-:W-:-:S04]  /*9940*/  FADD.FTZ R13, R13, R40 ;  /* 0x000000280d0d7221 */ /* 0x000fc80000010000 */
[----:B------:R1:W-:Y:S01]  /*9950*/  STSM.16.M88.4 [R197], R164 ;  /* 0x000000a4c5007844 */ /* 0x0003e20000000200 */
[----:B------:R-:W-:Y:S01]  /*9960*/  FADD.FTZ R12, R26, R13 ;  /* 0x0000000d1a0c7221 */ /* 0x000fe20000010000 */
[----:B------:R-:W-:Y:S06]  /*9970*/  @!P0 BRA `(.L_x_3939) ;  /* 0x0000000000048947 */ /* 0x000fec0003800000 */
[----:B------:R-:W-:Y:S01]  /*9980*/  BPT.TRAP 0x1 ;  /* 0x000000040000795c */ /* 0x000fe20000300000 */
.L_x_3939:
[----:B------:R0:W2:Y:S01]  /*9990*/  SYNCS.PHASECHK.TRANS64.TRYWAIT P2, [R15+URZ+0x28c50], R58 ;  /* 0x028c503a0f0075a7 */ /* 0x0000a2000804017f */
[----:B------:R-:W-:Y:S05]  /*99a0*/  @!P0 BRA `(.L_x_3940) ;  /* 0x0000000000048947 */ /* 0x000fea0003800000 */
[----:B------:R-:W-:Y:S01]  /*99b0*/  BPT.TRAP 0x1 ;  /* 0x000000040000795c */ /* 0x000fe20000300000 */
.L_x_3940:
[----:B------:R-:W-:Y:S01]  /*99c0*/  LOP3.LUT R13, R56, 0x2000000, RZ, 0xfc, !PT ;  /* 0x02000000380d7812 */ /* 0x000fe200078efcff */
[----:B------:R-:W-:Y:S01]  /*99d0*/  ULDC UR36, c[0x0][0x988] ;  /* 0x0002620000247ab9 */ /* 0x000fe20000000800 */
[----:B------:R-:W-:Y:S01]  /*99e0*/  BSSY B0, `(.L_x_3941) ;  /* 0x0000006000007945 */ /* 0x000fe20003800000 */
[----:B------:R-:W-:Y:S02]  /*99f0*/  IMAD.MOV.U32 R21, RZ, RZ, 0x40000040 ;  /* 0x40000040ff157424 */ /* 0x000fe400078e00ff */
[----:B------:R-:W-:Y:S01]  /*9a00*/  IMAD R20, R18, 0x1000, R13 ;  /* 0x0000100012147824 */ /* 0x000fe200078e020d */
[----:B--2---:R-:W-:Y:S06]  /*9a10*/  @P2 BRA `(.L_x_3942) ;  /* 0x0000000000082947 */ /* 0x004fec0003800000 */
[----:B------:R-:W2:Y:S02]  /*9a20*/  SYNCS.PHASECHK.TRANS64.TRYWAIT P2, [R15+URZ+0x28c50], R58 ;  /* 0x028c503a0f0075a7 */ /* 0x000ea4000804017f */
[----:B--2---:R-:W-:Y:S05]  /*9a30*/  @!P2 BRA `(.L_x_3943) ;  /* 0x000000e40088a947 */ /* 0x004fea0003800000 */
.L_x_3942:
[----:B------:R-:W-:Y:S05]  /*9a40*/  BSYNC B0 ;  /* 0x0000000000007941 */ /* 0x000fea0003800000 */
.L_x_3941:
[----:B------:R-:W-:Y:S01]  /*9a50*/  R2UR UR6, R20 ;  /* 0x00000000140672ca */ /* 0x000fe200000e0000 */
[----:B0-2---:R-:W-:Y:S01]  /*9a60*/  WARPGROUP.ARRIVE ;  /* 0x00000000000079c5 */ /* 0x005fe20000000000 */
[----:B------:R-:W-:Y:S01]  /*9a70*/  R2UR UR7, R21 ;  /* 0x00000000150772ca */ /* 0x000fe200000e0000 */
[----:B------:R-:W-:Y:S01]  /*9a80*/  IMAD.MOV.U32 R21, RZ, RZ, 0x40000040 ;  /* 0x40000040ff157424 */ /* 0x000fe200078e00ff */
[----:B------:R-:W-:Y:S01]  /*9a90*/  ISETP.GE.AND P2, PT, R168, 0x41, PT ;  /* 0x00000041a800780c */ /* 0x000fe20003f46270 */
[----:B------:R-:W-:Y:S01]  /*9aa0*/  @!P1 VIADD R15, R15, 0x28c60 ;  /* 0x00028c600f0f9836 */ /* 0x000fe20000000000 */
[----:B------:R-:W-:Y:S04]  /*9ab0*/  BSSY B0, `(.L_x_3944) ;  /* 0x00001c9000007945 */ /* 0x000fe80003800000 */
[----:B------:R-:W-:-:S05]  /*9ac0*/  @!P1 PRMT R15, RZ, 0x654, R15 ;  /* 0x00000654ff0f9816 */ /* 0x000fca000000000f */
[----:B------:R-:W-:Y:S03]  /*9ad0*/  HGMMA.64x256x16.F32.BF16 R24, R152, gdesc[UR4].tnspB, RZ, !UPT, gsb0 ;  /* 0x43e0000498187df0 */ /* 0x000fe6000c0018ff */
[----:B------:R-:W-:Y:S02]  /*9ae0*/  WARPGROUP.DEPBAR.LE gsb0, 0x0 ;  /* 0x00008000000079c5 */ /* 0x000fe40000010000 */
[----:B-1----:R-:W-:Y:S01]  /*9af0*/  VIADD R152, R20, 0x80 ;  /* 0x0000008014987836 */ /* 0x002fe20000000000 */
[----:B------:R-:W-:Y:S01]  /*9b00*/  WARPGROUP.ARRIVE ;  /* 0x00000000000079c5 */ /* 0x000fe20000000000 */
[----:B------:R-:W-:-:S03]  /*9b10*/  IMAD.MOV.U32 R153, RZ, RZ, 0x40000040 ;  /* 0x40000040ff997424 */ /* 0x000fc600078e00ff */
[----:B------:R-:W-:Y:S01]  /*9b20*/  R2UR UR6, R152 ;  /* 0x00000000980672ca */ /* 0x000fe200000e0000 */
[C---:B------:R-:W-:Y:S01]  /*9b30*/  VIADD R152, R20.reuse, 0x100 ;  /* 0x0000010014987836 */ /* 0x040fe20000000000 */
[----:B------:R-:W-:Y:S01]  /*9b40*/  R2UR UR7, R153 ;  /* 0x00000000990772ca */ /* 0x000fe200000e0000 */
[----:B------:R-:W-:Y:S02]  /*9b50*/  IMAD.MOV.U32 R153, RZ, RZ, 0x40000040 ;  /* 0x40000040ff997424 */ /* 0x000fe400078e00ff */
[----:B------:R-:W-:-:S13]  /*9b60*/  VIADD R20, R20, 0x180 ;  /* 0x0000018014147836 */ /* 0x000fda0000000000 */
[----:B------:R-:W-:Y:S01]  /*9b70*/  HGMMA.64x256x16.F32.BF16 R24, R156, gdesc[UR4].tnspB, R24, gsb0 ;  /* 0x43e000049c187df0 */ /* 0x000fe20008001818 */
[----:B------:R-:W-:Y:S02]  /*9b80*/  R2UR UR6, R152 ;  /* 0x00000000980672ca */ /* 0x000fe400000e0000 */
[----:B------:R-:W-:Y:S01]  /*9b90*/  R2UR UR7, R153 ;  /* 0x00000000990772ca */ /* 0x000fe200000e0000 */
[----:B------:R-:W-:Y:S02]  /*9ba0*/  WARPGROUP.DEPBAR.LE gsb0, 0x0 ;  /* 0x00008000000079c5 */ /* 0x000fe40000010000 */
[----:B------:R-:W-:-:S15]  /*9bb0*/  WARPGROUP.ARRIVE ;  /* 0x00000000000079c5 */ /* 0x000fde0000000000 */
[----:B------:R-:W-:-:S07]  /*9bc0*/  NOP ;  /* 0x0000000000007918 */ /* 0x000fce0000000000 */
[----:B------:R-:W-:Y:S01]  /*9bd0*/  HGMMA.64x256x16.F32.BF16 R24, R160, gdesc[UR4].tnspB, R24, gsb0 ;  /* 0x43e00004a0187df0 */ /* 0x000fe20008001818 */
[----:B------:R-:W-:Y:S02]  /*9be0*/  R2UR UR6, R20 ;  /* 0x00000000140672ca */ /* 0x000fe400000e0000 */
[----:B------:R-:W-:Y:S01]  /*9bf0*/  R2UR UR7, R21 ;  /* 0x00000000150772ca */ /* 0x000fe200000e0000 */
[----:B------:R-:W-:Y:S02]  /*9c00*/  WARPGROUP.DEPBAR.LE gsb0, 0x0 ;  /* 0x00008000000079c5 */ /* 0x000fe40000010000 */
[----:B------:R-:W-:-:S15]  /*9c10*/  WARPGROUP.ARRIVE ;  /* 0x00000000000079c5 */ /* 0x000fde0000000000 */
[----:B------:R-:W-:-:S07]  /*9c20*/  NOP ;  /* 0x0000000000007918 */ /* 0x000fce0000000000 */
        /* <DEDUP_REMOVED lines=11> */
[----:B------:R-:W-:Y:S05]  /*9ce0*/  @!P2 BRA `(.L_x_3945) ;  /* 0x000000180094a947 */ /* 0x000fea0003800000 */
[----:B0-----:R-:W-:Y:S02]  /*9cf0*/  VIADD R15, R182, 0xfffffffe ;  /* 0xfffffffeb60f7836 */ /* 0x001fe40000000000 */
[----:B------:R-:W-:Y:S02]  /*9d00*/  IMAD.MOV.U32 R21, RZ, RZ, R14 ;  /* 0x000000ffff157224 */ /* 0x000fe400078e000e */
[----:B------:R-:W-:Y:S02]  /*9d10*/  IMAD.MOV.U32 R225, RZ, RZ, R3 ;  /* 0x000000ffffe17224 */ /* 0x000fe400078e0003 */
[----:B------:R-:W-:-:S07]  /*9d20*/  IMAD.MOV.U32 R224, RZ, RZ, R18 ;  /* 0x000000ffffe07224 */ /* 0x000fce00078e0012 */
.L_x_3956:
[----:B------:R-:W-:Y:S01]  /*9d30*/  VIADD R18, R224, 0x1 ;  /* 0x00000001e0127836 */ /* 0x000fe20000000000 */
[C---:B------:R-:W-:Y:S01]  /*9d40*/  ISETP.GT.AND P2, PT, R15.reuse, RZ, PT ;  /* 0x000000ff0f00720c */ /* 0x040fe20003f44270 */
[----:B------:R-:W-:-:S03]  /*9d50*/  VIADD R15, R15, 0xffffffff ;  /* 0xffffffff0f0f7836 */ /* 0x000fc60000000000 */
[----:B------:R-:W-:-:S04]  /*9d60*/  ISETP.NE.AND P3, PT, R18, 0x2, PT ;  /* 0x000000021200780c */ /* 0x000fc80003f65270 */
[----:B------:R-:W-:Y:S02]  /*9d70*/  SEL R3, RZ, 0x1, P3 ;  /* 0x00000001ff037807 */ /* 0x000fe40001800000 */
[----:B------:R-:W-:Y:S02]  /*9d80*/  SEL R18, R18, RZ, P3 ;  /* 0x000000ff12127207 */ /* 0x000fe40001800000 */
[----:B------:R-:W-:Y:S01]  /*9d90*/  LOP3.LUT R22, R22, R3, RZ, 0x3c, !PT ;  /* 0x0000000316167212 */ /* 0x000fe200078e3cff */
[----:B-1----:R-:W-:Y:S06]  /*9da0*/  @!P0 BRA `(.L_x_3946) ;  /* 0x0000000000048947 */ /* 0x002fec0003800000 */
[----:B------:R-:W-:Y:S01]  /*9db0*/  BPT.TRAP 0x1 ;  /* 0x000000040000795c */ /* 0x000fe20000300000 */
.L_x_3946:
[----:B------:R-:W-:Y:S01]  /*9dc0*/  IMAD R216, R18, 0x8, R2 ;  /* 0x0000000812d87824 */ /* 0x000fe200078e0202 */
[----:B------:R-:W-:-:S04]  /*9dd0*/  SHF.L.U32 R20, R22, 0x1f, RZ ;  /* 0x0000001f16147819 */ /* 0x000fc800000006ff */
[----:B------:R0:W1:Y:S01]  /*9de0*/  SYNCS.PHASECHK.TRANS64.TRYWAIT P3, [R216+URZ+0x28c30], R20 ;  /* 0x028c3014d80075a7 */ /* 0x000062000806017f */
[----:B------:R-:W-:Y:S05]  /*9df0*/  @!P0 BRA `(.L_x_3947) ;  /* 0x0000000000048947 */ /* 0x000fea0003800000 */
[----:B------:R-:W-:Y:S01]  /*9e00*/  BPT.TRAP 0x1 ;  /* 0x000000040000795c */ /* 0x000fe20000300000 */
.L_x_3947:
[----:B------:R-:W-:Y:S01]  /*9e10*/  VIADD R3, R2, 0x20400 ;  /* 0x0002040002037836 */ /* 0x000fe20000000000 */
[----:B------:R-:W-:Y:S01]  /*9e20*/  BSSY B1, `(.L_x_3948) ;  /* 0x0000009000017945 */ /* 0x000fe20003800000 */
[----:B------:R-:W-:Y:S02]  /*9e30*/  IMAD R156, R18, 0x200, R0 ;  /* 0x00000200129c7824 */ /* 0x000fe400078e0200 */
[----:B------:R-:W-:Y:S01]  /*9e40*/  IMAD.MOV.U32 R157, RZ, RZ, 0x40000040 ;  /* 0x40000040ff9d7424 */ /* 0x000fe200078e00ff */
[----:B------:R-:W-:-:S04]  /*9e50*/  SHF.R.U32.HI R3, RZ, 0x4, R3 ;  /* 0x00000004ff037819 */ /* 0x000fc80000011603 */
[----:B------:R-:W-:-:S04]  /*9e60*/  LOP3.LUT R3, R3, 0x3fff, RZ, 0xc0, !PT ;  /* 0x00003fff03037812 */ /* 0x000fc800078ec0ff */
[----:B------:R-:W-:Y:S01]  /*9e70*/  LOP3.LUT R152, R3, 0x10000, RZ, 0xfc, !PT ;  /* 0x0001000003987812 */ /* 0x000fe200078efcff */
[----:B-1----:R-:W-:Y:S06]  /*9e80*/  @P3 BRA `(.L_x_3949) ;  /* 0x0000000000083947 */ /* 0x002fec0003800000 */
[----:B------:R-:W1:Y:S02]  /*9e90*/  SYNCS.PHASECHK.TRANS64.TRYWAIT P3, [R216+URZ+0x28c30], R20 ;  /* 0x028c3014d80075a7 */ /* 0x000e64000806017f */
[----:B-1----:R-:W-:Y:S05]  /*9ea0*/  @!P3 BRA `(.L_x_3950) ;  /* 0x000000e00080b947 */ /* 0x002fea0003800000 */
.L_x_3949:
[----:B------:R-:W-:Y:S05]  /*9eb0*/  BSYNC B1 ;  /* 0x0000000000017941 */ /* 0x000fea0003800000 */
.L_x_3948:
[----:B------:R-:W-:Y:S01]  /*9ec0*/  IMAD.MOV.U32 R153, RZ, RZ, 0x40000040 ;  /* 0x40000040ff997424 */ /* 0x000fe200078e00ff */
[----:B------:R-:W-:Y:S01]  /*9ed0*/  R2UR UR4, R152 ;  /* 0x00000000980472ca */ /* 0x000fe200000e0000 */
[C---:B------:R-:W-:Y:S01]  /*9ee0*/  VIADD R154, R156.reuse, 0x2 ;  /* 0x000000029c9a7836 */ /* 0x040fe20000000000 */
[C---:B------:R-:W-:Y:S01]  /*9ef0*/  R2UR UR6, R156.reuse ;  /* 0x000000009c0672ca */ /* 0x040fe200000e0000 */
[C---:B------:R-:W-:Y:S01]  /*9f00*/  VIADD R152, R156.reuse, 0x4 ;  /* 0x000000049c987836 */ /* 0x040fe20000000000 */
[----:B------:R-:W-:Y:S01]  /*9f10*/  R2UR UR7, R157 ;  /* 0x000000009d0772ca */ /* 0x000fe200000e0000 */
[----:B------:R-:W-:Y:S01]  /*9f20*/  VIADD R156, R156, 0x6 ;  /* 0x000000069c9c7836 */ /* 0x000fe20000000000 */
[----:B------:R-:W-:Y:S01]  /*9f30*/  R2UR UR5, R153 ;  /* 0x00000000990572ca */ /* 0x000fe200000e0000 */
[----:B------:R-:W-:Y:S01]  /*9f40*/  IMAD.MOV.U32 R155, RZ, RZ, 0x40000040 ;  /* 0x40000040ff9b7424 */ /* 0x000fe200078e00ff */
[----:B------:R-:W-:Y:S01]  /*9f50*/  R2UR UR10, R154 ;  /* 0x000000009a0a72ca */ /* 0x000fe200000e0000 */
[----:B------:R-:W-:Y:S01]  /*9f60*/  IMAD.MOV.U32 R157, RZ, RZ, 0x40000040 ;  /* 0x40000040ff9d7424 */ /* 0x000fe200078e00ff */
[----:B------:R-:W-:-:S02]  /*9f70*/  R2UR UR14, R152 ;  /* 0x00000000980e72ca */ /* 0x000fc400000e0000 */
[----:B------:R-:W-:Y:S02]  /*9f80*/  R2UR UR11, R155 ;  /* 0x000000009b0b72ca */ /* 0x000fe400000e0000 */
[----:B------:R-:W-:Y:S02]  /*9f90*/  R2UR UR15, R153 ;  /* 0x00000000990f72ca */ /* 0x000fe400000e0000 */
[----:B------:R-:W-:Y:S02]  /*9fa0*/  R2UR UR18, R156 ;  /* 0x000000009c1272ca */ /* 0x000fe400000e0000 */
[----:B------:R-:W-:Y:S02]  /*9fb0*/  R2UR UR19, R157 ;  /* 0x000000009d1372ca */ /* 0x000fe400000e0000 */
[----:B------:R-:W-:Y:S01]  /*9fc0*/  WARPGROUP.ARRIVE ;  /* 0x00000000000079c5 */ /* 0x000fe20000000000 */
[----:B------:R-:W-:Y:S02]  /*9fd0*/  R2UR UR8, R8 ;  /* 0x00000000080872ca */ /* 0x000fe400000e0000 */
[----:B------:R-:W-:-:S02]  /*9fe0*/  R2UR UR9, R9 ;  /* 0x00000000090972ca */ /* 0x000fc400000e0000 */
[----:B------:R-:W-:Y:S01]  /*9ff0*/  R2UR UR12, R6 ;  /* 0x00000000060c72ca */ /* 0x000fe200000e0000 */
[----:B------:R-:W-:Y:S01]  /*a000*/  HGMMA.64x64x16.F32.BF16 R152, gdesc[UR4], RZ, !UPT, gsb0 ;  /* 0x00e00000049879f0 */ /* 0x000fe2000c0018ff */
[----:B------:R-:W-:Y:S02]  /*a010*/  R2UR UR13, R7 ;  /* 0x00000000070d72ca */ /* 0x000fe400000e0000 */
[----:B------:R-:W-:Y:S02]  /*a020*/  R2UR UR16, R4 ;  /* 0x00000000041072ca */ /* 0x000fe400000e0000 */
[----:B------:R-:W-:Y:S01]  /*a030*/  R2UR UR17, R5 ;  /* 0x00000000051172ca */ /* 0x000fe200000e0000 */
        /* <DEDUP_REMOVED lines=26> */
[----:B------:R-:W2:Y:S02]  /*a1e0*/  SHFL.BFLY PT, R10, R3, 0x2, 0x1f ;  /* 0x0c401f00030a7f89 */ /* 0x000ea400000e0000 */
[----:B--2---:R-:W-:-:S05]  /*a1f0*/  FMNMX.FTZ R3, R3, R10, !PT ;  /* 0x0000000a03037209 */ /* 0x004fca0007810000 */
[----:B------:R-:W2:Y:S02]  /*a200*/  SHFL.BFLY PT, R10, R3, 0x1, 0x1f ;  /* 0x0c201f00030a7f89 */ /* 0x000ea400000e0000 */
[----:B--2---:R-:W-:Y:S01]  /*a210*/  FMNMX.FTZ R3, R3, R10, !PT ;  /* 0x0000000a03037209 */ /* 0x004fe20007810000 */
[----:B------:R-:W-:-:S04]  /*a220*/  IMAD.U32 R10, RZ, RZ, UR36 ;  /* 0x00000024ff0a7e24 */ /* 0x000fc8000f8e00ff */
[C---:B------:R-:W-:Y:S01]  /*a230*/  FMUL.FTZ R14, R3.reuse, R10 ;  /* 0x0000000a030e7220 */ /* 0x040fe20000410000 */
[----:B------:R-:W-:-:S03]  /*a240*/  FADD.FTZ R225, -R3, R225 ;  /* 0x000000e103e17221 */ /* 0x000fc60000010100 */
        /* <DEDUP_REMOVED lines=17> */
[----:B------:R-:W-:Y:S01]  /*a360*/  FMUL.FTZ R225, R225, R10 ;  /* 0x0000000ae1e17220 */ /* 0x000fe20000410000 */
[----:B------:R-:W-:Y:S02]  /*a370*/  MUFU.EX2 R152, R152 ;  /* 0x0000009800987308 */ /* 0x000fe40000000800 */
[----:B------:R-:W-:-:S04]  /*a380*/  @!P1 PRMT R14, RZ, 0x654, R14 ;  /* 0x00000654ff0e9816 */ /* 0x000fc8000000000e */
[----:B------:R2:W-:Y:S02]  /*a390*/  @!P1 SYNCS.ARRIVE.TRANS64.RED.A1T0 RZ, [R14+URZ], RZ ;  /* 0x000000ff0eff99a7 */ /* 0x0005e4000810043f */
[----:B------:R-:W3:Y:S01]  /*a3a0*/  MUFU.EX2 R225, R225 ;  /* 0x000000e100e17308 */ /* 0x000ee20000000800 */
[----:B--2---:R-:W-:-:S07]  /*a3b0*/  IMAD.MOV R14, RZ, RZ, -R194 ;  /* 0x000000ffff0e7224 */ /* 0x004fce00078e0ac2 */
[----:B------:R-:W2:Y:S01]  /*a3c0*/  MUFU.EX2 R153, R153 ;  /* 0x0000009900997308 */ /* 0x000ea20000000800 */
[----:B------:R-:W-:Y:S02]  /*a3d0*/  ISETP.NE.AND P3, PT, R193, R14, PT ;  /* 0x0000000ec100720c */ /* 0x000fe40003f65270 */
[----:B------:R-:W-:-:S05]  /*a3e0*/  FMNMX.FTZ R14, R154, R21, !PT ;  /* 0x000000159a0e7209 */ /* 0x000fca0007810000 */
[----:B------:R-:W4:Y:S01]  /*a3f0*/  MUFU.EX2 R156, R156 ;  /* 0x0000009c009c7308 */ /* 0x000f220000000800 */
[----:B---3--:R-:W-:Y:S01]  /*a400*/  FFMA.FTZ R11, R225, R11, R152 ;  /* 0x0000000be10b7223 */ /* 0x008fe20000010098 */
[-C--:B------:R-:W-:Y:S01]  /*a410*/  FMUL.FTZ R24, R24, R225.reuse ;  /* 0x000000e118187220 */ /* 0x080fe20000410000 */
[-C--:B------:R-:W-:Y:S01]  /*a420*/  FMUL.FTZ R25, R25, R225.reuse ;  /* 0x000000e119197220 */ /* 0x080fe20000410000 */
[-C--:B------:R-:W-:Y:S01]  /*a430*/  FMUL.FTZ R28, R28, R225.reuse ;  /* 0x000000e11c1c7220 */ /* 0x080fe20000410000 */
[-C--:B------:R-:W-:Y:S01]  /*a440*/  FMUL.FTZ R29, R29, R225.reuse ;  /* 0x000000e11d1d7220 */ /* 0x080fe20000410000 */
[-C--:B------:R-:W-:Y:S01]  /*a450*/  FMUL.FTZ R32, R32, R225.reuse ;  /* 0x000000e120207220 */ /* 0x080fe20000410000 */
[-C--:B------:R-:W-:Y:S01]  /*a460*/  FMUL.FTZ R33, R33, R225.reuse ;  /* 0x000000e121217220 */ /* 0x080fe20000410000 */
[-C--:B------:R-:W-:Y:S01]  /*a470*/  FMUL.FTZ R36, R36, R225.reuse ;  /* 0x000000e124247220 */ /* 0x080fe20000410000 */
[----:B------:R-:W-:Y:S02]  /*a480*/  @!P3 IMAD R237, R224, 0x40, R191 ;  /* 0x00000040e0edb824 */ /* 0x000fe400078e02bf */
[C---:B--2---:R-:W-:Y:S01]  /*a490*/  FADD.FTZ R11, R153.reuse, R11 ;  /* 0x0000000b990b7221 */ /* 0x044fe20000010000 */
[----:B------:R-:W-:Y:S01]  /*a4a0*/  F2FP.BF16.F32.PACK_AB R152, R153, R152 ;  /* 0x000000989998723e */ /* 0x000fe200000010ff */
[-C--:B------:R-:W-:Y:S01]  /*a4b0*/  FMUL.FTZ R37, R37, R225.reuse ;  /* 0x000000e125257220 */ /* 0x080fe20000410000 */
[----:B------:R-:W-:Y:S01]  /*a4c0*/  @!P3 IMAD R153, R237, 0x4, R2 ;  /* 0x00000004ed99b824 */ /* 0x000fe200078e0202 */
[----:B------:R-:W-:Y:S01]  /*a4d0*/  FMNMX.FTZ R237, R155, R14, !PT ;  /* 0x0000000e9bed7209 */ /* 0x000fe20007810000 */
[-C--:B------:R-:W-:Y:S01]  /*a4e0*/  FMUL.FTZ R40, R40, R225.reuse ;  /* 0x000000e128287220 */ /* 0x080fe20000410000 */
[-C--:B------:R-:W-:Y:S01]  /*a4f0*/  FMUL.FTZ R41, R41, R225.reuse ;  /* 0x000000e129297220 */ /* 0x080fe20000410000 */
[----:B------:R-:W-:Y:S01]  /*a500*/  FMUL.FTZ R44, R44, R225 ;  /* 0x000000e12c2c7220 */ /* 0x000fe20000410000 */
[----:B------:R-:W-:Y:S01]  /*a510*/  FMNMX.FTZ R14, R158, R237, !PT ;  /* 0x000000ed9e0e7209 */ /* 0x000fe20007810000 */
[-C--:B------:R-:W-:Y:S01]  /*a520*/  FMUL.FTZ R45, R45, R225.reuse ;  /* 0x000000e12d2d7220 */ /* 0x080fe20000410000 */
[-C--:B------:R-:W-:Y:S01]  /*a530*/  FMUL.FTZ R48, R48, R225.reuse ;  /* 0x000000e130307220 */ /* 0x080fe20000410000 */
[-C--:B------:R-:W-:Y:S01]  /*a540*/  FMUL.FTZ R49, R49, R225.reuse ;  /* 0x000000e131317220 */ /* 0x080fe20000410000 */
        /* <DEDUP_REMOVED lines=59> */
[----:B------:R-:W3:Y:S01]  /*a900*/  MUFU.EX2 R157, R157 ;  /* 0x0000009d009d7308 */ /* 0x000ee20000000800 */
[----:B----4-:R-:W-:-:S07]  /*a910*/  FADD.FTZ R236, R156, R11 ;  /* 0x0000000b9cec7221 */ /* 0x010fce0000010000 */
[----:B------:R-:W-:Y:S01]  /*a920*/  MUFU.EX2 R160, R160 ;  /* 0x000000a000a07308 */ /* 0x000fe20000000800 */
[----:B--2---:R-:W-:-:S04]  /*a930*/  FMNMX.FTZ R225, R175, R14, !PT ;  /* 0x0000000eafe17209 */ /* 0x004fc80007810000 */
[----:B------:R-:W-:-:S03]  /*a940*/  FMNMX.FTZ R14, R178, R225, !PT ;  /* 0x000000e1b20e7209 */ /* 0x000fc60007810000 */
[----:B------:R-:W-:Y:S01]  /*a950*/  MUFU.EX2 R161, R161 ;  /* 0x000000a100a17308 */ /* 0x000fe20000000800 */
[----:B------:R-:W-:Y:S01]  /*a960*/  FMNMX.FTZ R225, R179, R14, !PT ;  /* 0x0000000eb3e17209 */ /* 0x000fe20007810000 */
[----:B---3--:R-:W-:-:S03]  /*a970*/  FADD.FTZ R11, R157, R236 ;  /* 0x000000ec9d0b7221 */ /* 0x008fc60000010000 */
[----:B------:R-:W-:-:S03]  /*a980*/  FMNMX.FTZ R14, R182, R225, !PT ;  /* 0x000000e1b60e7209 */ /* 0x000fc60007810000 */
[----:B------:R-:W-:Y:S01]  /*a990*/  MUFU.EX2 R164, R164 ;  /* 0x000000a400a47308 */ /* 0x000fe20000000800 */
[----:B------:R-:W-:-:S05]  /*a9a0*/  FMNMX.FTZ R14, R183, R14, !PT ;  /* 0x0000000eb70e7209 */ /* 0x000fca0007810000 */
[----:B------:R-:W2:Y:S02]  /*a9b0*/  SHFL.BFLY PT, R224, R14, 0x2, 0x1f ;  /* 0x0c401f000ee07f89 */ /* 0x000ea400000e0000 */
[----:B------:R-:W-:Y:S08]  /*a9c0*/  MUFU.EX2 R165, R165 ;  /* 0x000000a500a57308 */ /* 0x000ff00000000800 */
[----:B------:R-:W-:Y:S08]  /*a9d0*/  MUFU.EX2 R168, R168 ;  /* 0x000000a800a87308 */ /* 0x000ff00000000800 */
[----:B------:R-:W-:Y:S01]  /*a9e0*/  MUFU.EX2 R169, R169 ;  /* 0x000000a900a97308 */ /* 0x000fe20000000800 */
[----:B--2---:R-:W-:-:S07]  /*a9f0*/  FMNMX.FTZ R14, R14, R224, !PT ;  /* 0x000000e00e0e7209 */ /* 0x004fce0007810000 */
[----:B------:R-:W-:Y:S01]  /*aa00*/  MUFU.EX2 R172, R172 ;  /* 0x000000ac00ac7308 */ /* 0x000fe20000000800 */
[----:B------:R-:W2:Y:S07]  /*aa10*/  SHFL.BFLY PT, R224, R14, 0x1, 0x1f ;  /* 0x0c201f000ee07f89 */ /* 0x000eae00000e0000 */
[----:B------:R-:W-:Y:S08]  /*aa20*/  MUFU.EX2 R173, R173 ;  /* 0x000000ad00ad7308 */ /* 0x000ff00000000800 */
[----:B------:R-:W-:Y:S08]  /*aa30*/  MUFU.EX2 R176, R176 ;  /* 0x000000b000b07308 */ /* 0x000ff00000000800 */
[----:B------:R-:W-:Y:S01]  /*aa40*/  MUFU.EX2 R177, R177 ;  /* 0x000000b100b17308 */ /* 0x000fe20000000800 */
[----:B--2---:R-:W-:-:S05]  /*aa50*/  FMNMX.FTZ R14, R14, R224, !PT ;  /* 0x000000e00e0e7209 */ /* 0x004fca0007810000 */
[----:B------:R-:W-:Y:S02]  /*aa60*/  FADD.FTZ R21, -R14, R21 ;  /* 0x000000150e157221 */ /* 0x000fe40000010100 */
[----:B------:R-:W-:Y:S02]  /*aa70*/  MUFU.EX2 R180, R180 ;  /* 0x000000b400b47308 */ /* 0x000fe40000000800 */
[----:B------:R-:W-:-:S06]  /*aa80*/  FMUL.FTZ R21, R21, R10 ;  /* 0x0000000a15157220 */ /* 0x000fcc0000410000 */
[----:B------:R-:W2:Y:S02]  /*aa90*/  MUFU.EX2 R21, R21 ;  /* 0x0000001500157308 */ /* 0x000ea40000000800 */
        /* <DEDUP_REMOVED lines=38> */
[----:B------:R2:W3:Y:S01]  /*ad00*/  MUFU.EX2 R153, R154 ;  /* 0x0000009a00997308 */ /* 0x0004e20000000800 */
        /* <DEDUP_REMOVED lines=8> */
[----:B--2---:R-:W-:Y:S01]  /*ad90*/  F2FP.BF16.F32.PACK_AB R154, R157, R156 ;  /* 0x0000009c9d9a723e */ /* 0x004fe200000010ff */
[----:B------:R-:W-:Y:S01]  /*ada0*/  FADD.FTZ R156, R160, R11 ;  /* 0x0000000ba09c7221 */ /* 0x000fe20000010000 */
[-C--:B------:R-:W-:Y:S01]  /*adb0*/  FMUL.FTZ R78, R78, R21.reuse ;  /* 0x000000154e4e7220 */ /* 0x080fe20000410000 */
[-C--:B------:R-:W-:Y:S01]  /*adc0*/  FMUL.FTZ R79, R79, R21.reuse ;  /* 0x000000154f4f7220 */ /* 0x080fe20000410000 */
[----:B------:R-:W-:Y:S01]  /*add0*/  FMUL.FTZ R82, R82, R21 ;  /* 0x0000001552527220 */ /* 0x000fe20000410000 */
[C---:B------:R-:W-:Y:S01]  /*ade0*/  FADD.FTZ R11, R161.reuse, R156 ;  /* 0x0000009ca10b7221 */ /* 0x040fe20000010000 */
[----:B------:R-:W-:Y:S01]  /*adf0*/  F2FP.BF16.F32.PACK_AB R156, R161, R160 ;  /* 0x000000a0a19c723e */ /* 0x000fe200000010ff */
[----:B------:R2:W4:Y:S01]  /*ae00*/  MUFU.EX2 R181, R158 ;  /* 0x0000009e00b57308 */ /* 0x0005220000000800 */
[----:B---3--:R-:W-:Y:S01]  /*ae10*/  FFMA.FTZ R12, R21, R12, R153 ;  /* 0x0000000c150c7223 */ /* 0x008fe20000010099 */
[----:B------:R-:W-:Y:S01]  /*ae20*/  F2FP.BF16.F32.PACK_AB R153, R155, R153 ;  /* 0x000000999b99723e */ /* 0x000fe200000010ff */
[-C--:B------:R-:W-:Y:S01]  /*ae30*/  FMUL.FTZ R83, R83, R21.reuse ;  /* 0x0000001553537220 */ /* 0x080fe20000410000 */
[-C--:B------:R-:W-:Y:S01]  /*ae40*/  FMUL.FTZ R86, R86, R21.reuse ;  /* 0x0000001556567220 */ /* 0x080fe20000410000 */
[----:B------:R-:W-:Y:S01]  /*ae50*/  FADD.FTZ R12, R155, R12 ;  /* 0x0000000c9b0c7221 */ /* 0x000fe20000010000 */
[-C--:B------:R-:W-:Y:S01]  /*ae60*/  FMUL.FTZ R87, R87, R21.reuse ;  /* 0x0000001557577220 */ /* 0x080fe20000410000 */
[-C--:B------:R-:W-:Y:S01]  /*ae70*/  FMUL.FTZ R90, R90, R21.reuse ;  /* 0x000000155a5a7220 */ /* 0x080fe20000410000 */
[----:B------:R-:W3:Y:S01]  /*ae80*/  MUFU.EX2 R159, R159 ;  /* 0x0000009f009f7308 */ /* 0x000ee20000000800 */
[----:B--2---:R-:W-:Y:S01]  /*ae90*/  FADD.FTZ R158, R164, R11 ;  /* 0x0000000ba49e7221 */ /* 0x004fe20000010000 */
[-C--:B------:R-:W-:Y:S01]  /*aea0*/  FMUL.FTZ R91, R91, R21.reuse ;  /* 0x000000155b5b7220 */ /* 0x080fe20000410000 */
[-C--:B------:R-:W-:Y:S01]  /*aeb0*/  FMUL.FTZ R94, R94, R21.reuse ;  /* 0x000000155e5e7220 */ /* 0x080fe20000410000 */
[-C--:B------:R-:W-:Y:S01]  /*aec0*/  FMUL.FTZ R95, R95, R21.reuse ;  /* 0x000000155f5f7220 */ /* 0x080fe20000410000 */
[C---:B------:R-:W-:Y:S01]  /*aed0*/  FADD.FTZ R11, R165.reuse, R158 ;  /* 0x0000009ea50b7221 */ /* 0x040fe20000010000 */
[----:B------:R-:W-:Y:S01]  /*aee0*/  F2FP.BF16.F32.PACK_AB R158, R165, R164 ;  /* 0x000000a4a59e723e */ /* 0x000fe200000010ff */
[-C--:B------:R-:W-:Y:S01]  /*aef0*/  FMUL.FTZ R98, R98, R21.reuse ;  /* 0x0000001562627220 */ /* 0x080fe20000410000 */
[----:B------:R2:W5:Y:S01]  /*af00*/  MUFU.EX2 R225, R162 ;  /* 0x000000a200e17308 */ /* 0x0005620000000800 */
[----:B----4-:R-:W-:Y:S01]  /*af10*/  FADD.FTZ R12, R181, R12 ;  /* 0x0000000cb50c7221 */ /* 0x010fe20000010000 */
[----:B------:R-:W-:Y:S01]  /*af20*/  FADD.FTZ R160, R168, R11 ;  /* 0x0000000ba8a07221 */ /* 0x000fe20000010000 */
[-C--:B------:R-:W-:Y:S01]  /*af30*/  FMUL.FTZ R99, R99, R21.reuse ;  /* 0x0000001563637220 */ /* 0x080fe20000410000 */
[-C--:B------:R-:W-:Y:S01]  /*af40*/  FMUL.FTZ R102, R102, R21.reuse ;  /* 0x0000001566667220 */ /* 0x080fe20000410000 */
[----:B------:R-:W-:Y:S01]  /*af50*/  FMUL.FTZ R103, R103, R21 ;  /* 0x0000001567677220 */ /* 0x000fe20000410000 */
[C---:B------:R-:W-:Y:S01]  /*af60*/  FADD.FTZ R11, R169.reuse, R160 ;  /* 0x000000a0a90b7221 */ /* 0x040fe20000010000 */
[----:B------:R-:W-:Y:S01]  /*af70*/  F2FP.BF16.F32.PACK_AB R160, R169, R168 ;  /* 0x000000a8a9a0723e */ /* 0x000fe200000010ff */
[----:B------:R-:W4:Y:S01]  /*af80*/  MUFU.EX2 R163, R163 ;  /* 0x000000a300a37308 */ /* 0x000f220000000800 */
[C---:B---3--:R-:W-:Y:S01]  /*af90*/  FADD.FTZ R12, R159.reuse, R12 ;  /* 0x0000000c9f0c7221 */ /* 0x048fe20000010000 */
[----:B------:R-:W-:Y:S01]  /*afa0*/  F2FP.BF16.F32.PACK_AB R155, R159, R181 ;  /* 0x000000b59f9b723e */ /* 0x000fe200000010ff */
[----:B------:R-:W-:Y:S01]  /*afb0*/  BAR.SYNC.DEFER_BLOCKING 0xf, 0x100 ;  /* 0x03c4000000007b1d */ /* 0x000fe20000010000 */
[----:B--2---:R-:W-:Y:S01]  /*afc0*/  FADD.FTZ R162, R172, R11 ;  /* 0x0000000baca27221 */ /* 0x004fe20000010000 */
[-C--:B------:R-:W-:Y:S01]  /*afd0*/  FMUL.FTZ R106, R106, R21.reuse ;  /* 0x000000156a6a7220 */ /* 0x080fe20000410000 */
[-C--:B------:R-:W-:Y:S01]  /*afe0*/  FMUL.FTZ R107, R107, R21.reuse ;  /* 0x000000156b6b7220 */ /* 0x080fe20000410000 */
[-C--:B------:R-:W-:Y:S01]  /*aff0*/  FMUL.FTZ R110, R110, R21.reuse ;  /* 0x000000156e6e7220 */ /* 0x080fe20000410000 */
[----:B------:R-:W-:Y:S01]  /*b000*/  FADD.FTZ R11, R173, R162 ;  /* 0x000000a2ad0b7221 */ /* 0x000fe20000010000 */
[----:B------:R-:W2:Y:S01]  /*b010*/  MUFU.EX2 R224, R224 ;  /* 0x000000e000e07308 */ /* 0x000ea20000000800 */
[----:B-----5:R-:W-:Y:S01]  /*b020*/  FADD.FTZ R12, R225, R12 ;  /* 0x0000000ce10c7221 */ /* 0x020fe20000010000 */
[----:B------:R-:W-:Y:S01]  /*b030*/  F2FP.BF16.F32.PACK_AB R162, R173, R172 ;  /* 0x000000acada2723e */ /* 0x000fe200000010ff */
[----:B------:R-:W-:Y:S01]  /*b040*/  FADD.FTZ R164, R176, R11 ;  /* 0x0000000bb0a47221 */ /* 0x000fe20000010000 */
[-C--:B------:R-:W-:Y:S01]  /*b050*/  FMUL.FTZ R111, R111, R21.reuse ;  /* 0x000000156f6f7220 */ /* 0x080fe20000410000 */
[-C--:B------:R-:W-:Y:S01]  /*b060*/  FMUL.FTZ R114, R114, R21.reuse ;  /* 0x0000001572727220 */ /* 0x080fe20000410000 */
[-C--:B------:R-:W-:Y:S01]  /*b070*/  FMUL.FTZ R115, R115, R21.reuse ;  /* 0x0000001573737220 */ /* 0x080fe20000410000 */
[----:B------:R-:W-:Y:S01]  /*b080*/  FADD.FTZ R11, R177, R164 ;  /* 0x000000a4b10b7221 */ /* 0x000fe20000010000 */
[----:B------:R-:W3:Y:S01]  /*b090*/  MUFU.EX2 R167, R167 ;  /* 0x000000a700a77308 */ /* 0x000ee20000000800 */
[----:B----4-:R-:W-:Y:S01]  /*b0a0*/  FADD.FTZ R157, R163, R12 ;  /* 0x0000000ca39d7221 */ /* 0x010fe20000010000 */
[----:B------:R-:W-:Y:S01]  /*b0b0*/  F2FP.BF16.F32.PACK_AB R164, R177, R176 ;  /* 0x000000b0b1a4723e */ /* 0x000fe200000010ff */
[----:B------:R-:W-:Y:S01]  /*b0c0*/  FADD.FTZ R11, R180, R11 ;  /* 0x0000000bb40b7221 */ /* 0x000fe20000010000 */
[-C--:B------:R-:W-:Y:S01]  /*b0d0*/  FMUL.FTZ R118, R118, R21.reuse ;  /* 0x0000001576767220 */ /* 0x080fe20000410000 */
[-C--:B------:R-:W-:Y:S01]  /*b0e0*/  FMUL.FTZ R119, R119, R21.reuse ;  /* 0x0000001577777220 */ /* 0x080fe20000410000 */
[----:B------:R-:W-:Y:S01]  /*b0f0*/  FMUL.FTZ R122, R122, R21 ;  /* 0x000000157a7a7220 */ /* 0x000fe20000410000 */
[----:B------:R-:W-:Y:S01]  /*b100*/  FADD.FTZ R11, R166, R11 ;  /* 0x0000000ba60b7221 */ /* 0x000fe20000010000 */
[----:B------:R-:W4:Y:S01]  /*b110*/  MUFU.EX2 R161, R170 ;  /* 0x000000aa00a17308 */ /* 0x000f220000000800 */
[----:B--2---:R-:W-:Y:S01]  /*b120*/  FADD.FTZ R168, R224, R157 ;  /* 0x0000009de0a87221 */ /* 0x004fe20000010000 */
[----:B------:R-:W-:Y:S01]  /*b130*/  F2FP.BF16.F32.PACK_AB R157, R163, R225 ;  /* 0x000000e1a39d723e */ /* 0x000fe200000010ff */
[----:B------:R2:W-:Y:S01]  /*b140*/  STSM.16.M88.4 [R195+0x26800], R152 ;  /* 0x02680098c3007844 */ /* 0x0005e20000000200 */
[----:B------:R-:W-:Y:S01]  /*b150*/  F2FP.BF16.F32.PACK_AB R166, R166, R180 ;  /* 0x000000b4a6a6723e */ /* 0x000fe200000010ff */
[-C--:B------:R-:W-:Y:S01]  /*b160*/  FMUL.FTZ R123, R123, R21.reuse ;  /* 0x000000157b7b7220 */ /* 0x080fe20000410000 */
[-C--:B------:R-:W-:Y:S01]  /*b170*/  FMUL.FTZ R126, R126, R21.reuse ;  /* 0x000000157e7e7220 */ /* 0x080fe20000410000 */
[-C--:B------:R-:W-:Y:S01]  /*b180*/  FMUL.FTZ R127, R127, R21.reuse ;  /* 0x000000157f7f7220 */ /* 0x080fe20000410000 */
[----:B------:R-:W5:Y:S01]  /*b190*/  MUFU.EX2 R171, R171 ;  /* 0x000000ab00ab7308 */ /* 0x000f620000000800 */
        /* <DEDUP_REMOVED lines=8> */
[----:B----4-:R-:W-:Y:S01]  /*b220*/  FADD.FTZ R168, R161, R168 ;  /* 0x000000a8a1a87221 */ /* 0x010fe20000010000 */
[-C--:B------:R-:W-:Y:S01]  /*b230*/  FMUL.FTZ R142, R142, R21.reuse ;  /* 0x000000158e8e7220 */ /* 0x080fe20000410000 */
[-C--:B------:R-:W-:Y:S01]  /*b240*/  FMUL.FTZ R143, R143, R21.reuse ;  /* 0x000000158f8f7220 */ /* 0x080fe20000410000 */
[-C--:B------:R-:W-:Y:S01]  /*b250*/  FMUL.FTZ R146, R146, R21.reuse ;  /* 0x0000001592927220 */ /* 0x080fe20000410000 */
[-C--:B------:R-:W-:Y:S01]  /*b260*/  FMUL.FTZ R147, R147, R21.reuse ;  /* 0x0000001593937220 */ /* 0x080fe20000410000 */
[-C--:B------:R-:W-:Y:S01]  /*b270*/  FMUL.FTZ R150, R150, R21.reuse ;  /* 0x0000001596967220 */ /* 0x080fe20000410000 */
[----:B------:R-:W-:Y:S01]  /*b280*/  FMUL.FTZ R151, R151, R21 ;  /* 0x0000001597977220 */ /* 0x000fe20000410000 */
[----:B------:R-:W4:Y:S01]  /*b290*/  MUFU.EX2 R175, R175 ;  /* 0x000000af00af7308 */ /* 0x000f220000000800 */
[C---:B-----5:R-:W-:Y:S01]  /*b2a0*/  FADD.FTZ R159, R171.reuse, R168 ;  /* 0x000000a8ab9f7221 */ /* 0x060fe20000010000 */
[----:B------:R-:W-:-:S06]  /*b2b0*/  F2FP.BF16.F32.PACK_AB R161, R171, R161 ;  /* 0x000000a1aba1723e */ /* 0x000fcc00000010ff */
[----:B------:R-:W5:Y:S01]  /*b2c0*/  MUFU.EX2 R165, R178 ;  /* 0x000000b200a57308 */ /* 0x000f620000000800 */
[----:B---3--:R-:W-:Y:S01]  /*b2d0*/  FADD.FTZ R168, R174, R159 ;  /* 0x0000009faea87221 */ /* 0x008fe20000010000 */
[----:B------:R-:W-:-:S05]  /*b2e0*/  F2FP.BF16.F32.PACK_AB R159, R167, R224 ;  /* 0x000000e0a79f723e */ /* 0x000fca00000010ff */
[----:B------:R2:W-:Y:S01]  /*b2f0*/  STSM.16.M88.4 [R198], R156 ;  /* 0x0000009cc6007844 */ /* 0x0005e20000000200 */
[----:B------:R-:W3:Y:S01]  /*b300*/  MUFU.EX2 R12, R179 ;  /* 0x000000b3000c7308 */ /* 0x000ee20000000800 */
[----:B----4-:R-:W-:-:S07]  /*b310*/  FADD.FTZ R168, R175, R168 ;  /* 0x000000a8afa87221 */ /* 0x010fce0000010000 */
[----:B------:R-:W4:Y:S01]  /*b320*/  MUFU.EX2 R182, R182 ;  /* 0x000000b600b67308 */ /* 0x000f220000000800 */
[----:B-----5:R-:W-:-:S07]  /*b330*/  FADD.FTZ R163, R165, R168 ;  /* 0x000000a8a5a37221 */ /* 0x020fce0000010000 */
[----:B------:R-:W5:Y:S01]  /*b340*/  MUFU.EX2 R183, R183 ;  /* 0x000000b700b77308 */ /* 0x000f620000000800 */
[C---:B---3--:R-:W-:Y:S01]  /*b350*/  FADD.FTZ R167, R12.reuse, R163 ;  /* 0x000000a30ca77221 */ /* 0x048fe20000010000 */
[----:B------:R-:W-:Y:S02]  /*b360*/  F2FP.BF16.F32.PACK_AB R163, R175, R174 ;  /* 0x000000aeafa3723e */ /* 0x000fe400000010ff */
[----:B------:R-:W-:-:S03]  /*b370*/  F2FP.BF16.F32.PACK_AB R165, R12, R165 ;  /* 0x000000a50ca5723e */ /* 0x000fc600000010ff */
[----:B------:R2:W-:Y:S01]  /*b380*/  STSM.16.M88.4 [R196], R160 ;  /* 0x000000a0c4007844 */ /* 0x0005e20000000200 */
[----:B----4-:R-:W-:Y:S01]  /*b390*/  FADD.FTZ R168, R182, R167 ;  /* 0x000000a7b6a87221 */ /* 0x010fe20000010000 */
[----:B-----5:R-:W-:-:S03]  /*b3a0*/  F2FP.BF16.F32.PACK_AB R167, R183, R182 ;  /* 0x000000b6b7a7723e */ /* 0x020fc600000010ff */
[----:B------:R-:W-:Y:S02]  /*b3b0*/  FADD.FTZ R12, R183, R168 ;  /* 0x000000a8b70c7221 */ /* 0x000fe40000010000 */
[----:B------:R2:W-:Y:S01]  /*b3c0*/  STSM.16.M88.4 [R197], R164 ;  /* 0x000000a4c5007844 */ /* 0x0005e20000000200 */
[----:B------:R-:W-:Y:S05]  /*b3d0*/  @!P0 BRA `(.L_x_3951) ;  /* 0x0000000000048947 */ /* 0x000fea0003800000 */
[----:B------:R-:W-:Y:S01]  /*b3e0*/  BPT.TRAP 0x1 ;  /* 0x000000040000795c */ /* 0x000fe20000300000 */
.L_x_3951:
[----:B------:R3:W4:Y:S01]  /*b3f0*/  SYNCS.PHASECHK.TRANS64.TRYWAIT P3, [R216+URZ+0x28c50], R20 ;  /* 0x028c5014d80075a7 */ /* 0x000722000806017f */
[----:B------:R-:W-:Y:S05]  /*b400*/  @!P0 BRA `(.L_x_3952) ;  /* 0x0000000000048947 */ /* 0x000fea0003800000 */
[----:B------:R-:W-:Y:S01]  /*b410*/  BPT.TRAP 0x1 ;  /* 0x000000040000795c */ /* 0x000fe20000300000 */
.L_x_3952:
[----:B------:R-:W-:Y:S04]  /*b420*/  BSSY B1, `(.L_x_3953) ;  /* 0x0000004000017945 */ /* 0x000fe80003800000 */
[----:B----4-:R-:W-:Y:S05]  /*b430*/  @P3 BRA `(.L_x_3954) ;  /* 0x0000000000083947 */ /* 0x010fea0003800000 */
[----:B------:R-:W4:Y:S02]  /*b440*/  SYNCS.PHASECHK.TRANS64.TRYWAIT P3, [R216+URZ+0x28c50], R20 ;  /* 0x028c5014d80075a7 */ /* 0x000f24000806017f */
[----:B----4-:R-:W-:Y:S05]  /*b450*/  @!P3 BRA `(.L_x_3955) ;  /* 0x000000cc0028b947 */ /* 0x010fea0003800000 */
.L_x_3954:
[----:B------:R-:W-:Y:S05]  /*b460*/  BSYNC B1 ;  /* 0x0000000000017941 */ /* 0x000fea0003800000 */
.L_x_3953:
[----:B01-34-:R-:W-:Y:S01]  /*b470*/  IMAD R20, R18, 0x1000, R13 ;  /* 0x0000100012147824 */ /* 0x01bfe200078e020d */
[----:B------:R-:W-:Y:S01]  /*b480*/  WARPGROUP.ARRIVE ;  /* 0x00000000000079c5 */ /* 0x000fe20000000000 */
[----:B------:R-:W-:Y:S02]  /*b490*/  IMAD.MOV.U32 R21, RZ, RZ, 0x40000040 ;  /* 0x40000040ff157424 */ /* 0x000fe400078e00ff */
[----:B------:R-:W-:Y:S01]  /*b4a0*/  @!P1 VIADD R216, R216, 0x28c60 ;  /* 0x00028c60d8d89836 */ /* 0x000fe20000000000 */
[----:B------:R-:W-:Y:S01]  /*b4b0*/  R2UR UR6, R20 ;  /* 0x00000000140672ca */ /* 0x000fe200000e0000 */
[----:B------:R-:W-:Y:S01]  /*b4c0*/  IMAD.MOV.U32 R225, RZ, RZ, R3 ;  /* 0x000000ffffe17224 */ /* 0x000fe200078e0003 */
[----:B------:R-:W-:Y:S01]  /*b4d0*/  R2UR UR7, R21 ;  /* 0x00000000150772ca */ /* 0x000fe200000e0000 */
[----:B------:R-:W-:Y:S01]  /*b4e0*/  IMAD.MOV.U32 R21, RZ, RZ, 0x40000040 ;  /* 0x40000040ff157424 */ /* 0x000fe200078e00ff */
[----:B------:R-:W-:Y:S01]  /*b4f0*/  @!P1 PRMT R216, RZ, 0x654, R216 ;  /* 0x00000654ffd89816 */ /* 0x000fe200000000d8 */
[----:B------:R-:W-:-:S10]  /*b500*/  IMAD.MOV.U32 R224, RZ, RZ, R18 ;  /* 0x000000ffffe07224 */ /* 0x000fd400078e0012 */
[----:B------:R-:W-:Y:S03]  /*b510*/  HGMMA.64x256x16.F32.BF16 R24, R152, gdesc[UR4].tnspB, R24, gsb0 ;  /* 0x43e0000498187df0 */ /* 0x000fe60008001818 */
[----:B------:R-:W-:Y:S02]  /*b520*/  WARPGROUP.DEPBAR.LE gsb0, 0x0 ;  /* 0x00008000000079c5 */ /* 0x000fe40000010000 */
[----:B--2---:R-:W-:Y:S01]  /*b530*/  VIADD R152, R20, 0x80 ;  /* 0x0000008014987836 */ /* 0x004fe20000000000 */
        /* <DEDUP_REMOVED lines=16> */
[----:B------:R-:W-:Y:S01]  /*b640*/  IMAD.MOV.U32 R21, RZ, RZ, R14 ;  /* 0x000000ffff157224 */ /* 0x000fe200078e000e */
[----:B------:R-:W-:Y:S02]  /*b650*/  WARPGROUP.DEPBAR.LE gsb0, 0x0 ;  /* 0x00008000000079c5 */ /* 0x000fe40000010000 */
[----:B------:R-:W-:-:S15]  /*b660*/  WARPGROUP.ARRIVE ;  /* 0x00000000000079c5 */ /* 0x000fde0000000000 */
[----:B------:R-:W-:-:S06]  /*b670*/  NOP ;  /* 0x0000000000007918 */ /* 0x000fcc0000000000 */
        /* <DEDUP_REMOVED lines=12> */
.L_x_3945:
[----:B------:R-:W-:Y:S05]  /*b740*/  BSYNC B0 ;  /* 0x0000000000007941 */ /* 0x000fea0003800000 */
.L_x_3944:
[----:B------:R-:W2:Y:S01]  /*b750*/  SHFL.BFLY PT, R0, R11, 0x2, 0x1f ;  /* 0x0c401f000b007f89 */ /* 0x000ea200000e0000 */
[----:B------:R-:W-:Y:S02]  /*b760*/  IMAD.MOV R6, RZ, RZ, -R194 ;  /* 0x000000ffff067224 */ /* 0x000fe400078e0ac2 */
[----:B------:R-:W-:Y:S01]  /*b770*/  IMAD.MOV.U32 R21, RZ, RZ, -0x800000 ;  /* 0xff800000ff157424 */ /* 0x000fe200078e00ff */
[----:B------:R-:W3:Y:S01]  /*b780*/  SHFL.BFLY PT, R7, R12, 0x2, 0x1f ;  /* 0x0c401f000c077f89 */ /* 0x000ee200000e0000 */
[----:B------:R-:W-:Y:S01]  /*b790*/  IMAD.MOV.U32 R20, RZ, RZ, -0x800000 ;  /* 0xff800000ff147424 */ /* 0x000fe200078e00ff */
[----:B------:R-:W-:Y:S08]  /*b7a0*/  BAR.ARV 0x8, 0x100 ;  /* 0x0204000000007b1d */ /* 0x000ff00000002000 */
[----:B------:R-:W-:Y:S01]  /*b7b0*/  BAR.SYNC.DEFER_BLOCKING 0xf, 0x100 ;  /* 0x03c4000000007b1d */ /* 0x000fe20000010000 */
[----:B------:R-:W-:Y:S01]  /*b7c0*/  ISETP.NE.AND P0, PT, R193, R6, PT ;  /* 0x00000006c100720c */ /* 0x000fe20003f05270 */
[----:B------:R-:W-:-:S02]  /*b7d0*/  IMAD.MOV.U32 R6, RZ, RZ, RZ ;  /* 0x000000ffff067224 */ /* 0x000fc400078e00ff */
[----:B------:R-:W-:Y:S02]  /*b7e0*/  VIADD R208, R208, 0x1 ;  /* 0x00000001d0d07836 */ /* 0x000fe40000000000 */
[----:B--2---:R-:W-:Y:S01]  /*b7f0*/  FADD.FTZ R4, R0, R11 ;  /* 0x0000000b00047221 */ /* 0x004fe20000010000 */
[----:B---3--:R-:W-:-:S04]  /*b800*/  FADD.FTZ R7, R7, R12 ;  /* 0x0000000c07077221 */ /* 0x008fc80000010000 */
[----:B------:R-:W2:Y:S04]  /*b810*/  SHFL.BFLY PT, R5, R4, 0x1, 0x1f ;  /* 0x0c201f0004057f89 */ /* 0x000ea800000e0000 */
[----:B------:R-:W3:Y:S01]  /*b820*/  SHFL.BFLY PT, R0, R7, 0x1, 0x1f ;  /* 0x0c201f0007007f89 */ /* 0x000ee200000e0000 */
[----:B--2---:R-:W-:Y:S01]  /*b830*/  FADD.FTZ R13, R4, R5 ;  /* 0x00000005040d7221 */ /* 0x004fe20000010000 */
[----:B------:R-:W-:Y:S02]  /*b840*/  IMAD.MOV.U32 R5, RZ, RZ, RZ ;  /* 0x000000ffff057224 */ /* 0x000fe400078e00ff */
[C---:B------:R-:W-:Y:S02]  /*b850*/  VIADD R4, R18.reuse, 0x1 ;  /* 0x0000000112047836 */ /* 0x040fe40000000000 */
[----:B---3--:R-:W-:Y:S01]  /*b860*/  FADD.FTZ R0, R7, R0 ;  /* 0x0000000007007221 */ /* 0x008fe20000010000 */
[----:B------:R-:W-:Y:S01]  /*b870*/  FSETP.NE.FTZ.AND P2, PT, R13, RZ, PT ;  /* 0x000000ff0d00720b */ /* 0x000fe20003f55000 */
[----:B------:R-:W-:Y:S01]  /*b880*/  @!P0 IMAD R7, R18, 0x40, R191 ;  /* 0x0000004012078824 */ /* 0x000fe200078e02bf */
[----:B------:R-:W-:-:S02]  /*b890*/  ISETP.NE.AND P1, PT, R4, 0x2, PT ;  /* 0x000000020400780c */ /* 0x000fc40003f25270 */
[----:B------:R-:W-:Y:S01]  /*b8a0*/  FSETP.NE.FTZ.AND P3, PT, R0, RZ, PT ;  /* 0x000000ff0000720b */ /* 0x000fe20003f75000 */
[----:B------:R-:W-:Y:S01]  /*b8b0*/  @!P0 IMAD R7, R7, 0x4, R2 ;  /* 0x0000000407078824 */ /* 0x000fe200078e0202 */
[----:B------:R-:W-:-:S04]  /*b8c0*/  SEL R9, RZ, 0x1, P1 ;  /* 0x00000001ff097807 */ /* 0x000fc80000800000 */
[----:B------:R-:W-:-:S03]  /*b8d0*/  LOP3.LUT R22, R22, R9, RZ, 0x3c, !PT ;  /* 0x0000000916167212 */ /* 0x000fc600078e3cff */
[----:B------:R-:W2:Y:S01]  /*b8e0*/  @P2 MUFU.RCP R5, R13 ;  /* 0x0000000d00052308 */ /* 0x000ea20000001000 */
[----:B------:R-:W-:-:S03]  /*b8f0*/  @P2 FMUL.FTZ R18, R10, 0.69314718246459960938 ;  /* 0x3f3172180a122820 */ /* 0x000fc60000410000 */
[----:B------:R-:W-:-:S04]  /*b900*/  @P3 FMUL.FTZ R10, R10, 0.69314718246459960938 ;  /* 0x3f3172180a0a3820 */ /* 0x000fc80000410000 */
[----:B------:R-:W3:Y:S08]  /*b910*/  @P3 MUFU.RCP R6, R0 ;  /* 0x0000000000063308 */ /* 0x000ef00000001000 */
[----:B------:R4:W5:Y:S01]  /*b920*/  @P2 MUFU.LG2 R2, R13 ;  /* 0x0000000d00022308 */ /* 0x0009620000000c00 */
[-C--:B--2---:R-:W-:Y:S01]  /*b930*/  FMUL.FTZ R154, R24, R5.reuse ;  /* 0x00000005189a7220 */ /* 0x084fe20000410000 */
[----:B------:R2:W-:Y:S01]  /*b940*/  @!P0 STS [R7+0x28800], R5 ;  /* 0x0288000507008388 */ /* 0x0005e20000000800 */
[-C--:B------:R-:W-:Y:S01]  /*b950*/  FMUL.FTZ R12, R25, R5.reuse ;  /* 0x00000005190c7220 */ /* 0x080fe20000410000 */
[-C--:B------:R-:W-:Y:S01]  /*b960*/  FMUL.FTZ R181, R32, R5.reuse ;  /* 0x0000000520b57220 */ /* 0x080fe20000410000 */
[-C--:B------:R-:W-:Y:S01]  /*b970*/  FMUL.FTZ R180, R36, R5.reuse ;  /* 0x0000000524b47220 */ /* 0x080fe20000410000 */
[-C--:B------:R-:W-:Y:S01]  /*b980*/  FMUL.FTZ R178, R40, R5.reuse ;  /* 0x0000000528b27220 */ /* 0x080fe20000410000 */
[-C--:B------:R-:W-:Y:S01]  /*b990*/  FMUL.FTZ R28, R28, R5.reuse ;  /* 0x000000051c1c7220 */ /* 0x080fe20000410000 */
[----:B------:R1:W0:Y:S01]  /*b9a0*/  @P3 MUFU.LG2 R24, R0 ;  /* 0x0000000000183308 */ /* 0x0002220000000c00 */
[----:B---3--:R3:W-:Y:S01]  /*b9b0*/  @!P0 STS [R7+0x28820], R6 ;  /* 0x0288200607008388 */ /* 0x0087e20000000800 */
[-C--:B------:R-:W-:Y:S01]  /*b9c0*/  FMUL.FTZ R9, R58, R6.reuse ;  /* 0x000000063a097220 */ /* 0x080fe20000410000 */
[-C--:B----4-:R-:W-:Y:S01]  /*b9d0*/  FMUL.FTZ R13, R66, R6.reuse ;  /* 0x00000006420d7220 */ /* 0x090fe20000410000 */
[-C--:B------:R-:W-:Y:S01]  /*b9e0*/  FMUL.FTZ R8, R29, R5.reuse ;  /* 0x000000051d087220 */ /* 0x080fe20000410000 */
[-C--:B------:R-:W-:Y:S01]  /*b9f0*/  FMUL.FTZ R179, R33, R5.reuse ;  /* 0x0000000521b37220 */ /* 0x080fe20000410000 */
[-C--:B------:R-:W-:Y:S01]  /*ba00*/  FMUL.FTZ R177, R37, R5.reuse ;  /* 0x0000000525b17220 */ /* 0x080fe20000410000 */
[-C--:B------:R-:W-:Y:S01]  /*ba10*/  FMUL.FTZ R32, R41, R5.reuse ;  /* 0x0000000529207220 */ /* 0x080fe20000410000 */
[-C--:B------:R-:W-:Y:S01]  /*ba20*/  FMUL.FTZ R176, R44, R5.reuse ;  /* 0x000000052cb07220 */ /* 0x080fe20000410000 */
[-C--:B-1----:R-:W-:Y:S01]  /*ba30*/  FMUL.FTZ R0, R27, R6.reuse ;  /* 0x000000061b007220 */ /* 0x082fe20000410000 */
[----:B-----5:R-:W-:Y:S01]  /*ba40*/  @P2 FMUL.FTZ R25, R2, 0.69314718246459960938 ;  /* 0x3f31721802192820 */ /* 0x020fe20000410000 */
[-C--:B------:R-:W-:Y:S01]  /*ba50*/  FMUL.FTZ R174, R45, R5.reuse ;  /* 0x000000052dae7220 */ /* 0x080fe20000410000 */
        /* <DEDUP_REMOVED lines=56> */
[----:B------:R-:W-:Y:S01]  /*bde0*/  @P2 FFMA.FTZ R21, R18, R3, R25 ;  /* 0x0000000312152223 */ /* 0x000fe20000010019 */
[----:B------:R-:W-:Y:S01]  /*bdf0*/  PLOP3.LUT P0, PT, PT, PT, PT, 0x8, 0x0 ;  /* 0x000000000000781c */ /* 0x000fe20003f0e170 */
[-C--:B--2---:R-:W-:Y:S01]  /*be00*/  FMUL.FTZ R5, R26, R6.reuse ;  /* 0x000000061a057220 */ /* 0x084fe20000410000 */
[-C--:B---3--:R-:W-:Y:S01]  /*be10*/  FMUL.FTZ R7, R30, R6.reuse ;  /* 0x000000061e077220 */ /* 0x088fe20000410000 */
        /* <DEDUP_REMOVED lines=57> */
[----:B------:R-:W-:Y:S01]  /*c1b0*/  SEL R18, R4, RZ, P1 ;  /* 0x000000ff04127207 */ /* 0x000fe20000800000 */
[----:B------:R-:W-:Y:S06]  /*c1c0*/  BAR.ARV 0xe, 0x100 ;  /* 0x0384000000007b1d */ /* 0x000fec0000002000 */
.L_x_3893:
[----:B------:R-:W-:Y:S05]  /*c1d0*/  BSYNC B7 ;  /* 0x0000000000077941 */ /* 0x000fea0003800000 */
.L_x_3891:
[----:B------:R-:W0:Y:S08]  /*c1e0*/  S2UR UR5, SR_CgaCtaId ;  /* 0x00000000000579c3 */ /* 0x000e300000008800 */
[----:B------:R-:W-:Y:S06]  /*c1f0*/  BAR.SYNC.DEFER_BLOCKING 0x5, 0x180 ;  /* 0x0146000000007b1d */ /* 0x000fec0000010000 */
[----:B------:R-:W-:Y:S01]  /*c200*/  UMOV UR4, 0x400 ;  /* 0x0000040000047882 */ /* 0x000fe20000000000 */
[----:B------:R-:W-:Y:S01]  /*c210*/  BSSY B0, `(.L_x_3957) ;  /* 0x00002d8000007945 */ /* 0x000fe20003800000 */
[----:B0-----:R-:W-:-:S06]  /*c220*/  ULEA UR4, UR5, UR4, 0x18 ;  /* 0x0000000405047291 */ /* 0x001fcc000f8ec03f */
[----:B------:R-:W-:-:S05]  /*c230*/  IMAD.U32 R2, RZ, RZ, UR4 ;  /* 0x00000004ff027e24 */ /* 0x000fca000f8e00ff */
[----:B-----5:R0:W1:Y:S01]  /*c240*/  LDS.128 R24, [R2+0x28cd0] ;  /* 0x028cd00002187984 */ /* 0x0200620000000c00 */
        /* <DEDUP_REMOVED lines=20> */
[----:B------:R-:W-:Y:S02]  /*c390*/  MOV R44, R2 ;  /* 0x00000002002c7202 */ /* 0x000fe40000000f00 */
[----:B--2---:R-:W-:-:S02]  /*c3a0*/  MOV R45, R3 ;  /* 0x00000003002d7202 */ /* 0x004fc40000000f00 */
[----:B------:R-:W-:Y:S02]  /*c3b0*/  F2FP.BF16.F32.PACK_AB R41, R99, R41 ;  /* 0x000000296329723e */ /* 0x000fe400000010ff */
[----:B------:R-:W-:Y:S01]  /*c3c0*/  F2FP.BF16.F32.PACK_AB R43, R103, R102 ;  /* 0x00000066672b723e */ /* 0x000fe200000010ff */
[----:B------:R-:W-:Y:S01]  /*c3d0*/  IMAD.WIDE R48, R223, 0x2, R44 ;  /* 0x00000002df307825 */ /* 0x000fe200078e022c */
[----:B------:R-:W-:Y:S02]  /*c3e0*/  F2FP.BF16.F32.PACK_AB R105, R58, R106 ;  /* 0x0000006a3a69723e */ /* 0x000fe400000010ff */
[----:B------:R-:W-:Y:S02]  /*c3f0*/  F2FP.BF16.F32.PACK_AB R112, R113, R112 ;  /* 0x000000707170723e */ /* 0x000fe400000010ff */
[C---:B------:R-:W-:Y:S02]  /*c400*/  LOP3.LUT R53, R48.reuse, 0x380, RZ, 0xc0, !PT ;  /* 0x0000038030357812 */ /* 0x040fe400078ec0ff */
[----:B------:R-:W-:-:S02]  /*c410*/  IADD3 R0, P1, R48, 0x20, RZ ;  /* 0x0000002030007810 */ /* 0x000fc40007f3e0ff */
[----:B------:R-:W-:Y:S02]  /*c420*/  SHF.R.U64 R53, R53, 0x3, RZ ;  /* 0x0000000335357819 */ /* 0x000fe400000012ff */
[C---:B------:R-:W-:Y:S02]  /*c430*/  IADD3 R3, P0, R48.reuse, 0x40, RZ ;  /* 0x0000004030037810 */ /* 0x040fe40007f1e0ff */
[----:B------:R-:W-:Y:S01]  /*c440*/  LOP3.LUT R52, R53, R48, RZ, 0x3c, !PT ;  /* 0x0000003035347212 */ /* 0x000fe200078e3cff */
[--C-:B------:R-:W-:Y:S01]  /*c450*/  IMAD.MOV.U32 R53, RZ, RZ, R49.reuse ;  /* 0x000000ffff357224 */ /* 0x100fe200078e0031 */
[----:B------:R-:W-:Y:S01]  /*c460*/  IADD3 R10, P4, R48, 0x60, RZ ;  /* 0x00000060300a7810 */ /* 0x000fe20007f9e0ff */
[----:B------:R-:W-:Y:S01]  /*c470*/  IMAD.X R31, RZ, RZ, R49, P0 ;  /* 0x000000ffff1f7224 */ /* 0x000fe200000e0631 */
[----:B------:R-:W-:Y:S02]  /*c480*/  LOP3.LUT R183, R0, 0x380, RZ, 0xc0, !PT ;  /* 0x0000038000b77812 */ /* 0x000fe400078ec0ff */
[----:B------:R-:W-:-:S02]  /*c490*/  LOP3.LUT R30, R3, 0x380, RZ, 0xc0, !PT ;  /* 0x00000380031e7812 */ /* 0x000fc400078ec0ff */
[----:B------:R-:W-:Y:S01]  /*c4a0*/  MOV R12, R52 ;  /* 0x00000034000c7202 */ /* 0x000fe20000000f00 */
[----:B------:R-:W-:Y:S01]  /*c4b0*/  BAR.SYNC.DEFER_BLOCKING 0x1, 0x100 ;  /* 0x0044000000007b1d */ /* 0x000fe20000010000 */
[----:B------:R-:W-:Y:S01]  /*c4c0*/  LOP3.LUT R225, R10, 0x380, RZ, 0xc0, !PT ;  /* 0x000003800ae17812 */ /* 0x000fe200078ec0ff */
[--C-:B------:R-:W-:Y:S01]  /*c4d0*/  IMAD.X R53, RZ, RZ, R49.reuse, P4 ;  /* 0x000000ffff357224 */ /* 0x100fe200020e0631 */
[----:B------:R-:W-:Y:S02]  /*c4e0*/  SHF.R.U64 R183, R183, 0x3, RZ ;  /* 0x00000003b7b77819 */ /* 0x000fe400000012ff */
[----:B------:R-:W-:Y:S02]  /*c4f0*/  IADD3 R60, P6, R48, 0x2020, RZ ;  /* 0x00002020303c7810 */ /* 0x000fe40007fde0ff */
[----:B------:R-:W-:Y:S02]  /*c500*/  SHF.R.U64 R30, R30, 0x3, RZ ;  /* 0x000000031e1e7819 */ /* 0x000fe400000012ff */
[----:B------:R-:W-:Y:S01]  /*c510*/  IADD3 R56, P3, R48, 0x2000, RZ ;  /* 0x0000200030387810 */ /* 0x000fe20007f7e0ff */
[----:B------:R-:W-:Y:S01]  /*c520*/  IMAD.X R61, RZ, RZ, R49, P6 ;  /* 0x000000ffff3d7224 */ /* 0x000fe200030e0631 */
[----:B------:R-:W-:-:S02]  /*c530*/  SHF.R.U64 R225, R225, 0x3, RZ ;  /* 0x00000003e1e17819 */ /* 0x000fc400000012ff */
[----:B------:R-:W-:Y:S01]  /*c540*/  IADD3 R8, P5, R48, 0x2040, RZ ;  /* 0x0000204030087810 */ /* 0x000fe20007fbe0ff */
[--C-:B------:R-:W-:Y:S01]  /*c550*/  IMAD.X R57, RZ, RZ, R49.reuse, P3 ;  /* 0x000000ffff397224 */ /* 0x100fe200018e0631 */
[----:B------:R-:W-:Y:S02]  /*c560*/  LOP3.LUT R30, R30, R3, RZ, 0x3c, !PT ;  /* 0x000000031e1e7212 */ /* 0x000fe400078e3cff */
[----:B------:R-:W-:Y:S01]  /*c570*/  LOP3.LUT R52, R225, R10, RZ, 0x3c, !PT ;  /* 0x0000000ae1347212 */ /* 0x000fe200078e3cff */
[----:B------:R-:W-:Y:S01]  /*c580*/  IMAD.X R65, RZ, RZ, R49, P5 ;  /* 0x000000ffff417224 */ /* 0x000fe200028e0631 */
[----:B------:R-:W-:Y:S02]  /*c590*/  LOP3.LUT R3, R56, 0x380, RZ, 0xc0, !PT ;  /* 0x0000038038037812 */ /* 0x000fe400078ec0ff */
[----:B------:R-:W-:Y:S02]  /*c5a0*/  LOP3.LUT R225, R8, 0x380, RZ, 0xc0, !PT ;  /* 0x0000038008e17812 */ /* 0x000fe400078ec0ff */
[C---:B------:R-:W-:Y:S01]  /*c5b0*/  IADD3 R68, P2, R48.reuse, 0x2060, RZ ;  /* 0x0000206030447810 */ /* 0x040fe20007f5e0ff */
[----:B------:R2:W-:Y:S01]  /*c5c0*/  STSM.16.M88.4 [R12], R4 ;  /* 0x000000040c007844 */ /* 0x0005e20000000200 */
[----:B------:R-:W-:-:S02]  /*c5d0*/  IADD3 R42, P0, R48, 0x4020, RZ ;  /* 0x00004020302a7810 */ /* 0x000fc40007f1e0ff */
[----:B------:R-:W-:Y:S01]  /*c5e0*/  SHF.R.U64 R3, R3, 0x3, RZ ;  /* 0x0000000303037819 */ /* 0x000fe200000012ff */
[--C-:B------:R-:W-:Y:S01]  /*c5f0*/  IMAD.X R69, RZ, RZ, R49.reuse, P2 ;  /* 0x000000ffff457224 */ /* 0x100fe200010e0631 */
[----:B------:R-:W-:Y:S01]  /*c600*/  SHF.R.U64 R225, R225, 0x3, RZ ;  /* 0x00000003e1e17819 */ /* 0x000fe200000012ff */
[--C-:B------:R-:W-:Y:S01]  /*c610*/  IMAD.X R77, RZ, RZ, R49.reuse, P0 ;  /* 0x000000ffff4d7224 */ /* 0x100fe200000e0631 */
[----:B------:R-:W-:Y:S02]  /*c620*/  IADD3 R70, P4, R48, 0x4040, RZ ;  /* 0x0000404030467810 */ /* 0x000fe40007f9e0ff */
[----:B------:R-:W-:Y:S02]  /*c630*/  LOP3.LUT R237, R68, 0x380, RZ, 0xc0, !PT ;  /* 0x0000038044ed7812 */ /* 0x000fe400078ec0ff */
[----:B------:R-:W-:Y:S01]  /*c640*/  LOP3.LUT R56, R3, R56, RZ, 0x3c, !PT ;  /* 0x0000003803387212 */ /* 0x000fe200078e3cff */
[----:B------:R-:W-:Y:S01]  /*c650*/  IMAD.X R81, RZ, RZ, R49, P4 ;  /* 0x000000ffff517224 */ /* 0x000fe200020e0631 */
[----:B------:R-:W-:-:S02]  /*c660*/  LOP3.LUT R64, R225, R8, RZ, 0x3c, !PT ;  /* 0x00000008e1407212 */ /* 0x000fc400078e3cff */
[----:B------:R-:W-:Y:S01]  /*c670*/  LOP3.LUT R225, R70, 0x380, RZ, 0xc0, !PT ;  /* 0x0000038046e17812 */ /* 0x000fe200078ec0ff */
[--C-:B--2---:R-:W-:Y:S01]  /*c680*/  IMAD.X R7, RZ, RZ, R49.reuse, P1 ;  /* 0x000000ffff077224 */ /* 0x104fe200008e0631 */
[----:B------:R-:W-:Y:S02]  /*c690*/  LOP3.LUT R6, R183, R0, RZ, 0x3c, !PT ;  /* 0x00000000b7067212 */ /* 0x000fe400078e3cff */
[----:B------:R-:W-:Y:S02]  /*c6a0*/  LOP3.LUT R183, R60, 0x380, RZ, 0xc0, !PT ;  /* 0x000003803cb77812 */ /* 0x000fe400078ec0ff */
[----:B------:R-:W-:Y:S02]  /*c6b0*/  IADD3 R28, P1, R48, 0x4000, RZ ;  /* 0x00004000301c7810 */ /* 0x000fe40007f3e0ff */
[----:B------:R-:W-:Y:S02]  /*c6c0*/  SHF.R.U64 R183, R183, 0x3, RZ ;  /* 0x00000003b7b77819 */ /* 0x000fe400000012ff */
[----:B------:R-:W-:Y:S01]  /*c6d0*/  LOP3.LUT R3, R28, 0x380, RZ, 0xc0, !PT ;  /* 0x000003801c037812 */ /* 0x000fe200078ec0ff */
[----:B------:R-:W-:Y:S01]  /*c6e0*/  IMAD.X R73, RZ, RZ, R49, P1 ;  /* 0x000000ffff497224 */ /* 0x000fe200008e0631 */
[----:B------:R-:W-:-:S02]  /*c6f0*/  LOP3.LUT R60, R183, R60, RZ, 0x3c, !PT ;  /* 0x0000003cb73c7212 */ /* 0x000fc400078e3cff */
[----:B------:R-:W-:Y:S02]  /*c700*/  LOP3.LUT R183, R42, 0x380, RZ, 0xc0, !PT ;  /* 0x000003802ab77812 */ /* 0x000fe400078ec0ff */
[----:B------:R-:W-:Y:S02]  /*c710*/  SHF.R.U64 R237, R237, 0x3, RZ ;  /* 0x00000003eded7819 */ /* 0x000fe400000012ff */
[C---:B------:R-:W-:Y:S02]  /*c720*/  IADD3 R34, P3, R48.reuse, 0x4060, RZ ;  /* 0x0000406030227810 */ /* 0x040fe40007f7e0ff */
[----:B------:R-:W-:Y:S02]  /*c730*/  SHF.R.U64 R183, R183, 0x3, RZ ;  /* 0x00000003b7b77819 */ /* 0x000fe400000012ff */
[----:B------:R-:W-:Y:S01]  /*c740*/  IADD3 R14, P5, R48, 0x6020, RZ ;  /* 0x00006020300e7810 */ /* 0x000fe20007fbe0ff */
[----:B------:R-:W-:Y:S01]  /*c750*/  IMAD.X R85, RZ, RZ, R49, P3 ;  /* 0x000000ffff557224 */ /* 0x000fe200018e0631 */
[----:B------:R-:W-:-:S02]  /*c760*/  SHF.R.U64 R3, R3, 0x3, RZ ;  /* 0x0000000303037819 */ /* 0x000fc400000012ff */
[C---:B------:R-:W-:Y:S01]  /*c770*/  IADD3 R4, P6, R48.reuse, 0x6000, RZ ;  /* 0x0000600030047810 */ /* 0x040fe20007fde0ff */
[--C-:B------:R-:W-:Y:S01]  /*c780*/  IMAD.X R111, RZ, RZ, R49.reuse, P5 ;  /* 0x000000ffff6f7224 */ /* 0x100fe200028e0631 */
[----:B------:R-:W-:Y:S02]  /*c790*/  SHF.R.U64 R225, R225, 0x3, RZ ;  /* 0x00000003e1e17819 */ /* 0x000fe400000012ff */
[----:B-1----:R-:W-:Y:S01]  /*c7a0*/  IADD3 R24, P2, R48, 0x6040, RZ ;  /* 0x0000604030187810 */ /* 0x002fe20007f5e0ff */
[--C-:B------:R-:W-:Y:S01]  /*c7b0*/  IMAD.X R89, RZ, RZ, R49.reuse, P6 ;  /* 0x000000ffff597224 */ /* 0x100fe200030e0631 */
[----:B------:R-:W-:Y:S02]  /*c7c0*/  LOP3.LUT R68, R237, R68, RZ, 0x3c, !PT ;  /* 0x00000044ed447212 */ /* 0x000fe400078e3cff */
[----:B------:R-:W-:Y:S01]  /*c7d0*/  LOP3.LUT R237, R34, 0x380, RZ, 0xc0, !PT ;  /* 0x0000038022ed7812 */ /* 0x000fe200078ec0ff */
[----:B------:R-:W-:Y:S01]  /*c7e0*/  IMAD.X R5, RZ, RZ, R49, P2 ;  /* 0x000000ffff057224 */ /* 0x000fe200010e0631 */
[----:B------:R-:W-:-:S02]  /*c7f0*/  LOP3.LUT R76, R183, R42, RZ, 0x3c, !PT ;  /* 0x0000002ab74c7212 */ /* 0x000fc400078e3cff */
[----:B------:R-:W-:Y:S02]  /*c800*/  LOP3.LUT R72, R3, R28, RZ, 0x3c, !PT ;  /* 0x0000001c03487212 */ /* 0x000fe400078e3cff */
[----:B------:R-:W-:Y:S02]  /*c810*/  LOP3.LUT R183, R14, 0x380, RZ, 0xc0, !PT ;  /* 0x000003800eb77812 */ /* 0x000fe400078ec0ff */
[----:B------:R-:W-:Y:S02]  /*c820*/  LOP3.LUT R80, R225, R70, RZ, 0x3c, !PT ;  /* 0x00000046e1507212 */ /* 0x000fe400078e3cff */
[----:B------:R-:W-:Y:S02]  /*c830*/  LOP3.LUT R3, R4, 0x380, RZ, 0xc0, !PT ;  /* 0x0000038004037812 */ /* 0x000fe400078ec0ff */
[----:B------:R-:W-:Y:S02]  /*c840*/  LOP3.LUT R225, R24, 0x380, RZ, 0xc0, !PT ;  /* 0x0000038018e17812 */ /* 0x000fe400078ec0ff */
[----:B------:R-:W-:-:S02]  /*c850*/  SHF.R.U64 R237, R237, 0x3, RZ ;  /* 0x00000003eded7819 */ /* 0x000fc400000012ff */
[----:B------:R-:W-:Y:S02]  /*c860*/  IADD3 R12, P1, R48, 0x6060, RZ ;  /* 0x00006060300c7810 */ /* 0x000fe40007f3e0ff */
[----:B------:R-:W-:Y:S02]  /*c870*/  SHF.R.U64 R183, R183, 0x3, RZ ;  /* 0x00000003b7b77819 */ /* 0x000fe400000012ff */
[----:B------:R-:W-:Y:S01]  /*c880*/  SHF.R.U64 R3, R3, 0x3, RZ ;  /* 0x0000000303037819 */ /* 0x000fe200000012ff */
[----:B------:R-:W-:Y:S01]  /*c890*/  IMAD.X R49, RZ, RZ, R49, P1 ;  /* 0x000000ffff317224 */ /* 0x000fe200008e0631 */
[----:B------:R-:W-:Y:S02]  /*c8a0*/  SHF.R.U64 R225, R225, 0x3, RZ ;  /* 0x00000003e1e17819 */ /* 0x000fe400000012ff */
[----:B------:R-:W-:Y:S02]  /*c8b0*/  LOP3.LUT R84, R237, R34, RZ, 0x3c, !PT ;  /* 0x00000022ed547212 */ /* 0x000fe400078e3cff */
[----:B------:R-:W-:-:S02]  /*c8c0*/  LOP3.LUT R237, R12, 0x380, RZ, 0xc0, !PT ;  /* 0x000003800ced7812 */ /* 0x000fc400078ec0ff */
[----:B------:R-:W-:Y:S02]  /*c8d0*/  LOP3.LUT R110, R183, R14, RZ, 0x3c, !PT ;  /* 0x0000000eb76e7212 */ /* 0x000fe400078e3cff */
[----:B------:R-:W-:Y:S02]  /*c8e0*/  LOP3.LUT R88, R3, R4, RZ, 0x3c, !PT ;  /* 0x0000000403587212 */ /* 0x000fe400078e3cff */
[----:B------:R-:W-:Y:S02]  /*c8f0*/  MOV R14, R30 ;  /* 0x0000001e000e7202 */ /* 0x000fe40000000f00 */
[----:B------:R-:W-:Y:S01]  /*c900*/  LOP3.LUT R4, R225, R24, RZ, 0x3c, !PT ;  /* 0x00000018e1047212 */ /* 0x000fe200078e3cff */
[----:B------:R-:W-:Y:S01]  /*c910*/  IMAD.MOV.U32 R24, RZ, RZ, RZ ;  /* 0x000000ffff187224 */ /* 0x000fe200078e00ff */
[----:B------:R-:W-:Y:S02]  /*c920*/  MOV R3, R6 ;  /* 0x0000000600037202 */ /* 0x000fe40000000f00 */
[----:B------:R-:W-:-:S02]  /*c930*/  F2FP.BF16.F32.PACK_AB R28, R179, R181 ;  /* 0x000000b5b31c723e */ /* 0x000fc400000010ff */
[----:B------:R-:W-:Y:S02]  /*c940*/  F2FP.BF16.F32.PACK_AB R30, R177, R180 ;  /* 0x000000b4b11e723e */ /* 0x000fe400000010ff */
[----:B------:R-:W-:Y:S02]  /*c950*/  F2FP.BF16.F32.PACK_AB R31, R39, R38 ;  /* 0x00000026271f723e */ /* 0x000fe400000010ff */
[----:B------:R-:W-:Y:S02]  /*c960*/  F2FP.BF16.F32.PACK_AB R34, R174, R176 ;  /* 0x000000b0ae22723e */ /* 0x000fe400000010ff */
[----:B------:R-:W-:Y:S01]  /*c970*/  SHF.R.U64 R237, R237, 0x3, RZ ;  /* 0x00000003eded7819 */ /* 0x000fe200000012ff */
[----:B------:R-:W-:Y:S01]  /*c980*/  STSM.16.M88.4 [R3], R28 ;  /* 0x0000001c03007844 */ /* 0x000fe20000000200 */
[----:B------:R-:W-:Y:S02]  /*c990*/  MOV R0, R4 ;  /* 0x0000000400007202 */ /* 0x000fe40000000f00 */
[----:B------:R-:W-:Y:S01]  /*c9a0*/  MOV R52, R52 ;  /* 0x0000003400347202 */ /* 0x000fe20000000f00 */
[----:B------:R1:W-:Y:S01]  /*c9b0*/  STSM.16.M88.4 [R14], R32 ;  /* 0x000000200e007844 */ /* 0x0003e20000000200 */
[----:B------:R-:W-:-:S02]  /*c9c0*/  F2FP.BF16.F32.PACK_AB R4, R172, R175 ;  /* 0x000000afac04723e */ /* 0x000fc400000010ff */
[----:B------:R-:W-:Y:S02]  /*c9d0*/  F2FP.BF16.F32.PACK_AB R5, R51, R50 ;  /* 0x000000323305723e */ /* 0x000fe400000010ff */
[----:B------:R-:W-:Y:S02]  /*c9e0*/  F2FP.BF16.F32.PACK_AB R6, R170, R173 ;  /* 0x000000adaa06723e */ /* 0x000fe400000010ff */
[----:B------:R-:W-:Y:S02]  /*c9f0*/  F2FP.BF16.F32.PACK_AB R7, R55, R54 ;  /* 0x000000363707723e */ /* 0x000fe400000010ff */
[----:B------:R-:W-:Y:S02]  /*ca00*/  LOP3.LUT R48, R237, R12, RZ, 0x3c, !PT ;  /* 0x0000000ced307212 */ /* 0x000fe400078e3cff */
[----:B------:R-:W-:Y:S01]  /*ca10*/  MOV R56, R56 ;  /* 0x0000003800387202 */ /* 0x000fe20000000f00 */
[----:B------:R2:W-:Y:S01]  /*ca20*/  STSM.16.M88.4 [R52], R4 ;  /* 0x0000000434007844 */ /* 0x0005e20000000200 */
[----:B------:R-:W-:-:S02]  /*ca30*/  F2FP.BF16.F32.PACK_AB R8, R167, R171 ;  /* 0x000000aba708723e */ /* 0x000fc400000010ff */
[----:B------:R-:W-:Y:S02]  /*ca40*/  F2FP.BF16.F32.PACK_AB R10, R165, R169 ;  /* 0x000000a9a50a723e */ /* 0x000fe400000010ff */
[----:B------:R-:W-:Y:S02]  /*ca50*/  MOV R60, R60 ;  /* 0x0000003c003c7202 */ /* 0x000fe40000000f00 */
[----:B------:R-:W-:Y:S01]  /*ca60*/  F2FP.BF16.F32.PACK_AB R12, R163, R166 ;  /* 0x000000a6a30c723e */ /* 0x000fe200000010ff */
[----:B------:R-:W-:Y:S01]  /*ca70*/  STSM.16.M88.4 [R56], R8 ;  /* 0x0000000838007844 */ /* 0x000fe20000000200 */
[----:B-1----:R-:W-:Y:S02]  /*ca80*/  F2FP.BF16.F32.PACK_AB R14, R161, R164 ;  /* 0x000000a4a10e723e */ /* 0x002fe400000010ff */
[----:B------:R-:W-:Y:S02]  /*ca90*/  MOV R64, R64 ;  /* 0x0000004000407202 */ /* 0x000fe40000000f00 */
        /* <DEDUP_REMOVED lines=8> */
[----:B------:R-:W-:Y:S02]  /*cb20*/  F2FP.BF16.F32.PACK_AB R33, R83, R82 ;  /* 0x000000525321723e */ /* 0x000fe400000010ff */
[----:B------:R-:W-:-:S02]  /*cb30*/  F2FP.BF16.F32.PACK_AB R34, R152, R156 ;  /* 0x0000009c9822723e */ /* 0x000fc400000010ff */
[----:B------:R-:W-:Y:S02]  /*cb40*/  F2FP.BF16.F32.PACK_AB R35, R87, R86 ;  /* 0x000000565723723e */ /* 0x000fe400000010ff */
[----:B------:R-:W-:Y:S02]  /*cb50*/  MOV R72, R72 ;  /* 0x0000004800487202 */ /* 0x000fe40000000f00 */
[----:B------:R-:W-:Y:S01]  /*cb60*/  F2FP.BF16.F32.PACK_AB R38, R93, R92 ;  /* 0x0000005c5d26723e */ /* 0x000fe200000010ff */
[----:B------:R-:W-:Y:S01]  /*cb70*/  STSM.16.M88.4 [R68], R32 ;  /* 0x0000002044007844 */ /* 0x000fe20000000200 */
[----:B------:R-:W-:Y:S02]  /*cb80*/  F2FP.BF16.F32.PACK_AB R39, R95, R94 ;  /* 0x0000005e5f27723e */ /* 0x000fe400000010ff */
[----:B------:R-:W-:Y:S02]  /*cb90*/  MOV R76, R76 ;  /* 0x0000004c004c7202 */ /* 0x000fe40000000f00 */
[----:B------:R-:W-:Y:S01]  /*cba0*/  F2FP.BF16.F32.PACK_AB R42, R101, R100 ;  /* 0x00000064652a723e */ /* 0x000fe200000010ff */
[----:B------:R-:W-:Y:S01]  /*cbb0*/  STSM.16.M88.4 [R72], R36 ;  /* 0x0000002448007844 */ /* 0x000fe20000000200 */
[----:B------:R-:W-:-:S02]  /*cbc0*/  MOV R80, R80 ;  /* 0x0000005000507202 */ /* 0x000fc40000000f00 */
[----:B------:R-:W-:Y:S01]  /*cbd0*/  F2FP.BF16.F32.PACK_AB R106, R109, R108 ;  /* 0x0000006c6d6a723e */ /* 0x000fe200000010ff */
[----:B------:R-:W-:Y:S01]  /*cbe0*/  STSM.16.M88.4 [R76], R40 ;  /* 0x000000284c007844 */ /* 0x000fe20000000200 */
[----:B------:R-:W-:Y:S02]  /*cbf0*/  F2FP.BF16.F32.PACK_AB R107, R62, R107 ;  /* 0x0000006b3e6b723e */ /* 0x000fe400000010ff */
[----:B------:R-:W-:Y:S02]  /*cc00*/  F2FP.BF16.F32.PACK_AB R113, R66, R114 ;  /* 0x000000724271723e */ /* 0x000fe400000010ff */
[----:B------:R-:W-:Y:S01]  /*cc10*/  F2FP.BF16.F32.PACK_AB R120, R121, R120 ;  /* 0x000000787978723e */ /* 0x000fe200000010ff */
[----:B------:R-:W-:Y:S01]  /*cc20*/  STSM.16.M88.4 [R80], R104 ;  /* 0x0000006850007844 */ /* 0x000fe20000000200 */
[----:B------:R-:W-:Y:S02]  /*cc30*/  MOV R84, R84 ;  /* 0x0000005400547202 */ /* 0x000fe40000000f00 */
[----:B------:R-:W-:-:S02]  /*cc40*/  F2FP.BF16.F32.PACK_AB R114, R117, R116 ;  /* 0x000000747572723e */ /* 0x000fc400000010ff */
[----:B------:R-:W-:Y:S02]  /*cc50*/  F2FP.BF16.F32.PACK_AB R115, R119, R115 ;  /* 0x000000737773723e */ /* 0x000fe400000010ff */
[----:B------:R-:W-:Y:S02]  /*cc60*/  F2FP.BF16.F32.PACK_AB R121, R123, R122 ;  /* 0x0000007a7b79723e */ /* 0x000fe400000010ff */
[----:B------:R-:W-:Y:S01]  /*cc70*/  F2FP.BF16.F32.PACK_AB R128, R129, R128 ;  /* 0x000000808180723e */ /* 0x000fe200000010ff */
[----:B------:R-:W-:Y:S01]  /*cc80*/  STSM.16.M88.4 [R84], R112 ;  /* 0x0000007054007844 */ /* 0x000fe20000000200 */
[----:B------:R-:W-:Y:S02]  /*cc90*/  MOV R88, R88 ;  /* 0x0000005800587202 */ /* 0x000fe40000000f00 */
[----:B------:R-:W-:Y:S02]  /*cca0*/  F2FP.BF16.F32.PACK_AB R122, R125, R124 ;  /* 0x0000007c7d7a723e */ /* 0x000fe400000010ff */
[----:B------:R-:W-:-:S02]  /*ccb0*/  F2FP.BF16.F32.PACK_AB R123, R127, R126 ;  /* 0x0000007e7f7b723e */ /* 0x000fc400000010ff */
[----:B------:R-:W-:Y:S02]  /*ccc0*/  F2FP.BF16.F32.PACK_AB R129, R131, R130 ;  /* 0x000000828381723e */ /* 0x000fe400000010ff */
[----:B------:R-:W-:Y:S01]  /*ccd0*/  F2FP.BF16.F32.PACK_AB R136, R137, R136 ;  /* 0x000000888988723e */ /* 0x000fe200000010ff */
[----:B------:R-:W-:Y:S01]  /*cce0*/  STSM.16.M88.4 [R88], R120 ;  /* 0x0000007858007844 */ /* 0x000fe20000000200 */
[----:B------:R-:W-:Y:S02]  /*ccf0*/  ISETP.NE.U32.AND P0, PT, RZ, UR4, PT ;  /* 0x00000004ff007c0c */ /* 0x000fe4000bf05070 */
[----:B--2---:R-:W-:Y:S02]  /*cd00*/  IADD3 R6, P1, R200, UR4, RZ ;  /* 0x00000004c8067c10 */ /* 0x004fe4000ff3e0ff */
[----:B------:R-:W-:Y:S02]  /*cd10*/  MOV R110, R110 ;  /* 0x0000006e006e7202 */ /* 0x000fe40000000f00 */
[----:B------:R-:W-:-:S02]  /*cd20*/  F2FP.BF16.F32.PACK_AB R130, R133, R132 ;  /* 0x000000848582723e */ /* 0x000fc400000010ff */
[----:B------:R-:W-:Y:S02]  /*cd30*/  F2FP.BF16.F32.PACK_AB R131, R135, R134 ;  /* 0x000000868783723e */ /* 0x000fe400000010ff */
[----:B------:R-:W-:Y:S02]  /*cd40*/  F2FP.BF16.F32.PACK_AB R137, R139, R138 ;  /* 0x0000008a8b89723e */ /* 0x000fe400000010ff */
[----:B------:R-:W-:Y:S01]  /*cd50*/  F2FP.BF16.F32.PACK_AB R144, R145, R144 ;  /* 0x000000909190723e */ /* 0x000fe200000010ff */
[----:B------:R-:W-:Y:S01]  /*cd60*/  STSM.16.M88.4 [R110], R128 ;  /* 0x000000806e007844 */ /* 0x000fe20000000200 */
[----:B------:R-:W-:Y:S02]  /*cd70*/  F2FP.BF16.F32.PACK_AB R138, R141, R140 ;  /* 0x0000008c8d8a723e */ /* 0x000fe400000010ff */
[----:B------:R-:W-:Y:S02]  /*cd80*/  F2FP.BF16.F32.PACK_AB R139, R143, R142 ;  /* 0x0000008e8f8b723e */ /* 0x000fe400000010ff */
[----:B------:R-:W-:-:S02]  /*cd90*/  F2FP.BF16.F32.PACK_AB R145, R147, R146 ;  /* 0x000000929391723e */ /* 0x000fc400000010ff */
[----:B------:R-:W-:Y:S01]  /*cda0*/  MOV R48, R48 ;  /* 0x0000003000307202 */ /* 0x000fe20000000f00 */
[----:B------:R1:W-:Y:S01]  /*cdb0*/  STSM.16.M88.4 [R0], R136 ;  /* 0x0000008800007844 */ /* 0x0003e20000000200 */
[----:B------:R-:W-:Y:S02]  /*cdc0*/  F2FP.BF16.F32.PACK_AB R146, R149, R148 ;  /* 0x000000949592723e */ /* 0x000fe400000010ff */
[----:B------:R-:W-:Y:S02]  /*cdd0*/  F2FP.BF16.F32.PACK_AB R147, R151, R150 ;  /* 0x000000969793723e */ /* 0x000fe400000010ff */
        /* <DEDUP_REMOVED lines=9> */
[----:B-1----:R-:W-:Y:S01]  /*ce70*/  IMAD.U32 R0, RZ, RZ, UR4 ;  /* 0x00000004ff007e24 */ /* 0x002fe2000f8e00ff */
[----:B------:R-:W-:Y:S01]  /*ce80*/  @P6 IADD3.X R201, R201, UR5, RZ, P4, !PT ;  /* 0x00000005c9c96c10 */ /* 0x000fe2000a7fe4ff */
[----:B------:R1:W5:Y:S01]  /*ce90*/  @P0 LDG.E R24, desc[UR40][R6.64] ;  /* 0x0000002806180981 */ /* 0x000362000c1e1900 */
[----:B------:R-:W-:-:S03]  /*cea0*/  IMAD R5, R211, 0x40, R189 ;  /* 0x00000040d3057824 */ /* 0x000fc600078e02bd */
[----:B------:R1:W5:Y:S01]  /*ceb0*/  @P6 LDG.E R0, desc[UR40][R200.64] ;  /* 0x00000028c8006981 */ /* 0x000362000c1e1900 */
[----:B------:R-:W-:-:S03]  /*cec0*/  IMAD.WIDE R4, R5, 0x2, R44 ;  /* 0x0000000205047825 */ /* 0x000fc600078e022c */
[C---:B------:R-:W-:Y:S02]  /*ced0*/  IADD3 R9, P1, R4.reuse, 0x1000, RZ ;  /* 0x0000100004097810 */ /* 0x040fe40007f3e0ff */
[C---:B------:R-:W-:Y:S02]  /*cee0*/  IADD3 R13, P2, R4.reuse, 0x2000, RZ ;  /* 0x00002000040d7810 */ /* 0x040fe40007f5e0ff */
[C---:B------:R-:W-:Y:S02]  /*cef0*/  IADD3 R29, P3, R4.reuse, 0x3000, RZ ;  /* 0x00003000041d7810 */ /* 0x040fe40007f7e0ff */
[----:B------:R-:W-:Y:S02]  /*cf00*/  IADD3 R33, P4, R4, 0x4000, RZ ;  /* 0x0000400004217810 */ /* 0x000fe40007f9e0ff */
        /* <DEDUP_REMOVED lines=8> */
[----:B------:R-:W-:Y:S02]  /*cf90*/  IADD3 R37, P5, R4, 0x5000, RZ ;  /* 0x0000500004257810 */ /* 0x000fe40007fbe0ff */
        /* <DEDUP_REMOVED lines=8> */
[----:B------:R-:W-:-:S02]  /*d020*/  P2R R10, PR, RZ, 0x20 ;  /* 0x00000020ff0a7803 */ /* 0x000fc40000000000 */
[C---:B------:R-:W-:Y:S02]  /*d030*/  IADD3 R41, P1, R4.reuse, 0x6000, RZ ;  /* 0x0000600004297810 */ /* 0x040fe40007f3e0ff */
[C---:B------:R-:W-:Y:S02]  /*d040*/  IADD3 R45, P2, R4.reuse, 0x7000, RZ ;  /* 0x00007000042d7810 */ /* 0x040fe40007f5e0ff */
[C---:B------:R-:W-:Y:S02]  /*d050*/  IADD3 R49, P3, R4.reuse, 0x8000, RZ ;  /* 0x0000800004317810 */ /* 0x040fe40007f7e0ff */
[C---:B------:R-:W-:Y:S02]  /*d060*/  IADD3 R53, P4, R4.reuse, 0x9000, RZ ;  /* 0x0000900004357810 */ /* 0x040fe40007f9e0ff */
[----:B------:R-:W-:Y:S02]  /*d070*/  IADD3 R57, P5, R4, 0xa000, RZ ;  /* 0x0000a00004397810 */ /* 0x000fe40007fbe0ff */
[----:B------:R-:W-:-:S02]  /*d080*/  LOP3.LUT R36, R37, 0x380, RZ, 0xc0, !PT ;  /* 0x0000038025247812 */ /* 0x000fc400078ec0ff */
[----:B------:R-:W-:Y:S02]  /*d090*/  LOP3.LUT R40, R41, 0x380, RZ, 0xc0, !PT ;  /* 0x0000038029287812 */ /* 0x000fe400078ec0ff */
[----:B------:R-:W-:Y:S02]  /*d0a0*/  LOP3.LUT R44, R45, 0x380, RZ, 0xc0, !PT ;  /* 0x000003802d2c7812 */ /* 0x000fe400078ec0ff */
[----:B--2---:R-:W-:Y:S02]  /*d0b0*/  LOP3.LUT R48, R49, 0x380, RZ, 0xc0, !PT ;  /* 0x0000038031307812 */ /* 0x004fe400078ec0ff */
[----:B------:R-:W-:Y:S02]  /*d0c0*/  LOP3.LUT R52, R53, 0x380, RZ, 0xc0, !PT ;  /* 0x0000038035347812 */ /* 0x000fe400078ec0ff */
[----:B------:R-:W-:Y:S02]  /*d0d0*/  LOP3.LUT R56, R57, 0x380, RZ, 0xc0, !PT ;  /* 0x0000038039387812 */ /* 0x000fe400078ec0ff */
[----:B------:R-:W-:-:S02]  /*d0e0*/  SHF.R.U64 R36, R36, 0x3, RZ ;  /* 0x0000000324247819 */ /* 0x000fc400000012ff */
[----:B------:R-:W-:Y:S02]  /*d0f0*/  SHF.R.U64 R40, R40, 0x3, RZ ;  /* 0x0000000328287819 */ /* 0x000fe400000012ff */
[----:B------:R-:W-:Y:S02]  /*d100*/  SHF.R.U64 R44, R44, 0x3, RZ ;  /* 0x000000032c2c7819 */ /* 0x000fe400000012ff */
[----:B------:R-:W-:Y:S02]  /*d110*/  SHF.R.U64 R48, R48, 0x3, RZ ;  /* 0x0000000330307819 */ /* 0x000fe400000012ff */
[----:B------:R-:W-:Y:S02]  /*d120*/  SHF.R.U64 R52, R52, 0x3, RZ ;  /* 0x0000000334347819 */ /* 0x000fe400000012ff */
[----:B------:R-:W-:Y:S02]  /*d130*/  SHF.R.U64 R56, R56, 0x3, RZ ;  /* 0x0000000338387819 */ /* 0x000fe400000012ff */
[----:B------:R-:W-:-:S02]  /*d140*/  LOP3.LUT R36, R36, R37, RZ, 0x3c, !PT ;  /* 0x0000002524247212 */ /* 0x000fc400078e3cff */
[----:B------:R-:W-:Y:S02]  /*d150*/  LOP3.LUT R40, R40, R41, RZ, 0x3c, !PT ;  /* 0x0000002928287212 */ /* 0x000fe400078e3cff */
[----:B------:R-:W-:Y:S02]  /*d160*/  LOP3.LUT R44, R44, R45, RZ, 0x3c, !PT ;  /* 0x0000002d2c2c7212 */ /* 0x000fe400078e3cff */
[----:B------:R-:W-:Y:S02]  /*d170*/  LOP3.LUT R48, R48, R49, RZ, 0x3c, !PT ;  /* 0x0000003130307212 */ /* 0x000fe400078e3cff */
[----:B------:R-:W-:Y:S02]  /*d180*/  LOP3.LUT R52, R52, R53, RZ, 0x3c, !PT ;  /* 0x0000003534347212 */ /* 0x000fe400078e3cff */
[----:B------:R-:W-:Y:S01]  /*d190*/  LOP3.LUT R56, R56, R57, RZ, 0x3c, !PT ;  /* 0x0000003938387212 */ /* 0x000fe200078e3cff */
[----:B-1----:R-:W-:Y:S06]  /*d1a0*/  @P6 BRA `(.L_x_3959) ;  /* 0x0000000000106947 */ /* 0x002fec0003800000 */
[----:B------:R-:W-:Y:S05]  /*d1b0*/  @!P0 BRA `(.L_x_3959) ;  /* 0x00000000000c8947 */ /* 0x000fea0003800000 */
[----:B------:R-:W2:Y:S04]  /*d1c0*/  LDG.E R3, desc[UR40][R6.64] ;  /* 0x0000002806037981 */ /* 0x000ea8000c1e1900 */
[----:B-----5:R-:W2:Y:S02]  /*d1d0*/  LDG.E R0, desc[UR40][R6.64+0x4] ;  /* 0x0000042806007981 */ /* 0x020ea4000c1e1900 */
[----:B--2---:R-:W-:-:S07]  /*d1e0*/  IMAD.IADD R0, R0, 0x1, -R3 ;  /* 0x0000000100007824 */ /* 0x004fce00078e0a03 */
.L_x_3959:
[----:B------:R-:W1:Y:S01]  /*d1f0*/  SHFL.IDX PT, R3, R213, RZ, 0x1f ;  /* 0x00001fffd5037589 */ /* 0x000e6200000e0000 */
[----:B------:R-:W-:Y:S01]  /*d200*/  ISETP.NE.AND P6, PT, R10, RZ, PT ;  /* 0x000000ff0a00720c */ /* 0x000fe20003fc5270 */
[--C-:B------:R-:W-:Y:S01]  /*d210*/  IMAD.X R57, RZ, RZ, R5.reuse, P5 ;  /* 0x000000ffff397224 */ /* 0x100fe200028e0605 */
[C---:B------:R-:W-:Y:S01]  /*d220*/  LOP3.LUT R7, R4.reuse, 0x380, RZ, 0xc0, !PT ;  /* 0x0000038004077812 */ /* 0x040fe200078ec0ff */
[--C-:B------:R-:W-:Y:S01]  /*d230*/  IMAD.X R41, RZ, RZ, R5.reuse, P1 ;  /* 0x000000ffff297224 */ /* 0x100fe200008e0605 */
[C---:B------:R-:W-:Y:S01]  /*d240*/  IADD3 R65, P1, R4.reuse, 0xc000, RZ ;  /* 0x0000c00004417810 */ /* 0x040fe20007f3e0ff */
[--C-:B------:R-:W-:Y:S01]  /*d250*/  IMAD.X R37, RZ, RZ, R5.reuse, P6 ;  /* 0x000000ffff257224 */ /* 0x100fe200030e0605 */
[C---:B------:R-:W-:Y:S01]  /*d260*/  IADD3 R61, P6, R4.reuse, 0xb000, RZ ;  /* 0x0000b000043d7810 */ /* 0x040fe20007fde0ff */
[--C-:B------:R-:W-:Y:S01]  /*d270*/  IMAD.X R45, RZ, RZ, R5.reuse, P2 ;  /* 0x000000ffff2d7224 */ /* 0x100fe200010e0605 */
[C---:B------:R-:W-:Y:S01]  /*d280*/  IADD3 R69, P2, R4.reuse, 0xd000, RZ ;  /* 0x0000d00004457810 */ /* 0x040fe20007f5e0ff */
[--C-:B------:R-:W-:Y:S01]  /*d290*/  IMAD.X R49, RZ, RZ, R5.reuse, P3 ;  /* 0x000000ffff317224 */ /* 0x100fe200018e0605 */
[C---:B------:R-:W-:Y:S01]  /*d2a0*/  IADD3 R73, P3, R4.reuse, 0xe000, RZ ;  /* 0x0000e00004497810 */ /* 0x040fe20007f7e0ff */
[----:B------:R-:W-:Y:S01]  /*d2b0*/  IMAD.X R53, RZ, RZ, R5, P4 ;  /* 0x000000ffff357224 */ /* 0x000fe200020e0605 */
[----:B------:R-:W-:-:S02]  /*d2c0*/  IADD3 R10, P4, R4, 0xf000, RZ ;  /* 0x0000f000040a7810 */ /* 0x000fc40007f9e0ff */
[----:B------:R-:W-:Y:S02]  /*d2d0*/  LOP3.LUT R60, R61, 0x380, RZ, 0xc0, !PT ;  /* 0x000003803d3c7812 */ /* 0x000fe400078ec0ff */
[----:B------:R-:W-:Y:S01]  /*d2e0*/  LOP3.LUT R64, R65, 0x380, RZ, 0xc0, !PT ;  /* 0x0000038041407812 */ /* 0x000fe200078ec0ff */
[----:B------:R-:W-:Y:S01]  /*d2f0*/  IMAD.X R77, RZ, RZ, R5, P4 ;  /* 0x000000ffff4d7224 */ /* 0x000fe200020e0605 */
[----:B------:R-:W-:Y:S02]  /*d300*/  LOP3.LUT R68, R69, 0x380, RZ, 0xc0, !PT ;  /* 0x0000038045447812 */ /* 0x000fe400078ec0ff */
[----:B------:R-:W-:Y:S02]  /*d310*/  LOP3.LUT R72, R73, 0x380, RZ, 0xc0, !PT ;  /* 0x0000038049487812 */ /* 0x000fe400078ec0ff */
[----:B------:R-:W-:Y:S02]  /*d320*/  SHF.R.U64 R60, R60, 0x3, RZ ;  /* 0x000000033c3c7819 */ /* 0x000fe400000012ff */
[----:B-1----:R-:W-:-:S02]  /*d330*/  ISETP.NE.AND P5, PT, R3, RZ, PT ;  /* 0x000000ff0300720c */ /* 0x002fc40003fa5270 */
[----:B------:R-:W-:Y:S02]  /*d340*/  LOP3.LUT R3, R10, 0x380, RZ, 0xc0, !PT ;  /* 0x000003800a037812 */ /* 0x000fe400078ec0ff */
[----:B------:R-:W-:Y:S02]  /*d350*/  SHF.R.U64 R64, R64, 0x3, RZ ;  /* 0x0000000340407819 */ /* 0x000fe400000012ff */
[----:B------:R-:W-:Y:S02]  /*d360*/  SHF.R.U64 R68, R68, 0x3, RZ ;  /* 0x0000000344447819 */ /* 0x000fe400000012ff */
[----:B------:R-:W-:Y:S02]  /*d370*/  SHF.R.U64 R72, R72, 0x3, RZ ;  /* 0x0000000348487819 */ /* 0x000fe400000012ff */
[----:B------:R-:W-:Y:S02]  /*d380*/  SHF.R.U64 R7, R7, 0x3, RZ ;  /* 0x0000000307077819 */ /* 0x000fe400000012ff */
[----:B------:R-:W-:-:S02]  /*d390*/  SHF.R.U64 R3, R3, 0x3, RZ ;  /* 0x0000000303037819 */ /* 0x000fc400000012ff */
        /* <DEDUP_REMOVED lines=9> */
[----:B------:R-:W-:Y:S01]  /*d430*/  IMAD.MOV.U32 R7, RZ, RZ, R5 ;  /* 0x000000ffff077224 */ /* 0x000fe200078e0005 */
[----:B------:R-:W-:-:S02]  /*d440*/  LOP3.LUT R76, R3, R10, RZ, 0x3c, !PT ;  /* 0x0000000a034c7212 */ /* 0x000fc400078e3cff */
[----:B------:R-:W-:Y:S02]  /*d450*/  SHF.R.S32.HI R80, RZ, 0x1f, R199 ;  /* 0x0000001fff507819 */ /* 0x000fe400000114c7 */
[----:B------:R-:W-:Y:S02]  /*d460*/  SEL R83, R202, RZ, !P0 ;  /* 0x000000ffca537207 */ /* 0x000fe40004000000 */
[----:B------:R-:W-:Y:S02]  /*d470*/  SEL R212, R212, RZ, !P0 ;  /* 0x000000ffd4d47207 */ /* 0x000fe40004000000 */
[----:B-----5:R-:W-:Y:S01]  /*d480*/  SHF.R.S32.HI R81, RZ, 0x1f, R24 ;  /* 0x0000001fff517819 */ /* 0x020fe20000011418 */
[----:B------:R-:W-:Y:S06]  /*d490*/  @P5 BRA `(.L_x_3960) ;  /* 0x0000000000b85947 */ /* 0x000fec0003800000 */
[----:B------:R-:W1:Y:S01]  /*d4a0*/  LDC R31, c[0x0][0xbe8] ;  /* 0x0002fa00ff1f7b82 */ /* 0x000e620000000800 */
[----:B------:R-:W-:Y:S01]  /*d4b0*/  ULDC.64 UR4, c[0x0][0xb90] ;  /* 0x0002e40000047ab9 */ /* 0x000fe20000000a00 */
[----:B------:R-:W-:Y:S02]  /*d4c0*/  IMAD R30, R209, 0x40, R222 ;  /* 0x00000040d11e7824 */ /* 0x000fe400078e02de */
[----:B------:R-:W-:Y:S02]  /*d4d0*/  IMAD R10, R80, UR4, RZ ;  /* 0x00000004500a7c24 */ /* 0x000fe4000f8e02ff */
[----:B------:R-:W-:Y:S02]  /*d4e0*/  IMAD.MOV.U32 R4, RZ, RZ, R24 ;  /* 0x000000ffff047224 */ /* 0x000fe400078e0018 */
[----:B------:R-:W-:Y:S02]  /*d4f0*/  IMAD R11, R199, UR5, R10 ;  /* 0x00000005c70b7c24 */ /* 0x000fe4000f8e020a */
[----:B------:R-:W-:-:S02]  /*d500*/  IMAD.MOV.U32 R5, RZ, RZ, R81 ;  /* 0x000000ffff057224 */ /* 0x000fc400078e0051 */
[----:B------:R-:W-:Y:S02]  /*d510*/  IMAD.MOV R34, RZ, RZ, -R194 ;  /* 0x000000ffff227224 */ /* 0x000fe400078e0ac2 */
[----:B------:R-:W-:Y:S01]  /*d520*/  IMAD.WIDE.U32 R4, R199, UR4, R4 ;  /* 0x00000004c7047c25 */ /* 0x000fe2000f8e0004 */
[----:B------:R-:W-:-:S03]  /*d530*/  ULDC.64 UR4, c[0x0][0xb98] ;  /* 0x0002e60000047ab9 */ /* 0x000fc60000000a00 */
[----:B------:R-:W-:Y:S02]  /*d540*/  IMAD.IADD R5, R5, 0x1, R11 ;  /* 0x0000000105057824 */ /* 0x000fe400078e020b */
[----:B------:R-:W-:Y:S02]  /*d550*/  IMAD R35, R209, 0x40, R191 ;  /* 0x00000040d1237824 */ /* 0x000fe400078e02bf */
[----:B------:R-:W-:Y:S01]  /*d560*/  IMAD.WIDE.U32 R4, R83, UR4, R4 ;  /* 0x0000000453047c25 */ /* 0x000fe2000f8e0004 */
[----:B-1----:R-:W-:-:S13]  /*d570*/  ISETP.NE.AND P0, PT, R31, 0x1, PT ;  /* 0x000000011f00780c */ /* 0x002fda0003f05270 */
[----:B------:R-:W1:Y:S08]  /*d580*/  @P0 LDC R3, c[0x0][0xbec] ;  /* 0x0002fb00ff030b82 */ /* 0x000e700000000800 */
[----:B------:R-:W2:Y:S01]  /*d590*/  @P0 LDC R15, c[0x0][0xbf0] ;  /* 0x0002fc00ff0f0b82 */ /* 0x000ea20000000800 */
[----:B-1----:R-:W-:-:S04]  /*d5a0*/  @P0 IMAD.HI.U32 R10, R30, R3, RZ ;  /* 0x000000031e0a0227 */ /* 0x002fc800078e00ff */
[----:B------:R-:W-:Y:S01]  /*d5b0*/  IMAD.MOV.U32 R3, RZ, RZ, R30 ;  /* 0x000000ffff037224 */ /* 0x000fe200078e001e */
[----:B--2---:R-:W-:Y:S01]  /*d5c0*/  @P0 SHF.R.U32.HI R3, RZ, R15, R10 ;  /* 0x0000000fff030219 */ /* 0x004fe2000001160a */
[----:B------:R-:W-:-:S03]  /*d5d0*/  IMAD R10, R212, UR4, RZ ;  /* 0x00000004d40a7c24 */ /* 0x000fc6000f8e02ff */
[--C-:B------:R-:W-:Y:S01]  /*d5e0*/  SHF.R.S32.HI R15, RZ, 0x1f, R3.reuse ;  /* 0x0000001fff0f7819 */ /* 0x100fe20000011403 */
[----:B------:R-:W-:Y:S01]  /*d5f0*/  IMAD.MOV R14, RZ, RZ, -R3 ;  /* 0x000000ffff0e7224 */ /* 0x000fe200078e0a03 */
[----:B------:R-:W-:Y:S01]  /*d600*/  IADD3 R4, P0, R3, R4, RZ ;  /* 0x0000000403047210 */ /* 0x000fe20007f1e0ff */
[----:B------:R-:W-:Y:S01]  /*d610*/  IMAD R10, R83, UR5, R10 ;  /* 0x00000005530a7c24 */ /* 0x000fe2000f8e020a */
[----:B------:R-:W-:Y:S01]  /*d620*/  ULDC.64 UR4, c[0x0][0xb88] ;  /* 0x0002e20000047ab9 */ /* 0x000fe20000000a00 */
[----:B------:R-:W-:Y:S02]  /*d630*/  IMAD R11, R31, R14, R30 ;  /* 0x0000000e1f0b7224 */ /* 0x000fe400078e021e */
[----:B------:R-:W-:Y:S01]  /*d640*/  IMAD R30, R0, R31, RZ ;  /* 0x0000001f001e7224 */ /* 0x000fe200078e02ff */
[----:B------:R-:W-:Y:S02]  /*d650*/  IADD3.X R5, R15, R5, R10, P0, !PT ;  /* 0x000000050f057210 */ /* 0x000fe400007fe40a */
[----:B------:R-:W-:Y:S01]  /*d660*/  SHF.R.S32.HI R3, RZ, 0x1f, R11 ;  /* 0x0000001fff037819 */ /* 0x000fe2000001140b */
[----:B------:R-:W-:-:S04]  /*d670*/  IMAD.WIDE.U32 R4, R11, UR4, R4 ;  /* 0x000000040b047c25 */ /* 0x000fc8000f8e0004 */
[----:B------:R-:W-:-:S04]  /*d680*/  IMAD R10, R3, UR4, RZ ;  /* 0x00000004030a7c24 */ /* 0x000fc8000f8e02ff */
[----:B------:R-:W-:Y:S01]  /*d690*/  IMAD R3, R11, UR5, R10 ;  /* 0x000000050b037c24 */ /* 0x000fe2000f8e020a */
[----:B------:R-:W-:Y:S02]  /*d6a0*/  ULDC.64 UR4, c[0x0][0xb50] ;  /* 0x0002d40000047ab9 */ /* 0x000fe40000000a00 */
[----:B------:R-:W-:Y:S01]  /*d6b0*/  LEA R14, P0, R4, UR4, 0x2 ;  /* 0x00000004040e7c11 */ /* 0x000fe2000f8010ff */
[----:B------:R-:W-:-:S04]  /*d6c0*/  IMAD.IADD R3, R5, 0x1, R3 ;  /* 0x0000000105037824 */ /* 0x000fc800078e0203 */
[----:B------:R-:W-:Y:S01]  /*d6d0*/  SHFL.IDX PT, R10, R14, 0x1, 0x1c1f ;  /* 0x003c1f000e0a7f89 */ /* 0x000fe200000e0000 */
[----:B------:R-:W-:Y:S01]  /*d6e0*/  LEA.HI.X R15, R4, UR5, R3, 0x2, P0 ;  /* 0x00000005040f7c11 */ /* 0x000fe200080f1403 */
[----:B------:R-:W-:Y:S01]  /*d6f0*/  VIADD R3, R35, 0x8 ;  /* 0x0000000823037836 */ /* 0x000fe20000000000 */
[----:B------:R-:W-:Y:S01]  /*d700*/  ISETP.NE.AND P0, PT, R193, R34, PT ;  /* 0x00000022c100720c */ /* 0x000fe20003f05270 */
[----:B------:R-:W-:Y:S03]  /*d710*/  SHFL.IDX PT, R4, R14, RZ, 0x1c1f ;  /* 0x001c1fff0e047589 */ /* 0x000fe600000e0000 */
[-C--:B------:R-:W-:Y:S01]  /*d720*/  ISETP.GE.OR P1, PT, R35, R30.reuse, P0 ;  /* 0x0000001e2300720c */ /* 0x080fe20000726670 */
[----:B------:R-:W1:Y:S01]  /*d730*/  SHFL.IDX PT, R5, R15, RZ, 0x1c1f ;  /* 0x001c1fff0f057589 */ /* 0x000e6200000e0000 */
[----:B------:R-:W-:-:S03]  /*d740*/  ISETP.GE.OR P0, PT, R3, R30, P0 ;  /* 0x0000001e0300720c */ /* 0x000fc60000706670 */
[----:B------:R-:W2:Y:S08]  /*d750*/  SHFL.IDX PT, R11, R15, 0x1, 0x1c1f ;  /* 0x003c1f000f0b7f89 */ /* 0x000eb000000e0000 */
[----:B-1----:R1:W-:Y:S04]  /*d760*/  @!P1 ST.E desc[UR40][R4.64], R21 ;  /* 0x0000001504009985 */ /* 0x0023e8000c101928 */
[----:B--2---:R1:W-:Y:S02]  /*d770*/  @!P0 ST.E desc[UR40][R10.64], R20 ;  /* 0x000000140a008985 */ /* 0x0043e4000c101928 */
.L_x_3960:
[----:B------:R-:W2:Y:S01]  /*d780*/  LDC R85, c[0x0][0xbe8] ;  /* 0x0002fa00ff557b82 */ /* 0x000ea20000000800 */
[----:B------:R-:W-:Y:S01]  /*d790*/  ULDC.64 UR4, c[0x0][0xaa0] ;  /* 0x0002a80000047ab9 */ /* 0x000fe20000000a00 */
[----:B-1----:R-:W5:Y:S01]  /*d7a0*/  LD.E.128 R4, desc[UR40][R6.64] ;  /* 0x0000002806047980 */ /* 0x002f62000c101d00 */
[----:B------:R-:W-:-:S03]  /*d7b0*/  IMAD R3, R81, UR4, RZ ;  /* 0x0000000451037c24 */ /* 0x000fc6000f8e02ff */
[----:B------:R-:W5:Y:S02]  /*d7c0*/  LD.E.128 R8, desc[UR40][R8.64] ;  /* 0x0000002808087980 */ /* 0x000f64000c101d00 */
[----:B------:R-:W1:Y:S02]  /*d7d0*/  LDC R88, c[0x0][0xac8] ;  /* 0x0002b200ff587b82 */ /* 0x000e640000000800 */
[----:B------:R-:W5:Y:S04]  /*d7e0*/  LD.E.128 R12, desc[UR40][R12.64] ;  /* 0x000000280c0c7980 */ /* 0x000f68000c101d00 */
[----:B------:R-:W5:Y:S04]  /*d7f0*/  LD.E.128 R28, desc[UR40][R28.64] ;  /* 0x000000281c1c7980 */ /* 0x000f68000c101d00 */
[----:B------:R-:W5:Y:S04]  /*d800*/  LD.E.128 R32, desc[UR40][R32.64] ;  /* 0x0000002820207980 */ /* 0x000f68000c101d00 */
[----:B------:R-:W5:Y:S01]  /*d810*/  LD.E.128 R36, desc[UR40][R36.64] ;  /* 0x0000002824247980 */ /* 0x000f62000c101d00 */
[----:B--2---:R-:W-:Y:S01]  /*d820*/  ISETP.NE.AND P1, PT, R85, 0x1, PT ;  /* 0x000000015500780c */ /* 0x004fe20003f25270 */
[----:B------:R-:W-:-:S02]  /*d830*/  IMAD R3, R24, UR5, R3 ;  /* 0x0000000518037c24 */ /* 0x000fc4000f8e0203 */
[----:B------:R-:W5:Y:S01]  /*d840*/  LD.E.128 R40, desc[UR40][R40.64] ;  /* 0x0000002828287980 */ /* 0x000f62000c101d00 */
[----:B------:R-:W-:Y:S01]  /*d850*/  IMAD.WIDE.U32 R20, R24, UR4, RZ ;  /* 0x0000000418147c25 */ /* 0x000fe2000f8e00ff */
[----:B------:R-:W-:Y:S02]  /*d860*/  ULDC.64 UR4, c[0x0][0xae8] ;  /* 0x0002ba0000047ab9 */ /* 0x000fe40000000a00 */
[----:B------:R-:W5:Y:S04]  /*d870*/  LD.E.128 R44, desc[UR40][R44.64] ;  /* 0x000000282c2c7980 */ /* 0x000f68000c101d00 */
[----:B------:R-:W5:Y:S02]  /*d880*/  LD.E.128 R48, desc[UR40][R48.64] ;  /* 0x0000002830307980 */ /* 0x000f64000c101d00 */
[----:B------:R-:W2:Y:S01]  /*d890*/  @P1 LDC R81, c[0x0][0xbec] ;  /* 0x0002fb00ff511b82 */ /* 0x000ea20000000800 */
[----:B------:R-:W-:Y:S01]  /*d8a0*/  IMAD.IADD R21, R21, 0x1, R3 ;  /* 0x0000000115157824 */ /* 0x000fe200078e0203 */
[----:B------:R-:W5:Y:S01]  /*d8b0*/  LD.E.128 R52, desc[UR40][R52.64] ;  /* 0x0000002834347980 */ /* 0x000f62000c101d00 */
[----:B------:R-:W-:-:S03]  /*d8c0*/  IMAD R24, R80, UR4, RZ ;  /* 0x0000000450187c24 */ /* 0x000fc6000f8e02ff */
[----:B------:R-:W5:Y:S02]  /*d8d0*/  LD.E.128 R56, desc[UR40][R56.64] ;  /* 0x0000002838387980 */ /* 0x000f64000c101d00 */
[----:B------:R-:W3:Y:S01]  /*d8e0*/  @P1 LDC R87, c[0x0][0xbf0] ;  /* 0x0002fc00ff571b82 */ /* 0x000ee20000000800 */
[C---:B------:R-:W-:Y:S01]  /*d8f0*/  IMAD R3, R199.reuse, UR5, R24 ;  /* 0x00000005c7037c24 */ /* 0x040fe2000f8e0218 */
[----:B------:R-:W5:Y:S01]  /*d900*/  LD.E.128 R60, desc[UR40][R60.64] ;  /* 0x000000283c3c7980 */ /* 0x000f62000c101d00 */
[----:B------:R-:W-:Y:S01]  /*d910*/  IMAD.WIDE.U32 R20, R199, UR4, R20 ;  /* 0x00000004c7147c25 */ /* 0x000fe2000f8e0014 */
[----:B------:R-:W-:Y:S02]  /*d920*/  ULDC.64 UR4, c[0x0][0xaf0] ;  /* 0x0002bc0000047ab9 */ /* 0x000fe40000000a00 */
[----:B------:R-:W5:Y:S01]  /*d930*/  LD.E.128 R64, desc[UR40][R64.64] ;  /* 0x0000002840407980 */ /* 0x000f62000c101d00 */
[----:B------:R-:W-:Y:S02]  /*d940*/  IMAD R24, R210, 0x20, R211 ;  /* 0x00000020d2187824 */ /* 0x000fe400078e02d3 */
[----:B------:R-:W-:Y:S01]  /*d950*/  IMAD.IADD R21, R21, 0x1, R3 ;  /* 0x0000000115157824 */ /* 0x000fe200078e0203 */
[----:B------:R-:W5:Y:S01]  /*d960*/  LD.E.128 R68, desc[UR40][R68.64] ;  /* 0x0000002844447980 */ /* 0x000f62000c101d00 */
[----:B------:R-:W-:-:S02]  /*d970*/  IMAD R3, R212, UR4, RZ ;  /* 0x00000004d4037c24 */ /* 0x000fc4000f8e02ff */
[----:B------:R-:W-:Y:S01]  /*d980*/  IMAD R82, R209, 0x40, R24 ;  /* 0x00000040d1527824 */ /* 0x000fe200078e0218 */
[----:B-1----:R-:W-:Y:S01]  /*d990*/  ISETP.GE.AND P0, PT, R207, R88, PT ;  /* 0x00000058cf00720c */ /* 0x002fe20003f06270 */
[C---:B------:R-:W-:Y:S01]  /*d9a0*/  IMAD R3, R83.reuse, UR5, R3 ;  /* 0x0000000553037c24 */ /* 0x040fe2000f8e0203 */
[----:B------:R-:W5:Y:S01]  /*d9b0*/  LD.E.128 R72, desc[UR40][R72.64] ;  /* 0x0000002848487980 */ /* 0x000f62000c101d00 */
[----:B------:R-:W-:-:S03]  /*d9c0*/  IMAD.WIDE.U32 R20, R83, UR4, R20 ;  /* 0x0000000453147c25 */ /* 0x000fc6000f8e0014 */
[----:B------:R-:W5:Y:S01]  /*d9d0*/  LD.E.128 R76, desc[UR40][R76.64] ;  /* 0x000000284c4c7980 */ /* 0x000f62000c101d00 */
[----:B--2---:R-:W-:Y:S01]  /*d9e0*/  @P1 IMAD.HI.U32 R24, R82, R81, RZ ;  /* 0x0000005152181227 */ /* 0x004fe200078e00ff */
[----:B------:R-:W-:Y:S01]  /*d9f0*/  SEL R80, RZ, 0xffffffff, P0 ;  /* 0xffffffffff507807 */ /* 0x000fe20000000000 */
[----:B------:R-:W-:Y:S01]  /*da00*/  ULDC.64 UR4, c[0x0][0xae0] ;  /* 0x0002b80000047ab9 */ /* 0x000fe20000000a00 */
[-C--:B------:R-:W-:Y:S01]  /*da10*/  ISETP.GE.AND P0, PT, R206, R88.reuse, PT ;  /* 0x00000058ce00720c */ /* 0x080fe20003f06270 */
[----:B------:R-:W-:Y:S01]  /*da20*/  IMAD.IADD R21, R21, 0x1, R3 ;  /* 0x0000000115157824 */ /* 0x000fe200078e0203 */
[----:B------:R-:W-:Y:S01]  /*da30*/  @!PT LDS RZ, [RZ] ;  /* 0x00000000fffff984 */ /* 0x000fe20000000800 */
[----:B------:R-:W-:Y:S01]  /*da40*/  @!PT LDS RZ, [RZ] ;  /* 0x00000000fffff984 */ /* 0x000fe20000000800 */
[----:B------:R-:W-:Y:S01]  /*da50*/  @!PT LDS RZ, [RZ] ;  /* 0x00000000fffff984 */ /* 0x000fe20000000800 */
[----:B------:R-:W-:Y:S01]  /*da60*/  @!PT LDS RZ, [RZ] ;  /* 0x00000000fffff984 */ /* 0x000fe20000000800 */
[----:B------:R1:W-:Y:S06]  /*da70*/  MEMBAR.ALL.CTA ;  /* 0x0000000000007992 */ /* 0x0003ec0000008000 */
[----:B-1----:R-:W1:Y:S01]  /*da80*/  FENCE.VIEW.ASYNC.S ;  /* 0x00000000000073c6 */ /* 0x002e620000000000 */
[----:B------:R-:W-:Y:S01]  /*da90*/  IMAD.MOV.U32 R3, RZ, RZ, R82 ;  /* 0x000000ffff037224 */ /* 0x000fe200078e0052 */
[----:B---3--:R-:W-:Y:S01]  /*daa0*/  @P1 SHF.R.U32.HI R3, RZ, R87, R24 ;  /* 0x00000057ff031219 */ /* 0x008fe20000011618 */
[----:B------:R-:W-:Y:S01]  /*dab0*/  IMAD.SHL.U32 R83, R80, 0x2, RZ ;  /* 0x0000000250537824 */ /* 0x000fe200078e00ff */
[-C--:B------:R-:W-:Y:S01]  /*dac0*/  ISETP.GE.AND P1, PT, R189, R88.reuse, PT ;  /* 0x00000058bd00720c */ /* 0x080fe20003f26270 */
[----:B------:R-:W-:Y:S01]  /*dad0*/  IMAD R92, R0, R85, RZ ;  /* 0x00000055005c7224 */ /* 0x000fe200078e02ff */
[----:B------:R-:W-:Y:S01]  /*dae0*/  SEL R80, RZ, 0xffffffff, P0 ;  /* 0xffffffffff507807 */ /* 0x000fe20000000000 */
[----:B------:R-:W-:Y:S01]  /*daf0*/  IMAD.MOV R81, RZ, RZ, -R3 ;  /* 0x000000ffff517224 */ /* 0x000fe200078e0a03 */
[----:B------:R-:W-:Y:S01]  /*db00*/  SEL R24, RZ, 0x1, P1 ;  /* 0x00000001ff187807 */ /* 0x000fe20000800000 */
[----:B------:R-:W-:Y:S01]  /*db10*/  IMAD.WIDE.U32 R20, R3, UR4, R20 ;  /* 0x0000000403147c25 */ /* 0x000fe2000f8e0014 */
[-C--:B------:R-:W-:Y:S01]  /*db20*/  ISETP.GE.AND P0, PT, R205, R88.reuse, PT ;  /* 0x00000058cd00720c */ /* 0x080fe20003f06270 */
[----:B------:R-:W-:Y:S01]  /*db30*/  BSSY B1, `(.L_x_3961) ;  /* 0x000004a000017945 */ /* 0x000fe20003800000 */
[----:B------:R-:W-:Y:S01]  /*db40*/  LOP3.LUT R24, R83, 0x2, R24, 0xe2, !PT ;  /* 0x0000000253187812 */ /* 0x000fe200078ee218 */
[----:B------:R-:W-:Y:S01]  /*db50*/  IMAD.SHL.U32 R83, R80, 0x4, RZ ;  /* 0x0000000450537824 */ /* 0x000fe200078e00ff */
[----:B------:R-:W-:Y:S01]  /*db60*/  SEL R80, RZ, 0xffffffff, P0 ;  /* 0xffffffffff507807 */ /* 0x000fe20000000000 */
[----:B------:R-:W-:Y:S01]  /*db70*/  IMAD R81, R85, R81, R82 ;  /* 0x0000005155517224 */ /* 0x000fe200078e0252 */
[-C--:B------:R-:W-:Y:S01]  /*db80*/  ISETP.GE.AND P0, PT, R204, R88.reuse, PT ;  /* 0x00000058cc00720c */ /* 0x080fe20003f06270 */
[----:B------:R-:W-:Y:S01]  /*db90*/  IMAD R91, R209, 0x40, R211 ;  /* 0x00000040d15b7824 */ /* 0x000fe200078e02d3 */
[----:B------:R-:W-:Y:S01]  /*dba0*/  SHF.R.S32.HI R82, RZ, 0x1f, R3 ;  /* 0x0000001fff527819 */ /* 0x000fe20000011403 */
[----:B------:R-:W-:Y:S01]  /*dbb0*/  VIADD R0, R2, 0x28c20 ;  /* 0x00028c2002007836 */ /* 0x000fe20000000000 */
[----:B------:R-:W-:Y:S01]  /*dbc0*/  LOP3.LUT R24, R83, 0x4, R24, 0xe2, !PT ;  /* 0x0000000453187812 */ /* 0x000fe200078ee218 */
[----:B------:R-:W-:Y:S01]  /*dbd0*/  IMAD.SHL.U32 R83, R80, 0x8, RZ ;  /* 0x0000000850537824 */ /* 0x000fe200078e00ff */
[----:B------:R-:W-:Y:S01]  /*dbe0*/  SEL R80, RZ, 0xffffffff, P0 ;  /* 0xffffffffff507807 */ /* 0x000fe20000000000 */
[----:B------:R-:W-:Y:S01]  /*dbf0*/  IMAD R82, R82, UR4, RZ ;  /* 0x0000000452527c24 */ /* 0x000fe2000f8e02ff */
[----:B------:R-:W-:-:S02]  /*dc00*/  ISETP.GE.AND P0, PT, R203, R88, PT ;  /* 0x00000058cb00720c */ /* 0x000fc40003f06270 */
[----:B------:R-:W-:Y:S01]  /*dc10*/  LOP3.LUT R24, R83, 0x8, R24, 0xe2, !PT ;  /* 0x0000000853187812 */ /* 0x000fe200078ee218 */
[----:B------:R-:W-:Y:S01]  /*dc20*/  IMAD.SHL.U32 R87, R80, 0x10, RZ ;  /* 0x0000001050577824 */ /* 0x000fe200078e00ff */
[----:B------:R-:W-:Y:S01]  /*dc30*/  SHF.R.S32.HI R80, RZ, 0x1f, R81 ;  /* 0x0000001fff507819 */ /* 0x000fe20000011451 */
[----:B------:R-:W-:Y:S01]  /*dc40*/  IMAD R83, R3, UR5, R82 ;  /* 0x0000000503537c24 */ /* 0x000fe2000f8e0252 */
[----:B------:R-:W-:Y:S01]  /*dc50*/  ULDC.64 UR4, c[0x0][0xad8] ;  /* 0x0002b60000047ab9 */ /* 0x000fe20000000a00 */
[----:B------:R-:W-:Y:S02]  /*dc60*/  SEL R3, RZ, 0xffffffff, P0 ;  /* 0xffffffffff037807 */ /* 0x000fe40000000000 */
[----:B------:R-:W-:Y:S01]  /*dc70*/  IMAD.IADD R21, R21, 0x1, R83 ;  /* 0x0000000115157824 */ /* 0x000fe200078e0253 */
[----:B------:R-:W-:Y:S01]  /*dc80*/  ISETP.GE.AND P1, PT, R91, R92, PT ;  /* 0x0000005c5b00720c */ /* 0x000fe20003f26270 */
[----:B------:R-:W-:Y:S01]  /*dc90*/  IMAD R80, R80, UR4, RZ ;  /* 0x0000000450507c24 */ /* 0x000fe2000f8e02ff */
[----:B------:R-:W-:Y:S01]  /*dca0*/  LOP3.LUT R24, R87, 0x10, R24, 0xe2, !PT ;  /* 0x0000001057187812 */ /* 0x000fe200078ee218 */
[----:B------:R-:W-:Y:S01]  /*dcb0*/  IMAD.WIDE.U32 R20, R81, UR4, R20 ;  /* 0x0000000451147c25 */ /* 0x000fe2000f8e0014 */
[----:B------:R-:W-:-:S02]  /*dcc0*/  ISETP.GE.AND P0, PT, R215, R88, PT ;  /* 0x00000058d700720c */ /* 0x000fc40003f06270 */
[----:B------:R-:W-:Y:S01]  /*dcd0*/  PRMT R0, RZ, 0x654, R0 ;  /* 0x00000654ff007816 */ /* 0x000fe20000000000 */
[----:B------:R-:W-:Y:S01]  /*dce0*/  IMAD R83, R81, UR5, R80 ;  /* 0x0000000551537c24 */ /* 0x000fe2000f8e0250 */
[----:B------:R-:W-:Y:S01]  /*dcf0*/  ULDC.64 UR4, c[0x0][0xa80] ;  /* 0x0002a00000047ab9 */ /* 0x000fe20000000a00 */
[----:B------:R-:W-:Y:S01]  /*dd00*/  IMAD.SHL.U32 R3, R3, 0x20, RZ ;  /* 0x0000002003037824 */ /* 0x000fe200078e00ff */
[----:B------:R-:W-:Y:S01]  /*dd10*/  LEA R89, P2, R20, UR4, 0x1 ;  /* 0x0000000414597c11 */ /* 0x000fe2000f8408ff */
[----:B------:R-:W-:Y:S01]  /*dd20*/  IMAD.IADD R21, R21, 0x1, R83 ;  /* 0x0000000115157824 */ /* 0x000fe200078e0253 */
[----:B-1----:R1:W-:Y:S02]  /*dd30*/  SYNCS.ARRIVE.TRANS64.RED.A1T0 RZ, [R0+URZ], RZ ;  /* 0x000000ff00ff79a7 */ /* 0x0023e4000810043f */
[----:B------:R-:W-:Y:S01]  /*dd40*/  LOP3.LUT R24, R3, 0x20, R24, 0xe2, !PT ;  /* 0x0000002003187812 */ /* 0x000fe200078ee218 */
[----:B------:R1:W2:Y:S01]  /*dd50*/  SHFL.IDX PT, R80, R89, RZ, 0x181f ;  /* 0x00181fff59507589 */ /* 0x0002a200000e0000 */
[----:B------:R-:W-:-:S02]  /*dd60*/  SEL R3, RZ, 0x40, P0 ;  /* 0x00000040ff037807 */ /* 0x000fc40000000000 */
[----:B------:R-:W-:Y:S02]  /*dd70*/  ISETP.GE.AND P0, PT, R214, R88, PT ;  /* 0x00000058d600720c */ /* 0x000fe40003f06270 */
[----:B------:R-:W-:Y:S02]  /*dd80*/  LEA.HI.X R90, R20, UR5, R21, 0x1, P2 ;  /* 0x00000005145a7c11 */ /* 0x000fe400090f0c15 */
[----:B------:R-:W-:Y:S02]  /*dd90*/  LOP3.LUT R3, R24, R3, RZ, 0xfc, !PT ;  /* 0x0000000318037212 */ /* 0x000fe400078efcff */
[----:B------:R-:W-:Y:S01]  /*dda0*/  SEL R24, RZ, 0x80, P0 ;  /* 0x00000080ff187807 */ /* 0x000fe20000000000 */
[----:B------:R1:W3:Y:S03]  /*ddb0*/  SHFL.IDX PT, R81, R90, RZ, 0x181f ;  /* 0x00181fff5a517589 */ /* 0x0002e600000e0000 */
[----:B------:R-:W-:Y:S01]  /*ddc0*/  LOP3.LUT R24, R3, R24, RZ, 0xfc, !PT ;  /* 0x0000001803187212 */ /* 0x000fe200078efcff */
[----:B------:R-:W-:Y:S06]  /*ddd0*/  @P1 BRA `(.L_x_3962) ;  /* 0x00000000007c1947 */ /* 0x000fec0003800000 */
[-C--:B------:R-:W-:Y:S02]  /*dde0*/  ISETP.GE.AND P1, PT, R207, R88.reuse, PT ;  /* 0x00000058cf00720c */ /* 0x080fe40003f26270 */
[-C--:B------:R-:W-:Y:S02]  /*ddf0*/  ISETP.GE.AND P0, PT, R189, R88.reuse, PT ;  /* 0x00000058bd00720c */ /* 0x080fe40003f06270 */
[-C--:B------:R-:W-:Y:S02]  /*de00*/  ISETP.GE.AND P5, PT, R206, R88.reuse, PT ;  /* 0x00000058ce00720c */ /* 0x080fe40003fa6270 */
[----:B------:R-:W-:-:S07]  /*de10*/  ISETP.GE.AND P3, PT, R205, R88, PT ;  /* 0x00000058cd00720c */ /* 0x000fce0003f66270 */
[----:B--2---:R-:W-:Y:S02]  /*de20*/  @!P1 LEA R82, P2, R207, R80, 0x1 ;  /* 0x00000050cf529211 */ /* 0x004fe400078408ff */
[----:B---3--:R-:W-:Y:S02]  /*de30*/  @!P0 IMAD.WIDE R20, R189, 0x2, R80 ;  /* 0x00000002bd148825 */ /* 0x008fe400078e0250 */
[----:B------:R-:W-:Y:S02]  /*de40*/  @!P1 LEA.HI.X R83, R207, R81, R233, 0x1, P2 ;  /* 0x00000051cf539211 */ /* 0x000fe400010f0ce9 */
[----:B------:R-:W-:Y:S01]  /*de50*/  ISETP.GE.AND P2, PT, R204, R88, PT ;  /* 0x00000058cc00720c */ /* 0x000fe20003f46270 */
[----:B-----5:R2:W-:Y:S01]  /*de60*/  @!P0 ST.E.128 desc[UR40][R20.64], R4 ;  /* 0x0000000414008985 */ /* 0x0205e2000c101d28 */
[----:B------:R-:W-:Y:S02]  /*de70*/  @!P5 LEA R84, P4, R206, R80, 0x1 ;  /* 0x00000050ce54d211 */ /* 0x000fe400078808ff */
[----:B------:R-:W-:Y:S01]  /*de80*/  LOP3.LUT P0, RZ, R3, 0x40, RZ, 0xc0, !PT ;  /* 0x0000004003ff7812 */ /* 0x000fe2000780c0ff */
[----:B------:R3:W-:Y:S01]  /*de90*/  @!P1 ST.E.128 desc[UR40][R82.64], R12 ;  /* 0x0000000c52009985 */ /* 0x0007e2000c101d28 */
[----:B------:R-:W-:-:S02]  /*dea0*/  ISETP.GE.AND P1, PT, R203, R88, PT ;  /* 0x00000058cb00720c */ /* 0x000fc40003f26270 */
[-C--:B------:R-:W-:Y:S02]  /*deb0*/  @!P5 LEA.HI.X R85, R206, R81.reuse, R232, 0x1, P4 ;  /* 0x00000051ce55d211 */ /* 0x080fe400020f0ce8 */
[----:B------:R-:W-:Y:S02]  /*dec0*/  LOP3.LUT P4, RZ, R24, 0x80, RZ, 0xc0, !PT ;  /* 0x0000008018ff7812 */ /* 0x000fe4000788c0ff */
[CC--:B------:R-:W-:Y:S01]  /*ded0*/  @!P3 LEA R86, P6, R205.reuse, R80.reuse, 0x1 ;  /* 0x00000050cd56b211 */ /* 0x0c0fe200078c08ff */
[----:B------:R4:W-:Y:S03]  /*dee0*/  @!P5 ST.E.128 desc[UR40][R84.64], R32 ;  /* 0x000000205400d985 */ /* 0x0009e6000c101d28 */
[----:B------:R-:W-:Y:S02]  /*def0*/  @!P3 LEA.HI.X R87, R205, R81, R231, 0x1, P6 ;  /* 0x00000051cd57b211 */ /* 0x000fe400030f0ce7 */
[----:B--2---:R-:W-:-:S03]  /*df00*/  @!P2 LEA R4, P5, R204, R80, 0x1 ;  /* 0x00000050cc04a211 */ /* 0x004fc600078a08ff */
[----:B------:R4:W-:Y:S01]  /*df10*/  @!P3 ST.E.128 desc[UR40][R86.64], R40 ;  /* 0x000000285600b985 */ /* 0x0009e2000c101d28 */
[-C--:B------:R-:W-:Y:S02]  /*df20*/  @!P1 LEA R6, P6, R203, R80.reuse, 0x1 ;  /* 0x00000050cb069211 */ /* 0x080fe400078c08ff */
[-C--:B---3--:R-:W-:Y:S02]  /*df30*/  @P0 LEA R12, P3, R215, R80.reuse, 0x1 ;  /* 0x00000050d70c0211 */ /* 0x088fe400078608ff */
        /* <DEDUP_REMOVED lines=9> */
.L_x_3962:
[----:B------:R-:W-:Y:S05]  /*dfd0*/  BSYNC B1 ;  /* 0x0000000000017941 */ /* 0x000fea0003800000 */
.L_x_3961:
[----:B-1----:R-:W-:Y:S01]  /*dfe0*/  VIADD R0, R91, 0x20 ;  /* 0x000000205b007836 */ /* 0x002fe20000000000 */
[----:B----45:R1:W4:Y:S04]  /*dff0*/  SHFL.IDX PT, R7, R90, 0x1, 0x181f ;  /* 0x00381f005a077f89 */ /* 0x03032800000e0000 */
[----:B------:R-:W-:Y:S01]  /*e000*/  ISETP.GE.AND P0, PT, R0, R92, PT ;  /* 0x0000005c0000720c */ /* 0x000fe20003f06270 */
[----:B------:R1:W0:-:S12]  /*e010*/  SHFL.IDX PT, R6, R89, 0x1, 0x181f ;  /* 0x00381f0059067f89 */ /* 0x00021800000e0000 */
[----:B-1----:R-:W-:Y:S05]  /*e020*/  @P0 BRA `(.L_x_3963) ;  /* 0x0000000c00d80947 */ /* 0x002fea0003800000 */
[-C--:B------:R-:W-:Y:S02]  /*e030*/  ISETP.GE.AND P5, PT, R207, R88.reuse, PT ;  /* 0x00000058cf00720c */ /* 0x080fe40003fa6270 */
[-C--:B------:R-:W-:Y:S02]  /*e040*/  ISETP.GE.AND P6, PT, R189, R88.reuse, PT ;  /* 0x00000058bd00720c */ /* 0x080fe40003fc6270 */
[-C--:B------:R-:W-:Y:S02]  /*e050*/  ISETP.GE.AND P3, PT, R206, R88.reuse, PT ;  /* 0x00000058ce00720c */ /* 0x080fe40003f66270 */
[-C--:B------:R-:W-:Y:S02]  /*e060*/  ISETP.GE.AND P2, PT, R205, R88.reuse, PT ;  /* 0x00000058cd00720c */ /* 0x080fe40003f46270 */
[-C--:B------:R-:W-:Y:S02]  /*e070*/  ISETP.GE.AND P1, PT, R204, R88.reuse, PT ;  /* 0x00000058cc00720c */ /* 0x080fe40003f26270 */
[----:B------:R-:W-:-:S03]  /*e080*/  ISETP.GE.AND P0, PT, R203, R88, PT ;  /* 0x00000058cb00720c */ /* 0x000fc60003f06270 */
[-C--:B0-----:R-:W-:Y:S02]  /*e090*/  @!P5 LEA R12, P4, R207, R6.reuse, 0x1 ;  /* 0x00000006cf0cd211 */ /* 0x081fe400078808ff */
[----:B----4-:R-:W-:Y:S02]  /*e0a0*/  @!P6 IMAD.WIDE R4, R189, 0x2, R6 ;  /* 0x00000002bd04e825 */ /* 0x010fe400078e0206 */
[----:B------:R-:W-:Y:S02]  /*e0b0*/  @!P5 LEA.HI.X R13, R207, R7, R233, 0x1, P4 ;  /* 0x00000007cf0dd211 */ /* 0x000fe400020f0ce9 */
[----:B------:R-:W-:Y:S01]  /*e0c0*/  LOP3.LUT P4, RZ, R3, 0x40, RZ, 0xc0, !PT ;  /* 0x0000004003ff7812 */ /* 0x000fe2000788c0ff */
[----:B------:R0:W-:Y:S01]  /*e0d0*/  @!P6 ST.E.128 desc[UR40][R4.64], R8 ;  /* 0x000000080400e985 */ /* 0x0001e2000c101d28 */
[----:B------:R-:W-:-:S03]  /*e0e0*/  @!P3 LEA R14, P6, R206, R6, 0x1 ;  /* 0x00000006ce0eb211 */ /* 0x000fc600078c08ff */
[----:B------:R1:W-:Y:S01]  /*e0f0*/  @!P5 ST.E.128 desc[UR40][R12.64], R28 ;  /* 0x0000001c0c00d985 */ /* 0x0003e2000c101d28 */
[-C--:B------:R-:W-:Y:S02]  /*e100*/  @!P3 LEA.HI.X R15, R206, R7.reuse, R232, 0x1, P6 ;  /* 0x00000007ce0fb211 */ /* 0x080fe400030f0ce8 */
[-C--:B------:R-:W-:Y:S02]  /*e110*/  @!P2 LEA R20, P5, R205, R6.reuse, 0x1 ;  /* 0x00000006cd14a211 */ /* 0x080fe400078a08ff */
[CC--:B------:R-:W-:Y:S01]  /*e120*/  @!P1 LEA R32, P6, R204.reuse, R6.reuse, 0x1 ;  /* 0x00000006cc209211 */ /* 0x0c0fe200078c08ff */
[----:B------:R1:W-:Y:S01]  /*e130*/  @!P3 ST.E.128 desc[UR40][R14.64], R36 ;  /* 0x000000240e00b985 */ /* 0x0003e2000c101d28 */
[----:B------:R-:W-:Y:S02]  /*e140*/  @!P0 LEA R34, P3, R203, R6, 0x1 ;  /* 0x00000006cb228211 */ /* 0x000fe400078608ff */
[-C--:B------:R-:W-:Y:S02]  /*e150*/  @!P2 LEA.HI.X R21, R205, R7.reuse, R231, 0x1, P5 ;  /* 0x00000007cd15a211 */ /* 0x080fe400028f0ce7 */
[----:B------:R-:W-:-:S02]  /*e160*/  @!P1 LEA.HI.X R33, R204, R7, R230, 0x1, P6 ;  /* 0x00000007cc219211 */ /* 0x000fc400030f0ce6 */
[----:B------:R-:W-:Y:S01]  /*e170*/  @!P0 LEA.HI.X R35, R203, R7, R229, 0x1, P3 ;  /* 0x00000007cb238211 */ /* 0x000fe200018f0ce5 */
[----:B------:R1:W-:Y:S01]  /*e180*/  @!P2 ST.E.128 desc[UR40][R20.64], R44 ;  /* 0x0000002c1400a985 */ /* 0x0003e2000c101d28 */
[----:B0-----:R-:W-:-:S03]  /*e190*/  @P4 LEA R4, P5, R215, R6, 0x1 ;  /* 0x00000006d7044211 */ /* 0x001fc600078a08ff */
[----:B------:R1:W-:Y:S01]  /*e1a0*/  @!P1 ST.E.128 desc[UR40][R32.64], R52 ;  /* 0x0000003420009985 */ /* 0x0003e2000c101d28 */
[----:B------:R-:W-:-:S03]  /*e1b0*/  @P4 LEA.HI.X R5, R215, R7, R228, 0x1, P5 ;  /* 0x00000007d7054211 */ /* 0x000fc600028f0ce4 */
[----:B------:R1:W-:Y:S01]  /*e1c0*/  @!P0 ST.E.128 desc[UR40][R34.64], R60 ;  /* 0x0000003c22008985 */ /* 0x0003e2000c101d28 */
[----:B------:R-:W-:-:S03]  /*e1d0*/  LOP3.LUT P0, RZ, R24, 0x80, RZ, 0xc0, !PT ;  /* 0x0000008018ff7812 */ /* 0x000fc6000780c0ff */
[----:B------:R1:W-:Y:S10]  /*e1e0*/  @P4 ST.E.128 desc[UR40][R4.64], R68 ;  /* 0x0000004404004985 */ /* 0x0003f4000c101d28 */
[----:B------:R-:W-:Y:S05]  /*e1f0*/  @!P0 BRA `(.L_x_3963) ;  /* 0x0000000c00648947 */ /* 0x000fea0003800000 */
[----:B-1----:R-:W-:-:S04]  /*e200*/  LEA R4, P0, R214, R6, 0x1 ;  /* 0x00000006d6047211 */ /* 0x002fc800078008ff */
[----:B------:R-:W-:-:S05]  /*e210*/  LEA.HI.X R5, R214, R7, R227, 0x1, P0 ;  /* 0x00000007d6057211 */ /* 0x000fca00000f0ce3 */
[----:B------:R0:W-:Y:S01]  /*e220*/  ST.E.128 desc[UR40][R4.64], R76 ;  /* 0x0000004c04007985 */ /* 0x0001e2000c101d28 */
[----:B------:R-:W-:Y:S05]  /*e230*/  BRA `(.L_x_3963) ;  /* 0x0000000c00547947 */ /* 0x000fea0003800000 */
.L_x_3958:
        /* <DEDUP_REMOVED lines=16> */
[----:B------:R-:W-:Y:S01]  /*e340*/  ISETP.GE.AND P2, PT, R234, 0x40, PT ;  /* 0x00000040ea00780c */ /* 0x000fe20003f46270 */
[----:B------:R-:W-:-:S12]  /*e350*/  @P1 BRA `(.L_x_3964) ;  /* 0x0000000000101947 */ /* 0x000fd80003800000 */
[----:B------:R-:W-:Y:S05]  /*e360*/  @!P0 BRA `(.L_x_3964) ;  /* 0x00000000000c8947 */ /* 0x000fea0003800000 */
[----:B------:R-:W4:Y:S04]  /*e370*/  LDG.E R7, desc[UR40][R4.64] ;  /* 0x0000002804077981 */ /* 0x000f28000c1e1900 */
[----:B-----5:R-:W4:Y:S02]  /*e380*/  LDG.E R0, desc[UR40][R4.64+0x4] ;  /* 0x0000042804007981 */ /* 0x020f24000c1e1900 */
[----:B----4-:R-:W-:-:S07]  /*e390*/  IMAD.IADD R0, R0, 0x1, -R7 ;  /* 0x0000000100007824 */ /* 0x010fce00078e0a07 */
.L_x_3964:
[----:B------:R-:W-:Y:S01]  /*e3a0*/  BSSY B1, `(.L_x_3965) ;  /* 0x000002e000017945 */ /* 0x000fe20003800000 */
[----:B------:R-:W-:Y:S02]  /*e3b0*/  SHF.R.S32.HI R13, RZ, 0x1f, R199 ;  /* 0x0000001fff0d7819 */ /* 0x000fe400000114c7 */
[----:B------:R-:W-:Y:S02]  /*e3c0*/  SEL R15, R202, RZ, !P0 ;  /* 0x000000ffca0f7207 */ /* 0x000fe40004000000 */
[----:B------:R-:W-:Y:S02]  /*e3d0*/  SEL R212, R212, RZ, !P0 ;  /* 0x000000ffd4d47207 */ /* 0x000fe40004000000 */
[----:B-----5:R-:W-:Y:S01]  /*e3e0*/  SHF.R.S32.HI R10, RZ, 0x1f, R3 ;  /* 0x0000001fff0a7819 */ /* 0x020fe20000011403 */
[----:B------:R-:W-:Y:S06]  /*e3f0*/  @P2 BRA `(.L_x_3966) ;  /* 0x0000000000a02947 */ /* 0x000fec0003800000 */
[----:B---3--:R-:W3:Y:S01]  /*e400*/  S2R R4, SR_TID.X ;  /* 0x0000000000047919 */ /* 0x008ee20000002100 */
[----:B------:R-:W4:Y:S02]  /*e410*/  LDC R11, c[0x0][0xbe8] ;  /* 0x0002fa00ff0b7b82 */ /* 0x000f240000000800 */
[----:B----4-:R-:W-:Y:S02]  /*e420*/  IMAD R5, R0, R11, RZ ;  /* 0x0000000b00057224 */ /* 0x010fe400078e02ff */
[----:B---3--:R-:W-:-:S04]  /*e430*/  IMAD R4, R209, 0x40, R4 ;  /* 0x00000040d1047824 */ /* 0x008fc800078e0204 */
        /* <DEDUP_REMOVED lines=10> */
[----:B------:R-:W3:Y:S08]  /*e4e0*/  @P0 LDC R9, c[0x0][0xbec] ;  /* 0x0002fb00ff090b82 */ /* 0x000ef00000000800 */
[----:B------:R-:W4:Y:S01]  /*e4f0*/  @P0 LDC R21, c[0x0][0xbf0] ;  /* 0x0002fc00ff150b82 */ /* 0x000f220000000800 */
[----:B---3--:R-:W-:-:S04]  /*e500*/  @P0 IMAD.HI.U32 R6, R12, R9, RZ ;  /* 0x000000090c060227 */ /* 0x008fc800078e00ff */
[----:B------:R-:W-:Y:S01]  /*e510*/  IMAD R9, R199, UR5, R8 ;  /* 0x00000005c7097c24 */ /* 0x000fe2000f8e0208 */
[----:B------:R-:W-:Y:S01]  /*e520*/  ULDC.64 UR4, c[0x0][0xb98] ;  /* 0x0002e60000047ab9 */ /* 0x000fe20000000a00 */
[----:B----4-:R-:W-:Y:S02]  /*e530*/  @P0 SHF.R.U32.HI R7, RZ, R21, R6 ;  /* 0x00000015ff070219 */ /* 0x010fe40000011606 */
        /* <DEDUP_REMOVED lines=20> */
.L_x_3966:
[----:B------:R-:W-:Y:S05]  /*e680*/  BSYNC B1 ;  /* 0x0000000000017941 */ /* 0x000fea0003800000 */
.L_x_3965:
[----:B--2---:R-:W-:Y:S01]  /*e690*/  ISETP.NE.AND P0, PT, R29, 0x1, PT ;  /* 0x000000011d00780c */ /* 0x004fe20003f05270 */
[----:B-1----:R-:W1:Y:S01]  /*e6a0*/  LDC R24, c[0x0][0xac8] ;  /* 0x0002b200ff187b82 */ /* 0x002e620000000800 */
[----:B------:R-:W-:Y:S01]  /*e6b0*/  ULDC.64 UR4, c[0x0][0xaa0] ;  /* 0x0002a80000047ab9 */ /* 0x000fe20000000a00 */
[----:B------:R-:W-:Y:S01]  /*e6c0*/  IMAD R31, R0, R29, RZ ;  /* 0x0000001d001f7224 */ /* 0x000fe200078e02ff */
[----:B------:R-:W-:Y:S01]  /*e6d0*/  BSSY B1, `(.L_x_3967) ;  /* 0x0000067000017945 */ /* 0x000fe20003800000 */
[----:B----4-:R-:W-:Y:S02]  /*e6e0*/  IMAD R6, R10, UR4, RZ ;  /* 0x000000040a067c24 */ /* 0x010fe4000f8e02ff */
[----:B---3--:R-:W-:-:S04]  /*e6f0*/  IMAD.WIDE.U32 R4, R3, UR4, RZ ;  /* 0x0000000403047c25 */ /* 0x008fc8000f8e00ff */
[----:B------:R-:W-:Y:S01]  /*e700*/  IMAD R3, R3, UR5, R6 ;  /* 0x0000000503037c24 */ /* 0x000fe2000f8e0206 */
[----:B------:R-:W-:Y:S01]  /*e710*/  ULDC.64 UR4, c[0x0][0xae8] ;  /* 0x0002ba0000047ab9 */ /* 0x000fe20000000a00 */
[----:B------:R-:W2:Y:S01]  /*e720*/  @P0 LDC R7, c[0x0][0xbec] ;  /* 0x0002fb00ff070b82 */ /* 0x000ea20000000800 */
[----:B------:R-:W-:Y:S02]  /*e730*/  IMAD R6, R13, UR4, RZ ;  /* 0x000000040d067c24 */ /* 0x000fe4000f8e02ff */
[----:B------:R-:W-:Y:S02]  /*e740*/  IMAD.IADD R5, R5, 0x1, R3 ;  /* 0x0000000105057824 */ /* 0x000fe400078e0203 */
[C---:B------:R-:W-:Y:S02]  /*e750*/  IMAD R3, R199.reuse, UR5, R6 ;  /* 0x00000005c7037c24 */ /* 0x040fe4000f8e0206 */
[----:B------:R-:W-:Y:S01]  /*e760*/  IMAD.WIDE.U32 R4, R199, UR4, R4 ;  /* 0x00000004c7047c25 */ /* 0x000fe2000f8e0004 */
[----:B------:R-:W3:Y:S01]  /*e770*/  @P0 LDC R9, c[0x0][0xbf0] ;  /* 0x0002fc00ff090b82 */ /* 0x000ee20000000800 */
[----:B------:R-:W-:-:S02]  /*e780*/  ULDC.64 UR4, c[0x0][0xaf0] ;  /* 0x0002bc0000047ab9 */ /* 0x000fc40000000a00 */
[----:B------:R-:W-:Y:S01]  /*e790*/  IMAD R6, R210, 0x20, R211 ;  /* 0x00000020d2067824 */ /* 0x000fe200078e02d3 */
[-C--:B-1----:R-:W-:Y:S01]  /*e7a0*/  ISETP.GE.AND P1, PT, R207, R24.reuse, PT ;  /* 0x00000018cf00720c */ /* 0x082fe20003f26270 */
[----:B------:R-:W-:Y:S01]  /*e7b0*/  IMAD.IADD R5, R5, 0x1, R3 ;  /* 0x0000000105057824 */ /* 0x000fe200078e0203 */
[-C--:B------:R-:W-:Y:S01]  /*e7c0*/  ISETP.GE.AND P2, PT, R189, R24.reuse, PT ;  /* 0x00000018bd00720c */ /* 0x080fe20003f46270 */
[----:B------:R-:W-:Y:S01]  /*e7d0*/  IMAD R3, R212, UR4, RZ ;  /* 0x00000004d4037c24 */ /* 0x000fe2000f8e02ff */
[----:B------:R-:W-:Y:S01]  /*e7e0*/  SEL R10, RZ, 0xffffffff, P1 ;  /* 0xffffffffff0a7807 */ /* 0x000fe20000800000 */
[----:B------:R-:W-:Y:S01]  /*e7f0*/  IMAD R8, R209, 0x40, R6 ;  /* 0x00000040d1087824 */ /* 0x000fe200078e0206 */
[----:B------:R-:W-:Y:S01]  /*e800*/  ISETP.GE.AND P1, PT, R205, R24, PT ;  /* 0x00000018cd00720c */ /* 0x000fe20003f26270 */
[C---:B------:R-:W-:Y:S02]  /*e810*/  IMAD R3, R15.reuse, UR5, R3 ;  /* 0x000000050f037c24 */ /* 0x040fe4000f8e0203 */
[----:B------:R-:W-:Y:S01]  /*e820*/  IMAD.WIDE.U32 R4, R15, UR4, R4 ;  /* 0x000000040f047c25 */ /* 0x000fe2000f8e0004 */
[----:B------:R-:W-:Y:S01]  /*e830*/  SEL R11, RZ, 0xffffffff, P1 ;  /* 0xffffffffff0b7807 */ /* 0x000fe20000800000 */
[----:B------:R-:W-:-:S02]  /*e840*/  ULDC.64 UR4, c[0x0][0xae0] ;  /* 0x0002b80000047ab9 */ /* 0x000fc40000000a00 */
[----:B--2---:R-:W-:Y:S01]  /*e850*/  @P0 IMAD.HI.U32 R6, R8, R7, RZ ;  /* 0x0000000708060227 */ /* 0x004fe200078e00ff */
[----:B------:R-:W-:Y:S02]  /*e860*/  SEL R7, RZ, 0x1, P2 ;  /* 0x00000001ff077807 */ /* 0x000fe40001000000 */
[-C--:B------:R-:W-:Y:S01]  /*e870*/  ISETP.GE.AND P2, PT, R206, R24.reuse, PT ;  /* 0x00000018ce00720c */ /* 0x080fe20003f46270 */
[----:B------:R-:W-:Y:S02]  /*e880*/  IMAD.SHL.U32 R10, R10, 0x2, RZ ;  /* 0x000000020a0a7824 */ /* 0x000fe400078e00ff */
[----:B------:R-:W-:Y:S02]  /*e890*/  IMAD.IADD R5, R5, 0x1, R3 ;  /* 0x0000000105057824 */ /* 0x000fe400078e0203 */
[----:B------:R-:W-:Y:S01]  /*e8a0*/  IMAD.MOV.U32 R3, RZ, RZ, R8 ;  /* 0x000000ffff037224 */ /* 0x000fe200078e0008 */
[----:B---3--:R-:W-:Y:S01]  /*e8b0*/  @P0 SHF.R.U32.HI R3, RZ, R9, R6 ;  /* 0x00000009ff030219 */ /* 0x008fe20000011606 */
[----:B------:R-:W-:Y:S01]  /*e8c0*/  IMAD.SHL.U32 R11, R11, 0x8, RZ ;  /* 0x000000080b0b7824 */ /* 0x000fe200078e00ff */
[----:B------:R-:W-:Y:S01]  /*e8d0*/  LOP3.LUT R9, R10, 0x2, R7, 0xe2, !PT ;  /* 0x000000020a097812 */ /* 0x000fe200078ee207 */
[----:B------:R-:W-:Y:S01]  /*e8e0*/  IMAD R30, R209, 0x40, R211 ;  /* 0x00000040d11e7824 */ /* 0x000fe200078e02d3 */
[----:B------:R-:W-:Y:S01]  /*e8f0*/  SEL R10, RZ, 0xffffffff, P2 ;  /* 0xffffffffff0a7807 */ /* 0x000fe20001000000 */
[--C-:B------:R-:W-:Y:S01]  /*e900*/  IMAD.MOV R7, RZ, RZ, -R3.reuse ;  /* 0x000000ffff077224 */ /* 0x100fe200078e0a03 */
[----:B------:R-:W-:Y:S01]  /*e910*/  SHF.R.S32.HI R6, RZ, 0x1f, R3 ;  /* 0x0000001fff067819 */ /* 0x000fe20000011403 */
[----:B------:R-:W-:Y:S01]  /*e920*/  IMAD.WIDE.U32 R4, R3, UR4, R4 ;  /* 0x0000000403047c25 */ /* 0x000fe2000f8e0004 */
[----:B------:R-:W-:-:S02]  /*e930*/  ISETP.GE.AND P0, PT, R204, R24, PT ;  /* 0x00000018cc00720c */ /* 0x000fc40003f06270 */
[-C--:B------:R-:W-:Y:S01]  /*e940*/  ISETP.GE.AND P2, PT, R214, R24.reuse, PT ;  /* 0x00000018d600720c */ /* 0x080fe20003f46270 */
[----:B------:R-:W-:Y:S02]  /*e950*/  IMAD.SHL.U32 R10, R10, 0x4, RZ ;  /* 0x000000040a0a7824 */ /* 0x000fe400078e00ff */
[----:B------:R-:W-:Y:S02]  /*e960*/  IMAD R6, R6, UR4, RZ ;  /* 0x0000000406067c24 */ /* 0x000fe4000f8e02ff */
[----:B------:R-:W-:Y:S01]  /*e970*/  IMAD R7, R29, R7, R8 ;  /* 0x000000071d077224 */ /* 0x000fe200078e0208 */
[----:B------:R-:W-:Y:S01]  /*e980*/  LOP3.LUT R0, R10, 0x4, R9, 0xe2, !PT ;  /* 0x000000040a007812 */ /* 0x000fe200078ee209 */
[----:B------:R-:W-:Y:S01]  /*e990*/  IMAD R9, R3, UR5, R6 ;  /* 0x0000000503097c24 */ /* 0x000fe2000f8e0206 */
[----:B------:R-:W-:Y:S01]  /*e9a0*/  SEL R6, RZ, 0xffffffff, P0 ;  /* 0xffffffffff067807 */ /* 0x000fe20000000000 */
[----:B------:R-:W-:Y:S01]  /*e9b0*/  ULDC.64 UR4, c[0x0][0xad8] ;  /* 0x0002b60000047ab9 */ /* 0x000fe20000000a00 */
[----:B------:R-:W-:Y:S01]  /*e9c0*/  LOP3.LUT R3, R11, 0x8, R0, 0xe2, !PT ;  /* 0x000000080b037812 */ /* 0x000fe200078ee200 */
[----:B------:R-:W-:Y:S01]  /*e9d0*/  IMAD.IADD R5, R5, 0x1, R9 ;  /* 0x0000000105057824 */ /* 0x000fe200078e0209 */
[----:B------:R-:W-:Y:S01]  /*e9e0*/  SHF.R.S32.HI R0, RZ, 0x1f, R7 ;  /* 0x0000001fff007819 */ /* 0x000fe20000011407 */
[----:B------:R-:W-:Y:S01]  /*e9f0*/  IMAD.SHL.U32 R6, R6, 0x10, RZ ;  /* 0x0000001006067824 */ /* 0x000fe200078e00ff */
[----:B------:R-:W-:Y:S01]  /*ea00*/  ISETP.GE.AND P0, PT, R203, R24, PT ;  /* 0x00000018cb00720c */ /* 0x000fe20003f06270 */
[----:B------:R-:W-:-:S03]  /*ea10*/  IMAD.WIDE.U32 R4, R7, UR4, R4 ;  /* 0x0000000407047c25 */ /* 0x000fc6000f8e0004 */
[----:B------:R-:W-:Y:S01]  /*ea20*/  SEL R8, RZ, 0xffffffff, P0 ;  /* 0xffffffffff087807 */ /* 0x000fe20000000000 */
[----:B------:R-:W-:Y:S01]  /*ea30*/  IMAD R0, R0, UR4, RZ ;  /* 0x0000000400007c24 */ /* 0x000fe2000f8e02ff */
[----:B------:R-:W-:Y:S02]  /*ea40*/  ISETP.GE.AND P0, PT, R215, R24, PT ;  /* 0x00000018d700720c */ /* 0x000fe40003f06270 */
[----:B------:R-:W-:Y:S01]  /*ea50*/  LOP3.LUT R6, R6, 0x10, R3, 0xe2, !PT ;  /* 0x0000001006067812 */ /* 0x000fe200078ee203 */
[----:B------:R-:W-:Y:S01]  /*ea60*/  IMAD R3, R7, UR5, R0 ;  /* 0x0000000507037c24 */ /* 0x000fe2000f8e0200 */
[----:B------:R-:W-:Y:S01]  /*ea70*/  SEL R7, RZ, 0x40, P0 ;  /* 0x00000040ff077807 */ /* 0x000fe20000000000 */
[----:B------:R-:W-:Y:S01]  /*ea80*/  IMAD.SHL.U32 R9, R8, 0x20, RZ ;  /* 0x0000002008097824 */ /* 0x000fe200078e00ff */
[----:B------:R-:W-:Y:S01]  /*ea90*/  ISETP.GE.AND P0, PT, R30, R31, PT ;  /* 0x0000001f1e00720c */ /* 0x000fe20003f06270 */
[----:B------:R-:W-:Y:S01]  /*eaa0*/  ULDC.64 UR4, c[0x0][0xa80] ;  /* 0x0002a00000047ab9 */ /* 0x000fe20000000a00 */
[----:B------:R-:W-:Y:S01]  /*eab0*/  IMAD.IADD R3, R5, 0x1, R3 ;  /* 0x0000000105037824 */ /* 0x000fe200078e0203 */
[----:B------:R-:W-:-:S02]  /*eac0*/  LEA R20, P1, R4, UR4, 0x1 ;  /* 0x0000000404147c11 */ /* 0x000fc4000f8208ff */
[----:B------:R-:W-:Y:S02]  /*ead0*/  LOP3.LUT R6, R9, 0x20, R6, 0xe2, !PT ;  /* 0x0000002009067812 */ /* 0x000fe400078ee206 */
[----:B------:R-:W-:Y:S02]  /*eae0*/  LEA.HI.X R3, R4, UR5, R3, 0x1, P1 ;  /* 0x0000000504037c11 */ /* 0x000fe400088f0c03 */
[----:B------:R-:W-:Y:S02]  /*eaf0*/  LOP3.LUT R21, R6, R7, RZ, 0xfc, !PT ;  /* 0x0000000706157212 */ /* 0x000fe400078efcff */
[----:B------:R-:W-:Y:S01]  /*eb00*/  SEL R0, RZ, 0x80, P2 ;  /* 0x00000080ff007807 */ /* 0x000fe20001000000 */
[----:B------:R1:W2:Y:S03]  /*eb10*/  SHFL.IDX PT, R6, R20, RZ, 0x181f ;  /* 0x00181fff14067589 */ /* 0x0002a600000e0000 */
[----:B------:R-:W-:Y:S01]  /*eb20*/  LOP3.LUT R28, R21, R0, RZ, 0xfc, !PT ;  /* 0x00000000151c7212 */ /* 0x000fe200078efcff */
[----:B------:R1:W3:Y:S01]  /*eb30*/  SHFL.IDX PT, R7, R3, RZ, 0x181f ;  /* 0x00181fff03077589 */ /* 0x0002e200000e0000 */
[----:B------:R-:W-:Y:S05]  /*eb40*/  @P0 BRA `(.L_x_3968) ;  /* 0x00000000007c0947 */ /* 0x000fea0003800000 */
[-C--:B------:R-:W-:Y:S02]  /*eb50*/  ISETP.GE.AND P2, PT, R207, R24.reuse, PT ;  /* 0x00000018cf00720c */ /* 0x080fe40003f46270 */
[-C--:B------:R-:W-:Y:S02]  /*eb60*/  ISETP.GE.AND P1, PT, R189, R24.reuse, PT ;  /* 0x00000018bd00720c */ /* 0x080fe40003f26270 */
[-C--:B------:R-:W-:Y:S02]  /*eb70*/  ISETP.GE.AND P5, PT, R206, R24.reuse, PT ;  /* 0x00000018ce00720c */ /* 0x080fe40003fa6270 */
[----:B------:R-:W-:-:S07]  /*eb80*/  ISETP.GE.AND P3, PT, R205, R24, PT ;  /* 0x00000018cd00720c */ /* 0x000fce0003f66270 */
[-C--:B--2---:R-:W-:Y:S02]  /*eb90*/  @!P2 LEA R8, P0, R207, R6.reuse, 0x1 ;  /* 0x00000006cf08a211 */ /* 0x084fe400078008ff */
[----:B---3--:R-:W-:Y:S02]  /*eba0*/  @!P1 IMAD.WIDE R4, R189, 0x2, R6 ;  /* 0x00000002bd049825 */ /* 0x008fe400078e0206 */
[----:B------:R-:W-:Y:S02]  /*ebb0*/  @!P2 LEA.HI.X R9, R207, R7, R233, 0x1, P0 ;  /* 0x00000007cf09a211 */ /* 0x000fe400000f0ce9 */
[----:B------:R-:W-:Y:S01]  /*ebc0*/  @!P5 LEA R10, P4, R206, R6, 0x1 ;  /* 0x00000006ce0ad211 */ /* 0x000fe200078808ff */
[----:B------:R-:W-:Y:S01]  /*ebd0*/  @!P1 ST.E.128 desc[UR40][R4.64], RZ ;  /* 0x000000ff04009985 */ /* 0x000fe2000c101d28 */
[-C--:B------:R-:W-:Y:S02]  /*ebe0*/  ISETP.GE.AND P1, PT, R203, R24.reuse, PT ;  /* 0x00000018cb00720c */ /* 0x080fe40003f26270 */
[----:B------:R-:W-:Y:S01]  /*ebf0*/  LOP3.LUT P0, RZ, R21, 0x40, RZ, 0xc0, !PT ;  /* 0x0000004015ff7812 */ /* 0x000fe2000780c0ff */
[----:B------:R2:W-:Y:S01]  /*ec00*/  @!P2 ST.E.128 desc[UR40][R8.64], RZ ;  /* 0x000000ff0800a985 */ /* 0x0005e2000c101d28 */
[----:B------:R-:W-:-:S02]  /*ec10*/  ISETP.GE.AND P2, PT, R204, R24, PT ;  /* 0x00000018cc00720c */ /* 0x000fc40003f46270 */
[-C--:B------:R-:W-:Y:S02]  /*ec20*/  @!P5 LEA.HI.X R11, R206, R7.reuse, R232, 0x1, P4 ;  /* 0x00000007ce0bd211 */ /* 0x080fe400020f0ce8 */
[----:B------:R-:W-:Y:S02]  /*ec30*/  LOP3.LUT P4, RZ, R28, 0x80, RZ, 0xc0, !PT ;  /* 0x000000801cff7812 */ /* 0x000fe4000788c0ff */
[CC--:B------:R-:W-:Y:S01]  /*ec40*/  @!P3 LEA R12, P6, R205.reuse, R6.reuse, 0x1 ;  /* 0x00000006cd0cb211 */ /* 0x0c0fe200078c08ff */
[----:B------:R4:W-:Y:S03]  /*ec50*/  @!P5 ST.E.128 desc[UR40][R10.64], RZ ;  /* 0x000000ff0a00d985 */ /* 0x0009e6000c101d28 */
[----:B------:R-:W-:Y:S02]  /*ec60*/  @!P3 LEA.HI.X R13, R205, R7, R231, 0x1, P6 ;  /* 0x00000007cd0db211 */ /* 0x000fe400030f0ce7 */
[----:B--2---:R-:W-:-:S02]  /*ec70*/  @!P1 LEA R8, P6, R203, R6, 0x1 ;  /* 0x00000006cb089211 */ /* 0x004fc400078c08ff */
[CC--:B------:R-:W-:Y:S01]  /*ec80*/  @!P2 LEA R4, P5, R204.reuse, R6.reuse, 0x1 ;  /* 0x00000006cc04a211 */ /* 0x0c0fe200078a08ff */
        /* <DEDUP_REMOVED lines=11> */
.L_x_3968:
[----:B------:R-:W-:Y:S05]  /*ed40*/  BSYNC B1 ;  /* 0x0000000000017941 */ /* 0x000fea0003800000 */
.L_x_3967:
[----:B------:R-:W-:Y:S01]  /*ed50*/  VIADD R0, R30, 0x20 ;  /* 0x000000201e007836 */ /* 0x000fe20000000000 */
[----:B---34-:R3:W4:Y:S04]  /*ed60*/  SHFL.IDX PT, R7, R3, 0x1, 0x181f ;  /* 0x00381f0003077f89 */ /* 0x01872800000e0000 */
[----:B------:R-:W-:Y:S01]  /*ed70*/  ISETP.GE.AND P0, PT, R0, R31, PT ;  /* 0x0000001f0000720c */ /* 0x000fe20003f06270 */
[----:B--2---:R3:W2:-:S12]  /*ed80*/  SHFL.IDX PT, R6, R20, 0x1, 0x181f ;  /* 0x00381f0014067f89 */ /* 0x00469800000e0000 */
[----:B---3--:R-:W-:Y:S05]  /*ed90*/  @P0 BRA `(.L_x_3963) ;  /* 0x00000000007c0947 */ /* 0x008fea0003800000 */
[-C--:B------:R-:W-:Y:S02]  /*eda0*/  ISETP.GE.AND P6, PT, R189, R24.reuse, PT ;  /* 0x00000018bd00720c */ /* 0x080fe40003fc6270 */
[-C--:B------:R-:W-:Y:S02]  /*edb0*/  ISETP.GE.AND P5, PT, R207, R24.reuse, PT ;  /* 0x00000018cf00720c */ /* 0x080fe40003fa6270 */
[-C--:B------:R-:W-:Y:S02]  /*edc0*/  ISETP.GE.AND P4, PT, R206, R24.reuse, PT ;  /* 0x00000018ce00720c */ /* 0x080fe40003f86270 */
[-C--:B------:R-:W-:Y:S02]  /*edd0*/  ISETP.GE.AND P3, PT, R205, R24.reuse, PT ;  /* 0x00000018cd00720c */ /* 0x080fe40003f66270 */
[-C--:B------:R-:W-:Y:S02]  /*ede0*/  ISETP.GE.AND P2, PT, R204, R24.reuse, PT ;  /* 0x00000018cc00720c */ /* 0x080fe40003f46270 */
[----:B------:R-:W-:-:S03]  /*edf0*/  ISETP.GE.AND P1, PT, R203, R24, PT ;  /* 0x00000018cb00720c */ /* 0x000fc60003f26270 */
[----:B--2-4-:R-:W-:Y:S02]  /*ee00*/  @!P6 IMAD.WIDE R4, R189, 0x2, R6 ;  /* 0x00000002bd04e825 */ /* 0x014fe400078e0206 */
[----:B------:R-:W-:-:S03]  /*ee10*/  @!P5 LEA R8, P0, R207, R6, 0x1 ;  /* 0x00000006cf08d211 */ /* 0x000fc600078008ff */
[----:B------:R2:W-:Y:S01]  /*ee20*/  @!P6 ST.E.128 desc[UR40][R4.64], RZ ;  /* 0x000000ff0400e985 */ /* 0x0005e2000c101d28 */
[CC--:B------:R-:W-:Y:S02]  /*ee30*/  @!P4 LEA R10, P6, R206.reuse, R6.reuse, 0x1 ;  /* 0x00000006ce0ac211 */ /* 0x0c0fe400078c08ff */
[-C--:B------:R-:W-:Y:S02]  /*ee40*/  @!P5 LEA.HI.X R9, R207, R7.reuse, R233, 0x1, P0 ;  /* 0x00000007cf09d211 */ /* 0x080fe400000f0ce9 */
[----:B------:R-:W-:Y:S02]  /*ee50*/  LOP3.LUT P0, RZ, R21, 0x40, RZ, 0xc0, !PT ;  /* 0x0000004015ff7812 */ /* 0x000fe4000780c0ff */
[----:B------:R-:W-:Y:S01]  /*ee60*/  @!P4 LEA.HI.X R11, R206, R7, R232, 0x1, P6 ;  /* 0x00000007ce0bc211 */ /* 0x000fe200030f0ce8 */
[----:B------:R3:W-:Y:S01]  /*ee70*/  @!P5 ST.E.128 desc[UR40][R8.64], RZ ;  /* 0x000000ff0800d985 */ /* 0x0007e2000c101d28 */
[----:B------:R-:W-:Y:S02]  /*ee80*/  LOP3.LUT P6, RZ, R28, 0x80, RZ, 0xc0, !PT ;  /* 0x000000801cff7812 */ /* 0x000fe400078cc0ff */
[-C--:B------:R-:W-:Y:S01]  /*ee90*/  @!P3 LEA R12, P5, R205, R6.reuse, 0x1 ;  /* 0x00000006cd0cb211 */ /* 0x080fe200078a08ff */
[----:B------:R3:W-:Y:S01]  /*eea0*/  @!P4 ST.E.128 desc[UR40][R10.64], RZ ;  /* 0x000000ff0a00c985 */ /* 0x0007e2000c101d28 */
[----:B------:R-:W-:-:S02]  /*eeb0*/  @!P2 LEA R14, P4, R204, R6, 0x1 ;  /* 0x00000006cc0ea211 */ /* 0x000fc400078808ff */
[-C--:B------:R-:W-:Y:S02]  /*eec0*/  @!P3 LEA.HI.X R13, R205, R7.reuse, R231, 0x1, P5 ;  /* 0x00000007cd0db211 */ /* 0x080fe400028f0ce7 */
[-C--:B--2---:R-:W-:Y:S02]  /*eed0*/  @!P1 LEA R4, P5, R203, R6.reuse, 0x1 ;  /* 0x00000006cb049211 */ /* 0x084fe400078a08ff */
[-C--:B------:R-:W-:Y:S01]  /*eee0*/  @!P2 LEA.HI.X R15, R204, R7.reuse, R230, 0x1, P4 ;  /* 0x00000007cc0fa211 */ /* 0x080fe200020f0ce6 */
[----:B------:R3:W-:Y:S01]  /*eef0*/  @!P3 ST.E.128 desc[UR40][R12.64], RZ ;  /* 0x000000ff0c00b985 */ /* 0x0007e2000c101d28 */
[-C--:B-1----:R-:W-:Y:S02]  /*ef00*/  @P0 LEA R20, P3, R215, R6.reuse, 0x1 ;  /* 0x00000006d7140211 */ /* 0x082fe400078608ff */
[----:B------:R-:W-:Y:S01]  /*ef10*/  @P6 LEA R6, P4, R214, R6, 0x1 ;  /* 0x00000006d6066211 */ /* 0x000fe200078808ff */
[----:B------:R3:W-:Y:S01]  /*ef20*/  @!P2 ST.E.128 desc[UR40][R14.64], RZ ;  /* 0x000000ff0e00a985 */ /* 0x0007e2000c101d28 */
[----:B------:R-:W-:-:S02]  /*ef30*/  @!P1 LEA.HI.X R5, R203, R7, R229, 0x1, P5 ;  /* 0x00000007cb059211 */ /* 0x000fc400028f0ce5 */
[-C--:B------:R-:W-:Y:S02]  /*ef40*/  @P0 LEA.HI.X R21, R215, R7.reuse, R228, 0x1, P3 ;  /* 0x00000007d7150211 */ /* 0x080fe400018f0ce4 */
[----:B------:R-:W-:Y:S01]  /*ef50*/  @P6 LEA.HI.X R7, R214, R7, R227, 0x1, P4 ;  /* 0x00000007d6076211 */ /* 0x000fe200020f0ce3 */
[----:B------:R3:W-:Y:S04]  /*ef60*/  @!P1 ST.E.128 desc[UR40][R4.64], RZ ;  /* 0x000000ff04009985 */ /* 0x0007e8000c101d28 */
[----:B------:R3:W-:Y:S04]  /*ef70*/  @P0 ST.E.128 desc[UR40][R20.64], RZ ;  /* 0x000000ff14000985 */ /* 0x0007e8000c101d28 */
[----:B------:R3:W-:Y:S02]  /*ef80*/  @P6 ST.E.128 desc[UR40][R6.64], RZ ;  /* 0x000000ff06006985 */ /* 0x0007e4000c101d28 */
.L_x_3963:
[----:B------:R-:W-:Y:S05]  /*ef90*/  BSYNC B0 ;  /* 0x0000000000007941 */ /* 0x000fea0003800000 */
.L_x_3957:
[----:B------:R-:W-:Y:S02]  /*efa0*/  ULDC UR4, c[0x0][0xc3c] ;  /* 0x00030f0000047ab9 */ /* 0x000fe40000000800 */
[----:B------:R-:W-:-:S13]  /*efb0*/  ISETP.GE.AND P0, PT, R27, UR4, PT ;  /* 0x000000041b007c0c */ /* 0x000fda000bf06270 */
[----:B------:R-:W-:Y:S05]  /*efc0*/  @!P0 BRA `(.L_x_3969) ;  /* 0xffffff2000988947 */ /* 0x000fea000383ffff */
[----:B------:R-:W-:Y:S05]  /*efd0*/  BRA `(.L_x_3850) ;  /* 0x00000088007c7947 */ /* 0x000fea0003800000 */
.L_x_3848:
[----:B------:R-:W-:-:S08]  /*efe0*/  NOP ;  /* 0x0000000000007918 */ /* 0x000fd00000000000 */
[----:B------:R-:W0:-:S00]  /*eff0*/  USETMAXREG.DEALLOC.CTAPOOL 0x18 ;  /* 0x00000018000079c8 */ /* 0x000e0000080e0500 */
        /* <DEDUP_REMOVED lines=16> */
.L_x_3970:
        /* <DEDUP_REMOVED lines=42> */
.L_x_3976:
        /* <DEDUP_REMOVED lines=12> */
.L_x_3975:
[----:B------:R-:W-:Y:S05]  /*f460*/  BSYNC B0 ;  /* 0x0000000000007941 */ /* 0x000fea0003800000 */
.L_x_3974:
        /* <DEDUP_REMOVED lines=22> */
.L_x_3972:
        /* <DEDUP_REMOVED lines=16> */
.L_x_3977:
        /* <DEDUP_REMOVED lines=25> */
.L_x_3973:
[----:B------:R-:W-:Y:S02]  /*f860*/  IMAD.MOV.U32 R17, RZ, RZ, RZ ;  /* 0x000000ffff117224 */ /* 0x000fe400078e00ff */
[----:B------:R-:W-:Y:S02]  /*f870*/  IMAD.U32 R16, RZ, RZ, UR6 ;  /* 0x00000006ff107e24 */ /* 0x000fe4000f8e00ff */
[----:B------:R-:W-:-:S07]  /*f880*/  IMAD.MOV.U32 R18, RZ, RZ, RZ ;  /* 0x000000ffff127224 */ /* 0x000fce00078e00ff */
.L_x_3978:
[----:B------:R-:W-:-:S13]  /*f890*/  ISETP.NE.AND P0, PT, R5, RZ, PT ;  /* 0x000000ff0500720c */ /* 0x000fda0003f05270 */
[----:B------:R-:W0:Y:S01]  /*f8a0*/  @!P0 S2R R3, SR_CgaCtaId ;  /* 0x0000000000038919 */ /* 0x000e220000008800 */
[----:B------:R-:W-:-:S04]  /*f8b0*/  @!P0 MOV R0, 0x400 ;  /* 0x0000040000008802 */ /* 0x000fc80000000f00 */
[----:B0-----:R-:W-:-:S05]  /*f8c0*/  @!P0 LEA R0, R3, R0, 0x18 ;  /* 0x0000000003008211 */ /* 0x001fca00078ec0ff */
[----:B------:R2:W-:Y:S01]  /*f8d0*/  @!P0 STS.128 [R0+0x28cd0], R16 ;  /* 0x028cd01000008388 */ /* 0x0005e20000000c00 */
[----:B------:R-:W-:Y:S06]  /*f8e0*/  BAR.ARV 0x5, 0x180 ;  /* 0x0146000000007b1d */ /* 0x000fec0000002000 */
.L_x_3971:
[----:B--2---:R-:W-:Y:S01]  /*f8f0*/  IMAD.MOV.U32 R0, RZ, RZ, 0x1 ;  /* 0x00000001ff007424 */ /* 0x004fe200078e00ff */
[----:B------:R2:W-:Y:S01]  /*f900*/  STL [R1+0x38], RZ ;  /* 0x000038ff01007387 */ /* 0x0005e20000100800 */
[----:B------:R-:W-:Y:S02]  /*f910*/  ULDC UR4, c[0x0][0xc3c] ;  /* 0x00030f0000047ab9 */ /* 0x000fe40000000800 */
[----:B-1----:R-:W-:Y:S01]  /*f920*/  ISETP.GE.AND P0, PT, R19, UR4, PT ;  /* 0x0000000413007c0c */ /* 0x002fe2000bf06270 */
[----:B------:R2:W-:Y:S04]  /*f930*/  STL [R1+0x14], R0 ;  /* 0x0000140001007387 */ /* 0x0005e80000100800 */
[----:B------:R2:W-:Y:S08]  /*f940*/  STL [R1+0x8], RZ ;  /* 0x000008ff01007387 */ /* 0x0005f00000100800 */
[----:B--2---:R-:W-:Y:S05]  /*f950*/  @P0 BRA `(.L_x_3979) ;  /* 0x0000007c00340947 */ /* 0x004fea0003800000 */
[----:B------:R-:W1:Y:S01]  /*f960*/  S2R R5, SR_TID.X ;  /* 0x0000000000057919 */ /* 0x000e620000002100 */
[----:B------:R-:W2:Y:S01]  /*f970*/  S2UR UR5, SR_CgaCtaId ;  /* 0x00000000000579c3 */ /* 0x000ea20000008800 */
[----:B------:R-:W-:Y:S01]  /*f980*/  UMOV UR4, 0x400 ;  /* 0x0000040000047882 */ /* 0x000fe20000000000 */
[----:B------:R-:W-:Y:S01]  /*f990*/  BSSY B8, `(.L_x_3979) ;  /* 0x00007c9000087945 */ /* 0x000fe20003800000 */
[----:B------:R-:W-:Y:S01]  /*f9a0*/  ULDC.64 UR38, c[0x0][0x198] ;  /* 0x0000660000267ab9 */ /* 0x000fe20000000a00 */
[----:B------:R-:W-:Y:S01]  /*f9b0*/  ULDC UR36, c[0x0][0xc] ;  /* 0x0000030000247ab9 */ /* 0x000fe20000000800 */
[----:B--2---:R-:W-:Y:S01]  /*f9c0*/  ULEA UR4, UR5, UR4, 0x18 ;  /* 0x0000000405047291 */ /* 0x004fe2000f8ec03f */
[C---:B-1----:R-:W-:Y:S01]  /*f9d0*/  IMAD.SHL.U32 R0, R5.reuse, 0x8, RZ ;  /* 0x0000000805007824 */ /* 0x042fe200078e00ff */
[----:B------:R-:W-:-:S04]  /*f9e0*/  LOP3.LUT R4, R5, 0x7f, RZ, 0xc0, !PT ;  /* 0x0000007f05047812 */ /* 0x000fc800078ec0ff */
[----:B0-----:R-:W-:-:S04]  /*f9f0*/  LOP3.LUT R2, R0, 0x1f8, RZ, 0xc0, !PT ;  /* 0x000001f800027812 */ /* 0x001fc800078ec0ff */
        /* <DEDUP_REMOVED lines=13> */
[----:B------:R0:W-:Y:S04]  /*fad0*/  STL [R1+0xc], RZ ;  /* 0x00000cff01007387 */ /* 0x0001e80000100800 */
[----:B------:R0:W-:Y:S04]  /*fae0*/  STL [R1+0x18], R0 ;  /* 0x0000180001007387 */ /* 0x0001e80000100800 */
[----:B------:R0:W-:Y:S02]  /*faf0*/  STL [R1+0x38], RZ ;  /* 0x000038ff01007387 */ /* 0x0001e40000100800 */
.L_x_4143:
[----:B01----:R-:W0:Y:S02]  /*fb00*/  LDC.64 R2, c[0x0][0xc88] ;  /* 0x00032200ff027b82 */ /* 0x003e240000000a00 */
[----:B0-----:R-:W-:-:S05]  /*fb10*/  IMAD.WIDE R2, R19, 0x4, R2 ;  /* 0x0000000413027825 */ /* 0x001fca00078e0202 */
[----:B--2---:R-:W2:Y:S01]  /*fb20*/  LDG.E R13, desc[UR40][R2.64] ;  /* 0x00000028020d7981 */ /* 0x004ea2000c1e1900 */
[----:B------:R-:W-:Y:S05]  /*fb30*/  YIELD ;  /* 0x0000000000007946 */ /* 0x000fea0003800000 */
[----:B------:R-:W-:Y:S01]  /*fb40*/  ULDC.64 UR4, c[0x0][0xa28] ;  /* 0x00028a0000047ab9 */ /* 0x000fe20000000a00 */
[----:B------:R-:W-:Y:S01]  /*fb50*/  IMAD.MOV.U32 R0, RZ, RZ, RZ ;  /* 0x000000ffff007224 */ /* 0x000fe200078e00ff */
[----:B------:R-:W-:Y:S01]  /*fb60*/  ISETP.NE.U32.AND P0, PT, RZ, UR4, PT ;  /* 0x00000004ff007c0c */ /* 0x000fe2000bf05070 */
[----:B------:R-:W-:Y:S01]  /*fb70*/  ULDC.64 UR10, c[0x0][0xa18] ;  /* 0x00028600000a7ab9 */ /* 0x000fe20000000a00 */
        /* <DEDUP_REMOVED lines=9> */
[----:B------:R0:W-:Y:S01]  /*fc10*/  STL [R1+0x48], R4 ;  /* 0x0000480401007387 */ /* 0x0001e20000100800 */
[----:B------:R-:W-:Y:S02]  /*fc20*/  ISETP.NE.U32.AND P2, PT, RZ, UR4, PT ;  /* 0x00000004ff007c0c */ /* 0x000fe4000bf45070 */
[----:B------:R-:W-:Y:S01]  /*fc30*/  SHF.L.U64.HI R14, R13, 0x2, R4 ;  /* 0x000000020d0e7819 */ /* 0x000fe20000010204 */
[----:B-----5:R1:W5:Y:S01]  /*fc40*/  @P0 LDG.E R0, desc[UR40][R2.64] ;  /* 0x0000002802000981 */ /* 0x020362000c1e1900 */
[----:B------:R-:W-:Y:S01]  /*fc50*/  ISETP.NE.AND.EX P2, PT, RZ, UR5, PT, P2 ;  /* 0x00000005ff007c0c */ /* 0x000fe2000bf45320 */
[----:B------:R-:W-:Y:S01]  /*fc60*/  IMAD.MOV.U32 R12, RZ, RZ, RZ ;  /* 0x000000ffff0c7224 */ /* 0x000fe200078e00ff */
[----:B------:R-:W-:Y:S01]  /*fc70*/  ISETP.NE.U32.AND P3, PT, RZ, UR10, PT ;  /* 0x0000000aff007c0c */ /* 0x000fe2000bf65070 */
[----:B------:R-:W-:Y:S01]  /*fc80*/  STL [R1], R15 ;  /* 0x0000000f01007387 */ /* 0x000fe20000100800 */
[----:B------:R-:W-:-:S02]  /*fc90*/  ISETP.NE.U32.AND P0, PT, RZ, UR6, PT ;  /* 0x00000006ff007c0c */ /* 0x000fc4000bf05070 */
[C---:B0-----:R-:W-:Y:S01]  /*fca0*/  IADD3 R4, P4, R15.reuse, UR4, RZ ;  /* 0x000000040f047c10 */ /* 0x041fe2000ff9e0ff */
[----:B------:R-:W-:Y:S01]  /*fcb0*/  STL [R1+0x20], R14 ;  /* 0x0000200e01007387 */ /* 0x000fe20000100800 */
[----:B------:R-:W-:Y:S02]  /*fcc0*/  ISETP.NE.AND.EX P3, PT, RZ, UR11, PT, P3 ;  /* 0x0000000bff007c0c */ /* 0x000fe4000bf65330 */
[----:B-1----:R-:W-:Y:S02]  /*fcd0*/  CS2R R2, SRZ ;  /* 0x0000000000027805 */ /* 0x002fe4000001ff00 */
[C---:B------:R-:W-:Y:S02]  /*fce0*/  IADD3.X R5, R14.reuse, UR5, RZ, P4, !PT ;  /* 0x000000050e057c10 */ /* 0x040fe4000a7fe4ff */
[----:B------:R-:W-:Y:S02]  /*fcf0*/  IADD3 R6, P4, R15, UR8, RZ ;  /* 0x000000080f067c10 */ /* 0x000fe4000ff9e0ff */
[----:B------:R-:W-:Y:S01]  /*fd00*/  ISETP.NE.U32.AND P1, PT, RZ, UR8, PT ;  /* 0x00000008ff007c0c */ /* 0x000fe2000bf25070 */
[----:B------:R-:W2:Y:S01]  /*fd10*/  @P2 LDG.E R2, desc[UR40][R4.64] ;  /* 0x0000002804022981 */ /* 0x000ea2000c1e1900 */
[----:B------:R-:W-:Y:S01]  /*fd20*/  IADD3.X R7, R14, UR9, RZ, P4, !PT ;  /* 0x000000090e077c10 */ /* 0x000fe2000a7fe4ff */
[----:B------:R-:W-:Y:S01]  /*fd30*/  ULDC UR4, c[0x0][0x288] ;  /* 0x0000a20000047ab9 */ /* 0x000fe20000000800 */
[----:B------:R-:W-:-:S02]  /*fd40*/  ISETP.NE.AND.EX P0, PT, RZ, UR7, PT, P0 ;  /* 0x00000007ff007c0c */ /* 0x000fc4000bf05300 */
[----:B------:R-:W-:Y:S02]  /*fd50*/  ISETP.NE.AND.EX P1, PT, RZ, UR9, PT, P1 ;  /* 0x00000009ff007c0c */ /* 0x000fe4000bf25310 */
[C---:B------:R-:W-:Y:S02]  /*fd60*/  @P3 IADD3 R10, P4, R15.reuse, UR10, RZ ;  /* 0x0000000a0f0a3c10 */ /* 0x040fe4000ff9e0ff */
[----:B------:R-:W-:Y:S02]  /*fd70*/  IADD3 R8, P5, R15, UR6, RZ ;  /* 0x000000060f087c10 */ /* 0x000fe4000ffbe0ff */
[C---:B------:R-:W-:Y:S02]  /*fd80*/  @P3 IADD3.X R11, R14.reuse, UR11, RZ, P4, !PT ;  /* 0x0000000b0e0b3c10 */ /* 0x040fe4000a7fe4ff */
[----:B------:R-:W-:-:S05]  /*fd90*/  IADD3.X R9, R14, UR7, RZ, P5, !PT ;  /* 0x000000070e097c10 */ /* 0x000fca000affe4ff */
[----:B------:R-:W5:Y:S04]  /*fda0*/  @P0 LDG.E R12, desc[UR40][R8.64] ;  /* 0x00000028080c0981 */ /* 0x000f68000c1e1900 */
        /* <DEDUP_REMOVED lines=11> */
[----:B------:R-:W-:-:S03]  /*fe60*/  ULDC UR5, c[0x0][0x348] ;  /* 0x0000d20000057ab9 */ /* 0x000fc60000000800 */
[----:B0-----:R-:W-:Y:S01]  /*fe70*/  IMAD.U32 R10, RZ, RZ, UR4 ;  /* 0x00000004ff0a7e24 */ /* 0x001fe2000f8e00ff */
[----:B--2---:R0:W-:Y:S02]  /*fe80*/  STL [R1+0x50], R2 ;  /* 0x0000500201007387 */ /* 0x0041e40000100800 */
[----:B0-----:R-:W-:Y:S01]  /*fe90*/  IMAD.U32 R2, RZ, RZ, UR5 ;  /* 0x00000005ff027e24 */ /* 0x001fe2000f8e00ff */
[----:B------:R-:W-:Y:S06]  /*fea0*/  @P3 BRA `(.L_x_3980) ;  /* 0x0000000000143947 */ /* 0x000fec0003800000 */
[----:B------:R-:W-:Y:S05]  /*feb0*/  @!P2 BRA `(.L_x_3980) ;  /* 0x000000000010a947 */ /* 0x000fea0003800000 */
[----:B------:R-:W2:Y:S04]  /*fec0*/  LDG.E R11, desc[UR40][R4.64] ;  /* 0x00000028040b7981 */ /* 0x000ea8000c1e1900 */
[----:B------:R-:W2:Y:S02]  /*fed0*/  LDG.E R4, desc[UR40][R4.64+0x4] ;  /* 0x0000042804047981 */ /* 0x000ea4000c1e1900 */
[----:B--2---:R-:W-:-:S05]  /*fee0*/  IMAD.IADD R4, R4, 0x1, -R11 ;  /* 0x0000000104047824 */ /* 0x004fca00078e0a0b */
[----:B------:R0:W-:Y:S02]  /*fef0*/  STL [R1+0x50], R4 ;  /* 0x0000500401007387 */ /* 0x0001e40000100800 */
.L_x_3980:
[----:B0----5:R-:W-:Y:S01]  /*ff00*/  IMAD.IADD R4, R12, 0x1, R0 ;  /* 0x000000010c047824 */ /* 0x021fe200078e0200 */
[----:B------:R-:W-:Y:S01]  /*ff10*/  ULDC.64 UR4, c[0x0][0xa20] ;  /* 0x0002880000047ab9 */ /* 0x000fe20000000a00 */
[----:B------:R0:W-:Y:S01]  /*ff20*/  STL [R1+0x10], R13 ;  /* 0x0000100d01007387 */ /* 0x0001e20000100800 */
[----:B------:R-:W-:-:S03]  /*ff30*/  ISETP.NE.U32.AND P2, PT, RZ, UR4, PT ;  /* 0x00000004ff007c0c */ /* 0x000fc6000bf45070 */
[----:B------:R0:W-:Y:S01]  /*ff40*/  STL [R1+0x24], R4 ;  /* 0x0000240401007387 */ /* 0x0001e20000100800 */
[----:B------:R-:W-:-:S13]  /*ff50*/  ISETP.NE.AND.EX P2, PT, RZ, UR5, PT, P2 ;  /* 0x00000005ff007c0c */ /* 0x000fda000bf45320 */
[----:B0-----:R-:W-:Y:S05]  /*ff60*/  @!P2 BRA `(.L_x_3981) ;  /* 0x000000000010a947 */ /* 0x001fea0003800000 */
[----:B------:R-:W-:-:S04]  /*ff70*/  IADD3 R10, P0, R15, UR4, RZ ;  /* 0x000000040f0a7c10 */ /* 0x000fc8000ff1e0ff */
[----:B------:R-:W-:-:S05]  /*ff80*/  IADD3.X R11, R14, UR5, RZ, P0, !PT ;  /* 0x000000050e0b7c10 */ /* 0x000fca00087fe4ff */
[----:B------:R0:W5:Y:S01]  /*ff90*/  LDG.E R10, desc[UR40][R10.64] ;  /* 0x000000280a0a7981 */ /* 0x000162000c1e1900 */
[----:B------:R-:W-:Y:S05]  /*ffa0*/  BRA `(.L_x_3982) ;  /* 0x0000000000107947 */ /* 0x000fea0003800000 */
.L_x_3981:
[----:B------:R-:W-:Y:S05]  /*ffb0*/  @!P0 BRA `(.L_x_3982) ;  /* 0x00000000000c8947 */ /* 0x000fea0003800000 */
[----:B------:R-:W2:Y:S04]  /*ffc0*/  LDG.E R10, desc[UR40][R8.64] ;  /* 0x00000028080a7981 */ /* 0x000ea8000c1e1900 */
[----:B------:R-:W2:Y:S02]  /*ffd0*/  LDG.E R8, desc[UR40][R8.64+0x4] ;  /* 0x0000042808087981 */ /* 0x000ea4000c1e1900 */
[----:B--2---:R-:W-:-:S07]  /*ffe0*/  IMAD.IADD R10, R8, 0x1, -R10 ;  /* 0x00000001080a7824 */ /* 0x004fce00078e0a0a */
.L_x_3982:
[----:B-----5:R-:W-:Y:S02]  /*fff0*/  IMAD.IADD R10, R10, 0x1, -R0 ;  /* 0x000000010a0a7824 */ /* 0x020fe400078e0a00 */
[----:B------:R-:W2:Y:S04]  /*10000*/  @P1 LDG.E R0, desc[UR40][R6.64] ;  /* 0x0000002806001981 */ /* 0x000ea8000c1e1900 */
[----:B------:R-:W2:Y:S01]  /*10010*/  @P1 LDG.E R6, desc[UR40][R6.64+0x4] ;  /* 0x0000042806061981 */ /* 0x000ea2000c1e1900 */
[----:B------:R-:W-:Y:S01]  /*10020*/  IMAD.MOV R5, RZ, RZ, -R10 ;  /* 0x000000ffff057224 */ /* 0x000fe200078e0a0a */
[----:B------:R-:W-:Y:S04]  /*10030*/  BSSY B0, `(.L_x_3983) ;  /* 0x00001c6000007945 */ /* 0x000fe80003800000 */
[----:B------:R-:W-:Y:S01]  /*10040*/  VIMNMX R5, RZ, R5, !PT ;  /* 0x00000005ff057248 */ /* 0x000fe20007fe0100 */
[----:B--2---:R-:W-:-:S04]  /*10050*/  @P1 IMAD.IADD R2, R6, 0x1, -R0 ;  /* 0x0000000106021824 */ /* 0x004fc800078e0a00 */
[----:B------:R-:W-:-:S04]  /*10060*/  IMAD.IADD R4, R10, 0x1, R2 ;  /* 0x000000010a047824 */ /* 0x000fc800078e0202 */
[----:B------:R-:W-:Y:S01]  /*10070*/  VIADD R0, R4, 0x3f ;  /* 0x0000003f04007836 */ /* 0x000fe20000000000 */
[----:B------:R1:W-:Y:S04]  /*10080*/  STL [R1+0x4c], R4 ;  /* 0x00004c0401007387 */ /* 0x0003e80000100800 */
[----:B-1----:R-:W-:-:S04]  /*10090*/  SHF.R.S32.HI R4, RZ, 0x1f, R0 ;  /* 0x0000001fff047819 */ /* 0x002fc80000011400 */
[----:B------:R-:W-:-:S04]  /*100a0*/  LEA.HI R0, R4, R0, RZ, 0x6 ;  /* 0x0000000004007211 */ /* 0x000fc800078f30ff */
[----:B------:R-:W-:Y:S02]  /*100b0*/  LOP3.LUT R4, R0, 0xffffffc0, RZ, 0xc0, !PT ;  /* 0xffffffc000047812 */ /* 0x000fe400078ec0ff */
[----:B------:R-:W-:Y:S02]  /*100c0*/  SHF.R.S32.HI R0, RZ, 0x6, R0 ;  /* 0x00000006ff007819 */ /* 0x000fe40000011400 */
[----:B------:R-:W-:-:S03]  /*100d0*/  VIADDMNMX R2, R4, -R10, R2, PT ;  /* 0x8000000a04027246 */ /* 0x000fc60003800102 */
[----:B------:R1:W-:Y:S01]  /*100e0*/  STL [R1+0x30], R0 ;  /* 0x0000300001007387 */ /* 0x0003e20000100800 */
[----:B------:R-:W-:-:S13]  /*100f0*/  ISETP.GT.AND P0, PT, R2, R5, PT ;  /* 0x000000050200720c */ /* 0x000fda0003f04270 */
[----:B------:R-:W-:Y:S01]  /*10100*/  @P0 VIADD R4, R2, 0x3f ;  /* 0x0000003f02040836 */ /* 0x000fe20000000000 */
[----:B------:R-:W-:-:S04]  /*10110*/  SHF.R.U32.HI R2, RZ, 0x6, R5 ;  /* 0x00000006ff027819 */ /* 0x000fc80000011605 */
[----:B------:R-:W-:Y:S01]  /*10120*/  @P0 SHF.R.S32.HI R5, RZ, 0x1f, R4 ;  /* 0x0000001fff050819 */ /* 0x000fe20000011404 */
[----:B------:R-:W-:-:S03]  /*10130*/  IMAD.MOV.U32 R8, RZ, RZ, R2 ;  /* 0x000000ffff087224 */ /* 0x000fc600078e0002 */
[----:B------:R-:W-:-:S04]  /*10140*/  @P0 LEA.HI R4, R5, R4, RZ, 0x6 ;  /* 0x0000000405040211 */ /* 0x000fc800078f30ff */
[----:B------:R-:W-:Y:S02]  /*10150*/  @P0 SHF.R.S32.HI R8, RZ, 0x6, R4 ;  /* 0x00000006ff080819 */ /* 0x000fe40000011404 */
[----:B------:R-:W-:Y:S02]  /*10160*/  PLOP3.LUT P0, PT, PT, PT, PT, 0x80, 0x0 ;  /* 0x000000000000781c */ /* 0x000fe40003f0f070 */
[----:B------:R-:W-:-:S13]  /*10170*/  ISETP.GT.AND P2, PT, R8, R2, PT ;  /* 0x000000020800720c */ /* 0x000fda0003f44270 */
[----:B-1----:R-:W-:Y:S05]  /*10180*/  @!P2 BRA `(.L_x_3984) ;  /* 0x0000001800c0a947 */ /* 0x002fea0003800000 */
[----:B------:R-:W-:Y:S01]  /*10190*/  UMOV UR4, 0xffffffff ;  /* 0xffffffff00047882 */ /* 0x000fe20000000000 */
[----:B------:R-:W-:Y:S02]  /*101a0*/  SEL R0, R13, RZ, !P1 ;  /* 0x000000ff0d007207 */ /* 0x000fe40004800000 */
[----:B------:R-:W-:Y:S05]  /*101b0*/  BRA.DIV UR4, `(.L_x_3985) ;  /* 0x0000007e04e47947 */ /* 0x000fea000b800000 */
[----:B------:R-:W1:Y:S02]  /*101c0*/  S2R R4, SR_TID.X ;  /* 0x0000000000047919 */ /* 0x000e640000002100 */
[----:B-1----:R-:W-:-:S04]  /*101d0*/  SHF.R.U32.HI R4, RZ, 0x5, R4 ;  /* 0x00000005ff047819 */ /* 0x002fc80000011604 */
[----:B------:R-:W-:-:S05]  /*101e0*/  LOP3.LUT R4, R4, 0x3, RZ, 0xc0, !PT ;  /* 0x0000000304047812 */ /* 0x000fca00078ec0ff */
[----:B------:R1:W2:Y:S02]  /*101f0*/  SHFL.IDX PT, R14, R4, RZ, 0x1f ;  /* 0x00001fff040e7589 */ /* 0x0002a400000e0000 */
.L_x_4175:
[----:B--2---:R-:W-:Y:S02]  /*10200*/  ISETP.NE.AND P0, PT, R14, RZ, PT ;  /* 0x000000ff0e00720c */ /* 0x004fe40003f05270 */
[----:B------:R-:W-:-:S11]  /*10210*/  PLOP3.LUT P6, PT, PT, PT, PT, 0x8, 0x0 ;  /* 0x000000000000781c */ /* 0x000fd60003fce170 */
[----:B------:R-:W-:Y:S05]  /*10220*/  @P0 BRA `(.L_x_3986) ;  /* 0x00000000000c0947 */ /* 0x000fea0003800000 */
[----:B------:R-:W-:-:S03]  /*10230*/  UMOV UR4, 0xffffffff ;  /* 0xffffffff00047882 */ /* 0x000fc60000000000 */
[----:B------:R-:W-:Y:S05]  /*10240*/  BRA.DIV UR4, `(.L_x_3987) ;  /* 0x0000007e04f47947 */ /* 0x000fea000b800000 */
[----:B------:R-:W-:-:S13]  /*10250*/  ELECT P6, URZ, PT ;  /* 0x00000000003f782f */ /* 0x000fda00038c0000 */
.L_x_3986:
        /* <DEDUP_REMOVED lines=10> */
.L_x_4178:
[----:B------:R-:W-:Y:S05]  /*10300*/  BSYNC B1 ;  /* 0x0000000000017941 */ /* 0x000fea0003800000 */
.L_x_3988:
[----:B------:R-:W-:Y:S04]  /*10310*/  BSSY B1, `(.L_x_3990) ;  /* 0x00000bf000017945 */ /* 0x000fe80003800000 */
[----:B------:R-:W-:Y:S05]  /*10320*/  @!P6 BRA `(.L_x_3991) ;  /* 0x0000000800f4e947 */ /* 0x000fea0003800000 */
[----:B-1----:R-:W2:Y:S04]  /*10330*/  LDL R5, [R1+0x4] ;  /* 0x0000040001057983 */ /* 0x002ea80000100800 */
[----:B------:R-:W3:Y:S01]  /*10340*/  LDL R7, [R1+0x18] ;  /* 0x0000180001077983 */ /* 0x000ee20000100800 */
[----:B------:R-:W1:Y:S01]  /*10350*/  S2R R6, SR_TID.X ;  /* 0x0000000000067919 */ /* 0x000e620000002100 */
[----:B--2---:R-:W-:Y:S02]  /*10360*/  IMAD.MOV.U32 R9, RZ, RZ, R5 ;  /* 0x000000ffff097224 */ /* 0x004fe400078e0005 */
[----:B------:R-:W2:Y:S01]  /*10370*/  LDL R5, [R1+0xc] ;  /* 0x00000c0001057983 */ /* 0x000ea20000100800 */
[----:B-1----:R-:W-:Y:S01]  /*10380*/  LOP3.LUT R6, R6, 0x7f, RZ, 0xc0, !PT ;  /* 0x0000007f06067812 */ /* 0x002fe200078ec0ff */
[----:B------:R-:W-:Y:S03]  /*10390*/  BSSY B2, `(.L_x_3992) ;  /* 0x0000006000027945 */ /* 0x000fe60003800000 */
[----:B------:R-:W-:Y:S01]  /*103a0*/  ISETP.NE.AND P1, PT, R6, RZ, PT ;  /* 0x000000ff0600720c */ /* 0x000fe20003f25270 */
[----:B--2---:R-:W-:Y:S01]  /*103b0*/  IMAD R5, R5, 0x8, R9 ;  /* 0x0000000805057824 */ /* 0x004fe200078e0209 */
[----:B---3--:R-:W-:-:S04]  /*103c0*/  SHF.L.U32 R9, R7, 0x1f, RZ ;  /* 0x0000001f07097819 */ /* 0x008fc800000006ff */
[----:B------:R-:W1:Y:S02]  /*103d0*/  SYNCS.PHASECHK.TRANS64.TRYWAIT P0, [R5+URZ+0x28ca0], R9 ;  /* 0x028ca009050075a7 */ /* 0x000e64000800017f */
[----:B-1----:R-:W-:Y:S05]  /*103e0*/  @!P0 BRA `(.L_x_3993) ;  /* 0x0000007c00c48947 */ /* 0x002fea0003800000 */
.L_x_4179:
[----:B------:R-:W-:Y:S05]  /*103f0*/  BSYNC B2 ;  /* 0x0000000000027941 */ /* 0x000fea0003800000 */
.L_x_3992:
        /* <DEDUP_REMOVED lines=9> */
.L_x_3995:
[----:B------:R-:W-:Y:S05]  /*10490*/  BSYNC B2 ;  /* 0x0000000000027941 */ /* 0x000fea0003800000 */
.L_x_3994:
[----:B------:R-:W2:Y:S04]  /*104a0*/  LDL R7, [R1+0x4] ;  /* 0x0000040001077983 */ /* 0x000ea80000100800 */
[----:B------:R-:W2:Y:S01]  /*104b0*/  LDL R6, [R1+0xc] ;  /* 0x00000c0001067983 */ /* 0x000ea20000100800 */
        /* <DEDUP_REMOVED lines=12> */
.L_x_3996:
        /* <DEDUP_REMOVED lines=13> */
.L_x_4180:
[----:B------:R-:W-:Y:S05]  /*10650*/  BSYNC B2 ;  /* 0x0000000000027941 */ /* 0x000fea0003800000 */
.L_x_3997:
[----:B------:R-:W-:Y:S01]  /*10660*/  BSSY B2, `(.L_x_3999) ;  /* 0x000000b000027945 */ /* 0x000fe20003800000 */
[----:B------:R-:W-:Y:S02]  /*10670*/  IMAD.MOV.U32 R10, RZ, RZ, 0x0 ;  /* 0x00000000ff0a7424 */ /* 0x000fe400078e00ff */
[----:B0-----:R-:W-:Y:S01]  /*10680*/  IMAD.MOV.U32 R11, RZ, RZ, 0x12f00000 ;  /* 0x12f00000ff0b7424 */ /* 0x001fe200078e00ff */
        /* <DEDUP_REMOVED lines=8> */
.L_x_4000:
[----:B------:R-:W-:Y:S05]  /*10710*/  BSYNC B2 ;  /* 0x0000000000027941 */ /* 0x000fea0003800000 */
.L_x_3999:
[----:B------:R-:W3:Y:S04]  /*10720*/  LDL R7, [R1+0x4] ;  /* 0x0000040001077983 */ /* 0x000ee80000100800 */
[----:B------:R-:W3:Y:S01]  /*10730*/  LDL R6, [R1+0xc] ;  /* 0x00000c0001067983 */ /* 0x000ee20000100800 */
        /* <DEDUP_REMOVED lines=9> */
.L_x_4001:
        /* <DEDUP_REMOVED lines=15> */
.L_x_4002:
        /* <DEDUP_REMOVED lines=15> */
.L_x_4003:
        /* <DEDUP_REMOVED lines=15> */
.L_x_4004:
        /* <DEDUP_REMOVED lines=15> */
.L_x_4005:
        /* <DEDUP_REMOVED lines=15> */
.L_x_4006:
        /* <DEDUP_REMOVED lines=15> */
.L_x_4007:
        /* <DEDUP_REMOVED lines=15> */
.L_x_4008:
        /* <DEDUP_REMOVED lines=10> */
.L_x_3991:
[----:B------:R-:W-:Y:S05]  /*10f00*/  BSYNC B1 ;  /* 0x0000000000017941 */ /* 0x000fea0003800000 */
.L_x_3990:
[----:B------:R-:W2:Y:S04]  /*10f10*/  LDL.LU R9, [R1+0xc] ;  /* 0x00000c0001097983 */ /* 0x000ea80000300800 */
[----:B------:R-:W3:Y:S01]  /*10f20*/  LDL.LU R7, [R1+0x18] ;  /* 0x0000180001077983 */ /* 0x000ee20000300800 */
[----:B-1----:R-:W-:Y:S01]  /*10f30*/  VIADD R4, R8, 0xfffffffe ;  /* 0xfffffffe08047836 */ /* 0x002fe20000000000 */
[----:B------:R-:W-:-:S04]  /*10f40*/  PLOP3.LUT P0, PT, PT, PT, PT, 0x8, 0x0 ;  /* 0x000000000000781c */ /* 0x000fc80003f0e170 */
[----:B------:R-:W-:Y:S01]  /*10f50*/  ISETP.GE.AND P2, PT, R4, R2, PT ;  /* 0x000000020400720c */ /* 0x000fe20003f46270 */
[----:B--2---:R-:W-:-:S05]  /*10f60*/  VIADD R5, R9, 0x1 ;  /* 0x0000000109057836 */ /* 0x004fca0000000000 */
[----:B------:R-:W-:-:S04]  /*10f70*/  ISETP.NE.AND P1, PT, R5, 0x2, PT ;  /* 0x000000020500780c */ /* 0x000fc80003f25270 */
[----:B------:R-:W-:Y:S02]  /*10f80*/  SEL R6, RZ, 0x1, P1 ;  /* 0x00000001ff067807 */ /* 0x000fe40000800000 */
[----:B------:R-:W-:Y:S02]  /*10f90*/  SEL R5, R5, RZ, P1 ;  /* 0x000000ff05057207 */ /* 0x000fe40000800000 */
[----:B---3--:R-:W-:-:S03]  /*10fa0*/  LOP3.LUT R7, R7, R6, RZ, 0x3c, !PT ;  /* 0x0000000607077212 */ /* 0x008fc600078e3cff */
[----:B------:R1:W-:Y:S04]  /*10fb0*/  STL [R1+0xc], R5 ;  /* 0x00000c0501007387 */ /* 0x0003e80000100800 */
[----:B------:R1:W-:Y:S01]  /*10fc0*/  STL [R1+0x18], R7 ;  /* 0x0000180701007387 */ /* 0x0003e20000100800 */
[----:B------:R-:W-:Y:S05]  /*10fd0*/  @!P2 BRA `(.L_x_3984) ;  /* 0x0000000c002ca947 */ /* 0x000fea0003800000 */
.L_x_4028:
[----:B------:R-:W-:Y:S05]  /*10fe0*/  YIELD ;  /* 0x0000000000007946 */ /* 0x000fea0003800000 */
[----:B------:R-:W-:Y:S04]  /*10ff0*/  BSSY B1, `(.L_x_4009) ;  /* 0x00000bd000017945 */ /* 0x000fe80003800000 */
[----:B--2---:R-:W-:Y:S05]  /*11000*/  @!P6 BRA `(.L_x_4010) ;  /* 0x0000000800ece947 */ /* 0x004fea0003800000 */
[----:B------:R-:W2:Y:S04]  /*11010*/  LDL R8, [R1+0x4] ;  /* 0x0000040001087983 */ /* 0x000ea80000100800 */
[----:B-1----:R-:W2:Y:S04]  /*11020*/  LDL R5, [R1+0xc] ;  /* 0x00000c0001057983 */ /* 0x002ea80000100800 */
[----:B------:R-:W3:Y:S01]  /*11030*/  LDL R6, [R1+0x18] ;  /* 0x0000180001067983 */ /* 0x000ee20000100800 */
[----:B------:R-:W1:Y:S01]  /*11040*/  S2R R7, SR_TID.X ;  /* 0x0000000000077919 */ /* 0x000e620000002100 */
[----:B------:R-:W-:Y:S01]  /*11050*/  BSSY B2, `(.L_x_4011) ;  /* 0x0000007000027945 */ /* 0x000fe20003800000 */
[----:B-1----:R-:W-:-:S04]  /*11060*/  LOP3.LUT R7, R7, 0x7f, RZ, 0xc0, !PT ;  /* 0x0000007f07077812 */ /* 0x002fc800078ec0ff */
[----:B------:R-:W-:Y:S01]  /*11070*/  ISETP.NE.AND P2, PT, R7, RZ, PT ;  /* 0x000000ff0700720c */ /* 0x000fe20003f45270 */
[----:B--2---:R-:W-:Y:S01]  /*11080*/  IMAD R5, R5, 0x8, R8 ;  /* 0x0000000805057824 */ /* 0x004fe200078e0208 */
[----:B---3--:R-:W-:-:S04]  /*11090*/  SHF.L.U32 R6, R6, 0x1f, RZ ;  /* 0x0000001f06067819 */ /* 0x008fc800000006ff */
[----:B------:R-:W1:Y:S02]  /*110a0*/  SYNCS.PHASECHK.TRANS64.TRYWAIT P1, [R5+URZ+0x28ca0], R6 ;  /* 0x028ca006050075a7 */ /* 0x000e64000802017f */
[----:B-1----:R-:W-:Y:S05]  /*110b0*/  @!P1 BRA `(.L_x_4012) ;  /* 0x0000007000b89947 */ /* 0x002fea0003800000 */
.L_x_4181:
[----:B------:R-:W-:Y:S05]  /*110c0*/  BSYNC B2 ;  /* 0x0000000000027941 */ /* 0x000fea0003800000 */
.L_x_4011:
        /* <DEDUP_REMOVED lines=9> */
.L_x_4014:
[----:B------:R-:W-:Y:S05]  /*11160*/  BSYNC B2 ;  /* 0x0000000000027941 */ /* 0x000fea0003800000 */
.L_x_4013:
[----:B------:R-:W2:Y:S04]  /*11170*/  LDL R8, [R1+0x4] ;  /* 0x0000040001087983 */ /* 0x000ea80000100800 */
[----:B------:R-:W2:Y:S01]  /*11180*/  LDL R7, [R1+0xc] ;  /* 0x00000c0001077983 */ /* 0x000ea20000100800 */
        /* <DEDUP_REMOVED lines=9> */
[----:B------:R-:W-:Y:S02]  /*11220*/  IMAD R8, R4, 0x40, R3 ;  /* 0x0000004004087824 */ /* 0x000fe400078e0203 */
[----:B------:R-:W-:-:S08]  /*11230*/  VIADD R7, R7, 0x22400 ;  /* 0x0002240007077836 */ /* 0x000fd00000000000 */
.L_x_4015:
        /* <DEDUP_REMOVED lines=13> */
.L_x_4182:
[----:B------:R-:W-:Y:S05]  /*11310*/  BSYNC B2 ;  /* 0x0000000000027941 */ /* 0x000fea0003800000 */
.L_x_4016:
[----:B------:R-:W-:Y:S01]  /*11320*/  BSSY B2, `(.L_x_4018) ;  /* 0x000000b000027945 */ /* 0x000fe20003800000 */
[----:B------:R-:W-:Y:S02]  /*11330*/  IMAD.MOV.U32 R10, RZ, RZ, 0x0 ;  /* 0x00000000ff0a7424 */ /* 0x000fe400078e00ff */
[----:B0-----:R-:W-:Y:S01]  /*11340*/  IMAD.MOV.U32 R11, RZ, RZ, 0x12f00000 ;  /* 0x12f00000ff0b7424 */ /* 0x001fe200078e00ff */
[----:B------:R-:W-:Y:S06]  /*11350*/  @P2 BRA `(.L_x_4019) ;  /* 0x00000000001c2947 */ /* 0x000fec0003800000 */
[----:B------:R-:W0:Y:S01]  /*11360*/  S2R R7, SR_TID.X ;  /* 0x0000000000077919 */ /* 0x000e220000002100 */
[----:B-12---:R-:W-:-:S04]  /*11370*/  IMAD.MOV.U32 R6, RZ, RZ, 0x10000 ;  /* 0x00010000ff067424 */ /* 0x006fc800078e00ff */
[----:B------:R3:W-:Y:S01]  /*11380*/  SYNCS.ARRIVE.TRANS64 RZ, [R5+URZ+0x28cb0], R6 ;  /* 0x028cb00605ff79a7 */ /* 0x0007e2000800003f */
[----:B0-----:R-:W-:-:S04]  /*11390*/  LOP3.LUT R7, R7, 0x1f, RZ, 0xc0, !PT ;  /* 0x0000001f07077812 */ /* 0x001fc800078ec0ff */
[----:B------:R-:W-:-:S13]  /*113a0*/  ISETP.NE.AND P1, PT, R7, RZ, PT ;  /* 0x000000ff0700720c */ /* 0x000fda0003f25270 */
[----:B---3--:R-:W-:Y:S05]  /*113b0*/  @!P1 BRA `(.L_x_4019) ;  /* 0x0000000000049947 */ /* 0x008fea0003800000 */
[----:B------:R-:W-:Y:S01]  /*113c0*/  BPT.TRAP 0x1 ;  /* 0x000000040000795c */ /* 0x000fe20000300000 */
.L_x_4019:
[----:B------:R-:W-:Y:S05]  /*113d0*/  BSYNC B2 ;  /* 0x0000000000027941 */ /* 0x000fea0003800000 */
.L_x_4018:
[----:B------:R-:W3:Y:S04]  /*113e0*/  LDL R7, [R1+0x4] ;  /* 0x0000040001077983 */ /* 0x000ee80000100800 */
[----:B-12---:R-:W3:Y:S01]  /*113f0*/  LDL R6, [R1+0xc] ;  /* 0x00000c0001067983 */ /* 0x006ee20000100800 */
[----:B------:R-:W-:Y:S01]  /*11400*/  R2UR UR10, R12 ;  /* 0x000000000c0a72ca */ /* 0x000fe200000e0000 */
[----:B------:R-:W-:Y:S01]  /*11410*/  UIADD3 UR4, UP0, UR38, 0x670, URZ ;  /* 0x0000067026047890 */ /* 0x000fe2000ff1e03f */
[----:B------:R-:W-:Y:S01]  /*11420*/  R2UR UR6, R10 ;  /* 0x000000000a0672ca */ /* 0x000fe200000e0000 */
[----:B------:R-:W-:Y:S01]  /*11430*/  VIADD R5, R5, 0x28cb0 ;  /* 0x00028cb005057836 */ /* 0x000fe20000000000 */
[----:B------:R-:W-:Y:S01]  /*11440*/  R2UR UR7, R11 ;  /* 0x000000000b0772ca */ /* 0x000fe200000e0000 */
[----:B------:R-:W-:Y:S01]  /*11450*/  UIADD3.X UR5, URZ, UR39, URZ, UP0, !UPT ;  /* 0x000000273f057290 */ /* 0x000fe200087fe43f */
[----:B------:R-:W-:Y:S01]  /*11460*/  PLOP3.LUT P1, PT, PT, PT, PT, 0x80, 0x0 ;  /* 0x000000000000781c */ /* 0x000fe20003f2f070 */
[----:B---3--:R-:W-:-:S04]  /*11470*/  IMAD R6, R6, 0x10000, R7 ;  /* 0x0001000006067824 */ /* 0x008fc800078e0207 */
[----:B------:R-:W-:-:S08]  /*11480*/  VIADD R7, R6, 0x400 ;  /* 0x0000040006077836 */ /* 0x000fd00000000000 */
.L_x_4020:
        /* <DEDUP_REMOVED lines=15> */
.L_x_4021:
        /* <DEDUP_REMOVED lines=15> */
.L_x_4022:
        /* <DEDUP_REMOVED lines=15> */
.L_x_4023:
        /* <DEDUP_REMOVED lines=15> */
.L_x_4024:
        /* <DEDUP_REMOVED lines=15> */
.L_x_4025:
        /* <DEDUP_REMOVED lines=15> */
.L_x_4026:
        /* <DEDUP_REMOVED lines=15> */
.L_x_4027:
        /* <DEDUP_REMOVED lines=10> */
.L_x_4010:
[----:B------:R-:W-:Y:S05]  /*11bc0*/  BSYNC B1 ;  /* 0x0000000000017941 */ /* 0x000fea0003800000 */
.L_x_4009:
[----:B------:R-:W2:Y:S04]  /*11bd0*/  LDL.LU R9, [R1+0xc] ;  /* 0x00000c0001097983 */ /* 0x000ea80000300800 */
[----:B-1----:R-:W3:Y:S01]  /*11be0*/  LDL.LU R7, [R1+0x18] ;  /* 0x0000180001077983 */ /* 0x002ee20000300800 */
[C---:B------:R-:W-:Y:S01]  /*11bf0*/  ISETP.GT.AND P2, PT, R4.reuse, R2, PT ;  /* 0x000000020400720c */ /* 0x040fe20003f44270 */
[----:B------:R-:W-:Y:S02]  /*11c00*/  VIADD R4, R4, 0xffffffff ;  /* 0xffffffff04047836 */ /* 0x000fe40000000000 */
[----:B--2---:R-:W-:-:S05]  /*11c10*/  VIADD R5, R9, 0x1 ;  /* 0x0000000109057836 */ /* 0x004fca0000000000 */
[----:B------:R-:W-:-:S04]  /*11c20*/  ISETP.NE.AND P1, PT, R5, 0x2, PT ;  /* 0x000000020500780c */ /* 0x000fc80003f25270 */
[----:B------:R-:W-:Y:S02]  /*11c30*/  SEL R6, RZ, 0x1, P1 ;  /* 0x00000001ff067807 */ /* 0x000fe40000800000 */
[----:B------:R-:W-:Y:S02]  /*11c40*/  SEL R5, R5, RZ, P1 ;  /* 0x000000ff05057207 */ /* 0x000fe40000800000 */
[----:B---3--:R-:W-:-:S05]  /*11c50*/  LOP3.LUT R7, R7, R6, RZ, 0x3c, !PT ;  /* 0x0000000607077212 */ /* 0x008fca00078e3cff */
[----:B------:R2:W-:Y:S04]  /*11c60*/  STL [R1+0x18], R7 ;  /* 0x0000180701007387 */ /* 0x0005e80000100800 */
[----:B------:R2:W-:Y:S01]  /*11c70*/  STL [R1+0xc], R5 ;  /* 0x00000c0501007387 */ /* 0x0005e20000100800 */
[----:B------:R-:W-:Y:S05]  /*11c80*/  @P2 BRA `(.L_x_4028) ;  /* 0xfffffff000d42947 */ /* 0x000fea000383ffff */
.L_x_3984:
[----:B------:R-:W-:Y:S05]  /*11c90*/  BSYNC B0 ;  /* 0x0000000000007941 */ /* 0x000fea0003800000 */
.L_x_3983:
[----:B-12---:R-:W2:Y:S01]  /*11ca0*/  LDL R5, [R1+0x4c] ;  /* 0x00004c0001057983 */ /* 0x006ea20000100800 */
[----:B------:R-:W-:Y:S05]  /*11cb0*/  @!P0 WARPSYNC.ALL ;  /* 0x0000000000008948 */ /* 0x000fea0003800000 */
[----:B------:R-:W-:Y:S06]  /*11cc0*/  @!P0 BAR.SYNC.DEFER_BLOCKING 0xc, 0x180 ;  /* 0x0306000000008b1d */ /* 0x000fec0000010000 */
[----:B------:R-:W-:Y:S01]  /*11cd0*/  BSSY B7, `(.L_x_4029) ;  /* 0x00004f2000077945 */ /* 0x000fe20003800000 */
[----:B--2---:R-:W-:-:S13]  /*11ce0*/  ISETP.GT.AND P0, PT, R5, RZ, PT ;  /* 0x000000ff0500720c */ /* 0x004fda0003f04270 */
[----:B------:R-:W-:Y:S05]  /*11cf0*/  @P0 BRA `(.L_x_4030) ;  /* 0x0000000000440947 */ /* 0x000fea0003800000 */
        /* <DEDUP_REMOVED lines=17> */
.L_x_4030:
        /* <DEDUP_REMOVED lines=21> */
.L_x_4033:
[----:B------:R-:W-:Y:S05]  /*11f60*/  BSYNC B6 ;  /* 0x0000000000067941 */ /* 0x000fea0003800000 */
.L_x_4032:
        /* <DEDUP_REMOVED lines=21> */
.L_x_4036:
        /* <DEDUP_REMOVED lines=16> */
.L_x_4035:
[----:B------:R-:W-:Y:S05]  /*121c0*/  BSYNC B6 ;  /* 0x0000000000067941 */ /* 0x000fea0003800000 */
.L_x_4034:
        /* <DEDUP_REMOVED lines=26> */
.L_x_4185:
        /* <DEDUP_REMOVED lines=11> */
.L_x_4188:
        /* <DEDUP_REMOVED lines=25> */
.L_x_4040:
[----:B------:R-:W3:Y:S04]  /*125b0*/  LDL R7, [R1+0x4] ;  /* 0x0000040001077983 */ /* 0x000ee80000100800 */
[----:B-12---:R-:W3:Y:S04]  /*125c0*/  LDL R0, [R1+0x8] ;  /* 0x0000080001007983 */ /* 0x006ee80000100800 */
[----:B------:R-:W2:Y:S01]  /*125d0*/  LDL R2, [R1+0x14] ;  /* 0x0000140001027983 */ /* 0x000ea20000100800 */
[----:B---3--:R-:W-:Y:S01]  /*125e0*/  IMAD R0, R0, 0x8, R7 ;  /* 0x0000000800007824 */ /* 0x008fe200078e0207 */
[----:B--2---:R-:W-:-:S04]  /*125f0*/  SHF.L.U32 R2, R2, 0x1f, RZ ;  /* 0x0000001f02027819 */ /* 0x004fc800000006ff */
[----:B------:R-:W1:Y:S02]  /*12600*/  SYNCS.PHASECHK.TRANS64.TRYWAIT P0, [R0+URZ+0x28c40], R2 ;  /* 0x028c4002000075a7 */ /* 0x000e64000800017f */
[----:B-1----:R-:W-:Y:S05]  /*12610*/  @!P0 BRA `(.L_x_4041) ;  /* 0x0000005c00dc8947 */ /* 0x002fea0003800000 */
.L_x_4189:
        /* <DEDUP_REMOVED lines=11> */
.L_x_4042:
[----:B------:R-:W2:Y:S04]  /*126d0*/  LDL R6, [R1+0x4] ;  /* 0x0000040001067983 */ /* 0x000ea80000100800 */
[----:B------:R-:W2:Y:S04]  /*126e0*/  LDL R5, [R1+0x8] ;  /* 0x0000080001057983 */ /* 0x000ea80000100800 */
[----:B------:R-:W3:Y:S04]  /*126f0*/  LDL R7, [R1+0x58] ;  /* 0x0000580001077983 */ /* 0x000ee80000100800 */
[----:B------:R-:W4:Y:S04]  /*12700*/  LDL R4, [R1+0x24] ;  /* 0x0000240001047983 */ /* 0x000f280000100800 */
[----:B------:R-:W5:Y:S04]  /*12710*/  LDL R3, [R1] ;  /* 0x0000000001037983 */ /* 0x000f680000100800 */
[----:B-1----:R-:W5:Y:S01]  /*12720*/  LDL.LU R2, [R1+0x1c] ;  /* 0x00001c0001027983 */ /* 0x002f620000300800 */
[----:B------:R-:W-:-:S02]  /*12730*/  R2UR UR9, R0 ;  /* 0x00000000000972ca */ /* 0x000fc400000e0000 */
[----:B------:R-:W-:Y:S01]  /*12740*/  PLOP3.LUT P0, PT, PT, PT, PT, 0x80, 0x0 ;  /* 0x000000000000781c */ /* 0x000fe20003f0f070 */
[----:B------:R-:W-:Y:S01]  /*12750*/  UIADD3 UR6, UP0, UR38, 0x370, URZ ;  /* 0x0000037026067890 */ /* 0x000fe2000ff1e03f */
[----:B------:R-:W-:-:S03]  /*12760*/  R2UR UR12, R18 ;  /* 0x00000000120c72ca */ /* 0x000fc600000e0000 */
[----:B------:R-:W-:-:S06]  /*12770*/  UIADD3.X UR7, URZ, UR39, URZ, UP0, !UPT ;  /* 0x000000273f077290 */ /* 0x000fcc00087fe43f */
[----:B------:R-:W-:Y:S01]  /*12780*/  UIADD3 UR9, UR9, 0x28c30, URZ ;  /* 0x00028c3009097890 */ /* 0x000fe2000fffe03f */
[----:B------:R-:W-:Y:S01]  /*12790*/  UMOV UR5, 0x14f00000 ;  /* 0x14f0000000057882 */ /* 0x000fe20000000000 */
[----:B------:R-:W-:Y:S01]  /*127a0*/  UMOV UR10, URZ ;  /* 0x0000003f000a7c82 */ /* 0x000fe20008000000 */
[----:B--2---:R-:W-:Y:S01]  /*127b0*/  IMAD R0, R5, 0x2000, R6 ;  /* 0x0000200005007824 */ /* 0x004fe200078e0206 */
[----:B---3--:R-:W-:-:S04]  /*127c0*/  R2UR UR11, R7 ;  /* 0x00000000070b72ca */ /* 0x008fc800000e0000 */
[----:B------:R-:W-:Y:S02]  /*127d0*/  R2UR UR8, R0 ;  /* 0x00000000000872ca */ /* 0x000fe400000e0000 */
[----:B----4-:R-:W-:Y:S02]  /*127e0*/  R2UR UR4, R4 ;  /* 0x00000000040472ca */ /* 0x010fe400000e0000 */
[----:B-----5:R-:W-:Y:S02]  /*127f0*/  R2UR UR13, R3 ;  /* 0x00000000030d72ca */ /* 0x020fe400000e0000 */
[----:B------:R-:W-:-:S07]  /*12800*/  LOP3.LUT R2, R2, 0xfffffffe, RZ, 0xc0, !PT ;  /* 0xfffffffe02027812 */ /* 0x000fce00078ec0ff */
[----:B------:R-:W-:Y:S02]  /*12810*/  UIADD3 UR8, UR8, 0x22400, URZ ;  /* 0x0002240008087890 */ /* 0x000fe4000fffe03f */
[----:B------:R-:W-:Y:S01]  /*12820*/  ULEA UR11, UR11, UR4, 0x6 ;  /* 0x000000040b0b7291 */ /* 0x000fe2000f8e303f */
[----:B------:R-:W-:Y:S02]  /*12830*/  @P0 LOP3.LUT R2, R2, 0x1, RZ, 0xfc, !PT ;  /* 0x0000000102020812 */ /* 0x000fe400078efcff */
[----:B------:R-:W-:-:S03]  /*12840*/  UMOV UR4, 0x0 ;  /* 0x0000000000047882 */ /* 0x000fc60000000000 */
[----:B------:R2:W-:Y:S03]  /*12850*/  STL [R1+0x1c], R2 ;  /* 0x00001c0201007387 */ /* 0x0005e60000100800 */
[----:B------:R2:W-:Y:S01]  /*12860*/  UTMALDG.4D [UR8], [UR6], desc[UR4] ;  /* 0x00000408060075b4 */ /* 0x0005e20008019000 */
[----:B------:R-:W-:Y:S02]  /*12870*/  NOP ;  /* 0x0000000000007918 */ /* 0x000fe40000000000 */
.L_x_4038:
[----:B--2---:R-:W2:Y:S04]  /*12880*/  LDL R2, [R1+0x4] ;  /* 0x0000040001027983 */ /* 0x004ea80000100800 */
        /* <DEDUP_REMOVED lines=42> */
.L_x_4044:
[----:B------:R-:W-:Y:S05]  /*12b30*/  BSYNC B6 ;  /* 0x0000000000067941 */ /* 0x000fea0003800000 */
.L_x_4043:
        /* <DEDUP_REMOVED lines=91> */
.L_x_4198:
        /* <DEDUP_REMOVED lines=11> */
.L_x_4046:
        /* <DEDUP_REMOVED lines=19> */
.L_x_4199:
[----:B------:R-:W-:Y:S05]  /*132d0*/  BSYNC B0 ;  /* 0x0000000000007941 */ /* 0x000fea0003800000 */
.L_x_4047:
[----:B0-----:R-:W2:Y:S01]  /*132e0*/  LDL R2, [R1+0x1c] ;  /* 0x00001c0001027983 */ /* 0x001ea20000100800 */
[----:B------:R-:W-:Y:S01]  /*132f0*/  BSSY B0, `(.L_x_4049) ;  /* 0x00000a3000007945 */ /* 0x000fe20003800000 */
[----:B--2---:R-:W-:-:S13]  /*13300*/  LOP3.LUT P0, RZ, R2, 0x1, RZ, 0xc0, !PT ;  /* 0x0000000102ff7812 */ /* 0x004fda000780c0ff */
        /* <DEDUP_REMOVED lines=13> */
.L_x_4200:
[----:B------:R-:W-:Y:S05]  /*133e0*/  BSYNC B1 ;  /* 0x0000000000017941 */ /* 0x000fea0003800000 */
.L_x_4051:
        /* <DEDUP_REMOVED lines=9> */
.L_x_4054:
[----:B------:R-:W-:Y:S05]  /*13480*/  BSYNC B1 ;  /* 0x0000000000017941 */ /* 0x000fea0003800000 */
.L_x_4053:
        /* <DEDUP_REMOVED lines=14> */
.L_x_4055:
        /* <DEDUP_REMOVED lines=16> */
.L_x_4056:
        /* <DEDUP_REMOVED lines=16> */
.L_x_4057:
        /* <DEDUP_REMOVED lines=16> */
.L_x_4058:
        /* <DEDUP_REMOVED lines=16> */
.L_x_4059:
        /* <DEDUP_REMOVED lines=16> */
.L_x_4060:
        /* <DEDUP_REMOVED lines=16> */
.L_x_4061:
        /* <DEDUP_REMOVED lines=16> */
.L_x_4062:
        /* <DEDUP_REMOVED lines=11> */
.L_x_4050:
[----:B------:R-:W-:Y:S05]  /*13d20*/  BSYNC B0 ;  /* 0x0000000000007941 */ /* 0x000fea0003800000 */
.L_x_4049:
        /* <DEDUP_REMOVED lines=18> */
[----:B--2---:R-:W-:Y:S01]  /*13e50*/  LOP3.LUT P2, RZ, R5, 0x1, RZ, 0xc0, !PT ;  /* 0x0000000105ff7812 */ /* 0x004fe2000784c0ff */
        /* <DEDUP_REMOVED lines=32> */
.L_x_4069:
        /* <DEDUP_REMOVED lines=9> */
.L_x_4201:
[----:B------:R-:W-:Y:S05]  /*140f0*/  BSYNC B3 ;  /* 0x0000000000037941 */ /* 0x000fea0003800000 */
.L_x_4070:
        /* <DEDUP_REMOVED lines=9> */
.L_x_4073:
[----:B------:R-:W-:Y:S05]  /*14190*/  BSYNC B3 ;  /* 0x0000000000037941 */ /* 0x000fea0003800000 */
.L_x_4072:
        /* <DEDUP_REMOVED lines=14> */
.L_x_4074:
        /* <DEDUP_REMOVED lines=14> */
.L_x_4202:
[----:B------:R-:W-:Y:S05]  /*14360*/  BSYNC B3 ;  /* 0x0000000000037941 */ /* 0x000fea0003800000 */
.L_x_4075:
        /* <DEDUP_REMOVED lines=11> */
.L_x_4078:
[----:B------:R-:W-:Y:S05]  /*14420*/  BSYNC B3 ;  /* 0x0000000000037941 */ /* 0x000fea0003800000 */
.L_x_4077:
        /* <DEDUP_REMOVED lines=11> */
.L_x_4079:
        /* <DEDUP_REMOVED lines=16> */
.L_x_4080:
        /* <DEDUP_REMOVED lines=16> */
.L_x_4081:
        /* <DEDUP_REMOVED lines=16> */
.L_x_4082:
        /* <DEDUP_REMOVED lines=16> */
.L_x_4083:
        /* <DEDUP_REMOVED lines=16> */
.L_x_4084:
        /* <DEDUP_REMOVED lines=16> */
.L_x_4085:
        /* <DEDUP_REMOVED lines=16> */
.L_x_4086:
        /* <DEDUP_REMOVED lines=11> */
.L_x_4068:
[----:B------:R-:W-:Y:S05]  /*14c90*/  BSYNC B1 ;  /* 0x0000000000017941 */ /* 0x000fea0003800000 */
.L_x_4067:
[----:B------:R-:W2:Y:S02]  /*14ca0*/  LDL.LU R4, [R1+0x30] ;  /* 0x0000300001047983 */ /* 0x000ea40000300800 */
[----:B--2---:R-:W-:-:S07]  /*14cb0*/  VIADD R0, R4, 0xfffffffd ;  /* 0xfffffffd04007836 */ /* 0x004fce0000000000 */
.L_x_4066:
[----:B------:R-:W-:Y:S05]  /*14cc0*/  BSYNC B2 ;  /* 0x0000000000027941 */ /* 0x000fea0003800000 */
.L_x_4065:
[----:B------:R-:W2:Y:S01]  /*14cd0*/  LDL.LU R2, [R1+0x2c] ;  /* 0x00002c0001027983 */ /* 0x000ea20000300800 */
[----:B------:R-:W-:-:S05]  /*14ce0*/  IMAD.MOV R6, RZ, RZ, -R6 ;  /* 0x000000ffff067224 */ /* 0x000fca00078e0a06 */
[----:B--2---:R-:W-:-:S13]  /*14cf0*/  ISETP.NE.AND P0, PT, R2, R6, PT ;  /* 0x000000060200720c */ /* 0x004fda0003f05270 */
[----:B------:R-:W-:Y:S05]  /*14d00*/  @!P0 BRA `(.L_x_4064) ;  /* 0x0000001c00488947 */ /* 0x000fea0003800000 */
.L_x_4127:
[----:B------:R-:W2:Y:S04]  /*14d10*/  LDL R4, [R1+0x1c] ;  /* 0x00001c0001047983 */ /* 0x000ea80000100800 */
[----:B0-----:R-:W0:Y:S04]  /*14d20*/  LDL.LU R3, [R1+0x8] ;  /* 0x0000080001037983 */ /* 0x001e280000300800 */
[----:B------:R-:W3:Y:S01]  /*14d30*/  LDL.LU R2, [R1+0x14] ;  /* 0x0000140001027983 */ /* 0x000ee20000300800 */
[----:B------:R-:W-:Y:S05]  /*14d40*/  YIELD ;  /* 0x0000000000007946 */ /* 0x000fea0003800000 */
[----:B------:R-:W-:Y:S01]  /*14d50*/  BSSY B1, `(.L_x_4087) ;  /* 0x00000e2000017945 */ /* 0x000fe20003800000 */
[----:B--2---:R-:W-:Y:S01]  /*14d60*/  LOP3.LUT P1, RZ, R4, 0x1, RZ, 0xc0, !PT ;  /* 0x0000000104ff7812 */ /* 0x004fe2000782c0ff */
[----:B0-----:R-:W-:-:S05]  /*14d70*/  VIADD R7, R3, 0x1 ;  /* 0x0000000103077836 */ /* 0x001fca0000000000 */
[----:B------:R-:W-:-:S04]  /*14d80*/  ISETP.NE.AND P0, PT, R7, 0x2, PT ;  /* 0x000000020700780c */ /* 0x000fc80003f05270 */
[----:B------:R-:W-:Y:S02]  /*14d90*/  SEL R6, RZ, 0x1, P0 ;  /* 0x00000001ff067807 */ /* 0x000fe40000000000 */
[----:B------:R-:W-:Y:S02]  /*14da0*/  SEL R7, R7, RZ, P0 ;  /* 0x000000ff07077207 */ /* 0x000fe40000000000 */
[----:B---3--:R-:W-:Y:S01]  /*14db0*/  LOP3.LUT R6, R2, R6, RZ, 0x3c, !PT ;  /* 0x0000000602067212 */ /* 0x008fe200078e3cff */
        /* <DEDUP_REMOVED lines=26> */
.L_x_4089:
        /* <DEDUP_REMOVED lines=9> */
.L_x_4203:
[----:B------:R-:W-:Y:S05]  /*14ff0*/  BSYNC B2 ;  /* 0x0000000000027941 */ /* 0x000fea0003800000 */
.L_x_4090:
        /* <DEDUP_REMOVED lines=9> */
.L_x_4093:
[----:B------:R-:W-:Y:S05]  /*15090*/  BSYNC B2 ;  /* 0x0000000000027941 */ /* 0x000fea0003800000 */
.L_x_4092:
        /* <DEDUP_REMOVED lines=13> */
.L_x_4094:
        /* <DEDUP_REMOVED lines=14> */
.L_x_4204:
[----:B------:R-:W-:Y:S05]  /*15250*/  BSYNC B2 ;  /* 0x0000000000027941 */ /* 0x000fea0003800000 */
.L_x_4095:
        /* <DEDUP_REMOVED lines=11> */
.L_x_4098:
[----:B------:R-:W-:Y:S05]  /*15310*/  BSYNC B2 ;  /* 0x0000000000027941 */ /* 0x000fea0003800000 */
.L_x_4097:
        /* <DEDUP_REMOVED lines=10> */
.L_x_4099:
        /* <DEDUP_REMOVED lines=16> */
.L_x_4100:
        /* <DEDUP_REMOVED lines=16> */
.L_x_4101:
        /* <DEDUP_REMOVED lines=16> */
.L_x_4102:
        /* <DEDUP_REMOVED lines=16> */
.L_x_4103:
        /* <DEDUP_REMOVED lines=16> */
.L_x_4104:
        /* <DEDUP_REMOVED lines=16> */
.L_x_4105:
        /* <DEDUP_REMOVED lines=16> */
.L_x_4106:
        /* <DEDUP_REMOVED lines=11> */
.L_x_4088:
[----:B------:R-:W-:Y:S05]  /*15b70*/  BSYNC B1 ;  /* 0x0000000000017941 */ /* 0x000fea0003800000 */
.L_x_4087:
[----:B------:R-:W2:Y:S01]  /*15b80*/  LDL R2, [R1+0x1c] ;  /* 0x00001c0001027983 */ /* 0x000ea20000100800 */
[----:B------:R-:W-:Y:S01]  /*15b90*/  VIADD R7, R7, 0x1 ;  /* 0x0000000107077836 */ /* 0x000fe20000000000 */
[----:B------:R-:W-:Y:S04]  /*15ba0*/  BSSY B1, `(.L_x_4107) ;  /* 0x00000e5000017945 */ /* 0x000fe80003800000 */
[----:B------:R-:W-:-:S04]  /*15bb0*/  ISETP.NE.AND P0, PT, R7, 0x2, PT ;  /* 0x000000020700780c */ /* 0x000fc80003f05270 */
[----:B------:R-:W-:Y:S02]  /*15bc0*/  SEL R9, R7, RZ, P0 ;  /* 0x000000ff07097207 */ /* 0x000fe40000000000 */
[----:B--2---:R-:W-:Y:S02]  /*15bd0*/  LOP3.LUT P2, RZ, R2, 0x1, RZ, 0xc0, !PT ;  /* 0x0000000102ff7812 */ /* 0x004fe4000784c0ff */
[----:B------:R-:W-:-:S04]  /*15be0*/  SEL R2, RZ, 0x1, P0 ;  /* 0x00000001ff027807 */ /* 0x000fc80000000000 */
[----:B-----5:R-:W-:-:S05]  /*15bf0*/  LOP3.LUT R8, R6, R2, RZ, 0x3c, !PT ;  /* 0x0000000206087212 */ /* 0x020fca00078e3cff */
        /* <DEDUP_REMOVED lines=28> */
.L_x_4109:
        /* <DEDUP_REMOVED lines=9> */
.L_x_4205:
[----:B------:R-:W-:Y:S05]  /*15e50*/  BSYNC B2 ;  /* 0x0000000000027941 */ /* 0x000fea0003800000 */
.L_x_4110:
        /* <DEDUP_REMOVED lines=9> */
.L_x_4113:
[----:B------:R-:W-:Y:S05]  /*15ef0*/  BSYNC B2 ;  /* 0x0000000000027941 */ /* 0x000fea0003800000 */
.L_x_4112:
        /* <DEDUP_REMOVED lines=14> */
.L_x_4114:
        /* <DEDUP_REMOVED lines=14> */
.L_x_4206:
[----:B------:R-:W-:Y:S05]  /*160c0*/  BSYNC B2 ;  /* 0x0000000000027941 */ /* 0x000fea0003800000 */
.L_x_4115:
        /* <DEDUP_REMOVED lines=11> */
.L_x_4118:
[----:B------:R-:W-:Y:S05]  /*16180*/  BSYNC B2 ;  /* 0x0000000000027941 */ /* 0x000fea0003800000 */
.L_x_4117:
        /* <DEDUP_REMOVED lines=11> */
.L_x_4119:
        /* <DEDUP_REMOVED lines=16> */
.L_x_4120:
        /* <DEDUP_REMOVED lines=16> */
.L_x_4121:
        /* <DEDUP_REMOVED lines=16> */
.L_x_4122:
        /* <DEDUP_REMOVED lines=16> */
.L_x_4123:
        /* <DEDUP_REMOVED lines=16> */
.L_x_4124:
        /* <DEDUP_REMOVED lines=16> */
.L_x_4125:
        /* <DEDUP_REMOVED lines=16> */
.L_x_4126:
        /* <DEDUP_REMOVED lines=11> */
.L_x_4108:
[----:B------:R-:W-:Y:S05]  /*169f0*/  BSYNC B1 ;  /* 0x0000000000017941 */ /* 0x000fea0003800000 */
.L_x_4107:
[C---:B------:R-:W-:Y:S01]  /*16a00*/  ISETP.GT.AND P0, PT, R0.reuse, 0x1, PT ;  /* 0x000000010000780c */ /* 0x040fe20003f04270 */
[----:B------:R-:W-:-:S12]  /*16a10*/  VIADD R0, R0, 0xfffffffe ;  /* 0xfffffffe00007836 */ /* 0x000fd80000000000 */
[----:B------:R-:W-:Y:S05]  /*16a20*/  @P0 BRA `(.L_x_4127) ;  /* 0xffffffe000b80947 */ /* 0x000fea000383ffff */
.L_x_4064:
[----:B------:R-:W-:Y:S05]  /*16a30*/  BSYNC B0 ;  /* 0x0000000000007941 */ /* 0x000fea0003800000 */
.L_x_4063:
        /* <DEDUP_REMOVED lines=12> */
[----:B-1----:R-:W1:Y:S01]  /*16b00*/  S2R R3, SR_LANEID ;  /* 0x0000000000037919 */ /* 0x002e620000000000 */
        /* <DEDUP_REMOVED lines=8> */
[----:B0-----:R-:W0:Y:S01]  /*16b90*/  POPC R7, R6 ;  /* 0x0000000600077309 */ /* 0x001e220000000000 */
[----:B--2---:R-:W0:Y:S02]  /*16ba0*/  SHFL.IDX PT, R4, R3, R4, 0x1f ;  /* 0x00001f0403047589 */ /* 0x004e2400000e0000 */
[----:B0-----:R-:W-:-:S07]  /*16bb0*/  IADD3 R16, R4, UR36, R7 ;  /* 0x0000002404107c10 */ /* 0x001fce000fffe007 */
.L_x_4129:
[----:B------:R-:W-:Y:S05]  /*16bc0*/  BSYNC B0 ;  /* 0x0000000000007941 */ /* 0x000fea0003800000 */
.L_x_4128:
[----:B------:R-:W-:-:S05]  /*16bd0*/  SEL R0, R0, RZ, P0 ;  /* 0x000000ff00007207 */ /* 0x000fca0000000000 */
[----:B------:R2:W-:Y:S02]  /*16be0*/  STL [R1+0x8], R0 ;  /* 0x0000080001007387 */ /* 0x0005e40000100800 */
.L_x_4031:
[----:B------:R-:W-:Y:S05]  /*16bf0*/  BSYNC B7 ;  /* 0x0000000000077941 */ /* 0x000fea0003800000 */
.L_x_4029:
[----:B--2---:R-:W2:Y:S02]  /*16c00*/  LDL R0, [R1+0x1c] ;  /* 0x00001c0001007983 */ /* 0x004ea40000100800 */
[----:B--2---:R-:W-:-:S13]  /*16c10*/  LOP3.LUT P0, RZ, R0, 0x2, RZ, 0xc0, !PT ;  /* 0x0000000200ff7812 */ /* 0x004fda000780c0ff */
[----:B------:R-:W-:Y:S05]  /*16c20*/  @!P0 BRA `(.L_x_4130) ;  /* 0x0000000000288947 */ /* 0x000fea0003800000 */
[----:B------:R-:W-:Y:S05]  /*16c30*/  WARPSYNC.ALL ;  /* 0x0000000000007948 */ /* 0x000fea0003800000 */
[----:B------:R-:W2:Y:S08]  /*16c40*/  S2UR UR5, SR_CgaCtaId ;  /* 0x00000000000579c3 */ /* 0x000eb00000008800 */
[----:B------:R-:W-:Y:S06]  /*16c50*/  BAR.SYNC.DEFER_BLOCKING 0x5, 0x180 ;  /* 0x0146000000007b1d */ /* 0x000fec0000010000 */
[----:B------:R-:W-:-:S02]  /*16c60*/  UMOV UR4, 0x400 ;  /* 0x0000040000047882 */ /* 0x000fc40000000000 */
[----:B--2---:R-:W-:-:S06]  /*16c70*/  ULEA UR4, UR5, UR4, 0x18 ;  /* 0x0000000405047291 */ /* 0x004fcc000f8ec03f */
[----:B------:R-:W-:-:S05]  /*16c80*/  IMAD.U32 R0, RZ, RZ, UR4 ;  /* 0x00000004ff007e24 */ /* 0x000fca000f8e00ff */
[----:B------:R2:W3:Y:S04]  /*16c90*/  LDS.128 R16, [R0+0x28cd0] ;  /* 0x028cd00000107984 */ /* 0x0004e80000000c00 */
[----:B------:R2:W-:Y:S01]  /*16ca0*/  STL [R1+0x4], R0 ;  /* 0x0000040001007387 */ /* 0x0005e20000100800 */
[----:B------:R-:W-:Y:S06]  /*16cb0*/  BAR.ARV 0x4, 0x180 ;  /* 0x0106000000007b1d */ /* 0x000fec0000002000 */
[----:B------:R-:W-:Y:S05]  /*16cc0*/  BRA `(.L_x_4131) ;  /* 0x0000000800487947 */ /* 0x000fea0003800000 */
.L_x_4130:
        /* <DEDUP_REMOVED lines=8> */
[----:B-1----:R-:W0:Y:S02]  /*16d50*/  @!P1 LDC.64 R2, c[0x0][0xc80] ;  /* 0x00032000ff029b82 */ /* 0x002e240000000a00 */
        /* <DEDUP_REMOVED lines=27> */
.L_x_4216:
[----:B------:R-:W-:Y:S02]  /*16f10*/  ULDC UR4, c[0x0][0xc38] ;  /* 0x00030e0000047ab9 */ /* 0x000fe40000000800 */
[----:B0-----:R-:W-:-:S04]  /*16f20*/  IMAD.U32 R16, RZ, RZ, UR4 ;  /* 0x00000004ff107e24 */ /* 0x001fc8000f8e00ff */
[----:B--2---:R-:W-:-:S04]  /*16f30*/  IMAD R6, R6, R16, RZ ;  /* 0x0000001006067224 */ /* 0x004fc800078e02ff */
[----:B------:R-:W-:-:S05]  /*16f40*/  IMAD.IADD R4, R4, 0x1, R6 ;  /* 0x0000000104047824 */ /* 0x000fca00078e0206 */
[----:B-1----:R-:W-:-:S13]  /*16f50*/  ISETP.GT.AND P6, PT, R4, R0, PT ;  /* 0x000000000400720c */ /* 0x002fda0003fc4270 */
[----:B------:R-:W-:Y:S05]  /*16f60*/  @P6 BRA `(.L_x_4133) ;  /* 0x00000000009c6947 */ /* 0x000fea0003800000 */
.L_x_4138:
        /* <DEDUP_REMOVED lines=14> */
.L_x_4136:
[----:B------:R-:W-:Y:S05]  /*17050*/  BSYNC B0 ;  /* 0x0000000000007941 */ /* 0x000fea0003800000 */
.L_x_4135:
        /* <DEDUP_REMOVED lines=18> */
.L_x_4224:
[----:B------:R-:W-:Y:S02]  /*17180*/  ULDC UR4, c[0x0][0xc38] ;  /* 0x00030e0000047ab9 */ /* 0x000fe40000000800 */
[----:B------:R-:W-:-:S04]  /*17190*/  IMAD.U32 R16, RZ, RZ, UR4 ;  /* 0x00000004ff107e24 */ /* 0x000fc8000f8e00ff */
[----:B-1----:R-:W-:-:S04]  /*171a0*/  IMAD R6, R6, R16, RZ ;  /* 0x0000001006067224 */ /* 0x002fc800078e02ff */
[----:B------:R-:W-:-:S05]  /*171b0*/  IMAD.IADD R4, R6, 0x1, R4 ;  /* 0x0000000106047824 */ /* 0x000fca00078e0204 */
[----:B------:R-:W-:-:S13]  /*171c0*/  ISETP.GT.AND P6, PT, R4, R0, PT ;  /* 0x000000000400720c */ /* 0x000fda0003fc4270 */
[----:B------:R-:W-:Y:S05]  /*171d0*/  @!P6 BRA `(.L_x_4138) ;  /* 0xfffffffc0064e947 */ /* 0x000fea000383ffff */
.L_x_4133:
        /* <DEDUP_REMOVED lines=8> */
.L_x_4228:
[----:B------:R-:W-:Y:S01]  /*17260*/  ISETP.NE.AND P0, PT, R5, RZ, PT ;  /* 0x000000ff0500720c */ /* 0x000fe20003f05270 */
[----:B-1----:R-:W-:-:S12]  /*17270*/  IMAD.MOV.U32 R2, RZ, RZ, RZ ;  /* 0x000000ffff027224 */ /* 0x002fd800078e00ff */
[----:B------:R-:W-:Y:S05]  /*17280*/  @!P0 BRA `(.L_x_4140) ;  /* 0x0000000000108947 */ /* 0x000fea0003800000 */
[----:B------:R-:W-:Y:S01]  /*17290*/  UMOV UR4, 0xffffffff ;  /* 0xffffffff00047882 */ /* 0x000fe20000000000 */
[----:B------:R-:W-:Y:S02]  /*172a0*/  VIADD R12, R4, 0xffffffff ;  /* 0xffffffff040c7836 */ /* 0x000fe40000000000 */
[----:B------:R-:W-:Y:S05]  /*172b0*/  BRA.DIV UR4, `(.L_x_4141) ;  /* 0x00000026040c7947 */ /* 0x000fea000b800000 */
[----:B------:R1:W3:Y:S02]  /*172c0*/  SHFL.IDX PT, R2, R3, R12, 0x1f ;  /* 0x00001f0c03027589 */ /* 0x0002e400000e0000 */
.L_x_4140:
        /* <DEDUP_REMOVED lines=31> */
.L_x_4134:
[----:B------:R-:W-:Y:S01]  /*174c0*/  UMOV UR4, URZ ;  /* 0x0000003f00047c82 */ /* 0x000fe20008000000 */
[----:B------:R-:W-:Y:S01]  /*174d0*/  UMOV UR5, URZ ;  /* 0x0000003f00057c82 */ /* 0x000fe20008000000 */
[----:B------:R-:W-:Y:S01]  /*174e0*/  ULDC UR6, c[0x0][0xc3c] ;  /* 0x00030f0000067ab9 */ /* 0x000fe20000000800 */
[----:B------:R-:W-:Y:S02]  /*174f0*/  IMAD.MOV.U32 R16, RZ, RZ, R0 ;  /* 0x000000ffff107224 */ /* 0x000fe400078e0000 */
[----:B------:R-:W-:Y:S02]  /*17500*/  IMAD.U32 R17, RZ, RZ, UR4 ;  /* 0x00000004ff117e24 */ /* 0x000fe4000f8e00ff */
[----:B------:R-:W-:Y:S02]  /*17510*/  IMAD.U32 R18, RZ, RZ, UR5 ;  /* 0x00000005ff127e24 */ /* 0x000fe4000f8e00ff */
[----:B------:R-:W-:-:S07]  /*17520*/  IMAD.U32 R19, RZ, RZ, UR6 ;  /* 0x00000006ff137e24 */ /* 0x000fce000f8e00ff */
.L_x_4142:
[----:B------:R0:W2:Y:S01]  /*17530*/  LDL R3, [R1+0x4] ;  /* 0x0000040001037983 */ /* 0x0000a20000100800 */
[----:B------:R-:W1:Y:S01]  /*17540*/  S2R R0, SR_TID.X ;  /* 0x0000000000007919 */ /* 0x000e620000002100 */
[----:B------:R-:W-:Y:S05]  /*17550*/  WARPSYNC.ALL ;  /* 0x0000000000007948 */ /* 0x000fea0003800000 */
[----:B-1----:R-:W-:Y:S01]  /*17560*/  LOP3.LUT R0, R0, 0x1f, RZ, 0xc0, !PT ;  /* 0x0000001f00007812 */ /* 0x002fe200078ec0ff */
        /* <DEDUP_REMOVED lines=8> */
.L_x_4131:
[----:B------:R-:W-:Y:S02]  /*175f0*/  ULDC UR4, c[0x0][0xc3c] ;  /* 0x00030f0000047ab9 */ /* 0x000fe40000000800 */
[----:B---3--:R-:W-:-:S13]  /*17600*/  ISETP.GE.AND P0, PT, R19, UR4, PT ;  /* 0x0000000413007c0c */ /* 0x008fda000bf06270 */
[----:B------:R-:W-:Y:S05]  /*17610*/  @!P0 BRA `(.L_x_4143) ;  /* 0xffffff8400388947 */ /* 0x000fea000383ffff */
[----:B------:R-:W-:Y:S05]  /*17620*/  BSYNC B8 ;  /* 0x0000000000087941 */ /* 0x000fea0003800000 */
.L_x_3979:
        /* <DEDUP_REMOVED lines=12> */
.L_x_4231:
[----:B------:R-:W-:Y:S05]  /*176f0*/  BSYNC B0 ;  /* 0x0000000000007941 */ /* 0x000fea0003800000 */
.L_x_4144:
[----:B------:R-:W-:-:S03]  /*17700*/  UMOV UR4, 0xffffffff ;  /* 0xffffffff00047882 */ /* 0x000fc60000000000 */
[----:B------:R-:W-:Y:S05]  /*17710*/  BRA.DIV UR4, `(.L_x_4146) ;  /* 0x0000002204307947 */ /* 0x000fea000b800000 */
[----:B------:R-:W1:Y:S02]  /*17720*/  S2R R2, SR_TID.X ;  /* 0x0000000000027919 */ /* 0x000e640000002100 */
[----:B-1----:R-:W-:-:S04]  /*17730*/  SHF.R.U32.HI R2, RZ, 0x5, R2 ;  /* 0x00000005ff027819 */ /* 0x002fc80000011602 */
[----:B------:R-:W-:-:S05]  /*17740*/  LOP3.LUT R2, R2, 0x3, RZ, 0xc0, !PT ;  /* 0x0000000302027812 */ /* 0x000fca00078ec0ff */
[----:B------:R1:W2:Y:S02]  /*17750*/  SHFL.IDX PT, R14, R2, RZ, 0x1f ;  /* 0x00001fff020e7589 */ /* 0x0002a400000e0000 */
.L_x_4234:
[----:B--2---:R-:W-:-:S13]  /*17760*/  ISETP.NE.AND P0, PT, R14, RZ, PT ;  /* 0x000000ff0e00720c */ /* 0x004fda0003f05270 */
[----:B------:R-:W-:Y:S05]  /*17770*/  @P0 BRA `(.L_x_3850) ;  /* 0x0000000000940947 */ /* 0x000fea0003800000 */
[----:B------:R-:W-:-:S03]  /*17780*/  UMOV UR4, 0xffffffff ;  /* 0xffffffff00047882 */ /* 0x000fc60000000000 */
[----:B------:R-:W-:Y:S05]  /*17790*/  BRA.DIV UR4, `(.L_x_4147) ;  /* 0x0000002204447947 */ /* 0x000fea000b800000 */
[----:B------:R-:W-:-:S13]  /*177a0*/  ELECT P6, URZ, PT ;  /* 0x00000000003f782f */ /* 0x000fda00038c0000 */
.L_x_4237:
[----:B------:R-:W-:Y:S05]  /*177b0*/  @!P6 BRA `(.L_x_3850) ;  /* 0x000000000084e947 */ /* 0x000fea0003800000 */
[----:B-1----:R-:W2:Y:S02]  /*177c0*/  LDL.LU R2, [R1+0x60] ;  /* 0x0000600001027983 */ /* 0x002ea40000300800 */
[----:B--2---:R-:W-:-:S04]  /*177d0*/  LOP3.LUT R2, R2, 0x2, RZ, 0xfc, !PT ;  /* 0x0000000202027812 */ /* 0x004fc800078efcff */
[----:B------:R-:W-:-:S13]  /*177e0*/  ISETP.NE.AND P2, PT, R2, 0x3, PT ;  /* 0x000000030200780c */ /* 0x000fda0003f45270 */
[----:B------:R-:W-:Y:S05]  /*177f0*/  @!P2 BRA `(.L_x_4148) ;  /* 0x000000000004a947 */ /* 0x000fea0003800000 */
[----:B------:R-:W-:Y:S01]  /*17800*/  BPT.TRAP 0x1 ;  /* 0x000000040000795c */ /* 0x000fe20000300000 */
.L_x_4148:
        /* <DEDUP_REMOVED lines=14> */
.L_x_4238:
[----:B------:R-:W1:Y:S02]  /*178f0*/  SYNCS.PHASECHK.TRANS64.TRYWAIT P0, [R7+URZ], R2 ;  /* 0x00000002070075a7 */ /* 0x000e64000800017f */
[----:B-1----:R-:W-:Y:S05]  /*17900*/  @!P0 BRA `(.L_x_4150) ;  /* 0x00000020001c8947 */ /* 0x002fea0003800000 */
.L_x_4239:
[----:B------:R-:W-:Y:S05]  /*17910*/  @!P2 BRA `(.L_x_4151) ;  /* 0x000000000004a947 */ /* 0x000fea0003800000 */
[----:B------:R-:W-:Y:S01]  /*17920*/  BPT.TRAP 0x1 ;  /* 0x000000040000795c */ /* 0x000fe20000300000 */
.L_x_4151:
[----:B------:R-:W2:Y:S01]  /*17930*/  LDL.LU R4, [R1+0x8] ;  /* 0x0000080001047983 */ /* 0x000ea20000300800 */
[----:B------:R-:W-:-:S04]  /*17940*/  VIADD R0, R0, 0x28c60 ;  /* 0x00028c6000007836 */ /* 0x000fc80000000000 */
[----:B--2---:R-:W-:-:S04]  /*17950*/  IMAD R4, R4, 0x8, R0 ;  /* 0x0000000804047824 */ /* 0x004fc800078e0200 */
[----:B------:R-:W2:Y:S02]  /*17960*/  SYNCS.PHASECHK.TRANS64.TRYWAIT P0, [R4+URZ], R5 ;  /* 0x00000005040075a7 */ /* 0x000ea4000800017f */
[----:B--2---:R-:W-:Y:S05]  /*17970*/  @!P0 BRA `(.L_x_4152) ;  /* 0x0000002000148947 */ /* 0x004fea0003800000 */
.L_x_4240:
[----:B------:R-:W-:-:S07]  /*17980*/  IMAD R3, R3, 0x8, R0 ;  /* 0x0000000803037824 */ /* 0x000fce00078e0200 */
.L_x_4153:
[----:B---3--:R3:W4:Y:S02]  /*17990*/  SYNCS.PHASECHK.TRANS64.TRYWAIT P0, [R3+URZ], R2 ;  /* 0x00000002030075a7 */ /* 0x008724000800017f */
[----:B----4-:R-:W-:Y:S05]  /*179a0*/  @!P0 NANOSLEEP.SYNCS 0x989680 ;  /* 0x009896800000895d */ /* 0x010fea0003900000 */
[----:B------:R-:W4:Y:S02]  /*179b0*/  @!P0 SYNCS.PHASECHK.TRANS64 P0, [R3+URZ], R2 ;  /* 0x00000002030085a7 */ /* 0x000f24000800007f */
[----:B----4-:R-:W-:Y:S05]  /*179c0*/  @!P0 BRA `(.L_x_4153) ;  /* 0xfffffffc00f08947 */ /* 0x010fea000383ffff */
.L_x_3850:
[----:B------:R-:W-:Y:S05]  /*179d0*/  BSYNC B9 ;  /* 0x0000000000097941 */ /* 0x000fea0003800000 */
.L_x_3847:
[----:B------:R-:W-:Y:S05]  /*179e0*/  EXIT ;  /* 0x000000000000794d */ /* 0x000fea0003800000 */
.L_x_3866:
[----:B0-----:R0:W1:Y:S02]  /*179f0*/  SYNCS.PHASECHK.TRANS64.TRYWAIT P5, [R66+URZ+0x28c90], R75 ;  /* 0x028c904b420075a7 */ /* 0x00106400080a017f */
[----:B-1----:R-:W-:Y:S05]  /*17a00*/  @!P5 NANOSLEEP.SYNCS 0x989680 ;  /* 0x009896800000d95d */ /* 0x002fea0003900000 */
[----:B------:R-:W1:Y:S02]  /*17a10*/  @!P5 SYNCS.PHASECHK.TRANS64 P5, [R66+URZ+0x28c90], R75 ;  /* 0x028c904b4200d5a7 */ /* 0x000e6400080a007f */
[----:B-1----:R-:W-:Y:S05]  /*17a20*/  @!P5 BRA `(.L_x_3866) ;  /* 0xfffffffc00f0d947 */ /* 0x002fea000383ffff */
[----:B------:R-:W-:Y:S05]  /*17a30*/  BRA `(.L_x_4154) ;  /* 0xfffffeac00287947 */ /* 0x000fea000383ffff */
.L_x_3876:
[----:B-1----:R1:W2:Y:S02]  /*17a40*/  SYNCS.PHASECHK.TRANS64.TRYWAIT P5, [R66+URZ+0x28c90], R75 ;  /* 0x028c904b420075a7 */ /* 0x0022a400080a017f */
[----:B--2---:R-:W-:Y:S05]  /*17a50*/  @!P5 NANOSLEEP.SYNCS 0x989680 ;  /* 0x009896800000d95d */ /* 0x004fea0003900000 */
[----:B------:R-:W2:Y:S02]  /*17a60*/  @!P5 SYNCS.PHASECHK.TRANS64 P5, [R66+URZ+0x28c90], R75 ;  /* 0x028c904b4200d5a7 */ /* 0x000ea400080a007f */
[----:B--2---:R-:W-:Y:S05]  /*17a70*/  @!P5 BRA `(.L_x_3876) ;  /* 0xfffffffc00f0d947 */ /* 0x004fea000383ffff */
[----:B------:R-:W-:Y:S05]  /*17a80*/  BRA `(.L_x_4155) ;  /* 0xfffffeb400a47947 */ /* 0x000fea000383ffff */
.L_x_3881:
[----:B0-----:R0:W1:Y:S02]  /*17a90*/  SYNCS.PHASECHK.TRANS64.TRYWAIT P5, [R66+URZ+0x28c90], R75 ;  /* 0x028c904b420075a7 */ /* 0x00106400080a017f */
[----:B-1----:R-:W-:Y:S05]  /*17aa0*/  @!P5 NANOSLEEP.SYNCS 0x989680 ;  /* 0x009896800000d95d */ /* 0x002fea0003900000 */
[----:B------:R-:W1:Y:S02]  /*17ab0*/  @!P5 SYNCS.PHASECHK.TRANS64 P5, [R66+URZ+0x28c90], R75 ;  /* 0x028c904b4200d5a7 */ /* 0x000e6400080a007f */
[----:B-1----:R-:W-:Y:S05]  /*17ac0*/  @!P5 BRA `(.L_x_3881) ;  /* 0xfffffffc00f0d947 */ /* 0x002fea000383ffff */
[----:B------:R-:W-:Y:S05]  /*17ad0*/  BRA `(.L_x_4156) ;  /* 0xfffffebc00e07947 */ /* 0x000fea000383ffff */
.L_x_3885:
[----:B------:R0:W0:Y:S02]  /*17ae0*/  SYNCS.PHASECHK.TRANS64.TRYWAIT P0, [R66+URZ+0x28cb0], R75 ;  /* 0x028cb04b420075a7 */ /* 0x000024000800017f */
[----:B0-----:R-:W-:Y:S05]  /*17af0*/  @!P0 NANOSLEEP.SYNCS 0x989680 ;  /* 0x009896800000895d */ /* 0x001fea0003900000 */
[----:B------:R-:W0:Y:S02]  /*17b00*/  @!P0 SYNCS.PHASECHK.TRANS64 P0, [R66+URZ+0x28cb0], R75 ;  /* 0x028cb04b420085a7 */ /* 0x000e24000800007f */
[----:B0-----:R-:W-:Y:S05]  /*17b10*/  @!P0 BRA `(.L_x_3885) ;  /* 0xfffffffc00f08947 */ /* 0x001fea000383ffff */
[----:B------:R-:W-:Y:S05]  /*17b20*/  BRA `(.L_x_4157) ;  /* 0xfffffec000587947 */ /* 0x000fea000383ffff */
.L_x_3896:
[----:B0-----:R0:W1:Y:S02]  /*17b30*/  SYNCS.PHASECHK.TRANS64.TRYWAIT P0, [R13+URZ+0x28c50], R4 ;  /* 0x028c50040d0075a7 */ /* 0x001064000800017f */
[----:B-1----:R-:W-:Y:S05]  /*17b40*/  @!P0 NANOSLEEP.SYNCS 0x989680 ;  /* 0x009896800000895d */ /* 0x002fea0003900000 */
[----:B------:R-:W1:Y:S02]  /*17b50*/  @!P0 SYNCS.PHASECHK.TRANS64 P0, [R13+URZ+0x28c50], R4 ;  /* 0x028c50040d0085a7 */ /* 0x000e64000800007f */
[----:B-1----:R-:W-:Y:S05]  /*17b60*/  @!P0 BRA `(.L_x_3896) ;  /* 0xfffffffc00f08947 */ /* 0x002fea000383ffff */
[----:B------:R-:W-:Y:S05]  /*17b70*/  BRA `(.L_x_4158) ;  /* 0xfffffecc008c7947 */ /* 0x000fea000383ffff */
.L_x_3903:
[----:B-1----:R1:W2:Y:S02]  /*17b80*/  SYNCS.PHASECHK.TRANS64.TRYWAIT P0, [R0+URZ+0x28c50], R11 ;  /* 0x028c500b000075a7 */ /* 0x0022a4000800017f */
[----:B--2---:R-:W-:Y:S05]  /*17b90*/  @!P0 NANOSLEEP.SYNCS 0x989680 ;  /* 0x009896800000895d */ /* 0x004fea0003900000 */
[----:B------:R-:W2:Y:S02]  /*17ba0*/  @!P0 SYNCS.PHASECHK.TRANS64 P0, [R0+URZ+0x28c50], R11 ;  /* 0x028c500b000085a7 */ /* 0x000ea4000800007f */
[----:B--2---:R-:W-:Y:S05]  /*17bb0*/  @!P0 BRA `(.L_x_3903) ;  /* 0xfffffffc00f08947 */ /* 0x004fea000383ffff */
[----:B------:R-:W-:Y:S05]  /*17bc0*/  BRA `(.L_x_3902) ;  /* 0xfffffed800b87947 */ /* 0x000fea000383ffff */
.L_x_3916:
        /* <DEDUP_REMOVED lines=8> */
.L_x_4160:
[----:B------:R-:W-:Y:S05]  /*17c50*/  BSYNC B1 ;  /* 0x0000000000017941 */ /* 0x000fea0003800000 */
.L_x_4159:
        /* <DEDUP_REMOVED lines=8> */
.L_x_4161:
[----:B------:R-:W-:Y:S02]  /*17ce0*/  IMAD.MOV.U32 R13, RZ, RZ, R29 ;  /* 0x000000ffff0d7224 */ /* 0x000fe400078e001d */
[----:B------:R-:W-:-:S07]  /*17cf0*/  IMAD.MOV.U32 R3, RZ, RZ, R14 ;  /* 0x000000ffff037224 */ /* 0x000fce00078e000e */
[----:B------:R-:W-:Y:S05]  /*17d00*/  WARPSYNC.COLLECTIVE R15, `(.L_x_4162) ;  /* 0x000000000f087348 */ /* 0x000fea0003c00000 */
[----:B------:R0:W1:Y:S02]  /*17d10*/  SHFL.IDX P6, R14, R13, R12, R11 ;  /* 0x0000000c0d0e7389 */ /* 0x00006400000c000b */
[----:B01----:R-:W-:Y:S01]  /*17d20*/  ENDCOLLECTIVE ;  /* 0x000000000000791b */ /* 0x003fe20003800000 */
.L_x_4162:
[----:B------:R-:W-:Y:S02]  /*17d30*/  IMAD.MOV.U32 R13, RZ, RZ, R28 ;  /* 0x000000ffff0d7224 */ /* 0x000fe400078e001c */
[----:B------:R-:W-:-:S07]  /*17d40*/  IMAD.MOV.U32 R4, RZ, RZ, R14 ;  /* 0x000000ffff047224 */ /* 0x000fce00078e000e */
[----:B------:R-:W-:Y:S05]  /*17d50*/  WARPSYNC.COLLECTIVE R15, `(.L_x_4163) ;  /* 0x000000000f087348 */ /* 0x000fea0003c00000 */
[----:B------:R0:W1:Y:S02]  /*17d60*/  SHFL.IDX P6, R14, R13, R12, R11 ;  /* 0x0000000c0d0e7389 */ /* 0x00006400000c000b */
[----:B01----:R-:W-:Y:S01]  /*17d70*/  ENDCOLLECTIVE ;  /* 0x000000000000791b */ /* 0x003fe20003800000 */
.L_x_4163:
[----:B------:R-:W-:Y:S05]  /*17d80*/  BRA `(.L_x_4164) ;  /* 0xfffffee800e47947 */ /* 0x000fea000383ffff */
.L_x_3920:
[----:B0-----:R0:W1:Y:S02]  /*17d90*/  SYNCS.PHASECHK.TRANS64.TRYWAIT P0, [R2+URZ+0x28c00], R5 ;  /* 0x028c0005020075a7 */ /* 0x001064000800017f */
[----:B-1----:R-:W-:Y:S05]  /*17da0*/  @!P0 NANOSLEEP.SYNCS 0x989680 ;  /* 0x009896800000895d */ /* 0x002fea0003900000 */
[----:B------:R-:W1:Y:S02]  /*17db0*/  @!P0 SYNCS.PHASECHK.TRANS64 P0, [R2+URZ+0x28c00], R5 ;  /* 0x028c0005020085a7 */ /* 0x000e64000800007f */
[----:B-1----:R-:W-:Y:S05]  /*17dc0*/  @!P0 BRA `(.L_x_3920) ;  /* 0xfffffffc00f08947 */ /* 0x002fea000383ffff */
[----:B------:R-:W-:Y:S05]  /*17dd0*/  BRA `(.L_x_4165) ;  /* 0xfffffeec00e47947 */ /* 0x000fea000383ffff */
.L_x_3928:
        /* <DEDUP_REMOVED lines=8> */
.L_x_4167:
[----:B------:R-:W-:Y:S05]  /*17e60*/  BSYNC B1 ;  /* 0x0000000000017941 */ /* 0x000fea0003800000 */
.L_x_4166:
        /* <DEDUP_REMOVED lines=8> */
.L_x_4168:
[----:B------:R-:W-:Y:S02]  /*17ef0*/  IMAD.MOV.U32 R13, RZ, RZ, R29 ;  /* 0x000000ffff0d7224 */ /* 0x000fe400078e001d */
[----:B------:R-:W-:-:S07]  /*17f00*/  IMAD.MOV.U32 R0, RZ, RZ, R14 ;  /* 0x000000ffff007224 */ /* 0x000fce00078e000e */
[----:B------:R-:W-:Y:S05]  /*17f10*/  WARPSYNC.COLLECTIVE R15, `(.L_x_4169) ;  /* 0x000000000f087348 */ /* 0x000fea0003c00000 */
[----:B------:R0:W1:Y:S02]  /*17f20*/  SHFL.IDX P6, R14, R13, R12, R11 ;  /* 0x0000000c0d0e7389 */ /* 0x00006400000c000b */
[----:B01----:R-:W-:Y:S01]  /*17f30*/  ENDCOLLECTIVE ;  /* 0x000000000000791b */ /* 0x003fe20003800000 */
.L_x_4169:
[----:B------:R-:W-:Y:S02]  /*17f40*/  IMAD.MOV.U32 R13, RZ, RZ, R28 ;  /* 0x000000ffff0d7224 */ /* 0x000fe400078e001c */
[----:B------:R-:W-:-:S07]  /*17f50*/  IMAD.MOV.U32 R5, RZ, RZ, R14 ;  /* 0x000000ffff057224 */ /* 0x000fce00078e000e */
[----:B------:R-:W-:Y:S05]  /*17f60*/  WARPSYNC.COLLECTIVE R15, `(.L_x_4170) ;  /* 0x000000000f087348 */ /* 0x000fea0003c00000 */
[----:B------:R0:W1:Y:S02]  /*17f70*/  SHFL.IDX P6, R14, R13, R12, R11 ;  /* 0x0000000c0d0e7389 */ /* 0x00006400000c000b */
[----:B01----:R-:W-:Y:S01]  /*17f80*/  ENDCOLLECTIVE ;  /* 0x000000000000791b */ /* 0x003fe20003800000 */
.L_x_4170:
[----:B------:R-:W-:Y:S02]  /*17f90*/  IMAD.MOV.U32 R12, RZ, RZ, R0 ;  /* 0x000000ffff0c7224 */ /* 0x000fe400078e0000 */
[----:B------:R-:W-:Y:S01]  /*17fa0*/  IMAD.MOV.U32 R13, RZ, RZ, R3 ;  /* 0x000000ffff0d7224 */ /* 0x000fe200078e0003 */
[----:B------:R-:W-:Y:S06]  /*17fb0*/  BRA `(.L_x_4171) ;  /* 0xfffffef800507947 */ /* 0x000fec000383ffff */
.L_x_3932:
[----:B0-----:R0:W1:Y:S02]  /*17fc0*/  SYNCS.PHASECHK.TRANS64.TRYWAIT P1, [R2+URZ+0x28c00], R21 ;  /* 0x028c0015020075a7 */ /* 0x001064000802017f */
[----:B-1----:R-:W-:Y:S05]  /*17fd0*/  @!P1 NANOSLEEP.SYNCS 0x989680 ;  /* 0x009896800000995d */ /* 0x002fea0003900000 */
[----:B------:R-:W1:Y:S02]  /*17fe0*/  @!P1 SYNCS.PHASECHK.TRANS64 P1, [R2+URZ+0x28c00], R21 ;  /* 0x028c0015020095a7 */ /* 0x000e64000802007f */
[----:B-1----:R-:W-:Y:S05]  /*17ff0*/  @!P1 BRA `(.L_x_3932) ;  /* 0xfffffffc00f09947 */ /* 0x002fea000383ffff */
[----:B------:R-:W-:Y:S05]  /*18000*/  BRA `(.L_x_4172) ;  /* 0xfffffefc001c7947 */ /* 0x000fea000383ffff */
.L_x_3938:
[----:B0-----:R0:W1:Y:S02]  /*18010*/  SYNCS.PHASECHK.TRANS64.TRYWAIT P1, [R15+URZ+0x28c30], R58 ;  /* 0x028c303a0f0075a7 */ /* 0x001064000802017f */
[----:B-1----:R-:W-:Y:S05]  /*18020*/  @!P1 NANOSLEEP.SYNCS 0x989680 ;  /* 0x009896800000995d */ /* 0x002fea0003900000 */
[----:B------:R-:W1:Y:S02]  /*18030*/  @!P1 SYNCS.PHASECHK.TRANS64 P1, [R15+URZ+0x28c30], R58 ;  /* 0x028c303a0f0095a7 */ /* 0x000e64000802007f */
[----:B-1----:R-:W-:Y:S05]  /*18040*/  @!P1 BRA `(.L_x_3938) ;  /* 0xfffffffc00f09947 */ /* 0x002fea000383ffff */
[----:B------:R-:W-:Y:S05]  /*18050*/  BRA `(.L_x_3937) ;  /* 0xffffff08002c7947 */ /* 0x000fea000383ffff */
.L_x_3943:
[----:B--2---:R2:W3:Y:S02]  /*18060*/  SYNCS.PHASECHK.TRANS64.TRYWAIT P2, [R15+URZ+0x28c50], R58 ;  /* 0x028c503a0f0075a7 */ /* 0x0044e4000804017f */
[----:B---3--:R-:W-:Y:S05]  /*18070*/  @!P2 NANOSLEEP.SYNCS 0x989680 ;  /* 0x009896800000a95d */ /* 0x008fea0003900000 */
[----:B------:R-:W3:Y:S02]  /*18080*/  @!P2 SYNCS.PHASECHK.TRANS64 P2, [R15+URZ+0x28c50], R58 ;  /* 0x028c503a0f00a5a7 */ /* 0x000ee4000804007f */
[----:B---3--:R-:W-:Y:S05]  /*18090*/  @!P2 BRA `(.L_x_3943) ;  /* 0xfffffffc00f0a947 */ /* 0x008fea000383ffff */
[----:B------:R-:W-:Y:S05]  /*180a0*/  BRA `(.L_x_3942) ;  /* 0xffffff1800647947 */ /* 0x000fea000383ffff */
.L_x_3950:
[----:B-1----:R1:W2:Y:S02]  /*180b0*/  SYNCS.PHASECHK.TRANS64.TRYWAIT P3, [R216+URZ+0x28c30], R20 ;  /* 0x028c3014d80075a7 */ /* 0x0022a4000806017f */
[----:B--2---:R-:W-:Y:S05]  /*180c0*/  @!P3 NANOSLEEP.SYNCS 0x989680 ;  /* 0x009896800000b95d */ /* 0x004fea0003900000 */
[----:B------:R-:W2:Y:S02]  /*180d0*/  @!P3 SYNCS.PHASECHK.TRANS64 P3, [R216+URZ+0x28c30], R20 ;  /* 0x028c3014d800b5a7 */ /* 0x000ea4000806007f */
[----:B--2---:R-:W-:Y:S05]  /*180e0*/  @!P3 BRA `(.L_x_3950) ;  /* 0xfffffffc00f0b947 */ /* 0x004fea000383ffff */
[----:B------:R-:W-:Y:S05]  /*180f0*/  BRA `(.L_x_3949) ;  /* 0xffffff1c006c7947 */ /* 0x000fea000383ffff */
.L_x_3955:
[----:B----4-:R4:W0:Y:S02]  /*18100*/  SYNCS.PHASECHK.TRANS64.TRYWAIT P3, [R216+URZ+0x28c50], R20 ;  /* 0x028c5014d80075a7 */ /* 0x010824000806017f */
[----:B0-----:R-:W-:Y:S05]  /*18110*/  @!P3 NANOSLEEP.SYNCS 0x989680 ;  /* 0x009896800000b95d */ /* 0x001fea0003900000 */
[----:B------:R-:W0:Y:S02]  /*18120*/  @!P3 SYNCS.PHASECHK.TRANS64 P3, [R216+URZ+0x28c50], R20 ;  /* 0x028c5014d800b5a7 */ /* 0x000e24000806007f */
[----:B0-----:R-:W-:Y:S05]  /*18130*/  @!P3 BRA `(.L_x_3955) ;  /* 0xfffffffc00f0b947 */ /* 0x001fea000383ffff */
[----:B------:R-:W-:Y:S05]  /*18140*/  BRA `(.L_x_3954) ;  /* 0xffffff3000c47947 */ /* 0x000fea000383ffff */
.L_x_3985:
        /* <DEDUP_REMOVED lines=11> */
.L_x_4174:
[----:B------:R-:W-:Y:S05]  /*18200*/  BSYNC B1 ;  /* 0x0000000000017941 */ /* 0x000fea0003800000 */
.L_x_4173:
[----:B------:R-:W-:Y:S05]  /*18210*/  BRA `(.L_x_4175) ;  /* 0xffffff7c00f87947 */ /* 0x000fea000383ffff */
.L_x_3987:
[----:B------:R-:W-:Y:S01]  /*18220*/  BSSY B1, `(.L_x_4176) ;  /* 0x0000006000017945 */ /* 0x000fe20003800000 */
[----:B------:R-:W-:-:S07]  /*18230*/  IMAD.MOV.U32 R15, RZ, RZ, -0x1 ;  /* 0xffffffffff0f7424 */ /* 0x000fce00078e00ff */
[----:B01----:R-:W-:Y:S05]  /*18240*/  WARPSYNC.COLLECTIVE R15, `(.L_x_4177) ;  /* 0x000000000f0c7348 */ /* 0x003fea0003c00000 */
[----:B------:R-:W-:Y:S02]  /*18250*/  ELECT P6, UR62, PT ;  /* 0x00000000003e782f */ /* 0x000fe400038c0000 */
[----:B------:R-:W-:Y:S01]  /*18260*/  MOV R14, UR62 ;  /* 0x0000003e000e7c02 */ /* 0x000fe20008000f00 */
[----:B01----:R-:W-:Y:S10]  /*18270*/  ENDCOLLECTIVE ;  /* 0x000000000000791b */ /* 0x003ff40003800000 */
.L_x_4177:
[----:B------:R-:W-:Y:S05]  /*18280*/  BSYNC B1 ;  /* 0x0000000000017941 */ /* 0x000fea0003800000 */
.L_x_4176:
[----:B------:R-:W-:Y:S05]  /*18290*/  BRA `(.L_x_3986) ;  /* 0xffffff7c00f07947 */ /* 0x000fea000383ffff */
.L_x_3989:
[----:B-1----:R-:W2:Y:S02]  /*182a0*/  LDL R5, [R1+0x4] ;  /* 0x0000040001057983 */ /* 0x002ea40000100800 */
[----:B--2---:R1:W2:Y:S02]  /*182b0*/  SYNCS.PHASECHK.TRANS64.TRYWAIT P0, [R5+URZ+0x28c20], R4 ;  /* 0x028c2004050075a7 */ /* 0x0042a4000800017f */
[----:B--2---:R-:W-:Y:S05]  /*182c0*/  @!P0 NANOSLEEP.SYNCS 0x989680 ;  /* 0x009896800000895d */ /* 0x004fea0003900000 */
[----:B------:R-:W2:Y:S02]  /*182d0*/  @!P0 SYNCS.PHASECHK.TRANS64 P0, [R5+URZ+0x28c20], R4 ;  /* 0x028c2004050085a7 */ /* 0x000ea4000800007f */
[----:B--2---:R-:W-:Y:S05]  /*182e0*/  @!P0 BRA `(.L_x_3989) ;  /* 0xfffffffc00ec8947 */ /* 0x004fea000383ffff */
[----:B------:R-:W-:Y:S05]  /*182f0*/  BRA `(.L_x_4178) ;  /* 0xffffff8000007947 */ /* 0x000fea000383ffff */
.L_x_3993:
[----:B-1----:R1:W2:Y:S02]  /*18300*/  SYNCS.PHASECHK.TRANS64.TRYWAIT P0, [R5+URZ+0x28ca0], R9 ;  /* 0x028ca009050075a7 */ /* 0x0022a4000800017f */
[----:B--2---:R-:W-:Y:S05]  /*18310*/  @!P0 NANOSLEEP.SYNCS 0x989680 ;  /* 0x009896800000895d */ /* 0x004fea0003900000 */
[----:B------:R-:W2:Y:S02]  /*18320*/  @!P0 SYNCS.PHASECHK.TRANS64 P0, [R5+URZ+0x28ca0], R9 ;  /* 0x028ca009050085a7 */ /* 0x000ea4000800007f */
[----:B--2---:R-:W-:Y:S05]  /*18330*/  @!P0 BRA `(.L_x_3993) ;  /* 0xfffffffc00f08947 */ /* 0x004fea000383ffff */
[----:B------:R-:W-:Y:S05]  /*18340*/  BRA `(.L_x_4179) ;  /* 0xffffff8000287947 */ /* 0x000fea000383ffff */
.L_x_3998:
[----:B--2---:R2:W3:Y:S02]  /*18350*/  SYNCS.PHASECHK.TRANS64.TRYWAIT P0, [R5+URZ+0x28cc0], R9 ;  /* 0x028cc009050075a7 */ /* 0x0044e4000800017f */
[----:B---3--:R-:W-:Y:S05]  /*18360*/  @!P0 NANOSLEEP.SYNCS 0x989680 ;  /* 0x009896800000895d */ /* 0x008fea0003900000 */
[----:B------:R-:W3:Y:S02]  /*18370*/  @!P0 SYNCS.PHASECHK.TRANS64 P0, [R5+URZ+0x28cc0], R9 ;  /* 0x028cc009050085a7 */ /* 0x000ee4000800007f */
[----:B---3--:R-:W-:Y:S05]  /*18380*/  @!P0 BRA `(.L_x_3998) ;  /* 0xfffffffc00f08947 */ /* 0x008fea000383ffff */
[----:B------:R-:W-:Y:S05]  /*18390*/  BRA `(.L_x_4180) ;  /* 0xffffff8000ac7947 */ /* 0x000fea000383ffff */
.L_x_4012:
[----:B-1----:R1:W2:Y:S02]  /*183a0*/  SYNCS.PHASECHK.TRANS64.TRYWAIT P1, [R5+URZ+0x28ca0], R6 ;  /* 0x028ca006050075a7 */ /* 0x0022a4000802017f */
[----:B--2---:R-:W-:Y:S05]  /*183b0*/  @!P1 NANOSLEEP.SYNCS 0x989680 ;  /* 0x009896800000995d */ /* 0x004fea0003900000 */
[----:B------:R-:W2:Y:S02]  /*183c0*/  @!P1 SYNCS.PHASECHK.TRANS64 P1, [R5+URZ+0x28ca0], R6 ;  /* 0x028ca006050095a7 */ /* 0x000ea4000802007f */
[----:B--2---:R-:W-:Y:S05]  /*183d0*/  @!P1 BRA `(.L_x_4012) ;  /* 0xfffffffc00f09947 */ /* 0x004fea000383ffff */
[----:B------:R-:W-:Y:S05]  /*183e0*/  BRA `(.L_x_4181) ;  /* 0xffffff8c00347947 */ /* 0x000fea000383ffff */
.L_x_4017:
[----:B--2---:R2:W3:Y:S02]  /*183f0*/  SYNCS.PHASECHK.TRANS64.TRYWAIT P1, [R5+URZ+0x28cc0], R6 ;  /* 0x028cc006050075a7 */ /* 0x0044e4000802017f */
[----:B---3--:R-:W-:Y:S05]  /*18400*/  @!P1 NANOSLEEP.SYNCS 0x989680 ;  /* 0x009896800000995d */ /* 0x008fea0003900000 */
[----:B------:R-:W3:Y:S02]  /*18410*/  @!P1 SYNCS.PHASECHK.TRANS64 P1, [R5+URZ+0x28cc0], R6 ;  /* 0x028cc006050095a7 */ /* 0x000ee4000802007f */
[----:B---3--:R-:W-:Y:S05]  /*18420*/  @!P1 BRA `(.L_x_4017) ;  /* 0xfffffffc00f09947 */ /* 0x008fea000383ffff */
[----:B------:R-:W-:Y:S05]  /*18430*/  BRA `(.L_x_4182) ;  /* 0xffffff8c00b47947 */ /* 0x000fea000383ffff */
.L_x_4037:
        /* <DEDUP_REMOVED lines=11> */
.L_x_4184:
[----:B------:R-:W-:Y:S05]  /*184f0*/  BSYNC B0 ;  /* 0x0000000000007941 */ /* 0x000fea0003800000 */
.L_x_4183:
[----:B------:R-:W-:Y:S05]  /*18500*/  BRA `(.L_x_4185) ;  /* 0xffffff9c00987947 */ /* 0x000fea000383ffff */
.L_x_4039:
[----:B------:R-:W-:Y:S01]  /*18510*/  BSSY B0, `(.L_x_4186) ;  /* 0x0000006000007945 */ /* 0x000fe20003800000 */
[----:B------:R-:W-:-:S07]  /*18520*/  IMAD.MOV.U32 R15, RZ, RZ, -0x1 ;  /* 0xffffffffff0f7424 */ /* 0x000fce00078e00ff */
[----:B01----:R-:W-:Y:S05]  /*18530*/  WARPSYNC.COLLECTIVE R15, `(.L_x_4187) ;  /* 0x000000000f0c7348 */ /* 0x003fea0003c00000 */
[----:B------:R-:W-:Y:S02]  /*18540*/  ELECT P6, UR62, PT ;  /* 0x00000000003e782f */ /* 0x000fe400038c0000 */
[----:B------:R-:W-:Y:S01]  /*18550*/  MOV R14, UR62 ;  /* 0x0000003e000e7c02 */ /* 0x000fe20008000f00 */
[----:B01----:R-:W-:Y:S10]  /*18560*/  ENDCOLLECTIVE ;  /* 0x000000000000791b */ /* 0x003ff40003800000 */
.L_x_4187:
[----:B------:R-:W-:Y:S05]  /*18570*/  BSYNC B0 ;  /* 0x0000000000007941 */ /* 0x000fea0003800000 */
.L_x_4186:
[----:B------:R-:W-:Y:S05]  /*18580*/  BRA `(.L_x_4188) ;  /* 0xffffff9c00a47947 */ /* 0x000fea000383ffff */
.L_x_4041:
[----:B-1----:R1:W2:Y:S02]  /*18590*/  SYNCS.PHASECHK.TRANS64.TRYWAIT P0, [R0+URZ+0x28c40], R2 ;  /* 0x028c4002000075a7 */ /* 0x0022a4000800017f */
[----:B--2---:R-:W-:Y:S05]  /*185a0*/  @!P0 NANOSLEEP.SYNCS 0x989680 ;  /* 0x009896800000895d */ /* 0x004fea0003900000 */
[----:B------:R-:W2:Y:S02]  /*185b0*/  @!P0 SYNCS.PHASECHK.TRANS64 P0, [R0+URZ+0x28c40], R2 ;  /* 0x028c4002000085a7 */ /* 0x000ea4000800007f */
[----:B--2---:R-:W-:Y:S05]  /*185c0*/  @!P0 BRA `(.L_x_4041) ;  /* 0xfffffffc00f08947 */ /* 0x004fea000383ffff */
[----:B------:R-:W-:Y:S05]  /*185d0*/  BRA `(.L_x_4189) ;  /* 0xffffffa000107947 */ /* 0x000fea000383ffff */
.L_x_4045:
        /* <DEDUP_REMOVED lines=12> */
.L_x_4190:
[----:B------:R-:W-:Y:S02]  /*186a0*/  IMAD.MOV.U32 R13, RZ, RZ, R3 ;  /* 0x000000ffff0d7224 */ /* 0x000fe400078e0003 */
[----:B------:R-:W-:-:S07]  /*186b0*/  IMAD.MOV.U32 R4, RZ, RZ, R14 ;  /* 0x000000ffff047224 */ /* 0x000fce00078e000e */
[----:B------:R-:W-:Y:S05]  /*186c0*/  WARPSYNC.COLLECTIVE R15, `(.L_x_4191) ;  /* 0x000000000f087348 */ /* 0x000fea0003c00000 */
[----:B------:R0:W1:Y:S02]  /*186d0*/  SHFL.IDX P6, R14, R13, R12, R11 ;  /* 0x0000000c0d0e7389 */ /* 0x00006400000c000b */
[----:B01----:R-:W-:Y:S01]  /*186e0*/  ENDCOLLECTIVE ;  /* 0x000000000000791b */ /* 0x003fe20003800000 */
.L_x_4191:
[----:B------:R-:W-:Y:S02]  /*186f0*/  IMAD.MOV.U32 R13, RZ, RZ, R2 ;  /* 0x000000ffff0d7224 */ /* 0x000fe400078e0002 */
[----:B------:R-:W-:Y:S02]  /*18700*/  IMAD.MOV.U32 R12, RZ, RZ, 0x1 ;  /* 0x00000001ff0c7424 */ /* 0x000fe400078e00ff */
[----:B------:R-:W-:-:S07]  /*18710*/  IMAD.MOV.U32 R5, RZ, RZ, R14 ;  /* 0x000000ffff057224 */ /* 0x000fce00078e000e */
[----:B------:R-:W-:Y:S05]  /*18720*/  WARPSYNC.COLLECTIVE R15, `(.L_x_4192) ;  /* 0x000000000f087348 */ /* 0x000fea0003c00000 */
[----:B------:R0:W1:Y:S02]  /*18730*/  SHFL.IDX P6, R14, R13, R12, R11 ;  /* 0x0000000c0d0e7389 */ /* 0x00006400000c000b */
[----:B01----:R-:W-:Y:S01]  /*18740*/  ENDCOLLECTIVE ;  /* 0x000000000000791b */ /* 0x003fe20003800000 */
.L_x_4192:
        /* <DEDUP_REMOVED lines=10> */
.L_x_4193:
        /* <DEDUP_REMOVED lines=11> */
.L_x_4194:
        /* <DEDUP_REMOVED lines=10> */
.L_x_4195:
        /* <DEDUP_REMOVED lines=12> */
.L_x_4196:
        /* <DEDUP_REMOVED lines=14> */
.L_x_4197:
[----:B------:R-:W-:Y:S01]  /*18ae0*/  IMAD.MOV.U32 R3, RZ, RZ, R14 ;  /* 0x000000ffff037224 */ /* 0x000fe200078e000e */
[----:B------:R-:W-:Y:S06]  /*18af0*/  BRA `(.L_x_4198) ;  /* 0xffffffa4007c7947 */ /* 0x000fec000383ffff */
.L_x_4048:
[----:B0-----:R-:W2:Y:S02]  /*18b00*/  LDL R2, [R1+0x4] ;  /* 0x0000040001027983 */ /* 0x001ea40000100800 */
[----:B--2---:R0:W1:Y:S02]  /*18b10*/  SYNCS.PHASECHK.TRANS64.TRYWAIT P0, [R2+URZ+0x28c20], R0 ;  /* 0x028c2000020075a7 */ /* 0x004064000800017f */
[----:B-1----:R-:W-:Y:S05]  /*18b20*/  @!P0 NANOSLEEP.SYNCS 0x989680 ;  /* 0x009896800000895d */ /* 0x002fea0003900000 */
[----:B------:R-:W1:Y:S02]  /*18b30*/  @!P0 SYNCS.PHASECHK.TRANS64 P0, [R2+URZ+0x28c20], R0 ;  /* 0x028c2000020085a7 */ /* 0x000e64000800007f */
[----:B-1----:R-:W-:Y:S05]  /*18b40*/  @!P0 BRA `(.L_x_4048) ;  /* 0xfffffffc00ec8947 */ /* 0x002fea000383ffff */
[----:B------:R-:W-:Y:S05]  /*18b50*/  BRA `(.L_x_4199) ;  /* 0xffffffa400dc7947 */ /* 0x000fea000383ffff */
.L_x_4052:
[----:B0-----:R0:W1:Y:S02]  /*18b60*/  SYNCS.PHASECHK.TRANS64.TRYWAIT P0, [R3+URZ+0x28c60], R0 ;  /* 0x028c6000030075a7 */ /* 0x001064000800017f */
[----:B-1----:R-:W-:Y:S05]  /*18b70*/  @!P0 NANOSLEEP.SYNCS 0x989680 ;  /* 0x009896800000895d */ /* 0x002fea0003900000 */
[----:B------:R-:W1:Y:S02]  /*18b80*/  @!P0 SYNCS.PHASECHK.TRANS64 P0, [R3+URZ+0x28c60], R0 ;  /* 0x028c6000030085a7 */ /* 0x000e64000800007f */
[----:B-1----:R-:W-:Y:S05]  /*18b90*/  @!P0 BRA `(.L_x_4052) ;  /* 0xfffffffc00f08947 */ /* 0x002fea000383ffff */
[----:B------:R-:W-:Y:S05]  /*18ba0*/  BRA `(.L_x_4200) ;  /* 0xffffffa8000c7947 */ /* 0x000fea000383ffff */
.L_x_4071:
[----:B-1----:R1:W2:Y:S02]  /*18bb0*/  SYNCS.PHASECHK.TRANS64.TRYWAIT P0, [R3+URZ+0x28c40], R2 ;  /* 0x028c4002030075a7 */ /* 0x0022a4000800017f */
[----:B--2---:R-:W-:Y:S05]  /*18bc0*/  @!P0 NANOSLEEP.SYNCS 0x989680 ;  /* 0x009896800000895d */ /* 0x004fea0003900000 */
[----:B------:R-:W2:Y:S02]  /*18bd0*/  @!P0 SYNCS.PHASECHK.TRANS64 P0, [R3+URZ+0x28c40], R2 ;  /* 0x028c4002030085a7 */ /* 0x000ea4000800007f */
[----:B--2---:R-:W-:Y:S05]  /*18be0*/  @!P0 BRA `(.L_x_4071) ;  /* 0xfffffffc00f08947 */ /* 0x004fea000383ffff */
[----:B------:R-:W-:Y:S05]  /*18bf0*/  BRA `(.L_x_4201) ;  /* 0xffffffb4003c7947 */ /* 0x000fea000383ffff */
.L_x_4076:
[----:B0-----:R0:W2:Y:S02]  /*18c00*/  SYNCS.PHASECHK.TRANS64.TRYWAIT P0, [R3+URZ+0x28c60], R2 ;  /* 0x028c6002030075a7 */ /* 0x0010a4000800017f */
[----:B--2---:R-:W-:Y:S05]  /*18c10*/  @!P0 NANOSLEEP.SYNCS 0x989680 ;  /* 0x009896800000895d */ /* 0x004fea0003900000 */
[----:B------:R-:W2:Y:S02]  /*18c20*/  @!P0 SYNCS.PHASECHK.TRANS64 P0, [R3+URZ+0x28c60], R2 ;  /* 0x028c6002030085a7 */ /* 0x000ea4000800007f */
[----:B--2---:R-:W-:Y:S05]  /*18c30*/  @!P0 BRA `(.L_x_4076) ;  /* 0xfffffffc00f08947 */ /* 0x004fea000383ffff */
[----:B------:R-:W-:Y:S05]  /*18c40*/  BRA `(.L_x_4202) ;  /* 0xffffffb400c47947 */ /* 0x000fea000383ffff */
.L_x_4091:
[----:B0-----:R0:W1:Y:S02]  /*18c50*/  SYNCS.PHASECHK.TRANS64.TRYWAIT P0, [R4+URZ+0x28c40], R2 ;  /* 0x028c4002040075a7 */ /* 0x001064000800017f */
[----:B-1----:R-:W-:Y:S05]  /*18c60*/  @!P0 NANOSLEEP.SYNCS 0x989680 ;  /* 0x009896800000895d */ /* 0x002fea0003900000 */
[----:B------:R-:W1:Y:S02]  /*18c70*/  @!P0 SYNCS.PHASECHK.TRANS64 P0, [R4+URZ+0x28c40], R2 ;  /* 0x028c4002040085a7 */ /* 0x000e64000800007f */
[----:B-1----:R-:W-:Y:S05]  /*18c80*/  @!P0 BRA `(.L_x_4091) ;  /* 0xfffffffc00f08947 */ /* 0x002fea000383ffff */
[----:B------:R-:W-:Y:S05]  /*18c90*/  BRA `(.L_x_4203) ;  /* 0xffffffc000d47947 */ /* 0x000fea000383ffff */
.L_x_4096:
[----:B-1----:R1:W2:Y:S02]  /*18ca0*/  SYNCS.PHASECHK.TRANS64.TRYWAIT P0, [R4+URZ+0x28c60], R2 ;  /* 0x028c6002040075a7 */ /* 0x0022a4000800017f */
[----:B--2---:R-:W-:Y:S05]  /*18cb0*/  @!P0 NANOSLEEP.SYNCS 0x989680 ;  /* 0x009896800000895d */ /* 0x004fea0003900000 */
[----:B------:R-:W2:Y:S02]  /*18cc0*/  @!P0 SYNCS.PHASECHK.TRANS64 P0, [R4+URZ+0x28c60], R2 ;  /* 0x028c6002040085a7 */ /* 0x000ea4000800007f */
[----:B--2---:R-:W-:Y:S05]  /*18cd0*/  @!P0 BRA `(.L_x_4096) ;  /* 0xfffffffc00f08947 */ /* 0x004fea000383ffff */
[----:B------:R-:W-:Y:S05]  /*18ce0*/  BRA `(.L_x_4204) ;  /* 0xffffffc400587947 */ /* 0x000fea000383ffff */
.L_x_4111:
[----:B-1----:R1:W2:Y:S02]  /*18cf0*/  SYNCS.PHASECHK.TRANS64.TRYWAIT P0, [R4+URZ+0x28c40], R2 ;  /* 0x028c4002040075a7 */ /* 0x0022a4000800017f */
[----:B--2---:R-:W-:Y:S05]  /*18d00*/  @!P0 NANOSLEEP.SYNCS 0x989680 ;  /* 0x009896800000895d */ /* 0x004fea0003900000 */
[----:B------:R-:W2:Y:S02]  /*18d10*/  @!P0 SYNCS.PHASECHK.TRANS64 P0, [R4+URZ+0x28c40], R2 ;  /* 0x028c4002040085a7 */ /* 0x000ea4000800007f */
[----:B--2---:R-:W-:Y:S05]  /*18d20*/  @!P0 BRA `(.L_x_4111) ;  /* 0xfffffffc00f08947 */ /* 0x004fea000383ffff */
[----:B------:R-:W-:Y:S05]  /*18d30*/  BRA `(.L_x_4205) ;  /* 0xffffffd000447947 */ /* 0x000fea000383ffff */
.L_x_4116:
[----:B0-----:R0:W2:Y:S02]  /*18d40*/  SYNCS.PHASECHK.TRANS64.TRYWAIT P0, [R4+URZ+0x28c60], R2 ;  /* 0x028c6002040075a7 */ /* 0x0010a4000800017f */
[----:B--2---:R-:W-:Y:S05]  /*18d50*/  @!P0 NANOSLEEP.SYNCS 0x989680 ;  /* 0x009896800000895d */ /* 0x004fea0003900000 */
[----:B------:R-:W2:Y:S02]  /*18d60*/  @!P0 SYNCS.PHASECHK.TRANS64 P0, [R4+URZ+0x28c60], R2 ;  /* 0x028c6002040085a7 */ /* 0x000ea4000800007f */
[----:B--2---:R-:W-:Y:S05]  /*18d70*/  @!P0 BRA `(.L_x_4116) ;  /* 0xfffffffc00f08947 */ /* 0x004fea000383ffff */
[----:B------:R-:W-:Y:S05]  /*18d80*/  BRA `(.L_x_4206) ;  /* 0xffffffd000cc7947 */ /* 0x000fea000383ffff */
.L_x_4132:
[----:B------:R-:W-:Y:S01]  /*18d90*/  BSSY B0, `(.L_x_4207) ;  /* 0x0000008000007945 */ /* 0x000fe20003800000 */
[----:B------:R-:W-:Y:S02]  /*18da0*/  IMAD.MOV.U32 R13, RZ, RZ, R16 ;  /* 0x000000ffff0d7224 */ /* 0x000fe400078e0010 */
[----:B------:R-:W-:Y:S02]  /*18db0*/  IMAD.MOV.U32 R12, RZ, RZ, RZ ;  /* 0x000000ffff0c7224 */ /* 0x000fe400078e00ff */
[----:B------:R-:W-:Y:S02]  /*18dc0*/  IMAD.MOV.U32 R11, RZ, RZ, 0x1f ;  /* 0x0000001fff0b7424 */ /* 0x000fe400078e00ff */
[----:B------:R-:W-:-:S07]  /*18dd0*/  IMAD.MOV.U32 R15, RZ, RZ, -0x1 ;  /* 0xffffffffff0f7424 */ /* 0x000fce00078e00ff */
[----:B-1---5:R-:W-:Y:S05]  /*18de0*/  WARPSYNC.COLLECTIVE R15, `(.L_x_4208) ;  /* 0x000000000f087348 */ /* 0x022fea0003c00000 */
[----:B------:R0:W2:Y:S02]  /*18df0*/  SHFL.IDX P6, R14, R13, R12, R11 ;  /* 0x0000000c0d0e7389 */ /* 0x0000a400000c000b */
[----:B012--5:R-:W-:Y:S01]  /*18e00*/  ENDCOLLECTIVE ;  /* 0x000000000000791b */ /* 0x027fe20003800000 */
.L_x_4208:
[----:B------:R-:W-:Y:S05]  /*18e10*/  BSYNC B0 ;  /* 0x0000000000007941 */ /* 0x000fea0003800000 */
.L_x_4207:
        /* <DEDUP_REMOVED lines=9> */
.L_x_4209:
        /* <DEDUP_REMOVED lines=18> */
.L_x_4210:
        /* <DEDUP_REMOVED lines=8> */
.L_x_4211:
        /* <DEDUP_REMOVED lines=8> */
.L_x_4212:
        /* <DEDUP_REMOVED lines=8> */
.L_x_4213:
        /* <DEDUP_REMOVED lines=8> */
.L_x_4214:
        /* <DEDUP_REMOVED lines=9> */
.L_x_4215:
[----:B------:R-:W-:Y:S01]  /*19260*/  IMAD.MOV.U32 R6, RZ, RZ, R14 ;  /* 0x000000ffff067224 */ /* 0x000fe200078e000e */
[----:B------:R-:W-:Y:S06]  /*19270*/  BRA `(.L_x_4216) ;  /* 0xffffffdc00247947 */ /* 0x000fec000383ffff */
.L_x_4137:
        /* <DEDUP_REMOVED lines=8> */
.L_x_4218:
[----:B------:R-:W-:Y:S05]  /*19300*/  BSYNC B0 ;  /* 0x0000000000007941 */ /* 0x000fea0003800000 */
.L_x_4217:
        /* <DEDUP_REMOVED lines=9> */
.L_x_4219:
        /* <DEDUP_REMOVED lines=8> */
.L_x_4220:
        /* <DEDUP_REMOVED lines=8> */
.L_x_4221:
        /* <DEDUP_REMOVED lines=8> */
.L_x_4222:
        /* <DEDUP_REMOVED lines=9> */
.L_x_4223:
[----:B------:R-:W-:Y:S01]  /*195b0*/  IMAD.MOV.U32 R6, RZ, RZ, R14 ;  /* 0x000000ffff067224 */ /* 0x000fe200078e000e */
[----:B------:R-:W-:Y:S06]  /*195c0*/  BRA `(.L_x_4224) ;  /* 0xffffffd800ec7947 */ /* 0x000fec000383ffff */
.L_x_4139:
[----:B------:R-:W-:Y:S01]  /*195d0*/  BSSY B0, `(.L_x_4225) ;  /* 0x0000006000007945 */ /* 0x000fe20003800000 */
[----:B------:R-:W-:Y:S01]  /*195e0*/  PLOP3.LUT P6, PT, P6, PT, PT, 0x8, 0x0 ;  /* 0x000000000000781c */ /* 0x000fe200037ce170 */
[----:B------:R-:W-:-:S12]  /*195f0*/  IMAD.MOV.U32 R15, RZ, RZ, -0x1 ;  /* 0xffffffffff0f7424 */ /* 0x000fd800078e00ff */
[----:B0----5:R-:W-:Y:S05]  /*19600*/  WARPSYNC.COLLECTIVE R15, `(.L_x_4226) ;  /* 0x000000000f087348 */ /* 0x021fea0003c00000 */
[----:B------:R-:W-:Y:S01]  /*19610*/  VOTE.ANY R14, PT, P6 ;  /* 0x00000000000e7806 */ /* 0x000fe200030e0100 */
[----:B0----5:R-:W-:Y:S06]  /*19620*/  ENDCOLLECTIVE ;  /* 0x000000000000791b */ /* 0x021fec0003800000 */
.L_x_4226:
[----:B------:R-:W-:Y:S05]  /*19630*/  BSYNC B0 ;  /* 0x0000000000007941 */ /* 0x000fea0003800000 */
.L_x_4225:
        /* <DEDUP_REMOVED lines=9> */
.L_x_4227:
[----:B------:R-:W-:Y:S01]  /*196d0*/  IMAD.MOV.U32 R17, RZ, RZ, R14 ;  /* 0x000000ffff117224 */ /* 0x000fe200078e000e */
[----:B------:R-:W-:Y:S06]  /*196e0*/  BRA `(.L_x_4228) ;  /* 0xffffffd800dc7947 */ /* 0x000fec000383ffff */
.L_x_4141:
[----:B------:R-:W-:Y:S01]  /*196f0*/  BSSY B0, `(.L_x_4229) ;  /* 0x0000007000007945 */ /* 0x000fe20003800000 */
[----:B------:R-:W-:Y:S02]  /*19700*/  IMAD.MOV.U32 R13, RZ, RZ, R3 ;  /* 0x000000ffff0d7224 */ /* 0x000fe400078e0003 */
[----:B------:R-:W-:Y:S02]  /*19710*/  IMAD.MOV.U32 R11, RZ, RZ, 0x1f ;  /* 0x0000001fff0b7424 */ /* 0x000fe400078e00ff */
[----:B------:R-:W-:-:S07]  /*19720*/  IMAD.MOV.U32 R15, RZ, RZ, -0x1 ;  /* 0xffffffffff0f7424 */ /* 0x000fce00078e00ff */
[----:B0-2--5:R-:W-:Y:S05]  /*19730*/  WARPSYNC.COLLECTIVE R15, `(.L_x_4230) ;  /* 0x000000000f087348 */ /* 0x025fea0003c00000 */
[----:B------:R1:W3:Y:S02]  /*19740*/  SHFL.IDX P6, R14, R13, R12, R11 ;  /* 0x0000000c0d0e7389 */ /* 0x0002e400000c000b */
[----:B0123-5:R-:W-:Y:S01]  /*19750*/  ENDCOLLECTIVE ;  /* 0x000000000000791b */ /* 0x02ffe20003800000 */
.L_x_4230:
[----:B------:R-:W-:Y:S05]  /*19760*/  BSYNC B0 ;  /* 0x0000000000007941 */ /* 0x000fea0003800000 */
.L_x_4229:
[----:B------:R-:W-:Y:S01]  /*19770*/  IMAD.MOV.U32 R2, RZ, RZ, R14 ;  /* 0x000000ffff027224 */ /* 0x000fe200078e000e */
[----:B------:R-:W-:Y:S06]  /*19780*/  BRA `(.L_x_4140) ;  /* 0xffffffd800d07947 */ /* 0x000fec000383ffff */
.L_x_4145:
[----:B0-----:R0:W1:Y:S02]  /*19790*/  SYNCS.PHASECHK.TRANS64.TRYWAIT P0, [R0+URZ+0x28c20], R3 ;  /* 0x028c2003000075a7 */ /* 0x001064000800017f */
[----:B-1----:R-:W-:Y:S05]  /*197a0*/  @!P0 NANOSLEEP.SYNCS 0x989680 ;  /* 0x009896800000895d */ /* 0x002fea0003900000 */
[----:B------:R-:W1:Y:S02]  /*197b0*/  @!P0 SYNCS.PHASECHK.TRANS64 P0, [R0+URZ+0x28c20], R3 ;  /* 0x028c2003000085a7 */ /* 0x000e64000800007f */
[----:B-1----:R-:W-:Y:S05]  /*197c0*/  @!P0 BRA `(.L_x_4145) ;  /* 0xfffffffc00f08947 */ /* 0x002fea000383ffff */
[----:B------:R-:W-:Y:S05]  /*197d0*/  BRA `(.L_x_4231) ;  /* 0xffffffdc00c47947 */ /* 0x000fea000383ffff */
.L_x_4146:
        /* <DEDUP_REMOVED lines=8> */
[----:B0----5:R-:W-:Y:S05]  /*19860*/  WARPSYNC.COLLECTIVE R15, `(.L_x_4233) ;  /* 0x000000000f087348 */ /* 0x021fea0003c00000 */
[----:B------:R1:W2:Y:S02]  /*19870*/  SHFL.IDX P6, R14, R13, R12, R11 ;  /* 0x0000000c0d0e7389 */ /* 0x0002a400000c000b */
[----:B012--5:R-:W-:Y:S01]  /*19880*/  ENDCOLLECTIVE ;  /* 0x000000000000791b */ /* 0x027fe20003800000 */
.L_x_4233:
[----:B------:R-:W-:Y:S05]  /*19890*/  BSYNC B0 ;  /* 0x0000000000007941 */ /* 0x000fea0003800000 */
.L_x_4232:
[----:B------:R-:W-:Y:S05]  /*198a0*/  BRA `(.L_x_4234) ;  /* 0xffffffdc00ac7947 */ /* 0x000fea000383ffff */
.L_x_4147:
[----:B------:R-:W-:Y:S01]  /*198b0*/  BSSY B0, `(.L_x_4235) ;  /* 0x0000006000007945 */ /* 0x000fe20003800000 */
[----:B------:R-:W-:-:S07]  /*198c0*/  IMAD.MOV.U32 R15, RZ, RZ, -0x1 ;  /* 0xffffffffff0f7424 */ /* 0x000fce00078e00ff */
[----:B01---5:R-:W-:Y:S05]  /*198d0*/  WARPSYNC.COLLECTIVE R15, `(.L_x_4236) ;  /* 0x000000000f0c7348 */ /* 0x023fea0003c00000 */
[----:B------:R-:W-:Y:S02]  /*198e0*/  ELECT P6, UR62, PT ;  /* 0x00000000003e782f */ /* 0x000fe400038c0000 */
[----:B------:R-:W-:Y:S01]  /*198f0*/  MOV R14, UR62 ;  /* 0x0000003e000e7c02 */ /* 0x000fe20008000f00 */
[----:B01---5:R-:W-:Y:S10]  /*19900*/  ENDCOLLECTIVE ;  /* 0x000000000000791b */ /* 0x023ff40003800000 */
.L_x_4236:
[----:B------:R-:W-:Y:S05]  /*19910*/  BSYNC B0 ;  /* 0x0000000000007941 */ /* 0x000fea0003800000 */
.L_x_4235:
[----:B------:R-:W-:Y:S05]  /*19920*/  BRA `(.L_x_4237) ;  /* 0xffffffdc00a07947 */ /* 0x000fea000383ffff */
.L_x_4149:
[----:B0-----:R0:W1:Y:S02]  /*19930*/  SYNCS.PHASECHK.TRANS64.TRYWAIT P0, [R6+URZ], R5 ;  /* 0x00000005060075a7 */ /* 0x001064000800017f */
[----:B-1----:R-:W-:Y:S05]  /*19940*/  @!P0 NANOSLEEP.SYNCS 0x989680 ;  /* 0x009896800000895d */ /* 0x002fea0003900000 */
[----:B------:R-:W1:Y:S02]  /*19950*/  @!P0 SYNCS.PHASECHK.TRANS64 P0, [R6+URZ], R5 ;  /* 0x00000005060085a7 */ /* 0x000e64000800007f */
[----:B-1----:R-:W-:Y:S05]  /*19960*/  @!P0 BRA `(.L_x_4149) ;  /* 0xfffffffc00f08947 */ /* 0x002fea000383ffff */
[----:B------:R-:W-:Y:S05]  /*19970*/  BRA `(.L_x_4238) ;  /* 0xffffffdc00dc7947 */ /* 0x000fea000383ffff */
.L_x_4150:
[----:B-1----:R1:W2:Y:S02]  /*19980*/  SYNCS.PHASECHK.TRANS64.TRYWAIT P0, [R7+URZ], R2 ;  /* 0x00000002070075a7 */ /* 0x0022a4000800017f */
[----:B--2---:R-:W-:Y:S05]  /*19990*/  @!P0 NANOSLEEP.SYNCS 0x989680 ;  /* 0x009896800000895d */ /* 0x004fea0003900000 */
[----:B------:R-:W2:Y:S02]  /*199a0*/  @!P0 SYNCS.PHASECHK.TRANS64 P0, [R7+URZ], R2 ;  /* 0x00000002070085a7 */ /* 0x000ea4000800007f */
[----:B--2---:R-:W-:Y:S05]  /*199b0*/  @!P0 BRA `(.L_x_4150) ;  /* 0xfffffffc00f08947 */ /* 0x004fea000383ffff */
[----:B------:R-:W-:Y:S05]  /*199c0*/  BRA `(.L_x_4239) ;  /* 0xffffffdc00d07947 */ /* 0x000fea000383ffff */
.L_x_4152:
[----:B--2---:R2:W3:Y:S02]  /*199d0*/  SYNCS.PHASECHK.TRANS64.TRYWAIT P0, [R4+URZ], R5 ;  /* 0x00000005040075a7 */ /* 0x0044e4000800017f */
[----:B---3--:R-:W-:Y:S05]  /*199e0*/  @!P0 NANOSLEEP.SYNCS 0x989680 ;  /* 0x009896800000895d */ /* 0x008fea0003900000 */
[----:B------:R-:W3:Y:S02]  /*199f0*/  @!P0 SYNCS.PHASECHK.TRANS64 P0, [R4+URZ], R5 ;  /* 0x00000005040085a7 */ /* 0x000ee4000800007f */
[----:B---3--:R-:W-:Y:S05]  /*19a00*/  @!P0 BRA `(.L_x_4152) ;  /* 0xfffffffc00f08947 */ /* 0x008fea000383ffff */
[----:B------:R-:W-:Y:S05]  /*19a10*/  BRA `(.L_x_4240) ;  /* 0xffffffdc00d87947 */ /* 0x000fea000383ffff */
.L_x_4241:
        /* <DEDUP_REMOVED lines=14> */
.L_x_15119:


//--------------------- .text._ZN7cutlass13device_kernelIN5flash11enable_sm90INS1_16FlashAttnFwdSm90INS1_25CollectiveMainloopFwdSm90ILi2EN4cute5tupleIJNS5_1CILi1EEES8_S8_EEENS6_IJNS7_ILi64EEESA_SA_EEELi512ENS_10bfloat16_tEfNS_4arch4Sm90ELb0ELb0ELb0ELb1ELb0ELb0ELb1ELb0ELb0ELb1ELb0ELb0EEENS1_21CollectiveEpilogueFwdINS6_IJSA_NS7_ILi512EEESA_EEES9_SC_SE_Li256ELb1ELb1ELb0ELb0EEENS1_36VarlenDynamicPersistentTileSchedulerILi64ELi64ELi256ELi128ELb0ELb1ELb1ELb0ELb1ELb1EEEEEEEEEvNT_6ParamsE --------------------------
	.section	.text._ZN7cutlass13device_kernelIN5flash11enable_sm90INS1_16FlashAttnFwdSm90INS1_25CollectiveMainloopFwdSm90ILi2EN4cute5tupleIJNS5_1CILi1EEES8_S8_EEENS6_IJNS7_ILi64EEESA_SA_EEELi512ENS_10bfloat16_tEfNS_4arch4Sm90ELb0ELb0ELb0ELb1ELb0ELb0ELb1ELb0ELb0ELb1ELb0ELb0EEENS1_21CollectiveEpilogueFwdINS6_IJSA_NS7_ILi512EEESA_EEES9_SC_SE_Li256ELb1ELb1ELb0ELb0EEENS1_36VarlenDynamicPersistentTileSchedulerILi64ELi64ELi256ELi128ELb0ELb1ELb1ELb0ELb1ELb1EEEEEEEEEvNT_6ParamsE,"ax",@progbits
	.align	128
.text._ZN7cutlass13device_kernelIN5flash11enable_sm90INS1_16FlashAttnFwdSm90INS1_25CollectiveMainloopFwdSm90ILi2EN4cute5tupleIJNS5_1CILi1EEES8_S8_EEENS6_IJNS7_ILi64EEESA_SA_EEELi512ENS_10bfloat16_tEfNS_4arch4Sm90ELb0ELb0ELb0ELb1ELb0ELb0ELb1ELb0ELb0ELb1ELb0ELb0EEENS1_21CollectiveEpilogueFwdINS6_IJSA_NS7_ILi512EEESA_EEES9_SC_SE_Li256ELb1ELb1ELb0ELb0EEENS1_36VarlenDynamicPersistentTileSchedulerILi64ELi64ELi256ELi128ELb0ELb1ELb1ELb0ELb1ELb1EEEEEEEEEvNT_6ParamsE:
        .type           _ZN7cutlass13device_kernelIN5flash11enable_sm90INS1_16FlashAttnFwdSm90INS1_25CollectiveMainloopFwdSm90ILi2EN4cute5tupleIJNS5_1CILi1EEES8_S8_EEENS6_IJNS7_ILi64EEESA_SA_EEELi512ENS_10bfloat16_tEfNS_4arch4Sm90ELb0ELb0ELb0ELb1ELb0ELb0ELb1ELb0ELb0ELb1ELb0ELb0EEENS1_21CollectiveEpilogueFwdINS6_IJSA_NS7_ILi512EEESA_EEES9_SC_SE_Li256ELb1ELb1ELb0ELb0EEENS1_36VarlenDynamicPersistentTileSchedulerILi64ELi64ELi256ELi128ELb0ELb1ELb1ELb0ELb1ELb1EEEEEEEEEvNT_6ParamsE,@function
        .size           _ZN7cutlass13device_kernelIN5flash11enable_sm90INS1_16FlashAttnFwdSm90INS1_25CollectiveMainloopFwdSm90ILi2EN4cute5tupleIJNS5_1CILi1EEES8_S8_EEENS6_IJNS7_ILi64EEESA_SA_EEELi512ENS_10bfloat16_tEfNS_4arch4Sm90ELb0ELb0ELb0ELb1ELb0ELb0ELb1ELb0ELb0ELb1ELb0ELb0EEENS1_21CollectiveEpilogueFwdINS6_IJSA_NS7_ILi512EEESA_EEES9_SC_SE_Li256ELb1ELb1ELb0ELb0EEENS1_36VarlenDynamicPersistentTileSchedulerILi64ELi64ELi256ELi128ELb0ELb1ELb1ELb0ELb1ELb1EEEEEEEEEvNT_6ParamsE,(.L_x_15120 - _ZN7cutlass13device_kernelIN5flash11enable_sm90INS1_16FlashAttnFwdSm90INS1_25CollectiveMainloopFwdSm90ILi2EN4cute5tupleIJNS5_1CILi1EEES8_S8_EEENS6_IJNS7_ILi64EEESA_SA_EEELi512ENS_10bfloat16_tEfNS_4arch4Sm90ELb0ELb0ELb0ELb1ELb0ELb0ELb1ELb0ELb0ELb1ELb0ELb0EEENS1_21CollectiveEpilogueFwdINS6_IJSA_NS7_ILi512EEESA_EEES9_SC_SE_Li256ELb1ELb1ELb0ELb0EEENS1_36VarlenDynamicPersistentTileSchedulerILi64ELi64ELi256ELi128ELb0ELb1ELb1ELb0ELb1ELb1EEEEEEEEEvNT_6ParamsE)
        .other          _ZN7cutlass13device_kernelIN5flash11enable_sm90INS1_16FlashAttnFwdSm90INS1_25CollectiveMainloopFwdSm90ILi2EN4cute5tupleIJNS5_1CILi1EEES8_S8_EEENS6_IJNS7_ILi64EEESA_SA_EEELi512ENS_10bfloat16_tEfNS_4arch4Sm90ELb0ELb0ELb0ELb1ELb0ELb0ELb1ELb0ELb0ELb1ELb0ELb0EEENS1_21CollectiveEpilogueFwdINS6_IJSA_NS7_ILi512EEESA_EEES9_SC_SE_Li256ELb1ELb1ELb0ELb0EEENS1_36VarlenDynamicPersistentTileSchedulerILi64ELi64ELi256ELi128ELb0ELb1ELb1ELb0ELb1ELb1EEEEEEEEEvNT_6ParamsE,@"STO_CUDA_ENTRY STV_DEFAULT"
_ZN7cutlass13device_kernelIN5flash11enable_sm90INS1_16FlashAttnFwdSm90INS1_25CollectiveMainloopFwdSm90ILi2EN4cute5tupleIJNS5_1CILi1EEES8_S8_EEENS6_IJNS7_ILi64EEESA_SA_EEELi512ENS_10bfloat16_tEfNS_4arch4Sm90ELb0ELb0ELb0ELb1ELb0ELb0ELb1ELb0ELb0ELb1ELb0ELb0EEENS1_21CollectiveEpilogueFwdINS6_IJSA_NS7_ILi512EEESA_EEES9_SC_SE_Li256ELb1ELb1ELb0ELb0EEENS1_36VarlenDynamicPersistentTileSchedulerILi64ELi64ELi256ELi128ELb0ELb1ELb1ELb0ELb1ELb1EEEEEEEEEvNT_6ParamsE:
        /* <DEDUP_REMOVED lines=17> */
.L_x_4243:
[----:B------:R-:W-:Y:S05]  /*0110*/  BSYNC B0 ;  /* 0x0000000000007941 */ /* 0x000fea0003800000 */
.L_x_4242:
        /* <DEDUP_REMOVED lines=39> */
.L_x_4244:
        /* <DEDUP_REMOVED lines=22> */
.L_x_4245:
        /* <DEDUP_REMOVED lines=18> */
.L_x_4246:
        /* <DEDUP_REMOVED lines=22> */
.L_x_4247:
        /* <DEDUP_REMOVED lines=22> */
.L_x_4248:
[----:B------:R-:W-:Y:S01]  /*08d0*/  ISETP.NE.AND P0, PT, R3, RZ, PT ;  /* 0x000000ff0300720c */ /* 0x000fe20003f05270 */
[----:B------:R-:W-:Y:S01]  /*08e0*/  NOP ;  /* 0x0000000000007918 */ /* 0x000fe20000000000 */
[----:B------:R-:W-:Y:S01]  /*08f0*/  ULDC.64 UR38, c[0x0][0x208] ;  /* 0x0000820000267ab9 */ /* 0x000fe20000000a00 */
[----:B01234-:R-:W-:Y:S10]  /*0900*/  BAR.SYNC.DEFER_BLOCKING 0x0 ;  /* 0x0000000000007b1d */ /* 0x01fff40000010000 */
[----:B------:R-:W-:Y:S05]  /*0910*/  @!P0 BRA `(.L_x_4249) ;  /* 0x000000b000808947 */ /* 0x000fea0003800000 */
.L_x_4250:
        /* <DEDUP_REMOVED lines=23> */
[----:B------:R-:W-:Y:S01]  /*0a90*/  IMAD.MOV.U32 R193, RZ, RZ, RZ ;  /* 0x000000ffffc17224 */ /* 0x000fe200078e00ff */
[----:B------:R-:W-:Y:S01]  /*0aa0*/  SHF.R.S32.HI R0, RZ, 0x1f, R199 ;  /* 0x0000001fff007819 */ /* 0x000fe200000114c7 */
[----:B------:R-:W-:-:S03]  /*0ab0*/  UMOV UR36, URZ ;  /* 0x0000003f00247c82 */ /* 0x000fc60008000000 */
[CC--:B------:R-:W-:Y:S02]  /*0ac0*/  LEA.HI R2, R0.reuse, R199.reuse, RZ, 0x4 ;  /* 0x000000c700027211 */ /* 0x0c0fe400078f20ff */
[CC--:B------:R-:W-:Y:S02]  /*0ad0*/  LEA.HI R5, R0.reuse, R199.reuse, RZ, 0x5 ;  /* 0x000000c700057211 */ /* 0x0c0fe400078f28ff */
[----:B------:R-:W-:Y:S02]  /*0ae0*/  SHF.R.S32.HI R3, RZ, 0x4, R2 ;  /* 0x00000004ff037819 */ /* 0x000fe40000011402 */
[----:B------:R-:W-:Y:S02]  /*0af0*/  LEA.HI R7, R0, R199, RZ, 0x2 ;  /* 0x000000c700077211 */ /* 0x000fe400078f10ff */
[----:B------:R-:W-:Y:S02]  /*0b00*/  LEA.HI R4, R2, R3, RZ, 0x1 ;  /* 0x0000000302047211 */ /* 0x000fe400078f08ff */
[----:B------:R-:W-:-:S02]  /*0b10*/  SHF.R.S32.HI R11, RZ, 0x5, R5 ;  /* 0x00000005ff0b7819 */ /* 0x000fc40000011405 */
[----:B------:R-:W-:Y:S02]  /*0b20*/  LOP3.LUT R4, R4, 0x1ffffffe, RZ, 0xc0, !PT ;  /* 0x1ffffffe04047812 */ /* 0x000fe400078ec0ff */
[----:B------:R-:W-:Y:S02]  /*0b30*/  SHF.R.S32.HI R6, RZ, 0x1f, R5 ;  /* 0x0000001fff067819 */ /* 0x000fe40000011405 */
        /* <DEDUP_REMOVED lines=36> */
[----:B------:R-:W-:Y:S01]  /*0d80*/  IMAD.MOV.U32 R11, RZ, RZ, R15 ;  /* 0x000000ffff0b7224 */ /* 0x000fe200078e000f */
[----:B------:R-:W-:Y:S01]  /*0d90*/  LEA.HI R4, R4, R5, RZ, 0x3 ;  /* 0x0000000504047211 */ /* 0x000fe200078f18ff */
[----:B------:R-:W-:Y:S01]  /*0da0*/  IMAD.SHL.U32 R18, R13, 0x2, RZ ;  /* 0x000000020d127824 */ /* 0x000fe200078e00ff */
[----:B------:R-:W-:-:S02]  /*0db0*/  LOP3.LUT R9, R2, 0x8, R9, 0xf8, !PT ;  /* 0x0000000802097812 */ /* 0x000fc400078ef809 */
[----:B------:R-:W-:Y:S02]  /*0dc0*/  SHF.R.U32.HI R2, RZ, 0x3, R2 ;  /* 0x00000003ff027819 */ /* 0x000fe40000011602 */
[----:B------:R-:W-:Y:S02]  /*0dd0*/  R2P PR, R7, 0x6 ;  /* 0x0000000607007804 */ /* 0x000fe40000000000 */
[----:B------:R-:W-:Y:S02]  /*0de0*/  LOP3.LUT R9, R9, R2, RZ, 0x3c, !PT ;  /* 0x0000000209097212 */ /* 0x000fe400078e3cff */
[----:B------:R-:W-:Y:S02]  /*0df0*/  LOP3.LUT R2, R0, 0xfffffff8, RZ, 0xc0, !PT ;  /* 0xfffffff800027812 */ /* 0x000fe400078ec0ff */
[----:B------:R-:W-:Y:S01]  /*0e00*/  LOP3.LUT R4, R4, 0xfffffff8, RZ, 0xc0, !PT ;  /* 0xfffffff804047812 */ /* 0x000fe200078ec0ff */
[----:B------:R-:W-:Y:S01]  /*0e10*/  IMAD.IADD R8, R8, 0x1, R9 ;  /* 0x0000000108087824 */ /* 0x000fe200078e0209 */
[----:B------:R-:W-:Y:S01]  /*0e20*/  LEA.HI R3, R3, R194, RZ, 0x1 ;  /* 0x000000c203037211 */ /* 0x000fe200078f08ff */
[----:B------:R-:W-:Y:S01]  /*0e30*/  IMAD.IADD R191, R199, 0x1, -R2 ;  /* 0x00000001c7bf7824 */ /* 0x000fe200078e0a02 */
[----:B------:R-:W-:Y:S01]  /*0e40*/  SHF.R.S32.HI R6, RZ, 0x5, R6 ;  /* 0x00000005ff067819 */ /* 0x000fe20000011406 */
[----:B------:R-:W-:Y:S01]  /*0e50*/  IMAD.IADD R17, R5, 0x1, -R4 ;  /* 0x0000000105117824 */ /* 0x000fe200078e0a04 */
[----:B------:R-:W-:Y:S01]  /*0e60*/  LEA R22, R8, UR37, 0x1 ;  /* 0x0000002508167c11 */ /* 0x000fe2000f8e08ff */
[----:B------:R-:W-:Y:S01]  /*0e70*/  IMAD.SHL.U32 R16, R191, 0x8, RZ ;  /* 0x00000008bf107824 */ /* 0x000fe200078e00ff */
[----:B------:R-:W-:Y:S01]  /*0e80*/  LOP3.LUT R3, R3, 0xfffffe, RZ, 0xc0, !PT ;  /* 0x00fffffe03037812 */ /* 0x000fe200078ec0ff */
[----:B------:R-:W-:Y:S01]  /*0e90*/  IMAD R17, R6, 0x10, R17 ;  /* 0x0000001006117824 */ /* 0x000fe200078e0211 */
[----:B------:R-:W-:Y:S01]  /*0ea0*/  SEL R184, R184, 0xffffffe0, !P1 ;  /* 0xffffffe0b8b87807 */ /* 0x000fe20004800000 */
[----:B------:R-:W-:Y:S01]  /*0eb0*/  VIADD R185, R22, 0x36400 ;  /* 0x0003640016b97836 */ /* 0x000fe20000000000 */
[----:B------:R-:W-:Y:S01]  /*0ec0*/  SHF.R.S32.HI R192, RZ, 0x3, R0 ;  /* 0x00000003ffc07819 */ /* 0x000fe20000011400 */
[----:B------:R-:W-:-:S02]  /*0ed0*/  VIADD R190, R16, 0x40 ;  /* 0x0000004010be7836 */ /* 0x000fc40000000000 */
[C---:B------:R-:W-:Y:S02]  /*0ee0*/  VIADD R189, R16.reuse, 0x80 ;  /* 0x0000008010bd7836 */ /* 0x040fe40000000000 */
        /* <DEDUP_REMOVED lines=12> */
[----:B------:R-:W-:Y:S01]  /*0fb0*/  IMAD.IADD R3, R194, 0x1, -R3 ;  /* 0x00000001c2037824 */ /* 0x000fe200078e0a03 */
[----:B------:R-:W-:Y:S01]  /*0fc0*/  SHF.R.S32.HI R200, RZ, 0x1f, R195 ;  /* 0x0000001fffc87819 */ /* 0x000fe200000114c3 */
[----:B------:R-:W-:-:S02]  /*0fd0*/  @P2 VIADD R23, R185, 0xffffffc0 ;  /* 0xffffffc0b9172836 */ /* 0x000fc40000000000 */
[----:B------:R-:W-:Y:S02]  /*0fe0*/  IMAD.IADD R185, R185, 0x1, R184 ;  /* 0x00000001b9b97824 */ /* 0x000fe400078e02b8 */
[----:B------:R-:W-:Y:S02]  /*0ff0*/  IMAD.MOV.U32 R2, RZ, RZ, RZ ;  /* 0x000000ffff027224 */ /* 0x000fe400078e00ff */
[----:B------:R-:W-:Y:S02]  /*1000*/  IMAD.SHL.U32 R19, R3, 0x100, RZ ;  /* 0x0000010003137824 */ /* 0x000fe400078e00ff */
[----:B------:R-:W-:Y:S02]  /*1010*/  IMAD R197, R10, 0x8, R17 ;  /* 0x000000080ac57824 */ /* 0x000fe400078e0211 */
[----:B------:R-:W-:-:S07]  /*1020*/  IMAD.IADD R184, R184, 0x1, R23 ;  /* 0x00000001b8b87824 */ /* 0x000fce00078e0217 */
.L_x_4289:
        /* <DEDUP_REMOVED lines=15> */
[----:B-1----:R-:W-:-:S04]  /*1120*/  IMAD.U32 R6, RZ, RZ, UR8 ;  /* 0x00000008ff067e24 */ /* 0x002fc8000f8e00ff */
[----:B---3--:R-:W-:Y:S01]  /*1130*/  IMAD.U32 R7, RZ, RZ, UR9 ;  /* 0x00000009ff077e24 */ /* 0x008fe2000f8e00ff */
        /* <DEDUP_REMOVED lines=17> */
[----:B------:R-:W-:Y:S05]  /*1250*/  @P0 BRA `(.L_x_4251) ;  /* 0x00000000002c0947 */ /* 0x000fea0003800000 */
        /* <DEDUP_REMOVED lines=11> */
.L_x_4251:
[----:B0-----:R-:W2:Y:S01]  /*1310*/  LDL R4, [R1] ;  /* 0x0000000001047983 */ /* 0x001ea20000100800 */
[----:B-----5:R-:W-:Y:S01]  /*1320*/  IMAD.IADD R152, R152, 0x1, -R3 ;  /* 0x0000000198987824 */ /* 0x020fe200078e0a03 */
[----:B------:R-:W-:Y:S02]  /*1330*/  CS2R R150, SRZ ;  /* 0x0000000000967805 */ /* 0x000fe4000001ff00 */
[----:B------:R-:W-:Y:S02]  /*1340*/  CS2R R148, SRZ ;  /* 0x0000000000947805 */ /* 0x000fe4000001ff00 */
[----:B------:R-:W-:Y:S01]  /*1350*/  CS2R R146, SRZ ;  /* 0x0000000000927805 */ /* 0x000fe2000001ff00 */
[----:B------:R-:W-:Y:S01]  /*1360*/  VIADD R0, R152, 0x3f ;  /* 0x0000003f98007836 */ /* 0x000fe20000000000 */
[----:B------:R-:W-:Y:S02]  /*1370*/  CS2R R144, SRZ ;  /* 0x0000000000907805 */ /* 0x000fe4000001ff00 */
[----:B------:R-:W-:-:S02]  /*1380*/  CS2R R142, SRZ ;  /* 0x00000000008e7805 */ /* 0x000fc4000001ff00 */
[----:B------:R-:W-:Y:S02]  /*1390*/  CS2R R140, SRZ ;  /* 0x00000000008c7805 */ /* 0x000fe4000001ff00 */
[----:B------:R-:W-:Y:S02]  /*13a0*/  CS2R R138, SRZ ;  /* 0x00000000008a7805 */ /* 0x000fe4000001ff00 */
[----:B------:R-:W-:Y:S02]  /*13b0*/  SHF.R.S32.HI R3, RZ, 0x1f, R0 ;  /* 0x0000001fff037819 */ /* 0x000fe40000011400 */
[----:B------:R-:W-:Y:S02]  /*13c0*/  CS2R R136, SRZ ;  /* 0x0000000000887805 */ /* 0x000fe4000001ff00 */
[----:B------:R-:W-:Y:S02]  /*13d0*/  CS2R R134, SRZ ;  /* 0x0000000000867805 */ /* 0x000fe4000001ff00 */
[----:B------:R-:W-:-:S02]  /*13e0*/  CS2R R132, SRZ ;  /* 0x0000000000847805 */ /* 0x000fc4000001ff00 */
[----:B------:R-:W-:Y:S01]  /*13f0*/  LEA.HI R3, R3, R0, RZ, 0x6 ;  /* 0x0000000003037211 */ /* 0x000fe200078f30ff */
[----:B------:R-:W-:Y:S01]  /*1400*/  IMAD.MOV.U32 R0, RZ, RZ, RZ ;  /* 0x000000ffff007224 */ /* 0x000fe200078e00ff */
        /* <DEDUP_REMOVED lines=56> */
[----:B------:R-:W-:-:S02]  /*1790*/  SHF.R.S32.HI R177, RZ, 0x6, R3 ;  /* 0x00000006ffb17819 */ /* 0x000fc40000011403 */
[----:B--2---:R-:W-:Y:S01]  /*17a0*/  ISETP.NE.AND P0, PT, R4, 0x1, PT ;  /* 0x000000010400780c */ /* 0x004fe20003f05270 */
[----:B------:R-:W-:-:S12]  /*17b0*/  IMAD.MOV.U32 R4, RZ, RZ, RZ ;  /* 0x000000ffff047224 */ /* 0x000fd800078e00ff */
[----:B------:R-:W-:Y:S05]  /*17c0*/  @!P0 BRA `(.L_x_4252) ;  /* 0x0000001400d48947 */ /* 0x000fea0003800000 */
[----:B------:R-:W-:Y:S02]  /*17d0*/  ISETP.GE.AND P1, PT, R152, 0x1, PT ;  /* 0x000000019800780c */ /* 0x000fe40003f26270 */
[----:B------:R-:W-:-:S11]  /*17e0*/  PLOP3.LUT P0, PT, PT, PT, PT, 0x80, 0x0 ;  /* 0x000000000000781c */ /* 0x000fd60003f0f070 */
[----:B------:R-:W-:Y:S05]  /*17f0*/  @!P1 BRA `(.L_x_4253) ;  /* 0x0000007000c89947 */ /* 0x000fea0003800000 */
        /* <DEDUP_REMOVED lines=56> */
[----:B------:R-:W-:-:S07]  /*1b80*/  VIADD R177, R177, 0xfffffffe ;  /* 0xfffffffeb1b17836 */ /* 0x000fce0000000000 */
.L_x_4255:
        /* <DEDUP_REMOVED lines=171> */
.L_x_4254:
[----:B------:R-:W-:Y:S01]  /*2640*/  BAR.SYNC.DEFER_BLOCKING 0xe, 0x100 ;  /* 0x0384000000007b1d */ /* 0x000fe20000010000 */
[----:B------:R-:W-:Y:S01]  /*2650*/  IMAD.U32 R6, RZ, RZ, UR36 ;  /* 0x00000024ff067e24 */ /* 0x000fe2000f8e00ff */
[----:B------:R-:W-:Y:S01]  /*2660*/  UIADD3 UR36, UR36, 0x1, URZ ;  /* 0x0000000124247890 */ /* 0x000fe2000fffe03f */
[----:B------:R-:W-:Y:S02]  /*2670*/  PLOP3.LUT P0, PT, PT, PT, PT, 0x8, 0x0 ;  /* 0x000000000000781c */ /* 0x000fe40003f0e170 */
        /* <DEDUP_REMOVED lines=138> */
.L_x_4252:
        /* <DEDUP_REMOVED lines=32> */
.L_x_4256:
        /* <DEDUP_REMOVED lines=8> */
.L_x_4434:
[----:B------:R-:W-:Y:S05]  /*31a0*/  @P0 BRA `(.L_x_4258) ;  /* 0x0000000000040947 */ /* 0x000fea0003800000 */
[----:B------:R-:W-:Y:S01]  /*31b0*/  BPT.TRAP 0x1 ;  /* 0x000000040000795c */ /* 0x000fe20000300000 */
.L_x_4258:
[----:B------:R-:W-:Y:S01]  /*31c0*/  IMAD.U32 R4, RZ, RZ, UR36 ;  /* 0x00000024ff047e24 */ /* 0x000fe2000f8e00ff */
[----:B------:R-:W-:-:S04]  /*31d0*/  SHF.L.U32 R5, R2, 0x1f, RZ ;  /* 0x0000001f02057819 */ /* 0x000fc800000006ff */
[----:B------:R-:W-:-:S04]  /*31e0*/  LEA R4, R4, UR37, 0x3 ;  /* 0x0000002504047c11 */ /* 0x000fc8000f8e18ff */
[----:B------:R1:W2:Y:S01]  /*31f0*/  SYNCS.PHASECHK.TRANS64.TRYWAIT P1, [R4+URZ+0x38830], R5 ;  /* 0x03883005040075a7 */ /* 0x0002a2000802017f */
[----:B------:R-:W-:Y:S05]  /*3200*/  @P0 BRA `(.L_x_4259) ;  /* 0x0000000000040947 */ /* 0x000fea0003800000 */
[----:B------:R-:W-:Y:S01]  /*3210*/  BPT.TRAP 0x1 ;  /* 0x000000040000795c */ /* 0x000fe20000300000 */
.L_x_4259:
[----:B--2---:R-:W-:Y:S05]  /*3220*/  @P1 BRA `(.L_x_4260) ;  /* 0x0000000000081947 */ /* 0x004fea0003800000 */
[----:B------:R-:W2:Y:S02]  /*3230*/  SYNCS.PHASECHK.TRANS64.TRYWAIT P1, [R4+URZ+0x38830], R5 ;  /* 0x03883005040075a7 */ /* 0x000ea4000802017f */
[----:B--2---:R-:W-:Y:S05]  /*3240*/  @!P1 BRA `(.L_x_4261) ;  /* 0x0000010400b89947 */ /* 0x004fea0003800000 */
.L_x_4260:
        /* <DEDUP_REMOVED lines=40> */
.L_x_4435:
[----:B------:R-:W-:Y:S05]  /*34d0*/  @P0 BRA `(.L_x_4263) ;  /* 0x0000000000040947 */ /* 0x000fea0003800000 */
[----:B------:R-:W-:Y:S01]  /*34e0*/  BPT.TRAP 0x1 ;  /* 0x000000040000795c */ /* 0x000fe20000300000 */
.L_x_4263:
[----:B------:R3:W4:Y:S01]  /*34f0*/  SYNCS.PHASECHK.TRANS64.TRYWAIT P1, [R4+URZ+0x38850], R5 ;  /* 0x03885005040075a7 */ /* 0x000722000802017f */
[----:B------:R-:W-:Y:S05]  /*3500*/  @P0 BRA `(.L_x_4264) ;  /* 0x0000000000040947 */ /* 0x000fea0003800000 */
[----:B------:R-:W-:Y:S01]  /*3510*/  BPT.TRAP 0x1 ;  /* 0x000000040000795c */ /* 0x000fe20000300000 */
.L_x_4264:
[----:B----4-:R-:W-:Y:S05]  /*3520*/  @P1 BRA `(.L_x_4265) ;  /* 0x0000000000081947 */ /* 0x010fea0003800000 */
[----:B------:R-:W4:Y:S02]  /*3530*/  SYNCS.PHASECHK.TRANS64.TRYWAIT P1, [R4+URZ+0x38850], R5 ;  /* 0x03885005040075a7 */ /* 0x000f24000802017f */
[----:B----4-:R-:W-:Y:S05]  /*3540*/  @!P1 BRA `(.L_x_4266) ;  /* 0x0000010400249947 */ /* 0x010fea0003800000 */
.L_x_4265:
[----:B------:R-:W-:Y:S01]  /*3550*/  UIADD3 UR4, UR37, 0x400, URZ ;  /* 0x0000040025047890 */ /* 0x000fe2000fffe03f */
[----:B------:R-:W-:Y:S01]  /*3560*/  WARPGROUP.ARRIVE ;  /* 0x00000000000079c5 */ /* 0x000fe20000000000 */
[----:B------:R-:W-:-:S05]  /*3570*/  UIADD3 UR5, UR37, 0x26400, URZ ;  /* 0x0002640025057890 */ /* 0x000fca000fffe03f */
[----:B0-----:R-:W0:Y:S01]  /*3580*/  S2R R3, SR_TID.X ;  /* 0x0000000000037919 */ /* 0x001e220000002100 */
[----:B------:R-:W-:Y:S02]  /*3590*/  USHF.R.U32.HI UR4, URZ, 0x4, UR4 ;  /* 0x000000043f047899 */ /* 0x000fe40008011604 */
[----:B------:R-:W-:Y:S01]  /*35a0*/  USHF.R.U32.HI UR5, URZ, 0x4, UR5 ;  /* 0x000000043f057899 */ /* 0x000fe20008011605 */
[----:B------:R-:W5:Y:S01]  /*35b0*/  S2R R57, SR_TID.X ;  /* 0x0000000000397919 */ /* 0x000f620000002100 */
[----:B------:R-:W-:Y:S02]  /*35c0*/  ULOP3.LUT UR4, UR4, 0x3fff, URZ, 0xc0, !UPT ;  /* 0x00003fff04047892 */ /* 0x000fe4000f8ec03f */
[----:B------:R-:W-:Y:S02]  /*35d0*/  ULOP3.LUT UR5, UR5, 0x3fff, URZ, 0xc0, !UPT ;  /* 0x00003fff05057892 */ /* 0x000fe4000f8ec03f */
[----:B------:R-:W-:Y:S02]  /*35e0*/  ULOP3.LUT UR4, UR4, 0x10000, URZ, 0xfc, !UPT ;  /* 0x0001000004047892 */ /* 0x000fe4000f8efc3f */
[----:B------:R-:W-:-:S02]  /*35f0*/  ULOP3.LUT UR6, UR5, 0x10000, URZ, 0xfc, !UPT ;  /* 0x0001000005067892 */ /* 0x000fc4000f8efc3f */
[----:B------:R-:W-:Y:S01]  /*3600*/  ULEA UR5, UR36, UR4, 0xc ;  /* 0x0000000424057291 */ /* 0x000fe2000f8e603f */
[----:B------:R-:W-:Y:S01]  /*3610*/  UMOV UR21, 0x40000040 ;  /* 0x4000004000157882 */ /* 0x000fe20000000000 */
[----:B------:R-:W-:Y:S01]  /*3620*/  UMOV UR23, 0x40000040 ;  /* 0x4000004000177882 */ /* 0x000fe20000000000 */
[----:B------:R-:W-:Y:S02]  /*3630*/  UIADD3 UR14, UR6, 0x800, URZ ;  /* 0x00000800060e7890 */ /* 0x000fe4000fffe03f */
[----:B------:R-:W-:Y:S02]  /*3640*/  UMOV UR20, UR6 ;  /* 0x0000000600147c82 */ /* 0x000fe40008000000 */
[----:B------:R-:W-:Y:S01]  /*3650*/  UMOV UR22, UR5 ;  /* 0x0000000500167c82 */ /* 0x000fe20008000000 */
[----:B------:R-:W-:Y:S01]  /*3660*/  UIADD3 UR15, UR5, 0x800, URZ ;  /* 0x00000800050f7890 */ /* 0x000fe2000fffe03f */
[----:B------:R-:W-:Y:S01]  /*3670*/  HGMMA.64x64x16.F32.BF16 R24, gdesc[UR20], R24, gsb0 ;  /* 0x00e00000141879f0 */ /* 0x000fe20008001818 */
[----:B------:R-:W-:-:S02]  /*3680*/  UIADD3 UR20, UR6, 0x2, URZ ;  /* 0x0000000206147890 */ /* 0x000fc4000fffe03f */
[----:B------:R-:W-:Y:S01]  /*3690*/  UIADD3 UR22, UR5, 0x2, URZ ;  /* 0x0000000205167890 */ /* 0x000fe2000fffe03f */
[----:B------:R-:W-:Y:S01]  /*36a0*/  UMOV UR21, 0x40000040 ;  /* 0x4000004000157882 */ /* 0x000fe20000000000 */
[----:B------:R-:W-:Y:S01]  /*36b0*/  UMOV UR23, 0x40000040 ;  /* 0x4000004000177882 */ /* 0x000fe20000000000 */
[----:B0-----:R-:W-:Y:S02]  /*36c0*/  SHF.R.U32.HI R3, RZ, 0x7, R3 ;  /* 0x00000007ff037819 */ /* 0x001fe40000011603 */
[----:B-----5:R-:W-:-:S04]  /*36d0*/  LOP3.LUT R57, R57, 0x7f, RZ, 0xc0, !PT ;  /* 0x0000007f39397812 */ /* 0x020fc800078ec0ff */
[----:B------:R-:W0:Y:S02]  /*36e0*/  SHFL.IDX PT, R3, R3, RZ, 0x1f ;  /* 0x00001fff03037589 */ /* 0x000e2400000e0000 */
[----:B0-----:R-:W-:Y:S01]  /*36f0*/  R2UR UR7, R3 ;  /* 0x00000000030772ca */ /* 0x001fe200000e0000 */
[----:B------:R-:W-:-:S05]  /*3700*/  IMAD R3, R177, -0x40, R152 ;  /* 0xffffffc0b1037824 */ /* 0x000fca00078e0298 */
[----:B------:R-:W-:-:S04]  /*3710*/  IADD3 R3, -R18, 0x40, R3 ;  /* 0x0000004012037810 */ /* 0x000fc80007ffe103 */
[C---:B------:R-:W-:Y:S02]  /*3720*/  ISETP.GT.AND P5, PT, R3.reuse, RZ, PT ;  /* 0x000000ff0300720c */ /* 0x040fe40003fa4270 */
[C---:B------:R-:W-:Y:S01]  /*3730*/  ISETP.GT.AND P4, PT, R3.reuse, 0x1, PT ;  /* 0x000000010300780c */ /* 0x040fe20003f84270 */
[----:B------:R-:W-:Y:S01]  /*3740*/  UISETP.GT.AND UP0, UPT, UR7, 0x7f, UPT ;  /* 0x0000007f0700788c */ /* 0x000fe2000bf04270 */
[C---:B------:R-:W-:Y:S02]  /*3750*/  ISETP.GT.AND P3, PT, R3.reuse, 0x8, PT ;  /* 0x000000080300780c */ /* 0x040fe40003f64270 */
[----:B------:R-:W-:Y:S01]  /*3760*/  UMOV UR7, 0x4 ;  /* 0x0000000400077882 */ /* 0x000fe20000000000 */
[----:B------:R-:W-:Y:S01]  /*3770*/  USEL UR11, URZ, 0x2, !UP0 ;  /* 0x000000023f0b7887 */ /* 0x000fe2000c000000 */
[C---:B------:R-:W-:Y:S01]  /*3780*/  ISETP.GT.AND P2, PT, R3.reuse, 0x9, PT ;  /* 0x000000090300780c */ /* 0x040fe20003f44270 */
[----:B------:R-:W-:Y:S01]  /*3790*/  USEL UR10, UR7, 0x2, UP0 ;  /* 0x00000002070a7887 */ /* 0x000fe20008000000 */
[C---:B------:R-:W-:Y:S01]  /*37a0*/  ISETP.GT.AND P1, PT, R3.reuse, 0x10, PT ;  /* 0x000000100300780c */ /* 0x040fe20003f24270 */
[----:B------:R-:W-:Y:S01]  /*37b0*/  USEL UR7, UR7, 0x6, !UP0 ;  /* 0x0000000607077887 */ /* 0x000fe2000c000000 */
[----:B------:R-:W-:Y:S01]  /*37c0*/  ISETP.GT.AND P6, PT, R3, 0x11, PT ;  /* 0x000000110300780c */ /* 0x000fe20003fc4270 */
[----:B------:R-:W-:-:S02]  /*37d0*/  WARPGROUP.DEPBAR.LE gsb0, 0x0 ;  /* 0x00008000000079c5 */ /* 0x000fc40000010000 */
        /* <DEDUP_REMOVED lines=212> */
[----:B------:R-:W-:Y:S01]  /*4520*/  ULDC UR11, c[0x0][0xa80] ;  /* 0x0002a000000b7ab9 */ /* 0x000fe20000000800 */
        /* <DEDUP_REMOVED lines=28> */
[----:B------:R-:W-:-:S04]  /*46f0*/  ULOP3.LUT UR7, UR44, 0x2000000, URZ, 0xfc, !UPT ;  /* 0x020000002c077892 */ /* 0x000fc8000f8efc3f */
[----:B------:R-:W-:-:S07]  /*4700*/  ULEA UR10, UR36, UR7, 0xc ;  /* 0x00000007240a7291 */ /* 0x000fce000f8e603f */
[----:B------:R-:W-:Y:S01]  /*4710*/  UMOV UR14, UR10 ;  /* 0x0000000a000e7c82 */ /* 0x000fe20008000000 */
[----:B------:R-:W-:Y:S02]  /*4720*/  WARPGROUP.DEPBAR.LE gsb0, 0x0 ;  /* 0x00008000000079c5 */ /* 0x000fe40000010000 */
[----:B------:R-:W-:-:S06]  /*4730*/  WARPGROUP.ARRIVE ;  /* 0x00000000000079c5 */ /* 0x000fcc0000000000 */
[----:B------:R-:W-:Y:S03]  /*4740*/  HGMMA.64x64x16.F32.BF16 R24, gdesc[UR20], R24, gsb0 ;  /* 0x00e00000141879f0 */ /* 0x000fe60008001818 */
[----:B------:R-:W-:Y:S02]  /*4750*/  WARPGROUP.DEPBAR.LE gsb0, 0x0 ;  /* 0x00008000000079c5 */ /* 0x000fe40000010000 */
[----:B------:R-:W-:Y:S02]  /*4760*/  FSEL R24, R24, -INF , P5 ;  /* 0xff80000018187808 */ /* 0x000fe40002800000 */
[----:B------:R-:W-:Y:S02]  /*4770*/  FSEL R25, R25, -INF , P4 ;  /* 0xff80000019197808 */ /* 0x000fe40002000000 */
[----:B------:R-:W-:Y:S02]  /*4780*/  FSEL R28, R28, -INF , P3 ;  /* 0xff8000001c1c7808 */ /* 0x000fe40001800000 */
[----:B-1234-:R-:W-:-:S02]  /*4790*/  FMNMX.FTZ R5, R24, R25, !PT ;  /* 0x0000001918057209 */ /* 0x01efc40007810000 */
        /* <DEDUP_REMOVED lines=48> */
[----:B------:R-:W-:Y:S02]  /*4aa0*/  FSEL R46, R46, -INF , P1 ;  /* 0xff8000002e2e7808 */ /* 0x000fe40000800000 */
[----:B------:R-:W-:Y:S01]  /*4ab0*/  FSEL R47, R47, -INF , P6 ;  /* 0xff8000002f2f7808 */ /* 0x000fe20003000000 */
[----:B------:R-:W0:Y:S01]  /*4ac0*/  SHFL.BFLY PT, R6, R7, 0x2, 0x1f ;  /* 0x0c401f0007067f89 */ /* 0x000e2200000e0000 */
[----:B------:R-:W-:Y:S02]  /*4ad0*/  FSEL R50, R50, -INF , P5 ;  /* 0xff80000032327808 */ /* 0x000fe40002800000 */
[----:B------:R-:W-:Y:S02]  /*4ae0*/  FSEL R51, R51, -INF , P4 ;  /* 0xff80000033337808 */ /* 0x000fe40002000000 */
[----:B------:R-:W-:Y:S02]  /*4af0*/  FSEL R54, R54, -INF , P3 ;  /* 0xff80000036367808 */ /* 0x000fe40001800000 */
[----:B------:R-:W-:-:S02]  /*4b00*/  FSEL R55, R55, -INF , P2 ;  /* 0xff80000037377808 */ /* 0x000fc40001000000 */
[----:B------:R-:W-:Y:S02]  /*4b10*/  ISETP.GE.AND P2, PT, R152, 0x41, PT ;  /* 0x000000419800780c */ /* 0x000fe40003f46270 */
[----:B0-----:R-:W-:Y:S02]  /*4b20*/  FMNMX.FTZ R8, R7, R6, !PT ;  /* 0x0000000607087209 */ /* 0x001fe40007810000 */
[----:B------:R-:W-:-:S03]  /*4b30*/  FMNMX.FTZ R6, R30, R3, !PT ;  /* 0x000000031e067209 */ /* 0x000fc60007810000 */
[----:B------:R-:W0:Y:S01]  /*4b40*/  SHFL.BFLY PT, R5, R8, 0x1, 0x1f ;  /* 0x0c201f0008057f89 */ /* 0x000e2200000e0000 */
        /* <DEDUP_REMOVED lines=33> */
[----:B------:R-:W0:Y:S01]  /*4d60*/  MUFU.EX2 R7, R7 ;  /* 0x0000000700077308 */ /* 0x000e220000000800 */
[----:B------:R-:W1:Y:S07]  /*4d70*/  SHFL.BFLY PT, R14, R5, 0x2, 0x1f ;  /* 0x0c401f00050e7f89 */ /* 0x000e6e00000e0000 */
[----:B------:R-:W-:Y:S08]  /*4d80*/  MUFU.EX2 R8, R28 ;  /* 0x0000001c00087308 */ /* 0x000ff00000000800 */
[----:B------:R-:W2:Y:S01]  /*4d90*/  MUFU.EX2 R9, R9 ;  /* 0x0000000900097308 */ /* 0x000ea20000000800 */
[----:B0-----:R-:W-:Y:S01]  /*4da0*/  F2FP.BF16.F32.PACK_AB R156, R7, R6 ;  /* 0x00000006079c723e */ /* 0x001fe200000010ff */
[----:B------:R-:W-:-:S06]  /*4db0*/  FADD.FTZ R7, R6, R7 ;  /* 0x0000000706077221 */ /* 0x000fcc0000010000 */
[----:B------:R-:W-:Y:S01]  /*4dc0*/  MUFU.EX2 R10, R10 ;  /* 0x0000000a000a7308 */ /* 0x000fe20000000800 */
[----:B-1----:R-:W-:Y:S01]  /*4dd0*/  FMNMX.FTZ R24, R5, R14, !PT ;  /* 0x0000000e05187209 */ /* 0x002fe20007810000 */
[----:B------:R-:W-:-:S04]  /*4de0*/  FFMA.FTZ R14, R40, UR11, -R56 ;  /* 0x0000000b280e7c23 */ /* 0x000fc80008010838 */
[----:B------:R-:W0:Y:S02]  /*4df0*/  SHFL.BFLY PT, R5, R24, 0x1, 0x1f ;  /* 0x0c201f0018057f89 */ /* 0x000e2400000e0000 */
        /* <DEDUP_REMOVED lines=9> */
[----:B------:R-:W-:Y:S02]  /*4e90*/  FADD.FTZ R11, R11, R10 ;  /* 0x0000000a0b0b7221 */ /* 0x000fe40000010000 */
[----:B------:R-:W-:Y:S01]  /*4ea0*/  MUFU.EX2 R14, R14 ;  /* 0x0000000e000e7308 */ /* 0x000fe20000000800 */
[C---:B------:R-:W-:Y:S01]  /*4eb0*/  FSETP.NEU.FTZ.AND P1, PT, R5.reuse, -INF , PT ;  /* 0xff8000000500780b */ /* 0x040fe20003f3d000 */
[----:B------:R-:W-:-:S05]  /*4ec0*/  FMUL.FTZ R24, R5, UR11 ;  /* 0x0000000b05187c20 */ /* 0x000fca0008410000 */
[----:B------:R-:W-:Y:S01]  /*4ed0*/  FSEL R25, R24, RZ, P1 ;  /* 0x000000ff18197208 */ /* 0x000fe20000800000 */
[----:B------:R-:W0:Y:S01]  /*4ee0*/  MUFU.EX2 R15, R15 ;  /* 0x0000000f000f7308 */ /* 0x000e220000000800 */
[----:B------:R-:W-:Y:S02]  /*4ef0*/  ISETP.NE.AND P1, PT, R57, RZ, PT ;  /* 0x000000ff3900720c */ /* 0x000fe40003f25270 */
[----:B--2---:R-:W-:Y:S01]  /*4f00*/  F2FP.BF16.F32.PACK_AB R162, R13, R12 ;  /* 0x0000000c0da2723e */ /* 0x004fe200000010ff */
[--C-:B------:R-:W-:Y:S01]  /*4f10*/  FFMA.FTZ R173, R26, UR11, -R25.reuse ;  /* 0x0000000b1aad7c23 */ /* 0x100fe20008010819 */
        /* <DEDUP_REMOVED lines=8> */
[----:B------:R-:W-:Y:S01]  /*4fa0*/  FFMA.FTZ R183, R43, UR11, -R25 ;  /* 0x0000000b2bb77c23 */ /* 0x000fe20008010819 */
[----:B------:R-:W-:-:S02]  /*4fb0*/  @!P1 VIADD R24, R4, 0x38840 ;  /* 0x0003884004189836 */ /* 0x000fc40000000000 */
[--C-:B------:R-:W-:Y:S01]  /*4fc0*/  FFMA.FTZ R207, R46, UR11, -R25.reuse ;  /* 0x0000000b2ecf7c23 */ /* 0x100fe20008010819 */
[--C-:B------:R-:W-:Y:S01]  /*4fd0*/  FFMA.FTZ R208, R47, UR11, -R25.reuse ;  /* 0x0000000b2fd07c23 */ /* 0x100fe20008010819 */
[--C-:B------:R-:W-:Y:S01]  /*4fe0*/  FFMA.FTZ R209, R50, UR11, -R25.reuse ;  /* 0x0000000b32d17c23 */ /* 0x100fe20008010819 */
[--C-:B------:R-:W-:Y:S01]  /*4ff0*/  FFMA.FTZ R210, R51, UR11, -R25.reuse ;  /* 0x0000000b33d27c23 */ /* 0x100fe20008010819 */
[----:B------:R-:W-:Y:S01]  /*5000*/  @!P1 PRMT R24, RZ, 0x654, R24 ;  /* 0x00000654ff189816 */ /* 0x000fe20000000018 */
[--C-:B------:R-:W-:Y:S01]  /*5010*/  FFMA.FTZ R211, R54, UR11, -R25.reuse ;  /* 0x0000000b36d37c23 */ /* 0x100fe20008010819 */
[----:B------:R-:W-:Y:S01]  /*5020*/  FFMA.FTZ R212, R55, UR11, -R25 ;  /* 0x0000000b37d47c23 */ /* 0x000fe20008010819 */
[----:B------:R-:W-:Y:S01]  /*5030*/  MUFU.EX2 R173, R173 ;  /* 0x000000ad00ad7308 */ /* 0x000fe20000000800 */
[----:B------:R1:W-:Y:S01]  /*5040*/  @!P1 SYNCS.ARRIVE.TRANS64.RED.A1T0 RZ, [R24+URZ], RZ ;  /* 0x000000ff18ff99a7 */ /* 0x0003e2000810043f */
[----:B0-----:R-:W-:Y:S01]  /*5050*/  F2FP.BF16.F32.PACK_AB R164, R15, R14 ;  /* 0x0000000e0fa4723e */ /* 0x001fe200000010ff */
[----:B------:R-:W-:Y:S01]  /*5060*/  FADD.FTZ R12, R12, R11 ;  /* 0x0000000b0c0c7221 */ /* 0x000fe20000010000 */
[----:B------:R-:W-:-:S03]  /*5070*/  @!P1 VIADD R4, R4, 0x38860 ;  /* 0x0003886004049836 */ /* 0x000fc60000000000 */
[----:B------:R-:W-:Y:S01]  /*5080*/  FADD.FTZ R13, R13, R12 ;  /* 0x0000000c0d0d7221 */ /* 0x000fe20000010000 */
[----:B------:R-:W0:Y:S01]  /*5090*/  MUFU.EX2 R174, R174 ;  /* 0x000000ae00ae7308 */ /* 0x000e220000000800 */
[----:B------:R-:W-:Y:S02]  /*50a0*/  @!P1 PRMT R4, RZ, 0x654, R4 ;  /* 0x00000654ff049816 */ /* 0x000fe40000000004 */
        /* <DEDUP_REMOVED lines=49> */
[----:B------:R-:W-:Y:S08]  /*53c0*/  MUFU.EX2 R211, R211 ;  /* 0x000000d300d37308 */ /* 0x000ff00000000800 */
[----:B------:R-:W3:Y:S01]  /*53d0*/  MUFU.EX2 R212, R212 ;  /* 0x000000d400d47308 */ /* 0x000ee20000000800 */
[----:B--2---:R-:W-:Y:S01]  /*53e0*/  F2FP.BF16.F32.PACK_AB R169, R210, R209 ;  /* 0x000000d1d2a9723e */ /* 0x004fe200000010ff */
[----:B------:R-:W-:-:S04]  /*53f0*/  FADD.FTZ R209, R209, R208 ;  /* 0x000000d0d1d17221 */ /* 0x000fc80000010000 */
[----:B------:R-:W-:Y:S01]  /*5400*/  FADD.FTZ R210, R210, R209 ;  /* 0x000000d1d2d27221 */ /* 0x000fe20000010000 */
[----:B---3--:R-:W-:-:S03]  /*5410*/  F2FP.BF16.F32.PACK_AB R171, R212, R211 ;  /* 0x000000d3d4ab723e */ /* 0x008fc600000010ff */
[----:B------:R-:W-:Y:S02]  /*5420*/  FADD.FTZ R211, R211, R210 ;  /* 0x000000d2d3d37221 */ /* 0x000fe40000010000 */
[----:B------:R0:W-:Y:S01]  /*5430*/  STSM.16.M88.4 [R184], R168 ;  /* 0x000000a8b8007844 */ /* 0x0001e20000000200 */
[----:B-1----:R-:W-:Y:S01]  /*5440*/  WARPGROUP.ARRIVE ;  /* 0x00000000000079c5 */ /* 0x002fe20000000000 */
[----:B------:R-:W-:-:S05]  /*5450*/  FADD.FTZ R6, R212, R211 ;  /* 0x000000d3d4067221 */ /* 0x000fca0000010000 */
[----:B------:R-:W-:Y:S01]  /*5460*/  HGMMA.64x256x16.F32.BF16 R24, R156, gdesc[UR12].tnspB, RZ, !UPT, gsb0 ;  /* 0x43e0000c9c187df0 */ /* 0x000fe2000c0018ff */
        /* <DEDUP_REMOVED lines=12> */
[----:B------:R-:W-:Y:S01]  /*5530*/  HGMMA.64x256x16.F32.BF16 R24, R164, gdesc[UR12].tnspB, R24, gsb0 ;  /* 0x43e0000ca4187df0 */ /* 0x000fe20008001818 */
[----:B------:R-:W-:Y:S01]  /*5540*/  UMOV UR14, UR10 ;  /* 0x0000000a000e7c82 */ /* 0x000fe20008000000 */
        /* <DEDUP_REMOVED lines=21> */
.L_x_4276:
[----:B------:R-:W-:Y:S01]  /*56a0*/  UIADD3 UR36, UR24, 0x1, URZ ;  /* 0x0000000118247890 */ /* 0x000fe2000fffe03f */
[C---:B------:R-:W-:Y:S01]  /*56b0*/  ISETP.GT.AND P2, PT, R7.reuse, RZ, PT ;  /* 0x000000ff0700720c */ /* 0x040fe20003f44270 */
[----:B------:R-:W-:Y:S02]  /*56c0*/  VIADD R7, R7, 0xffffffff ;  /* 0xffffffff07077836 */ /* 0x000fe40000000000 */
[----:B------:R-:W-:-:S04]  /*56d0*/  UISETP.NE.AND UP0, UPT, UR36, 0x2, UPT ;  /* 0x000000022400788c */ /* 0x000fc8000bf05270 */
[----:B------:R-:W-:Y:S02]  /*56e0*/  USEL UR5, URZ, 0x1, UP0 ;  /* 0x000000013f057887 */ /* 0x000fe40008000000 */
[----:B------:R-:W-:-:S04]  /*56f0*/  USEL UR36, UR36, URZ, UP0 ;  /* 0x0000003f24247287 */ /* 0x000fc80008000000 */
[----:B------:R-:W-:Y:S01]  /*5700*/  LOP3.LUT R2, R2, UR5, RZ, 0x3c, !PT ;  /* 0x0000000502027c12 */ /* 0x000fe2000f8e3cff */
[----:B0-----:R-:W-:Y:S07]  /*5710*/  @P0 BRA `(.L_x_4268) ;  /* 0x0000000000040947 */ /* 0x001fee0003800000 */
[----:B------:R-:W-:Y:S01]  /*5720*/  BPT.TRAP 0x1 ;  /* 0x000000040000795c */ /* 0x000fe20000300000 */
.L_x_4268:
[----:B------:R-:W-:Y:S01]  /*5730*/  ULEA UR5, UR36, UR37, 0x3 ;  /* 0x0000002524057291 */ /* 0x000fe2000f8e183f */
[----:B------:R-:W-:-:S08]  /*5740*/  SHF.L.U32 R3, R2, 0x1f, RZ ;  /* 0x0000001f02037819 */ /* 0x000fd000000006ff */
[----:B------:R0:W1:Y:S01]  /*5750*/  SYNCS.PHASECHK.TRANS64.TRYWAIT P3, [UR5+0x38830], R3 ;  /* 0x03883003ff0075a7 */ /* 0x0000620008060145 */
[----:B------:R-:W-:Y:S05]  /*5760*/  @P0 BRA `(.L_x_4269) ;  /* 0x0000000000040947 */ /* 0x000fea0003800000 */
[----:B------:R-:W-:Y:S01]  /*5770*/  BPT.TRAP 0x1 ;  /* 0x000000040000795c */ /* 0x000fe20000300000 */
.L_x_4269:
[----:B-1----:R-:W-:Y:S05]  /*5780*/  @P3 BRA `(.L_x_4270) ;  /* 0x0000000000083947 */ /* 0x002fea0003800000 */
[----:B------:R-:W1:Y:S02]  /*5790*/  SYNCS.PHASECHK.TRANS64.TRYWAIT P3, [UR5+0x38830], R3 ;  /* 0x03883003ff0075a7 */ /* 0x000e640008060145 */
[----:B-1----:R-:W-:Y:S05]  /*57a0*/  @!P3 BRA `(.L_x_4271) ;  /* 0x000000e000a0b947 */ /* 0x002fea0003800000 */
.L_x_4270:
        /* <DEDUP_REMOVED lines=28> */
.L_x_4272:
[----:B------:R2:W3:Y:S01]  /*5970*/  SYNCS.PHASECHK.TRANS64.TRYWAIT P3, [UR5+0x38850], R3 ;  /* 0x03885003ff0075a7 */ /* 0x0004e20008060145 */
[----:B------:R-:W-:Y:S05]  /*5980*/  @P0 BRA `(.L_x_4273) ;  /* 0x0000000000040947 */ /* 0x000fea0003800000 */
[----:B------:R-:W-:Y:S01]  /*5990*/  BPT.TRAP 0x1 ;  /* 0x000000040000795c */ /* 0x000fe20000300000 */
.L_x_4273:
[----:B---3--:R-:W-:Y:S05]  /*59a0*/  @P3 BRA `(.L_x_4274) ;  /* 0x0000000000083947 */ /* 0x008fea0003800000 */
[----:B------:R-:W3:Y:S02]  /*59b0*/  SYNCS.PHASECHK.TRANS64.TRYWAIT P3, [UR5+0x38850], R3 ;  /* 0x03885003ff0075a7 */ /* 0x000ee40008060145 */
[----:B---3--:R-:W-:Y:S05]  /*59c0*/  @!P3 BRA `(.L_x_4275) ;  /* 0x000000e00030b947 */ /* 0x008fea0003800000 */
.L_x_4274:
[----:B------:R-:W-:Y:S01]  /*59d0*/  UIADD3 UR10, UR37, 0x26400, URZ ;  /* 0x00026400250a7890 */ /* 0x000fe2000fffe03f */
[----:B------:R-:W-:Y:S01]  /*59e0*/  WARPGROUP.ARRIVE ;  /* 0x00000000000079c5 */ /* 0x000fe20000000000 */
[----:B------:R-:W-:-:S05]  /*59f0*/  UIADD3 UR15, UR6, 0x4, URZ ;  /* 0x00000004060f7890 */ /* 0x000fca000fffe03f */
[----:B------:R-:W3:Y:S01]  /*5a00*/  S2R R5, SR_TID.X ;  /* 0x0000000000057919 */ /* 0x000ee20000002100 */
[----:B------:R-:W-:Y:S02]  /*5a10*/  USHF.R.U32.HI UR10, URZ, 0x4, UR10 ;  /* 0x000000043f0a7899 */ /* 0x000fe4000801160a */
[----:B------:R-:W-:Y:S02]  /*5a20*/  UIADD3 UR11, UR6, 0x200, URZ ;  /* 0x00000200060b7890 */ /* 0x000fe4000fffe03f */
[----:B------:R-:W-:Y:S02]  /*5a30*/  ULOP3.LUT UR18, UR10, 0x3fff, URZ, 0xc0, !UPT ;  /* 0x00003fff0a127892 */ /* 0x000fe4000f8ec03f */
[----:B------:R-:W-:Y:S02]  /*5a40*/  UIADD3 UR14, UR6, 0x6, URZ ;  /* 0x00000006060e7890 */ /* 0x000fe4000fffe03f */
        /* <DEDUP_REMOVED lines=263> */
[----:B------:R-:W-:-:S07]  /*6ac0*/  ULEA UR10, UR36, UR7, 0xc ;  /* 0x00000007240a7291 */ /* 0x000fce000f8e603f */
[----:B------:R-:W-:Y:S01]  /*6ad0*/  UMOV UR14, UR10 ;  /* 0x0000000a000e7c82 */ /* 0x000fe20008000000 */
        /* <DEDUP_REMOVED lines=29> */
[----:B0-----:R-:W-:-:S05]  /*6cb0*/  FMNMX.FTZ R3, R11, R12, !PT ;  /* 0x0000000c0b037209 */ /* 0x001fca0007810000 */
[C---:B------:R-:W-:Y:S01]  /*6cc0*/  FADD.FTZ R10, -R3.reuse, R8 ;  /* 0x00000008030a7221 */ /* 0x040fe20000010100 */
[----:B------:R-:W-:Y:S01]  /*6cd0*/  FMNMX.FTZ R8, R166, R5, !PT ;  /* 0x00000005a6087209 */ /* 0x000fe20007810000 */
[----:B------:R-:W-:Y:S02]  /*6ce0*/  FMUL.FTZ R208, R3, UR11 ;  /* 0x0000000b03d07c20 */ /* 0x000fe40008410000 */
[----:B------:R-:W-:Y:S01]  /*6cf0*/  FMUL.FTZ R9, R10, UR11 ;  /* 0x0000000b0a097c20 */ /* 0x000fe20008410000 */
[----:B------:R-:W-:Y:S01]  /*6d00*/  FMNMX.FTZ R5, R167, R8, !PT ;  /* 0x00000008a7057209 */ /* 0x000fe20007810000 */
[--C-:B------:R-:W-:Y:S01]  /*6d10*/  FFMA.FTZ R152, R152, UR11, -R208.reuse ;  /* 0x0000000b98987c23 */ /* 0x100fe200080108d0 */
[--C-:B------:R-:W-:Y:S01]  /*6d20*/  FFMA.FTZ R11, R153, UR11, -R208.reuse ;  /* 0x0000000b990b7c23 */ /* 0x100fe200080108d0 */
[--C-:B------:R-:W-:Y:S01]  /*6d30*/  FFMA.FTZ R153, R181, UR11, -R208.reuse ;  /* 0x0000000bb5997c23 */ /* 0x100fe200080108d0 */
        /* <DEDUP_REMOVED lines=11> */
[----:B------:R1:W-:Y:S01]  /*6df0*/  MUFU.EX2 R8, R152 ;  /* 0x0000009800087308 */ /* 0x0003e20000000800 */
        /* <DEDUP_REMOVED lines=9> */
[-C--:B0-----:R-:W-:Y:S01]  /*6e90*/  FMUL.FTZ R24, R24, R9.reuse ;  /* 0x0000000918187220 */ /* 0x081fe20000410000 */
[-C--:B------:R-:W-:Y:S01]  /*6ea0*/  FMUL.FTZ R25, R25, R9.reuse ;  /* 0x0000000919197220 */ /* 0x080fe20000410000 */
[----:B------:R-:W-:Y:S01]  /*6eb0*/  FMUL.FTZ R28, R28, R9 ;  /* 0x000000091c1c7220 */ /* 0x000fe20000410000 */
[----:B------:R-:W-:Y:S01]  /*6ec0*/  FMNMX.FTZ R12, R182, R5, !PT ;  /* 0x00000005b60c7209 */ /* 0x000fe20007810000 */
[-C--:B------:R-:W-:Y:S01]  /*6ed0*/  FMUL.FTZ R29, R29, R9.reuse ;  /* 0x000000091d1d7220 */ /* 0x080fe20000410000 */
[-C--:B------:R-:W-:Y:S01]  /*6ee0*/  FMUL.FTZ R32, R32, R9.reuse ;  /* 0x0000000920207220 */ /* 0x080fe20000410000 */
[----:B------:R-:W-:Y:S01]  /*6ef0*/  MUFU.EX2 R10, R156 ;  /* 0x0000009c000a7308 */ /* 0x000fe20000000800 */
[----:B------:R-:W-:Y:S01]  /*6f00*/  FMNMX.FTZ R5, R183, R12, !PT ;  /* 0x0000000cb7057209 */ /* 0x000fe20007810000 */
[----:B------:R-:W-:Y:S01]  /*6f10*/  FFMA.FTZ R12, R160, UR11, -R208 ;  /* 0x0000000ba00c7c23 */ /* 0x000fe200080108d0 */
[-C--:B------:R-:W-:Y:S01]  /*6f20*/  FMUL.FTZ R33, R33, R9.reuse ;  /* 0x0000000921217220 */ /* 0x080fe20000410000 */
[-C--:B------:R-:W-:Y:S01]  /*6f30*/  FMUL.FTZ R36, R36, R9.reuse ;  /* 0x0000000924247220 */ /* 0x080fe20000410000 */
[-C--:B------:R-:W-:Y:S01]  /*6f40*/  FMUL.FTZ R37, R37, R9.reuse ;  /* 0x0000000925257220 */ /* 0x080fe20000410000 */
[----:B-1----:R-:W0:Y:S01]  /*6f50*/  SHFL.BFLY PT, R152, R5, 0x2, 0x1f ;  /* 0x0c401f0005987f89 */ /* 0x002e2200000e0000 */
        /* <DEDUP_REMOVED lines=23> */
[----:B0-----:R-:W-:Y:S01]  /*70d0*/  FMNMX.FTZ R152, R5, R152, !PT ;  /* 0x0000009805987209 */ /* 0x001fe20007810000 */
[-C--:B------:R-:W-:Y:S01]  /*70e0*/  FMUL.FTZ R80, R80, R9.reuse ;  /* 0x0000000950507220 */ /* 0x080fe20000410000 */
        /* <DEDUP_REMOVED lines=8> */
[----:B------:R-:W2:Y:S01]  /*7170*/  MUFU.EX2 R21, R21 ;  /* 0x0000001500157308 */ /* 0x000ea20000000800 */
        /* <DEDUP_REMOVED lines=23> */
[----:B------:R-:W-:Y:S01]  /*72f0*/  FADD.FTZ R152, -R5, R207 ;  /* 0x000000cf05987221 */ /* 0x000fe20000010100 */
[----:B------:R-:W-:Y:S01]  /*7300*/  MUFU.EX2 R168, R168 ;  /* 0x000000a800a87308 */ /* 0x000fe20000000800 */
[-C--:B------:R-:W-:Y:S01]  /*7310*/  FMUL.FTZ R132, R132, R9.reuse ;  /* 0x0000000984847220 */ /* 0x080fe20000410000 */
[-C--:B------:R-:W-:Y:S01]  /*7320*/  FMUL.FTZ R133, R133, R9.reuse ;  /* 0x0000000985857220 */ /* 0x080fe20000410000 */
[----:B------:R-:W-:Y:S01]  /*7330*/  FMUL.FTZ R181, R152, UR11 ;  /* 0x0000000b98b57c20 */ /* 0x000fe20008410000 */
[----:B------:R-:W-:Y:S01]  /*7340*/  FMUL.FTZ R152, R5, UR11 ;  /* 0x0000000b05987c20 */ /* 0x000fe20008410000 */
[-C--:B------:R-:W-:Y:S01]  /*7350*/  FMUL.FTZ R136, R136, R9.reuse ;  /* 0x0000000988887220 */ /* 0x080fe20000410000 */
[-C--:B------:R-:W-:Y:S01]  /*7360*/  FMUL.FTZ R137, R137, R9.reuse ;  /* 0x0000000989897220 */ /* 0x080fe20000410000 */
[----:B------:R-:W-:Y:S01]  /*7370*/  FMUL.FTZ R140, R140, R9 ;  /* 0x000000098c8c7220 */ /* 0x000fe20000410000 */
[----:B------:R0:W-:Y:S01]  /*7380*/  MUFU.EX2 R207, R153 ;  /* 0x0000009900cf7308 */ /* 0x0001e20000000800 */
[--C-:B------:R-:W-:Y:S01]  /*7390*/  FFMA.FTZ R180, R154, UR11, -R152.reuse ;  /* 0x0000000b9ab47c23 */ /* 0x100fe20008010898 */
[----:B------:R-:W-:Y:S01]  /*73a0*/  FFMA.FTZ R217, R179, UR11, -R152 ;  /* 0x0000000bb3d97c23 */ /* 0x000fe20008010898 */
[----:B------:R-:W-:-:S02]  /*73b0*/  IMAD.U32 R179, RZ, RZ, UR5 ;  /* 0x00000005ffb37e24 */ /* 0x000fc4000f8e00ff */
[--C-:B------:R-:W-:Y:S01]  /*73c0*/  FFMA.FTZ R209, R155, UR11, -R152.reuse ;  /* 0x0000000b9bd17c23 */ /* 0x100fe20008010898 */
[----:B------:R-:W-:Y:S02]  /*73d0*/  IMAD.U32 R154, RZ, RZ, UR24 ;  /* 0x00000018ff9a7e24 */ /* 0x000fe4000f8e00ff */
[--C-:B------:R-:W-:Y:S01]  /*73e0*/  FFMA.FTZ R208, R158, UR11, -R152.reuse ;  /* 0x0000000b9ed07c23 */ /* 0x100fe20008010898 */
[--C-:B------:R-:W-:Y:S01]  /*73f0*/  FFMA.FTZ R211, R159, UR11, -R152.reuse ;  /* 0x0000000b9fd37c23 */ /* 0x100fe20008010898 */
[----:B------:R-:W1:Y:S01]  /*7400*/  MUFU.EX2 R181, R181 ;  /* 0x000000b500b57308 */ /* 0x000e620000000800 */
[----:B0-----:R-:W-:Y:S02]  /*7410*/  IMAD.MOV R153, RZ, RZ, -R19 ;  /* 0x000000ffff997224 */ /* 0x001fe400078e0a13 */
[--C-:B------:R-:W-:Y:S01]  /*7420*/  FFMA.FTZ R210, R162, UR11, -R152.reuse ;  /* 0x0000000ba2d27c23 */ /* 0x100fe20008010898 */
[--C-:B------:R-:W-:Y:S01]  /*7430*/  FFMA.FTZ R213, R163, UR11, -R152.reuse ;  /* 0x0000000ba3d57c23 */ /* 0x100fe20008010898 */
[--C-:B------:R-:W-:Y:S01]  /*7440*/  FFMA.FTZ R212, R166, UR11, -R152.reuse ;  /* 0x0000000ba6d47c23 */ /* 0x100fe20008010898 */
[----:B------:R-:W-:Y:S01]  /*7450*/  FFMA.FTZ R215, R167, UR11, -R152 ;  /* 0x0000000ba7d77c23 */ /* 0x000fe20008010898 */
[----:B------:R-:W-:Y:S01]  /*7460*/  ISETP.NE.AND P3, PT, R18, R153, PT ;  /* 0x000000991200720c */ /* 0x000fe20003f65270 */
[----:B------:R-:W-:-:S02]  /*7470*/  @!P1 VIADD R153, R179, 0x38840 ;  /* 0x00038840b3999836 */ /* 0x000fc40000000000 */
[--C-:B------:R-:W-:Y:S01]  /*7480*/  FFMA.FTZ R170, R170, UR11, -R152.reuse ;  /* 0x0000000baaaa7c23 */ /* 0x100fe20008010898 */
[--C-:B------:R-:W-:Y:S01]  /*7490*/  FFMA.FTZ R171, R171, UR11, -R152.reuse ;  /* 0x0000000babab7c23 */ /* 0x100fe20008010898 */
[--C-:B------:R-:W-:Y:S01]  /*74a0*/  FFMA.FTZ R174, R174, UR11, -R152.reuse ;  /* 0x0000000baeae7c23 */ /* 0x100fe20008010898 */
[--C-:B------:R-:W-:Y:S01]  /*74b0*/  FFMA.FTZ R175, R175, UR11, -R152.reuse ;  /* 0x0000000bafaf7c23 */ /* 0x100fe20008010898 */
[----:B------:R-:W-:Y:S01]  /*74c0*/  @!P1 PRMT R153, RZ, 0x654, R153 ;  /* 0x00000654ff999816 */ /* 0x000fe20000000099 */
[--C-:B------:R-:W-:Y:S01]  /*74d0*/  FFMA.FTZ R178, R178, UR11, -R152.reuse ;  /* 0x0000000bb2b27c23 */ /* 0x100fe20008010898 */
[--C-:B------:R-:W-:Y:S01]  /*74e0*/  FFMA.FTZ R182, R182, UR11, -R152.reuse ;  /* 0x0000000bb6b67c23 */ /* 0x100fe20008010898 */
[----:B------:R-:W-:Y:S01]  /*74f0*/  FFMA.FTZ R183, R183, UR11, -R152 ;  /* 0x0000000bb7b77c23 */ /* 0x000fe20008010898 */
[----:B------:R0:W-:Y:S01]  /*7500*/  @!P1 SYNCS.ARRIVE.TRANS64.RED.A1T0 RZ, [R153+URZ], RZ ;  /* 0x000000ff99ff99a7 */ /* 0x0001e2000810043f */
[----:B------:R-:W-:Y:S01]  /*7510*/  MUFU.EX2 R180, R180 ;  /* 0x000000b400b47308 */ /* 0x000fe20000000800 */
[----:B------:R-:W-:Y:S01]  /*7520*/  F2FP.BF16.F32.PACK_AB R152, R11, R8 ;  /* 0x000000080b98723e */ /* 0x000fe200000010ff */
[----:B------:R-:W-:Y:S01]  /*7530*/  @!P3 IMAD R154, R154, 0x40, R17 ;  /* 0x000000409a9ab824 */ /* 0x000fe200078e0211 */
[----:B--2---:R-:W-:Y:S01]  /*7540*/  F2FP.BF16.F32.PACK_AB R158, R21, R14 ;  /* 0x0000000e159e723e */ /* 0x004fe200000010ff */
[-C--:B-1----:R-:W-:Y:S01]  /*7550*/  FMUL.FTZ R26, R26, R181.reuse ;  /* 0x000000b51a1a7220 */ /* 0x082fe20000410000 */
[----:B------:R-:W-:Y:S01]  /*7560*/  F2FP.BF16.F32.PACK_AB R160, R169, R20 ;  /* 0x00000014a9a0723e */ /* 0x000fe200000010ff */
[-C--:B------:R-:W-:Y:S01]  /*7570*/  FMUL.FTZ R27, R27, R181.reuse ;  /* 0x000000b51b1b7220 */ /* 0x080fe20000410000 */
[----:B------:R-:W-:Y:S01]  /*7580*/  @!P3 LEA R154, R154, UR37, 0x2 ;  /* 0x000000259a9abc11 */ /* 0x000fe2000f8e10ff */
[----:B------:R-:W0:Y:S01]  /*7590*/  MUFU.EX2 R209, R209 ;  /* 0x000000d100d17308 */ /* 0x000e220000000800 */
[-C--:B------:R-:W-:Y:S01]  /*75a0*/  FMUL.FTZ R30, R30, R181.reuse ;  /* 0x000000b51e1e7220 */ /* 0x080fe20000410000 */
[-C--:B------:R-:W-:Y:S01]  /*75b0*/  FMUL.FTZ R31, R31, R181.reuse ;  /* 0x000000b51f1f7220 */ /* 0x080fe20000410000 */
[-C--:B------:R-:W-:Y:S01]  /*75c0*/  FMUL.FTZ R34, R34, R181.reuse ;  /* 0x000000b522227220 */ /* 0x080fe20000410000 */
[----:B------:R-:W-:Y:S01]  /*75d0*/  @!P3 STS [R154+0x38400], R9 ;  /* 0x038400099a00b388 */ /* 0x000fe20000000800 */
[-C--:B------:R-:W-:Y:S01]  /*75e0*/  FMUL.FTZ R35, R35, R181.reuse ;  /* 0x000000b523237220 */ /* 0x080fe20000410000 */
[-C--:B------:R-:W-:Y:S01]  /*75f0*/  FMUL.FTZ R38, R38, R181.reuse ;  /* 0x000000b526267220 */ /* 0x080fe20000410000 */
[-C--:B------:R-:W-:Y:S01]  /*7600*/  FMUL.FTZ R39, R39, R181.reuse ;  /* 0x000000b527277220 */ /* 0x080fe20000410000 */
[----:B------:R1:W-:Y:S01]  /*7610*/  @!P3 STS [R154+0x38420], R181 ;  /* 0x038420b59a00b388 */ /* 0x0003e20000000800 */
        /* <DEDUP_REMOVED lines=8> */
[----:B------:R-:W2:Y:S01]  /*76a0*/  MUFU.EX2 R211, R211 ;  /* 0x000000d300d37308 */ /* 0x000ea20000000800 */
[----:B0-----:R-:W-:Y:S01]  /*76b0*/  F2FP.BF16.F32.PACK_AB R153, R209, R180 ;  /* 0x000000b4d199723e */ /* 0x001fe200000010ff */
[-C--:B------:R-:W-:Y:S01]  /*76c0*/  FMUL.FTZ R55, R55, R181.reuse ;  /* 0x000000b537377220 */ /* 0x080fe20000410000 */
[----:B-1----:R-:W-:Y:S01]  /*76d0*/  F2FP.BF16.F32.PACK_AB R154, R13, R10 ;  /* 0x0000000a0d9a723e */ /* 0x002fe200000010ff */
        /* <DEDUP_REMOVED lines=13> */
[----:B--2---:R-:W-:Y:S01]  /*77b0*/  F2FP.BF16.F32.PACK_AB R155, R211, R208 ;  /* 0x000000d0d39b723e */ /* 0x004fe200000010ff */
[----:B------:R-:W-:Y:S01]  /*77c0*/  BAR.SYNC.DEFER_BLOCKING 0xf, 0x100 ;  /* 0x03c4000000007b1d */ /* 0x000fe20000010000 */
        /* <DEDUP_REMOVED lines=21> */
[----:B------:R-:W0:Y:S01]  /*7920*/  MUFU.EX2 R173, R173 ;  /* 0x000000ad00ad7308 */ /* 0x000e220000000800 */
        /* <DEDUP_REMOVED lines=8> */
[----:B-1----:R-:W-:Y:S01]  /*79b0*/  F2FP.BF16.F32.PACK_AB R159, R215, R212 ;  /* 0x000000d4d79f723e */ /* 0x002fe200000010ff */
        /* <DEDUP_REMOVED lines=8> */
[----:B------:R-:W-:Y:S01]  /*7a40*/  FMUL.FTZ R141, R141, R9 ;  /* 0x000000098d8d7220 */ /* 0x000fe20000410000 */
[-C--:B------:R-:W-:Y:S01]  /*7a50*/  FMUL.FTZ R142, R142, R181.reuse ;  /* 0x000000b58e8e7220 */ /* 0x080fe20000410000 */
[----:B------:R-:W-:Y:S01]  /*7a60*/  FMUL.FTZ R143, R143, R181 ;  /* 0x000000b58f8f7220 */ /* 0x000fe20000410000 */
[-C--:B------:R-:W-:Y:S01]  /*7a70*/  FMUL.FTZ R144, R144, R9.reuse ;  /* 0x0000000990907220 */ /* 0x080fe20000410000 */
[----:B------:R-:W-:Y:S01]  /*7a80*/  FMUL.FTZ R145, R145, R9 ;  /* 0x0000000991917220 */ /* 0x000fe20000410000 */
[-C--:B------:R-:W-:Y:S01]  /*7a90*/  FMUL.FTZ R146, R146, R181.reuse ;  /* 0x000000b592927220 */ /* 0x080fe20000410000 */
[----:B------:R-:W-:Y:S01]  /*7aa0*/  MUFU.EX2 R174, R174 ;  /* 0x000000ae00ae7308 */ /* 0x000fe20000000800 */
[----:B------:R-:W-:Y:S01]  /*7ab0*/  FMUL.FTZ R147, R147, R181 ;  /* 0x000000b593937220 */ /* 0x000fe20000410000 */
[-C--:B------:R-:W-:Y:S01]  /*7ac0*/  FMUL.FTZ R148, R148, R9.reuse ;  /* 0x0000000994947220 */ /* 0x080fe20000410000 */
[----:B------:R-:W-:Y:S01]  /*7ad0*/  FMUL.FTZ R149, R149, R9 ;  /* 0x0000000995957220 */ /* 0x000fe20000410000 */
[-C--:B------:R-:W-:Y:S01]  /*7ae0*/  FMUL.FTZ R150, R150, R181.reuse ;  /* 0x000000b596967220 */ /* 0x080fe20000410000 */
[----:B------:R-:W-:Y:S01]  /*7af0*/  FMUL.FTZ R151, R151, R181 ;  /* 0x000000b597977220 */ /* 0x000fe20000410000 */
[----:B------:R0:W-:Y:S01]  /*7b00*/  STSM.16.M88.4 [R22+0x36400], R152 ;  /* 0x0364009816007844 */ /* 0x0001e20000000200 */
[----:B------:R-:W-:Y:S01]  /*7b10*/  FFMA.FTZ R4, R9, R4, R8 ;  /* 0x0000000409047223 */ /* 0x000fe20000010008 */
[----:B------:R-:W2:Y:S01]  /*7b20*/  MUFU.EX2 R175, R175 ;  /* 0x000000af00af7308 */ /* 0x000ea20000000800 */
[----:B-1----:R-:W-:Y:S01]  /*7b30*/  F2FP.BF16.F32.PACK_AB R161, R171, R170 ;  /* 0x000000aaaba1723e */ /* 0x002fe200000010ff */
        /* <DEDUP_REMOVED lines=12> */
[----:B------:R-:W-:Y:S01]  /*7c00*/  FADD.FTZ R211, R211, R208 ;  /* 0x000000d0d3d37221 */ /* 0x000fe20000010000 */
[----:B------:R-:W1:Y:S01]  /*7c10*/  MUFU.EX2 R177, R177 ;  /* 0x000000b100b17308 */ /* 0x000e620000000800 */
[----:B--2---:R-:W-:Y:S01]  /*7c20*/  F2FP.BF16.F32.PACK_AB R163, R175, R174 ;  /* 0x000000aeafa3723e */ /* 0x004fe200000010ff */
[----:B------:R-:W-:Y:S01]  /*7c30*/  FADD.FTZ R12, R12, R13 ;  /* 0x0000000d0c0c7221 */ /* 0x000fe20000010000 */
[----:B------:R-:W-:-:S03]  /*7c40*/  FADD.FTZ R210, R210, R211 ;  /* 0x000000d3d2d27221 */ /* 0x000fc60000010000 */
[----:B------:R0:W-:Y:S01]  /*7c50*/  STSM.16.M88.4 [R23], R160 ;  /* 0x000000a017007844 */ /* 0x0001e20000000200 */
[----:B------:R-:W-:Y:S01]  /*7c60*/  FADD.FTZ R15, R15, R12 ;  /* 0x0000000c0f0f7221 */ /* 0x000fe20000010000 */
[----:B------:R-:W2:Y:S01]  /*7c70*/  MUFU.EX2 R176, R176 ;  /* 0x000000b000b07308 */ /* 0x000ea20000000800 */
[----:B------:R-:W-:Y:S02]  /*7c80*/  FADD.FTZ R213, R213, R210 ;  /* 0x000000d2d5d57221 */ /* 0x000fe40000010000 */
[----:B------:R-:W-:Y:S02]  /*7c90*/  FADD.FTZ R14, R14, R15 ;  /* 0x0000000f0e0e7221 */ /* 0x000fe40000010000 */
[----:B------:R-:W-:Y:S02]  /*7ca0*/  FADD.FTZ R212, R212, R213 ;  /* 0x000000d5d4d47221 */ /* 0x000fe40000010000 */
[----:B------:R-:W-:Y:S01]  /*7cb0*/  FADD.FTZ R21, R21, R14 ;  /* 0x0000000e15157221 */ /* 0x000fe20000010000 */
[----:B------:R-:W-:Y:S01]  /*7cc0*/  MUFU.EX2 R178, R178 ;  /* 0x000000b200b27308 */ /* 0x000fe20000000800 */
[----:B-1----:R-:W-:Y:S01]  /*7cd0*/  F2FP.BF16.F32.PACK_AB R164, R177, R172 ;  /* 0x000000acb1a4723e */ /* 0x002fe200000010ff */
[----:B------:R-:W-:Y:S01]  /*7ce0*/  FADD.FTZ R215, R215, R212 ;  /* 0x000000d4d7d77221 */ /* 0x000fe20000010000 */
[----:B------:R-:W-:-:S03]  /*7cf0*/  FADD.FTZ R20, R20, R21 ;  /* 0x0000001514147221 */ /* 0x000fc60000010000 */
[----:B------:R-:W-:Y:S01]  /*7d00*/  FADD.FTZ R170, R170, R215 ;  /* 0x000000d7aaaa7221 */ /* 0x000fe20000010000 */
[----:B------:R-:W-:Y:S01]  /*7d10*/  FADD.FTZ R169, R169, R20 ;  /* 0x00000014a9a97221 */ /* 0x000fe20000010000 */
[----:B------:R-:W1:Y:S01]  /*7d20*/  MUFU.EX2 R217, R217 ;  /* 0x000000d900d97308 */ /* 0x000e620000000800 */
[----:B--2---:R-:W-:Y:S01]  /*7d30*/  F2FP.BF16.F32.PACK_AB R166, R207, R176 ;  /* 0x000000b0cfa6723e */ /* 0x004fe200000010ff */
[----:B------:R-:W-:Y:S01]  /*7d40*/  FADD.FTZ R171, R171, R170 ;  /* 0x000000aaabab7221 */ /* 0x000fe20000010000 */
[----:B------:R-:W-:-:S03]  /*7d50*/  FADD.FTZ R168, R168, R169 ;  /* 0x000000a9a8a87221 */ /* 0x000fc60000010000 */
[----:B------:R-:W-:Y:S01]  /*7d60*/  FADD.FTZ R174, R174, R171 ;  /* 0x000000abaeae7221 */ /* 0x000fe20000010000 */
[----:B------:R-:W-:Y:S01]  /*7d70*/  FADD.FTZ R173, R173, R168 ;  /* 0x000000a8adad7221 */ /* 0x000fe20000010000 */
[----:B------:R-:W2:Y:S02]  /*7d80*/  MUFU.EX2 R182, R182 ;  /* 0x000000b600b67308 */ /* 0x000ea40000000800 */
[----:B------:R-:W-:Y:S01]  /*7d90*/  FADD.FTZ R175, R175, R174 ;  /* 0x000000aeafaf7221 */ /* 0x000fe20000010000 */
[----:B------:R-:W-:-:S04]  /*7da0*/  FADD.FTZ R172, R172, R173 ;  /* 0x000000adacac7221 */ /* 0x000fc80000010000 */
[----:B------:R-:W-:Y:S01]  /*7db0*/  FADD.FTZ R177, R177, R172 ;  /* 0x000000acb1b17221 */ /* 0x000fe20000010000 */
[----:B------:R-:W3:Y:S01]  /*7dc0*/  MUFU.EX2 R183, R183 ;  /* 0x000000b700b77308 */ /* 0x000ee20000000800 */
[----:B-1----:R-:W-:Y:S01]  /*7dd0*/  F2FP.BF16.F32.PACK_AB R165, R217, R178 ;  /* 0x000000b2d9a5723e */ /* 0x002fe200000010ff */
[----:B------:R-:W-:Y:S01]  /*7de0*/  FADD.FTZ R178, R178, R175 ;  /* 0x000000afb2b27221 */ /* 0x000fe20000010000 */
[----:B------:R-:W-:-:S03]  /*7df0*/  FADD.FTZ R4, R176, R177 ;  /* 0x000000b1b0047221 */ /* 0x000fc60000010000 */
[----:B------:R-:W-:Y:S01]  /*7e00*/  FADD.FTZ R217, R217, R178 ;  /* 0x000000b2d9d97221 */ /* 0x000fe20000010000 */
[----:B------:R-:W-:Y:S01]  /*7e10*/  FADD.FTZ R4, R207, R4 ;  /* 0x00000004cf047221 */ /* 0x000fe20000010000 */
[----:B------:R-:W-:Y:S02]  /*7e20*/  IMAD.MOV.U32 R207, RZ, RZ, R5 ;  /* 0x000000ffffcf7224 */ /* 0x000fe400078e0005 */
[----:B--2---:R-:W-:Y:S01]  /*7e30*/  FADD.FTZ R6, R182, R217 ;  /* 0x000000d9b6067221 */ /* 0x004fe20000010000 */
[----:B---3--:R-:W-:-:S03]  /*7e40*/  F2FP.BF16.F32.PACK_AB R167, R183, R182 ;  /* 0x000000b6b7a7723e */ /* 0x008fc600000010ff */
[----:B------:R-:W-:Y:S02]  /*7e50*/  FADD.FTZ R6, R183, R6 ;  /* 0x00000006b7067221 */ /* 0x000fe40000010000 */
[----:B------:R0:W-:Y:S01]  /*7e60*/  STSM.16.M88.4 [R184], R164 ;  /* 0x000000a4b8007844 */ /* 0x0001e20000000200 */
[----:B------:R-:W-:-:S06]  /*7e70*/  WARPGROUP.ARRIVE ;  /* 0x00000000000079c5 */ /* 0x000fcc0000000000 */
        /* <DEDUP_REMOVED lines=30> */
[----:B------:R-:W-:Y:S05]  /*8060*/  @P2 BRA `(.L_x_4276) ;  /* 0xffffffd4008c2947 */ /* 0x000fea000383ffff */
.L_x_4267:
[----:B------:R-:W1:Y:S01]  /*8070*/  SHFL.BFLY PT, R7, R4, 0x2, 0x1f ;  /* 0x0c401f0004077f89 */ /* 0x000e6200000e0000 */
[----:B------:R-:W-:Y:S02]  /*8080*/  IMAD.MOV.U32 R8, RZ, RZ, RZ ;  /* 0x000000ffff087224 */ /* 0x000fe400078e00ff */
[----:B------:R-:W-:Y:S01]  /*8090*/  IMAD.U32 R13, RZ, RZ, UR11 ;  /* 0x0000000bff0d7e24 */ /* 0x000fe2000f8e00ff */
[----:B------:R-:W2:Y:S01]  /*80a0*/  SHFL.BFLY PT, R11, R6, 0x2, 0x1f ;  /* 0x0c401f00060b7f89 */ /* 0x000ea200000e0000 */
[----:B------:R-:W-:Y:S01]  /*80b0*/  VIADD R193, R193, 0x1 ;  /* 0x00000001c1c17836 */ /* 0x000fe20000000000 */
[----:B------:R-:W-:Y:S08]  /*80c0*/  BAR.ARV 0x8, 0x100 ;  /* 0x0204000000007b1d */ /* 0x000ff00000002000 */
[----:B------:R-:W-:Y:S01]  /*80d0*/  BAR.SYNC.DEFER_BLOCKING 0xf, 0x100 ;  /* 0x03c4000000007b1d */ /* 0x000fe20000010000 */
[----:B-1----:R-:W-:Y:S01]  /*80e0*/  FADD.FTZ R0, R7, R4 ;  /* 0x0000000407007221 */ /* 0x002fe20000010000 */
[----:B------:R-:W-:-:S02]  /*80f0*/  IMAD.MOV R7, RZ, RZ, -R19 ;  /* 0x000000ffff077224 */ /* 0x000fc400078e0a13 */
[----:B------:R-:W-:Y:S02]  /*8100*/  IMAD.MOV.U32 R4, RZ, RZ, -0x800000 ;  /* 0xff800000ff047424 */ /* 0x000fe400078e00ff */
[----:B--2---:R-:W-:Y:S01]  /*8110*/  FADD.FTZ R11, R11, R6 ;  /* 0x000000060b0b7221 */ /* 0x004fe20000010000 */
[----:B------:R-:W1:Y:S01]  /*8120*/  SHFL.BFLY PT, R9, R0, 0x1, 0x1f ;  /* 0x0c201f0000097f89 */ /* 0x000e6200000e0000 */
[----:B------:R-:W-:Y:S01]  /*8130*/  ISETP.NE.AND P0, PT, R18, R7, PT ;  /* 0x000000071200720c */ /* 0x000fe20003f05270 */
[----:B------:R-:W-:Y:S02]  /*8140*/  IMAD.MOV.U32 R6, RZ, RZ, RZ ;  /* 0x000000ffff067224 */ /* 0x000fe400078e00ff */
[----:B------:R-:W2:Y:S01]  /*8150*/  SHFL.BFLY PT, R10, R11, 0x1, 0x1f ;  /* 0x0c201f000b0a7f89 */ /* 0x000ea200000e0000 */
[----:B-1----:R-:W-:Y:S01]  /*8160*/  FADD.FTZ R9, R0, R9 ;  /* 0x0000000900097221 */ /* 0x002fe20000010000 */
[----:B------:R-:W-:Y:S01]  /*8170*/  IMAD.U32 R0, RZ, RZ, UR36 ;  /* 0x00000024ff007e24 */ /* 0x000fe2000f8e00ff */
[----:B------:R-:W-:Y:S01]  /*8180*/  UIADD3 UR36, UR36, 0x1, URZ ;  /* 0x0000000124247890 */ /* 0x000fe2000fffe03f */
[----:B--2---:R-:W-:-:S02]  /*8190*/  FADD.FTZ R7, R11, R10 ;  /* 0x0000000a0b077221 */ /* 0x004fc40000010000 */
[----:B------:R-:W-:-:S04]  /*81a0*/  FSETP.NE.FTZ.AND P1, PT, R9, RZ, PT ;  /* 0x000000ff0900720b */ /* 0x000fc80003f35000 */
[----:B------:R-:W-:Y:S01]  /*81b0*/  @!P0 IMAD R0, R0, 0x40, R17 ;  /* 0x0000004000008824 */ /* 0x000fe200078e0211 */
[----:B------:R-:W-:Y:S01]  /*81c0*/  UISETP.NE.AND UP0, UPT, UR36, 0x2, UPT ;  /* 0x000000022400788c */ /* 0x000fe2000bf05270 */
[----:B------:R-:W-:Y:S01]  /*81d0*/  IMAD.U32 R10, RZ, RZ, UR11 ;  /* 0x0000000bff0a7e24 */ /* 0x000fe2000f8e00ff */
[----:B------:R-:W-:Y:S02]  /*81e0*/  FSETP.NE.FTZ.AND P2, PT, R7, RZ, PT ;  /* 0x000000ff0700720b */ /* 0x000fe40003f55000 */
[----:B------:R-:W-:Y:S01]  /*81f0*/  @!P0 LEA R11, R0, UR37, 0x2 ;  /* 0x00000025000b8c11 */ /* 0x000fe2000f8e10ff */
[----:B------:R-:W-:Y:S01]  /*8200*/  USEL UR4, URZ, 0x1, UP0 ;  /* 0x000000013f047887 */ /* 0x000fe20008000000 */
[----:B------:R-:W-:Y:S01]  /*8210*/  IMAD.MOV.U32 R0, RZ, RZ, -0x800000 ;  /* 0xff800000ff007424 */ /* 0x000fe200078e00ff */
[----:B------:R-:W-:Y:S01]  /*8220*/  USEL UR36, UR36, URZ, UP0 ;  /* 0x0000003f24247287 */ /* 0x000fe20008000000 */
[----:B------:R-:W1:Y:S03]  /*8230*/  @P1 MUFU.RCP R8, R9 ;  /* 0x0000000900081308 */ /* 0x000e660000001000 */
[----:B------:R-:W-:-:S05]  /*8240*/  LOP3.LUT R2, R2, UR4, RZ, 0x3c, !PT ;  /* 0x0000000402027c12 */ /* 0x000fca000f8e3cff */
[----:B------:R-:W2:Y:S08]  /*8250*/  @P2 MUFU.RCP R6, R7 ;  /* 0x0000000700062308 */ /* 0x000eb00000001000 */
[----:B------:R-:W3:Y:S01]  /*8260*/  @P1 MUFU.LG2 R9, R9 ;  /* 0x0000000900091308 */ /* 0x000ee20000000c00 */
[----:B-1----:R1:W-:Y:S01]  /*8270*/  @!P0 STS [R11+0x38400], R8 ;  /* 0x038400080b008388 */ /* 0x0023e20000000800 */
[-C--:B------:R-:W-:Y:S01]  /*8280*/  FMUL.FTZ R176, R24, R8.reuse ;  /* 0x0000000818b07220 */ /* 0x080fe20000410000 */
[-C--:B------:R-:W-:Y:S01]  /*8290*/  FMUL.FTZ R175, R28, R8.reuse ;  /* 0x000000081caf7220 */ /* 0x080fe20000410000 */
[-C--:B------:R-:W-:Y:S01]  /*82a0*/  FMUL.FTZ R12, R25, R8.reuse ;  /* 0x00000008190c7220 */ /* 0x080fe20000410000 */
[-C--:B------:R-:W-:Y:S01]  /*82b0*/  FMUL.FTZ R14, R29, R8.reuse ;  /* 0x000000081d0e7220 */ /* 0x080fe20000410000 */
[-C--:B------:R-:W-:Y:S01]  /*82c0*/  FMUL.FTZ R174, R32, R8.reuse ;  /* 0x0000000820ae7220 */ /* 0x080fe20000410000 */
[-C--:B------:R-:W-:Y:S01]  /*82d0*/  FMUL.FTZ R171, R33, R8.reuse ;  /* 0x0000000821ab7220 */ /* 0x080fe20000410000 */
[----:B------:R-:W4:Y:S01]  /*82e0*/  @P2 MUFU.LG2 R7, R7 ;  /* 0x0000000700072308 */ /* 0x000f220000000c00 */
[----:B--2---:R2:W-:Y:S01]  /*82f0*/  @!P0 STS [R11+0x38420], R6 ;  /* 0x038420060b008388 */ /* 0x0045e20000000800 */
        /* <DEDUP_REMOVED lines=58> */
[----:B-1----:R-:W-:Y:S01]  /*86a0*/  @P1 FMUL.FTZ R8, R10, 0.69314718246459960938 ;  /* 0x3f3172180a081820 */ /* 0x002fe20000410000 */
[----:B--2---:R-:W-:Y:S01]  /*86b0*/  @P2 FMUL.FTZ R11, R13, 0.69314718246459960938 ;  /* 0x3f3172180d0b2820 */ /* 0x004fe20000410000 */
[----:B---3--:R-:W-:Y:S01]  /*86c0*/  @P1 FMUL.FTZ R9, R9, 0.69314718246459960938 ;  /* 0x3f31721809091820 */ /* 0x008fe20000410000 */
[----:B----4-:R-:W-:Y:S01]  /*86d0*/  @P2 FMUL.FTZ R10, R7, 0.69314718246459960938 ;  /* 0x3f317218070a2820 */ /* 0x010fe20000410000 */
        /* <DEDUP_REMOVED lines=68> */
.L_x_4253:
        /* <DEDUP_REMOVED lines=38> */
[C---:B------:R-:W-:Y:S02]  /*8d80*/  IADD3 R207, P3, R122.reuse, 0x2000, RZ ;  /* 0x000020007acf7810 */ /* 0x040fe40007f7e0ff */
[C---:B------:R-:W-:Y:S01]  /*8d90*/  IADD3 R181, P0, R122.reuse, 0x40, RZ ;  /* 0x000000407ab57810 */ /* 0x040fe20007f1e0ff */
[--C-:B------:R-:W-:Y:S01]  /*8da0*/  IMAD.X R21, RZ, RZ, R123.reuse, P1 ;  /* 0x000000ffff157224 */ /* 0x100fe200008e067b */
[C---:B------:R-:W-:Y:S01]  /*8db0*/  IADD3 R183, P4, R122.reuse, 0x60, RZ ;  /* 0x000000607ab77810 */ /* 0x040fe20007f9e0ff */
[--C-:B------:R-:W-:Y:S01]  /*8dc0*/  IMAD.X R41, RZ, RZ, R123.reuse, P3 ;  /* 0x000000ffff297224 */ /* 0x100fe200018e067b */
[C---:B------:R-:W-:Y:S01]  /*8dd0*/  IADD3 R209, P6, R122.reuse, 0x2020, RZ ;  /* 0x000020207ad17810 */ /* 0x040fe20007fde0ff */
[--C-:B------:R-:W-:Y:S01]  /*8de0*/  IMAD.X R33, RZ, RZ, R123.reuse, P0 ;  /* 0x000000ffff217224 */ /* 0x100fe200000e067b */
[----:B------:R-:W-:Y:S01]  /*8df0*/  LOP3.LUT R20, R177, 0x380, RZ, 0xc0, !PT ;  /* 0x00000380b1147812 */ /* 0x000fe200078ec0ff */
[--C-:B------:R-:W-:Y:S01]  /*8e00*/  IMAD.X R37, RZ, RZ, R123.reuse, P4 ;  /* 0x000000ffff257224 */ /* 0x100fe200020e067b */
[----:B------:R-:W-:Y:S01]  /*8e10*/  LOP3.LUT R40, R207, 0x380, RZ, 0xc0, !PT ;  /* 0x00000380cf287812 */ /* 0x000fe200078ec0ff */
[----:B------:R-:W-:Y:S01]  /*8e20*/  IMAD.X R45, RZ, RZ, R123, P6 ;  /* 0x000000ffff2d7224 */ /* 0x000fe200030e067b */
[C---:B------:R-:W-:Y:S01]  /*8e30*/  LOP3.LUT R7, R122.reuse, 0x380, RZ, 0xc0, !PT ;  /* 0x000003807a077812 */ /* 0x040fe200078ec0ff */
[----:B------:R-:W-:Y:S01]  /*8e40*/  ULDC.64 UR8, c[0x0][0xd00] ;  /* 0x0003400000087ab9 */ /* 0x000fe20000000a00 */
[C---:B------:R-:W-:Y:S01]  /*8e50*/  IADD3 R213, P2, R122.reuse, 0x2060, RZ ;  /* 0x000020607ad57810 */ /* 0x040fe20007f5e0ff */
[----:B------:R-:W-:Y:S01]  /*8e60*/  UIMAD.WIDE UR8, UR40, 0x4, UR8 ;  /* 0x00000004280878a5 */ /* 0x000fe2000f8e0208 */
[----:B------:R-:W-:-:S02]  /*8e70*/  IADD3 R211, P5, R122, 0x2040, RZ ;  /* 0x000020407ad37810 */ /* 0x000fc40007fbe0ff */
[----:B------:R-:W-:Y:S01]  /*8e80*/  IADD3 R215, P1, R122, 0x4000, RZ ;  /* 0x000040007ad77810 */ /* 0x000fe20007f3e0ff */
[--C-:B------:R-:W-:Y:S01]  /*8e90*/  IMAD.X R95, RZ, RZ, R123.reuse, P2 ;  /* 0x000000ffff5f7224 */ /* 0x100fe200010e067b */
[----:B------:R-:W-:Y:S01]  /*8ea0*/  LOP3.LUT R36, R183, 0x380, RZ, 0xc0, !PT ;  /* 0x00000380b7247812 */ /* 0x000fe200078ec0ff */
[--C-:B------:R-:W-:Y:S01]  /*8eb0*/  IMAD.X R91, RZ, RZ, R123.reuse, P5 ;  /* 0x000000ffff5b7224 */ /* 0x100fe200028e067b */
[----:B------:R-:W-:Y:S01]  /*8ec0*/  SHF.R.U64 R20, R20, 0x3, RZ ;  /* 0x0000000314147819 */ /* 0x000fe200000012ff */
[--C-:B------:R-:W-:Y:S01]  /*8ed0*/  IMAD.X R99, RZ, RZ, R123.reuse, P1 ;  /* 0x000000ffff637224 */ /* 0x100fe200008e067b */
[----:B------:R-:W-:Y:S02]  /*8ee0*/  IADD3 R8, P0, R122, 0x4020, RZ ;  /* 0x000040207a087810 */ /* 0x000fe40007f1e0ff */
[----:B------:R-:W-:Y:S02]  /*8ef0*/  LOP3.LUT R32, R181, 0x380, RZ, 0xc0, !PT ;  /* 0x00000380b5207812 */ /* 0x000fe400078ec0ff */
[----:B------:R-:W-:Y:S01]  /*8f00*/  SHF.R.U64 R40, R40, 0x3, RZ ;  /* 0x0000000328287819 */ /* 0x000fe200000012ff */
[----:B------:R-:W-:Y:S01]  /*8f10*/  IMAD.X R103, RZ, RZ, R123, P0 ;  /* 0x000000ffff677224 */ /* 0x000fe200000e067b */
[----:B------:R-:W-:-:S02]  /*8f20*/  IADD3 R10, P6, R122, 0x6000, RZ ;  /* 0x000060007a0a7810 */ /* 0x000fc40007fde0ff */
[----:B------:R-:W-:Y:S02]  /*8f30*/  SHF.R.U64 R7, R7, 0x3, RZ ;  /* 0x0000000307077819 */ /* 0x000fe400000012ff */
[----:B------:R-:W-:Y:S01]  /*8f40*/  SHF.R.U64 R36, R36, 0x3, RZ ;  /* 0x0000000324247819 */ /* 0x000fe200000012ff */
[--C-:B------:R-:W-:Y:S01]  /*8f50*/  IMAD.X R115, RZ, RZ, R123.reuse, P6 ;  /* 0x000000ffff737224 */ /* 0x100fe200030e067b */
[----:B------:R-:W-:Y:S02]  /*8f60*/  LOP3.LUT R20, R20, R177, RZ, 0x3c, !PT ;  /* 0x000000b114147212 */ /* 0x000fe400078e3cff */
[C---:B------:R-:W-:Y:S02]  /*8f70*/  IADD3 R26, P3, R122.reuse, 0x4060, RZ ;  /* 0x000040607a1a7810 */ /* 0x040fe40007f7e0ff */
[----:B------:R-:W-:Y:S02]  /*8f80*/  IADD3 R6, P2, R122, 0x6040, RZ ;  /* 0x000060407a067810 */ /* 0x000fe40007f5e0ff */
[----:B------:R-:W-:Y:S01]  /*8f90*/  SHF.R.U64 R32, R32, 0x3, RZ ;  /* 0x0000000320207819 */ /* 0x000fe200000012ff */
[----:B------:R-:W-:Y:S01]  /*8fa0*/  IMAD.X R111, RZ, RZ, R123, P3 ;  /* 0x000000ffff6f7224 */ /* 0x000fe200018e067b */
[----:B------:R-:W-:-:S02]  /*8fb0*/  LOP3.LUT R40, R40, R207, RZ, 0x3c, !PT ;  /* 0x000000cf28287212 */ /* 0x000fc400078e3cff */
[----:B------:R-:W-:Y:S02]  /*8fc0*/  LOP3.LUT R177, R8, 0x380, RZ, 0xc0, !PT ;  /* 0x0000038008b17812 */ /* 0x000fe400078ec0ff */
[C---:B------:R-:W-:Y:S02]  /*8fd0*/  IADD3 R30, P4, R122.reuse, 0x4040, RZ ;  /* 0x000040407a1e7810 */ /* 0x040fe40007f9e0ff */
[C---:B------:R-:W-:Y:S02]  /*8fe0*/  IADD3 R3, P5, R122.reuse, 0x6020, RZ ;  /* 0x000060207a037810 */ /* 0x040fe40007fbe0ff */
[----:B------:R-:W-:Y:S01]  /*8ff0*/  IADD3 R5, P1, R122, 0x6060, RZ ;  /* 0x000060607a057810 */ /* 0x000fe20007f3e0ff */
[--C-:B------:R-:W-:Y:S01]  /*9000*/  IMAD.X R107, RZ, RZ, R123.reuse, P4 ;  /* 0x000000ffff6b7224 */ /* 0x100fe200020e067b */
[----:B------:R-:W-:Y:S01]  /*9010*/  LOP3.LUT R207, R10, 0x380, RZ, 0xc0, !PT ;  /* 0x000003800acf7812 */ /* 0x000fe200078ec0ff */
        /* <DEDUP_REMOVED lines=8> */
[----:B------:R-:W-:Y:S02]  /*90a0*/  SHF.R.U64 R177, R177, 0x3, RZ ;  /* 0x00000003b1b17819 */ /* 0x000fe400000012ff */
[----:B------:R-:W-:Y:S02]  /*90b0*/  LOP3.LUT R27, R6, 0x380, RZ, 0xc0, !PT ;  /* 0x00000380061b7812 */ /* 0x000fe400078ec0ff */
[----:B------:R-:W-:Y:S02]  /*90c0*/  LOP3.LUT R90, R211, 0x380, RZ, 0xc0, !PT ;  /* 0x00000380d35a7812 */ /* 0x000fe400078ec0ff */
[----:B------:R-:W-:-:S02]  /*90d0*/  LOP3.LUT R181, R30, 0x380, RZ, 0xc0, !PT ;  /* 0x000003801eb57812 */ /* 0x000fc400078ec0ff */
[----:B------:R-:W-:Y:S02]  /*90e0*/  SHF.R.U64 R207, R207, 0x3, RZ ;  /* 0x00000003cfcf7819 */ /* 0x000fe400000012ff */
[----:B------:R-:W-:Y:S02]  /*90f0*/  LOP3.LUT R94, R213, 0x380, RZ, 0xc0, !PT ;  /* 0x00000380d55e7812 */ /* 0x000fe400078ec0ff */
[----:B------:R-:W-:Y:S02]  /*9100*/  MOV R122, R122 ;  /* 0x0000007a007a7202 */ /* 0x000fe40000000f00 */
[----:B------:R-:W-:Y:S02]  /*9110*/  LOP3.LUT R98, R215, 0x380, RZ, 0xc0, !PT ;  /* 0x00000380d7627812 */ /* 0x000fe400078ec0ff */
[----:B------:R-:W-:Y:S01]  /*9120*/  SHF.R.U64 R44, R44, 0x3, RZ ;  /* 0x000000032c2c7819 */ /* 0x000fe200000012ff */
[----:B------:R0:W-:Y:S01]  /*9130*/  STSM.16.M88.4 [R122], R12 ;  /* 0x0000000c7a007844 */ /* 0x0001e20000000200 */
[----:B------:R-:W-:-:S02]  /*9140*/  SHF.R.U64 R183, R183, 0x3, RZ ;  /* 0x00000003b7b77819 */ /* 0x000fc400000012ff */
[----:B------:R-:W-:Y:S02]  /*9150*/  LOP3.LUT R102, R177, R8, RZ, 0x3c, !PT ;  /* 0x00000008b1667212 */ /* 0x000fe400078e3cff */
[----:B------:R-:W-:Y:S02]  /*9160*/  SHF.R.U64 R27, R27, 0x3, RZ ;  /* 0x000000031b1b7819 */ /* 0x000fe400000012ff */
[----:B------:R-:W-:Y:S02]  /*9170*/  SHF.R.U64 R90, R90, 0x3, RZ ;  /* 0x000000035a5a7819 */ /* 0x000fe400000012ff */
[----:B------:R-:W-:Y:S02]  /*9180*/  SHF.R.U64 R181, R181, 0x3, RZ ;  /* 0x00000003b5b57819 */ /* 0x000fe400000012ff */
[----:B------:R-:W-:Y:S02]  /*9190*/  LOP3.LUT R114, R207, R10, RZ, 0x3c, !PT ;  /* 0x0000000acf727212 */ /* 0x000fe400078e3cff */
[----:B------:R-:W-:-:S02]  /*91a0*/  LOP3.LUT R8, R3, 0x380, RZ, 0xc0, !PT ;  /* 0x0000038003087812 */ /* 0x000fc400078ec0ff */
[----:B------:R-:W-:Y:S02]  /*91b0*/  SHF.R.U64 R94, R94, 0x3, RZ ;  /* 0x000000035e5e7819 */ /* 0x000fe400000012ff */
[----:B------:R-:W-:Y:S02]  /*91c0*/  LOP3.LUT R10, R5, 0x380, RZ, 0xc0, !PT ;  /* 0x00000380050a7812 */ /* 0x000fe400078ec0ff */
[----:B------:R-:W-:Y:S02]  /*91d0*/  SHF.R.U64 R98, R98, 0x3, RZ ;  /* 0x0000000362627819 */ /* 0x000fe400000012ff */
[----:B------:R-:W-:Y:S02]  /*91e0*/  LOP3.LUT R44, R44, R209, RZ, 0x3c, !PT ;  /* 0x000000d12c2c7212 */ /* 0x000fe400078e3cff */
[----:B------:R-:W-:Y:S02]  /*91f0*/  LOP3.LUT R110, R183, R26, RZ, 0x3c, !PT ;  /* 0x0000001ab76e7212 */ /* 0x000fe400078e3cff */
[----:B------:R-:W-:-:S02]  /*9200*/  LOP3.LUT R6, R27, R6, RZ, 0x3c, !PT ;  /* 0x000000061b067212 */ /* 0x000fc400078e3cff */
[----:B------:R-:W-:Y:S02]  /*9210*/  MOV R21, R20 ;  /* 0x0000001400157202 */ /* 0x000fe40000000f00 */
[----:B0-----:R-:W-:Y:S02]  /*9220*/  F2FP.BF16.F32.PACK_AB R12, R171, R174 ;  /* 0x000000aeab0c723e */ /* 0x001fe400000010ff */
[----:B------:R-:W-:Y:S02]  /*9230*/  F2FP.BF16.F32.PACK_AB R13, R35, R34 ;  /* 0x00000022230d723e */ /* 0x000fe400000010ff */
[----:B------:R-:W-:Y:S02]  /*9240*/  F2FP.BF16.F32.PACK_AB R14, R163, R173 ;  /* 0x000000ada30e723e */ /* 0x000fe400000010ff */
[----:B------:R-:W-:Y:S02]  /*9250*/  F2FP.BF16.F32.PACK_AB R15, R39, R38 ;  /* 0x00000026270f723e */ /* 0x000fe400000010ff */
[----:B------:R-:W-:-:S02]  /*9260*/  LOP3.LUT R90, R90, R211, RZ, 0x3c, !PT ;  /* 0x000000d35a5a7212 */ /* 0x000fc400078e3cff */
[----:B------:R-:W-:Y:S01]  /*9270*/  LOP3.LUT R106, R181, R30, RZ, 0x3c, !PT ;  /* 0x0000001eb56a7212 */ /* 0x000fe200078e3cff */
[----:B------:R-:W-:Y:S01]  /*9280*/  STSM.16.M88.4 [R21], R12 ;  /* 0x0000000c15007844 */ /* 0x000fe20000000200 */
[----:B------:R-:W-:Y:S02]  /*9290*/  SHF.R.U64 R8, R8, 0x3, RZ ;  /* 0x0000000308087819 */ /* 0x000fe400000012ff */
[----:B------:R-:W-:Y:S02]  /*92a0*/  MOV R32, R32 ;  /* 0x0000002000207202 */ /* 0x000fe40000000f00 */
[----:B------:R-:W-:Y:S02]  /*92b0*/  F2FP.BF16.F32.PACK_AB R26, R28, R161 ;  /* 0x000000a11c1a723e */ /* 0x000fe400000010ff */
[----:B------:R-:W-:Y:S02]  /*92c0*/  F2FP.BF16.F32.PACK_AB R27, R47, R46 ;  /* 0x0000002e2f1b723e */ /* 0x000fe400000010ff */
[----:B------:R-:W-:-:S02]  /*92d0*/  LOP3.LUT R94, R94, R213, RZ, 0x3c, !PT ;  /* 0x000000d55e5e7212 */ /* 0x000fc400078e3cff */
[----:B------:R-:W-:Y:S01]  /*92e0*/  SHF.R.U64 R10, R10, 0x3, RZ ;  /* 0x000000030a0a7819 */ /* 0x000fe200000012ff */
[----:B------:R-:W-:Y:S01]  /*92f0*/  STSM.16.M88.4 [R32], R24 ;  /* 0x0000001820007844 */ /* 0x000fe20000000200 */
[----:B------:R-:W-:Y:S02]  /*9300*/  MOV R36, R36 ;  /* 0x0000002400247202 */ /* 0x000fe40000000f00 */
[----:B------:R-:W-:Y:S02]  /*9310*/  F2FP.BF16.F32.PACK_AB R28, R49, R153 ;  /* 0x00000099311c723e */ /* 0x000fe400000010ff */
[----:B------:R-:W-:Y:S02]  /*9320*/  F2FP.BF16.F32.PACK_AB R30, R53, R52 ;  /* 0x00000034351e723e */ /* 0x000fe400000010ff */
[----:B------:R-:W-:Y:S02]  /*9330*/  LOP3.LUT R98, R98, R215, RZ, 0x3c, !PT ;  /* 0x000000d762627212 */ /* 0x000fe400078e3cff */
[----:B------:R-:W-:Y:S01]  /*9340*/  MOV R40, R40 ;  /* 0x0000002800287202 */ /* 0x000fe20000000f00 */
[----:B------:R-:W-:Y:S01]  /*9350*/  STSM.16.M88.4 [R36], R28 ;  /* 0x0000001c24007844 */ /* 0x000fe20000000200 */
[----:B------:R-:W-:-:S02]  /*9360*/  MOV R44, R44 ;  /* 0x0000002c002c7202 */ /* 0x000fc40000000f00 */
[----:B------:R-:W-:Y:S01]  /*9370*/  F2FP.BF16.F32.PACK_AB R73, R75, R74 ;  /* 0x0000004a4b49723e */ /* 0x000fe200000010ff */
[----:B------:R-:W-:Y:S01]  /*9380*/  STSM.16.M88.4 [R40], R56 ;  /* 0x0000003828007844 */ /* 0x000fe20000000200 */
[----:B------:R-:W-:Y:S02]  /*9390*/  F2FP.BF16.F32.PACK_AB R80, R81, R80 ;  /* 0x000000505150723e */ /* 0x000fe400000010ff */
[----:B------:R-:W-:Y:S01]  /*93a0*/  LOP3.LUT R118, R8, R3, RZ, 0x3c, !PT ;  /* 0x0000000308767212 */ /* 0x000fe200078e3cff */
[----:B------:R-:W-:Y:S01]  /*93b0*/  STSM.16.M88.4 [R44], R64 ;  /* 0x000000402c007844 */ /* 0x000fe20000000200 */
[----:B------:R-:W-:Y:S02]  /*93c0*/  MOV R20, R90 ;  /* 0x0000005a00147202 */ /* 0x000fe40000000f00 */
[----:B------:R-:W-:Y:S02]  /*93d0*/  F2FP.BF16.F32.PACK_AB R74, R77, R76 ;  /* 0x0000004c4d4a723e */ /* 0x000fe400000010ff */
[----:B------:R-:W-:-:S02]  /*93e0*/  F2FP.BF16.F32.PACK_AB R75, R79, R78 ;  /* 0x0000004e4f4b723e */ /* 0x000fc400000010ff */
[----:B------:R-:W-:Y:S02]  /*93f0*/  F2FP.BF16.F32.PACK_AB R81, R83, R82 ;  /* 0x000000525351723e */ /* 0x000fe400000010ff */
[----:B------:R-:W-:Y:S01]  /*9400*/  LOP3.LUT R8, R10, R5, RZ, 0x3c, !PT ;  /* 0x000000050a087212 */ /* 0x000fe200078e3cff */
[----:B------:R-:W-:Y:S01]  /*9410*/  STSM.16.M88.4 [R20], R72 ;  /* 0x0000004814007844 */ /* 0x000fe20000000200 */
[----:B------:R-:W-:Y:S02]  /*9420*/  MOV R94, R94 ;  /* 0x0000005e005e7202 */ /* 0x000fe40000000f00 */
[----:B------:R-:W-:Y:S02]  /*9430*/  F2FP.BF16.F32.PACK_AB R82, R85, R84 ;  /* 0x000000545552723e */ /* 0x000fe400000010ff */
[----:B------:R-:W-:Y:S02]  /*9440*/  F2FP.BF16.F32.PACK_AB R83, R87, R86 ;  /* 0x000000565753723e */ /* 0x000fe400000010ff */
[----:B------:R-:W-:-:S02]  /*9450*/  F2FP.BF16.F32.PACK_AB R88, R89, R88 ;  /* 0x000000585958723e */ /* 0x000fc400000010ff */
[----:B------:R-:W-:Y:S01]  /*9460*/  MOV R5, R98 ;  /* 0x0000006200057202 */ /* 0x000fe20000000f00 */
[----:B------:R-:W-:Y:S01]  /*9470*/  STSM.16.M88.4 [R94], R80 ;  /* 0x000000505e007844 */ /* 0x000fe20000000200 */
[----:B------:R-:W-:Y:S02]  /*9480*/  F2FP.BF16.F32.PACK_AB R89, R48, R42 ;  /* 0x0000002a3059723e */ /* 0x000fe400000010ff */
[----:B------:R-:W-:Y:S02]  /*9490*/  F2FP.BF16.F32.PACK_AB R90, R93, R92 ;  /* 0x0000005c5d5a723e */ /* 0x000fe400000010ff */
[----:B------:R-:W-:Y:S02]  /*94a0*/  F2FP.BF16.F32.PACK_AB R91, R154, R50 ;  /* 0x000000329a5b723e */ /* 0x000fe400000010ff */
[----:B------:R-:W-:Y:S02]  /*94b0*/  F2FP.BF16.F32.PACK_AB R96, R97, R96 ;  /* 0x000000606160723e */ /* 0x000fe400000010ff */
[----:B------:R-:W-:Y:S01]  /*94c0*/  MOV R102, R102 ;  /* 0x0000006600667202 */ /* 0x000fe20000000f00 */
[----:B------:R-:W-:Y:S01]  /*94d0*/  STSM.16.M88.4 [R5], R88 ;  /* 0x0000005805007844 */ /* 0x000fe20000000200 */
[----:B------:R-:W-:-:S02]  /*94e0*/  MOV R3, R106 ;  /* 0x0000006a00037202 */ /* 0x000fc40000000f00 */
[----:B------:R-:W-:Y:S02]  /*94f0*/  F2FP.BF16.F32.PACK_AB R97, R156, R155 ;  /* 0x0000009b9c61723e */ /* 0x000fe400000010ff */
[----:B------:R-:W-:Y:S02]  /*9500*/  F2FP.BF16.F32.PACK_AB R98, R101, R100 ;  /* 0x000000646562723e */ /* 0x000fe400000010ff */
[----:B------:R-:W-:Y:S02]  /*9510*/  F2FP.BF16.F32.PACK_AB R99, R158, R157 ;  /* 0x0000009d9e63723e */ /* 0x000fe400000010ff */
[----:B------:R-:W-:Y:S02]  /*9520*/  F2FP.BF16.F32.PACK_AB R104, R105, R104 ;  /* 0x000000686968723e */ /* 0x000fe400000010ff */
[----:B------:R-:W-:Y:S01]  /*9530*/  F2FP.BF16.F32.PACK_AB R105, R160, R159 ;  /* 0x0000009fa069723e */ /* 0x000fe200000010ff */
[----:B------:R-:W-:Y:S01]  /*9540*/  STSM.16.M88.4 [R102], R96 ;  /* 0x0000006066007844 */ /* 0x000fe20000000200 */
[----:B------:R-:W-:-:S02]  /*9550*/  F2FP.BF16.F32.PACK_AB R106, R109, R108 ;  /* 0x0000006c6d6a723e */ /* 0x000fc400000010ff */
[----:B------:R-:W-:Y:S02]  /*9560*/  F2FP.BF16.F32.PACK_AB R107, R164, R162 ;  /* 0x000000a2a46b723e */ /* 0x000fe400000010ff */
[----:B------:R-:W-:Y:S02]  /*9570*/  F2FP.BF16.F32.PACK_AB R165, R166, R165 ;  /* 0x000000a5a6a5723e */ /* 0x000fe400000010ff */
[----:B------:R-:W-:Y:S01]  /*9580*/  MOV R110, R110 ;  /* 0x0000006e006e7202 */ /* 0x000fe20000000f00 */
[----:B------:R0:W-:Y:S01]  /*9590*/  STSM.16.M88.4 [R3], R104 ;  /* 0x0000006803007844 */ /* 0x0001e20000000200 */
        /* <DEDUP_REMOVED lines=17> */
[----:B------:R-:W-:Y:S01]  /*96b0*/  F2FP.BF16.F32.PACK_AB R144, R145, R144 ;  /* 0x000000909190723e */ /* 0x000fe200000010ff */
[----:B------:R1:W-:Y:S01]  /*96c0*/  STSM.16.M88.4 [R118], R128 ;  /* 0x0000008076007844 */ /* 0x0003e20000000200 */
[----:B------:R-:W-:Y:S01]  /*96d0*/  MOV R10, R6 ;  /* 0x00000006000a7202 */ /* 0x000fe20000000f00 */
[----:B------:R-:W-:Y:S01]  /*96e0*/  IMAD.U32 R6, RZ, RZ, UR8 ;  /* 0x00000008ff067e24 */ /* 0x000fe2000f8e00ff */
[----:B------:R-:W-:Y:S01]  /*96f0*/  F2FP.BF16.F32.PACK_AB R138, R141, R140 ;  /* 0x0000008c8d8a723e */ /* 0x000fe200000010ff */
[----:B------:R-:W-:Y:S01]  /*9700*/  IMAD.U32 R7, RZ, RZ, UR9 ;  /* 0x00000009ff077e24 */ /* 0x000fe2000f8e00ff */
[----:B------:R-:W-:Y:S01]  /*9710*/  F2FP.BF16.F32.PACK_AB R139, R143, R142 ;  /* 0x0000008e8f8b723e */ /* 0x000fe200000010ff */
[----:B------:R-:W-:Y:S01]  /*9720*/  ULDC.64 UR8, c[0x0][0xd08] ;  /* 0x0003420000087ab9 */ /* 0x000fe20000000a00 */
[----:B------:R-:W-:Y:S02]  /*9730*/  F2FP.BF16.F32.PACK_AB R145, R147, R146 ;  /* 0x000000929391723e */ /* 0x000fe400000010ff */
[----:B------:R-:W-:Y:S01]  /*9740*/  MOV R8, R8 ;  /* 0x0000000800087202 */ /* 0x000fe20000000f00 */
[----:B------:R1:W-:Y:S01]  /*9750*/  STSM.16.M88.4 [R10], R136 ;  /* 0x000000880a007844 */ /* 0x0003e20000000200 */
[----:B------:R-:W-:-:S02]  /*9760*/  F2FP.BF16.F32.PACK_AB R146, R149, R148 ;  /* 0x000000949592723e */ /* 0x000fc400000010ff */
        /* <DEDUP_REMOVED lines=25> */
[----:B------:R-:W-:Y:S02]  /*9900*/  LOP3.LUT R24, R25, 0x380, RZ, 0xc0, !PT ;  /* 0x0000038019187812 */ /* 0x000fe400078ec0ff */
        /* <DEDUP_REMOVED lines=18> */
[----:B-1----:R-:W-:-:S14]  /*9a30*/  @P6 BRA `(.L_x_4279) ;  /* 0x0000000000106947 */ /* 0x002fdc0003800000 */
[----:B------:R-:W-:Y:S05]  /*9a40*/  @!P0 BRA `(.L_x_4279) ;  /* 0x00000000000c8947 */ /* 0x000fea0003800000 */
[----:B------:R-:W2:Y:S04]  /*9a50*/  LDG.E R8, desc[UR38][R6.64] ;  /* 0x0000002606087981 */ /* 0x000ea8000c1e1900 */
[----:B-----5:R-:W2:Y:S02]  /*9a60*/  LDG.E R3, desc[UR38][R6.64+0x4] ;  /* 0x0000042606037981 */ /* 0x020ea4000c1e1900 */
[----:B--2---:R-:W-:-:S07]  /*9a70*/  IMAD.IADD R3, R3, 0x1, -R8 ;  /* 0x0000000103037824 */ /* 0x004fce00078e0a08 */
.L_x_4279:
        /* <DEDUP_REMOVED lines=79> */
[----:B0-----:R-:W-:-:S13]  /*9f70*/  ISETP.NE.AND P0, PT, R10, 0x1, PT ;  /* 0x000000010a00780c */ /* 0x001fda0003f05270 */
        /* <DEDUP_REMOVED lines=8> */
[----:B------:R-:W-:Y:S02]  /*a000*/  IMAD.U32 R14, RZ, RZ, UR10 ;  /* 0x0000000aff0e7e24 */ /* 0x000fe4000f8e00ff */
[----:B-----5:R-:W-:Y:S01]  /*a010*/  IMAD R10, R3, R10, RZ ;  /* 0x0000000a030a7224 */ /* 0x020fe200078e02ff */
[----:B------:R-:W-:Y:S02]  /*a020*/  SHF.R.S32.HI R8, RZ, 0x1f, R5 ;  /* 0x0000001fff087819 */ /* 0x000fe40000011405 */
[----:B------:R-:W-:Y:S01]  /*a030*/  IADD3.X R7, R7, UR9, R14, P0, !PT ;  /* 0x0000000907077c10 */ /* 0x000fe200087fe40e */
[----:B------:R-:W-:Y:S02]  /*a040*/  ULDC.64 UR8, c[0x0][0xc88] ;  /* 0x0003220000087ab9 */ /* 0x000fe40000000a00 */
[----:B------:R-:W-:-:S02]  /*a050*/  IMAD R8, R8, UR8, RZ ;  /* 0x0000000808087c24 */ /* 0x000fc4000f8e02ff */
[----:B------:R-:W-:-:S04]  /*a060*/  IMAD.WIDE.U32 R6, R5, UR8, R6 ;  /* 0x0000000805067c25 */ /* 0x000fc8000f8e0006 */
[----:B------:R-:W-:Y:S01]  /*a070*/  IMAD R5, R5, UR9, R8 ;  /* 0x0000000905057c24 */ /* 0x000fe2000f8e0208 */
[----:B------:R-:W-:Y:S02]  /*a080*/  ULDC.64 UR8, c[0x0][0xc50] ;  /* 0x0003140000087ab9 */ /* 0x000fe40000000a00 */
[----:B------:R-:W-:Y:S01]  /*a090*/  LEA R14, P0, R6, UR8, 0x2 ;  /* 0x00000008060e7c11 */ /* 0x000fe2000f8010ff */
[----:B------:R-:W-:-:S04]  /*a0a0*/  IMAD.IADD R5, R7, 0x1, R5 ;  /* 0x0000000107057824 */ /* 0x000fc800078e0205 */
[----:B------:R-:W-:Y:S01]  /*a0b0*/  SHFL.IDX PT, R8, R14, 0x1, 0x1c1f ;  /* 0x003c1f000e087f89 */ /* 0x000fe200000e0000 */
[----:B------:R-:W-:Y:S01]  /*a0c0*/  LEA.HI.X R15, R6, UR9, R5, 0x2, P0 ;  /* 0x00000009060f7c11 */ /* 0x000fe200080f1405 */
[----:B------:R-:W-:Y:S02]  /*a0d0*/  IMAD.MOV R5, RZ, RZ, -R19 ;  /* 0x000000ffff057224 */ /* 0x000fe400078e0a13 */
[----:B------:R-:W-:Y:S03]  /*a0e0*/  SHFL.IDX PT, R6, R14, RZ, 0x1c1f ;  /* 0x001c1fff0e067589 */ /* 0x000fe600000e0000 */
[----:B------:R-:W-:Y:S01]  /*a0f0*/  ISETP.NE.AND P0, PT, R18, R5, PT ;  /* 0x000000051200720c */ /* 0x000fe20003f05270 */
[----:B------:R-:W0:Y:S01]  /*a100*/  SHFL.IDX PT, R7, R15, RZ, 0x1c1f ;  /* 0x001c1fff0f077589 */ /* 0x000e2200000e0000 */
[C---:B------:R-:W-:Y:S02]  /*a110*/  VIADD R5, R21.reuse, 0x8 ;  /* 0x0000000815057836 */ /* 0x040fe40000000000 */
[-C--:B------:R-:W-:Y:S01]  /*a120*/  ISETP.GE.OR P1, PT, R21, R10.reuse, P0 ;  /* 0x0000000a1500720c */ /* 0x080fe20000726670 */
[----:B------:R-:W1:Y:S02]  /*a130*/  SHFL.IDX PT, R9, R15, 0x1, 0x1c1f ;  /* 0x003c1f000f097f89 */ /* 0x000e6400000e0000 */
[----:B------:R-:W-:-:S10]  /*a140*/  ISETP.GE.OR P0, PT, R5, R10, P0 ;  /* 0x0000000a0500720c */ /* 0x000fd40000706670 */
[----:B0-----:R0:W-:Y:S04]  /*a150*/  @!P1 ST.E desc[UR38][R6.64], R0 ;  /* 0x0000000006009985 */ /* 0x0011e8000c101926 */
[----:B-1----:R0:W-:Y:S02]  /*a160*/  @!P0 ST.E desc[UR38][R8.64], R4 ;  /* 0x0000000408008985 */ /* 0x0021e4000c101926 */
.L_x_4280:
        /* <DEDUP_REMOVED lines=85> */
[----:B-----5:R-:W-:Y:S01]  /*a6c0*/  IMAD R89, R3, R82, RZ ;  /* 0x0000005203597224 */ /* 0x020fe200078e02ff */
[----:B------:R-:W-:Y:S01]  /*a6d0*/  ISETP.GE.AND P0, PT, R195, UR12, PT ;  /* 0x0000000cc3007c0c */ /* 0x000fe2000bf06270 */
[----:B------:R-:W-:Y:S01]  /*a6e0*/  IMAD.U32 R3, RZ, RZ, UR42 ;  /* 0x0000002aff037e24 */ /* 0x000fe2000f8e00ff */
[----:B------:R-:W-:Y:S01]  /*a6f0*/  LOP3.LUT R10, R10, R21, RZ, 0xfc, !PT ;  /* 0x000000150a0a7212 */ /* 0x000fe200078efcff */
[----:B------:R-:W-:Y:S01]  /*a700*/  IMAD.IADD R9, R9, 0x1, R83 ;  /* 0x0000000109097824 */ /* 0x000fe200078e0253 */
[----:B------:R-:W-:Y:S01]  /*a710*/  UIADD3 UR4, UR37, 0x38820, URZ ;  /* 0x0003882025047890 */ /* 0x000fe2000fffe03f */
[----:B------:R-:W-:Y:S01]  /*a720*/  IMAD R21, R81, UR9, R0 ;  /* 0x0000000951157c24 */ /* 0x000fe2000f8e0200 */
[----:B------:R-:W-:Y:S01]  /*a730*/  BSSY B1, `(.L_x_4281) ;  /* 0x000002e000017945 */ /* 0x000fe20003800000 */
[----:B------:R-:W-:Y:S01]  /*a740*/  IMAD R0, R3, 0x40, R192 ;  /* 0x0000004003007824 */ /* 0x000fe200078e02c0 */
[----:B------:R-:W-:Y:S01]  /*a750*/  SEL R3, RZ, 0x80, P0 ;  /* 0x00000080ff037807 */ /* 0x000fe20000000000 */
[----:B------:R-:W-:Y:S01]  /*a760*/  IMAD.WIDE.U32 R8, R81, UR8, R8 ;  /* 0x0000000851087c25 */ /* 0x000fe2000f8e0008 */
[----:B------:R-:W-:Y:S01]  /*a770*/  ULDC.64 UR8, c[0x0][0xb80] ;  /* 0x0002e00000087ab9 */ /* 0x000fe20000000a00 */
[----:B------:R-:W-:Y:S01]  /*a780*/  UPRMT UR4, URZ, 0x654, UR4 ;  /* 0x000006543f047896 */ /* 0x000fe20008000004 */
        /* <DEDUP_REMOVED lines=13> */
[-C--:B-1----:R-:W-:Y:S02]  /*a860*/  @!P1 LEA R80, P2, R190, R20.reuse, 0x1 ;  /* 0x00000014be509211 */ /* 0x082fe400078408ff */
        /* <DEDUP_REMOVED lines=26> */
.L_x_4282:
[----:B------:R-:W-:Y:S05]  /*aa10*/  BSYNC B1 ;  /* 0x0000000000017941 */ /* 0x000fea0003800000 */
.L_x_4281:
        /* <DEDUP_REMOVED lines=24> */
[-C--:B------:R-:W-:Y:S02]  /*aba0*/  @!P0 LEA R12, P3, R186, R6.reuse, 0x1 ;  /* 0x00000006ba0c8211 */ /* 0x080fe400078608ff */
        /* <DEDUP_REMOVED lines=13> */
.L_x_4278:
        /* <DEDUP_REMOVED lines=33> */
.L_x_4284:
        /* <DEDUP_REMOVED lines=46> */
.L_x_4286:
[----:B------:R-:W-:Y:S05]  /*b170*/  BSYNC B1 ;  /* 0x0000000000017941 */ /* 0x000fea0003800000 */
.L_x_4285:
        /* <DEDUP_REMOVED lines=60> */
[----:B------:R-:W-:Y:S01]  /*b540*/  LOP3.LUT R10, R15, 0x10, R10, 0xe2, !PT ;  /* 0x000000100f0a7812 */ /* 0x000fe200078ee20a */
[----:B------:R-:W-:-:S02]  /*b550*/  IMAD.IADD R5, R5, 0x1, R9 ;  /* 0x0000000105057824 */ /* 0x000fc400078e0209 */
[----:B------:R-:W-:Y:S02]  /*b560*/  IMAD R0, R3, UR8, RZ ;  /* 0x0000000803007c24 */ /* 0x000fe4000f8e02ff */
[----:B------:R-:W-:Y:S02]  /*b570*/  IMAD.U32 R9, RZ, RZ, UR42 ;  /* 0x0000002aff097e24 */ /* 0x000fe4000f8e00ff */
[----:B------:R-:W-:Y:S02]  /*b580*/  IMAD R3, R7, UR9, R0 ;  /* 0x0000000907037c24 */ /* 0x000fe4000f8e0200 */
[----:B------:R-:W-:Y:S02]  /*b590*/  IMAD R0, R9, 0x40, R192 ;  /* 0x0000004009007824 */ /* 0x000fe400078e02c0 */
[----:B------:R-:W-:Y:S02]  /*b5a0*/  IMAD.SHL.U32 R15, R8, 0x20, RZ ;  /* 0x00000020080f7824 */ /* 0x000fe400078e00ff */
[----:B------:R-:W-:Y:S01]  /*b5b0*/  IMAD.WIDE.U32 R4, R7, UR8, R4 ;  /* 0x0000000807047c25 */ /* 0x000fe2000f8e0004 */
[----:B------:R-:W-:Y:S01]  /*b5c0*/  SEL R7, RZ, 0x40, P0 ;  /* 0x00000040ff077807 */ /* 0x000fe20000000000 */
[----:B------:R-:W-:Y:S01]  /*b5d0*/  ULDC.64 UR8, c[0x0][0xb80] ;  /* 0x0002e00000087ab9 */ /* 0x000fe20000000a00 */
[----:B------:R-:W-:Y:S01]  /*b5e0*/  ISETP.GE.AND P0, PT, R0, R27, PT ;  /* 0x0000001b0000720c */ /* 0x000fe20003f06270 */
[----:B------:R-:W-:Y:S01]  /*b5f0*/  IMAD.IADD R3, R5, 0x1, R3 ;  /* 0x0000000105037824 */ /* 0x000fe200078e0203 */
[----:B------:R-:W-:-:S02]  /*b600*/  LOP3.LUT R6, R15, 0x20, R10, 0xe2, !PT ;  /* 0x000000200f067812 */ /* 0x000fc400078ee20a */
[----:B------:R-:W-:Y:S02]  /*b610*/  LEA R10, P1, R4, UR8, 0x1 ;  /* 0x00000008040a7c11 */ /* 0x000fe4000f8208ff */
[----:B------:R-:W-:Y:S02]  /*b620*/  LOP3.LUT R24, R6, R7, RZ, 0xfc, !PT ;  /* 0x0000000706187212 */ /* 0x000fe400078efcff */
[----:B------:R-:W-:Y:S01]  /*b630*/  LEA.HI.X R3, R4, UR9, R3, 0x1, P1 ;  /* 0x0000000904037c11 */ /* 0x000fe200088f0c03 */
[----:B------:R0:W1:Y:S01]  /*b640*/  SHFL.IDX PT, R6, R10, RZ, 0x181f ;  /* 0x00181fff0a067589 */ /* 0x00006200000e0000 */
[----:B------:R-:W-:-:S03]  /*b650*/  SEL R5, RZ, 0x80, P2 ;  /* 0x00000080ff057807 */ /* 0x000fc60001000000 */
[----:B------:R0:W2:Y:S01]  /*b660*/  SHFL.IDX PT, R7, R3, RZ, 0x181f ;  /* 0x00181fff03077589 */ /* 0x0000a200000e0000 */
[----:B------:R-:W-:Y:S01]  /*b670*/  LOP3.LUT R25, R24, R5, RZ, 0xfc, !PT ;  /* 0x0000000518197212 */ /* 0x000fe200078efcff */
[----:B------:R-:W-:Y:S06]  /*b680*/  @P0 BRA `(.L_x_4288) ;  /* 0x00000000007c0947 */ /* 0x000fec0003800000 */
[----:B------:R-:W-:Y:S02]  /*b690*/  ISETP.GE.AND P2, PT, R190, UR14, PT ;  /* 0x0000000ebe007c0c */ /* 0x000fe4000bf46270 */
[----:B------:R-:W-:Y:S02]  /*b6a0*/  ISETP.GE.AND P1, PT, R16, UR14, PT ;  /* 0x0000000e10007c0c */ /* 0x000fe4000bf26270 */
[----:B------:R-:W-:Y:S02]  /*b6b0*/  ISETP.GE.AND P5, PT, R189, UR14, PT ;  /* 0x0000000ebd007c0c */ /* 0x000fe4000bfa6270 */
[----:B------:R-:W-:-:S07]  /*b6c0*/  ISETP.GE.AND P3, PT, R188, UR14, PT ;  /* 0x0000000ebc007c0c */ /* 0x000fce000bf66270 */
[-C--:B-1----:R-:W-:Y:S02]  /*b6d0*/  @!P2 LEA R8, P0, R190, R6.reuse, 0x1 ;  /* 0x00000006be08a211 */ /* 0x082fe400078008ff */
        /* <DEDUP_REMOVED lines=26> */
.L_x_4288:
[----:B------:R-:W-:Y:S05]  /*b880*/  BSYNC B1 ;  /* 0x0000000000017941 */ /* 0x000fea0003800000 */
.L_x_4287:
        /* <DEDUP_REMOVED lines=10> */
[-C--:B-1----:R-:W-:Y:S02]  /*b930*/  @!P2 LEA R8, P0, R190, R6.reuse, 0x1 ;  /* 0x00000006be08a211 */ /* 0x082fe400078008ff */
        /* <DEDUP_REMOVED lines=25> */
.L_x_4283:
[----:B------:R-:W-:Y:S05]  /*bad0*/  BSYNC B0 ;  /* 0x0000000000007941 */ /* 0x000fea0003800000 */
.L_x_4277:
[----:B------:R-:W-:Y:S02]  /*bae0*/  ULDC UR4, c[0x0][0xd3c] ;  /* 0x00034f0000047ab9 */ /* 0x000fe40000000800 */
[----:B------:R-:W-:-:S13]  /*baf0*/  ISETP.GE.AND P0, PT, R11, UR4, PT ;  /* 0x000000040b007c0c */ /* 0x000fda000bf06270 */
[----:B------:R-:W-:Y:S05]  /*bb00*/  @!P0 BRA `(.L_x_4289) ;  /* 0xffffff5400488947 */ /* 0x000fea000383ffff */
[----:B------:R-:W-:Y:S05]  /*bb10*/  EXIT ;  /* 0x000000000000794d */ /* 0x000fea0003800000 */
.L_x_4249:
        /* <DEDUP_REMOVED lines=18> */
.L_x_4290:
        /* <DEDUP_REMOVED lines=42> */
.L_x_4296:
        /* <DEDUP_REMOVED lines=12> */
.L_x_4295:
[----:B------:R-:W-:Y:S05]  /*bfa0*/  BSYNC B0 ;  /* 0x0000000000007941 */ /* 0x000fea0003800000 */
.L_x_4294:
        /* <DEDUP_REMOVED lines=22> */
.L_x_4292:
        /* <DEDUP_REMOVED lines=16> */
.L_x_4297:
        /* <DEDUP_REMOVED lines=25> */
.L_x_4293:
[----:B------:R-:W-:Y:S02]  /*c3a0*/  IMAD.MOV.U32 R17, RZ, RZ, RZ ;  /* 0x000000ffff117224 */ /* 0x000fe400078e00ff */
[----:B------:R-:W-:Y:S02]  /*c3b0*/  IMAD.U32 R16, RZ, RZ, UR6 ;  /* 0x00000006ff107e24 */ /* 0x000fe4000f8e00ff */
[----:B------:R-:W-:-:S07]  /*c3c0*/  IMAD.MOV.U32 R18, RZ, RZ, RZ ;  /* 0x000000ffff127224 */ /* 0x000fce00078e00ff */
.L_x_4298:
[----:B------:R-:W-:-:S13]  /*c3d0*/  ISETP.NE.AND P0, PT, R5, RZ, PT ;  /* 0x000000ff0500720c */ /* 0x000fda0003f05270 */
[----:B------:R-:W0:Y:S01]  /*c3e0*/  @!P0 S2R R3, SR_CgaCtaId ;  /* 0x0000000000038919 */ /* 0x000e220000008800 */
[----:B------:R-:W-:-:S04]  /*c3f0*/  @!P0 MOV R0, 0x400 ;  /* 0x0000040000008802 */ /* 0x000fc80000000f00 */
[----:B0-----:R-:W-:-:S05]  /*c400*/  @!P0 LEA R0, R3, R0, 0x18 ;  /* 0x0000000003008211 */ /* 0x001fca00078ec0ff */
[----:B------:R0:W-:Y:S01]  /*c410*/  @!P0 STS.128 [R0+0x388d0], R16 ;  /* 0x0388d01000008388 */ /* 0x0001e20000000c00 */
[----:B------:R-:W-:Y:S06]  /*c420*/  BAR.ARV 0x5, 0x180 ;  /* 0x0146000000007b1d */ /* 0x000fec0000002000 */
.L_x_4291:
        /* <DEDUP_REMOVED lines=29> */
[----:B------:R-:W-:Y:S01]  /*c600*/  STL [R1+0x5c], RZ ;  /* 0x00005cff01007387 */ /* 0x000fe20000100800 */
[----:B0-----:R-:W-:-:S03]  /*c610*/  LOP3.LUT R4, R0, 0x40, RZ, 0xfc, !PT ;  /* 0x0000004000047812 */ /* 0x001fc600078efcff */
[----:B------:R0:W-:Y:S01]  /*c620*/  STL [R1+0x18], R2 ;  /* 0x0000180201007387 */ /* 0x0001e20000100800 */
[C---:B------:R-:W-:Y:S02]  /*c630*/  LOP3.LUT R4, R0.reuse, 0x100, RZ, 0xfc, !PT ;  /* 0x0000010000047812 */ /* 0x040fe400078efcff */
[C---:B-1----:R-:W-:Y:S01]  /*c640*/  LOP3.LUT R3, R0.reuse, 0x80, RZ, 0xfc, !PT ;  /* 0x0000008000037812 */ /* 0x042fe200078efcff */
[----:B------:R1:W-:Y:S01]  /*c650*/  STL [R1+0xc], RZ ;  /* 0x00000cff01007387 */ /* 0x0003e20000100800 */
[C---:B------:R-:W-:Y:S02]  /*c660*/  LOP3.LUT R3, R0.reuse, 0x140, RZ, 0xfc, !PT ;  /* 0x0000014000037812 */ /* 0x040fe400078efcff */
[C---:B0-----:R-:W-:Y:S02]  /*c670*/  LOP3.LUT R2, R0.reuse, 0xc0, RZ, 0xfc, !PT ;  /* 0x000000c000027812 */ /* 0x041fe400078efcff */
[C---:B------:R-:W-:Y:S02]  /*c680*/  LOP3.LUT R2, R0.reuse, 0x180, RZ, 0xfc, !PT ;  /* 0x0000018000027812 */ /* 0x040fe400078efcff */
[----:B-1----:R-:W-:-:S07]  /*c690*/  LOP3.LUT R0, R0, 0x1c0, RZ, 0xfc, !PT ;  /* 0x000001c000007812 */ /* 0x002fce00078efcff */
.L_x_4423:
[----:B01----:R-:W0:Y:S02]  /*c6a0*/  LDC.64 R2, c[0x0][0xd88] ;  /* 0x00036200ff027b82 */ /* 0x003e240000000a00 */
[----:B0-----:R-:W-:-:S05]  /*c6b0*/  IMAD.WIDE R2, R19, 0x4, R2 ;  /* 0x0000000413027825 */ /* 0x001fca00078e0202 */
[----:B--2---:R-:W2:Y:S01]  /*c6c0*/  LDG.E R11, desc[UR38][R2.64] ;  /* 0x00000026020b7981 */ /* 0x004ea2000c1e1900 */
        /* <DEDUP_REMOVED lines=17> */
[----:B------:R1:W5:Y:S01]  /*c7e0*/  @P0 LDG.E R0, desc[UR38][R2.64] ;  /* 0x0000002602000981 */ /* 0x000362000c1e1900 */
        /* <DEDUP_REMOVED lines=35> */
.L_x_4300:
        /* <DEDUP_REMOVED lines=12> */
.L_x_4301:
[----:B------:R-:W-:Y:S05]  /*cae0*/  @!P0 BRA `(.L_x_4302) ;  /* 0x00000000000c8947 */ /* 0x000fea0003800000 */
[----:B------:R-:W2:Y:S04]  /*caf0*/  LDG.E R6, desc[UR38][R4.64] ;  /* 0x0000002604067981 */ /* 0x000ea8000c1e1900 */
[----:B------:R-:W2:Y:S02]  /*cb00*/  LDG.E R4, desc[UR38][R4.64+0x4] ;  /* 0x0000042604047981 */ /* 0x000ea4000c1e1900 */
[----:B--2---:R-:W-:-:S07]  /*cb10*/  IMAD.IADD R6, R4, 0x1, -R6 ;  /* 0x0000000104067824 */ /* 0x004fce00078e0a06 */
.L_x_4302:
        /* <DEDUP_REMOVED lines=20> */
[----:B---3--:R-:W2:Y:S04]  /*cc60*/  @P0 ATOMG.E.ADD.STRONG.GPU PT, R2, desc[UR38][R4.64], R2 ;  /* 0x00000002040209a8 */ /* 0x008ea800081ee1e6 */
[----:B--2---:R2:W3:Y:S02]  /*cc70*/  SHFL.IDX PT, R2, R2, R0, 0x1f ;  /* 0x00001f0002027589 */ /* 0x0044e400000e0000 */
[----:B--2---:R-:W2:Y:S02]  /*cc80*/  S2R R0, SR_LTMASK ;  /* 0x0000000000007919 */ /* 0x004ea40000003900 */
[----:B--2---:R-:W-:-:S06]  /*cc90*/  LOP3.LUT R0, R0, UR4, RZ, 0xc0, !PT ;  /* 0x0000000400007c12 */ /* 0x004fcc000f8ec0ff */
[----:B------:R-:W3:Y:S02]  /*cca0*/  POPC R0, R0 ;  /* 0x0000000000007309 */ /* 0x000ee40000000000 */
[----:B---3--:R-:W-:Y:S01]  /*ccb0*/  IADD3 R16, R2, UR36, R0 ;  /* 0x0000002402107c10 */ /* 0x008fe2000fffe000 */
[----:B------:R-:W-:Y:S06]  /*ccc0*/  BRA `(.L_x_4305) ;  /* 0x0000005c00987947 */ /* 0x000fec0003800000 */
.L_x_4304:
        /* <DEDUP_REMOVED lines=21> */
.L_x_4307:
[----:B------:R-:W-:Y:S05]  /*ce20*/  BSYNC B6 ;  /* 0x0000000000067941 */ /* 0x000fea0003800000 */
.L_x_4306:
        /* <DEDUP_REMOVED lines=21> */
.L_x_4310:
        /* <DEDUP_REMOVED lines=16> */
.L_x_4309:
[----:B------:R-:W-:Y:S05]  /*d080*/  BSYNC B6 ;  /* 0x0000000000067941 */ /* 0x000fea0003800000 */
.L_x_4308:
        /* <DEDUP_REMOVED lines=26> */
.L_x_4438:
        /* <DEDUP_REMOVED lines=11> */
.L_x_4441:
        /* <DEDUP_REMOVED lines=25> */
.L_x_4314:
[----:B------:R-:W3:Y:S04]  /*d470*/  LDL R7, [R1+0x4] ;  /* 0x0000040001077983 */ /* 0x000ee80000100800 */
[----:B-12---:R-:W3:Y:S04]  /*d480*/  LDL R0, [R1+0xc] ;  /* 0x00000c0001007983 */ /* 0x006ee80000100800 */
[----:B------:R-:W2:Y:S01]  /*d490*/  LDL R2, [R1+0x18] ;  /* 0x0000180001027983 */ /* 0x000ea20000100800 */
[----:B---3--:R-:W-:Y:S01]  /*d4a0*/  IMAD R0, R0, 0x8, R7 ;  /* 0x0000000800007824 */ /* 0x008fe200078e0207 */
[----:B--2---:R-:W-:-:S04]  /*d4b0*/  SHF.L.U32 R2, R2, 0x1f, RZ ;  /* 0x0000001f02027819 */ /* 0x004fc800000006ff */
[----:B------:R-:W1:Y:S02]  /*d4c0*/  SYNCS.PHASECHK.TRANS64.TRYWAIT P0, [R0+URZ+0x38840], R2 ;  /* 0x03884002000075a7 */ /* 0x000e64000800017f */
[----:B-1----:R-:W-:Y:S05]  /*d4d0*/  @!P0 BRA `(.L_x_4315) ;  /* 0x0000006400d88947 */ /* 0x002fea0003800000 */
.L_x_4442:
        /* <DEDUP_REMOVED lines=11> */
.L_x_4316:
        /* <DEDUP_REMOVED lines=27> */
.L_x_4312:
[----:B-1----:R-:W3:Y:S04]  /*d740*/  LDL R0, [R1+0x4] ;  /* 0x0000040001007983 */ /* 0x002ee80000100800 */
[----:B------:R-:W4:Y:S04]  /*d750*/  LDL.LU R4, [R1+0x24] ;  /* 0x0000240001047983 */ /* 0x000f280000300800 */
[----:B------:R-:W5:Y:S04]  /*d760*/  LDL.LU R3, [R1+0x40] ;  /* 0x0000400001037983 */ /* 0x000f680000300800 */
[----:B--2---:R-:W2:Y:S01]  /*d770*/  LDL R2, [R1+0x28] ;  /* 0x0000280001027983 */ /* 0x004ea20000100800 */
[----:B------:R-:W-:Y:S05]  /*d780*/  WARPSYNC.ALL ;  /* 0x0000000000007948 */ /* 0x000fea0003800000 */
[----:B------:R-:W-:Y:S01]  /*d790*/  ULDC.64 UR4, c[0x0][0xaf8] ;  /* 0x0002be0000047ab9 */ /* 0x000fe20000000a00 */
[----:B------:R-:W-:Y:S01]  /*d7a0*/  BSSY B6, `(.L_x_4317) ;  /* 0x000001f000067945 */ /* 0x000fe20003800000 */
[----:B------:R-:W-:Y:S01]  /*d7b0*/  BAR.SYNC.DEFER_BLOCKING 0x8, 0x100 ;  /* 0x0204000000007b1d */ /* 0x000fe20000010000 */
[----:B------:R-:W-:-:S04]  /*d7c0*/  ISETP.NE.U32.AND P0, PT, RZ, UR4, PT ;  /* 0x00000004ff007c0c */ /* 0x000fc8000bf05070 */
[----:B------:R-:W-:Y:S01]  /*d7d0*/  ISETP.NE.AND.EX P0, PT, RZ, UR5, PT, P0 ;  /* 0x00000005ff007c0c */ /* 0x000fe2000bf05300 */
[----:B---3--:R-:W-:-:S05]  /*d7e0*/  VIADD R0, R0, 0x20400 ;  /* 0x0002040000007836 */ /* 0x008fca0000000000 */
[----:B------:R-:W-:Y:S02]  /*d7f0*/  LOP3.LUT P1, RZ, R0, 0x3ff, RZ, 0xc0, !PT ;  /* 0x000003ff00ff7812 */ /* 0x000fe4000782c0ff */
[----:B----4-:R-:W-:Y:S02]  /*d800*/  SEL R0, R4, RZ, !P0 ;  /* 0x000000ff04007207 */ /* 0x010fe40004000000 */
[----:B-----5:R-:W-:-:S03]  /*d810*/  SEL R3, R3, RZ, !P0 ;  /* 0x000000ff03037207 */ /* 0x020fc60004000000 */
[----:B------:R1:W-:Y:S01]  /*d820*/  STL [R1+0x34], R0 ;  /* 0x0000340001007387 */ /* 0x0003e20000100800 */
[----:B--2---:R-:W-:-:S03]  /*d830*/  SHF.R.S32.HI R2, RZ, 0x1f, R2 ;  /* 0x0000001fff027819 */ /* 0x004fc60000011402 */
[----:B------:R2:W-:Y:S01]  /*d840*/  STL [R1+0x54], R3 ;  /* 0x0000540301007387 */ /* 0x0005e20000100800 */
[----:B-1----:R-:W-:-:S05]  /*d850*/  SHF.R.S32.HI R0, RZ, 0x1f, R18 ;  /* 0x0000001fff007819 */ /* 0x002fca0000011412 */
        /* <DEDUP_REMOVED lines=19> */
.L_x_4318:
[----:B------:R-:W-:Y:S05]  /*d990*/  BSYNC B6 ;  /* 0x0000000000067941 */ /* 0x000fea0003800000 */
.L_x_4317:
[----:B------:R-:W3:Y:S01]  /*d9a0*/  LDL R4, [R1+0x40] ;  /* 0x0000400001047983 */ /* 0x000ee20000100800 */
[----:B------:R-:W1:Y:S01]  /*d9b0*/  LDC R7, c[0x0][0x448] ;  /* 0x00011200ff077b82 */ /* 0x000e620000000800 */
[----:B------:R-:W-:Y:S01]  /*d9c0*/  ULDC.64 UR4, c[0x0][0x298] ;  /* 0x0000a60000047ab9 */ /* 0x000fe20000000a00 */
[----:B------:R-:W-:Y:S01]  /*d9d0*/  ULDC.64 UR6, c[0x0][0x280] ;  /* 0x0000a00000067ab9 */ /* 0x000fe20000000a00 */
[----:B------:R-:W4:Y:S04]  /*d9e0*/  LDL R10, [R1+0x28] ;  /* 0x00002800010a7983 */ /* 0x000f280000100800 */
[----:B------:R-:W4:Y:S01]  /*d9f0*/  LDL R9, [R1+0x50] ;  /* 0x0000500001097983 */ /* 0x000f220000100800 */
[----:B--2---:R-:W2:Y:S01]  /*da00*/  S2R R2, SR_TID.X ;  /* 0x0000000000027919 */ /* 0x004ea20000002100 */
[----:B------:R-:W0:Y:S02]  /*da10*/  S2R R0, SR_TID.X ;  /* 0x0000000000007919 */ /* 0x000e240000002100 */
[----:B------:R-:W4:Y:S04]  /*da20*/  LDL R8, [R1+0x54] ;  /* 0x0000540001087983 */ /* 0x000f280000100800 */
[----:B------:R-:W4:Y:S01]  /*da30*/  LDL R6, [R1+0x34] ;  /* 0x0000340001067983 */ /* 0x000f220000100800 */
[----:B-1----:R-:W-:-:S13]  /*da40*/  ISETP.NE.AND P0, PT, R7, 0x1, PT ;  /* 0x000000010700780c */ /* 0x002fda0003f05270 */
[----:B------:R-:W1:Y:S01]  /*da50*/  @P0 LDC R3, c[0x0][0x450] ;  /* 0x00011400ff030b82 */ /* 0x000e620000000800 */
[----:B--2---:R-:W-:-:S04]  /*da60*/  LOP3.LUT R2, R2, 0x7f, RZ, 0xc0, !PT ;  /* 0x0000007f02027812 */ /* 0x004fc800078ec0ff */
[----:B------:R-:W-:Y:S01]  /*da70*/  SHF.R.U32.HI R2, RZ, 0x3, R2 ;  /* 0x00000003ff027819 */ /* 0x000fe20000011602 */
[----:B0-----:R-:W-:-:S05]  /*da80*/  IMAD.SHL.U32 R0, R0, 0x10, RZ ;  /* 0x0000001000007824 */ /* 0x001fca00078e00ff */
[----:B------:R-:W-:Y:S02]  /*da90*/  LOP3.LUT R0, R2, 0x70, R0, 0xf8, !PT ;  /* 0x0000007002007812 */ /* 0x000fe400078ef800 */
[----:B------:R-:W0:Y:S03]  /*daa0*/  @P0 LDC R2, c[0x0][0x44c] ;  /* 0x00011300ff020b82 */ /* 0x000e260000000800 */
[----:B------:R-:W-:-:S04]  /*dab0*/  IMAD R5, R17, 0x40, R0 ;  /* 0x0000004011057824 */ /* 0x000fc800078e0200 */
[----:B------:R-:W-:Y:S01]  /*dac0*/  IMAD.MOV.U32 R0, RZ, RZ, R5 ;  /* 0x000000ffff007224 */ /* 0x000fe200078e0005 */
[----:B------:R2:W-:Y:S01]  /*dad0*/  STL [R1+0x24], R5 ;  /* 0x0000240501007387 */ /* 0x0005e20000100800 */
[----:B0-----:R-:W-:-:S05]  /*dae0*/  @P0 IMAD.HI.U32 R2, R5, R2, RZ ;  /* 0x0000000205020227 */ /* 0x001fca00078e00ff */
[----:B-1----:R-:W-:Y:S01]  /*daf0*/  @P0 SHF.R.U32.HI R0, RZ, R3, R2 ;  /* 0x00000003ff000219 */ /* 0x002fe20000011602 */
[----:B---3--:R-:W-:-:S04]  /*db00*/  IMAD R2, R4, UR4, RZ ;  /* 0x0000000404027c24 */ /* 0x008fc8000f8e02ff */
[C---:B----4-:R-:W-:Y:S02]  /*db10*/  IMAD R4, R10.reuse, UR5, R2 ;  /* 0x000000050a047c24 */ /* 0x050fe4000f8e0202 */
[----:B------:R-:W-:Y:S01]  /*db20*/  IMAD.WIDE.U32 R2, R10, UR4, RZ ;  /* 0x000000040a027c25 */ /* 0x000fe2000f8e00ff */
[----:B------:R-:W-:-:S03]  /*db30*/  ULDC.64 UR4, c[0x0][0x2d8] ;  /* 0x0000b60000047ab9 */ /* 0x000fc60000000a00 */
[----:B------:R-:W-:Y:S02]  /*db40*/  IMAD.IADD R3, R3, 0x1, R4 ;  /* 0x0000000103037824 */ /* 0x000fe400078e0204 */
[----:B------:R-:W-:Y:S02]  /*db50*/  IMAD R4, R9, UR4, RZ ;  /* 0x0000000409047c24 */ /* 0x000fe4000f8e02ff */
[----:B------:R0:W5:Y:S01]  /*db60*/  LDL R9, [R1+0x14] ;  /* 0x0000140001097983 */ /* 0x0001620000100800 */
[----:B------:R-:W-:-:S04]  /*db70*/  IMAD.WIDE.U32 R2, R18, UR4, R2 ;  /* 0x0000000412027c25 */ /* 0x000fc8000f8e0002 */
[----:B------:R-:W-:Y:S01]  /*db80*/  IMAD R4, R18, UR5, R4 ;  /* 0x0000000512047c24 */ /* 0x000fe2000f8e0204 */
[----:B------:R-:W-:-:S03]  /*db90*/  ULDC.64 UR4, c[0x0][0x2e0] ;  /* 0x0000b80000047ab9 */ /* 0x000fc60000000a00 */
[----:B------:R-:W-:Y:S02]  /*dba0*/  IMAD.IADD R3, R3, 0x1, R4 ;  /* 0x0000000103037824 */ /* 0x000fe400078e0204 */
[----:B------:R-:W-:Y:S02]  /*dbb0*/  IMAD R4, R8, UR4, RZ ;  /* 0x0000000408047c24 */ /* 0x000fe4000f8e02ff */
[----:B------:R-:W1:Y:S01]  /*dbc0*/  S2R R8, SR_TID.X ;  /* 0x0000000000087919 */ /* 0x000e620000002100 */
[----:B------:R-:W-:-:S04]  /*dbd0*/  IMAD.WIDE.U32 R2, R6, UR4, R2 ;  /* 0x0000000406027c25 */ /* 0x000fc8000f8e0002 */
        /* <DEDUP_REMOVED lines=8> */
[----:B------:R-:W-:-:S04]  /*dc60*/  IMAD.MOV R0, RZ, RZ, -R0 ;  /* 0x000000ffff007224 */ /* 0x000fc800078e0a00 */
[----:B------:R-:W-:-:S05]  /*dc70*/  IMAD R0, R7, R0, R5 ;  /* 0x0000000007007224 */ /* 0x000fca00078e0205 */
[----:B------:R-:W-:Y:S01]  /*dc80*/  SHF.R.S32.HI R6, RZ, 0x1f, R0 ;  /* 0x0000001fff067819 */ /* 0x000fe20000011400 */
[----:B------:R-:W-:Y:S02]  /*dc90*/  IMAD.IADD R3, R3, 0x1, R4 ;  /* 0x0000000103037824 */ /* 0x000fe400078e0204 */
[----:B-1----:R-:W-:Y:S02]  /*dca0*/  IMAD.SHL.U32 R10, R8, 0x8, RZ ;  /* 0x00000008080a7824 */ /* 0x002fe400078e00ff */
[----:B------:R-:W-:Y:S02]  /*dcb0*/  IMAD R6, R6, UR4, RZ ;  /* 0x0000000406067c24 */ /* 0x000fe4000f8e02ff */
[----:B--2---:R-:W-:Y:S01]  /*dcc0*/  IMAD.WIDE.U32 R4, R0, UR4, R2 ;  /* 0x0000000400047c25 */ /* 0x004fe2000f8e0002 */
[----:B------:R-:W-:Y:S01]  /*dcd0*/  LOP3.LUT R10, R10, 0x38, RZ, 0xc0, !PT ;  /* 0x000000380a0a7812 */ /* 0x000fe200078ec0ff */
[----:B------:R-:W-:Y:S02]  /*dce0*/  ULDC UR4, c[0x0][0x2b8] ;  /* 0x0000ae0000047ab9 */ /* 0x000fe40000000800 */
[----:B------:R-:W-:Y:S01]  /*dcf0*/  IMAD R0, R0, UR5, R6 ;  /* 0x0000000500007c24 */ /* 0x000fe2000f8e0206 */
[----:B------:R-:W-:-:S03]  /*dd00*/  LEA R3, P1, R4, UR6, 0x1 ;  /* 0x0000000604037c11 */ /* 0x000fc6000f8208ff */
[----:B------:R-:W-:Y:S01]  /*dd10*/  IMAD.IADD R0, R5, 0x1, R0 ;  /* 0x0000000105007824 */ /* 0x000fe200078e0200 */
[----:B------:R-:W-:Y:S01]  /*dd20*/  ISETP.GE.AND P0, PT, R10, UR4, PT ;  /* 0x000000040a007c0c */ /* 0x000fe2000bf06270 */
[----:B------:R-:W-:Y:S01]  /*dd30*/  UMOV UR4, 0xffffffff ;  /* 0xffffffff00047882 */ /* 0x000fe20000000000 */
[----:B------:R-:W-:Y:S02]  /*dd40*/  LOP3.LUT R8, R8, 0x7f, RZ, 0xc0, !PT ;  /* 0x0000007f08087812 */ /* 0x000fe400078ec0ff */
[----:B------:R-:W-:Y:S02]  /*dd50*/  LEA.HI.X R2, R4, UR7, R0, 0x1, P1 ;  /* 0x0000000704027c11 */ /* 0x000fe400088f0c00 */
[----:B------:R-:W-:Y:S01]  /*dd60*/  SHF.R.U32.HI R8, RZ, 0x3, R8 ;  /* 0x00000003ff087819 */ /* 0x000fe20000011608 */
[----:B0-----:R-:W-:Y:S06]  /*dd70*/  BRA.DIV UR4, `(.L_x_4319) ;  /* 0x0000005e04c47947 */ /* 0x001fec000b800000 */
[----:B------:R-:W2:Y:S01]  /*dd80*/  LDL R6, [R1+0x38] ;  /* 0x0000380001067983 */ /* 0x000ea20000100800 */
[----:B------:R-:W-:-:S03]  /*dd90*/  IMAD R17, R17, 0x40, R8 ;  /* 0x0000004011117824 */ /* 0x000fc600078e0208 */
[----:B------:R-:W0:Y:S04]  /*dda0*/  SHFL.IDX PT, R5, R3, RZ, 0x181f ;  /* 0x00181fff03057589 */ /* 0x000e2800000e0000 */
[----:B------:R-:W1:Y:S01]  /*ddb0*/  SHFL.IDX PT, R4, R2, RZ, 0x181f ;  /* 0x00181fff02047589 */ /* 0x000e6200000e0000 */
[----:B--2---:R-:W-:-:S03]  /*ddc0*/  IMAD R0, R6, R7, RZ ;  /* 0x0000000706007224 */ /* 0x004fc600078e02ff */
[----:B------:R-:W-:Y:S01]  /*ddd0*/  SHFL.IDX PT, R6, R2, 0x1, 0x181f ;  /* 0x00381f0002067f89 */ /* 0x000fe200000e0000 */
[C---:B------:R-:W-:Y:S01]  /*dde0*/  VIADD R7, R17.reuse, 0x10 ;  /* 0x0000001011077836 */ /* 0x040fe20000000000 */
[----:B------:R-:W-:-:S04]  /*ddf0*/  ISETP.GE.AND P1, PT, R17, R0, PT ;  /* 0x000000001100720c */ /* 0x000fc80003f26270 */
[----:B------:R2:W-:Y:S09]  /*de00*/  STL [R1+0x4c], R7 ;  /* 0x00004c0701007387 */ /* 0x0005f20000100800 */
[----:B0-----:R-:W-:-:S05]  /*de10*/  @!P1 LEA R5, P2, R10, R5, 0x1 ;  /* 0x000000050a059211 */ /* 0x001fca00078408ff */
[----:B-1----:R-:W-:-:S05]  /*de20*/  @!P1 IMAD.X R4, RZ, RZ, R4, P2 ;  /* 0x000000ffff049224 */ /* 0x002fca00010e0604 */
        /* <DEDUP_REMOVED lines=25> */
.L_x_4451:
[----:B------:R1:W5:Y:S01]  /*dfc0*/  LDL R8, [R1+0x4] ;  /* 0x0000040001087983 */ /* 0x0003620000100800 */
[----:B0-----:R-:W-:-:S05]  /*dfd0*/  VIADD R2, R17, 0x30 ;  /* 0x0000003011027836 */ /* 0x001fca0000000000 */
        /* <DEDUP_REMOVED lines=10> */
.L_x_4320:
[----:B------:R-:W2:Y:S01]  /*e080*/  LDL R0, [R1+0x4] ;  /* 0x0000040001007983 */ /* 0x000ea20000100800 */
[----:B------:R-:W-:Y:S02]  /*e090*/  PLOP3.LUT P1, PT, P1, P0, PT, 0xa2, 0x0 ;  /* 0x000000000000781c */ /* 0x000fe40000f21472 */
[----:B--2---:R-:W-:-:S08]  /*e0a0*/  @P0 R2UR P1, UR4, R0 ;  /* 0x00000000000402ca */ /* 0x004fd00000020000 */
[----:B------:R-:W-:-:S05]  /*e0b0*/  @P0 PLOP3.LUT P0, PT, P1, PT, PT, 0x80, 0x0 ;  /* 0x000000000000081c */ /* 0x000fca0000f0f070 */
[----:B------:R-:W-:Y:S01]  /*e0c0*/  @!P1 SYNCS.ARRIVE.TRANS64.RED.A0T1 RZ, [UR4+0x38800], RZ ;  /* 0x038800ffffff99a7 */ /* 0x000fe20008200404 */
[----:B------:R-:W-:Y:S07]  /*e0d0*/  @!P1 ARRIVES.LDGSTSBAR.64.TRANSCNT [UR4+0x38800] ;  /* 0x03880000ff0099b0 */ /* 0x000fee0008000a84 */
[----:B------:R-:W-:Y:S05]  /*e0e0*/  @P0 BRA.U.ANY `(.L_x_4320) ;  /* 0xfffffffd00e40947 */ /* 0x000fea000393ffff */
[----:B------:R-:W-:Y:S01]  /*e0f0*/  NOP ;  /* 0x0000000000007918 */ /* 0x000fe20000000000 */
[----:B-1----:R-:W2:Y:S01]  /*e100*/  LDL.LU R2, [R1+0x40] ;  /* 0x0000400001027983 */ /* 0x002ea20000300800 */
[----:B------:R-:W-:Y:S01]  /*e110*/  ULDC.64 UR4, c[0x0][0x398] ;  /* 0x0000e60000047ab9 */ /* 0x000fe20000000a00 */
[----:B------:R0:W-:Y:S02]  /*e120*/  SYNCS.ARRIVE.TRANS64.A1T0 RZ, [R0+URZ+0x38800], RZ ;  /* 0x038800ff00ff79a7 */ /* 0x0001e4000810003f */
[----:B------:R-:W3:Y:S01]  /*e130*/  LDL.LU R3, [R1+0x28] ;  /* 0x0000280001037983 */ /* 0x000ee20000300800 */
[----:B------:R-:W-:Y:S01]  /*e140*/  BSSY B6, `(.L_x_4321) ;  /* 0x000001a000067945 */ /* 0x000fe20003800000 */
[----:B0-----:R-:W-:-:S05]  /*e150*/  VIADD R0, R0, 0x26400 ;  /* 0x0002640000007836 */ /* 0x001fca0000000000 */
[----:B------:R-:W-:Y:S01]  /*e160*/  LOP3.LUT P0, RZ, R0, 0x3ff, RZ, 0xc0, !PT ;  /* 0x000003ff00ff7812 */ /* 0x000fe2000780c0ff */
[----:B--2---:R-:W-:-:S04]  /*e170*/  IMAD R2, R2, UR4, RZ ;  /* 0x0000000402027c24 */ /* 0x004fc8000f8e02ff */
[C---:B---3--:R-:W-:Y:S02]  /*e180*/  IMAD R2, R3.reuse, UR5, R2 ;  /* 0x0000000503027c24 */ /* 0x048fe4000f8e0202 */
[----:B------:R-:W-:-:S04]  /*e190*/  IMAD.WIDE.U32 R4, R3, UR4, RZ ;  /* 0x0000000403047c25 */ /* 0x000fc8000f8e00ff */
[----:B------:R-:W-:Y:S01]  /*e1a0*/  IMAD.IADD R0, R5, 0x1, R2 ;  /* 0x0000000105007824 */ /* 0x000fe200078e0202 */
[----:B------:R0:W-:Y:S04]  /*e1b0*/  STL.64 [R1+0x40], R4 ;  /* 0x0000400401007387 */ /* 0x0001e80000100a00 */
        /* <DEDUP_REMOVED lines=13> */
[----:B-----5:R-:W-:Y:S02]  /*e290*/  IMAD.MOV.U32 R8, RZ, RZ, 0x70 ;  /* 0x00000070ff087424 */ /* 0x020fe400078e00ff */
[----:B------:R-:W-:Y:S02]  /*e2a0*/  IMAD.MOV.U32 R12, RZ, RZ, 0x1 ;  /* 0x00000001ff0c7424 */ /* 0x000fe400078e00ff */
[----:B------:R-:W-:-:S07]  /*e2b0*/  IMAD.MOV.U32 R13, RZ, RZ, RZ ;  /* 0x000000ffff0d7224 */ /* 0x000fce00078e00ff */
[----:B------:R-:W-:-:S07]  /*e2c0*/  LEPC R20, `(.L_x_4322) ;  /* 0x000000001014794e */ /* 0x000fce0000000000 */
[----:B0-----:R-:W-:Y:S05]  /*e2d0*/  CALL.ABS.NOINC R2 ;  /* 0x0000000002007343 */ /* 0x001fea0003c00000 */
.L_x_4322:
[----:B------:R-:W-:Y:S05]  /*e2e0*/  BSYNC B6 ;  /* 0x0000000000067941 */ /* 0x000fea0003800000 */
.L_x_4321:
[----:B------:R-:W2:Y:S01]  /*e2f0*/  LDL.LU R6, [R1+0x28] ;  /* 0x0000280001067983 */ /* 0x000ea20000300800 */
[----:B------:R-:W1:Y:S01]  /*e300*/  LDC R7, c[0x0][0x448] ;  /* 0x00011200ff077b82 */ /* 0x000e620000000800 */
[----:B------:R-:W-:Y:S02]  /*e310*/  ULDC.64 UR4, c[0x0][0x3d8] ;  /* 0x0000f60000047ab9 */ /* 0x000fe40000000a00 */
[----:B------:R-:W2:Y:S04]  /*e320*/  LDL.LU.64 R2, [R1+0x40] ;  /* 0x0000400001027983 */ /* 0x000ea80000300a00 */
[----:B0-----:R-:W3:Y:S04]  /*e330*/  LDL.LU R0, [R1+0x50] ;  /* 0x0000500001007983 */ /* 0x001ee80000300800 */
[----:B------:R-:W4:Y:S04]  /*e340*/  LDL.LU R5, [R1+0x54] ;  /* 0x0000540001057983 */ /* 0x000f280000300800 */
[----:B------:R-:W4:Y:S01]  /*e350*/  LDL.LU R4, [R1+0x34] ;  /* 0x0000340001047983 */ /* 0x000f220000300800 */
[----:B-1----:R-:W-:Y:S01]  /*e360*/  ISETP.NE.AND P0, PT, R7, 0x1, PT ;  /* 0x000000010700780c */ /* 0x002fe20003f05270 */
[----:B--2---:R-:W-:-:S02]  /*e370*/  IMAD.MOV.U32 R3, RZ, RZ, R6 ;  /* 0x000000ffff037224 */ /* 0x004fc400078e0006 */
[----:B------:R-:W2:Y:S01]  /*e380*/  LDL.LU R6, [R1+0x24] ;  /* 0x0000240001067983 */ /* 0x000ea20000300800 */
[----:B---3--:R-:W-:-:S03]  /*e390*/  IMAD R0, R0, UR4, RZ ;  /* 0x0000000400007c24 */ /* 0x008fc6000f8e02ff */
[----:B------:R-:W3:Y:S01]  /*e3a0*/  LDL.LU R9, [R1+0x8] ;  /* 0x0000080001097983 */ /* 0x000ee20000300800 */
[----:B------:R-:W-:-:S04]  /*e3b0*/  IMAD.WIDE.U32 R2, R18, UR4, R2 ;  /* 0x0000000412027c25 */ /* 0x000fc8000f8e0002 */
[----:B------:R-:W-:Y:S01]  /*e3c0*/  IMAD R0, R18, UR5, R0 ;  /* 0x0000000512007c24 */ /* 0x000fe2000f8e0200 */
[----:B------:R-:W-:-:S03]  /*e3d0*/  ULDC.64 UR4, c[0x0][0x3e0] ;  /* 0x0000f80000047ab9 */ /* 0x000fc60000000a00 */
[----:B------:R-:W-:Y:S02]  /*e3e0*/  IMAD.IADD R3, R3, 0x1, R0 ;  /* 0x0000000103037824 */ /* 0x000fe400078e0200 */
[----:B----4-:R-:W-:Y:S02]  /*e3f0*/  IMAD R0, R5, UR4, RZ ;  /* 0x0000000405007c24 */ /* 0x010fe4000f8e02ff */
[C---:B------:R-:W-:Y:S01]  /*e400*/  IMAD.WIDE.U32 R2, R4.reuse, UR4, R2 ;  /* 0x0000000404027c25 */ /* 0x040fe2000f8e0002 */
[----:B------:R-:W0:Y:S03]  /*e410*/  @P0 LDC R5, c[0x0][0x450] ;  /* 0x00011400ff050b82 */ /* 0x000e260000000800 */
[----:B------:R-:W-:Y:S01]  /*e420*/  IMAD R0, R4, UR5, R0 ;  /* 0x0000000504007c24 */ /* 0x000fe2000f8e0200 */
[----:B-----5:R-:W1:Y:S01]  /*e430*/  S2R R8, SR_TID.X ;  /* 0x0000000000087919 */ /* 0x020e620000002100 */
[----:B------:R-:W-:-:S02]  /*e440*/  ULDC.64 UR4, c[0x0][0x3d0] ;  /* 0x0000f40000047ab9 */ /* 0x000fc40000000a00 */
[----:B------:R-:W-:Y:S02]  /*e450*/  IMAD.IADD R3, R3, 0x1, R0 ;  /* 0x0000000103037824 */ /* 0x000fe400078e0200 */
[----:B------:R-:W2:Y:S01]  /*e460*/  @P0 LDC R0, c[0x0][0x44c] ;  /* 0x00011300ff000b82 */ /* 0x000ea20000000800 */
[----:B-1----:R-:W-:-:S05]  /*e470*/  IMAD.SHL.U32 R8, R8, 0x8, RZ ;  /* 0x0000000808087824 */ /* 0x002fca00078e00ff */
[----:B------:R-:W-:-:S04]  /*e480*/  LOP3.LUT R8, R8, 0x38, RZ, 0xc0, !PT ;  /* 0x0000003808087812 */ /* 0x000fc800078ec0ff */
[C---:B------:R-:W-:Y:S02]  /*e490*/  LOP3.LUT R11, R8.reuse, 0x80, RZ, 0xfc, !PT ;  /* 0x00000080080b7812 */ /* 0x040fe400078efcff */
[----:B------:R-:W-:Y:S01]  /*e4a0*/  LOP3.LUT R8, R8, 0x40, RZ, 0xfc, !PT ;  /* 0x0000004008087812 */ /* 0x000fe200078efcff */
[----:B--2---:R-:W-:-:S04]  /*e4b0*/  @P0 IMAD.HI.U32 R0, R6, R0, RZ ;  /* 0x0000000006000227 */ /* 0x004fc800078e00ff */
[----:B------:R-:W-:Y:S01]  /*e4c0*/  IMAD.MOV.U32 R4, RZ, RZ, R6 ;  /* 0x000000ffff047224 */ /* 0x000fe200078e0006 */
[----:B0-----:R-:W-:-:S05]  /*e4d0*/  @P0 SHF.R.U32.HI R4, RZ, R5, R0 ;  /* 0x00000005ff040219 */ /* 0x001fca0000011600 */
[----:B------:R-:W-:-:S04]  /*e4e0*/  IMAD.MOV R0, RZ, RZ, -R4 ;  /* 0x000000ffff007224 */ /* 0x000fc800078e0a04 */
[----:B------:R-:W-:Y:S02]  /*e4f0*/  IMAD R0, R7, R0, R6 ;  /* 0x0000000007007224 */ /* 0x000fe400078e0206 */
[----:B------:R-:W0:Y:S01]  /*e500*/  S2R R6, SR_TID.X ;  /* 0x0000000000067919 */ /* 0x000e220000002100 */
        /* <DEDUP_REMOVED lines=10> */
[----:B------:R-:W-:-:S03]  /*e5b0*/  ULDC.64 UR4, c[0x0][0x390] ;  /* 0x0000e40000047ab9 */ /* 0x000fc60000000a00 */
[----:B------:R-:W-:Y:S01]  /*e5c0*/  IMAD.IADD R4, R3, 0x1, R0 ;  /* 0x0000000103047824 */ /* 0x000fe200078e0200 */
[----:B------:R-:W-:Y:S01]  /*e5d0*/  LEA R0, P0, R2, UR4, 0x1 ;  /* 0x0000000402007c11 */ /* 0x000fe2000f8008ff */
[----:B0-----:R-:W-:Y:S01]  /*e5e0*/  IMAD.SHL.U32 R10, R6, 0x8, RZ ;  /* 0x00000008060a7824 */ /* 0x001fe200078e00ff */
[----:B------:R-:W-:Y:S02]  /*e5f0*/  ULDC UR4, c[0x0][0x3b8] ;  /* 0x0000ee0000047ab9 */ /* 0x000fe40000000800 */
[----:B------:R-:W-:Y:S02]  /*e600*/  ISETP.GE.AND P1, PT, R8, UR4, PT ;  /* 0x0000000408007c0c */ /* 0x000fe4000bf26270 */
[----:B------:R-:W0:Y:S01]  /*e610*/  S2R R8, SR_TID.X ;  /* 0x0000000000087919 */ /* 0x000e220000002100 */
[----:B------:R-:W-:-:S04]  /*e620*/  LOP3.LUT R10, R10, 0x38, RZ, 0xc0, !PT ;  /* 0x000000380a0a7812 */ /* 0x000fc800078ec0ff */
[----:B------:R-:W-:Y:S02]  /*e630*/  ISETP.GE.AND P3, PT, R10, UR4, PT ;  /* 0x000000040a007c0c */ /* 0x000fe4000bf66270 */
[----:B------:R-:W-:Y:S02]  /*e640*/  ISETP.GE.AND P2, PT, R11, UR4, PT ;  /* 0x000000040b007c0c */ /* 0x000fe4000bf46270 */
[----:B---3--:R-:W-:-:S09]  /*e650*/  LOP3.LUT R9, R9, 0xfffffff7, RZ, 0xc0, !PT ;  /* 0xfffffff709097812 */ /* 0x008fd200078ec0ff */
[----:B------:R-:W-:-:S04]  /*e660*/  @P3 LOP3.LUT R9, R9, 0x8, RZ, 0xfc, !PT ;  /* 0x0000000809093812 */ /* 0x000fc800078efcff */
[----:B------:R-:W-:-:S04]  /*e670*/  LOP3.LUT R9, R9, 0xfffffffd, RZ, 0xc0, !PT ;  /* 0xfffffffd09097812 */ /* 0x000fc800078ec0ff */
[----:B------:R-:W-:-:S04]  /*e680*/  @P2 LOP3.LUT R9, R9, 0x2, RZ, 0xfc, !PT ;  /* 0x0000000209092812 */ /* 0x000fc800078efcff */
[----:B------:R-:W-:Y:S01]  /*e690*/  LOP3.LUT R9, R9, 0xfffffffb, RZ, 0xc0, !PT ;  /* 0xfffffffb09097812 */ /* 0x000fe200078ec0ff */
[----:B0-----:R-:W-:-:S03]  /*e6a0*/  IMAD.SHL.U32 R8, R8, 0x8, RZ ;  /* 0x0000000808087824 */ /* 0x001fc600078e00ff */
[----:B------:R-:W-:Y:S02]  /*e6b0*/  @P1 LOP3.LUT R9, R9, 0x4, RZ, 0xfc, !PT ;  /* 0x0000000409091812 */ /* 0x000fe400078efcff */
[----:B------:R-:W-:-:S03]  /*e6c0*/  LOP3.LUT R8, R8, 0x38, RZ, 0xc0, !PT ;  /* 0x0000003808087812 */ /* 0x000fc600078ec0ff */
[----:B------:R0:W-:Y:S02]  /*e6d0*/  STL [R1+0x8], R9 ;  /* 0x0000080901007387 */ /* 0x0001e40000100800 */
[C---:B0-----:R-:W-:Y:S02]  /*e6e0*/  LOP3.LUT R9, R8.reuse, 0x100, RZ, 0xfc, !PT ;  /* 0x0000010008097812 */ /* 0x041fe400078efcff */
[----:B------:R-:W-:-:S04]  /*e6f0*/  LOP3.LUT R8, R8, 0xc0, RZ, 0xfc, !PT ;  /* 0x000000c008087812 */ /* 0x000fc800078efcff */
[----:B------:R-:W-:Y:S01]  /*e700*/  ISETP.GE.AND P5, PT, R8, UR4, PT ;  /* 0x0000000408007c0c */ /* 0x000fe2000bfa6270 */
[----:B------:R-:W-:Y:S01]  /*e710*/  IMAD.SHL.U32 R8, R6, 0x8, RZ ;  /* 0x0000000806087824 */ /* 0x000fe200078e00ff */
[----:B------:R-:W-:Y:S01]  /*e720*/  LEA.HI.X R4, R2, UR5, R4, 0x1, P0 ;  /* 0x0000000502047c11 */ /* 0x000fe200080f0c04 */
[----:B------:R-:W-:Y:S01]  /*e730*/  IMAD.SHL.U32 R6, R6, 0x8, RZ ;  /* 0x0000000806067824 */ /* 0x000fe200078e00ff */
[----:B------:R-:W-:Y:S02]  /*e740*/  SEL R5, RZ, 0x1, P3 ;  /* 0x00000001ff057807 */ /* 0x000fe40001800000 */
[----:B------:R-:W-:Y:S02]  /*e750*/  LOP3.LUT R8, R8, 0x38, RZ, 0xc0, !PT ;  /* 0x0000003808087812 */ /* 0x000fe400078ec0ff */
[----:B------:R-:W-:Y:S02]  /*e760*/  SEL R3, RZ, 0x4, P2 ;  /* 0x00000004ff037807 */ /* 0x000fe40001000000 */
[----:B------:R-:W-:-:S02]  /*e770*/  SEL R2, RZ, 0x2, P1 ;  /* 0x00000002ff027807 */ /* 0x000fc40000800000 */
[----:B------:R-:W-:Y:S02]  /*e780*/  ISETP.GE.AND P0, PT, R9, UR4, PT ;  /* 0x0000000409007c0c */ /* 0x000fe4000bf06270 */
[----:B------:R-:W-:Y:S02]  /*e790*/  LOP3.LUT R9, R8, 0x180, RZ, 0xfc, !PT ;  /* 0x0000018008097812 */ /* 0x000fe400078efcff */
[----:B------:R-:W-:Y:S02]  /*e7a0*/  LOP3.LUT R6, R6, 0x38, RZ, 0xc0, !PT ;  /* 0x0000003806067812 */ /* 0x000fe400078ec0ff */
[----:B------:R-:W-:Y:S02]  /*e7b0*/  IADD3 R2, R3, R2, R5 ;  /* 0x0000000203027210 */ /* 0x000fe40007ffe005 */
[----:B------:R-:W-:Y:S02]  /*e7c0*/  SEL R5, RZ, 0x10, P0 ;  /* 0x00000010ff057807 */ /* 0x000fe40000000000 */
[----:B------:R-:W-:-:S02]  /*e7d0*/  SEL R3, RZ, 0x8, P5 ;  /* 0x00000008ff037807 */ /* 0x000fc40002800000 */
[----:B------:R-:W-:Y:S02]  /*e7e0*/  ISETP.GE.AND P1, PT, R9, UR4, PT ;  /* 0x0000000409007c0c */ /* 0x000fe4000bf26270 */
[C---:B------:R-:W-:Y:S02]  /*e7f0*/  LOP3.LUT R8, R6.reuse, 0x140, RZ, 0xfc, !PT ;  /* 0x0000014006087812 */ /* 0x040fe400078efcff */
[----:B------:R-:W-:Y:S02]  /*e800*/  IADD3 R2, R5, R2, R3 ;  /* 0x0000000205027210 */ /* 0x000fe40007ffe003 */
[----:B------:R-:W-:Y:S02]  /*e810*/  SEL R5, RZ, 0x40, P1 ;  /* 0x00000040ff057807 */ /* 0x000fe40000800000 */
[----:B------:R-:W-:Y:S02]  /*e820*/  LOP3.LUT R6, R6, 0x1c0, RZ, 0xfc, !PT ;  /* 0x000001c006067812 */ /* 0x000fe400078efcff */
[----:B------:R-:W-:-:S02]  /*e830*/  ISETP.GE.AND P1, PT, R8, UR4, PT ;  /* 0x0000000408007c0c */ /* 0x000fc4000bf26270 */
[----:B------:R-:W-:Y:S02]  /*e840*/  ISETP.GE.AND P2, PT, R6, UR4, PT ;  /* 0x0000000406007c0c */ /* 0x000fe4000bf46270 */
[----:B------:R-:W-:Y:S01]  /*e850*/  SEL R3, RZ, 0x20, P1 ;  /* 0x00000020ff037807 */ /* 0x000fe20000800000 */
[----:B------:R-:W-:Y:S01]  /*e860*/  UMOV UR4, 0xffffffff ;  /* 0xffffffff00047882 */ /* 0x000fe20000000000 */
[----:B------:R-:W-:Y:S02]  /*e870*/  SEL R6, RZ, 0x80, P2 ;  /* 0x00000080ff067807 */ /* 0x000fe40001000000 */
[----:B------:R-:W-:-:S05]  /*e880*/  IADD3 R5, R5, R2, R3 ;  /* 0x0000000205057210 */ /* 0x000fca0007ffe003 */
[----:B------:R-:W-:Y:S01]  /*e890*/  IMAD.IADD R6, R5, 0x1, R6 ;  /* 0x0000000105067824 */ /* 0x000fe200078e0206 */
[----:B------:R-:W-:Y:S06]  /*e8a0*/  BRA.DIV UR4, `(.L_x_4323) ;  /* 0x0000005a04487947 */ /* 0x000fec000b800000 */
[----:B------:R-:W2:Y:S04]  /*e8b0*/  LDL.LU R8, [R1+0x8] ;  /* 0x0000080001087983 */ /* 0x000ea80000300800 */
[----:B------:R-:W3:Y:S04]  /*e8c0*/  LDL.LU R3, [R1+0x38] ;  /* 0x0000380001037983 */ /* 0x000ee80000300800 */
[----:B------:R-:W4:Y:S04]  /*e8d0*/  LDL.LU R2, [R1+0x4c] ;  /* 0x00004c0001027983 */ /* 0x000f280000300800 */
[----:B------:R-:W5:Y:S04]  /*e8e0*/  LDL R11, [R1+0x14] ;  /* 0x00001400010b7983 */ /* 0x000f680000100800 */
[----:B------:R-:W5:Y:S04]  /*e8f0*/  LDL.LU R15, [R1+0x58] ;  /* 0x00005800010f7983 */ /* 0x000f680000300800 */
[----:B------:R-:W-:Y:S04]  /*e900*/  SHFL.IDX PT, R14, R0, 0x1, 0x181f ;  /* 0x00381f00000e7f89 */ /* 0x000fe800000e0000 */
[----:B------:R-:W-:Y:S01]  /*e910*/  SHFL.IDX PT, R9, R4, 0x1, 0x181f ;  /* 0x00381f0004097f89 */ /* 0x000fe200000e0000 */
[----:B--2---:R-:W-:-:S02]  /*e920*/  IMAD.MOV.U32 R12, RZ, RZ, R8 ;  /* 0x000000ffff0c7224 */ /* 0x004fc400078e0008 */
[----:B---3--:R-:W-:Y:S02]  /*e930*/  IMAD R7, R3, R7, RZ ;  /* 0x0000000703077224 */ /* 0x008fe400078e02ff */
[----:B------:R-:W0:Y:S03]  /*e940*/  S2R R3, SR_TID.X ;  /* 0x0000000000037919 */ /* 0x000e260000002100 */
[-C--:B------:R-:W-:Y:S02]  /*e950*/  ISETP.GE.AND P2, PT, R17, R7.reuse, PT ;  /* 0x000000071100720c */ /* 0x080fe40003f46270 */
[----:B------:R-:W-:Y:S02]  /*e960*/  LOP3.LUT R12, R12, 0xfffffbff, RZ, 0xc0, !PT ;  /* 0xfffffbff0c0c7812 */ /* 0x000fe400078ec0ff */
[----:B----4-:R-:W-:Y:S02]  /*e970*/  ISETP.GE.AND P3, PT, R2, R7, PT ;  /* 0x000000070200720c */ /* 0x010fe40003f66270 */
[----:B------:R-:W-:-:S04]  /*e980*/  @P1 LOP3.LUT R12, R12, 0x400, RZ, 0xfc, !PT ;  /* 0x000004000c0c1812 */ /* 0x000fc800078efcff */
[----:B------:R-:W-:-:S03]  /*e990*/  LOP3.LUT P1, RZ, R12, 0x8, RZ, 0xc0, !PT ;  /* 0x000000080cff7812 */ /* 0x000fc6000782c0ff */
[----:B------:R-:W-:Y:S02]  /*e9a0*/  @!P2 LOP3.LUT R2, R5, 0x40, RZ, 0xc0, !PT ;  /* 0x000000400502a812 */ /* 0x000fe400078ec0ff */
[C---:B------:R-:W-:Y:S02]  /*e9b0*/  LOP3.LUT P4, RZ, R12.reuse, 0x2, RZ, 0xc0, !PT ;  /* 0x000000020cff7812 */ /* 0x040fe4000788c0ff */
[----:B------:R-:W-:Y:S02]  /*e9c0*/  LOP3.LUT R12, R12, 0xfffffeff, RZ, 0xc0, !PT ;  /* 0xfffffeff0c0c7812 */ /* 0x000fe400078ec0ff */
[----:B------:R-:W-:Y:S02]  /*e9d0*/  @!P2 SHF.R.U32.HI R2, RZ, 0x2, R2 ;  /* 0x00000002ff02a819 */ /* 0x000fe40000011602 */
[----:B------:R-:W-:Y:S02]  /*e9e0*/  @P3 LOP3.LUT R12, R12, 0x100, RZ, 0xfc, !PT ;  /* 0x000001000c0c3812 */ /* 0x000fe400078efcff */
[----:B------:R-:W-:-:S02]  /*e9f0*/  @!P2 ISETP.NE.U32.AND P3, PT, R2, RZ, PT ;  /* 0x000000ff0200a20c */ /* 0x000fc40003f65070 */
[----:B------:R-:W-:Y:S02]  /*ea00*/  @!P2 LOP3.LUT R2, R6, 0x80, RZ, 0xc0, !PT ;  /* 0x000000800602a812 */ /* 0x000fe400078ec0ff */
[----:B------:R-:W-:Y:S02]  /*ea10*/  LOP3.LUT R12, R12, 0xffffffdf, RZ, 0xc0, !PT ;  /* 0xffffffdf0c0c7812 */ /* 0x000fe400078ec0ff */
[----:B------:R-:W-:Y:S01]  /*ea20*/  @!P2 SHF.R.U32.HI R2, RZ, 0x3, R2 ;  /* 0x00000003ff02a819 */ /* 0x000fe20000011602 */
[----:B0-----:R-:W-:Y:S02]  /*ea30*/  IMAD.SHL.U32 R13, R3, 0x8, RZ ;  /* 0x00000008030d7824 */ /* 0x001fe400078e00ff */
[----:B------:R-:W0:Y:S04]  /*ea40*/  SHFL.IDX PT, R3, R0, RZ, 0x181f ;  /* 0x00181fff00037589 */ /* 0x000e2800000e0000 */
[----:B------:R-:W-:-:S02]  /*ea50*/  @P3 LOP3.LUT R12, R12, 0x20, RZ, 0xfc, !PT ;  /* 0x000000200c0c3812 */ /* 0x000fc400078efcff */
[----:B------:R-:W-:Y:S02]  /*ea60*/  @!P2 ISETP.NE.U32.AND P3, PT, R2, RZ, PT ;  /* 0x000000ff0200a20c */ /* 0x000fe40003f65070 */
[----:B------:R-:W1:Y:S01]  /*ea70*/  SHFL.IDX PT, R2, R4, RZ, 0x181f ;  /* 0x00181fff04027589 */ /* 0x000e6200000e0000 */
[----:B------:R-:W-:Y:S02]  /*ea80*/  LOP3.LUT R13, R13, 0x38, RZ, 0xc0, !PT ;  /* 0x000000380d0d7812 */ /* 0x000fe400078ec0ff */
[----:B------:R-:W-:Y:S02]  /*ea90*/  LOP3.LUT R12, R12, 0xfffffdff, RZ, 0xc0, !PT ;  /* 0xfffffdff0c0c7812 */ /* 0x000fe400078ec0ff */
[----:B0-----:R-:W-:-:S05]  /*eaa0*/  @!P2 LEA R3, P6, R13, R3, 0x1 ;  /* 0x000000030d03a211 */ /* 0x001fca00078c08ff */
[----:B-1----:R-:W-:-:S05]  /*eab0*/  @!P2 IMAD.X R2, RZ, RZ, R2, P6 ;  /* 0x000000ffff02a224 */ /* 0x002fca00030e0602 */
[-C--:B------:R-:W-:Y:S02]  /*eac0*/  @!P2 LOP3.LUT R3, R3, R2.reuse, RZ, 0x3c, !PT ;  /* 0x000000020303a212 */ /* 0x080fe400078e3cff */
[----:B------:R-:W-:Y:S02]  /*ead0*/  @P3 LOP3.LUT R12, R12, 0x200, RZ, 0xfc, !PT ;  /* 0x000002000c0c3812 */ /* 0x000fe400078efcff */
[C---:B------:R-:W-:Y:S02]  /*eae0*/  @!P2 LOP3.LUT R2, R3.reuse, R2, RZ, 0x3c, !PT ;  /* 0x000000020302a212 */ /* 0x040fe400078e3cff */
[C---:B------:R-:W-:Y:S02]  /*eaf0*/  LOP3.LUT P6, RZ, R12.reuse, 0x4, RZ, 0xc0, !PT ;  /* 0x000000040cff7812 */ /* 0x040fe400078cc0ff */
[----:B------:R-:W-:Y:S02]  /*eb00*/  @!P2 LOP3.LUT R3, R3, R2, RZ, 0x3c, !PT ;  /* 0x000000020303a212 */ /* 0x000fe400078e3cff */
[----:B------:R-:W-:-:S03]  /*eb10*/  LOP3.LUT P3, RZ, R12, 0x20, RZ, 0xc0, !PT ;  /* 0x000000200cff7812 */ /* 0x000fc6000786c0ff */
[----:B-----5:R-:W-:Y:S01]  /*eb20*/  @!P2 LDGSTS.E.BYPASS.LTC128B.128 [R11+0x26400], desc[UR38][R2.64], !P1 ;  /* 0x26400000020bafae */ /* 0x020fe2000c901d66 */
[----:B------:R-:W-:-:S05]  /*eb30*/  LOP3.LUT P1, RZ, R12, 0x400, RZ, 0xc0, !PT ;  /* 0x000004000cff7812 */ /* 0x000fca000782c0ff */
[----:B------:R-:W-:Y:S04]  /*eb40*/  @!P2 LDGSTS.E.BYPASS.LTC128B.128 [R11+0x28400], desc[UR38][R2.64+0x80], !P6 ;  /* 0x28400080020bafae */ /* 0x000fe8000f101d66 */
[----:B------:R-:W-:Y:S04]  /*eb50*/  @!P2 LDGSTS.E.BYPASS.LTC128B.128 [R11+0x2a400], desc[UR38][R2.64+0x100], !P4 ;  /* 0x2a400100020bafae */ /* 0x000fe8000e101d66 */
[----:B------:R-:W-:Y:S04]  /*eb60*/  @!P2 LDGSTS.E.BYPASS.LTC128B.128 [R11+0x2c400], desc[UR38][R2.64+0x180], !P5 ;  /* 0x2c400180020bafae */ /* 0x000fe8000e901d66 */
[----:B------:R-:W-:Y:S04]  /*eb70*/  @!P2 LDGSTS.E.BYPASS.LTC128B.128 [R11+0x2e400], desc[UR38][R2.64+0x200], !P0 ;  /* 0x2e400200020bafae */ /* 0x000fe8000c101d66 */
[----:B------:R-:W-:Y:S04]  /*eb80*/  @!P2 LDGSTS.E.BYPASS.LTC128B.128 [R11+0x30400], desc[UR38][R2.64+0x280], !P1 ;  /* 0x30400280020bafae */ /* 0x000fe8000c901d66 */
[----:B------:R-:W-:Y:S01]  /*eb90*/  @!P2 LDGSTS.E.BYPASS.LTC128B.128 [R11+0x32400], desc[UR38][R2.64+0x300], P3 ;  /* 0x32400300020bafae */ /* 0x000fe20009901d66 */
[----:B------:R-:W-:-:S13]  /*eba0*/  LOP3.LUT P3, RZ, R12, 0x200, RZ, 0xc0, !PT ;  /* 0x000002000cff7812 */ /* 0x000fda000786c0ff */
[----:B------:R0:W-:Y:S01]  /*ebb0*/  @!P2 LDGSTS.E.BYPASS.LTC128B.128 [R11+0x34400], desc[UR38][R2.64+0x380], P3 ;  /* 0x34400380020bafae */ /* 0x0001e20009901d66 */
[----:B------:R-:W-:-:S13]  /*ebc0*/  LOP3.LUT P3, RZ, R12, 0x100, RZ, 0xc0, !PT ;  /* 0x000001000cff7812 */ /* 0x000fda000786c0ff */
[----:B------:R-:W-:-:S05]  /*ebd0*/  @!P3 LEA R10, P2, R13, R14, 0x1 ;  /* 0x0000000e0d0ab211 */ /* 0x000fca00078408ff */
[----:B------:R-:W-:Y:S01]  /*ebe0*/  @!P3 IMAD.X R9, RZ, RZ, R9, P2 ;  /* 0x000000ffff09b224 */ /* 0x000fe200010e0609 */
[----:B------:R-:W-:Y:S02]  /*ebf0*/  LOP3.LUT P2, RZ, R12, 0x8, RZ, 0xc0, !PT ;  /* 0x000000080cff7812 */ /* 0x000fe4000784c0ff */
[----:B------:R-:W-:Y:S01]  /*ec00*/  @!P3 LOP3.LUT R8, R5, 0x40, RZ, 0xc0, !PT ;  /* 0x000000400508b812 */ /* 0x000fe200078ec0ff */
[----:B0-----:R-:W-:Y:S02]  /*ec10*/  @!P3 IMAD.MOV.U32 R2, RZ, RZ, R10 ;  /* 0x000000ffff02b224 */ /* 0x001fe400078e000a */
        /* <DEDUP_REMOVED lines=12> */
[----:B------:R-:W-:-:S03]  /*ece0*/  @!P3 ISETP.NE.U32.AND P2, PT, R8, RZ, PT ;  /* 0x000000ff0800b20c */ /* 0x000fc60003f45070 */
[----:B------:R-:W-:Y:S10]  /*ecf0*/  SHFL.IDX PT, R10, R4, 0x2, 0x181f ;  /* 0x00581f00040a7f89 */ /* 0x000ff400000e0000 */
[----:B------:R0:W-:Y:S01]  /*ed00*/  @!P3 LDGSTS.E.BYPASS.LTC128B.128 [R11+0x34c00], desc[UR38][R2.64+0x380], P2 ;  /* 0x34c00380020bbfae */ /* 0x0001e20009101d66 */
[----:B------:R-:W-:-:S03]  /*ed10*/  ISETP.GE.AND P2, PT, R15, R7, PT ;  /* 0x000000070f00720c */ /* 0x000fc60003f46270 */
[----:B0-----:R-:W0:Y:S01]  /*ed20*/  SHFL.IDX PT, R3, R0, 0x2, 0x181f ;  /* 0x00581f0000037f89 */ /* 0x001e2200000e0000 */
[----:B------:R-:W-:-:S04]  /*ed30*/  LOP3.LUT R12, R12, 0xffffff7f, RZ, 0xc0, !PT ;  /* 0xffffff7f0c0c7812 */ /* 0x000fc800078ec0ff */
[----:B------:R-:W-:-:S05]  /*ed40*/  @P6 LOP3.LUT R12, R12, 0x80, RZ, 0xfc, !PT ;  /* 0x000000800c0c6812 */ /* 0x000fca00078efcff */
[----:B------:R-:W-:Y:S02]  /*ed50*/  @!P2 LOP3.LUT R2, R5, 0x40, RZ, 0xc0, !PT ;  /* 0x000000400502a812 */ /* 0x000fe400078ec0ff */
[----:B------:R-:W-:Y:S02]  /*ed60*/  LOP3.LUT P3, RZ, R12, 0x8, RZ, 0xc0, !PT ;  /* 0x000000080cff7812 */ /* 0x000fe4000786c0ff */
[----:B------:R-:W-:Y:S02]  /*ed70*/  @!P2 SHF.R.U32.HI R9, RZ, 0x2, R2 ;  /* 0x00000002ff09a819 */ /* 0x000fe40000011602 */
[----:B0-----:R-:W-:-:S05]  /*ed80*/  @!P2 LEA R8, P6, R13, R3, 0x1 ;  /* 0x000000030d08a211 */ /* 0x001fca00078c08ff */
[----:B------:R-:W-:Y:S01]  /*ed90*/  @!P2 IMAD.X R3, RZ, RZ, R10, P6 ;  /* 0x000000ffff03a224 */ /* 0x000fe200030e060a */
[----:B------:R-:W-:Y:S01]  /*eda0*/  LOP3.LUT P6, RZ, R12, 0x80, RZ, 0xc0, !PT ;  /* 0x000000800cff7812 */ /* 0x000fe200078cc0ff */
[----:B------:R-:W-:Y:S01]  /*edb0*/  @!P2 IMAD.MOV.U32 R2, RZ, RZ, R8 ;  /* 0x000000ffff02a224 */ /* 0x000fe200078e0008 */
[----:B------:R-:W-:-:S04]  /*edc0*/  @!P2 LOP3.LUT R8, R6, 0x80, RZ, 0xc0, !PT ;  /* 0x000000800608a812 */ /* 0x000fc800078ec0ff */
[----:B------:R-:W-:Y:S01]  /*edd0*/  @!P2 SHF.R.U32.HI R8, RZ, 0x3, R8 ;  /* 0x00000003ff08a819 */ /* 0x000fe20000011608 */
[----:B------:R0:W-:Y:S03]  /*ede0*/  @!P2 LDGSTS.E.BYPASS.LTC128B.128 [R11+0x27400], desc[UR38][R2.64], !P3 ;  /* 0x27400000020bafae */ /* 0x0001e6000d901d66 */
[----:B------:R-:W-:-:S03]  /*edf0*/  @!P2 ISETP.NE.U32.AND P3, PT, R8, RZ, PT ;  /* 0x000000ff0800a20c */ /* 0x000fc60003f65070 */
[----:B------:R0:W-:Y:S01]  /*ee00*/  @!P2 LDGSTS.E.BYPASS.LTC128B.128 [R11+0x29400], desc[UR38][R2.64+0x80], !P6 ;  /* 0x29400080020bafae */ /* 0x0001e2000f101d66 */
[----:B------:R-:W-:-:S03]  /*ee10*/  @!P2 ISETP.NE.U32.AND P6, PT, R9, RZ, PT ;  /* 0x000000ff0900a20c */ /* 0x000fc60003fc5070 */
[----:B------:R0:W-:Y:S04]  /*ee20*/  @!P2 LDGSTS.E.BYPASS.LTC128B.128 [R11+0x2b400], desc[UR38][R2.64+0x100], !P4 ;  /* 0x2b400100020bafae */ /* 0x0001e8000e101d66 */
[----:B------:R0:W-:Y:S04]  /*ee30*/  @!P2 LDGSTS.E.BYPASS.LTC128B.128 [R11+0x2d400], desc[UR38][R2.64+0x180], !P5 ;  /* 0x2d400180020bafae */ /* 0x0001e8000e901d66 */
[----:B------:R0:W-:Y:S04]  /*ee40*/  @!P2 LDGSTS.E.BYPASS.LTC128B.128 [R11+0x2f400], desc[UR38][R2.64+0x200], !P0 ;  /* 0x2f400200020bafae */ /* 0x0001e8000c101d66 */
[----:B------:R0:W-:Y:S04]  /*ee50*/  @!P2 LDGSTS.E.BYPASS.LTC128B.128 [R11+0x31400], desc[UR38][R2.64+0x280], !P1 ;  /* 0x31400280020bafae */ /* 0x0001e8000c901d66 */
[----:B------:R0:W-:Y:S04]  /*ee60*/  @!P2 LDGSTS.E.BYPASS.LTC128B.128 [R11+0x33400], desc[UR38][R2.64+0x300], P6 ;  /* 0x33400300020bafae */ /* 0x0001e8000b101d66 */
[----:B------:R0:W-:Y:S04]  /*ee70*/  STL [R1+0x8], R12 ;  /* 0x0000080c01007387 */ /* 0x0001e80000100800 */
[----:B------:R0:W-:Y:S04]  /*ee80*/  @!P2 LDGSTS.E.BYPASS.LTC128B.128 [R11+0x35400], desc[UR38][R2.64+0x380], P3 ;  /* 0x35400380020bafae */ /* 0x0001e80009901d66 */
[----:B------:R-:W1:Y:S04]  /*ee90*/  SHFL.IDX PT, R4, R4, 0x3, 0x181f ;  /* 0x00781f0004047f89 */ /* 0x000e6800000e0000 */
[----:B------:R-:W2:Y:S02]  /*eea0*/  SHFL.IDX PT, R0, R0, 0x3, 0x181f ;  /* 0x00781f0000007f89 */ /* 0x000ea400000e0000 */
.L_x_4461:
[----:B0-----:R-:W3:Y:S01]  /*eeb0*/  LDL.LU R2, [R1+0x60] ;  /* 0x0000600001027983 */ /* 0x001ee20000300800 */
[----:B------:R-:W-:Y:S01]  /*eec0*/  BSSY B0, `(.L_x_4324) ;  /* 0x000001e000007945 */ /* 0x000fe20003800000 */
[----:B---3--:R-:W-:-:S13]  /*eed0*/  ISETP.GE.AND P2, PT, R2, R7, PT ;  /* 0x000000070200720c */ /* 0x008fda0003f46270 */
[----:B------:R-:W-:Y:S05]  /*eee0*/  @P2 BRA `(.L_x_4325) ;  /* 0x00000000006c2947 */ /* 0x000fea0003800000 */
[----:B------:R-:W3:Y:S04]  /*eef0*/  LDL R3, [R1+0x8] ;  /* 0x0000080001037983 */ /* 0x000ee80000100800 */
[----:B------:R-:W4:Y:S01]  /*ef00*/  LDL R8, [R1+0x14] ;  /* 0x0000140001087983 */ /* 0x000f220000100800 */
[----:B------:R-:W-:Y:S02]  /*ef10*/  LOP3.LUT R5, R5, 0x40, RZ, 0xc0, !PT ;  /* 0x0000004005057812 */ /* 0x000fe400078ec0ff */
[----:B------:R-:W-:Y:S01]  /*ef20*/  LOP3.LUT R6, R6, 0x80, RZ, 0xc0, !PT ;  /* 0x0000008006067812 */ /* 0x000fe200078ec0ff */
[----:B------:R-:W0:Y:S01]  /*ef30*/  S2R R2, SR_TID.X ;  /* 0x0000000000027919 */ /* 0x000e220000002100 */
[----:B------:R-:W-:Y:S02]  /*ef40*/  SHF.R.U32.HI R5, RZ, 0x2, R5 ;  /* 0x00000002ff057819 */ /* 0x000fe40000011605 */
[----:B------:R-:W-:Y:S01]  /*ef50*/  SHF.R.U32.HI R6, RZ, 0x3, R6 ;  /* 0x00000003ff067819 */ /* 0x000fe20000011606 */
[----:B0-----:R-:W-:-:S05]  /*ef60*/  IMAD.SHL.U32 R2, R2, 0x8, RZ ;  /* 0x0000000802027824 */ /* 0x001fca00078e00ff */
[----:B------:R-:W-:-:S04]  /*ef70*/  LOP3.LUT R2, R2, 0x38, RZ, 0xc0, !PT ;  /* 0x0000003802027812 */ /* 0x000fc800078ec0ff */
[----:B--2---:R-:W-:Y:S02]  /*ef80*/  LEA R2, P2, R2, R0, 0x1 ;  /* 0x0000000002027211 */ /* 0x004fe400078408ff */
[C---:B---3--:R-:W-:Y:S02]  /*ef90*/  LOP3.LUT P6, RZ, R3.reuse, 0x8, RZ, 0xc0, !PT ;  /* 0x0000000803ff7812 */ /* 0x048fe400078cc0ff */
[C---:B------:R-:W-:Y:S02]  /*efa0*/  LOP3.LUT P4, RZ, R3.reuse, 0x4, RZ, 0xc0, !PT ;  /* 0x0000000403ff7812 */ /* 0x040fe4000788c0ff */
[----:B------:R-:W-:Y:S01]  /*efb0*/  LOP3.LUT P3, RZ, R3, 0x2, RZ, 0xc0, !PT ;  /* 0x0000000203ff7812 */ /* 0x000fe2000786c0ff */
[----:B-1----:R-:W-:Y:S01]  /*efc0*/  IMAD.X R3, RZ, RZ, R4, P2 ;  /* 0x000000ffff037224 */ /* 0x002fe200010e0604 */
[----:B------:R-:W-:-:S07]  /*efd0*/  ISETP.NE.U32.AND P2, PT, R5, RZ, PT ;  /* 0x000000ff0500720c */ /* 0x000fce0003f45070 */
[----:B------:R-:W-:Y:S01]  /*efe0*/  @!PT LDS RZ, [RZ] ;  /* 0x00000000fffff984 */ /* 0x000fe20000000800 */
[----:B------:R-:W-:Y:S01]  /*eff0*/  @!PT LDS RZ, [RZ] ;  /* 0x00000000fffff984 */ /* 0x000fe20000000800 */
[----:B------:R-:W-:Y:S01]  /*f000*/  @!PT LDS RZ, [RZ] ;  /* 0x00000000fffff984 */ /* 0x000fe20000000800 */
[----:B----4-:R0:W-:Y:S04]  /*f010*/  LDGSTS.E.BYPASS.LTC128B.128 [R8+0x27c00], desc[UR38][R2.64], !P6 ;  /* 0x27c0000002087fae */ /* 0x0101e8000f101d66 */
        /* <DEDUP_REMOVED lines=8> */
.L_x_4325:
[----:B------:R-:W-:Y:S05]  /*f0a0*/  BSYNC B0 ;  /* 0x0000000000007941 */ /* 0x000fea0003800000 */
.L_x_4324:
[----:B--2---:R2:W5:Y:S01]  /*f0b0*/  LDL R0, [R1+0x4] ;  /* 0x0000040001007983 */ /* 0x0045620000100800 */
[----:B------:R-:W-:Y:S01]  /*f0c0*/  PLOP3.LUT P0, PT, PT, PT, PT, 0x80, 0x0 ;  /* 0x000000000000781c */ /* 0x000fe20003f0f070 */
[----:B------:R-:W-:-:S12]  /*f0d0*/  NOP ;  /* 0x0000000000007918 */ /* 0x000fd80000000000 */
.L_x_4326:
[----:B0-----:R-:W3:Y:S01]  /*f0e0*/  LDL R2, [R1+0x4] ;  /* 0x0000040001027983 */ /* 0x001ee20000100800 */
[----:B------:R-:W-:Y:S02]  /*f0f0*/  PLOP3.LUT P1, PT, P1, P0, PT, 0xa2, 0x0 ;  /* 0x000000000000781c */ /* 0x000fe40000f21472 */
[----:B---3--:R-:W-:-:S08]  /*f100*/  @P0 R2UR P1, UR4, R2 ;  /* 0x00000000020402ca */ /* 0x008fd00000020000 */
[----:B------:R-:W-:-:S05]  /*f110*/  @P0 PLOP3.LUT P0, PT, P1, PT, PT, 0x80, 0x0 ;  /* 0x000000000000081c */ /* 0x000fca0000f0f070 */
[----:B------:R-:W-:Y:S01]  /*f120*/  @!P1 SYNCS.ARRIVE.TRANS64.RED.A0T1 RZ, [UR4+0x38810], RZ ;  /* 0x038810ffffff99a7 */ /* 0x000fe20008200404 */
[----:B------:R-:W-:Y:S07]  /*f130*/  @!P1 ARRIVES.LDGSTSBAR.64.TRANSCNT [UR4+0x38810] ;  /* 0x03881000ff0099b0 */ /* 0x000fee0008000a84 */
[----:B------:R-:W-:Y:S05]  /*f140*/  @P0 BRA.U.ANY `(.L_x_4326) ;  /* 0xfffffffd00e40947 */ /* 0x000fea000393ffff */
[----:B------:R-:W3:Y:S02]  /*f150*/  LDL.LU R3, [R1+0x5c] ;  /* 0x00005c0001037983 */ /* 0x000ee40000300800 */
[----:B---3--:R-:W-:-:S05]  /*f160*/  VIADD R3, R3, 0x1 ;  /* 0x0000000103037836 */ /* 0x008fca0000000000 */
[----:B------:R0:W-:Y:S01]  /*f170*/  STL [R1+0x5c], R3 ;  /* 0x00005c0301007387 */ /* 0x0001e20000100800 */
[----:B-----5:R-:W-:-:S04]  /*f180*/  LEA.HI R0, R3, R3, RZ, 0x1 ;  /* 0x0000000303007211 */ /* 0x020fc800078f08ff */
[----:B------:R-:W-:-:S05]  /*f190*/  LOP3.LUT R0, R0, 0xfffffffe, RZ, 0xc0, !PT ;  /* 0xfffffffe00007812 */ /* 0x000fca00078ec0ff */
[----:B------:R-:W-:-:S05]  /*f1a0*/  IMAD.IADD R0, R3, 0x1, -R0 ;  /* 0x0000000103007824 */ /* 0x000fca00078e0a00 */
[----:B------:R-:W-:Y:S01]  /*f1b0*/  SHF.L.U32 R0, R0, 0x1f, RZ ;  /* 0x0000001f00007819 */ /* 0x000fe200000006ff */
[----:B------:R-:W-:Y:S01]  /*f1c0*/  NOP ;  /* 0x0000000000007918 */ /* 0x000fe20000000000 */
[----:B------:R0:W-:Y:S01]  /*f1d0*/  SYNCS.ARRIVE.TRANS64.A1T0 RZ, [R2+URZ+0x38810], RZ ;  /* 0x038810ff02ff79a7 */ /* 0x0001e2000810003f */
[----:B------:R-:W-:Y:S01]  /*f1e0*/  BSSY B0, `(.L_x_4327) ;  /* 0x0000003000007945 */ /* 0x000fe20003800000 */
[----:B------:R-:W3:Y:S03]  /*f1f0*/  SYNCS.PHASECHK.TRANS64.TRYWAIT P0, [R2+URZ+0x38820], R0 ;  /* 0x03882000020075a7 */ /* 0x000ee6000800017f */
[----:B0--3--:R-:W-:Y:S05]  /*f200*/  @!P0 BRA `(.L_x_4328) ;  /* 0x0000005800d48947 */ /* 0x009fea0003800000 */
.L_x_4462:
[----:B------:R-:W-:Y:S05]  /*f210*/  BSYNC B0 ;  /* 0x0000000000007941 */ /* 0x000fea0003800000 */
.L_x_4327:
[----:B0-----:R-:W3:Y:S01]  /*f220*/  LDL R2, [R1+0x8] ;  /* 0x0000080001027983 */ /* 0x001ee20000100800 */
[----:B------:R-:W-:Y:S01]  /*f230*/  BSSY B0, `(.L_x_4329) ;  /* 0x00000a3000007945 */ /* 0x000fe20003800000 */
[----:B---3--:R-:W-:-:S13]  /*f240*/  LOP3.LUT P0, RZ, R2, 0x1, RZ, 0xc0, !PT ;  /* 0x0000000102ff7812 */ /* 0x008fda000780c0ff */
[----:B------:R-:W-:Y:S05]  /*f250*/  @!P0 BRA `(.L_x_4330) ;  /* 0x0000000800808947 */ /* 0x000fea0003800000 */
[----:B------:R-:W3:Y:S04]  /*f260*/  LDL R3, [R1+0x4] ;  /* 0x0000040001037983 */ /* 0x000ee80000100800 */
[----:B-1----:R-:W4:Y:S01]  /*f270*/  LDL R4, [R1+0x18] ;  /* 0x0000180001047983 */ /* 0x002f220000100800 */
[----:B------:R-:W0:Y:S01]  /*f280*/  S2R R2, SR_TID.X ;  /* 0x0000000000027919 */ /* 0x000e220000002100 */
[----:B---3--:R-:W-:Y:S02]  /*f290*/  IMAD.MOV.U32 R5, RZ, RZ, R3 ;  /* 0x000000ffff057224 */ /* 0x008fe400078e0003 */
[----:B------:R-:W3:Y:S01]  /*f2a0*/  LDL R3, [R1+0xc] ;  /* 0x00000c0001037983 */ /* 0x000ee20000100800 */
[----:B----4-:R-:W-:Y:S01]  /*f2b0*/  SHF.L.U32 R0, R4, 0x1f, RZ ;  /* 0x0000001f04007819 */ /* 0x010fe200000006ff */
[----:B------:R-:W-:Y:S01]  /*f2c0*/  BSSY B1, `(.L_x_4331) ;  /* 0x0000006000017945 */ /* 0x000fe20003800000 */
[----:B0-----:R-:W-:-:S04]  /*f2d0*/  LOP3.LUT R2, R2, 0x7f, RZ, 0xc0, !PT ;  /* 0x0000007f02027812 */ /* 0x001fc800078ec0ff */
[----:B------:R-:W-:Y:S01]  /*f2e0*/  ISETP.NE.AND P1, PT, R2, RZ, PT ;  /* 0x000000ff0200720c */ /* 0x000fe20003f25270 */
[----:B---3--:R-:W-:-:S04]  /*f2f0*/  IMAD R3, R3, 0x8, R5 ;  /* 0x0000000803037824 */ /* 0x008fc800078e0205 */
[----:B------:R-:W0:Y:S02]  /*f300*/  SYNCS.PHASECHK.TRANS64.TRYWAIT P0, [R3+URZ+0x38860], R0 ;  /* 0x03886000030075a7 */ /* 0x000e24000800017f */
[----:B0-----:R-:W-:Y:S06]  /*f310*/  @!P0 BRA `(.L_x_4332) ;  /* 0x0000005800a88947 */ /* 0x001fec0003800000 */
.L_x_4463:
[----:B------:R-:W-:Y:S05]  /*f320*/  BSYNC B1 ;  /* 0x0000000000017941 */ /* 0x000fea0003800000 */
.L_x_4331:
[----:B------:R-:W-:Y:S04]  /*f330*/  BSSY B1, `(.L_x_4333) ;  /* 0x0000009000017945 */ /* 0x000fe80003800000 */
[----:B------:R-:W-:Y:S05]  /*f340*/  @P1 BRA `(.L_x_4334) ;  /* 0x00000000001c1947 */ /* 0x000fea0003800000 */
[----:B------:R-:W1:Y:S01]  /*f350*/  S2R R2, SR_TID.X ;  /* 0x0000000000027919 */ /* 0x000e620000002100 */
[----:B0-----:R-:W-:-:S04]  /*f360*/  IMAD.MOV.U32 R0, RZ, RZ, 0x10000 ;  /* 0x00010000ff007424 */ /* 0x001fc800078e00ff */
[----:B------:R3:W-:Y:S01]  /*f370*/  SYNCS.ARRIVE.TRANS64 RZ, [R3+URZ+0x38850], R0 ;  /* 0x0388500003ff79a7 */ /* 0x0007e2000800003f */
[----:B-1----:R-:W-:-:S04]  /*f380*/  LOP3.LUT R2, R2, 0x1f, RZ, 0xc0, !PT ;  /* 0x0000001f02027812 */ /* 0x002fc800078ec0ff */
[----:B------:R-:W-:-:S13]  /*f390*/  ISETP.NE.AND P0, PT, R2, RZ, PT ;  /* 0x000000ff0200720c */ /* 0x000fda0003f05270 */
[----:B---3--:R-:W-:Y:S05]  /*f3a0*/  @!P0 BRA `(.L_x_4334) ;  /* 0x0000000000048947 */ /* 0x008fea0003800000 */
[----:B------:R-:W-:Y:S01]  /*f3b0*/  BPT.TRAP 0x1 ;  /* 0x000000040000795c */ /* 0x000fe20000300000 */
.L_x_4334:
[----:B------:R-:W-:Y:S05]  /*f3c0*/  BSYNC B1 ;  /* 0x0000000000017941 */ /* 0x000fea0003800000 */
.L_x_4333:
[----:B------:R-:W3:Y:S04]  /*f3d0*/  LDL R5, [R1+0x4] ;  /* 0x0000040001057983 */ /* 0x000ee80000100800 */
[----:B------:R-:W3:Y:S04]  /*f3e0*/  LDL R2, [R1+0xc] ;  /* 0x00000c0001027983 */ /* 0x000ee80000100800 */
[----:B------:R-:W4:Y:S04]  /*f3f0*/  LDL R4, [R1+0x20] ;  /* 0x0000200001047983 */ /* 0x000f280000100800 */
[----:B0-----:R-:W4:Y:S01]  /*f400*/  LDL R0, [R1+0x64] ;  /* 0x0000640001007983 */ /* 0x001f220000100800 */
[----:B------:R-:W-:Y:S01]  /*f410*/  UIADD3 UR4, UP0, UR40, 0x470, URZ ;  /* 0x0000047028047890 */ /* 0x000fe2000ff1e03f */
[----:B------:R-:W-:Y:S01]  /*f420*/  VIADD R3, R3, 0x38850 ;  /* 0x0003885003037836 */ /* 0x000fe20000000000 */
[----:B------:R-:W-:Y:S01]  /*f430*/  PLOP3.LUT P0, PT, PT, PT, PT, 0x80, 0x0 ;  /* 0x000000000000781c */ /* 0x000fe20003f0f070 */
[----:B------:R-:W-:Y:S01]  /*f440*/  UMOV UR6, 0x0 ;  /* 0x0000000000067882 */ /* 0x000fe20000000000 */
[----:B------:R-:W-:Y:S01]  /*f450*/  UIADD3.X UR5, URZ, UR41, URZ, UP0, !UPT ;  /* 0x000000293f057290 */ /* 0x000fe200087fe43f */
[----:B------:R-:W-:Y:S01]  /*f460*/  UMOV UR7, 0x14f00000 ;  /* 0x14f0000000077882 */ /* 0x000fe20000000000 */
[----:B------:R-:W-:Y:S01]  /*f470*/  UMOV UR10, URZ ;  /* 0x0000003f000a7c82 */ /* 0x000fe20008000000 */
[----:B---3--:R-:W-:-:S02]  /*f480*/  IMAD R2, R2, 0x10000, R5 ;  /* 0x0001000002027824 */ /* 0x008fc400078e0205 */
[----:B----4-:R-:W-:Y:S02]  /*f490*/  IMAD R0, R0, 0x40, R4 ;  /* 0x0000004000007824 */ /* 0x010fe400078e0204 */
[----:B------:R-:W-:-:S07]  /*f4a0*/  VIADD R4, R2, 0x400 ;  /* 0x0000040002047836 */ /* 0x000fce0000000000 */
.L_x_4335:
[----:B------:R-:W3:Y:S01]  /*f4b0*/  LDL R5, [R1] ;  /* 0x0000000001057983 */ /* 0x000ee20000100800 */
[----:B------:R-:W-:-:S13]  /*f4c0*/  @P0 ELECT P1, URZ, PT ;  /* 0x00000000003f082f */ /* 0x000fda0003820000 */
[----:B------:R-:W-:Y:S02]  /*f4d0*/  @P1 R2UR UR12, R18 ;  /* 0x00000000120c12ca */ /* 0x000fe400000e0000 */
[----:B------:R-:W-:Y:S02]  /*f4e0*/  @P1 R2UR UR11, R0 ;  /* 0x00000000000b12ca */ /* 0x000fe400000e0000 */
[----:B------:R-:W-:Y:S02]  /*f4f0*/  @P1 R2UR UR9, R3 ;  /* 0x00000000030912ca */ /* 0x000fe400000e0000 */
[----:B------:R-:W-:Y:S02]  /*f500*/  @P1 R2UR UR8, R4 ;  /* 0x00000000040812ca */ /* 0x000fe400000e0000 */
[----:B------:R-:W-:Y:S02]  /*f510*/  @P1 PLOP3.LUT P0, PT, P1, PT, PT, 0x8, 0x0 ;  /* 0x000000000000181c */ /* 0x000fe40000f0e170 */
[----:B---3--:R-:W-:-:S02]  /*f520*/  @P1 R2UR UR13, R5 ;  /* 0x00000000050d12ca */ /* 0x008fc400000e0000 */
        /* <DEDUP_REMOVED lines=8> */
.L_x_4336:
        /* <DEDUP_REMOVED lines=16> */
.L_x_4337:
        /* <DEDUP_REMOVED lines=16> */
.L_x_4338:
        /* <DEDUP_REMOVED lines=16> */
.L_x_4339:
        /* <DEDUP_REMOVED lines=16> */
.L_x_4340:
        /* <DEDUP_REMOVED lines=16> */
.L_x_4341:
        /* <DEDUP_REMOVED lines=16> */
.L_x_4342:
        /* <DEDUP_REMOVED lines=11> */
.L_x_4330:
[----:B------:R-:W-:Y:S05]  /*fc60*/  BSYNC B0 ;  /* 0x0000000000007941 */ /* 0x000fea0003800000 */
.L_x_4329:
[----:B-1----:R-:W3:Y:S01]  /*fc70*/  LDL.LU R4, [R1+0x48] ;  /* 0x0000480001047983 */ /* 0x002ee20000300800 */
[----:B------:R-:W-:Y:S01]  /*fc80*/  BSSY B0, `(.L_x_4343) ;  /* 0x00002cf000007945 */ /* 0x000fe20003800000 */
[----:B---3--:R-:W-:-:S13]  /*fc90*/  ISETP.GE.AND P0, PT, R4, 0x41, PT ;  /* 0x000000410400780c */ /* 0x008fda0003f06270 */
[----:B------:R-:W-:Y:S05]  /*fca0*/  @!P0 BRA `(.L_x_4344) ;  /* 0x0000002c00308947 */ /* 0x000fea0003800000 */
[----:B------:R-:W3:Y:S01]  /*fcb0*/  LDL R4, [R1+0x30] ;  /* 0x0000300001047983 */ /* 0x000ee20000100800 */
[----:B------:R-:W-:Y:S01]  /*fcc0*/  IMAD.MOV.U32 R0, RZ, RZ, 0x1 ;  /* 0x00000001ff007424 */ /* 0x000fe200078e00ff */
[----:B------:R-:W-:Y:S01]  /*fcd0*/  BSSY B2, `(.L_x_4345) ;  /* 0x00000f3000027945 */ /* 0x000fe20003800000 */
[----:B---3--:R-:W-:-:S05]  /*fce0*/  IMAD.MOV R6, RZ, RZ, -R4 ;  /* 0x000000ffff067224 */ /* 0x008fca00078e0a04 */
[----:B------:R-:W-:-:S05]  /*fcf0*/  VIADDMNMX R6, R6, R0, 0xffffffff, !PT ;  /* 0xffffffff06067446 */ /* 0x000fca0007800100 */
[----:B------:R-:W-:-:S05]  /*fd00*/  IMAD.IADD R0, R4, 0x1, R6 ;  /* 0x0000000104007824 */ /* 0x000fca00078e0206 */
[----:B------:R-:W-:-:S04]  /*fd10*/  LOP3.LUT R0, R0, 0x1, RZ, 0xc0, !PT ;  /* 0x0000000100007812 */ /* 0x000fc800078ec0ff */
[----:B------:R-:W-:Y:S01]  /*fd20*/  ISETP.NE.U32.AND P0, PT, R0, 0x1, PT ;  /* 0x000000010000780c */ /* 0x000fe20003f05070 */
[----:B------:R-:W-:-:S12]  /*fd30*/  VIADD R0, R4, 0xfffffffe ;  /* 0xfffffffe04007836 */ /* 0x000fd80000000000 */
[----:B------:R-:W-:Y:S05]  /*fd40*/  @P0 BRA `(.L_x_4346) ;  /* 0x0000000c00ac0947 */ /* 0x000fea0003800000 */
[----:B------:R-:W3:Y:S04]  /*fd50*/  LDL R5, [R1+0x8] ;  /* 0x0000080001057983 */ /* 0x000ee80000100800 */
[----:B------:R-:W4:Y:S04]  /*fd60*/  LDL.LU R4, [R1+0xc] ;  /* 0x00000c0001047983 */ /* 0x000f280000300800 */
[----:B------:R-:W5:Y:S01]  /*fd70*/  LDL.LU R7, [R1+0x18] ;  /* 0x0000180001077983 */ /* 0x000f620000300800 */
[----:B------:R-:W-:Y:S01]  /*fd80*/  BSSY B1, `(.L_x_4347) ;  /* 0x00000e5000017945 */ /* 0x000fe20003800000 */
[----:B---3--:R-:W-:Y:S01]  /*fd90*/  LOP3.LUT P2, RZ, R5, 0x1, RZ, 0xc0, !PT ;  /* 0x0000000105ff7812 */ /* 0x008fe2000784c0ff */
[----:B----4-:R-:W-:-:S05]  /*fda0*/  VIADD R2, R4, 0x1 ;  /* 0x0000000104027836 */ /* 0x010fca0000000000 */
[----:B------:R-:W-:-:S04]  /*fdb0*/  ISETP.NE.AND P0, PT, R2, 0x2, PT ;  /* 0x000000020200780c */ /* 0x000fc80003f05270 */
[----:B------:R-:W-:Y:S02]  /*fdc0*/  SEL R3, RZ, 0x1, P0 ;  /* 0x00000001ff037807 */ /* 0x000fe40000000000 */
[----:B------:R-:W-:Y:S02]  /*fdd0*/  SEL R8, R2, RZ, P0 ;  /* 0x000000ff02087207 */ /* 0x000fe40000000000 */
[----:B-----5:R-:W-:-:S05]  /*fde0*/  LOP3.LUT R7, R7, R3, RZ, 0x3c, !PT ;  /* 0x0000000307077212 */ /* 0x020fca00078e3cff */
[----:B------:R0:W-:Y:S04]  /*fdf0*/  STL [R1+0x18], R7 ;  /* 0x0000180701007387 */ /* 0x0001e80000100800 */
[----:B------:R0:W-:Y:S01]  /*fe00*/  STL [R1+0xc], R8 ;  /* 0x00000c0801007387 */ /* 0x0001e20000100800 */
[----:B------:R-:W-:Y:S05]  /*fe10*/  @!P2 BRA `(.L_x_4348) ;  /* 0x0000000c006ca947 */ /* 0x000fea0003800000 */
[----:B------:R-:W-:Y:S02]  /*fe20*/  ULDC.64 UR4, c[0x0][0x418] ;  /* 0x0001060000047ab9 */ /* 0x000fe40000000a00 */
[----:B------:R-:W-:-:S04]  /*fe30*/  ISETP.NE.U32.AND P0, PT, RZ, UR4, PT ;  /* 0x00000004ff007c0c */ /* 0x000fc8000bf05070 */
[----:B------:R-:W-:-:S13]  /*fe40*/  ISETP.NE.AND.EX P0, PT, RZ, UR5, PT, P0 ;  /* 0x00000005ff007c0c */ /* 0x000fda000bf05300 */
[----:B------:R-:W-:Y:S05]  /*fe50*/  @!P0 BRA `(.L_x_4349) ;  /* 0x0000000000508947 */ /* 0x000fea0003800000 */
[----:B------:R-:W3:Y:S01]  /*fe60*/  LDL R10, [R1+0x1c] ;  /* 0x00001c00010a7983 */ /* 0x000ee20000100800 */
[----:B------:R-:W1:Y:S01]  /*fe70*/  LDC R5, c[0x0][0x43c] ;  /* 0x00010f00ff057b82 */ /* 0x000e620000000800 */
[----:B------:R-:W-:Y:S02]  /*fe80*/  ULDC.64 UR6, c[0x0][0x428] ;  /* 0x00010a0000067ab9 */ /* 0x000fe40000000a00 */
[----:B------:R-:W4:Y:S01]  /*fe90*/  LDL R9, [R1+0x10] ;  /* 0x0000100001097983 */ /* 0x000f220000100800 */
        /* <DEDUP_REMOVED lines=14> */
[----:B------:R-:W3:Y:S04]  /*ff80*/  LDG.E R2, desc[UR38][R4.64] ;  /* 0x0000002604027981 */ /* 0x000ee8000c1e1900 */
[----:B---3--:R1:W-:Y:S02]  /*ff90*/  STL [R1], R2 ;  /* 0x0000000201007387 */ /* 0x0083e40000100800 */
.L_x_4349:
[----:B-1----:R-:W3:Y:S01]  /*ffa0*/  LDL R2, [R1+0x4] ;  /* 0x0000040001027983 */ /* 0x002ee20000100800 */
[----:B------:R-:W1:Y:S02]  /*ffb0*/  S2R R3, SR_TID.X ;  /* 0x0000000000037919 */ /* 0x000e640000002100 */
[----:B-1----:R-:W-:Y:S01]  /*ffc0*/  LOP3.LUT R4, R3, 0x7f, RZ, 0xc0, !PT ;  /* 0x0000007f03047812 */ /* 0x002fe200078ec0ff */
[----:B------:R-:W-:Y:S03]  /*ffd0*/  BSSY B3, `(.L_x_4350) ;  /* 0x0000006000037945 */ /* 0x000fe60003800000 */
[----:B------:R-:W-:Y:S01]  /*ffe0*/  ISETP.NE.AND P1, PT, R4, RZ, PT ;  /* 0x000000ff0400720c */ /* 0x000fe20003f25270 */
[----:B---3--:R-:W-:Y:S01]  /*fff0*/  IMAD R3, R8, 0x8, R2 ;  /* 0x0000000808037824 */ /* 0x008fe200078e0202 */
[----:B------:R-:W-:-:S04]  /*10000*/  SHF.L.U32 R2, R7, 0x1f, RZ ;  /* 0x0000001f07027819 */ /* 0x000fc800000006ff */
[----:B------:R-:W1:Y:S02]  /*10010*/  SYNCS.PHASECHK.TRANS64.TRYWAIT P0, [R3+URZ+0x38840], R2 ;  /* 0x03884002030075a7 */ /* 0x000e64000800017f */
[----:B-1----:R-:W-:Y:S05]  /*10020*/  @!P0 BRA `(.L_x_4351) ;  /* 0x0000004c00788947 */ /* 0x002fea0003800000 */
.L_x_4464:
[----:B------:R-:W-:Y:S05]  /*10030*/  BSYNC B3 ;  /* 0x0000000000037941 */ /* 0x000fea0003800000 */
.L_x_4350:
[----:B------:R-:W-:Y:S04]  /*10040*/  BSSY B3, `(.L_x_4352) ;  /* 0x0000009000037945 */ /* 0x000fe80003800000 */
[----:B------:R-:W-:Y:S05]  /*10050*/  @P1 BRA `(.L_x_4353) ;  /* 0x00000000001c1947 */ /* 0x000fea0003800000 */
[----:B------:R-:W3:Y:S02]  /*10060*/  S2R R4, SR_TID.X ;  /* 0x0000000000047919 */ /* 0x000ee40000002100 */
[----:B---3--:R-:W-:Y:S01]  /*10070*/  LOP3.LUT R5, R4, 0x1f, RZ, 0xc0, !PT ;  /* 0x0000001f04057812 */ /* 0x008fe200078ec0ff */
[----:B------:R-:W-:-:S03]  /*10080*/  IMAD.MOV.U32 R4, RZ, RZ, 0x2000 ;  /* 0x00002000ff047424 */ /* 0x000fc600078e00ff */
[----:B------:R-:W-:Y:S01]  /*10090*/  ISETP.NE.AND P0, PT, R5, RZ, PT ;  /* 0x000000ff0500720c */ /* 0x000fe20003f05270 */
[----:B------:R3:W-:-:S12]  /*100a0*/  SYNCS.ARRIVE.TRANS64 RZ, [R3+URZ+0x38830], R4 ;  /* 0x0388300403ff79a7 */ /* 0x0007d8000800003f */
[----:B---3--:R-:W-:Y:S05]  /*100b0*/  @!P0 BRA `(.L_x_4353) ;  /* 0x0000000000048947 */ /* 0x008fea0003800000 */
[----:B------:R-:W-:Y:S01]  /*100c0*/  BPT.TRAP 0x1 ;  /* 0x000000040000795c */ /* 0x000fe20000300000 */
.L_x_4353:
[----:B------:R-:W-:Y:S05]  /*100d0*/  BSYNC B3 ;  /* 0x0000000000037941 */ /* 0x000fea0003800000 */
.L_x_4352:
[----:B0-----:R-:W3:Y:S04]  /*100e0*/  LDL R8, [R1+0x4] ;  /* 0x0000040001087983 */ /* 0x001ee80000100800 */
[----:B------:R-:W3:Y:S04]  /*100f0*/  LDL R4, [R1+0xc] ;  /* 0x00000c0001047983 */ /* 0x000ee80000100800 */
[----:B------:R-:W4:Y:S01]  /*10100*/  LDL R5, [R1+0x20] ;  /* 0x0000200001057983 */ /* 0x000f220000100800 */
        /* <DEDUP_REMOVED lines=8> */
[----:B----4-:R-:W-:Y:S02]  /*10190*/  IMAD R0, R0, 0x40, R5 ;  /* 0x0000004000007824 */ /* 0x010fe400078e0205 */
[----:B------:R-:W-:Y:S02]  /*101a0*/  VIADD R4, R4, 0x22400 ;  /* 0x0002240004047836 */ /* 0x000fe40000000000 */
[----:B------:R-:W-:-:S07]  /*101b0*/  VIADD R5, R3, 0x38830 ;  /* 0x0003883003057836 */ /* 0x000fce0000000000 */
.L_x_4354:
        /* <DEDUP_REMOVED lines=11> */
[----:B------:R-:W0:Y:S01]  /*10270*/  SYNCS.PHASECHK.TRANS64.TRYWAIT P0, [R3+URZ+0x38860], R2 ;  /* 0x03886002030075a7 */ /* 0x000e22000800017f */
[----:B------:R-:W-:Y:S04]  /*10280*/  BSSY B3, `(.L_x_4355) ;  /* 0x0000002000037945 */ /* 0x000fe80003800000 */
[----:B0-----:R-:W-:Y:S05]  /*10290*/  @!P0 BRA `(.L_x_4356) ;  /* 0x0000004800f08947 */ /* 0x001fea0003800000 */
.L_x_4465:
[----:B------:R-:W-:Y:S05]  /*102a0*/  BSYNC B3 ;  /* 0x0000000000037941 */ /* 0x000fea0003800000 */
.L_x_4355:
[----:B------:R-:W-:Y:S01]  /*102b0*/  BSSY B3, `(.L_x_4357) ;  /* 0x000000b000037945 */ /* 0x000fe20003800000 */
[----:B------:R-:W-:Y:S02]  /*102c0*/  IMAD.MOV.U32 R8, RZ, RZ, 0x0 ;  /* 0x00000000ff087424 */ /* 0x000fe400078e00ff */
[----:B------:R-:W-:Y:S01]  /*102d0*/  IMAD.MOV.U32 R9, RZ, RZ, 0x14f00000 ;  /* 0x14f00000ff097424 */ /* 0x000fe200078e00ff */
[----:B------:R-:W-:Y:S06]  /*102e0*/  @P1 BRA `(.L_x_4358) ;  /* 0x00000000001c1947 */ /* 0x000fec0003800000 */
[----:B------:R-:W3:Y:S01]  /*102f0*/  S2R R4, SR_TID.X ;  /* 0x0000000000047919 */ /* 0x000ee20000002100 */
[----:B01----:R-:W-:-:S04]  /*10300*/  IMAD.MOV.U32 R2, RZ, RZ, 0x10000 ;  /* 0x00010000ff027424 */ /* 0x003fc800078e00ff */
[----:B------:R4:W-:Y:S01]  /*10310*/  SYNCS.ARRIVE.TRANS64 RZ, [R3+URZ+0x38850], R2 ;  /* 0x0388500203ff79a7 */ /* 0x0009e2000800003f */
[----:B---3--:R-:W-:-:S04]  /*10320*/  LOP3.LUT R4, R4, 0x1f, RZ, 0xc0, !PT ;  /* 0x0000001f04047812 */ /* 0x008fc800078ec0ff */
[----:B------:R-:W-:-:S13]  /*10330*/  ISETP.NE.AND P0, PT, R4, RZ, PT ;  /* 0x000000ff0400720c */ /* 0x000fda0003f05270 */
[----:B----4-:R-:W-:Y:S05]  /*10340*/  @!P0 BRA `(.L_x_4358) ;  /* 0x0000000000048947 */ /* 0x010fea0003800000 */
[----:B------:R-:W-:Y:S01]  /*10350*/  BPT.TRAP 0x1 ;  /* 0x000000040000795c */ /* 0x000fe20000300000 */
.L_x_4358:
[----:B------:R-:W-:Y:S05]  /*10360*/  BSYNC B3 ;  /* 0x0000000000037941 */ /* 0x000fea0003800000 */
.L_x_4357:
[----:B------:R-:W3:Y:S04]  /*10370*/  LDL R4, [R1+0x4] ;  /* 0x0000040001047983 */ /* 0x000ee80000100800 */
[----:B01----:R-:W3:Y:S01]  /*10380*/  LDL R2, [R1+0xc] ;  /* 0x00000c0001027983 */ /* 0x003ee20000100800 */
        /* <DEDUP_REMOVED lines=9> */
.L_x_4359:
        /* <DEDUP_REMOVED lines=16> */
.L_x_4360:
        /* <DEDUP_REMOVED lines=16> */
.L_x_4361:
        /* <DEDUP_REMOVED lines=16> */
.L_x_4362:
        /* <DEDUP_REMOVED lines=16> */
.L_x_4363:
        /* <DEDUP_REMOVED lines=16> */
.L_x_4364:
        /* <DEDUP_REMOVED lines=16> */
.L_x_4365:
        /* <DEDUP_REMOVED lines=16> */
.L_x_4366:
        /* <DEDUP_REMOVED lines=10> */
[----:B-1----:R-:W-:Y:S05]  /*10bc0*/  @P0 BRA.U.ANY `(.L_x_4366) ;  /* 0xfffffffd00d40947 */ /* 0x002fea000393ffff */
.L_x_4348:
[----:B------:R-:W-:Y:S05]  /*10bd0*/  BSYNC B1 ;  /* 0x0000000000017941 */ /* 0x000fea0003800000 */
.L_x_4347:
[----:B------:R-:W3:Y:S02]  /*10be0*/  LDL.LU R4, [R1+0x30] ;  /* 0x0000300001047983 */ /* 0x000ee40000300800 */
[----:B---3--:R-:W-:-:S07]  /*10bf0*/  VIADD R0, R4, 0xfffffffd ;  /* 0xfffffffd04007836 */ /* 0x008fce0000000000 */
.L_x_4346:
[----:B------:R-:W-:Y:S05]  /*10c00*/  BSYNC B2 ;  /* 0x0000000000027941 */ /* 0x000fea0003800000 */
.L_x_4345:
[----:B------:R-:W3:Y:S01]  /*10c10*/  LDL.LU R2, [R1+0x2c] ;  /* 0x00002c0001027983 */ /* 0x000ee20000300800 */
[----:B------:R-:W-:-:S05]  /*10c20*/  IMAD.MOV R6, RZ, RZ, -R6 ;  /* 0x000000ffff067224 */ /* 0x000fca00078e0a06 */
[----:B---3--:R-:W-:-:S13]  /*10c30*/  ISETP.NE.AND P0, PT, R2, R6, PT ;  /* 0x000000060200720c */ /* 0x008fda0003f05270 */
[----:B------:R-:W-:Y:S05]  /*10c40*/  @!P0 BRA `(.L_x_4344) ;  /* 0x0000001c00488947 */ /* 0x000fea0003800000 */
.L_x_4407:
[----:B------:R-:W3:Y:S04]  /*10c50*/  LDL R4, [R1+0x8] ;  /* 0x0000080001047983 */ /* 0x000ee80000100800 */
[----:B0-----:R-:W0:Y:S04]  /*10c60*/  LDL.LU R3, [R1+0xc] ;  /* 0x00000c0001037983 */ /* 0x001e280000300800 */
[----:B------:R-:W4:Y:S01]  /*10c70*/  LDL.LU R2, [R1+0x18] ;  /* 0x0000180001027983 */ /* 0x000f220000300800 */
[----:B------:R-:W-:Y:S05]  /*10c80*/  YIELD ;  /* 0x0000000000007946 */ /* 0x000fea0003800000 */
        /* <DEDUP_REMOVED lines=13> */
[----:B------:R-:W3:Y:S01]  /*10d60*/  LDL R9, [R1+0x1c] ;  /* 0x00001c0001097983 */ /* 0x000ee20000100800 */
[----:B------:R-:W0:Y:S01]  /*10d70*/  LDC R8, c[0x0][0x43c] ;  /* 0x00010f00ff087b82 */ /* 0x000e220000000800 */
        /* <DEDUP_REMOVED lines=18> */
.L_x_4369:
[----:B0-----:R-:W3:Y:S01]  /*10ea0*/  LDL R2, [R1+0x4] ;  /* 0x0000040001027983 */ /* 0x001ee20000100800 */
[----:B------:R-:W0:Y:S01]  /*10eb0*/  S2R R3, SR_TID.X ;  /* 0x0000000000037919 */ /* 0x000e220000002100 */
[----:B------:R-:W-:Y:S01]  /*10ec0*/  BSSY B2, `(.L_x_4370) ;  /* 0x0000007000027945 */ /* 0x000fe20003800000 */
[----:B0-----:R-:W-:-:S04]  /*10ed0*/  LOP3.LUT R3, R3, 0x7f, RZ, 0xc0, !PT ;  /* 0x0000007f03037812 */ /* 0x001fc800078ec0ff */
[----:B------:R-:W-:Y:S01]  /*10ee0*/  ISETP.NE.AND P1, PT, R3, RZ, PT ;  /* 0x000000ff0300720c */ /* 0x000fe20003f25270 */
[----:B---3--:R-:W-:Y:S01]  /*10ef0*/  IMAD R4, R7, 0x8, R2 ;  /* 0x0000000807047824 */ /* 0x008fe200078e0202 */
[----:B------:R-:W-:-:S04]  /*10f00*/  SHF.L.U32 R2, R6, 0x1f, RZ ;  /* 0x0000001f06027819 */ /* 0x000fc800000006ff */
[----:B------:R-:W0:Y:S02]  /*10f10*/  SYNCS.PHASECHK.TRANS64.TRYWAIT P0, [R4+URZ+0x38840], R2 ;  /* 0x03884002040075a7 */ /* 0x000e24000800017f */
[----:B0-----:R-:W-:Y:S05]  /*10f20*/  @!P0 BRA `(.L_x_4371) ;  /* 0x0000003c00e08947 */ /* 0x001fea0003800000 */
.L_x_4466:
[----:B------:R-:W-:Y:S05]  /*10f30*/  BSYNC B2 ;  /* 0x0000000000027941 */ /* 0x000fea0003800000 */
.L_x_4370:
        /* <DEDUP_REMOVED lines=9> */
.L_x_4373:
[----:B------:R-:W-:Y:S05]  /*10fd0*/  BSYNC B2 ;  /* 0x0000000000027941 */ /* 0x000fea0003800000 */
.L_x_4372:
        /* <DEDUP_REMOVED lines=13> */
.L_x_4374:
        /* <DEDUP_REMOVED lines=11> */
[----:B------:R-:W1:Y:S01]  /*11160*/  SYNCS.PHASECHK.TRANS64.TRYWAIT P0, [R4+URZ+0x38860], R2 ;  /* 0x03886002040075a7 */ /* 0x000e62000800017f */
[----:B------:R-:W-:Y:S04]  /*11170*/  BSSY B2, `(.L_x_4375) ;  /* 0x0000002000027945 */ /* 0x000fe80003800000 */
[----:B-1----:R-:W-:Y:S05]  /*11180*/  @!P0 BRA `(.L_x_4376) ;  /* 0x0000003c005c8947 */ /* 0x002fea0003800000 */
.L_x_4467:
[----:B------:R-:W-:Y:S05]  /*11190*/  BSYNC B2 ;  /* 0x0000000000027941 */ /* 0x000fea0003800000 */
.L_x_4375:
        /* <DEDUP_REMOVED lines=11> */
.L_x_4378:
[----:B------:R-:W-:Y:S05]  /*11250*/  BSYNC B2 ;  /* 0x0000000000027941 */ /* 0x000fea0003800000 */
.L_x_4377:
        /* <DEDUP_REMOVED lines=10> */
.L_x_4379:
        /* <DEDUP_REMOVED lines=16> */
.L_x_4380:
        /* <DEDUP_REMOVED lines=16> */
.L_x_4381:
        /* <DEDUP_REMOVED lines=16> */
.L_x_4382:
        /* <DEDUP_REMOVED lines=16> */
.L_x_4383:
        /* <DEDUP_REMOVED lines=16> */
.L_x_4384:
        /* <DEDUP_REMOVED lines=16> */
.L_x_4385:
        /* <DEDUP_REMOVED lines=16> */
.L_x_4386:
        /* <DEDUP_REMOVED lines=11> */
.L_x_4368:
[----:B------:R-:W-:Y:S05]  /*11ab0*/  BSYNC B1 ;  /* 0x0000000000017941 */ /* 0x000fea0003800000 */
.L_x_4367:
        /* <DEDUP_REMOVED lines=36> */
.L_x_4389:
[----:B-1----:R-:W3:Y:S01]  /*11d00*/  LDL R2, [R1+0x4] ;  /* 0x0000040001027983 */ /* 0x002ee20000100800 */
[----:B------:R-:W1:Y:S01]  /*11d10*/  S2R R3, SR_TID.X ;  /* 0x0000000000037919 */ /* 0x000e620000002100 */
[----:B------:R-:W-:Y:S01]  /*11d20*/  BSSY B2, `(.L_x_4390) ;  /* 0x0000007000027945 */ /* 0x000fe20003800000 */
[----:B-1----:R-:W-:-:S04]  /*11d30*/  LOP3.LUT R3, R3, 0x7f, RZ, 0xc0, !PT ;  /* 0x0000007f03037812 */ /* 0x002fc800078ec0ff */
[----:B------:R-:W-:Y:S01]  /*11d40*/  ISETP.NE.AND P1, PT, R3, RZ, PT ;  /* 0x000000ff0300720c */ /* 0x000fe20003f25270 */
[----:B---3--:R-:W-:Y:S01]  /*11d50*/  IMAD R4, R9, 0x8, R2 ;  /* 0x0000000809047824 */ /* 0x008fe200078e0202 */
[----:B------:R-:W-:-:S04]  /*11d60*/  SHF.L.U32 R2, R8, 0x1f, RZ ;  /* 0x0000001f08027819 */ /* 0x000fc800000006ff */
[----:B------:R-:W1:Y:S02]  /*11d70*/  SYNCS.PHASECHK.TRANS64.TRYWAIT P0, [R4+URZ+0x38840], R2 ;  /* 0x03884002040075a7 */ /* 0x000e64000800017f */
[----:B-1----:R-:W-:Y:S05]  /*11d80*/  @!P0 BRA `(.L_x_4391) ;  /* 0x0000003000708947 */ /* 0x002fea0003800000 */
.L_x_4468:
[----:B------:R-:W-:Y:S05]  /*11d90*/  BSYNC B2 ;  /* 0x0000000000027941 */ /* 0x000fea0003800000 */
.L_x_4390:
        /* <DEDUP_REMOVED lines=9> */
.L_x_4393:
[----:B------:R-:W-:Y:S05]  /*11e30*/  BSYNC B2 ;  /* 0x0000000000027941 */ /* 0x000fea0003800000 */
.L_x_4392:
        /* <DEDUP_REMOVED lines=14> */
.L_x_4394:
        /* <DEDUP_REMOVED lines=14> */
.L_x_4469:
[----:B------:R-:W-:Y:S05]  /*12000*/  BSYNC B2 ;  /* 0x0000000000027941 */ /* 0x000fea0003800000 */
.L_x_4395:
        /* <DEDUP_REMOVED lines=11> */
.L_x_4398:
[----:B------:R-:W-:Y:S05]  /*120c0*/  BSYNC B2 ;  /* 0x0000000000027941 */ /* 0x000fea0003800000 */
.L_x_4397:
[----:B------:R-:W3:Y:S04]  /*120d0*/  LDL R8, [R1+0x4] ;  /* 0x0000040001087983 */ /* 0x000ee80000100800 */
        /* <DEDUP_REMOVED lines=10> */
.L_x_4399:
        /* <DEDUP_REMOVED lines=16> */
.L_x_4400:
        /* <DEDUP_REMOVED lines=16> */
.L_x_4401:
        /* <DEDUP_REMOVED lines=16> */
.L_x_4402:
        /* <DEDUP_REMOVED lines=16> */
.L_x_4403:
        /* <DEDUP_REMOVED lines=16> */
.L_x_4404:
        /* <DEDUP_REMOVED lines=16> */
.L_x_4405:
        /* <DEDUP_REMOVED lines=16> */
.L_x_4406:
        /* <DEDUP_REMOVED lines=11> */
.L_x_4388:
[----:B------:R-:W-:Y:S05]  /*12930*/  BSYNC B1 ;  /* 0x0000000000017941 */ /* 0x000fea0003800000 */
.L_x_4387:
[C---:B------:R-:W-:Y:S01]  /*12940*/  ISETP.GT.AND P0, PT, R0.reuse, 0x1, PT ;  /* 0x000000010000780c */ /* 0x040fe20003f04270 */
[----:B------:R-:W-:-:S12]  /*12950*/  VIADD R0, R0, 0xfffffffe ;  /* 0xfffffffe00007836 */ /* 0x000fd80000000000 */
[----:B------:R-:W-:Y:S05]  /*12960*/  @P0 BRA `(.L_x_4407) ;  /* 0xffffffe000b80947 */ /* 0x000fea000383ffff */
.L_x_4344:
[----:B------:R-:W-:Y:S05]  /*12970*/  BSYNC B0 ;  /* 0x0000000000007941 */ /* 0x000fea0003800000 */
.L_x_4343:
[----:B------:R-:W3:Y:S04]  /*12980*/  LDL.LU R4, [R1+0xc] ;  /* 0x00000c0001047983 */ /* 0x000ee80000300800 */
[----:B------:R-:W4:Y:S01]  /*12990*/  LDL.LU R3, [R1+0x18] ;  /* 0x0000180001037983 */ /* 0x000f220000300800 */
[----:B------:R-:W1:Y:S01]  /*129a0*/  S2R R2, SR_TID.X ;  /* 0x0000000000027919 */ /* 0x000e620000002100 */
[----:B------:R-:W-:Y:S01]  /*129b0*/  BSSY B0, `(.L_x_4408) ;  /* 0x0000015000007945 */ /* 0x000fe20003800000 */
[----:B-1----:R-:W-:-:S04]  /*129c0*/  LOP3.LUT R2, R2, 0x7f, RZ, 0xc0, !PT ;  /* 0x0000007f02027812 */ /* 0x002fc800078ec0ff */
[----:B------:R-:W-:Y:S01]  /*129d0*/  ISETP.NE.AND P1, PT, R2, RZ, PT ;  /* 0x000000ff0200720c */ /* 0x000fe20003f25270 */
[----:B---3--:R-:W-:-:S05]  /*129e0*/  VIADD R0, R4, 0x1 ;  /* 0x0000000104007836 */ /* 0x008fca0000000000 */
[----:B------:R-:W-:-:S04]  /*129f0*/  ISETP.NE.AND P0, PT, R0, 0x2, PT ;  /* 0x000000020000780c */ /* 0x000fc80003f05270 */
[----:B------:R-:W-:-:S04]  /*12a00*/  SEL R2, RZ, 0x1, P0 ;  /* 0x00000001ff027807 */ /* 0x000fc80000000000 */
[----:B----4-:R-:W-:-:S05]  /*12a10*/  LOP3.LUT R3, R3, R2, RZ, 0x3c, !PT ;  /* 0x0000000203037212 */ /* 0x010fca00078e3cff */
[----:B------:R1:W-:Y:S01]  /*12a20*/  STL [R1+0x18], R3 ;  /* 0x0000180301007387 */ /* 0x0003e20000100800 */
[----:B------:R-:W-:Y:S05]  /*12a30*/  @P1 BRA `(.L_x_4409) ;  /* 0x0000000000301947 */ /* 0x000fea0003800000 */
[----:B-1----:R-:W1:Y:S01]  /*12a40*/  S2R R3, SR_LANEID ;  /* 0x0000000000037919 */ /* 0x002e620000000000 */
[----:B------:R-:W-:Y:S01]  /*12a50*/  VOTEU.ANY UR4, UPT, PT ;  /* 0x0000000000047886 */ /* 0x000fe200038e0100 */
[----:B------:R-:W3:Y:S01]  /*12a60*/  LDC.64 R4, c[0x0][0xd60] ;  /* 0x00035800ff047b82 */ /* 0x000ee20000000a00 */
[----:B------:R-:W1:Y:S02]  /*12a70*/  FLO.U32 R2, UR4 ;  /* 0x0000000400027d00 */ /* 0x000e6400080e0000 */
[----:B-1----:R-:W-:-:S06]  /*12a80*/  ISETP.EQ.U32.AND P1, PT, R2, R3, PT ;  /* 0x000000030200720c */ /* 0x002fcc0003f22070 */
[----:B------:R-:W3:Y:S07]  /*12a90*/  POPC R3, UR4 ;  /* 0x0000000400037d09 */ /* 0x000eee0008000000 */
[----:B---3--:R-:W3:Y:S04]  /*12aa0*/  @P1 ATOMG.E.ADD.STRONG.GPU PT, R3, desc[UR38][R4.64], R3 ;  /* 0x00000003040319a8 */ /* 0x008ee800081ee1e6 */
[----:B---3--:R1:W3:Y:S02]  /*12ab0*/  SHFL.IDX PT, R3, R3, R2, 0x1f ;  /* 0x00001f0203037589 */ /* 0x0082e400000e0000 */
[----:B-1----:R-:W1:Y:S02]  /*12ac0*/  S2R R2, SR_LTMASK ;  /* 0x0000000000027919 */ /* 0x002e640000003900 */
[----:B-1----:R-:W-:-:S06]  /*12ad0*/  LOP3.LUT R2, R2, UR4, RZ, 0xc0, !PT ;  /* 0x0000000402027c12 */ /* 0x002fcc000f8ec0ff */
[----:B------:R-:W3:Y:S02]  /*12ae0*/  POPC R2, R2 ;  /* 0x0000000200027309 */ /* 0x000ee40000000000 */
[----:B---3--:R-:W-:-:S07]  /*12af0*/  IADD3 R16, R3, UR36, R2 ;  /* 0x0000002403107c10 */ /* 0x008fce000fffe002 */
.L_x_4409:
[----:B------:R-:W-:Y:S05]  /*12b00*/  BSYNC B0 ;  /* 0x0000000000007941 */ /* 0x000fea0003800000 */
.L_x_4408:
[----:B------:R-:W-:-:S05]  /*12b10*/  SEL R0, R0, RZ, P0 ;  /* 0x000000ff00007207 */ /* 0x000fca0000000000 */
[----:B------:R3:W-:Y:S02]  /*12b20*/  STL [R1+0xc], R0 ;  /* 0x00000c0001007387 */ /* 0x0007e40000100800 */
.L_x_4305:
[----:B------:R-:W-:Y:S05]  /*12b30*/  BSYNC B7 ;  /* 0x0000000000077941 */ /* 0x000fea0003800000 */
.L_x_4303:
[----:B---3--:R-:W3:Y:S02]  /*12b40*/  LDL R0, [R1+0x8] ;  /* 0x0000080001007983 */ /* 0x008ee40000100800 */
[----:B---3--:R-:W-:-:S13]  /*12b50*/  LOP3.LUT P0, RZ, R0, 0x40, RZ, 0xc0, !PT ;  /* 0x0000004000ff7812 */ /* 0x008fda000780c0ff */
[----:B------:R-:W-:Y:S05]  /*12b60*/  @!P0 BRA `(.L_x_4410) ;  /* 0x0000000000288947 */ /* 0x000fea0003800000 */
[----:B------:R-:W-:Y:S05]  /*12b70*/  WARPSYNC.ALL ;  /* 0x0000000000007948 */ /* 0x000fea0003800000 */
[----:B------:R-:W3:Y:S08]  /*12b80*/  S2UR UR5, SR_CgaCtaId ;  /* 0x00000000000579c3 */ /* 0x000ef00000008800 */
[----:B------:R-:W-:Y:S06]  /*12b90*/  BAR.SYNC.DEFER_BLOCKING 0x5, 0x180 ;  /* 0x0146000000007b1d */ /* 0x000fec0000010000 */
[----:B------:R-:W-:-:S02]  /*12ba0*/  UMOV UR4, 0x400 ;  /* 0x0000040000047882 */ /* 0x000fc40000000000 */
[----:B---3--:R-:W-:-:S06]  /*12bb0*/  ULEA UR4, UR5, UR4, 0x18 ;  /* 0x0000000405047291 */ /* 0x008fcc000f8ec03f */
[----:B------:R-:W-:-:S05]  /*12bc0*/  IMAD.U32 R0, RZ, RZ, UR4 ;  /* 0x00000004ff007e24 */ /* 0x000fca000f8e00ff */
[----:B------:R3:W4:Y:S04]  /*12bd0*/  LDS.128 R16, [R0+0x388d0] ;  /* 0x0388d00000107984 */ /* 0x0007280000000c00 */
[----:B------:R3:W-:Y:S01]  /*12be0*/  STL [R1+0x4], R0 ;  /* 0x0000040001007387 */ /* 0x0007e20000100800 */
[----:B------:R-:W-:Y:S06]  /*12bf0*/  BAR.ARV 0x4, 0x180 ;  /* 0x0106000000007b1d */ /* 0x000fec0000002000 */
[----:B------:R-:W-:Y:S05]  /*12c00*/  BRA `(.L_x_4411) ;  /* 0x0000000800487947 */ /* 0x000fea0003800000 */
.L_x_4410:
[----:B------:R-:W0:Y:S01]  /*12c10*/  S2R R0, SR_TID.X ;  /* 0x0000000000007919 */ /* 0x000e220000002100 */
[----:B------:R-:W-:Y:S01]  /*12c20*/  UMOV UR4, 0xffffffff ;  /* 0xffffffff00047882 */ /* 0x000fe20000000000 */
[----:B01----:R-:W-:-:S04]  /*12c30*/  LOP3.LUT R7, R0, 0x1f, RZ, 0xc0, !PT ;  /* 0x0000001f00077812 */ /* 0x003fc800078ec0ff */
        /* <DEDUP_REMOVED lines=13> */
[----:B------:R-:W-:Y:S01]  /*12d10*/  SHFL.IDX PT, R4, R16, 0x1, 0x1f ;  /* 0x00201f0010047f89 */ /* 0x000fe200000e0000 */
[----:B0-----:R-:W-:Y:S02]  /*12d20*/  IMAD.MOV.U32 R2, RZ, RZ, RZ ;  /* 0x000000ffff027224 */ /* 0x001fe400078e00ff */
[----:B---3--:R-:W-:Y:S01]  /*12d30*/  @!P1 IMAD.MOV.U32 R2, RZ, RZ, R3 ;  /* 0x000000ffff029224 */ /* 0x008fe200078e0003 */
        /* <DEDUP_REMOVED lines=17> */
.L_x_4479:
[----:B------:R-:W-:Y:S02]  /*12e50*/  ULDC UR4, c[0x0][0xd38] ;  /* 0x00034e0000047ab9 */ /* 0x000fe40000000800 */
[----:B------:R-:W-:-:S04]  /*12e60*/  IMAD.U32 R16, RZ, RZ, UR4 ;  /* 0x00000004ff107e24 */ /* 0x000fc8000f8e00ff */
[----:B-1----:R-:W-:-:S04]  /*12e70*/  IMAD R6, R6, R16, RZ ;  /* 0x0000001006067224 */ /* 0x002fc800078e02ff */
[----:B------:R-:W-:-:S05]  /*12e80*/  IMAD.IADD R4, R4, 0x1, R6 ;  /* 0x0000000104047824 */ /* 0x000fca00078e0206 */
[----:B------:R-:W-:-:S13]  /*12e90*/  ISETP.GT.AND P6, PT, R4, R0, PT ;  /* 0x000000000400720c */ /* 0x000fda0003fc4270 */
[----:B------:R-:W-:Y:S05]  /*12ea0*/  @P6 BRA `(.L_x_4413) ;  /* 0x00000000009c6947 */ /* 0x000fea0003800000 */
.L_x_4418:
[----:B------:R-:W1:Y:S01]  /*12eb0*/  LDC R2, c[0x0][0xd3c] ;  /* 0x00034f00ff027b82 */ /* 0x000e620000000800 */
[----:B------:R-:W-:-:S05]  /*12ec0*/  VIADD R19, R19, 0x1f ;  /* 0x0000001f13137836 */ /* 0x000fca0000000000 */
[----:B-1----:R-:W-:-:S13]  /*12ed0*/  ISETP.GE.AND P6, PT, R19, R2, PT ;  /* 0x000000021300720c */ /* 0x002fda0003fc6270 */
        /* <DEDUP_REMOVED lines=11> */
.L_x_4416:
[----:B------:R-:W-:Y:S05]  /*12f90*/  BSYNC B0 ;  /* 0x0000000000007941 */ /* 0x000fea0003800000 */
.L_x_4415:
[----:B------:R-:W-:-:S03]  /*12fa0*/  UMOV UR4, 0xffffffff ;  /* 0xffffffff00047882 */ /* 0x000fc60000000000 */
[----:B------:R-:W-:Y:S05]  /*12fb0*/  BRA.DIV UR4, `(.L_x_4417) ;  /* 0x0000002604487947 */ /* 0x000fea000b800000 */
        /* <DEDUP_REMOVED lines=16> */
.L_x_4487:
[----:B------:R-:W-:Y:S02]  /*130c0*/  ULDC UR4, c[0x0][0xd38] ;  /* 0x00034e0000047ab9 */ /* 0x000fe40000000800 */
[----:B------:R-:W-:-:S04]  /*130d0*/  IMAD.U32 R16, RZ, RZ, UR4 ;  /* 0x00000004ff107e24 */ /* 0x000fc8000f8e00ff */
[----:B-1----:R-:W-:-:S04]  /*130e0*/  IMAD R6, R6, R16, RZ ;  /* 0x0000001006067224 */ /* 0x002fc800078e02ff */
[----:B------:R-:W-:-:S05]  /*130f0*/  IMAD.IADD R4, R6, 0x1, R4 ;  /* 0x0000000106047824 */ /* 0x000fca00078e0204 */
[----:B------:R-:W-:-:S13]  /*13100*/  ISETP.GT.AND P6, PT, R4, R0, PT ;  /* 0x000000000400720c */ /* 0x000fda0003fc4270 */
[----:B------:R-:W-:Y:S05]  /*13110*/  @!P6 BRA `(.L_x_4418) ;  /* 0xfffffffc0064e947 */ /* 0x000fea000383ffff */
.L_x_4413:
[----:B------:R-:W-:Y:S01]  /*13120*/  IMAD.IADD R6, R4, 0x1, -R6 ;  /* 0x0000000104067824 */ /* 0x000fe200078e0a06 */
[----:B------:R-:W-:-:S03]  /*13130*/  UMOV UR4, 0xffffffff ;  /* 0xffffffff00047882 */ /* 0x000fc60000000000 */
[----:B------:R-:W-:-:S05]  /*13140*/  IMAD R4, R3, R16, R6 ;  /* 0x0000001003047224 */ /* 0x000fca00078e0206 */
[----:B------:R-:W-:Y:S01]  /*13150*/  ISETP.GT.AND P6, PT, R4, R0, PT ;  /* 0x000000000400720c */ /* 0x000fe20003fc4270 */
[----:B------:R-:W-:-:S12]  /*13160*/  BRA.DIV UR4, `(.L_x_4419) ;  /* 0x0000002604b47947 */ /* 0x000fd8000b800000 */
[----:B------:R-:W-:-:S04]  /*13170*/  VOTE.ANY R5, PT, !P6 ;  /* 0x0000000000057806 */ /* 0x000fc800070e0100 */
[----:B------:R-:W1:Y:S02]  /*13180*/  POPC R4, R5 ;  /* 0x0000000500047309 */ /* 0x000e640000000000 */
[----:B-1----:R1:W3:Y:S02]  /*13190*/  SHFL.IDX PT, R17, R2, R4, 0x1f ;  /* 0x00001f0402117589 */ /* 0x0022e400000e0000 */
.L_x_4491:
[----:B------:R-:W-:Y:S01]  /*131a0*/  ISETP.NE.AND P0, PT, R5, RZ, PT ;  /* 0x000000ff0500720c */ /* 0x000fe20003f05270 */
[----:B-1----:R-:W-:-:S12]  /*131b0*/  IMAD.MOV.U32 R2, RZ, RZ, RZ ;  /* 0x000000ffff027224 */ /* 0x002fd800078e00ff */
[----:B------:R-:W-:Y:S05]  /*131c0*/  @!P0 BRA `(.L_x_4420) ;  /* 0x0000000000108947 */ /* 0x000fea0003800000 */
[----:B------:R-:W-:Y:S01]  /*131d0*/  UMOV UR4, 0xffffffff ;  /* 0xffffffff00047882 */ /* 0x000fe20000000000 */
[----:B------:R-:W-:Y:S02]  /*131e0*/  VIADD R12, R4, 0xffffffff ;  /* 0xffffffff040c7836 */ /* 0x000fe40000000000 */
[----:B------:R-:W-:Y:S05]  /*131f0*/  BRA.DIV UR4, `(.L_x_4421) ;  /* 0x0000002604d87947 */ /* 0x000fea000b800000 */
[----:B------:R1:W4:Y:S02]  /*13200*/  SHFL.IDX PT, R2, R3, R12, 0x1f ;  /* 0x00001f0c03027589 */ /* 0x00032400000e0000 */
.L_x_4420:
[----:B---3--:R-:W-:Y:S01]  /*13210*/  IABS R5, R17 ;  /* 0x0000001100057213 */ /* 0x008fe20000000000 */
[----:B----4-:R-:W-:Y:S02]  /*13220*/  IMAD R16, R2, R16, R6 ;  /* 0x0000001002107224 */ /* 0x010fe400078e0206 */
[----:B------:R-:W-:Y:S01]  /*13230*/  IMAD.IADD R19, R4, 0x1, R19 ;  /* 0x0000000104137824 */ /* 0x000fe200078e0213 */
[----:B------:R-:W3:Y:S01]  /*13240*/  I2F.RP R2, R5 ;  /* 0x0000000500027306 */ /* 0x000ee20000209400 */
[----:B------:R-:W-:-:S07]  /*13250*/  IMAD.IADD R0, R0, 0x1, -R16 ;  /* 0x0000000100007824 */ /* 0x000fce00078e0a10 */
[----:B---3--:R-:W3:Y:S02]  /*13260*/  MUFU.RCP R2, R2 ;  /* 0x0000000200027308 */ /* 0x008ee40000001000 */
[----:B---3--:R-:W-:-:S06]  /*13270*/  VIADD R2, R2, 0xffffffe ;  /* 0x0ffffffe02027836 */ /* 0x008fcc0000000000 */
        /* <DEDUP_REMOVED lines=24> */
.L_x_4414:
[----:B------:R-:W-:Y:S01]  /*13400*/  UMOV UR4, URZ ;  /* 0x0000003f00047c82 */ /* 0x000fe20008000000 */
[----:B------:R-:W-:Y:S01]  /*13410*/  UMOV UR5, URZ ;  /* 0x0000003f00057c82 */ /* 0x000fe20008000000 */
[----:B------:R-:W-:Y:S01]  /*13420*/  ULDC UR6, c[0x0][0xd3c] ;  /* 0x00034f0000067ab9 */ /* 0x000fe20000000800 */
[----:B------:R-:W-:Y:S02]  /*13430*/  IMAD.MOV.U32 R16, RZ, RZ, R0 ;  /* 0x000000ffff107224 */ /* 0x000fe400078e0000 */
[----:B------:R-:W-:Y:S02]  /*13440*/  IMAD.U32 R17, RZ, RZ, UR4 ;  /* 0x00000004ff117e24 */ /* 0x000fe4000f8e00ff */
[----:B------:R-:W-:Y:S02]  /*13450*/  IMAD.U32 R18, RZ, RZ, UR5 ;  /* 0x00000005ff127e24 */ /* 0x000fe4000f8e00ff */
[----:B------:R-:W-:-:S07]  /*13460*/  IMAD.U32 R19, RZ, RZ, UR6 ;  /* 0x00000006ff137e24 */ /* 0x000fce000f8e00ff */
.L_x_4422:
[----:B0-----:R0:W3:Y:S01]  /*13470*/  LDL R3, [R1+0x4] ;  /* 0x0000040001037983 */ /* 0x0010e20000100800 */
[----:B------:R-:W1:Y:S01]  /*13480*/  S2R R0, SR_TID.X ;  /* 0x0000000000007919 */ /* 0x000e620000002100 */
[----:B------:R-:W-:Y:S05]  /*13490*/  WARPSYNC.ALL ;  /* 0x0000000000007948 */ /* 0x000fea0003800000 */
[----:B-1----:R-:W-:Y:S01]  /*134a0*/  LOP3.LUT R0, R0, 0x1f, RZ, 0xc0, !PT ;  /* 0x0000001f00007812 */ /* 0x002fe200078ec0ff */
[----:B------:R-:W-:Y:S03]  /*134b0*/  BAR.SYNC.DEFER_BLOCKING 0x4, 0x180 ;  /* 0x0106000000007b1d */ /* 0x000fe60000010000 */
[----:B------:R-:W-:-:S13]  /*134c0*/  ISETP.NE.AND P0, PT, R0, RZ, PT ;  /* 0x000000ff0000720c */ /* 0x000fda0003f05270 */
[----:B------:R-:W3:Y:S01]  /*134d0*/  @!P0 S2R R0, SR_CgaCtaId ;  /* 0x0000000000008919 */ /* 0x000ee20000008800 */
[----:B------:R-:W-:-:S04]  /*134e0*/  @!P0 MOV R2, 0x400 ;  /* 0x0000040000028802 */ /* 0x000fc80000000f00 */
[----:B---3--:R-:W-:-:S05]  /*134f0*/  @!P0 LEA R3, R0, R2, 0x18 ;  /* 0x0000000200038211 */ /* 0x008fca00078ec0ff */
[----:B------:R0:W-:Y:S04]  /*13500*/  @!P0 STS.128 [R3+0x388d0], R16 ;  /* 0x0388d01003008388 */ /* 0x0001e80000000c00 */
[----:B------:R0:W-:Y:S01]  /*13510*/  @!P0 STL [R1+0x4], R3 ;  /* 0x0000040301008387 */ /* 0x0001e20000100800 */
[----:B------:R-:W-:Y:S06]  /*13520*/  BAR.ARV 0x5, 0x180 ;  /* 0x0146000000007b1d */ /* 0x000fec0000002000 */
.L_x_4411:
[----:B------:R-:W-:Y:S02]  /*13530*/  ULDC UR4, c[0x0][0xd3c] ;  /* 0x00034f0000047ab9 */ /* 0x000fe40000000800 */
[----:B----4-:R-:W-:-:S13]  /*13540*/  ISETP.GE.AND P0, PT, R19, UR4, PT ;  /* 0x0000000413007c0c */ /* 0x010fda000bf06270 */
[----:B------:R-:W-:Y:S05]  /*13550*/  @!P0 BRA `(.L_x_4423) ;  /* 0xffffff9000508947 */ /* 0x000fea000383ffff */
[----:B------:R-:W-:Y:S05]  /*13560*/  BSYNC B8 ;  /* 0x0000000000087941 */ /* 0x000fea0003800000 */
.L_x_4299:
[----:B---3--:R-:W3:Y:S01]  /*13570*/  LDL.LU R0, [R1+0x5c] ;  /* 0x00005c0001007983 */ /* 0x008ee20000300800 */
[----:B------:R-:W-:Y:S01]  /*13580*/  BSSY B0, `(.L_x_4424) ;  /* 0x000000b000007945 */ /* 0x000fe20003800000 */
[----:B------:R-:W4:Y:S01]  /*13590*/  S2R R5, SR_CgaCtaId ;  /* 0x0000000000057919 */ /* 0x000f220000008800 */
[----:B---3--:R-:W-:-:S05]  /*135a0*/  VIADD R0, R0, 0x1 ;  /* 0x0000000100007836 */ /* 0x008fca0000000000 */
[----:B------:R-:W-:-:S04]  /*135b0*/  LEA.HI R2, R0, R0, RZ, 0x1 ;  /* 0x0000000000027211 */ /* 0x000fc800078f08ff */
[----:B01----:R-:W-:Y:S02]  /*135c0*/  LOP3.LUT R3, R2, 0xfffffffe, RZ, 0xc0, !PT ;  /* 0xfffffffe02037812 */ /* 0x003fe400078ec0ff */
[----:B------:R-:W-:-:S03]  /*135d0*/  MOV R2, 0x400 ;  /* 0x0000040000027802 */ /* 0x000fc60000000f00 */
[----:B------:R-:W-:Y:S01]  /*135e0*/  IMAD.IADD R0, R0, 0x1, -R3 ;  /* 0x0000000100007824 */ /* 0x000fe200078e0a03 */
[----:B----4-:R-:W-:-:S04]  /*135f0*/  LEA R9, R5, R2, 0x18 ;  /* 0x0000000205097211 */ /* 0x010fc800078ec0ff */
[----:B------:R-:W-:-:S04]  /*13600*/  SHF.L.U32 R0, R0, 0x1f, RZ ;  /* 0x0000001f00007819 */ /* 0x000fc800000006ff */
[----:B------:R-:W0:Y:S02]  /*13610*/  SYNCS.PHASECHK.TRANS64.TRYWAIT P0, [R9+URZ+0x38820], R0 ;  /* 0x03882000090075a7 */ /* 0x000e24000800017f */
[----:B0-----:R-:W-:Y:S05]  /*13620*/  @!P0 BRA `(.L_x_4425) ;  /* 0x0000002000f48947 */ /* 0x001fea0003800000 */
.L_x_4494:
[----:B------:R-:W-:Y:S05]  /*13630*/  BSYNC B0 ;  /* 0x0000000000007941 */ /* 0x000fea0003800000 */
.L_x_4424:
[----:B------:R-:W-:-:S03]  /*13640*/  UMOV UR4, 0xffffffff ;  /* 0xffffffff00047882 */ /* 0x000fc60000000000 */
[----:B------:R-:W-:Y:S05]  /*13650*/  BRA.DIV UR4, `(.L_x_4426) ;  /* 0x0000002204fc7947 */ /* 0x000fea000b800000 */
[----:B0-----:R-:W0:Y:S02]  /*13660*/  S2R R0, SR_TID.X ;  /* 0x0000000000007919 */ /* 0x001e240000002100 */
[----:B0-----:R-:W-:-:S04]  /*13670*/  SHF.R.U32.HI R0, RZ, 0x5, R0 ;  /* 0x00000005ff007819 */ /* 0x001fc80000011600 */
[----:B------:R-:W-:-:S05]  /*13680*/  LOP3.LUT R0, R0, 0x3, RZ, 0xc0, !PT ;  /* 0x0000000300007812 */ /* 0x000fca00078ec0ff */
[----:B------:R0:W1:Y:S02]  /*13690*/  SHFL.IDX PT, R14, R0, RZ, 0x1f ;  /* 0x00001fff000e7589 */ /* 0x00006400000e0000 */
.L_x_4497:
[----:B-1----:R-:W-:Y:S01]  /*136a0*/  ISETP.NE.AND P0, PT, R14, RZ, PT ;  /* 0x000000ff0e00720c */ /* 0x002fe20003f05270 */
[----:B------:R-:W-:-:S12]  /*136b0*/  BSSY B0, `(.L_x_4427) ;  /* 0x0000020000007945 */ /* 0x000fd80003800000 */
[----:B------:R-:W-:Y:S05]  /*136c0*/  @P0 BRA `(.L_x_4428) ;  /* 0x0000000000780947 */ /* 0x000fea0003800000 */
[----:B------:R-:W-:-:S03]  /*136d0*/  UMOV UR4, 0xffffffff ;  /* 0xffffffff00047882 */ /* 0x000fc60000000000 */
[----:B------:R-:W-:Y:S05]  /*136e0*/  BRA.DIV UR4, `(.L_x_4429) ;  /* 0x00000026040c7947 */ /* 0x000fea000b800000 */
[----:B------:R-:W-:-:S13]  /*136f0*/  ELECT P6, URZ, PT ;  /* 0x00000000003f782f */ /* 0x000fda00038c0000 */
.L_x_4500:
[----:B------:R-:W-:Y:S05]  /*13700*/  @!P6 BRA `(.L_x_4428) ;  /* 0x000000000068e947 */ /* 0x000fea0003800000 */
[----:B------:R-:W3:Y:S04]  /*13710*/  LDL R2, [R1+0xc] ;  /* 0x00000c0001027983 */ /* 0x000ee80000100800 */
[----:B------:R-:W4:Y:S01]  /*13720*/  LDL.LU R6, [R1+0x18] ;  /* 0x0000180001067983 */ /* 0x000f220000300800 */
[----:B0-----:R-:W-:-:S04]  /*13730*/  VIADD R0, R9, 0x38840 ;  /* 0x0003884009007836 */ /* 0x001fc80000000000 */
[C---:B---3--:R-:W-:Y:S02]  /*13740*/  IMAD R5, R2.reuse, 0x8, R0 ;  /* 0x0000000802057824 */ /* 0x048fe400078e0200 */
[----:B------:R-:W-:Y:S01]  /*13750*/  VIADD R2, R2, 0x1 ;  /* 0x0000000102027836 */ /* 0x000fe20000000000 */
[----:B----4-:R-:W-:-:S04]  /*13760*/  SHF.L.U32 R4, R6, 0x1f, RZ ;  /* 0x0000001f06047819 */ /* 0x010fc800000006ff */
[----:B------:R-:W-:Y:S01]  /*13770*/  ISETP.NE.AND P1, PT, R2, 0x2, PT ;  /* 0x000000020200780c */ /* 0x000fe20003f25270 */
[----:B------:R-:W0:Y:S03]  /*13780*/  SYNCS.PHASECHK.TRANS64.TRYWAIT P0, [R5+URZ], R4 ;  /* 0x00000004050075a7 */ /* 0x000e26000800017f */
[----:B------:R-:W-:-:S04]  /*13790*/  SEL R3, RZ, 0x1, P1 ;  /* 0x00000001ff037807 */ /* 0x000fc80000800000 */
[----:B------:R-:W-:Y:S02]  /*137a0*/  LOP3.LUT R6, R6, R3, RZ, 0x3c, !PT ;  /* 0x0000000306067212 */ /* 0x000fe400078e3cff */
[----:B------:R-:W-:Y:S02]  /*137b0*/  SEL R3, R2, RZ, P1 ;  /* 0x000000ff02037207 */ /* 0x000fe40000800000 */
[----:B------:R-:W-:-:S03]  /*137c0*/  SHF.L.U32 R2, R6, 0x1f, RZ ;  /* 0x0000001f06027819 */ /* 0x000fc600000006ff */
[----:B------:R-:W-:Y:S01]  /*137d0*/  IMAD R7, R3, 0x8, R0 ;  /* 0x0000000803077824 */ /* 0x000fe200078e0200 */
[----:B0-----:R-:W-:Y:S06]  /*137e0*/  @!P0 BRA `(.L_x_4430) ;  /* 0x0000002000ec8947 */ /* 0x001fec0003800000 */
.L_x_4501:
[----:B------:R-:W0:Y:S01]  /*137f0*/  LDL.LU R6, [R1+0xc] ;  /* 0x00000c0001067983 */ /* 0x000e220000300800 */
[----:B------:R-:W1:Y:S01]  /*13800*/  SYNCS.PHASECHK.TRANS64.TRYWAIT P0, [R7+URZ], R2 ;  /* 0x00000002070075a7 */ /* 0x000e62000800017f */
[----:B------:R-:W-:-:S04]  /*13810*/  VIADD R0, R9, 0x38860 ;  /* 0x0003886009007836 */ /* 0x000fc80000000000 */
[----:B0-----:R-:W-:Y:S01]  /*13820*/  IMAD R5, R6, 0x8, R0 ;  /* 0x0000000806057824 */ /* 0x001fe200078e0200 */
[----:B-1----:R-:W-:Y:S06]  /*13830*/  @!P0 BRA `(.L_x_4431) ;  /* 0x0000002000ec8947 */ /* 0x002fec0003800000 */
.L_x_4502:
[----:B------:R-:W1:Y:S02]  /*13840*/  SYNCS.PHASECHK.TRANS64.TRYWAIT P0, [R5+URZ], R4 ;  /* 0x00000004050075a7 */ /* 0x000e64000800017f */
[----:B-1----:R-:W-:Y:S05]  /*13850*/  @!P0 BRA `(.L_x_4432) ;  /* 0x0000002000f88947 */ /* 0x002fea0003800000 */
.L_x_4503:
[----:B------:R-:W-:-:S07]  /*13860*/  IMAD R3, R3, 0x8, R0 ;  /* 0x0000000803037824 */ /* 0x000fce00078e0200 */
.L_x_4433:
[----:B---3--:R3:W4:Y:S02]  /*13870*/  SYNCS.PHASECHK.TRANS64.TRYWAIT P0, [R3+URZ], R2 ;  /* 0x00000002030075a7 */ /* 0x008724000800017f */
[----:B----4-:R-:W-:Y:S05]  /*13880*/  @!P0 NANOSLEEP.SYNCS 0x989680 ;  /* 0x009896800000895d */ /* 0x010fea0003900000 */
[----:B------:R-:W4:Y:S02]  /*13890*/  @!P0 SYNCS.PHASECHK.TRANS64 P0, [R3+URZ], R2 ;  /* 0x00000002030085a7 */ /* 0x000f24000800007f */
[----:B----4-:R-:W-:Y:S05]  /*138a0*/  @!P0 BRA `(.L_x_4433) ;  /* 0xfffffffc00f08947 */ /* 0x010fea000383ffff */
.L_x_4428:
[----:B------:R-:W-:Y:S05]  /*138b0*/  BSYNC B0 ;  /* 0x0000000000007941 */ /* 0x000fea0003800000 */
.L_x_4427:
[----:B------:R-:W-:Y:S05]  /*138c0*/  EXIT ;  /* 0x000000000000794d */ /* 0x000fea0003800000 */
.L_x_4257:
[----:B0-----:R-:W-:-:S04]  /*138d0*/  IMAD.U32 R0, RZ, RZ, UR37 ;  /* 0x00000025ff007e24 */ /* 0x001fc8000f8e00ff */
[----:B------:R0:W1:Y:S03]  /*138e0*/  SYNCS.PHASECHK.TRANS64.TRYWAIT P1, [R0+URZ+0x38800], R3 ;  /* 0x03880003000075a7 */ /* 0x000066000802017f */
[----:B-1----:R-:W-:Y:S05]  /*138f0*/  @!P1 NANOSLEEP.SYNCS 0x989680 ;  /* 0x009896800000995d */ /* 0x002fea0003900000 */
[----:B------:R-:W1:Y:S02]  /*13900*/  @!P1 SYNCS.PHASECHK.TRANS64 P1, [R0+URZ+0x38800], R3 ;  /* 0x03880003000095a7 */ /* 0x000e64000802007f */
[----:B-1----:R-:W-:Y:S05]  /*13910*/  @!P1 BRA `(.L_x_4257) ;  /* 0xfffffffc00ec9947 */ /* 0x002fea000383ffff */
[----:B------:R-:W-:Y:S05]  /*13920*/  BRA `(.L_x_4434) ;  /* 0xfffffef8001c7947 */ /* 0x000fea000383ffff */
.L_x_4261:
[----:B--2---:R2:W3:Y:S02]  /*13930*/  SYNCS.PHASECHK.TRANS64.TRYWAIT P1, [R4+URZ+0x38830], R5 ;  /* 0x03883005040075a7 */ /* 0x0044e4000802017f */
[----:B---3--:R-:W-:Y:S05]  /*13940*/  @!P1 NANOSLEEP.SYNCS 0x989680 ;  /* 0x009896800000995d */ /* 0x008fea0003900000 */
[----:B------:R-:W3:Y:S02]  /*13950*/  @!P1 SYNCS.PHASECHK.TRANS64 P1, [R4+URZ+0x38830], R5 ;  /* 0x03883005040095a7 */ /* 0x000ee4000802007f */
[----:B---3--:R-:W-:Y:S05]  /*13960*/  @!P1 BRA `(.L_x_4261) ;  /* 0xfffffffc00f09947 */ /* 0x008fea000383ffff */
[----:B------:R-:W-:Y:S05]  /*13970*/  BRA `(.L_x_4260) ;  /* 0xfffffef800347947 */ /* 0x000fea000383ffff */
.L_x_4262:
[----:B0-----:R-:W-:-:S04]  /*13980*/  IMAD.U32 R6, RZ, RZ, UR37 ;  /* 0x00000025ff067e24 */ /* 0x001fc8000f8e00ff */
[----:B------:R0:W3:Y:S03]  /*13990*/  SYNCS.PHASECHK.TRANS64.TRYWAIT P1, [R6+URZ+0x38810], R3 ;  /* 0x03881003060075a7 */ /* 0x0000e6000802017f */
[----:B---3--:R-:W-:Y:S05]  /*139a0*/  @!P1 NANOSLEEP.SYNCS 0x989680 ;  /* 0x009896800000995d */ /* 0x008fea0003900000 */
[----:B------:R-:W3:Y:S02]  /*139b0*/  @!P1 SYNCS.PHASECHK.TRANS64 P1, [R6+URZ+0x38810], R3 ;  /* 0x03881003060095a7 */ /* 0x000ee4000802007f */
[----:B---3--:R-:W-:Y:S05]  /*139c0*/  @!P1 BRA `(.L_x_4262) ;  /* 0xfffffffc00ec9947 */ /* 0x008fea000383ffff */
[----:B------:R-:W-:Y:S05]  /*139d0*/  BRA `(.L_x_4435) ;  /* 0xfffffef800bc7947 */ /* 0x000fea000383ffff */
.L_x_4266:
[----:B----4-:R4:W0:Y:S02]  /*139e0*/  SYNCS.PHASECHK.TRANS64.TRYWAIT P1, [R4+URZ+0x38850], R5 ;  /* 0x03885005040075a7 */ /* 0x010824000802017f */
[----:B0-----:R-:W-:Y:S05]  /*139f0*/  @!P1 NANOSLEEP.SYNCS 0x989680 ;  /* 0x009896800000995d */ /* 0x001fea0003900000 */
[----:B------:R-:W0:Y:S02]  /*13a00*/  @!P1 SYNCS.PHASECHK.TRANS64 P1, [R4+URZ+0x38850], R5 ;  /* 0x03885005040095a7 */ /* 0x000e24000802007f */
[----:B0-----:R-:W-:Y:S05]  /*13a10*/  @!P1 BRA `(.L_x_4266) ;  /* 0xfffffffc00f09947 */ /* 0x001fea000383ffff */
[----:B------:R-:W-:Y:S05]  /*13a20*/  BRA `(.L_x_4265) ;  /* 0xfffffef800c87947 */ /* 0x000fea000383ffff */
.L_x_4271:
[----:B-1----:R-:W-:-:S04]  /*13a30*/  IMAD.U32 R10, RZ, RZ, UR5 ;  /* 0x00000005ff0a7e24 */ /* 0x002fc8000f8e00ff */
[----:B------:R1:W2:Y:S03]  /*13a40*/  SYNCS.PHASECHK.TRANS64.TRYWAIT P3, [R10+URZ+0x38830], R3 ;  /* 0x038830030a0075a7 */ /* 0x0002a6000806017f */
[----:B--2---:R-:W-:Y:S05]  /*13a50*/  @!P3 NANOSLEEP.SYNCS 0x989680 ;  /* 0x009896800000b95d */ /* 0x004fea0003900000 */
[----:B------:R-:W2:Y:S02]  /*13a60*/  @!P3 SYNCS.PHASECHK.TRANS64 P3, [R10+URZ+0x38830], R3 ;  /* 0x038830030a00b5a7 */ /* 0x000ea4000806007f */
[----:B--2---:R-:W-:Y:S05]  /*13a70*/  @!P3 BRA `(.L_x_4271) ;  /* 0xfffffffc00ecb947 */ /* 0x004fea000383ffff */
[----:B------:R-:W-:Y:S05]  /*13a80*/  BRA `(.L_x_4270) ;  /* 0xffffff1c00487947 */ /* 0x000fea000383ffff */
.L_x_4275:
[----:B-1----:R-:W-:-:S04]  /*13a90*/  IMAD.U32 R10, RZ, RZ, UR5 ;  /* 0x00000005ff0a7e24 */ /* 0x002fc8000f8e00ff */
[----:B------:R1:W3:Y:S03]  /*13aa0*/  SYNCS.PHASECHK.TRANS64.TRYWAIT P3, [R10+URZ+0x38850], R3 ;  /* 0x038850030a0075a7 */ /* 0x0002e6000806017f */
[----:B---3--:R-:W-:Y:S05]  /*13ab0*/  @!P3 NANOSLEEP.SYNCS 0x989680 ;  /* 0x009896800000b95d */ /* 0x008fea0003900000 */
[----:B------:R-:W3:Y:S02]  /*13ac0*/  @!P3 SYNCS.PHASECHK.TRANS64 P3, [R10+URZ+0x38850], R3 ;  /* 0x038850030a00b5a7 */ /* 0x000ee4000806007f */
[----:B---3--:R-:W-:Y:S05]  /*13ad0*/  @!P3 BRA `(.L_x_4275) ;  /* 0xfffffffc00ecb947 */ /* 0x008fea000383ffff */
[----:B------:R-:W-:Y:S05]  /*13ae0*/  BRA `(.L_x_4274) ;  /* 0xffffff1c00b87947 */ /* 0x000fea000383ffff */
.L_x_4311:
        /* <DEDUP_REMOVED lines=11> */
.L_x_4437:
[----:B------:R-:W-:Y:S05]  /*13ba0*/  BSYNC B0 ;  /* 0x0000000000007941 */ /* 0x000fea0003800000 */
.L_x_4436:
[----:B------:R-:W-:Y:S05]  /*13bb0*/  BRA `(.L_x_4438) ;  /* 0xffffff94009c7947 */ /* 0x000fea000383ffff */
.L_x_4313:
[----:B------:R-:W-:Y:S01]  /*13bc0*/  BSSY B0, `(.L_x_4439) ;  /* 0x0000006000007945 */ /* 0x000fe20003800000 */
[----:B------:R-:W-:-:S07]  /*13bd0*/  IMAD.MOV.U32 R15, RZ, RZ, -0x1 ;  /* 0xffffffffff0f7424 */ /* 0x000fce00078e00ff */
[----:B01----:R-:W-:Y:S05]  /*13be0*/  WARPSYNC.COLLECTIVE R15, `(.L_x_4440) ;  /* 0x000000000f0c7348 */ /* 0x003fea0003c00000 */
[----:B------:R-:W-:Y:S02]  /*13bf0*/  ELECT P6, UR62, PT ;  /* 0x00000000003e782f */ /* 0x000fe400038c0000 */
[----:B------:R-:W-:Y:S01]  /*13c00*/  MOV R14, UR62 ;  /* 0x0000003e000e7c02 */ /* 0x000fe20008000f00 */
[----:B01----:R-:W-:Y:S10]  /*13c10*/  ENDCOLLECTIVE ;  /* 0x000000000000791b */ /* 0x003ff40003800000 */
.L_x_4440:
[----:B------:R-:W-:Y:S05]  /*13c20*/  BSYNC B0 ;  /* 0x0000000000007941 */ /* 0x000fea0003800000 */
.L_x_4439:
[----:B------:R-:W-:Y:S05]  /*13c30*/  BRA `(.L_x_4441) ;  /* 0xffffff9400a87947 */ /* 0x000fea000383ffff */
.L_x_4315:
[----:B-1----:R1:W2:Y:S02]  /*13c40*/  SYNCS.PHASECHK.TRANS64.TRYWAIT P0, [R0+URZ+0x38840], R2 ;  /* 0x03884002000075a7 */ /* 0x0022a4000800017f */
[----:B--2---:R-:W-:Y:S05]  /*13c50*/  @!P0 NANOSLEEP.SYNCS 0x989680 ;  /* 0x009896800000895d */ /* 0x004fea0003900000 */
[----:B------:R-:W2:Y:S02]  /*13c60*/  @!P0 SYNCS.PHASECHK.TRANS64 P0, [R0+URZ+0x38840], R2 ;  /* 0x03884002000085a7 */ /* 0x000ea4000800007f */
[----:B--2---:R-:W-:Y:S05]  /*13c70*/  @!P0 BRA `(.L_x_4315) ;  /* 0xfffffffc00f08947 */ /* 0x004fea000383ffff */
[----:B------:R-:W-:Y:S05]  /*13c80*/  BRA `(.L_x_4442) ;  /* 0xffffff9800147947 */ /* 0x000fea000383ffff */
.L_x_4319:
[----:B------:R0:W5:Y:S01]  /*13c90*/  LDL R6, [R1+0x38] ;  /* 0x0000380001067983 */ /* 0x0001620000100800 */
[----:B------:R-:W-:Y:S02]  /*13ca0*/  IMAD.MOV.U32 R13, RZ, RZ, R2 ;  /* 0x000000ffff0d7224 */ /* 0x000fe400078e0002 */
[----:B------:R-:W-:Y:S02]  /*13cb0*/  IMAD.MOV.U32 R12, RZ, RZ, RZ ;  /* 0x000000ffff0c7224 */ /* 0x000fe400078e00ff */
[----:B------:R-:W-:Y:S02]  /*13cc0*/  IMAD.MOV.U32 R11, RZ, RZ, 0x181f ;  /* 0x0000181fff0b7424 */ /* 0x000fe400078e00ff */
[----:B------:R-:W-:Y:S02]  /*13cd0*/  IMAD.MOV.U32 R15, RZ, RZ, -0x1 ;  /* 0xffffffffff0f7424 */ /* 0x000fe400078e00ff */
[----:B0-----:R-:W-:-:S07]  /*13ce0*/  IMAD R17, R17, 0x40, R8 ;  /* 0x0000004011117824 */ /* 0x001fce00078e0208 */
[----:B-----5:R-:W-:Y:S05]  /*13cf0*/  WARPSYNC.COLLECTIVE R15, `(.L_x_4443) ;  /* 0x000000000f087348 */ /* 0x020fea0003c00000 */
[----:B------:R0:W1:Y:S02]  /*13d00*/  SHFL.IDX P6, R14, R13, R12, R11 ;  /* 0x0000000c0d0e7389 */ /* 0x00006400000c000b */
[----:B01---5:R-:W-:Y:S01]  /*13d10*/  ENDCOLLECTIVE ;  /* 0x000000000000791b */ /* 0x023fe20003800000 */
.L_x_4443:
[----:B------:R-:W-:Y:S02]  /*13d20*/  IMAD.MOV.U32 R13, RZ, RZ, R3 ;  /* 0x000000ffff0d7224 */ /* 0x000fe400078e0003 */
[----:B------:R-:W-:-:S07]  /*13d30*/  IMAD.MOV.U32 R4, RZ, RZ, R14 ;  /* 0x000000ffff047224 */ /* 0x000fce00078e000e */
[----:B------:R-:W-:Y:S05]  /*13d40*/  WARPSYNC.COLLECTIVE R15, `(.L_x_4444) ;  /* 0x000000000f087348 */ /* 0x000fea0003c00000 */
[----:B------:R0:W1:Y:S02]  /*13d50*/  SHFL.IDX P6, R14, R13, R12, R11 ;  /* 0x0000000c0d0e7389 */ /* 0x00006400000c000b */
[----:B01----:R-:W-:Y:S01]  /*13d60*/  ENDCOLLECTIVE ;  /* 0x000000000000791b */ /* 0x003fe20003800000 */
.L_x_4444:
[----:B------:R-:W-:Y:S02]  /*13d70*/  IMAD.MOV.U32 R13, RZ, RZ, R2 ;  /* 0x000000ffff0d7224 */ /* 0x000fe400078e0002 */
[----:B------:R-:W-:Y:S02]  /*13d80*/  IMAD.MOV.U32 R12, RZ, RZ, 0x1 ;  /* 0x00000001ff0c7424 */ /* 0x000fe400078e00ff */
[----:B------:R-:W-:-:S07]  /*13d90*/  IMAD.MOV.U32 R5, RZ, RZ, R14 ;  /* 0x000000ffff057224 */ /* 0x000fce00078e000e */
[----:B------:R-:W-:Y:S05]  /*13da0*/  WARPSYNC.COLLECTIVE R15, `(.L_x_4445) ;  /* 0x000000000f087348 */ /* 0x000fea0003c00000 */
[----:B------:R0:W1:Y:S02]  /*13db0*/  SHFL.IDX P6, R14, R13, R12, R11 ;  /* 0x0000000c0d0e7389 */ /* 0x00006400000c000b */
[----:B01----:R-:W-:Y:S01]  /*13dc0*/  ENDCOLLECTIVE ;  /* 0x000000000000791b */ /* 0x003fe20003800000 */
.L_x_4445:
[----:B------:R-:W-:Y:S02]  /*13dd0*/  IMAD.MOV.U32 R13, RZ, RZ, R3 ;  /* 0x000000ffff0d7224 */ /* 0x000fe400078e0003 */
[----:B------:R-:W-:Y:S02]  /*13de0*/  IMAD R0, R6, R7, RZ ;  /* 0x0000000706007224 */ /* 0x000fe400078e02ff */
[----:B------:R-:W-:-:S07]  /*13df0*/  IMAD.MOV.U32 R6, RZ, RZ, R14 ;  /* 0x000000ffff067224 */ /* 0x000fce00078e000e */
[----:B------:R-:W-:Y:S05]  /*13e00*/  WARPSYNC.COLLECTIVE R15, `(.L_x_4446) ;  /* 0x000000000f087348 */ /* 0x000fea0003c00000 */
[----:B------:R0:W1:Y:S02]  /*13e10*/  SHFL.IDX P6, R14, R13, R12, R11 ;  /* 0x0000000c0d0e7389 */ /* 0x00006400000c000b */
[----:B01----:R-:W-:Y:S01]  /*13e20*/  ENDCOLLECTIVE ;  /* 0x000000000000791b */ /* 0x003fe20003800000 */
.L_x_4446:
[C---:B------:R-:W-:Y:S01]  /*13e30*/  ISETP.GE.AND P1, PT, R17.reuse, R0, PT ;  /* 0x000000001100720c */ /* 0x040fe20003f26270 */
[----:B------:R-:W-:-:S05]  /*13e40*/  VIADD R7, R17, 0x10 ;  /* 0x0000001011077836 */ /* 0x000fca0000000000 */
[----:B------:R0:W-:Y:S07]  /*13e50*/  STL [R1+0x4c], R7 ;  /* 0x00004c0701007387 */ /* 0x0001ee0000100800 */
[----:B------:R-:W-:Y:S01]  /*13e60*/  @!P1 LEA R5, P2, R10, R5, 0x1 ;  /* 0x000000050a059211 */ /* 0x000fe200078408ff */
[----:B------:R-:W-:Y:S02]  /*13e70*/  IMAD.MOV.U32 R13, RZ, RZ, R2 ;  /* 0x000000ffff0d7224 */ /* 0x000fe400078e0002 */
[----:B------:R-:W-:-:S02]  /*13e80*/  IMAD.MOV.U32 R12, RZ, RZ, 0x2 ;  /* 0x00000002ff0c7424 */ /* 0x000fc400078e00ff */
[----:B------:R-:W-:-:S05]  /*13e90*/  @!P1 IMAD.X R4, RZ, RZ, R4, P2 ;  /* 0x000000ffff049224 */ /* 0x000fca00010e0604 */
[----:B------:R-:W-:-:S04]  /*13ea0*/  @!P1 LOP3.LUT R5, R5, R4, RZ, 0x3c, !PT ;  /* 0x0000000405059212 */ /* 0x000fc800078e3cff */
[----:B------:R-:W-:-:S04]  /*13eb0*/  @!P1 LOP3.LUT R4, R5, R4, RZ, 0x3c, !PT ;  /* 0x0000000405049212 */ /* 0x000fc800078e3cff */
[----:B------:R-:W-:-:S05]  /*13ec0*/  @!P1 LOP3.LUT R5, R5, R4, RZ, 0x3c, !PT ;  /* 0x0000000405059212 */ /* 0x000fca00078e3cff */
[----:B------:R-:W-:Y:S01]  /*13ed0*/  @!PT LDS RZ, [RZ] ;  /* 0x00000000fffff984 */ /* 0x000fe20000000800 */
[----:B------:R-:W-:Y:S01]  /*13ee0*/  @!PT LDS RZ, [RZ] ;  /* 0x00000000fffff984 */ /* 0x000fe20000000800 */
[----:B------:R-:W-:Y:S01]  /*13ef0*/  @!PT LDS RZ, [RZ] ;  /* 0x00000000fffff984 */ /* 0x000fe20000000800 */
[----:B------:R1:W-:Y:S01]  /*13f00*/  @!P1 LDGSTS.E.BYPASS.LTC128B.128 [R9+0x20400], desc[UR38][R4.64], !P0 ;  /* 0x2040000004099fae */ /* 0x0003e2000c101d66 */
[----:B------:R-:W-:Y:S01]  /*13f10*/  ISETP.GE.AND P1, PT, R7, R0, PT ;  /* 0x000000000700720c */ /* 0x000fe20003f26270 */
[----:B0-----:R-:W-:-:S05]  /*13f20*/  VIADD R7, R17, 0x20 ;  /* 0x0000002011077836 */ /* 0x001fca0000000000 */
[----:B------:R0:W-:Y:S01]  /*13f30*/  STL [R1+0x58], R7 ;  /* 0x0000580701007387 */ /* 0x0001e20000100800 */
[----:B-1----:R-:W-:-:S07]  /*13f40*/  IMAD.MOV.U32 R4, RZ, RZ, R14 ;  /* 0x000000ffff047224 */ /* 0x002fce00078e000e */
[----:B0-----:R-:W-:Y:S05]  /*13f50*/  WARPSYNC.COLLECTIVE R15, `(.L_x_4447) ;  /* 0x000000000f087348 */ /* 0x001fea0003c00000 */
[----:B------:R1:W2:Y:S02]  /*13f60*/  SHFL.IDX P6, R14, R13, R12, R11 ;  /* 0x0000000c0d0e7389 */ /* 0x0002a400000c000b */
[----:B012---:R-:W-:Y:S01]  /*13f70*/  ENDCOLLECTIVE ;  /* 0x000000000000791b */ /* 0x007fe20003800000 */
.L_x_4447:
        /* <DEDUP_REMOVED lines=10> */
.L_x_4448:
        /* <DEDUP_REMOVED lines=11> */
.L_x_4449:
        /* <DEDUP_REMOVED lines=14> */
.L_x_4450:
[----:B------:R-:W-:Y:S01]  /*141b0*/  IMAD.MOV.U32 R3, RZ, RZ, R14 ;  /* 0x000000ffff037224 */ /* 0x000fe200078e000e */
[----:B------:R-:W-:Y:S06]  /*141c0*/  BRA `(.L_x_4451) ;  /* 0xffffff9c007c7947 */ /* 0x000fec000383ffff */
.L_x_4323:
[----:B------:R-:W2:Y:S04]  /*141d0*/  LDL.LU R12, [R1+0x38] ;  /* 0x00003800010c7983 */ /* 0x000ea80000300800 */
[----:B------:R-:W3:Y:S04]  /*141e0*/  LDL.LU R11, [R1+0x4c] ;  /* 0x00004c00010b7983 */ /* 0x000ee80000300800 */
[----:B------:R-:W4:Y:S04]  /*141f0*/  LDL.LU R9, [R1+0x58] ;  /* 0x0000580001097983 */ /* 0x000f280000300800 */
[----:B------:R-:W5:Y:S01]  /*14200*/  LDL.LU R8, [R1+0x8] ;  /* 0x0000080001087983 */ /* 0x000f620000300800 */
[----:B------:R-:W-:Y:S01]  /*14210*/  BSSY B0, `(.L_x_4452) ;  /* 0x0000017000007945 */ /* 0x000fe20003800000 */
[----:B------:R-:W-:-:S02]  /*14220*/  IMAD.MOV.U32 R13, RZ, RZ, R4 ;  /* 0x000000ffff0d7224 */ /* 0x000fc400078e0004 */
[----:B------:R-:W-:Y:S02]  /*14230*/  IMAD.MOV.U32 R15, RZ, RZ, -0x1 ;  /* 0xffffffffff0f7424 */ /* 0x000fe400078e00ff */
[----:B--2---:R-:W-:Y:S02]  /*14240*/  IMAD R7, R12, R7, RZ ;  /* 0x000000070c077224 */ /* 0x004fe400078e02ff */
[----:B------:R-:W-:-:S03]  /*14250*/  IMAD.MOV.U32 R12, RZ, RZ, RZ ;  /* 0x000000ffff0c7224 */ /* 0x000fc600078e00ff */
[-C--:B------:R-:W-:Y:S02]  /*14260*/  ISETP.GE.AND P2, PT, R17, R7.reuse, PT ;  /* 0x000000071100720c */ /* 0x080fe40003f46270 */
[-C--:B---3--:R-:W-:Y:S01]  /*14270*/  ISETP.GE.AND P3, PT, R11, R7.reuse, PT ;  /* 0x000000070b00720c */ /* 0x088fe20003f66270 */
[----:B------:R-:W-:Y:S01]  /*14280*/  IMAD.MOV.U32 R11, RZ, RZ, 0x181f ;  /* 0x0000181fff0b7424 */ /* 0x000fe200078e00ff */
[----:B----4-:R-:W-:Y:S02]  /*14290*/  ISETP.GE.AND P4, PT, R9, R7, PT ;  /* 0x000000070900720c */ /* 0x010fe40003f86270 */
[----:B-----5:R-:W-:-:S07]  /*142a0*/  LOP3.LUT R8, R8, 0xffffffdf, RZ, 0xc0, !PT ;  /* 0xffffffdf08087812 */ /* 0x020fce00078ec0ff */
[----:B------:R-:W-:-:S04]  /*142b0*/  @!P2 LOP3.LUT R2, R5, 0x40, RZ, 0xc0, !PT ;  /* 0x000000400502a812 */ /* 0x000fc800078ec0ff */
[----:B------:R-:W-:-:S04]  /*142c0*/  @!P2 SHF.R.U32.HI R2, RZ, 0x2, R2 ;  /* 0x00000002ff02a819 */ /* 0x000fc80000011602 */
[----:B------:R-:W-:Y:S02]  /*142d0*/  @!P2 ISETP.NE.U32.AND P6, PT, R2, RZ, PT ;  /* 0x000000ff0200a20c */ /* 0x000fe40003fc5070 */
[----:B------:R-:W-:-:S04]  /*142e0*/  @!P2 LOP3.LUT R2, R6, 0x80, RZ, 0xc0, !PT ;  /* 0x000000800602a812 */ /* 0x000fc800078ec0ff */
[----:B------:R-:W-:-:S07]  /*142f0*/  @!P2 SHF.R.U32.HI R2, RZ, 0x3, R2 ;  /* 0x00000003ff02a819 */ /* 0x000fce0000011602 */
[----:B------:R-:W-:Y:S02]  /*14300*/  @P6 LOP3.LUT R8, R8, 0x20, RZ, 0xfc, !PT ;  /* 0x0000002008086812 */ /* 0x000fe400078efcff */
[----:B------:R-:W-:Y:S02]  /*14310*/  @!P2 ISETP.NE.U32.AND P6, PT, R2, RZ, PT ;  /* 0x000000ff0200a20c */ /* 0x000fe40003fc5070 */
[----:B------:R-:W-:-:S11]  /*14320*/  LOP3.LUT R8, R8, 0xffffffef, RZ, 0xc0, !PT ;  /* 0xffffffef08087812 */ /* 0x000fd600078ec0ff */
[----:B------:R-:W-:-:S05]  /*14330*/  @P6 LOP3.LUT R8, R8, 0x10, RZ, 0xfc, !PT ;  /* 0x0000001008086812 */ /* 0x000fca00078efcff */
[----:B------:R0:W-:Y:S02]  /*14340*/  STL [R1+0x8], R8 ;  /* 0x0000080801007387 */ /* 0x0001e40000100800 */
[----:B0-----:R-:W-:Y:S05]  /*14350*/  WARPSYNC.COLLECTIVE R15, `(.L_x_4453) ;  /* 0x000000000f087348 */ /* 0x001fea0003c00000 */
[----:B------:R1:W2:Y:S02]  /*14360*/  SHFL.IDX P6, R14, R13, R12, R11 ;  /* 0x0000000c0d0e7389 */ /* 0x0002a400000c000b */
[----:B012---:R-:W-:Y:S01]  /*14370*/  ENDCOLLECTIVE ;  /* 0x000000000000791b */ /* 0x007fe20003800000 */
.L_x_4453:
[----:B------:R-:W-:Y:S05]  /*14380*/  BSYNC B0 ;  /* 0x0000000000007941 */ /* 0x000fea0003800000 */
.L_x_4452:
[----:B------:R0:W-:Y:S04]  /*14390*/  STL [R1+0x68], R7 ;  /* 0x0000680701007387 */ /* 0x0001e80000100800 */
[----:B0-----:R0:W5:Y:S04]  /*143a0*/  LDL.LU R7, [R1+0x8] ;  /* 0x0000080001077983 */ /* 0x0011680000300800 */
[----:B------:R0:W5:Y:S01]  /*143b0*/  LDL R17, [R1+0x14] ;  /* 0x0000140001117983 */ /* 0x0001620000100800 */
[----:B------:R-:W-:Y:S02]  /*143c0*/  IMAD.MOV.U32 R13, RZ, RZ, R0 ;  /* 0x000000ffff0d7224 */ /* 0x000fe400078e0000 */
[----:B------:R-:W-:-:S02]  /*143d0*/  IMAD.MOV.U32 R12, RZ, RZ, RZ ;  /* 0x000000ffff0c7224 */ /* 0x000fc400078e00ff */
[----:B------:R-:W-:Y:S02]  /*143e0*/  IMAD.MOV.U32 R11, RZ, RZ, 0x181f ;  /* 0x0000181fff0b7424 */ /* 0x000fe400078e00ff */
[----:B------:R-:W-:Y:S02]  /*143f0*/  IMAD.MOV.U32 R15, RZ, RZ, -0x1 ;  /* 0xffffffffff0f7424 */ /* 0x000fe400078e00ff */
[----:B0-----:R-:W-:-:S07]  /*14400*/  IMAD.MOV.U32 R2, RZ, RZ, R14 ;  /* 0x000000ffff027224 */ /* 0x001fce00078e000e */
[----:B-----5:R-:W-:Y:S05]  /*14410*/  WARPSYNC.COLLECTIVE R15, `(.L_x_4454) ;  /* 0x000000000f087348 */ /* 0x020fea0003c00000 */
[----:B------:R0:W1:Y:S02]  /*14420*/  SHFL.IDX P6, R14, R13, R12, R11 ;  /* 0x0000000c0d0e7389 */ /* 0x00006400000c000b */
[----:B01---5:R-:W-:Y:S01]  /*14430*/  ENDCOLLECTIVE ;  /* 0x000000000000791b */ /* 0x023fe20003800000 */
.L_x_4454:
[----:B------:R-:W-:Y:S02]  /*14440*/  IMAD.MOV.U32 R13, RZ, RZ, R4 ;  /* 0x000000ffff0d7224 */ /* 0x000fe400078e0004 */
[----:B------:R-:W-:Y:S02]  /*14450*/  IMAD.MOV.U32 R12, RZ, RZ, 0x1 ;  /* 0x00000001ff0c7424 */ /* 0x000fe400078e00ff */
[----:B------:R-:W-:-:S05]  /*14460*/  IMAD.MOV.U32 R3, RZ, RZ, R14 ;  /* 0x000000ffff037224 */ /* 0x000fca00078e000e */
[----:B------:R-:W-:-:S05]  /*14470*/  @!P2 LEA R3, P6, R10, R3, 0x1 ;  /* 0x000000030a03a211 */ /* 0x000fca00078c08ff */
[----:B------:R-:W-:-:S05]  /*14480*/  @!P2 IMAD.X R2, RZ, RZ, R2, P6 ;  /* 0x000000ffff02a224 */ /* 0x000fca00030e0602 */
[----:B------:R-:W-:-:S04]  /*14490*/  @!P2 LOP3.LUT R3, R3, R2, RZ, 0x3c, !PT ;  /* 0x000000020303a212 */ /* 0x000fc800078e3cff */
[----:B------:R-:W-:-:S04]  /*144a0*/  @!P2 LOP3.LUT R2, R3, R2, RZ, 0x3c, !PT ;  /* 0x000000020302a212 */ /* 0x000fc800078e3cff */
[----:B------:R-:W-:Y:S02]  /*144b0*/  @!P2 LOP3.LUT R3, R3, R2, RZ, 0x3c, !PT ;  /* 0x000000020303a212 */ /* 0x000fe400078e3cff */
[----:B------:R-:W-:-:S04]  /*144c0*/  LOP3.LUT R7, R7, 0xffff7fff, RZ, 0xc0, !PT ;  /* 0xffff7fff07077812 */ /* 0x000fc800078ec0ff */
[----:B------:R-:W-:-:S04]  /*144d0*/  @P0 LOP3.LUT R7, R7, 0x8000, RZ, 0xfc, !PT ;  /* 0x0000800007070812 */ /* 0x000fc800078efcff */
[C---:B------:R-:W-:Y:S02]  /*144e0*/  LOP3.LUT P0, RZ, R7.reuse, 0x8, RZ, 0xc0, !PT ;  /* 0x0000000807ff7812 */ /* 0x040fe4000780c0ff */
[----:B------:R-:W-:-:S04]  /*144f0*/  LOP3.LUT R7, R7, 0xffffbfff, RZ, 0xc0, !PT ;  /* 0xffffbfff07077812 */ /* 0x000fc800078ec0ff */
[----:B------:R-:W-:-:S04]  /*14500*/  @P1 LOP3.LUT R7, R7, 0x4000, RZ, 0xfc, !PT ;  /* 0x0000400007071812 */ /* 0x000fc800078efcff */
[C---:B------:R-:W-:Y:S02]  /*14510*/  LOP3.LUT P1, RZ, R7.reuse, 0x4, RZ, 0xc0, !PT ;  /* 0x0000000407ff7812 */ /* 0x040fe4000782c0ff */
[----:B------:R-:W-:Y:S01]  /*14520*/  LOP3.LUT R7, R7, 0xffffdfff, RZ, 0xc0, !PT ;  /* 0xffffdfff07077812 */ /* 0x000fe200078ec0ff */
[----:B------:R-:W-:Y:S01]  /*14530*/  @!PT LDS RZ, [RZ] ;  /* 0x00000000fffff984 */ /* 0x000fe20000000800 */
[----:B------:R-:W-:Y:S01]  /*14540*/  @!PT LDS RZ, [RZ] ;  /* 0x00000000fffff984 */ /* 0x000fe20000000800 */
[----:B------:R-:W-:Y:S01]  /*14550*/  @!PT LDS RZ, [RZ] ;  /* 0x00000000fffff984 */ /* 0x000fe20000000800 */
[----:B------:R0:W-:Y:S03]  /*14560*/  @!P2 LDGSTS.E.BYPASS.LTC128B.128 [R17+0x26400], desc[UR38][R2.64], !P0 ;  /* 0x264000000211afae */ /* 0x0001e6000c101d66 */
[----:B------:R-:W-:-:S04]  /*14570*/  @P3 LOP3.LUT R7, R7, 0x2000, RZ, 0xfc, !PT ;  /* 0x0000200007073812 */ /* 0x000fc800078efcff */
[C---:B------:R-:W-:Y:S02]  /*14580*/  LOP3.LUT P3, RZ, R7.reuse, 0x2, RZ, 0xc0, !PT ;  /* 0x0000000207ff7812 */ /* 0x040fe4000786c0ff */
[----:B------:R-:W-:Y:S01]  /*14590*/  LOP3.LUT R7, R7, 0xfffffbff, RZ, 0xc0, !PT ;  /* 0xfffffbff07077812 */ /* 0x000fe200078ec0ff */
[----:B------:R0:W-:Y:S03]  /*145a0*/  @!P2 LDGSTS.E.BYPASS.LTC128B.128 [R17+0x28400], desc[UR38][R2.64+0x80], !P1 ;  /* 0x284000800211afae */ /* 0x0001e6000c901d66 */
[----:B------:R-:W-:-:S04]  /*145b0*/  @P4 LOP3.LUT R7, R7, 0x400, RZ, 0xfc, !PT ;  /* 0x0000040007074812 */ /* 0x000fc800078efcff */
[C---:B------:R-:W-:Y:S02]  /*145c0*/  LOP3.LUT P0, RZ, R7.reuse, 0x8000, RZ, 0xc0, !PT ;  /* 0x0000800007ff7812 */ /* 0x040fe4000780c0ff */
[C---:B------:R-:W-:Y:S01]  /*145d0*/  LOP3.LUT P1, RZ, R7.reuse, 0x4000, RZ, 0xc0, !PT ;  /* 0x0000400007ff7812 */ /* 0x040fe2000782c0ff */
[----:B------:R0:W-:Y:S01]  /*145e0*/  @!P2 LDGSTS.E.BYPASS.LTC128B.128 [R17+0x2a400], desc[UR38][R2.64+0x100], !P3 ;  /* 0x2a4001000211afae */ /* 0x0001e2000d901d66 */
[C---:B------:R-:W-:Y:S02]  /*145f0*/  LOP3.LUT P6, RZ, R7.reuse, 0x20, RZ, 0xc0, !PT ;  /* 0x0000002007ff7812 */ /* 0x040fe400078cc0ff */
[C---:B------:R-:W-:Y:S01]  /*14600*/  LOP3.LUT P3, RZ, R7.reuse, 0x2000, RZ, 0xc0, !PT ;  /* 0x0000200007ff7812 */ /* 0x040fe2000786c0ff */
[----:B------:R0:W-:Y:S01]  /*14610*/  @!P2 LDGSTS.E.BYPASS.LTC128B.128 [R17+0x2c400], desc[UR38][R2.64+0x180], !P5 ;  /* 0x2c4001800211afae */ /* 0x0001e2000e901d66 */
[C---:B------:R-:W-:Y:S02]  /*14620*/  LOP3.LUT P4, RZ, R7.reuse, 0x10, RZ, 0xc0, !PT ;  /* 0x0000001007ff7812 */ /* 0x040fe4000788c0ff */
[----:B------:R-:W-:-:S03]  /*14630*/  LOP3.LUT R7, R7, 0xfffff7ff, RZ, 0xc0, !PT ;  /* 0xfffff7ff07077812 */ /* 0x000fc600078ec0ff */
[----:B------:R0:W-:Y:S01]  /*14640*/  @!P2 LDGSTS.E.BYPASS.LTC128B.128 [R17+0x2e400], desc[UR38][R2.64+0x200], !P0 ;  /* 0x2e4002000211afae */ /* 0x0001e2000c101d66 */
[----:B------:R-:W-:-:S03]  /*14650*/  @P5 LOP3.LUT R7, R7, 0x800, RZ, 0xfc, !PT ;  /* 0x0000080007075812 */ /* 0x000fc600078efcff */
[----:B------:R0:W-:Y:S01]  /*14660*/  @!P2 LDGSTS.E.BYPASS.LTC128B.128 [R17+0x30400], desc[UR38][R2.64+0x280], !P1 ;  /* 0x304002800211afae */ /* 0x0001e2000c901d66 */
[----:B------:R-:W-:Y:S02]  /*14670*/  LOP3.LUT P5, RZ, R7, 0x4, RZ, 0xc0, !PT ;  /* 0x0000000407ff7812 */ /* 0x000fe400078ac0ff */
[----:B------:R-:W-:Y:S01]  /*14680*/  @!P3 LOP3.LUT R8, R5, 0x40, RZ, 0xc0, !PT ;  /* 0x000000400508b812 */ /* 0x000fe200078ec0ff */
[----:B------:R0:W-:Y:S01]  /*14690*/  @!P2 LDGSTS.E.BYPASS.LTC128B.128 [R17+0x32400], desc[UR38][R2.64+0x300], P6 ;  /* 0x324003000211afae */ /* 0x0001e2000b101d66 */
[----:B------:R-:W-:Y:S02]  /*146a0*/  LOP3.LUT R7, R7, 0xffffefff, RZ, 0xc0, !PT ;  /* 0xffffefff07077812 */ /* 0x000fe400078ec0ff */
[----:B------:R-:W-:-:S07]  /*146b0*/  @!P3 SHF.R.U32.HI R8, RZ, 0x2, R8 ;  /* 0x00000002ff08b819 */ /* 0x000fce0000011608 */
[----:B0-----:R-:W-:Y:S05]  /*146c0*/  WARPSYNC.COLLECTIVE R15, `(.L_x_4455) ;  /* 0x000000000f087348 */ /* 0x001fea0003c00000 */
[----:B------:R1:W2:Y:S02]  /*146d0*/  SHFL.IDX P6, R14, R13, R12, R11 ;  /* 0x0000000c0d0e7389 */ /* 0x0002a400000c000b */
[----:B012---:R-:W-:Y:S01]  /*146e0*/  ENDCOLLECTIVE ;  /* 0x000000000000791b */ /* 0x007fe20003800000 */
.L_x_4455:
[----:B------:R-:W-:Y:S01]  /*146f0*/  @!PT LDS RZ, [RZ] ;  /* 0x00000000fffff984 */ /* 0x000fe20000000800 */
[----:B------:R-:W-:Y:S01]  /*14700*/  @!PT LDS RZ, [RZ] ;  /* 0x00000000fffff984 */ /* 0x000fe20000000800 */
[----:B------:R-:W-:Y:S01]  /*14710*/  @!PT LDS RZ, [RZ] ;  /* 0x00000000fffff984 */ /* 0x000fe20000000800 */
[----:B------:R0:W-:Y:S01]  /*14720*/  @!P2 LDGSTS.E.BYPASS.LTC128B.128 [R17+0x34400], desc[UR38][R2.64+0x380], P4 ;  /* 0x344003800211afae */ /* 0x0001e2000a101d66 */
[----:B------:R-:W-:Y:S02]  /*14730*/  @!P3 ISETP.NE.U32.AND P2, PT, R8, RZ, PT ;  /* 0x000000ff0800b20c */ /* 0x000fe40003f45070 */
[----:B------:R-:W-:Y:S02]  /*14740*/  @P5 LOP3.LUT R7, R7, 0x1000, RZ, 0xfc, !PT ;  /* 0x0000100007075812 */ /* 0x000fe400078efcff */
[----:B------:R-:W-:Y:S02]  /*14750*/  @!P3 LOP3.LUT R8, R6, 0x80, RZ, 0xc0, !PT ;  /* 0x000000800608b812 */ /* 0x000fe400078ec0ff */
[C---:B------:R-:W-:Y:S02]  /*14760*/  LOP3.LUT P5, RZ, R7.reuse, 0x8, RZ, 0xc0, !PT ;  /* 0x0000000807ff7812 */ /* 0x040fe400078ac0ff */
[----:B------:R-:W-:Y:S01]  /*14770*/  LOP3.LUT R7, R7, 0xffffffdf, RZ, 0xc0, !PT ;  /* 0xffffffdf07077812 */ /* 0x000fe200078ec0ff */
[----:B------:R-:W-:Y:S01]  /*14780*/  IMAD.MOV.U32 R13, RZ, RZ, R0 ;  /* 0x000000ffff0d7224 */ /* 0x000fe200078e0000 */
[----:B------:R-:W-:-:S03]  /*14790*/  @!P3 SHF.R.U32.HI R8, RZ, 0x3, R8 ;  /* 0x00000003ff08b819 */ /* 0x000fc60000011608 */
[----:B------:R-:W-:Y:S02]  /*147a0*/  @P2 LOP3.LUT R7, R7, 0x20, RZ, 0xfc, !PT ;  /* 0x0000002007072812 */ /* 0x000fe400078efcff */
[----:B------:R-:W-:Y:S02]  /*147b0*/  @!P3 ISETP.NE.U32.AND P4, PT, R8, RZ, PT ;  /* 0x000000ff0800b20c */ /* 0x000fe40003f85070 */
[----:B------:R-:W1:Y:S01]  /*147c0*/  S2R R8, SR_TID.X ;  /* 0x0000000000087919 */ /* 0x000e620000002100 */
[----:B0-----:R-:W-:-:S10]  /*147d0*/  IMAD.MOV.U32 R9, RZ, RZ, R14 ;  /* 0x000000ffff097224 */ /* 0x001fd400078e000e */
[----:B-1----:R-:W-:Y:S05]  /*147e0*/  WARPSYNC.COLLECTIVE R15, `(.L_x_4456) ;  /* 0x000000000f087348 */ /* 0x002fea0003c00000 */
[----:B------:R0:W2:Y:S02]  /*147f0*/  SHFL.IDX P6, R14, R13, R12, R11 ;  /* 0x0000000c0d0e7389 */ /* 0x0000a400000c000b */
[----:B012---:R-:W-:Y:S01]  /*14800*/  ENDCOLLECTIVE ;  /* 0x000000000000791b */ /* 0x007fe20003800000 */
.L_x_4456:
[----:B------:R-:W-:Y:S02]  /*14810*/  IMAD.MOV.U32 R13, RZ, RZ, R4 ;  /* 0x000000ffff0d7224 */ /* 0x000fe400078e0004 */
[----:B------:R-:W-:Y:S01]  /*14820*/  IMAD.MOV.U32 R12, RZ, RZ, 0x2 ;  /* 0x00000002ff0c7424 */ /* 0x000fe200078e00ff */
[----:B------:R-:W-:Y:S02]  /*14830*/  @!P3 LEA R10, P2, R10, R14, 0x1 ;  /* 0x0000000e0a0ab211 */ /* 0x000fe400078408ff */
[----:B------:R-:W-:-:S03]  /*14840*/  LOP3.LUT P6, RZ, R7, 0x20, RZ, 0xc0, !PT ;  /* 0x0000002007ff7812 */ /* 0x000fc600078cc0ff */
[----:B------:R-:W-:Y:S01]  /*14850*/  @!P3 IMAD.X R9, RZ, RZ, R9, P2 ;  /* 0x000000ffff09b224 */ /* 0x000fe200010e0609 */
[----:B------:R-:W-:Y:S01]  /*14860*/  LOP3.LUT P2, RZ, R7, 0x2, RZ, 0xc0, !PT ;  /* 0x0000000207ff7812 */ /* 0x000fe2000784c0ff */
[----:B------:R-:W-:Y:S02]  /*14870*/  @!P3 IMAD.MOV.U32 R2, RZ, RZ, R10 ;  /* 0x000000ffff02b224 */ /* 0x000fe400078e000a */
[----:B------:R-:W-:-:S05]  /*14880*/  @!P3 IMAD.MOV.U32 R3, RZ, RZ, R9 ;  /* 0x000000ffff03b224 */ /* 0x000fca00078e0009 */
[----:B------:R-:W-:Y:S01]  /*14890*/  @!PT LDS RZ, [RZ] ;  /* 0x00000000fffff984 */ /* 0x000fe20000000800 */
[----:B------:R-:W-:Y:S01]  /*148a0*/  @!PT LDS RZ, [RZ] ;  /* 0x00000000fffff984 */ /* 0x000fe20000000800 */
[----:B------:R-:W-:Y:S01]  /*148b0*/  @!PT LDS RZ, [RZ] ;  /* 0x00000000fffff984 */ /* 0x000fe20000000800 */
[----:B------:R0:W-:Y:S01]  /*148c0*/  @!P3 LDGSTS.E.BYPASS.LTC128B.128 [R17+0x26c00], desc[UR38][R2.64], !P5 ;  /* 0x26c000000211bfae */ /* 0x0001e2000e901d66 */
[----:B------:R-:W-:-:S13]  /*148d0*/  LOP3.LUT P5, RZ, R7, 0x1000, RZ, 0xc0, !PT ;  /* 0x0000100007ff7812 */ /* 0x000fda00078ac0ff */
[----:B------:R0:W-:Y:S01]  /*148e0*/  @!P3 LDGSTS.E.BYPASS.LTC128B.128 [R17+0x28c00], desc[UR38][R2.64+0x80], !P5 ;  /* 0x28c000800211bfae */ /* 0x0001e2000e901d66 */
[C---:B------:R-:W-:Y:S02]  /*148f0*/  LOP3.LUT P5, RZ, R7.reuse, 0x800, RZ, 0xc0, !PT ;  /* 0x0000080007ff7812 */ /* 0x040fe400078ac0ff */
[----:B------:R-:W-:Y:S01]  /*14900*/  LOP3.LUT R7, R7, 0xffffff7f, RZ, 0xc0, !PT ;  /* 0xffffff7f07077812 */ /* 0x000fe200078ec0ff */
[----:B------:R0:W-:Y:S03]  /*14910*/  @!P3 LDGSTS.E.BYPASS.LTC128B.128 [R17+0x2ac00], desc[UR38][R2.64+0x100], !P2 ;  /* 0x2ac001000211bfae */ /* 0x0001e6000d101d66 */
[----:B------:R-:W-:-:S04]  /*14920*/  @P2 LOP3.LUT R7, R7, 0x80, RZ, 0xfc, !PT ;  /* 0x0000008007072812 */ /* 0x000fc800078efcff */
[C---:B------:R-:W-:Y:S02]  /*14930*/  LOP3.LUT P2, RZ, R7.reuse, 0x4, RZ, 0xc0, !PT ;  /* 0x0000000407ff7812 */ /* 0x040fe4000784c0ff */
[----:B------:R-:W-:Y:S01]  /*14940*/  LOP3.LUT R7, R7, 0xfffffeff, RZ, 0xc0, !PT ;  /* 0xfffffeff07077812 */ /* 0x000fe200078ec0ff */
[----:B------:R0:W-:Y:S04]  /*14950*/  @!P3 LDGSTS.E.BYPASS.LTC128B.128 [R17+0x2cc00], desc[UR38][R2.64+0x180], !P5 ;  /* 0x2cc001800211bfae */ /* 0x0001e8000e901d66 */
[----:B------:R0:W-:Y:S04]  /*14960*/  @!P3 LDGSTS.E.BYPASS.LTC128B.128 [R17+0x2ec00], desc[UR38][R2.64+0x200], !P0 ;  /* 0x2ec002000211bfae */ /* 0x0001e8000c101d66 */
[----:B------:R0:W-:Y:S02]  /*14970*/  @!P3 LDGSTS.E.BYPASS.LTC128B.128 [R17+0x30c00], desc[UR38][R2.64+0x280], !P1 ;  /* 0x30c002800211bfae */ /* 0x0001e4000c901d66 */
[----:B------:R-:W-:-:S02]  /*14980*/  @P2 LOP3.LUT R7, R7, 0x100, RZ, 0xfc, !PT ;  /* 0x0000010007072812 */ /* 0x000fc400078efcff */
[----:B------:R0:W-:Y:S02]  /*14990*/  @!P3 LDGSTS.E.BYPASS.LTC128B.128 [R17+0x32c00], desc[UR38][R2.64+0x300], P6 ;  /* 0x32c003000211bfae */ /* 0x0001e4000b101d66 */
[----:B------:R-:W-:-:S13]  /*149a0*/  LOP3.LUT P2, RZ, R7, 0x8, RZ, 0xc0, !PT ;  /* 0x0000000807ff7812 */ /* 0x000fda000784c0ff */
[----:B0-----:R-:W-:Y:S05]  /*149b0*/  WARPSYNC.COLLECTIVE R15, `(.L_x_4457) ;  /* 0x000000000f087348 */ /* 0x001fea0003c00000 */
[----:B------:R1:W2:Y:S02]  /*149c0*/  SHFL.IDX P6, R14, R13, R12, R11 ;  /* 0x0000000c0d0e7389 */ /* 0x0002a400000c000b */
[----:B012---:R-:W-:Y:S01]  /*149d0*/  ENDCOLLECTIVE ;  /* 0x000000000000791b */ /* 0x007fe20003800000 */
.L_x_4457:
[----:B------:R-:W-:Y:S01]  /*149e0*/  LOP3.LUT R7, R7, 0xfffffdff, RZ, 0xc0, !PT ;  /* 0xfffffdff07077812 */ /* 0x000fe200078ec0ff */
[----:B------:R-:W-:Y:S01]  /*149f0*/  @!PT LDS RZ, [RZ] ;  /* 0x00000000fffff984 */ /* 0x000fe20000000800 */
[----:B------:R-:W-:Y:S01]  /*14a00*/  @!PT LDS RZ, [RZ] ;  /* 0x00000000fffff984 */ /* 0x000fe20000000800 */
[----:B------:R-:W-:Y:S01]  /*14a10*/  @!PT LDS RZ, [RZ] ;  /* 0x00000000fffff984 */ /* 0x000fe20000000800 */
[----:B------:R0:W-:Y:S03]  /*14a20*/  @!P3 LDGSTS.E.BYPASS.LTC128B.128 [R17+0x34c00], desc[UR38][R2.64+0x380], P4 ;  /* 0x34c003800211bfae */ /* 0x0001e6000a101d66 */
[----:B------:R-:W-:Y:S01]  /*14a30*/  @P2 LOP3.LUT R7, R7, 0x200, RZ, 0xfc, !PT ;  /* 0x0000020007072812 */ /* 0x000fe200078efcff */
[----:B------:R-:W-:-:S03]  /*14a40*/  IMAD.MOV.U32 R13, RZ, RZ, R0 ;  /* 0x000000ffff0d7224 */ /* 0x000fc600078e0000 */
[----:B------:R-:W-:Y:S01]  /*14a50*/  LOP3.LUT P4, RZ, R7, 0x400, RZ, 0xc0, !PT ;  /* 0x0000040007ff7812 */ /* 0x000fe2000788c0ff */
[----:B------:R0:W-:Y:S01]  /*14a60*/  STL [R1+0x8], R7 ;  /* 0x0000080701007387 */ /* 0x0001e20000100800 */
[----:B------:R-:W-:-:S11]  /*14a70*/  IMAD.MOV.U32 R10, RZ, RZ, R14 ;  /* 0x000000ffff0a7224 */ /* 0x000fd600078e000e */
[----:B0-----:R-:W-:Y:S05]  /*14a80*/  WARPSYNC.COLLECTIVE R15, `(.L_x_4458) ;  /* 0x000000000f087348 */ /* 0x001fea0003c00000 */
[----:B------:R1:W2:Y:S02]  /*14a90*/  SHFL.IDX P6, R14, R13, R12, R11 ;  /* 0x0000000c0d0e7389 */ /* 0x0002a400000c000b */
[----:B012---:R-:W-:Y:S01]  /*14aa0*/  ENDCOLLECTIVE ;  /* 0x000000000000791b */ /* 0x007fe20003800000 */
.L_x_4458:
[----:B------:R-:W-:-:S04]  /*14ab0*/  @!P4 LOP3.LUT R2, R5, 0x40, RZ, 0xc0, !PT ;  /* 0x000000400502c812 */ /* 0x000fc800078ec0ff */
[----:B------:R-:W-:Y:S01]  /*14ac0*/  @!P4 SHF.R.U32.HI R9, RZ, 0x2, R2 ;  /* 0x00000002ff09c819 */ /* 0x000fe20000011602 */
[----:B------:R-:W-:Y:S01]  /*14ad0*/  IMAD.SHL.U32 R15, R8, 0x8, RZ ;  /* 0x00000008080f7824 */ /* 0x000fe200078e00ff */
[----:B------:R-:W-:-:S04]  /*14ae0*/  @!P4 LOP3.LUT R8, R6, 0x80, RZ, 0xc0, !PT ;  /* 0x000000800608c812 */ /* 0x000fc800078ec0ff */
[----:B------:R-:W-:Y:S02]  /*14af0*/  @!P4 SHF.R.U32.HI R8, RZ, 0x3, R8 ;  /* 0x00000003ff08c819 */ /* 0x000fe40000011608 */
[----:B------:R-:W-:Y:S02]  /*14b00*/  LOP3.LUT R15, R15, 0x38, RZ, 0xc0, !PT ;  /* 0x000000380f0f7812 */ /* 0x000fe400078ec0ff */
[----:B------:R-:W-:Y:S01]  /*14b10*/  @!P4 ISETP.NE.U32.AND P3, PT, R8, RZ, PT ;  /* 0x000000ff0800c20c */ /* 0x000fe20003f65070 */
[----:B------:R-:W-:Y:S01]  /*14b20*/  IMAD.MOV.U32 R3, RZ, RZ, R14 ;  /* 0x000000ffff037224 */ /* 0x000fe200078e000e */
[----:B------:R-:W-:-:S04]  /*14b30*/  @!P4 ISETP.NE.U32.AND P6, PT, R9, RZ, PT ;  /* 0x000000ff0900c20c */ /* 0x000fc80003fc5070 */
[----:B------:R-:W-:-:S05]  /*14b40*/  @!P4 LEA R8, P2, R15, R3, 0x1 ;  /* 0x000000030f08c211 */ /* 0x000fca00078408ff */
[----:B------:R-:W-:Y:S01]  /*14b50*/  @!P4 IMAD.X R3, RZ, RZ, R10, P2 ;  /* 0x000000ffff03c224 */ /* 0x000fe200010e060a */
[----:B------:R-:W-:Y:S01]  /*14b60*/  LOP3.LUT P2, RZ, R7, 0x200, RZ, 0xc0, !PT ;  /* 0x0000020007ff7812 */ /* 0x000fe2000784c0ff */
[----:B------:R-:W-:-:S12]  /*14b70*/  @!P4 IMAD.MOV.U32 R2, RZ, RZ, R8 ;  /* 0x000000ffff02c224 */ /* 0x000fd800078e0008 */
[----:B------:R-:W-:Y:S01]  /*14b80*/  @!PT LDS RZ, [RZ] ;  /* 0x00000000fffff984 */ /* 0x000fe20000000800 */
[----:B------:R-:W-:Y:S01]  /*14b90*/  @!PT LDS RZ, [RZ] ;  /* 0x00000000fffff984 */ /* 0x000fe20000000800 */
[----:B------:R-:W-:Y:S01]  /*14ba0*/  @!PT LDS RZ, [RZ] ;  /* 0x00000000fffff984 */ /* 0x000fe20000000800 */
[----:B------:R0:W-:Y:S01]  /*14bb0*/  @!P4 LDGSTS.E.BYPASS.LTC128B.128 [R17+0x27400], desc[UR38][R2.64], !P2 ;  /* 0x274000000211cfae */ /* 0x0001e2000d101d66 */
[----:B------:R-:W-:-:S13]  /*14bc0*/  LOP3.LUT P2, RZ, R7, 0x100, RZ, 0xc0, !PT ;  /* 0x0000010007ff7812 */ /* 0x000fda000784c0ff */
[----:B------:R0:W-:Y:S01]  /*14bd0*/  @!P4 LDGSTS.E.BYPASS.LTC128B.128 [R17+0x29400], desc[UR38][R2.64+0x80], !P2 ;  /* 0x294000800211cfae */ /* 0x0001e2000d101d66 */
[----:B------:R-:W-:-:S03]  /*14be0*/  LOP3.LUT P2, RZ, R7, 0x80, RZ, 0xc0, !PT ;  /* 0x0000008007ff7812 */ /* 0x000fc6000784c0ff */
[----:B------:R0:W5:Y:S01]  /*14bf0*/  LDL.LU R7, [R1+0x68] ;  /* 0x0000680001077983 */ /* 0x0001620000300800 */
[----:B------:R-:W-:Y:S02]  /*14c00*/  IMAD.MOV.U32 R13, RZ, RZ, R4 ;  /* 0x000000ffff0d7224 */ /* 0x000fe400078e0004 */
[----:B------:R-:W-:Y:S02]  /*14c10*/  IMAD.MOV.U32 R12, RZ, RZ, 0x3 ;  /* 0x00000003ff0c7424 */ /* 0x000fe400078e00ff */
[----:B------:R-:W-:-:S05]  /*14c20*/  IMAD.MOV.U32 R15, RZ, RZ, -0x1 ;  /* 0xffffffffff0f7424 */ /* 0x000fca00078e00ff */
[----:B------:R0:W-:Y:S04]  /*14c30*/  @!P4 LDGSTS.E.BYPASS.LTC128B.128 [R17+0x2b400], desc[UR38][R2.64+0x100], !P2 ;  /* 0x2b4001000211cfae */ /* 0x0001e8000d101d66 */
[----:B------:R0:W-:Y:S04]  /*14c40*/  @!P4 LDGSTS.E.BYPASS.LTC128B.128 [R17+0x2d400], desc[UR38][R2.64+0x180], !P5 ;  /* 0x2d4001800211cfae */ /* 0x0001e8000e901d66 */
[----:B------:R0:W-:Y:S04]  /*14c50*/  @!P4 LDGSTS.E.BYPASS.LTC128B.128 [R17+0x2f400], desc[UR38][R2.64+0x200], !P0 ;  /* 0x2f4002000211cfae */ /* 0x0001e8000c101d66 */
[----:B------:R0:W-:Y:S04]  /*14c60*/  @!P4 LDGSTS.E.BYPASS.LTC128B.128 [R17+0x31400], desc[UR38][R2.64+0x280], !P1 ;  /* 0x314002800211cfae */ /* 0x0001e8000c901d66 */
[----:B------:R0:W-:Y:S02]  /*14c70*/  @!P4 LDGSTS.E.BYPASS.LTC128B.128 [R17+0x33400], desc[UR38][R2.64+0x300], P6 ;  /* 0x334003000211cfae */ /* 0x0001e4000b101d66 */
[----:B0----5:R-:W-:Y:S05]  /*14c80*/  WARPSYNC.COLLECTIVE R15, `(.L_x_4459) ;  /* 0x000000000f087348 */ /* 0x021fea0003c00000 */
[----:B------:R1:W2:Y:S02]  /*14c90*/  SHFL.IDX P6, R14, R13, R12, R11 ;  /* 0x0000000c0d0e7389 */ /* 0x0002a400000c000b */
[----:B012--5:R-:W-:Y:S01]  /*14ca0*/  ENDCOLLECTIVE ;  /* 0x000000000000791b */ /* 0x027fe20003800000 */
.L_x_4459:
[----:B------:R-:W-:Y:S01]  /*14cb0*/  @!PT LDS RZ, [RZ] ;  /* 0x00000000fffff984 */ /* 0x000fe20000000800 */
[----:B------:R-:W-:Y:S01]  /*14cc0*/  @!PT LDS RZ, [RZ] ;  /* 0x00000000fffff984 */ /* 0x000fe20000000800 */
[----:B------:R-:W-:Y:S01]  /*14cd0*/  @!PT LDS RZ, [RZ] ;  /* 0x00000000fffff984 */ /* 0x000fe20000000800 */
[----:B------:R0:W-:Y:S01]  /*14ce0*/  @!P4 LDGSTS.E.BYPASS.LTC128B.128 [R17+0x35400], desc[UR38][R2.64+0x380], P3 ;  /* 0x354003800211cfae */ /* 0x0001e20009901d66 */
[----:B------:R-:W-:Y:S02]  /*14cf0*/  IMAD.MOV.U32 R13, RZ, RZ, R0 ;  /* 0x000000ffff0d7224 */ /* 0x000fe400078e0000 */
[----:B------:R-:W-:-:S07]  /*14d00*/  IMAD.MOV.U32 R4, RZ, RZ, R14 ;  /* 0x000000ffff047224 */ /* 0x000fce00078e000e */
[----:B0-----:R-:W-:Y:S05]  /*14d10*/  WARPSYNC.COLLECTIVE R15, `(.L_x_4460) ;  /* 0x000000000f087348 */ /* 0x001fea0003c00000 */
[----:B------:R1:W2:Y:S02]  /*14d20*/  SHFL.IDX P6, R14, R13, R12, R11 ;  /* 0x0000000c0d0e7389 */ /* 0x0002a400000c000b */
[----:B012---:R-:W-:Y:S01]  /*14d30*/  ENDCOLLECTIVE ;  /* 0x000000000000791b */ /* 0x007fe20003800000 */
.L_x_4460:
[----:B------:R-:W-:Y:S01]  /*14d40*/  IMAD.MOV.U32 R0, RZ, RZ, R14 ;  /* 0x000000ffff007224 */ /* 0x000fe200078e000e */
[----:B------:R-:W-:Y:S06]  /*14d50*/  BRA `(.L_x_4461) ;  /* 0xffffffa000547947 */ /* 0x000fec000383ffff */
.L_x_4328:
[----:B0-----:R-:W3:Y:S02]  /*14d60*/  LDL R2, [R1+0x4] ;  /* 0x0000040001027983 */ /* 0x001ee40000100800 */
[----:B---3--:R0:W3:Y:S02]  /*14d70*/  SYNCS.PHASECHK.TRANS64.TRYWAIT P0, [R2+URZ+0x38820], R0 ;  /* 0x03882000020075a7 */ /* 0x0080e4000800017f */
[----:B---3--:R-:W-:Y:S05]  /*14d80*/  @!P0 NANOSLEEP.SYNCS 0x989680 ;  /* 0x009896800000895d */ /* 0x008fea0003900000 */
[----:B------:R-:W3:Y:S02]  /*14d90*/  @!P0 SYNCS.PHASECHK.TRANS64 P0, [R2+URZ+0x38820], R0 ;  /* 0x03882000020085a7 */ /* 0x000ee4000800007f */
[----:B---3--:R-:W-:Y:S05]  /*14da0*/  @!P0 BRA `(.L_x_4328) ;  /* 0xfffffffc00ec8947 */ /* 0x008fea000383ffff */
[----:B------:R-:W-:Y:S05]  /*14db0*/  BRA `(.L_x_4462) ;  /* 0xffffffa400147947 */ /* 0x000fea000383ffff */
.L_x_4332:
[----:B0-----:R0:W1:Y:S02]  /*14dc0*/  SYNCS.PHASECHK.TRANS64.TRYWAIT P0, [R3+URZ+0x38860], R0 ;  /* 0x03886000030075a7 */ /* 0x001064000800017f */
[----:B-1----:R-:W-:Y:S05]  /*14dd0*/  @!P0 NANOSLEEP.SYNCS 0x989680 ;  /* 0x009896800000895d */ /* 0x002fea0003900000 */
[----:B------:R-:W1:Y:S02]  /*14de0*/  @!P0 SYNCS.PHASECHK.TRANS64 P0, [R3+URZ+0x38860], R0 ;  /* 0x03886000030085a7 */ /* 0x000e64000800007f */
[----:B-1----:R-:W-:Y:S05]  /*14df0*/  @!P0 BRA `(.L_x_4332) ;  /* 0xfffffffc00f08947 */ /* 0x002fea000383ffff */
[----:B------:R-:W-:Y:S05]  /*14e00*/  BRA `(.L_x_4463) ;  /* 0xffffffa400447947 */ /* 0x000fea000383ffff */
.L_x_4351:
[----:B-1----:R1:W3:Y:S02]  /*14e10*/  SYNCS.PHASECHK.TRANS64.TRYWAIT P0, [R3+URZ+0x38840], R2 ;  /* 0x03884002030075a7 */ /* 0x0022e4000800017f */
[----:B---3--:R-:W-:Y:S05]  /*14e20*/  @!P0 NANOSLEEP.SYNCS 0x989680 ;  /* 0x009896800000895d */ /* 0x008fea0003900000 */
[----:B------:R-:W3:Y:S02]  /*14e30*/  @!P0 SYNCS.PHASECHK.TRANS64 P0, [R3+URZ+0x38840], R2 ;  /* 0x03884002030085a7 */ /* 0x000ee4000800007f */
[----:B---3--:R-:W-:Y:S05]  /*14e40*/  @!P0 BRA `(.L_x_4351) ;  /* 0xfffffffc00f08947 */ /* 0x008fea000383ffff */
[----:B------:R-:W-:Y:S05]  /*14e50*/  BRA `(.L_x_4464) ;  /* 0xffffffb000747947 */ /* 0x000fea000383ffff */
.L_x_4356:
[----:B0-----:R0:W3:Y:S02]  /*14e60*/  SYNCS.PHASECHK.TRANS64.TRYWAIT P0, [R3+URZ+0x38860], R2 ;  /* 0x03886002030075a7 */ /* 0x0010e4000800017f */
[----:B---3--:R-:W-:Y:S05]  /*14e70*/  @!P0 NANOSLEEP.SYNCS 0x989680 ;  /* 0x009896800000895d */ /* 0x008fea0003900000 */
[----:B------:R-:W3:Y:S02]  /*14e80*/  @!P0 SYNCS.PHASECHK.TRANS64 P0, [R3+URZ+0x38860], R2 ;  /* 0x03886002030085a7 */ /* 0x000ee4000800007f */
[----:B---3--:R-:W-:Y:S05]  /*14e90*/  @!P0 BRA `(.L_x_4356) ;  /* 0xfffffffc00f08947 */ /* 0x008fea000383ffff */
[----:B------:R-:W-:Y:S05]  /*14ea0*/  BRA `(.L_x_4465) ;  /* 0xffffffb000fc7947 */ /* 0x000fea000383ffff */
.L_x_4371:
[----:B0-----:R0:W1:Y:S02]  /*14eb0*/  SYNCS.PHASECHK.TRANS64.TRYWAIT P0, [R4+URZ+0x38840], R2 ;  /* 0x03884002040075a7 */ /* 0x001064000800017f */
[----:B-1----:R-:W-:Y:S05]  /*14ec0*/  @!P0 NANOSLEEP.SYNCS 0x989680 ;  /* 0x009896800000895d */ /* 0x002fea0003900000 */
[----:B------:R-:W1:Y:S02]  /*14ed0*/  @!P0 SYNCS.PHASECHK.TRANS64 P0, [R4+URZ+0x38840], R2 ;  /* 0x03884002040085a7 */ /* 0x000e64000800007f */
[----:B-1----:R-:W-:Y:S05]  /*14ee0*/  @!P0 BRA `(.L_x_4371) ;  /* 0xfffffffc00f08947 */ /* 0x002fea000383ffff */
[----:B------:R-:W-:Y:S05]  /*14ef0*/  BRA `(.L_x_4466) ;  /* 0xffffffc0000c7947 */ /* 0x000fea000383ffff */
.L_x_4376:
[----:B-1----:R1:W3:Y:S02]  /*14f00*/  SYNCS.PHASECHK.TRANS64.TRYWAIT P0, [R4+URZ+0x38860], R2 ;  /* 0x03886002040075a7 */ /* 0x0022e4000800017f */
[----:B---3--:R-:W-:Y:S05]  /*14f10*/  @!P0 NANOSLEEP.SYNCS 0x989680 ;  /* 0x009896800000895d */ /* 0x008fea0003900000 */
[----:B------:R-:W3:Y:S02]  /*14f20*/  @!P0 SYNCS.PHASECHK.TRANS64 P0, [R4+URZ+0x38860], R2 ;  /* 0x03886002040085a7 */ /* 0x000ee4000800007f */
[----:B---3--:R-:W-:Y:S05]  /*14f30*/  @!P0 BRA `(.L_x_4376) ;  /* 0xfffffffc00f08947 */ /* 0x008fea000383ffff */
[----:B------:R-:W-:Y:S05]  /*14f40*/  BRA `(.L_x_4467) ;  /* 0xffffffc000907947 */ /* 0x000fea000383ffff */
.L_x_4391:
[----:B-1----:R1:W3:Y:S02]  /*14f50*/  SYNCS.PHASECHK.TRANS64.TRYWAIT P0, [R4+URZ+0x38840], R2 ;  /* 0x03884002040075a7 */ /* 0x0022e4000800017f */
[----:B---3--:R-:W-:Y:S05]  /*14f60*/  @!P0 NANOSLEEP.SYNCS 0x989680 ;  /* 0x009896800000895d */ /* 0x008fea0003900000 */
[----:B------:R-:W3:Y:S02]  /*14f70*/  @!P0 SYNCS.PHASECHK.TRANS64 P0, [R4+URZ+0x38840], R2 ;  /* 0x03884002040085a7 */ /* 0x000ee4000800007f */
[----:B---3--:R-:W-:Y:S05]  /*14f80*/  @!P0 BRA `(.L_x_4391) ;  /* 0xfffffffc00f08947 */ /* 0x008fea000383ffff */
[----:B------:R-:W-:Y:S05]  /*14f90*/  BRA `(.L_x_4468) ;  /* 0xffffffcc007c7947 */ /* 0x000fea000383ffff */
.L_x_4396:
[----:B0-----:R0:W3:Y:S02]  /*14fa0*/  SYNCS.PHASECHK.TRANS64.TRYWAIT P0, [R4+URZ+0x38860], R2 ;  /* 0x03886002040075a7 */ /* 0x0010e4000800017f */
[----:B---3--:R-:W-:Y:S05]  /*14fb0*/  @!P0 NANOSLEEP.SYNCS 0x989680 ;  /* 0x009896800000895d */ /* 0x008fea0003900000 */
[----:B------:R-:W3:Y:S02]  /*14fc0*/  @!P0 SYNCS.PHASECHK.TRANS64 P0, [R4+URZ+0x38860], R2 ;  /* 0x03886002040085a7 */ /* 0x000ee4000800007f */
[----:B---3--:R-:W-:Y:S05]  /*14fd0*/  @!P0 BRA `(.L_x_4396) ;  /* 0xfffffffc00f08947 */ /* 0x008fea000383ffff */
[----:B------:R-:W-:Y:S05]  /*14fe0*/  BRA `(.L_x_4469) ;  /* 0xffffffd000047947 */ /* 0x000fea000383ffff */
.L_x_4412:
[----:B------:R-:W-:Y:S01]  /*14ff0*/  BSSY B0, `(.L_x_4470) ;  /* 0x0000008000007945 */ /* 0x000fe20003800000 */
[----:B------:R-:W-:Y:S02]  /*15000*/  IMAD.MOV.U32 R13, RZ, RZ, R16 ;  /* 0x000000ffff0d7224 */ /* 0x000fe400078e0010 */
[----:B------:R-:W-:Y:S02]  /*15010*/  IMAD.MOV.U32 R12, RZ, RZ, RZ ;  /* 0x000000ffff0c7224 */ /* 0x000fe400078e00ff */
[----:B------:R-:W-:Y:S02]  /*15020*/  IMAD.MOV.U32 R11, RZ, RZ, 0x1f ;  /* 0x0000001fff0b7424 */ /* 0x000fe400078e00ff */
[----:B------:R-:W-:-:S07]  /*15030*/  IMAD.MOV.U32 R15, RZ, RZ, -0x1 ;  /* 0xffffffffff0f7424 */ /* 0x000fce00078e00ff */
[----:B--2---:R-:W-:Y:S05]  /*15040*/  WARPSYNC.COLLECTIVE R15, `(.L_x_4471) ;  /* 0x000000000f087348 */ /* 0x004fea0003c00000 */
[----:B------:R0:W1:Y:S02]  /*15050*/  SHFL.IDX P6, R14, R13, R12, R11 ;  /* 0x0000000c0d0e7389 */ /* 0x00006400000c000b */
[----:B012---:R-:W-:Y:S01]  /*15060*/  ENDCOLLECTIVE ;  /* 0x000000000000791b */ /* 0x007fe20003800000 */
.L_x_4471:
[----:B------:R-:W-:Y:S05]  /*15070*/  BSYNC B0 ;  /* 0x0000000000007941 */ /* 0x000fea0003800000 */
.L_x_4470:
        /* <DEDUP_REMOVED lines=9> */
.L_x_4472:
        /* <DEDUP_REMOVED lines=18> */
.L_x_4473:
        /* <DEDUP_REMOVED lines=8> */
.L_x_4474:
        /* <DEDUP_REMOVED lines=8> */
.L_x_4475:
        /* <DEDUP_REMOVED lines=8> */
.L_x_4476:
        /* <DEDUP_REMOVED lines=8> */
.L_x_4477:
        /* <DEDUP_REMOVED lines=9> */
.L_x_4478:
[----:B------:R-:W-:Y:S01]  /*154c0*/  IMAD.MOV.U32 R6, RZ, RZ, R14 ;  /* 0x000000ffff067224 */ /* 0x000fe200078e000e */
[----:B------:R-:W-:Y:S06]  /*154d0*/  BRA `(.L_x_4479) ;  /* 0xffffffd8005c7947 */ /* 0x000fec000383ffff */
.L_x_4417:
[----:B------:R-:W-:Y:S01]  /*154e0*/  BSSY B0, `(.L_x_4480) ;  /* 0x0000008000007945 */ /* 0x000fe20003800000 */
[----:B-----5:R-:W-:Y:S02]  /*154f0*/  IMAD.MOV.U32 R13, RZ, RZ, R2 ;  /* 0x000000ffff0d7224 */ /* 0x020fe400078e0002 */
[----:B------:R-:W-:Y:S02]  /*15500*/  IMAD.MOV.U32 R12, RZ, RZ, 0x1 ;  /* 0x00000001ff0c7424 */ /* 0x000fe400078e00ff */
[----:B------:R-:W-:Y:S02]  /*15510*/  IMAD.MOV.U32 R11, RZ, RZ, RZ ;  /* 0x000000ffff0b7224 */ /* 0x000fe400078e00ff */
[----:B------:R-:W-:-:S07]  /*15520*/  IMAD.MOV.U32 R15, RZ, RZ, -0x1 ;  /* 0xffffffffff0f7424 */ /* 0x000fce00078e00ff */
[----:B0-2---:R-:W-:Y:S05]  /*15530*/  WARPSYNC.COLLECTIVE R15, `(.L_x_4481) ;  /* 0x000000000f087348 */ /* 0x005fea0003c00000 */
[----:B------:R1:W3:Y:S02]  /*15540*/  SHFL.UP P6, R14, R13, R12, R11 ;  /* 0x0400000c0d0e7389 */ /* 0x0002e400000c000b */
[----:B0123--:R-:W-:Y:S01]  /*15550*/  ENDCOLLECTIVE ;  /* 0x000000000000791b */ /* 0x00ffe20003800000 */
.L_x_4481:
[----:B------:R-:W-:Y:S05]  /*15560*/  BSYNC B0 ;  /* 0x0000000000007941 */ /* 0x000fea0003800000 */
.L_x_4480:
[----:B------:R-:W-:Y:S02]  /*15570*/  IMAD.MOV.U32 R3, RZ, RZ, R14 ;  /* 0x000000ffff037224 */ /* 0x000fe400078e000e */
[----:B------:R-:W-:Y:S02]  /*15580*/  IMAD.MOV.U32 R12, RZ, RZ, 0x2 ;  /* 0x00000002ff0c7424 */ /* 0x000fe400078e00ff */
[----:B------:R-:W-:Y:S01]  /*15590*/  IMAD.MOV.U32 R11, RZ, RZ, RZ ;  /* 0x000000ffff0b7224 */ /* 0x000fe200078e00ff */
[----:B------:R-:W-:Y:S01]  /*155a0*/  SEL R3, R3, RZ, P1 ;  /* 0x000000ff03037207 */ /* 0x000fe20000800000 */
[----:B------:R-:W-:-:S04]  /*155b0*/  IMAD.MOV.U32 R15, RZ, RZ, -0x1 ;  /* 0xffffffffff0f7424 */ /* 0x000fc800078e00ff */
[----:B------:R-:W-:-:S04]  /*155c0*/  IMAD.IADD R3, R2, 0x1, R3 ;  /* 0x0000000102037824 */ /* 0x000fc800078e0203 */
[----:B------:R-:W-:-:S07]  /*155d0*/  IMAD.MOV.U32 R13, RZ, RZ, R3 ;  /* 0x000000ffff0d7224 */ /* 0x000fce00078e0003 */
[----:B------:R-:W-:Y:S05]  /*155e0*/  WARPSYNC.COLLECTIVE R15, `(.L_x_4482) ;  /* 0x000000000f087348 */ /* 0x000fea0003c00000 */
[----:B------:R0:W1:Y:S02]  /*155f0*/  SHFL.UP P6, R14, R13, R12, R11 ;  /* 0x0400000c0d0e7389 */ /* 0x00006400000c000b */
[----:B01----:R-:W-:Y:S01]  /*15600*/  ENDCOLLECTIVE ;  /* 0x000000000000791b */ /* 0x003fe20003800000 */
.L_x_4482:
        /* <DEDUP_REMOVED lines=8> */
.L_x_4483:
        /* <DEDUP_REMOVED lines=8> */
.L_x_4484:
        /* <DEDUP_REMOVED lines=8> */
.L_x_4485:
        /* <DEDUP_REMOVED lines=9> */
.L_x_4486:
[----:B------:R-:W-:Y:S01]  /*15820*/  IMAD.MOV.U32 R6, RZ, RZ, R14 ;  /* 0x000000ffff067224 */ /* 0x000fe200078e000e */
[----:B------:R-:W-:Y:S06]  /*15830*/  BRA `(.L_x_4487) ;  /* 0xffffffd800207947 */ /* 0x000fec000383ffff */
.L_x_4419:
[----:B------:R-:W-:Y:S01]  /*15840*/  BSSY B0, `(.L_x_4488) ;  /* 0x0000006000007945 */ /* 0x000fe20003800000 */
[----:B------:R-:W-:Y:S01]  /*15850*/  PLOP3.LUT P6, PT, P6, PT, PT, 0x8, 0x0 ;  /* 0x000000000000781c */ /* 0x000fe200037ce170 */
[----:B------:R-:W-:-:S12]  /*15860*/  IMAD.MOV.U32 R15, RZ, RZ, -0x1 ;  /* 0xffffffffff0f7424 */ /* 0x000fd800078e00ff */
[----:B0-2---:R-:W-:Y:S05]  /*15870*/  WARPSYNC.COLLECTIVE R15, `(.L_x_4489) ;  /* 0x000000000f087348 */ /* 0x005fea0003c00000 */
[----:B------:R-:W-:Y:S01]  /*15880*/  VOTE.ANY R14, PT, P6 ;  /* 0x00000000000e7806 */ /* 0x000fe200030e0100 */
[----:B0-2---:R-:W-:Y:S06]  /*15890*/  ENDCOLLECTIVE ;  /* 0x000000000000791b */ /* 0x005fec0003800000 */
.L_x_4489:
[----:B------:R-:W-:Y:S05]  /*158a0*/  BSYNC B0 ;  /* 0x0000000000007941 */ /* 0x000fea0003800000 */
.L_x_4488:
        /* <DEDUP_REMOVED lines=9> */
.L_x_4490:
[----:B------:R-:W-:Y:S01]  /*15940*/  IMAD.MOV.U32 R17, RZ, RZ, R14 ;  /* 0x000000ffff117224 */ /* 0x000fe200078e000e */
[----:B------:R-:W-:Y:S06]  /*15950*/  BRA `(.L_x_4491) ;  /* 0xffffffd800107947 */ /* 0x000fec000383ffff */
.L_x_4421:
[----:B------:R-:W-:Y:S01]  /*15960*/  BSSY B0, `(.L_x_4492) ;  /* 0x0000007000007945 */ /* 0x000fe20003800000 */
[----:B------:R-:W-:Y:S02]  /*15970*/  IMAD.MOV.U32 R13, RZ, RZ, R3 ;  /* 0x000000ffff0d7224 */ /* 0x000fe400078e0003 */
[----:B------:R-:W-:Y:S02]  /*15980*/  IMAD.MOV.U32 R11, RZ, RZ, 0x1f ;  /* 0x0000001fff0b7424 */ /* 0x000fe400078e00ff */
[----:B------:R-:W-:-:S07]  /*15990*/  IMAD.MOV.U32 R15, RZ, RZ, -0x1 ;  /* 0xffffffffff0f7424 */ /* 0x000fce00078e00ff */
[----:B0-23--:R-:W-:Y:S05]  /*159a0*/  WARPSYNC.COLLECTIVE R15, `(.L_x_4493) ;  /* 0x000000000f087348 */ /* 0x00dfea0003c00000 */
[----:B------:R1:W4:Y:S02]  /*159b0*/  SHFL.IDX P6, R14, R13, R12, R11 ;  /* 0x0000000c0d0e7389 */ /* 0x00032400000c000b */
[----:B01234-:R-:W-:Y:S01]  /*159c0*/  ENDCOLLECTIVE ;  /* 0x000000000000791b */ /* 0x01ffe20003800000 */
.L_x_4493:
[----:B------:R-:W-:Y:S05]  /*159d0*/  BSYNC B0 ;  /* 0x0000000000007941 */ /* 0x000fea0003800000 */
.L_x_4492:
[----:B------:R-:W-:Y:S01]  /*159e0*/  IMAD.MOV.U32 R2, RZ, RZ, R14 ;  /* 0x000000ffff027224 */ /* 0x000fe200078e000e */
[----:B------:R-:W-:Y:S06]  /*159f0*/  BRA `(.L_x_4420) ;  /* 0xffffffd800047947 */ /* 0x000fec000383ffff */
.L_x_4425:
[----:B0-----:R0:W1:Y:S02]  /*15a00*/  SYNCS.PHASECHK.TRANS64.TRYWAIT P0, [R9+URZ+0x38820], R0 ;  /* 0x03882000090075a7 */ /* 0x001064000800017f */
[----:B-1----:R-:W-:Y:S05]  /*15a10*/  @!P0 NANOSLEEP.SYNCS 0x989680 ;  /* 0x009896800000895d */ /* 0x002fea0003900000 */
[----:B------:R-:W1:Y:S02]  /*15a20*/  @!P0 SYNCS.PHASECHK.TRANS64 P0, [R9+URZ+0x38820], R0 ;  /* 0x03882000090085a7 */ /* 0x000e64000800007f */
[----:B-1----:R-:W-:Y:S05]  /*15a30*/  @!P0 BRA `(.L_x_4425) ;  /* 0xfffffffc00f08947 */ /* 0x002fea000383ffff */
[----:B------:R-:W-:Y:S05]  /*15a40*/  BRA `(.L_x_4494) ;  /* 0xffffffd800f87947 */ /* 0x000fea000383ffff */
.L_x_4426:
        /* <DEDUP_REMOVED lines=11> */
.L_x_4496:
[----:B------:R-:W-:Y:S05]  /*15b00*/  BSYNC B0 ;  /* 0x0000000000007941 */ /* 0x000fea0003800000 */
.L_x_4495:
[----:B------:R-:W-:Y:S05]  /*15b10*/  BRA `(.L_x_4497) ;  /* 0xffffffd800e07947 */ /* 0x000fea000383ffff */
.L_x_4429:
[----:B------:R-:W-:Y:S01]  /*15b20*/  BSSY B1, `(.L_x_4498) ;  /* 0x0000006000017945 */ /* 0x000fe20003800000 */
[----:B------:R-:W-:-:S07]  /*15b30*/  IMAD.MOV.U32 R15, RZ, RZ, -0x1 ;  /* 0xffffffffff0f7424 */ /* 0x000fce00078e00ff */
[----:B0-2---:R-:W-:Y:S05]  /*15b40*/  WARPSYNC.COLLECTIVE R15, `(.L_x_4499) ;  /* 0x000000000f0c7348 */ /* 0x005fea0003c00000 */
[----:B------:R-:W-:Y:S02]  /*15b50*/  ELECT P6, UR62, PT ;  /* 0x00000000003e782f */ /* 0x000fe400038c0000 */
[----:B------:R-:W-:Y:S01]  /*15b60*/  MOV R14, UR62 ;  /* 0x0000003e000e7c02 */ /* 0x000fe20008000f00 */
[----:B0-2---:R-:W-:Y:S10]  /*15b70*/  ENDCOLLECTIVE ;  /* 0x000000000000791b */ /* 0x005ff40003800000 */
.L_x_4499:
[----:B------:R-:W-:Y:S05]  /*15b80*/  BSYNC B1 ;  /* 0x0000000000017941 */ /* 0x000fea0003800000 */
.L_x_4498:
[----:B------:R-:W-:Y:S05]  /*15b90*/  BRA `(.L_x_4500) ;  /* 0xffffffd800d87947 */ /* 0x000fea000383ffff */
.L_x_4430:
[----:B0-----:R0:W1:Y:S02]  /*15ba0*/  SYNCS.PHASECHK.TRANS64.TRYWAIT P0, [R5+URZ], R4 ;  /* 0x00000004050075a7 */ /* 0x001064000800017f */
[----:B-1----:R-:W-:Y:S05]  /*15bb0*/  @!P0 NANOSLEEP.SYNCS 0x989680 ;  /* 0x009896800000895d */ /* 0x002fea0003900000 */
[----:B------:R-:W1:Y:S02]  /*15bc0*/  @!P0 SYNCS.PHASECHK.TRANS64 P0, [R5+URZ], R4 ;  /* 0x00000004050085a7 */ /* 0x000e64000800007f */
[----:B-1----:R-:W-:Y:S05]  /*15bd0*/  @!P0 BRA `(.L_x_4430) ;  /* 0xfffffffc00f08947 */ /* 0x002fea000383ffff */
[----:B------:R-:W-:Y:S05]  /*15be0*/  BRA `(.L_x_4501) ;  /* 0xffffffdc00007947 */ /* 0x000fea000383ffff */
.L_x_4431:
[----:B0-----:R0:W1:Y:S02]  /*15bf0*/  SYNCS.PHASECHK.TRANS64.TRYWAIT P0, [R7+URZ], R2 ;  /* 0x00000002070075a7 */ /* 0x001064000800017f */
[----:B-1----:R-:W-:Y:S05]  /*15c00*/  @!P0 NANOSLEEP.SYNCS 0x989680 ;  /* 0x009896800000895d */ /* 0x002fea0003900000 */
[----:B------:R-:W1:Y:S02]  /*15c10*/  @!P0 SYNCS.PHASECHK.TRANS64 P0, [R7+URZ], R2 ;  /* 0x00000002070085a7 */ /* 0x000e64000800007f */
[----:B-1----:R-:W-:Y:S05]  /*15c20*/  @!P0 BRA `(.L_x_4431) ;  /* 0xfffffffc00f08947 */ /* 0x002fea000383ffff */
[----:B------:R-:W-:Y:S05]  /*15c30*/  BRA `(.L_x_4502) ;  /* 0xffffffdc00007947 */ /* 0x000fea000383ffff */
.L_x_4432:
[----:B-1----:R1:W3:Y:S02]  /*15c40*/  SYNCS.PHASECHK.TRANS64.TRYWAIT P0, [R5+URZ], R4 ;  /* 0x00000004050075a7 */ /* 0x0022e4000800017f */
[----:B---3--:R-:W-:Y:S05]  /*15c50*/  @!P0 NANOSLEEP.SYNCS 0x989680 ;  /* 0x009896800000895d */ /* 0x008fea0003900000 */
[----:B------:R-:W3:Y:S02]  /*15c60*/  @!P0 SYNCS.PHASECHK.TRANS64 P0, [R5+URZ], R4 ;  /* 0x00000004050085a7 */ /* 0x000ee4000800007f */
[----:B---3--:R-:W-:Y:S05]  /*15c70*/  @!P0 BRA `(.L_x_4432) ;  /* 0xfffffffc00f08947 */ /* 0x008fea000383ffff */
[----:B------:R-:W-:Y:S05]  /*15c80*/  BRA `(.L_x_4503) ;  /* 0xffffffd800f47947 */ /* 0x000fea000383ffff */
.L_x_4504:
        /* <DEDUP_REMOVED lines=15> */
.L_x_15120:


//--------------------- .text._ZN7cutlass13device_kernelIN5flash11enable_sm90INS1_16FlashAttnFwdSm90INS1_25CollectiveMainloopFwdSm90ILi2EN4cute5tupleIJNS5_1CILi1EEES8_S8_EEENS6_IJNS7_ILi64EEESA_SA_EEELi512ENS_10bfloat16_tEfNS_4arch4Sm90ELb0ELb0ELb0ELb1ELb0ELb1ELb1ELb0ELb0ELb1ELb0ELb0EEENS1_21CollectiveEpilogueFwdINS6_IJSA_NS7_ILi512EEESA_EEES9_SC_SE_Li256ELb1ELb1ELb0ELb0EEENS1_36VarlenDynamicPersistentTileSchedulerILi64ELi64ELi256ELi128ELb0ELb1ELb1ELb0ELb1ELb1EEEEEEEEEvNT_6ParamsE --------------------------
	.section	.text._ZN7cutlass13device_kernelIN5flash11enable_sm90INS1_16FlashAttnFwdSm90INS1_25CollectiveMainloopFwdSm90ILi2EN4cute5tupleIJNS5_1CILi1EEES8_S8_EEENS6_IJNS7_ILi64EEESA_SA_EEELi512ENS_10bfloat16_tEfNS_4arch4Sm90ELb0ELb0ELb0ELb1ELb0ELb1ELb1ELb0ELb0ELb1ELb0ELb0EEENS1_21CollectiveEpilogueFwdINS6_IJSA_NS7_ILi512EEESA_EEES9_SC_SE_Li256ELb1ELb1ELb0ELb0EEENS1_36VarlenDynamicPersistentTileSchedulerILi64ELi64ELi256ELi128ELb0ELb1ELb1ELb0ELb1ELb1EEEEEEEEEvNT_6ParamsE,"ax",@progbits
	.align	128
.text._ZN7cutlass13device_kernelIN5flash11enable_sm90INS1_16FlashAttnFwdSm90INS1_25CollectiveMainloopFwdSm90ILi2EN4cute5tupleIJNS5_1CILi1EEES8_S8_EEENS6_IJNS7_ILi64EEESA_SA_EEELi512ENS_10bfloat16_tEfNS_4arch4Sm90ELb0ELb0ELb0ELb1ELb0ELb1ELb1ELb0ELb0ELb1ELb0ELb0EEENS1_21CollectiveEpilogueFwdINS6_IJSA_NS7_ILi512EEESA_EEES9_SC_SE_Li256ELb1ELb1ELb0ELb0EEENS1_36VarlenDynamicPersistentTileSchedulerILi64ELi64ELi256ELi128ELb0ELb1ELb1ELb0ELb1ELb1EEEEEEEEEvNT_6ParamsE:
        .type           _ZN7cutlass13device_kernelIN5flash11enable_sm90INS1_16FlashAttnFwdSm90INS1_25CollectiveMainloopFwdSm90ILi2EN4cute5tupleIJNS5_1CILi1EEES8_S8_EEENS6_IJNS7_ILi64EEESA_SA_EEELi512ENS_10bfloat16_tEfNS_4arch4Sm90ELb0ELb0ELb0ELb1ELb0ELb1ELb1ELb0ELb0ELb1ELb0ELb0EEENS1_21CollectiveEpilogueFwdINS6_IJSA_NS7_ILi512EEESA_EEES9_SC_SE_Li256ELb1ELb1ELb0ELb0EEENS1_36VarlenDynamicPersistentTileSchedulerILi64ELi64ELi256ELi128ELb0ELb1ELb1ELb0ELb1ELb1EEEEEEEEEvNT_6ParamsE,@function
        .size           _ZN7cutlass13device_kernelIN5flash11enable_sm90INS1_16FlashAttnFwdSm90INS1_25CollectiveMainloopFwdSm90ILi2EN4cute5tupleIJNS5_1CILi1EEES8_S8_EEENS6_IJNS7_ILi64EEESA_SA_EEELi512ENS_10bfloat16_tEfNS_4arch4Sm90ELb0ELb0ELb0ELb1ELb0ELb1ELb1ELb0ELb0ELb1ELb0ELb0EEENS1_21CollectiveEpilogueFwdINS6_IJSA_NS7_ILi512EEESA_EEES9_SC_SE_Li256ELb1ELb1ELb0ELb0EEENS1_36VarlenDynamicPersistentTileSchedulerILi64ELi64ELi256ELi128ELb0ELb1ELb1ELb0ELb1ELb1EEEEEEEEEvNT_6ParamsE,(.L_x_15121 - _ZN7cutlass13device_kernelIN5flash11enable_sm90INS1_16FlashAttnFwdSm90INS1_25CollectiveMainloopFwdSm90ILi2EN4cute5tupleIJNS5_1CILi1EEES8_S8_EEENS6_IJNS7_ILi64EEESA_SA_EEELi512ENS_10bfloat16_tEfNS_4arch4Sm90ELb0ELb0ELb0ELb1ELb0ELb1ELb1ELb0ELb0ELb1ELb0ELb0EEENS1_21CollectiveEpilogueFwdINS6_IJSA_NS7_ILi512EEESA_EEES9_SC_SE_Li256ELb1ELb1ELb0ELb0EEENS1_36VarlenDynamicPersistentTileSchedulerILi64ELi64ELi256ELi128ELb0ELb1ELb1ELb0ELb1ELb1EEEEEEEEEvNT_6ParamsE)
        .other          _ZN7cutlass13device_kernelIN5flash11enable_sm90INS1_16FlashAttnFwdSm90INS1_25CollectiveMainloopFwdSm90ILi2EN4cute5tupleIJNS5_1CILi1EEES8_S8_EEENS6_IJNS7_ILi64EEESA_SA_EEELi512ENS_10bfloat16_tEfNS_4arch4Sm90ELb0ELb0ELb0ELb1ELb0ELb1ELb1ELb0ELb0ELb1ELb0ELb0EEENS1_21CollectiveEpilogueFwdINS6_IJSA_NS7_ILi512EEESA_EEES9_SC_SE_Li256ELb1ELb1ELb0ELb0EEENS1_36VarlenDynamicPersistentTileSchedulerILi64ELi64ELi256ELi128ELb0ELb1ELb1ELb0ELb1ELb1EEEEEEEEEvNT_6ParamsE,@"STO_CUDA_ENTRY STV_DEFAULT"
_ZN7cutlass13device_kernelIN5flash11enable_sm90INS1_16FlashAttnFwdSm90INS1_25CollectiveMainloopFwdSm90ILi2EN4cute5tupleIJNS5_1CILi1EEES8_S8_EEENS6_IJNS7_ILi64EEESA_SA_EEELi512ENS_10bfloat16_tEfNS_4arch4Sm90ELb0ELb0ELb0ELb1ELb0ELb1ELb1ELb0ELb0ELb1ELb0ELb0EEENS1_21CollectiveEpilogueFwdINS6_IJSA_NS7_ILi512EEESA_EEES9_SC_SE_Li256ELb1ELb1ELb0ELb0EEENS1_36VarlenDynamicPersistentTileSchedulerILi64ELi64ELi256ELi128ELb0ELb1ELb1ELb0ELb1ELb1EEEEEEEEEvNT_6ParamsE:
        /* <DEDUP_REMOVED lines=23> */
.L_x_4506:
[----:B------:R-:W-:Y:S05]  /*0170*/  BSYNC B0 ;  /* 0x0000000000007941 */ /* 0x000fea0003800000 */
.L_x_4505:
        /* <DEDUP_REMOVED lines=14> */
[----:B-1----:R0:W-:Y:S01]  /*0260*/  STL [R1+0x4], R3 ;  /* 0x0000040301007387 */ /* 0x0021e20000100800 */
        /* <DEDUP_REMOVED lines=24> */
.L_x_4507:
        /* <DEDUP_REMOVED lines=22> */
.L_x_4508:
        /* <DEDUP_REMOVED lines=18> */
.L_x_4509:
        /* <DEDUP_REMOVED lines=22> */
.L_x_4510:
        /* <DEDUP_REMOVED lines=22> */
.L_x_4511:
        /* <DEDUP_REMOVED lines=9> */
.L_x_4514:
        /* <DEDUP_REMOVED lines=25> */
[----:B------:R-:W-:Y:S02]  /*0b50*/  LEA.HI R6, R0, R15, RZ, 0x4 ;  /* 0x0000000f00067211 */ /* 0x000fe400078f20ff */
[----:B------:R-:W-:Y:S02]  /*0b60*/  LOP3.LUT R4, R3, 0xffffff80, RZ, 0xc0, !PT ;  /* 0xffffff8003047812 */ /* 0x000fe400078ec0ff */
[----:B------:R-:W-:-:S03]  /*0b70*/  LOP3.LUT R5, R6, 0xfffffff0, RZ, 0xc0, !PT ;  /* 0xfffffff006057812 */ /* 0x000fc600078ec0ff */
[C---:B------:R-:W-:Y:S01]  /*0b80*/  IMAD.IADD R4, R15.reuse, 0x1, -R4 ;  /* 0x000000010f047824 */ /* 0x040fe200078e0a04 */
[----:B------:R-:W-:Y:S01]  /*0b90*/  LEA.HI R7, R0, R15, RZ, 0x5 ;  /* 0x0000000f00077211 */ /* 0x000fe200078f28ff */
[----:B------:R-:W-:Y:S01]  /*0ba0*/  IMAD.IADD R9, R15, 0x1, -R5 ;  /* 0x000000010f097824 */ /* 0x000fe200078e0a05 */
[----:B------:R-:W-:Y:S02]  /*0bb0*/  SHF.R.S32.HI R11, RZ, 0x4, R6 ;  /* 0x00000004ff0b7819 */ /* 0x000fe40000011406 */
[----:B------:R-:W-:Y:S02]  /*0bc0*/  SHF.R.S32.HI R5, RZ, 0x1f, R4 ;  /* 0x0000001fff057819 */ /* 0x000fe40000011404 */
[--C-:B------:R-:W-:Y:S02]  /*0bd0*/  SHF.R.S32.HI R192, RZ, 0x5, R7.reuse ;  /* 0x00000005ffc07819 */ /* 0x100fe40000011407 */
[----:B------:R-:W-:Y:S02]  /*0be0*/  SHF.R.S32.HI R13, RZ, 0x1f, R7 ;  /* 0x0000001fff0d7819 */ /* 0x000fe40000011407 */
[----:B------:R-:W-:-:S02]  /*0bf0*/  SHF.R.S32.HI R8, RZ, 0x1f, R9 ;  /* 0x0000001fff087819 */ /* 0x000fc40000011409 */
[----:B------:R-:W-:Y:S02]  /*0c00*/  LEA.HI R7, R6, R11, RZ, 0x1 ;  /* 0x0000000b06077211 */ /* 0x000fe400078f08ff */
[----:B------:R-:W-:Y:S02]  /*0c10*/  LEA.HI R6, R5, R4, RZ, 0x2 ;  /* 0x0000000405067211 */ /* 0x000fe400078f10ff */
[----:B------:R-:W-:Y:S02]  /*0c20*/  LEA.HI R10, R8, R9, RZ, 0x3 ;  /* 0x00000009080a7211 */ /* 0x000fe400078f18ff */
[----:B------:R-:W-:Y:S02]  /*0c30*/  LOP3.LUT R14, R7, 0x1ffffffe, RZ, 0xc0, !PT ;  /* 0x1ffffffe070e7812 */ /* 0x000fe400078ec0ff */
[--C-:B------:R-:W-:Y:S02]  /*0c40*/  SHF.R.S32.HI R7, RZ, 0x2, R6.reuse ;  /* 0x00000002ff077819 */ /* 0x100fe40000011406 */
[----:B------:R-:W-:Y:S01]  /*0c50*/  SHF.R.S32.HI R8, RZ, 0x1f, R6 ;  /* 0x0000001fff087819 */ /* 0x000fe20000011406 */
[----:B------:R-:W-:-:S03]  /*0c60*/  IMAD.IADD R14, R11, 0x1, -R14 ;  /* 0x000000010b0e7824 */ /* 0x000fc600078e0a0e */
[----:B------:R-:W-:Y:S02]  /*0c70*/  LEA.HI R8, R8, R7, RZ, 0x3 ;  /* 0x0000000708087211 */ /* 0x000fe400078f18ff */
[----:B------:R-:W-:Y:S02]  /*0c80*/  LEA.HI R5, R5, R4, RZ, 0x5 ;  /* 0x0000000405057211 */ /* 0x000fe400078f28ff */
[----:B------:R-:W-:Y:S02]  /*0c90*/  LOP3.LUT R8, R8, 0xfffffff8, RZ, 0xc0, !PT ;  /* 0xfffffff808087812 */ /* 0x000fe400078ec0ff */
[----:B------:R-:W-:Y:S02]  /*0ca0*/  LOP3.LUT R11, R6, 0x7ffffffc, RZ, 0xc0, !PT ;  /* 0x7ffffffc060b7812 */ /* 0x000fe400078ec0ff */
[----:B------:R-:W-:Y:S01]  /*0cb0*/  SHF.R.S32.HI R5, RZ, 0x5, R5 ;  /* 0x00000005ff057819 */ /* 0x000fe20000011405 */
[----:B------:R-:W-:Y:S02]  /*0cc0*/  IMAD.IADD R8, R7, 0x1, -R8 ;  /* 0x0000000107087824 */ /* 0x000fe400078e0a08 */
[----:B------:R-:W-:Y:S01]  /*0cd0*/  IMAD.IADD R11, R4, 0x1, -R11 ;  /* 0x00000001040b7824 */ /* 0x000fe200078e0a0b */
[----:B------:R-:W-:Y:S01]  /*0ce0*/  LEA.HI R4, R0, R15, RZ, 0x2 ;  /* 0x0000000f00047211 */ /* 0x000fe200078f10ff */
[----:B------:R-:W-:Y:S01]  /*0cf0*/  IMAD R191, R5, 0x10, R8 ;  /* 0x0000001005bf7824 */ /* 0x000fe200078e0208 */
[----:B------:R-:W-:-:S02]  /*0d00*/  LEA.HI R13, R13, R192, RZ, 0x2 ;  /* 0x000000c00d0d7211 */ /* 0x000fc400078f10ff */
[----:B------:R-:W-:Y:S02]  /*0d10*/  LOP3.LUT R12, R10, 0xfffffff8, RZ, 0xc0, !PT ;  /* 0xfffffff80a0c7812 */ /* 0x000fe400078ec0ff */
[----:B------:R-:W-:Y:S02]  /*0d20*/  LOP3.LUT R5, R4, 0xfffffffc, RZ, 0xc0, !PT ;  /* 0xfffffffc04057812 */ /* 0x000fe400078ec0ff */
[----:B------:R-:W-:Y:S01]  /*0d30*/  SHF.R.S32.HI R224, RZ, 0x7, R3 ;  /* 0x00000007ffe07819 */ /* 0x000fe20000011403 */
[----:B------:R-:W-:Y:S01]  /*0d40*/  IMAD.IADD R12, R9, 0x1, -R12 ;  /* 0x00000001090c7824 */ /* 0x000fe200078e0a0c */
[----:B------:R-:W-:Y:S01]  /*0d50*/  LOP3.LUT R13, R13, 0x3ffffc, RZ, 0xc0, !PT ;  /* 0x003ffffc0d0d7812 */ /* 0x000fe200078ec0ff */
[----:B------:R-:W-:Y:S01]  /*0d60*/  IMAD.IADD R5, R15, 0x1, -R5 ;  /* 0x000000010f057824 */ /* 0x000fe200078e0a05 */
[----:B------:R-:W-:Y:S01]  /*0d70*/  LEA.HI R0, R0, R15, RZ, 0x3 ;  /* 0x0000000f00007211 */ /* 0x000fe200078f18ff */
[----:B------:R-:W-:Y:S02]  /*0d80*/  IMAD R16, R224, 0x100, R9 ;  /* 0x00000100e0107824 */ /* 0x000fe400078e0209 */
[----:B------:R-:W-:Y:S01]  /*0d90*/  IMAD.IADD R13, R192, 0x1, -R13 ;  /* 0x00000001c00d7824 */ /* 0x000fe200078e0a0d */
[----:B------:R-:W-:Y:S01]  /*0da0*/  SHF.R.S32.HI R222, RZ, 0x3, R0 ;  /* 0x00000003ffde7819 */ /* 0x000fe20000011400 */
[----:B------:R-:W-:Y:S01]  /*0db0*/  IMAD.SHL.U32 R9, R12, 0x40, RZ ;  /* 0x000000400c097824 */ /* 0x000fe200078e00ff */
[----:B------:R-:W-:-:S02]  /*0dc0*/  LOP3.LUT R221, R0, 0xfffffff8, RZ, 0xc0, !PT ;  /* 0xfffffff800dd7812 */ /* 0x000fc400078ec0ff */
[----:B------:R-:W-:Y:S02]  /*0dd0*/  SHF.R.S32.HI R22, RZ, 0x2, R4 ;  /* 0x00000002ff167819 */ /* 0x000fe40000011404 */
[----:B------:R-:W-:Y:S01]  /*0de0*/  LEA.HI R0, R5, R5, RZ, 0x1 ;  /* 0x0000000505007211 */ /* 0x000fe200078f08ff */
[----:B------:R-:W-:Y:S01]  /*0df0*/  IMAD R13, R13, 0x10, R16 ;  /* 0x000000100d0d7824 */ /* 0x000fe200078e0210 */
[----:B------:R-:W-:Y:S01]  /*0e00*/  LOP3.LUT R9, R9, 0x1c0, RZ, 0xc0, !PT ;  /* 0x000001c009097812 */ /* 0x000fe200078ec0ff */
[----:B------:R-:W-:Y:S01]  /*0e10*/  IMAD.SHL.U32 R14, R14, 0x8, RZ ;  /* 0x000000080e0e7824 */ /* 0x000fe200078e00ff */
[----:B------:R-:W-:Y:S01]  /*0e20*/  LOP3.LUT R0, R0, 0x1ffffffe, RZ, 0xc0, !PT ;  /* 0x1ffffffe00007812 */ /* 0x000fe200078ec0ff */
[----:B------:R-:W-:Y:S02]  /*0e30*/  IMAD.SHL.U32 R10, R10, 0x40, RZ ;  /* 0x000000400a0a7824 */ /* 0x000fe400078e00ff */
[----:B------:R-:W-:Y:S02]  /*0e40*/  VIADD R234, R22, 0x20 ;  /* 0x0000002016ea7836 */ /* 0x000fe40000000000 */
[--C-:B------:R-:W-:Y:S01]  /*0e50*/  IMAD.U32 R233, R13, 0x40, R14.reuse ;  /* 0x000000400de97824 */ /* 0x100fe200078e000e */
[----:B------:R-:W-:Y:S01]  /*0e60*/  LOP3.LUT R14, R9, 0x8, R14, 0xf8, !PT ;  /* 0x00000008090e7812 */ /* 0x000fe200078ef80e */
[C---:B------:R-:W-:Y:S01]  /*0e70*/  IMAD.SHL.U32 R16, R5.reuse, 0x8, RZ ;  /* 0x0000000805107824 */ /* 0x040fe200078e00ff */
[----:B------:R-:W-:Y:S01]  /*0e80*/  SHF.R.U32.HI R9, RZ, 0x3, R9 ;  /* 0x00000003ff097819 */ /* 0x000fe20000011609 */
[C---:B------:R-:W-:Y:S01]  /*0e90*/  IMAD.IADD R0, R5.reuse, 0x1, -R0 ;  /* 0x0000000105007824 */ /* 0x040fe200078e0a00 */
[----:B------:R-:W-:Y:S01]  /*0ea0*/  LOP3.LUT R7, R10, 0x7ffffe00, RZ, 0xc0, !PT ;  /* 0x7ffffe000a077812 */ /* 0x000fe200078ec0ff */
[----:B------:R-:W-:Y:S01]  /*0eb0*/  IMAD.SHL.U32 R184, R5, 0x4, RZ ;  /* 0x0000000405b87824 */ /* 0x000fe200078e00ff */
[----:B------:R-:W-:-:S02]  /*0ec0*/  SHF.R.S32.HI R5, RZ, 0x1f, R234 ;  /* 0x0000001fff057819 */ /* 0x000fc400000114ea */
[----:B------:R-:W-:Y:S01]  /*0ed0*/  LOP3.LUT R14, R14, R9, RZ, 0x3c, !PT ;  /* 0x000000090e0e7212 */ /* 0x000fe200078e3cff */
[----:B------:R-:W-:Y:S01]  /*0ee0*/  IMAD R7, R192, 0x400, R7 ;  /* 0x00000400c0077824 */ /* 0x000fe200078e0207 */
[----:B------:R-:W-:Y:S01]  /*0ef0*/  LEA.HI R5, R5, R234, RZ, 0x3 ;  /* 0x000000ea05057211 */ /* 0x000fe200078f18ff */
[----:B------:R-:W-:Y:S01]  /*0f00*/  IMAD.SHL.U32 R230, R234, 0x40, RZ ;  /* 0x00000040eae67824 */ /* 0x000fe200078e00ff */
[----:B------:R-:W-:Y:S01]  /*0f10*/  R2P PR, R12, 0x6 ;  /* 0x000000060c007804 */ /* 0x000fe20000000000 */
[----:B------:R-:W-:Y:S01]  /*0f20*/  IMAD.IADD R7, R7, 0x1, R14 ;  /* 0x0000000107077824 */ /* 0x000fe200078e020e */
[----:B------:R-:W-:Y:S01]  /*0f30*/  LEA.HI R3, R3, R224, RZ, 0x1 ;  /* 0x000000e003037211 */ /* 0x000fe200078f08ff */
[----:B------:R-:W-:Y:S01]  /*0f40*/  IMAD.IADD R221, R15, 0x1, -R221 ;  /* 0x000000010fdd7824 */ /* 0x000fe200078e0add */
[----:B------:R-:W-:Y:S01]  /*0f50*/  SHF.R.S32.HI R9, RZ, 0x1f, R4 ;  /* 0x0000001fff097819 */ /* 0x000fe20000011404 */
[----:B------:R-:W-:Y:S01]  /*0f60*/  IMAD.SHL.U32 R5, R5, 0x40, RZ ;  /* 0x0000004005057824 */ /* 0x000fe200078e00ff */
[----:B------:R-:W-:Y:S01]  /*0f70*/  LOP3.LUT R230, R230, 0x1c0, RZ, 0xc0, !PT ;  /* 0x000001c0e6e67812 */ /* 0x000fe200078ec0ff */
[----:B------:R-:W-:Y:S01]  /*0f80*/  IMAD R195, R7, 0x2, R2 ;  /* 0x0000000207c37824 */ /* 0x000fe200078e0202 */
[----:B------:R-:W-:Y:S01]  /*0f90*/  LOP3.LUT R3, R3, 0xfffffe, RZ, 0xc0, !PT ;  /* 0x00fffffe03037812 */ /* 0x000fe200078ec0ff */
[----:B------:R-:W-:Y:S01]  /*0fa0*/  IMAD.MOV.U32 R208, RZ, RZ, 0x20 ;  /* 0x00000020ffd07424 */ /* 0x000fe200078e00ff */
[----:B------:R-:W-:Y:S01]  /*0fb0*/  LEA.HI R9, R9, R22, RZ, 0x3 ;  /* 0x0000001609097211 */ /* 0x000fe200078f18ff */
[----:B------:R-:W-:Y:S01]  /*0fc0*/  IMAD.SHL.U32 R189, R221, 0x8, RZ ;  /* 0x00000008ddbd7824 */ /* 0x000fe200078e00ff */
[----:B------:R-:W-:Y:S01]  /*0fd0*/  LOP3.LUT R4, R230, 0x38, R16, 0xf8, !PT ;  /* 0x00000038e6047812 */ /* 0x000fe200078ef810 */
[----:B------:R-:W-:Y:S01]  /*0fe0*/  VIADD R190, R184, 0x10 ;  /* 0x00000010b8be7836 */ /* 0x000fe20000000000 */
[----:B------:R-:W-:Y:S01]  /*0ff0*/  SHF.R.U32.HI R6, RZ, 0x3, R230 ;  /* 0x00000003ff067819 */ /* 0x000fe200000116e6 */
[----:B------:R-:W-:Y:S01]  /*1000*/  VIADD R209, R195, 0x36400 ;  /* 0x00036400c3d17836 */ /* 0x000fe20000000000 */
[----:B------:R-:W-:Y:S01]  /*1010*/  LOP3.LUT R231, R5, 0xfffffe00, RZ, 0xc0, !PT ;  /* 0xfffffe0005e77812 */ /* 0x000fe200078ec0ff */
[----:B------:R-:W-:Y:S01]  /*1020*/  IMAD.IADD R3, R224, 0x1, -R3 ;  /* 0x00000001e0037824 */ /* 0x000fe200078e0a03 */
[----:B------:R-:W-:Y:S01]  /*1030*/  SEL R208, R208, 0xffffffe0, !P1 ;  /* 0xffffffe0d0d07807 */ /* 0x000fe20004800000 */
[----:B------:R-:W-:Y:S01]  /*1040*/  VIADD R218, R189, 0x40 ;  /* 0x00000040bdda7836 */ /* 0x000fe20000000000 */
[----:B------:R-:W-:Y:S01]  /*1050*/  LOP3.LUT R9, R9, 0xfffffff8, RZ, 0xc0, !PT ;  /* 0xfffffff809097812 */ /* 0x000fe200078ec0ff */
[----:B------:R-:W-:Y:S01]  /*1060*/  VIADD R217, R189, 0x80 ;  /* 0x00000080bdd97836 */ /* 0x000fe20000000000 */
[----:B------:R-:W-:Y:S01]  /*1070*/  LOP3.LUT R229, R231, R4, R6, 0xf6, !PT ;  /* 0x00000004e7e57212 */ /* 0x000fe200078ef606 */
[C---:B------:R-:W-:Y:S01]  /*1080*/  VIADD R216, R189.reuse, 0xc0 ;  /* 0x000000c0bdd87836 */ /* 0x040fe20000000000 */
[----:B------:R-:W-:Y:S01]  /*1090*/  SHF.R.S32.HI R227, RZ, 0x1f, R190 ;  /* 0x0000001fffe37819 */ /* 0x000fe200000114be */
[----:B------:R-:W-:-:S02]  /*10a0*/  VIADD R215, R189, 0x100 ;  /* 0x00000100bdd77836 */ /* 0x000fc40000000000 */
[C---:B------:R-:W-:Y:S02]  /*10b0*/  VIADD R214, R189.reuse, 0x140 ;  /* 0x00000140bdd67836 */ /* 0x040fe40000000000 */
[C---:B------:R-:W-:Y:S02]  /*10c0*/  VIADD R226, R189.reuse, 0x180 ;  /* 0x00000180bde27836 */ /* 0x040fe40000000000 */
[----:B------:R-:W-:Y:S02]  /*10d0*/  VIADD R225, R189, 0x1c0 ;  /* 0x000001c0bde17836 */ /* 0x000fe40000000000 */
[----:B------:R-:W-:Y:S02]  /*10e0*/  VIADD R196, R195, 0x36440 ;  /* 0x00036440c3c47836 */ /* 0x000fe40000000000 */
[----:B------:R-:W-:Y:S01]  /*10f0*/  @P2 VIADD R196, R209, 0xffffffc0 ;  /* 0xffffffc0d1c42836 */ /* 0x000fe20000000000 */
[----:B------:R-:W-:Y:S01]  /*1100*/  SHF.R.S32.HI R8, RZ, 0x1f, R218 ;  /* 0x0000001fff087819 */ /* 0x000fe200000114da */
[----:B------:R-:W-:Y:S01]  /*1110*/  IMAD.SHL.U32 R194, R3, 0x100, RZ ;  /* 0x0000010003c27824 */ /* 0x000fe200078e00ff */
[----:B------:R-:W-:Y:S01]  /*1120*/  SHF.R.S32.HI R3, RZ, 0x1f, R217 ;  /* 0x0000001fff037819 */ /* 0x000fe200000114d9 */
        /* <DEDUP_REMOVED lines=10> */
[C---:B------:R-:W-:Y:S01]  /*11d0*/  IMAD.SHL.U32 R228, R190.reuse, 0x2, RZ ;  /* 0x00000002bee47824 */ /* 0x040fe200078e00ff */
[----:B------:R-:W-:Y:S01]  /*11e0*/  SHF.L.U64.HI R227, R190, 0x1, R227 ;  /* 0x00000001bee37819 */ /* 0x000fe200000102e3 */
[----:B------:R-:W-:-:S02]  /*11f0*/  IMAD.SHL.U32 R193, R11, 0x2, RZ ;  /* 0x000000020bc17824 */ /* 0x000fc400078e00ff */
[----:B------:R-:W-:Y:S02]  /*1200*/  IMAD R229, R229, 0x2, R2 ;  /* 0x00000002e5e57824 */ /* 0x000fe400078e0202 */
[----:B------:R-:W-:Y:S02]  /*1210*/  IMAD R232, R0, 0x8, R191 ;  /* 0x0000000800e87824 */ /* 0x000fe400078e02bf */
[----:B------:R-:W-:Y:S01]  /*1220*/  IMAD.IADD R208, R208, 0x1, R196 ;  /* 0x00000001d0d07824 */ /* 0x000fe200078e02c4 */
[----:B--2---:R-:W-:Y:S02]  /*1230*/  LOP3.LUT R187, R18, 0x1, RZ, 0xfc, !PT ;  /* 0x0000000112bb7812 */ /* 0x004fe400078efcff */
[----:B------:R-:W-:-:S07]  /*1240*/  CS2R R18, SRZ ;  /* 0x0000000000127805 */ /* 0x000fce000001ff00 */
.L_x_4628:
        /* <DEDUP_REMOVED lines=42> */
[----:B01----:R-:W-:Y:S06]  /*14f0*/  @P1 BRA `(.L_x_4516) ;  /* 0x0000000000241947 */ /* 0x003fec0003800000 */
        /* <DEDUP_REMOVED lines=9> */
.L_x_4516:
[----:B------:R-:W-:Y:S02]  /*1590*/  IMAD.U32 R46, RZ, RZ, UR5 ;  /* 0x00000005ff2e7e24 */ /* 0x000fe4000f8e00ff */
[----:B------:R-:W-:Y:S01]  /*15a0*/  IMAD.U32 R28, RZ, RZ, UR4 ;  /* 0x00000004ff1c7e24 */ /* 0x000fe2000f8e00ff */
[----:B------:R-:W-:Y:S06]  /*15b0*/  @!P2 BRA `(.L_x_4517) ;  /* 0x000000000010a947 */ /* 0x000fec0003800000 */
[----:B------:R-:W-:-:S04]  /*15c0*/  IADD3 R4, P0, R211, UR8, RZ ;  /* 0x00000008d3047c10 */ /* 0x000fc8000ff1e0ff */
[----:B------:R-:W-:-:S05]  /*15d0*/  IADD3.X R5, R212, UR9, RZ, P0, !PT ;  /* 0x00000009d4057c10 */ /* 0x000fca00087fe4ff */
[----:B------:R0:W5:Y:S01]  /*15e0*/  LDG.E R28, desc[UR40][R4.64] ;  /* 0x00000028041c7981 */ /* 0x000162000c1e1900 */
[----:B------:R-:W-:Y:S05]  /*15f0*/  BRA `(.L_x_4518) ;  /* 0x0000000000107947 */ /* 0x000fea0003800000 */
.L_x_4517:
[----:B------:R-:W-:Y:S05]  /*1600*/  @!P0 BRA `(.L_x_4518) ;  /* 0x00000000000c8947 */ /* 0x000fea0003800000 */
[----:B------:R-:W2:Y:S04]  /*1610*/  LDG.E R5, desc[UR40][R8.64] ;  /* 0x0000002808057981 */ /* 0x000ea8000c1e1900 */
[----:B------:R-:W2:Y:S02]  /*1620*/  LDG.E R28, desc[UR40][R8.64+0x4] ;  /* 0x00000428081c7981 */ /* 0x000ea4000c1e1900 */
[----:B--2---:R-:W-:-:S07]  /*1630*/  IMAD.IADD R28, R28, 0x1, -R5 ;  /* 0x000000011c1c7824 */ /* 0x004fce00078e0a05 */
.L_x_4518:
        /* <DEDUP_REMOVED lines=55> */
.L_x_4521:
[----:B------:R-:W-:Y:S05]  /*19b0*/  BSYNC B6 ;  /* 0x0000000000067941 */ /* 0x000fea0003800000 */
.L_x_4520:
        /* <DEDUP_REMOVED lines=20> */
.L_x_4523:
[----:B------:R-:W-:Y:S05]  /*1b00*/  BSYNC B6 ;  /* 0x0000000000067941 */ /* 0x000fea0003800000 */
.L_x_4522:
        /* <DEDUP_REMOVED lines=14> */
[CC--:B0-----:R-:W-:Y:S01]  /*1bf0*/  IMAD.WIDE.U32 R6, R31.reuse, R50.reuse, RZ ;  /* 0x000000321f067225 */ /* 0x0c1fe200078e00ff */
        /* <DEDUP_REMOVED lines=30> */
[----:B------:R-:W-:Y:S01]  /*1de0*/  VIADD R59, R42, 0x8 ;  /* 0x000000082a3b7836 */ /* 0x000fe20000000000 */
[----:B------:R-:W-:Y:S01]  /*1df0*/  SHF.R.S32.HI R48, RZ, 0x1f, R15 ;  /* 0x0000001fff307819 */ /* 0x000fe2000001140f */
[----:B------:R-:W-:-:S03]  /*1e00*/  IMAD.SHL.U32 R60, R43, 0x2, RZ ;  /* 0x000000022b3c7824 */ /* 0x000fc600078e00ff */
        /* <DEDUP_REMOVED lines=62> */
.L_x_4553:
        /* <DEDUP_REMOVED lines=57> */
.L_x_4528:
[----:B------:R-:W-:Y:S05]  /*2580*/  BSYNC B1 ;  /* 0x0000000000017941 */ /* 0x000fea0003800000 */
.L_x_4527:
        /* <DEDUP_REMOVED lines=18> */
.L_x_4529:
[----:B------:R-:W-:Y:S01]  /*26b0*/  IMAD R66, R19, 0x8, R2 ;  /* 0x0000000813427824 */ /* 0x000fe200078e0202 */
[----:B------:R-:W-:Y:S01]  /*26c0*/  SHF.L.U32 R75, R186, 0x1f, RZ ;  /* 0x0000001fba4b7819 */ /* 0x000fe200000006ff */
[----:B------:R-:W-:Y:S03]  /*26d0*/  BSSY B1, `(.L_x_4530) ;  /* 0x0000003000017945 */ /* 0x000fe60003800000 */
[----:B------:R-:W0:Y:S02]  /*26e0*/  SYNCS.PHASECHK.TRANS64.TRYWAIT P5, [R66+URZ+0x38890], R75 ;  /* 0x0388904b420075a7 */ /* 0x000e2400080a017f */
[----:B0-----:R-:W-:Y:S05]  /*26f0*/  @!P5 BRA `(.L_x_4531) ;  /* 0x000001940040d947 */ /* 0x001fea0003800000 */
.L_x_4819:
[----:B------:R-:W-:Y:S05]  /*2700*/  BSYNC B1 ;  /* 0x0000000000017941 */ /* 0x000fea0003800000 */
.L_x_4530:
        /* <DEDUP_REMOVED lines=53> */
.L_x_4536:
[----:B------:R-:W-:Y:S05]  /*2a60*/  BSYNC B2 ;  /* 0x0000000000027941 */ /* 0x000fea0003800000 */
.L_x_4535:
[----:B--2---:R1:W-:Y:S02]  /*2a70*/  STG.E.128 desc[UR40][R12.64], R4 ;  /* 0x000000040c007986 */ /* 0x0043e4000c101d28 */
.L_x_4534:
[----:B------:R-:W-:Y:S05]  /*2a80*/  BSYNC B1 ;  /* 0x0000000000017941 */ /* 0x000fea0003800000 */
.L_x_4533:
        /* <DEDUP_REMOVED lines=56> */
.L_x_4538:
[----:B------:R-:W-:Y:S05]  /*2e10*/  BSYNC B1 ;  /* 0x0000000000017941 */ /* 0x000fea0003800000 */
.L_x_4537:
[----:B-1----:R1:W-:Y:S01]  /*2e20*/  STG.E.128 desc[UR40][R12.64+0x40], R4 ;  /* 0x000040040c007986 */ /* 0x0023e2000c101d28 */
[----:B------:R-:W-:Y:S05]  /*2e30*/  BRA `(.L_x_4532) ;  /* 0x0000000c00447947 */ /* 0x000fea0003800000 */
.L_x_4526:
        /* <DEDUP_REMOVED lines=42> */
.L_x_4539:
[----:B------:R-:W-:Y:S01]  /*30e0*/  IMAD R66, R19, 0x8, R2 ;  /* 0x0000000813427824 */ /* 0x000fe200078e0202 */
[----:B------:R-:W-:Y:S01]  /*30f0*/  SHF.L.U32 R75, R186, 0x1f, RZ ;  /* 0x0000001fba4b7819 */ /* 0x000fe200000006ff */
[----:B------:R-:W0:Y:S01]  /*3100*/  LDC R81, c[0x0][0x2f4] ;  /* 0x0000bd00ff517b82 */ /* 0x000e220000000800 */
[----:B------:R-:W-:Y:S02]  /*3110*/  BSSY B1, `(.L_x_4540) ;  /* 0x0000003000017945 */ /* 0x000fe40003800000 */
[----:B------:R-:W1:Y:S02]  /*3120*/  SYNCS.PHASECHK.TRANS64.TRYWAIT P5, [R66+URZ+0x38890], R75 ;  /* 0x0388904b420075a7 */ /* 0x000e6400080a017f */
[----:B-1----:R-:W-:Y:S05]  /*3130*/  @!P5 BRA `(.L_x_4541) ;  /* 0x0000018800c4d947 */ /* 0x002fea0003800000 */
.L_x_4820:
[----:B------:R-:W-:Y:S05]  /*3140*/  BSYNC B1 ;  /* 0x0000000000017941 */ /* 0x000fea0003800000 */
.L_x_4540:
        /* <DEDUP_REMOVED lines=125> */
.L_x_4543:
[----:B------:R-:W-:Y:S05]  /*3920*/  BSYNC B1 ;  /* 0x0000000000017941 */ /* 0x000fea0003800000 */
.L_x_4542:
        /* <DEDUP_REMOVED lines=10> */
.L_x_4525:
[----:B------:R-:W-:-:S13]  /*39d0*/  ISETP.NE.AND P0, PT, R187, 0x3, PT ;  /* 0x00000003bb00780c */ /* 0x000fda0003f05270 */
[----:B------:R-:W-:Y:S05]  /*39e0*/  @!P0 BRA `(.L_x_4544) ;  /* 0x0000000000048947 */ /* 0x000fea0003800000 */
[----:B------:R-:W-:Y:S01]  /*39f0*/  BPT.TRAP 0x1 ;  /* 0x000000040000795c */ /* 0x000fe20000300000 */
.L_x_4544:
        /* <DEDUP_REMOVED lines=8> */
.L_x_4821:
[----:B------:R-:W-:Y:S05]  /*3a80*/  BSYNC B1 ;  /* 0x0000000000017941 */ /* 0x000fea0003800000 */
.L_x_4545:
        /* <DEDUP_REMOVED lines=12> */
.L_x_4532:
[----:B------:R-:W-:Y:S05]  /*3b50*/  BSYNC B0 ;  /* 0x0000000000007941 */ /* 0x000fea0003800000 */
.L_x_4524:
        /* <DEDUP_REMOVED lines=17> */
.L_x_4548:
[----:B------:R-:W-:Y:S05]  /*3c70*/  BSYNC B0 ;  /* 0x0000000000007941 */ /* 0x000fea0003800000 */
.L_x_4547:
[----:B------:R-:W5:Y:S01]  /*3c80*/  SYNCS.PHASECHK.TRANS64.TRYWAIT P0, [R66+URZ+0x388b0], R75 ;  /* 0x0388b04b420075a7 */ /* 0x000f62000800017f */
[----:B------:R-:W-:Y:S04]  /*3c90*/  BSSY B0, `(.L_x_4549) ;  /* 0x0000002000007945 */ /* 0x000fe80003800000 */
[----:B-----5:R-:W-:Y:S05]  /*3ca0*/  @!P0 BRA `(.L_x_4550) ;  /* 0x0000018000108947 */ /* 0x020fea0003800000 */
.L_x_4822:
[----:B------:R-:W-:Y:S05]  /*3cb0*/  BSYNC B0 ;  /* 0x0000000000007941 */ /* 0x000fea0003800000 */
.L_x_4549:
        /* <DEDUP_REMOVED lines=82> */
.L_x_4552:
[----:B------:R-:W-:Y:S05]  /*41e0*/  BSYNC B0 ;  /* 0x0000000000007941 */ /* 0x000fea0003800000 */
.L_x_4551:
        /* <DEDUP_REMOVED lines=17> */
.L_x_4519:
[----:B------:R-:W2:Y:S01]  /*4300*/  LDL R4, [R1+0x4] ;  /* 0x0000040001047983 */ /* 0x000ea20000100800 */
        /* <DEDUP_REMOVED lines=41> */
[----:B---3--:R-:W-:Y:S02]  /*45a0*/  CS2R R78, SRZ ;  /* 0x00000000004e7805 */ /* 0x008fe4000001ff00 */
[----:B------:R-:W-:Y:S02]  /*45b0*/  CS2R R156, SRZ ;  /* 0x00000000009c7805 */ /* 0x000fe4000001ff00 */
[----:B------:R-:W-:-:S02]  /*45c0*/  CS2R R74, SRZ ;  /* 0x00000000004a7805 */ /* 0x000fc4000001ff00 */
[----:B------:R-:W-:Y:S01]  /*45d0*/  CS2R R158, SRZ ;  /* 0x00000000009e7805 */ /* 0x000fe2000001ff00 */
[----:B------:R-:W-:Y:S01]  /*45e0*/  IMAD.MOV.U32 R71, RZ, RZ, RZ ;  /* 0x000000ffff477224 */ /* 0x000fe200078e00ff */
        /* <DEDUP_REMOVED lines=19> */
[----:B------:R-:W-:Y:S01]  /*4720*/  CS2R R178, SRZ ;  /* 0x0000000000b27805 */ /* 0x000fe2000001ff00 */
[----:B------:R-:W-:Y:S01]  /*4730*/  IMAD.MOV.U32 R35, RZ, RZ, RZ ;  /* 0x000000ffff237224 */ /* 0x000fe200078e00ff */
[----:B--2-4-:R-:W-:Y:S01]  /*4740*/  CS2R R28, SRZ ;  /* 0x00000000001c7805 */ /* 0x014fe2000001ff00 */
[----:B------:R-:W-:Y:S01]  /*4750*/  IMAD.MOV.U32 R31, RZ, RZ, RZ ;  /* 0x000000ffff1f7224 */ /* 0x000fe200078e00ff */
[----:B------:R-:W-:Y:S01]  /*4760*/  CS2R R6, SRZ ;  /* 0x0000000000067805 */ /* 0x000fe2000001ff00 */
[----:B------:R-:W-:-:S02]  /*4770*/  IMAD.MOV.U32 R0, RZ, RZ, RZ ;  /* 0x000000ffff007224 */ /* 0x000fc400078e00ff */
[----:B------:R-:W-:Y:S01]  /*4780*/  IMAD.MOV.U32 R5, RZ, RZ, RZ ;  /* 0x000000ffff057224 */ /* 0x000fe200078e00ff */
[----:B------:R-:W-:Y:S01]  /*4790*/  ISETP.NE.AND P1, PT, R4, 0x1, PT ;  /* 0x000000010400780c */ /* 0x000fe20003f25270 */
[----:B------:R-:W-:-:S12]  /*47a0*/  @P0 BRA `(.L_x_4555) ;  /* 0x0000000000080947 */ /* 0x000fd80003800000 */
[----:B------:R-:W1:Y:S02]  /*47b0*/  FENCE.VIEW.ASYNC.G ;  /* 0x00000000000073c6 */ /* 0x000e640000000100 */
[----:B-1----:R-:W-:Y:S06]  /*47c0*/  BAR.ARV 0xc, 0x180 ;  /* 0x0306000000007b1d */ /* 0x002fec0000002000 */
.L_x_4555:
[----:B------:R-:W-:Y:S05]  /*47d0*/  BSYNC B0 ;  /* 0x0000000000007941 */ /* 0x000fea0003800000 */
.L_x_4554:
[----:B------:R-:W-:Y:S01]  /*47e0*/  BSSY B7, `(.L_x_4556) ;  /* 0x0000aa5000077945 */ /* 0x000fe20003800000 */
[----:B------:R-:W-:Y:S02]  /*47f0*/  IMAD.MOV.U32 R8, RZ, RZ, RZ ;  /* 0x000000ffff087224 */ /* 0x000fe400078e00ff */
[----:B------:R-:W-:Y:S01]  /*4800*/  IMAD.MOV.U32 R10, RZ, RZ, RZ ;  /* 0x000000ffff0a7224 */ /* 0x000fe200078e00ff */
[----:B------:R-:W-:Y:S06]  /*4810*/  @!P1 BRA `(.L_x_4557) ;  /* 0x0000001800409947 */ /* 0x000fec0003800000 */
[----:B------:R-:W-:Y:S02]  /*4820*/  ISETP.GE.AND P1, PT, R168, 0x1, PT ;  /* 0x00000001a800780c */ /* 0x000fe40003f26270 */
[----:B------:R-:W-:-:S11]  /*4830*/  PLOP3.LUT P0, PT, PT, PT, PT, 0x80, 0x0 ;  /* 0x000000000000781c */ /* 0x000fd60003f0f070 */
[----:B------:R-:W-:Y:S05]  /*4840*/  @!P1 BRA `(.L_x_4558) ;  /* 0x000000a800789947 */ /* 0x000fea0003800000 */
[----:B------:R-:W1:Y:S01]  /*4850*/  SHFL.IDX PT, R0, R224, RZ, 0x1f ;  /* 0x00001fffe0007589 */ /* 0x000e6200000e0000 */
[----:B------:R-:W-:Y:S01]  /*4860*/  IMAD.MOV.U32 R9, RZ, RZ, 0x40000040 ;  /* 0x40000040ff097424 */ /* 0x000fe200078e00ff */
[----:B------:R-:W-:Y:S01]  /*4870*/  ISETP.GE.AND P0, PT, R168, 0x41, PT ;  /* 0x00000041a800780c */ /* 0x000fe20003f06270 */
[----:B------:R-:W-:Y:S01]  /*4880*/  IMAD.MOV.U32 R11, RZ, RZ, 0x40000040 ;  /* 0x40000040ff0b7424 */ /* 0x000fe200078e00ff */
[----:B------:R-:W-:Y:S01]  /*4890*/  BAR.SYNC.DEFER_BLOCKING 0xe, 0x100 ;  /* 0x0384000000007b1d */ /* 0x000fe20000010000 */
[----:B------:R-:W-:Y:S01]  /*48a0*/  IMAD.MOV.U32 R7, RZ, RZ, 0x40000040 ;  /* 0x40000040ff077424 */ /* 0x000fe200078e00ff */
[----:B------:R-:W-:Y:S01]  /*48b0*/  R2UR UR5, R9 ;  /* 0x00000000090572ca */ /* 0x000fe200000e0000 */
[----:B------:R-:W-:Y:S01]  /*48c0*/  IMAD.MOV.U32 R5, RZ, RZ, 0x40000040 ;  /* 0x40000040ff057424 */ /* 0x000fe200078e00ff */
[----:B------:R-:W-:Y:S01]  /*48d0*/  R2UR UR7, R11 ;  /* 0x000000000b0772ca */ /* 0x000fe200000e0000 */
[----:B------:R-:W-:Y:S01]  /*48e0*/  IMAD.MOV.U32 R13, RZ, RZ, 0x40000040 ;  /* 0x40000040ff0d7424 */ /* 0x000fe200078e00ff */
[----:B------:R-:W-:Y:S01]  /*48f0*/  BSSY B0, `(.L_x_4559) ;  /* 0x00000f5000007945 */ /* 0x000fe20003800000 */
[----:B------:R-:W-:Y:S01]  /*4900*/  IMAD.MOV.U32 R11, RZ, RZ, 0x40000040 ;  /* 0x40000040ff0b7424 */ /* 0x000fe200078e00ff */
[----:B------:R-:W2:Y:S01]  /*4910*/  S2R R20, SR_TID.X ;  /* 0x0000000000147919 */ /* 0x000ea20000002100 */
[----:B-1----:R-:W-:-:S04]  /*4920*/  LEA.HI R3, R0, R0, RZ, 0x1 ;  /* 0x0000000000037211 */ /* 0x002fc800078f08ff */
[----:B------:R-:W-:Y:S01]  /*4930*/  LOP3.LUT R3, R3, 0x1fffe, RZ, 0xc0, !PT ;  /* 0x0001fffe03037812 */ /* 0x000fe200078ec0ff */
[----:B0----5:R-:W-:-:S04]  /*4940*/  WARPGROUP.ARRIVE ;  /* 0x00000000000079c5 */ /* 0x021fc80000000000 */
[----:B------:R-:W-:Y:S02]  /*4950*/  IMAD.IADD R3, R0, 0x1, -R3 ;  /* 0x0000000100037824 */ /* 0x000fe400078e0a03 */
[----:B------:R-:W-:Y:S02]  /*4960*/  VIADD R0, R2, 0x36400 ;  /* 0x0003640002007836 */ /* 0x000fe40000000000 */
[----:B------:R-:W-:-:S03]  /*4970*/  IMAD R3, R3, 0x8000, R2 ;  /* 0x0000800003037824 */ /* 0x000fc600078e0202 */
[----:B------:R-:W-:Y:S01]  /*4980*/  SHF.R.U32.HI R0, RZ, 0x4, R0 ;  /* 0x00000004ff007819 */ /* 0x000fe20000011600 */
[----:B------:R-:W-:-:S03]  /*4990*/  VIADD R3, R3, 0x400 ;  /* 0x0000040003037836 */ /* 0x000fc60000000000 */
[----:B------:R-:W-:Y:S02]  /*49a0*/  LOP3.LUT R0, R0, 0x3fff, RZ, 0xc0, !PT ;  /* 0x00003fff00007812 */ /* 0x000fe400078ec0ff */
[----:B------:R-:W-:Y:S02]  /*49b0*/  SHF.R.U32.HI R3, RZ, 0x4, R3 ;  /* 0x00000004ff037819 */ /* 0x000fe40000011603 */
[----:B------:R-:W-:Y:S02]  /*49c0*/  LOP3.LUT R8, R0, 0x10000, RZ, 0xfc, !PT ;  /* 0x0001000000087812 */ /* 0x000fe400078efcff */
[----:B------:R-:W-:Y:S02]  /*49d0*/  LOP3.LUT R3, R3, 0x3fff, RZ, 0xc0, !PT ;  /* 0x00003fff03037812 */ /* 0x000fe400078ec0ff */
[C---:B------:R-:W-:Y:S01]  /*49e0*/  R2UR UR4, R8.reuse ;  /* 0x00000000080472ca */ /* 0x040fe200000e0000 */
[----:B------:R-:W-:Y:S01]  /*49f0*/  VIADD R6, R8, 0x2 ;  /* 0x0000000208067836 */ /* 0x000fe20000000000 */
[----:B------:R-:W-:-:S02]  /*4a00*/  LOP3.LUT R21, R3, 0x2000000, RZ, 0xfc, !PT ;  /* 0x0200000003157812 */ /* 0x000fc400078efcff */
[----:B--2---:R-:W-:-:S03]  /*4a10*/  LOP3.LUT R20, R20, 0x7f, RZ, 0xc0, !PT ;  /* 0x0000007f14147812 */ /* 0x004fc600078ec0ff */
[----:B------:R-:W-:Y:S01]  /*4a20*/  IMAD R10, R18, 0x1000, R21 ;  /* 0x00001000120a7824 */ /* 0x000fe200078e0215 */
[----:B------:R-:W-:-:S03]  /*4a30*/  ISETP.NE.AND P2, PT, R20, RZ, PT ;  /* 0x000000ff1400720c */ /* 0x000fc60003f45270 */
[C---:B------:R-:W-:Y:S01]  /*4a40*/  VIADD R4, R10.reuse, 0x80 ;  /* 0x000000800a047836 */ /* 0x040fe20000000000 */
[C---:B------:R-:W-:Y:S01]  /*4a50*/  R2UR UR6, R10.reuse ;  /* 0x000000000a0672ca */ /* 0x040fe200000e0000 */
[----:B------:R-:W-:-:S08]  /*4a60*/  VIADD R12, R10, 0x100 ;  /* 0x000001000a0c7836 */ /* 0x000fd00000000000 */
[----:B------:R-:W-:-:S04]  /*4a70*/  @!P2 IMAD R0, R18, 0x8, R2 ;  /* 0x000000081200a824 */ /* 0x000fc800078e0202 */
[----:B------:R-:W-:Y:S01]  /*4a80*/  HGMMA.64x256x16.F32.BF16 R24, gdesc[UR4].tnspB, RZ, !UPT, gsb0 ;  /* 0x43e00000041879f0 */ /* 0x000fe2000c0018ff */
[----:B------:R-:W-:Y:S01]  /*4a90*/  R2UR UR4, R6 ;  /* 0x00000000060472ca */ /* 0x000fe200000e0000 */
[----:B------:R-:W-:Y:S01]  /*4aa0*/  @!P2 VIADD R0, R0, 0x38860 ;  /* 0x000388600000a836 */ /* 0x000fe20000000000 */
[----:B------:R-:W-:Y:S02]  /*4ab0*/  R2UR UR5, R7 ;  /* 0x00000000070572ca */ /* 0x000fe400000e0000 */
[----:B------:R-:W-:Y:S01]  /*4ac0*/  R2UR UR6, R4 ;  /* 0x00000000040672ca */ /* 0x000fe200000e0000 */
[----:B------:R-:W-:Y:S01]  /*4ad0*/  VIADD R4, R8, 0x4 ;  /* 0x0000000408047836 */ /* 0x000fe20000000000 */
[----:B------:R-:W-:Y:S01]  /*4ae0*/  R2UR UR7, R5 ;  /* 0x00000000050772ca */ /* 0x000fe200000e0000 */
[----:B------:R-:W-:Y:S01]  /*4af0*/  IMAD.MOV.U32 R5, RZ, RZ, 0x40000040 ;  /* 0x40000040ff057424 */ /* 0x000fe200078e00ff */
[----:B------:R-:W-:Y:S01]  /*4b00*/  @!P2 PRMT R0, RZ, 0x654, R0 ;  /* 0x00000654ff00a816 */ /* 0x000fe20000000000 */
[----:B------:R-:W-:-:S02]  /*4b10*/  WARPGROUP.DEPBAR.LE gsb0, 0x0 ;  /* 0x00008000000079c5 */ /* 0x000fc40000010000 */
[----:B------:R-:W-:-:S15]  /*4b20*/  WARPGROUP.ARRIVE ;  /* 0x00000000000079c5 */ /* 0x000fde0000000000 */
[----:B------:R-:W-:-:S01]  /*4b30*/  NOP ;  /* 0x0000000000007918 */ /* 0x000fc20000000000 */
[----:B------:R-:W-:Y:S01]  /*4b40*/  HGMMA.64x256x16.F32.BF16 R24, gdesc[UR4].tnspB, R24, gsb0 ;  /* 0x43e00000041879f0 */ /* 0x000fe20008001818 */
[----:B------:R-:W-:Y:S02]  /*4b50*/  R2UR UR4, R4 ;  /* 0x00000000040472ca */ /* 0x000fe400000e0000 */
[----:B------:R-:W-:Y:S02]  /*4b60*/  R2UR UR5, R5 ;  /* 0x00000000050572ca */ /* 0x000fe400000e0000 */
[----:B------:R-:W-:Y:S01]  /*4b70*/  R2UR UR6, R12 ;  /* 0x000000000c0672ca */ /* 0x000fe200000e0000 */
[----:B------:R-:W-:Y:S01]  /*4b80*/  VIADD R12, R10, 0x180 ;  /* 0x000001800a0c7836 */ /* 0x000fe20000000000 */
[----:B------:R-:W-:Y:S01]  /*4b90*/  R2UR UR7, R13 ;  /* 0x000000000d0772ca */ /* 0x000fe200000e0000 */
[----:B------:R-:W-:Y:S02]  /*4ba0*/  VIADD R10, R8, 0x6 ;  /* 0x00000006080a7836 */ /* 0x000fe40000000000 */
[----:B------:R-:W-:Y:S01]  /*4bb0*/  IMAD.MOV.U32 R13, RZ, RZ, 0x40000040 ;  /* 0x40000040ff0d7424 */ /* 0x000fe200078e00ff */
[----:B------:R-:W-:-:S02]  /*4bc0*/  WARPGROUP.DEPBAR.LE gsb0, 0x0 ;  /* 0x00008000000079c5 */ /* 0x000fc40000010000 */
[----:B------:R-:W-:-:S15]  /*4bd0*/  WARPGROUP.ARRIVE ;  /* 0x00000000000079c5 */ /* 0x000fde0000000000 */
        /* <DEDUP_REMOVED lines=12> */
[----:B------:R-:W-:Y:S05]  /*4ca0*/  @!P0 BRA `(.L_x_4560) ;  /* 0x0000000800e48947 */ /* 0x000fea0003800000 */
[----:B------:R-:W-:-:S07]  /*4cb0*/  VIADD R180, R180, 0xfffffffe ;  /* 0xfffffffeb4b47836 */ /* 0x000fce0000000000 */
.L_x_4561:
[----:B------:R-:W-:Y:S01]  /*4cc0*/  BAR.SYNC.DEFER_BLOCKING 0xe, 0x100 ;  /* 0x0384000000007b1d */ /* 0x000fe20000010000 */
[----:B------:R-:W-:Y:S01]  /*4cd0*/  IMAD R3, R18, 0x40, R191 ;  /* 0x0000004012037824 */ /* 0x000fe200078e02bf */
[----:B------:R-:W-:Y:S01]  /*4ce0*/  R2UR UR4, R8 ;  /* 0x00000000080472ca */ /* 0x000fe200000e0000 */
[----:B------:R-:W-:Y:S01]  /*4cf0*/  VIADD R18, R18, 0x1 ;  /* 0x0000000112127836 */ /* 0x000fe20000000000 */
[----:B------:R-:W-:Y:S01]  /*4d00*/  R2UR UR5, R9 ;  /* 0x00000000090572ca */ /* 0x000fe200000e0000 */
[----:B------:R-:W-:Y:S01]  /*4d10*/  IMAD R3, R3, 0x4, R2 ;  /* 0x0000000403037824 */ /* 0x000fe200078e0202 */
[----:B------:R-:W-:Y:S01]  /*4d20*/  ISETP.GT.AND P1, PT, R180, RZ, PT ;  /* 0x000000ffb400720c */ /* 0x000fe20003f24270 */
[----:B------:R-:W-:Y:S01]  /*4d30*/  IMAD.MOV.U32 R13, RZ, RZ, 0x40000040 ;  /* 0x40000040ff0d7424 */ /* 0x000fe200078e00ff */
[----:B------:R-:W-:Y:S01]  /*4d40*/  ISETP.NE.AND P0, PT, R18, 0x2, PT ;  /* 0x000000021200780c */ /* 0x000fe20003f05270 */
[----:B------:R-:W-:Y:S02]  /*4d50*/  IMAD.MOV.U32 R15, RZ, RZ, 0x40000040 ;  /* 0x40000040ff0f7424 */ /* 0x000fe400078e00ff */
[----:B------:R-:W-:Y:S01]  /*4d60*/  VIADD R180, R180, 0xffffffff ;  /* 0xffffffffb4b47836 */ /* 0x000fe20000000000 */
[----:B------:R-:W-:-:S02]  /*4d70*/  SEL R18, R18, RZ, P0 ;  /* 0x000000ff12127207 */ /* 0x000fc40000000000 */
[----:B------:R-:W-:Y:S01]  /*4d80*/  R2UR UR7, R13 ;  /* 0x000000000d0772ca */ /* 0x000fe200000e0000 */
[----:B------:R-:W-:Y:S02]  /*4d90*/  IMAD.MOV.U32 R13, RZ, RZ, 0x40000040 ;  /* 0x40000040ff0d7424 */ /* 0x000fe400078e00ff */
[----:B------:R-:W-:-:S05]  /*4da0*/  IMAD R12, R18, 0x1000, R21 ;  /* 0x00001000120c7824 */ /* 0x000fca00078e0215 */
[----:B------:R-:W-:Y:S01]  /*4db0*/  R2UR UR6, R12 ;  /* 0x000000000c0672ca */ /* 0x000fe200000e0000 */
        /* <DEDUP_REMOVED lines=130> */
[----:B------:R-:W-:-:S02]  /*55e0*/  VIADD R14, R12, 0x80 ;  /* 0x000000800c0e7836 */ /* 0x000fc40000000000 */
[----:B------:R-:W-:-:S03]  /*55f0*/  @!P2 IMAD R0, R18, 0x8, R2 ;  /* 0x000000081200a824 */ /* 0x000fc600078e0202 */
[----:B------:R-:W-:Y:S01]  /*5600*/  WARPGROUP.ARRIVE ;  /* 0x00000000000079c5 */ /* 0x000fe20000000000 */
[----:B------:R-:W-:-:S05]  /*5610*/  @!P2 VIADD R0, R0, 0x38860 ;  /* 0x000388600000a836 */ /* 0x000fca0000000000 */
[----:B------:R-:W-:Y:S01]  /*5620*/  HGMMA.64x256x16.F32.BF16 R24, gdesc[UR4].tnspB, R24, gsb0 ;  /* 0x43e00000041879f0 */ /* 0x000fe20008001818 */
[----:B------:R-:W-:Y:S02]  /*5630*/  R2UR UR4, R6 ;  /* 0x00000000060472ca */ /* 0x000fe400000e0000 */
[----:B------:R-:W-:Y:S02]  /*5640*/  R2UR UR5, R7 ;  /* 0x00000000070572ca */ /* 0x000fe400000e0000 */
[----:B------:R-:W-:Y:S01]  /*5650*/  R2UR UR6, R14 ;  /* 0x000000000e0672ca */ /* 0x000fe200000e0000 */
[C---:B------:R-:W-:Y:S01]  /*5660*/  VIADD R14, R12.reuse, 0x100 ;  /* 0x000001000c0e7836 */ /* 0x040fe20000000000 */
[----:B------:R-:W-:Y:S01]  /*5670*/  R2UR UR7, R15 ;  /* 0x000000000f0772ca */ /* 0x000fe200000e0000 */
[----:B------:R-:W-:Y:S01]  /*5680*/  IMAD.MOV.U32 R15, RZ, RZ, 0x40000040 ;  /* 0x40000040ff0f7424 */ /* 0x000fe200078e00ff */
[----:B------:R-:W-:Y:S01]  /*5690*/  @!P2 PRMT R0, RZ, 0x654, R0 ;  /* 0x00000654ff00a816 */ /* 0x000fe20000000000 */
[----:B------:R-:W-:Y:S01]  /*56a0*/  VIADD R12, R12, 0x180 ;  /* 0x000001800c0c7836 */ /* 0x000fe20000000000 */
        /* <DEDUP_REMOVED lines=21> */
[----:B------:R0:W-:Y:S02]  /*5800*/  @!P2 SYNCS.ARRIVE.TRANS64.RED.A1T0 RZ, [R0+URZ], RZ ;  /* 0x000000ff00ffa9a7 */ /* 0x0001e4000810043f */
[----:B0-----:R-:W-:-:S04]  /*5810*/  SEL R0, RZ, 0x1, P0 ;  /* 0x00000001ff007807 */ /* 0x001fc80000000000 */
[----:B------:R-:W-:Y:S01]  /*5820*/  LOP3.LUT R23, R23, R0, RZ, 0x3c, !PT ;  /* 0x0000000017177212 */ /* 0x000fe200078e3cff */
[----:B------:R-:W-:Y:S06]  /*5830*/  @P1 BRA `(.L_x_4561) ;  /* 0xfffffff400201947 */ /* 0x000fec000383ffff */
.L_x_4560:
[----:B------:R-:W-:Y:S05]  /*5840*/  BSYNC B0 ;  /* 0x0000000000007941 */ /* 0x000fea0003800000 */
.L_x_4559:
[----:B------:R-:W-:Y:S01]  /*5850*/  BAR.SYNC.DEFER_BLOCKING 0xe, 0x100 ;  /* 0x0384000000007b1d */ /* 0x000fe20000010000 */
[C---:B------:R-:W-:Y:S01]  /*5860*/  IMAD R3, R18.reuse, 0x40, R191 ;  /* 0x0000004012037824 */ /* 0x040fe200078e02bf */
[----:B------:R-:W-:Y:S01]  /*5870*/  PLOP3.LUT P0, PT, PT, PT, PT, 0x8, 0x0 ;  /* 0x000000000000781c */ /* 0x000fe20003f0e170 */
[----:B------:R-:W-:Y:S02]  /*5880*/  VIADD R18, R18, 0x1 ;  /* 0x0000000112127836 */ /* 0x000fe40000000000 */
        /* <DEDUP_REMOVED lines=11> */
[----:B-1----:R-:W-:Y:S01]  /*5940*/  FMUL.FTZ R33, R42, R2 ;  /* 0x000000022a217220 */ /* 0x002fe20000410000 */
        /* <DEDUP_REMOVED lines=125> */
.L_x_4557:
[----:B------:R-:W-:Y:S02]  /*6120*/  ISETP.GE.AND P1, PT, R168, 0x1, PT ;  /* 0x00000001a800780c */ /* 0x000fe40003f26270 */
[----:B------:R-:W-:-:S11]  /*6130*/  PLOP3.LUT P0, PT, PT, PT, PT, 0x80, 0x0 ;  /* 0x000000000000781c */ /* 0x000fd60003f0f070 */
[----:B------:R-:W-:Y:S05]  /*6140*/  @!P1 BRA `(.L_x_4558) ;  /* 0x0000009000389947 */ /* 0x000fea0003800000 */
[----:B------:R-:W1:Y:S01]  /*6150*/  SHFL.IDX PT, R0, R224, RZ, 0x1f ;  /* 0x00001fffe0007589 */ /* 0x000e6200000e0000 */
[----:B------:R-:W-:Y:S01]  /*6160*/  BSSY B6, `(.L_x_4562) ;  /* 0x000001b000067945 */ /* 0x000fe20003800000 */
[----:B-1----:R-:W-:-:S04]  /*6170*/  LEA.HI R3, R0, R0, RZ, 0x1 ;  /* 0x0000000000037211 */ /* 0x002fc800078f08ff */
        /* <DEDUP_REMOVED lines=13> */
[----:B------:R1:W2:Y:S01]  /*6250*/  LDC.64 R14, c[0x4][R0] ;  /* 0x01000000000e7b82 */ /* 0x0002a20000000a00 */
        /* <DEDUP_REMOVED lines=8> */
[----:B-1----:R-:W-:-:S07]  /*62e0*/  IMAD.MOV.U32 R13, RZ, RZ, RZ ;  /* 0x000000ffff0d7224 */ /* 0x002fce00078e00ff */
[----:B------:R-:W-:-:S07]  /*62f0*/  LEPC R20, `(.L_x_4563) ;  /* 0x000000001014794e */ /* 0x000fce0000000000 */
[----:B0-2--5:R-:W-:Y:S05]  /*6300*/  CALL.ABS.NOINC R14 ;  /* 0x000000000e007343 */ /* 0x025fea0003c00000 */
.L_x_4563:
[----:B------:R-:W-:Y:S05]  /*6310*/  BSYNC B6 ;  /* 0x0000000000067941 */ /* 0x000fea0003800000 */
.L_x_4562:
[----:B------:R-:W-:Y:S02]  /*6320*/  ULDC UR4, c[0x0][0x3f4] ;  /* 0x0000fd0000047ab9 */ /* 0x000fe40000000800 */
[----:B------:R-:W-:-:S13]  /*6330*/  ISETP.LT.AND P0, PT, RZ, UR4, PT ;  /* 0x00000004ff007c0c */ /* 0x000fda000bf01270 */
[----:B------:R-:W-:Y:S05]  /*6340*/  @P0 BRA `(.L_x_4564) ;  /* 0x00000000003c0947 */ /* 0x000fea0003800000 */
[----:B------:R-:W-:-:S04]  /*6350*/  LEA.HI R0, R219, R219, RZ, 0x1 ;  /* 0x000000dbdb007211 */ /* 0x000fc800078f08ff */
[----:B------:R-:W-:-:S05]  /*6360*/  LOP3.LUT R0, R0, 0xfffffffe, RZ, 0xc0, !PT ;  /* 0xfffffffe00007812 */ /* 0x000fca00078ec0ff */
[----:B------:R-:W-:-:S05]  /*6370*/  IMAD.IADD R12, R219, 0x1, -R0 ;  /* 0x00000001db0c7824 */ /* 0x000fca00078e0a00 */
[----:B------:R-:W-:-:S04]  /*6380*/  SHF.L.U32 R3, R12, 0x1f, RZ ;  /* 0x0000001f0c037819 */ /* 0x000fc800000006ff */
[----:B------:R1:W2:Y:S03]  /*6390*/  SYNCS.PHASECHK.TRANS64.TRYWAIT P0, [R2+URZ+0x38800], R3 ;  /* 0x03880003020075a7 */ /* 0x0002a6000800017f */
[----:B--2---:R-:W-:Y:S05]  /*63a0*/  @!P0 NANOSLEEP.SYNCS 0x989680 ;  /* 0x009896800000895d */ /* 0x004fea0003900000 */
[----:B------:R-:W2:Y:S01]  /*63b0*/  @!P0 SYNCS.PHASECHK.TRANS64 P0, [R2+URZ+0x38800], R3 ;  /* 0x03880003020085a7 */ /* 0x000ea2000800007f */
[----:B------:R-:W-:Y:S04]  /*63c0*/  BSSY B0, `(.L_x_4565) ;  /* 0x0000006000007945 */ /* 0x000fe80003800000 */
[----:B--2---:R-:W-:Y:S05]  /*63d0*/  @P0 BRA `(.L_x_4566) ;  /* 0x0000000000100947 */ /* 0x004fea0003800000 */
.L_x_4567:
[----:B--2---:R2:W3:Y:S02]  /*63e0*/  SYNCS.PHASECHK.TRANS64.TRYWAIT P0, [R2+URZ+0x38800], R3 ;  /* 0x03880003020075a7 */ /* 0x0044e4000800017f */
[----:B---3--:R-:W-:Y:S05]  /*63f0*/  @!P0 NANOSLEEP.SYNCS 0x989680 ;  /* 0x009896800000895d */ /* 0x008fea0003900000 */
[----:B------:R-:W3:Y:S02]  /*6400*/  @!P0 SYNCS.PHASECHK.TRANS64 P0, [R2+URZ+0x38800], R3 ;  /* 0x03880003020085a7 */ /* 0x000ee4000800007f */
[----:B---3--:R-:W-:Y:S05]  /*6410*/  @!P0 BRA `(.L_x_4567) ;  /* 0xfffffffc00f08947 */ /* 0x008fea000383ffff */
.L_x_4566:
[----:B------:R-:W-:Y:S05]  /*6420*/  BSYNC B0 ;  /* 0x0000000000007941 */ /* 0x000fea0003800000 */
.L_x_4565:
[----:B------:R-:W-:Y:S05]  /*6430*/  BRA `(.L_x_4568) ;  /* 0x00000020007c7947 */ /* 0x000fea0003800000 */
.L_x_4564:
        /* <DEDUP_REMOVED lines=36> */
[----:B0-2---:R-:W-:Y:S05]  /*6680*/  CALL.ABS.NOINC R14 ;  /* 0x000000000e007343 */ /* 0x005fea0003c00000 */
.L_x_4570:
[----:B------:R-:W-:Y:S05]  /*6690*/  BSYNC B6 ;  /* 0x0000000000067941 */ /* 0x000fea0003800000 */
.L_x_4569:
[----:B------:R-:W-:Y:S01]  /*66a0*/  ULDC.U8 UR4, c[0x0][0x410] ;  /* 0x0001040000047ab9 */ /* 0x000fe20000000000 */
[----:B------:R-:W-:Y:S01]  /*66b0*/  BSSY B0, `(.L_x_4571) ;  /* 0x00001ef000007945 */ /* 0x000fe20003800000 */
[----:B------:R-:W-:Y:S01]  /*66c0*/  ISETP.NE.AND P0, PT, RZ, UR4, PT ;  /* 0x00000004ff007c0c */ /* 0x000fe2000bf05270 */
[----:B------:R-:W-:-:S12]  /*66d0*/  IMAD R6, R25, 0x40, R22 ;  /* 0x0000004019067824 */ /* 0x000fd800078e0216 */
[----:B------:R-:W-:Y:S05]  /*66e0*/  @!P0 BRA `(.L_x_4572) ;  /* 0x0000000c00f08947 */ /* 0x000fea0003800000 */
[----:B------:R-:W-:-:S03]  /*66f0*/  UMOV UR4, 0xffffffff ;  /* 0xffffffff00047882 */ /* 0x000fc60000000000 */
[----:B------:R-:W-:Y:S05]  /*6700*/  BRA.DIV UR4, `(.L_x_4573) ;  /* 0x00000156048c7947 */ /* 0x000fea000b800000 */
[----:B------:R1:W2:Y:S04]  /*6710*/  SHFL.IDX PT, R0, R27, RZ, 0x1c1f ;  /* 0x001c1fff1b007589 */ /* 0x0002a800000e0000 */
[----:B------:R1:W3:Y:S04]  /*6720*/  SHFL.IDX PT, R3, R26, RZ, 0x1c1f ;  /* 0x001c1fff1a037589 */ /* 0x0002e800000e0000 */
[----:B------:R1:W4:Y:S04]  /*6730*/  SHFL.IDX PT, R4, R29, RZ, 0x1c1f ;  /* 0x001c1fff1d047589 */ /* 0x00032800000e0000 */
[----:B------:R1:W0:Y:S02]  /*6740*/  SHFL.IDX PT, R14, R28, RZ, 0x1c1f ;  /* 0x001c1fff1c0e7589 */ /* 0x00022400000e0000 */
.L_x_4828:
[----:B------:R-:W-:Y:S01]  /*6750*/  ULDC UR4, c[0x0][0x448] ;  /* 0x0001120000047ab9 */ /* 0x000fe20000000800 */
[----:B------:R-:W-:Y:S01]  /*6760*/  LEA.HI R5, R219, R219, RZ, 0x1 ;  /* 0x000000dbdb057211 */ /* 0x000fe200078f08ff */
[----:B------:R-:W-:Y:S01]  /*6770*/  IMAD R24, R24, UR4, RZ ;  /* 0x0000000418187c24 */ /* 0x000fe2000f8e02ff */
[----:B------:R-:W-:Y:S01]  /*6780*/  BSSY B1, `(.L_x_4574) ;  /* 0x000001e000017945 */ /* 0x000fe20003800000 */
[----:B------:R-:W-:Y:S02]  /*6790*/  CS2R R8, SRZ ;  /* 0x0000000000087805 */ /* 0x000fe4000001ff00 */
[----:B------:R-:W-:Y:S01]  /*67a0*/  LOP3.LUT R12, R5, 0xfffffffe, RZ, 0xc0, !PT ;  /* 0xfffffffe050c7812 */ /* 0x000fe200078ec0ff */
[----:B------:R-:W-:Y:S01]  /*67b0*/  IMAD.SHL.U32 R5, R188, 0x40, RZ ;  /* 0x00000040bc057824 */ /* 0x000fe200078e00ff */
[----:B------:R-:W-:Y:S02]  /*67c0*/  ISETP.GE.AND P0, PT, R6, R24, PT ;  /* 0x000000180600720c */ /* 0x000fe40003f06270 */
[----:B------:R-:W-:-:S02]  /*67d0*/  CS2R R6, SRZ ;  /* 0x0000000000067805 */ /* 0x000fc4000001ff00 */
[----:B------:R-:W-:Y:S01]  /*67e0*/  CS2R R10, SRZ ;  /* 0x00000000000a7805 */ /* 0x000fe2000001ff00 */
[----:B------:R-:W-:Y:S01]  /*67f0*/  IMAD.IADD R12, R219, 0x1, -R12 ;  /* 0x00000001db0c7824 */ /* 0x000fe200078e0a0c */
[----:B------:R-:W-:Y:S02]  /*6800*/  LOP3.LUT R13, R5, 0x1c0, RZ, 0xc0, !PT ;  /* 0x000001c0050d7812 */ /* 0x000fe400078ec0ff */
[----:B------:R-:W-:Y:S02]  /*6810*/  CS2R R20, SRZ ;  /* 0x0000000000147805 */ /* 0x000fe4000001ff00 */
[----:B------:R-:W-:-:S03]  /*6820*/  SHF.L.U32 R5, R12, 0x1f, RZ ;  /* 0x0000001f0c057819 */ /* 0x000fc600000006ff */
[----:B------:R-:W-:Y:S05]  /*6830*/  @P0 BRA `(.L_x_4575) ;  /* 0x0000000000480947 */ /* 0x000fea0003800000 */
[----:B------:R-:W-:Y:S01]  /*6840*/  ULDC UR4, c[0x0][0x3f4] ;  /* 0x0000fd0000047ab9 */ /* 0x000fe20000000800 */
[----:B---3--:R-:W-:Y:S01]  /*6850*/  IMAD.MOV.U32 R6, RZ, RZ, R3 ;  /* 0x000000ffff067224 */ /* 0x008fe200078e0003 */
[----:B------:R-:W-:Y:S01]  /*6860*/  ISETP.GE.AND P3, PT, R190, UR4, PT ;  /* 0x00000004be007c0c */ /* 0x000fe2000bf66270 */
[----:B--2---:R-:W-:Y:S01]  /*6870*/  IMAD.MOV.U32 R7, RZ, RZ, R0 ;  /* 0x000000ffff077224 */ /* 0x004fe200078e0000 */
[----:B------:R-:W-:Y:S01]  /*6880*/  ISETP.GE.AND P2, PT, R184, UR4, PT ;  /* 0x00000004b8007c0c */ /* 0x000fe2000bf46270 */
[----:B----4-:R-:W-:Y:S01]  /*6890*/  IMAD.MOV.U32 R15, RZ, RZ, R4 ;  /* 0x000000ffff0f7224 */ /* 0x010fe200078e0004 */
[----:B------:R-:W-:-:S09]  /*68a0*/  CS2R R10, SRZ ;  /* 0x00000000000a7805 */ /* 0x000fd2000001ff00 */
[-C--:B-1----:R-:W-:Y:S02]  /*68b0*/  @!P3 IADD3 R28, P0, R3, R228.reuse, RZ ;  /* 0x000000e4031cb210 */ /* 0x082fe40007f1e0ff */
[----:B0-----:R-:W-:Y:S01]  /*68c0*/  @!P3 IADD3 R30, P1, R14, R228, RZ ;  /* 0x000000e40e1eb210 */ /* 0x001fe20007f3e0ff */
        /* <DEDUP_REMOVED lines=9> */
.L_x_4575:
[----:B------:R-:W-:Y:S05]  /*6960*/  BSYNC B1 ;  /* 0x0000000000017941 */ /* 0x000fea0003800000 */
.L_x_4574:
[----:B------:R-:W0:Y:S01]  /*6970*/  SYNCS.PHASECHK.TRANS64.TRYWAIT P0, [R2+URZ+0x38800], R5 ;  /* 0x03880005020075a7 */ /* 0x000e22000800017f */
[----:B---3--:R-:W-:Y:S01]  /*6980*/  LOP3.LUT R3, R13, 0x18, R16, 0xf8, !PT ;  /* 0x000000180d037812 */ /* 0x008fe200078ef810 */
[----:B--2---:R-:W-:Y:S01]  /*6990*/  IMAD R0, R25, -0x40, R24 ;  /* 0xffffffc019007824 */ /* 0x004fe200078e0218 */
[----:B----4-:R-:W-:Y:S01]  /*69a0*/  SHF.R.U32.HI R4, RZ, 0x3, R13 ;  /* 0x00000003ff047819 */ /* 0x010fe2000001160d */
[--C-:B-----5:R-:W-:Y:S01]  /*69b0*/  IMAD.MOV.U32 R13, RZ, RZ, R9.reuse ;  /* 0x000000ffff0d7224 */ /* 0x120fe200078e0009 */
[----:B01----:R-:W-:Y:S01]  /*69c0*/  SHF.R.U64 R26, R8, 0x10, R9 ;  /* 0x00000010081a7819 */ /* 0x003fe20000001209 */
[----:B------:R-:W-:Y:S01]  /*69d0*/  BSSY B1, `(.L_x_4576) ;  /* 0x000001d000017945 */ /* 0x000fe20003800000 */
[----:B------:R-:W-:Y:S01]  /*69e0*/  LOP3.LUT R29, R3, R4, RZ, 0x3c, !PT ;  /* 0x00000004031d7212 */ /* 0x000fe200078e3cff */
[----:B------:R-:W-:Y:S01]  /*69f0*/  IMAD.MOV.U32 R3, RZ, RZ, R8 ;  /* 0x000000ffff037224 */ /* 0x000fe200078e0008 */
[--C-:B------:R-:W-:Y:S01]  /*6a00*/  SHF.R.U64 R27, R6, 0x10, R7.reuse ;  /* 0x00000010061b7819 */ /* 0x100fe20000001207 */
[----:B------:R-:W-:Y:S01]  /*6a10*/  IMAD.MOV.U32 R4, RZ, RZ, R6 ;  /* 0x000000ffff047224 */ /* 0x000fe200078e0006 */
[--C-:B------:R-:W-:Y:S01]  /*6a20*/  SHF.R.U32.HI R25, RZ, 0x10, R7.reuse ;  /* 0x00000010ff197819 */ /* 0x100fe20000011607 */
[----:B------:R-:W-:Y:S01]  /*6a30*/  IMAD.MOV.U32 R8, RZ, RZ, R7 ;  /* 0x000000ffff087224 */ /* 0x000fe200078e0007 */
[--C-:B------:R-:W-:Y:S01]  /*6a40*/  SHF.R.U64 R15, R10, 0x10, R11.reuse ;  /* 0x000000100a0f7819 */ /* 0x100fe2000000120b */
[----:B------:R-:W-:Y:S01]  /*6a50*/  IMAD.MOV.U32 R6, RZ, RZ, R10 ;  /* 0x000000ffff067224 */ /* 0x000fe200078e000a */
[--C-:B------:R-:W-:Y:S01]  /*6a60*/  SHF.R.U32.HI R10, RZ, 0x10, R11.reuse ;  /* 0x00000010ff0a7819 */ /* 0x100fe2000001160b */
[----:B------:R-:W-:Y:S01]  /*6a70*/  IMAD.MOV.U32 R7, RZ, RZ, R11 ;  /* 0x000000ffff077224 */ /* 0x000fe200078e000b */
[----:B------:R-:W-:Y:S01]  /*6a80*/  SHF.R.U32.HI R24, RZ, 0x10, R9 ;  /* 0x00000010ff187819 */ /* 0x000fe20000011609 */
[----:B------:R-:W-:Y:S01]  /*6a90*/  IMAD R11, R192, 0x200, R29 ;  /* 0x00000200c00b7824 */ /* 0x000fe200078e021d */
[----:B------:R-:W-:Y:S01]  /*6aa0*/  PRMT R29, R3, 0x5410, R26 ;  /* 0x00005410031d7816 */ /* 0x000fe2000000001a */
[----:B------:R-:W-:Y:S01]  /*6ab0*/  IMAD.MOV.U32 R9, RZ, RZ, R20 ;  /* 0x000000ffff097224 */ /* 0x000fe200078e0014 */
[--C-:B------:R-:W-:Y:S01]  /*6ac0*/  SHF.R.U64 R20, R20, 0x10, R21.reuse ;  /* 0x0000001014147819 */ /* 0x100fe20000001215 */
[----:B------:R-:W-:Y:S01]  /*6ad0*/  IMAD R3, R11, 0x2, R2 ;  /* 0x000000020b037824 */ /* 0x000fe200078e0202 */
[----:B------:R-:W-:Y:S01]  /*6ae0*/  VIMNMX R37, R0, 0x40, PT ;  /* 0x0000004000257848 */ /* 0x000fe20003fe0100 */
        /* <DEDUP_REMOVED lines=11> */
.L_x_4829:
[----:B------:R-:W-:Y:S05]  /*6ba0*/  BSYNC B1 ;  /* 0x0000000000017941 */ /* 0x000fea0003800000 */
.L_x_4576:
        /* <DEDUP_REMOVED lines=49> */
.L_x_4581:
[----:B------:R-:W-:Y:S05]  /*6ec0*/  BSYNC B2 ;  /* 0x0000000000027941 */ /* 0x000fea0003800000 */
.L_x_4580:
        /* <DEDUP_REMOVED lines=39> */
.L_x_4579:
[----:B------:R-:W-:Y:S05]  /*7140*/  BSYNC B1 ;  /* 0x0000000000017941 */ /* 0x000fea0003800000 */
.L_x_4578:
        /* <DEDUP_REMOVED lines=22> */
[C---:B------:R-:W-:Y:S01]  /*72b0*/  FMUL.FTZ R15, R20.reuse, R4 ;  /* 0x00000004140f7220 */ /* 0x040fe20000410000 */
        /* <DEDUP_REMOVED lines=11> */
[C---:B------:R-:W-:Y:S01]  /*7370*/  FMUL.FTZ R13, R24.reuse, R6 ;  /* 0x00000006180d7220 */ /* 0x040fe20000410000 */
[C---:B------:R-:W-:Y:S01]  /*7380*/  FMUL.FTZ R14, R33.reuse, R7 ;  /* 0x00000007210e7220 */ /* 0x040fe20000410000 */
[-C--:B------:R-:W-:Y:S01]  /*7390*/  FFMA.FTZ R20, R33, R11.reuse, R20 ;  /* 0x0000000b21147223 */ /* 0x080fe20000010014 */
[-C--:B------:R-:W-:Y:S01]  /*73a0*/  FFMA.FTZ R6, R24, R10.reuse, -R9 ;  /* 0x0000000a18067223 */ /* 0x080fe20000010809 */
[----:B------:R-:W-:Y:S01]  /*73b0*/  FFMA.FTZ R13, R26, R10, R13 ;  /* 0x0000000a1a0d7223 */ /* 0x000fe2000001000d */
[----:B------:R-:W-:Y:S01]  /*73c0*/  FFMA.FTZ R7, R21, R11, -R14 ;  /* 0x0000000b15077223 */ /* 0x000fe2000001080e */
[----:B------:R-:W-:-:S02]  /*73d0*/  F2FP.BF16.F32.PACK_AB R4, R15, R4 ;  /* 0x000000040f04723e */ /* 0x000fc400000010ff */
[----:B------:R-:W-:Y:S02]  /*73e0*/  F2FP.BF16.F32.PACK_AB R5, R8, R5 ;  /* 0x000000050805723e */ /* 0x000fe400000010ff */
[----:B------:R-:W-:Y:S02]  /*73f0*/  F2FP.BF16.F32.PACK_AB R6, R13, R6 ;  /* 0x000000060d06723e */ /* 0x000fe400000010ff */
[----:B------:R-:W-:-:S05]  /*7400*/  F2FP.BF16.F32.PACK_AB R7, R20, R7 ;  /* 0x000000071407723e */ /* 0x000fca00000010ff */
[----:B------:R0:W-:Y:S02]  /*7410*/  STS.128 [R3+0x21400], R4 ;  /* 0x0214000403007388 */ /* 0x0001e40000000c00 */
.L_x_4584:
[----:B------:R-:W-:Y:S05]  /*7420*/  BSYNC B1 ;  /* 0x0000000000017941 */ /* 0x000fea0003800000 */
.L_x_4583:
        /* <DEDUP_REMOVED lines=18> */
[----:B------:R-:W-:Y:S01]  /*7550*/  FFMA.FTZ R4, R13, R3, -R14 ;  /* 0x000000030d047223 */ /* 0x000fe2000001080e */
[C---:B------:R-:W-:Y:S01]  /*7560*/  FMUL.FTZ R13, R24.reuse, R5 ;  /* 0x00000005180d7220 */ /* 0x040fe20000410000 */
[----:B------:R-:W-:Y:S01]  /*7570*/  LOP3.LUT R7, R7, 0xffff0000, RZ, 0xc0, !PT ;  /* 0xffff000007077812 */ /* 0x000fe200078ec0ff */
[-C--:B------:R-:W-:Y:S01]  /*7580*/  FFMA.FTZ R5, R24, R8.reuse, -R11 ;  /* 0x0000000818057223 */ /* 0x080fe2000001080b */
[----:B------:R-:W-:Y:S01]  /*7590*/  FFMA.FTZ R3, R15, R3, R20 ;  /* 0x000000030f037223 */ /* 0x000fe20000010014 */
[C---:B------:R-:W-:Y:S01]  /*75a0*/  LOP3.LUT R24, R31.reuse, 0xffff0000, RZ, 0xc0, !PT ;  /* 0xffff00001f187812 */ /* 0x040fe200078ec0ff */
[----:B------:R-:W-:Y:S02]  /*75b0*/  IMAD.U32 R15, R31, 0x10000, RZ ;  /* 0x000100001f0f7824 */ /* 0x000fe400078e00ff */
[----:B------:R-:W-:Y:S01]  /*75c0*/  FFMA.FTZ R8, R34, R8, R13 ;  /* 0x0000000822087223 */ /* 0x000fe2000001000d */
        /* <DEDUP_REMOVED lines=14> */
.L_x_4572:
[----:B------:R-:W-:-:S03]  /*76b0*/  UMOV UR4, 0xffffffff ;  /* 0xffffffff00047882 */ /* 0x000fc60000000000 */
[----:B------:R-:W-:Y:S05]  /*76c0*/  BRA.DIV UR4, `(.L_x_4585) ;  /* 0x0000014a04207947 */ /* 0x000fea000b800000 */
[----:B------:R-:W1:Y:S04]  /*76d0*/  SHFL.IDX PT, R3, R27, RZ, 0x1c1f ;  /* 0x001c1fff1b037589 */ /* 0x000e6800000e0000 */
[----:B------:R-:W2:Y:S04]  /*76e0*/  SHFL.IDX PT, R0, R26, RZ, 0x1c1f ;  /* 0x001c1fff1a007589 */ /* 0x000ea800000e0000 */
[----:B------:R3:W4:Y:S04]  /*76f0*/  SHFL.IDX PT, R5, R29, RZ, 0x1c1f ;  /* 0x001c1fff1d057589 */ /* 0x00072800000e0000 */
[----:B------:R3:W0:Y:S01]  /*7700*/  SHFL.IDX PT, R14, R28, RZ, 0x1c1f ;  /* 0x001c1fff1c0e7589 */ /* 0x00062200000e0000 */
[----:B-1----:R-:W-:-:S02]  /*7710*/  IMAD.MOV.U32 R21, RZ, RZ, R3 ;  /* 0x000000ffff157224 */ /* 0x002fc400078e0003 */
[----:B--23--:R-:W-:-:S07]  /*7720*/  IMAD.MOV.U32 R20, RZ, RZ, R0 ;  /* 0x000000ffff147224 */ /* 0x00cfce00078e0000 */
.L_x_4835:
[----:B------:R-:W-:Y:S01]  /*7730*/  ULDC UR4, c[0x0][0x448] ;  /* 0x0001120000047ab9 */ /* 0x000fe20000000800 */
[----:B------:R-:W1:Y:S01]  /*7740*/  LDC R45, c[0x0][0x3f4] ;  /* 0x0000fd00ff2d7b82 */ /* 0x000e620000000800 */
[----:B------:R-:W-:Y:S01]  /*7750*/  IMAD R0, R24, UR4, RZ ;  /* 0x0000000418007c24 */ /* 0x000fe2000f8e02ff */
[----:B------:R-:W-:Y:S01]  /*7760*/  LEA.HI R3, R219, R219, RZ, 0x1 ;  /* 0x000000dbdb037211 */ /* 0x000fe200078f08ff */
[----:B------:R-:W-:Y:S01]  /*7770*/  BSSY B1, `(.L_x_4586) ;  /* 0x0000013000017945 */ /* 0x000fe20003800000 */
[----:B----4-:R-:W-:Y:S01]  /*7780*/  IMAD.MOV.U32 R15, RZ, RZ, R5 ;  /* 0x000000ffff0f7224 */ /* 0x010fe200078e0005 */
        /* <DEDUP_REMOVED lines=14> */
[----:B0-----:R-:W-:Y:S01]  /*7870*/  IMAD.WIDE R14, R16, 0x2, R14 ;  /* 0x00000002100e7825 */ /* 0x001fe200078e020e */
[----:B------:R2:W5:Y:S04]  /*7880*/  LD.E.128 R4, desc[UR40][R20.64] ;  /* 0x0000002814047980 */ /* 0x000568000c101d00 */
[----:B------:R2:W5:Y:S02]  /*7890*/  LD.E.128 R8, desc[UR40][R14.64] ;  /* 0x000000280e087980 */ /* 0x000564000c101d00 */
.L_x_4587:
[----:B------:R-:W-:Y:S05]  /*78a0*/  BSYNC B1 ;  /* 0x0000000000017941 */ /* 0x000fea0003800000 */
.L_x_4586:
[----:B------:R-:W3:Y:S01]  /*78b0*/  SYNCS.PHASECHK.TRANS64.TRYWAIT P1, [R2+URZ+0x38800], R13 ;  /* 0x0388000d020075a7 */ /* 0x000ee2000802017f */
[----:B------:R-:W-:Y:S01]  /*78c0*/  IMAD R0, R25, -0x40, R0 ;  /* 0xffffffc019007824 */ /* 0x000fe200078e0200 */
[--C-:B-----5:R-:W-:Y:S01]  /*78d0*/  SHF.R.U64 R26, R4, 0x10, R5.reuse ;  /* 0x00000010041a7819 */ /* 0x120fe20000001205 */
[----:B------:R-:W-:Y:S01]  /*78e0*/  IMAD.MOV.U32 R3, RZ, RZ, R4 ;  /* 0x000000ffff037224 */ /* 0x000fe200078e0004 */
[--C-:B------:R-:W-:Y:S01]  /*78f0*/  SHF.R.U32.HI R27, RZ, 0x10, R5.reuse ;  /* 0x00000010ff1b7819 */ /* 0x100fe20000011605 */
[----:B0-2---:R-:W-:Y:S01]  /*7900*/  IMAD.MOV.U32 R14, RZ, RZ, R5 ;  /* 0x000000ffff0e7224 */ /* 0x005fe200078e0005 */
        /* <DEDUP_REMOVED lines=8> */
[----:B-1----:R-:W-:Y:S01]  /*7990*/  ISETP.GE.AND P0, PT, R16, R45, PT ;  /* 0x0000002d1000720c */ /* 0x002fe20003f06270 */
[----:B------:R-:W-:Y:S01]  /*79a0*/  IMAD.MOV.U32 R8, RZ, RZ, R10 ;  /* 0x000000ffff087224 */ /* 0x000fe200078e000a */
[----:B------:R-:W-:Y:S01]  /*79b0*/  VIMNMX R29, R0, 0x40, PT ;  /* 0x00000040001d7848 */ /* 0x000fe20003fe0100 */
[--C-:B------:R-:W-:Y:S01]  /*79c0*/  IMAD.MOV.U32 R9, RZ, RZ, R11.reuse ;  /* 0x000000ffff097224 */ /* 0x100fe200078e000b */
[--C-:B------:R-:W-:Y:S01]  /*79d0*/  SHF.R.U64 R15, R10, 0x10, R11.reuse ;  /* 0x000000100a0f7819 */ /* 0x100fe2000000120b */
[----:B------:R-:W-:Y:S01]  /*79e0*/  BSSY B1, `(.L_x_4588) ;  /* 0x000000d000017945 */ /* 0x000fe20003800000 */
[----:B------:R-:W-:-:S02]  /*79f0*/  SHF.R.U32.HI R10, RZ, 0x10, R11 ;  /* 0x00000010ff0a7819 */ /* 0x000fc4000001160b */
[----:B------:R-:W-:Y:S02]  /*7a00*/  PRMT R39, R3, 0x5410, R26 ;  /* 0x0000541003277816 */ /* 0x000fe4000000001a */
[-C--:B------:R-:W-:Y:S02]  /*7a10*/  ISETP.GE.OR P2, PT, R22, R29.reuse, P0 ;  /* 0x0000001d1600720c */ /* 0x080fe40000746670 */
        /* <DEDUP_REMOVED lines=8> */
[----:B---3--:R-:W-:Y:S06]  /*7aa0*/  @!P1 BRA `(.L_x_4589) ;  /* 0x0000014400a09947 */ /* 0x008fec0003800000 */
.L_x_4836:
[----:B------:R-:W-:Y:S05]  /*7ab0*/  BSYNC B1 ;  /* 0x0000000000017941 */ /* 0x000fea0003800000 */
.L_x_4588:
[----:B------:R-:W-:Y:S04]  /*7ac0*/  BSSY B1, `(.L_x_4590) ;  /* 0x000005a000017945 */ /* 0x000fe80003800000 */
[----:B------:R-:W-:Y:S05]  /*7ad0*/  @P2 BRA `(.L_x_4591) ;  /* 0x0000000400602947 */ /* 0x000fea0003800000 */
[----:B------:R-:W-:Y:S01]  /*7ae0*/  IMAD.SHL.U32 R4, R188, 0x40, RZ ;  /* 0x00000040bc047824 */ /* 0x000fe200078e00ff */
[C---:B------:R-:W-:Y:S01]  /*7af0*/  LOP3.LUT R27, R41.reuse, 0xffff0000, RZ, 0xc0, !PT ;  /* 0xffff0000291b7812 */ /* 0x040fe200078ec0ff */
        /* <DEDUP_REMOVED lines=14> */
[----:B------:R-:W0:Y:S01]  /*7be0*/  LDS.128 R4, [R36+0x20400] ;  /* 0x0204000024047984 */ /* 0x000e220000000c00 */
[C---:B-1----:R-:W-:Y:S01]  /*7bf0*/  IMAD.U32 R21, R8.reuse, 0x10000, RZ ;  /* 0x0001000008157824 */ /* 0x042fe200078e00ff */
[----:B------:R-:W-:Y:S01]  /*7c00*/  LOP3.LUT R8, R8, 0xffff0000, RZ, 0xc0, !PT ;  /* 0xffff000008087812 */ /* 0x000fe200078ec0ff */
[C---:B------:R-:W-:Y:S01]  /*7c10*/  IMAD.U32 R25, R10.reuse, 0x10000, RZ ;  /* 0x000100000a197824 */ /* 0x040fe200078e00ff */
[----:B------:R-:W-:Y:S01]  /*7c20*/  LOP3.LUT R10, R10, 0xffff0000, RZ, 0xc0, !PT ;  /* 0xffff00000a0a7812 */ /* 0x000fe200078ec0ff */
[----:B0-----:R-:W-:Y:S02]  /*7c30*/  IMAD.U32 R13, R4, 0x10000, RZ ;  /* 0x00010000040d7824 */ /* 0x001fe400078e00ff */
[C---:B------:R-:W-:Y:S01]  /*7c40*/  FMUL.FTZ R32, R21.reuse, R30 ;  /* 0x0000001e15207220 */ /* 0x040fe20000410000 */
[-C--:B------:R-:W-:Y:S01]  /*7c50*/  FMUL.FTZ R34, R21, R28.reuse ;  /* 0x0000001c15227220 */ /* 0x080fe20000410000 */
[----:B------:R-:W-:Y:S01]  /*7c60*/  LOP3.LUT R21, R39, 0xffff0000, RZ, 0xc0, !PT ;  /* 0xffff000027157812 */ /* 0x000fe200078ec0ff */
[----:B------:R-:W-:Y:S01]  /*7c70*/  FMUL.FTZ R29, R8, R27 ;  /* 0x0000001b081d7220 */ /* 0x000fe20000410000 */
[----:B------:R-:W-:Y:S01]  /*7c80*/  LOP3.LUT R4, R4, 0xffff0000, RZ, 0xc0, !PT ;  /* 0xffff000004047812 */ /* 0x000fe200078ec0ff */
[----:B------:R-:W-:Y:S01]  /*7c90*/  FFMA.FTZ R31, R13, R28, -R32 ;  /* 0x0000001c0d1f7223 */ /* 0x000fe20000010820 */
[----:B------:R-:W-:-:S02]  /*7ca0*/  IMAD.U32 R32, R43, 0x10000, RZ ;  /* 0x000100002b207824 */ /* 0x000fc400078e00ff */
[----:B------:R-:W-:Y:S01]  /*7cb0*/  FFMA.FTZ R34, R13, R30, R34 ;  /* 0x0000001e0d227223 */ /* 0x000fe20000010022 */
[----:B------:R-:W-:Y:S02]  /*7cc0*/  IMAD.U32 R28, R40, 0x10000, RZ ;  /* 0x00010000281c7824 */ /* 0x000fe400078e00ff */
[-C--:B------:R-:W-:Y:S01]  /*7cd0*/  FMUL.FTZ R13, R8, R21.reuse ;  /* 0x00000015080d7220 */ /* 0x080fe20000410000 */
[----:B------:R-:W-:Y:S01]  /*7ce0*/  FFMA.FTZ R30, R4, R21, -R29 ;  /* 0x00000015041e7223 */ /* 0x000fe2000001081d */
[----:B------:R-:W-:Y:S01]  /*7cf0*/  FMUL.FTZ R8, R25, R32 ;  /* 0x0000002019087220 */ /* 0x000fe20000410000 */
[C---:B------:R-:W-:Y:S01]  /*7d00*/  IMAD.U32 R15, R6.reuse, 0x10000, RZ ;  /* 0x00010000060f7824 */ /* 0x040fe200078e00ff */
[----:B------:R-:W-:Y:S01]  /*7d10*/  LOP3.LUT R29, R43, 0xffff0000, RZ, 0xc0, !PT ;  /* 0xffff00002b1d7812 */ /* 0x000fe200078ec0ff */
[-C--:B------:R-:W-:Y:S01]  /*7d20*/  FMUL.FTZ R25, R25, R28.reuse ;  /* 0x0000001c19197220 */ /* 0x080fe20000410000 */
[----:B------:R-:W-:Y:S01]  /*7d30*/  LOP3.LUT R6, R6, 0xffff0000, RZ, 0xc0, !PT ;  /* 0xffff000006067812 */ /* 0x000fe200078ec0ff */
[C---:B------:R-:W-:Y:S01]  /*7d40*/  FFMA.FTZ R28, R15.reuse, R28, -R8 ;  /* 0x0000001c0f1c7223 */ /* 0x040fe20000010808 */
[----:B------:R-:W-:Y:S01]  /*7d50*/  LOP3.LUT R21, R40, 0xffff0000, RZ, 0xc0, !PT ;  /* 0xffff000028157812 */ /* 0x000fe200078ec0ff */
[----:B------:R-:W-:Y:S01]  /*7d60*/  FFMA.FTZ R32, R15, R32, R25 ;  /* 0x000000200f207223 */ /* 0x000fe20000010019 */
[----:B------:R-:W-:-:S02]  /*7d70*/  IMAD.U32 R24, R9, 0x10000, RZ ;  /* 0x0001000009187824 */ /* 0x000fc400078e00ff */
[----:B------:R-:W-:Y:S01]  /*7d80*/  FMUL.FTZ R15, R10, R29 ;  /* 0x0000001d0a0f7220 */ /* 0x000fe20000410000 */
[----:B------:R-:W-:Y:S02]  /*7d90*/  IMAD.U32 R25, R42, 0x10000, RZ ;  /* 0x000100002a197824 */ /* 0x000fe400078e00ff */
[----:B------:R-:W-:Y:S01]  /*7da0*/  FFMA.FTZ R27, R4, R27, R13 ;  /* 0x0000001b041b7223 */ /* 0x000fe2000001000d */
[----:B------:R-:W-:Y:S02]  /*7db0*/  IMAD.U32 R14, R5, 0x10000, RZ ;  /* 0x00010000050e7824 */ /* 0x000fe400078e00ff */
[-C--:B------:R-:W-:Y:S01]  /*7dc0*/  FMUL.FTZ R37, R10, R21.reuse ;  /* 0x000000150a257220 */ /* 0x080fe20000410000 */
[----:B------:R-:W-:Y:S02]  /*7dd0*/  IMAD.U32 R13, R0, 0x10000, RZ ;  /* 0x00010000000d7824 */ /* 0x000fe400078e00ff */
[----:B------:R-:W-:Y:S01]  /*7de0*/  FFMA.FTZ R35, R6, R21, -R15 ;  /* 0x0000001506237223 */ /* 0x000fe2000001080f */
[----:B------:R-:W-:Y:S01]  /*7df0*/  FMUL.FTZ R33, R24, R25 ;  /* 0x0000001918217220 */ /* 0x000fe20000410000 */
[----:B------:R-:W-:-:S02]  /*7e00*/  IMAD.U32 R26, R11, 0x10000, RZ ;  /* 0x000100000b1a7824 */ /* 0x000fc400078e00ff */
[----:B------:R-:W-:Y:S01]  /*7e10*/  FMUL.FTZ R24, R24, R13 ;  /* 0x0000000d18187220 */ /* 0x000fe20000410000 */
[----:B------:R-:W-:Y:S02]  /*7e20*/  IMAD.U32 R21, R44, 0x10000, RZ ;  /* 0x000100002c157824 */ /* 0x000fe400078e00ff */
[----:B------:R-:W-:Y:S01]  /*7e30*/  FFMA.FTZ R37, R6, R29, R37 ;  /* 0x0000001d06257223 */ /* 0x000fe20000010025 */
[----:B------:R-:W-:Y:S02]  /*7e40*/  IMAD.U32 R15, R3, 0x10000, RZ ;  /* 0x00010000030f7824 */ /* 0x000fe400078e00ff */
[----:B------:R-:W-:Y:S01]  /*7e50*/  FFMA.FTZ R33, R14, R13, -R33 ;  /* 0x0000000d0e217223 */ /* 0x000fe20000010821 */
[----:B------:R-:W-:Y:S01]  /*7e60*/  IMAD.U32 R20, R7, 0x10000, RZ ;  /* 0x0001000007147824 */ /* 0x000fe200078e00ff */
[----:B------:R-:W-:Y:S01]  /*7e70*/  LOP3.LUT R9, R9, 0xffff0000, RZ, 0xc0, !PT ;  /* 0xffff000009097812 */ /* 0x000fe200078ec0ff */
[C---:B------:R-:W-:Y:S01]  /*7e80*/  FMUL.FTZ R29, R26.reuse, R21 ;  /* 0x000000151a1d7220 */ /* 0x040fe20000410000 */
[----:B------:R-:W-:Y:S01]  /*7e90*/  LOP3.LUT R11, R11, 0xffff0000, RZ, 0xc0, !PT ;  /* 0xffff00000b0b7812 */ /* 0x000fe200078ec0ff */
[----:B------:R-:W-:Y:S01]  /*7ea0*/  FMUL.FTZ R13, R26, R15 ;  /* 0x0000000f1a0d7220 */ /* 0x000fe20000410000 */
[----:B------:R-:W-:Y:S01]  /*7eb0*/  LOP3.LUT R8, R42, 0xffff0000, RZ, 0xc0, !PT ;  /* 0xffff00002a087812 */ /* 0x000fe200078ec0ff */
[----:B------:R-:W-:Y:S01]  /*7ec0*/  FFMA.FTZ R24, R14, R25, R24 ;  /* 0x000000190e187223 */ /* 0x000fe20000010018 */
[----:B------:R-:W-:Y:S01]  /*7ed0*/  LOP3.LUT R10, R44, 0xffff0000, RZ, 0xc0, !PT ;  /* 0xffff00002c0a7812 */ /* 0x000fe200078ec0ff */
[----:B------:R-:W-:Y:S01]  /*7ee0*/  FFMA.FTZ R29, R20, R15, -R29 ;  /* 0x0000000f141d7223 */ /* 0x000fe2000001081d */
        /* <DEDUP_REMOVED lines=8> */
[----:B------:R-:W-:Y:S01]  /*7f70*/  FMUL.FTZ R11, R11, R6 ;  /* 0x000000060b0b7220 */ /* 0x000fe20000410000 */
[----:B------:R-:W-:Y:S01]  /*7f80*/  FFMA.FTZ R14, R5, R4, -R14 ;  /* 0x00000004050e7223 */ /* 0x000fe2000001080e */
[----:B------:R-:W-:Y:S01]  /*7f90*/  F2FP.BF16.F32.PACK_AB R4, R30, R31 ;  /* 0x0000001f1e04723e */ /* 0x000fe200000010ff */
        /* <DEDUP_REMOVED lines=8> */
[----:B------:R1:W-:Y:S01]  /*8020*/  STS.128 [R36+0x20400], R4 ;  /* 0x0204000424007388 */ /* 0x0003e20000000c00 */
[----:B------:R-:W-:Y:S02]  /*8030*/  F2FP.BF16.F32.PACK_AB R9, R9, R24 ;  /* 0x000000180909723e */ /* 0x000fe400000010ff */
[----:B------:R-:W-:-:S05]  /*8040*/  F2FP.BF16.F32.PACK_AB R11, R26, R13 ;  /* 0x0000000d1a0b723e */ /* 0x000fca00000010ff */
[----:B------:R1:W-:Y:S02]  /*8050*/  STS.128 [R38+0x20400], R8 ;  /* 0x0204000826007388 */ /* 0x0003e40000000c00 */
.L_x_4591:
[----:B------:R-:W-:Y:S05]  /*8060*/  BSYNC B1 ;  /* 0x0000000000017941 */ /* 0x000fea0003800000 */
.L_x_4590:
[----:B------:R-:W-:Y:S05]  /*8070*/  @P0 BRA `(.L_x_4582) ;  /* 0x0000000400480947 */ /* 0x000fea0003800000 */
[----:B------:R-:W-:Y:S01]  /*8080*/  IMAD.IADD R45, R16, 0x1, R45 ;  /* 0x00000001102d7824 */ /* 0x000fe200078e022d */
[----:B-1----:R-:W-:Y:S01]  /*8090*/  SHF.R.U32.HI R5, RZ, 0x3, R230 ;  /* 0x00000003ff057819 */ /* 0x002fe200000116e6 */
[C---:B------:R-:W-:Y:S01]  /*80a0*/  IMAD.U32 R30, R41.reuse, 0x10000, RZ ;  /* 0x00010000291e7824 */ /* 0x040fe200078e00ff */
[----:B------:R-:W-:Y:S01]  /*80b0*/  LOP3.LUT R32, R41, 0xffff0000, RZ, 0xc0, !PT ;  /* 0xffff000029207812 */ /* 0x000fe200078ec0ff */
[----:B------:R-:W-:Y:S01]  /*80c0*/  IMAD.U32 R28, R39, 0x10000, RZ ;  /* 0x00010000271c7824 */ /* 0x000fe200078e00ff */
[----:B------:R-:W-:Y:S01]  /*80d0*/  LOP3.LUT R4, R230, 0x38, R45, 0xf8, !PT ;  /* 0x00000038e6047812 */ /* 0x000fe200078ef82d */
[----:B------:R-:W-:Y:S01]  /*80e0*/  IMAD.U32 R37, R0, 0x10000, RZ ;  /* 0x0001000000257824 */ /* 0x000fe200078e00ff */
[----:B------:R-:W-:Y:S02]  /*80f0*/  LOP3.LUT R41, R44, 0xffff0000, RZ, 0xc0, !PT ;  /* 0xffff00002c297812 */ /* 0x000fe400078ec0ff */
[----:B------:R-:W-:-:S05]  /*8100*/  LOP3.LUT R4, R4, R5, RZ, 0x3c, !PT ;  /* 0x0000000504047212 */ /* 0x000fca00078e3cff */
[----:B------:R-:W-:Y:S02]  /*8110*/  IMAD.IADD R9, R231, 0x1, R4 ;  /* 0x00000001e7097824 */ /* 0x000fe400078e0204 */
[----:B------:R-:W1:Y:S02]  /*8120*/  LDS.128 R4, [R229+0x20400] ;  /* 0x02040000e5047984 */ /* 0x000e640000000c00 */
[----:B0-----:R-:W-:-:S05]  /*8130*/  IMAD R13, R9, 0x2, R2 ;  /* 0x00000002090d7824 */ /* 0x001fca00078e0202 */
        /* <DEDUP_REMOVED lines=15> */
[----:B------:R-:W-:Y:S01]  /*8230*/  LOP3.LUT R24, R39, 0xffff0000, RZ, 0xc0, !PT ;  /* 0xffff000027187812 */ /* 0x000fe200078ec0ff */
[----:B------:R-:W-:Y:S01]  /*8240*/  FMUL.FTZ R33, R32, R8 ;  /* 0x0000000820217220 */ /* 0x000fe20000410000 */
[----:B------:R-:W-:-:S02]  /*8250*/  IMAD.U32 R39, R42, 0x10000, RZ ;  /* 0x000100002a277824 */ /* 0x000fc400078e00ff */
[-C--:B------:R-:W-:Y:S01]  /*8260*/  FFMA.FTZ R29, R28, R14.reuse, -R29 ;  /* 0x0000000e1c1d7223 */ /* 0x080fe2000001081d */
[----:B------:R-:W-:Y:S01]  /*8270*/  FFMA.FTZ R31, R30, R14, R31 ;  /* 0x0000000e1e1f7223 */ /* 0x000fe2000001001f */
[C---:B------:R-:W-:Y:S01]  /*8280*/  FMUL.FTZ R35, R24.reuse, R8 ;  /* 0x0000000818237220 */ /* 0x040fe20000410000 */
[-C--:B------:R-:W-:Y:S01]  /*8290*/  FFMA.FTZ R8, R24, R4.reuse, -R33 ;  /* 0x0000000418087223 */ /* 0x080fe20000010821 */
[-C--:B------:R-:W-:Y:S01]  /*82a0*/  FMUL.FTZ R24, R39, R25.reuse ;  /* 0x0000001927187220 */ /* 0x080fe20000410000 */
[----:B------:R-:W-:Y:S01]  /*82b0*/  FMUL.FTZ R28, R37, R25 ;  /* 0x00000019251c7220 */ /* 0x000fe20000410000 */
[----:B------:R-:W-:Y:S02]  /*82c0*/  IMAD.U32 R26, R10, 0x10000, RZ ;  /* 0x000100000a1a7824 */ /* 0x000fe400078e00ff */
[----:B------:R-:W-:Y:S01]  /*82d0*/  FFMA.FTZ R14, R32, R4, R35 ;  /* 0x00000004200e7223 */ /* 0x000fe20000010023 */
[----:B------:R-:W-:Y:S01]  /*82e0*/  IMAD.U32 R30, R43, 0x10000, RZ ;  /* 0x000100002b1e7824 */ /* 0x000fe200078e00ff */
[----:B------:R-:W-:Y:S01]  /*82f0*/  LOP3.LUT R10, R10, 0xffff0000, RZ, 0xc0, !PT ;  /* 0xffff00000a0a7812 */ /* 0x000fe200078ec0ff */
[----:B------:R-:W-:-:S02]  /*8300*/  IMAD.U32 R4, R40, 0x10000, RZ ;  /* 0x0001000028047824 */ /* 0x000fc400078e00ff */
[-C--:B------:R-:W-:Y:S01]  /*8310*/  FFMA.FTZ R24, R37, R15.reuse, -R24 ;  /* 0x0000000f25187223 */ /* 0x080fe20000010818 */
[----:B------:R-:W-:Y:S01]  /*8320*/  FFMA.FTZ R28, R39, R15, R28 ;  /* 0x0000000f271c7223 */ /* 0x000fe2000001001c */
[----:B------:R-:W-:Y:S01]  /*8330*/  LOP3.LUT R40, R40, 0xffff0000, RZ, 0xc0, !PT ;  /* 0xffff000028287812 */ /* 0x000fe200078ec0ff */
[-C--:B------:R-:W-:Y:S01]  /*8340*/  FMUL.FTZ R15, R30, R26.reuse ;  /* 0x0000001a1e0f7220 */ /* 0x080fe20000410000 */
[----:B------:R-:W-:Y:S01]  /*8350*/  LOP3.LUT R32, R43, 0xffff0000, RZ, 0xc0, !PT ;  /* 0xffff00002b207812 */ /* 0x000fe200078ec0ff */
[----:B------:R-:W-:Y:S02]  /*8360*/  IMAD.U32 R27, R11, 0x10000, RZ ;  /* 0x000100000b1b7824 */ /* 0x000fe400078e00ff */
[----:B------:R-:W-:Y:S01]  /*8370*/  FMUL.FTZ R25, R4, R26 ;  /* 0x0000001a04197220 */ /* 0x000fe20000410000 */
[----:B------:R-:W-:Y:S02]  /*8380*/  IMAD.U32 R39, R44, 0x10000, RZ ;  /* 0x000100002c277824 */ /* 0x000fe400078e00ff */
[----:B------:R-:W-:Y:S01]  /*8390*/  FFMA.FTZ R15, R4, R20, -R15 ;  /* 0x00000014040f7223 */ /* 0x000fe2000001080f */
[-C--:B------:R-:W-:Y:S01]  /*83a0*/  FMUL.FTZ R33, R32, R10.reuse ;  /* 0x0000000a20217220 */ /* 0x080fe20000410000 */
[----:B------:R-:W-:Y:S01]  /*83b0*/  FMUL.FTZ R35, R40, R10 ;  /* 0x0000000a28237220 */ /* 0x000fe20000410000 */
[----:B------:R-:W-:-:S02]  /*83c0*/  IMAD.U32 R37, R3, 0x10000, RZ ;  /* 0x0001000003257824 */ /* 0x000fc400078e00ff */
[-C--:B------:R-:W-:Y:S01]  /*83d0*/  FMUL.FTZ R4, R39, R27.reuse ;  /* 0x0000001b27047220 */ /* 0x080fe20000410000 */
[----:B------:R-:W-:Y:S01]  /*83e0*/  FFMA.FTZ R10, R30, R20, R25 ;  /* 0x000000141e0a7223 */ /* 0x000fe20000010019 */
[-C--:B------:R-:W-:Y:S01]  /*83f0*/  FFMA.FTZ R20, R40, R6.reuse, -R33 ;  /* 0x0000000628147223 */ /* 0x080fe20000010821 */
[----:B------:R-:W-:Y:S01]  /*8400*/  FFMA.FTZ R35, R32, R6, R35 ;  /* 0x0000000620237223 */ /* 0x000fe20000010023 */
[C---:B------:R-:W-:Y:S01]  /*8410*/  FMUL.FTZ R6, R37.reuse, R27 ;  /* 0x0000001b25067220 */ /* 0x040fe20000410000 */
[-C--:B------:R-:W-:Y:S01]  /*8420*/  FFMA.FTZ R25, R37, R21.reuse, -R4 ;  /* 0x0000001525197223 */ /* 0x080fe20000010804 */
[----:B------:R-:W-:Y:S02]  /*8430*/  LOP3.LUT R37, R42, 0xffff0000, RZ, 0xc0, !PT ;  /* 0xffff00002a257812 */ /* 0x000fe400078ec0ff */
[----:B------:R-:W-:Y:S01]  /*8440*/  LOP3.LUT R11, R11, 0xffff0000, RZ, 0xc0, !PT ;  /* 0xffff00000b0b7812 */ /* 0x000fe200078ec0ff */
[----:B------:R-:W-:Y:S01]  /*8450*/  FFMA.FTZ R21, R39, R21, R6 ;  /* 0x0000001527157223 */ /* 0x000fe20000010006 */
[----:B------:R-:W-:Y:S01]  /*8460*/  LOP3.LUT R27, R0, 0xffff0000, RZ, 0xc0, !PT ;  /* 0xffff0000001b7812 */ /* 0x000fe200078ec0ff */
[----:B------:R-:W-:Y:S01]  /*8470*/  FMUL.FTZ R0, R37, R9 ;  /* 0x0000000925007220 */ /* 0x000fe20000410000 */
[----:B------:R-:W-:Y:S01]  /*8480*/  LOP3.LUT R33, R3, 0xffff0000, RZ, 0xc0, !PT ;  /* 0xffff000003217812 */ /* 0x000fe200078ec0ff */
[----:B------:R-:W-:Y:S01]  /*8490*/  FMUL.FTZ R6, R41, R11 ;  /* 0x0000000b29067220 */ /* 0x000fe20000410000 */
[----:B------:R-:W-:Y:S01]  /*84a0*/  F2FP.BF16.F32.PACK_AB R10, R35, R10 ;  /* 0x0000000a230a723e */ /* 0x000fe200000010ff */
[C---:B------:R-:W-:Y:S01]  /*84b0*/  FMUL.FTZ R4, R27.reuse, R9 ;  /* 0x000000091b047220 */ /* 0x040fe20000410000 */
[----:B------:R-:W-:Y:S01]  /*84c0*/  FFMA.FTZ R3, R27, R5, -R0 ;  /* 0x000000051b037223 */ /* 0x000fe20000010800 */
[C---:B------:R-:W-:Y:S01]  /*84d0*/  FMUL.FTZ R26, R33.reuse, R11 ;  /* 0x0000000b211a7220 */ /* 0x040fe20000410000 */
        /* <DEDUP_REMOVED lines=9> */
[----:B------:R3:W-:Y:S01]  /*8570*/  STS.128 [R229+0x20400], R4 ;  /* 0x02040004e5007388 */ /* 0x0007e20000000c00 */
[----:B------:R-:W-:-:S05]  /*8580*/  F2FP.BF16.F32.PACK_AB R11, R26, R21 ;  /* 0x000000151a0b723e */ /* 0x000fca00000010ff */
[----:B------:R3:W-:Y:S02]  /*8590*/  STS.128 [R13+0x20400], R8 ;  /* 0x020400080d007388 */ /* 0x0007e40000000c00 */
.L_x_4582:
[----:B------:R-:W-:Y:S05]  /*85a0*/  BSYNC B0 ;  /* 0x0000000000007941 */ /* 0x000fea0003800000 */
.L_x_4571:
        /* <DEDUP_REMOVED lines=8> */
.L_x_4568:
[----:B------:R-:W-:-:S13]  /*8630*/  ISETP.NE.AND P0, PT, R187, 0x3, PT ;  /* 0x00000003bb00780c */ /* 0x000fda0003f05270 */
[----:B------:R-:W-:Y:S05]  /*8640*/  @!P0 BRA `(.L_x_4592) ;  /* 0x0000000000048947 */ /* 0x000fea0003800000 */
[----:B------:R-:W-:Y:S01]  /*8650*/  BPT.TRAP 0x1 ;  /* 0x000000040000795c */ /* 0x000fe20000300000 */
.L_x_4592:
[----:B------:R-:W-:Y:S01]  /*8660*/  IMAD R20, R18, 0x8, R2 ;  /* 0x0000000812147824 */ /* 0x000fe200078e0202 */
[----:B0--3--:R-:W-:-:S04]  /*8670*/  SHF.L.U32 R13, R23, 0x1f, RZ ;  /* 0x0000001f170d7819 */ /* 0x009fc800000006ff */
[----:B------:R0:W3:Y:S01]  /*8680*/  SYNCS.PHASECHK.TRANS64.TRYWAIT P1, [R20+URZ+0x38830], R13 ;  /* 0x0388300d140075a7 */ /* 0x0000e2000802017f */
[----:B------:R-:W-:Y:S05]  /*8690*/  @!P0 BRA `(.L_x_4593) ;  /* 0x0000000000048947 */ /* 0x000fea0003800000 */
[----:B------:R-:W-:Y:S01]  /*86a0*/  BPT.TRAP 0x1 ;  /* 0x000000040000795c */ /* 0x000fe20000300000 */
.L_x_4593:
[C---:B-12---:R-:W-:Y:S02]  /*86b0*/  VIADD R0, R2.reuse, 0x22400 ;  /* 0x0002240002007836 */ /* 0x046fe40000000000 */
[----:B------:R-:W-:-:S03]  /*86c0*/  VIADD R3, R2, 0x20400 ;  /* 0x0002040002037836 */ /* 0x000fc60000000000 */
[----:B------:R-:W-:Y:S02]  /*86d0*/  SHF.R.U32.HI R0, RZ, 0x4, R0 ;  /* 0x00000004ff007819 */ /* 0x000fe40000011600 */
[----:B------:R-:W-:Y:S02]  /*86e0*/  SHF.R.U32.HI R3, RZ, 0x4, R3 ;  /* 0x00000004ff037819 */ /* 0x000fe40000011603 */
[----:B------:R-:W-:Y:S02]  /*86f0*/  LOP3.LUT R0, R0, 0x3fff, RZ, 0xc0, !PT ;  /* 0x00003fff00007812 */ /* 0x000fe400078ec0ff */
[----:B------:R-:W-:Y:S02]  /*8700*/  LOP3.LUT R8, R3, 0x3fff, RZ, 0xc0, !PT ;  /* 0x00003fff03087812 */ /* 0x000fe400078ec0ff */
[----:B------:R-:W-:Y:S01]  /*8710*/  LOP3.LUT R3, R0, 0x10000, RZ, 0xfc, !PT ;  /* 0x0001000000037812 */ /* 0x000fe200078efcff */
[----:B---3--:R-:W-:Y:S06]  /*8720*/  @P1 BRA `(.L_x_4594) ;  /* 0x0000000000081947 */ /* 0x008fec0003800000 */
[----:B------:R-:W1:Y:S02]  /*8730*/  SYNCS.PHASECHK.TRANS64.TRYWAIT P1, [R20+URZ+0x38830], R13 ;  /* 0x0388300d140075a7 */ /* 0x000e64000802017f */
[----:B-1----:R-:W-:Y:S05]  /*8740*/  @!P1 BRA `(.L_x_4595) ;  /* 0x00000138008c9947 */ /* 0x002fea0003800000 */
.L_x_4594:
[----:B------:R-:W-:Y:S01]  /*8750*/  IMAD R10, R18, 0x200, R3 ;  /* 0x00000200120a7824 */ /* 0x000fe200078e0203 */
        /* <DEDUP_REMOVED lines=12> */
[----:B------:R-:W-:Y:S01]  /*8820*/  BSSY B0, `(.L_x_4596) ;  /* 0x0000024000007945 */ /* 0x000fe20003800000 */
        /* <DEDUP_REMOVED lines=14> */
[----:B------:R-:W-:Y:S02]  /*8910*/  WARPGROUP.DEPBAR.LE gsb0, 0x0 ;  /* 0x00008000000079c5 */ /* 0x000fe40000010000 */
[----:B------:R-:W-:-:S07]  /*8920*/  WARPGROUP.ARRIVE ;  /* 0x00000000000079c5 */ /* 0x000fce0000000000 */
        /* <DEDUP_REMOVED lines=10> */
[----:B------:R-:W-:Y:S02]  /*89d0*/  R2UR UR6, R10 ;  /* 0x000000000a0672ca */ /* 0x000fe400000e0000 */
[----:B------:R-:W-:Y:S02]  /*89e0*/  R2UR UR7, R11 ;  /* 0x000000000b0772ca */ /* 0x000fe400000e0000 */
[----:B------:R-:W-:Y:S01]  /*89f0*/  SHF.L.U32 R11, R12, 0x1f, RZ ;  /* 0x0000001f0c0b7819 */ /* 0x000fe200000006ff */
[----:B------:R-:W-:-:S02]  /*8a00*/  WARPGROUP.DEPBAR.LE gsb0, 0x0 ;  /* 0x00008000000079c5 */ /* 0x000fc40000010000 */
[----:B------:R-:W-:-:S08]  /*8a10*/  WARPGROUP.ARRIVE ;  /* 0x00000000000079c5 */ /* 0x000fd00000000000 */
[----:B------:R-:W-:Y:S03]  /*8a20*/  HGMMA.64x64x16.F32.BF16 R24, gdesc[UR4], R24, gsb0 ;  /* 0x00e00000041879f0 */ /* 0x000fe60008001818 */
[----:B------:R-:W-:Y:S02]  /*8a30*/  WARPGROUP.DEPBAR.LE gsb0, 0x0 ;  /* 0x00008000000079c5 */ /* 0x000fe40000010000 */
[----:B------:R-:W2:Y:S02]  /*8a40*/  SYNCS.PHASECHK.TRANS64.TRYWAIT P1, [R2+URZ+0x38810], R11 ;  /* 0x0388100b020075a7 */ /* 0x000ea4000802017f */
[----:B--2---:R-:W-:Y:S05]  /*8a50*/  @!P1 BRA `(.L_x_4597) ;  /* 0x0000013400dc9947 */ /* 0x004fea0003800000 */
.L_x_4837:
[----:B------:R-:W-:Y:S05]  /*8a60*/  BSYNC B0 ;  /* 0x0000000000007941 */ /* 0x000fea0003800000 */
.L_x_4596:
[----:B------:R-:W-:Y:S05]  /*8a70*/  @!P0 BRA `(.L_x_4598) ;  /* 0x0000000000048947 */ /* 0x000fea0003800000 */
[----:B------:R-:W-:Y:S01]  /*8a80*/  BPT.TRAP 0x1 ;  /* 0x000000040000795c */ /* 0x000fe20000300000 */
.L_x_4598:
[----:B------:R3:W4:Y:S01]  /*8a90*/  SYNCS.PHASECHK.TRANS64.TRYWAIT P1, [R20+URZ+0x38850], R13 ;  /* 0x0388500d140075a7 */ /* 0x000722000802017f */
[----:B------:R-:W-:Y:S05]  /*8aa0*/  @!P0 BRA `(.L_x_4599) ;  /* 0x0000000000048947 */ /* 0x000fea0003800000 */
[----:B------:R-:W-:Y:S01]  /*8ab0*/  BPT.TRAP 0x1 ;  /* 0x000000040000795c */ /* 0x000fe20000300000 */
.L_x_4599:
[C---:B------:R-:W-:Y:S01]  /*8ac0*/  VIADD R0, R2.reuse, 0x400 ;  /* 0x0000040002007836 */ /* 0x040fe20000000000 */
[----:B------:R-:W-:Y:S01]  /*8ad0*/  BSSY B0, `(.L_x_4600) ;  /* 0x000000a000007945 */ /* 0x000fe20003800000 */
[----:B------:R-:W-:-:S03]  /*8ae0*/  VIADD R10, R2, 0x26400 ;  /* 0x00026400020a7836 */ /* 0x000fc60000000000 */
[----:B------:R-:W-:Y:S02]  /*8af0*/  SHF.R.U32.HI R0, RZ, 0x4, R0 ;  /* 0x00000004ff007819 */ /* 0x000fe40000011600 */
[----:B------:R-:W-:Y:S02]  /*8b00*/  SHF.R.U32.HI R10, RZ, 0x4, R10 ;  /* 0x00000004ff0a7819 */ /* 0x000fe4000001160a */
[----:B------:R-:W-:Y:S02]  /*8b10*/  LOP3.LUT R0, R0, 0x3fff, RZ, 0xc0, !PT ;  /* 0x00003fff00007812 */ /* 0x000fe400078ec0ff */
[----:B--2---:R-:W-:Y:S02]  /*8b20*/  LOP3.LUT R11, R10, 0x3fff, RZ, 0xc0, !PT ;  /* 0x00003fff0a0b7812 */ /* 0x004fe400078ec0ff */
[----:B------:R-:W-:Y:S01]  /*8b30*/  LOP3.LUT R10, R0, 0x10000, RZ, 0xfc, !PT ;  /* 0x00010000000a7812 */ /* 0x000fe200078efcff */
[----:B----4-:R-:W-:Y:S06]  /*8b40*/  @P1 BRA `(.L_x_4601) ;  /* 0x0000000000081947 */ /* 0x010fec0003800000 */
[----:B------:R-:W2:Y:S02]  /*8b50*/  SYNCS.PHASECHK.TRANS64.TRYWAIT P1, [R20+URZ+0x38850], R13 ;  /* 0x0388500d140075a7 */ /* 0x000ea4000802017f */
[----:B--2---:R-:W-:Y:S05]  /*8b60*/  @!P1 BRA `(.L_x_4602) ;  /* 0x0000013400ac9947 */ /* 0x004fea0003800000 */
.L_x_4601:
[----:B------:R-:W-:Y:S05]  /*8b70*/  BSYNC B0 ;  /* 0x0000000000007941 */ /* 0x000fea0003800000 */
.L_x_4600:
[----:B------:R-:W-:Y:S01]  /*8b80*/  LOP3.LUT R0, R11, 0x10000, RZ, 0xfc, !PT ;  /* 0x000100000b007812 */ /* 0x000fe200078efcff */
[----:B------:R-:W-:Y:S01]  /*8b90*/  IMAD R12, R18, 0x1000, R10 ;  /* 0x00001000120c7824 */ /* 0x000fe200078e020a */
[----:B------:R-:W-:Y:S05]  /*8ba0*/  WARPSYNC.ALL ;  /* 0x0000000000007948 */ /* 0x000fea0003800000 */
[----:B------:R-:W-:Y:S01]  /*8bb0*/  IMAD.MOV.U32 R14, RZ, RZ, R0 ;  /* 0x000000ffff0e7224 */ /* 0x000fe200078e0000 */
[----:B------:R-:W-:Y:S01]  /*8bc0*/  R2UR UR6, R12 ;  /* 0x000000000c0672ca */ /* 0x000fe200000e0000 */
[----:B------:R-:W-:Y:S01]  /*8bd0*/  IMAD.MOV.U32 R15, RZ, RZ, 0x40000040 ;  /* 0x40000040ff0f7424 */ /* 0x000fe200078e00ff */
[----:B------:R-:W-:Y:S01]  /*8be0*/  WARPGROUP.ARRIVE ;  /* 0x00000000000079c5 */ /* 0x000fe20000000000 */
[----:B0123--:R-:W-:Y:S01]  /*8bf0*/  IMAD.MOV.U32 R13, RZ, RZ, 0x40000040 ;  /* 0x40000040ff0d7424 */ /* 0x00ffe200078e00ff */
        /* <DEDUP_REMOVED lines=9> */
[----:B------:R-:W-:Y:S01]  /*8c90*/  VIADD R62, R12, 0x800 ;  /* 0x000008000c3e7836 */ /* 0x000fe20000000000 */
[----:B------:R-:W1:Y:S01]  /*8ca0*/  S2R R65, SR_TID.X ;  /* 0x0000000000417919 */ /* 0x000e620000002100 */
[----:B------:R-:W-:-:S02]  /*8cb0*/  VIADD R60, R0, 0x800 ;  /* 0x00000800003c7836 */ /* 0x000fc40000000000 */
[----:B------:R-:W-:Y:S02]  /*8cc0*/  IMAD.MOV.U32 R57, RZ, RZ, 0xa00 ;  /* 0x00000a00ff397424 */ /* 0x000fe400078e00ff */
[----:B------:R-:W-:Y:S02]  /*8cd0*/  IMAD.MOV.U32 R61, RZ, RZ, 0x40000040 ;  /* 0x40000040ff3d7424 */ /* 0x000fe400078e00ff */
[----:B------:R-:W-:Y:S01]  /*8ce0*/  HGMMA.64x64x16.F32.BF16 R24, gdesc[UR4], R24, gsb0 ;  /* 0x00e00000041879f0 */ /* 0x000fe20008001818 */
[----:B------:R-:W-:Y:S01]  /*8cf0*/  R2UR UR4, R58 ;  /* 0x000000003a0472ca */ /* 0x000fe200000e0000 */
[----:B------:R-:W-:Y:S01]  /*8d00*/  VIADD R58, R0, 0x4 ;  /* 0x00000004003a7836 */ /* 0x000fe20000000000 */
[----:B------:R-:W-:Y:S01]  /*8d10*/  R2UR UR5, R59 ;  /* 0x000000003b0572ca */ /* 0x000fe200000e0000 */
[----:B------:R-:W-:Y:S01]  /*8d20*/  IMAD.MOV.U32 R59, RZ, RZ, 0x40000040 ;  /* 0x40000040ff3b7424 */ /* 0x000fe200078e00ff */
[----:B------:R-:W-:Y:S01]  /*8d30*/  R2UR UR6, R14 ;  /* 0x000000000e0672ca */ /* 0x000fe200000e0000 */
[----:B------:R-:W-:Y:S01]  /*8d40*/  VIADD R14, R12, 0x4 ;  /* 0x000000040c0e7836 */ /* 0x000fe20000000000 */
[----:B------:R-:W-:Y:S01]  /*8d50*/  R2UR UR7, R15 ;  /* 0x000000000f0772ca */ /* 0x000fe200000e0000 */
[----:B------:R-:W-:-:S02]  /*8d60*/  IMAD.MOV.U32 R15, RZ, RZ, 0x40000040 ;  /* 0x40000040ff0f7424 */ /* 0x000fc400078e00ff */
[----:B------:R-:W-:Y:S01]  /*8d70*/  IMAD.MOV.U32 R63, RZ, RZ, 0x40000040 ;  /* 0x40000040ff3f7424 */ /* 0x000fe200078e00ff */
[----:B0-----:R-:W-:Y:S02]  /*8d80*/  SHF.R.U32.HI R21, RZ, 0x7, R21 ;  /* 0x00000007ff157819 */ /* 0x001fe40000011615 */
[----:B-1----:R-:W-:-:S03]  /*8d90*/  LOP3.LUT R65, R65, 0x7f, RZ, 0xc0, !PT ;  /* 0x0000007f41417812 */ /* 0x002fc600078ec0ff */
[----:B------:R0:W1:Y:S02]  /*8da0*/  SHFL.IDX PT, R11, R21, RZ, 0x1f ;  /* 0x00001fff150b7589 */ /* 0x00006400000e0000 */
[----:B0-----:R-:W-:Y:S01]  /*8db0*/  IMAD.MOV.U32 R21, RZ, RZ, 0x4 ;  /* 0x00000004ff157424 */ /* 0x001fe200078e00ff */
[----:B-1----:R-:W-:-:S04]  /*8dc0*/  ISETP.GT.AND P1, PT, R11, 0x7f, PT ;  /* 0x0000007f0b00780c */ /* 0x002fc80003f24270 */
[----:B------:R-:W-:Y:S02]  /*8dd0*/  SEL R11, RZ, 0x2, !P1 ;  /* 0x00000002ff0b7807 */ /* 0x000fe40004800000 */
[C---:B------:R-:W-:Y:S02]  /*8de0*/  SEL R13, R21.reuse, 0x2, P1 ;  /* 0x00000002150d7807 */ /* 0x040fe40000800000 */
[----:B------:R-:W-:Y:S02]  /*8df0*/  SEL R21, R21, 0x6, !P1 ;  /* 0x0000000615157807 */ /* 0x000fe40004800000 */
[----:B------:R-:W-:-:S04]  /*8e00*/  SEL R57, R57, 0x980, P1 ;  /* 0x0000098039397807 */ /* 0x000fc80000800000 */
[----:B------:R-:W-:Y:S01]  /*8e10*/  LOP3.LUT R57, R57, 0xa00, RZ, 0xc0, !PT ;  /* 0x00000a0039397812 */ /* 0x000fe200078ec0ff */
[----:B------:R-:W-:Y:S02]  /*8e20*/  WARPGROUP.DEPBAR.LE gsb0, 0x0 ;  /* 0x00008000000079c5 */ /* 0x000fe40000010000 */
[----:B------:R-:W-:-:S06]  /*8e30*/  WARPGROUP.ARRIVE ;  /* 0x00000000000079c5 */ /* 0x000fcc0000000000 */
        /* <DEDUP_REMOVED lines=8> */
[----:B------:R-:W-:Y:S01]  /*8ec0*/  IMAD.MOV.U32 R15, RZ, RZ, 0x40000040 ;  /* 0x40000040ff0f7424 */ /* 0x000fe200078e00ff */
[----:B------:R-:W-:Y:S02]  /*8ed0*/  WARPGROUP.DEPBAR.LE gsb0, 0x0 ;  /* 0x00008000000079c5 */ /* 0x000fe40000010000 */
[----:B------:R-:W-:-:S09]  /*8ee0*/  WARPGROUP.ARRIVE ;  /* 0x00000000000079c5 */ /* 0x000fd20000000000 */
        /* <DEDUP_REMOVED lines=134> */
[----:B------:R-:W-:Y:S01]  /*9750*/  IMAD.IADD R58, R11, 0x1, R62 ;  /* 0x000000010b3a7824 */ /* 0x000fe200078e023e */
[----:B------:R-:W-:Y:S01]  /*9760*/  R2UR UR5, R59 ;  /* 0x000000003b0572ca */ /* 0x000fe200000e0000 */
[----:B------:R-:W-:Y:S01]  /*9770*/  IMAD.MOV.U32 R59, RZ, RZ, 0x40000040 ;  /* 0x40000040ff3b7424 */ /* 0x000fe200078e00ff */
[----:B------:R-:W-:Y:S01]  /*9780*/  R2UR UR6, R14 ;  /* 0x000000000e0672ca */ /* 0x000fe200000e0000 */
[----:B------:R-:W-:Y:S01]  /*9790*/  IMAD.IADD R14, R11, 0x1, R60 ;  /* 0x000000010b0e7824 */ /* 0x000fe200078e023c */
[----:B------:R-:W-:Y:S01]  /*97a0*/  R2UR UR7, R15 ;  /* 0x000000000f0772ca */ /* 0x000fe200000e0000 */
[----:B------:R-:W-:Y:S01]  /*97b0*/  IMAD.MOV.U32 R15, RZ, RZ, 0x40000040 ;  /* 0x40000040ff0f7424 */ /* 0x000fe200078e00ff */
[----:B------:R-:W-:Y:S02]  /*97c0*/  WARPGROUP.DEPBAR.LE gsb0, 0x0 ;  /* 0x00008000000079c5 */ /* 0x000fe40000010000 */
[----:B------:R-:W-:-:S09]  /*97d0*/  WARPGROUP.ARRIVE ;  /* 0x00000000000079c5 */ /* 0x000fd20000000000 */
[----:B------:R-:W-:Y:S01]  /*97e0*/  HGMMA.64x64x16.F32.BF16 R24, gdesc[UR4], R24, gsb0 ;  /* 0x00e00000041879f0 */ /* 0x000fe20008001818 */
[----:B------:R-:W-:Y:S01]  /*97f0*/  R2UR UR6, R58 ;  /* 0x000000003a0672ca */ /* 0x000fe200000e0000 */
[--C-:B------:R-:W-:Y:S01]  /*9800*/  IMAD.IADD R58, R62, 0x1, R13.reuse ;  /* 0x000000013e3a7824 */ /* 0x100fe200078e020d */
        /* <DEDUP_REMOVED lines=21> */
[----:B------:R-:W-:Y:S01]  /*9960*/  IMAD.MOV.U32 R14, RZ, RZ, 0x28 ;  /* 0x00000028ff0e7424 */ /* 0x000fe200078e00ff */
[----:B------:R-:W-:Y:S02]  /*9970*/  R2UR UR5, R15 ;  /* 0x000000000f0572ca */ /* 0x000fe400000e0000 */
[----:B------:R-:W-:Y:S02]  /*9980*/  R2UR UR6, R58 ;  /* 0x000000003a0672ca */ /* 0x000fe400000e0000 */
[----:B------:R-:W-:Y:S01]  /*9990*/  R2UR UR7, R59 ;  /* 0x000000003b0772ca */ /* 0x000fe200000e0000 */
[----:B------:R-:W-:Y:S01]  /*99a0*/  IMAD.MOV.U32 R59, RZ, RZ, 0x40000040 ;  /* 0x40000040ff3b7424 */ /* 0x000fe200078e00ff */
[----:B------:R-:W-:-:S04]  /*99b0*/  SEL R14, R14, 0x26, P1 ;  /* 0x000000260e0e7807 */ /* 0x000fc80000800000 */
[----:B------:R-:W-:-:S04]  /*99c0*/  LOP3.LUT R15, R14, 0x6, RZ, 0xc0, !PT ;  /* 0x000000060e0f7812 */ /* 0x000fc800078ec0ff */
[CC--:B------:R-:W-:Y:S02]  /*99d0*/  IADD3 R58, R15.reuse, R57.reuse, R0 ;  /* 0x000000390f3a7210 */ /* 0x0c0fe40007ffe000 */
[----:B------:R-:W-:Y:S01]  /*99e0*/  IADD3 R14, R15, R57, R12 ;  /* 0x000000390f0e7210 */ /* 0x000fe20007ffe00c */
[----:B------:R-:W-:Y:S02]  /*99f0*/  IMAD.MOV.U32 R15, RZ, RZ, 0x40000040 ;  /* 0x40000040ff0f7424 */ /* 0x000fe400078e00ff */
[----:B------:R-:W-:-:S05]  /*9a00*/  IMAD.MOV.U32 R57, RZ, RZ, 0xc00 ;  /* 0x00000c00ff397424 */ /* 0x000fca00078e00ff */
        /* <DEDUP_REMOVED lines=12> */
[C---:B------:R-:W-:Y:S02]  /*9ad0*/  IMAD.IADD R62, R11.reuse, 0x1, R58 ;  /* 0x000000010b3e7824 */ /* 0x040fe400078e023a */
[----:B------:R-:W-:-:S02]  /*9ae0*/  IMAD.IADD R60, R11, 0x1, R14 ;  /* 0x000000010b3c7824 */ /* 0x000fc400078e020e */
[----:B------:R-:W-:Y:S01]  /*9af0*/  IMAD.MOV.U32 R15, RZ, RZ, 0x40000040 ;  /* 0x40000040ff0f7424 */ /* 0x000fe200078e00ff */
[----:B------:R-:W-:Y:S02]  /*9b00*/  WARPGROUP.DEPBAR.LE gsb0, 0x0 ;  /* 0x00008000000079c5 */ /* 0x000fe40000010000 */
[----:B------:R-:W-:-:S06]  /*9b10*/  WARPGROUP.ARRIVE ;  /* 0x00000000000079c5 */ /* 0x000fcc0000000000 */
        /* <DEDUP_REMOVED lines=8> */
[----:B------:R-:W-:Y:S02]  /*9ba0*/  IMAD.MOV.U32 R63, RZ, RZ, 0x40000040 ;  /* 0x40000040ff3f7424 */ /* 0x000fe400078e00ff */
[----:B------:R-:W-:-:S02]  /*9bb0*/  IMAD.IADD R14, R21, 0x1, R14 ;  /* 0x00000001150e7824 */ /* 0x000fc400078e020e */
[----:B------:R-:W-:Y:S01]  /*9bc0*/  IMAD.IADD R58, R21, 0x1, R58 ;  /* 0x00000001153a7824 */ /* 0x000fe200078e023a */
[----:B------:R-:W-:Y:S02]  /*9bd0*/  WARPGROUP.DEPBAR.LE gsb0, 0x0 ;  /* 0x00008000000079c5 */ /* 0x000fe40000010000 */
[----:B------:R-:W-:-:S06]  /*9be0*/  WARPGROUP.ARRIVE ;  /* 0x00000000000079c5 */ /* 0x000fcc0000000000 */
[----:B------:R-:W-:Y:S01]  /*9bf0*/  HGMMA.64x64x16.F32.BF16 R24, gdesc[UR4], R24, gsb0 ;  /* 0x00e00000041879f0 */ /* 0x000fe20008001818 */
[----:B------:R-:W-:Y:S02]  /*9c00*/  R2UR UR4, R60 ;  /* 0x000000003c0472ca */ /* 0x000fe400000e0000 */
[----:B------:R-:W-:Y:S01]  /*9c10*/  R2UR UR5, R61 ;  /* 0x000000003d0572ca */ /* 0x000fe200000e0000 */
[----:B------:R-:W-:Y:S01]  /*9c20*/  IMAD.MOV.U32 R61, RZ, RZ, 0x40000040 ;  /* 0x40000040ff3d7424 */ /* 0x000fe200078e00ff */
[----:B------:R-:W-:Y:S02]  /*9c30*/  R2UR UR6, R62 ;  /* 0x000000003e0672ca */ /* 0x000fe400000e0000 */
        /* <DEDUP_REMOVED lines=48> */
[----:B------:R-:W-:Y:S01]  /*9f40*/  R2UR UR4, R60 ;  /* 0x000000003c0472ca */ /* 0x000fe200000e0000 */
[----:B------:R-:W-:Y:S01]  /*9f50*/  VIADD R60, R12, 0xe00 ;  /* 0x00000e000c3c7836 */ /* 0x000fe20000000000 */
[----:B------:R-:W-:Y:S02]  /*9f60*/  R2UR UR5, R61 ;  /* 0x000000003d0572ca */ /* 0x000fe400000e0000 */
        /* <DEDUP_REMOVED lines=17> */
[----:B------:R-:W-:Y:S01]  /*a080*/  IMAD.MOV.U32 R15, RZ, RZ, 0x40000040 ;  /* 0x40000040ff0f7424 */ /* 0x000fe200078e00ff */
        /* <DEDUP_REMOVED lines=8> */
[----:B------:R-:W-:Y:S01]  /*a110*/  IMAD.IADD R14, R11, 0x1, R58 ;  /* 0x000000010b0e7824 */ /* 0x000fe200078e023a */
[----:B------:R-:W-:Y:S01]  /*a120*/  R2UR UR7, R15 ;  /* 0x000000000f0772ca */ /* 0x000fe200000e0000 */
        /* <DEDUP_REMOVED lines=17> */
[----:B------:R-:W-:-:S04]  /*a240*/  LOP3.LUT R13, R13, 0x1e00, RZ, 0xc0, !PT ;  /* 0x00001e000d0d7812 */ /* 0x000fc800078ec0ff */
[----:B------:R-:W-:Y:S01]  /*a250*/  IADD3 R12, R11, R13, R12 ;  /* 0x0000000d0b0c7210 */ /* 0x000fe20007ffe00c */
[----:B------:R-:W-:Y:S02]  /*a260*/  WARPGROUP.DEPBAR.LE gsb0, 0x0 ;  /* 0x00008000000079c5 */ /* 0x000fe40000010000 */
[----:B------:R-:W-:-:S06]  /*a270*/  WARPGROUP.ARRIVE ;  /* 0x00000000000079c5 */ /* 0x000fcc0000000000 */
[----:B------:R-:W-:Y:S01]  /*a280*/  HGMMA.64x64x16.F32.BF16 R24, gdesc[UR4], R24, gsb0 ;  /* 0x00e00000041879f0 */ /* 0x000fe20008001818 */
[----:B------:R-:W-:Y:S02]  /*a290*/  R2UR UR4, R62 ;  /* 0x000000003e0472ca */ /* 0x000fe400000e0000 */
[----:B------:R-:W-:Y:S02]  /*a2a0*/  R2UR UR5, R63 ;  /* 0x000000003f0572ca */ /* 0x000fe400000e0000 */
[----:B------:R-:W-:Y:S01]  /*a2b0*/  R2UR UR6, R14 ;  /* 0x000000000e0672ca */ /* 0x000fe200000e0000 */
[----:B------:R-:W-:Y:S01]  /*a2c0*/  IMAD.IADD R14, R21, 0x1, R58 ;  /* 0x00000001150e7824 */ /* 0x000fe200078e023a */
[----:B------:R-:W-:Y:S01]  /*a2d0*/  R2UR UR7, R15 ;  /* 0x000000000f0772ca */ /* 0x000fe200000e0000 */
[----:B------:R-:W-:Y:S02]  /*a2e0*/  IMAD.IADD R58, R21, 0x1, R60 ;  /* 0x00000001153a7824 */ /* 0x000fe400078e023c */
[----:B------:R-:W-:Y:S01]  /*a2f0*/  IMAD.MOV.U32 R15, RZ, RZ, 0x40000040 ;  /* 0x40000040ff0f7424 */ /* 0x000fe200078e00ff */
[----:B------:R-:W-:-:S02]  /*a300*/  WARPGROUP.DEPBAR.LE gsb0, 0x0 ;  /* 0x00008000000079c5 */ /* 0x000fc40000010000 */
[----:B------:R-:W-:-:S07]  /*a310*/  WARPGROUP.ARRIVE ;  /* 0x00000000000079c5 */ /* 0x000fce0000000000 */
[----:B------:R-:W-:Y:S01]  /*a320*/  HGMMA.64x64x16.F32.BF16 R24, gdesc[UR4], R24, gsb0 ;  /* 0x00e00000041879f0 */ /* 0x000fe20008001818 */
[----:B------:R-:W-:Y:S02]  /*a330*/  R2UR UR4, R14 ;  /* 0x000000000e0472ca */ /* 0x000fe400000e0000 */
[----:B------:R-:W-:Y:S01]  /*a340*/  R2UR UR5, R15 ;  /* 0x000000000f0572ca */ /* 0x000fe200000e0000 */
[----:B------:R-:W-:Y:S01]  /*a350*/  IMAD.MOV.U32 R15, RZ, RZ, 0x40000040 ;  /* 0x40000040ff0f7424 */ /* 0x000fe200078e00ff */
[----:B------:R-:W-:Y:S02]  /*a360*/  R2UR UR6, R58 ;  /* 0x000000003a0672ca */ /* 0x000fe400000e0000 */
[----:B------:R-:W-:Y:S02]  /*a370*/  R2UR UR7, R59 ;  /* 0x000000003b0772ca */ /* 0x000fe400000e0000 */
[----:B------:R-:W-:Y:S01]  /*a380*/  IADD3 R14, R11, R13, R0 ;  /* 0x0000000d0b0e7210 */ /* 0x000fe20007ffe000 */
[----:B------:R-:W-:Y:S01]  /*a390*/  IMAD.MOV.U32 R13, RZ, RZ, 0x40000040 ;  /* 0x40000040ff0d7424 */ /* 0x000fe200078e00ff */
[----:B------:R-:W-:-:S02]  /*a3a0*/  WARPGROUP.DEPBAR.LE gsb0, 0x0 ;  /* 0x00008000000079c5 */ /* 0x000fc40000010000 */
[----:B------:R-:W-:-:S07]  /*a3b0*/  WARPGROUP.ARRIVE ;  /* 0x00000000000079c5 */ /* 0x000fce0000000000 */
        /* <DEDUP_REMOVED lines=70> */
[----:B------:R-:W-:Y:S02]  /*a820*/  FMNMX.FTZ R11, R26, R27, !PT ;  /* 0x0000001b1a0b7209 */ /* 0x000fe40007810000 */
[----:B------:R-:W-:Y:S01]  /*a830*/  FSEL R48, R47, -INF , P6 ;  /* 0xff8000002f307808 */ /* 0x000fe20003000000 */
[----:B------:R-:W0:Y:S01]  /*a840*/  SHFL.BFLY PT, R12, R15, 0x2, 0x1f ;  /* 0x0c401f000f0c7f89 */ /* 0x000e2200000e0000 */
[----:B------:R-:W-:Y:S02]  /*a850*/  FMNMX.FTZ R11, R30, R11, !PT ;  /* 0x0000000b1e0b7209 */ /* 0x000fe40007810000 */
[----:B------:R-:W-:Y:S02]  /*a860*/  FSEL R50, R50, -INF , P5 ;  /* 0xff80000032327808 */ /* 0x000fe40002800000 */
[----:B------:R-:W-:Y:S02]  /*a870*/  FMNMX.FTZ R11, R14, R11, !PT ;  /* 0x0000000b0e0b7209 */ /* 0x000fe40007810000 */
[----:B------:R-:W-:-:S02]  /*a880*/  FSEL R54, R54, -INF , P3 ;  /* 0xff80000036367808 */ /* 0x000fc40001800000 */
[----:B------:R-:W-:Y:S02]  /*a890*/  FMNMX.FTZ R11, R34, R11, !PT ;  /* 0x0000000b220b7209 */ /* 0x000fe40007810000 */
[----:B------:R-:W-:Y:S02]  /*a8a0*/  FSEL R78, R55, -INF , P2 ;  /* 0xff800000374e7808 */ /* 0x000fe40001000000 */
[----:B------:R-:W-:Y:S02]  /*a8b0*/  FMNMX.FTZ R11, R36, R11, !PT ;  /* 0x0000000b240b7209 */ /* 0x000fe40007810000 */
[----:B------:R-:W-:Y:S02]  /*a8c0*/  ISETP.GE.AND P2, PT, R168, 0x41, PT ;  /* 0x00000041a800780c */ /* 0x000fe40003f46270 */
[----:B------:R-:W-:Y:S01]  /*a8d0*/  FMNMX.FTZ R13, R38, R11, !PT ;  /* 0x0000000b260d7209 */ /* 0x000fe20007810000 */
[----:B------:R-:W-:-:S03]  /*a8e0*/  IMAD.U32 R11, RZ, RZ, UR4 ;  /* 0x00000004ff0b7e24 */ /* 0x000fc6000f8e00ff */
[----:B------:R-:W-:Y:S02]  /*a8f0*/  FMNMX.FTZ R13, R40, R13, !PT ;  /* 0x0000000d280d7209 */ /* 0x000fe40007810000 */
[----:B0-----:R-:W-:Y:S02]  /*a900*/  FMNMX.FTZ R21, R15, R12, !PT ;  /* 0x0000000c0f157209 */ /* 0x001fe40007810000 */
[----:B------:R-:W-:-:S03]  /*a910*/  FMNMX.FTZ R13, R42, R13, !PT ;  /* 0x0000000d2a0d7209 */ /* 0x000fc60007810000 */
[----:B------:R-:W0:Y:S01]  /*a920*/  SHFL.BFLY PT, R12, R21, 0x1, 0x1f ;  /* 0x0c201f00150c7f89 */ /* 0x000e2200000e0000 */
[----:B------:R-:W-:-:S04]  /*a930*/  FMNMX.FTZ R13, R44, R13, !PT ;  /* 0x0000000d2c0d7209 */ /* 0x000fc80007810000 */
[----:B------:R-:W-:-:S04]  /*a940*/  FMNMX.FTZ R13, R46, R13, !PT ;  /* 0x0000000d2e0d7209 */ /* 0x000fc80007810000 */
[----:B------:R-:W-:-:S04]  /*a950*/  FMNMX.FTZ R13, R48, R13, !PT ;  /* 0x0000000d300d7209 */ /* 0x000fc80007810000 */
[----:B------:R-:W-:Y:S02]  /*a960*/  FMNMX.FTZ R13, R50, R13, !PT ;  /* 0x0000000d320d7209 */ /* 0x000fe40007810000 */
[----:B0-----:R-:W-:-:S04]  /*a970*/  FMNMX.FTZ R12, R21, R12, !PT ;  /* 0x0000000c150c7209 */ /* 0x001fc80007810000 */
        /* <DEDUP_REMOVED lines=24> */
[----:B------:R-:W-:Y:S01]  /*ab00*/  FFMA.FTZ R199, R80, R11, -R15 ;  /* 0x0000000b50c77223 */ /* 0x000fe2000001080f */
[----:B------:R1:W-:Y:S08]  /*ab10*/  MUFU.EX2 R29, R25 ;  /* 0x00000019001d7308 */ /* 0x0003f00000000800 */
[----:B------:R-:W-:Y:S01]  /*ab20*/  MUFU.EX2 R31, R31 ;  /* 0x0000001f001f7308 */ /* 0x000fe20000000800 */
[----:B-1----:R-:W-:-:S05]  /*ab30*/  IMAD.MOV.U32 R25, RZ, RZ, 0x40000040 ;  /* 0x40000040ff197424 */ /* 0x002fca00078e00ff */
[----:B------:R-:W-:Y:S02]  /*ab40*/  R2UR UR11, R25 ;  /* 0x00000000190b72ca */ /* 0x000fe400000e0000 */
[----:B------:R-:W1:Y:S01]  /*ab50*/  MUFU.EX2 R58, R58 ;  /* 0x0000003a003a7308 */ /* 0x000e620000000800 */
[----:B0-----:R-:W-:-:S07]  /*ab60*/  FMNMX.FTZ R28, R13, R28, !PT ;  /* 0x0000001c0d1c7209 */ /* 0x001fce0007810000 */
[----:B------:R-:W-:Y:S01]  /*ab70*/  MUFU.EX2 R32, R32 ;  /* 0x0000002000207308 */ /* 0x000fe20000000800 */
[----:B------:R-:W0:Y:S07]  /*ab80*/  SHFL.BFLY PT, R21, R28, 0x1, 0x1f ;  /* 0x0c201f001c157f89 */ /* 0x000e2e00000e0000 */
[----:B------:R-:W2:Y:S01]  /*ab90*/  MUFU.EX2 R33, R60 ;  /* 0x0000003c00217308 */ /* 0x000ea20000000800 */
[----:B-1----:R-:W-:-:S07]  /*aba0*/  F2FP.BF16.F32.PACK_AB R154, R58, R31 ;  /* 0x0000001f3a9a723e */ /* 0x002fce00000010ff */
[----:B------:R-:W-:Y:S08]  /*abb0*/  MUFU.EX2 R62, R62 ;  /* 0x0000003e003e7308 */ /* 0x000ff00000000800 */
[----:B------:R-:W1:Y:S01]  /*abc0*/  MUFU.EX2 R35, R64 ;  /* 0x0000004000237308 */ /* 0x000e620000000800 */
[----:B0-----:R-:W-:Y:S01]  /*abd0*/  FMNMX.FTZ R21, R28, R21, !PT ;  /* 0x000000151c157209 */ /* 0x001fe20007810000 */
[----:B------:R-:W-:Y:S01]  /*abe0*/  FADD.FTZ R28, R152, R29 ;  /* 0x0000001d981c7221 */ /* 0x000fe20000010000 */
[----:B------:R-:W-:-:S02]  /*abf0*/  F2FP.BF16.F32.PACK_AB R152, R29, R152 ;  /* 0x000000981d98723e */ /* 0x000fc400000010ff */
[C---:B------:R-:W-:Y:S01]  /*ac00*/  FSETP.NEU.FTZ.AND P1, PT, R21.reuse, -INF , PT ;  /* 0xff8000001500780b */ /* 0x040fe20003f3d000 */
[----:B------:R-:W-:Y:S01]  /*ac10*/  FMUL.FTZ R13, R21, R11 ;  /* 0x0000000b150d7220 */ /* 0x000fe20000410000 */
[----:B------:R-:W-:Y:S01]  /*ac20*/  FADD.FTZ R37, R31, R28 ;  /* 0x0000001c1f257221 */ /* 0x000fe20000010000 */
[----:B------:R-:W-:Y:S01]  /*ac30*/  MUFU.EX2 R169, R169 ;  /* 0x000000a900a97308 */ /* 0x000fe20000000800 */
[----:B--2---:R-:W-:Y:S02]  /*ac40*/  F2FP.BF16.F32.PACK_AB R156, R33, R32 ;  /* 0x00000020219c723e */ /* 0x004fe400000010ff */
[----:B------:R-:W-:Y:S01]  /*ac50*/  FSEL R15, R13, RZ, P1 ;  /* 0x000000ff0d0f7208 */ /* 0x000fe20000800000 */
[----:B------:R-:W-:Y:S01]  /*ac60*/  FADD.FTZ R37, R58, R37 ;  /* 0x000000253a257221 */ /* 0x000fe20000010000 */
[----:B------:R-:W-:-:S03]  /*ac70*/  ISETP.NE.AND P1, PT, R65, RZ, PT ;  /* 0x000000ff4100720c */ /* 0x000fc60003f25270 */
        /* <DEDUP_REMOVED lines=9> */
[----:B------:R-:W-:Y:S01]  /*ad10*/  FFMA.FTZ R177, R42, R11, -R15 ;  /* 0x0000000b2ab17223 */ /* 0x000fe2000001080f */
[----:B------:R-:W-:-:S02]  /*ad20*/  @!P1 VIADD R13, R20, 0x38840 ;  /* 0x00038840140d9836 */ /* 0x000fc40000000000 */
[-CC-:B------:R-:W-:Y:S01]  /*ad30*/  FFMA.FTZ R178, R44, R11.reuse, -R15.reuse ;  /* 0x0000000b2cb27223 */ /* 0x180fe2000001080f */
[-CC-:B------:R-:W-:Y:S01]  /*ad40*/  FFMA.FTZ R179, R46, R11.reuse, -R15.reuse ;  /* 0x0000000b2eb37223 */ /* 0x180fe2000001080f */
[-CC-:B------:R-:W-:Y:S01]  /*ad50*/  FFMA.FTZ R181, R48, R11.reuse, -R15.reuse ;  /* 0x0000000b30b57223 */ /* 0x180fe2000001080f */
[----:B------:R-:W0:Y:S01]  /*ad60*/  MUFU.EX2 R27, R27 ;  /* 0x0000001b001b7308 */ /* 0x000e220000000800 */
[-CC-:B------:R-:W-:Y:S01]  /*ad70*/  FFMA.FTZ R182, R50, R11.reuse, -R15.reuse ;  /* 0x0000000b32b67223 */ /* 0x180fe2000001080f */
[-CC-:B------:R-:W-:Y:S01]  /*ad80*/  FFMA.FTZ R183, R24, R11.reuse, -R15.reuse ;  /* 0x0000000b18b77223 */ /* 0x180fe2000001080f */
[-CC-:B------:R-:W-:Y:S01]  /*ad90*/  FFMA.FTZ R197, R54, R11.reuse, -R15.reuse ;  /* 0x0000000b36c57223 */ /* 0x180fe2000001080f */
[----:B------:R-:W-:Y:S01]  /*ada0*/  FFMA.FTZ R201, R78, R11, -R15 ;  /* 0x0000000b4ec97223 */ /* 0x000fe2000001080f */
[----:B------:R-:W-:Y:S02]  /*adb0*/  IMAD.MOV.U32 R15, RZ, RZ, 0x40000040 ;  /* 0x40000040ff0f7424 */ /* 0x000fe400078e00ff */
[----:B------:R-:W-:Y:S01]  /*adc0*/  FADD.FTZ R28, R32, R37 ;  /* 0x00000025201c7221 */ /* 0x000fe20000010000 */
[----:B-1----:R-:W-:Y:S01]  /*add0*/  F2FP.BF16.F32.PACK_AB R158, R35, R62 ;  /* 0x0000003e239e723e */ /* 0x002fe200000010ff */
[----:B------:R-:W1:Y:S01]  /*ade0*/  MUFU.EX2 R30, R30 ;  /* 0x0000001e001e7308 */ /* 0x000e620000000800 */
[----:B------:R-:W-:Y:S01]  /*adf0*/  @!P1 VIADD R20, R20, 0x38860 ;  /* 0x0003886014149836 */ /* 0x000fe20000000000 */
[----:B------:R-:W-:Y:S01]  /*ae00*/  R2UR UR7, R15 ;  /* 0x000000000f0772ca */ /* 0x000fe200000e0000 */
[----:B------:R-:W-:-:S03]  /*ae10*/  FADD.FTZ R25, R33, R28 ;  /* 0x0000001c21197221 */ /* 0x000fc60000010000 */
[----:B------:R-:W-:Y:S01]  /*ae20*/  @!P1 PRMT R20, RZ, 0x654, R20 ;  /* 0x00000654ff149816 */ /* 0x000fe20000000014 */
[----:B------:R-:W-:Y:S01]  /*ae30*/  FADD.FTZ R198, R62, R25 ;  /* 0x000000193ec67221 */ /* 0x000fe20000010000 */
[----:B------:R2:W3:Y:S01]  /*ae40*/  MUFU.EX2 R155, R14 ;  /* 0x0000000e009b7308 */ /* 0x0004e20000000800 */
[----:B0-----:R-:W-:Y:S01]  /*ae50*/  FADD.FTZ R15, R26, R27 ;  /* 0x0000001b1a0f7221 */ /* 0x001fe20000010000 */
[----:B------:R-:W-:Y:S01]  /*ae60*/  F2FP.BF16.F32.PACK_AB R153, R27, R26 ;  /* 0x0000001a1b99723e */ /* 0x000fe200000010ff */
[----:B------:R-:W-:-:S05]  /*ae70*/  FADD.FTZ R198, R35, R198 ;  /* 0x000000c623c67221 */ /* 0x000fca0000010000 */
[----:B------:R-:W0:Y:S01]  /*ae80*/  MUFU.EX2 R34, R34 ;  /* 0x0000002200227308 */ /* 0x000e220000000800 */
[----:B--2---:R-:W-:Y:S02]  /*ae90*/  @!P1 PRMT R14, RZ, 0x654, R13 ;  /* 0x00000654ff0e9816 */ /* 0x004fe4000000000d */
[----:B------:R-:W-:Y:S02]  /*aea0*/  LOP3.LUT R13, R56, 0x2000000, RZ, 0xfc, !PT ;  /* 0x02000000380d7812 */ /* 0x000fe400078efcff */
[----:B------:R2:W-:Y:S03]  /*aeb0*/  @!P1 SYNCS.ARRIVE.TRANS64.RED.A1T0 RZ, [R14+URZ], RZ ;  /* 0x000000ff0eff99a7 */ /* 0x0005e6000810043f */
[----:B------:R-:W4:Y:S01]  /*aec0*/  MUFU.EX2 R157, R36 ;  /* 0x00000024009d7308 */ /* 0x000f220000000800 */
[----:B--2---:R-:W-:-:S07]  /*aed0*/  IMAD R14, R18, 0x1000, R13 ;  /* 0x00001000120e7824 */ /* 0x004fce00078e020d */
[----:B------:R-:W2:Y:S01]  /*aee0*/  MUFU.EX2 R159, R38 ;  /* 0x00000026009f7308 */ /* 0x000ea20000000800 */
[C---:B------:R-:W-:Y:S01]  /*aef0*/  VIADD R24, R14.reuse, 0x80 ;  /* 0x000000800e187836 */ /* 0x040fe20000000000 */
[----:B------:R-:W-:-:S04]  /*af00*/  R2UR UR6, R14 ;  /* 0x000000000e0672ca */ /* 0x000fc800000e0000 */
[----:B------:R-:W-:Y:S01]  /*af10*/  R2UR UR10, R24 ;  /* 0x00000000180a72ca */ /* 0x000fe200000e0000 */
[----:B-1----:R-:W-:Y:S01]  /*af20*/  FADD.FTZ R24, R30, R15 ;  /* 0x0000000f1e187221 */ /* 0x002fe20000010000 */
[----:B------:R-:W1:Y:S03]  /*af30*/  MUFU.EX2 R176, R176 ;  /* 0x000000b000b07308 */ /* 0x000e660000000800 */
[C---:B---3--:R-:W-:Y:S01]  /*af40*/  FADD.FTZ R15, R155.reuse, R24 ;  /* 0x000000189b0f7221 */ /* 0x048fe20000010000 */
[----:B------:R-:W-:Y:S01]  /*af50*/  F2FP.BF16.F32.PACK_AB R155, R155, R30 ;  /* 0x0000001e9b9b723e */ /* 0x000fe200000010ff */
[----:B------:R-:W-:Y:S02]  /*af60*/  BAR.SYNC.DEFER_BLOCKING 0xf, 0x100 ;  /* 0x03c4000000007b1d */ /* 0x000fe40000010000 */
[----:B0-----:R-:W-:Y:S01]  /*af70*/  FADD.FTZ R24, R34, R15 ;  /* 0x0000000f22187221 */ /* 0x001fe20000010000 */
[----:B------:R-:W-:-:S03]  /*af80*/  IMAD.MOV.U32 R15, RZ, RZ, 0x40000040 ;  /* 0x40000040ff0f7424 */ /* 0x000fc600078e00ff */
[----:B------:R-:W0:Y:S01]  /*af90*/  MUFU.EX2 R170, R170 ;  /* 0x000000aa00aa7308 */ /* 0x000e220000000800 */
[C---:B----4-:R-:W-:Y:S01]  /*afa0*/  FADD.FTZ R24, R157.reuse, R24 ;  /* 0x000000189d187221 */ /* 0x050fe20000010000 */
[----:B------:R-:W-:-:S03]  /*afb0*/  F2FP.BF16.F32.PACK_AB R157, R157, R34 ;  /* 0x000000229d9d723e */ /* 0x000fc600000010ff */
[----:B--2---:R-:W-:Y:S01]  /*afc0*/  FADD.FTZ R200, R159, R24 ;  /* 0x000000189fc87221 */ /* 0x004fe20000010000 */
[C---:B-1----:R-:W-:Y:S02]  /*afd0*/  F2FP.BF16.F32.PACK_AB R159, R176.reuse, R159 ;  /* 0x0000009fb09f723e */ /* 0x042fe400000010ff */
[----:B------:R-:W-:Y:S01]  /*afe0*/  MUFU.EX2 R171, R171 ;  /* 0x000000ab00ab7308 */ /* 0x000fe20000000800 */
[----:B------:R-:W-:-:S07]  /*aff0*/  FADD.FTZ R200, R176, R200 ;  /* 0x000000c8b0c87221 */ /* 0x000fce0000010000 */
[----:B------:R-:W1:Y:S01]  /*b000*/  MUFU.EX2 R172, R172 ;  /* 0x000000ac00ac7308 */ /* 0x000e620000000800 */
[----:B0-----:R-:W-:Y:S01]  /*b010*/  F2FP.BF16.F32.PACK_AB R160, R170, R169 ;  /* 0x000000a9aaa0723e */ /* 0x001fe200000010ff */
[----:B------:R0:W-:Y:S01]  /*b020*/  STSM.16.M88.4 [R195+0x36400], R152 ;  /* 0x03640098c3007844 */ /* 0x0001e20000000200 */
[----:B------:R-:W-:-:S03]  /*b030*/  FADD.FTZ R169, R169, R198 ;  /* 0x000000c6a9a97221 */ /* 0x000fc60000010000 */
[----:B------:R2:W-:Y:S01]  /*b040*/  STSM.16.M88.4 [R209], R156 ;  /* 0x0000009cd1007844 */ /* 0x0005e20000000200 */
[----:B------:R-:W-:Y:S01]  /*b050*/  FADD.FTZ R170, R170, R169 ;  /* 0x000000a9aaaa7221 */ /* 0x000fe20000010000 */
[----:B------:R-:W-:Y:S08]  /*b060*/  MUFU.EX2 R177, R177 ;  /* 0x000000b100b17308 */ /* 0x000ff00000000800 */
[----:B------:R-:W3:Y:S01]  /*b070*/  MUFU.EX2 R178, R178 ;  /* 0x000000b200b27308 */ /* 0x000ee20000000800 */
[----:B-1----:R-:W-:Y:S01]  /*b080*/  F2FP.BF16.F32.PACK_AB R162, R172, R171 ;  /* 0x000000abaca2723e */ /* 0x002fe200000010ff */
[----:B------:R-:W-:-:S04]  /*b090*/  FADD.FTZ R171, R171, R170 ;  /* 0x000000aaabab7221 */ /* 0x000fc80000010000 */
[----:B------:R-:W-:Y:S02]  /*b0a0*/  FADD.FTZ R172, R172, R171 ;  /* 0x000000abacac7221 */ /* 0x000fe40000010000 */
[----:B------:R-:W1:Y:S08]  /*b0b0*/  MUFU.EX2 R179, R179 ;  /* 0x000000b300b37308 */ /* 0x000e700000000800 */
[----:B------:R-:W4:Y:S01]  /*b0c0*/  MUFU.EX2 R181, R181 ;  /* 0x000000b500b57308 */ /* 0x000f220000000800 */
[----:B---3--:R-:W-:Y:S01]  /*b0d0*/  F2FP.BF16.F32.PACK_AB R161, R178, R177 ;  /* 0x000000b1b2a1723e */ /* 0x008fe200000010ff */
[----:B------:R-:W-:-:S04]  /*b0e0*/  FADD.FTZ R177, R177, R200 ;  /* 0x000000c8b1b17221 */ /* 0x000fc80000010000 */
[----:B------:R-:W-:Y:S02]  /*b0f0*/  FADD.FTZ R178, R178, R177 ;  /* 0x000000b1b2b27221 */ /* 0x000fe40000010000 */
[----:B------:R-:W-:Y:S02]  /*b100*/  MUFU.EX2 R173, R173 ;  /* 0x000000ad00ad7308 */ /* 0x000fe40000000800 */
[----:B-1----:R-:W-:-:S06]  /*b110*/  FADD.FTZ R178, R179, R178 ;  /* 0x000000b2b3b27221 */ /* 0x002fcc0000010000 */
[----:B------:R-:W1:Y:S01]  /*b120*/  MUFU.EX2 R174, R174 ;  /* 0x000000ae00ae7308 */ /* 0x000e620000000800 */
[C---:B----4-:R-:W-:Y:S01]  /*b130*/  F2FP.BF16.F32.PACK_AB R163, R181.reuse, R179 ;  /* 0x000000b3b5a3723e */ /* 0x050fe200000010ff */
[----:B------:R-:W-:-:S04]  /*b140*/  FADD.FTZ R181, R181, R178 ;  /* 0x000000b2b5b57221 */ /* 0x000fc80000010000 */
[----:B------:R2:W-:Y:S02]  /*b150*/  STSM.16.M88.4 [R196], R160 ;  /* 0x000000a0c4007844 */ /* 0x0005e40000000200 */
[----:B------:R-:W3:Y:S08]  /*b160*/  MUFU.EX2 R175, R175 ;  /* 0x000000af00af7308 */ /* 0x000ef00000000800 */
[----:B------:R-:W4:Y:S01]  /*b170*/  MUFU.EX2 R199, R199 ;  /* 0x000000c700c77308 */ /* 0x000f220000000800 */
[----:B-1----:R-:W-:Y:S01]  /*b180*/  F2FP.BF16.F32.PACK_AB R164, R174, R173 ;  /* 0x000000adaea4723e */ /* 0x002fe200000010ff */
[----:B------:R-:W-:-:S04]  /*b190*/  FADD.FTZ R173, R173, R172 ;  /* 0x000000acadad7221 */ /* 0x000fc80000010000 */
[----:B------:R-:W-:Y:S02]  /*b1a0*/  FADD.FTZ R174, R174, R173 ;  /* 0x000000adaeae7221 */ /* 0x000fe40000010000 */
[----:B------:R-:W-:Y:S02]  /*b1b0*/  MUFU.EX2 R182, R182 ;  /* 0x000000b600b67308 */ /* 0x000fe40000000800 */
[----:B---3--:R-:W-:-:S06]  /*b1c0*/  FADD.FTZ R174, R175, R174 ;  /* 0x000000aeafae7221 */ /* 0x008fcc0000010000 */
[----:B------:R-:W1:Y:S01]  /*b1d0*/  MUFU.EX2 R183, R183 ;  /* 0x000000b700b77308 */ /* 0x000e620000000800 */
[C---:B----4-:R-:W-:Y:S01]  /*b1e0*/  F2FP.BF16.F32.PACK_AB R166, R199.reuse, R175 ;  /* 0x000000afc7a6723e */ /* 0x050fe200000010ff */
[----:B------:R-:W-:-:S06]  /*b1f0*/  FADD.FTZ R199, R199, R174 ;  /* 0x000000aec7c77221 */ /* 0x000fcc0000010000 */
[----:B------:R-:W3:Y:S08]  /*b200*/  MUFU.EX2 R197, R197 ;  /* 0x000000c500c57308 */ /* 0x000ef00000000800 */
[----:B------:R-:W4:Y:S01]  /*b210*/  MUFU.EX2 R201, R201 ;  /* 0x000000c900c97308 */ /* 0x000f220000000800 */
[----:B-1----:R-:W-:Y:S01]  /*b220*/  F2FP.BF16.F32.PACK_AB R165, R183, R182 ;  /* 0x000000b6b7a5723e */ /* 0x002fe200000010ff */
[----:B------:R-:W-:-:S04]  /*b230*/  FADD.FTZ R182, R182, R181 ;  /* 0x000000b5b6b67221 */ /* 0x000fc80000010000 */
[----:B------:R-:W-:-:S04]  /*b240*/  FADD.FTZ R182, R183, R182 ;  /* 0x000000b6b7b67221 */ /* 0x000fc80000010000 */
[----:B---3--:R-:W-:Y:S01]  /*b250*/  FADD.FTZ R182, R197, R182 ;  /* 0x000000b6c5b67221 */ /* 0x008fe20000010000 */
[----:B----4-:R-:W-:-:S03]  /*b260*/  F2FP.BF16.F32.PACK_AB R167, R201, R197 ;  /* 0x000000c5c9a7723e */ /* 0x010fc600000010ff */
[----:B------:R-:W-:Y:S02]  /*b270*/  FADD.FTZ R201, R201, R182 ;  /* 0x000000b6c9c97221 */ /* 0x000fe40000010000 */
[----:B------:R2:W-:Y:S01]  /*b280*/  STSM.16.M88.4 [R208], R164 ;  /* 0x000000a4d0007844 */ /* 0x0005e20000000200 */
[----:B------:R-:W-:-:S06]  /*b290*/  WARPGROUP.ARRIVE ;  /* 0x00000000000079c5 */ /* 0x000fcc0000000000 */
[----:B------:R-:W-:Y:S03]  /*b2a0*/  HGMMA.64x256x16.F32.BF16 R24, R152, gdesc[UR4].tnspB, RZ, !UPT, gsb0 ;  /* 0x43e0000498187df0 */ /* 0x000fe6000c0018ff */
[----:B------:R-:W-:Y:S02]  /*b2b0*/  WARPGROUP.DEPBAR.LE gsb0, 0x0 ;  /* 0x00008000000079c5 */ /* 0x000fe40000010000 */
[----:B------:R-:W-:Y:S01]  /*b2c0*/  WARPGROUP.ARRIVE ;  /* 0x00000000000079c5 */ /* 0x000fe20000000000 */
[C---:B0-----:R-:W-:Y:S02]  /*b2d0*/  VIADD R152, R14.reuse, 0x100 ;  /* 0x000001000e987836 */ /* 0x041fe40000000000 */
[----:B------:R-:W-:Y:S02]  /*b2e0*/  IMAD.MOV.U32 R153, RZ, RZ, 0x40000040 ;  /* 0x40000040ff997424 */ /* 0x000fe400078e00ff */
[----:B------:R-:W-:-:S15]  /*b2f0*/  VIADD R14, R14, 0x180 ;  /* 0x000001800e0e7836 */ /* 0x000fde0000000000 */
[----:B------:R-:W-:-:S03]  /*b300*/  NOP ;  /* 0x0000000000007918 */ /* 0x000fc60000000000 */
        /* <DEDUP_REMOVED lines=24> */
[----:B------:R-:W-:Y:S02]  /*b490*/  VIADD R15, R180, 0xfffffffe ;  /* 0xfffffffeb40f7836 */ /* 0x000fe40000000000 */
[----:B------:R-:W-:Y:S02]  /*b4a0*/  IMAD.MOV.U32 R200, RZ, RZ, R21 ;  /* 0x000000ffffc87224 */ /* 0x000fe400078e0015 */
[----:B------:R-:W-:Y:S02]  /*b4b0*/  IMAD.MOV.U32 R197, RZ, RZ, R12 ;  /* 0x000000ffffc57224 */ /* 0x000fe400078e000c */
[----:B------:R-:W-:-:S07]  /*b4c0*/  IMAD.MOV.U32 R198, RZ, RZ, R18 ;  /* 0x000000ffffc67224 */ /* 0x000fce00078e0012 */
.L_x_4615:
[----:B------:R-:W-:Y:S01]  /*b4d0*/  VIADD R18, R198, 0x1 ;  /* 0x00000001c6127836 */ /* 0x000fe20000000000 */
[C---:B------:R-:W-:Y:S01]  /*b4e0*/  ISETP.GT.AND P2, PT, R15.reuse, RZ, PT ;  /* 0x000000ff0f00720c */ /* 0x040fe20003f44270 */
[----:B------:R-:W-:-:S03]  /*b4f0*/  VIADD R15, R15, 0xffffffff ;  /* 0xffffffff0f0f7836 */ /* 0x000fc60000000000 */
[----:B------:R-:W-:-:S04]  /*b500*/  ISETP.NE.AND P3, PT, R18, 0x2, PT ;  /* 0x000000021200780c */ /* 0x000fc80003f65270 */
[----:B------:R-:W-:Y:S02]  /*b510*/  SEL R12, RZ, 0x1, P3 ;  /* 0x00000001ff0c7807 */ /* 0x000fe40001800000 */
[----:B------:R-:W-:Y:S02]  /*b520*/  SEL R18, R18, RZ, P3 ;  /* 0x000000ff12127207 */ /* 0x000fe40001800000 */
[----:B------:R-:W-:Y:S01]  /*b530*/  LOP3.LUT R23, R23, R12, RZ, 0x3c, !PT ;  /* 0x0000000c17177212 */ /* 0x000fe200078e3cff */
[----:B---3--:R-:W-:Y:S06]  /*b540*/  @!P0 BRA `(.L_x_4605) ;  /* 0x0000000000048947 */ /* 0x008fec0003800000 */
[----:B------:R-:W-:Y:S01]  /*b550*/  BPT.TRAP 0x1 ;  /* 0x000000040000795c */ /* 0x000fe20000300000 */
.L_x_4605:
[----:B------:R-:W-:Y:S01]  /*b560*/  IMAD R14, R18, 0x8, R2 ;  /* 0x00000008120e7824 */ /* 0x000fe200078e0202 */
[----:B------:R-:W-:-:S04]  /*b570*/  SHF.L.U32 R11, R23, 0x1f, RZ ;  /* 0x0000001f170b7819 */ /* 0x000fc800000006ff */
[----:B------:R0:W1:Y:S01]  /*b580*/  SYNCS.PHASECHK.TRANS64.TRYWAIT P3, [R14+URZ+0x38830], R11 ;  /* 0x0388300b0e0075a7 */ /* 0x000062000806017f */
[----:B------:R-:W-:Y:S05]  /*b590*/  @!P0 BRA `(.L_x_4606) ;  /* 0x0000000000048947 */ /* 0x000fea0003800000 */
[----:B------:R-:W-:Y:S01]  /*b5a0*/  BPT.TRAP 0x1 ;  /* 0x000000040000795c */ /* 0x000fe20000300000 */
.L_x_4606:
[----:B------:R-:W-:Y:S01]  /*b5b0*/  VIADD R12, R2, 0x20400 ;  /* 0x00020400020c7836 */ /* 0x000fe20000000000 */
[----:B------:R-:W-:Y:S01]  /*b5c0*/  BSSY B1, `(.L_x_4607) ;  /* 0x0000009000017945 */ /* 0x000fe20003800000 */
[----:B------:R-:W-:Y:S02]  /*b5d0*/  IMAD R154, R18, 0x200, R3 ;  /* 0x00000200129a7824 */ /* 0x000fe400078e0203 */
[----:B------:R-:W-:Y:S01]  /*b5e0*/  IMAD.MOV.U32 R155, RZ, RZ, 0x40000040 ;  /* 0x40000040ff9b7424 */ /* 0x000fe200078e00ff */
[----:B------:R-:W-:-:S04]  /*b5f0*/  SHF.R.U32.HI R12, RZ, 0x4, R12 ;  /* 0x00000004ff0c7819 */ /* 0x000fc8000001160c */
[----:B------:R-:W-:-:S04]  /*b600*/  LOP3.LUT R12, R12, 0x3fff, RZ, 0xc0, !PT ;  /* 0x00003fff0c0c7812 */ /* 0x000fc800078ec0ff */
[----:B--2---:R-:W-:Y:S01]  /*b610*/  LOP3.LUT R20, R12, 0x10000, RZ, 0xfc, !PT ;  /* 0x000100000c147812 */ /* 0x004fe200078efcff */
[----:B-1----:R-:W-:Y:S06]  /*b620*/  @P3 BRA `(.L_x_4608) ;  /* 0x0000000000083947 */ /* 0x002fec0003800000 */
[----:B------:R-:W1:Y:S02]  /*b630*/  SYNCS.PHASECHK.TRANS64.TRYWAIT P3, [R14+URZ+0x38830], R11 ;  /* 0x0388300b0e0075a7 */ /* 0x000e64000806017f */
[----:B-1----:R-:W-:Y:S05]  /*b640*/  @!P3 BRA `(.L_x_4609) ;  /* 0x0000010c0008b947 */ /* 0x002fea0003800000 */
.L_x_4608:
[----:B------:R-:W-:Y:S05]  /*b650*/  BSYNC B1 ;  /* 0x0000000000017941 */ /* 0x000fea0003800000 */
.L_x_4607:
        /* <DEDUP_REMOVED lines=14> */
[----:B------:R-:W-:Y:S01]  /*b740*/  WARPGROUP.ARRIVE ;  /* 0x00000000000079c5 */ /* 0x000fe20000000000 */
[----:B------:R-:W-:Y:S02]  /*b750*/  R2UR UR8, R4 ;  /* 0x00000000040872ca */ /* 0x000fe400000e0000 */
[----:B------:R-:W-:Y:S02]  /*b760*/  R2UR UR9, R5 ;  /* 0x00000000050972ca */ /* 0x000fe400000e0000 */
[----:B------:R-:W-:Y:S01]  /*b770*/  R2UR UR14, R20 ;  /* 0x00000000140e72ca */ /* 0x000fe200000e0000 */
[----:B------:R-:W-:Y:S01]  /*b780*/  HGMMA.64x64x16.F32.BF16 R152, gdesc[UR4], RZ, !UPT, gsb0 ;  /* 0x00e00000049879f0 */ /* 0x000fe2000c0018ff */
[----:B------:R-:W-:-:S02]  /*b790*/  R2UR UR15, R21 ;  /* 0x00000000150f72ca */ /* 0x000fc400000e0000 */
[----:B------:R-:W-:Y:S02]  /*b7a0*/  R2UR UR12, R6 ;  /* 0x00000000060c72ca */ /* 0x000fe400000e0000 */
        /* <DEDUP_REMOVED lines=13> */
[----:B------:R-:W-:Y:S05]  /*b880*/  @!P0 BRA `(.L_x_4610) ;  /* 0x0000000000048947 */ /* 0x000fea0003800000 */
[----:B------:R-:W-:Y:S01]  /*b890*/  BPT.TRAP 0x1 ;  /* 0x000000040000795c */ /* 0x000fe20000300000 */
.L_x_4610:
[----:B------:R2:W3:Y:S01]  /*b8a0*/  SYNCS.PHASECHK.TRANS64.TRYWAIT P3, [R14+URZ+0x38850], R11 ;  /* 0x0388500b0e0075a7 */ /* 0x0004e2000806017f */
[----:B------:R-:W-:Y:S05]  /*b8b0*/  @!P0 BRA `(.L_x_4611) ;  /* 0x0000000000048947 */ /* 0x000fea0003800000 */
[----:B------:R-:W-:Y:S01]  /*b8c0*/  BPT.TRAP 0x1 ;  /* 0x000000040000795c */ /* 0x000fe20000300000 */
.L_x_4611:
[----:B------:R-:W-:Y:S04]  /*b8d0*/  BSSY B1, `(.L_x_4612) ;  /* 0x0000004000017945 */ /* 0x000fe80003800000 */
[----:B---3--:R-:W-:Y:S05]  /*b8e0*/  @P3 BRA `(.L_x_4613) ;  /* 0x0000000000083947 */ /* 0x008fea0003800000 */
[----:B------:R-:W3:Y:S02]  /*b8f0*/  SYNCS.PHASECHK.TRANS64.TRYWAIT P3, [R14+URZ+0x38850], R11 ;  /* 0x0388500b0e0075a7 */ /* 0x000ee4000806017f */
[----:B---3--:R-:W-:Y:S05]  /*b900*/  @!P3 BRA `(.L_x_4614) ;  /* 0x00000108006cb947 */ /* 0x008fea0003800000 */
.L_x_4613:
[----:B------:R-:W-:Y:S05]  /*b910*/  BSYNC B1 ;  /* 0x0000000000017941 */ /* 0x000fea0003800000 */
.L_x_4612:
[----:B0123--:R-:W-:Y:S01]  /*b920*/  VIADD R11, R2, 0x26400 ;  /* 0x00026400020b7836 */ /* 0x00ffe20000000000 */
[----:B------:R-:W-:Y:S01]  /*b930*/  WARPGROUP.ARRIVE ;  /* 0x00000000000079c5 */ /* 0x000fe20000000000 */
[----:B------:R-:W-:-:S05]  /*b940*/  VIADD R204, R0, 0x6 ;  /* 0x0000000600cc7836 */ /* 0x000fca0000000000 */
[----:B------:R-:W0:Y:S01]  /*b950*/  S2R R12, SR_TID.X ;  /* 0x00000000000c7919 */ /* 0x000e220000002100 */
[----:B------:R-:W-:Y:S01]  /*b960*/  VIADD R20, R0, 0x200 ;  /* 0x0000020000147836 */ /* 0x000fe20000000000 */
[----:B------:R-:W-:Y:S01]  /*b970*/  SHF.R.U32.HI R11, RZ, 0x4, R11 ;  /* 0x00000004ff0b7819 */ /* 0x000fe2000001160b */
[----:B------:R-:W-:Y:S02]  /*b980*/  IMAD R202, R18, 0x1000, R10 ;  /* 0x0000100012ca7824 */ /* 0x000fe400078e020a */
[----:B------:R-:W-:Y:S01]  /*b990*/  IMAD.MOV.U32 R203, RZ, RZ, 0x40000040 ;  /* 0x40000040ffcb7424 */ /* 0x000fe200078e00ff */
[----:B------:R-:W-:Y:S01]  /*b9a0*/  LOP3.LUT R11, R11, 0x3fff, RZ, 0xc0, !PT ;  /* 0x00003fff0b0b7812 */ /* 0x000fe200078ec0ff */
[----:B------:R-:W-:Y:S01]  /*b9b0*/  IMAD.MOV.U32 R207, RZ, RZ, 0x40000040 ;  /* 0x40000040ffcf7424 */ /* 0x000fe200078e00ff */
[C---:B------:R-:W-:Y:S01]  /*b9c0*/  R2UR UR6, R202.reuse ;  /* 0x00000000ca0672ca */ /* 0x040fe200000e0000 */
[----:B------:R-:W-:Y:S01]  /*b9d0*/  IMAD.MOV.U32 R205, RZ, RZ, 0x40000040 ;  /* 0x40000040ffcd7424 */ /* 0x000fe200078e00ff */
[----:B------:R-:W-:Y:S01]  /*b9e0*/  LOP3.LUT R0, R11, 0x10000, RZ, 0xfc, !PT ;  /* 0x000100000b007812 */ /* 0x000fe200078efcff */
[----:B------:R-:W-:Y:S01]  /*b9f0*/  IMAD.MOV.U32 R21, RZ, RZ, 0x40000040 ;  /* 0x40000040ff157424 */ /* 0x000fe200078e00ff */
[----:B------:R-:W-:Y:S01]  /*ba00*/  R2UR UR7, R203 ;  /* 0x00000000cb0772ca */ /* 0x000fe200000e0000 */
[----:B------:R-:W-:Y:S01]  /*ba10*/  VIADD R203, R202, 0x800 ;  /* 0x00000800cacb7836 */ /* 0x000fe20000000000 */
[----:B------:R-:W-:Y:S01]  /*ba20*/  R2UR UR5, R207 ;  /* 0x00000000cf0572ca */ /* 0x000fe200000e0000 */
[----:B------:R-:W-:-:S02]  /*ba30*/  IMAD.MOV.U32 R206, RZ, RZ, R0 ;  /* 0x000000ffffce7224 */ /* 0x000fc400078e0000 */
[----:B------:R-:W-:-:S03]  /*ba40*/  IMAD.MOV.U32 R207, RZ, RZ, 0x40000040 ;  /* 0x40000040ffcf7424 */ /* 0x000fc600078e00ff */
[----:B------:R-:W-:Y:S01]  /*ba50*/  R2UR UR4, R206 ;  /* 0x00000000ce0472ca */ /* 0x000fe200000e0000 */
[----:B------:R-:W-:Y:S01]  /*ba60*/  VIADD R206, R0, 0x2 ;  /* 0x0000000200ce7836 */ /* 0x000fe20000000000 */
[----:B0-----:R-:W-:-:S11]  /*ba70*/  SHF.R.U32.HI R12, RZ, 0x7, R12 ;  /* 0x00000007ff0c7819 */ /* 0x001fd6000001160c */
[----:B------:R-:W-:Y:S01]  /*ba80*/  HGMMA.64x64x16.F32.BF16 R152, gdesc[UR4], R152, gsb0 ;  /* 0x00e00000049879f0 */ /* 0x000fe20008001898 */
[----:B------:R-:W-:Y:S01]  /*ba90*/  R2UR UR4, R206 ;  /* 0x00000000ce0472ca */ /* 0x000fe200000e0000 */
[----:B------:R-:W-:Y:S01]  /*baa0*/  VIADD R206, R202, 0x2 ;  /* 0x00000002cace7836 */ /* 0x000fe20000000000 */
[----:B------:R-:W-:Y:S01]  /*bab0*/  R2UR UR5, R207 ;  /* 0x00000000cf0572ca */ /* 0x000fe200000e0000 */
[----:B------:R-:W-:Y:S01]  /*bac0*/  IMAD.MOV.U32 R207, RZ, RZ, 0x40000040 ;  /* 0x40000040ffcf7424 */ /* 0x000fe200078e00ff */
[----:B------:R-:W0:Y:S02]  /*bad0*/  SHFL.IDX PT, R11, R12, RZ, 0x1f ;  /* 0x00001fff0c0b7589 */ /* 0x000e2400000e0000 */
[----:B------:R-:W-:Y:S01]  /*bae0*/  R2UR UR6, R206 ;  /* 0x00000000ce0672ca */ /* 0x000fe200000e0000 */
[----:B------:R-:W-:Y:S01]  /*baf0*/  VIADD R206, R0, 0x4 ;  /* 0x0000000400ce7836 */ /* 0x000fe20000000000 */
[----:B------:R-:W-:Y:S01]  /*bb00*/  R2UR UR7, R207 ;  /* 0x00000000cf0772ca */ /* 0x000fe200000e0000 */
[----:B------:R-:W-:Y:S01]  /*bb10*/  IMAD.MOV.U32 R207, RZ, RZ, 0x40000040 ;  /* 0x40000040ffcf7424 */ /* 0x000fe200078e00ff */
[----:B0-----:R-:W-:-:S04]  /*bb20*/  ISETP.GT.AND P3, PT, R11, 0x7f, PT ;  /* 0x0000007f0b00780c */ /* 0x001fc80003f64270 */
[----:B------:R-:W-:Y:S01]  /*bb30*/  SEL R12, RZ, 0x2, !P3 ;  /* 0x00000002ff0c7807 */ /* 0x000fe20005800000 */
[----:B------:R-:W-:Y:S02]  /*bb40*/  WARPGROUP.DEPBAR.LE gsb0, 0x0 ;  /* 0x00008000000079c5 */ /* 0x000fe40000010000 */
[----:B------:R-:W-:-:S06]  /*bb50*/  WARPGROUP.ARRIVE ;  /* 0x00000000000079c5 */ /* 0x000fcc0000000000 */
[----:B------:R-:W-:Y:S01]  /*bb60*/  HGMMA.64x64x16.F32.BF16 R152, gdesc[UR4], R152, gsb0 ;  /* 0x00e00000049879f0 */ /* 0x000fe20008001898 */
[----:B------:R-:W-:Y:S01]  /*bb70*/  R2UR UR4, R206 ;  /* 0x00000000ce0472ca */ /* 0x000fe200000e0000 */
[----:B------:R-:W-:Y:S01]  /*bb80*/  VIADD R206, R202, 0x4 ;  /* 0x00000004cace7836 */ /* 0x000fe20000000000 */
[----:B------:R-:W-:Y:S01]  /*bb90*/  R2UR UR5, R207 ;  /* 0x00000000cf0572ca */ /* 0x000fe200000e0000 */
[----:B------:R-:W-:-:S03]  /*bba0*/  IMAD.MOV.U32 R207, RZ, RZ, 0x40000040 ;  /* 0x40000040ffcf7424 */ /* 0x000fc600078e00ff */
[----:B------:R-:W-:Y:S01]  /*bbb0*/  R2UR UR6, R206 ;  /* 0x00000000ce0672ca */ /* 0x000fe200000e0000 */
[----:B------:R-:W-:Y:S01]  /*bbc0*/  IMAD.MOV.U32 R206, RZ, RZ, 0x28 ;  /* 0x00000028ffce7424 */ /* 0x000fe200078e00ff */
[----:B------:R-:W-:Y:S01]  /*bbd0*/  R2UR UR7, R207 ;  /* 0x00000000cf0772ca */ /* 0x000fe200000e0000 */
[----:B------:R-:W-:-:S03]  /*bbe0*/  IMAD.MOV.U32 R207, RZ, RZ, 0xa00 ;  /* 0x00000a00ffcf7424 */ /* 0x000fc600078e00ff */
[----:B------:R-:W-:Y:S02]  /*bbf0*/  SEL R206, R206, 0x26, P3 ;  /* 0x00000026cece7807 */ /* 0x000fe40001800000 */
[----:B------:R-:W-:Y:S02]  /*bc00*/  SEL R207, R207, 0x980, P3 ;  /* 0x00000980cfcf7807 */ /* 0x000fe40001800000 */
[----:B------:R-:W-:Y:S02]  /*bc10*/  LOP3.LUT R206, R206, 0x6, RZ, 0xc0, !PT ;  /* 0x00000006cece7812 */ /* 0x000fe400078ec0ff */
[----:B------:R-:W-:Y:S01]  /*bc20*/  LOP3.LUT R207, R207, 0xa00, RZ, 0xc0, !PT ;  /* 0x00000a00cfcf7812 */ /* 0x000fe200078ec0ff */
        /* <DEDUP_REMOVED lines=8> */
[----:B------:R-:W-:Y:S01]  /*bcb0*/  VIADD R204, R0, 0x800 ;  /* 0x0000080000cc7836 */ /* 0x000fe20000000000 */
[----:B------:R-:W-:Y:S01]  /*bcc0*/  R2UR UR7, R205 ;  /* 0x00000000cd0772ca */ /* 0x000fe200000e0000 */
[----:B------:R-:W-:-:S05]  /*bcd0*/  IMAD.MOV.U32 R205, RZ, RZ, 0x4 ;  /* 0x00000004ffcd7424 */ /* 0x000fca00078e00ff */
[----:B------:R-:W-:Y:S01]  /*bce0*/  SEL R11, R205, 0x2, P3 ;  /* 0x00000002cd0b7807 */ /* 0x000fe20001800000 */
        /* <DEDUP_REMOVED lines=150> */
[----:B------:R-:W-:Y:S02]  /*c650*/  R2UR UR4, R20 ;  /* 0x00000000140472ca */ /* 0x000fe400000e0000 */
[----:B------:R-:W-:Y:S01]  /*c660*/  R2UR UR5, R21 ;  /* 0x00000000150572ca */ /* 0x000fe200000e0000 */
[----:B------:R-:W-:Y:S01]  /*c670*/  VIADD R21, R0, 0xa00 ;  /* 0x00000a0000157836 */ /* 0x000fe20000000000 */
[----:B------:R-:W-:Y:S01]  /*c680*/  SEL R20, R205, 0x6, !P3 ;  /* 0x00000006cd147807 */ /* 0x000fe20005800000 */
[----:B------:R-:W-:-:S04]  /*c690*/  IMAD.MOV.U32 R205, RZ, RZ, 0x40000040 ;  /* 0x40000040ffcd7424 */ /* 0x000fc800078e00ff */
[----:B------:R-:W-:Y:S01]  /*c6a0*/  IMAD.IADD R204, R204, 0x1, R20 ;  /* 0x00000001cccc7824 */ /* 0x000fe200078e0214 */
[----:B------:R-:W-:Y:S02]  /*c6b0*/  WARPGROUP.DEPBAR.LE gsb0, 0x0 ;  /* 0x00008000000079c5 */ /* 0x000fe40000010000 */
[----:B------:R-:W-:-:S06]  /*c6c0*/  WARPGROUP.ARRIVE ;  /* 0x00000000000079c5 */ /* 0x000fcc0000000000 */
[----:B------:R-:W-:Y:S01]  /*c6d0*/  HGMMA.64x64x16.F32.BF16 R152, gdesc[UR4], R152, gsb0 ;  /* 0x00e00000049879f0 */ /* 0x000fe20008001898 */
[----:B------:R-:W-:Y:S01]  /*c6e0*/  R2UR UR4, R204 ;  /* 0x00000000cc0472ca */ /* 0x000fe200000e0000 */
[----:B------:R-:W-:Y:S01]  /*c6f0*/  IMAD.IADD R204, R203, 0x1, R20 ;  /* 0x00000001cbcc7824 */ /* 0x000fe200078e0214 */
[----:B------:R-:W-:Y:S01]  /*c700*/  R2UR UR5, R205 ;  /* 0x00000000cd0572ca */ /* 0x000fe200000e0000 */
[----:B------:R-:W-:Y:S02]  /*c710*/  IMAD.MOV.U32 R205, RZ, RZ, 0x40000040 ;  /* 0x40000040ffcd7424 */ /* 0x000fe400078e00ff */
[----:B------:R-:W-:Y:S01]  /*c720*/  VIADD R203, R202, 0xa00 ;  /* 0x00000a00cacb7836 */ /* 0x000fe20000000000 */
[----:B------:R-:W-:Y:S02]  /*c730*/  R2UR UR6, R204 ;  /* 0x00000000cc0672ca */ /* 0x000fe400000e0000 */
[----:B------:R-:W-:Y:S01]  /*c740*/  R2UR UR7, R205 ;  /* 0x00000000cd0772ca */ /* 0x000fe200000e0000 */
[----:B------:R-:W-:Y:S01]  /*c750*/  IMAD.MOV.U32 R205, RZ, RZ, 0x40000040 ;  /* 0x40000040ffcd7424 */ /* 0x000fe200078e00ff */
[----:B------:R-:W-:-:S02]  /*c760*/  IADD3 R204, R206, R207, R0 ;  /* 0x000000cfcecc7210 */ /* 0x000fc40007ffe000 */
[----:B------:R-:W-:Y:S01]  /*c770*/  IADD3 R206, R206, R207, R202 ;  /* 0x000000cfcece7210 */ /* 0x000fe20007ffe0ca */
        /* <DEDUP_REMOVED lines=37> */
[----:B------:R-:W-:Y:S02]  /*c9d0*/  IMAD.MOV.U32 R205, RZ, RZ, 0x40000040 ;  /* 0x40000040ffcd7424 */ /* 0x000fe400078e00ff */
[----:B------:R-:W-:Y:S01]  /*c9e0*/  VIADD R21, R0, 0xc00 ;  /* 0x00000c0000157836 */ /* 0x000fe20000000000 */
[----:B------:R-:W-:Y:S02]  /*c9f0*/  WARPGROUP.DEPBAR.LE gsb0, 0x0 ;  /* 0x00008000000079c5 */ /* 0x000fe40000010000 */
[----:B------:R-:W-:-:S07]  /*ca00*/  WARPGROUP.ARRIVE ;  /* 0x00000000000079c5 */ /* 0x000fce0000000000 */
        /* <DEDUP_REMOVED lines=71> */
[----:B------:R-:W-:Y:S02]  /*ce80*/  R2UR UR6, R206 ;  /* 0x00000000ce0672ca */ /* 0x000fe400000e0000 */
[----:B------:R-:W-:Y:S01]  /*ce90*/  R2UR UR7, R207 ;  /* 0x00000000cf0772ca */ /* 0x000fe200000e0000 */
[----:B------:R-:W-:Y:S02]  /*cea0*/  WARPGROUP.DEPBAR.LE gsb0, 0x0 ;  /* 0x00008000000079c5 */ /* 0x000fe40000010000 */
[----:B------:R-:W-:-:S10]  /*ceb0*/  WARPGROUP.ARRIVE ;  /* 0x00000000000079c5 */ /* 0x000fd40000000000 */
        /* <DEDUP_REMOVED lines=15> */
[----:B------:R-:W-:Y:S02]  /*cfb0*/  IMAD.MOV.U32 R205, RZ, RZ, 0x40000040 ;  /* 0x40000040ffcd7424 */ /* 0x000fe400078e00ff */
[----:B------:R-:W-:Y:S01]  /*cfc0*/  IMAD.MOV.U32 R11, RZ, RZ, 0x1000 ;  /* 0x00001000ff0b7424 */ /* 0x000fe200078e00ff */
[----:B------:R-:W-:Y:S01]  /*cfd0*/  R2UR UR6, R204 ;  /* 0x00000000cc0672ca */ /* 0x000fe200000e0000 */
[----:B------:R-:W-:Y:S01]  /*cfe0*/  IMAD.IADD R204, R20, 0x1, R21 ;  /* 0x0000000114cc7824 */ /* 0x000fe200078e0215 */
[----:B------:R-:W-:Y:S01]  /*cff0*/  R2UR UR7, R205 ;  /* 0x00000000cd0772ca */ /* 0x000fe200000e0000 */
[----:B------:R-:W-:Y:S01]  /*d000*/  IMAD.IADD R20, R203, 0x1, R20 ;  /* 0x00000001cb147824 */ /* 0x000fe200078e0214 */
[----:B------:R-:W-:Y:S01]  /*d010*/  SEL R11, R11, 0xf80, P3 ;  /* 0x00000f800b0b7807 */ /* 0x000fe20001800000 */
[----:B------:R-:W-:-:S02]  /*d020*/  IMAD.MOV.U32 R205, RZ, RZ, 0x40000040 ;  /* 0x40000040ffcd7424 */ /* 0x000fc400078e00ff */
[----:B------:R-:W-:Y:S01]  /*d030*/  IMAD.MOV.U32 R21, RZ, RZ, 0x40000040 ;  /* 0x40000040ff157424 */ /* 0x000fe200078e00ff */
[----:B------:R-:W-:Y:S01]  /*d040*/  LOP3.LUT R11, R11, 0x1e00, RZ, 0xc0, !PT ;  /* 0x00001e000b0b7812 */ /* 0x000fe200078ec0ff */
        /* <DEDUP_REMOVED lines=9> */
[----:B------:R-:W-:Y:S02]  /*d0e0*/  R2UR UR4, R20 ;  /* 0x00000000140472ca */ /* 0x000fe400000e0000 */
[----:B------:R-:W-:Y:S01]  /*d0f0*/  R2UR UR5, R21 ;  /* 0x00000000150572ca */ /* 0x000fe200000e0000 */
[----:B------:R-:W-:Y:S01]  /*d100*/  IMAD.MOV.U32 R21, RZ, RZ, 0x40000040 ;  /* 0x40000040ff157424 */ /* 0x000fe200078e00ff */
[----:B------:R-:W-:Y:S01]  /*d110*/  IADD3 R20, R203, R11, R0 ;  /* 0x0000000bcb147210 */ /* 0x000fe20007ffe000 */
[----:B------:R-:W-:Y:S01]  /*d120*/  IMAD.MOV.U32 R203, RZ, RZ, 0x40000040 ;  /* 0x40000040ffcb7424 */ /* 0x000fe200078e00ff */
[----:B------:R-:W-:-:S02]  /*d130*/  WARPGROUP.DEPBAR.LE gsb0, 0x0 ;  /* 0x00008000000079c5 */ /* 0x000fc40000010000 */
[----:B------:R-:W-:-:S07]  /*d140*/  WARPGROUP.ARRIVE ;  /* 0x00000000000079c5 */ /* 0x000fce0000000000 */
[----:B------:R-:W-:Y:S01]  /*d150*/  HGMMA.64x64x16.F32.BF16 R152, gdesc[UR4], R152, gsb0 ;  /* 0x00e00000049879f0 */ /* 0x000fe20008001898 */
[----:B------:R-:W-:Y:S01]  /*d160*/  R2UR UR4, R20 ;  /* 0x00000000140472ca */ /* 0x000fe200000e0000 */
[----:B------:R-:W-:Y:S01]  /*d170*/  IMAD R20, R18, 0x1000, R13 ;  /* 0x0000100012147824 */ /* 0x000fe200078e020d */
        /* <DEDUP_REMOVED lines=8> */
[----:B------:R-:W-:Y:S01]  /*d200*/  ULDC UR4, c[0x0][0xa80] ;  /* 0x0002a00000047ab9 */ /* 0x000fe20000000800 */
[----:B------:R-:W-:Y:S01]  /*d210*/  R2UR UR6, R20 ;  /* 0x00000000140672ca */ /* 0x000fe200000e0000 */
[----:B------:R-:W-:Y:S02]  /*d220*/  WARPGROUP.DEPBAR.LE gsb0, 0x0 ;  /* 0x00008000000079c5 */ /* 0x000fe40000010000 */
        /* <DEDUP_REMOVED lines=31> */
[----:B------:R-:W-:-:S03]  /*d420*/  FMNMX.FTZ R21, R183, R21, !PT ;  /* 0x00000015b7157209 */ /* 0x000fc60007810000 */
[----:B------:R-:W0:Y:S04]  /*d430*/  SHFL.BFLY PT, R11, R12, 0x2, 0x1f ;  /* 0x0c401f000c0b7f89 */ /* 0x000e2800000e0000 */
[----:B------:R-:W1:Y:S01]  /*d440*/  SHFL.BFLY PT, R205, R21, 0x2, 0x1f ;  /* 0x0c401f0015cd7f89 */ /* 0x000e6200000e0000 */
[----:B0-----:R-:W-:Y:S02]  /*d450*/  FMNMX.FTZ R12, R12, R11, !PT ;  /* 0x0000000b0c0c7209 */ /* 0x001fe40007810000 */
[----:B-1----:R-:W-:-:S03]  /*d460*/  FMNMX.FTZ R21, R21, R205, !PT ;  /* 0x000000cd15157209 */ /* 0x002fc60007810000 */
[----:B------:R-:W0:Y:S02]  /*d470*/  SHFL.BFLY PT, R11, R12, 0x1, 0x1f ;  /* 0x0c201f000c0b7f89 */ /* 0x000e2400000e0000 */
[----:B0-----:R-:W-:Y:S01]  /*d480*/  FMNMX.FTZ R12, R12, R11, !PT ;  /* 0x0000000b0c0c7209 */ /* 0x001fe20007810000 */
[----:B------:R-:W-:-:S04]  /*d490*/  IMAD.U32 R11, RZ, RZ, UR4 ;  /* 0x00000004ff0b7e24 */ /* 0x000fc8000f8e00ff */
[C---:B------:R-:W-:Y:S01]  /*d4a0*/  FMUL.FTZ R203, R12.reuse, R11 ;  /* 0x0000000b0ccb7220 */ /* 0x040fe20000410000 */
[----:B------:R-:W-:-:S03]  /*d4b0*/  FADD.FTZ R197, -R12, R197 ;  /* 0x000000c50cc57221 */ /* 0x000fc60000010100 */
[-CC-:B------:R-:W-:Y:S01]  /*d4c0*/  FFMA.FTZ R204, R156, R11.reuse, -R203.reuse ;  /* 0x0000000b9ccc7223 */ /* 0x180fe200000108cb */
[-CC-:B------:R-:W-:Y:S01]  /*d4d0*/  FFMA.FTZ R156, R160, R11.reuse, -R203.reuse ;  /* 0x0000000ba09c7223 */ /* 0x180fe200000108cb */
[-CC-:B------:R-:W-:Y:S01]  /*d4e0*/  FFMA.FTZ R160, R164, R11.reuse, -R203.reuse ;  /* 0x0000000ba4a07223 */ /* 0x180fe200000108cb */
[-C--:B------:R-:W-:Y:S01]  /*d4f0*/  FMUL.FTZ R197, R197, R11.reuse ;  /* 0x0000000bc5c57220 */ /* 0x080fe20000410000 */
[----:B------:R-:W0:Y:S01]  /*d500*/  SHFL.BFLY PT, R164, R21, 0x1, 0x1f ;  /* 0x0c201f0015a47f89 */ /* 0x000e2200000e0000 */
[-CC-:B------:R-:W-:Y:S01]  /*d510*/  FFMA.FTZ R152, R152, R11.reuse, -R203.reuse ;  /* 0x0000000b98987223 */ /* 0x180fe200000108cb */
[-CC-:B------:R-:W-:Y:S01]  /*d520*/  FFMA.FTZ R153, R153, R11.reuse, -R203.reuse ;  /* 0x0000000b99997223 */ /* 0x180fe200000108cb */
[----:B------:R1:W2:Y:S01]  /*d530*/  MUFU.EX2 R202, R197 ;  /* 0x000000c500ca7308 */ /* 0x0002a20000000800 */
        /* <DEDUP_REMOVED lines=8> */
[-CC-:B-1----:R-:W-:Y:S01]  /*d5c0*/  FFMA.FTZ R197, R165, R11.reuse, -R203.reuse ;  /* 0x0000000ba5c57223 */ /* 0x182fe200000108cb */
[-CC-:B------:R-:W-:Y:S01]  /*d5d0*/  FFMA.FTZ R177, R177, R11.reuse, -R203.reuse ;  /* 0x0000000bb1b17223 */ /* 0x180fe200000108cb */
[-CC-:B------:R-:W-:Y:S01]  /*d5e0*/  FFMA.FTZ R180, R180, R11.reuse, -R203.reuse ;  /* 0x0000000bb4b47223 */ /* 0x180fe200000108cb */
[----:B------:R-:W-:-:S04]  /*d5f0*/  FFMA.FTZ R181, R181, R11, -R203 ;  /* 0x0000000bb5b57223 */ /* 0x000fc800000108cb */
[----:B------:R-:W-:Y:S01]  /*d600*/  MUFU.EX2 R153, R153 ;  /* 0x0000009900997308 */ /* 0x000fe20000000800 */
[-C--:B--2---:R-:W-:Y:S01]  /*d610*/  FMUL.FTZ R24, R24, R202.reuse ;  /* 0x000000ca18187220 */ /* 0x084fe20000410000 */
[-C--:B------:R-:W-:Y:S01]  /*d620*/  FMUL.FTZ R25, R25, R202.reuse ;  /* 0x000000ca19197220 */ /* 0x080fe20000410000 */
[-C--:B------:R-:W-:Y:S01]  /*d630*/  FMUL.FTZ R28, R28, R202.reuse ;  /* 0x000000ca1c1c7220 */ /* 0x080fe20000410000 */
[----:B------:R-:W-:Y:S01]  /*d640*/  FMUL.FTZ R29, R29, R202 ;  /* 0x000000ca1d1d7220 */ /* 0x000fe20000410000 */
[----:B0-----:R-:W-:Y:S01]  /*d650*/  FMNMX.FTZ R21, R21, R164, !PT ;  /* 0x000000a415157209 */ /* 0x001fe20007810000 */
[-C--:B------:R-:W-:Y:S01]  /*d660*/  FMUL.FTZ R32, R32, R202.reuse ;  /* 0x000000ca20207220 */ /* 0x080fe20000410000 */
[-C--:B------:R-:W-:Y:S01]  /*d670*/  FMUL.FTZ R33, R33, R202.reuse ;  /* 0x000000ca21217220 */ /* 0x080fe20000410000 */
[----:B------:R-:W-:Y:S01]  /*d680*/  MUFU.EX2 R204, R204 ;  /* 0x000000cc00cc7308 */ /* 0x000fe20000000800 */
[-C--:B------:R-:W-:Y:S01]  /*d690*/  FMUL.FTZ R36, R36, R202.reuse ;  /* 0x000000ca24247220 */ /* 0x080fe20000410000 */
[C---:B------:R-:W-:Y:S01]  /*d6a0*/  FADD.FTZ R164, -R21.reuse, R200 ;  /* 0x000000c815a47221 */ /* 0x040fe20000010100 */
[-C--:B------:R-:W-:Y:S01]  /*d6b0*/  FMUL.FTZ R205, R21, R11.reuse ;  /* 0x0000000b15cd7220 */ /* 0x080fe20000410000 */
[-C--:B------:R-:W-:Y:S01]  /*d6c0*/  FMUL.FTZ R37, R37, R202.reuse ;  /* 0x000000ca25257220 */ /* 0x080fe20000410000 */
[----:B------:R-:W-:Y:S01]  /*d6d0*/  FMUL.FTZ R40, R40, R202 ;  /* 0x000000ca28287220 */ /* 0x000fe20000410000 */
[-C--:B------:R-:W-:Y:S01]  /*d6e0*/  FMUL.FTZ R164, R164, R11.reuse ;  /* 0x0000000ba4a47220 */ /* 0x080fe20000410000 */
[-CC-:B------:R-:W-:Y:S01]  /*d6f0*/  FFMA.FTZ R154, R154, R11.reuse, -R205.reuse ;  /* 0x0000000b9a9a7223 */ /* 0x180fe200000108cd */
[-CC-:B------:R-:W-:Y:S01]  /*d700*/  FFMA.FTZ R206, R155, R11.reuse, -R205.reuse ;  /* 0x0000000b9bce7223 */ /* 0x180fe200000108cd */
[-CC-:B------:R-:W-:Y:S01]  /*d710*/  FFMA.FTZ R155, R158, R11.reuse, -R205.reuse ;  /* 0x0000000b9e9b7223 */ /* 0x180fe200000108cd */
[-CC-:B------:R-:W-:Y:S01]  /*d720*/  FFMA.FTZ R158, R162, R11.reuse, -R205.reuse ;  /* 0x0000000ba29e7223 */ /* 0x180fe200000108cd */
[----:B------:R-:W-:Y:S01]  /*d730*/  IMAD.MOV R162, RZ, RZ, -R194 ;  /* 0x000000ffffa27224 */ /* 0x000fe200078e0ac2 */
[----:B------:R-:W0:Y:S01]  /*d740*/  MUFU.EX2 R164, R164 ;  /* 0x000000a400a47308 */ /* 0x000e220000000800 */
[-CC-:B------:R-:W-:Y:S01]  /*d750*/  FFMA.FTZ R165, R159, R11.reuse, -R205.reuse ;  /* 0x0000000b9fa57223 */ /* 0x180fe200000108cd */
[-CC-:B------:R-:W-:Y:S01]  /*d760*/  FFMA.FTZ R159, R163, R11.reuse, -R205.reuse ;  /* 0x0000000ba39f7223 */ /* 0x180fe200000108cd */
[----:B------:R-:W-:Y:S01]  /*d770*/  FFMA.FTZ R200, R166, R11, -R205 ;  /* 0x0000000ba6c87223 */ /* 0x000fe200000108cd */
[----:B------:R-:W-:Y:S01]  /*d780*/  ISETP.NE.AND P3, PT, R193, R162, PT ;  /* 0x000000a2c100720c */ /* 0x000fe20003f65270 */
[----:B------:R-:W-:-:S02]  /*d790*/  @!P1 VIADD R162, R14, 0x38840 ;  /* 0x000388400ea29836 */ /* 0x000fc40000000000 */
[-CC-:B------:R-:W-:Y:S01]  /*d7a0*/  FFMA.FTZ R203, R167, R11.reuse, -R205.reuse ;  /* 0x0000000ba7cb7223 */ /* 0x180fe200000108cd */
[-CC-:B------:R-:W-:Y:S01]  /*d7b0*/  FFMA.FTZ R170, R170, R11.reuse, -R205.reuse ;  /* 0x0000000baaaa7223 */ /* 0x180fe200000108cd */
[----:B------:R-:W1:Y:S01]  /*d7c0*/  MUFU.EX2 R154, R154 ;  /* 0x0000009a009a7308 */ /* 0x000e620000000800 */
[-CC-:B------:R-:W-:Y:S01]  /*d7d0*/  FFMA.FTZ R171, R171, R11.reuse, -R205.reuse ;  /* 0x0000000babab7223 */ /* 0x180fe200000108cd */
[----:B------:R-:W-:Y:S01]  /*d7e0*/  @!P1 PRMT R162, RZ, 0x654, R162 ;  /* 0x00000654ffa29816 */ /* 0x000fe200000000a2 */
[-CC-:B------:R-:W-:Y:S01]  /*d7f0*/  FFMA.FTZ R174, R174, R11.reuse, -R205.reuse ;  /* 0x0000000baeae7223 */ /* 0x180fe200000108cd */
[-CC-:B------:R-:W-:Y:S01]  /*d800*/  FFMA.FTZ R175, R175, R11.reuse, -R205.reuse ;  /* 0x0000000bafaf7223 */ /* 0x180fe200000108cd */
[-CC-:B------:R-:W-:Y:S01]  /*d810*/  FFMA.FTZ R178, R178, R11.reuse, -R205.reuse ;  /* 0x0000000bb2b27223 */ /* 0x180fe200000108cd */
[----:B------:R2:W-:Y:S01]  /*d820*/  @!P1 SYNCS.ARRIVE.TRANS64.RED.A1T0 RZ, [R162+URZ], RZ ;  /* 0x000000ffa2ff99a7 */ /* 0x0005e2000810043f */
[----:B------:R-:W-:Y:S01]  /*d830*/  FFMA.FTZ R179, R179, R11, -R205 ;  /* 0x0000000bb3b37223 */ /* 0x000fe200000108cd */
[----:B------:R-:W3:Y:S01]  /*d840*/  MUFU.EX2 R206, R206 ;  /* 0x000000ce00ce7308 */ /* 0x000ee20000000800 */
[----:B------:R-:W-:-:S02]  /*d850*/  @!P3 IMAD R163, R198, 0x40, R191 ;  /* 0x00000040c6a3b824 */ /* 0x000fc400078e02bf */
[-C--:B0-----:R-:W-:Y:S01]  /*d860*/  FMUL.FTZ R26, R26, R164.reuse ;  /* 0x000000a41a1a7220 */ /* 0x081fe20000410000 */
[-C--:B------:R-:W-:Y:S01]  /*d870*/  FMUL.FTZ R27, R27, R164.reuse ;  /* 0x000000a41b1b7220 */ /* 0x080fe20000410000 */
[-C--:B------:R-:W-:Y:S01]  /*d880*/  FMUL.FTZ R30, R30, R164.reuse ;  /* 0x000000a41e1e7220 */ /* 0x080fe20000410000 */
[----:B------:R-:W-:Y:S02]  /*d890*/  @!P3 IMAD R163, R163, 0x4, R2 ;  /* 0x00000004a3a3b824 */ /* 0x000fe400078e0202 */
[-CC-:B--2---:R-:W-:Y:S01]  /*d8a0*/  FFMA.FTZ R162, R182, R11.reuse, -R205.reuse ;  /* 0x0000000bb6a27223 */ /* 0x184fe200000108cd */
[----:B------:R-:W-:Y:S01]  /*d8b0*/  FFMA.FTZ R205, R183, R11, -R205 ;  /* 0x0000000bb7cd7223 */ /* 0x000fe200000108cd */
[----:B------:R-:W0:Y:S01]  /*d8c0*/  MUFU.EX2 R155, R155 ;  /* 0x0000009b009b7308 */ /* 0x000e220000000800 */
[----:B-1----:R-:W-:Y:S01]  /*d8d0*/  FFMA.FTZ R201, R164, R201, R154 ;  /* 0x000000c9a4c97223 */ /* 0x002fe2000001009a */
[----:B------:R-:W-:Y:S01]  /*d8e0*/  @!P3 STS [R163+0x38400], R202 ;  /* 0x038400caa300b388 */ /* 0x000fe20000000800 */
[-C--:B------:R-:W-:Y:S01]  /*d8f0*/  FMUL.FTZ R31, R31, R164.reuse ;  /* 0x000000a41f1f7220 */ /* 0x080fe20000410000 */
[-C--:B------:R-:W-:Y:S01]  /*d900*/  FMUL.FTZ R34, R34, R164.reuse ;  /* 0x000000a422227220 */ /* 0x080fe20000410000 */
[-C--:B------:R-:W-:Y:S01]  /*d910*/  FMUL.FTZ R35, R35, R164.reuse ;  /* 0x000000a423237220 */ /* 0x080fe20000410000 */
[----:B------:R1:W-:Y:S01]  /*d920*/  @!P3 STS [R163+0x38420], R164 ;  /* 0x038420a4a300b388 */ /* 0x0003e20000000800 */
        /* <DEDUP_REMOVED lines=10> */
[----:B0-----:R-:W-:Y:S01]  /*d9d0*/  FADD.FTZ R201, R155, R201 ;  /* 0x000000c99bc97221 */ /* 0x001fe20000010000 */
[----:B-1----:R-:W-:Y:S01]  /*d9e0*/  FFMA.FTZ R163, R202, R199, R152 ;  /* 0x000000c7caa37223 */ /* 0x002fe20000010098 */
[----:B------:R-:W-:Y:S01]  /*d9f0*/  F2FP.BF16.F32.PACK_AB R152, R153, R152 ;  /* 0x000000989998723e */ /* 0x000fe200000010ff */
[-C--:B------:R-:W-:Y:S01]  /*da00*/  FMUL.FTZ R51, R51, R164.reuse ;  /* 0x000000a433337220 */ /* 0x080fe20000410000 */
[----:B------:R-:W-:Y:S01]  /*da10*/  FMUL.FTZ R54, R54, R164 ;  /* 0x000000a436367220 */ /* 0x000fe20000410000 */
[----:B------:R-:W-:Y:S01]  /*da20*/  FADD.FTZ R163, R153, R163 ;  /* 0x000000a399a37221 */ /* 0x000fe20000010000 */
[----:B------:R-:W-:Y:S01]  /*da30*/  F2FP.BF16.F32.PACK_AB R153, R206, R154 ;  /* 0x0000009ace99723e */ /* 0x000fe200000010ff */
[----:B------:R-:W0:Y:S01]  /*da40*/  MUFU.EX2 R157, R157 ;  /* 0x0000009d009d7308 */ /* 0x000e220000000800 */
[C---:B--2---:R-:W-:Y:S01]  /*da50*/  FADD.FTZ R201, R165.reuse, R201 ;  /* 0x000000c9a5c97221 */ /* 0x044fe20000010000 */
[----:B------:R-:W-:Y:S01]  /*da60*/  FADD.FTZ R163, R204, R163 ;  /* 0x000000a3cca37221 */ /* 0x000fe20000010000 */
[----:B------:R-:W-:Y:S01]  /*da70*/  F2FP.BF16.F32.PACK_AB R155, R165, R155 ;  /* 0x0000009ba59b723e */ /* 0x000fe200000010ff */
[-C--:B------:R-:W-:Y:S01]  /*da80*/  FMUL.FTZ R55, R55, R164.reuse ;  /* 0x000000a437377220 */ /* 0x080fe20000410000 */
[-C--:B------:R-:W-:Y:S01]  /*da90*/  FMUL.FTZ R58, R58, R164.reuse ;  /* 0x000000a43a3a7220 */ /* 0x080fe20000410000 */
[-C--:B------:R-:W-:Y:S01]  /*daa0*/  FMUL.FTZ R59, R59, R164.reuse ;  /* 0x000000a43b3b7220 */ /* 0x080fe20000410000 */
[-C--:B------:R-:W-:Y:S01]  /*dab0*/  FMUL.FTZ R62, R62, R164.reuse ;  /* 0x000000a43e3e7220 */ /* 0x080fe20000410000 */
[----:B------:R-:W1:Y:S01]  /*dac0*/  MUFU.EX2 R156, R156 ;  /* 0x0000009c009c7308 */ /* 0x000e620000000800 */
[----:B---3--:R-:W-:Y:S01]  /*dad0*/  FADD.FTZ R182, R158, R201 ;  /* 0x000000c99eb67221 */ /* 0x008fe20000010000 */
[-C--:B------:R-:W-:Y:S01]  /*dae0*/  FMUL.FTZ R63, R63, R164.reuse ;  /* 0x000000a43f3f7220 */ /* 0x080fe20000410000 */
[-C--:B------:R-:W-:Y:S01]  /*daf0*/  FMUL.FTZ R66, R66, R164.reuse ;  /* 0x000000a442427220 */ /* 0x080fe20000410000 */
[-C--:B------:R-:W-:Y:S01]  /*db00*/  FMUL.FTZ R67, R67, R164.reuse ;  /* 0x000000a443437220 */ /* 0x080fe20000410000 */
[-C--:B------:R-:W-:Y:S01]  /*db10*/  FMUL.FTZ R70, R70, R164.reuse ;  /* 0x000000a446467220 */ /* 0x080fe20000410000 */
[-C--:B------:R-:W-:Y:S01]  /*db20*/  FMUL.FTZ R71, R71, R164.reuse ;  /* 0x000000a447477220 */ /* 0x080fe20000410000 */
[----:B------:R-:W-:Y:S01]  /*db30*/  FMUL.FTZ R74, R74, R164 ;  /* 0x000000a44a4a7220 */ /* 0x000fe20000410000 */
[----:B------:R-:W2:Y:S01]  /*db40*/  MUFU.EX2 R161, R161 ;  /* 0x000000a100a17308 */ /* 0x000ea20000000800 */
[C---:B0-----:R-:W-:Y:S01]  /*db50*/  FADD.FTZ R163, R157.reuse, R163 ;  /* 0x000000a39da37221 */ /* 0x041fe20000010000 */
[----:B------:R-:W-:Y:S01]  /*db60*/  F2FP.BF16.F32.PACK_AB R154, R157, R204 ;  /* 0x000000cc9d9a723e */ /* 0x000fe200000010ff */
[----:B------:R-:W-:Y:S01]  /*db70*/  BAR.SYNC.DEFER_BLOCKING 0xf, 0x100 ;  /* 0x03c4000000007b1d */ /* 0x000fe20000010000 */
[-C--:B------:R-:W-:Y:S01]  /*db80*/  FMUL.FTZ R75, R75, R164.reuse ;  /* 0x000000a44b4b7220 */ /* 0x080fe20000410000 */
[-C--:B------:R-:W-:Y:S01]  /*db90*/  FMUL.FTZ R78, R78, R164.reuse ;  /* 0x000000a44e4e7220 */ /* 0x080fe20000410000 */
[-C--:B------:R-:W-:Y:S01]  /*dba0*/  FMUL.FTZ R79, R79, R164.reuse ;  /* 0x000000a44f4f7220 */ /* 0x080fe20000410000 */
[-C--:B------:R-:W-:Y:S01]  /*dbb0*/  FMUL.FTZ R82, R82, R164.reuse ;  /* 0x000000a452527220 */ /* 0x080fe20000410000 */
[-C--:B------:R-:W-:Y:S01]  /*dbc0*/  FMUL.FTZ R83, R83, R164.reuse ;  /* 0x000000a453537220 */ /* 0x080fe20000410000 */
[----:B------:R-:W0:Y:S01]  /*dbd0*/  MUFU.EX2 R159, R159 ;  /* 0x0000009f009f7308 */ /* 0x000e220000000800 */
[----:B-1----:R-:W-:Y:S01]  /*dbe0*/  FADD.FTZ R163, R156, R163 ;  /* 0x000000a39ca37221 */ /* 0x002fe20000010000 */
[-C--:B------:R-:W-:Y:S01]  /*dbf0*/  FMUL.FTZ R86, R86, R164.reuse ;  /* 0x000000a456567220 */ /* 0x080fe20000410000 */
[-C--:B------:R-:W-:Y:S01]  /*dc00*/  FMUL.FTZ R87, R87, R164.reuse ;  /* 0x000000a457577220 */ /* 0x080fe20000410000 */
[-C--:B------:R-:W-:Y:S01]  /*dc10*/  FMUL.FTZ R90, R90, R164.reuse ;  /* 0x000000a45a5a7220 */ /* 0x080fe20000410000 */
[-C--:B------:R-:W-:Y:S01]  /*dc20*/  FMUL.FTZ R91, R91, R164.reuse ;  /* 0x000000a45b5b7220 */ /* 0x080fe20000410000 */
[-C--:B------:R-:W-:Y:S01]  /*dc30*/  FMUL.FTZ R94, R94, R164.reuse ;  /* 0x000000a45e5e7220 */ /* 0x080fe20000410000 */
[----:B------:R-:W-:Y:S01]  /*dc40*/  FMUL.FTZ R95, R95, R164 ;  /* 0x000000a45f5f7220 */ /* 0x000fe20000410000 */
[----:B------:R-:W1:Y:S01]  /*dc50*/  MUFU.EX2 R160, R160 ;  /* 0x000000a000a07308 */ /* 0x000e620000000800 */
[C---:B--2---:R-:W-:Y:S01]  /*dc60*/  FADD.FTZ R198, R161.reuse, R163 ;  /* 0x000000a3a1c67221 */ /* 0x044fe20000010000 */
[----:B------:R-:W-:Y:S01]  /*dc70*/  F2FP.BF16.F32.PACK_AB R156, R161, R156 ;  /* 0x0000009ca19c723e */ /* 0x000fe200000010ff */
        /* <DEDUP_REMOVED lines=8> */
[-C--:B------:R-:W-:Y:S01]  /*dd00*/  FMUL.FTZ R107, R107, R164.reuse ;  /* 0x000000a46b6b7220 */ /* 0x080fe20000410000 */
[-C--:B------:R-:W-:Y:S01]  /*dd10*/  FMUL.FTZ R110, R110, R164.reuse ;  /* 0x000000a46e6e7220 */ /* 0x080fe20000410000 */
[-C--:B------:R-:W-:Y:S01]  /*dd20*/  FMUL.FTZ R111, R111, R164.reuse ;  /* 0x000000a46f6f7220 */ /* 0x080fe20000410000 */
[-C--:B------:R-:W-:Y:S01]  /*dd30*/  FMUL.FTZ R114, R114, R164.reuse ;  /* 0x000000a472727220 */ /* 0x080fe20000410000 */
[-C--:B------:R-:W-:Y:S01]  /*dd40*/  FMUL.FTZ R115, R115, R164.reuse ;  /* 0x000000a473737220 */ /* 0x080fe20000410000 */
[----:B------:R-:W-:Y:S01]  /*dd50*/  MUFU.EX2 R200, R200 ;  /* 0x000000c800c87308 */ /* 0x000fe20000000800 */
[----:B-1----:R-:W-:Y:S01]  /*dd60*/  FADD.FTZ R198, R160, R198 ;  /* 0x000000c6a0c67221 */ /* 0x002fe20000010000 */
[-C--:B------:R-:W-:Y:S01]  /*dd70*/  FMUL.FTZ R118, R118, R164.reuse ;  /* 0x000000a476767220 */ /* 0x080fe20000410000 */
[-C--:B------:R-:W-:Y:S01]  /*dd80*/  FMUL.FTZ R119, R119, R164.reuse ;  /* 0x000000a477777220 */ /* 0x080fe20000410000 */
[-C--:B------:R-:W-:Y:S01]  /*dd90*/  FMUL.FTZ R122, R122, R164.reuse ;  /* 0x000000a47a7a7220 */ /* 0x080fe20000410000 */
[-C--:B------:R-:W-:Y:S01]  /*dda0*/  FMUL.FTZ R123, R123, R164.reuse ;  /* 0x000000a47b7b7220 */ /* 0x080fe20000410000 */
[-C--:B------:R-:W-:Y:S01]  /*ddb0*/  FMUL.FTZ R126, R126, R164.reuse ;  /* 0x000000a47e7e7220 */ /* 0x080fe20000410000 */
[----:B------:R-:W-:Y:S01]  /*ddc0*/  FMUL.FTZ R127, R127, R164 ;  /* 0x000000a47f7f7220 */ /* 0x000fe20000410000 */
[----:B------:R-:W0:Y:S01]  /*ddd0*/  MUFU.EX2 R203, R203 ;  /* 0x000000cb00cb7308 */ /* 0x000e220000000800 */
[----:B--2---:R-:W-:Y:S01]  /*dde0*/  F2FP.BF16.F32.PACK_AB R158, R197, R160 ;  /* 0x000000a0c59e723e */ /* 0x004fe200000010ff */
        /* <DEDUP_REMOVED lines=78> */
[----:B------:R-:W0:Y:S01]  /*e2d0*/  MUFU.EX2 R177, R177 ;  /* 0x000000b100b17308 */ /* 0x000e220000000800 */
[----:B-1----:R-:W-:Y:S01]  /*e2e0*/  F2FP.BF16.F32.PACK_AB R163, R175, R174 ;  /* 0x000000aeafa3723e */ /* 0x002fe200000010ff */
[----:B------:R-:W-:Y:S01]  /*e2f0*/  FMUL.FTZ R149, R149, R202 ;  /* 0x000000ca95957220 */ /* 0x000fe20000410000 */
[----:B------:R1:W-:Y:S01]  /*e300*/  STSM.16.M88.4 [R195+0x36400], R152 ;  /* 0x03640098c3007844 */ /* 0x0003e20000000200 */
[----:B------:R-:W-:Y:S01]  /*e310*/  FADD.FTZ R182, R200, R182 ;  /* 0x000000b6c8b67221 */ /* 0x000fe20000010000 */
[----:B------:R-:W-:Y:S01]  /*e320*/  FADD.FTZ R197, R197, R198 ;  /* 0x000000c6c5c57221 */ /* 0x000fe20000010000 */
[----:B------:R-:W-:Y:S01]  /*e330*/  @!P1 VIADD R14, R14, 0x38860 ;  /* 0x000388600e0e9836 */ /* 0x000fe20000000000 */
[----:B------:R3:W-:Y:S01]  /*e340*/  STSM.16.M88.4 [R209], R156 ;  /* 0x0000009cd1007844 */ /* 0x0007e20000000200 */
[----:B------:R-:W-:Y:S01]  /*e350*/  MUFU.EX2 R180, R180 ;  /* 0x000000b400b47308 */ /* 0x000fe20000000800 */
[----:B------:R-:W-:Y:S01]  /*e360*/  FADD.FTZ R203, R203, R182 ;  /* 0x000000b6cbcb7221 */ /* 0x000fe20000010000 */
[----:B------:R-:W-:Y:S01]  /*e370*/  FADD.FTZ R168, R168, R197 ;  /* 0x000000c5a8a87221 */ /* 0x000fe20000010000 */
[----:B------:R-:W-:Y:S01]  /*e380*/  @!P1 PRMT R14, RZ, 0x654, R14 ;  /* 0x00000654ff0e9816 */ /* 0x000fe2000000000e */
[----:B------:R-:W-:-:S02]  /*e390*/  IMAD.MOV.U32 R198, RZ, RZ, R18 ;  /* 0x000000ffffc67224 */ /* 0x000fc400078e0012 */
[----:B------:R-:W-:Y:S01]  /*e3a0*/  FADD.FTZ R170, R170, R203 ;  /* 0x000000cbaaaa7221 */ /* 0x000fe20000010000 */
[----:B------:R-:W-:Y:S01]  /*e3b0*/  FADD.FTZ R169, R169, R168 ;  /* 0x000000a8a9a97221 */ /* 0x000fe20000010000 */
[----:B------:R-:W-:Y:S01]  /*e3c0*/  IMAD.MOV.U32 R200, RZ, RZ, R21 ;  /* 0x000000ffffc87224 */ /* 0x000fe200078e0015 */
[----:B------:R-:W2:Y:S01]  /*e3d0*/  MUFU.EX2 R181, R181 ;  /* 0x000000b500b57308 */ /* 0x000ea20000000800 */
[----:B0-----:R-:W-:Y:S01]  /*e3e0*/  F2FP.BF16.F32.PACK_AB R164, R177, R176 ;  /* 0x000000b0b1a4723e */ /* 0x001fe200000010ff */
[----:B------:R-:W-:Y:S01]  /*e3f0*/  FADD.FTZ R171, R171, R170 ;  /* 0x000000aaabab7221 */ /* 0x000fe20000010000 */
[----:B------:R-:W-:-:S03]  /*e400*/  IMAD.MOV.U32 R197, RZ, RZ, R12 ;  /* 0x000000ffffc57224 */ /* 0x000fc600078e000c */
[----:B------:R-:W-:Y:S02]  /*e410*/  FADD.FTZ R174, R174, R171 ;  /* 0x000000abaeae7221 */ /* 0x000fe40000010000 */
[----:B------:R-:W-:Y:S02]  /*e420*/  MUFU.EX2 R178, R178 ;  /* 0x000000b200b27308 */ /* 0x000fe40000000800 */
[----:B------:R-:W-:-:S06]  /*e430*/  FADD.FTZ R175, R175, R174 ;  /* 0x000000aeafaf7221 */ /* 0x000fcc0000010000 */
[----:B------:R-:W0:Y:S01]  /*e440*/  MUFU.EX2 R179, R179 ;  /* 0x000000b300b37308 */ /* 0x000e220000000800 */
[----:B--2---:R-:W-:-:S07]  /*e450*/  F2FP.BF16.F32.PACK_AB R166, R181, R180 ;  /* 0x000000b4b5a6723e */ /* 0x004fce00000010ff */
[----:B------:R2:W4:Y:S08]  /*e460*/  MUFU.EX2 R183, R162 ;  /* 0x000000a200b77308 */ /* 0x0005300000000800 */
[----:B------:R-:W5:Y:S01]  /*e470*/  MUFU.EX2 R201, R205 ;  /* 0x000000cd00c97308 */ /* 0x000f620000000800 */
[----:B--2---:R-:W-:Y:S01]  /*e480*/  F2FP.BF16.F32.PACK_AB R162, R173, R172 ;  /* 0x000000acada2723e */ /* 0x004fe200000010ff */
[----:B------:R-:W-:Y:S01]  /*e490*/  FADD.FTZ R172, R172, R169 ;  /* 0x000000a9acac7221 */ /* 0x000fe20000010000 */
[----:B0-----:R-:W-:Y:S01]  /*e4a0*/  F2FP.BF16.F32.PACK_AB R165, R179, R178 ;  /* 0x000000b2b3a5723e */ /* 0x001fe200000010ff */
[----:B------:R-:W-:-:S02]  /*e4b0*/  FADD.FTZ R178, R178, R175 ;  /* 0x000000afb2b27221 */ /* 0x000fc40000010000 */
[----:B------:R3:W-:Y:S01]  /*e4c0*/  STSM.16.M88.4 [R196], R160 ;  /* 0x000000a0c4007844 */ /* 0x0007e20000000200 */
[----:B------:R-:W-:Y:S01]  /*e4d0*/  FADD.FTZ R173, R173, R172 ;  /* 0x000000acadad7221 */ /* 0x000fe20000010000 */
[----:B------:R-:W-:-:S03]  /*e4e0*/  FADD.FTZ R178, R179, R178 ;  /* 0x000000b2b3b27221 */ /* 0x000fc60000010000 */
[----:B------:R-:W-:Y:S01]  /*e4f0*/  FADD.FTZ R176, R176, R173 ;  /* 0x000000adb0b07221 */ /* 0x000fe20000010000 */
[----:B----4-:R-:W-:-:S03]  /*e500*/  FADD.FTZ R178, R183, R178 ;  /* 0x000000b2b7b27221 */ /* 0x010fc60000010000 */
[----:B------:R-:W-:Y:S01]  /*e510*/  FADD.FTZ R177, R177, R176 ;  /* 0x000000b0b1b17221 */ /* 0x000fe20000010000 */
[C---:B-----5:R-:W-:Y:S01]  /*e520*/  F2FP.BF16.F32.PACK_AB R167, R201.reuse, R183 ;  /* 0x000000b7c9a7723e */ /* 0x060fe200000010ff */
[----:B------:R-:W-:Y:S02]  /*e530*/  FADD.FTZ R201, R201, R178 ;  /* 0x000000b2c9c97221 */ /* 0x000fe40000010000 */
[----:B------:R-:W-:Y:S02]  /*e540*/  FADD.FTZ R180, R180, R177 ;  /* 0x000000b1b4b47221 */ /* 0x000fe40000010000 */
[----:B------:R3:W-:Y:S01]  /*e550*/  STSM.16.M88.4 [R208], R164 ;  /* 0x000000a4d0007844 */ /* 0x0007e20000000200 */
[----:B------:R-:W-:Y:S01]  /*e560*/  WARPGROUP.ARRIVE ;  /* 0x00000000000079c5 */ /* 0x000fe20000000000 */
[----:B------:R-:W-:-:S05]  /*e570*/  FADD.FTZ R199, R181, R180 ;  /* 0x000000b4b5c77221 */ /* 0x000fca0000010000 */
[----:B------:R-:W-:Y:S03]  /*e580*/  HGMMA.64x256x16.F32.BF16 R24, R152, gdesc[UR4].tnspB, R24, gsb0 ;  /* 0x43e0000498187df0 */ /* 0x000fe60008001818 */
[----:B------:R-:W-:Y:S02]  /*e590*/  WARPGROUP.DEPBAR.LE gsb0, 0x0 ;  /* 0x00008000000079c5 */ /* 0x000fe40000010000 */
[----:B-1----:R-:W-:Y:S01]  /*e5a0*/  VIADD R152, R20, 0x80 ;  /* 0x0000008014987836 */ /* 0x002fe20000000000 */
[----:B------:R-:W-:Y:S01]  /*e5b0*/  WARPGROUP.ARRIVE ;  /* 0x00000000000079c5 */ /* 0x000fe20000000000 */
[----:B------:R-:W-:-:S03]  /*e5c0*/  IMAD.MOV.U32 R153, RZ, RZ, 0x40000040 ;  /* 0x40000040ff997424 */ /* 0x000fc600078e00ff */
[----:B------:R-:W-:Y:S01]  /*e5d0*/  R2UR UR6, R152 ;  /* 0x00000000980672ca */ /* 0x000fe200000e0000 */
[----:B------:R-:W-:Y:S01]  /*e5e0*/  VIADD R152, R20, 0x100 ;  /* 0x0000010014987836 */ /* 0x000fe20000000000 */
[----:B------:R-:W-:Y:S01]  /*e5f0*/  R2UR UR7, R153 ;  /* 0x00000000990772ca */ /* 0x000fe200000e0000 */
[----:B------:R-:W-:-:S15]  /*e600*/  IMAD.MOV.U32 R153, RZ, RZ, 0x40000040 ;  /* 0x40000040ff997424 */ /* 0x000fde00078e00ff */
[----:B------:R-:W-:Y:S01]  /*e610*/  HGMMA.64x256x16.F32.BF16 R24, R156, gdesc[UR4].tnspB, R24, gsb0 ;  /* 0x43e000049c187df0 */ /* 0x000fe20008001818 */
[----:B------:R-:W-:Y:S01]  /*e620*/  R2UR UR6, R152 ;  /* 0x00000000980672ca */ /* 0x000fe200000e0000 */
[----:B------:R-:W-:Y:S01]  /*e630*/  VIADD R152, R20, 0x180 ;  /* 0x0000018014987836 */ /* 0x000fe20000000000 */
[----:B------:R-:W-:Y:S01]  /*e640*/  R2UR UR7, R153 ;  /* 0x00000000990772ca */ /* 0x000fe200000e0000 */
[----:B------:R-:W-:Y:S01]  /*e650*/  IMAD.MOV.U32 R153, RZ, RZ, 0x40000040 ;  /* 0x40000040ff997424 */ /* 0x000fe200078e00ff */
[----:B------:R-:W-:Y:S02]  /*e660*/  WARPGROUP.DEPBAR.LE gsb0, 0x0 ;  /* 0x00008000000079c5 */ /* 0x000fe40000010000 */
[----:B------:R-:W-:-:S15]  /*e670*/  WARPGROUP.ARRIVE ;  /* 0x00000000000079c5 */ /* 0x000fde0000000000 */
[----:B------:R-:W-:-:S06]  /*e680*/  NOP ;  /* 0x0000000000007918 */ /* 0x000fcc0000000000 */
        /* <DEDUP_REMOVED lines=18> */
.L_x_4604:
[----:B------:R-:W-:Y:S05]  /*e7b0*/  BSYNC B0 ;  /* 0x0000000000007941 */ /* 0x000fea0003800000 */
.L_x_4603:
[----:B------:R-:W0:Y:S01]  /*e7c0*/  SHFL.BFLY PT, R0, R199, 0x2, 0x1f ;  /* 0x0c401f00c7007f89 */ /* 0x000e2200000e0000 */
[----:B------:R-:W-:Y:S02]  /*e7d0*/  IMAD.MOV.U32 R173, RZ, RZ, -0x800000 ;  /* 0xff800000ffad7424 */ /* 0x000fe400078e00ff */
[----:B------:R-:W-:Y:S01]  /*e7e0*/  IMAD.MOV.U32 R174, RZ, RZ, -0x800000 ;  /* 0xff800000ffae7424 */ /* 0x000fe200078e00ff */
[----:B------:R-:W1:Y:S01]  /*e7f0*/  SHFL.BFLY PT, R4, R201, 0x2, 0x1f ;  /* 0x0c401f00c9047f89 */ /* 0x000e6200000e0000 */
[----:B------:R-:W-:Y:S01]  /*e800*/  VIADD R219, R219, 0x1 ;  /* 0x00000001dbdb7836 */ /* 0x000fe20000000000 */
[----:B------:R-:W-:Y:S08]  /*e810*/  BAR.ARV 0x8, 0x100 ;  /* 0x0204000000007b1d */ /* 0x000ff00000002000 */
[----:B------:R-:W-:Y:S01]  /*e820*/  BAR.SYNC.DEFER_BLOCKING 0xf, 0x100 ;  /* 0x03c4000000007b1d */ /* 0x000fe20000010000 */
[----:B0-----:R-:W-:Y:S01]  /*e830*/  FADD.FTZ R3, R0, R199 ;  /* 0x000000c700037221 */ /* 0x001fe20000010000 */
[----:B-1----:R-:W-:-:S04]  /*e840*/  FADD.FTZ R6, R4, R201 ;  /* 0x000000c904067221 */ /* 0x002fc80000010000 */
[----:B------:R-:W0:Y:S01]  /*e850*/  SHFL.BFLY PT, R0, R3, 0x1, 0x1f ;  /* 0x0c201f0003007f89 */ /* 0x000e2200000e0000 */
[----:B------:R-:W-:-:S03]  /*e860*/  IMAD.MOV R4, RZ, RZ, -R194 ;  /* 0x000000ffff047224 */ /* 0x000fc600078e0ac2 */
[----:B------:R-:W1:Y:S02]  /*e870*/  SHFL.BFLY PT, R5, R6, 0x1, 0x1f ;  /* 0x0c201f0006057f89 */ /* 0x000e6400000e0000 */
[----:B------:R-:W-:-:S13]  /*e880*/  ISETP.NE.AND P0, PT, R193, R4, PT ;  /* 0x00000004c100720c */ /* 0x000fda0003f05270 */
[----:B------:R-:W-:-:S04]  /*e890*/  @!P0 IMAD R7, R18, 0x40, R191 ;  /* 0x0000004012078824 */ /* 0x000fc800078e02bf */
[----:B------:R-:W-:Y:S02]  /*e8a0*/  @!P0 IMAD R7, R7, 0x4, R2 ;  /* 0x0000000407078824 */ /* 0x000fe400078e0202 */
[----:B0-----:R-:W-:Y:S01]  /*e8b0*/  FADD.FTZ R9, R3, R0 ;  /* 0x0000000003097221 */ /* 0x001fe20000010000 */
[----:B------:R-:W-:Y:S02]  /*e8c0*/  VIADD R3, R18, 0x1 ;  /* 0x0000000112037836 */ /* 0x000fe40000000000 */
[----:B-1----:R-:W-:Y:S02]  /*e8d0*/  FADD.FTZ R0, R6, R5 ;  /* 0x0000000506007221 */ /* 0x002fe40000010000 */
[----:B------:R-:W-:Y:S02]  /*e8e0*/  FSETP.NE.FTZ.AND P2, PT, R9, RZ, PT ;  /* 0x000000ff0900720b */ /* 0x000fe40003f55000 */
[----:B------:R-:W-:Y:S02]  /*e8f0*/  CS2R R4, SRZ ;  /* 0x0000000000047805 */ /* 0x000fe4000001ff00 */
[----:B------:R-:W-:-:S02]  /*e900*/  ISETP.NE.AND P1, PT, R3, 0x2, PT ;  /* 0x000000020300780c */ /* 0x000fc40003f25270 */
[----:B------:R-:W-:Y:S02]  /*e910*/  FSETP.NE.FTZ.AND P3, PT, R0, RZ, PT ;  /* 0x000000ff0000720b */ /* 0x000fe40003f75000 */
[----:B------:R-:W-:-:S04]  /*e920*/  SEL R6, RZ, 0x1, P1 ;  /* 0x00000001ff067807 */ /* 0x000fc80000800000 */
[----:B------:R-:W-:Y:S01]  /*e930*/  LOP3.LUT R23, R23, R6, RZ, 0x3c, !PT ;  /* 0x0000000617177212 */ /* 0x000fe200078e3cff */
[----:B------:R-:W0:Y:S01]  /*e940*/  @P2 MUFU.RCP R5, R9 ;  /* 0x0000000900052308 */ /* 0x000e220000001000 */
[----:B------:R-:W-:-:S05]  /*e950*/  @P2 FMUL.FTZ R18, R11, 0.69314718246459960938 ;  /* 0x3f3172180b122820 */ /* 0x000fca0000410000 */
[----:B--2---:R-:W-:Y:S02]  /*e960*/  @P3 FMUL.FTZ R20, R11, 0.69314718246459960938 ;  /* 0x3f3172180b143820 */ /* 0x004fe40000410000 */
[----:B------:R-:W1:Y:S08]  /*e970*/  @P3 MUFU.RCP R4, R0 ;  /* 0x0000000000043308 */ /* 0x000e700000001000 */
[----:B------:R-:W2:Y:S01]  /*e980*/  @P2 MUFU.LG2 R2, R9 ;  /* 0x0000000900022308 */ /* 0x000ea20000000c00 */
[-C--:B0-----:R-:W-:Y:S01]  /*e990*/  FMUL.FTZ R10, R24, R5.reuse ;  /* 0x00000005180a7220 */ /* 0x081fe20000410000 */
[----:B------:R0:W-:Y:S01]  /*e9a0*/  @!P0 STS [R7+0x38400], R5 ;  /* 0x0384000507008388 */ /* 0x0001e20000000800 */
[-C--:B------:R-:W-:Y:S01]  /*e9b0*/  FMUL.FTZ R8, R25, R5.reuse ;  /* 0x0000000519087220 */ /* 0x080fe20000410000 */
[-C--:B------:R-:W-:Y:S01]  /*e9c0*/  FMUL.FTZ R177, R33, R5.reuse ;  /* 0x0000000521b17220 */ /* 0x080fe20000410000 */
[-C--:B------:R-:W-:Y:S01]  /*e9d0*/  FMUL.FTZ R179, R32, R5.reuse ;  /* 0x0000000520b37220 */ /* 0x080fe20000410000 */
[-C--:B------:R-:W-:Y:S01]  /*e9e0*/  FMUL.FTZ R178, R36, R5.reuse ;  /* 0x0000000524b27220 */ /* 0x080fe20000410000 */
[-C--:B------:R-:W-:Y:S01]  /*e9f0*/  FMUL.FTZ R28, R28, R5.reuse ;  /* 0x000000051c1c7220 */ /* 0x080fe20000410000 */
[----:B------:R4:W5:Y:S01]  /*ea00*/  @P3 MUFU.LG2 R24, R0 ;  /* 0x0000000000183308 */ /* 0x0009620000000c00 */
[----:B-1----:R1:W-:Y:S01]  /*ea10*/  @!P0 STS [R7+0x38420], R4 ;  /* 0x0384200407008388 */ /* 0x0023e20000000800 */
[-C--:B------:R-:W-:Y:S01]  /*ea20*/  FMUL.FTZ R33, R42, R4.reuse ;  /* 0x000000042a217220 */ /* 0x080fe20000410000 */
[-C--:B------:R-:W-:Y:S01]  /*ea30*/  FMUL.FTZ R6, R29, R5.reuse ;  /* 0x000000051d067220 */ /* 0x080fe20000410000 */
[-C--:B------:R-:W-:Y:S01]  /*ea40*/  FMUL.FTZ R175, R37, R5.reuse ;  /* 0x0000000525af7220 */ /* 0x080fe20000410000 */
[-C--:B------:R-:W-:Y:S01]  /*ea50*/  FMUL.FTZ R176, R40, R5.reuse ;  /* 0x0000000528b07220 */ /* 0x080fe20000410000 */
[-C--:B------:R-:W-:Y:S01]  /*ea60*/  FMUL.FTZ R32, R41, R5.reuse ;  /* 0x0000000529207220 */ /* 0x080fe20000410000 */
[-C--:B------:R-:W-:Y:S01]  /*ea70*/  FMUL.FTZ R172, R44, R5.reuse ;  /* 0x000000052cac7220 */ /* 0x080fe20000410000 */
[-C--:B------:R-:W-:Y:S01]  /*ea80*/  FMUL.FTZ R170, R45, R5.reuse ;  /* 0x000000052daa7220 */ /* 0x080fe20000410000 */
[-C--:B----4-:R-:W-:Y:S01]  /*ea90*/  FMUL.FTZ R0, R27, R4.reuse ;  /* 0x000000041b007220 */ /* 0x090fe20000410000 */
[----:B--2---:R-:W-:Y:S01]  /*eaa0*/  @P2 FMUL.FTZ R25, R2, 0.69314718246459960938 ;  /* 0x3f31721802192820 */ /* 0x004fe20000410000 */
[-C--:B------:R-:W-:Y:S01]  /*eab0*/  FMUL.FTZ R171, R48, R5.reuse ;  /* 0x0000000530ab7220 */ /* 0x080fe20000410000 */
[-C--:B---3--:R-:W-:Y:S01]  /*eac0*/  FMUL.FTZ R167, R49, R5.reuse ;  /* 0x0000000531a77220 */ /* 0x088fe20000410000 */
[-C--:B------:R-:W-:Y:S01]  /*ead0*/  FMUL.FTZ R169, R52, R5.reuse ;  /* 0x0000000534a97220 */ /* 0x080fe20000410000 */
[-C--:B------:R-:W-:Y:S01]  /*eae0*/  FMUL.FTZ R165, R53, R5.reuse ;  /* 0x0000000535a57220 */ /* 0x080fe20000410000 */
[-C--:B------:R-:W-:Y:S01]  /*eaf0*/  FMUL.FTZ R166, R56, R5.reuse ;  /* 0x0000000538a67220 */ /* 0x080fe20000410000 */
[-C--:B------:R-:W-:Y:S01]  /*eb00*/  FMUL.FTZ R163, R57, R5.reuse ;  /* 0x0000000539a37220 */ /* 0x080fe20000410000 */
[----:B-----5:R-:W-:Y:S01]  /*eb10*/  @P3 FMUL.FTZ R27, R24, 0.69314718246459960938 ;  /* 0x3f317218181b3820 */ /* 0x020fe20000410000 */
        /* <DEDUP_REMOVED lines=46> */
[----:B------:R-:W-:Y:S01]  /*ee00*/  FMUL.FTZ R42, R107, R4 ;  /* 0x000000046b2a7220 */ /* 0x000fe20000410000 */
[----:B------:R-:W-:Y:S01]  /*ee10*/  @P2 FFMA.FTZ R173, R18, R12, R25 ;  /* 0x0000000c12ad2223 */ /* 0x000fe20000010019 */
[----:B------:R-:W-:Y:S01]  /*ee20*/  PLOP3.LUT P0, PT, PT, PT, PT, 0x8, 0x0 ;  /* 0x000000000000781c */ /* 0x000fe20003f0e170 */
[-C--:B0-----:R-:W-:Y:S01]  /*ee30*/  FMUL.FTZ R5, R26, R4.reuse ;  /* 0x000000041a057220 */ /* 0x081fe20000410000 */
        /* <DEDUP_REMOVED lines=63> */
.L_x_4558:
[----:B------:R-:W-:Y:S05]  /*f230*/  BSYNC B7 ;  /* 0x0000000000077941 */ /* 0x000fea0003800000 */
.L_x_4556:
[----:B------:R-:W1:Y:S08]  /*f240*/  S2UR UR5, SR_CgaCtaId ;  /* 0x00000000000579c3 */ /* 0x000e700000008800 */
[----:B------:R-:W-:Y:S06]  /*f250*/  BAR.SYNC.DEFER_BLOCKING 0x5, 0x180 ;  /* 0x0146000000007b1d */ /* 0x000fec0000010000 */
[----:B------:R-:W-:Y:S01]  /*f260*/  UMOV UR4, 0x400 ;  /* 0x0000040000047882 */ /* 0x000fe20000000000 */
[----:B------:R-:W-:Y:S01]  /*f270*/  BSSY B0, `(.L_x_4616) ;  /* 0x00002e1000007945 */ /* 0x000fe20003800000 */
[----:B-1----:R-:W-:-:S06]  /*f280*/  ULEA UR4, UR5, UR4, 0x18 ;  /* 0x0000000405047291 */ /* 0x002fcc000f8ec03f */
[----:B------:R-:W-:-:S05]  /*f290*/  IMAD.U32 R2, RZ, RZ, UR4 ;  /* 0x00000004ff027e24 */ /* 0x000fca000f8e00ff */
[----:B-----5:R1:W2:Y:S01]  /*f2a0*/  LDS.128 R24, [R2+0x388d0] ;  /* 0x0388d00002187984 */ /* 0x0202a20000000c00 */
[----:B------:R-:W-:Y:S06]  /*f2b0*/  BAR.ARV 0x4, 0x180 ;  /* 0x0106000000007b1d */ /* 0x000fec0000002000 */
[----:B------:R-:W-:Y:S05]  /*f2c0*/  @P0 BRA `(.L_x_4617) ;  /* 0x0000002000000947 */ /* 0x000fea0003800000 */
[----:B------:R-:W3:Y:S01]  /*f2d0*/  S2R R3, SR_SWINHI ;  /* 0x0000000000037919 */ /* 0x000ee20000002f00 */
        /* <DEDUP_REMOVED lines=18> */
[----:B---3--:R-:W-:-:S02]  /*f400*/  MOV R21, R3 ;  /* 0x0000000300157202 */ /* 0x008fc40000000f00 */
        /* <DEDUP_REMOVED lines=8> */
[C---:B------:R-:W-:Y:S01]  /*f490*/  IADD3 R0, P1, R40.reuse, 0x20, RZ ;  /* 0x0000002028007810 */ /* 0x040fe20007f3e0ff */
[--C-:B------:R-:W-:Y:S01]  /*f4a0*/  IMAD.X R31, RZ, RZ, R41.reuse, P0 ;  /* 0x000000ffff1f7224 */ /* 0x100fe200000e0629 */
[----:B------:R-:W-:Y:S01]  /*f4b0*/  LOP3.LUT R44, R45, R40, RZ, 0x3c, !PT ;  /* 0x000000282d2c7212 */ /* 0x000fe200078e3cff */
[----:B------:R-:W-:Y:S01]  /*f4c0*/  IMAD.MOV.U32 R45, RZ, RZ, R41 ;  /* 0x000000ffff2d7224 */ /* 0x000fe200078e0029 */
[----:B------:R-:W-:Y:S02]  /*f4d0*/  IADD3 R10, P4, R40, 0x60, RZ ;  /* 0x00000060280a7810 */ /* 0x000fe40007f9e0ff */
[----:B------:R-:W-:Y:S02]  /*f4e0*/  LOP3.LUT R30, R3, 0x380, RZ, 0xc0, !PT ;  /* 0x00000380031e7812 */ /* 0x000fe400078ec0ff */
[----:B------:R-:W-:-:S02]  /*f4f0*/  LOP3.LUT R181, R0, 0x380, RZ, 0xc0, !PT ;  /* 0x0000038000b57812 */ /* 0x000fc400078ec0ff */
[----:B------:R-:W-:Y:S02]  /*f500*/  LOP3.LUT R183, R10, 0x380, RZ, 0xc0, !PT ;  /* 0x000003800ab77812 */ /* 0x000fe400078ec0ff */
[----:B------:R-:W-:Y:S01]  /*f510*/  MOV R12, R44 ;  /* 0x0000002c000c7202 */ /* 0x000fe20000000f00 */
[----:B------:R-:W-:Y:S01]  /*f520*/  BAR.SYNC.DEFER_BLOCKING 0x1, 0x100 ;  /* 0x0044000000007b1d */ /* 0x000fe20000010000 */
[----:B------:R-:W-:Y:S01]  /*f530*/  SHF.R.U64 R30, R30, 0x3, RZ ;  /* 0x000000031e1e7819 */ /* 0x000fe200000012ff */
[--C-:B------:R-:W-:Y:S01]  /*f540*/  IMAD.X R45, RZ, RZ, R41.reuse, P4 ;  /* 0x000000ffff2d7224 */ /* 0x100fe200020e0629 */
[C---:B------:R-:W-:Y:S02]  /*f550*/  IADD3 R48, P3, R40.reuse, 0x2000, RZ ;  /* 0x0000200028307810 */ /* 0x040fe40007f7e0ff */
[----:B------:R-:W-:Y:S02]  /*f560*/  SHF.R.U64 R181, R181, 0x3, RZ ;  /* 0x00000003b5b57819 */ /* 0x000fe400000012ff */
[----:B------:R-:W-:Y:S01]  /*f570*/  SHF.R.U64 R183, R183, 0x3, RZ ;  /* 0x00000003b7b77819 */ /* 0x000fe200000012ff */
[----:B------:R-:W-:Y:S01]  /*f580*/  IMAD.X R49, RZ, RZ, R41, P3 ;  /* 0x000000ffff317224 */ /* 0x000fe200018e0629 */
[----:B------:R-:W-:-:S02]  /*f590*/  IADD3 R52, P6, R40, 0x2020, RZ ;  /* 0x0000202028347810 */ /* 0x000fc40007fde0ff */
[----:B------:R-:W-:Y:S02]  /*f5a0*/  IADD3 R8, P5, R40, 0x2040, RZ ;  /* 0x0000204028087810 */ /* 0x000fe40007fbe0ff */
[----:B------:R-:W-:Y:S01]  /*f5b0*/  LOP3.LUT R30, R30, R3, RZ, 0x3c, !PT ;  /* 0x000000031e1e7212 */ /* 0x000fe200078e3cff */
[--C-:B------:R-:W-:Y:S01]  /*f5c0*/  IMAD.X R53, RZ, RZ, R41.reuse, P6 ;  /* 0x000000ffff357224 */ /* 0x100fe200030e0629 */
[----:B------:R-:W-:Y:S01]  /*f5d0*/  LOP3.LUT R44, R183, R10, RZ, 0x3c, !PT ;  /* 0x0000000ab72c7212 */ /* 0x000fe200078e3cff */
[----:B------:R-:W-:Y:S01]  /*f5e0*/  IMAD.X R57, RZ, RZ, R41, P5 ;  /* 0x000000ffff397224 */ /* 0x000fe200028e0629 */
[----:B------:R-:W-:Y:S02]  /*f5f0*/  LOP3.LUT R3, R48, 0x380, RZ, 0xc0, !PT ;  /* 0x0000038030037812 */ /* 0x000fe400078ec0ff */
[----:B------:R-:W-:Y:S02]  /*f600*/  LOP3.LUT R183, R8, 0x380, RZ, 0xc0, !PT ;  /* 0x0000038008b77812 */ /* 0x000fe400078ec0ff */
[----:B------:R-:W-:-:S02]  /*f610*/  IADD3 R60, P2, R40, 0x2060, RZ ;  /* 0x00002060283c7810 */ /* 0x000fc40007f5e0ff */
[----:B------:R-:W-:Y:S01]  /*f620*/  SHF.R.U64 R3, R3, 0x3, RZ ;  /* 0x0000000303037819 */ /* 0x000fe200000012ff */
[----:B------:R3:W-:Y:S01]  /*f630*/  STSM.16.M88.4 [R12], R4 ;  /* 0x000000040c007844 */ /* 0x0007e20000000200 */
[----:B------:R-:W-:Y:S01]  /*f640*/  SHF.R.U64 R183, R183, 0x3, RZ ;  /* 0x00000003b7b77819 */ /* 0x000fe200000012ff */
[--C-:B------:R-:W-:Y:S01]  /*f650*/  IMAD.X R61, RZ, RZ, R41.reuse, P2 ;  /* 0x000000ffff3d7224 */ /* 0x100fe200010e0629 */
[C---:B------:R-:W-:Y:S02]  /*f660*/  IADD3 R62, P0, R40.reuse, 0x4020, RZ ;  /* 0x00004020283e7810 */ /* 0x040fe40007f1e0ff */
[----:B0-----:R-:W-:Y:S02]  /*f670*/  IADD3 R66, P4, R40, 0x4040, RZ ;  /* 0x0000404028427810 */ /* 0x001fe40007f9e0ff */
[----:B------:R-:W-:Y:S01]  /*f680*/  LOP3.LUT R197, R60, 0x380, RZ, 0xc0, !PT ;  /* 0x000003803cc57812 */ /* 0x000fe200078ec0ff */
[--C-:B------:R-:W-:Y:S01]  /*f690*/  IMAD.X R69, RZ, RZ, R41.reuse, P0 ;  /* 0x000000ffff457224 */ /* 0x100fe200000e0629 */
[----:B------:R-:W-:Y:S01]  /*f6a0*/  LOP3.LUT R48, R3, R48, RZ, 0x3c, !PT ;  /* 0x0000003003307212 */ /* 0x000fe200078e3cff */
[----:B------:R-:W-:Y:S01]  /*f6b0*/  IMAD.X R73, RZ, RZ, R41, P4 ;  /* 0x000000ffff497224 */ /* 0x000fe200020e0629 */
[----:B------:R-:W-:-:S02]  /*f6c0*/  LOP3.LUT R56, R183, R8, RZ, 0x3c, !PT ;  /* 0x00000008b7387212 */ /* 0x000fc400078e3cff */
[----:B------:R-:W-:Y:S02]  /*f6d0*/  LOP3.LUT R183, R66, 0x380, RZ, 0xc0, !PT ;  /* 0x0000038042b77812 */ /* 0x000fe400078ec0ff */
[----:B------:R-:W-:Y:S01]  /*f6e0*/  SHF.R.U64 R197, R197, 0x3, RZ ;  /* 0x00000003c5c57819 */ /* 0x000fe200000012ff */
[----:B---3--:R-:W-:Y:S01]  /*f6f0*/  IMAD.X R7, RZ, RZ, R41, P1 ;  /* 0x000000ffff077224 */ /* 0x008fe200008e0629 */
[----:B------:R-:W-:Y:S02]  /*f700*/  LOP3.LUT R6, R181, R0, RZ, 0x3c, !PT ;  /* 0x00000000b5067212 */ /* 0x000fe400078e3cff */
[----:B------:R-:W-:Y:S02]  /*f710*/  LOP3.LUT R181, R52, 0x380, RZ, 0xc0, !PT ;  /* 0x0000038034b57812 */ /* 0x000fe400078ec0ff */
[----:B------:R-:W-:Y:S02]  /*f720*/  IADD3 R34, P1, R40, 0x4000, RZ ;  /* 0x0000400028227810 */ /* 0x000fe40007f3e0ff */
[----:B------:R-:W-:-:S02]  /*f730*/  SHF.R.U64 R181, R181, 0x3, RZ ;  /* 0x00000003b5b57819 */ /* 0x000fc400000012ff */
[----:B------:R-:W-:Y:S01]  /*f740*/  LOP3.LUT R3, R34, 0x380, RZ, 0xc0, !PT ;  /* 0x0000038022037812 */ /* 0x000fe200078ec0ff */
[--C-:B------:R-:W-:Y:S01]  /*f750*/  IMAD.X R65, RZ, RZ, R41.reuse, P1 ;  /* 0x000000ffff417224 */ /* 0x100fe200008e0629 */
[----:B------:R-:W-:Y:S02]  /*f760*/  LOP3.LUT R52, R181, R52, RZ, 0x3c, !PT ;  /* 0x00000034b5347212 */ /* 0x000fe400078e3cff */
[----:B------:R-:W-:Y:S02]  /*f770*/  LOP3.LUT R181, R62, 0x380, RZ, 0xc0, !PT ;  /* 0x000003803eb57812 */ /* 0x000fe400078ec0ff */
[C---:B------:R-:W-:Y:S02]  /*f780*/  IADD3 R58, P3, R40.reuse, 0x4060, RZ ;  /* 0x00004060283a7810 */ /* 0x040fe40007f7e0ff */
[----:B------:R-:W-:Y:S02]  /*f790*/  SHF.R.U64 R3, R3, 0x3, RZ ;  /* 0x0000000303037819 */ /* 0x000fe400000012ff */
[----:B------:R-:W-:Y:S01]  /*f7a0*/  IADD3 R4, P6, R40, 0x6000, RZ ;  /* 0x0000600028047810 */ /* 0x000fe20007fde0ff */
[----:B------:R-:W-:Y:S01]  /*f7b0*/  IMAD.X R77, RZ, RZ, R41, P3 ;  /* 0x000000ffff4d7224 */ /* 0x000fe200018e0629 */
[----:B------:R-:W-:-:S02]  /*f7c0*/  SHF.R.U64 R181, R181, 0x3, RZ ;  /* 0x00000003b5b57819 */ /* 0x000fc400000012ff */
[----:B------:R-:W-:Y:S01]  /*f7d0*/  SHF.R.U64 R183, R183, 0x3, RZ ;  /* 0x00000003b7b77819 */ /* 0x000fe200000012ff */
[--C-:B------:R-:W-:Y:S01]  /*f7e0*/  IMAD.X R81, RZ, RZ, R41.reuse, P6 ;  /* 0x000000ffff517224 */ /* 0x100fe200030e0629 */
[C---:B--2---:R-:W-:Y:S02]  /*f7f0*/  IADD3 R24, P5, R40.reuse, 0x6020, RZ ;  /* 0x0000602028187810 */ /* 0x044fe40007fbe0ff */
[----:B------:R-:W-:Y:S02]  /*f800*/  IADD3 R28, P2, R40, 0x6040, RZ ;  /* 0x00006040281c7810 */ /* 0x000fe40007f5e0ff */
[----:B------:R-:W-:Y:S01]  /*f810*/  LOP3.LUT R60, R197, R60, RZ, 0x3c, !PT ;  /* 0x0000003cc53c7212 */ /* 0x000fe200078e3cff */
[--C-:B------:R-:W-:Y:S01]  /*f820*/  IMAD.X R85, RZ, RZ, R41.reuse, P5 ;  /* 0x000000ffff557224 */ /* 0x100fe200028e0629 */
[----:B------:R-:W-:Y:S01]  /*f830*/  LOP3.LUT R197, R58, 0x380, RZ, 0xc0, !PT ;  /* 0x000003803ac57812 */ /* 0x000fe200078ec0ff */
[----:B------:R-:W-:Y:S01]  /*f840*/  IMAD.X R5, RZ, RZ, R41, P2 ;  /* 0x000000ffff057224 */ /* 0x000fe200010e0629 */
[----:B------:R-:W-:-:S02]  /*f850*/  LOP3.LUT R64, R3, R34, RZ, 0x3c, !PT ;  /* 0x0000002203407212 */ /* 0x000fc400078e3cff */
[----:B------:R-:W-:Y:S02]  /*f860*/  LOP3.LUT R68, R181, R62, RZ, 0x3c, !PT ;  /* 0x0000003eb5447212 */ /* 0x000fe400078e3cff */
[----:B------:R-:W-:Y:S02]  /*f870*/  LOP3.LUT R72, R183, R66, RZ, 0x3c, !PT ;  /* 0x00000042b7487212 */ /* 0x000fe400078e3cff */
[----:B------:R-:W-:Y:S02]  /*f880*/  LOP3.LUT R3, R4, 0x380, RZ, 0xc0, !PT ;  /* 0x0000038004037812 */ /* 0x000fe400078ec0ff */
        /* <DEDUP_REMOVED lines=12> */
[----:B------:R-:W-:Y:S02]  /*f950*/  LOP3.LUT R4, R183, R28, RZ, 0x3c, !PT ;  /* 0x0000001cb7047212 */ /* 0x000fe400078e3cff */
[----:B------:R-:W-:Y:S02]  /*f960*/  MOV R24, R30 ;  /* 0x0000001e00187202 */ /* 0x000fe40000000f00 */
[----:B------:R-:W-:Y:S02]  /*f970*/  SHF.R.U64 R197, R197, 0x3, RZ ;  /* 0x00000003c5c57819 */ /* 0x000fe400000012ff */
[----:B------:R-:W-:-:S02]  /*f980*/  MOV R3, R6 ;  /* 0x0000000600037202 */ /* 0x000fc40000000f00 */
[----:B------:R-:W-:Y:S02]  /*f990*/  F2FP.BF16.F32.PACK_AB R28, R177, R179 ;  /* 0x000000b3b11c723e */ /* 0x000fe400000010ff */
[----:B------:R-:W-:Y:S02]  /*f9a0*/  F2FP.BF16.F32.PACK_AB R30, R175, R178 ;  /* 0x000000b2af1e723e */ /* 0x000fe400000010ff */
[----:B------:R-:W-:Y:S02]  /*f9b0*/  F2FP.BF16.F32.PACK_AB R31, R39, R38 ;  /* 0x00000026271f723e */ /* 0x000fe400000010ff */
[----:B------:R-:W-:Y:S02]  /*f9c0*/  F2FP.BF16.F32.PACK_AB R34, R170, R172 ;  /* 0x000000acaa22723e */ /* 0x000fe400000010ff */
[----:B------:R-:W-:Y:S01]  /*f9d0*/  MOV R0, R4 ;  /* 0x0000000400007202 */ /* 0x000fe20000000f00 */
[----:B------:R-:W-:Y:S01]  /*f9e0*/  STSM.16.M88.4 [R3], R28 ;  /* 0x0000001c03007844 */ /* 0x000fe20000000200 */
[----:B------:R-:W-:-:S02]  /*f9f0*/  MOV R44, R44 ;  /* 0x0000002c002c7202 */ /* 0x000fc40000000f00 */
[----:B------:R-:W-:Y:S01]  /*fa00*/  F2FP.BF16.F32.PACK_AB R4, R167, R171 ;  /* 0x000000aba704723e */ /* 0x000fe200000010ff */
[----:B------:R0:W-:Y:S01]  /*fa10*/  STSM.16.M88.4 [R24], R32 ;  /* 0x0000002018007844 */ /* 0x0001e20000000200 */
        /* <DEDUP_REMOVED lines=8> */
[----:B------:R-:W-:Y:S01]  /*faa0*/  MOV R52, R52 ;  /* 0x0000003400347202 */ /* 0x000fe20000000f00 */
[----:B0-----:R-:W-:Y:S01]  /*fab0*/  IMAD.MOV.U32 R24, RZ, RZ, RZ ;  /* 0x000000ffff187224 */ /* 0x001fe200078e00ff */
[----:B------:R-:W-:Y:S01]  /*fac0*/  F2FP.BF16.F32.PACK_AB R12, R159, R162 ;  /* 0x000000a29f0c723e */ /* 0x000fe200000010ff */
[----:B------:R-:W-:Y:S01]  /*fad0*/  STSM.16.M88.4 [R48], R8 ;  /* 0x0000000830007844 */ /* 0x000fe20000000200 */
        /* <DEDUP_REMOVED lines=17> */
[----:B------:R-:W-:-:S02]  /*fbf0*/  MOV R68, R68 ;  /* 0x0000004400447202 */ /* 0x000fc40000000f00 */
[----:B------:R-:W-:Y:S01]  /*fc00*/  F2FP.BF16.F32.PACK_AB R112, R113, R112 ;  /* 0x000000707170723e */ /* 0x000fe200000010ff */
[----:B------:R-:W-:Y:S01]  /*fc10*/  STSM.16.M88.4 [R64], R36 ;  /* 0x0000002440007844 */ /* 0x000fe20000000200 */
[----:B------:R-:W-:Y:S02]  /*fc20*/  MOV R72, R72 ;  /* 0x0000004800487202 */ /* 0x000fe40000000f00 */
[----:B------:R-:W-:Y:S01]  /*fc30*/  F2FP.BF16.F32.PACK_AB R106, R109, R108 ;  /* 0x0000006c6d6a723e */ /* 0x000fe200000010ff */
[----:B------:R-:W-:Y:S01]  /*fc40*/  STSM.16.M88.4 [R68], R96 ;  /* 0x0000006044007844 */ /* 0x000fe20000000200 */
[----:B------:R-:W-:Y:S02]  /*fc50*/  F2FP.BF16.F32.PACK_AB R107, R111, R107 ;  /* 0x0000006b6f6b723e */ /* 0x000fe400000010ff */
[----:B------:R-:W-:Y:S02]  /*fc60*/  F2FP.BF16.F32.PACK_AB R113, R115, R114 ;  /* 0x000000727371723e */ /* 0x000fe400000010ff */
[----:B------:R-:W-:Y:S01]  /*fc70*/  F2FP.BF16.F32.PACK_AB R120, R121, R120 ;  /* 0x000000787978723e */ /* 0x000fe200000010ff */
[----:B------:R-:W-:Y:S01]  /*fc80*/  STSM.16.M88.4 [R72], R104 ;  /* 0x0000006848007844 */ /* 0x000fe20000000200 */
[----:B------:R-:W-:-:S02]  /*fc90*/  MOV R76, R76 ;  /* 0x0000004c004c7202 */ /* 0x000fc40000000f00 */
[----:B------:R-:W-:Y:S02]  /*fca0*/  F2FP.BF16.F32.PACK_AB R114, R117, R116 ;  /* 0x000000747572723e */ /* 0x000fe400000010ff */
        /* <DEDUP_REMOVED lines=10> */
[----:B------:R-:W-:Y:S02]  /*fd50*/  ISETP.NE.U32.AND P0, PT, RZ, UR4, PT ;  /* 0x00000004ff007c0c */ /* 0x000fe4000bf05070 */
[----:B--2---:R-:W-:Y:S02]  /*fd60*/  IADD3 R4, P1, R211, UR4, RZ ;  /* 0x00000004d3047c10 */ /* 0x004fe4000ff3e0ff */
[----:B------:R-:W-:-:S02]  /*fd70*/  MOV R84, R84 ;  /* 0x0000005400547202 */ /* 0x000fc40000000f00 */
[----:B------:R-:W-:Y:S02]  /*fd80*/  F2FP.BF16.F32.PACK_AB R130, R133, R132 ;  /* 0x000000848582723e */ /* 0x000fe400000010ff */
[----:B------:R-:W-:Y:S02]  /*fd90*/  F2FP.BF16.F32.PACK_AB R131, R135, R134 ;  /* 0x000000868783723e */ /* 0x000fe400000010ff */
[----:B------:R-:W-:Y:S02]  /*fda0*/  F2FP.BF16.F32.PACK_AB R137, R139, R138 ;  /* 0x0000008a8b89723e */ /* 0x000fe400000010ff */
[----:B------:R-:W-:Y:S01]  /*fdb0*/  F2FP.BF16.F32.PACK_AB R144, R145, R144 ;  /* 0x000000909190723e */ /* 0x000fe200000010ff */
[----:B------:R-:W-:Y:S01]  /*fdc0*/  STSM.16.M88.4 [R84], R128 ;  /* 0x0000008054007844 */ /* 0x000fe20000000200 */
[----:B------:R-:W-:Y:S02]  /*fdd0*/  F2FP.BF16.F32.PACK_AB R138, R141, R140 ;  /* 0x0000008c8d8a723e */ /* 0x000fe400000010ff */
[----:B------:R-:W-:-:S02]  /*fde0*/  F2FP.BF16.F32.PACK_AB R139, R143, R142 ;  /* 0x0000008e8f8b723e */ /* 0x000fc400000010ff */
[----:B------:R-:W-:Y:S02]  /*fdf0*/  F2FP.BF16.F32.PACK_AB R145, R147, R146 ;  /* 0x000000929391723e */ /* 0x000fe400000010ff */
        /* <DEDUP_REMOVED lines=13> */
[----:B0-----:R-:W-:Y:S01]  /*fed0*/  IMAD.U32 R0, RZ, RZ, UR4 ;  /* 0x00000004ff007e24 */ /* 0x001fe2000f8e00ff */
        /* <DEDUP_REMOVED lines=33> */
[----:B--2---:R-:W-:Y:S02]  /*100f0*/  LOP3.LUT R40, R41, 0x380, RZ, 0xc0, !PT ;  /* 0x0000038029287812 */ /* 0x004fe400078ec0ff */
[----:B------:R-:W-:Y:S02]  /*10100*/  LOP3.LUT R44, R45, 0x380, RZ, 0xc0, !PT ;  /* 0x000003802d2c7812 */ /* 0x000fe400078ec0ff */
[----:B------:R-:W-:Y:S02]  /*10110*/  LOP3.LUT R48, R49, 0x380, RZ, 0xc0, !PT ;  /* 0x0000038031307812 */ /* 0x000fe400078ec0ff */
        /* <DEDUP_REMOVED lines=14> */
[----:B0-----:R-:W-:Y:S06]  /*10200*/  @P6 BRA `(.L_x_4618) ;  /* 0x0000000000106947 */ /* 0x001fec0003800000 */
[----:B------:R-:W-:Y:S05]  /*10210*/  @!P0 BRA `(.L_x_4618) ;  /* 0x00000000000c8947 */ /* 0x000fea0003800000 */
[----:B------:R-:W2:Y:S04]  /*10220*/  LDG.E R3, desc[UR40][R4.64] ;  /* 0x0000002804037981 */ /* 0x000ea8000c1e1900 */
[----:B-----5:R-:W2:Y:S02]  /*10230*/  LDG.E R0, desc[UR40][R4.64+0x4] ;  /* 0x0000042804007981 */ /* 0x020ea4000c1e1900 */
[----:B--2---:R-:W-:-:S07]  /*10240*/  IMAD.IADD R0, R0, 0x1, -R3 ;  /* 0x0000000100007824 */ /* 0x004fce00078e0a03 */
.L_x_4618:
[----:B------:R-:W0:Y:S01]  /*10250*/  SHFL.IDX PT, R3, R224, RZ, 0x1f ;  /* 0x00001fffe0037589 */ /* 0x000e2200000e0000 */
        /* <DEDUP_REMOVED lines=19> */
[----:B0-----:R-:W-:-:S02]  /*10390*/  ISETP.NE.AND P5, PT, R3, RZ, PT ;  /* 0x000000ff0300720c */ /* 0x001fc40003fa5270 */
        /* <DEDUP_REMOVED lines=14> */
[----:B------:R-:W-:Y:S02]  /*10480*/  LOP3.LUT R20, R5, R20, RZ, 0x3c, !PT ;  /* 0x0000001405147212 */ /* 0x000fe400078e3cff */
[----:B------:R-:W-:-:S02]  /*10490*/  LOP3.LUT R76, R3, R4, RZ, 0x3c, !PT ;  /* 0x00000004034c7212 */ /* 0x000fc400078e3cff */
[----:B------:R-:W-:Y:S02]  /*104a0*/  SHF.R.S32.HI R80, RZ, 0x1f, R210 ;  /* 0x0000001fff507819 */ /* 0x000fe400000114d2 */
[----:B------:R-:W-:Y:S02]  /*104b0*/  SEL R213, R213, RZ, !P0 ;  /* 0x000000ffd5d57207 */ /* 0x000fe40004000000 */
[----:B------:R-:W-:Y:S02]  /*104c0*/  SEL R223, R223, RZ, !P0 ;  /* 0x000000ffdfdf7207 */ /* 0x000fe40004000000 */
[----:B-----5:R-:W-:Y:S01]  /*104d0*/  SHF.R.S32.HI R81, RZ, 0x1f, R24 ;  /* 0x0000001fff517819 */ /* 0x020fe20000011418 */
[----:B------:R-:W-:Y:S06]  /*104e0*/  @P5 BRA `(.L_x_4619) ;  /* 0x0000000000b85947 */ /* 0x000fec0003800000 */
[----:B------:R-:W0:Y:S01]  /*104f0*/  LDC R15, c[0x0][0xce8] ;  /* 0x00033a00ff0f7b82 */ /* 0x000e220000000800 */
[----:B------:R-:W-:Y:S01]  /*10500*/  IMAD R31, R220, 0x40, R232 ;  /* 0x00000040dc1f7824 */ /* 0x000fe200078e02e8 */
[----:B------:R-:W-:Y:S01]  /*10510*/  ULDC.64 UR4, c[0x0][0xc90] ;  /* 0x0003240000047ab9 */ /* 0x000fe20000000a00 */
[----:B------:R-:W-:Y:S02]  /*10520*/  IMAD.MOV.U32 R4, RZ, RZ, R24 ;  /* 0x000000ffff047224 */ /* 0x000fe400078e0018 */
[----:B------:R-:W-:Y:S02]  /*10530*/  IMAD R3, R80, UR4, RZ ;  /* 0x0000000450037c24 */ /* 0x000fe4000f8e02ff */
[----:B------:R-:W-:Y:S02]  /*10540*/  IMAD.MOV.U32 R5, RZ, RZ, R81 ;  /* 0x000000ffff057224 */ /* 0x000fe400078e0051 */
[----:B------:R-:W-:Y:S02]  /*10550*/  IMAD R7, R210, UR5, R3 ;  /* 0x00000005d2077c24 */ /* 0x000fe4000f8e0203 */
[----:B------:R-:W-:-:S02]  /*10560*/  IMAD.MOV.U32 R3, RZ, RZ, R31 ;  /* 0x000000ffff037224 */ /* 0x000fc400078e001f */
[----:B------:R-:W-:Y:S01]  /*10570*/  IMAD.WIDE.U32 R4, R210, UR4, R4 ;  /* 0x00000004d2047c25 */ /* 0x000fe2000f8e0004 */
[----:B------:R-:W-:-:S03]  /*10580*/  ULDC.64 UR4, c[0x0][0xc98] ;  /* 0x0003260000047ab9 */ /* 0x000fc60000000a00 */
[----:B------:R-:W-:Y:S02]  /*10590*/  IMAD.IADD R5, R5, 0x1, R7 ;  /* 0x0000000105057824 */ /* 0x000fe400078e0207 */
[----:B------:R-:W-:Y:S02]  /*105a0*/  IMAD.MOV R30, RZ, RZ, -R194 ;  /* 0x000000ffff1e7224 */ /* 0x000fe400078e0ac2 */
[----:B------:R-:W-:Y:S01]  /*105b0*/  IMAD.WIDE.U32 R4, R213, UR4, R4 ;  /* 0x00000004d5047c25 */ /* 0x000fe2000f8e0004 */
[----:B0-----:R-:W-:-:S03]  /*105c0*/  ISETP.NE.AND P0, PT, R15, 0x1, PT ;  /* 0x000000010f00780c */ /* 0x001fc60003f05270 */
[----:B------:R-:W-:-:S10]  /*105d0*/  IMAD R14, R0, R15, RZ ;  /* 0x0000000f000e7224 */ /* 0x000fd400078e02ff */
[----:B------:R-:W0:Y:S08]  /*105e0*/  @P0 LDC R6, c[0x0][0xcec] ;  /* 0x00033b00ff060b82 */ /* 0x000e300000000800 */
[----:B------:R-:W2:Y:S01]  /*105f0*/  @P0 LDC R11, c[0x0][0xcf0] ;  /* 0x00033c00ff0b0b82 */ /* 0x000ea20000000800 */
[----:B0-----:R-:W-:-:S05]  /*10600*/  @P0 IMAD.HI.U32 R6, R31, R6, RZ ;  /* 0x000000061f060227 */ /* 0x001fca00078e00ff */
        /* <DEDUP_REMOVED lines=8> */
[----:B------:R-:W-:Y:S01]  /*10690*/  IMAD R31, R220, 0x40, R191 ;  /* 0x00000040dc1f7824 */ /* 0x000fe200078e02bf */
        /* <DEDUP_REMOVED lines=14> */
[----:B------:R-:W0:Y:S01]  /*10780*/  SHFL.IDX PT, R5, R11, RZ, 0x1c1f ;  /* 0x001c1fff0b057589 */ /* 0x000e2200000e0000 */
[----:B------:R-:W-:-:S03]  /*10790*/  ISETP.GE.OR P0, PT, R3, R14, P0 ;  /* 0x0000000e0300720c */ /* 0x000fc60000706670 */
[----:B------:R-:W2:Y:S08]  /*107a0*/  SHFL.IDX PT, R7, R11, 0x1, 0x1c1f ;  /* 0x003c1f000b077f89 */ /* 0x000eb000000e0000 */
[----:B0-----:R0:W-:Y:S04]  /*107b0*/  @!P1 ST.E desc[UR40][R4.64], R173 ;  /* 0x000000ad04009985 */ /* 0x0011e8000c101928 */
[----:B--2---:R0:W-:Y:S02]  /*107c0*/  @!P0 ST.E desc[UR40][R6.64], R174 ;  /* 0x000000ae06008985 */ /* 0x0041e4000c101928 */
.L_x_4619:
[----:B------:R-:W2:Y:S01]  /*107d0*/  LDC R85, c[0x0][0xce8] ;  /* 0x00033a00ff557b82 */ /* 0x000ea20000000800 */
[----:B------:R-:W-:Y:S01]  /*107e0*/  ULDC.64 UR4, c[0x0][0xba0] ;  /* 0x0002e80000047ab9 */ /* 0x000fe20000000a00 */
[----:B0-----:R0:W5:Y:S01]  /*107f0*/  LD.E.128 R4, desc[UR40][R20.64] ;  /* 0x0000002814047980 */ /* 0x001162000c101d00 */
[----:B------:R-:W-:-:S03]  /*10800*/  IMAD R3, R81, UR4, RZ ;  /* 0x0000000451037c24 */ /* 0x000fc6000f8e02ff */
[----:B------:R-:W5:Y:S02]  /*10810*/  LD.E.128 R8, desc[UR40][R8.64] ;  /* 0x0000002808087980 */ /* 0x000f64000c101d00 */
[----:B------:R-:W3:Y:S01]  /*10820*/  LDC R88, c[0x0][0xbc8] ;  /* 0x0002f200ff587b82 */ /* 0x000ee20000000800 */
[C---:B------:R-:W-:Y:S01]  /*10830*/  IMAD R3, R24.reuse, UR5, R3 ;  /* 0x0000000518037c24 */ /* 0x040fe2000f8e0203 */
[----:B------:R-:W5:Y:S04]  /*10840*/  LD.E.128 R12, desc[UR40][R12.64] ;  /* 0x000000280c0c7980 */ /* 0x000f68000c101d00 */
[----:B------:R-:W5:Y:S04]  /*10850*/  LD.E.128 R28, desc[UR40][R28.64] ;  /* 0x000000281c1c7980 */ /* 0x000f68000c101d00 */
[----:B------:R-:W5:Y:S04]  /*10860*/  LD.E.128 R32, desc[UR40][R32.64] ;  /* 0x0000002820207980 */ /* 0x000f68000c101d00 */
[----:B------:R-:W5:Y:S01]  /*10870*/  LD.E.128 R36, desc[UR40][R36.64] ;  /* 0x0000002824247980 */ /* 0x000f62000c101d00 */
[----:B--2---:R-:W-:Y:S01]  /*10880*/  ISETP.NE.AND P1, PT, R85, 0x1, PT ;  /* 0x000000015500780c */ /* 0x004fe20003f25270 */
[----:B0-----:R-:W-:Y:S01]  /*10890*/  IMAD.WIDE.U32 R20, R24, UR4, RZ ;  /* 0x0000000418147c25 */ /* 0x001fe2000f8e00ff */
[----:B------:R-:W-:Y:S01]  /*108a0*/  ULDC.64 UR4, c[0x0][0xbe8] ;  /* 0x0002fa0000047ab9 */ /* 0x000fe20000000a00 */
[----:B------:R-:W5:Y:S02]  /*108b0*/  LD.E.128 R40, desc[UR40][R40.64] ;  /* 0x0000002828287980 */ /* 0x000f64000c101d00 */
[----:B------:R-:W-:-:S02]  /*108c0*/  IMAD.IADD R21, R21, 0x1, R3 ;  /* 0x0000000115157824 */ /* 0x000fc400078e0203 */
[----:B------:R-:W5:Y:S04]  /*108d0*/  LD.E.128 R44, desc[UR40][R44.64] ;  /* 0x000000282c2c7980 */ /* 0x000f68000c101d00 */
[----:B------:R-:W5:Y:S02]  /*108e0*/  LD.E.128 R48, desc[UR40][R48.64] ;  /* 0x0000002830307980 */ /* 0x000f64000c101d00 */
[----:B------:R-:W0:Y:S01]  /*108f0*/  @P1 LDC R83, c[0x0][0xcec] ;  /* 0x00033b00ff531b82 */ /* 0x000e220000000800 */
[----:B------:R-:W-:Y:S01]  /*10900*/  IMAD R3, R80, UR4, RZ ;  /* 0x0000000450037c24 */ /* 0x000fe2000f8e02ff */
[----:B------:R-:W5:Y:S04]  /*10910*/  LD.E.128 R52, desc[UR40][R52.64] ;  /* 0x0000002834347980 */ /* 0x000f68000c101d00 */
[----:B------:R-:W5:Y:S02]  /*10920*/  LD.E.128 R56, desc[UR40][R56.64] ;  /* 0x0000002838387980 */ /* 0x000f64000c101d00 */
[----:B------:R-:W2:Y:S01]  /*10930*/  @P1 LDC R87, c[0x0][0xcf0] ;  /* 0x00033c00ff571b82 */ /* 0x000ea20000000800 */
[C---:B------:R-:W-:Y:S01]  /*10940*/  IMAD R3, R210.reuse, UR5, R3 ;  /* 0x00000005d2037c24 */ /* 0x040fe2000f8e0203 */
[----:B------:R-:W5:Y:S01]  /*10950*/  LD.E.128 R60, desc[UR40][R60.64] ;  /* 0x000000283c3c7980 */ /* 0x000f62000c101d00 */
[----:B------:R-:W-:Y:S01]  /*10960*/  IMAD.WIDE.U32 R20, R210, UR4, R20 ;  /* 0x00000004d2147c25 */ /* 0x000fe2000f8e0014 */
[----:B------:R-:W-:-:S02]  /*10970*/  ULDC.64 UR4, c[0x0][0xbf0] ;  /* 0x0002fc0000047ab9 */ /* 0x000fc40000000a00 */
[----:B------:R-:W5:Y:S01]  /*10980*/  LD.E.128 R64, desc[UR40][R64.64] ;  /* 0x0000002840407980 */ /* 0x000f62000c101d00 */
[----:B------:R-:W-:Y:S02]  /*10990*/  IMAD.IADD R21, R21, 0x1, R3 ;  /* 0x0000000115157824 */ /* 0x000fe400078e0203 */
[----:B------:R-:W-:Y:S01]  /*109a0*/  IMAD R3, R221, 0x20, R222 ;  /* 0x00000020dd037824 */ /* 0x000fe200078e02de */
[----:B------:R-:W5:Y:S01]  /*109b0*/  LD.E.128 R68, desc[UR40][R68.64] ;  /* 0x0000002844447980 */ /* 0x000f62000c101d00 */
[----:B------:R-:W-:Y:S02]  /*109c0*/  IMAD R24, R223, UR4, RZ ;  /* 0x00000004df187c24 */ /* 0x000fe4000f8e02ff */
[----:B------:R-:W-:Y:S01]  /*109d0*/  IMAD R82, R220, 0x40, R3 ;  /* 0x00000040dc527824 */ /* 0x000fe200078e0203 */
[----:B---3--:R-:W-:Y:S01]  /*109e0*/  ISETP.GE.AND P0, PT, R218, R88, PT ;  /* 0x00000058da00720c */ /* 0x008fe20003f06270 */
[----:B------:R-:W-:Y:S01]  /*109f0*/  IMAD R81, R213, UR5, R24 ;  /* 0x00000005d5517c24 */ /* 0x000fe2000f8e0218 */
[----:B------:R-:W5:Y:S01]  /*10a00*/  LD.E.128 R72, desc[UR40][R72.64] ;  /* 0x0000002848487980 */ /* 0x000f62000c101d00 */
[----:B0-----:R-:W-:Y:S01]  /*10a10*/  @P1 IMAD.HI.U32 R24, R82, R83, RZ ;  /* 0x0000005352181227 */ /* 0x001fe200078e00ff */
[----:B------:R-:W-:-:S02]  /*10a20*/  SEL R80, RZ, 0xffffffff, P0 ;  /* 0xffffffffff507807 */ /* 0x000fc40000000000 */
[----:B------:R-:W5:Y:S01]  /*10a30*/  LD.E.128 R76, desc[UR40][R76.64] ;  /* 0x000000284c4c7980 */ /* 0x000f62000c101d00 */
[----:B------:R-:W-:Y:S01]  /*10a40*/  IMAD.MOV.U32 R3, RZ, RZ, R82 ;  /* 0x000000ffff037224 */ /* 0x000fe200078e0052 */
[-C--:B------:R-:W-:Y:S01]  /*10a50*/  ISETP.GE.AND P0, PT, R217, R88.reuse, PT ;  /* 0x00000058d900720c */ /* 0x080fe20003f06270 */
[----:B------:R-:W-:Y:S01]  /*10a60*/  IMAD.SHL.U32 R83, R80, 0x2, RZ ;  /* 0x0000000250537824 */ /* 0x000fe200078e00ff */
[----:B--2---:R-:W-:Y:S01]  /*10a70*/  @P1 SHF.R.U32.HI R3, RZ, R87, R24 ;  /* 0x00000057ff031219 */ /* 0x004fe20000011618 */
[----:B------:R-:W-:Y:S01]  /*10a80*/  IMAD.WIDE.U32 R20, R213, UR4, R20 ;  /* 0x00000004d5147c25 */ /* 0x000fe2000f8e0014 */
[-C--:B------:R-:W-:Y:S01]  /*10a90*/  ISETP.GE.AND P1, PT, R189, R88.reuse, PT ;  /* 0x00000058bd00720c */ /* 0x080fe20003f26270 */
[----:B------:R-:W-:Y:S01]  /*10aa0*/  ULDC.64 UR4, c[0x0][0xbe0] ;  /* 0x0002f80000047ab9 */ /* 0x000fe20000000a00 */
[----:B------:R-:W-:Y:S01]  /*10ab0*/  SEL R80, RZ, 0xffffffff, P0 ;  /* 0xffffffffff507807 */ /* 0x000fe20000000000 */
[----:B------:R-:W-:Y:S01]  /*10ac0*/  IMAD.IADD R21, R21, 0x1, R81 ;  /* 0x0000000115157824 */ /* 0x000fe200078e0251 */
[----:B------:R-:W-:Y:S01]  /*10ad0*/  SEL R24, RZ, 0x1, P1 ;  /* 0x00000001ff187807 */ /* 0x000fe20000800000 */
[----:B------:R-:W-:Y:S01]  /*10ae0*/  IMAD.MOV R81, RZ, RZ, -R3 ;  /* 0x000000ffff517224 */ /* 0x000fe200078e0a03 */
[-C--:B------:R-:W-:Y:S01]  /*10af0*/  ISETP.GE.AND P0, PT, R216, R88.reuse, PT ;  /* 0x00000058d800720c */ /* 0x080fe20003f06270 */
[----:B------:R-:W-:Y:S01]  /*10b00*/  @!PT LDS RZ, [RZ] ;  /* 0x00000000fffff984 */ /* 0x000fe20000000800 */
[----:B------:R-:W-:Y:S01]  /*10b10*/  @!PT LDS RZ, [RZ] ;  /* 0x00000000fffff984 */ /* 0x000fe20000000800 */
[----:B------:R-:W-:Y:S01]  /*10b20*/  @!PT LDS RZ, [RZ] ;  /* 0x00000000fffff984 */ /* 0x000fe20000000800 */
[----:B------:R-:W-:Y:S01]  /*10b30*/  @!PT LDS RZ, [RZ] ;  /* 0x00000000fffff984 */ /* 0x000fe20000000800 */
[----:B------:R0:W-:Y:S06]  /*10b40*/  MEMBAR.ALL.CTA ;  /* 0x0000000000007992 */ /* 0x0001ec0000008000 */
[----:B0-----:R-:W0:Y:S01]  /*10b50*/  FENCE.VIEW.ASYNC.S ;  /* 0x00000000000073c6 */ /* 0x001e220000000000 */
[----:B------:R-:W-:Y:S01]  /*10b60*/  LOP3.LUT R24, R83, 0x2, R24, 0xe2, !PT ;  /* 0x0000000253187812 */ /* 0x000fe200078ee218 */
[----:B------:R-:W-:Y:S01]  /*10b70*/  IMAD.SHL.U32 R83, R80, 0x4, RZ ;  /* 0x0000000450537824 */ /* 0x000fe200078e00ff */
[----:B------:R-:W-:Y:S01]  /*10b80*/  SEL R80, RZ, 0xffffffff, P0 ;  /* 0xffffffffff507807 */ /* 0x000fe20000000000 */
[----:B------:R-:W-:Y:S01]  /*10b90*/  IMAD R81, R85, R81, R82 ;  /* 0x0000005155517224 */ /* 0x000fe200078e0252 */
[-C--:B------:R-:W-:Y:S01]  /*10ba0*/  ISETP.GE.AND P0, PT, R215, R88.reuse, PT ;  /* 0x00000058d700720c */ /* 0x080fe20003f06270 */
[----:B------:R-:W-:Y:S01]  /*10bb0*/  IMAD.WIDE.U32 R20, R3, UR4, R20 ;  /* 0x0000000403147c25 */ /* 0x000fe2000f8e0014 */
[----:B------:R-:W-:Y:S01]  /*10bc0*/  SHF.R.S32.HI R82, RZ, 0x1f, R3 ;  /* 0x0000001fff527819 */ /* 0x000fe20000011403 */
[----:B------:R-:W-:Y:S01]  /*10bd0*/  BSSY B1, `(.L_x_4620) ;  /* 0x0000049000017945 */ /* 0x000fe20003800000 */
[----:B------:R-:W-:Y:S01]  /*10be0*/  LOP3.LUT R24, R83, 0x4, R24, 0xe2, !PT ;  /* 0x0000000453187812 */ /* 0x000fe200078ee218 */
[----:B------:R-:W-:Y:S01]  /*10bf0*/  IMAD.SHL.U32 R83, R80, 0x8, RZ ;  /* 0x0000000850537824 */ /* 0x000fe200078e00ff */
[----:B------:R-:W-:Y:S01]  /*10c00*/  SEL R80, RZ, 0xffffffff, P0 ;  /* 0xffffffffff507807 */ /* 0x000fe20000000000 */
[----:B------:R-:W-:Y:S01]  /*10c10*/  IMAD R82, R82, UR4, RZ ;  /* 0x0000000452527c24 */ /* 0x000fe2000f8e02ff */
[-C--:B------:R-:W-:Y:S01]  /*10c20*/  ISETP.GE.AND P0, PT, R214, R88.reuse, PT ;  /* 0x00000058d600720c */ /* 0x080fe20003f06270 */
[----:B------:R-:W-:Y:S01]  /*10c30*/  IMAD R92, R0, R85, RZ ;  /* 0x00000055005c7224 */ /* 0x000fe200078e02ff */
[----:B------:R-:W-:Y:S01]  /*10c40*/  LOP3.LUT R24, R83, 0x8, R24, 0xe2, !PT ;  /* 0x0000000853187812 */ /* 0x000fe200078ee218 */
[----:B------:R-:W-:Y:S01]  /*10c50*/  IMAD.SHL.U32 R87, R80, 0x10, RZ ;  /* 0x0000001050577824 */ /* 0x000fe200078e00ff */
[----:B------:R-:W-:Y:S01]  /*10c60*/  SHF.R.S32.HI R80, RZ, 0x1f, R81 ;  /* 0x0000001fff507819 */ /* 0x000fe20000011451 */
[----:B------:R-:W-:Y:S01]  /*10c70*/  IMAD R83, R3, UR5, R82 ;  /* 0x0000000503537c24 */ /* 0x000fe2000f8e0252 */
[----:B------:R-:W-:Y:S01]  /*10c80*/  ULDC.64 UR4, c[0x0][0xbd8] ;  /* 0x0002f60000047ab9 */ /* 0x000fe20000000a00 */
[----:B------:R-:W-:Y:S01]  /*10c90*/  SEL R3, RZ, 0xffffffff, P0 ;  /* 0xffffffffff037807 */ /* 0x000fe20000000000 */
[----:B------:R-:W-:Y:S01]  /*10ca0*/  IMAD R91, R220, 0x40, R222 ;  /* 0x00000040dc5b7824 */ /* 0x000fe200078e02de */
[----:B------:R-:W-:Y:S01]  /*10cb0*/  LOP3.LUT R24, R87, 0x10, R24, 0xe2, !PT ;  /* 0x0000001057187812 */ /* 0x000fe200078ee218 */
[----:B------:R-:W-:Y:S01]  /*10cc0*/  IMAD.IADD R21, R21, 0x1, R83 ;  /* 0x0000000115157824 */ /* 0x000fe200078e0253 */
[----:B------:R-:W-:Y:S01]  /*10cd0*/  ISETP.GE.AND P0, PT, R226, R88, PT ;  /* 0x00000058e200720c */ /* 0x000fe20003f06270 */
[----:B------:R-:W-:Y:S01]  /*10ce0*/  IMAD R80, R80, UR4, RZ ;  /* 0x0000000450507c24 */ /* 0x000fe2000f8e02ff */
[----:B------:R-:W-:Y:S01]  /*10cf0*/  ISETP.GE.AND P1, PT, R91, R92, PT ;  /* 0x0000005c5b00720c */ /* 0x000fe20003f26270 */
[----:B------:R-:W-:Y:S01]  /*10d00*/  IMAD.WIDE.U32 R20, R81, UR4, R20 ;  /* 0x0000000451147c25 */ /* 0x000fe2000f8e0014 */
[----:B------:R-:W-:-:S02]  /*10d10*/  SHF.R.S32.HI R93, RZ, 0x1f, R215 ;  /* 0x0000001fff5d7819 */ /* 0x000fc400000114d7 */
[----:B------:R-:W-:Y:S01]  /*10d20*/  SHF.R.S32.HI R94, RZ, 0x1f, R216 ;  /* 0x0000001fff5e7819 */ /* 0x000fe200000114d8 */
[----:B------:R-:W-:Y:S01]  /*10d30*/  IMAD R83, R81, UR5, R80 ;  /* 0x0000000551537c24 */ /* 0x000fe2000f8e0250 */
[----:B------:R-:W-:Y:S01]  /*10d40*/  ULDC.64 UR4, c[0x0][0xb80] ;  /* 0x0002e00000047ab9 */ /* 0x000fe20000000a00 */
[----:B------:R-:W-:Y:S01]  /*10d50*/  IMAD.SHL.U32 R3, R3, 0x20, RZ ;  /* 0x0000002003037824 */ /* 0x000fe200078e00ff */
[----:B------:R-:W-:Y:S01]  /*10d60*/  LEA R89, P2, R20, UR4, 0x1 ;  /* 0x0000000414597c11 */ /* 0x000fe2000f8408ff */
[----:B------:R-:W-:Y:S01]  /*10d70*/  IMAD.IADD R21, R21, 0x1, R83 ;  /* 0x0000000115157824 */ /* 0x000fe200078e0253 */
[----:B------:R-:W-:Y:S01]  /*10d80*/  SHF.R.S32.HI R95, RZ, 0x1f, R217 ;  /* 0x0000001fff5f7819 */ /* 0x000fe200000114d9 */
[----:B------:R-:W-:Y:S01]  /*10d90*/  VIADD R0, R2, 0x38820 ;  /* 0x0003882002007836 */ /* 0x000fe20000000000 */
[----:B------:R-:W-:Y:S01]  /*10da0*/  LOP3.LUT R24, R3, 0x20, R24, 0xe2, !PT ;  /* 0x0000002003187812 */ /* 0x000fe200078ee218 */
[----:B0-----:R0:W2:Y:S01]  /*10db0*/  SHFL.IDX PT, R80, R89, RZ, 0x181f ;  /* 0x00181fff59507589 */ /* 0x0010a200000e0000 */
[----:B------:R-:W-:-:S02]  /*10dc0*/  SEL R3, RZ, 0x40, P0 ;  /* 0x00000040ff037807 */ /* 0x000fc40000000000 */
[----:B------:R-:W-:Y:S02]  /*10dd0*/  ISETP.GE.AND P0, PT, R225, R88, PT ;  /* 0x00000058e100720c */ /* 0x000fe40003f06270 */
[----:B------:R-:W-:Y:S02]  /*10de0*/  LEA.HI.X R90, R20, UR5, R21, 0x1, P2 ;  /* 0x00000005145a7c11 */ /* 0x000fe400090f0c15 */
[----:B------:R-:W-:Y:S02]  /*10df0*/  PRMT R0, RZ, 0x654, R0 ;  /* 0x00000654ff007816 */ /* 0x000fe40000000000 */
[----:B------:R-:W-:Y:S01]  /*10e00*/  LOP3.LUT R3, R24, R3, RZ, 0xfc, !PT ;  /* 0x0000000318037212 */ /* 0x000fe200078efcff */
[----:B------:R0:W3:Y:S01]  /*10e10*/  SHFL.IDX PT, R81, R90, RZ, 0x181f ;  /* 0x00181fff5a517589 */ /* 0x0000e200000e0000 */
[----:B------:R-:W-:Y:S01]  /*10e20*/  SEL R24, RZ, 0x80, P0 ;  /* 0x00000080ff187807 */ /* 0x000fe20000000000 */
[----:B------:R0:W-:Y:S01]  /*10e30*/  SYNCS.ARRIVE.TRANS64.RED.A1T0 RZ, [R0+URZ], RZ ;  /* 0x000000ff00ff79a7 */ /* 0x0001e2000810043f */
[----:B------:R-:W-:-:S02]  /*10e40*/  SHF.R.S32.HI R96, RZ, 0x1f, R218 ;  /* 0x0000001fff607819 */ /* 0x000fc400000114da */
[----:B------:R-:W-:Y:S01]  /*10e50*/  LOP3.LUT R24, R3, R24, RZ, 0xfc, !PT ;  /* 0x0000001803187212 */ /* 0x000fe200078efcff */
[----:B------:R-:W-:Y:S06]  /*10e60*/  @P1 BRA `(.L_x_4621) ;  /* 0x00000000007c1947 */ /* 0x000fec0003800000 */
[-C--:B------:R-:W-:Y:S02]  /*10e70*/  ISETP.GE.AND P1, PT, R218, R88.reuse, PT ;  /* 0x00000058da00720c */ /* 0x080fe40003f26270 */
[-C--:B------:R-:W-:Y:S02]  /*10e80*/  ISETP.GE.AND P0, PT, R189, R88.reuse, PT ;  /* 0x00000058bd00720c */ /* 0x080fe40003f06270 */
[-C--:B------:R-:W-:Y:S02]  /*10e90*/  ISETP.GE.AND P5, PT, R217, R88.reuse, PT ;  /* 0x00000058d900720c */ /* 0x080fe40003fa6270 */
[----:B------:R-:W-:-:S07]  /*10ea0*/  ISETP.GE.AND P3, PT, R216, R88, PT ;  /* 0x00000058d800720c */ /* 0x000fce0003f66270 */
[C---:B--2---:R-:W-:Y:S02]  /*10eb0*/  @!P1 LEA R82, P2, R218.reuse, R80, 0x1 ;  /* 0x00000050da529211 */ /* 0x044fe400078408ff */
        /* <DEDUP_REMOVED lines=26> */
.L_x_4621:
[----:B------:R-:W-:Y:S05]  /*11060*/  BSYNC B1 ;  /* 0x0000000000017941 */ /* 0x000fea0003800000 */
.L_x_4620:
[----:B0-----:R-:W-:Y:S01]  /*11070*/  VIADD R0, R91, 0x20 ;  /* 0x000000205b007836 */ /* 0x001fe20000000000 */
[----:B----45:R0:W4:Y:S04]  /*11080*/  SHFL.IDX PT, R7, R90, 0x1, 0x181f ;  /* 0x00381f005a077f89 */ /* 0x03012800000e0000 */
[----:B------:R-:W-:Y:S01]  /*11090*/  ISETP.GE.AND P0, PT, R0, R92, PT ;  /* 0x0000005c0000720c */ /* 0x000fe20003f06270 */
[----:B------:R0:W0:-:S12]  /*110a0*/  SHFL.IDX PT, R6, R89, 0x1, 0x181f ;  /* 0x00381f0059067f89 */ /* 0x00001800000e0000 */
[----:B------:R-:W-:Y:S05]  /*110b0*/  @P0 BRA `(.L_x_4622) ;  /* 0x0000000c00f00947 */ /* 0x000fea0003800000 */
[-C--:B------:R-:W-:Y:S02]  /*110c0*/  ISETP.GE.AND P5, PT, R218, R88.reuse, PT ;  /* 0x00000058da00720c */ /* 0x080fe40003fa6270 */
[-C--:B------:R-:W-:Y:S02]  /*110d0*/  ISETP.GE.AND P6, PT, R189, R88.reuse, PT ;  /* 0x00000058bd00720c */ /* 0x080fe40003fc6270 */
[-C--:B------:R-:W-:Y:S02]  /*110e0*/  ISETP.GE.AND P3, PT, R217, R88.reuse, PT ;  /* 0x00000058d900720c */ /* 0x080fe40003f66270 */
[-C--:B------:R-:W-:Y:S02]  /*110f0*/  ISETP.GE.AND P2, PT, R216, R88.reuse, PT ;  /* 0x00000058d800720c */ /* 0x080fe40003f46270 */
[-C--:B------:R-:W-:Y:S02]  /*11100*/  ISETP.GE.AND P1, PT, R215, R88.reuse, PT ;  /* 0x00000058d700720c */ /* 0x080fe40003f26270 */
[----:B------:R-:W-:-:S03]  /*11110*/  ISETP.GE.AND P0, PT, R214, R88, PT ;  /* 0x00000058d600720c */ /* 0x000fc60003f06270 */
[CC--:B0-----:R-:W-:Y:S02]  /*11120*/  @!P5 LEA R12, P4, R218.reuse, R6.reuse, 0x1 ;  /* 0x00000006da0cd211 */ /* 0x0c1fe400078808ff */
        /* <DEDUP_REMOVED lines=26> */
.L_x_4617:
[----:B------:R-:W3:Y:S01]  /*112d0*/  S2R R0, SR_TID.X ;  /* 0x0000000000007919 */ /* 0x000ee20000002100 */
[----:B------:R-:W-:Y:S01]  /*112e0*/  ULDC.64 UR4, c[0x0][0xd00] ;  /* 0x0003400000047ab9 */ /* 0x000fe20000000a00 */
[----:B------:R-:W-:Y:S01]  /*112f0*/  IMAD.MOV.U32 R3, RZ, RZ, RZ ;  /* 0x000000ffff037224 */ /* 0x000fe200078e00ff */
[----:B------:R-:W-:Y:S01]  /*11300*/  ISETP.NE.U32.AND P0, PT, RZ, UR4, PT ;  /* 0x00000004ff007c0c */ /* 0x000fe2000bf05070 */
[----:B------:R-:W4:Y:S01]  /*11310*/  LDC R21, c[0x0][0xce8] ;  /* 0x00033a00ff157b82 */ /* 0x000f220000000800 */
[----:B------:R-:W-:Y:S02]  /*11320*/  IADD3 R4, P1, R211, UR4, RZ ;  /* 0x00000004d3047c10 */ /* 0x000fe4000ff3e0ff */
[----:B------:R-:W-:Y:S02]  /*11330*/  ISETP.NE.AND.EX P0, PT, RZ, UR5, PT, P0 ;  /* 0x00000005ff007c0c */ /* 0x000fe4000bf05300 */
[----:B------:R-:W-:Y:S01]  /*11340*/  IADD3.X R5, R212, UR5, RZ, P1, !PT ;  /* 0x00000005d4057c10 */ /* 0x000fe20008ffe4ff */
[----:B------:R-:W-:-:S02]  /*11350*/  ULDC.64 UR4, c[0x0][0xd08] ;  /* 0x0003420000047ab9 */ /* 0x000fc40000000a00 */
[----:B------:R-:W-:-:S04]  /*11360*/  ISETP.NE.U32.AND P1, PT, RZ, UR4, PT ;  /* 0x00000004ff007c0c */ /* 0x000fc8000bf25070 */
[----:B------:R-:W-:-:S04]  /*11370*/  ISETP.NE.AND.EX P1, PT, RZ, UR5, PT, P1 ;  /* 0x00000005ff007c0c */ /* 0x000fc8000bf25310 */
[----:B------:R0:W5:Y:S09]  /*11380*/  @P0 LDG.E R3, desc[UR40][R4.64] ;  /* 0x0000002804030981 */ /* 0x000172000c1e1900 */
[----:B------:R-:W-:Y:S01]  /*11390*/  @P1 IADD3 R6, P2, R211, UR4, RZ ;  /* 0x00000004d3061c10 */ /* 0x000fe2000ff5e0ff */
[----:B------:R-:W-:Y:S01]  /*113a0*/  ULDC UR4, c[0x0][0xb88] ;  /* 0x0002e20000047ab9 */ /* 0x000fe20000000800 */
[----:B---3--:R-:W-:-:S02]  /*113b0*/  VIADD R8, R0, 0xffffff80 ;  /* 0xffffff8000087836 */ /* 0x008fc40000000000 */
[----:B------:R-:W-:Y:S01]  /*113c0*/  @P1 IADD3.X R7, R212, UR5, RZ, P2, !PT ;  /* 0x00000005d4071c10 */ /* 0x000fe200097fe4ff */
[----:B------:R-:W-:-:S06]  /*113d0*/  IMAD.U32 R0, RZ, RZ, UR4 ;  /* 0x00000004ff007e24 */ /* 0x000fcc000f8e00ff */
[----:B------:R0:W5:Y:S01]  /*113e0*/  @P1 LDG.E R0, desc[UR40][R6.64] ;  /* 0x0000002806001981 */ /* 0x000162000c1e1900 */
[----:B------:R-:W-:Y:S01]  /*113f0*/  ISETP.GE.AND P2, PT, R8, 0x40, PT ;  /* 0x000000400800780c */ /* 0x000fe20003f46270 */
[----:B------:R-:W-:-:S12]  /*11400*/  @P1 BRA `(.L_x_4623) ;  /* 0x0000000000101947 */ /* 0x000fd80003800000 */
[----:B------:R-:W-:Y:S05]  /*11410*/  @!P0 BRA `(.L_x_4623) ;  /* 0x00000000000c8947 */ /* 0x000fea0003800000 */
[----:B0-----:R-:W3:Y:S04]  /*11420*/  LDG.E R7, desc[UR40][R4.64] ;  /* 0x0000002804077981 */ /* 0x001ee8000c1e1900 */
[----:B-----5:R-:W3:Y:S02]  /*11430*/  LDG.E R0, desc[UR40][R4.64+0x4] ;  /* 0x0000042804007981 */ /* 0x020ee4000c1e1900 */
[----:B---3--:R-:W-:-:S07]  /*11440*/  IMAD.IADD R0, R0, 0x1, -R7 ;  /* 0x0000000100007824 */ /* 0x008fce00078e0a07 */
.L_x_4623:
[----:B------:R-:W-:Y:S01]  /*11450*/  BSSY B1, `(.L_x_4624) ;  /* 0x000002e000017945 */ /* 0x000fe20003800000 */
[----:B------:R-:W-:Y:S02]  /*11460*/  SHF.R.S32.HI R12, RZ, 0x1f, R210 ;  /* 0x0000001fff0c7819 */ /* 0x000fe400000114d2 */
[----:B------:R-:W-:Y:S02]  /*11470*/  SEL R213, R213, RZ, !P0 ;  /* 0x000000ffd5d57207 */ /* 0x000fe40004000000 */
[----:B------:R-:W-:Y:S02]  /*11480*/  SEL R223, R223, RZ, !P0 ;  /* 0x000000ffdfdf7207 */ /* 0x000fe40004000000 */
[----:B-----5:R-:W-:Y:S01]  /*11490*/  SHF.R.S32.HI R10, RZ, 0x1f, R3 ;  /* 0x0000001fff0a7819 */ /* 0x020fe20000011403 */
[----:B------:R-:W-:Y:S06]  /*114a0*/  @P2 BRA `(.L_x_4625) ;  /* 0x0000000000a02947 */ /* 0x000fec0003800000 */
[----:B0-----:R-:W0:Y:S01]  /*114b0*/  S2R R4, SR_TID.X ;  /* 0x0000000000047919 */ /* 0x001e220000002100 */
[----:B------:R-:W3:Y:S02]  /*114c0*/  LDC R11, c[0x0][0xce8] ;  /* 0x00033a00ff0b7b82 */ /* 0x000ee40000000800 */
[----:B---3--:R-:W-:Y:S02]  /*114d0*/  IMAD R5, R0, R11, RZ ;  /* 0x0000000b00057224 */ /* 0x008fe400078e02ff */
[----:B0-----:R-:W-:-:S04]  /*114e0*/  IMAD R4, R220, 0x40, R4 ;  /* 0x00000040dc047824 */ /* 0x001fc800078e0204 */
        /* <DEDUP_REMOVED lines=14> */
[----:B------:R-:W3:Y:S01]  /*115d0*/  @P0 LDC R15, c[0x0][0xcf0] ;  /* 0x00033c00ff0f0b82 */ /* 0x000ee20000000800 */
[----:B------:R-:W-:-:S04]  /*115e0*/  IMAD.WIDE.U32 R4, R213, UR4, R4 ;  /* 0x00000004d5047c25 */ /* 0x000fc8000f8e0004 */
[----:B0-----:R-:W-:-:S05]  /*115f0*/  @P0 IMAD.HI.U32 R6, R8, R13, RZ ;  /* 0x0000000d08060227 */ /* 0x001fca00078e00ff */
        /* <DEDUP_REMOVED lines=19> */
.L_x_4625:
[----:B------:R-:W-:Y:S05]  /*11730*/  BSYNC B1 ;  /* 0x0000000000017941 */ /* 0x000fea0003800000 */
.L_x_4624:
[----:B----4-:R-:W-:Y:S01]  /*11740*/  ISETP.NE.AND P0, PT, R21, 0x1, PT ;  /* 0x000000011500780c */ /* 0x010fe20003f05270 */
[----:B--2---:R-:W2:Y:S01]  /*11750*/  LDC R24, c[0x0][0xbc8] ;  /* 0x0002f200ff187b82 */ /* 0x004ea20000000800 */
[----:B------:R-:W-:Y:S01]  /*11760*/  ULDC.64 UR4, c[0x0][0xba0] ;  /* 0x0002e80000047ab9 */ /* 0x000fe20000000a00 */
[----:B0--3--:R-:W-:Y:S01]  /*11770*/  IMAD R7, R221, 0x20, R222 ;  /* 0x00000020dd077824 */ /* 0x009fe200078e02de */
[----:B------:R-:W-:Y:S01]  /*11780*/  BSSY B1, `(.L_x_4626) ;  /* 0x000006b000017945 */ /* 0x000fe20003800000 */
[----:B------:R-:W-:Y:S01]  /*11790*/  IMAD R6, R10, UR4, RZ ;  /* 0x000000040a067c24 */ /* 0x000fe2000f8e02ff */
[----:B------:R-:W-:Y:S01]  /*117a0*/  SHF.R.S32.HI R31, RZ, 0x1f, R215 ;  /* 0x0000001fff1f7819 */ /* 0x000fe200000114d7 */
[C---:B------:R-:W-:Y:S01]  /*117b0*/  IMAD.WIDE.U32 R4, R3.reuse, UR4, RZ ;  /* 0x0000000403047c25 */ /* 0x040fe2000f8e00ff */
[----:B------:R-:W-:Y:S02]  /*117c0*/  SHF.R.S32.HI R32, RZ, 0x1f, R216 ;  /* 0x0000001fff207819 */ /* 0x000fe400000114d8 */
[----:B------:R-:W-:Y:S01]  /*117d0*/  SHF.R.S32.HI R33, RZ, 0x1f, R217 ;  /* 0x0000001fff217819 */ /* 0x000fe200000114d9 */
[----:B------:R-:W-:Y:S01]  /*117e0*/  IMAD R3, R3, UR5, R6 ;  /* 0x0000000503037c24 */ /* 0x000fe2000f8e0206 */
[----:B------:R-:W-:Y:S01]  /*117f0*/  ULDC.64 UR4, c[0x0][0xbe8] ;  /* 0x0002fa0000047ab9 */ /* 0x000fe20000000a00 */
[----:B------:R-:W0:Y:S01]  /*11800*/  @P0 LDC R9, c[0x0][0xcec] ;  /* 0x00033b00ff090b82 */ /* 0x000e220000000800 */
[----:B------:R-:W-:Y:S01]  /*11810*/  IMAD R8, R220, 0x40, R7 ;  /* 0x00000040dc087824 */ /* 0x000fe200078e0207 */
[----:B------:R-:W-:Y:S01]  /*11820*/  SHF.R.S32.HI R34, RZ, 0x1f, R218 ;  /* 0x0000001fff227819 */ /* 0x000fe200000114da */
[----:B------:R-:W-:-:S02]  /*11830*/  IMAD.IADD R5, R5, 0x1, R3 ;  /* 0x0000000105057824 */ /* 0x000fc400078e0203 */
[----:B------:R-:W-:Y:S02]  /*11840*/  IMAD R3, R12, UR4, RZ ;  /* 0x000000040c037c24 */ /* 0x000fe4000f8e02ff */
[C---:B------:R-:W-:Y:S01]  /*11850*/  IMAD.WIDE.U32 R4, R210.reuse, UR4, R4 ;  /* 0x00000004d2047c25 */ /* 0x040fe2000f8e0004 */
[----:B------:R-:W3:Y:S03]  /*11860*/  @P0 LDC R11, c[0x0][0xcf0] ;  /* 0x00033c00ff0b0b82 */ /* 0x000ee60000000800 */
[----:B------:R-:W-:Y:S01]  /*11870*/  IMAD R3, R210, UR5, R3 ;  /* 0x00000005d2037c24 */ /* 0x000fe2000f8e0203 */
[-C--:B--2---:R-:W-:Y:S01]  /*11880*/  ISETP.GE.AND P1, PT, R218, R24.reuse, PT ;  /* 0x00000018da00720c */ /* 0x084fe20003f26270 */
[----:B------:R-:W-:Y:S01]  /*11890*/  ULDC.64 UR4, c[0x0][0xbf0] ;  /* 0x0002fc0000047ab9 */ /* 0x000fe20000000a00 */
[-C--:B------:R-:W-:Y:S01]  /*118a0*/  ISETP.GE.AND P2, PT, R189, R24.reuse, PT ;  /* 0x00000018bd00720c */ /* 0x080fe20003f46270 */
[----:B------:R-:W-:Y:S01]  /*118b0*/  IMAD.IADD R5, R5, 0x1, R3 ;  /* 0x0000000105057824 */ /* 0x000fe200078e0203 */
[----:B------:R-:W-:Y:S01]  /*118c0*/  SEL R10, RZ, 0xffffffff, P1 ;  /* 0xffffffffff0a7807 */ /* 0x000fe20000800000 */
[----:B------:R-:W-:Y:S01]  /*118d0*/  IMAD R3, R223, UR4, RZ ;  /* 0x00000004df037c24 */ /* 0x000fe2000f8e02ff */
[----:B------:R-:W-:Y:S01]  /*118e0*/  SEL R7, RZ, 0x1, P2 ;  /* 0x00000001ff077807 */ /* 0x000fe20001000000 */
[----:B------:R-:W-:Y:S01]  /*118f0*/  IMAD.WIDE.U32 R4, R213, UR4, R4 ;  /* 0x00000004d5047c25 */ /* 0x000fe2000f8e0004 */
[----:B------:R-:W-:-:S02]  /*11900*/  ISETP.GE.AND P2, PT, R217, R24, PT ;  /* 0x00000018d900720c */ /* 0x000fc40003f46270 */
[----:B------:R-:W-:Y:S01]  /*11910*/  ISETP.GE.AND P1, PT, R216, R24, PT ;  /* 0x00000018d800720c */ /* 0x000fe20003f26270 */
[----:B------:R-:W-:Y:S01]  /*11920*/  IMAD R3, R213, UR5, R3 ;  /* 0x00000005d5037c24 */ /* 0x000fe2000f8e0203 */
[----:B------:R-:W-:Y:S01]  /*11930*/  ULDC.64 UR4, c[0x0][0xbe0] ;  /* 0x0002f80000047ab9 */ /* 0x000fe20000000a00 */
[----:B0-----:R-:W-:-:S04]  /*11940*/  @P0 IMAD.HI.U32 R6, R8, R9, RZ ;  /* 0x0000000908060227 */ /* 0x001fc800078e00ff */
[----:B------:R-:W-:Y:S02]  /*11950*/  IMAD.SHL.U32 R10, R10, 0x2, RZ ;  /* 0x000000020a0a7824 */ /* 0x000fe400078e00ff */
[----:B------:R-:W-:Y:S02]  /*11960*/  IMAD.IADD R5, R5, 0x1, R3 ;  /* 0x0000000105057824 */ /* 0x000fe400078e0203 */
[----:B------:R-:W-:Y:S01]  /*11970*/  IMAD.MOV.U32 R3, RZ, RZ, R8 ;  /* 0x000000ffff037224 */ /* 0x000fe200078e0008 */
[----:B---3--:R-:W-:Y:S01]  /*11980*/  @P0 SHF.R.U32.HI R3, RZ, R11, R6 ;  /* 0x0000000bff030219 */ /* 0x008fe20000011606 */
[----:B------:R-:W-:Y:S01]  /*11990*/  IMAD R29, R0, R21, RZ ;  /* 0x00000015001d7224 */ /* 0x000fe200078e02ff */
[----:B------:R-:W-:Y:S01]  /*119a0*/  LOP3.LUT R9, R10, 0x2, R7, 0xe2, !PT ;  /* 0x000000020a097812 */ /* 0x000fe200078ee207 */
[----:B------:R-:W-:Y:S01]  /*119b0*/  IMAD R30, R220, 0x40, R222 ;  /* 0x00000040dc1e7824 */ /* 0x000fe200078e02de */
[----:B------:R-:W-:Y:S01]  /*119c0*/  SEL R10, RZ, 0xffffffff, P2 ;  /* 0xffffffffff0a7807 */ /* 0x000fe20001000000 */
[--C-:B------:R-:W-:Y:S01]  /*119d0*/  IMAD.MOV R7, RZ, RZ, -R3.reuse ;  /* 0x000000ffff077224 */ /* 0x100fe200078e0a03 */
[----:B------:R-:W-:Y:S01]  /*119e0*/  SHF.R.S32.HI R6, RZ, 0x1f, R3 ;  /* 0x0000001fff067819 */ /* 0x000fe20000011403 */
[----:B------:R-:W-:Y:S01]  /*119f0*/  IMAD.WIDE.U32 R4, R3, UR4, R4 ;  /* 0x0000000403047c25 */ /* 0x000fe2000f8e0004 */
[----:B------:R-:W-:-:S02]  /*11a00*/  SEL R11, RZ, 0xffffffff, P1 ;  /* 0xffffffffff0b7807 */ /* 0x000fc40000800000 */
[-C--:B------:R-:W-:Y:S01]  /*11a10*/  ISETP.GE.AND P0, PT, R215, R24.reuse, PT ;  /* 0x00000018d700720c */ /* 0x080fe20003f06270 */
[----:B------:R-:W-:Y:S01]  /*11a20*/  IMAD.SHL.U32 R10, R10, 0x4, RZ ;  /* 0x000000040a0a7824 */ /* 0x000fe200078e00ff */
[-C--:B------:R-:W-:Y:S01]  /*11a30*/  ISETP.GE.AND P2, PT, R225, R24.reuse, PT ;  /* 0x00000018e100720c */ /* 0x080fe20003f46270 */
[----:B------:R-:W-:Y:S02]  /*11a40*/  IMAD R6, R6, UR4, RZ ;  /* 0x0000000406067c24 */ /* 0x000fe4000f8e02ff */
[----:B------:R-:W-:Y:S01]  /*11a50*/  IMAD.SHL.U32 R11, R11, 0x8, RZ ;  /* 0x000000080b0b7824 */ /* 0x000fe200078e00ff */
[----:B------:R-:W-:Y:S01]  /*11a60*/  LOP3.LUT R0, R10, 0x4, R9, 0xe2, !PT ;  /* 0x000000040a007812 */ /* 0x000fe200078ee209 */
[----:B------:R-:W-:Y:S02]  /*11a70*/  IMAD R7, R21, R7, R8 ;  /* 0x0000000715077224 */ /* 0x000fe400078e0208 */
        /* <DEDUP_REMOVED lines=32> */
[CC--:B--2---:R-:W-:Y:S02]  /*11c80*/  @!P2 LEA R8, P0, R218.reuse, R6.reuse, 0x1 ;  /* 0x00000006da08a211 */ /* 0x0c4fe400078008ff */
        /* <DEDUP_REMOVED lines=26> */
.L_x_4627:
[----:B------:R-:W-:Y:S05]  /*11e30*/  BSYNC B1 ;  /* 0x0000000000017941 */ /* 0x000fea0003800000 */
.L_x_4626:
        /* <DEDUP_REMOVED lines=14> */
[-C--:B------:R-:W-:Y:S02]  /*11f20*/  @!P4 LEA R10, P6, R217, R6.reuse, 0x1 ;  /* 0x00000006d90ac211 */ /* 0x080fe400078c08ff */
        /* <DEDUP_REMOVED lines=12> */
[-C--:B0-----:R-:W-:Y:S02]  /*11ff0*/  @P0 LEA R20, P3, R226, R6.reuse, 0x1 ;  /* 0x00000006e2140211 */ /* 0x081fe400078608ff */
        /* <DEDUP_REMOVED lines=8> */
.L_x_4622:
[----:B------:R-:W-:Y:S05]  /*12080*/  BSYNC B0 ;  /* 0x0000000000007941 */ /* 0x000fea0003800000 */
.L_x_4616:
[----:B------:R-:W-:Y:S02]  /*12090*/  ULDC UR4, c[0x0][0xd3c] ;  /* 0x00034f0000047ab9 */ /* 0x000fe40000000800 */
[----:B------:R-:W-:-:S13]  /*120a0*/  ISETP.GE.AND P0, PT, R27, UR4, PT ;  /* 0x000000041b007c0c */ /* 0x000fda000bf06270 */
[----:B------:R-:W-:Y:S05]  /*120b0*/  @!P0 BRA `(.L_x_4628) ;  /* 0xfffffef000648947 */ /* 0x000fea000383ffff */
[----:B------:R-:W-:Y:S05]  /*120c0*/  BRA `(.L_x_4515) ;  /* 0x0000009800c47947 */ /* 0x000fea0003800000 */
.L_x_4513:
        /* <DEDUP_REMOVED lines=18> */
.L_x_4629:
        /* <DEDUP_REMOVED lines=42> */
.L_x_4635:
        /* <DEDUP_REMOVED lines=12> */
.L_x_4634:
[----:B------:R-:W-:Y:S05]  /*12550*/  BSYNC B0 ;  /* 0x0000000000007941 */ /* 0x000fea0003800000 */
.L_x_4633:
        /* <DEDUP_REMOVED lines=22> */
.L_x_4631:
        /* <DEDUP_REMOVED lines=16> */
.L_x_4636:
        /* <DEDUP_REMOVED lines=25> */
.L_x_4632:
[----:B------:R-:W-:Y:S02]  /*12950*/  IMAD.MOV.U32 R17, RZ, RZ, RZ ;  /* 0x000000ffff117224 */ /* 0x000fe400078e00ff */
[----:B------:R-:W-:Y:S02]  /*12960*/  IMAD.U32 R16, RZ, RZ, UR6 ;  /* 0x00000006ff107e24 */ /* 0x000fe4000f8e00ff */
[----:B------:R-:W-:-:S07]  /*12970*/  IMAD.MOV.U32 R18, RZ, RZ, RZ ;  /* 0x000000ffff127224 */ /* 0x000fce00078e00ff */
.L_x_4637:
[----:B------:R-:W-:-:S13]  /*12980*/  ISETP.NE.AND P0, PT, R5, RZ, PT ;  /* 0x000000ff0500720c */ /* 0x000fda0003f05270 */
[----:B------:R-:W0:Y:S01]  /*12990*/  @!P0 S2R R3, SR_CgaCtaId ;  /* 0x0000000000038919 */ /* 0x000e220000008800 */
[----:B------:R-:W-:-:S04]  /*129a0*/  @!P0 MOV R0, 0x400 ;  /* 0x0000040000008802 */ /* 0x000fc80000000f00 */
[----:B0-----:R-:W-:-:S05]  /*129b0*/  @!P0 LEA R0, R3, R0, 0x18 ;  /* 0x0000000003008211 */ /* 0x001fca00078ec0ff */
[----:B------:R2:W-:Y:S01]  /*129c0*/  @!P0 STS.128 [R0+0x388d0], R16 ;  /* 0x0388d01000008388 */ /* 0x0005e20000000c00 */
[----:B------:R-:W-:Y:S06]  /*129d0*/  BAR.ARV 0x5, 0x180 ;  /* 0x0146000000007b1d */ /* 0x000fec0000002000 */
.L_x_4630:
        /* <DEDUP_REMOVED lines=31> */
[----:B------:R-:W-:Y:S01]  /*12bd0*/  STL [R1+0x20], R2 ;  /* 0x0000200201007387 */ /* 0x000fe20000100800 */
[C---:B------:R-:W-:Y:S02]  /*12be0*/  LOP3.LUT R4, R0.reuse, 0x100, RZ, 0xfc, !PT ;  /* 0x0000010000047812 */ /* 0x040fe400078efcff */
[C---:B-1----:R-:W-:Y:S01]  /*12bf0*/  LOP3.LUT R3, R0.reuse, 0x80, RZ, 0xfc, !PT ;  /* 0x0000008000037812 */ /* 0x042fe200078efcff */
[----:B------:R-:W-:Y:S01]  /*12c00*/  STL [R1+0x10], RZ ;  /* 0x000010ff01007387 */ /* 0x000fe20000100800 */
[----:B------:R-:W-:-:S03]  /*12c10*/  LOP3.LUT R3, R0, 0x140, RZ, 0xfc, !PT ;  /* 0x0000014000037812 */ /* 0x000fc600078efcff */
[----:B------:R-:W-:Y:S04]  /*12c20*/  STL [R1+0xc], RZ ;  /* 0x00000cff01007387 */ /* 0x000fe80000100800 */
[----:B------:R0:W-:Y:S02]  /*12c30*/  STL [R1+0x1c], R2 ;  /* 0x00001c0201007387 */ /* 0x0001e40000100800 */
[C---:B0-----:R-:W-:Y:S02]  /*12c40*/  LOP3.LUT R2, R0.reuse, 0xc0, RZ, 0xfc, !PT ;  /* 0x000000c000027812 */ /* 0x041fe400078efcff */
[C---:B------:R-:W-:Y:S02]  /*12c50*/  LOP3.LUT R2, R0.reuse, 0x180, RZ, 0xfc, !PT ;  /* 0x0000018000027812 */ /* 0x040fe400078efcff */
[----:B------:R-:W-:-:S07]  /*12c60*/  LOP3.LUT R0, R0, 0x1c0, RZ, 0xfc, !PT ;  /* 0x000001c000007812 */ /* 0x000fce00078efcff */
.L_x_4808:
[----:B01----:R-:W0:Y:S02]  /*12c70*/  LDC.64 R2, c[0x0][0xd88] ;  /* 0x00036200ff027b82 */ /* 0x003e240000000a00 */
[----:B0-----:R-:W-:-:S05]  /*12c80*/  IMAD.WIDE R2, R19, 0x4, R2 ;  /* 0x0000000413027825 */ /* 0x001fca00078e0202 */
[----:B--2---:R-:W2:Y:S01]  /*12c90*/  LDG.E R15, desc[UR40][R2.64] ;  /* 0x00000028020f7981 */ /* 0x004ea2000c1e1900 */
[----:B------:R-:W-:Y:S05]  /*12ca0*/  YIELD ;  /* 0x0000000000007946 */ /* 0x000fea0003800000 */
[----:B------:R-:W-:Y:S01]  /*12cb0*/  ULDC.64 UR4, c[0x0][0xb20] ;  /* 0x0002c80000047ab9 */ /* 0x000fe20000000a00 */
[----:B---3--:R-:W-:Y:S01]  /*12cc0*/  IMAD.MOV.U32 R0, RZ, RZ, RZ ;  /* 0x000000ffff007224 */ /* 0x008fe200078e00ff */
[----:B------:R-:W-:Y:S02]  /*12cd0*/  ISETP.NE.U32.AND P0, PT, RZ, UR4, PT ;  /* 0x00000004ff007c0c */ /* 0x000fe4000bf05070 */
[----:B------:R-:W-:Y:S01]  /*12ce0*/  CS2R R8, SRZ ;  /* 0x0000000000087805 */ /* 0x000fe2000001ff00 */
[----:B------:R-:W-:Y:S01]  /*12cf0*/  ULDC.64 UR10, c[0x0][0xb10] ;  /* 0x0002c400000a7ab9 */ /* 0x000fe20000000a00 */
        /* <DEDUP_REMOVED lines=20> */
[----:B------:R-:W-:Y:S02]  /*12e40*/  ISETP.NE.U32.AND P1, PT, RZ, UR8, PT ;  /* 0x00000008ff007c0c */ /* 0x000fe4000bf25070 */
[----:B-1----:R-:W-:-:S02]  /*12e50*/  IADD3 R2, P4, R14, UR4, RZ ;  /* 0x000000040e027c10 */ /* 0x002fc4000ff9e0ff */
[----:B------:R-:W-:Y:S02]  /*12e60*/  ISETP.NE.AND.EX P0, PT, RZ, UR7, PT, P0 ;  /* 0x00000007ff007c0c */ /* 0x000fe4000bf05300 */
[C---:B------:R-:W-:Y:S02]  /*12e70*/  IADD3.X R3, R13.reuse, UR5, RZ, P4, !PT ;  /* 0x000000050d037c10 */ /* 0x040fe4000a7fe4ff */
[C---:B0-----:R-:W-:Y:S02]  /*12e80*/  IADD3 R4, P4, R14.reuse, UR8, RZ ;  /* 0x000000080e047c10 */ /* 0x041fe4000ff9e0ff */
[----:B------:R-:W-:Y:S01]  /*12e90*/  ISETP.NE.AND.EX P1, PT, RZ, UR9, PT, P1 ;  /* 0x00000009ff007c0c */ /* 0x000fe2000bf25310 */
[----:B------:R-:W2:Y:S01]  /*12ea0*/  @P2 LDG.E R8, desc[UR40][R2.64] ;  /* 0x0000002802082981 */ /* 0x000ea2000c1e1900 */
[----:B------:R-:W-:Y:S01]  /*12eb0*/  IADD3.X R5, R13, UR9, RZ, P4, !PT ;  /* 0x000000090d057c10 */ /* 0x000fe2000a7fe4ff */
[----:B------:R-:W-:Y:S01]  /*12ec0*/  ULDC UR4, c[0x0][0x288] ;  /* 0x0000a20000047ab9 */ /* 0x000fe20000000800 */
[----:B------:R-:W-:-:S02]  /*12ed0*/  @P3 IADD3 R10, P4, R14, UR10, RZ ;  /* 0x0000000a0e0a3c10 */ /* 0x000fc4000ff9e0ff */
[----:B------:R-:W-:Y:S02]  /*12ee0*/  IADD3 R6, P5, R14, UR6, RZ ;  /* 0x000000060e067c10 */ /* 0x000fe4000ffbe0ff */
[C---:B------:R-:W-:Y:S02]  /*12ef0*/  @P3 IADD3.X R11, R13.reuse, UR11, RZ, P4, !PT ;  /* 0x0000000b0d0b3c10 */ /* 0x040fe4000a7fe4ff */
[----:B------:R-:W-:-:S03]  /*12f00*/  IADD3.X R7, R13, UR7, RZ, P5, !PT ;  /* 0x000000070d077c10 */ /* 0x000fc6000affe4ff */
        /* <DEDUP_REMOVED lines=22> */
.L_x_4639:
[----:B------:R-:W-:Y:S01]  /*13070*/  IMAD.MOV.U32 R11, RZ, RZ, R15 ;  /* 0x000000ffff0b7224 */ /* 0x000fe200078e000f */
[----:B------:R-:W-:Y:S01]  /*13080*/  ULDC.64 UR4, c[0x0][0xb18] ;  /* 0x0002c60000047ab9 */ /* 0x000fe20000000a00 */
[----:B0----5:R-:W-:Y:S01]  /*13090*/  IMAD.IADD R2, R12, 0x1, R0 ;  /* 0x000000010c027824 */ /* 0x021fe200078e0200 */
        /* <DEDUP_REMOVED lines=9> */
.L_x_4640:
[----:B------:R-:W-:Y:S05]  /*13130*/  @!P0 BRA `(.L_x_4641) ;  /* 0x00000000000c8947 */ /* 0x000fea0003800000 */
[----:B------:R-:W2:Y:S04]  /*13140*/  LDG.E R8, desc[UR40][R6.64] ;  /* 0x0000002806087981 */ /* 0x000ea8000c1e1900 */
[----:B------:R-:W2:Y:S02]  /*13150*/  LDG.E R6, desc[UR40][R6.64+0x4] ;  /* 0x0000042806067981 */ /* 0x000ea4000c1e1900 */
[----:B--2---:R-:W-:-:S07]  /*13160*/  IMAD.IADD R8, R6, 0x1, -R8 ;  /* 0x0000000106087824 */ /* 0x004fce00078e0a08 */
.L_x_4641:
[----:B0-----:R-:W2:Y:S01]  /*13170*/  @P1 LDG.E R2, desc[UR40][R4.64] ;  /* 0x0000002804021981 */ /* 0x001ea2000c1e1900 */
[----:B-----5:R-:W-:-:S03]  /*13180*/  IMAD.IADD R0, R8, 0x1, -R0 ;  /* 0x0000000108007824 */ /* 0x020fc600078e0a00 */
[----:B------:R-:W2:Y:S01]  /*13190*/  @P1 LDG.E R4, desc[UR40][R4.64+0x4] ;  /* 0x0000042804041981 */ /* 0x000ea2000c1e1900 */
[----:B------:R-:W-:Y:S01]  /*131a0*/  BSSY B0, `(.L_x_4642) ;  /* 0x00001c7000007945 */ /* 0x000fe20003800000 */
        /* <DEDUP_REMOVED lines=10> */
[----:B------:R-:W-:Y:S02]  /*13250*/  ISETP.GT.AND P0, PT, R10, R2, PT ;  /* 0x000000020a00720c */ /* 0x000fe40003f04270 */
[----:B------:R-:W-:-:S11]  /*13260*/  SHF.R.U32.HI R2, RZ, 0x6, R2 ;  /* 0x00000006ff027819 */ /* 0x000fd60000011602 */
[----:B------:R-:W-:-:S05]  /*13270*/  @P0 VIADD R10, R10, 0x3f ;  /* 0x0000003f0a0a0836 */ /* 0x000fca0000000000 */
[----:B------:R-:W-:-:S04]  /*13280*/  @P0 SHF.R.S32.HI R0, RZ, 0x1f, R10 ;  /* 0x0000001fff000819 */ /* 0x000fc8000001140a */
[----:B------:R-:W-:Y:S02]  /*13290*/  @P0 LEA.HI R10, R0, R10, RZ, 0x6 ;  /* 0x0000000a000a0211 */ /* 0x000fe400078f30ff */
[----:B------:R-:W-:Y:S01]  /*132a0*/  SHF.R.S32.HI R0, RZ, 0x6, R3 ;  /* 0x00000006ff007819 */ /* 0x000fe20000011403 */
[----:B------:R-:W-:Y:S01]  /*132b0*/  IMAD.MOV.U32 R7, RZ, RZ, R2 ;  /* 0x000000ffff077224 */ /* 0x000fe200078e0002 */
[----:B------:R-:W-:-:S03]  /*132c0*/  @P0 SHF.R.S32.HI R7, RZ, 0x6, R10 ;  /* 0x00000006ff070819 */ /* 0x000fc6000001140a */
[----:B------:R0:W-:Y:S01]  /*132d0*/  STL [R1+0x3c], R0 ;  /* 0x00003c0001007387 */ /* 0x0001e20000100800 */
[----:B------:R-:W-:Y:S02]  /*132e0*/  ISETP.GT.AND P2, PT, R7, R2, PT ;  /* 0x000000020700720c */ /* 0x000fe40003f44270 */
[----:B------:R-:W-:-:S11]  /*132f0*/  PLOP3.LUT P0, PT, PT, PT, PT, 0x80, 0x0 ;  /* 0x000000000000781c */ /* 0x000fd60003f0f070 */
        /* <DEDUP_REMOVED lines=8> */
.L_x_4840:
[----:B-1----:R-:W-:Y:S02]  /*13380*/  ISETP.NE.AND P0, PT, R14, RZ, PT ;  /* 0x000000ff0e00720c */ /* 0x002fe40003f05270 */
[----:B------:R-:W-:-:S11]  /*13390*/  PLOP3.LUT P6, PT, PT, PT, PT, 0x8, 0x0 ;  /* 0x000000000000781c */ /* 0x000fd60003fce170 */
[----:B------:R-:W-:Y:S05]  /*133a0*/  @P0 BRA `(.L_x_4645) ;  /* 0x00000000000c0947 */ /* 0x000fea0003800000 */
[----:B------:R-:W-:-:S03]  /*133b0*/  UMOV UR4, 0xffffffff ;  /* 0xffffffff00047882 */ /* 0x000fc60000000000 */
[----:B------:R-:W-:Y:S05]  /*133c0*/  BRA.DIV UR4, `(.L_x_4646) ;  /* 0x0000009204047947 */ /* 0x000fea000b800000 */
[----:B------:R-:W-:-:S13]  /*133d0*/  ELECT P6, URZ, PT ;  /* 0x00000000003f782f */ /* 0x000fda00038c0000 */
.L_x_4645:
        /* <DEDUP_REMOVED lines=10> */
.L_x_4843:
[----:B------:R-:W-:Y:S05]  /*13480*/  BSYNC B1 ;  /* 0x0000000000017941 */ /* 0x000fea0003800000 */
.L_x_4647:
[----:B------:R-:W-:Y:S04]  /*13490*/  BSSY B1, `(.L_x_4649) ;  /* 0x00000bf000017945 */ /* 0x000fe80003800000 */
[----:B------:R-:W-:Y:S05]  /*134a0*/  @!P6 BRA `(.L_x_4650) ;  /* 0x0000000800f4e947 */ /* 0x000fea0003800000 */
[----:B0-----:R-:W2:Y:S04]  /*134b0*/  LDL R4, [R1+0x4] ;  /* 0x0000040001047983 */ /* 0x001ea80000100800 */
[----:B------:R-:W3:Y:S01]  /*134c0*/  LDL R6, [R1+0x20] ;  /* 0x0000200001067983 */ /* 0x000ee20000100800 */
[----:B------:R-:W0:Y:S01]  /*134d0*/  S2R R5, SR_TID.X ;  /* 0x0000000000057919 */ /* 0x000e220000002100 */
[----:B--2---:R-:W-:Y:S02]  /*134e0*/  IMAD.MOV.U32 R8, RZ, RZ, R4 ;  /* 0x000000ffff087224 */ /* 0x004fe400078e0004 */
[----:B------:R-:W2:Y:S01]  /*134f0*/  LDL R4, [R1+0x10] ;  /* 0x0000100001047983 */ /* 0x000ea20000100800 */
[----:B0-----:R-:W-:Y:S01]  /*13500*/  LOP3.LUT R5, R5, 0x7f, RZ, 0xc0, !PT ;  /* 0x0000007f05057812 */ /* 0x001fe200078ec0ff */
[----:B------:R-:W-:Y:S03]  /*13510*/  BSSY B2, `(.L_x_4651) ;  /* 0x0000006000027945 */ /* 0x000fe60003800000 */
[----:B------:R-:W-:Y:S01]  /*13520*/  ISETP.NE.AND P1, PT, R5, RZ, PT ;  /* 0x000000ff0500720c */ /* 0x000fe20003f25270 */
[----:B--2---:R-:W-:Y:S01]  /*13530*/  IMAD R4, R4, 0x8, R8 ;  /* 0x0000000804047824 */ /* 0x004fe200078e0208 */
[----:B---3--:R-:W-:-:S04]  /*13540*/  SHF.L.U32 R8, R6, 0x1f, RZ ;  /* 0x0000001f06087819 */ /* 0x008fc800000006ff */
[----:B------:R-:W0:Y:S02]  /*13550*/  SYNCS.PHASECHK.TRANS64.TRYWAIT P0, [R4+URZ+0x388a0], R8 ;  /* 0x0388a008040075a7 */ /* 0x000e24000800017f */
[----:B0-----:R-:W-:Y:S05]  /*13560*/  @!P0 BRA `(.L_x_4652) ;  /* 0x0000008c00d48947 */ /* 0x001fea0003800000 */
.L_x_4844:
[----:B------:R-:W-:Y:S05]  /*13570*/  BSYNC B2 ;  /* 0x0000000000027941 */ /* 0x000fea0003800000 */
.L_x_4651:
        /* <DEDUP_REMOVED lines=9> */
.L_x_4654:
[----:B------:R-:W-:Y:S05]  /*13610*/  BSYNC B2 ;  /* 0x0000000000027941 */ /* 0x000fea0003800000 */
.L_x_4653:
        /* <DEDUP_REMOVED lines=14> */
.L_x_4655:
        /* <DEDUP_REMOVED lines=13> */
.L_x_4845:
[----:B------:R-:W-:Y:S05]  /*137d0*/  BSYNC B2 ;  /* 0x0000000000027941 */ /* 0x000fea0003800000 */
.L_x_4656:
        /* <DEDUP_REMOVED lines=11> */
.L_x_4659:
[----:B------:R-:W-:Y:S05]  /*13890*/  BSYNC B2 ;  /* 0x0000000000027941 */ /* 0x000fea0003800000 */
.L_x_4658:
[----:B------:R-:W2:Y:S04]  /*138a0*/  LDL R6, [R1+0x4] ;  /* 0x0000040001067983 */ /* 0x000ea80000100800 */
[----:B------:R-:W2:Y:S01]  /*138b0*/  LDL R5, [R1+0x10] ;  /* 0x0000100001057983 */ /* 0x000ea20000100800 */
[----:B------:R-:W-:Y:S01]  /*138c0*/  R2UR UR10, R12 ;  /* 0x000000000c0a72ca */ /* 0x000fe200000e0000 */
[----:B------:R-:W-:Y:S01]  /*138d0*/  UIADD3 UR4, UP0, UR38, 0x670, URZ ;  /* 0x0000067026047890 */ /* 0x000fe2000ff1e03f */
[----:B------:R-:W-:Y:S01]  /*138e0*/  R2UR UR6, R10 ;  /* 0x000000000a0672ca */ /* 0x000fe200000e0000 */
[----:B01----:R-:W-:Y:S01]  /*138f0*/  VIADD R4, R4, 0x388b0 ;  /* 0x000388b004047836 */ /* 0x003fe20000000000 */
[----:B------:R-:W-:Y:S01]  /*13900*/  R2UR UR7, R11 ;  /* 0x000000000b0772ca */ /* 0x000fe200000e0000 */
[----:B------:R-:W-:Y:S01]  /*13910*/  UIADD3.X UR5, URZ, UR39, URZ, UP0, !UPT ;  /* 0x000000273f057290 */ /* 0x000fe200087fe43f */
[----:B------:R-:W-:Y:S01]  /*13920*/  PLOP3.LUT P0, PT, PT, PT, PT, 0x80, 0x0 ;  /* 0x000000000000781c */ /* 0x000fe20003f0f070 */
[----:B--2---:R-:W-:-:S04]  /*13930*/  IMAD R5, R5, 0x10000, R6 ;  /* 0x0001000005057824 */ /* 0x004fc800078e0206 */
[----:B------:R-:W-:-:S08]  /*13940*/  VIADD R6, R5, 0x400 ;  /* 0x0000040005067836 */ /* 0x000fd00000000000 */
.L_x_4660:
        /* <DEDUP_REMOVED lines=15> */
.L_x_4661:
        /* <DEDUP_REMOVED lines=15> */
.L_x_4662:
        /* <DEDUP_REMOVED lines=15> */
.L_x_4663:
        /* <DEDUP_REMOVED lines=15> */
.L_x_4664:
        /* <DEDUP_REMOVED lines=15> */
.L_x_4665:
        /* <DEDUP_REMOVED lines=15> */
.L_x_4666:
        /* <DEDUP_REMOVED lines=15> */
.L_x_4667:
        /* <DEDUP_REMOVED lines=10> */
.L_x_4650:
[----:B------:R-:W-:Y:S05]  /*14080*/  BSYNC B1 ;  /* 0x0000000000017941 */ /* 0x000fea0003800000 */
.L_x_4649:
[----:B------:R-:W2:Y:S04]  /*14090*/  LDL.LU R8, [R1+0x10] ;  /* 0x0000100001087983 */ /* 0x000ea80000300800 */
[----:B------:R-:W3:Y:S01]  /*140a0*/  LDL.LU R6, [R1+0x20] ;  /* 0x0000200001067983 */ /* 0x000ee20000300800 */
[----:B0-----:R-:W-:Y:S01]  /*140b0*/  VIADD R3, R7, 0xfffffffe ;  /* 0xfffffffe07037836 */ /* 0x001fe20000000000 */
        /* <DEDUP_REMOVED lines=10> */
.L_x_4687:
[----:B------:R-:W-:Y:S05]  /*14160*/  YIELD ;  /* 0x0000000000007946 */ /* 0x000fea0003800000 */
[----:B------:R-:W-:Y:S04]  /*14170*/  BSSY B1, `(.L_x_4668) ;  /* 0x00000bd000017945 */ /* 0x000fe80003800000 */
[----:B-1----:R-:W-:Y:S05]  /*14180*/  @!P6 BRA `(.L_x_4669) ;  /* 0x0000000800ece947 */ /* 0x002fea0003800000 */
[----:B------:R-:W2:Y:S04]  /*14190*/  LDL R7, [R1+0x4] ;  /* 0x0000040001077983 */ /* 0x000ea80000100800 */
[----:B0-----:R-:W2:Y:S04]  /*141a0*/  LDL R4, [R1+0x10] ;  /* 0x0000100001047983 */ /* 0x001ea80000100800 */
[----:B------:R-:W3:Y:S01]  /*141b0*/  LDL R5, [R1+0x20] ;  /* 0x0000200001057983 */ /* 0x000ee20000100800 */
[----:B------:R-:W0:Y:S01]  /*141c0*/  S2R R6, SR_TID.X ;  /* 0x0000000000067919 */ /* 0x000e220000002100 */
[----:B------:R-:W-:Y:S01]  /*141d0*/  BSSY B2, `(.L_x_4670) ;  /* 0x0000007000027945 */ /* 0x000fe20003800000 */
[----:B0-----:R-:W-:-:S04]  /*141e0*/  LOP3.LUT R6, R6, 0x7f, RZ, 0xc0, !PT ;  /* 0x0000007f06067812 */ /* 0x001fc800078ec0ff */
[----:B------:R-:W-:Y:S01]  /*141f0*/  ISETP.NE.AND P2, PT, R6, RZ, PT ;  /* 0x000000ff0600720c */ /* 0x000fe20003f45270 */
[----:B--2---:R-:W-:Y:S01]  /*14200*/  IMAD R4, R4, 0x8, R7 ;  /* 0x0000000804047824 */ /* 0x004fe200078e0207 */
[----:B---3--:R-:W-:-:S04]  /*14210*/  SHF.L.U32 R5, R5, 0x1f, RZ ;  /* 0x0000001f05057819 */ /* 0x008fc800000006ff */
[----:B------:R-:W0:Y:S02]  /*14220*/  SYNCS.PHASECHK.TRANS64.TRYWAIT P1, [R4+URZ+0x388a0], R5 ;  /* 0x0388a005040075a7 */ /* 0x000e24000802017f */
[----:B0-----:R-:W-:Y:S05]  /*14230*/  @!P1 BRA `(.L_x_4671) ;  /* 0x0000008000c89947 */ /* 0x001fea0003800000 */
.L_x_4846:
[----:B------:R-:W-:Y:S05]  /*14240*/  BSYNC B2 ;  /* 0x0000000000027941 */ /* 0x000fea0003800000 */
.L_x_4670:
        /* <DEDUP_REMOVED lines=9> */
.L_x_4673:
[----:B------:R-:W-:Y:S05]  /*142e0*/  BSYNC B2 ;  /* 0x0000000000027941 */ /* 0x000fea0003800000 */
.L_x_4672:
        /* <DEDUP_REMOVED lines=13> */
.L_x_4674:
        /* <DEDUP_REMOVED lines=13> */
.L_x_4847:
[----:B------:R-:W-:Y:S05]  /*14490*/  BSYNC B2 ;  /* 0x0000000000027941 */ /* 0x000fea0003800000 */
.L_x_4675:
        /* <DEDUP_REMOVED lines=11> */
.L_x_4678:
[----:B------:R-:W-:Y:S05]  /*14550*/  BSYNC B2 ;  /* 0x0000000000027941 */ /* 0x000fea0003800000 */
.L_x_4677:
        /* <DEDUP_REMOVED lines=11> */
.L_x_4679:
        /* <DEDUP_REMOVED lines=15> */
.L_x_4680:
        /* <DEDUP_REMOVED lines=15> */
.L_x_4681:
        /* <DEDUP_REMOVED lines=15> */
.L_x_4682:
        /* <DEDUP_REMOVED lines=15> */
.L_x_4683:
        /* <DEDUP_REMOVED lines=15> */
.L_x_4684:
        /* <DEDUP_REMOVED lines=15> */
.L_x_4685:
        /* <DEDUP_REMOVED lines=15> */
.L_x_4686:
        /* <DEDUP_REMOVED lines=10> */
.L_x_4669:
[----:B------:R-:W-:Y:S05]  /*14d40*/  BSYNC B1 ;  /* 0x0000000000017941 */ /* 0x000fea0003800000 */
.L_x_4668:
[----:B------:R-:W2:Y:S04]  /*14d50*/  LDL.LU R8, [R1+0x10] ;  /* 0x0000100001087983 */ /* 0x000ea80000300800 */
[----:B0-----:R-:W3:Y:S01]  /*14d60*/  LDL.LU R6, [R1+0x20] ;  /* 0x0000200001067983 */ /* 0x001ee20000300800 */
        /* <DEDUP_REMOVED lines=10> */
.L_x_4643:
[----:B------:R-:W-:Y:S05]  /*14e10*/  BSYNC B0 ;  /* 0x0000000000007941 */ /* 0x000fea0003800000 */
.L_x_4642:
[----:B01----:R-:W2:Y:S01]  /*14e20*/  LDL R4, [R1+0x64] ;  /* 0x0000640001047983 */ /* 0x003ea20000100800 */
[----:B------:R-:W-:Y:S05]  /*14e30*/  @!P0 WARPSYNC.ALL ;  /* 0x0000000000008948 */ /* 0x000fea0003800000 */
[----:B------:R-:W-:Y:S06]  /*14e40*/  @!P0 BAR.SYNC.DEFER_BLOCKING 0xc, 0x180 ;  /* 0x0306000000008b1d */ /* 0x000fec0000010000 */
[----:B------:R-:W-:Y:S01]  /*14e50*/  BSSY B7, `(.L_x_4688) ;  /* 0x00005fa000077945 */ /* 0x000fe20003800000 */
[----:B--2---:R-:W-:-:S13]  /*14e60*/  ISETP.GT.AND P0, PT, R4, RZ, PT ;  /* 0x000000ff0400720c */ /* 0x004fda0003f04270 */
        /* <DEDUP_REMOVED lines=16> */
[----:B-1----:R-:W-:Y:S01]  /*14f70*/  IADD3 R16, R2, UR36, R0 ;  /* 0x0000002402107c10 */ /* 0x002fe2000fffe000 */
[----:B------:R-:W-:Y:S06]  /*14f80*/  BRA `(.L_x_4690) ;  /* 0x0000005c00987947 */ /* 0x000fec0003800000 */
.L_x_4689:
        /* <DEDUP_REMOVED lines=21> */
.L_x_4692:
[----:B------:R-:W-:Y:S05]  /*150e0*/  BSYNC B6 ;  /* 0x0000000000067941 */ /* 0x000fea0003800000 */
.L_x_4691:
        /* <DEDUP_REMOVED lines=21> */
.L_x_4695:
        /* <DEDUP_REMOVED lines=16> */
.L_x_4694:
[----:B------:R-:W-:Y:S05]  /*15340*/  BSYNC B6 ;  /* 0x0000000000067941 */ /* 0x000fea0003800000 */
.L_x_4693:
        /* <DEDUP_REMOVED lines=26> */
.L_x_4850:
        /* <DEDUP_REMOVED lines=11> */
.L_x_4853:
        /* <DEDUP_REMOVED lines=25> */
.L_x_4699:
[----:B------:R-:W2:Y:S04]  /*15730*/  LDL R7, [R1+0x4] ;  /* 0x0000040001077983 */ /* 0x000ea80000100800 */
[----:B01----:R-:W2:Y:S04]  /*15740*/  LDL R0, [R1+0xc] ;  /* 0x00000c0001007983 */ /* 0x003ea80000100800 */
[----:B------:R-:W3:Y:S01]  /*15750*/  LDL R2, [R1+0x1c] ;  /* 0x00001c0001027983 */ /* 0x000ee20000100800 */
[----:B--2---:R-:W-:Y:S01]  /*15760*/  IMAD R0, R0, 0x8, R7 ;  /* 0x0000000800007824 */ /* 0x004fe200078e0207 */
[----:B---3--:R-:W-:-:S04]  /*15770*/  SHF.L.U32 R2, R2, 0x1f, RZ ;  /* 0x0000001f02027819 */ /* 0x008fc800000006ff */
[----:B------:R-:W0:Y:S02]  /*15780*/  SYNCS.PHASECHK.TRANS64.TRYWAIT P0, [R0+URZ+0x38840], R2 ;  /* 0x03884002000075a7 */ /* 0x000e24000800017f */
[----:B0-----:R-:W-:Y:S05]  /*15790*/  @!P0 BRA `(.L_x_4700) ;  /* 0x0000006c00ec8947 */ /* 0x001fea0003800000 */
.L_x_4854:
[----:B------:R-:W1:Y:S02]  /*157a0*/  S2R R3, SR_TID.X ;  /* 0x0000000000037919 */ /* 0x000e640000002100 */
        /* <DEDUP_REMOVED lines=10> */
.L_x_4701:
[----:B------:R-:W2:Y:S04]  /*15850*/  LDL R6, [R1+0x4] ;  /* 0x0000040001067983 */ /* 0x000ea80000100800 */
[----:B------:R-:W2:Y:S04]  /*15860*/  LDL R5, [R1+0xc] ;  /* 0x00000c0001057983 */ /* 0x000ea80000100800 */
[----:B------:R-:W3:Y:S04]  /*15870*/  LDL R7, [R1+0x6c] ;  /* 0x00006c0001077983 */ /* 0x000ee80000100800 */
[----:B------:R-:W4:Y:S04]  /*15880*/  LDL R4, [R1+0x28] ;  /* 0x0000280001047983 */ /* 0x000f280000100800 */
[----:B------:R-:W5:Y:S04]  /*15890*/  LDL R3, [R1] ;  /* 0x0000000001037983 */ /* 0x000f680000100800 */
[----:B0-----:R-:W5:Y:S01]  /*158a0*/  LDL.LU R2, [R1+0x8] ;  /* 0x0000080001027983 */ /* 0x001f620000300800 */
        /* <DEDUP_REMOVED lines=21> */
.L_x_4697:
[----:B0-----:R-:W2:Y:S04]  /*15a00*/  LDL R0, [R1+0x4] ;  /* 0x0000040001007983 */ /* 0x001ea80000100800 */
[----:B------:R-:W3:Y:S04]  /*15a10*/  LDL.LU R4, [R1+0x2c] ;  /* 0x00002c0001047983 */ /* 0x000ee80000300800 */
[----:B------:R-:W4:Y:S04]  /*15a20*/  LDL.LU R3, [R1+0x48] ;  /* 0x0000480001037983 */ /* 0x000f280000300800 */
[----:B-1----:R-:W5:Y:S01]  /*15a30*/  LDL R2, [R1+0x30] ;  /* 0x0000300001027983 */ /* 0x002f620000100800 */
[----:B------:R-:W-:Y:S05]  /*15a40*/  WARPSYNC.ALL ;  /* 0x0000000000007948 */ /* 0x000fea0003800000 */
[----:B------:R-:W-:Y:S01]  /*15a50*/  ULDC.64 UR4, c[0x0][0xaf8] ;  /* 0x0002be0000047ab9 */ /* 0x000fe20000000a00 */
[----:B------:R-:W-:Y:S01]  /*15a60*/  BSSY B6, `(.L_x_4702) ;  /* 0x000001f000067945 */ /* 0x000fe20003800000 */
[----:B------:R-:W-:Y:S01]  /*15a70*/  BAR.SYNC.DEFER_BLOCKING 0x8, 0x100 ;  /* 0x0204000000007b1d */ /* 0x000fe20000010000 */
[----:B------:R-:W-:-:S04]  /*15a80*/  ISETP.NE.U32.AND P0, PT, RZ, UR4, PT ;  /* 0x00000004ff007c0c */ /* 0x000fc8000bf05070 */
[----:B------:R-:W-:Y:S01]  /*15a90*/  ISETP.NE.AND.EX P0, PT, RZ, UR5, PT, P0 ;  /* 0x00000005ff007c0c */ /* 0x000fe2000bf05300 */
[----:B--2---:R-:W-:-:S05]  /*15aa0*/  VIADD R0, R0, 0x20400 ;  /* 0x0002040000007836 */ /* 0x004fca0000000000 */
[----:B------:R-:W-:Y:S02]  /*15ab0*/  LOP3.LUT P1, RZ, R0, 0x3ff, RZ, 0xc0, !PT ;  /* 0x000003ff00ff7812 */ /* 0x000fe4000782c0ff */
[----:B---3--:R-:W-:Y:S02]  /*15ac0*/  SEL R0, R4, RZ, !P0 ;  /* 0x000000ff04007207 */ /* 0x008fe40004000000 */
[----:B----4-:R-:W-:-:S03]  /*15ad0*/  SEL R3, R3, RZ, !P0 ;  /* 0x000000ff03037207 */ /* 0x010fc60004000000 */
[----:B------:R0:W-:Y:S01]  /*15ae0*/  STL [R1+0x38], R0 ;  /* 0x0000380001007387 */ /* 0x0001e20000100800 */
[----:B-----5:R-:W-:-:S03]  /*15af0*/  SHF.R.S32.HI R2, RZ, 0x1f, R2 ;  /* 0x0000001fff027819 */ /* 0x020fc60000011402 */
[----:B------:R1:W-:Y:S01]  /*15b00*/  STL [R1+0x58], R3 ;  /* 0x0000580301007387 */ /* 0x0003e20000100800 */
[----:B0-----:R-:W-:-:S05]  /*15b10*/  SHF.R.S32.HI R0, RZ, 0x1f, R18 ;  /* 0x0000001fff007819 */ /* 0x001fca0000011412 */
        /* <DEDUP_REMOVED lines=19> */
.L_x_4703:
[----:B------:R-:W-:Y:S05]  /*15c50*/  BSYNC B6 ;  /* 0x0000000000067941 */ /* 0x000fea0003800000 */
.L_x_4702:
[----:B------:R-:W2:Y:S01]  /*15c60*/  LDL R4, [R1+0x48] ;  /* 0x0000480001047983 */ /* 0x000ea20000100800 */
[----:B------:R-:W0:Y:S01]  /*15c70*/  LDC R7, c[0x0][0x448] ;  /* 0x00011200ff077b82 */ /* 0x000e220000000800 */
[----:B------:R-:W-:Y:S01]  /*15c80*/  ULDC.64 UR4, c[0x0][0x298] ;  /* 0x0000a60000047ab9 */ /* 0x000fe20000000a00 */
[----:B------:R-:W-:Y:S01]  /*15c90*/  ULDC.64 UR6, c[0x0][0x280] ;  /* 0x0000a00000067ab9 */ /* 0x000fe20000000a00 */
[----:B------:R-:W3:Y:S04]  /*15ca0*/  LDL R10, [R1+0x30] ;  /* 0x00003000010a7983 */ /* 0x000ee80000100800 */
[----:B------:R-:W4:Y:S01]  /*15cb0*/  LDL R9, [R1+0x54] ;  /* 0x0000540001097983 */ /* 0x000f220000100800 */
[----:B-1----:R-:W1:Y:S01]  /*15cc0*/  S2R R2, SR_TID.X ;  /* 0x0000000000027919 */ /* 0x002e620000002100 */
[----:B------:R-:W1:Y:S02]  /*15cd0*/  S2R R0, SR_TID.X ;  /* 0x0000000000007919 */ /* 0x000e640000002100 */
[----:B------:R-:W4:Y:S04]  /*15ce0*/  LDL R8, [R1+0x58] ;  /* 0x0000580001087983 */ /* 0x000f280000100800 */
[----:B------:R-:W4:Y:S01]  /*15cf0*/  LDL R6, [R1+0x38] ;  /* 0x0000380001067983 */ /* 0x000f220000100800 */
[----:B0-----:R-:W-:-:S13]  /*15d00*/  ISETP.NE.AND P0, PT, R7, 0x1, PT ;  /* 0x000000010700780c */ /* 0x001fda0003f05270 */
[----:B------:R-:W0:Y:S01]  /*15d10*/  @P0 LDC R3, c[0x0][0x450] ;  /* 0x00011400ff030b82 */ /* 0x000e220000000800 */
[----:B-1----:R-:W-:-:S04]  /*15d20*/  LOP3.LUT R2, R2, 0x7f, RZ, 0xc0, !PT ;  /* 0x0000007f02027812 */ /* 0x002fc800078ec0ff */
[----:B------:R-:W-:Y:S01]  /*15d30*/  SHF.R.U32.HI R2, RZ, 0x3, R2 ;  /* 0x00000003ff027819 */ /* 0x000fe20000011602 */
[----:B------:R-:W-:-:S05]  /*15d40*/  IMAD.SHL.U32 R0, R0, 0x10, RZ ;  /* 0x0000001000007824 */ /* 0x000fca00078e00ff */
[----:B------:R-:W-:Y:S02]  /*15d50*/  LOP3.LUT R0, R2, 0x70, R0, 0xf8, !PT ;  /* 0x0000007002007812 */ /* 0x000fe400078ef800 */
[----:B------:R-:W1:Y:S03]  /*15d60*/  @P0 LDC R2, c[0x0][0x44c] ;  /* 0x00011300ff020b82 */ /* 0x000e660000000800 */
[----:B------:R-:W-:-:S04]  /*15d70*/  IMAD R5, R17, 0x40, R0 ;  /* 0x0000004011057824 */ /* 0x000fc800078e0200 */
[----:B------:R-:W-:Y:S01]  /*15d80*/  IMAD.MOV.U32 R0, RZ, RZ, R5 ;  /* 0x000000ffff007224 */ /* 0x000fe200078e0005 */
[----:B------:R4:W-:Y:S01]  /*15d90*/  STL [R1+0x2c], R5 ;  /* 0x00002c0501007387 */ /* 0x0009e20000100800 */
[----:B-1----:R-:W-:-:S05]  /*15da0*/  @P0 IMAD.HI.U32 R2, R5, R2, RZ ;  /* 0x0000000205020227 */ /* 0x002fca00078e00ff */
[----:B0-----:R-:W-:Y:S01]  /*15db0*/  @P0 SHF.R.U32.HI R0, RZ, R3, R2 ;  /* 0x00000003ff000219 */ /* 0x001fe20000011602 */
[----:B--2---:R-:W-:-:S04]  /*15dc0*/  IMAD R2, R4, UR4, RZ ;  /* 0x0000000404027c24 */ /* 0x004fc8000f8e02ff */
[C---:B---3--:R-:W-:Y:S02]  /*15dd0*/  IMAD R4, R10.reuse, UR5, R2 ;  /* 0x000000050a047c24 */ /* 0x048fe4000f8e0202 */
[----:B------:R-:W-:Y:S01]  /*15de0*/  IMAD.WIDE.U32 R2, R10, UR4, RZ ;  /* 0x000000040a027c25 */ /* 0x000fe2000f8e00ff */
[----:B------:R-:W-:-:S03]  /*15df0*/  ULDC.64 UR4, c[0x0][0x2d8] ;  /* 0x0000b60000047ab9 */ /* 0x000fc60000000a00 */
[----:B------:R-:W-:Y:S02]  /*15e00*/  IMAD.IADD R3, R3, 0x1, R4 ;  /* 0x0000000103037824 */ /* 0x000fe400078e0204 */
[----:B----4-:R-:W-:Y:S02]  /*15e10*/  IMAD R4, R9, UR4, RZ ;  /* 0x0000000409047c24 */ /* 0x010fe4000f8e02ff */
        /* <DEDUP_REMOVED lines=22> */
[----:B------:R-:W-:Y:S01]  /*15f80*/  IMAD.WIDE.U32 R4, R0, UR4, R2 ;  /* 0x0000000400047c25 */ /* 0x000fe2000f8e0002 */
        /* <DEDUP_REMOVED lines=47> */
.L_x_4863:
        /* <DEDUP_REMOVED lines=12> */
.L_x_4705:
        /* <DEDUP_REMOVED lines=38> */
.L_x_4707:
[----:B------:R-:W-:Y:S05]  /*165a0*/  BSYNC B6 ;  /* 0x0000000000067941 */ /* 0x000fea0003800000 */
.L_x_4706:
        /* <DEDUP_REMOVED lines=21> */
[----:B------:R-:W-:-:S03]  /*16700*/  ULDC.64 UR4, c[0x0][0x3d0] ;  /* 0x0000f40000047ab9 */ /* 0x000fc60000000a00 */
[----:B------:R-:W2:Y:S01]  /*16710*/  @P0 LDC R4, c[0x0][0x44c] ;  /* 0x00011300ff040b82 */ /* 0x000ea20000000800 */
[----:B------:R-:W-:Y:S02]  /*16720*/  IMAD.IADD R3, R3, 0x1, R0 ;  /* 0x0000000103037824 */ /* 0x000fe400078e0200 */
        /* <DEDUP_REMOVED lines=20> */
[----:B------:R-:W-:Y:S02]  /*16870*/  ULDC.64 UR4, c[0x0][0x390] ;  /* 0x0000e40000047ab9 */ /* 0x000fe40000000a00 */
[----:B------:R-:W-:Y:S01]  /*16880*/  LEA R0, P0, R2, UR4, 0x1 ;  /* 0x0000000402007c11 */ /* 0x000fe2000f8008ff */
[----:B------:R-:W-:Y:S01]  /*16890*/  ULDC UR4, c[0x0][0x3b8] ;  /* 0x0000ee0000047ab9 */ /* 0x000fe20000000800 */
[----:B0-----:R-:W-:Y:S01]  /*168a0*/  IMAD.SHL.U32 R10, R6, 0x8, RZ ;  /* 0x00000008060a7824 */ /* 0x001fe200078e00ff */
[----:B------:R-:W-:Y:S02]  /*168b0*/  ISETP.GE.AND P1, PT, R8, UR4, PT ;  /* 0x0000000408007c0c */ /* 0x000fe4000bf26270 */
[----:B------:R-:W0:Y:S02]  /*168c0*/  S2R R8, SR_TID.X ;  /* 0x0000000000087919 */ /* 0x000e240000002100 */
        /* <DEDUP_REMOVED lines=11> */
[----:B------:R0:W-:Y:S01]  /*16980*/  STL [R1+0x8], R9 ;  /* 0x0000080901007387 */ /* 0x0001e20000100800 */
[----:B------:R-:W-:Y:S01]  /*16990*/  IMAD.IADD R4, R3, 0x1, R4 ;  /* 0x0000000103047824 */ /* 0x000fe200078e0204 */
        /* <DEDUP_REMOVED lines=37> */
[----:B---3--:R-:W-:-:S05]  /*16bf0*/  IMAD R7, R3, R7, RZ ;  /* 0x0000000703077224 */ /* 0x008fca00078e02ff */
        /* <DEDUP_REMOVED lines=8> */
[----:B------:R-:W-:Y:S01]  /*16c80*/  @!P2 SHF.R.U32.HI R2, RZ, 0x2, R2 ;  /* 0x00000002ff02a819 */ /* 0x000fe20000011602 */
[----:B------:R-:W0:Y:S01]  /*16c90*/  S2R R3, SR_TID.X ;  /* 0x0000000000037919 */ /* 0x000e220000002100 */
[----:B------:R-:W-:Y:S02]  /*16ca0*/  @P3 LOP3.LUT R12, R12, 0x100, RZ, 0xfc, !PT ;  /* 0x000001000c0c3812 */ /* 0x000fe400078efcff */
[----:B------:R-:W-:-:S02]  /*16cb0*/  @!P2 ISETP.NE.U32.AND P3, PT, R2, RZ, PT ;  /* 0x000000ff0200a20c */ /* 0x000fc40003f65070 */
[----:B------:R-:W-:Y:S02]  /*16cc0*/  @!P2 LOP3.LUT R2, R6, 0x80, RZ, 0xc0, !PT ;  /* 0x000000800602a812 */ /* 0x000fe400078ec0ff */
[----:B------:R-:W-:Y:S02]  /*16cd0*/  LOP3.LUT R12, R12, 0xffffffdf, RZ, 0xc0, !PT ;  /* 0xffffffdf0c0c7812 */ /* 0x000fe400078ec0ff */
[----:B------:R-:W-:-:S07]  /*16ce0*/  @!P2 SHF.R.U32.HI R2, RZ, 0x3, R2 ;  /* 0x00000003ff02a819 */ /* 0x000fce0000011602 */
[----:B------:R-:W-:Y:S02]  /*16cf0*/  @P3 LOP3.LUT R12, R12, 0x20, RZ, 0xfc, !PT ;  /* 0x000000200c0c3812 */ /* 0x000fe400078efcff */
[----:B------:R-:W-:Y:S02]  /*16d00*/  @!P2 ISETP.NE.U32.AND P3, PT, R2, RZ, PT ;  /* 0x000000ff0200a20c */ /* 0x000fe40003f65070 */
[----:B------:R-:W1:Y:S04]  /*16d10*/  SHFL.IDX PT, R2, R0, RZ, 0x181f ;  /* 0x00181fff00027589 */ /* 0x000e6800000e0000 */
[----:B------:R-:W2:Y:S01]  /*16d20*/  SHFL.IDX PT, R8, R4, RZ, 0x181f ;  /* 0x00181fff04087589 */ /* 0x000ea200000e0000 */
[----:B0-----:R-:W-:-:S05]  /*16d30*/  IMAD.SHL.U32 R13, R3, 0x8, RZ ;  /* 0x00000008030d7824 */ /* 0x001fca00078e00ff */
[----:B------:R-:W-:-:S04]  /*16d40*/  LOP3.LUT R13, R13, 0x38, RZ, 0xc0, !PT ;  /* 0x000000380d0d7812 */ /* 0x000fc800078ec0ff */
[----:B-1----:R-:W-:-:S05]  /*16d50*/  @!P2 LEA R3, P6, R13, R2, 0x1 ;  /* 0x000000020d03a211 */ /* 0x002fca00078c08ff */
[----:B--2---:R-:W-:Y:S01]  /*16d60*/  @!P2 IMAD.X R2, RZ, RZ, R8, P6 ;  /* 0x000000ffff02a224 */ /* 0x004fe200030e0608 */
[----:B------:R-:W-:-:S04]  /*16d70*/  LOP3.LUT R12, R12, 0xfffffdff, RZ, 0xc0, !PT ;  /* 0xfffffdff0c0c7812 */ /* 0x000fc800078ec0ff */
        /* <DEDUP_REMOVED lines=36> */
[----:B------:R-:W-:-:S03]  /*16fc0*/  ISETP.GE.AND P2, PT, R10, R7, PT ;  /* 0x000000070a00720c */ /* 0x000fc60003f46270 */
[----:B------:R-:W-:Y:S04]  /*16fd0*/  SHFL.IDX PT, R10, R4, 0x2, 0x181f ;  /* 0x00581f00040a7f89 */ /* 0x000fe800000e0000 */
[----:B0-----:R-:W0:Y:S01]  /*16fe0*/  SHFL.IDX PT, R3, R0, 0x2, 0x181f ;  /* 0x00581f0000037f89 */ /* 0x001e2200000e0000 */
[----:B------:R-:W-:-:S04]  /*16ff0*/  LOP3.LUT R12, R12, 0xffffff7f, RZ, 0xc0, !PT ;  /* 0xffffff7f0c0c7812 */ /* 0x000fc800078ec0ff */
[----:B------:R-:W-:Y:S02]  /*17000*/  @P6 LOP3.LUT R12, R12, 0x80, RZ, 0xfc, !PT ;  /* 0x000000800c0c6812 */ /* 0x000fe400078efcff */
        /* <DEDUP_REMOVED lines=22> */
.L_x_4873:
        /* <DEDUP_REMOVED lines=31> */
.L_x_4710:
[----:B------:R-:W-:Y:S05]  /*17360*/  BSYNC B0 ;  /* 0x0000000000007941 */ /* 0x000fea0003800000 */
.L_x_4709:
[----:B--2---:R2:W5:Y:S01]  /*17370*/  LDL R0, [R1+0x4] ;  /* 0x0000040001007983 */ /* 0x0045620000100800 */
[----:B------:R-:W-:Y:S01]  /*17380*/  PLOP3.LUT P0, PT, PT, PT, PT, 0x80, 0x0 ;  /* 0x000000000000781c */ /* 0x000fe20003f0f070 */
[----:B------:R-:W-:-:S12]  /*17390*/  NOP ;  /* 0x0000000000007918 */ /* 0x000fd80000000000 */
.L_x_4711:
        /* <DEDUP_REMOVED lines=19> */
.L_x_4874:
[----:B------:R-:W-:Y:S05]  /*174d0*/  BSYNC B0 ;  /* 0x0000000000007941 */ /* 0x000fea0003800000 */
.L_x_4712:
        /* <DEDUP_REMOVED lines=16> */
.L_x_4875:
[----:B------:R-:W-:Y:S05]  /*175e0*/  BSYNC B1 ;  /* 0x0000000000017941 */ /* 0x000fea0003800000 */
.L_x_4716:
        /* <DEDUP_REMOVED lines=9> */
.L_x_4719:
[----:B------:R-:W-:Y:S05]  /*17680*/  BSYNC B1 ;  /* 0x0000000000017941 */ /* 0x000fea0003800000 */
.L_x_4718:
        /* <DEDUP_REMOVED lines=14> */
.L_x_4720:
        /* <DEDUP_REMOVED lines=16> */
.L_x_4721:
        /* <DEDUP_REMOVED lines=16> */
.L_x_4722:
        /* <DEDUP_REMOVED lines=16> */
.L_x_4723:
        /* <DEDUP_REMOVED lines=16> */
.L_x_4724:
        /* <DEDUP_REMOVED lines=16> */
.L_x_4725:
        /* <DEDUP_REMOVED lines=16> */
.L_x_4726:
        /* <DEDUP_REMOVED lines=16> */
.L_x_4727:
        /* <DEDUP_REMOVED lines=11> */
.L_x_4715:
[----:B------:R-:W-:Y:S05]  /*17f20*/  BSYNC B0 ;  /* 0x0000000000007941 */ /* 0x000fea0003800000 */
.L_x_4714:
        /* <DEDUP_REMOVED lines=51> */
.L_x_4734:
[----:B-1----:R-:W3:Y:S01]  /*18260*/  LDL R2, [R1+0x4] ;  /* 0x0000040001027983 */ /* 0x002ee20000100800 */
[----:B------:R-:W-:Y:S01]  /*18270*/  SHF.L.U32 R5, R7, 0x1f, RZ ;  /* 0x0000001f07057819 */ /* 0x000fe200000006ff */
[----:B------:R-:W1:Y:S01]  /*18280*/  S2R R3, SR_TID.X ;  /* 0x0000000000037919 */ /* 0x000e620000002100 */
[----:B------:R-:W-:Y:S01]  /*18290*/  BSSY B3, `(.L_x_4735) ;  /* 0x0000006000037945 */ /* 0x000fe20003800000 */
[----:B-1----:R-:W-:-:S04]  /*182a0*/  LOP3.LUT R3, R3, 0x7f, RZ, 0xc0, !PT ;  /* 0x0000007f03037812 */ /* 0x002fc800078ec0ff */
[----:B------:R-:W-:Y:S01]  /*182b0*/  ISETP.NE.AND P1, PT, R3, RZ, PT ;  /* 0x000000ff0300720c */ /* 0x000fe20003f25270 */
[----:B---3--:R-:W-:-:S04]  /*182c0*/  IMAD R2, R8, 0x8, R2 ;  /* 0x0000000808027824 */ /* 0x008fc800078e0202 */
[----:B------:R-:W1:Y:S02]  /*182d0*/  SYNCS.PHASECHK.TRANS64.TRYWAIT P0, [R2+URZ+0x38840], R5 ;  /* 0x03884005020075a7 */ /* 0x000e64000800017f */
[----:B-1----:R-:W-:Y:S06]  /*182e0*/  @!P0 BRA `(.L_x_4736) ;  /* 0x00000054008c8947 */ /* 0x002fec0003800000 */
.L_x_4876:
[----:B------:R-:W-:Y:S05]  /*182f0*/  BSYNC B3 ;  /* 0x0000000000037941 */ /* 0x000fea0003800000 */
.L_x_4735:
        /* <DEDUP_REMOVED lines=9> */
.L_x_4738:
[----:B------:R-:W-:Y:S05]  /*18390*/  BSYNC B3 ;  /* 0x0000000000037941 */ /* 0x000fea0003800000 */
.L_x_4737:
        /* <DEDUP_REMOVED lines=14> */
.L_x_4739:
        /* <DEDUP_REMOVED lines=14> */
.L_x_4877:
[----:B------:R-:W-:Y:S05]  /*18560*/  BSYNC B3 ;  /* 0x0000000000037941 */ /* 0x000fea0003800000 */
.L_x_4740:
        /* <DEDUP_REMOVED lines=11> */
.L_x_4743:
[----:B------:R-:W-:Y:S05]  /*18620*/  BSYNC B3 ;  /* 0x0000000000037941 */ /* 0x000fea0003800000 */
.L_x_4742:
[----:B------:R-:W3:Y:S04]  /*18630*/  LDL R4, [R1+0x4] ;  /* 0x0000040001047983 */ /* 0x000ee80000100800 */
[----:B------:R-:W3:Y:S01]  /*18640*/  LDL R3, [R1+0xc] ;  /* 0x00000c0001037983 */ /* 0x000ee20000100800 */
[----:B------:R-:W-:Y:S01]  /*18650*/  R2UR UR10, R7 ;  /* 0x00000000070a72ca */ /* 0x000fe200000e0000 */
[----:B------:R-:W-:Y:S01]  /*18660*/  UIADD3 UR4, UP0, UR38, 0x470, URZ ;  /* 0x0000047026047890 */ /* 0x000fe2000ff1e03f */
[----:B------:R-:W-:Y:S01]  /*18670*/  R2UR UR6, R8 ;  /* 0x00000000080672ca */ /* 0x000fe200000e0000 */
[----:B01----:R-:W-:Y:S01]  /*18680*/  VIADD R2, R2, 0x38850 ;  /* 0x0003885002027836 */ /* 0x003fe20000000000 */
[----:B------:R-:W-:Y:S01]  /*18690*/  R2UR UR7, R9 ;  /* 0x00000000090772ca */ /* 0x000fe200000e0000 */
[----:B------:R-:W-:Y:S01]  /*186a0*/  UIADD3.X UR5, URZ, UR39, URZ, UP0, !UPT ;  /* 0x000000273f057290 */ /* 0x000fe200087fe43f */
[----:B------:R-:W-:Y:S01]  /*186b0*/  PLOP3.LUT P0, PT, PT, PT, PT, 0x80, 0x0 ;  /* 0x000000000000781c */ /* 0x000fe20003f0f070 */
[----:B---3--:R-:W-:-:S04]  /*186c0*/  IMAD R3, R3, 0x10000, R4 ;  /* 0x0001000003037824 */ /* 0x008fc800078e0204 */
[----:B------:R-:W-:-:S08]  /*186d0*/  VIADD R4, R3, 0x400 ;  /* 0x0000040003047836 */ /* 0x000fd00000000000 */
.L_x_4744:
        /* <DEDUP_REMOVED lines=16> */
.L_x_4745:
        /* <DEDUP_REMOVED lines=16> */
.L_x_4746:
        /* <DEDUP_REMOVED lines=16> */
.L_x_4747:
        /* <DEDUP_REMOVED lines=16> */
.L_x_4748:
        /* <DEDUP_REMOVED lines=16> */
.L_x_4749:
        /* <DEDUP_REMOVED lines=16> */
.L_x_4750:
        /* <DEDUP_REMOVED lines=16> */
.L_x_4751:
        /* <DEDUP_REMOVED lines=11> */
.L_x_4733:
[----:B------:R-:W-:Y:S05]  /*18e90*/  BSYNC B1 ;  /* 0x0000000000017941 */ /* 0x000fea0003800000 */
.L_x_4732:
[----:B------:R-:W3:Y:S02]  /*18ea0*/  LDL.LU R4, [R1+0x3c] ;  /* 0x00003c0001047983 */ /* 0x000ee40000300800 */
[----:B---3--:R-:W-:-:S07]  /*18eb0*/  VIADD R0, R4, 0xfffffffd ;  /* 0xfffffffd04007836 */ /* 0x008fce0000000000 */
.L_x_4731:
[----:B------:R-:W-:Y:S05]  /*18ec0*/  BSYNC B2 ;  /* 0x0000000000027941 */ /* 0x000fea0003800000 */
.L_x_4730:
[----:B------:R-:W3:Y:S01]  /*18ed0*/  LDL.LU R2, [R1+0x34] ;  /* 0x0000340001027983 */ /* 0x000ee20000300800 */
[----:B------:R-:W-:-:S05]  /*18ee0*/  IMAD.MOV R6, RZ, RZ, -R6 ;  /* 0x000000ffff067224 */ /* 0x000fca00078e0a06 */
[----:B---3--:R-:W-:-:S13]  /*18ef0*/  ISETP.NE.AND P0, PT, R2, R6, PT ;  /* 0x000000060200720c */ /* 0x008fda0003f05270 */
[----:B------:R-:W-:Y:S05]  /*18f00*/  @!P0 BRA `(.L_x_4729) ;  /* 0x0000001c00488947 */ /* 0x000fea0003800000 */
.L_x_4792:
[----:B------:R-:W3:Y:S04]  /*18f10*/  LDL R4, [R1+0x8] ;  /* 0x0000080001047983 */ /* 0x000ee80000100800 */
[----:B------:R-:W0:Y:S04]  /*18f20*/  LDL.LU R3, [R1+0xc] ;  /* 0x00000c0001037983 */ /* 0x000e280000300800 */
        /* <DEDUP_REMOVED lines=35> */
.L_x_4754:
[----:B0-----:R-:W3:Y:S01]  /*19160*/  LDL R2, [R1+0x4] ;  /* 0x0000040001027983 */ /* 0x001ee20000100800 */
[----:B------:R-:W0:Y:S02]  /*19170*/  S2R R3, SR_TID.X ;  /* 0x0000000000037919 */ /* 0x000e240000002100 */
[----:B0-----:R-:W-:Y:S02]  /*19180*/  LOP3.LUT R4, R3, 0x7f, RZ, 0xc0, !PT ;  /* 0x0000007f03047812 */ /* 0x001fe400078ec0ff */
[----:B------:R-:W-:Y:S01]  /*19190*/  SHF.L.U32 R3, R6, 0x1f, RZ ;  /* 0x0000001f06037819 */ /* 0x000fe200000006ff */
[----:B------:R-:W-:Y:S01]  /*191a0*/  BSSY B2, `(.L_x_4755) ;  /* 0x0000005000027945 */ /* 0x000fe20003800000 */
[----:B------:R-:W-:Y:S01]  /*191b0*/  ISETP.NE.AND P1, PT, R4, RZ, PT ;  /* 0x000000ff0400720c */ /* 0x000fe20003f25270 */
[----:B---3--:R-:W-:-:S04]  /*191c0*/  IMAD R2, R7, 0x8, R2 ;  /* 0x0000000807027824 */ /* 0x008fc800078e0202 */
[----:B------:R-:W0:Y:S02]  /*191d0*/  SYNCS.PHASECHK.TRANS64.TRYWAIT P0, [R2+URZ+0x38840], R3 ;  /* 0x03884003020075a7 */ /* 0x000e24000800017f */
[----:B0-----:R-:W-:Y:S06]  /*191e0*/  @!P0 BRA `(.L_x_4756) ;  /* 0x0000004400f48947 */ /* 0x001fec0003800000 */
.L_x_4878:
[----:B------:R-:W-:Y:S05]  /*191f0*/  BSYNC B2 ;  /* 0x0000000000027941 */ /* 0x000fea0003800000 */
.L_x_4755:
        /* <DEDUP_REMOVED lines=9> */
.L_x_4758:
[----:B------:R-:W-:Y:S05]  /*19290*/  BSYNC B2 ;  /* 0x0000000000027941 */ /* 0x000fea0003800000 */
.L_x_4757:
        /* <DEDUP_REMOVED lines=13> */
.L_x_4759:
        /* <DEDUP_REMOVED lines=14> */
.L_x_4879:
[----:B------:R-:W-:Y:S05]  /*19450*/  BSYNC B2 ;  /* 0x0000000000027941 */ /* 0x000fea0003800000 */
.L_x_4760:
        /* <DEDUP_REMOVED lines=11> */
.L_x_4763:
[----:B------:R-:W-:Y:S05]  /*19510*/  BSYNC B2 ;  /* 0x0000000000027941 */ /* 0x000fea0003800000 */
.L_x_4762:
        /* <DEDUP_REMOVED lines=10> */
.L_x_4764:
        /* <DEDUP_REMOVED lines=16> */
.L_x_4765:
        /* <DEDUP_REMOVED lines=16> */
.L_x_4766:
        /* <DEDUP_REMOVED lines=16> */
.L_x_4767:
        /* <DEDUP_REMOVED lines=16> */
.L_x_4768:
        /* <DEDUP_REMOVED lines=16> */
.L_x_4769:
        /* <DEDUP_REMOVED lines=16> */
.L_x_4770:
        /* <DEDUP_REMOVED lines=16> */
.L_x_4771:
        /* <DEDUP_REMOVED lines=11> */
.L_x_4753:
[----:B------:R-:W-:Y:S05]  /*19d70*/  BSYNC B1 ;  /* 0x0000000000017941 */ /* 0x000fea0003800000 */
.L_x_4752:
[----:B------:R-:W3:Y:S01]  /*19d80*/  LDL R5, [R1+0x8] ;  /* 0x0000080001057983 */ /* 0x000ee20000100800 */
[----:B------:R-:W-:Y:S01]  /*19d90*/  VIADD R7, R7, 0x1 ;  /* 0x0000000107077836 */ /* 0x000fe20000000000 */
[----:B------:R-:W-:Y:S04]  /*19da0*/  BSSY B1, `(.L_x_4772) ;  /* 0x00000e5000017945 */ /* 0x000fe80003800000 */
[----:B------:R-:W-:-:S04]  /*19db0*/  ISETP.NE.AND P0, PT, R7, 0x2, PT ;  /* 0x000000020700780c */ /* 0x000fc80003f05270 */
[----:B------:R-:W-:Y:S02]  /*19dc0*/  SEL R2, RZ, 0x1, P0 ;  /* 0x00000001ff027807 */ /* 0x000fe40000000000 */
[----:B------:R-:W-:Y:S02]  /*19dd0*/  SEL R9, R7, RZ, P0 ;  /* 0x000000ff07097207 */ /* 0x000fe40000000000 */
[----:B------:R-:W-:-:S05]  /*19de0*/  LOP3.LUT R8, R6, R2, RZ, 0x3c, !PT ;  /* 0x0000000206087212 */ /* 0x000fca00078e3cff */
[----:B------:R0:W-:Y:S04]  /*19df0*/  STL [R1+0x1c], R8 ;  /* 0x00001c0801007387 */ /* 0x0001e80000100800 */
[----:B------:R0:W-:Y:S01]  /*19e00*/  STL [R1+0xc], R9 ;  /* 0x00000c0901007387 */ /* 0x0001e20000100800 */
[----:B---3--:R-:W-:-:S13]  /*19e10*/  LOP3.LUT P2, RZ, R5, 0x1, RZ, 0xc0, !PT ;  /* 0x0000000105ff7812 */ /* 0x008fda000784c0ff */
[----:B0-----:R-:W-:Y:S05]  /*19e20*/  @!P2 BRA `(.L_x_4773) ;  /* 0x0000000c0070a947 */ /* 0x001fea0003800000 */
[----:B------:R-:W-:Y:S01]  /*19e30*/  ULDC.64 UR4, c[0x0][0x418] ;  /* 0x0001060000047ab9 */ /* 0x000fe20000000a00 */
[----:B------:R-:W-:Y:S01]  /*19e40*/  VIADD R6, R0, 0xffffffff ;  /* 0xffffffff00067836 */ /* 0x000fe20000000000 */
        /* <DEDUP_REMOVED lines=23> */
.L_x_4774:
        /* <DEDUP_REMOVED lines=9> */
.L_x_4880:
[----:B------:R-:W-:Y:S05]  /*1a050*/  BSYNC B2 ;  /* 0x0000000000027941 */ /* 0x000fea0003800000 */
.L_x_4775:
        /* <DEDUP_REMOVED lines=9> */
.L_x_4778:
[----:B------:R-:W-:Y:S05]  /*1a0f0*/  BSYNC B2 ;  /* 0x0000000000027941 */ /* 0x000fea0003800000 */
.L_x_4777:
[----:B------:R-:W3:Y:S04]  /*1a100*/  LDL R8, [R1+0x4] ;  /* 0x0000040001087983 */ /* 0x000ee80000100800 */
        /* <DEDUP_REMOVED lines=13> */
.L_x_4779:
        /* <DEDUP_REMOVED lines=14> */
.L_x_4881:
[----:B------:R-:W-:Y:S05]  /*1a2c0*/  BSYNC B2 ;  /* 0x0000000000027941 */ /* 0x000fea0003800000 */
.L_x_4780:
        /* <DEDUP_REMOVED lines=11> */
.L_x_4783:
[----:B------:R-:W-:Y:S05]  /*1a380*/  BSYNC B2 ;  /* 0x0000000000027941 */ /* 0x000fea0003800000 */
.L_x_4782:
        /* <DEDUP_REMOVED lines=11> */
.L_x_4784:
        /* <DEDUP_REMOVED lines=16> */
.L_x_4785:
        /* <DEDUP_REMOVED lines=16> */
.L_x_4786:
        /* <DEDUP_REMOVED lines=16> */
.L_x_4787:
        /* <DEDUP_REMOVED lines=16> */
.L_x_4788:
        /* <DEDUP_REMOVED lines=16> */
.L_x_4789:
        /* <DEDUP_REMOVED lines=16> */
.L_x_4790:
        /* <DEDUP_REMOVED lines=16> */
.L_x_4791:
        /* <DEDUP_REMOVED lines=11> */
.L_x_4773:
[----:B------:R-:W-:Y:S05]  /*1abf0*/  BSYNC B1 ;  /* 0x0000000000017941 */ /* 0x000fea0003800000 */
.L_x_4772:
[C---:B------:R-:W-:Y:S01]  /*1ac00*/  ISETP.GT.AND P0, PT, R0.reuse, 0x1, PT ;  /* 0x000000010000780c */ /* 0x040fe20003f04270 */
[----:B------:R-:W-:-:S12]  /*1ac10*/  VIADD R0, R0, 0xfffffffe ;  /* 0xfffffffe00007836 */ /* 0x000fd80000000000 */
[----:B------:R-:W-:Y:S05]  /*1ac20*/  @P0 BRA `(.L_x_4792) ;  /* 0xffffffe000b80947 */ /* 0x000fea000383ffff */
.L_x_4729:
[----:B------:R-:W-:Y:S05]  /*1ac30*/  BSYNC B0 ;  /* 0x0000000000007941 */ /* 0x000fea0003800000 */
.L_x_4728:
        /* <DEDUP_REMOVED lines=24> */
.L_x_4794:
[----:B------:R-:W-:Y:S05]  /*1adc0*/  BSYNC B0 ;  /* 0x0000000000007941 */ /* 0x000fea0003800000 */
.L_x_4793:
[----:B------:R-:W-:-:S05]  /*1add0*/  SEL R0, R0, RZ, P0 ;  /* 0x000000ff00007207 */ /* 0x000fca0000000000 */
[----:B------:R3:W-:Y:S02]  /*1ade0*/  STL [R1+0xc], R0 ;  /* 0x00000c0001007387 */ /* 0x0007e40000100800 */
.L_x_4690:
[----:B------:R-:W-:Y:S05]  /*1adf0*/  BSYNC B7 ;  /* 0x0000000000077941 */ /* 0x000fea0003800000 */
.L_x_4688:
        /* <DEDUP_REMOVED lines=13> */
.L_x_4795:
        /* <DEDUP_REMOVED lines=36> */
.L_x_4891:
[----:B------:R-:W-:Y:S02]  /*1b110*/  ULDC UR4, c[0x0][0xd38] ;  /* 0x00034e0000047ab9 */ /* 0x000fe40000000800 */
[----:B------:R-:W-:-:S04]  /*1b120*/  IMAD.U32 R16, RZ, RZ, UR4 ;  /* 0x00000004ff107e24 */ /* 0x000fc8000f8e00ff */
[----:B-1----:R-:W-:-:S04]  /*1b130*/  IMAD R6, R6, R16, RZ ;  /* 0x0000001006067224 */ /* 0x002fc800078e02ff */
[----:B------:R-:W-:-:S05]  /*1b140*/  IMAD.IADD R4, R4, 0x1, R6 ;  /* 0x0000000104047824 */ /* 0x000fca00078e0206 */
[----:B------:R-:W-:-:S13]  /*1b150*/  ISETP.GT.AND P6, PT, R4, R0, PT ;  /* 0x000000000400720c */ /* 0x000fda0003fc4270 */
[----:B------:R-:W-:Y:S05]  /*1b160*/  @P6 BRA `(.L_x_4798) ;  /* 0x00000000009c6947 */ /* 0x000fea0003800000 */
.L_x_4803:
        /* <DEDUP_REMOVED lines=14> */
.L_x_4801:
[----:B------:R-:W-:Y:S05]  /*1b250*/  BSYNC B0 ;  /* 0x0000000000007941 */ /* 0x000fea0003800000 */
.L_x_4800:
        /* <DEDUP_REMOVED lines=18> */
.L_x_4899:
[----:B------:R-:W-:Y:S02]  /*1b380*/  ULDC UR4, c[0x0][0xd38] ;  /* 0x00034e0000047ab9 */ /* 0x000fe40000000800 */
[----:B------:R-:W-:-:S04]  /*1b390*/  IMAD.U32 R16, RZ, RZ, UR4 ;  /* 0x00000004ff107e24 */ /* 0x000fc8000f8e00ff */
[----:B-1----:R-:W-:-:S04]  /*1b3a0*/  IMAD R6, R6, R16, RZ ;  /* 0x0000001006067224 */ /* 0x002fc800078e02ff */
[----:B------:R-:W-:-:S05]  /*1b3b0*/  IMAD.IADD R4, R6, 0x1, R4 ;  /* 0x0000000106047824 */ /* 0x000fca00078e0204 */
[----:B------:R-:W-:-:S13]  /*1b3c0*/  ISETP.GT.AND P6, PT, R4, R0, PT ;  /* 0x000000000400720c */ /* 0x000fda0003fc4270 */
[----:B------:R-:W-:Y:S05]  /*1b3d0*/  @!P6 BRA `(.L_x_4803) ;  /* 0xfffffffc0064e947 */ /* 0x000fea000383ffff */
.L_x_4798:
        /* <DEDUP_REMOVED lines=8> */
.L_x_4903:
[----:B------:R-:W-:Y:S01]  /*1b460*/  ISETP.NE.AND P0, PT, R5, RZ, PT ;  /* 0x000000ff0500720c */ /* 0x000fe20003f05270 */
[----:B-1----:R-:W-:-:S12]  /*1b470*/  IMAD.MOV.U32 R3, RZ, RZ, RZ ;  /* 0x000000ffff037224 */ /* 0x002fd800078e00ff */
[----:B------:R-:W-:Y:S05]  /*1b480*/  @!P0 BRA `(.L_x_4805) ;  /* 0x0000000000148947 */ /* 0x000fea0003800000 */
[----:B------:R-:W-:Y:S01]  /*1b490*/  UMOV UR4, 0xffffffff ;  /* 0xffffffff00047882 */ /* 0x000fe20000000000 */
[----:B------:R-:W-:Y:S02]  /*1b4a0*/  VIADD R12, R4, 0xffffffff ;  /* 0xffffffff040c7836 */ /* 0x000fe40000000000 */
[----:B------:R-:W-:Y:S05]  /*1b4b0*/  BRA.DIV UR4, `(.L_x_4806) ;  /* 0x0000002e04ec7947 */ /* 0x000fea000b800000 */
[----:B0-----:R0:W1:Y:S02]  /*1b4c0*/  SHFL.IDX PT, R2, R2, R12, 0x1f ;  /* 0x00001f0c02027589 */ /* 0x00106400000e0000 */
.L_x_4906:
[----:B-1----:R-:W-:-:S07]  /*1b4d0*/  IMAD.MOV.U32 R3, RZ, RZ, R2 ;  /* 0x000000ffff037224 */ /* 0x002fce00078e0002 */
.L_x_4805:
[----:B---3--:R-:W-:Y:S01]  /*1b4e0*/  IABS R5, R17 ;  /* 0x0000001100057213 */ /* 0x008fe20000000000 */
[----:B------:R-:W-:Y:S02]  /*1b4f0*/  IMAD R16, R3, R16, R6 ;  /* 0x0000001003107224 */ /* 0x000fe400078e0206 */
[----:B------:R-:W-:Y:S01]  /*1b500*/  IMAD.IADD R19, R4, 0x1, R19 ;  /* 0x0000000104137824 */ /* 0x000fe200078e0213 */
[----:B0-----:R-:W0:Y:S01]  /*1b510*/  I2F.RP R2, R5 ;  /* 0x0000000500027306 */ /* 0x001e220000209400 */
        /* <DEDUP_REMOVED lines=27> */
.L_x_4799:
[----:B------:R-:W-:Y:S01]  /*1b6d0*/  UMOV UR4, URZ ;  /* 0x0000003f00047c82 */ /* 0x000fe20008000000 */
[----:B------:R-:W-:Y:S01]  /*1b6e0*/  UMOV UR5, URZ ;  /* 0x0000003f00057c82 */ /* 0x000fe20008000000 */
[----:B------:R-:W-:Y:S01]  /*1b6f0*/  ULDC UR6, c[0x0][0xd3c] ;  /* 0x00034f0000067ab9 */ /* 0x000fe20000000800 */
[----:B------:R-:W-:Y:S02]  /*1b700*/  IMAD.MOV.U32 R16, RZ, RZ, R0 ;  /* 0x000000ffff107224 */ /* 0x000fe400078e0000 */
[----:B------:R-:W-:Y:S02]  /*1b710*/  IMAD.U32 R17, RZ, RZ, UR4 ;  /* 0x00000004ff117e24 */ /* 0x000fe4000f8e00ff */
[----:B------:R-:W-:Y:S02]  /*1b720*/  IMAD.U32 R18, RZ, RZ, UR5 ;  /* 0x00000005ff127e24 */ /* 0x000fe4000f8e00ff */
[----:B------:R-:W-:-:S07]  /*1b730*/  IMAD.U32 R19, RZ, RZ, UR6 ;  /* 0x00000006ff137e24 */ /* 0x000fce000f8e00ff */
.L_x_4807:
[----:B------:R1:W3:Y:S01]  /*1b740*/  LDL R3, [R1+0x4] ;  /* 0x0000040001037983 */ /* 0x0002e20000100800 */
[----:B------:R-:W4:Y:S01]  /*1b750*/  S2R R0, SR_TID.X ;  /* 0x0000000000007919 */ /* 0x000f220000002100 */
[----:B------:R-:W-:Y:S05]  /*1b760*/  WARPSYNC.ALL ;  /* 0x0000000000007948 */ /* 0x000fea0003800000 */
[----:B----4-:R-:W-:Y:S01]  /*1b770*/  LOP3.LUT R0, R0, 0x1f, RZ, 0xc0, !PT ;  /* 0x0000001f00007812 */ /* 0x010fe200078ec0ff */
[----:B------:R-:W-:Y:S03]  /*1b780*/  BAR.SYNC.DEFER_BLOCKING 0x4, 0x180 ;  /* 0x0106000000007b1d */ /* 0x000fe60000010000 */
[----:B------:R-:W-:-:S13]  /*1b790*/  ISETP.NE.AND P0, PT, R0, RZ, PT ;  /* 0x000000ff0000720c */ /* 0x000fda0003f05270 */
[----:B------:R-:W3:Y:S01]  /*1b7a0*/  @!P0 S2R R0, SR_CgaCtaId ;  /* 0x0000000000008919 */ /* 0x000ee20000008800 */
[----:B0-----:R-:W-:-:S04]  /*1b7b0*/  @!P0 MOV R2, 0x400 ;  /* 0x0000040000028802 */ /* 0x001fc80000000f00 */
[----:B---3--:R-:W-:-:S05]  /*1b7c0*/  @!P0 LEA R3, R0, R2, 0x18 ;  /* 0x0000000200038211 */ /* 0x008fca00078ec0ff */
[----:B------:R1:W-:Y:S04]  /*1b7d0*/  @!P0 STS.128 [R3+0x388d0], R16 ;  /* 0x0388d01003008388 */ /* 0x0003e80000000c00 */
[----:B------:R1:W-:Y:S01]  /*1b7e0*/  @!P0 STL [R1+0x4], R3 ;  /* 0x0000040301008387 */ /* 0x0003e20000100800 */
[----:B------:R-:W-:Y:S06]  /*1b7f0*/  BAR.ARV 0x5, 0x180 ;  /* 0x0146000000007b1d */ /* 0x000fec0000002000 */
.L_x_4796:
[----:B------:R-:W-:Y:S02]  /*1b800*/  ULDC UR4, c[0x0][0xd3c] ;  /* 0x00034f0000047ab9 */ /* 0x000fe40000000800 */
[----:B----4-:R-:W-:-:S13]  /*1b810*/  ISETP.GE.AND P0, PT, R19, UR4, PT ;  /* 0x0000000413007c0c */ /* 0x010fda000bf06270 */
[----:B------:R-:W-:Y:S05]  /*1b820*/  @!P0 BRA `(.L_x_4808) ;  /* 0xffffff7400108947 */ /* 0x000fea000383ffff */
[----:B------:R-:W-:Y:S05]  /*1b830*/  BSYNC B8 ;  /* 0x0000000000087941 */ /* 0x000fea0003800000 */
.L_x_4638:
[----:B---3--:R-:W3:Y:S01]  /*1b840*/  LDL.LU R0, [R1+0x60] ;  /* 0x0000600001007983 */ /* 0x008ee20000300800 */
[----:B------:R-:W-:Y:S01]  /*1b850*/  BSSY B0, `(.L_x_4809) ;  /* 0x000000b000007945 */ /* 0x000fe20003800000 */
[----:B------:R-:W4:Y:S01]  /*1b860*/  S2R R5, SR_CgaCtaId ;  /* 0x0000000000057919 */ /* 0x000f220000008800 */
[----:B---3--:R-:W-:-:S05]  /*1b870*/  VIADD R0, R0, 0x1 ;  /* 0x0000000100007836 */ /* 0x008fca0000000000 */
[----:B0-----:R-:W-:-:S04]  /*1b880*/  LEA.HI R2, R0, R0, RZ, 0x1 ;  /* 0x0000000000027211 */ /* 0x001fc800078f08ff */
[----:B-1----:R-:W-:-:S05]  /*1b890*/  LOP3.LUT R3, R2, 0xfffffffe, RZ, 0xc0, !PT ;  /* 0xfffffffe02037812 */ /* 0x002fca00078ec0ff */
[----:B------:R-:W-:Y:S01]  /*1b8a0*/  IMAD.IADD R3, R0, 0x1, -R3 ;  /* 0x0000000100037824 */ /* 0x000fe200078e0a03 */
[----:B------:R-:W-:-:S04]  /*1b8b0*/  MOV R0, 0x400 ;  /* 0x0000040000007802 */ /* 0x000fc80000000f00 */
[----:B----4-:R-:W-:Y:S02]  /*1b8c0*/  LEA R0, R5, R0, 0x18 ;  /* 0x0000000005007211 */ /* 0x010fe400078ec0ff */
[----:B------:R-:W-:-:S04]  /*1b8d0*/  SHF.L.U32 R3, R3, 0x1f, RZ ;  /* 0x0000001f03037819 */ /* 0x000fc800000006ff */
[----:B------:R-:W0:Y:S02]  /*1b8e0*/  SYNCS.PHASECHK.TRANS64.TRYWAIT P0, [R0+URZ+0x38820], R3 ;  /* 0x03882003000075a7 */ /* 0x000e24000800017f */
[----:B0-----:R-:W-:Y:S05]  /*1b8f0*/  @!P0 BRA `(.L_x_4810) ;  /* 0x0000002c00048947 */ /* 0x001fea0003800000 */
.L_x_4907:
[----:B------:R-:W-:Y:S05]  /*1b900*/  BSYNC B0 ;  /* 0x0000000000007941 */ /* 0x000fea0003800000 */
.L_x_4809:
[----:B------:R-:W-:-:S03]  /*1b910*/  UMOV UR4, 0xffffffff ;  /* 0xffffffff00047882 */ /* 0x000fc60000000000 */
[----:B------:R-:W-:Y:S05]  /*1b920*/  BRA.DIV UR4, `(.L_x_4811) ;  /* 0x0000002e040c7947 */ /* 0x000fea000b800000 */
[----:B------:R-:W1:Y:S02]  /*1b930*/  S2R R2, SR_TID.X ;  /* 0x0000000000027919 */ /* 0x000e640000002100 */
[----:B-1----:R-:W-:-:S04]  /*1b940*/  SHF.R.U32.HI R2, RZ, 0x5, R2 ;  /* 0x00000005ff027819 */ /* 0x002fc80000011602 */
[----:B------:R-:W-:-:S05]  /*1b950*/  LOP3.LUT R2, R2, 0x3, RZ, 0xc0, !PT ;  /* 0x0000000302027812 */ /* 0x000fca00078ec0ff */
[----:B------:R1:W3:Y:S02]  /*1b960*/  SHFL.IDX PT, R14, R2, RZ, 0x1f ;  /* 0x00001fff020e7589 */ /* 0x0002e400000e0000 */
.L_x_4910:
[----:B---3--:R-:W-:-:S13]  /*1b970*/  ISETP.NE.AND P0, PT, R14, RZ, PT ;  /* 0x000000ff0e00720c */ /* 0x008fda0003f05270 */
[----:B------:R-:W-:Y:S05]  /*1b980*/  @P0 BRA `(.L_x_4515) ;  /* 0x0000000000940947 */ /* 0x000fea0003800000 */
[----:B------:R-:W-:-:S03]  /*1b990*/  UMOV UR4, 0xffffffff ;  /* 0xffffffff00047882 */ /* 0x000fc60000000000 */
[----:B------:R-:W-:Y:S05]  /*1b9a0*/  BRA.DIV UR4, `(.L_x_4812) ;  /* 0x0000002e04207947 */ /* 0x000fea000b800000 */
[----:B------:R-:W-:-:S13]  /*1b9b0*/  ELECT P6, URZ, PT ;  /* 0x00000000003f782f */ /* 0x000fda00038c0000 */
.L_x_4913:
[----:B------:R-:W-:Y:S05]  /*1b9c0*/  @!P6 BRA `(.L_x_4515) ;  /* 0x000000000084e947 */ /* 0x000fea0003800000 */
[----:B-1----:R-:W3:Y:S02]  /*1b9d0*/  LDL.LU R2, [R1+0x70] ;  /* 0x0000700001027983 */ /* 0x002ee40000300800 */
[----:B---3--:R-:W-:-:S04]  /*1b9e0*/  LOP3.LUT R2, R2, 0x2, RZ, 0xfc, !PT ;  /* 0x0000000202027812 */ /* 0x008fc800078efcff */
[----:B------:R-:W-:-:S13]  /*1b9f0*/  ISETP.NE.AND P2, PT, R2, 0x3, PT ;  /* 0x000000030200780c */ /* 0x000fda0003f45270 */
[----:B------:R-:W-:Y:S05]  /*1ba00*/  @!P2 BRA `(.L_x_4813) ;  /* 0x000000000004a947 */ /* 0x000fea0003800000 */
[----:B------:R-:W-:Y:S01]  /*1ba10*/  BPT.TRAP 0x1 ;  /* 0x000000040000795c */ /* 0x000fe20000300000 */
.L_x_4813:
[----:B0-----:R-:W3:Y:S04]  /*1ba20*/  LDL R3, [R1+0xc] ;  /* 0x00000c0001037983 */ /* 0x001ee80000100800 */
[----:B------:R-:W4:Y:S01]  /*1ba30*/  LDL.LU R7, [R1+0x1c] ;  /* 0x00001c0001077983 */ /* 0x000f220000300800 */
[----:B------:R-:W-:-:S04]  /*1ba40*/  VIADD R2, R0, 0x38840 ;  /* 0x0003884000027836 */ /* 0x000fc80000000000 */
[C---:B---3--:R-:W-:Y:S02]  /*1ba50*/  IMAD R6, R3.reuse, 0x8, R2 ;  /* 0x0000000803067824 */ /* 0x048fe400078e0202 */
[----:B------:R-:W-:Y:S01]  /*1ba60*/  VIADD R3, R3, 0x1 ;  /* 0x0000000103037836 */ /* 0x000fe20000000000 */
[----:B----4-:R-:W-:-:S04]  /*1ba70*/  SHF.L.U32 R5, R7, 0x1f, RZ ;  /* 0x0000001f07057819 */ /* 0x010fc800000006ff */
        /* <DEDUP_REMOVED lines=8> */
.L_x_4914:
[----:B------:R-:W1:Y:S02]  /*1bb00*/  SYNCS.PHASECHK.TRANS64.TRYWAIT P0, [R7+URZ], R2 ;  /* 0x00000002070075a7 */ /* 0x000e64000800017f */
[----:B-1----:R-:W-:Y:S05]  /*1bb10*/  @!P0 BRA `(.L_x_4815) ;  /* 0x0000002800f88947 */ /* 0x002fea0003800000 */
.L_x_4915:
[----:B------:R-:W-:Y:S05]  /*1bb20*/  @!P2 BRA `(.L_x_4816) ;  /* 0x000000000004a947 */ /* 0x000fea0003800000 */
[----:B------:R-:W-:Y:S01]  /*1bb30*/  BPT.TRAP 0x1 ;  /* 0x000000040000795c */ /* 0x000fe20000300000 */
.L_x_4816:
[----:B------:R-:W3:Y:S01]  /*1bb40*/  LDL.LU R4, [R1+0xc] ;  /* 0x00000c0001047983 */ /* 0x000ee20000300800 */
[----:B------:R-:W-:-:S04]  /*1bb50*/  VIADD R0, R0, 0x38860 ;  /* 0x0003886000007836 */ /* 0x000fc80000000000 */
[----:B---3--:R-:W-:-:S04]  /*1bb60*/  IMAD R4, R4, 0x8, R0 ;  /* 0x0000000804047824 */ /* 0x008fc800078e0200 */
[----:B------:R-:W3:Y:S02]  /*1bb70*/  SYNCS.PHASECHK.TRANS64.TRYWAIT P0, [R4+URZ], R5 ;  /* 0x00000005040075a7 */ /* 0x000ee4000800017f */
[----:B---3--:R-:W-:Y:S05]  /*1bb80*/  @!P0 BRA `(.L_x_4817) ;  /* 0x0000002800f08947 */ /* 0x008fea0003800000 */
.L_x_4916:
[----:B------:R-:W-:-:S07]  /*1bb90*/  IMAD R3, R3, 0x8, R0 ;  /* 0x0000000803037824 */ /* 0x000fce00078e0200 */
.L_x_4818:
[----:B----4-:R4:W0:Y:S02]  /*1bba0*/  SYNCS.PHASECHK.TRANS64.TRYWAIT P0, [R3+URZ], R2 ;  /* 0x00000002030075a7 */ /* 0x010824000800017f */
[----:B0-----:R-:W-:Y:S05]  /*1bbb0*/  @!P0 NANOSLEEP.SYNCS 0x989680 ;  /* 0x009896800000895d */ /* 0x001fea0003900000 */
[----:B------:R-:W0:Y:S02]  /*1bbc0*/  @!P0 SYNCS.PHASECHK.TRANS64 P0, [R3+URZ], R2 ;  /* 0x00000002030085a7 */ /* 0x000e24000800007f */
[----:B0-----:R-:W-:Y:S05]  /*1bbd0*/  @!P0 BRA `(.L_x_4818) ;  /* 0xfffffffc00f08947 */ /* 0x001fea000383ffff */
.L_x_4515:
[----:B------:R-:W-:Y:S05]  /*1bbe0*/  BSYNC B9 ;  /* 0x0000000000097941 */ /* 0x000fea0003800000 */
.L_x_4512:
[----:B------:R-:W-:Y:S05]  /*1bbf0*/  EXIT ;  /* 0x000000000000794d */ /* 0x000fea0003800000 */
.L_x_4531:
[----:B0-----:R0:W1:Y:S02]  /*1bc00*/  SYNCS.PHASECHK.TRANS64.TRYWAIT P5, [R66+URZ+0x38890], R75 ;  /* 0x0388904b420075a7 */ /* 0x00106400080a017f */
[----:B-1----:R-:W-:Y:S05]  /*1bc10*/  @!P5 NANOSLEEP.SYNCS 0x989680 ;  /* 0x009896800000d95d */ /* 0x002fea0003900000 */
[----:B------:R-:W1:Y:S02]  /*1bc20*/  @!P5 SYNCS.PHASECHK.TRANS64 P5, [R66+URZ+0x38890], R75 ;  /* 0x0388904b4200d5a7 */ /* 0x000e6400080a007f */
[----:B-1----:R-:W-:Y:S05]  /*1bc30*/  @!P5 BRA `(.L_x_4531) ;  /* 0xfffffffc00f0d947 */ /* 0x002fea000383ffff */
[----:B------:R-:W-:Y:S05]  /*1bc40*/  BRA `(.L_x_4819) ;  /* 0xfffffe6800ac7947 */ /* 0x000fea000383ffff */
.L_x_4541:
[----:B-1----:R1:W2:Y:S02]  /*1bc50*/  SYNCS.PHASECHK.TRANS64.TRYWAIT P5, [R66+URZ+0x38890], R75 ;  /* 0x0388904b420075a7 */ /* 0x0022a400080a017f */
[----:B--2---:R-:W-:Y:S05]  /*1bc60*/  @!P5 NANOSLEEP.SYNCS 0x989680 ;  /* 0x009896800000d95d */ /* 0x004fea0003900000 */
[----:B------:R-:W2:Y:S02]  /*1bc70*/  @!P5 SYNCS.PHASECHK.TRANS64 P5, [R66+URZ+0x38890], R75 ;  /* 0x0388904b4200d5a7 */ /* 0x000ea400080a007f */
[----:B--2---:R-:W-:Y:S05]  /*1bc80*/  @!P5 BRA `(.L_x_4541) ;  /* 0xfffffffc00f0d947 */ /* 0x004fea000383ffff */
[----:B------:R-:W-:Y:S05]  /*1bc90*/  BRA `(.L_x_4820) ;  /* 0xfffffe7400287947 */ /* 0x000fea000383ffff */
.L_x_4546:
[----:B0-----:R0:W1:Y:S02]  /*1bca0*/  SYNCS.PHASECHK.TRANS64.TRYWAIT P5, [R66+URZ+0x38890], R75 ;  /* 0x0388904b420075a7 */ /* 0x00106400080a017f */
[----:B-1----:R-:W-:Y:S05]  /*1bcb0*/  @!P5 NANOSLEEP.SYNCS 0x989680 ;  /* 0x009896800000d95d */ /* 0x002fea0003900000 */
[----:B------:R-:W1:Y:S02]  /*1bcc0*/  @!P5 SYNCS.PHASECHK.TRANS64 P5, [R66+URZ+0x38890], R75 ;  /* 0x0388904b4200d5a7 */ /* 0x000e6400080a007f */
[----:B-1----:R-:W-:Y:S05]  /*1bcd0*/  @!P5 BRA `(.L_x_4546) ;  /* 0xfffffffc00f0d947 */ /* 0x002fea000383ffff */
[----:B------:R-:W-:Y:S05]  /*1bce0*/  BRA `(.L_x_4821) ;  /* 0xfffffe7c00647947 */ /* 0x000fea000383ffff */
.L_x_4550:
[----:B------:R0:W0:Y:S02]  /*1bcf0*/  SYNCS.PHASECHK.TRANS64.TRYWAIT P0, [R66+URZ+0x388b0], R75 ;  /* 0x0388b04b420075a7 */ /* 0x000024000800017f */
[----:B0-----:R-:W-:Y:S05]  /*1bd00*/  @!P0 NANOSLEEP.SYNCS 0x989680 ;  /* 0x009896800000895d */ /* 0x001fea0003900000 */
[----:B------:R-:W0:Y:S02]  /*1bd10*/  @!P0 SYNCS.PHASECHK.TRANS64 P0, [R66+URZ+0x388b0], R75 ;  /* 0x0388b04b420085a7 */ /* 0x000e24000800007f */
[----:B0-----:R-:W-:Y:S05]  /*1bd20*/  @!P0 BRA `(.L_x_4550) ;  /* 0xfffffffc00f08947 */ /* 0x001fea000383ffff */
[----:B------:R-:W-:Y:S05]  /*1bd30*/  BRA `(.L_x_4822) ;  /* 0xfffffe7c00dc7947 */ /* 0x000fea000383ffff */
.L_x_4573:
[----:B------:R-:W-:Y:S01]  /*1bd40*/  BSSY B1, `(.L_x_4823) ;  /* 0x0000008000017945 */ /* 0x000fe20003800000 */
[----:B------:R-:W-:Y:S02]  /*1bd50*/  IMAD.MOV.U32 R13, RZ, RZ, R27 ;  /* 0x000000ffff0d7224 */ /* 0x000fe400078e001b */
[----:B------:R-:W-:Y:S02]  /*1bd60*/  IMAD.MOV.U32 R12, RZ, RZ, RZ ;  /* 0x000000ffff0c7224 */ /* 0x000fe400078e00ff */
[----:B------:R-:W-:Y:S02]  /*1bd70*/  IMAD.MOV.U32 R11, RZ, RZ, 0x1c1f ;  /* 0x00001c1fff0b7424 */ /* 0x000fe400078e00ff */
[----:B------:R-:W-:-:S07]  /*1bd80*/  IMAD.MOV.U32 R15, RZ, RZ, -0x1 ;  /* 0xffffffffff0f7424 */ /* 0x000fce00078e00ff */
[----:B0-----:R-:W-:Y:S05]  /*1bd90*/  WARPSYNC.COLLECTIVE R15, `(.L_x_4824) ;  /* 0x000000000f087348 */ /* 0x001fea0003c00000 */
[----:B------:R1:W2:Y:S02]  /*1bda0*/  SHFL.IDX P6, R14, R13, R12, R11 ;  /* 0x0000000c0d0e7389 */ /* 0x0002a400000c000b */
[----:B012---:R-:W-:Y:S01]  /*1bdb0*/  ENDCOLLECTIVE ;  /* 0x000000000000791b */ /* 0x007fe20003800000 */
.L_x_4824:
[----:B------:R-:W-:Y:S05]  /*1bdc0*/  BSYNC B1 ;  /* 0x0000000000017941 */ /* 0x000fea0003800000 */
.L_x_4823:
        /* <DEDUP_REMOVED lines=8> */
.L_x_4825:
[----:B------:R-:W-:Y:S02]  /*1be50*/  IMAD.MOV.U32 R13, RZ, RZ, R29 ;  /* 0x000000ffff0d7224 */ /* 0x000fe400078e001d */
[----:B------:R-:W-:-:S07]  /*1be60*/  IMAD.MOV.U32 R3, RZ, RZ, R14 ;  /* 0x000000ffff037224 */ /* 0x000fce00078e000e */
[----:B------:R-:W-:Y:S05]  /*1be70*/  WARPSYNC.COLLECTIVE R15, `(.L_x_4826) ;  /* 0x000000000f087348 */ /* 0x000fea0003c00000 */
[----:B------:R0:W1:Y:S02]  /*1be80*/  SHFL.IDX P6, R14, R13, R12, R11 ;  /* 0x0000000c0d0e7389 */ /* 0x00006400000c000b */
[----:B01----:R-:W-:Y:S01]  /*1be90*/  ENDCOLLECTIVE ;  /* 0x000000000000791b */ /* 0x003fe20003800000 */
.L_x_4826:
[----:B------:R-:W-:Y:S02]  /*1bea0*/  IMAD.MOV.U32 R13, RZ, RZ, R28 ;  /* 0x000000ffff0d7224 */ /* 0x000fe400078e001c */
[----:B------:R-:W-:-:S07]  /*1beb0*/  IMAD.MOV.U32 R4, RZ, RZ, R14 ;  /* 0x000000ffff047224 */ /* 0x000fce00078e000e */
[----:B------:R-:W-:Y:S05]  /*1bec0*/  WARPSYNC.COLLECTIVE R15, `(.L_x_4827) ;  /* 0x000000000f087348 */ /* 0x000fea0003c00000 */
[----:B------:R0:W1:Y:S02]  /*1bed0*/  SHFL.IDX P6, R14, R13, R12, R11 ;  /* 0x0000000c0d0e7389 */ /* 0x00006400000c000b */
[----:B01----:R-:W-:Y:S01]  /*1bee0*/  ENDCOLLECTIVE ;  /* 0x000000000000791b */ /* 0x003fe20003800000 */
.L_x_4827:
[----:B------:R-:W-:Y:S05]  /*1bef0*/  BRA `(.L_x_4828) ;  /* 0xfffffea800147947 */ /* 0x000fea000383ffff */
.L_x_4577:
[----:B0-----:R0:W1:Y:S02]  /*1bf00*/  SYNCS.PHASECHK.TRANS64.TRYWAIT P0, [R2+URZ+0x38800], R5 ;  /* 0x03880005020075a7 */ /* 0x001064000800017f */
[----:B-1----:R-:W-:Y:S05]  /*1bf10*/  @!P0 NANOSLEEP.SYNCS 0x989680 ;  /* 0x009896800000895d */ /* 0x002fea0003900000 */
[----:B------:R-:W1:Y:S02]  /*1bf20*/  @!P0 SYNCS.PHASECHK.TRANS64 P0, [R2+URZ+0x38800], R5 ;  /* 0x03880005020085a7 */ /* 0x000e64000800007f */
[----:B-1----:R-:W-:Y:S05]  /*1bf30*/  @!P0 BRA `(.L_x_4577) ;  /* 0xfffffffc00f08947 */ /* 0x002fea000383ffff */
[----:B------:R-:W-:Y:S05]  /*1bf40*/  BRA `(.L_x_4829) ;  /* 0xfffffeac00147947 */ /* 0x000fea000383ffff */
.L_x_4585:
        /* <DEDUP_REMOVED lines=8> */
.L_x_4831:
[----:B------:R-:W-:Y:S05]  /*1bfd0*/  BSYNC B1 ;  /* 0x0000000000017941 */ /* 0x000fea0003800000 */
.L_x_4830:
        /* <DEDUP_REMOVED lines=8> */
.L_x_4832:
[----:B------:R-:W-:Y:S02]  /*1c060*/  IMAD.MOV.U32 R21, RZ, RZ, R3 ;  /* 0x000000ffff157224 */ /* 0x000fe400078e0003 */
[----:B------:R-:W-:Y:S02]  /*1c070*/  IMAD.MOV.U32 R13, RZ, RZ, R29 ;  /* 0x000000ffff0d7224 */ /* 0x000fe400078e001d */
[----:B------:R-:W-:-:S07]  /*1c080*/  IMAD.MOV.U32 R0, RZ, RZ, R14 ;  /* 0x000000ffff007224 */ /* 0x000fce00078e000e */
[----:B------:R-:W-:Y:S05]  /*1c090*/  WARPSYNC.COLLECTIVE R15, `(.L_x_4833) ;  /* 0x000000000f087348 */ /* 0x000fea0003c00000 */
[----:B------:R0:W1:Y:S02]  /*1c0a0*/  SHFL.IDX P6, R14, R13, R12, R11 ;  /* 0x0000000c0d0e7389 */ /* 0x00006400000c000b */
[----:B01----:R-:W-:Y:S01]  /*1c0b0*/  ENDCOLLECTIVE ;  /* 0x000000000000791b */ /* 0x003fe20003800000 */
.L_x_4833:
[----:B------:R-:W-:Y:S02]  /*1c0c0*/  IMAD.MOV.U32 R20, RZ, RZ, R0 ;  /* 0x000000ffff147224 */ /* 0x000fe400078e0000 */
[----:B------:R-:W-:Y:S02]  /*1c0d0*/  IMAD.MOV.U32 R13, RZ, RZ, R28 ;  /* 0x000000ffff0d7224 */ /* 0x000fe400078e001c */
[----:B------:R-:W-:-:S07]  /*1c0e0*/  IMAD.MOV.U32 R5, RZ, RZ, R14 ;  /* 0x000000ffff057224 */ /* 0x000fce00078e000e */
[----:B------:R-:W-:Y:S05]  /*1c0f0*/  WARPSYNC.COLLECTIVE R15, `(.L_x_4834) ;  /* 0x000000000f087348 */ /* 0x000fea0003c00000 */
[----:B------:R0:W1:Y:S02]  /*1c100*/  SHFL.IDX P6, R14, R13, R12, R11 ;  /* 0x0000000c0d0e7389 */ /* 0x00006400000c000b */
[----:B01----:R-:W-:Y:S01]  /*1c110*/  ENDCOLLECTIVE ;  /* 0x000000000000791b */ /* 0x003fe20003800000 */
.L_x_4834:
[----:B------:R-:W-:Y:S05]  /*1c120*/  BRA `(.L_x_4835) ;  /* 0xfffffeb400807947 */ /* 0x000fea000383ffff */
.L_x_4589:
[----:B0-----:R0:W1:Y:S02]  /*1c130*/  SYNCS.PHASECHK.TRANS64.TRYWAIT P1, [R2+URZ+0x38800], R13 ;  /* 0x0388000d020075a7 */ /* 0x001064000802017f */
[----:B-1----:R-:W-:Y:S05]  /*1c140*/  @!P1 NANOSLEEP.SYNCS 0x989680 ;  /* 0x009896800000995d */ /* 0x002fea0003900000 */
[----:B------:R-:W1:Y:S02]  /*1c150*/  @!P1 SYNCS.PHASECHK.TRANS64 P1, [R2+URZ+0x38800], R13 ;  /* 0x0388000d020095a7 */ /* 0x000e64000802007f */
[----:B-1----:R-:W-:Y:S05]  /*1c160*/  @!P1 BRA `(.L_x_4589) ;  /* 0xfffffffc00f09947 */ /* 0x002fea000383ffff */
[----:B------:R-:W-:Y:S05]  /*1c170*/  BRA `(.L_x_4836) ;  /* 0xfffffeb8004c7947 */ /* 0x000fea000383ffff */
.L_x_4595:
[----:B-1----:R1:W2:Y:S02]  /*1c180*/  SYNCS.PHASECHK.TRANS64.TRYWAIT P1, [R20+URZ+0x38830], R13 ;  /* 0x0388300d140075a7 */ /* 0x0022a4000802017f */
[----:B--2---:R-:W-:Y:S05]  /*1c190*/  @!P1 NANOSLEEP.SYNCS 0x989680 ;  /* 0x009896800000995d */ /* 0x004fea0003900000 */
[----:B------:R-:W2:Y:S02]  /*1c1a0*/  @!P1 SYNCS.PHASECHK.TRANS64 P1, [R20+URZ+0x38830], R13 ;  /* 0x0388300d140095a7 */ /* 0x000ea4000802007f */
[----:B--2---:R-:W-:Y:S05]  /*1c1b0*/  @!P1 BRA `(.L_x_4595) ;  /* 0xfffffffc00f09947 */ /* 0x004fea000383ffff */
[----:B------:R-:W-:Y:S05]  /*1c1c0*/  BRA `(.L_x_4594) ;  /* 0xfffffec400607947 */ /* 0x000fea000383ffff */
.L_x_4597:
[----:B--2---:R2:W3:Y:S02]  /*1c1d0*/  SYNCS.PHASECHK.TRANS64.TRYWAIT P1, [R2+URZ+0x38810], R11 ;  /* 0x0388100b020075a7 */ /* 0x0044e4000802017f */
[----:B---3--:R-:W-:Y:S05]  /*1c1e0*/  @!P1 NANOSLEEP.SYNCS 0x989680 ;  /* 0x009896800000995d */ /* 0x008fea0003900000 */
[----:B------:R-:W3:Y:S02]  /*1c1f0*/  @!P1 SYNCS.PHASECHK.TRANS64 P1, [R2+URZ+0x38810], R11 ;  /* 0x0388100b020095a7 */ /* 0x000ee4000802007f */
[----:B---3--:R-:W-:Y:S05]  /*1c200*/  @!P1 BRA `(.L_x_4597) ;  /* 0xfffffffc00f09947 */ /* 0x008fea000383ffff */
[----:B------:R-:W-:Y:S05]  /*1c210*/  BRA `(.L_x_4837) ;  /* 0xfffffec800107947 */ /* 0x000fea000383ffff */
.L_x_4602:
[----:B--2---:R2:W4:Y:S02]  /*1c220*/  SYNCS.PHASECHK.TRANS64.TRYWAIT P1, [R20+URZ+0x38850], R13 ;  /* 0x0388500d140075a7 */ /* 0x004524000802017f */
[----:B----4-:R-:W-:Y:S05]  /*1c230*/  @!P1 NANOSLEEP.SYNCS 0x989680 ;  /* 0x009896800000995d */ /* 0x010fea0003900000 */
[----:B------:R-:W4:Y:S02]  /*1c240*/  @!P1 SYNCS.PHASECHK.TRANS64 P1, [R20+URZ+0x38850], R13 ;  /* 0x0388500d140095a7 */ /* 0x000f24000802007f */
[----:B----4-:R-:W-:Y:S05]  /*1c250*/  @!P1 BRA `(.L_x_4602) ;  /* 0xfffffffc00f09947 */ /* 0x010fea000383ffff */
[----:B------:R-:W-:Y:S05]  /*1c260*/  BRA `(.L_x_4601) ;  /* 0xfffffec800407947 */ /* 0x000fea000383ffff */
.L_x_4609:
[----:B-1----:R1:W2:Y:S02]  /*1c270*/  SYNCS.PHASECHK.TRANS64.TRYWAIT P3, [R14+URZ+0x38830], R11 ;  /* 0x0388300b0e0075a7 */ /* 0x0022a4000806017f */
[----:B--2---:R-:W-:Y:S05]  /*1c280*/  @!P3 NANOSLEEP.SYNCS 0x989680 ;  /* 0x009896800000b95d */ /* 0x004fea0003900000 */
[----:B------:R-:W2:Y:S02]  /*1c290*/  @!P3 SYNCS.PHASECHK.TRANS64 P3, [R14+URZ+0x38830], R11 ;  /* 0x0388300b0e00b5a7 */ /* 0x000ea4000806007f */
[----:B--2---:R-:W-:Y:S05]  /*1c2a0*/  @!P3 BRA `(.L_x_4609) ;  /* 0xfffffffc00f0b947 */ /* 0x004fea000383ffff */
[----:B------:R-:W-:Y:S05]  /*1c2b0*/  BRA `(.L_x_4608) ;  /* 0xfffffef000e47947 */ /* 0x000fea000383ffff */
.L_x_4614:
[----:B---3--:R3:W4:Y:S02]  /*1c2c0*/  SYNCS.PHASECHK.TRANS64.TRYWAIT P3, [R14+URZ+0x38850], R11 ;  /* 0x0388500b0e0075a7 */ /* 0x008724000806017f */
[----:B----4-:R-:W-:Y:S05]  /*1c2d0*/  @!P3 NANOSLEEP.SYNCS 0x989680 ;  /* 0x009896800000b95d */ /* 0x010fea0003900000 */
[----:B------:R-:W4:Y:S02]  /*1c2e0*/  @!P3 SYNCS.PHASECHK.TRANS64 P3, [R14+URZ+0x38850], R11 ;  /* 0x0388500b0e00b5a7 */ /* 0x000f24000806007f */
[----:B----4-:R-:W-:Y:S05]  /*1c2f0*/  @!P3 BRA `(.L_x_4614) ;  /* 0xfffffffc00f0b947 */ /* 0x010fea000383ffff */
[----:B------:R-:W-:Y:S05]  /*1c300*/  BRA `(.L_x_4613) ;  /* 0xfffffef400807947 */ /* 0x000fea000383ffff */
.L_x_4644:
        /* <DEDUP_REMOVED lines=11> */
.L_x_4839:
[----:B------:R-:W-:Y:S05]  /*1c3c0*/  BSYNC B1 ;  /* 0x0000000000017941 */ /* 0x000fea0003800000 */
.L_x_4838:
[----:B------:R-:W-:Y:S05]  /*1c3d0*/  BRA `(.L_x_4840) ;  /* 0xffffff6c00e87947 */ /* 0x000fea000383ffff */
.L_x_4646:
[----:B------:R-:W-:Y:S01]  /*1c3e0*/  BSSY B1, `(.L_x_4841) ;  /* 0x0000006000017945 */ /* 0x000fe20003800000 */
[----:B------:R-:W-:-:S07]  /*1c3f0*/  IMAD.MOV.U32 R15, RZ, RZ, -0x1 ;  /* 0xffffffffff0f7424 */ /* 0x000fce00078e00ff */
[----:B0-----:R-:W-:Y:S05]  /*1c400*/  WARPSYNC.COLLECTIVE R15, `(.L_x_4842) ;  /* 0x000000000f0c7348 */ /* 0x001fea0003c00000 */
[----:B------:R-:W-:Y:S02]  /*1c410*/  ELECT P6, UR62, PT ;  /* 0x00000000003e782f */ /* 0x000fe400038c0000 */
[----:B------:R-:W-:Y:S01]  /*1c420*/  MOV R14, UR62 ;  /* 0x0000003e000e7c02 */ /* 0x000fe20008000f00 */
[----:B0-----:R-:W-:Y:S10]  /*1c430*/  ENDCOLLECTIVE ;  /* 0x000000000000791b */ /* 0x001ff40003800000 */
.L_x_4842:
[----:B------:R-:W-:Y:S05]  /*1c440*/  BSYNC B1 ;  /* 0x0000000000017941 */ /* 0x000fea0003800000 */
.L_x_4841:
[----:B------:R-:W-:Y:S05]  /*1c450*/  BRA `(.L_x_4645) ;  /* 0xffffff6c00e07947 */ /* 0x000fea000383ffff */
.L_x_4648:
[----:B0-----:R-:W2:Y:S02]  /*1c460*/  LDL R4, [R1+0x4] ;  /* 0x0000040001047983 */ /* 0x001ea40000100800 */
[----:B--2---:R0:W1:Y:S02]  /*1c470*/  SYNCS.PHASECHK.TRANS64.TRYWAIT P0, [R4+URZ+0x38820], R3 ;  /* 0x03882003040075a7 */ /* 0x004064000800017f */
[----:B-1----:R-:W-:Y:S05]  /*1c480*/  @!P0 NANOSLEEP.SYNCS 0x989680 ;  /* 0x009896800000895d */ /* 0x002fea0003900000 */
[----:B------:R-:W1:Y:S02]  /*1c490*/  @!P0 SYNCS.PHASECHK.TRANS64 P0, [R4+URZ+0x38820], R3 ;  /* 0x03882003040085a7 */ /* 0x000e64000800007f */
[----:B-1----:R-:W-:Y:S05]  /*1c4a0*/  @!P0 BRA `(.L_x_4648) ;  /* 0xfffffffc00ec8947 */ /* 0x002fea000383ffff */
[----:B------:R-:W-:Y:S05]  /*1c4b0*/  BRA `(.L_x_4843) ;  /* 0xffffff6c00f07947 */ /* 0x000fea000383ffff */
.L_x_4652:
[----:B0-----:R0:W1:Y:S02]  /*1c4c0*/  SYNCS.PHASECHK.TRANS64.TRYWAIT P0, [R4+URZ+0x388a0], R8 ;  /* 0x0388a008040075a7 */ /* 0x001064000800017f */
[----:B-1----:R-:W-:Y:S05]  /*1c4d0*/  @!P0 NANOSLEEP.SYNCS 0x989680 ;  /* 0x009896800000895d */ /* 0x002fea0003900000 */
[----:B------:R-:W1:Y:S02]  /*1c4e0*/  @!P0 SYNCS.PHASECHK.TRANS64 P0, [R4+URZ+0x388a0], R8 ;  /* 0x0388a008040085a7 */ /* 0x000e64000800007f */
[----:B-1----:R-:W-:Y:S05]  /*1c4f0*/  @!P0 BRA `(.L_x_4652) ;  /* 0xfffffffc00f08947 */ /* 0x002fea000383ffff */
[----:B------:R-:W-:Y:S05]  /*1c500*/  BRA `(.L_x_4844) ;  /* 0xffffff7000187947 */ /* 0x000fea000383ffff */
.L_x_4657:
[----:B-1----:R1:W2:Y:S02]  /*1c510*/  SYNCS.PHASECHK.TRANS64.TRYWAIT P0, [R4+URZ+0x388c0], R8 ;  /* 0x0388c008040075a7 */ /* 0x0022a4000800017f */
[----:B--2---:R-:W-:Y:S05]  /*1c520*/  @!P0 NANOSLEEP.SYNCS 0x989680 ;  /* 0x009896800000895d */ /* 0x004fea0003900000 */
[----:B------:R-:W2:Y:S02]  /*1c530*/  @!P0 SYNCS.PHASECHK.TRANS64 P0, [R4+URZ+0x388c0], R8 ;  /* 0x0388c008040085a7 */ /* 0x000ea4000800007f */
[----:B--2---:R-:W-:Y:S05]  /*1c540*/  @!P0 BRA `(.L_x_4657) ;  /* 0xfffffffc00f08947 */ /* 0x004fea000383ffff */
[----:B------:R-:W-:Y:S05]  /*1c550*/  BRA `(.L_x_4845) ;  /* 0xffffff70009c7947 */ /* 0x000fea000383ffff */
.L_x_4671:
[----:B0-----:R0:W1:Y:S02]  /*1c560*/  SYNCS.PHASECHK.TRANS64.TRYWAIT P1, [R4+URZ+0x388a0], R5 ;  /* 0x0388a005040075a7 */ /* 0x001064000802017f */
[----:B-1----:R-:W-:Y:S05]  /*1c570*/  @!P1 NANOSLEEP.SYNCS 0x989680 ;  /* 0x009896800000995d */ /* 0x002fea0003900000 */
[----:B------:R-:W1:Y:S02]  /*1c580*/  @!P1 SYNCS.PHASECHK.TRANS64 P1, [R4+URZ+0x388a0], R5 ;  /* 0x0388a005040095a7 */ /* 0x000e64000802007f */
[----:B-1----:R-:W-:Y:S05]  /*1c590*/  @!P1 BRA `(.L_x_4671) ;  /* 0xfffffffc00f09947 */ /* 0x002fea000383ffff */
[----:B------:R-:W-:Y:S05]  /*1c5a0*/  BRA `(.L_x_4846) ;  /* 0xffffff7c00247947 */ /* 0x000fea000383ffff */
.L_x_4676:
[----:B-1----:R1:W2:Y:S02]  /*1c5b0*/  SYNCS.PHASECHK.TRANS64.TRYWAIT P1, [R4+URZ+0x388c0], R5 ;  /* 0x0388c005040075a7 */ /* 0x0022a4000802017f */
[----:B--2---:R-:W-:Y:S05]  /*1c5c0*/  @!P1 NANOSLEEP.SYNCS 0x989680 ;  /* 0x009896800000995d */ /* 0x004fea0003900000 */
[----:B------:R-:W2:Y:S02]  /*1c5d0*/  @!P1 SYNCS.PHASECHK.TRANS64 P1, [R4+URZ+0x388c0], R5 ;  /* 0x0388c005040095a7 */ /* 0x000ea4000802007f */
[----:B--2---:R-:W-:Y:S05]  /*1c5e0*/  @!P1 BRA `(.L_x_4676) ;  /* 0xfffffffc00f09947 */ /* 0x004fea000383ffff */
[----:B------:R-:W-:Y:S05]  /*1c5f0*/  BRA `(.L_x_4847) ;  /* 0xffffff7c00a47947 */ /* 0x000fea000383ffff */
.L_x_4696:
        /* <DEDUP_REMOVED lines=11> */
.L_x_4849:
[----:B------:R-:W-:Y:S05]  /*1c6b0*/  BSYNC B0 ;  /* 0x0000000000007941 */ /* 0x000fea0003800000 */
.L_x_4848:
[----:B------:R-:W-:Y:S05]  /*1c6c0*/  BRA `(.L_x_4850) ;  /* 0xffffff8c00887947 */ /* 0x000fea000383ffff */
.L_x_4698:
[----:B------:R-:W-:Y:S01]  /*1c6d0*/  BSSY B0, `(.L_x_4851) ;  /* 0x0000006000007945 */ /* 0x000fe20003800000 */
[----:B------:R-:W-:-:S07]  /*1c6e0*/  IMAD.MOV.U32 R15, RZ, RZ, -0x1 ;  /* 0xffffffffff0f7424 */ /* 0x000fce00078e00ff */
[----:B0-----:R-:W-:Y:S05]  /*1c6f0*/  WARPSYNC.COLLECTIVE R15, `(.L_x_4852) ;  /* 0x000000000f0c7348 */ /* 0x001fea0003c00000 */
[----:B------:R-:W-:Y:S02]  /*1c700*/  ELECT P6, UR62, PT ;  /* 0x00000000003e782f */ /* 0x000fe400038c0000 */
[----:B------:R-:W-:Y:S01]  /*1c710*/  MOV R14, UR62 ;  /* 0x0000003e000e7c02 */ /* 0x000fe20008000f00 */
[----:B0-----:R-:W-:Y:S10]  /*1c720*/  ENDCOLLECTIVE ;  /* 0x000000000000791b */ /* 0x001ff40003800000 */
.L_x_4852:
[----:B------:R-:W-:Y:S05]  /*1c730*/  BSYNC B0 ;  /* 0x0000000000007941 */ /* 0x000fea0003800000 */
.L_x_4851:
[----:B------:R-:W-:Y:S05]  /*1c740*/  BRA `(.L_x_4853) ;  /* 0xffffff8c00947947 */ /* 0x000fea000383ffff */
.L_x_4700:
[----:B0-----:R0:W1:Y:S02]  /*1c750*/  SYNCS.PHASECHK.TRANS64.TRYWAIT P0, [R0+URZ+0x38840], R2 ;  /* 0x03884002000075a7 */ /* 0x001064000800017f */
[----:B-1----:R-:W-:Y:S05]  /*1c760*/  @!P0 NANOSLEEP.SYNCS 0x989680 ;  /* 0x009896800000895d */ /* 0x002fea0003900000 */
[----:B------:R-:W1:Y:S02]  /*1c770*/  @!P0 SYNCS.PHASECHK.TRANS64 P0, [R0+URZ+0x38840], R2 ;  /* 0x03884002000085a7 */ /* 0x000e64000800007f */
[----:B-1----:R-:W-:Y:S05]  /*1c780*/  @!P0 BRA `(.L_x_4700) ;  /* 0xfffffffc00f08947 */ /* 0x002fea000383ffff */
[----:B------:R-:W-:Y:S05]  /*1c790*/  BRA `(.L_x_4854) ;  /* 0xffffff9000007947 */ /* 0x000fea000383ffff */
.L_x_4704:
        /* <DEDUP_REMOVED lines=9> */
.L_x_4855:
[----:B------:R-:W-:Y:S02]  /*1c830*/  IMAD.MOV.U32 R13, RZ, RZ, R3 ;  /* 0x000000ffff0d7224 */ /* 0x000fe400078e0003 */
[----:B------:R-:W-:-:S07]  /*1c840*/  IMAD.MOV.U32 R4, RZ, RZ, R14 ;  /* 0x000000ffff047224 */ /* 0x000fce00078e000e */
[----:B------:R-:W-:Y:S05]  /*1c850*/  WARPSYNC.COLLECTIVE R15, `(.L_x_4856) ;  /* 0x000000000f087348 */ /* 0x000fea0003c00000 */
[----:B------:R0:W1:Y:S02]  /*1c860*/  SHFL.IDX P6, R14, R13, R12, R11 ;  /* 0x0000000c0d0e7389 */ /* 0x00006400000c000b */
[----:B01----:R-:W-:Y:S01]  /*1c870*/  ENDCOLLECTIVE ;  /* 0x000000000000791b */ /* 0x003fe20003800000 */
.L_x_4856:
[----:B------:R-:W-:Y:S02]  /*1c880*/  IMAD.MOV.U32 R13, RZ, RZ, R2 ;  /* 0x000000ffff0d7224 */ /* 0x000fe400078e0002 */
[----:B------:R-:W-:Y:S02]  /*1c890*/  IMAD.MOV.U32 R12, RZ, RZ, 0x1 ;  /* 0x00000001ff0c7424 */ /* 0x000fe400078e00ff */
[----:B------:R-:W-:-:S07]  /*1c8a0*/  IMAD.MOV.U32 R5, RZ, RZ, R14 ;  /* 0x000000ffff057224 */ /* 0x000fce00078e000e */
[----:B------:R-:W-:Y:S05]  /*1c8b0*/  WARPSYNC.COLLECTIVE R15, `(.L_x_4857) ;  /* 0x000000000f087348 */ /* 0x000fea0003c00000 */
[----:B------:R0:W1:Y:S02]  /*1c8c0*/  SHFL.IDX P6, R14, R13, R12, R11 ;  /* 0x0000000c0d0e7389 */ /* 0x00006400000c000b */
[----:B01----:R-:W-:Y:S01]  /*1c8d0*/  ENDCOLLECTIVE ;  /* 0x000000000000791b */ /* 0x003fe20003800000 */
.L_x_4857:
[----:B------:R-:W-:Y:S02]  /*1c8e0*/  IMAD.MOV.U32 R13, RZ, RZ, R3 ;  /* 0x000000ffff0d7224 */ /* 0x000fe400078e0003 */
[----:B------:R-:W-:Y:S02]  /*1c8f0*/  IMAD R0, R6, R7, RZ ;  /* 0x0000000706007224 */ /* 0x000fe400078e02ff */
[----:B------:R-:W-:-:S07]  /*1c900*/  IMAD.MOV.U32 R6, RZ, RZ, R14 ;  /* 0x000000ffff067224 */ /* 0x000fce00078e000e */
[----:B------:R-:W-:Y:S05]  /*1c910*/  WARPSYNC.COLLECTIVE R15, `(.L_x_4858) ;  /* 0x000000000f087348 */ /* 0x000fea0003c00000 */
[----:B------:R0:W1:Y:S02]  /*1c920*/  SHFL.IDX P6, R14, R13, R12, R11 ;  /* 0x0000000c0d0e7389 */ /* 0x00006400000c000b */
[----:B01----:R-:W-:Y:S01]  /*1c930*/  ENDCOLLECTIVE ;  /* 0x000000000000791b */ /* 0x003fe20003800000 */
.L_x_4858:
        /* <DEDUP_REMOVED lines=21> */
.L_x_4859:
        /* <DEDUP_REMOVED lines=10> */
.L_x_4860:
        /* <DEDUP_REMOVED lines=11> */
.L_x_4861:
        /* <DEDUP_REMOVED lines=14> */
.L_x_4862:
[----:B------:R-:W-:Y:S01]  /*1ccc0*/  IMAD.MOV.U32 R3, RZ, RZ, R14 ;  /* 0x000000ffff037224 */ /* 0x000fe200078e000e */
[----:B------:R-:W-:Y:S06]  /*1ccd0*/  BRA `(.L_x_4863) ;  /* 0xffffff9400687947 */ /* 0x000fec000383ffff */
.L_x_4708:
        /* <DEDUP_REMOVED lines=27> */
.L_x_4865:
[----:B------:R-:W-:Y:S05]  /*1ce90*/  BSYNC B0 ;  /* 0x0000000000007941 */ /* 0x000fea0003800000 */
.L_x_4864:
        /* <DEDUP_REMOVED lines=11> */
.L_x_4866:
        /* <DEDUP_REMOVED lines=43> */
.L_x_4867:
        /* <DEDUP_REMOVED lines=18> */
.L_x_4868:
        /* <DEDUP_REMOVED lines=29> */
.L_x_4869:
        /* <DEDUP_REMOVED lines=13> */
.L_x_4870:
        /* <DEDUP_REMOVED lines=32> */
.L_x_4871:
        /* <DEDUP_REMOVED lines=9> */
.L_x_4872:
[----:B------:R-:W-:Y:S01]  /*1d850*/  IMAD.MOV.U32 R0, RZ, RZ, R14 ;  /* 0x000000ffff007224 */ /* 0x000fe200078e000e */
[----:B------:R-:W-:Y:S06]  /*1d860*/  BRA `(.L_x_4873) ;  /* 0xffffff9800407947 */ /* 0x000fec000383ffff */
.L_x_4713:
[----:B0-----:R-:W3:Y:S02]  /*1d870*/  LDL R2, [R1+0x4] ;  /* 0x0000040001027983 */ /* 0x001ee40000100800 */
[----:B---3--:R0:W3:Y:S02]  /*1d880*/  SYNCS.PHASECHK.TRANS64.TRYWAIT P0, [R2+URZ+0x38820], R0 ;  /* 0x03882000020075a7 */ /* 0x0080e4000800017f */
[----:B---3--:R-:W-:Y:S05]  /*1d890*/  @!P0 NANOSLEEP.SYNCS 0x989680 ;  /* 0x009896800000895d */ /* 0x008fea0003900000 */
[----:B------:R-:W3:Y:S02]  /*1d8a0*/  @!P0 SYNCS.PHASECHK.TRANS64 P0, [R2+URZ+0x38820], R0 ;  /* 0x03882000020085a7 */ /* 0x000ee4000800007f */
[----:B---3--:R-:W-:Y:S05]  /*1d8b0*/  @!P0 BRA `(.L_x_4713) ;  /* 0xfffffffc00ec8947 */ /* 0x008fea000383ffff */
[----:B------:R-:W-:Y:S05]  /*1d8c0*/  BRA `(.L_x_4874) ;  /* 0xffffff9c00007947 */ /* 0x000fea000383ffff */
.L_x_4717:
[----:B0-----:R0:W1:Y:S02]  /*1d8d0*/  SYNCS.PHASECHK.TRANS64.TRYWAIT P0, [R3+URZ+0x38860], R0 ;  /* 0x03886000030075a7 */ /* 0x001064000800017f */
[----:B-1----:R-:W-:Y:S05]  /*1d8e0*/  @!P0 NANOSLEEP.SYNCS 0x989680 ;  /* 0x009896800000895d */ /* 0x002fea0003900000 */
[----:B------:R-:W1:Y:S02]  /*1d8f0*/  @!P0 SYNCS.PHASECHK.TRANS64 P0, [R3+URZ+0x38860], R0 ;  /* 0x03886000030085a7 */ /* 0x000e64000800007f */
[----:B-1----:R-:W-:Y:S05]  /*1d900*/  @!P0 BRA `(.L_x_4717) ;  /* 0xfffffffc00f08947 */ /* 0x002fea000383ffff */
[----:B------:R-:W-:Y:S05]  /*1d910*/  BRA `(.L_x_4875) ;  /* 0xffffff9c00307947 */ /* 0x000fea000383ffff */
.L_x_4736:
[----:B-1----:R1:W3:Y:S02]  /*1d920*/  SYNCS.PHASECHK.TRANS64.TRYWAIT P0, [R2+URZ+0x38840], R5 ;  /* 0x03884005020075a7 */ /* 0x0022e4000800017f */
[----:B---3--:R-:W-:Y:S05]  /*1d930*/  @!P0 NANOSLEEP.SYNCS 0x989680 ;  /* 0x009896800000895d */ /* 0x008fea0003900000 */
[----:B------:R-:W3:Y:S02]  /*1d940*/  @!P0 SYNCS.PHASECHK.TRANS64 P0, [R2+URZ+0x38840], R5 ;  /* 0x03884005020085a7 */ /* 0x000ee4000800007f */
[----:B---3--:R-:W-:Y:S05]  /*1d950*/  @!P0 BRA `(.L_x_4736) ;  /* 0xfffffffc00f08947 */ /* 0x008fea000383ffff */
[----:B------:R-:W-:Y:S05]  /*1d960*/  BRA `(.L_x_4876) ;  /* 0xffffffa800607947 */ /* 0x000fea000383ffff */
.L_x_4741:
[----:B0-----:R0:W3:Y:S02]  /*1d970*/  SYNCS.PHASECHK.TRANS64.TRYWAIT P0, [R2+URZ+0x38860], R5 ;  /* 0x03886005020075a7 */ /* 0x0010e4000800017f */
[----:B---3--:R-:W-:Y:S05]  /*1d980*/  @!P0 NANOSLEEP.SYNCS 0x989680 ;  /* 0x009896800000895d */ /* 0x008fea0003900000 */
[----:B------:R-:W3:Y:S02]  /*1d990*/  @!P0 SYNCS.PHASECHK.TRANS64 P0, [R2+URZ+0x38860], R5 ;  /* 0x03886005020085a7 */ /* 0x000ee4000800007f */
[----:B---3--:R-:W-:Y:S05]  /*1d9a0*/  @!P0 BRA `(.L_x_4741) ;  /* 0xfffffffc00f08947 */ /* 0x008fea000383ffff */
[----:B------:R-:W-:Y:S05]  /*1d9b0*/  BRA `(.L_x_4877) ;  /* 0xffffffa800e87947 */ /* 0x000fea000383ffff */
.L_x_4756:
[----:B0-----:R0:W1:Y:S02]  /*1d9c0*/  SYNCS.PHASECHK.TRANS64.TRYWAIT P0, [R2+URZ+0x38840], R3 ;  /* 0x03884003020075a7 */ /* 0x001064000800017f */
[----:B-1----:R-:W-:Y:S05]  /*1d9d0*/  @!P0 NANOSLEEP.SYNCS 0x989680 ;  /* 0x009896800000895d */ /* 0x002fea0003900000 */
[----:B------:R-:W1:Y:S02]  /*1d9e0*/  @!P0 SYNCS.PHASECHK.TRANS64 P0, [R2+URZ+0x38840], R3 ;  /* 0x03884003020085a7 */ /* 0x000e64000800007f */
[----:B-1----:R-:W-:Y:S05]  /*1d9f0*/  @!P0 BRA `(.L_x_4756) ;  /* 0xfffffffc00f08947 */ /* 0x002fea000383ffff */
[----:B------:R-:W-:Y:S05]  /*1da00*/  BRA `(.L_x_4878) ;  /* 0xffffffb400f87947 */ /* 0x000fea000383ffff */
.L_x_4761:
[----:B-1----:R1:W3:Y:S02]  /*1da10*/  SYNCS.PHASECHK.TRANS64.TRYWAIT P0, [R2+URZ+0x38860], R3 ;  /* 0x03886003020075a7 */ /* 0x0022e4000800017f */
[----:B---3--:R-:W-:Y:S05]  /*1da20*/  @!P0 NANOSLEEP.SYNCS 0x989680 ;  /* 0x009896800000895d */ /* 0x008fea0003900000 */
[----:B------:R-:W3:Y:S02]  /*1da30*/  @!P0 SYNCS.PHASECHK.TRANS64 P0, [R2+URZ+0x38860], R3 ;  /* 0x03886003020085a7 */ /* 0x000ee4000800007f */
[----:B---3--:R-:W-:Y:S05]  /*1da40*/  @!P0 BRA `(.L_x_4761) ;  /* 0xfffffffc00f08947 */ /* 0x008fea000383ffff */
[----:B------:R-:W-:Y:S05]  /*1da50*/  BRA `(.L_x_4879) ;  /* 0xffffffb8007c7947 */ /* 0x000fea000383ffff */
.L_x_4776:
[----:B0-----:R0:W1:Y:S02]  /*1da60*/  SYNCS.PHASECHK.TRANS64.TRYWAIT P0, [R2+URZ+0x38840], R3 ;  /* 0x03884003020075a7 */ /* 0x001064000800017f */
[----:B-1----:R-:W-:Y:S05]  /*1da70*/  @!P0 NANOSLEEP.SYNCS 0x989680 ;  /* 0x009896800000895d */ /* 0x002fea0003900000 */
[----:B------:R-:W1:Y:S02]  /*1da80*/  @!P0 SYNCS.PHASECHK.TRANS64 P0, [R2+URZ+0x38840], R3 ;  /* 0x03884003020085a7 */ /* 0x000e64000800007f */
[----:B-1----:R-:W-:Y:S05]  /*1da90*/  @!P0 BRA `(.L_x_4776) ;  /* 0xfffffffc00f08947 */ /* 0x002fea000383ffff */
[----:B------:R-:W-:Y:S05]  /*1daa0*/  BRA `(.L_x_4880) ;  /* 0xffffffc400687947 */ /* 0x000fea000383ffff */
.L_x_4781:
[----:B-1----:R1:W3:Y:S02]  /*1dab0*/  SYNCS.PHASECHK.TRANS64.TRYWAIT P0, [R2+URZ+0x38860], R3 ;  /* 0x03886003020075a7 */ /* 0x0022e4000800017f */
[----:B---3--:R-:W-:Y:S05]  /*1dac0*/  @!P0 NANOSLEEP.SYNCS 0x989680 ;  /* 0x009896800000895d */ /* 0x008fea0003900000 */
[----:B------:R-:W3:Y:S02]  /*1dad0*/  @!P0 SYNCS.PHASECHK.TRANS64 P0, [R2+URZ+0x38860], R3 ;  /* 0x03886003020085a7 */ /* 0x000ee4000800007f */
[----:B---3--:R-:W-:Y:S05]  /*1dae0*/  @!P0 BRA `(.L_x_4781) ;  /* 0xfffffffc00f08947 */ /* 0x008fea000383ffff */
[----:B------:R-:W-:Y:S05]  /*1daf0*/  BRA `(.L_x_4881) ;  /* 0xffffffc400f07947 */ /* 0x000fea000383ffff */
.L_x_4797:
[----:B------:R-:W-:Y:S01]  /*1db00*/  BSSY B0, `(.L_x_4882) ;  /* 0x0000008000007945 */ /* 0x000fe20003800000 */
[----:B------:R-:W-:Y:S02]  /*1db10*/  IMAD.MOV.U32 R13, RZ, RZ, R16 ;  /* 0x000000ffff0d7224 */ /* 0x000fe400078e0010 */
[----:B------:R-:W-:Y:S02]  /*1db20*/  IMAD.MOV.U32 R12, RZ, RZ, RZ ;  /* 0x000000ffff0c7224 */ /* 0x000fe400078e00ff */
[----:B------:R-:W-:Y:S02]  /*1db30*/  IMAD.MOV.U32 R11, RZ, RZ, 0x1f ;  /* 0x0000001fff0b7424 */ /* 0x000fe400078e00ff */
[----:B------:R-:W-:-:S07]  /*1db40*/  IMAD.MOV.U32 R15, RZ, RZ, -0x1 ;  /* 0xffffffffff0f7424 */ /* 0x000fce00078e00ff */
[----:B-12---:R-:W-:Y:S05]  /*1db50*/  WARPSYNC.COLLECTIVE R15, `(.L_x_4883) ;  /* 0x000000000f087348 */ /* 0x006fea0003c00000 */
[----:B------:R0:W3:Y:S02]  /*1db60*/  SHFL.IDX P6, R14, R13, R12, R11 ;  /* 0x0000000c0d0e7389 */ /* 0x0000e400000c000b */
[----:B0123--:R-:W-:Y:S01]  /*1db70*/  ENDCOLLECTIVE ;  /* 0x000000000000791b */ /* 0x00ffe20003800000 */
.L_x_4883:
[----:B------:R-:W-:Y:S05]  /*1db80*/  BSYNC B0 ;  /* 0x0000000000007941 */ /* 0x000fea0003800000 */
.L_x_4882:
        /* <DEDUP_REMOVED lines=9> */
.L_x_4884:
        /* <DEDUP_REMOVED lines=18> */
.L_x_4885:
        /* <DEDUP_REMOVED lines=8> */
.L_x_4886:
        /* <DEDUP_REMOVED lines=8> */
.L_x_4887:
        /* <DEDUP_REMOVED lines=8> */
.L_x_4888:
        /* <DEDUP_REMOVED lines=8> */
.L_x_4889:
        /* <DEDUP_REMOVED lines=9> */
.L_x_4890:
[----:B------:R-:W-:Y:S01]  /*1dfd0*/  IMAD.MOV.U32 R6, RZ, RZ, R14 ;  /* 0x000000ffff067224 */ /* 0x000fe200078e000e */
[----:B------:R-:W-:Y:S06]  /*1dfe0*/  BRA `(.L_x_4891) ;  /* 0xffffffd000487947 */ /* 0x000fec000383ffff */
.L_x_4802:
        /* <DEDUP_REMOVED lines=8> */
.L_x_4893:
[----:B------:R-:W-:Y:S05]  /*1e070*/  BSYNC B0 ;  /* 0x0000000000007941 */ /* 0x000fea0003800000 */
.L_x_4892:
        /* <DEDUP_REMOVED lines=10> */
.L_x_4894:
        /* <DEDUP_REMOVED lines=8> */
.L_x_4895:
        /* <DEDUP_REMOVED lines=8> */
.L_x_4896:
        /* <DEDUP_REMOVED lines=8> */
.L_x_4897:
        /* <DEDUP_REMOVED lines=9> */
.L_x_4898:
[----:B------:R-:W-:Y:S01]  /*1e330*/  IMAD.MOV.U32 R6, RZ, RZ, R14 ;  /* 0x000000ffff067224 */ /* 0x000fe200078e000e */
[----:B------:R-:W-:Y:S06]  /*1e340*/  BRA `(.L_x_4899) ;  /* 0xffffffd0000c7947 */ /* 0x000fec000383ffff */
.L_x_4804:
[----:B------:R-:W-:Y:S01]  /*1e350*/  BSSY B0, `(.L_x_4900) ;  /* 0x0000006000007945 */ /* 0x000fe20003800000 */
[----:B------:R-:W-:Y:S01]  /*1e360*/  PLOP3.LUT P6, PT, P6, PT, PT, 0x8, 0x0 ;  /* 0x000000000000781c */ /* 0x000fe200037ce170 */
[----:B------:R-:W-:-:S12]  /*1e370*/  IMAD.MOV.U32 R15, RZ, RZ, -0x1 ;  /* 0xffffffffff0f7424 */ /* 0x000fd800078e00ff */
[----:B0-2---:R-:W-:Y:S05]  /*1e380*/  WARPSYNC.COLLECTIVE R15, `(.L_x_4901) ;  /* 0x000000000f087348 */ /* 0x005fea0003c00000 */
[----:B------:R-:W-:Y:S01]  /*1e390*/  VOTE.ANY R14, PT, P6 ;  /* 0x00000000000e7806 */ /* 0x000fe200030e0100 */
[----:B0-2---:R-:W-:Y:S06]  /*1e3a0*/  ENDCOLLECTIVE ;  /* 0x000000000000791b */ /* 0x005fec0003800000 */
.L_x_4901:
[----:B------:R-:W-:Y:S05]  /*1e3b0*/  BSYNC B0 ;  /* 0x0000000000007941 */ /* 0x000fea0003800000 */
.L_x_4900:
        /* <DEDUP_REMOVED lines=9> */
.L_x_4902:
[----:B------:R-:W-:Y:S01]  /*1e450*/  IMAD.MOV.U32 R17, RZ, RZ, R14 ;  /* 0x000000ffff117224 */ /* 0x000fe200078e000e */
[----:B------:R-:W-:Y:S06]  /*1e460*/  BRA `(.L_x_4903) ;  /* 0xffffffcc00fc7947 */ /* 0x000fec000383ffff */
.L_x_4806:
[----:B------:R-:W-:Y:S01]  /*1e470*/  BSSY B0, `(.L_x_4904) ;  /* 0x0000007000007945 */ /* 0x000fe20003800000 */
[----:B------:R-:W-:Y:S02]  /*1e480*/  IMAD.MOV.U32 R13, RZ, RZ, R2 ;  /* 0x000000ffff0d7224 */ /* 0x000fe400078e0002 */
[----:B------:R-:W-:Y:S02]  /*1e490*/  IMAD.MOV.U32 R11, RZ, RZ, 0x1f ;  /* 0x0000001fff0b7424 */ /* 0x000fe400078e00ff */
[----:B------:R-:W-:-:S07]  /*1e4a0*/  IMAD.MOV.U32 R15, RZ, RZ, -0x1 ;  /* 0xffffffffff0f7424 */ /* 0x000fce00078e00ff */
[----:B0-23--:R-:W-:Y:S05]  /*1e4b0*/  WARPSYNC.COLLECTIVE R15, `(.L_x_4905) ;  /* 0x000000000f087348 */ /* 0x00dfea0003c00000 */
[----:B------:R1:W4:Y:S02]  /*1e4c0*/  SHFL.IDX P6, R14, R13, R12, R11 ;  /* 0x0000000c0d0e7389 */ /* 0x00032400000c000b */
[----:B01234-:R-:W-:Y:S01]  /*1e4d0*/  ENDCOLLECTIVE ;  /* 0x000000000000791b */ /* 0x01ffe20003800000 */
.L_x_4905:
[----:B------:R-:W-:Y:S05]  /*1e4e0*/  BSYNC B0 ;  /* 0x0000000000007941 */ /* 0x000fea0003800000 */
.L_x_4904:
[----:B------:R-:W-:Y:S01]  /*1e4f0*/  IMAD.MOV.U32 R2, RZ, RZ, R14 ;  /* 0x000000ffff027224 */ /* 0x000fe200078e000e */
[----:B------:R-:W-:Y:S06]  /*1e500*/  BRA `(.L_x_4906) ;  /* 0xffffffcc00f07947 */ /* 0x000fec000383ffff */
.L_x_4810:
[----:B0-----:R0:W1:Y:S02]  /*1e510*/  SYNCS.PHASECHK.TRANS64.TRYWAIT P0, [R0+URZ+0x38820], R3 ;  /* 0x03882003000075a7 */ /* 0x001064000800017f */
[----:B-1----:R-:W-:Y:S05]  /*1e520*/  @!P0 NANOSLEEP.SYNCS 0x989680 ;  /* 0x009896800000895d */ /* 0x002fea0003900000 */
[----:B------:R-:W1:Y:S02]  /*1e530*/  @!P0 SYNCS.PHASECHK.TRANS64 P0, [R0+URZ+0x38820], R3 ;  /* 0x03882003000085a7 */ /* 0x000e64000800007f */
[----:B-1----:R-:W-:Y:S05]  /*1e540*/  @!P0 BRA `(.L_x_4810) ;  /* 0xfffffffc00f08947 */ /* 0x002fea000383ffff */
[----:B------:R-:W-:Y:S05]  /*1e550*/  BRA `(.L_x_4907) ;  /* 0xffffffd000e87947 */ /* 0x000fea000383ffff */
.L_x_4811:
        /* <DEDUP_REMOVED lines=11> */
.L_x_4909:
[----:B------:R-:W-:Y:S05]  /*1e610*/  BSYNC B0 ;  /* 0x0000000000007941 */ /* 0x000fea0003800000 */
.L_x_4908:
[----:B------:R-:W-:Y:S05]  /*1e620*/  BRA `(.L_x_4910) ;  /* 0xffffffd000d07947 */ /* 0x000fea000383ffff */
.L_x_4812:
[----:B------:R-:W-:Y:S01]  /*1e630*/  BSSY B0, `(.L_x_4911) ;  /* 0x0000006000007945 */ /* 0x000fe20003800000 */
[----:B------:R-:W-:-:S07]  /*1e640*/  IMAD.MOV.U32 R15, RZ, RZ, -0x1 ;  /* 0xffffffffff0f7424 */ /* 0x000fce00078e00ff */
[----:B012---:R-:W-:Y:S05]  /*1e650*/  WARPSYNC.COLLECTIVE R15, `(.L_x_4912) ;  /* 0x000000000f0c7348 */ /* 0x007fea0003c00000 */
[----:B------:R-:W-:Y:S02]  /*1e660*/  ELECT P6, UR62, PT ;  /* 0x00000000003e782f */ /* 0x000fe400038c0000 */
[----:B------:R-:W-:Y:S01]  /*1e670*/  MOV R14, UR62 ;  /* 0x0000003e000e7c02 */ /* 0x000fe20008000f00 */
[----:B012---:R-:W-:Y:S10]  /*1e680*/  ENDCOLLECTIVE ;  /* 0x000000000000791b */ /* 0x007ff40003800000 */
.L_x_4912:
[----:B------:R-:W-:Y:S05]  /*1e690*/  BSYNC B0 ;  /* 0x0000000000007941 */ /* 0x000fea0003800000 */
.L_x_4911:
[----:B------:R-:W-:Y:S05]  /*1e6a0*/  BRA `(.L_x_4913) ;  /* 0xffffffd000c47947 */ /* 0x000fea000383ffff */
.L_x_4814:
[----:B0-----:R0:W1:Y:S02]  /*1e6b0*/  SYNCS.PHASECHK.TRANS64.TRYWAIT P0, [R6+URZ], R5 ;  /* 0x00000005060075a7 */ /* 0x001064000800017f */
[----:B-1----:R-:W-:Y:S05]  /*1e6c0*/  @!P0 NANOSLEEP.SYNCS 0x989680 ;  /* 0x009896800000895d */ /* 0x002fea0003900000 */
[----:B------:R-:W1:Y:S02]  /*1e6d0*/  @!P0 SYNCS.PHASECHK.TRANS64 P0, [R6+URZ], R5 ;  /* 0x00000005060085a7 */ /* 0x000e64000800007f */
[----:B-1----:R-:W-:Y:S05]  /*1e6e0*/  @!P0 BRA `(.L_x_4814) ;  /* 0xfffffffc00f08947 */ /* 0x002fea000383ffff */
[----:B------:R-:W-:Y:S05]  /*1e6f0*/  BRA `(.L_x_4914) ;  /* 0xffffffd400007947 */ /* 0x000fea000383ffff */
.L_x_4815:
[----:B-1----:R1:W3:Y:S02]  /*1e700*/  SYNCS.PHASECHK.TRANS64.TRYWAIT P0, [R7+URZ], R2 ;  /* 0x00000002070075a7 */ /* 0x0022e4000800017f */
[----:B---3--:R-:W-:Y:S05]  /*1e710*/  @!P0 NANOSLEEP.SYNCS 0x989680 ;  /* 0x009896800000895d */ /* 0x008fea0003900000 */
[----:B------:R-:W3:Y:S02]  /*1e720*/  @!P0 SYNCS.PHASECHK.TRANS64 P0, [R7+URZ], R2 ;  /* 0x00000002070085a7 */ /* 0x000ee4000800007f */
[----:B---3--:R-:W-:Y:S05]  /*1e730*/  @!P0 BRA `(.L_x_4815) ;  /* 0xfffffffc00f08947 */ /* 0x008fea000383ffff */
[----:B------:R-:W-:Y:S05]  /*1e740*/  BRA `(.L_x_4915) ;  /* 0xffffffd000f47947 */ /* 0x000fea000383ffff */
.L_x_4817:
[----:B---3--:R3:W4:Y:S02]  /*1e750*/  SYNCS.PHASECHK.TRANS64.TRYWAIT P0, [R4+URZ], R5 ;  /* 0x00000005040075a7 */ /* 0x008724000800017f */
[----:B----4-:R-:W-:Y:S05]  /*1e760*/  @!P0 NANOSLEEP.SYNCS 0x989680 ;  /* 0x009896800000895d */ /* 0x010fea0003900000 */
[----:B------:R-:W4:Y:S02]  /*1e770*/  @!P0 SYNCS.PHASECHK.TRANS64 P0, [R4+URZ], R5 ;  /* 0x00000005040085a7 */ /* 0x000f24000800007f */
[----:B----4-:R-:W-:Y:S05]  /*1e780*/  @!P0 BRA `(.L_x_4817) ;  /* 0xfffffffc00f08947 */ /* 0x010fea000383ffff */
[----:B------:R-:W-:Y:S05]  /*1e790*/  BRA `(.L_x_4916) ;  /* 0xffffffd000fc7947 */ /* 0x000fea000383ffff */
.L_x_4917:
        /* <DEDUP_REMOVED lines=14> */
.L_x_15121:


//--------------------- .text._ZN7cutlass13device_kernelIN5flash11enable_sm90INS1_16FlashAttnFwdSm90INS1_25CollectiveMainloopFwdSm90ILi2EN4cute5tupleIJNS5_1CILi1EEES8_S8_EEENS6_IJNS7_ILi64EEESA_SA_EEELi512ENS_10bfloat16_tEfNS_4arch4Sm90ELb0ELb1ELb0ELb0ELb0ELb0ELb0ELb0ELb0ELb1ELb0ELb0EEENS1_21CollectiveEpilogueFwdINS6_IJSA_NS7_ILi512EEESA_EEES9_SC_SE_Li256ELb0ELb1ELb0ELb0EEENS1_30DynamicPersistentTileSchedulerILi256ELi128ELb0ELb1ELb1EEEEEEEEEvNT_6ParamsE --------------------------
	.section	.text._ZN7cutlass13device_kernelIN5flash11enable_sm90INS1_16FlashAttnFwdSm90INS1_25CollectiveMainloopFwdSm90ILi2EN4cute5tupleIJNS5_1CILi1EEES8_S8_EEENS6_IJNS7_ILi64EEESA_SA_EEELi512ENS_10bfloat16_tEfNS_4arch4Sm90ELb0ELb1ELb0ELb0ELb0ELb0ELb0ELb0ELb0ELb1ELb0ELb0EEENS1_21CollectiveEpilogueFwdINS6_IJSA_NS7_ILi512EEESA_EEES9_SC_SE_Li256ELb0ELb1ELb0ELb0EEENS1_30DynamicPersistentTileSchedulerILi256ELi128ELb0ELb1ELb1EEEEEEEEEvNT_6ParamsE,"ax",@progbits
	.align	128
.text._ZN7cutlass13device_kernelIN5flash11enable_sm90INS1_16FlashAttnFwdSm90INS1_25CollectiveMainloopFwdSm90ILi2EN4cute5tupleIJNS5_1CILi1EEES8_S8_EEENS6_IJNS7_ILi64EEESA_SA_EEELi512ENS_10bfloat16_tEfNS_4arch4Sm90ELb0ELb1ELb0ELb0ELb0ELb0ELb0ELb0ELb0ELb1ELb0ELb0EEENS1_21CollectiveEpilogueFwdINS6_IJSA_NS7_ILi512EEESA_EEES9_SC_SE_Li256ELb0ELb1ELb0ELb0EEENS1_30DynamicPersistentTileSchedulerILi256ELi128ELb0ELb1ELb1EEEEEEEEEvNT_6ParamsE:
        .type           _ZN7cutlass13device_kernelIN5flash11enable_sm90INS1_16FlashAttnFwdSm90INS1_25CollectiveMainloopFwdSm90ILi2EN4cute5tupleIJNS5_1CILi1EEES8_S8_EEENS6_IJNS7_ILi64EEESA_SA_EEELi512ENS_10bfloat16_tEfNS_4arch4Sm90ELb0ELb1ELb0ELb0ELb0ELb0ELb0ELb0ELb0ELb1ELb0ELb0EEENS1_21CollectiveEpilogueFwdINS6_IJSA_NS7_ILi512EEESA_EEES9_SC_SE_Li256ELb0ELb1ELb0ELb0EEENS1_30DynamicPersistentTileSchedulerILi256ELi128ELb0ELb1ELb1EEEEEEEEEvNT_6ParamsE,@function
        .size           _ZN7cutlass13device_kernelIN5flash11enable_sm90INS1_16FlashAttnFwdSm90INS1_25CollectiveMainloopFwdSm90ILi2EN4cute5tupleIJNS5_1CILi1EEES8_S8_EEENS6_IJNS7_ILi64EEESA_SA_EEELi512ENS_10bfloat16_tEfNS_4arch4Sm90ELb0ELb1ELb0ELb0ELb0ELb0ELb0ELb0ELb0ELb1ELb0ELb0EEENS1_21CollectiveEpilogueFwdINS6_IJSA_NS7_ILi512EEESA_EEES9_SC_SE_Li256ELb0ELb1ELb0ELb0EEENS1_30DynamicPersistentTileSchedulerILi256ELi128ELb0ELb1ELb1EEEEEEEEEvNT_6ParamsE,(.L_x_15122 - _ZN7cutlass13device_kernelIN5flash11enable_sm90INS1_16FlashAttnFwdSm90INS1_25CollectiveMainloopFwdSm90ILi2EN4cute5tupleIJNS5_1CILi1EEES8_S8_EEENS6_IJNS7_ILi64EEESA_SA_EEELi512ENS_10bfloat16_tEfNS_4arch4Sm90ELb0ELb1ELb0ELb0ELb0ELb0ELb0ELb0ELb0ELb1ELb0ELb0EEENS1_21CollectiveEpilogueFwdINS6_IJSA_NS7_ILi512EEESA_EEES9_SC_SE_Li256ELb0ELb1ELb0ELb0EEENS1_30DynamicPersistentTileSchedulerILi256ELi128ELb0ELb1ELb1EEEEEEEEEvNT_6ParamsE)
        .other          _ZN7cutlass13device_kernelIN5flash11enable_sm90INS1_16FlashAttnFwdSm90INS1_25CollectiveMainloopFwdSm90ILi2EN4cute5tupleIJNS5_1CILi1EEES8_S8_EEENS6_IJNS7_ILi64EEESA_SA_EEELi512ENS_10bfloat16_tEfNS_4arch4Sm90ELb0ELb1ELb0ELb0ELb0ELb0ELb0ELb0ELb0ELb1ELb0ELb0EEENS1_21CollectiveEpilogueFwdINS6_IJSA_NS7_ILi512EEESA_EEES9_SC_SE_Li256ELb0ELb1ELb0ELb0EEENS1_30DynamicPersistentTileSchedulerILi256ELi128ELb0ELb1ELb1EEEEEEEEEvNT_6ParamsE,@"STO_CUDA_ENTRY STV_DEFAULT"
_ZN7cutlass13device_kernelIN5flash11enable_sm90INS1_16FlashAttnFwdSm90INS1_25CollectiveMainloopFwdSm90ILi2EN4cute5tupleIJNS5_1CILi1EEES8_S8_EEENS6_IJNS7_ILi64EEESA_SA_EEELi512ENS_10bfloat16_tEfNS_4arch4Sm90ELb0ELb1ELb0ELb0ELb0ELb0ELb0ELb0ELb0ELb1ELb0ELb0EEENS1_21CollectiveEpilogueFwdINS6_IJSA_NS7_ILi512EEESA_EEES9_SC_SE_Li256ELb0ELb1ELb0ELb0EEENS1_30DynamicPersistentTileSchedulerILi256ELi128ELb0ELb1ELb1EEEEEEEEEvNT_6ParamsE:
        /* <DEDUP_REMOVED lines=18> */
.L_x_4919:
[----:B------:R-:W-:Y:S05]  /*0120*/  BSYNC B0 ;  /* 0x0000000000007941 */ /* 0x000fea0003800000 */
.L_x_4918:
        /* <DEDUP_REMOVED lines=37> */
.L_x_4920:
        /* <DEDUP_REMOVED lines=22> */
.L_x_4921:
        /* <DEDUP_REMOVED lines=18> */
.L_x_4922:
        /* <DEDUP_REMOVED lines=22> */
.L_x_4923:
        /* <DEDUP_REMOVED lines=22> */
.L_x_4924:
[----:B------:R-:W-:Y:S01]  /*08c0*/  PLOP3.LUT P0, PT, PT, PT, UP0, 0x80, 0x0 ;  /* 0x000000000000781c */ /* 0x000fe20003f0f008 */
[----:B------:R-:W-:Y:S01]  /*08d0*/  UMOV UR41, 0x1 ;  /* 0x0000000100297882 */ /* 0x000fe20000000000 */
[----:B------:R-:W-:Y:S01]  /*08e0*/  NOP ;  /* 0x0000000000007918 */ /* 0x000fe20000000000 */
[----:B------:R-:W-:Y:S01]  /*08f0*/  USEL UR41, UR41, 0x2, !UP0 ;  /* 0x0000000229297887 */ /* 0x000fe2000c000000 */
[----:B------:R-:W-:Y:S01]  /*0900*/  ULDC.64 UR46, c[0x0][0x208] ;  /* 0x00008200002e7ab9 */ /* 0x000fe20000000a00 */
[----:B012-4-:R-:W-:Y:S08]  /*0910*/  BAR.SYNC.DEFER_BLOCKING 0x0 ;  /* 0x0000000000007b1d */ /* 0x017ff00000010000 */
[----:B------:R-:W-:Y:S05]  /*0920*/  @!P0 BRA `(.L_x_4925) ;  /* 0x000000f000348947 */ /* 0x000fea0003800000 */
.L_x_4926:
[----:B------:R-:W-:-:S08]  /*0930*/  NOP ;  /* 0x0000000000007918 */ /* 0x000fd00000000000 */
[----:B------:R-:W0:Y:S02]  /*0940*/  USETMAXREG.TRY_ALLOC.CTAPOOL UP0, 0xf0 ;  /* 0x000000f0000079c8 */ /* 0x000e240008000600 */
[----:B0-----:R-:W-:-:S13]  /*0950*/  PLOP3.LUT P0, PT, PT, PT, UP0, 0x80, 0x0 ;  /* 0x000000000000781c */ /* 0x001fda0003f0f008 */
[----:B------:R-:W-:Y:S05]  /*0960*/  @!P0 BRA `(.L_x_4926) ;  /* 0xfffffffc00f08947 */ /* 0x000fea000383ffff */
[----:B------:R-:W-:Y:S01]  /*0970*/  LOP3.LUT R2, R0, 0xffffff80, RZ, 0xc0, !PT ;  /* 0xffffff8000027812 */ /* 0x000fe200078ec0ff */
[----:B------:R-:W0:Y:S08]  /*0980*/  S2UR UR4, SR_CTAID.X ;  /* 0x00000000000479c3 */ /* 0x000e300000002500 */
[----:B------:R-:W-:Y:S06]  /*0990*/  BAR.ARV 0x4, 0x180 ;  /* 0x0106000000007b1d */ /* 0x000fec0000002000 */
[----:B------:R-:W-:-:S02]  /*09a0*/  ISETP.NE.AND P0, PT, R2, 0x80, PT ;  /* 0x000000800200780c */ /* 0x000fc40003f05270 */
[----:B------:R-:W0:Y:S11]  /*09b0*/  LDC R2, c[0x0][0xc38] ;  /* 0x00030e00ff027b82 */ /* 0x000e360000000800 */
        /* <DEDUP_REMOVED lines=17> */
[----:B------:R-:W-:Y:S02]  /*0ad0*/  LOP3.LUT R13, R8, 0xfffffffc, RZ, 0xc0, !PT ;  /* 0xfffffffc080d7812 */ /* 0x000fe400078ec0ff */
[----:B------:R-:W-:Y:S02]  /*0ae0*/  LEA.HI R2, R0, R5, RZ, 0x1 ;  /* 0x0000000500027211 */ /* 0x000fe400078f08ff */
[CC--:B------:R-:W-:Y:S01]  /*0af0*/  LEA.HI R7, R3.reuse, R216.reuse, RZ, 0x7 ;  /* 0x000000d803077211 */ /* 0x0c0fe200078f38ff */
[----:B------:R-:W-:Y:S01]  /*0b00*/  IMAD.IADD R13, R216, 0x1, -R13 ;  /* 0x00000001d80d7824 */ /* 0x000fe200078e0a0d */
[----:B------:R-:W-:Y:S02]  /*0b10*/  LOP3.LUT R4, R2, 0x1ffffffe, RZ, 0xc0, !PT ;  /* 0x1ffffffe02047812 */ /* 0x000fe400078ec0ff */
[----:B------:R-:W-:-:S02]  /*0b20*/  LEA.HI R2, R3, R216, RZ, 0x5 ;  /* 0x000000d803027211 */ /* 0x000fc400078f28ff */
[----:B------:R-:W-:Y:S01]  /*0b30*/  LOP3.LUT R11, R7, 0xffffff80, RZ, 0xc0, !PT ;  /* 0xffffff80070b7812 */ /* 0x000fe200078ec0ff */
[----:B------:R-:W-:Y:S01]  /*0b40*/  IMAD.IADD R6, R5, 0x1, -R4 ;  /* 0x0000000105067824 */ /* 0x000fe200078e0a04 */
[----:B------:R-:W-:Y:S01]  /*0b50*/  LOP3.LUT R5, R0, 0xfffffff0, RZ, 0xc0, !PT ;  /* 0xfffffff000057812 */ /* 0x000fe200078ec0ff */
[----:B0-----:R-:W-:Y:S01]  /*0b60*/  ULEA UR43, UR5, UR43, 0x18 ;  /* 0x0000002b052b7291 */ /* 0x001fe2000f8ec03f */
[--C-:B------:R-:W-:Y:S01]  /*0b70*/  SHF.R.S32.HI R4, RZ, 0x5, R2.reuse ;  /* 0x00000005ff047819 */ /* 0x100fe20000011402 */
[C---:B------:R-:W-:Y:S01]  /*0b80*/  IMAD.IADD R11, R216.reuse, 0x1, -R11 ;  /* 0x00000001d80b7824 */ /* 0x040fe200078e0a0b */
[----:B------:R-:W-:Y:S01]  /*0b90*/  SHF.R.S32.HI R9, RZ, 0x1f, R2 ;  /* 0x0000001fff097819 */ /* 0x000fe20000011402 */
[----:B------:R-:W-:Y:S01]  /*0ba0*/  IMAD.IADD R5, R216, 0x1, -R5 ;  /* 0x00000001d8057824 */ /* 0x000fe200078e0a05 */
[----:B------:R-:W-:Y:S01]  /*0bb0*/  LEA.HI R10, R13, R13, RZ, 0x1 ;  /* 0x0000000d0d0a7211 */ /* 0x000fe200078f08ff */
[----:B------:R-:W-:Y:S01]  /*0bc0*/  IMAD.SHL.U32 R6, R6, 0x8, RZ ;  /* 0x0000000806067824 */ /* 0x000fe200078e00ff */
[----:B------:R-:W-:-:S02]  /*0bd0*/  LEA.HI R9, R9, R4, RZ, 0x2 ;  /* 0x0000000409097211 */ /* 0x000fc400078f10ff */
[----:B------:R-:W-:Y:S02]  /*0be0*/  SHF.R.S32.HI R2, RZ, 0x1f, R5 ;  /* 0x0000001fff027819 */ /* 0x000fe40000011405 */
[----:B------:R-:W-:Y:S02]  /*0bf0*/  SHF.R.S32.HI R212, RZ, 0x7, R7 ;  /* 0x00000007ffd47819 */ /* 0x000fe40000011407 */
[----:B------:R-:W-:Y:S02]  /*0c00*/  LEA.HI R8, R2, R5, RZ, 0x3 ;  /* 0x0000000502087211 */ /* 0x000fe400078f18ff */
[----:B------:R-:W-:Y:S01]  /*0c10*/  LOP3.LUT R9, R9, 0x3ffffc, RZ, 0xc0, !PT ;  /* 0x003ffffc09097812 */ /* 0x000fe200078ec0ff */
[----:B------:R-:W-:Y:S01]  /*0c20*/  IMAD R12, R212, 0x100, R5 ;  /* 0x00000100d40c7824 */ /* 0x000fe200078e0205 */
[----:B------:R-:W-:Y:S02]  /*0c30*/  LOP3.LUT R14, R10, 0x1ffffffe, RZ, 0xc0, !PT ;  /* 0x1ffffffe0a0e7812 */ /* 0x000fe400078ec0ff */
[----:B------:R-:W-:Y:S01]  /*0c40*/  SHF.R.S32.HI R0, RZ, 0x1f, R11 ;  /* 0x0000001fff007819 */ /* 0x000fe2000001140b */
[----:B------:R-:W-:Y:S01]  /*0c50*/  IMAD.IADD R9, R4, 0x1, -R9 ;  /* 0x0000000104097824 */ /* 0x000fe200078e0a09 */
[C---:B------:R-:W-:Y:S01]  /*0c60*/  LOP3.LUT R10, R8.reuse, 0xfffffff8, RZ, 0xc0, !PT ;  /* 0xfffffff8080a7812 */ /* 0x040fe200078ec0ff */
[----:B------:R-:W-:Y:S01]  /*0c70*/  IMAD.SHL.U32 R8, R8, 0x40, RZ ;  /* 0x0000004008087824 */ /* 0x000fe200078e00ff */
[CC--:B------:R-:W-:Y:S01]  /*0c80*/  LEA.HI R2, R0.reuse, R11.reuse, RZ, 0x2 ;  /* 0x0000000b00027211 */ /* 0x0c0fe200078f10ff */
[----:B------:R-:W-:Y:S01]  /*0c90*/  IMAD R215, R9, 0x10, R12 ;  /* 0x0000001009d77824 */ /* 0x000fe200078e020c */
[----:B------:R-:W-:Y:S01]  /*0ca0*/  LEA.HI R3, R3, R216, RZ, 0x3 ;  /* 0x000000d803037211 */ /* 0x000fe200078f18ff */
[----:B------:R-:W-:Y:S01]  /*0cb0*/  IMAD.IADD R10, R5, 0x1, -R10 ;  /* 0x00000001050a7824 */ /* 0x000fe200078e0a0a */
[----:B------:R-:W-:Y:S01]  /*0cc0*/  LEA.HI R5, R0, R11, RZ, 0x5 ;  /* 0x0000000b00057211 */ /* 0x000fe200078f28ff */
[----:B------:R-:W-:Y:S01]  /*0cd0*/  IMAD.U32 R215, R215, 0x40, R6 ;  /* 0x00000040d7d77824 */ /* 0x000fe200078e0006 */
[----:B------:R-:W-:Y:S01]  /*0ce0*/  LOP3.LUT R12, R2, 0x7ffffffc, RZ, 0xc0, !PT ;  /* 0x7ffffffc020c7812 */ /* 0x000fe200078ec0ff */
[----:B------:R-:W-:Y:S01]  /*0cf0*/  IMAD.IADD R185, R13, 0x1, -R14 ;  /* 0x000000010db97824 */ /* 0x000fe200078e0a0e */
[----:B------:R-:W-:-:S02]  /*0d00*/  SHF.R.S32.HI R0, RZ, 0x2, R2 ;  /* 0x00000002ff007819 */ /* 0x000fc40000011402 */
[----:B------:R-:W-:Y:S01]  /*0d10*/  SHF.R.S32.HI R9, RZ, 0x1f, R2 ;  /* 0x0000001fff097819 */ /* 0x000fe20000011402 */
[----:B------:R-:W-:Y:S01]  /*0d20*/  IMAD.SHL.U32 R2, R10, 0x40, RZ ;  /* 0x000000400a027824 */ /* 0x000fe200078e00ff */
[----:B------:R-:W-:Y:S01]  /*0d30*/  LOP3.LUT R13, R8, 0x7ffffe00, RZ, 0xc0, !PT ;  /* 0x7ffffe00080d7812 */ /* 0x000fe200078ec0ff */
[----:B------:R-:W-:Y:S01]  /*0d40*/  IMAD.IADD R12, R11, 0x1, -R12 ;  /* 0x000000010b0c7824 */ /* 0x000fe200078e0a0c */
[----:B------:R-:W-:Y:S02]  /*0d50*/  LEA.HI R9, R9, R0, RZ, 0x3 ;  /* 0x0000000009097211 */ /* 0x000fe400078f18ff */
[----:B------:R-:W-:Y:S01]  /*0d60*/  LOP3.LUT R11, R2, 0x1c0, RZ, 0xc0, !PT ;  /* 0x000001c0020b7812 */ /* 0x000fe200078ec0ff */
[----:B------:R-:W-:Y:S01]  /*0d70*/  IMAD R13, R4, 0x400, R13 ;  /* 0x00000400040d7824 */ /* 0x000fe200078e020d */
[----:B------:R-:W-:Y:S01]  /*0d80*/  LOP3.LUT R9, R9, 0xfffffff8, RZ, 0xc0, !PT ;  /* 0xfffffff809097812 */ /* 0x000fe200078ec0ff */
[----:B------:R-:W-:Y:S01]  /*0d90*/  IMAD.SHL.U32 R2, R12, 0x2, RZ ;  /* 0x000000020c027824 */ /* 0x000fe200078e00ff */
[----:B------:R-:W-:-:S02]  /*0da0*/  LOP3.LUT R6, R11, 0x8, R6, 0xf8, !PT ;  /* 0x000000080b067812 */ /* 0x000fc400078ef806 */
[----:B------:R-:W-:Y:S01]  /*0db0*/  SHF.R.U32.HI R11, RZ, 0x3, R11 ;  /* 0x00000003ff0b7819 */ /* 0x000fe2000001160b */
[----:B------:R-:W-:Y:S01]  /*0dc0*/  IMAD.IADD R16, R0, 0x1, -R9 ;  /* 0x0000000100107824 */ /* 0x000fe200078e0a09 */
[----:B------:R-:W-:Y:S02]  /*0dd0*/  SHF.R.S32.HI R5, RZ, 0x5, R5 ;  /* 0x00000005ff057819 */ /* 0x000fe40000011405 */
[----:B------:R-:W-:Y:S02]  /*0de0*/  LOP3.LUT R6, R6, R11, RZ, 0x3c, !PT ;  /* 0x0000000b06067212 */ /* 0x000fe400078e3cff */
[----:B------:R-:W-:Y:S01]  /*0df0*/  R2P PR, R10, 0x6 ;  /* 0x000000060a007804 */ /* 0x000fe20000000000 */
[----:B------:R-:W-:Y:S01]  /*0e00*/  IMAD R16, R5, 0x10, R16 ;  /* 0x0000001005107824 */ /* 0x000fe200078e0210 */
[----:B------:R-:W-:Y:S01]  /*0e10*/  LOP3.LUT R5, R3, 0xfffffff8, RZ, 0xc0, !PT ;  /* 0xfffffff803057812 */ /* 0x000fe200078ec0ff */
[----:B------:R-:W-:Y:S01]  /*0e20*/  IMAD.IADD R6, R13, 0x1, R6 ;  /* 0x000000010d067824 */ /* 0x000fe200078e0206 */
[----:B------:R-:W-:Y:S01]  /*0e30*/  LEA.HI R7, R7, R212, RZ, 0x1 ;  /* 0x000000d407077211 */ /* 0x000fe200078f08ff */
[----:B------:R-:W-:Y:S01]  /*0e40*/  IMAD R185, R185, 0x8, R16 ;  /* 0x00000008b9b97824 */ /* 0x000fe200078e0210 */
[----:B------:R-:W-:Y:S01]  /*0e50*/  SEL R22, R22, 0xffffffe0, !P1 ;  /* 0xffffffe016167807 */ /* 0x000fe20004800000 */
[----:B------:R-:W-:Y:S01]  /*0e60*/  IMAD.IADD R210, R216, 0x1, -R5 ;  /* 0x00000001d8d27824 */ /* 0x000fe200078e0a05 */
[----:B------:R-:W-:-:S02]  /*0e70*/  LEA R18, R6, UR43, 0x1 ;  /* 0x0000002b06127c11 */ /* 0x000fc4000f8e08ff */
[----:B------:R-:W-:Y:S01]  /*0e80*/  LOP3.LUT R7, R7, 0xfffffe, RZ, 0xc0, !PT ;  /* 0x00fffffe07077812 */ /* 0x000fe200078ec0ff */
[----:B------:R-:W-:Y:S01]  /*0e90*/  IMAD.SHL.U32 R184, R210, 0x8, RZ ;  /* 0x00000008d2b87824 */ /* 0x000fe200078e00ff */
[----:B------:R-:W-:Y:S01]  /*0ea0*/  SHF.R.S32.HI R211, RZ, 0x3, R3 ;  /* 0x00000003ffd37819 */ /* 0x000fe20000011403 */
[----:B------:R-:W-:Y:S02]  /*0eb0*/  VIADD R23, R18, 0x26800 ;  /* 0x0002680012177836 */ /* 0x000fe40000000000 */
[C---:B------:R-:W-:Y:S02]  /*0ec0*/  VIADD R191, R184.reuse, 0x40 ;  /* 0x00000040b8bf7836 */ /* 0x040fe40000000000 */
        /* <DEDUP_REMOVED lines=17> */
[----:B------:R-:W-:Y:S02]  /*0fe0*/  IMAD.SHL.U32 R17, R7, 0x100, RZ ;  /* 0x0000010007117824 */ /* 0x000fe400078e00ff */
[----:B------:R-:W-:-:S07]  /*0ff0*/  IMAD.IADD R22, R22, 0x1, R19 ;  /* 0x0000000116167824 */ /* 0x000fce00078e0213 */
.L_x_5031:
        /* <DEDUP_REMOVED lines=12> */
[----:B01234-:R-:W-:Y:S05]  /*10c0*/  @!P0 BRA `(.L_x_4927) ;  /* 0x0000000000208947 */ /* 0x01ffea0003800000 */
        /* <DEDUP_REMOVED lines=8> */
.L_x_4927:
[----:B------:R-:W-:Y:S01]  /*1150*/  ULDC UR7, c[0x0][0xc54] ;  /* 0x0003150000077ab9 */ /* 0x000fe20000000800 */
[----:B------:R-:W-:Y:S01]  /*1160*/  UMOV UR6, UR9 ;  /* 0x0000000900067c82 */ /* 0x000fe20008000000 */
[----:B------:R-:W-:-:S11]  /*1170*/  UISETP.NE.AND UP0, UPT, UR7, 0x1, UPT ;  /* 0x000000010700788c */ /* 0x000fd6000bf05270 */
[----:B------:R-:W-:Y:S02]  /*1180*/  @UP0 ULDC.64 UR10, c[0x0][0xc58] ;  /* 0x00031600000a0ab9 */ /* 0x000fe40000000a00 */
[----:B------:R-:W-:-:S04]  /*1190*/  UIMAD.WIDE.U32 UR4, UR9, UR10, URZ ;  /* 0x0000000a090472a5 */ /* 0x000fc8000f8e003f */
[----:B------:R-:W-:-:S04]  /*11a0*/  @UP0 USHF.R.U32.HI UR6, URZ, UR11, UR5 ;  /* 0x0000000b3f060299 */ /* 0x000fc80008011605 */
[----:B------:R-:W-:-:S12]  /*11b0*/  UIMAD UR4, UR6, UR7, URZ ;  /* 0x00000007060472a4 */ /* 0x000fd8000f8e023f */
.L_x_4928:
[----:B------:R-:W-:Y:S01]  /*11c0*/  ULDC UR39, c[0x0][0xc48] ;  /* 0x0003120000277ab9 */ /* 0x000fe20000000800 */
[----:B------:R-:W-:Y:S01]  /*11d0*/  ULDC.64 UR10, c[0x0][0x418] ;  /* 0x00010600000a7ab9 */ /* 0x000fe20000000a00 */
[----:B------:R-:W-:Y:S02]  /*11e0*/  UISETP.NE.AND UP1, UPT, UR39, 0x1, UPT ;  /* 0x000000012700788c */ /* 0x000fe4000bf25270 */
[----:B------:R-:W-:Y:S02]  /*11f0*/  UISETP.NE.U32.AND UP0, UPT, UR10, URZ, UPT ;  /* 0x0000003f0a00728c */ /* 0x000fe4000bf05070 */
[----:B------:R-:W-:Y:S02]  /*1200*/  UIADD3 UR4, UR9, -UR4, URZ ;  /* 0x8000000409047290 */ /* 0x000fe4000fffe03f */
[----:B------:R-:W-:Y:S01]  /*1210*/  UISETP.NE.AND.EX UP0, UPT, UR11, URZ, UPT, UP0 ;  /* 0x0000003f0b00728c */ /* 0x000fe2000bf05300 */
[----:B------:R-:W-:Y:S01]  /*1220*/  ULDC UR7, c[0x0][0xc54] ;  /* 0x0003150000077ab9 */ /* 0x000fe20000000800 */
[----:B------:R-:W-:Y:S01]  /*1230*/  ULDC UR49, c[0x0][0x424] ;  /* 0x0001090000317ab9 */ /* 0x000fe20000000800 */
[----:B------:R-:W-:-:S02]  /*1240*/  UISETP.NE.AND UP2, UPT, UR45, 0x1, UPT ;  /* 0x000000012d00788c */ /* 0x000fc4000bf45270 */
[----:B------:R-:W-:Y:S02]  /*1250*/  ULOP3.LUT UR5, URZ, UR6, URZ, 0x33, !UPT ;  /* 0x000000063f057292 */ /* 0x000fe4000f8e333f */
[----:B------:R-:W-:Y:S02]  /*1260*/  UIMAD UR8, UR8, UR7, UR4 ;  /* 0x00000007080872a4 */ /* 0x000fe4000f8e0204 */
[----:B------:R-:W-:Y:S01]  /*1270*/  USEL UR49, UR49, 0x1, UP0 ;  /* 0x0000000131317887 */ /* 0x000fe20008000000 */
[----:B------:R-:W-:Y:S01]  /*1280*/  PLOP3.LUT P0, PT, PT, PT, UP2, 0x80, 0x0 ;  /* 0x000000000000781c */ /* 0x000fe20003f0f028 */
[----:B------:R-:W-:Y:S01]  /*1290*/  ULDC UR40, c[0x0][0xc3c] ;  /* 0x00030f0000287ab9 */ /* 0x000fe20000000800 */
[----:B------:R-:W-:Y:S01]  /*12a0*/  ULDC UR6, c[0x0][0x2f0] ;  /* 0x0000bc0000067ab9 */ /* 0x000fe20000000800 */
[----:B------:R-:W-:Y:S01]  /*12b0*/  @UP1 ULDC UR4, c[0x0][0xc4c] ;  /* 0x0003130000041ab9 */ /* 0x000fe20000000800 */
[----:B------:R-:W-:Y:S02]  /*12c0*/  UIADD3 UR40, UR5, UR40, URZ ;  /* 0x0000002805287290 */ /* 0x000fe4000fffe03f */
[----:B------:R-:W-:-:S02]  /*12d0*/  UIMAD.WIDE.U32 UR4, UR8, UR4, URZ ;  /* 0x00000004080472a5 */ /* 0x000fc4000f8e003f */
[----:B------:R-:W-:Y:S01]  /*12e0*/  UIMAD UR7, UR49, UR6, 0x3f ;  /* 0x0000003f310774a4 */ /* 0x000fe2000f8e0206 */
[----:B------:R-:W-:Y:S01]  /*12f0*/  @UP1 ULDC UR9, c[0x0][0xc50] ;  /* 0x0003140000091ab9 */ /* 0x000fe20000000800 */
[----:B------:R-:W-:Y:S01]  /*1300*/  UMOV UR42, UR8 ;  /* 0x00000008002a7c82 */ /* 0x000fe20008000000 */
[----:B------:R-:W-:Y:S02]  /*1310*/  @UP1 USHF.R.U32.HI UR42, URZ, UR9, UR5 ;  /* 0x000000093f2a1299 */ /* 0x000fe40008011605 */
[----:B------:R-:W-:Y:S02]  /*1320*/  USHF.R.S32.HI UR4, URZ, 0x1f, UR7 ;  /* 0x0000001f3f047899 */ /* 0x000fe40008011407 */
[----:B------:R-:W-:Y:S02]  /*1330*/  UIADD3 UR5, -UR42, URZ, URZ ;  /* 0x0000003f2a057290 */ /* 0x000fe4000fffe13f */
[----:B------:R-:W-:Y:S02]  /*1340*/  ULEA.HI UR4, UR4, UR7, URZ, 0x6 ;  /* 0x0000000704047291 */ /* 0x000fe4000f8f303f */
[----:B------:R-:W-:-:S02]  /*1350*/  USHF.L.U32 UR40, UR40, 0x6, URZ ;  /* 0x0000000628287899 */ /* 0x000fc4000800063f */
[----:B------:R-:W-:Y:S02]  /*1360*/  UIMAD UR39, UR39, UR5, UR8 ;  /* 0x00000005272772a4 */ /* 0x000fe4000f8e0208 */
[----:B------:R-:W-:Y:S01]  /*1370*/  USHF.R.S32.HI UR50, URZ, 0x6, UR4 ;  /* 0x000000063f327899 */ /* 0x000fe20008011404 */
[----:B------:R-:W-:Y:S11]  /*1380*/  @!P0 BRA `(.L_x_4929) ;  /* 0x0000002000348947 */ /* 0x000ff60003800000 */
[----:B------:R-:W0:Y:S01]  /*1390*/  LDC R0, c[0x0][0x448] ;  /* 0x00011200ff007b82 */ /* 0x000e220000000800 */
[----:B------:R-:W-:Y:S01]  /*13a0*/  UIADD3 UR7, UR40, 0x3f, URZ ;  /* 0x0000003f28077890 */ /* 0x000fe2000fffe03f */
[----:B------:R-:W-:Y:S02]  /*13b0*/  ULDC UR5, c[0x0][0x288] ;  /* 0x0000a20000057ab9 */ /* 0x000fe40000000800 */
[----:B------:R-:W-:-:S04]  /*13c0*/  UIADD3 UR4, -UR5, 0x1, URZ ;  /* 0x0000000105047890 */ /* 0x000fc8000fffe13f */
[----:B------:R-:W1:Y:S01]  /*13d0*/  LDC.64 R6, c[0x0][0x9e0] ;  /* 0x00027800ff067b82 */ /* 0x000e620000000a00 */
[----:B------:R-:W-:Y:S01]  /*13e0*/  UIMAD UR4, UR49, UR6, UR4 ;  /* 0x00000006310472a4 */ /* 0x000fe2000f8e0204 */
[----:B0-----:R-:W-:Y:S01]  /*13f0*/  ISETP.NE.AND P1, PT, R0, 0x1, PT ;  /* 0x000000010000780c */ /* 0x001fe20003f25270 */
[----:B------:R-:W-:Y:S01]  /*1400*/  IMAD.U32 R0, RZ, RZ, UR7 ;  /* 0x00000007ff007e24 */ /* 0x000fe2000f8e00ff */
[----:B-1----:R-:W-:-:S11]  /*1410*/  ISETP.GE.AND P2, PT, R7, 0x1, PT ;  /* 0x000000010700780c */ /* 0x002fd60003f46270 */
[----:B------:R-:W0:Y:S08]  /*1420*/  @P1 LDC R3, c[0x0][0x44c] ;  /* 0x00011300ff031b82 */ /* 0x000e300000000800 */
[----:B------:R-:W1:Y:S01]  /*1430*/  @P1 LDC R4, c[0x0][0x450] ;  /* 0x00011400ff041b82 */ /* 0x000e620000000800 */
[----:B0-----:R-:W-:-:S05]  /*1440*/  @P1 IMAD.HI.U32 R3, R3, UR7, RZ ;  /* 0x0000000703031c27 */ /* 0x001fca000f8e00ff */
[----:B-1----:R-:W-:-:S05]  /*1450*/  @P1 SHF.R.U32.HI R0, RZ, R4, R3 ;  /* 0x00000004ff001219 */ /* 0x002fca0000011603 */
[----:B------:R-:W-:-:S04]  /*1460*/  VIADD R9, R0, UR4 ;  /* 0x0000000400097c36 */ /* 0x000fc80008000000 */
        /* <DEDUP_REMOVED lines=12> */
.L_x_4931:
[----:B------:R-:W-:-:S13]  /*1530*/  ISETP.NE.AND P0, PT, R7, 0x1, PT ;  /* 0x000000010700780c */ /* 0x000fda0003f05270 */
[----:B------:R-:W0:Y:S02]  /*1540*/  @P0 LDC.64 R4, c[0x0][0x9e8] ;  /* 0x00027a00ff040b82 */ /* 0x000e240000000a00 */
[----:B0-----:R-:W-:-:S05]  /*1550*/  @P0 IMAD.HI.U32 R4, R3, R4, RZ ;  /* 0x0000000403040227 */ /* 0x001fca00078e00ff */
[----:B------:R-:W-:-:S07]  /*1560*/  @P0 SHF.R.U32.HI R3, RZ, R5, R4 ;  /* 0x00000005ff030219 */ /* 0x000fce0000011604 */
.L_x_4932:
[----:B------:R-:W-:-:S05]  /*1570*/  IMAD R3, R3, R7, R7 ;  /* 0x0000000703037224 */ /* 0x000fca00078e0207 */
[----:B------:R-:W-:-:S07]  /*1580*/  VIMNMX R0, R0, R3, PT ;  /* 0x0000000300007248 */ /* 0x000fce0003fe0100 */
.L_x_4930:
[----:B------:R-:W0:Y:S01]  /*1590*/  @P1 LDC R5, c[0x0][0x44c] ;  /* 0x00011300ff051b82 */ /* 0x000e220000000800 */
[----:B------:R-:W-:Y:S01]  /*15a0*/  VIADD R0, R0, 0x3f ;  /* 0x0000003f00007836 */ /* 0x000fe20000000000 */
[----:B------:R-:W-:Y:S01]  /*15b0*/  UIMAD UR6, UR49, UR6, -UR5 ;  /* 0x00000006310672a4 */ /* 0x000fe2000f8e0a05 */
[----:B------:R-:W-:Y:S01]  /*15c0*/  IMAD.U32 R4, RZ, RZ, UR40 ;  /* 0x00000028ff047e24 */ /* 0x000fe2000f8e00ff */
[----:B------:R-:W-:Y:S02]  /*15d0*/  ULDC UR4, c[0x0][0x9dc] ;  /* 0x0002770000047ab9 */ /* 0x000fe40000000800 */
[----:B------:R-:W-:Y:S02]  /*15e0*/  SHF.R.S32.HI R3, RZ, 0x1f, R0 ;  /* 0x0000001fff037819 */ /* 0x000fe40000011400 */
[----:B------:R-:W1:Y:S02]  /*15f0*/  @P1 LDC R6, c[0x0][0x450] ;  /* 0x00011400ff061b82 */ /* 0x000e640000000800 */
[----:B------:R-:W-:-:S04]  /*1600*/  LEA.HI R3, R3, R0, RZ, 0x6 ;  /* 0x0000000003037211 */ /* 0x000fc800078f30ff */
[----:B------:R-:W-:Y:S01]  /*1610*/  SHF.R.S32.HI R3, RZ, 0x6, R3 ;  /* 0x00000006ff037819 */ /* 0x000fe20000011403 */
[----:B0-----:R-:W-:-:S05]  /*1620*/  @P1 IMAD.HI.U32 R5, R5, UR40, RZ ;  /* 0x0000002805051c27 */ /* 0x001fca000f8e00ff */
[----:B-1----:R-:W-:-:S05]  /*1630*/  @P1 SHF.R.U32.HI R4, RZ, R6, R5 ;  /* 0x00000006ff041219 */ /* 0x002fca0000011605 */
[----:B------:R-:W-:Y:S01]  /*1640*/  VIADD R0, R4, UR6 ;  /* 0x0000000604007c36 */ /* 0x000fe20008000000 */
[----:B------:R-:W-:-:S03]  /*1650*/  VIMNMX R4, R3, UR50, PT ;  /* 0x0000003203047c48 */ /* 0x000fc6000bfe0100 */
        /* <DEDUP_REMOVED lines=11> */
.L_x_4934:
[----:B------:R-:W-:-:S13]  /*1710*/  ISETP.NE.AND P0, PT, R7, 0x1, PT ;  /* 0x000000010700780c */ /* 0x000fda0003f05270 */
[----:B------:R-:W0:Y:S02]  /*1720*/  @P0 LDC.64 R8, c[0x0][0x9e8] ;  /* 0x00027a00ff080b82 */ /* 0x000e240000000a00 */
[----:B0-----:R-:W-:-:S05]  /*1730*/  @P0 IMAD.HI.U32 R6, R0, R8, RZ ;  /* 0x0000000800060227 */ /* 0x001fca00078e00ff */
[----:B------:R-:W-:-:S07]  /*1740*/  @P0 SHF.R.U32.HI R0, RZ, R9, R6 ;  /* 0x00000009ff000219 */ /* 0x000fce0000011606 */
.L_x_4935:
[----:B------:R-:W-:-:S05]  /*1750*/  IMAD R0, R0, R7, RZ ;  /* 0x0000000700007224 */ /* 0x000fca00078e02ff */
[----:B------:R-:W-:-:S07]  /*1760*/  VIMNMX R3, R3, R0, !PT ;  /* 0x0000000003037248 */ /* 0x000fce0007fe0100 */
.L_x_4933:
[----:B------:R-:W-:Y:S01]  /*1770*/  SHF.R.S32.HI R6, RZ, 0x1f, R3 ;  /* 0x0000001fff067819 */ /* 0x000fe20000011403 */
[----:B------:R-:W-:Y:S01]  /*1780*/  IMAD.MOV.U32 R0, RZ, RZ, RZ ;  /* 0x000000ffff007224 */ /* 0x000fe200078e00ff */
[----:B------:R-:W-:Y:S02]  /*1790*/  PLOP3.LUT P0, PT, PT, PT, PT, 0x80, 0x0 ;  /* 0x000000000000781c */ /* 0x000fe40003f0f070 */
[----:B------:R-:W-:Y:S02]  /*17a0*/  CS2R R150, SRZ ;  /* 0x0000000000967805 */ /* 0x000fe4000001ff00 */
[----:B------:R-:W-:Y:S01]  /*17b0*/  LEA.HI R6, R6, R3, RZ, 0x6 ;  /* 0x0000000306067211 */ /* 0x000fe200078f30ff */
[----:B------:R-:W-:Y:S01]  /*17c0*/  IMAD.MOV.U32 R3, RZ, RZ, RZ ;  /* 0x000000ffff037224 */ /* 0x000fe200078e00ff */
[----:B------:R-:W-:Y:S02]  /*17d0*/  CS2R R148, SRZ ;  /* 0x0000000000947805 */ /* 0x000fe4000001ff00 */
[----:B------:R-:W-:-:S02]  /*17e0*/  CS2R R168, SRZ ;  /* 0x0000000000a87805 */ /* 0x000fc4000001ff00 */
[----:B------:R-:W-:Y:S02]  /*17f0*/  SHF.R.S32.HI R5, RZ, 0x6, R6 ;  /* 0x00000006ff057819 */ /* 0x000fe40000011406 */
[----:B------:R-:W-:Y:S02]  /*1800*/  CS2R R166, SRZ ;  /* 0x0000000000a67805 */ /* 0x000fe4000001ff00 */
        /* <DEDUP_REMOVED lines=63> */
[----:B------:R-:W-:Y:S06]  /*1c00*/  @!P1 BRA `(.L_x_4936) ;  /* 0x000000b000b89947 */ /* 0x000fec0003800000 */
        /* <DEDUP_REMOVED lines=14> */
.L_x_4937:
[----:B------:R-:W-:Y:S01]  /*1cf0*/  ULEA UR21, UR36, UR43, 0x3 ;  /* 0x0000002b24157291 */ /* 0x000fe2000f8e183f */
[----:B------:R-:W-:-:S05]  /*1d00*/  IMAD.U32 R0, RZ, RZ, UR37 ;  /* 0x00000025ff007e24 */ /* 0x000fca000f8e00ff */
[----:B------:R-:W-:-:S04]  /*1d10*/  SHF.L.U32 R0, R0, 0x1f, RZ ;  /* 0x0000001f00007819 */ /* 0x000fc800000006ff */
[----:B------:R-:W0:Y:S02]  /*1d20*/  SYNCS.PHASECHK.TRANS64.TRYWAIT P1, [UR21+0x28c50], R0 ;  /* 0x028c5000ff0075a7 */ /* 0x000e240008020155 */
[----:B0-----:R-:W-:Y:S05]  /*1d30*/  @!P1 BRA `(.L_x_4938) ;  /* 0x0000013400349947 */ /* 0x001fea0003800000 */
.L_x_5157:
[----:B------:R-:W-:Y:S01]  /*1d40*/  BAR.SYNC.DEFER_BLOCKING 0xe, 0x100 ;  /* 0x0384000000007b1d */ /* 0x000fe20000010000 */
[----:B------:R-:W-:Y:S01]  /*1d50*/  UIADD3 UR4, UR43, 0x26800, URZ ;  /* 0x000268002b047890 */ /* 0x000fe2000fffe03f */
[----:B------:R-:W-:Y:S01]  /*1d60*/  VIADD R4, R4, 0xfffffffe ;  /* 0xfffffffe04047836 */ /* 0x000fe20000000000 */
[----:B------:R-:W-:Y:S01]  /*1d70*/  ULEA UR18, UR36, UR20, 0xc ;  /* 0x0000001424127291 */ /* 0x000fe2000f8e603f */
[----:B0-----:R-:W-:Y:S01]  /*1d80*/  IMAD.U32 R0, RZ, RZ, UR21 ;  /* 0x00000015ff007e24 */ /* 0x001fe2000f8e00ff */
[----:B------:R-:W-:Y:S01]  /*1d90*/  USHF.R.U32.HI UR4, URZ, 0x4, UR4 ;  /* 0x000000043f047899 */ /* 0x000fe20008011604 */
[----:B------:R-:W-:Y:S01]  /*1da0*/  UMOV UR19, 0x40000040 ;  /* 0x4000004000137882 */ /* 0x000fe20000000000 */
[----:B------:R-:W-:Y:S02]  /*1db0*/  UMOV UR17, 0x40000040 ;  /* 0x4000004000117882 */ /* 0x000fe40000000000 */
[----:B------:R-:W-:Y:S01]  /*1dc0*/  ULOP3.LUT UR4, UR4, 0x3fff, URZ, 0xc0, !UPT ;  /* 0x00003fff04047892 */ /* 0x000fe2000f8ec03f */
[----:B------:R-:W0:Y:S01]  /*1dd0*/  S2R R3, SR_TID.X ;  /* 0x0000000000037919 */ /* 0x000e220000002100 */
[----:B------:R-:W-:Y:S01]  /*1de0*/  UIADD3 UR6, UR18, 0x80, URZ ;  /* 0x0000008012067890 */ /* 0x000fe2000fffe03f */
[----:B------:R-:W-:Y:S01]  /*1df0*/  ISETP.GE.AND P1, PT, R4, R5, PT ;  /* 0x000000050400720c */ /* 0x000fe20003f26270 */
[----:B------:R-:W-:Y:S01]  /*1e00*/  ULOP3.LUT UR16, UR4, 0x10000, URZ, 0xfc, !UPT ;  /* 0x0001000004107892 */ /* 0x000fe2000f8efc3f */
[----:B------:R-:W-:Y:S01]  /*1e10*/  UMOV UR7, 0x40000040 ;  /* 0x4000004000077882 */ /* 0x000fe20000000000 */
[----:B------:R-:W-:-:S02]  /*1e20*/  UMOV UR5, 0x40000040 ;  /* 0x4000004000057882 */ /* 0x000fc40000000000 */
[----:B------:R-:W-:Y:S02]  /*1e30*/  UIADD3 UR4, UR16, 0x2, URZ ;  /* 0x0000000210047890 */ /* 0x000fe4000fffe03f */
[----:B------:R-:W-:Y:S02]  /*1e40*/  UIADD3 UR10, UR18, 0x100, URZ ;  /* 0x00000100120a7890 */ /* 0x000fe4000fffe03f */
[----:B------:R-:W-:Y:S01]  /*1e50*/  UIADD3 UR8, UR16, 0x4, URZ ;  /* 0x0000000410087890 */ /* 0x000fe2000fffe03f */
[----:B------:R-:W-:Y:S01]  /*1e60*/  UMOV UR11, 0x40000040 ;  /* 0x40000040000b7882 */ /* 0x000fe20000000000 */
[----:B------:R-:W-:Y:S01]  /*1e70*/  WARPGROUP.ARRIVE ;  /* 0x00000000000079c5 */ /* 0x000fe20000000000 */
[----:B------:R-:W-:Y:S01]  /*1e80*/  UMOV UR9, 0x40000040 ;  /* 0x4000004000097882 */ /* 0x000fe20000000000 */
[----:B------:R-:W-:Y:S02]  /*1e90*/  UIADD3 UR14, UR18, 0x180, URZ ;  /* 0x00000180120e7890 */ /* 0x000fe4000fffe03f */
[----:B------:R-:W-:-:S02]  /*1ea0*/  UIADD3 UR12, UR16, 0x6, URZ ;  /* 0x00000006100c7890 */ /* 0x000fc4000fffe03f */
[----:B------:R-:W-:Y:S01]  /*1eb0*/  HGMMA.64x256x16.F32.BF16 R24, gdesc[UR16].tnspB, RZ, !UPT, gsb0 ;  /* 0x43e00000101879f0 */ /* 0x000fe2000c0018ff */
[----:B------:R-:W-:Y:S01]  /*1ec0*/  UMOV UR15, 0x40000040 ;  /* 0x40000040000f7882 */ /* 0x000fe20000000000 */
        /* <DEDUP_REMOVED lines=20> */
.L_x_4944:
[----:B------:R-:W-:Y:S01]  /*2010*/  BAR.SYNC.DEFER_BLOCKING 0xe, 0x100 ;  /* 0x0384000000007b1d */ /* 0x000fe20000010000 */
[----:B------:R-:W-:Y:S01]  /*2020*/  IMAD.U32 R3, RZ, RZ, UR36 ;  /* 0x00000024ff037e24 */ /* 0x000fe2000f8e00ff */
[----:B------:R-:W-:Y:S01]  /*2030*/  UIADD3 UR36, UR36, 0x1, URZ ;  /* 0x0000000124247890 */ /* 0x000fe2000fffe03f */
[C---:B------:R-:W-:Y:S01]  /*2040*/  ISETP.GT.AND P3, PT, R4.reuse, R5, PT ;  /* 0x000000050400720c */ /* 0x040fe20003f64270 */
[----:B------:R-:W-:Y:S02]  /*2050*/  VIADD R4, R4, 0xffffffff ;  /* 0xffffffff04047836 */ /* 0x000fe40000000000 */
[----:B01----:R-:W-:Y:S01]  /*2060*/  IMAD R0, R3, 0x40, R16 ;  /* 0x0000004003007824 */ /* 0x003fe200078e0210 */
        /* <DEDUP_REMOVED lines=137> */
.L_x_4940:
[----:B------:R-:W-:Y:S01]  /*2900*/  ULEA UR21, UR36, UR43, 0x3 ;  /* 0x0000002b24157291 */ /* 0x000fe2000f8e183f */
[----:B------:R-:W-:-:S05]  /*2910*/  IMAD.U32 R0, RZ, RZ, UR37 ;  /* 0x00000025ff007e24 */ /* 0x000fca000f8e00ff */
[----:B------:R-:W-:-:S04]  /*2920*/  SHF.L.U32 R0, R0, 0x1f, RZ ;  /* 0x0000001f00007819 */ /* 0x000fc800000006ff */
[----:B------:R0:W1:Y:S01]  /*2930*/  SYNCS.PHASECHK.TRANS64.TRYWAIT P1, [UR21+0x28c50], R0 ;  /* 0x028c5000ff0075a7 */ /* 0x0000620008020155 */
[----:B------:R-:W-:Y:S05]  /*2940*/  @!P0 BRA `(.L_x_4941) ;  /* 0x0000000000048947 */ /* 0x000fea0003800000 */
[----:B------:R-:W-:Y:S01]  /*2950*/  BPT.TRAP 0x1 ;  /* 0x000000040000795c */ /* 0x000fe20000300000 */
.L_x_4941:
[----:B-1----:R-:W-:Y:S05]  /*2960*/  @P1 BRA `(.L_x_4942) ;  /* 0x0000000000081947 */ /* 0x002fea0003800000 */
[----:B------:R-:W1:Y:S02]  /*2970*/  SYNCS.PHASECHK.TRANS64.TRYWAIT P1, [UR21+0x28c50], R0 ;  /* 0x028c5000ff0075a7 */ /* 0x000e640008020155 */
[----:B-1----:R-:W-:Y:S05]  /*2980*/  @!P1 BRA `(.L_x_4943) ;  /* 0x0000012800389947 */ /* 0x002fea0003800000 */
.L_x_4942:
[----:B------:R-:W-:Y:S01]  /*2990*/  ULEA UR18, UR36, UR20, 0xc ;  /* 0x0000001424127291 */ /* 0x000fe2000f8e603f */
[----:B------:R-:W-:Y:S01]  /*29a0*/  WARPGROUP.ARRIVE ;  /* 0x00000000000079c5 */ /* 0x000fe20000000000 */
[----:B------:R-:W-:Y:S01]  /*29b0*/  UMOV UR19, 0x40000040 ;  /* 0x4000004000137882 */ /* 0x000fe20000000000 */
[----:B------:R-:W-:Y:S01]  /*29c0*/  UMOV UR7, 0x40000040 ;  /* 0x4000004000077882 */ /* 0x000fe20000000000 */
[----:B------:R-:W-:Y:S01]  /*29d0*/  UIADD3 UR6, UR18, 0x80, URZ ;  /* 0x0000008012067890 */ /* 0x000fe2000fffe03f */
[----:B01----:R-:W-:Y:S01]  /*29e0*/  IMAD.U32 R0, RZ, RZ, UR21 ;  /* 0x00000015ff007e24 */ /* 0x003fe2000f8e00ff */
[----:B------:R-:W-:Y:S01]  /*29f0*/  UIADD3 UR10, UR18, 0x100, URZ ;  /* 0x00000100120a7890 */ /* 0x000fe2000fffe03f */
[----:B------:R-:W-:Y:S02]  /*2a00*/  UMOV UR11, 0x40000040 ;  /* 0x40000040000b7882 */ /* 0x000fe40000000000 */
[----:B------:R-:W-:Y:S01]  /*2a10*/  HGMMA.64x256x16.F32.BF16 R24, gdesc[UR16].tnspB, R24, gsb0 ;  /* 0x43e00000101879f0 */ /* 0x000fe20008001818 */
[----:B------:R-:W-:Y:S01]  /*2a20*/  UIADD3 UR14, UR18, 0x180, URZ ;  /* 0x00000180120e7890 */ /* 0x000fe2000fffe03f */
[----:B------:R-:W-:Y:S01]  /*2a30*/  @!P2 VIADD R0, R0, 0x28c60 ;  /* 0x00028c600000a836 */ /* 0x000fe20000000000 */
[----:B------:R-:W-:-:S04]  /*2a40*/  UMOV UR15, 0x40000040 ;  /* 0x40000040000f7882 */ /* 0x000fc80000000000 */
[----:B------:R-:W-:Y:S01]  /*2a50*/  @!P2 PRMT R0, RZ, 0x654, R0 ;  /* 0x00000654ff00a816 */ /* 0x000fe20000000000 */
        /* <DEDUP_REMOVED lines=16> */
.L_x_4939:
        /* <DEDUP_REMOVED lines=140> */
[----:B------:R-:W-:-:S02]  /*3420*/  IMAD.MOV.U32 R0, RZ, RZ, RZ ;  /* 0x000000ffff007224 */ /* 0x000fc400078e00ff */
[----:B------:R-:W-:Y:S01]  /*3430*/  IMAD.MOV.U32 R3, RZ, RZ, RZ ;  /* 0x000000ffff037224 */ /* 0x000fe200078e00ff */
[----:B------:R-:W-:Y:S06]  /*3440*/  BAR.ARV 0xf, 0x100 ;  /* 0x03c4000000007b1d */ /* 0x000fec0000002000 */
[----:B------:R-:W-:Y:S05]  /*3450*/  BRA `(.L_x_4936) ;  /* 0x0000009800a47947 */ /* 0x000fea0003800000 */
.L_x_4929:
[----:B------:R-:W-:Y:S01]  /*3460*/  ULDC UR4, c[0x0][0x448] ;  /* 0x0001120000047ab9 */ /* 0x000fe20000000800 */
[----:B------:R-:W-:Y:S02]  /*3470*/  UIADD3 UR7, UR40, 0x3f, URZ ;  /* 0x0000003f28077890 */ /* 0x000fe4000fffe03f */
[----:B------:R-:W-:Y:S01]  /*3480*/  UISETP.NE.AND UP0, UPT, UR4, 0x1, UPT ;  /* 0x000000010400788c */ /* 0x000fe2000bf05270 */
[----:B------:R-:W-:Y:S02]  /*3490*/  ULDC UR11, c[0x0][0x288] ;  /* 0x0000a200000b7ab9 */ /* 0x000fe40000000800 */
[----:B------:R-:W-:Y:S01]  /*34a0*/  ULDC.64 UR4, c[0x0][0x9e0] ;  /* 0x0002780000047ab9 */ /* 0x000fe20000000a00 */
[----:B------:R-:W-:Y:S02]  /*34b0*/  UIADD3 UR10, -UR11, 0x1, URZ ;  /* 0x000000010b0a7890 */ /* 0x000fe4000fffe13f */
[----:B------:R-:W-:Y:S02]  /*34c0*/  UISETP.GE.AND UP1, UPT, UR5, 0x1, UPT ;  /* 0x000000010500788c */ /* 0x000fe4000bf26270 */
[----:B------:R-:W-:-:S03]  /*34d0*/  UIMAD UR10, UR49, UR6, UR10 ;  /* 0x00000006310a72a4 */ /* 0x000fc6000f8e020a */
[----:B------:R-:W-:Y:S01]  /*34e0*/  @UP0 ULDC UR8, c[0x0][0x44c] ;  /* 0x0001130000080ab9 */ /* 0x000fe20000000800 */
[----:B------:R-:W-:Y:S01]  /*34f0*/  PLOP3.LUT P1, PT, PT, PT, UP1, 0x80, 0x0 ;  /* 0x000000000000781c */ /* 0x000fe20003f2f018 */
[----:B------:R-:W-:Y:S01]  /*3500*/  UIMAD.WIDE.U32 UR8, UR7, UR8, URZ ;  /* 0x00000008070872a5 */ /* 0x000fe2000f8e003f */
[----:B------:R-:W-:-:S03]  /*3510*/  @UP0 ULDC UR12, c[0x0][0x450] ;  /* 0x00011400000c0ab9 */ /* 0x000fc60000000800 */
[----:B------:R-:W-:-:S04]  /*3520*/  @UP0 USHF.R.U32.HI UR7, URZ, UR12, UR9 ;  /* 0x0000000c3f070299 */ /* 0x000fc80008011609 */
[----:B------:R-:W-:-:S04]  /*3530*/  UIADD3 UR8, UR10, UR7, URZ ;  /* 0x000000070a087290 */ /* 0x000fc8000fffe03f */
        /* <DEDUP_REMOVED lines=12> */
.L_x_4946:
[----:B------:R-:W-:-:S11]  /*3600*/  UISETP.NE.AND UP1, UPT, UR5, 0x1, UPT ;  /* 0x000000010500788c */ /* 0x000fd6000bf25270 */
[----:B------:R-:W-:Y:S02]  /*3610*/  @UP1 ULDC.64 UR12, c[0x0][0x9e8] ;  /* 0x00027a00000c1ab9 */ /* 0x000fe40000000a00 */
[----:B------:R-:W-:-:S04]  /*3620*/  UIMAD.WIDE.U32 UR8, UR7, UR12, URZ ;  /* 0x0000000c070872a5 */ /* 0x000fc8000f8e003f */
[----:B------:R-:W-:-:S12]  /*3630*/  @UP1 USHF.R.U32.HI UR7, URZ, UR13, UR9 ;  /* 0x0000000d3f071299 */ /* 0x000fd80008011609 */
.L_x_4947:
[----:B------:R-:W-:-:S04]  /*3640*/  UIMAD UR7, UR7, UR5, UR5 ;  /* 0x00000005070772a4 */ /* 0x000fc8000f8e0205 */
[----:B------:R-:W-:-:S04]  /*3650*/  UISETP.LT.AND UP1, UPT, UR4, UR7, UPT ;  /* 0x000000070400728c */ /* 0x000fc8000bf21270 */
[----:B------:R-:W-:-:S12]  /*3660*/  USEL UR4, UR4, UR7, UP1 ;  /* 0x0000000704047287 */ /* 0x000fd80008800000 */
.L_x_4945:
[----:B------:R-:W-:Y:S01]  /*3670*/  UIADD3 UR4, UR4, 0x3f, URZ ;  /* 0x0000003f04047890 */ /* 0x000fe2000fffe03f */
[----:B------:R-:W-:Y:S01]  /*3680*/  @UP0 ULDC UR8, c[0x0][0x44c] ;  /* 0x0001130000080ab9 */ /* 0x000fe20000000800 */
[----:B------:R-:W-:Y:S02]  /*3690*/  @UP0 ULDC UR12, c[0x0][0x450] ;  /* 0x00011400000c0ab9 */ /* 0x000fe40000000800 */
[----:B------:R-:W-:Y:S02]  /*36a0*/  USHF.R.S32.HI UR7, URZ, 0x1f, UR4 ;  /* 0x0000001f3f077899 */ /* 0x000fe40008011404 */
[----:B------:R-:W-:Y:S02]  /*36b0*/  UIMAD.WIDE.U32 UR8, UR40, UR8, URZ ;  /* 0x00000008280872a5 */ /* 0x000fe4000f8e003f */
[----:B------:R-:W-:Y:S01]  /*36c0*/  UMOV UR10, UR40 ;  /* 0x00000028000a7c82 */ /* 0x000fe20008000000 */
[----:B------:R-:W-:Y:S02]  /*36d0*/  ULEA.HI UR7, UR7, UR4, URZ, 0x6 ;  /* 0x0000000407077291 */ /* 0x000fe4000f8f303f */
[----:B------:R-:W-:-:S02]  /*36e0*/  UIMAD UR4, UR49, UR6, -UR11 ;  /* 0x00000006310472a4 */ /* 0x000fc4000f8e0a0b */
[----:B------:R-:W-:Y:S02]  /*36f0*/  @UP0 USHF.R.U32.HI UR10, URZ, UR12, UR9 ;  /* 0x0000000c3f0a0299 */ /* 0x000fe40008011609 */
[----:B------:R-:W-:Y:S02]  /*3700*/  USHF.R.S32.HI UR7, URZ, 0x6, UR7 ;  /* 0x000000063f077899 */ /* 0x000fe40008011407 */
[----:B------:R-:W-:Y:S01]  /*3710*/  UIADD3 UR4, UR4, UR10, URZ ;  /* 0x0000000a04047290 */ /* 0x000fe2000fffe03f */
[----:B------:R-:W-:Y:S01]  /*3720*/  ULDC UR6, c[0x0][0x9dc] ;  /* 0x0002770000067ab9 */ /* 0x000fe20000000800 */
[----:B------:R-:W-:Y:S02]  /*3730*/  UISETP.LT.AND UP0, UPT, UR50, UR7, UPT ;  /* 0x000000073200728c */ /* 0x000fe4000bf01270 */
[----:B------:R-:W-:Y:S02]  /*3740*/  UIADD3 UR6, UR4, -UR6, URZ ;  /* 0x8000000604067290 */ /* 0x000fe4000fffe03f */
[----:B------:R-:W-:-:S04]  /*3750*/  USEL UR50, UR50, UR7, UP0 ;  /* 0x0000000732327287 */ /* 0x000fc80008000000 */
[----:B------:R-:W-:Y:S01]  /*3760*/  IMAD.U32 R3, RZ, RZ, UR6 ;  /* 0x00000006ff037e24 */ /* 0x000fe2000f8e00ff */
[----:B------:R-:W-:Y:S07]  /*3770*/  @!P1 BRA `(.L_x_4948) ;  /* 0x0000000000409947 */ /* 0x000fee0003800000 */
        /* <DEDUP_REMOVED lines=10> */
.L_x_4949:
[----:B------:R-:W-:-:S11]  /*3820*/  UISETP.NE.AND UP0, UPT, UR5, 0x1, UPT ;  /* 0x000000010500788c */ /* 0x000fd6000bf05270 */
[----:B------:R-:W-:Y:S02]  /*3830*/  @UP0 ULDC.64 UR8, c[0x0][0x9e8] ;  /* 0x00027a0000080ab9 */ /* 0x000fe40000000a00 */
[----:B------:R-:W-:-:S04]  /*3840*/  UIMAD.WIDE.U32 UR6, UR4, UR8, URZ ;  /* 0x00000008040672a5 */ /* 0x000fc8000f8e003f */
[----:B------:R-:W-:-:S12]  /*3850*/  @UP0 USHF.R.U32.HI UR4, URZ, UR9, UR7 ;  /* 0x000000093f040299 */ /* 0x000fd80008011607 */
.L_x_4950:
[----:B------:R-:W-:-:S06]  /*3860*/  UIMAD UR4, UR4, UR5, URZ ;  /* 0x00000005040472a4 */ /* 0x000fcc000f8e023f */
[----:B------:R-:W-:-:S07]  /*3870*/  VIMNMX R3, R3, UR4, !PT ;  /* 0x0000000403037c48 */ /* 0x000fce000ffe0100 */
.L_x_4948:
        /* <DEDUP_REMOVED lines=16> */
[----:B------:R-:W-:Y:S02]  /*3980*/  ISETP.LT.AND P1, PT, R186, UR50, PT ;  /* 0x00000032ba007c0c */ /* 0x000fe4000bf21270 */
        /* <DEDUP_REMOVED lines=68> */
[----:B------:R-:W-:-:S04]  /*3dd0*/  ULOP3.LUT UR5, UR5, 0x3fff, URZ, 0xc0, !UPT ;  /* 0x00003fff05057892 */ /* 0x000fc8000f8ec03f */
[----:B------:R-:W-:-:S04]  /*3de0*/  ULOP3.LUT UR48, UR5, 0x2000000, URZ, 0xfc, !UPT ;  /* 0x0200000005307892 */ /* 0x000fc8000f8efc3f */
        /* <DEDUP_REMOVED lines=17> */
.L_x_4951:
        /* <DEDUP_REMOVED lines=9> */
.L_x_5158:
[----:B------:R-:W-:Y:S05]  /*3f90*/  @!P3 BRA `(.L_x_4953) ;  /* 0x000000000004b947 */ /* 0x000fea0003800000 */
[----:B------:R-:W-:Y:S01]  /*3fa0*/  BPT.TRAP 0x1 ;  /* 0x000000040000795c */ /* 0x000fe20000300000 */
.L_x_4953:
[----:B------:R-:W-:Y:S02]  /*3fb0*/  IMAD.U32 R7, RZ, RZ, UR36 ;  /* 0x00000024ff077e24 */ /* 0x000fe4000f8e00ff */
[----:B------:R-:W-:-:S03]  /*3fc0*/  IMAD.U32 R10, RZ, RZ, UR37 ;  /* 0x00000025ff0a7e24 */ /* 0x000fc6000f8e00ff */
[----:B------:R-:W-:Y:S02]  /*3fd0*/  LEA R7, R7, UR43, 0x3 ;  /* 0x0000002b07077c11 */ /* 0x000fe4000f8e18ff */
[----:B------:R-:W-:-:S04]  /*3fe0*/  SHF.L.U32 R10, R10, 0x1f, RZ ;  /* 0x0000001f0a0a7819 */ /* 0x000fc800000006ff */
[----:B------:R1:W2:Y:S01]  /*3ff0*/  SYNCS.PHASECHK.TRANS64.TRYWAIT P0, [R7+URZ+0x28c30], R10 ;  /* 0x028c300a070075a7 */ /* 0x0002a2000800017f */
[----:B------:R-:W-:Y:S05]  /*4000*/  @!P3 BRA `(.L_x_4954) ;  /* 0x000000000004b947 */ /* 0x000fea0003800000 */
[----:B------:R-:W-:Y:S01]  /*4010*/  BPT.TRAP 0x1 ;  /* 0x000000040000795c */ /* 0x000fe20000300000 */
.L_x_4954:
[----:B--2---:R-:W-:Y:S05]  /*4020*/  @P0 BRA `(.L_x_4955) ;  /* 0x0000000000080947 */ /* 0x004fea0003800000 */
[----:B------:R-:W2:Y:S02]  /*4030*/  SYNCS.PHASECHK.TRANS64.TRYWAIT P0, [R7+URZ+0x28c30], R10 ;  /* 0x028c300a070075a7 */ /* 0x000ea4000800017f */
[----:B--2---:R-:W-:Y:S05]  /*4040*/  @!P0 BRA `(.L_x_4956) ;  /* 0x0000011000b88947 */ /* 0x004fea0003800000 */
.L_x_4955:
        /* <DEDUP_REMOVED lines=15> */
[----:B------:R-:W0:Y:S01]  /*4140*/  LDC R3, c[0x0][0x448] ;  /* 0x00011200ff037b82 */ /* 0x000e220000000800 */
[----:B------:R-:W-:Y:S01]  /*4150*/  UMOV UR7, 0x40000040 ;  /* 0x4000004000077882 */ /* 0x000fe20000000000 */
[----:B------:R-:W-:Y:S01]  /*4160*/  UMOV UR5, 0x40000040 ;  /* 0x4000004000057882 */ /* 0x000fe20000000000 */
[----:B------:R-:W-:Y:S01]  /*4170*/  ULOP3.LUT UR4, UR4, 0x3fff, URZ, 0xc0, !UPT ;  /* 0x00003fff04047892 */ /* 0x000fe2000f8ec03f */
[----:B------:R-:W-:Y:S01]  /*4180*/  UMOV UR11, 0x40000040 ;  /* 0x40000040000b7882 */ /* 0x000fe20000000000 */
[----:B------:R-:W-:-:S02]  /*4190*/  UMOV UR9, 0x40000040 ;  /* 0x4000004000097882 */ /* 0x000fc40000000000 */
[----:B------:R-:W-:Y:S01]  /*41a0*/  ULEA UR18, UR36, UR18, 0x9 ;  /* 0x0000001224127291 */ /* 0x000fe2000f8e483f */
[----:B------:R-:W3:Y:S01]  /*41b0*/  LDC.64 R8, c[0x0][0x9e0] ;  /* 0x00027800ff087b82 */ /* 0x000ee20000000a00 */
        /* <DEDUP_REMOVED lines=10> */
[----:B0-----:R-:W-:Y:S01]  /*4260*/  ISETP.NE.AND P5, PT, R3, 0x1, PT ;  /* 0x000000010300780c */ /* 0x001fe20003fa5270 */
[----:B------:R-:W-:Y:S01]  /*4270*/  VIADD R3, R185, UR40 ;  /* 0x00000028b9037c36 */ /* 0x000fe20008000000 */
[----:B------:R-:W-:Y:S01]  /*4280*/  ULEA UR18, UR50, 0xffffffc0, 0x6 ;  /* 0xffffffc032127891 */ /* 0x000fe2000f8e303f */
[----:B---3--:R-:W-:-:S10]  /*4290*/  ISETP.GE.AND P6, PT, R9, 0x1, PT ;  /* 0x000000010900780c */ /* 0x008fd40003fc6270 */
[----:B------:R-:W0:Y:S08]  /*42a0*/  @P5 LDC R4, c[0x0][0x44c] ;  /* 0x00011300ff045b82 */ /* 0x000e300000000800 */
[----:B------:R-:W3:Y:S01]  /*42b0*/  @P5 LDC R6, c[0x0][0x450] ;  /* 0x00011400ff065b82 */ /* 0x000ee20000000800 */
[----:B0-----:R-:W-:-:S04]  /*42c0*/  @P5 IMAD.HI.U32 R5, R3, R4, RZ ;  /* 0x0000000403055227 */ /* 0x001fc800078e00ff */
[----:B------:R-:W-:Y:S02]  /*42d0*/  IMAD.MOV.U32 R4, RZ, RZ, R3 ;  /* 0x000000ffff047224 */ /* 0x000fe400078e0003 */
[----:B------:R-:W-:Y:S01]  /*42e0*/  @!P4 VIADD R3, R7, 0x28c40 ;  /* 0x00028c400703c836 */ /* 0x000fe20000000000 */
[----:B---3--:R-:W-:-:S04]  /*42f0*/  @P5 SHF.R.U32.HI R4, RZ, R6, R5 ;  /* 0x00000006ff045219 */ /* 0x008fc80000011605 */
[----:B------:R-:W-:Y:S01]  /*4300*/  @!P4 PRMT R3, RZ, 0x654, R3 ;  /* 0x00000654ff03c816 */ /* 0x000fe20000000003 */
[----:B------:R-:W0:Y:S01]  /*4310*/  SHFL.IDX PT, R12, R4, RZ, 0x1c1f ;  /* 0x001c1fff040c7589 */ /* 0x000e2200000e0000 */
[----:B------:R-:W-:Y:S02]  /*4320*/  WARPGROUP.DEPBAR.LE gsb0, 0x0 ;  /* 0x00008000000079c5 */ /* 0x000fe40000010000 */
[----:B------:R-:W-:-:S06]  /*4330*/  WARPGROUP.ARRIVE ;  /* 0x00000000000079c5 */ /* 0x000fcc0000000000 */
[----:B------:R-:W-:Y:S01]  /*4340*/  HGMMA.64x64x16.F32.BF16 R24, gdesc[UR4], R24, gsb0 ;  /* 0x00e00000041879f0 */ /* 0x000fe20008001818 */
[----:B------:R-:W-:Y:S02]  /*4350*/  UMOV UR6, 0xffffffc0 ;  /* 0xffffffc000067882 */ /* 0x000fe40000000000 */
[----:B------:R-:W-:Y:S01]  /*4360*/  UIMAD UR6, UR50, UR6, 0x41 ;  /* 0x00000041320674a4 */ /* 0x000fe2000f8e0206 */
[----:B------:R-:W-:Y:S02]  /*4370*/  WARPGROUP.DEPBAR.LE gsb0, 0x0 ;  /* 0x00008000000079c5 */ /* 0x000fe40000010000 */
[----:B------:R-:W-:-:S06]  /*4380*/  WARPGROUP.ARRIVE ;  /* 0x00000000000079c5 */ /* 0x000fcc0000000000 */
[----:B------:R-:W-:Y:S01]  /*4390*/  HGMMA.64x64x16.F32.BF16 R24, gdesc[UR8], R24, gsb0 ;  /* 0x00e00000081879f0 */ /* 0x000fe20008001818 */
[----:B------:R-:W-:Y:S02]  /*43a0*/  ULDC UR11, c[0x0][0x2f0] ;  /* 0x0000bc00000b7ab9 */ /* 0x000fe40000000800 */
[----:B------:R-:W-:Y:S02]  /*43b0*/  UIMAD UR10, UR49, UR11, UR6 ;  /* 0x0000000b310a72a4 */ /* 0x000fe4000f8e0206 */
[----:B------:R-:W-:Y:S02]  /*43c0*/  UIMAD UR7, UR49, UR11, -UR18 ;  /* 0x0000000b310772a4 */ /* 0x000fe4000f8e0a12 */
[----:B------:R-:W-:-:S04]  /*43d0*/  UIADD3 UR6, UR6, -0x1, URZ ;  /* 0xffffffff06067890 */ /* 0x000fc8000fffe03f */
[----:B------:R-:W-:Y:S01]  /*43e0*/  IADD3 R11, -R2, UR7, RZ ;  /* 0x00000007020b7c10 */ /* 0x000fe2000fffe1ff */
[----:B------:R-:W-:Y:S02]  /*43f0*/  WARPGROUP.DEPBAR.LE gsb0, 0x0 ;  /* 0x00008000000079c5 */ /* 0x000fe40000010000 */
[----:B------:R-:W-:-:S06]  /*4400*/  WARPGROUP.ARRIVE ;  /* 0x00000000000079c5 */ /* 0x000fcc0000000000 */
[----:B------:R-:W-:Y:S01]  /*4410*/  HGMMA.64x64x16.F32.BF16 R24, gdesc[UR12], R24, gsb0 ;  /* 0x00e000000c1879f0 */ /* 0x000fe20008001818 */
[----:B------:R-:W-:Y:S01]  /*4420*/  ULDC UR14, c[0x0][0x288] ;  /* 0x0000a200000e7ab9 */ /* 0x000fe20000000800 */
[----:B------:R-:W-:Y:S01]  /*4430*/  ULDC UR15, c[0x0][0x9dc] ;  /* 0x00027700000f7ab9 */ /* 0x000fe20000000800 */
[----:B------:R-:W-:Y:S02]  /*4440*/  WARPGROUP.DEPBAR.LE gsb0, 0x0 ;  /* 0x00008000000079c5 */ /* 0x000fe40000010000 */
[----:B------:R3:W-:Y:S02]  /*4450*/  @!P4 SYNCS.ARRIVE.TRANS64.RED.A1T0 RZ, [R3+URZ], RZ ;  /* 0x000000ff03ffc9a7 */ /* 0x0007e4000810043f */
[----:B---3--:R-:W-:Y:S01]  /*4460*/  IMAD.U32 R3, RZ, RZ, UR10 ;  /* 0x0000000aff037e24 */ /* 0x008fe2000f8e00ff */
[----:B------:R-:W-:-:S04]  /*4470*/  ULOP3.LUT UR10, URZ, UR15, URZ, 0x33, !UPT ;  /* 0x0000000f3f0a7292 */ /* 0x000fc8000f8e333f */
[----:B------:R-:W-:-:S05]  /*4480*/  IADD3 R3, R3, -UR14, -R2 ;  /* 0x8000000e03037c10 */ /* 0x000fca000fffe802 */
[C---:B------:R-:W-:Y:S02]  /*4490*/  IMAD.IADD R14, R3.reuse, 0x1, R8 ;  /* 0x00000001030e7824 */ /* 0x040fe400078e0208 */
[----:B------:R-:W-:-:S03]  /*44a0*/  VIADD R13, R3, UR10 ;  /* 0x0000000a030d7c36 */ /* 0x000fc60008000000 */
[----:B0-----:R-:W-:Y:S01]  /*44b0*/  VIADDMNMX R6, R12, R14, R11, PT ;  /* 0x0000000e0c067246 */ /* 0x001fe2000380010b */
[----:B------:R-:W-:Y:S01]  /*44c0*/  IMAD.IADD R3, R13, 0x1, R12 ;  /* 0x000000010d037824 */ /* 0x000fe200078e020c */
[----:B------:R-:W-:Y:S06]  /*44d0*/  @!P6 BRA `(.L_x_4957) ;  /* 0x000000000058e947 */ /* 0x000fec0003800000 */
[----:B------:R-:W-:Y:S01]  /*44e0*/  IMAD.U32 R5, RZ, RZ, UR49 ;  /* 0x00000031ff057e24 */ /* 0x000fe2000f8e00ff */
[----:B------:R-:W-:Y:S03]  /*44f0*/  BSSY B0, `(.L_x_4958) ;  /* 0x0000010000007945 */ /* 0x000fe60003800000 */
[----:B------:R-:W-:-:S04]  /*4500*/  IMAD R5, R5, UR11, R12 ;  /* 0x0000000b05057c24 */ /* 0x000fc8000f8e020c */
[----:B------:R-:W-:-:S05]  /*4510*/  VIADD R5, R5, -UR14 ;  /* 0x8000000e05057c36 */ /* 0x000fca0008000000 */
        /* <DEDUP_REMOVED lines=9> */
.L_x_4959:
[----:B------:R-:W-:-:S13]  /*45b0*/  ISETP.NE.AND P0, PT, R9, 0x1, PT ;  /* 0x000000010900780c */ /* 0x000fda0003f05270 */
[----:B------:R-:W0:Y:S02]  /*45c0*/  @P0 LDC.64 R20, c[0x0][0x9e8] ;  /* 0x00027a00ff140b82 */ /* 0x000e240000000a00 */
[----:B0-----:R-:W-:-:S05]  /*45d0*/  @P0 IMAD.HI.U32 R12, R5, R20, RZ ;  /* 0x00000014050c0227 */ /* 0x001fca00078e00ff */
[----:B------:R-:W-:-:S07]  /*45e0*/  @P0 SHF.R.U32.HI R5, RZ, R21, R12 ;  /* 0x00000015ff050219 */ /* 0x000fce000001160c */
.L_x_4960:
[----:B------:R-:W-:Y:S05]  /*45f0*/  BSYNC B0 ;  /* 0x0000000000007941 */ /* 0x000fea0003800000 */
.L_x_4958:
[----:B------:R-:W-:-:S04]  /*4600*/  IMAD R5, R5, R9, -UR18 ;  /* 0x8000001205057e24 */ /* 0x000fc8000f8e0209 */
[----:B------:R-:W-:-:S05]  /*4610*/  IMAD.IADD R12, R5, 0x1, -R2 ;  /* 0x00000001050c7824 */ /* 0x000fca00078e0a02 */
[----:B------:R-:W-:Y:S02]  /*4620*/  VIMNMX R3, R3, R12, !PT ;  /* 0x0000000c03037248 */ /* 0x000fe40007fe0100 */
[----:B------:R-:W-:-:S07]  /*4630*/  VIADDMNMX R6, R12, R9, R6, PT ;  /* 0x000000090c067246 */ /* 0x000fce0003800106 */
.L_x_4957:
[----:B------:R-:W-:Y:S01]  /*4640*/  UISETP.GE.AND UP0, UPT, UR6, 0x1, UPT ;  /* 0x000000010600788c */ /* 0x000fe2000bf06270 */
[----:B------:R-:W0:Y:S01]  /*4650*/  SHFL.IDX PT, R12, R4, 0x1, 0x1c1f ;  /* 0x003c1f00040c7f89 */ /* 0x000e2200000e0000 */
[----:B------:R-:W-:Y:S02]  /*4660*/  UISETP.GE.AND UP1, UPT, UR6, 0x2, UPT ;  /* 0x000000020600788c */ /* 0x000fe4000bf26270 */
[----:B------:R-:W-:Y:S02]  /*4670*/  UP2UR UR10, UPR, URZ, 0x1 ;  /* 0x000000013f0a7883 */ /* 0x000fe40008000000 */
[----:B------:R-:W-:Y:S01]  /*4680*/  PLOP3.LUT P1, PT, PT, PT, UP0, 0x40, 0x0 ;  /* 0x000000000000781c */ /* 0x000fe20003f2e808 */
[----:B------:R-:W-:Y:S01]  /*4690*/  UISETP.GE.AND UP0, UPT, UR6, 0xa, UPT ;  /* 0x0000000a0600788c */ /* 0x000fe2000bf06270 */
[----:B------:R-:W-:Y:S01]  /*46a0*/  PLOP3.LUT P0, PT, PT, PT, UP1, 0x40, 0x0 ;  /* 0x000000000000781c */ /* 0x000fe20003f0e818 */
[----:B------:R-:W-:Y:S01]  /*46b0*/  UISETP.GE.AND UP3, UPT, UR6, 0x9, UPT ;  /* 0x000000090600788c */ /* 0x000fe2000bf66270 */
[C---:B------:R-:W-:Y:S01]  /*46c0*/  ISETP.GT.AND P1, PT, R3.reuse, RZ, P1 ;  /* 0x000000ff0300720c */ /* 0x040fe20000f24270 */
[----:B------:R-:W-:Y:S01]  /*46d0*/  UISETP.GE.AND UP2, UPT, UR6, 0x11, UPT ;  /* 0x000000110600788c */ /* 0x000fe2000bf46270 */
[C---:B------:R-:W-:Y:S01]  /*46e0*/  ISETP.GT.AND P0, PT, R3.reuse, 0x1, P0 ;  /* 0x000000010300780c */ /* 0x040fe20000704270 */
[----:B------:R-:W-:Y:S01]  /*46f0*/  UP2UR UR22, UPR, URZ, 0x1 ;  /* 0x000000013f167883 */ /* 0x000fe20008000000 */
[----:B------:R-:W-:Y:S01]  /*4700*/  ISETP.LT.OR P1, PT, R6, 0x1, P1 ;  /* 0x000000010600780c */ /* 0x000fe20000f21670 */
[----:B------:R-:W-:Y:S01]  /*4710*/  UP2UR UR7, UPR, URZ, 0x2 ;  /* 0x000000023f077883 */ /* 0x000fe20008000000 */
[----:B------:R-:W-:Y:S01]  /*4720*/  PLOP3.LUT P2, PT, PT, PT, UP3, 0x40, 0x0 ;  /* 0x000000000000781c */ /* 0x000fe20003f4e838 */
[----:B------:R-:W-:Y:S01]  /*4730*/  UISETP.GE.AND UP1, UPT, UR6, 0x12, UPT ;  /* 0x000000120600788c */ /* 0x000fe2000bf26270 */
[----:B------:R-:W-:Y:S01]  /*4740*/  FSEL R15, R24, -INF , !P1 ;  /* 0xff800000180f7808 */ /* 0x000fe20004800000 */
[----:B------:R-:W-:Y:S01]  /*4750*/  UP2UR UR21, UPR, URZ, 0x8 ;  /* 0x000000083f157883 */ /* 0x000fe20008000000 */
[----:B------:R-:W-:Y:S01]  /*4760*/  PLOP3.LUT P1, PT, PT, PT, UP0, 0x40, 0x0 ;  /* 0x000000000000781c */ /* 0x000fe20003f2e808 */
[----:B------:R-:W-:Y:S01]  /*4770*/  UISETP.GE.AND UP0, UPT, UR6, 0x19, UPT ;  /* 0x000000190600788c */ /* 0x000fe2000bf06270 */
[C---:B------:R-:W-:Y:S01]  /*4780*/  ISETP.LT.OR P0, PT, R6.reuse, 0x2, P0 ;  /* 0x000000020600780c */ /* 0x040fe20000701670 */
[----:B------:R-:W-:Y:S01]  /*4790*/  UP2UR UR23, UPR, URZ, 0x4 ;  /* 0x000000043f177883 */ /* 0x000fe20008000000 */
[C---:B------:R-:W-:Y:S01]  /*47a0*/  ISETP.GT.AND P1, PT, R3.reuse, 0x9, P1 ;  /* 0x000000090300780c */ /* 0x040fe20000f24270 */
[----:B------:R-:W-:Y:S01]  /*47b0*/  UP2UR UR25, UPR, URZ, 0x1 ;  /* 0x000000013f197883 */ /* 0x000fe20008000000 */
[----:B------:R-:W-:Y:S01]  /*47c0*/  ISETP.GT.AND P2, PT, R3, 0x8, P2 ;  /* 0x000000080300780c */ /* 0x000fe20001744270 */
[----:B------:R-:W-:Y:S01]  /*47d0*/  UP2UR UR24, UPR, URZ, 0x2 ;  /* 0x000000023f187883 */ /* 0x000fe20008000000 */
[----:B------:R-:W-:Y:S01]  /*47e0*/  FSEL R25, R25, -INF , !P0 ;  /* 0xff80000019197808 */ /* 0x000fe20004000000 */
[----:B------:R-:W-:Y:S01]  /*47f0*/  UISETP.GE.AND UP3, UPT, UR6, 0x31, UPT ;  /* 0x000000310600788c */ /* 0x000fe2000bf66270 */
[----:B------:R-:W-:Y:S01]  /*4800*/  PLOP3.LUT P0, PT, PT, PT, UP2, 0x40, 0x0 ;  /* 0x000000000000781c */ /* 0x000fe20003f0e828 */
[----:B------:R-:W-:Y:S01]  /*4810*/  UISETP.GE.AND UP2, UPT, UR6, 0x2a, UPT ;  /* 0x0000002a0600788c */ /* 0x000fe2000bf46270 */
[C---:B------:R-:W-:Y:S01]  /*4820*/  ISETP.LT.OR P1, PT, R6.reuse, 0xa, P1 ;  /* 0x0000000a0600780c */ /* 0x040fe20000f21670 */
[----:B------:R-:W-:Y:S01]  /*4830*/  UISETP.GE.AND UP4, UPT, UR6, 0x32, UPT ;  /* 0x000000320600788c */ /* 0x000fe2000bf86270 */
[----:B------:R-:W-:Y:S01]  /*4840*/  ISETP.LT.OR P2, PT, R6, 0x9, P2 ;  /* 0x000000090600780c */ /* 0x000fe20001741670 */
[----:B------:R-:W-:Y:S01]  /*4850*/  UISETP.GE.AND UP5, UPT, UR6, 0x39, UPT ;  /* 0x000000390600788c */ /* 0x000fe2000bfa6270 */
[----:B------:R-:W-:Y:S01]  /*4860*/  ISETP.GT.AND P0, PT, R3, 0x10, P0 ;  /* 0x000000100300780c */ /* 0x000fe20000704270 */
[----:B------:R-:W-:Y:S01]  /*4870*/  UISETP.GE.AND UP6, UPT, UR6, 0x3a, UPT ;  /* 0x0000003a0600788c */ /* 0x000fe2000bfc6270 */
[----:B------:R-:W-:-:S02]  /*4880*/  FSEL R29, R29, -INF , !P1 ;  /* 0xff8000001d1d7808 */ /* 0x000fc40004800000 */
[----:B------:R-:W-:Y:S02]  /*4890*/  FSEL R21, R28, -INF , !P2 ;  /* 0xff8000001c157808 */ /* 0x000fe40005000000 */
[----:B------:R-:W-:Y:S01]  /*48a0*/  PLOP3.LUT P1, PT, PT, PT, UP0, 0x40, 0x0 ;  /* 0x000000000000781c */ /* 0x000fe20003f2e808 */
[----:B------:R-:W-:Y:S01]  /*48b0*/  UISETP.GE.AND UP0, UPT, UR6, 0x1a, UPT ;  /* 0x0000001a0600788c */ /* 0x000fe2000bf06270 */
[----:B------:R-:W-:Y:S01]  /*48c0*/  PLOP3.LUT P2, PT, PT, PT, UP1, 0x40, 0x0 ;  /* 0x000000000000781c */ /* 0x000fe20003f4e818 */
[----:B------:R-:W-:Y:S01]  /*48d0*/  UISETP.GE.AND UP1, UPT, UR6, 0x29, UPT ;  /* 0x000000290600788c */ /* 0x000fe2000bf26270 */
[----:B------:R-:W-:Y:S01]  /*48e0*/  ISETP.LT.OR P0, PT, R6, 0x11, P0 ;  /* 0x000000110600780c */ /* 0x000fe20000701670 */
[----:B------:R-:W-:Y:S01]  /*48f0*/  UP2UR UR26, UPR, URZ, 0x1 ;  /* 0x000000013f1a7883 */ /* 0x000fe20008000000 */
[----:B------:R-:W-:Y:S02]  /*4900*/  ISETP.GT.AND P2, PT, R3, 0x11, P2 ;  /* 0x000000110300780c */ /* 0x000fe40001744270 */
[----:B------:R-:W-:-:S02]  /*4910*/  FSEL R57, R32, -INF , !P0 ;  /* 0xff80000020397808 */ /* 0x000fc40004000000 */
[----:B------:R-:W-:Y:S01]  /*4920*/  PLOP3.LUT P0, PT, PT, PT, UP0, 0x40, 0x0 ;  /* 0x000000000000781c */ /* 0x000fe20003f0e808 */
[----:B------:R-:W-:Y:S01]  /*4930*/  UISETP.GE.AND UP0, UPT, UR6, 0x21, UPT ;  /* 0x000000210600788c */ /* 0x000fe2000bf06270 */
[C---:B------:R-:W-:Y:S02]  /*4940*/  ISETP.LT.OR P2, PT, R6.reuse, 0x12, P2 ;  /* 0x000000120600780c */ /* 0x040fe40001741670 */
[----:B------:R-:W-:Y:S01]  /*4950*/  ISETP.GT.AND P1, PT, R3, 0x18, P1 ;  /* 0x000000180300780c */ /* 0x000fe20000f24270 */
[----:B------:R-:W-:Y:S01]  /*4960*/  UP2UR UR27, UPR, URZ, 0x1 ;  /* 0x000000013f1b7883 */ /* 0x000fe20008000000 */
[----:B------:R-:W-:Y:S02]  /*4970*/  FSEL R33, R33, -INF , !P2 ;  /* 0xff80000021217808 */ /* 0x000fe40005000000 */
[----:B------:R-:W-:Y:S01]  /*4980*/  PLOP3.LUT P2, PT, PT, PT, UP0, 0x40, 0x0 ;  /* 0x000000000000781c */ /* 0x000fe20003f4e808 */
[----:B------:R-:W-:Y:S01]  /*4990*/  UISETP.GE.AND UP0, UPT, UR6, 0x22, UPT ;  /* 0x000000220600788c */ /* 0x000fe2000bf06270 */
[----:B------:R-:W-:-:S02]  /*49a0*/  ISETP.LT.OR P1, PT, R6, 0x19, P1 ;  /* 0x000000190600780c */ /* 0x000fc40000f21670 */
[C---:B------:R-:W-:Y:S02]  /*49b0*/  ISETP.GT.AND P0, PT, R3.reuse, 0x19, P0 ;  /* 0x000000190300780c */ /* 0x040fe40000704270 */
[----:B------:R-:W-:Y:S02]  /*49c0*/  FSEL R59, R36, -INF , !P1 ;  /* 0xff800000243b7808 */ /* 0x000fe40004800000 */
[----:B------:R-:W-:Y:S02]  /*49d0*/  PLOP3.LUT P1, PT, PT, PT, UP0, 0x40, 0x0 ;  /* 0x000000000000781c */ /* 0x000fe40003f2e808 */
[C---:B------:R-:W-:Y:S02]  /*49e0*/  ISETP.GT.AND P2, PT, R3.reuse, 0x20, P2 ;  /* 0x000000200300780c */ /* 0x040fe40001744270 */
[----:B------:R-:W-:Y:S02]  /*49f0*/  ISETP.GT.AND P1, PT, R3, 0x21, P1 ;  /* 0x000000210300780c */ /* 0x000fe40000f24270 */
[----:B------:R-:W-:-:S02]  /*4a00*/  ISETP.LT.OR P0, PT, R6, 0x1a, P0 ;  /* 0x0000001a0600780c */ /* 0x000fc40000701670 */
[C---:B------:R-:W-:Y:S02]  /*4a10*/  ISETP.LT.OR P2, PT, R6.reuse, 0x21, P2 ;  /* 0x000000210600780c */ /* 0x040fe40001741670 */
[----:B------:R-:W-:Y:S02]  /*4a20*/  ISETP.LT.OR P1, PT, R6, 0x22, P1 ;  /* 0x000000220600780c */ /* 0x000fe40000f21670 */
[----:B------:R-:W-:Y:S02]  /*4a30*/  FSEL R37, R37, -INF , !P0 ;  /* 0xff80000025257808 */ /* 0x000fe40004000000 */
[----:B------:R-:W-:Y:S02]  /*4a40*/  FSEL R61, R40, -INF , !P2 ;  /* 0xff800000283d7808 */ /* 0x000fe40005000000 */
[----:B------:R-:W-:Y:S02]  /*4a50*/  FSEL R41, R41, -INF , !P1 ;  /* 0xff80000029297808 */ /* 0x000fe40004800000 */
[----:B------:R-:W-:-:S02]  /*4a60*/  PLOP3.LUT P0, PT, PT, PT, UP1, 0x40, 0x0 ;  /* 0x000000000000781c */ /* 0x000fc40003f0e818 */
[----:B------:R-:W-:Y:S02]  /*4a70*/  PLOP3.LUT P2, PT, PT, PT, UP2, 0x40, 0x0 ;  /* 0x000000000000781c */ /* 0x000fe40003f4e828 */
[----:B------:R-:W-:Y:S02]  /*4a80*/  PLOP3.LUT P1, PT, PT, PT, UP3, 0x40, 0x0 ;  /* 0x000000000000781c */ /* 0x000fe40003f2e838 */
[C---:B------:R-:W-:Y:S02]  /*4a90*/  ISETP.GT.AND P0, PT, R3.reuse, 0x28, P0 ;  /* 0x000000280300780c */ /* 0x040fe40000704270 */
        /* <DEDUP_REMOVED lines=13> */
[----:B------:R-:W-:Y:S01]  /*4b70*/  ISETP.GT.AND P1, PT, R3, 0x39, P1 ;  /* 0x000000390300780c */ /* 0x000fe20000f24270 */
[----:B0-----:R-:W-:Y:S01]  /*4b80*/  IMAD.IADD R3, R13, 0x1, R12 ;  /* 0x000000010d037824 */ /* 0x001fe200078e020c */
[----:B------:R-:W-:-:S02]  /*4b90*/  ISETP.LT.OR P0, PT, R6, 0x32, P0 ;  /* 0x000000320600780c */ /* 0x000fc40000701670 */
[C---:B------:R-:W-:Y:S02]  /*4ba0*/  ISETP.LT.OR P2, PT, R6.reuse, 0x39, P2 ;  /* 0x000000390600780c */ /* 0x040fe40001741670 */
[----:B------:R-:W-:Y:S02]  /*4bb0*/  ISETP.LT.OR P1, PT, R6, 0x3a, P1 ;  /* 0x0000003a0600780c */ /* 0x000fe40000f21670 */
[----:B------:R-:W-:Y:S02]  /*4bc0*/  VIADDMNMX R4, R12, R14, R11, PT ;  /* 0x0000000e0c047246 */ /* 0x000fe4000380010b */
[----:B------:R-:W-:Y:S02]  /*4bd0*/  FSEL R49, R49, -INF , !P0 ;  /* 0xff80000031317808 */ /* 0x000fe40004000000 */
[----:B------:R-:W-:Y:S02]  /*4be0*/  FSEL R67, R52, -INF , !P2 ;  /* 0xff80000034437808 */ /* 0x000fe40005000000 */
[----:B------:R-:W-:Y:S01]  /*4bf0*/  FSEL R53, R53, -INF , !P1 ;  /* 0xff80000035357808 */ /* 0x000fe20004800000 */
        /* <DEDUP_REMOVED lines=14> */
.L_x_4963:
[----:B------:R-:W-:-:S13]  /*4ce0*/  ISETP.NE.AND P0, PT, R9, 0x1, PT ;  /* 0x000000010900780c */ /* 0x000fda0003f05270 */
[----:B------:R-:W0:Y:S02]  /*4cf0*/  @P0 LDC.64 R12, c[0x0][0x9e8] ;  /* 0x00027a00ff0c0b82 */ /* 0x000e240000000a00 */
[----:B0-----:R-:W-:-:S05]  /*4d00*/  @P0 IMAD.HI.U32 R6, R5, R12, RZ ;  /* 0x0000000c05060227 */ /* 0x001fca00078e00ff */
[----:B------:R-:W-:-:S07]  /*4d10*/  @P0 SHF.R.U32.HI R5, RZ, R13, R6 ;  /* 0x0000000dff050219 */ /* 0x000fce0000011606 */
.L_x_4964:
[----:B------:R-:W-:Y:S05]  /*4d20*/  BSYNC B0 ;  /* 0x0000000000007941 */ /* 0x000fea0003800000 */
.L_x_4962:
[----:B------:R-:W-:-:S04]  /*4d30*/  IMAD R5, R5, R9, -UR18 ;  /* 0x8000001205057e24 */ /* 0x000fc8000f8e0209 */
[----:B------:R-:W-:-:S05]  /*4d40*/  IMAD.IADD R6, R5, 0x1, -R2 ;  /* 0x0000000105067824 */ /* 0x000fca00078e0a02 */
[----:B------:R-:W-:Y:S02]  /*4d50*/  VIMNMX R3, R3, R6, !PT ;  /* 0x0000000603037248 */ /* 0x000fe40007fe0100 */
[----:B------:R-:W-:-:S07]  /*4d60*/  VIADDMNMX R4, R6, R9, R4, PT ;  /* 0x0000000906047246 */ /* 0x000fce0003800104 */
.L_x_4961:
[----:B------:R-:W-:Y:S01]  /*4d70*/  FMNMX.FTZ R5, R15, R25, !PT ;  /* 0x000000190f057209 */ /* 0x000fe20007810000 */
[----:B------:R-:W-:Y:S01]  /*4d80*/  UP2UR UR6, UPR, URZ, 0x4 ;  /* 0x000000043f067883 */ /* 0x000fe20008000000 */
[----:B------:R-:W-:Y:S01]  /*4d90*/  BAR.SYNC.DEFER_BLOCKING 0xf, 0x100 ;  /* 0x03c4000000007b1d */ /* 0x000fe20000010000 */
[----:B------:R-:W-:Y:S01]  /*4da0*/  UISETP.NE.AND UP2, UPT, UR7, URZ, UPT ;  /* 0x0000003f0700728c */ /* 0x000fe2000bf45270 */
[----:B------:R-:W-:Y:S01]  /*4db0*/  FMNMX.FTZ R5, R21, R5, !PT ;  /* 0x0000000515057209 */ /* 0x000fe20007810000 */
[----:B------:R-:W-:Y:S02]  /*4dc0*/  UP2UR UR7, UPR, URZ, 0x8 ;  /* 0x000000083f077883 */ /* 0x000fe40008000000 */
[----:B------:R-:W-:Y:S01]  /*4dd0*/  UISETP.NE.AND UP3, UPT, UR10, URZ, UPT ;  /* 0x0000003f0a00728c */ /* 0x000fe2000bf65270 */
[----:B------:R-:W-:Y:S01]  /*4de0*/  FMNMX.FTZ R5, R29, R5, !PT ;  /* 0x000000051d057209 */ /* 0x000fe20007810000 */
[----:B------:R-:W-:Y:S01]  /*4df0*/  UP2UR UR18, UPR, URZ, 0x10 ;  /* 0x000000103f127883 */ /* 0x000fe20008000000 */
[----:B------:R-:W-:Y:S01]  /*4e00*/  PLOP3.LUT P0, PT, PT, PT, UP2, 0x40, 0x0 ;  /* 0x000000000000781c */ /* 0x000fe20003f0e828 */
[----:B------:R-:W-:Y:S01]  /*4e10*/  ULDC UR10, c[0x0][0x988] ;  /* 0x00026200000a7ab9 */ /* 0x000fe20000000800 */
[----:B------:R-:W-:Y:S01]  /*4e20*/  FMNMX.FTZ R5, R57, R5, !PT ;  /* 0x0000000539057209 */ /* 0x000fe20007810000 */
[----:B------:R-:W-:Y:S01]  /*4e30*/  UP2UR UR19, UPR, URZ, 0x20 ;  /* 0x000000203f137883 */ /* 0x000fe20008000000 */
[----:B------:R-:W-:Y:S01]  /*4e40*/  PLOP3.LUT P1, PT, PT, PT, UP3, 0x40, 0x0 ;  /* 0x000000000000781c */ /* 0x000fe20003f2e838 */
[----:B------:R-:W-:Y:S01]  /*4e50*/  UISETP.NE.AND UP4, UPT, UR21, URZ, UPT ;  /* 0x0000003f1500728c */ /* 0x000fe2000bf85270 */
[----:B------:R-:W-:Y:S01]  /*4e60*/  FMNMX.FTZ R5, R33, R5, !PT ;  /* 0x0000000521057209 */ /* 0x000fe20007810000 */
[----:B------:R-:W-:Y:S01]  /*4e70*/  UISETP.NE.AND UP5, UPT, UR22, URZ, UPT ;  /* 0x0000003f1600728c */ /* 0x000fe2000bfa5270 */
[----:B------:R-:W-:Y:S01]  /*4e80*/  ISETP.GT.AND P1, PT, R3, RZ, P1 ;  /* 0x000000ff0300720c */ /* 0x000fe20000f24270 */
[----:B------:R-:W-:Y:S01]  /*4e90*/  UISETP.NE.AND UP2, UPT, UR23, URZ, UPT ;  /* 0x0000003f1700728c */ /* 0x000fe2000bf45270 */
[----:B------:R-:W-:Y:S01]  /*4ea0*/  FMNMX.FTZ R5, R59, R5, !PT ;  /* 0x000000053b057209 */ /* 0x000fe20007810000 */
[----:B------:R-:W-:Y:S01]  /*4eb0*/  UISETP.NE.AND UP3, UPT, UR24, URZ, UPT ;  /* 0x0000003f1800728c */ /* 0x000fe2000bf65270 */
[----:B------:R-:W-:Y:S01]  /*4ec0*/  ISETP.LT.OR P1, PT, R4, 0x1, P1 ;  /* 0x000000010400780c */ /* 0x000fe20000f21670 */
[----:B------:R-:W-:Y:S01]  /*4ed0*/  UP2UR UR20, UPR, URZ, 0x40 ;  /* 0x000000403f147883 */ /* 0x000fe20008000000 */
[----:B------:R-:W-:Y:S01]  /*4ee0*/  FMNMX.FTZ R5, R37, R5, !PT ;  /* 0x0000000525057209 */ /* 0x000fe20007810000 */
[----:B------:R-:W-:Y:S01]  /*4ef0*/  UISETP.NE.AND UP6, UPT, UR27, URZ, UPT ;  /* 0x0000003f1b00728c */ /* 0x000fe2000bfc5270 */
[----:B------:R-:W-:-:S02]  /*4f00*/  FSEL R26, R26, -INF , !P1 ;  /* 0xff8000001a1a7808 */ /* 0x000fc40004800000 */
[----:B------:R-:W-:Y:S02]  /*4f10*/  FMNMX.FTZ R5, R61, R5, !PT ;  /* 0x000000053d057209 */ /* 0x000fe40007810000 */
[----:B------:R-:W-:Y:S01]  /*4f20*/  PLOP3.LUT P1, PT, PT, PT, UP5, 0x40, 0x0 ;  /* 0x000000000000781c */ /* 0x000fe20003f2e858 */
[----:B------:R-:W-:Y:S01]  /*4f30*/  UISETP.NE.AND UP5, UPT, UR26, URZ, UPT ;  /* 0x0000003f1a00728c */ /* 0x000fe2000bfa5270 */
[----:B------:R-:W-:Y:S02]  /*4f40*/  FMNMX.FTZ R5, R41, R5, !PT ;  /* 0x0000000529057209 */ /* 0x000fe40007810000 */
[----:B------:R-:W-:Y:S02]  /*4f50*/  ISETP.GT.AND P0, PT, R3, 0x1, P0 ;  /* 0x000000010300780c */ /* 0x000fe40000704270 */
[----:B------:R-:W-:Y:S02]  /*4f60*/  FMNMX.FTZ R5, R63, R5, !PT ;  /* 0x000000053f057209 */ /* 0x000fe40007810000 */
[----:B------:R-:W-:-:S02]  /*4f70*/  ISETP.GT.AND P1, PT, R3, 0x9, P1 ;  /* 0x000000090300780c */ /* 0x000fc40000f24270 */
[----:B------:R-:W-:Y:S02]  /*4f80*/  FMNMX.FTZ R5, R45, R5, !PT ;  /* 0x000000052d057209 */ /* 0x000fe40007810000 */
[C---:B------:R-:W-:Y:S02]  /*4f90*/  ISETP.LT.OR P0, PT, R4.reuse, 0x2, P0 ;  /* 0x000000020400780c */ /* 0x040fe40000701670 */
[----:B------:R-:W-:Y:S02]  /*4fa0*/  FMNMX.FTZ R5, R65, R5, !PT ;  /* 0x0000000541057209 */ /* 0x000fe40007810000 */
[----:B------:R-:W-:Y:S02]  /*4fb0*/  ISETP.LT.OR P1, PT, R4, 0xa, P1 ;  /* 0x0000000a0400780c */ /* 0x000fe40000f21670 */
[----:B------:R-:W-:Y:S02]  /*4fc0*/  FMNMX.FTZ R5, R49, R5, !PT ;  /* 0x0000000531057209 */ /* 0x000fe40007810000 */
[----:B------:R-:W-:-:S02]  /*4fd0*/  FSEL R27, R27, -INF , !P0 ;  /* 0xff8000001b1b7808 */ /* 0x000fc40004000000 */
[----:B------:R-:W-:Y:S02]  /*4fe0*/  FMNMX.FTZ R5, R67, R5, !PT ;  /* 0x0000000543057209 */ /* 0x000fe40007810000 */
[----:B------:R-:W-:Y:S01]  /*4ff0*/  PLOP3.LUT P0, PT, PT, PT, UP2, 0x40, 0x0 ;  /* 0x000000000000781c */ /* 0x000fe20003f0e828 */
[----:B------:R-:W-:Y:S01]  /*5000*/  UISETP.NE.AND UP2, UPT, UR6, URZ, UPT ;  /* 0x0000003f0600728c */ /* 0x000fe2000bf45270 */
[----:B------:R-:W-:Y:S02]  /*5010*/  FMNMX.FTZ R6, R53, R5, !PT ;  /* 0x0000000535067209 */ /* 0x000fe40007810000 */
[----:B------:R-:W-:Y:S02]  /*5020*/  FSEL R31, R31, -INF , !P1 ;  /* 0xff8000001f1f7808 */ /* 0x000fe40004800000 */
[----:B------:R-:W-:Y:S01]  /*5030*/  ISETP.GT.AND P0, PT, R3, 0x10, P0 ;  /* 0x000000100300780c */ /* 0x000fe20000704270 */
[----:B------:R-:W0:Y:S03]  /*5040*/  SHFL.BFLY PT, R5, R6, 0x2, 0x1f ;  /* 0x0c401f0006057f89 */ /* 0x000e2600000e0000 */
[----:B------:R-:W-:-:S04]  /*5050*/  ISETP.LT.OR P0, PT, R4, 0x11, P0 ;  /* 0x000000110400780c */ /* 0x000fc80000701670 */
[----:B------:R-:W-:Y:S02]  /*5060*/  FSEL R34, R34, -INF , !P0 ;  /* 0xff80000022227808 */ /* 0x000fe40004000000 */
[----:B------:R-:W-:Y:S01]  /*5070*/  PLOP3.LUT P0, PT, PT, PT, UP5, 0x40, 0x0 ;  /* 0x000000000000781c */ /* 0x000fe20003f0e858 */
[----:B------:R-:W-:-:S03]  /*5080*/  UISETP.NE.AND UP5, UPT, UR19, URZ, UPT ;  /* 0x0000003f1300728c */ /* 0x000fc6000bfa5270 */
[----:B------:R-:W-:-:S04]  /*5090*/  ISETP.GT.AND P0, PT, R3, 0x19, P0 ;  /* 0x000000190300780c */ /* 0x000fc80000704270 */
[----:B------:R-:W-:-:S04]  /*50a0*/  ISETP.LT.OR P0, PT, R4, 0x1a, P0 ;  /* 0x0000001a0400780c */ /* 0x000fc80000701670 */
[----:B------:R-:W-:Y:S02]  /*50b0*/  FSEL R39, R39, -INF , !P0 ;  /* 0xff80000027277808 */ /* 0x000fe40004000000 */
[----:B------:R-:W-:Y:S02]  /*50c0*/  PLOP3.LUT P0, PT, PT, PT, UP1, 0x40, 0x0 ;  /* 0x000000000000781c */ /* 0x000fe40003f0e818 */
[----:B0-----:R-:W-:Y:S02]  /*50d0*/  FMNMX.FTZ R11, R6, R5, !PT ;  /* 0x00000005060b7209 */ /* 0x001fe40007810000 */
[----:B------:R-:W-:-:S03]  /*50e0*/  ISETP.GT.AND P0, PT, R3, 0x28, P0 ;  /* 0x000000280300780c */ /* 0x000fc60000704270 */
[----:B------:R-:W0:Y:S01]  /*50f0*/  SHFL.BFLY PT, R12, R11, 0x1, 0x1f ;  /* 0x0c201f000b0c7f89 */ /* 0x000e2200000e0000 */
[----:B------:R-:W-:-:S04]  /*5100*/  ISETP.LT.OR P0, PT, R4, 0x29, P0 ;  /* 0x000000290400780c */ /* 0x000fc80000701670 */
[----:B------:R-:W-:Y:S02]  /*5110*/  FSEL R46, R46, -INF , !P0 ;  /* 0xff8000002e2e7808 */ /* 0x000fe40004000000 */
[----:B0-----:R-:W-:Y:S02]  /*5120*/  FMNMX.FTZ R5, R11, R12, !PT ;  /* 0x0000000c0b057209 */ /* 0x001fe40007810000 */
[----:B------:R-:W-:Y:S02]  /*5130*/  FMNMX.FTZ R11, R26, R27, !PT ;  /* 0x0000001b1a0b7209 */ /* 0x000fe40007810000 */
[C---:B------:R-:W-:Y:S01]  /*5140*/  FSETP.NEU.FTZ.AND P2, PT, R5.reuse, -INF , PT ;  /* 0xff8000000500780b */ /* 0x040fe20003f5d000 */
[----:B------:R-:W-:-:S05]  /*5150*/  FMUL.FTZ R12, R5, UR10 ;  /* 0x0000000a050c7c20 */ /* 0x000fca0008410000 */
[----:B------:R-:W-:Y:S02]  /*5160*/  FSEL R12, R12, RZ, P2 ;  /* 0x000000ff0c0c7208 */ /* 0x000fe40001000000 */
[----:B------:R-:W-:Y:S01]  /*5170*/  PLOP3.LUT P2, PT, PT, PT, UP4, 0x40, 0x0 ;  /* 0x000000000000781c */ /* 0x000fe20003f4e848 */
[----:B------:R-:W-:Y:S02]  /*5180*/  UISETP.NE.AND UP4, UPT, UR25, URZ, UPT ;  /* 0x0000003f1900728c */ /* 0x000fe4000bf85270 */
[--C-:B------:R-:W-:Y:S01]  /*5190*/  FFMA.FTZ R13, R15, UR10, -R12.reuse ;  /* 0x0000000a0f0d7c23 */ /* 0x100fe2000801080c */
[----:B------:R-:W-:Y:S01]  /*51a0*/  ISETP.GT.AND P2, PT, R3, 0x8, P2 ;  /* 0x000000080300780c */ /* 0x000fe20001744270 */
[--C-:B------:R-:W-:Y:S01]  /*51b0*/  FFMA.FTZ R14, R29, UR10, -R12.reuse ;  /* 0x0000000a1d0e7c23 */ /* 0x100fe2000801080c */
[--C-:B------:R-:W-:Y:S01]  /*51c0*/  FFMA.FTZ R20, R57, UR10, -R12.reuse ;  /* 0x0000000a39147c23 */ /* 0x100fe2000801080c */
[----:B------:R-:W-:Y:S01]  /*51d0*/  PLOP3.LUT P1, PT, PT, PT, UP4, 0x40, 0x0 ;  /* 0x000000000000781c */ /* 0x000fe20003f2e848 */
[----:B------:R-:W-:Y:S01]  /*51e0*/  UISETP.NE.AND UP4, UPT, UR18, URZ, UPT ;  /* 0x0000003f1200728c */ /* 0x000fe2000bf85270 */
[----:B------:R-:W-:Y:S01]  /*51f0*/  ISETP.LT.OR P2, PT, R4, 0x9, P2 ;  /* 0x000000090400780c */ /* 0x000fe20001741670 */
[----:B------:R-:W-:Y:S01]  /*5200*/  MUFU.EX2 R13, R13 ;  /* 0x0000000d000d7308 */ /* 0x000fe20000000800 */
[----:B------:R-:W-:Y:S01]  /*5210*/  ISETP.GT.AND P1, PT, R3, 0x18, P1 ;  /* 0x000000180300780c */ /* 0x000fe20000f24270 */
[--C-:B------:R-:W-:Y:S01]  /*5220*/  FFMA.FTZ R24, R37, UR10, -R12.reuse ;  /* 0x0000000a25187c23 */ /* 0x100fe2000801080c */
[----:B------:R-:W-:Y:S01]  /*5230*/  FSEL R30, R30, -INF , !P2 ;  /* 0xff8000001e1e7808 */ /* 0x000fe20005000000 */
[--C-:B------:R-:W-:Y:S01]  /*5240*/  FFMA.FTZ R28, R45, UR10, -R12.reuse ;  /* 0x0000000a2d1c7c23 */ /* 0x100fe2000801080c */
[----:B------:R-:W-:Y:S01]  /*5250*/  PLOP3.LUT P2, PT, PT, PT, UP3, 0x40, 0x0 ;  /* 0x000000000000781c */ /* 0x000fe20003f4e838 */
[----:B------:R-:W-:Y:S01]  /*5260*/  UISETP.NE.AND UP3, UPT, UR7, URZ, UPT ;  /* 0x0000003f0700728c */ /* 0x000fe2000bf65270 */
[----:B------:R-:W-:Y:S01]  /*5270*/  ISETP.LT.OR P1, PT, R4, 0x19, P1 ;  /* 0x000000190400780c */ /* 0x000fe20000f21670 */
[----:B------:R0:W-:Y:S01]  /*5280*/  MUFU.EX2 R15, R14 ;  /* 0x0000000e000f7308 */ /* 0x0001e20000000800 */
[----:B------:R-:W-:Y:S01]  /*5290*/  ISETP.GT.AND P2, PT, R3, 0x11, P2 ;  /* 0x000000110300780c */ /* 0x000fe20001744270 */
[----:B------:R-:W-:Y:S01]  /*52a0*/  FFMA.FTZ R32, R65, UR10, -R12 ;  /* 0x0000000a41207c23 */ /* 0x000fe2000801080c */
[----:B------:R-:W-:-:S02]  /*52b0*/  FMNMX.FTZ R6, R30, R11, !PT ;  /* 0x0000000b1e067209 */ /* 0x000fc40007810000 */
[----:B------:R-:W-:Y:S02]  /*52c0*/  ISETP.LT.OR P2, PT, R4, 0x12, P2 ;  /* 0x000000120400780c */ /* 0x000fe40001741670 */
[----:B------:R-:W-:Y:S01]  /*52d0*/  FSEL R38, R38, -INF , !P1 ;  /* 0xff80000026267808 */ /* 0x000fe20004800000 */
[----:B------:R-:W-:Y:S01]  /*52e0*/  MUFU.EX2 R20, R20 ;  /* 0x0000001400147308 */ /* 0x000fe20000000800 */
[----:B------:R-:W-:Y:S01]  /*52f0*/  FSEL R35, R35, -INF , !P2 ;  /* 0xff80000023237808 */ /* 0x000fe20005000000 */
[----:B0-----:R-:W-:Y:S01]  /*5300*/  FFMA.FTZ R14, R63, UR10, -R12 ;  /* 0x0000000a3f0e7c23 */ /* 0x001fe2000801080c */
[----:B------:R-:W-:Y:S02]  /*5310*/  FMNMX.FTZ R11, R31, R6, !PT ;  /* 0x000000061f0b7209 */ /* 0x000fe40007810000 */
[----:B------:R-:W-:Y:S01]  /*5320*/  PLOP3.LUT P2, PT, PT, PT, UP6, 0x40, 0x0 ;  /* 0x000000000000781c */ /* 0x000fe20003f4e868 */
[----:B------:R-:W-:Y:S01]  /*5330*/  UISETP.NE.AND UP6, UPT, UR20, URZ, UPT ;  /* 0x0000003f1400728c */ /* 0x000fe2000bfc5270 */
[----:B------:R-:W-:Y:S01]  /*5340*/  PLOP3.LUT P1, PT, PT, PT, UP0, 0x40, 0x0 ;  /* 0x000000000000781c */ /* 0x000fe20003f2e808 */
[----:B------:R-:W-:Y:S01]  /*5350*/  MUFU.EX2 R29, R28 ;  /* 0x0000001c001d7308 */ /* 0x000fe20000000800 */
[----:B------:R-:W-:-:S02]  /*5360*/  FMNMX.FTZ R6, R34, R11, !PT ;  /* 0x0000000b22067209 */ /* 0x000fc40007810000 */
[C---:B------:R-:W-:Y:S02]  /*5370*/  ISETP.GT.AND P2, PT, R3.reuse, 0x20, P2 ;  /* 0x000000200300780c */ /* 0x040fe40001744270 */
[----:B------:R-:W-:Y:S02]  /*5380*/  ISETP.GT.AND P1, PT, R3, 0x21, P1 ;  /* 0x000000210300780c */ /* 0x000fe40000f24270 */
[----:B------:R-:W-:Y:S01]  /*5390*/  FMNMX.FTZ R11, R35, R6, !PT ;  /* 0x00000006230b7209 */ /* 0x000fe20007810000 */
[----:B------:R-:W-:Y:S01]  /*53a0*/  MUFU.EX2 R24, R24 ;  /* 0x0000001800187308 */ /* 0x000fe20000000800 */
[C---:B------:R-:W-:Y:S02]  /*53b0*/  ISETP.LT.OR P2, PT, R4.reuse, 0x21, P2 ;  /* 0x000000210400780c */ /* 0x040fe40001741670 */
[----:B------:R-:W-:Y:S02]  /*53c0*/  ISETP.LT.OR P1, PT, R4, 0x22, P1 ;  /* 0x000000220400780c */ /* 0x000fe40000f21670 */
[----:B------:R-:W-:-:S02]  /*53d0*/  FMNMX.FTZ R6, R38, R11, !PT ;  /* 0x0000000b26067209 */ /* 0x000fc40007810000 */
[----:B------:R-:W-:Y:S01]  /*53e0*/  FSEL R42, R42, -INF , !P2 ;  /* 0xff8000002a2a7808 */ /* 0x000fe20005000000 */
[----:B------:R-:W-:Y:S01]  /*53f0*/  MUFU.EX2 R14, R14 ;  /* 0x0000000e000e7308 */ /* 0x000fe20000000800 */
[----:B------:R-:W-:Y:S02]  /*5400*/  FSEL R43, R43, -INF , !P1 ;  /* 0xff8000002b2b7808 */ /* 0x000fe40004800000 */
[----:B------:R-:W-:Y:S02]  /*5410*/  PLOP3.LUT P2, PT, PT, PT, UP2, 0x40, 0x0 ;  /* 0x000000000000781c */ /* 0x000fe40003f4e828 */
[----:B------:R-:W-:Y:S02]  /*5420*/  PLOP3.LUT P1, PT, PT, PT, UP3, 0x40, 0x0 ;  /* 0x000000000000781c */ /* 0x000fe40003f2e838 */
[----:B------:R-:W-:Y:S01]  /*5430*/  FMNMX.FTZ R11, R39, R6, !PT ;  /* 0x00000006270b7209 */ /* 0x000fe20007810000 */
[----:B------:R-:W-:Y:S01]  /*5440*/  MUFU.EX2 R32, R32 ;  /* 0x0000002000207308 */ /* 0x000fe20000000800 */
[----:B------:R-:W-:-:S02]  /*5450*/  ISETP.GT.AND P2, PT, R3, 0x29, P2 ;  /* 0x000000290300780c */ /* 0x000fc40001744270 */
[----:B------:R-:W-:Y:S02]  /*5460*/  ISETP.GT.AND P1, PT, R3, 0x30, P1 ;  /* 0x000000300300780c */ /* 0x000fe40000f24270 */
[----:B------:R-:W-:Y:S02]  /*5470*/  FMNMX.FTZ R6, R42, R11, !PT ;  /* 0x0000000b2a067209 */ /* 0x000fe40007810000 */
[C---:B------:R-:W-:Y:S02]  /*5480*/  ISETP.LT.OR P2, PT, R4.reuse, 0x2a, P2 ;  /* 0x0000002a0400780c */ /* 0x040fe40001741670 */
[----:B------:R-:W-:Y:S02]  /*5490*/  ISETP.LT.OR P1, PT, R4, 0x31, P1 ;  /* 0x000000310400780c */ /* 0x000fe40000f21670 */
[----:B------:R-:W-:Y:S02]  /*54a0*/  PLOP3.LUT P0, PT, PT, PT, UP4, 0x40, 0x0 ;  /* 0x000000000000781c */ /* 0x000fe40003f0e848 */
[----:B------:R-:W-:-:S02]  /*54b0*/  FMNMX.FTZ R11, R43, R6, !PT ;  /* 0x000000062b0b7209 */ /* 0x000fc40007810000 */
[----:B------:R-:W-:Y:S02]  /*54c0*/  FSEL R47, R47, -INF , !P2 ;  /* 0xff8000002f2f7808 */ /* 0x000fe40005000000 */
[----:B------:R-:W-:Y:S02]  /*54d0*/  FSEL R50, R50, -INF , !P1 ;  /* 0xff80000032327808 */ /* 0x000fe40004800000 */
[----:B------:R-:W-:Y:S02]  /*54e0*/  PLOP3.LUT P2, PT, PT, PT, UP5, 0x40, 0x0 ;  /* 0x000000000000781c */ /* 0x000fe40003f4e858 */
[----:B------:R-:W-:Y:S02]  /*54f0*/  PLOP3.LUT P1, PT, PT, PT, UP6, 0x40, 0x0 ;  /* 0x000000000000781c */ /* 0x000fe40003f2e868 */
[----:B------:R-:W-:Y:S02]  /*5500*/  ISETP.GT.AND P0, PT, R3, 0x31, P0 ;  /* 0x000000310300780c */ /* 0x000fe40000704270 */
[----:B------:R-:W-:Y:S01]  /*5510*/  FMNMX.FTZ R6, R46, R11, !PT ;  /* 0x0000000b2e067209 */ /* 0x000fe20007810000 */
[--C-:B------:R-:W-:Y:S01]  /*5520*/  FFMA.FTZ R11, R25, UR10, -R12.reuse ;  /* 0x0000000a190b7c23 */ /* 0x100fe2000801080c */
[----:B------:R-:W-:Y:S01]  /*5530*/  ISETP.GT.AND P2, PT, R3, 0x38, P2 ;  /* 0x000000380300780c */ /* 0x000fe20001744270 */
[----:B------:R-:W-:Y:S01]  /*5540*/  FFMA.FTZ R25, R61, UR10, -R12 ;  /* 0x0000000a3d197c23 */ /* 0x000fe2000801080c */
[----:B------:R-:W-:Y:S01]  /*5550*/  ISETP.GT.AND P1, PT, R3, 0x39, P1 ;  /* 0x000000390300780c */ /* 0x000fe20000f24270 */
[----:B------:R0:W3:Y:S01]  /*5560*/  MUFU.EX2 R152, R11 ;  /* 0x0000000b00987308 */ /* 0x0000e20000000800 */
[----:B------:R-:W-:-:S02]  /*5570*/  ISETP.LT.OR P0, PT, R4, 0x32, P0 ;  /* 0x000000320400780c */ /* 0x000fc40000701670 */
[----:B------:R-:W-:Y:S02]  /*5580*/  FMNMX.FTZ R3, R47, R6, !PT ;  /* 0x000000062f037209 */ /* 0x000fe40007810000 */
[----:B------:R-:W-:Y:S02]  /*5590*/  ISETP.LT.OR P2, PT, R4, 0x39, P2 ;  /* 0x000000390400780c */ /* 0x000fe40001741670 */
[----:B------:R-:W-:Y:S01]  /*55a0*/  FSEL R51, R51, -INF , !P0 ;  /* 0xff80000033337808 */ /* 0x000fe20004000000 */
[----:B------:R-:W-:Y:S01]  /*55b0*/  MUFU.EX2 R25, R25 ;  /* 0x0000001900197308 */ /* 0x000fe20000000800 */
[----:B------:R-:W-:Y:S01]  /*55c0*/  FMNMX.FTZ R6, R50, R3, !PT ;  /* 0x0000000332067209 */ /* 0x000fe20007810000 */
[--C-:B0-----:R-:W-:Y:S01]  /*55d0*/  FFMA.FTZ R11, R33, UR10, -R12.reuse ;  /* 0x0000000a210b7c23 */ /* 0x101fe2000801080c */
[----:B------:R-:W-:Y:S01]  /*55e0*/  ISETP.LT.OR P1, PT, R4, 0x3a, P1 ;  /* 0x0000003a0400780c */ /* 0x000fe20000f21670 */
[----:B------:R-:W-:Y:S01]  /*55f0*/  FFMA.FTZ R33, R49, UR10, -R12 ;  /* 0x0000000a31217c23 */ /* 0x000fe2000801080c */
[----:B------:R-:W-:-:S02]  /*5600*/  FSEL R54, R54, -INF , !P2 ;  /* 0xff80000036367808 */ /* 0x000fc40005000000 */
[----:B------:R-:W-:Y:S01]  /*5610*/  FMNMX.FTZ R3, R51, R6, !PT ;  /* 0x0000000633037209 */ /* 0x000fe20007810000 */
[--C-:B------:R-:W-:Y:S01]  /*5620*/  FFMA.FTZ R6, R21, UR10, -R12.reuse ;  /* 0x0000000a15067c23 */ /* 0x100fe2000801080c */
[----:B------:R-:W-:Y:S01]  /*5630*/  FSEL R55, R55, -INF , !P1 ;  /* 0xff80000037377808 */ /* 0x000fe20004800000 */
[----:B------:R-:W-:Y:S01]  /*5640*/  FFMA.FTZ R21, R59, UR10, -R12 ;  /* 0x0000000a3b157c23 */ /* 0x000fe2000801080c */
[----:B------:R-:W-:Y:S01]  /*5650*/  FMNMX.FTZ R4, R54, R3, !PT ;  /* 0x0000000336047209 */ /* 0x000fe20007810000 */
[----:B------:R-:W0:Y:S01]  /*5660*/  MUFU.EX2 R154, R6 ;  /* 0x00000006009a7308 */ /* 0x000e220000000800 */
[----:B---3--:R-:W-:Y:S01]  /*5670*/  FADD.FTZ R37, R13, R152 ;  /* 0x000000980d257221 */ /* 0x008fe20000010000 */
[----:B------:R-:W-:Y:S02]  /*5680*/  F2FP.BF16.F32.PACK_AB R152, R152, R13 ;  /* 0x0000000d9898723e */ /* 0x000fe400000010ff */
[----:B------:R-:W-:Y:S02]  /*5690*/  FMNMX.FTZ R4, R55, R4, !PT ;  /* 0x0000000437047209 */ /* 0x000fe40007810000 */
[----:B------:R-:W-:-:S02]  /*56a0*/  F2FP.BF16.F32.PACK_AB R162, R29, R14 ;  /* 0x0000000e1da2723e */ /* 0x000fc400000010ff */
[----:B------:R-:W3:Y:S01]  /*56b0*/  MUFU.EX2 R11, R11 ;  /* 0x0000000b000b7308 */ /* 0x000ee20000000800 */
[----:B------:R-:W4:Y:S07]  /*56c0*/  SHFL.BFLY PT, R3, R4, 0x2, 0x1f ;  /* 0x0c401f0004037f89 */ /* 0x000f2e00000e0000 */
[----:B------:R-:W5:Y:S01]  /*56d0*/  MUFU.EX2 R21, R21 ;  /* 0x0000001500157308 */ /* 0x000f620000000800 */
[----:B0-----:R-:W-:Y:S01]  /*56e0*/  FADD.FTZ R28, R154, R37 ;  /* 0x000000259a1c7221 */ /* 0x001fe20000010000 */
[----:B------:R-:W-:-:S06]  /*56f0*/  F2FP.BF16.F32.PACK_AB R154, R15, R154 ;  /* 0x0000009a0f9a723e */ /* 0x000fcc00000010ff */
[----:B------:R-:W0:Y:S01]  /*5700*/  MUFU.EX2 R33, R33 ;  /* 0x0000002100217308 */ /* 0x000e220000000800 */
[----:B---3--:R-:W-:Y:S02]  /*5710*/  F2FP.BF16.F32.PACK_AB R156, R11, R20 ;  /* 0x000000140b9c723e */ /* 0x008fe400000010ff */
[----:B----4-:R-:W-:Y:S01]  /*5720*/  FMNMX.FTZ R3, R4, R3, !PT ;  /* 0x0000000304037209 */ /* 0x010fe20007810000 */
[----:B------:R-:W-:Y:S01]  /*5730*/  FFMA.FTZ R4, R41, UR10, -R12 ;  /* 0x0000000a29047c23 */ /* 0x000fe2000801080c */
[----:B------:R-:W-:Y:S01]  /*5740*/  FADD.FTZ R41, R15, R28 ;  /* 0x0000001c0f297221 */ /* 0x000fe20000010000 */
[----:B-----5:R-:W-:Y:S02]  /*5750*/  F2FP.BF16.F32.PACK_AB R158, R24, R21 ;  /* 0x00000015189e723e */ /* 0x020fe400000010ff */
[----:B------:R-:W3:Y:S01]  /*5760*/  SHFL.BFLY PT, R6, R3, 0x1, 0x1f ;  /* 0x0c201f0003067f89 */ /* 0x000ee200000e0000 */
[----:B------:R-:W-:Y:S01]  /*5770*/  FADD.FTZ R40, R20, R41 ;  /* 0x0000002914287221 */ /* 0x000fe20000010000 */
[----:B------:R-:W4:Y:S01]  /*5780*/  MUFU.EX2 R4, R4 ;  /* 0x0000000400047308 */ /* 0x000f220000000800 */
[----:B0-----:R-:W-:-:S02]  /*5790*/  F2FP.BF16.F32.PACK_AB R164, R33, R32 ;  /* 0x0000002021a4723e */ /* 0x001fc400000010ff */
[----:B------:R-:W-:Y:S01]  /*57a0*/  FADD.FTZ R40, R11, R40 ;  /* 0x000000280b287221 */ /* 0x000fe20000010000 */
[----:B----4-:R-:W-:Y:S02]  /*57b0*/  F2FP.BF16.F32.PACK_AB R160, R4, R25 ;  /* 0x0000001904a0723e */ /* 0x010fe400000010ff */
[----:B---3--:R-:W-:Y:S01]  /*57c0*/  FMNMX.FTZ R6, R3, R6, !PT ;  /* 0x0000000603067209 */ /* 0x008fe20007810000 */
[--C-:B------:R-:W-:Y:S01]  /*57d0*/  FFMA.FTZ R3, R67, UR10, -R12.reuse ;  /* 0x0000000a43037c23 */ /* 0x100fe2000801080c */
[----:B------:R-:W-:Y:S02]  /*57e0*/  FFMA.FTZ R12, R53, UR10, -R12 ;  /* 0x0000000a350c7c23 */ /* 0x000fe4000801080c */
[C---:B------:R-:W-:Y:S01]  /*57f0*/  FSETP.NEU.FTZ.AND P0, PT, R6.reuse, -INF , PT ;  /* 0xff8000000600780b */ /* 0x040fe20003f1d000 */
[----:B------:R-:W-:Y:S02]  /*5800*/  FMUL.FTZ R36, R6, UR10 ;  /* 0x0000000a06247c20 */ /* 0x000fe40008410000 */
[----:B------:R-:W-:Y:S03]  /*5810*/  MUFU.EX2 R3, R3 ;  /* 0x0000000300037308 */ /* 0x000fe60000000800 */
[----:B------:R-:W-:-:S05]  /*5820*/  FSEL R36, R36, RZ, P0 ;  /* 0x000000ff24247208 */ /* 0x000fca0000000000 */
        /* <DEDUP_REMOVED lines=13> */
[--C-:B------:R-:W-:Y:S01]  /*5900*/  FFMA.FTZ R50, R50, UR10, -R36.reuse ;  /* 0x0000000a32327c23 */ /* 0x100fe20008010824 */
[----:B------:R-:W0:Y:S01]  /*5910*/  MUFU.EX2 R27, R27 ;  /* 0x0000001b001b7308 */ /* 0x000e220000000800 */
[--C-:B------:R-:W-:Y:S01]  /*5920*/  FFMA.FTZ R51, R51, UR10, -R36.reuse ;  /* 0x0000000a33337c23 */ /* 0x100fe20008010824 */
[--C-:B------:R-:W-:Y:S01]  /*5930*/  FFMA.FTZ R54, R54, UR10, -R36.reuse ;  /* 0x0000000a36367c23 */ /* 0x100fe20008010824 */
[----:B------:R-:W-:-:S05]  /*5940*/  FFMA.FTZ R36, R55, UR10, -R36 ;  /* 0x0000000a37247c23 */ /* 0x000fca0008010824 */
[----:B------:R-:W3:Y:S08]  /*5950*/  MUFU.EX2 R30, R30 ;  /* 0x0000001e001e7308 */ /* 0x000ef00000000800 */
[----:B------:R-:W4:Y:S01]  /*5960*/  MUFU.EX2 R31, R31 ;  /* 0x0000001f001f7308 */ /* 0x000f220000000800 */
[----:B0-----:R-:W-:Y:S01]  /*5970*/  FADD.FTZ R37, R26, R27 ;  /* 0x0000001b1a257221 */ /* 0x001fe20000010000 */
[----:B------:R-:W-:-:S06]  /*5980*/  F2FP.BF16.F32.PACK_AB R153, R27, R26 ;  /* 0x0000001a1b99723e */ /* 0x000fcc00000010ff */
[----:B------:R-:W0:Y:S01]  /*5990*/  MUFU.EX2 R34, R34 ;  /* 0x0000002200227308 */ /* 0x000e220000000800 */
[----:B---3--:R-:W-:-:S07]  /*59a0*/  FADD.FTZ R28, R30, R37 ;  /* 0x000000251e1c7221 */ /* 0x008fce0000010000 */
[----:B------:R-:W3:Y:S01]  /*59b0*/  MUFU.EX2 R35, R35 ;  /* 0x0000002300237308 */ /* 0x000ee20000000800 */
[C---:B----4-:R-:W-:Y:S01]  /*59c0*/  FADD.FTZ R37, R31.reuse, R28 ;  /* 0x0000001c1f257221 */ /* 0x050fe20000010000 */
[----:B------:R-:W-:-:S05]  /*59d0*/  F2FP.BF16.F32.PACK_AB R155, R31, R30 ;  /* 0x0000001e1f9b723e */ /* 0x000fca00000010ff */
[----:B------:R4:W-:Y:S01]  /*59e0*/  STSM.16.M88.4 [R18+0x26800], R152 ;  /* 0x0268009812007844 */ /* 0x0009e20000000200 */
[----:B------:R-:W5:Y:S01]  /*59f0*/  MUFU.EX2 R38, R38 ;  /* 0x0000002600267308 */ /* 0x000f620000000800 */
[----:B0-----:R-:W-:Y:S01]  /*5a00*/  FADD.FTZ R28, R34, R37 ;  /* 0x00000025221c7221 */ /* 0x001fe20000010000 */
[----:B------:R-:W-:-:S06]  /*5a10*/  FADD.FTZ R37, R21, R40 ;  /* 0x0000002815257221 */ /* 0x000fcc0000010000 */
[----:B------:R-:W0:Y:S01]  /*5a20*/  MUFU.EX2 R39, R39 ;  /* 0x0000002700277308 */ /* 0x000e220000000800 */
[C---:B---3--:R-:W-:Y:S01]  /*5a30*/  FADD.FTZ R13, R35.reuse, R28 ;  /* 0x0000001c230d7221 */ /* 0x048fe20000010000 */
[----:B------:R-:W-:Y:S01]  /*5a40*/  FADD.FTZ R28, R24, R37 ;  /* 0x00000025181c7221 */ /* 0x000fe20000010000 */
[----:B------:R-:W-:-:S03]  /*5a50*/  F2FP.BF16.F32.PACK_AB R157, R35, R34 ;  /* 0x00000022239d723e */ /* 0x000fc600000010ff */
[----:B------:R-:W-:Y:S02]  /*5a60*/  FADD.FTZ R15, R25, R28 ;  /* 0x0000001c190f7221 */ /* 0x000fe40000010000 */
[----:B------:R-:W3:Y:S01]  /*5a70*/  MUFU.EX2 R42, R42 ;  /* 0x0000002a002a7308 */ /* 0x000ee20000000800 */
[----:B-----5:R-:W-:Y:S01]  /*5a80*/  FADD.FTZ R20, R38, R13 ;  /* 0x0000000d26147221 */ /* 0x020fe20000010000 */
[----:B------:R-:W-:-:S06]  /*5a90*/  FADD.FTZ R15, R4, R15 ;  /* 0x0000000f040f7221 */ /* 0x000fcc0000010000 */
[----:B------:R-:W5:Y:S01]  /*5aa0*/  MUFU.EX2 R43, R43 ;  /* 0x0000002b002b7308 */ /* 0x000f620000000800 */
[C---:B0-----:R-:W-:Y:S01]  /*5ab0*/  FADD.FTZ R13, R39.reuse, R20 ;  /* 0x00000014270d7221 */ /* 0x041fe20000010000 */
[----:B------:R-:W-:-:S05]  /*5ac0*/  F2FP.BF16.F32.PACK_AB R159, R39, R38 ;  /* 0x00000026279f723e */ /* 0x000fca00000010ff */
[----:B------:R4:W-:Y:S01]  /*5ad0*/  STSM.16.M88.4 [R23], R156 ;  /* 0x0000009c17007844 */ /* 0x0009e20000000200 */
[----:B------:R-:W0:Y:S01]  /*5ae0*/  MUFU.EX2 R46, R46 ;  /* 0x0000002e002e7308 */ /* 0x000e220000000800 */
[----:B---3--:R-:W-:-:S07]  /*5af0*/  FADD.FTZ R4, R42, R13 ;  /* 0x0000000d2a047221 */ /* 0x008fce0000010000 */
[----:B------:R-:W3:Y:S01]  /*5b00*/  MUFU.EX2 R47, R47 ;  /* 0x0000002f002f7308 */ /* 0x000ee20000000800 */
[C---:B-----5:R-:W-:Y:S01]  /*5b10*/  FADD.FTZ R13, R43.reuse, R4 ;  /* 0x000000042b0d7221 */ /* 0x060fe20000010000 */
[----:B------:R-:W-:Y:S01]  /*5b20*/  FADD.FTZ R4, R14, R15 ;  /* 0x0000000f0e047221 */ /* 0x000fe20000010000 */
[----:B------:R-:W-:-:S03]  /*5b30*/  F2FP.BF16.F32.PACK_AB R161, R43, R42 ;  /* 0x0000002a2ba1723e */ /* 0x000fc600000010ff */
[----:B------:R-:W-:Y:S02]  /*5b40*/  FADD.FTZ R29, R29, R4 ;  /* 0x000000041d1d7221 */ /* 0x000fe40000010000 */
[----:B------:R-:W-:Y:S01]  /*5b50*/  MUFU.EX2 R50, R50 ;  /* 0x0000003200327308 */ /* 0x000fe20000000800 */
[----:B0-----:R-:W-:Y:S01]  /*5b60*/  FADD.FTZ R14, R46, R13 ;  /* 0x0000000d2e0e7221 */ /* 0x001fe20000010000 */
[----:B------:R-:W-:-:S04]  /*5b70*/  FADD.FTZ R32, R32, R29 ;  /* 0x0000001d20207221 */ /* 0x000fc80000010000 */
[----:B------:R-:W-:Y:S02]  /*5b80*/  FADD.FTZ R32, R33, R32 ;  /* 0x0000002021207221 */ /* 0x000fe40000010000 */
[----:B------:R-:W0:Y:S01]  /*5b90*/  MUFU.EX2 R51, R51 ;  /* 0x0000003300337308 */ /* 0x000e220000000800 */
[C---:B---3--:R-:W-:Y:S01]  /*5ba0*/  F2FP.BF16.F32.PACK_AB R163, R47.reuse, R46 ;  /* 0x0000002e2fa3723e */ /* 0x048fe200000010ff */
[----:B------:R-:W-:-:S04]  /*5bb0*/  FADD.FTZ R47, R47, R14 ;  /* 0x0000000e2f2f7221 */ /* 0x000fc80000010000 */
[----:B------:R4:W-:Y:S02]  /*5bc0*/  STSM.16.M88.4 [R19], R160 ;  /* 0x000000a013007844 */ /* 0x0009e40000000200 */
[----:B------:R-:W3:Y:S08]  /*5bd0*/  MUFU.EX2 R12, R12 ;  /* 0x0000000c000c7308 */ /* 0x000ef00000000800 */
[----:B------:R-:W5:Y:S01]  /*5be0*/  MUFU.EX2 R54, R54 ;  /* 0x0000003600367308 */ /* 0x000f620000000800 */
[----:B0-----:R-:W-:Y:S01]  /*5bf0*/  F2FP.BF16.F32.PACK_AB R165, R51, R50 ;  /* 0x0000003233a5723e */ /* 0x001fe200000010ff */
[----:B------:R-:W-:-:S04]  /*5c00*/  FADD.FTZ R50, R50, R47 ;  /* 0x0000002f32327221 */ /* 0x000fc80000010000 */
[----:B------:R-:W-:Y:S02]  /*5c10*/  FADD.FTZ R51, R51, R50 ;  /* 0x0000003233337221 */ /* 0x000fe40000010000 */
[----:B------:R-:W0:Y:S01]  /*5c20*/  MUFU.EX2 R11, R36 ;  /* 0x00000024000b7308 */ /* 0x000e220000000800 */
[----:B---3--:R-:W-:Y:S01]  /*5c30*/  F2FP.BF16.F32.PACK_AB R166, R12, R3 ;  /* 0x000000030ca6723e */ /* 0x008fe200000010ff */
[----:B------:R-:W-:-:S04]  /*5c40*/  FADD.FTZ R3, R3, R32 ;  /* 0x0000002003037221 */ /* 0x000fc80000010000 */
[----:B------:R-:W-:Y:S01]  /*5c50*/  FADD.FTZ R3, R12, R3 ;  /* 0x000000030c037221 */ /* 0x000fe20000010000 */
[----:B-----5:R-:W-:Y:S01]  /*5c60*/  FADD.FTZ R4, R54, R51 ;  /* 0x0000003336047221 */ /* 0x020fe20000010000 */
[----:B0-----:R-:W-:-:S03]  /*5c70*/  F2FP.BF16.F32.PACK_AB R167, R11, R54 ;  /* 0x000000360ba7723e */ /* 0x001fc600000010ff */
[----:B------:R-:W-:Y:S02]  /*5c80*/  FADD.FTZ R4, R11, R4 ;  /* 0x000000040b047221 */ /* 0x000fe40000010000 */
[----:B------:R4:W-:Y:S01]  /*5c90*/  STSM.16.M88.4 [R22], R164 ;  /* 0x000000a416007844 */ /* 0x0009e20000000200 */
[----:B------:R-:W-:Y:S05]  /*5ca0*/  @!P3 BRA `(.L_x_4965) ;  /* 0x000000000004b947 */ /* 0x000fea0003800000 */
[----:B------:R-:W-:Y:S01]  /*5cb0*/  BPT.TRAP 0x1 ;  /* 0x000000040000795c */ /* 0x000fe20000300000 */
.L_x_4965:
[----:B------:R0:W3:Y:S01]  /*5cc0*/  SYNCS.PHASECHK.TRANS64.TRYWAIT P0, [R7+URZ+0x28c50], R10 ;  /* 0x028c500a070075a7 */ /* 0x0000e2000800017f */
[----:B------:R-:W-:Y:S05]  /*5cd0*/  @!P3 BRA `(.L_x_4966) ;  /* 0x000000000004b947 */ /* 0x000fea0003800000 */
[----:B------:R-:W-:Y:S01]  /*5ce0*/  BPT.TRAP 0x1 ;  /* 0x000000040000795c */ /* 0x000fe20000300000 */
.L_x_4966:
[----:B---3--:R-:W-:Y:S05]  /*5cf0*/  @P0 BRA `(.L_x_4967) ;  /* 0x0000000000080947 */ /* 0x008fea0003800000 */
[----:B------:R-:W3:Y:S02]  /*5d00*/  SYNCS.PHASECHK.TRANS64.TRYWAIT P0, [R7+URZ+0x28c50], R10 ;  /* 0x028c500a070075a7 */ /* 0x000ee4000800017f */
[----:B---3--:R-:W-:Y:S05]  /*5d10*/  @!P0 BRA `(.L_x_4968) ;  /* 0x000000f400988947 */ /* 0x008fea0003800000 */
.L_x_4967:
[----:B------:R-:W-:Y:S01]  /*5d20*/  ULEA UR18, UR36, UR48, 0xc ;  /* 0x0000003024127291 */ /* 0x000fe2000f8e603f */
[----:B------:R-:W-:Y:S01]  /*5d30*/  WARPGROUP.ARRIVE ;  /* 0x00000000000079c5 */ /* 0x000fe20000000000 */
[----:B------:R-:W-:Y:S01]  /*5d40*/  UMOV UR7, 0x40000040 ;  /* 0x4000004000077882 */ /* 0x000fe20000000000 */
[----:B0123--:R-:W0:Y:S01]  /*5d50*/  @P5 LDC R10, c[0x0][0x44c] ;  /* 0x00011300ff0a5b82 */ /* 0x00fe220000000800 */
[----:B------:R-:W-:Y:S01]  /*5d60*/  @!P4 VIADD R7, R7, 0x28c60 ;  /* 0x00028c600707c836 */ /* 0x000fe20000000000 */
[----:B------:R-:W-:Y:S02]  /*5d70*/  UIADD3 UR50, UR50, -0x2, URZ ;  /* 0xfffffffe32327890 */ /* 0x000fe4000fffe03f */
[----:B------:R-:W-:Y:S02]  /*5d80*/  UMOV UR6, UR18 ;  /* 0x0000001200067c82 */ /* 0x000fe40008000000 */
[----:B------:R-:W-:Y:S01]  /*5d90*/  HGMMA.64x256x16.F32.BF16 R24, R152, gdesc[UR4].tnspB, RZ, !UPT, gsb0 ;  /* 0x43e0000498187df0 */ /* 0x000fe2000c0018ff */
[----:B------:R-:W-:Y:S01]  /*5da0*/  UIADD3 UR6, UR18, 0x80, URZ ;  /* 0x0000008012067890 */ /* 0x000fe2000fffe03f */
[----:B------:R-:W1:Y:S01]  /*5db0*/  @P5 LDC R11, c[0x0][0x450] ;  /* 0x00011400ff0b5b82 */ /* 0x000e620000000800 */
[----:B------:R-:W-:Y:S01]  /*5dc0*/  UMOV UR7, 0x40000040 ;  /* 0x4000004000077882 */ /* 0x000fe20000000000 */
[----:B------:R-:W-:Y:S01]  /*5dd0*/  @!P4 PRMT R7, RZ, 0x654, R7 ;  /* 0x00000654ff07c816 */ /* 0x000fe20000000007 */
[----:B0-----:R-:W-:Y:S01]  /*5de0*/  @P5 IMAD.HI.U32 R10, R10, UR40, RZ ;  /* 0x000000280a0a5c27 */ /* 0x001fe2000f8e00ff */
[----:B------:R-:W-:-:S02]  /*5df0*/  WARPGROUP.DEPBAR.LE gsb0, 0x0 ;  /* 0x00008000000079c5 */ /* 0x000fc40000010000 */
[----:B------:R-:W-:-:S15]  /*5e00*/  WARPGROUP.ARRIVE ;  /* 0x00000000000079c5 */ /* 0x000fde0000000000 */
[----:B------:R-:W-:-:S05]  /*5e10*/  NOP ;  /* 0x0000000000007918 */ /* 0x000fca0000000000 */
        /* <DEDUP_REMOVED lines=12> */
[----:B------:R-:W-:Y:S01]  /*5ee0*/  HGMMA.64x256x16.F32.BF16 R24, R164, gdesc[UR4].tnspB, R24, gsb0 ;  /* 0x43e00004a4187df0 */ /* 0x000fe20008001818 */
[----:B------:R-:W-:Y:S02]  /*5ef0*/  UIMAD UR6, UR49, UR11, -UR14 ;  /* 0x0000000b310672a4 */ /* 0x000fe4000f8e0a0e */
        /* <DEDUP_REMOVED lines=9> */
[----:B------:R0:W-:Y:S02]  /*5f90*/  @!P4 SYNCS.ARRIVE.TRANS64.RED.A1T0 RZ, [R7+URZ], RZ ;  /* 0x000000ff07ffc9a7 */ /* 0x0001e4000810043f */
[----:B0-----:R-:W-:Y:S01]  /*5fa0*/  IMAD.U32 R7, RZ, RZ, UR40 ;  /* 0x00000028ff077e24 */ /* 0x001fe2000f8e00ff */
        /* <DEDUP_REMOVED lines=14> */
.L_x_4970:
[----:B------:R-:W-:-:S13]  /*6090*/  ISETP.NE.AND P0, PT, R9, 0x1, PT ;  /* 0x000000010900780c */ /* 0x000fda0003f05270 */
[----:B------:R-:W0:Y:S02]  /*60a0*/  @P0 LDC.64 R10, c[0x0][0x9e8] ;  /* 0x00027a00ff0a0b82 */ /* 0x000e240000000a00 */
[----:B0-----:R-:W-:-:S05]  /*60b0*/  @P0 IMAD.HI.U32 R10, R7, R10, RZ ;  /* 0x0000000a070a0227 */ /* 0x001fca00078e00ff */
[----:B------:R-:W-:-:S07]  /*60c0*/  @P0 SHF.R.U32.HI R7, RZ, R11, R10 ;  /* 0x0000000bff070219 */ /* 0x000fce000001160a */
.L_x_4971:
[----:B------:R-:W-:-:S05]  /*60d0*/  IMAD R7, R7, R9, R9 ;  /* 0x0000000907077224 */ /* 0x000fca00078e0209 */
[----:B------:R-:W-:-:S07]  /*60e0*/  VIMNMX R8, R8, R7, PT ;  /* 0x0000000708087248 */ /* 0x000fce0003fe0100 */
.L_x_4969:
[----:B------:R-:W-:Y:S01]  /*60f0*/  SHF.R.S32.HI R7, RZ, 0x1f, R8 ;  /* 0x0000001fff077819 */ /* 0x000fe20000011408 */
[----:B------:R-:W-:Y:S01]  /*6100*/  ULDC UR25, c[0x0][0x9e4] ;  /* 0x0002790000197ab9 */ /* 0x000fe20000000800 */
[----:B------:R-:W-:Y:S01]  /*6110*/  ULDC UR20, c[0x0][0x288] ;  /* 0x0000a20000147ab9 */ /* 0x000fe20000000800 */
[----:B------:R-:W-:Y:S01]  /*6120*/  ULDC UR21, c[0x0][0x9dc] ;  /* 0x0002770000157ab9 */ /* 0x000fe20000000800 */
[----:B------:R-:W-:Y:S01]  /*6130*/  LEA.HI R7, R7, R8, RZ, 0x6 ;  /* 0x0000000807077211 */ /* 0x000fe200078f30ff */
[----:B------:R-:W-:Y:S01]  /*6140*/  ULDC UR22, c[0x0][0x2f0] ;  /* 0x0000bc0000167ab9 */ /* 0x000fe20000000800 */
[----:B------:R-:W-:Y:S01]  /*6150*/  ULDC UR23, c[0x0][0x988] ;  /* 0x0002620000177ab9 */ /* 0x000fe20000000800 */
[----:B------:R-:W-:Y:S01]  /*6160*/  ULDC UR26, c[0x0][0x9e0] ;  /* 0x00027800001a7ab9 */ /* 0x000fe20000000800 */
[----:B------:R-:W-:-:S04]  /*6170*/  SHF.R.S32.HI R7, RZ, 0x6, R7 ;  /* 0x00000006ff077819 */ /* 0x000fc80000011407 */
[----:B------:R-:W-:-:S04]  /*6180*/  VIMNMX R11, R186, R7, !PT ;  /* 0x00000007ba0b7248 */ /* 0x000fc80007fe0100 */
[----:B------:R-:W-:-:S13]  /*6190*/  ISETP.LE.AND P0, PT, R11, UR50, PT ;  /* 0x000000320b007c0c */ /* 0x000fda000bf03270 */
[----:B------:R-:W-:Y:S05]  /*61a0*/  @!P0 BRA `(.L_x_4972) ;  /* 0x0000002000e48947 */ /* 0x000fea0003800000 */
.L_x_4989:
[----:B------:R-:W-:-:S04]  /*61b0*/  UIADD3 UR24, UR36, 0x1, URZ ;  /* 0x0000000124187890 */ /* 0x000fc8000fffe03f */
[----:B------:R-:W-:-:S04]  /*61c0*/  UISETP.NE.AND UP0, UPT, UR24, 0x2, UPT ;  /* 0x000000021800788c */ /* 0x000fc8000bf05270 */
[----:B------:R-:W-:Y:S02]  /*61d0*/  USEL UR6, URZ, 0x1, UP0 ;  /* 0x000000013f067887 */ /* 0x000fe40008000000 */
[----:B------:R-:W-:Y:S02]  /*61e0*/  USEL UR24, UR24, URZ, UP0 ;  /* 0x0000003f18187287 */ /* 0x000fe40008000000 */
[----:B------:R-:W-:Y:S01]  /*61f0*/  ULOP3.LUT UR37, UR37, UR6, URZ, 0x3c, !UPT ;  /* 0x0000000625257292 */ /* 0x000fe2000f8e3c3f */
[----:B012---:R-:W-:Y:S11]  /*6200*/  @!P3 BRA `(.L_x_4973) ;  /* 0x000000000004b947 */ /* 0x007ff60003800000 */
[----:B------:R-:W-:Y:S01]  /*6210*/  BPT.TRAP 0x1 ;  /* 0x000000040000795c */ /* 0x000fe20000300000 */
.L_x_4973:
[----:B------:R-:W-:Y:S01]  /*6220*/  ULEA UR27, UR24, UR43, 0x3 ;  /* 0x0000002b181b7291 */ /* 0x000fe2000f8e183f */
[----:B------:R-:W-:-:S05]  /*6230*/  IMAD.U32 R10, RZ, RZ, UR37 ;  /* 0x00000025ff0a7e24 */ /* 0x000fca000f8e00ff */
[----:B------:R-:W-:-:S04]  /*6240*/  SHF.L.U32 R10, R10, 0x1f, RZ ;  /* 0x0000001f0a0a7819 */ /* 0x000fc800000006ff */
[----:B------:R0:W1:Y:S01]  /*6250*/  SYNCS.PHASECHK.TRANS64.TRYWAIT P0, [UR27+0x28c30], R10 ;  /* 0x028c300aff0075a7 */ /* 0x000062000800015b */
[----:B------:R-:W-:Y:S05]  /*6260*/  @!P3 BRA `(.L_x_4974) ;  /* 0x000000000004b947 */ /* 0x000fea0003800000 */
[----:B------:R-:W-:Y:S01]  /*6270*/  BPT.TRAP 0x1 ;  /* 0x000000040000795c */ /* 0x000fe20000300000 */
.L_x_4974:
[----:B-1----:R-:W-:Y:S05]  /*6280*/  @P0 BRA `(.L_x_4975) ;  /* 0x0000000000080947 */ /* 0x002fea0003800000 */
[----:B------:R-:W1:Y:S02]  /*6290*/  SYNCS.PHASECHK.TRANS64.TRYWAIT P0, [UR27+0x28c30], R10 ;  /* 0x028c300aff0075a7 */ /* 0x000e64000800015b */
[----:B-1----:R-:W-:Y:S05]  /*62a0*/  @!P0 BRA `(.L_x_4976) ;  /* 0x000000f000488947 */ /* 0x002fea0003800000 */
.L_x_4975:
[----:B------:R-:W-:Y:S01]  /*62b0*/  R2UR UR18, R0 ;  /* 0x00000000001272ca */ /* 0x000fe200000e0000 */
[----:B----4-:R-:W-:Y:S01]  /*62c0*/  WARPGROUP.ARRIVE ;  /* 0x00000000000079c5 */ /* 0x010fe20000000000 */
[----:B------:R-:W-:Y:S01]  /*62d0*/  UMOV UR19, 0x40000040 ;  /* 0x4000004000137882 */ /* 0x000fe20000000000 */
[----:B------:R-:W-:Y:S01]  /*62e0*/  UMOV UR7, 0x40000040 ;  /* 0x4000004000077882 */ /* 0x000fe20000000000 */
[----:B------:R-:W-:Y:S01]  /*62f0*/  UMOV UR11, 0x40000040 ;  /* 0x40000040000b7882 */ /* 0x000fe20000000000 */
[----:B------:R-:W-:Y:S01]  /*6300*/  UMOV UR15, 0x40000040 ;  /* 0x40000040000f7882 */ /* 0x000fe20000000000 */
[----:B-1----:R-:W1:Y:S01]  /*6310*/  @P5 LDC R7, c[0x0][0x44c] ;  /* 0x00011300ff075b82 */ /* 0x002e620000000800 */
[----:B------:R-:W-:Y:S02]  /*6320*/  VIADD R12, R185, UR40 ;  /* 0x00000028b90c7c36 */ /* 0x000fe40008000000 */
[----:B------:R-:W-:-:S04]  /*6330*/  IMAD.U32 R14, RZ, RZ, UR49 ;  /* 0x00000031ff0e7e24 */ /* 0x000fc8000f8e00ff */
[----:B------:R-:W-:Y:S01]  /*6340*/  ULEA UR18, UR24, UR18, 0x9 ;  /* 0x0000001218127291 */ /* 0x000fe2000f8e483f */
[----:B------:R-:W2:Y:S03]  /*6350*/  @P5 LDC R9, c[0x0][0x450] ;  /* 0x00011400ff095b82 */ /* 0x000ea60000000800 */
[----:B------:R-:W-:Y:S02]  /*6360*/  UIADD3 UR6, UR18, 0x2, URZ ;  /* 0x0000000212067890 */ /* 0x000fe4000fffe03f */
[----:B------:R-:W-:Y:S02]  /*6370*/  UIADD3 UR10, UR18, 0x4, URZ ;  /* 0x00000004120a7890 */ /* 0x000fe4000fffe03f */
[----:B------:R-:W-:Y:S02]  /*6380*/  UIADD3 UR14, UR18, 0x6, URZ ;  /* 0x00000006120e7890 */ /* 0x000fe4000fffe03f */
[----:B------:R-:W-:Y:S01]  /*6390*/  HGMMA.64x64x16.F32.BF16 R152, gdesc[UR16], RZ, !UPT, gsb0 ;  /* 0x00e00000109879f0 */ /* 0x000fe2000c0018ff */
[----:B-1----:R-:W-:-:S04]  /*63a0*/  @P5 IMAD.HI.U32 R8, R12, R7, RZ ;  /* 0x000000070c085227 */ /* 0x002fc800078e00ff */
[----:B------:R-:W-:Y:S01]  /*63b0*/  IMAD.U32 R7, RZ, RZ, UR27 ;  /* 0x0000001bff077e24 */ /* 0x000fe2000f8e00ff */
[----:B--2---:R-:W-:-:S03]  /*63c0*/  @P5 SHF.R.U32.HI R12, RZ, R9, R8 ;  /* 0x00000009ff0c5219 */ /* 0x004fc60000011608 */
[----:B------:R-:W-:Y:S02]  /*63d0*/  @!P4 VIADD R8, R7, 0x28c40 ;  /* 0x00028c400708c836 */ /* 0x000fe40000000000 */
[----:B------:R-:W1:Y:S03]  /*63e0*/  SHFL.IDX PT, R21, R12, RZ, 0x1c1f ;  /* 0x001c1fff0c157589 */ /* 0x000e6600000e0000 */
[----:B------:R-:W-:Y:S01]  /*63f0*/  @!P4 PRMT R8, RZ, 0x654, R8 ;  /* 0x00000654ff08c816 */ /* 0x000fe20000000008 */
[----:B------:R-:W-:Y:S02]  /*6400*/  WARPGROUP.DEPBAR.LE gsb0, 0x0 ;  /* 0x00008000000079c5 */ /* 0x000fe40000010000 */
[----:B------:R-:W-:-:S06]  /*6410*/  WARPGROUP.ARRIVE ;  /* 0x00000000000079c5 */ /* 0x000fcc0000000000 */
[----:B------:R-:W-:Y:S01]  /*6420*/  HGMMA.64x64x16.F32.BF16 R152, gdesc[UR4], R152, gsb0 ;  /* 0x00e00000049879f0 */ /* 0x000fe20008001898 */
[----:B------:R-:W-:-:S06]  /*6430*/  USHF.L.U32 UR6, UR50, 0x6, URZ ;  /* 0x0000000632067899 */ /* 0x000fcc000800063f */
[----:B------:R-:W-:-:S05]  /*6440*/  IMAD.U32 R9, RZ, RZ, UR6 ;  /* 0x00000006ff097e24 */ /* 0x000fca000f8e00ff */
[----:B------:R-:W-:Y:S01]  /*6450*/  IADD3 R9, -R2, 0x1, -R9 ;  /* 0x0000000102097810 */ /* 0x000fe20007ffe909 */
[----:B------:R-:W-:Y:S02]  /*6460*/  WARPGROUP.DEPBAR.LE gsb0, 0x0 ;  /* 0x00008000000079c5 */ /* 0x000fe40000010000 */
[----:B------:R-:W-:-:S06]  /*6470*/  WARPGROUP.ARRIVE ;  /* 0x00000000000079c5 */ /* 0x000fcc0000000000 */
[----:B------:R-:W-:Y:S01]  /*6480*/  HGMMA.64x64x16.F32.BF16 R152, gdesc[UR8], R152, gsb0 ;  /* 0x00e00000089879f0 */ /* 0x000fe20008001898 */
[----:B------:R-:W-:Y:S02]  /*6490*/  UMOV UR11, UR22 ;  /* 0x00000016000b7c82 */ /* 0x000fe40008000000 */
[----:B------:R-:W-:Y:S01]  /*64a0*/  IMAD R9, R14, UR11, R9 ;  /* 0x0000000b0e097c24 */ /* 0x000fe2000f8e0209 */
[----:B------:R-:W-:Y:S02]  /*64b0*/  WARPGROUP.DEPBAR.LE gsb0, 0x0 ;  /* 0x00008000000079c5 */ /* 0x000fe40000010000 */
[----:B------:R-:W-:-:S06]  /*64c0*/  WARPGROUP.ARRIVE ;  /* 0x00000000000079c5 */ /* 0x000fcc0000000000 */
[----:B------:R-:W-:Y:S01]  /*64d0*/  HGMMA.64x64x16.F32.BF16 R152, gdesc[UR12], R152, gsb0 ;  /* 0x00e000000c9879f0 */ /* 0x000fe20008001898 */
[----:B------:R-:W-:Y:S01]  /*64e0*/  UMOV UR15, UR21 ;  /* 0x00000015000f7c82 */ /* 0x000fe20008000000 */
[----:B------:R-:W-:Y:S01]  /*64f0*/  UMOV UR14, UR20 ;  /* 0x00000014000e7c82 */ /* 0x000fe20008000000 */
[----:B------:R-:W-:Y:S01]  /*6500*/  ULOP3.LUT UR7, URZ, UR15, URZ, 0x33, !UPT ;  /* 0x0000000f3f077292 */ /* 0x000fe2000f8e333f */
[----:B------:R-:W-:-:S04]  /*6510*/  VIADD R9, R9, -UR14 ;  /* 0x8000000e09097c36 */ /* 0x000fc80008000000 */
[C---:B------:R-:W-:Y:S02]  /*6520*/  VIADD R20, R9.reuse, UR26 ;  /* 0x0000001a09147c36 */ /* 0x040fe40008000000 */
[----:B------:R-:W-:Y:S02]  /*6530*/  VIADD R192, R9, UR7 ;  /* 0x0000000709c07c36 */ /* 0x000fe40008000000 */
[C---:B-1----:R-:W-:Y:S02]  /*6540*/  IMAD.IADD R13, R21.reuse, 0x1, R20 ;  /* 0x00000001150d7824 */ /* 0x042fe400078e0214 */
[----:B------:R-:W-:Y:S01]  /*6550*/  IMAD.IADD R15, R21, 0x1, R192 ;  /* 0x00000001150f7824 */ /* 0x000fe200078e02c0 */
[----:B------:R-:W-:Y:S02]  /*6560*/  WARPGROUP.DEPBAR.LE gsb0, 0x0 ;  /* 0x00008000000079c5 */ /* 0x000fe40000010000 */
[----:B------:R1:W-:Y:S01]  /*6570*/  @!P4 SYNCS.ARRIVE.TRANS64.RED.A1T0 RZ, [R8+URZ], RZ ;  /* 0x000000ff08ffc9a7 */ /* 0x0003e2000810043f */
[----:B------:R-:W-:Y:S05]  /*6580*/  @!P6 BRA `(.L_x_4977) ;  /* 0x00000000005ce947 */ /* 0x000fea0003800000 */
[----:B-1----:R-:W-:Y:S01]  /*6590*/  IMAD R8, R14, UR11, R21 ;  /* 0x0000000b0e087c24 */ /* 0x002fe2000f8e0215 */
[----:B------:R-:W-:Y:S03]  /*65a0*/  BSSY B0, `(.L_x_4978) ;  /* 0x0000011000007945 */ /* 0x000fe60003800000 */
[----:B------:R-:W-:-:S05]  /*65b0*/  VIADD R21, R8, -UR14 ;  /* 0x8000000e08157c36 */ /* 0x000fca0008000000 */
[----:B------:R-:W-:-:S13]  /*65c0*/  ISETP.GT.AND P0, PT, R21, -0x1, PT ;  /* 0xffffffff1500780c */ /* 0x000fda0003f04270 */
[----:B------:R-:W-:Y:S05]  /*65d0*/  @P0 BRA `(.L_x_4979) ;  /* 0x0000000000200947 */ /* 0x000fea0003800000 */
[----:B------:R-:W-:Y:S01]  /*65e0*/  IMAD.U32 R194, RZ, RZ, UR25 ;  /* 0x00000019ffc27e24 */ /* 0x000fe2000f8e00ff */
[----:B------:R-:W-:-:S04]  /*65f0*/  LOP3.LUT R21, RZ, R21, RZ, 0x33, !PT ;  /* 0x00000015ff157212 */ /* 0x000fc800078e33ff */
[----:B------:R-:W-:-:S13]  /*6600*/  ISETP.NE.AND P0, PT, R194, 0x1, PT ;  /* 0x00000001c200780c */ /* 0x000fda0003f05270 */
[----:B------:R-:W1:Y:S02]  /*6610*/  @P0 LDC.64 R8, c[0x0][0x9e8] ;  /* 0x00027a00ff080b82 */ /* 0x000e640000000a00 */
[----:B-1----:R-:W-:-:S05]  /*6620*/  @P0 IMAD.HI.U32 R8, R21, R8, RZ ;  /* 0x0000000815080227 */ /* 0x002fca00078e00ff */
[----:B------:R-:W-:-:S04]  /*6630*/  @P0 SHF.R.U32.HI R21, RZ, R9, R8 ;  /* 0x00000009ff150219 */ /* 0x000fc80000011608 */
[----:B------:R-:W-:Y:S01]  /*6640*/  LOP3.LUT R21, RZ, R21, RZ, 0x33, !PT ;  /* 0x00000015ff157212 */ /* 0x000fe200078e33ff */
[----:B------:R-:W-:Y:S06]  /*6650*/  BRA `(.L_x_4980) ;  /* 0x0000000000147947 */ /* 0x000fec0003800000 */
.L_x_4979:
[----:B------:R-:W-:-:S05]  /*6660*/  IMAD.U32 R194, RZ, RZ, UR25 ;  /* 0x00000019ffc27e24 */ /* 0x000fca000f8e00ff */
[----:B------:R-:W-:-:S13]  /*6670*/  ISETP.NE.AND P0, PT, R194, 0x1, PT ;  /* 0x00000001c200780c */ /* 0x000fda0003f05270 */
[----:B------:R-:W1:Y:S02]  /*6680*/  @P0 LDC.64 R8, c[0x0][0x9e8] ;  /* 0x00027a00ff080b82 */ /* 0x000e640000000a00 */
[----:B-1----:R-:W-:-:S05]  /*6690*/  @P0 IMAD.HI.U32 R8, R21, R8, RZ ;  /* 0x0000000815080227 */ /* 0x002fca00078e00ff */
[----:B------:R-:W-:-:S07]  /*66a0*/  @P0 SHF.R.U32.HI R21, RZ, R9, R8 ;  /* 0x00000009ff150219 */ /* 0x000fce0000011608 */
.L_x_4980:
[----:B------:R-:W-:Y:S05]  /*66b0*/  BSYNC B0 ;  /* 0x0000000000007941 */ /* 0x000fea0003800000 */
.L_x_4978:
[----:B------:R-:W-:-:S04]  /*66c0*/  IMAD R21, R21, R194, -UR6 ;  /* 0x8000000615157e24 */ /* 0x000fc8000f8e02c2 */
[----:B------:R-:W-:-:S05]  /*66d0*/  IMAD.IADD R8, R21, 0x1, -R2 ;  /* 0x0000000115087824 */ /* 0x000fca00078e0a02 */
[----:B------:R-:W-:Y:S02]  /*66e0*/  VIADDMNMX R13, R8, R194, R13, PT ;  /* 0x000000c2080d7246 */ /* 0x000fe4000380010d */
[----:B------:R-:W-:-:S07]  /*66f0*/  VIMNMX R15, R15, R8, !PT ;  /* 0x000000080f0f7248 */ /* 0x000fce0007fe0100 */
.L_x_4977:
[----:B------:R-:W-:Y:S01]  /*6700*/  UISETP.GT.AND UP0, UPT, UR50, -0x1, UPT ;  /* 0xffffffff3200788c */ /* 0x000fe2000bf04270 */
[----:B------:R-:W2:Y:S05]  /*6710*/  SHFL.IDX PT, R9, R12, 0x1, 0x1c1f ;  /* 0x003c1f000c097f89 */ /* 0x000eaa00000e0000 */
[----:B------:R-:W-:-:S04]  /*6720*/  PLOP3.LUT P0, PT, PT, PT, UP0, 0x80, 0x0 ;  /* 0x000000000000781c */ /* 0x000fc80003f0f008 */
[C---:B------:R-:W-:Y:S02]  /*6730*/  ISETP.GT.AND P2, PT, R15.reuse, RZ, P0 ;  /* 0x000000ff0f00720c */ /* 0x040fe40000744270 */
[----:B------:R-:W-:Y:S02]  /*6740*/  ISETP.GT.AND P1, PT, R15, 0x1, P0 ;  /* 0x000000010f00780c */ /* 0x000fe40000724270 */
[C---:B------:R-:W-:Y:S02]  /*6750*/  ISETP.LT.OR P2, PT, R13.reuse, 0x1, P2 ;  /* 0x000000010d00780c */ /* 0x040fe40001741670 */
[----:B------:R-:W-:Y:S02]  /*6760*/  ISETP.LT.OR P1, PT, R13, 0x2, P1 ;  /* 0x000000020d00780c */ /* 0x000fe40000f21670 */
[----:B------:R-:W-:Y:S02]  /*6770*/  FSEL R152, R152, -INF , !P2 ;  /* 0xff80000098987808 */ /* 0x000fe40005000000 */
[----:B------:R-:W-:-:S02]  /*6780*/  FSEL R153, R153, -INF , !P1 ;  /* 0xff80000099997808 */ /* 0x000fc40004800000 */
[C---:B------:R-:W-:Y:S02]  /*6790*/  ISETP.GT.AND P2, PT, R15.reuse, 0x8, P0 ;  /* 0x000000080f00780c */ /* 0x040fe40000744270 */
[----:B------:R-:W-:Y:S01]  /*67a0*/  ISETP.GT.AND P1, PT, R15, 0x9, P0 ;  /* 0x000000090f00780c */ /* 0x000fe20000724270 */
[----:B--2---:R-:W-:Y:S01]  /*67b0*/  IMAD.IADD R12, R20, 0x1, R9 ;  /* 0x00000001140c7824 */ /* 0x004fe200078e0209 */
[C---:B------:R-:W-:Y:S02]  /*67c0*/  ISETP.LT.OR P2, PT, R13.reuse, 0x9, P2 ;  /* 0x000000090d00780c */ /* 0x040fe40001741670 */
[----:B------:R-:W-:Y:S02]  /*67d0*/  ISETP.LT.OR P1, PT, R13, 0xa, P1 ;  /* 0x0000000a0d00780c */ /* 0x000fe40000f21670 */
[----:B------:R-:W-:Y:S02]  /*67e0*/  FSEL R156, R156, -INF , !P2 ;  /* 0xff8000009c9c7808 */ /* 0x000fe40005000000 */
[----:B------:R-:W-:-:S02]  /*67f0*/  FSEL R157, R157, -INF , !P1 ;  /* 0xff8000009d9d7808 */ /* 0x000fc40004800000 */
[C---:B------:R-:W-:Y:S02]  /*6800*/  ISETP.GT.AND P2, PT, R15.reuse, 0x10, P0 ;  /* 0x000000100f00780c */ /* 0x040fe40000744270 */
[----:B------:R-:W-:Y:S02]  /*6810*/  ISETP.GT.AND P1, PT, R15, 0x11, P0 ;  /* 0x000000110f00780c */ /* 0x000fe40000724270 */
        /* <DEDUP_REMOVED lines=31> */
[----:B------:R-:W-:Y:S01]  /*6a10*/  ISETP.LT.OR P1, PT, R13, 0x3a, P1 ;  /* 0x0000003a0d00780c */ /* 0x000fe20000f21670 */
[----:B------:R-:W-:Y:S01]  /*6a20*/  IMAD.IADD R13, R192, 0x1, R9 ;  /* 0x00000001c00d7824 */ /* 0x000fe200078e0209 */
[----:B------:R-:W-:Y:S02]  /*6a30*/  FSEL R180, R180, -INF , !P2 ;  /* 0xff800000b4b47808 */ /* 0x000fe40005000000 */
[----:B------:R-:W-:Y:S01]  /*6a40*/  FSEL R181, R181, -INF , !P1 ;  /* 0xff800000b5b57808 */ /* 0x000fe20004800000 */
[----:B------:R-:W-:Y:S08]  /*6a50*/  @!P6 BRA `(.L_x_4981) ;  /* 0x00000000005ce947 */ /* 0x000ff00003800000 */
[----:B------:R-:W-:Y:S01]  /*6a60*/  IMAD R14, R14, UR11, R9 ;  /* 0x0000000b0e0e7c24 */ /* 0x000fe2000f8e0209 */
[----:B------:R-:W-:Y:S03]  /*6a70*/  BSSY B0, `(.L_x_4982) ;  /* 0x0000011000007945 */ /* 0x000fe60003800000 */
[----:B------:R-:W-:-:S05]  /*6a80*/  VIADD R15, R14, -UR14 ;  /* 0x8000000e0e0f7c36 */ /* 0x000fca0008000000 */
[----:B------:R-:W-:-:S13]  /*6a90*/  ISETP.GT.AND P1, PT, R15, -0x1, PT ;  /* 0xffffffff0f00780c */ /* 0x000fda0003f24270 */
[----:B------:R-:W-:Y:S05]  /*6aa0*/  @P1 BRA `(.L_x_4983) ;  /* 0x0000000000201947 */ /* 0x000fea0003800000 */
[----:B------:R-:W-:Y:S01]  /*6ab0*/  IMAD.U32 R14, RZ, RZ, UR25 ;  /* 0x00000019ff0e7e24 */ /* 0x000fe2000f8e00ff */
[----:B------:R-:W-:-:S04]  /*6ac0*/  LOP3.LUT R15, RZ, R15, RZ, 0x33, !PT ;  /* 0x0000000fff0f7212 */ /* 0x000fc800078e33ff */
[----:B------:R-:W-:-:S13]  /*6ad0*/  ISETP.NE.AND P1, PT, R14, 0x1, PT ;  /* 0x000000010e00780c */ /* 0x000fda0003f25270 */
[----:B-1----:R-:W1:Y:S02]  /*6ae0*/  @P1 LDC.64 R8, c[0x0][0x9e8] ;  /* 0x00027a00ff081b82 */ /* 0x002e640000000a00 */
[----:B-1----:R-:W-:-:S05]  /*6af0*/  @P1 IMAD.HI.U32 R8, R15, R8, RZ ;  /* 0x000000080f081227 */ /* 0x002fca00078e00ff */
[----:B------:R-:W-:-:S04]  /*6b00*/  @P1 SHF.R.U32.HI R15, RZ, R9, R8 ;  /* 0x00000009ff0f1219 */ /* 0x000fc80000011608 */
[----:B------:R-:W-:Y:S01]  /*6b10*/  LOP3.LUT R15, RZ, R15, RZ, 0x33, !PT ;  /* 0x0000000fff0f7212 */ /* 0x000fe200078e33ff */
[----:B------:R-:W-:Y:S06]  /*6b20*/  BRA `(.L_x_4984) ;  /* 0x0000000000147947 */ /* 0x000fec0003800000 */
.L_x_4983:
[----:B------:R-:W-:-:S05]  /*6b30*/  IMAD.U32 R14, RZ, RZ, UR25 ;  /* 0x00000019ff0e7e24 */ /* 0x000fca000f8e00ff */
[----:B------:R-:W-:-:S13]  /*6b40*/  ISETP.NE.AND P1, PT, R14, 0x1, PT ;  /* 0x000000010e00780c */ /* 0x000fda0003f25270 */
[----:B-1----:R-:W1:Y:S02]  /*6b50*/  @P1 LDC.64 R8, c[0x0][0x9e8] ;  /* 0x00027a00ff081b82 */ /* 0x002e640000000a00 */
[----:B-1----:R-:W-:-:S05]  /*6b60*/  @P1 IMAD.HI.U32 R8, R15, R8, RZ ;  /* 0x000000080f081227 */ /* 0x002fca00078e00ff */
[----:B------:R-:W-:-:S07]  /*6b70*/  @P1 SHF.R.U32.HI R15, RZ, R9, R8 ;  /* 0x00000009ff0f1219 */ /* 0x000fce0000011608 */
.L_x_4984:
[----:B------:R-:W-:Y:S05]  /*6b80*/  BSYNC B0 ;  /* 0x0000000000007941 */ /* 0x000fea0003800000 */
.L_x_4982:
[----:B------:R-:W-:-:S04]  /*6b90*/  IMAD R15, R15, R14, -UR6 ;  /* 0x800000060f0f7e24 */ /* 0x000fc8000f8e020e */
[----:B------:R-:W-:-:S05]  /*6ba0*/  IMAD.IADD R15, R15, 0x1, -R2 ;  /* 0x000000010f0f7824 */ /* 0x000fca00078e0a02 */
[----:B------:R-:W-:Y:S02]  /*6bb0*/  VIADDMNMX R12, R15, R14, R12, PT ;  /* 0x0000000e0f0c7246 */ /* 0x000fe4000380010c */
[----:B------:R-:W-:-:S07]  /*6bc0*/  VIMNMX R13, R13, R15, !PT ;  /* 0x0000000f0d0d7248 */ /* 0x000fce0007fe0100 */
.L_x_4981:
[----:B-1----:R-:W-:Y:S01]  /*6bd0*/  FMNMX.FTZ R8, R152, R5, !PT ;  /* 0x0000000598087209 */ /* 0x002fe20007810000 */
[----:B------:R-:W-:Y:S01]  /*6be0*/  UMOV UR10, UR23 ;  /* 0x00000017000a7c82 */ /* 0x000fe20008000000 */
[----:B------:R-:W-:Y:S02]  /*6bf0*/  ISETP.GT.AND P2, PT, R13, 0x1, P0 ;  /* 0x000000010d00780c */ /* 0x000fe40000744270 */
[----:B------:R-:W-:Y:S02]  /*6c00*/  FMNMX.FTZ R9, R153, R8, !PT ;  /* 0x0000000899097209 */ /* 0x000fe40007810000 */
[----:B------:R-:W-:Y:S02]  /*6c10*/  ISETP.LT.OR P2, PT, R12, 0x2, P2 ;  /* 0x000000020c00780c */ /* 0x000fe40001741670 */
[----:B------:R-:W-:Y:S02]  /*6c20*/  FMNMX.FTZ R8, R156, R9, !PT ;  /* 0x000000099c087209 */ /* 0x000fe40007810000 */
[----:B------:R-:W-:-:S02]  /*6c30*/  FSEL R155, R155, -INF , !P2 ;  /* 0xff8000009b9b7808 */ /* 0x000fc40005000000 */
[----:B------:R-:W-:Y:S02]  /*6c40*/  FMNMX.FTZ R9, R157, R8, !PT ;  /* 0x000000089d097209 */ /* 0x000fe40007810000 */
[C---:B------:R-:W-:Y:S02]  /*6c50*/  ISETP.GT.AND P2, PT, R13.reuse, 0x9, P0 ;  /* 0x000000090d00780c */ /* 0x040fe40000744270 */
[----:B------:R-:W-:Y:S02]  /*6c60*/  FMNMX.FTZ R8, R160, R9, !PT ;  /* 0x00000009a0087209 */ /* 0x000fe40007810000 */
[----:B------:R-:W-:Y:S02]  /*6c70*/  ISETP.GT.AND P1, PT, R13, 0x8, P0 ;  /* 0x000000080d00780c */ /* 0x000fe40000724270 */
[----:B------:R-:W-:Y:S02]  /*6c80*/  FMNMX.FTZ R9, R161, R8, !PT ;  /* 0x00000008a1097209 */ /* 0x000fe40007810000 */
[----:B------:R-:W-:-:S02]  /*6c90*/  ISETP.LT.OR P2, PT, R12, 0xa, P2 ;  /* 0x0000000a0c00780c */ /* 0x000fc40001741670 */
[----:B------:R-:W-:Y:S02]  /*6ca0*/  FMNMX.FTZ R8, R164, R9, !PT ;  /* 0x00000009a4087209 */ /* 0x000fe40007810000 */
[----:B------:R-:W-:Y:S02]  /*6cb0*/  ISETP.LT.OR P1, PT, R12, 0x9, P1 ;  /* 0x000000090c00780c */ /* 0x000fe40000f21670 */
[----:B------:R-:W-:Y:S02]  /*6cc0*/  FMNMX.FTZ R9, R165, R8, !PT ;  /* 0x00000008a5097209 */ /* 0x000fe40007810000 */
[----:B------:R-:W-:Y:S02]  /*6cd0*/  FSEL R159, R159, -INF , !P2 ;  /* 0xff8000009f9f7808 */ /* 0x000fe40005000000 */
[----:B------:R-:W-:Y:S02]  /*6ce0*/  FMNMX.FTZ R8, R168, R9, !PT ;  /* 0x00000009a8087209 */ /* 0x000fe40007810000 */
[----:B------:R-:W-:-:S02]  /*6cf0*/  ISETP.GT.AND P2, PT, R13, 0x11, P0 ;  /* 0x000000110d00780c */ /* 0x000fc40000744270 */
[----:B------:R-:W-:Y:S02]  /*6d00*/  FMNMX.FTZ R9, R169, R8, !PT ;  /* 0x00000008a9097209 */ /* 0x000fe40007810000 */
[----:B------:R-:W-:Y:S02]  /*6d10*/  FSEL R158, R158, -INF , !P1 ;  /* 0xff8000009e9e7808 */ /* 0x000fe40004800000 */
        /* <DEDUP_REMOVED lines=9> */
[----:B------:R-:W-:-:S02]  /*6db0*/  ISETP.GT.AND P2, PT, R13, RZ, P0 ;  /* 0x000000ff0d00720c */ /* 0x000fc40000744270 */
[----:B------:R-:W-:Y:S02]  /*6dc0*/  FMNMX.FTZ R8, R181, R8, !PT ;  /* 0x00000008b5087209 */ /* 0x000fe40007810000 */
[----:B------:R-:W-:Y:S02]  /*6dd0*/  FSEL R162, R162, -INF , !P1 ;  /* 0xff800000a2a27808 */ /* 0x000fe40004800000 */
[----:B------:R-:W-:Y:S01]  /*6de0*/  ISETP.GT.AND P1, PT, R13, 0x18, P0 ;  /* 0x000000180d00780c */ /* 0x000fe20000724270 */
[----:B------:R-:W1:Y:S01]  /*6df0*/  SHFL.BFLY PT, R9, R8, 0x2, 0x1f ;  /* 0x0c401f0008097f89 */ /* 0x000e6200000e0000 */
[C---:B------:R-:W-:Y:S02]  /*6e00*/  ISETP.LT.OR P2, PT, R12.reuse, 0x1, P2 ;  /* 0x000000010c00780c */ /* 0x040fe40001741670 */
[----:B------:R-:W-:-:S04]  /*6e10*/  ISETP.LT.OR P1, PT, R12, 0x19, P1 ;  /* 0x000000190c00780c */ /* 0x000fc80000f21670 */
[----:B------:R-:W-:Y:S02]  /*6e20*/  FSEL R166, R166, -INF , !P1 ;  /* 0xff800000a6a67808 */ /* 0x000fe40004800000 */
[----:B------:R-:W-:-:S04]  /*6e30*/  ISETP.GT.AND P1, PT, R13, 0x19, P0 ;  /* 0x000000190d00780c */ /* 0x000fc80000724270 */
[----:B------:R-:W-:-:S04]  /*6e40*/  ISETP.LT.OR P1, PT, R12, 0x1a, P1 ;  /* 0x0000001a0c00780c */ /* 0x000fc80000f21670 */
[----:B------:R-:W-:Y:S02]  /*6e50*/  FSEL R167, R167, -INF , !P1 ;  /* 0xff800000a7a77808 */ /* 0x000fe40004800000 */
[----:B------:R-:W-:-:S04]  /*6e60*/  ISETP.GT.AND P1, PT, R13, 0x21, P0 ;  /* 0x000000210d00780c */ /* 0x000fc80000724270 */
[----:B------:R-:W-:Y:S02]  /*6e70*/  ISETP.LT.OR P1, PT, R12, 0x22, P1 ;  /* 0x000000220c00780c */ /* 0x000fe40000f21670 */
[----:B-1----:R-:W-:Y:S02]  /*6e80*/  FMNMX.FTZ R15, R8, R9, !PT ;  /* 0x00000009080f7209 */ /* 0x002fe40007810000 */
[----:B------:R-:W-:Y:S02]  /*6e90*/  FSEL R9, R154, -INF , !P2 ;  /* 0xff8000009a097808 */ /* 0x000fe40005000000 */
[----:B------:R-:W-:Y:S01]  /*6ea0*/  ISETP.GT.AND P2, PT, R13, 0x20, P0 ;  /* 0x000000200d00780c */ /* 0x000fe20000744270 */
[----:B------:R-:W1:Y:S01]  /*6eb0*/  SHFL.BFLY PT, R8, R15, 0x1, 0x1f ;  /* 0x0c201f000f087f89 */ /* 0x000e6200000e0000 */
[----:B------:R-:W-:Y:S02]  /*6ec0*/  FMNMX.FTZ R14, R9, R6, !PT ;  /* 0x00000006090e7209 */ /* 0x000fe40007810000 */
[----:B------:R-:W-:-:S02]  /*6ed0*/  ISETP.LT.OR P2, PT, R12, 0x21, P2 ;  /* 0x000000210c00780c */ /* 0x000fc40001741670 */
[----:B------:R-:W-:Y:S02]  /*6ee0*/  FSEL R171, R171, -INF , !P1 ;  /* 0xff800000abab7808 */ /* 0x000fe40004800000 */
[----:B------:R-:W-:Y:S02]  /*6ef0*/  FSEL R170, R170, -INF , !P2 ;  /* 0xff800000aaaa7808 */ /* 0x000fe40005000000 */
[C---:B------:R-:W-:Y:S02]  /*6f00*/  ISETP.GT.AND P2, PT, R13.reuse, 0x28, P0 ;  /* 0x000000280d00780c */ /* 0x040fe40000744270 */
[----:B------:R-:W-:Y:S02]  /*6f10*/  ISETP.GT.AND P1, PT, R13, 0x29, P0 ;  /* 0x000000290d00780c */ /* 0x000fe40000724270 */
[C---:B------:R-:W-:Y:S02]  /*6f20*/  ISETP.LT.OR P2, PT, R12.reuse, 0x29, P2 ;  /* 0x000000290c00780c */ /* 0x040fe40001741670 */
[----:B------:R-:W-:-:S02]  /*6f30*/  ISETP.LT.OR P1, PT, R12, 0x2a, P1 ;  /* 0x0000002a0c00780c */ /* 0x000fc40000f21670 */
[----:B------:R-:W-:Y:S02]  /*6f40*/  FSEL R174, R174, -INF , !P2 ;  /* 0xff800000aeae7808 */ /* 0x000fe40005000000 */
[----:B------:R-:W-:Y:S02]  /*6f50*/  FSEL R175, R175, -INF , !P1 ;  /* 0xff800000afaf7808 */ /* 0x000fe40004800000 */
[----:B------:R-:W-:Y:S02]  /*6f60*/  ISETP.GT.AND P1, PT, R13, 0x30, P0 ;  /* 0x000000300d00780c */ /* 0x000fe40000724270 */
[----:B-1----:R-:W-:Y:S02]  /*6f70*/  FMNMX.FTZ R8, R15, R8, !PT ;  /* 0x000000080f087209 */ /* 0x002fe40007810000 */
[----:B------:R-:W-:Y:S02]  /*6f80*/  FMNMX.FTZ R15, R155, R14, !PT ;  /* 0x0000000e9b0f7209 */ /* 0x000fe40007810000 */
[C---:B------:R-:W-:Y:S01]  /*6f90*/  FSETP.NEU.FTZ.AND P2, PT, R8.reuse, -INF , PT ;  /* 0xff8000000800780b */ /* 0x040fe20003f5d000 */
[----:B------:R-:W-:Y:S01]  /*6fa0*/  FMUL.FTZ R20, R8, UR10 ;  /* 0x0000000a08147c20 */ /* 0x000fe20008410000 */
[----:B------:R-:W-:-:S02]  /*6fb0*/  FMNMX.FTZ R14, R158, R15, !PT ;  /* 0x0000000f9e0e7209 */ /* 0x000fc40007810000 */
[----:B------:R-:W-:Y:S02]  /*6fc0*/  ISETP.LT.OR P1, PT, R12, 0x31, P1 ;  /* 0x000000310c00780c */ /* 0x000fe40000f21670 */
[----:B------:R-:W-:Y:S02]  /*6fd0*/  FMNMX.FTZ R15, R159, R14, !PT ;  /* 0x0000000e9f0f7209 */ /* 0x000fe40007810000 */
[----:B------:R-:W-:Y:S02]  /*6fe0*/  FSEL R178, R178, -INF , !P1 ;  /* 0xff800000b2b27808 */ /* 0x000fe40004800000 */
[----:B------:R-:W-:Y:S02]  /*6ff0*/  FMNMX.FTZ R14, R162, R15, !PT ;  /* 0x0000000fa20e7209 */ /* 0x000fe40007810000 */
[----:B------:R-:W-:Y:S02]  /*7000*/  ISETP.GT.AND P1, PT, R13, 0x31, P0 ;  /* 0x000000310d00780c */ /* 0x000fe40000724270 */
[----:B------:R-:W-:-:S02]  /*7010*/  FMNMX.FTZ R15, R163, R14, !PT ;  /* 0x0000000ea30f7209 */ /* 0x000fc40007810000 */
[----:B------:R-:W-:Y:S02]  /*7020*/  FSEL R14, R20, RZ, P2 ;  /* 0x000000ff140e7208 */ /* 0x000fe40001000000 */
[----:B------:R-:W-:Y:S02]  /*7030*/  FMNMX.FTZ R20, R166, R15, !PT ;  /* 0x0000000fa6147209 */ /* 0x000fe40007810000 */
[----:B------:R-:W-:Y:S01]  /*7040*/  ISETP.LT.OR P1, PT, R12, 0x32, P1 ;  /* 0x000000320c00780c */ /* 0x000fe20000f21670 */
[--C-:B------:R-:W-:Y:S01]  /*7050*/  FFMA.FTZ R154, R156, UR10, -R14.reuse ;  /* 0x0000000a9c9a7c23 */ /* 0x100fe2000801080e */
[----:B------:R-:W-:Y:S01]  /*7060*/  FMNMX.FTZ R15, R167, R20, !PT ;  /* 0x00000014a70f7209 */ /* 0x000fe20007810000 */
[--C-:B------:R-:W-:Y:S01]  /*7070*/  FFMA.FTZ R156, R160, UR10, -R14.reuse ;  /* 0x0000000aa09c7c23 */ /* 0x100fe2000801080e */
[----:B------:R-:W-:Y:S01]  /*7080*/  FSEL R179, R179, -INF , !P1 ;  /* 0xff800000b3b37808 */ /* 0x000fe20004800000 */
[--C-:B------:R-:W-:Y:S01]  /*7090*/  FFMA.FTZ R160, R168, UR10, -R14.reuse ;  /* 0x0000000aa8a07c23 */ /* 0x100fe2000801080e */
[----:B------:R-:W-:Y:S01]  /*70a0*/  FMNMX.FTZ R20, R170, R15, !PT ;  /* 0x0000000faa147209 */ /* 0x000fe20007810000 */
[--C-:B------:R-:W-:Y:S01]  /*70b0*/  FFMA.FTZ R152, R152, UR10, -R14.reuse ;  /* 0x0000000a98987c23 */ /* 0x100fe2000801080e */
[----:B------:R-:W-:Y:S01]  /*70c0*/  ISETP.GT.AND P1, PT, R13, 0x38, P0 ;  /* 0x000000380d00780c */ /* 0x000fe20000724270 */
[--C-:B------:R-:W-:Y:S01]  /*70d0*/  FFMA.FTZ R15, R153, UR10, -R14.reuse ;  /* 0x0000000a990f7c23 */ /* 0x100fe2000801080e */
[----:B------:R-:W-:Y:S01]  /*70e0*/  FMNMX.FTZ R21, R171, R20, !PT ;  /* 0x00000014ab157209 */ /* 0x000fe20007810000 */
[----:B------:R-:W-:Y:S01]  /*70f0*/  MUFU.EX2 R154, R154 ;  /* 0x0000009a009a7308 */ /* 0x000fe20000000800 */
[----:B------:R-:W-:Y:S01]  /*7100*/  ISETP.GT.AND P0, PT, R13, 0x39, P0 ;  /* 0x000000390d00780c */ /* 0x000fe20000704270 */
[--C-:B------:R-:W-:Y:S01]  /*7110*/  FFMA.FTZ R13, R157, UR10, -R14.reuse ;  /* 0x0000000a9d0d7c23 */ /* 0x100fe2000801080e */
[----:B------:R-:W-:Y:S01]  /*7120*/  FMNMX.FTZ R20, R174, R21, !PT ;  /* 0x00000015ae147209 */ /* 0x000fe20007810000 */
[--C-:B------:R-:W-:Y:S01]  /*7130*/  FFMA.FTZ R157, R169, UR10, -R14.reuse ;  /* 0x0000000aa99d7c23 */ /* 0x100fe2000801080e */
[C---:B------:R-:W-:Y:S01]  /*7140*/  ISETP.LT.OR P1, PT, R12.reuse, 0x39, P1 ;  /* 0x000000390c00780c */ /* 0x040fe20000f21670 */
[--C-:B------:R-:W-:Y:S01]  /*7150*/  FFMA.FTZ R153, R165, UR10, -R14.reuse ;  /* 0x0000000aa5997c23 */ /* 0x100fe2000801080e */
[----:B------:R-:W-:Y:S01]  /*7160*/  FMNMX.FTZ R21, R175, R20, !PT ;  /* 0x00000014af157209 */ /* 0x000fe20007810000 */
[----:B------:R-:W-:Y:S01]  /*7170*/  MUFU.EX2 R152, R152 ;  /* 0x0000009800987308 */ /* 0x000fe20000000800 */
[----:B------:R-:W-:Y:S01]  /*7180*/  ISETP.LT.OR P0, PT, R12, 0x3a, P0 ;  /* 0x0000003a0c00780c */ /* 0x000fe20000701670 */
[--C-:B------:R-:W-:Y:S01]  /*7190*/  FFMA.FTZ R165, R177, UR10, -R14.reuse ;  /* 0x0000000ab1a57c23 */ /* 0x100fe2000801080e */
[----:B------:R-:W-:Y:S01]  /*71a0*/  FMNMX.FTZ R20, R178, R21, !PT ;  /* 0x00000015b2147209 */ /* 0x000fe20007810000 */
[----:B------:R-:W-:Y:S01]  /*71b0*/  FFMA.FTZ R180, R180, UR10, -R14 ;  /* 0x0000000ab4b47c23 */ /* 0x000fe2000801080e */
[----:B------:R-:W-:Y:S01]  /*71c0*/  FSEL R182, R182, -INF , !P1 ;  /* 0xff800000b6b67808 */ /* 0x000fe20004800000 */
[----:B------:R-:W-:Y:S01]  /*71d0*/  IMAD.U32 R177, RZ, RZ, UR36 ;  /* 0x00000024ffb17e24 */ /* 0x000fe2000f8e00ff */
[----:B------:R-:W-:Y:S01]  /*71e0*/  FMNMX.FTZ R21, R179, R20, !PT ;  /* 0x00000014b3157209 */ /* 0x000fe20007810000 */
[----:B------:R-:W-:Y:S01]  /*71f0*/  MUFU.EX2 R15, R15 ;  /* 0x0000000f000f7308 */ /* 0x000fe20000000800 */
[----:B------:R-:W-:-:S02]  /*7200*/  FSEL R183, R183, -INF , !P0 ;  /* 0xff800000b7b77808 */ /* 0x000fc40004000000 */
[----:B------:R-:W-:Y:S01]  /*7210*/  FMNMX.FTZ R12, R182, R21, !PT ;  /* 0x00000015b60c7209 */ /* 0x000fe20007810000 */
[----:B------:R-:W-:-:S03]  /*7220*/  FFMA.FTZ R21, R161, UR10, -R14 ;  /* 0x0000000aa1157c23 */ /* 0x000fc6000801080e */
[----:B------:R-:W-:Y:S01]  /*7230*/  FMNMX.FTZ R20, R183, R12, !PT ;  /* 0x0000000cb7147209 */ /* 0x000fe20007810000 */
[----:B------:R-:W-:Y:S01]  /*7240*/  FFMA.FTZ R12, R164, UR10, -R14 ;  /* 0x0000000aa40c7c23 */ /* 0x000fe2000801080e */
[----:B------:R-:W-:Y:S01]  /*7250*/  FSEL R164, R8, RZ, P2 ;  /* 0x000000ff08a47208 */ /* 0x000fe20001000000 */
[----:B------:R-:W-:Y:S02]  /*7260*/  MUFU.EX2 R13, R13 ;  /* 0x0000000d000d7308 */ /* 0x000fe40000000800 */
[----:B------:R-:W1:Y:S02]  /*7270*/  SHFL.BFLY PT, R161, R20, 0x2, 0x1f ;  /* 0x0c401f0014a17f89 */ /* 0x000e6400000e0000 */
[----:B------:R-:W-:-:S04]  /*7280*/  FADD.FTZ R164, -R164, R5 ;  /* 0x00000005a4a47221 */ /* 0x000fc80000010100 */
[----:B------:R-:W-:Y:S01]  /*7290*/  FMUL.FTZ R5, R164, UR10 ;  /* 0x0000000aa4057c20 */ /* 0x000fe20008410000 */
[----:B------:R-:W-:Y:S01]  /*72a0*/  MUFU.EX2 R156, R156 ;  /* 0x0000009c009c7308 */ /* 0x000fe20000000800 */
[----:B------:R-:W-:-:S07]  /*72b0*/  FFMA.FTZ R164, R176, UR10, -R14 ;  /* 0x0000000ab0a47c23 */ /* 0x000fce000801080e */
[----:B------:R-:W2:Y:S08]  /*72c0*/  MUFU.EX2 R5, R5 ;  /* 0x0000000500057308 */ /* 0x000eb00000000800 */
[----:B------:R-:W3:Y:S01]  /*72d0*/  MUFU.EX2 R21, R21 ;  /* 0x0000001500157308 */ /* 0x000ee20000000800 */
[----:B-1----:R-:W-:Y:S01]  /*72e0*/  FMNMX.FTZ R168, R20, R161, !PT ;  /* 0x000000a114a87209 */ /* 0x002fe20007810000 */
[----:B------:R-:W-:Y:S01]  /*72f0*/  FFMA.FTZ R161, R173, UR10, -R14 ;  /* 0x0000000aada17c23 */ /* 0x000fe2000801080e */
[----:B------:R-:W-:-:S02]  /*7300*/  IMAD.MOV R173, RZ, RZ, -R17 ;  /* 0x000000ffffad7224 */ /* 0x000fc400078e0a11 */
[--C-:B------:R-:W-:Y:S01]  /*7310*/  FFMA.FTZ R20, R172, UR10, -R14.reuse ;  /* 0x0000000aac147c23 */ /* 0x100fe2000801080e */
[----:B------:R-:W-:Y:S01]  /*7320*/  FFMA.FTZ R172, R181, UR10, -R14 ;  /* 0x0000000ab5ac7c23 */ /* 0x000fe2000801080e */
[----:B------:R-:W1:Y:S01]  /*7330*/  SHFL.BFLY PT, R169, R168, 0x1, 0x1f ;  /* 0x0c201f00a8a97f89 */ /* 0x000e6200000e0000 */
[----:B------:R-:W-:Y:S01]  /*7340*/  ISETP.NE.AND P0, PT, R2, R173, PT ;  /* 0x000000ad0200720c */ /* 0x000fe20003f05270 */
[----:B--2---:R-:W-:Y:S01]  /*7350*/  FFMA.FTZ R176, R5, R3, R152 ;  /* 0x0000000305b07223 */ /* 0x004fe20000010098 */
[----:B------:R-:W2:Y:S01]  /*7360*/  MUFU.EX2 R12, R12 ;  /* 0x0000000c000c7308 */ /* 0x000ea20000000800 */
[C---:B------:R-:W-:Y:S01]  /*7370*/  F2FP.BF16.F32.PACK_AB R152, R15.reuse, R152 ;  /* 0x000000980f98723e */ /* 0x040fe200000010ff */
[-C--:B------:R-:W-:Y:S01]  /*7380*/  FMUL.FTZ R24, R24, R5.reuse ;  /* 0x0000000518187220 */ /* 0x080fe20000410000 */
[----:B------:R-:W-:Y:S01]  /*7390*/  FADD.FTZ R173, R15, R176 ;  /* 0x000000b00fad7221 */ /* 0x000fe20000010000 */
[-C--:B------:R-:W-:Y:S01]  /*73a0*/  FMUL.FTZ R25, R25, R5.reuse ;  /* 0x0000000519197220 */ /* 0x080fe20000410000 */
[-C--:B------:R-:W-:Y:S01]  /*73b0*/  FMUL.FTZ R28, R28, R5.reuse ;  /* 0x000000051c1c7220 */ /* 0x080fe20000410000 */
[-C--:B------:R-:W-:Y:S01]  /*73c0*/  FMUL.FTZ R29, R29, R5.reuse ;  /* 0x000000051d1d7220 */ /* 0x080fe20000410000 */
[----:B------:R-:W-:Y:S01]  /*73d0*/  FADD.FTZ R14, R154, R173 ;  /* 0x000000ad9a0e7221 */ /* 0x000fe20000010000 */
[----:B------:R-:W4:Y:S01]  /*73e0*/  MUFU.EX2 R153, R153 ;  /* 0x0000009900997308 */ /* 0x000f220000000800 */
[C---:B------:R-:W-:Y:S01]  /*73f0*/  F2FP.BF16.F32.PACK_AB R154, R13.reuse, R154 ;  /* 0x0000009a0d9a723e */ /* 0x040fe200000010ff */
[----:B------:R-:W-:Y:S01]  /*7400*/  FMUL.FTZ R32, R32, R5 ;  /* 0x0000000520207220 */ /* 0x000fe20000410000 */
[----:B------:R-:W-:Y:S01]  /*7410*/  FADD.FTZ R173, R13, R14 ;  /* 0x0000000e0dad7221 */ /* 0x000fe20000010000 */
[----:B------:R-:W-:-:S02]  /*7420*/  @!P0 IMAD R14, R177, 0x40, R16 ;  /* 0x00000040b10e8824 */ /* 0x000fc400078e0210 */
[-C--:B------:R-:W-:Y:S01]  /*7430*/  FMUL.FTZ R33, R33, R5.reuse ;  /* 0x0000000521217220 */ /* 0x080fe20000410000 */
[-C--:B------:R-:W-:Y:S01]  /*7440*/  FMUL.FTZ R36, R36, R5.reuse ;  /* 0x0000000524247220 */ /* 0x080fe20000410000 */
[-C--:B------:R-:W-:Y:S01]  /*7450*/  FMUL.FTZ R37, R37, R5.reuse ;  /* 0x0000000525257220 */ /* 0x080fe20000410000 */
[----:B------:R-:W5:Y:S01]  /*7460*/  MUFU.EX2 R160, R160 ;  /* 0x000000a000a07308 */ /* 0x000f620000000800 */
[-C--:B------:R-:W-:Y:S01]  /*7470*/  FMUL.FTZ R40, R40, R5.reuse ;  /* 0x0000000528287220 */ /* 0x080fe20000410000 */
[-C--:B------:R-:W-:Y:S01]  /*7480*/  FMUL.FTZ R41, R41, R5.reuse ;  /* 0x0000000529297220 */ /* 0x080fe20000410000 */
[----:B------:R-:W-:Y:S01]  /*7490*/  FMUL.FTZ R44, R44, R5 ;  /* 0x000000052c2c7220 */ /* 0x000fe20000410000 */
[----:B-1----:R-:W-:Y:S01]  /*74a0*/  FMNMX.FTZ R168, R168, R169, !PT ;  /* 0x000000a9a8a87209 */ /* 0x002fe20007810000 */
[-C--:B------:R-:W-:Y:S01]  /*74b0*/  FMUL.FTZ R45, R45, R5.reuse ;  /* 0x000000052d2d7220 */ /* 0x080fe20000410000 */
[-C--:B------:R-:W-:Y:S01]  /*74c0*/  FMUL.FTZ R48, R48, R5.reuse ;  /* 0x0000000530307220 */ /* 0x080fe20000410000 */
[-C--:B------:R-:W-:Y:S01]  /*74d0*/  FMUL.FTZ R49, R49, R5.reuse ;  /* 0x0000000531317220 */ /* 0x080fe20000410000 */
[C---:B------:R-:W-:Y:S01]  /*74e0*/  FSETP.NEU.FTZ.AND P1, PT, R168.reuse, -INF , PT ;  /* 0xff800000a800780b */ /* 0x040fe20003f3d000 */
[----:B------:R-:W-:Y:S01]  /*74f0*/  FMUL.FTZ R3, R168, UR10 ;  /* 0x0000000aa8037c20 */ /* 0x000fe20008410000 */
[----:B------:R1:W-:Y:S01]  /*7500*/  MUFU.EX2 R169, R180 ;  /* 0x000000b400a97308 */ /* 0x0003e20000000800 */
[-C--:B------:R-:W-:Y:S01]  /*7510*/  FMUL.FTZ R52, R52, R5.reuse ;  /* 0x0000000534347220 */ /* 0x080fe20000410000 */
[-C--:B------:R-:W-:Y:S01]  /*7520*/  FMUL.FTZ R53, R53, R5.reuse ;  /* 0x0000000535357220 */ /* 0x080fe20000410000 */
[-C--:B------:R-:W-:Y:S01]  /*7530*/  FMUL.FTZ R56, R56, R5.reuse ;  /* 0x0000000538387220 */ /* 0x080fe20000410000 */
[----:B------:R-:W-:Y:S01]  /*7540*/  FSEL R176, R3, RZ, P1 ;  /* 0x000000ff03b07208 */ /* 0x000fe20000800000 */
[-C--:B------:R-:W-:Y:S01]  /*7550*/  FMUL.FTZ R57, R57, R5.reuse ;  /* 0x0000000539397220 */ /* 0x080fe20000410000 */
[----:B------:R-:W-:Y:S01]  /*7560*/  FSEL R3, R168, RZ, P1 ;  /* 0x000000ffa8037208 */ /* 0x000fe20000800000 */
[-C--:B------:R-:W-:Y:S01]  /*7570*/  FMUL.FTZ R60, R60, R5.reuse ;  /* 0x000000053c3c7220 */ /* 0x080fe20000410000 */
[----:B------:R-:W0:Y:S01]  /*7580*/  MUFU.EX2 R157, R157 ;  /* 0x0000009d009d7308 */ /* 0x000e220000000800 */
[----:B-1----:R-:W-:Y:S01]  /*7590*/  FADD.FTZ R180, R156, R173 ;  /* 0x000000ad9cb47221 */ /* 0x002fe20000010000 */
[----:B------:R-:W-:Y:S01]  /*75a0*/  FFMA.FTZ R9, R9, UR10, -R176 ;  /* 0x0000000a09097c23 */ /* 0x000fe200080108b0 */
[----:B------:R-:W-:Y:S01]  /*75b0*/  FADD.FTZ R3, -R3, R6 ;  /* 0x0000000603037221 */ /* 0x000fe20000010100 */
[----:B------:R-:W-:Y:S01]  /*75c0*/  FFMA.FTZ R155, R155, UR10, -R176 ;  /* 0x0000000a9b9b7c23 */ /* 0x000fe200080108b0 */
[----:B---3--:R-:W-:Y:S01]  /*75d0*/  FADD.FTZ R177, R21, R180 ;  /* 0x000000b415b17221 */ /* 0x008fe20000010000 */
[----:B------:R-:W-:Y:S01]  /*75e0*/  @!P0 LEA R173, R14, UR43, 0x2 ;  /* 0x0000002b0ead8c11 */ /* 0x000fe2000f8e10ff */
[----:B------:R-:W-:Y:S01]  /*75f0*/  FMUL.FTZ R3, R3, UR10 ;  /* 0x0000000a03037c20 */ /* 0x000fe20008410000 */
[----:B------:R-:W1:Y:S01]  /*7600*/  MUFU.EX2 R20, R20 ;  /* 0x0000001400147308 */ /* 0x000e620000000800 */
[----:B--2---:R-:W-:Y:S01]  /*7610*/  FADD.FTZ R6, R12, R177 ;  /* 0x000000b10c067221 */ /* 0x004fe20000010000 */
[--C-:B------:R-:W-:Y:S01]  /*7620*/  FFMA.FTZ R177, R162, UR10, -R176.reuse ;  /* 0x0000000aa2b17c23 */ /* 0x100fe200080108b0 */
[--C-:B------:R-:W-:Y:S01]  /*7630*/  FFMA.FTZ R158, R158, UR10, -R176.reuse ;  /* 0x0000000a9e9e7c23 */ /* 0x100fe200080108b0 */
[----:B------:R-:W-:Y:S01]  /*7640*/  FFMA.FTZ R159, R159, UR10, -R176 ;  /* 0x0000000a9f9f7c23 */ /* 0x000fe200080108b0 */
[----:B----4-:R-:W-:Y:S01]  /*7650*/  FADD.FTZ R181, R153, R6 ;  /* 0x0000000699b57221 */ /* 0x010fe20000010000 */
[--C-:B------:R-:W-:Y:S01]  /*7660*/  FFMA.FTZ R163, R163, UR10, -R176.reuse ;  /* 0x0000000aa3a37c23 */ /* 0x100fe200080108b0 */
[--C-:B------:R-:W-:Y:S01]  /*7670*/  FFMA.FTZ R180, R166, UR10, -R176.reuse ;  /* 0x0000000aa6b47c23 */ /* 0x100fe200080108b0 */
[----:B------:R-:W2:Y:S01]  /*7680*/  MUFU.EX2 R161, R161 ;  /* 0x000000a100a17308 */ /* 0x000ea20000000800 */
[----:B-----5:R-:W-:Y:S01]  /*7690*/  FADD.FTZ R162, R160, R181 ;  /* 0x000000b5a0a27221 */ /* 0x020fe20000010000 */
[--C-:B------:R-:W-:Y:S01]  /*76a0*/  FFMA.FTZ R181, R170, UR10, -R176.reuse ;  /* 0x0000000aaab57c23 */ /* 0x100fe200080108b0 */
[--C-:B------:R-:W-:Y:S01]  /*76b0*/  FFMA.FTZ R167, R167, UR10, -R176.reuse ;  /* 0x0000000aa7a77c23 */ /* 0x100fe200080108b0 */
[----:B------:R-:W-:Y:S01]  /*76c0*/  FFMA.FTZ R171, R171, UR10, -R176 ;  /* 0x0000000aabab7c23 */ /* 0x000fe200080108b0 */
[----:B0-----:R-:W-:Y:S01]  /*76d0*/  FADD.FTZ R193, R157, R162 ;  /* 0x000000a29dc17221 */ /* 0x001fe20000010000 */
[--C-:B------:R-:W-:Y:S01]  /*76e0*/  FFMA.FTZ R174, R174, UR10, -R176.reuse ;  /* 0x0000000aaeae7c23 */ /* 0x100fe200080108b0 */
[--C-:B------:R-:W-:Y:S01]  /*76f0*/  FFMA.FTZ R175, R175, UR10, -R176.reuse ;  /* 0x0000000aafaf7c23 */ /* 0x100fe200080108b0 */
[----:B------:R-:W-:Y:S01]  /*7700*/  MUFU.EX2 R9, R9 ;  /* 0x0000000900097308 */ /* 0x000fe20000000800 */
[----:B-1----:R-:W-:Y:S01]  /*7710*/  FADD.FTZ R162, R20, R193 ;  /* 0x000000c114a27221 */ /* 0x002fe20000010000 */
[--C-:B------:R-:W-:Y:S01]  /*7720*/  FFMA.FTZ R178, R178, UR10, -R176.reuse ;  /* 0x0000000ab2b27c23 */ /* 0x100fe200080108b0 */
[--C-:B------:R-:W-:Y:S01]  /*7730*/  FFMA.FTZ R179, R179, UR10, -R176.reuse ;  /* 0x0000000ab3b37c23 */ /* 0x100fe200080108b0 */
[--C-:B------:R-:W-:Y:S01]  /*7740*/  FFMA.FTZ R182, R182, UR10, -R176.reuse ;  /* 0x0000000ab6b67c23 */ /* 0x100fe200080108b0 */
[----:B------:R-:W-:Y:S01]  /*7750*/  FFMA.FTZ R176, R183, UR10, -R176 ;  /* 0x0000000ab7b07c23 */ /* 0x000fe200080108b0 */
[----:B------:R0:W-:Y:S01]  /*7760*/  @!P0 STS [R173+0x28800], R5 ;  /* 0x02880005ad008388 */ /* 0x0001e20000000800 */
[----:B------:R-:W-:Y:S01]  /*7770*/  F2FP.BF16.F32.PACK_AB R160, R157, R160 ;  /* 0x000000a09da0723e */ /* 0x000fe200000010ff */
[----:B------:R2:W1:Y:S01]  /*7780*/  MUFU.EX2 R6, R3 ;  /* 0x0000000300067308 */ /* 0x0004620000000800 */
[----:B------:R-:W-:Y:S01]  /*7790*/  F2FP.BF16.F32.PACK_AB R156, R21, R156 ;  /* 0x0000009c159c723e */ /* 0x000fe200000010ff */
        /* <DEDUP_REMOVED lines=15> */
[----:B-1----:R-:W-:Y:S01]  /*7890*/  FFMA.FTZ R13, R6, R4, R9 ;  /* 0x00000004060d7223 */ /* 0x002fe20000010009 */
[----:B------:R1:W-:Y:S01]  /*78a0*/  @!P0 STS [R173+0x28820], R6 ;  /* 0x02882006ad008388 */ /* 0x0003e20000000800 */
[-C--:B------:R-:W-:Y:S01]  /*78b0*/  FMUL.FTZ R85, R85, R5.reuse ;  /* 0x0000000555557220 */ /* 0x080fe20000410000 */
[-C--:B------:R-:W-:Y:S01]  /*78c0*/  FMUL.FTZ R88, R88, R5.reuse ;  /* 0x0000000558587220 */ /* 0x080fe20000410000 */
[-C--:B------:R-:W-:Y:S01]  /*78d0*/  FMUL.FTZ R89, R89, R5.reuse ;  /* 0x0000000559597220 */ /* 0x080fe20000410000 */
[-C--:B------:R-:W-:Y:S01]  /*78e0*/  FMUL.FTZ R92, R92, R5.reuse ;  /* 0x000000055c5c7220 */ /* 0x080fe20000410000 */
[-C--:B------:R-:W-:Y:S01]  /*78f0*/  FMUL.FTZ R93, R93, R5.reuse ;  /* 0x000000055d5d7220 */ /* 0x080fe20000410000 */
[----:B------:R-:W4:Y:S01]  /*7900*/  MUFU.EX2 R165, R165 ;  /* 0x000000a500a57308 */ /* 0x000f220000000800 */
[----:B---3--:R-:W-:Y:S01]  /*7910*/  FADD.FTZ R162, R164, R3 ;  /* 0x00000003a4a27221 */ /* 0x008fe20000010000 */
[-C--:B------:R-:W-:Y:S01]  /*7920*/  FMUL.FTZ R96, R96, R5.reuse ;  /* 0x0000000560607220 */ /* 0x080fe20000410000 */
[-C--:B------:R-:W-:Y:S01]  /*7930*/  FMUL.FTZ R97, R97, R5.reuse ;  /* 0x0000000561617220 */ /* 0x080fe20000410000 */
[-C--:B------:R-:W-:Y:S01]  /*7940*/  FMUL.FTZ R100, R100, R5.reuse ;  /* 0x0000000564647220 */ /* 0x080fe20000410000 */
[-C--:B------:R-:W-:Y:S01]  /*7950*/  FMUL.FTZ R101, R101, R5.reuse ;  /* 0x0000000565657220 */ /* 0x080fe20000410000 */
[-C--:B------:R-:W-:Y:S01]  /*7960*/  FMUL.FTZ R104, R104, R5.reuse ;  /* 0x0000000568687220 */ /* 0x080fe20000410000 */
[-C--:B------:R-:W-:Y:S01]  /*7970*/  FMUL.FTZ R105, R105, R5.reuse ;  /* 0x0000000569697220 */ /* 0x080fe20000410000 */
[----:B------:R3:W5:Y:S01]  /*7980*/  MUFU.EX2 R155, R158 ;  /* 0x0000009e009b7308 */ /* 0x0007620000000800 */
        /* <DEDUP_REMOVED lines=8> */
[----:B---3--:R-:W-:Y:S01]  /*7a10*/  F2FP.BF16.F32.PACK_AB R158, R153, R12 ;  /* 0x0000000c999e723e */ /* 0x008fe200000010ff */
[C---:B----4-:R-:W-:Y:S01]  /*7a20*/  FADD.FTZ R162, R165.reuse, R162 ;  /* 0x000000a2a5a27221 */ /* 0x050fe20000010000 */
[----:B------:R-:W-:Y:S01]  /*7a30*/  F2FP.BF16.F32.PACK_AB R164, R165, R164 ;  /* 0x000000a4a5a4723e */ /* 0x000fe200000010ff */
[----:B------:R-:W-:Y:S01]  /*7a40*/  FMUL.FTZ R120, R120, R5 ;  /* 0x0000000578787220 */ /* 0x000fe20000410000 */
[----:B------:R-:W-:Y:S01]  /*7a50*/  F2FP.BF16.F32.PACK_AB R153, R14, R9 ;  /* 0x000000090e99723e */ /* 0x000fe200000010ff */
[----:B------:R-:W-:Y:S01]  /*7a60*/  FADD.FTZ R3, R169, R162 ;  /* 0x000000a2a9037221 */ /* 0x000fe20000010000 */
[----:B------:R-:W-:Y:S01]  /*7a70*/  F2FP.BF16.F32.PACK_AB R162, R161, R20 ;  /* 0x00000014a1a2723e */ /* 0x000fe200000010ff */
[----:B------:R-:W-:Y:S01]  /*7a80*/  MUFU.EX2 R177, R177 ;  /* 0x000000b100b17308 */ /* 0x000fe20000000800 */
[----:B-----5:R-:W-:Y:S01]  /*7a90*/  FADD.FTZ R13, R155, R4 ;  /* 0x000000049b0d7221 */ /* 0x020fe20000010000 */
[-C--:B------:R-:W-:Y:S01]  /*7aa0*/  FMUL.FTZ R121, R121, R5.reuse ;  /* 0x0000000579797220 */ /* 0x080fe20000410000 */
[-C--:B------:R-:W-:Y:S01]  /*7ab0*/  FMUL.FTZ R124, R124, R5.reuse ;  /* 0x000000057c7c7220 */ /* 0x080fe20000410000 */
[-C--:B------:R-:W-:Y:S01]  /*7ac0*/  FMUL.FTZ R125, R125, R5.reuse ;  /* 0x000000057d7d7220 */ /* 0x080fe20000410000 */
[-C--:B------:R-:W-:Y:S01]  /*7ad0*/  FMUL.FTZ R128, R128, R5.reuse ;  /* 0x0000000580807220 */ /* 0x080fe20000410000 */
[-C--:B------:R-:W-:Y:S01]  /*7ae0*/  FMUL.FTZ R129, R129, R5.reuse ;  /* 0x0000000581817220 */ /* 0x080fe20000410000 */
[----:B------:R-:W-:Y:S01]  /*7af0*/  FMUL.FTZ R132, R132, R5 ;  /* 0x0000000584847220 */ /* 0x000fe20000410000 */
[----:B------:R-:W3:Y:S01]  /*7b00*/  MUFU.EX2 R172, R172 ;  /* 0x000000ac00ac7308 */ /* 0x000ee20000000800 */
[----:B--2---:R-:W-:Y:S01]  /*7b10*/  F2FP.BF16.F32.PACK_AB R155, R170, R155 ;  /* 0x0000009baa9b723e */ /* 0x004fe200000010ff */
[----:B------:R-:W-:Y:S01]  /*7b20*/  BAR.SYNC.DEFER_BLOCKING 0xf, 0x100 ;  /* 0x03c4000000007b1d */ /* 0x000fe20000010000 */
        /* <DEDUP_REMOVED lines=9> */
[----:B------:R-:W-:Y:S01]  /*7bc0*/  FMUL.FTZ R149, R149, R5 ;  /* 0x0000000595957220 */ /* 0x000fe20000410000 */
[-C--:B------:R-:W-:Y:S01]  /*7bd0*/  FMUL.FTZ R26, R26, R6.reuse ;  /* 0x000000061a1a7220 */ /* 0x080fe20000410000 */
[-C--:B------:R-:W-:Y:S01]  /*7be0*/  FMUL.FTZ R27, R27, R6.reuse ;  /* 0x000000061b1b7220 */ /* 0x080fe20000410000 */
[-C--:B------:R-:W-:Y:S01]  /*7bf0*/  FMUL.FTZ R30, R30, R6.reuse ;  /* 0x000000061e1e7220 */ /* 0x080fe20000410000 */
[----:B------:R4:W5:Y:S01]  /*7c00*/  MUFU.EX2 R159, R180 ;  /* 0x000000b4009f7308 */ /* 0x0009620000000800 */
[C---:B---3--:R-:W-:Y:S01]  /*7c10*/  FADD.FTZ R3, R172.reuse, R3 ;  /* 0x00000003ac037221 */ /* 0x048fe20000010000 */
[----:B------:R-:W-:Y:S01]  /*7c20*/  F2FP.BF16.F32.PACK_AB R166, R172, R169 ;  /* 0x000000a9aca6723e */ /* 0x000fe200000010ff */
[-C--:B------:R-:W-:Y:S01]  /*7c30*/  FMUL.FTZ R31, R31, R6.reuse ;  /* 0x000000061f1f7220 */ /* 0x080fe20000410000 */
[-C--:B------:R-:W-:Y:S01]  /*7c40*/  FMUL.FTZ R34, R34, R6.reuse ;  /* 0x0000000622227220 */ /* 0x080fe20000410000 */
[-C--:B------:R-:W-:Y:S01]  /*7c50*/  FMUL.FTZ R35, R35, R6.reuse ;  /* 0x0000000623237220 */ /* 0x080fe20000410000 */
[-C--:B------:R-:W-:Y:S01]  /*7c60*/  FMUL.FTZ R38, R38, R6.reuse ;  /* 0x0000000626267220 */ /* 0x080fe20000410000 */
[-C--:B------:R-:W-:Y:S01]  /*7c70*/  FMUL.FTZ R39, R39, R6.reuse ;  /* 0x0000000627277220 */ /* 0x080fe20000410000 */
[----:B------:R-:W3:Y:S01]  /*7c80*/  MUFU.EX2 R20, R167 ;  /* 0x000000a700147308 */ /* 0x000ee20000000800 */
[----:B----4-:R-:W-:Y:S01]  /*7c90*/  FADD.FTZ R180, R170, R13 ;  /* 0x0000000daab47221 */ /* 0x010fe20000010000 */
[----:B--2---:R-:W-:Y:S01]  /*7ca0*/  F2FP.BF16.F32.PACK_AB R157, R12, R177 ;  /* 0x000000b10c9d723e */ /* 0x004fe200000010ff */
[----:B------:R1:W-:Y:S01]  /*7cb0*/  STSM.16.M88.4 [R18+0x26800], R152 ;  /* 0x0268009812007844 */ /* 0x0003e20000000200 */
[-C--:B------:R-:W-:Y:S01]  /*7cc0*/  FMUL.FTZ R42, R42, R6.reuse ;  /* 0x000000062a2a7220 */ /* 0x080fe20000410000 */
[----:B------:R-:W-:Y:S01]  /*7cd0*/  FADD.FTZ R13, R177, R180 ;  /* 0x000000b4b10d7221 */ /* 0x000fe20000010000 */
        /* <DEDUP_REMOVED lines=11> */
[-C--:B------:R-:W-:Y:S01]  /*7d90*/  FMUL.FTZ R62, R62, R6.reuse ;  /* 0x000000063e3e7220 */ /* 0x080fe20000410000 */
[-C--:B------:R-:W-:Y:S01]  /*7da0*/  FMUL.FTZ R63, R63, R6.reuse ;  /* 0x000000063f3f7220 */ /* 0x080fe20000410000 */
[-C--:B------:R-:W-:Y:S01]  /*7db0*/  FMUL.FTZ R66, R66, R6.reuse ;  /* 0x0000000642427220 */ /* 0x080fe20000410000 */
[-C--:B------:R-:W-:Y:S01]  /*7dc0*/  FMUL.FTZ R67, R67, R6.reuse ;  /* 0x0000000643437220 */ /* 0x080fe20000410000 */
[-C--:B------:R-:W-:Y:S01]  /*7dd0*/  FMUL.FTZ R70, R70, R6.reuse ;  /* 0x0000000646467220 */ /* 0x080fe20000410000 */
[-C--:B------:R-:W-:Y:S01]  /*7de0*/  FMUL.FTZ R71, R71, R6.reuse ;  /* 0x0000000647477220 */ /* 0x080fe20000410000 */
[-C--:B------:R-:W-:Y:S01]  /*7df0*/  FMUL.FTZ R74, R74, R6.reuse ;  /* 0x000000064a4a7220 */ /* 0x080fe20000410000 */
[----:B------:R0:W1:Y:S01]  /*7e00*/  MUFU.EX2 R163, R174 ;  /* 0x000000ae00a37308 */ /* 0x0000620000000800 */
        /* <DEDUP_REMOVED lines=8> */
[----:B0-----:R-:W-:Y:S01]  /*7e90*/  FADD.FTZ R174, R12, R13 ;  /* 0x0000000d0cae7221 */ /* 0x001fe20000010000 */
[-C--:B------:R-:W-:Y:S01]  /*7ea0*/  FMUL.FTZ R90, R90, R6.reuse ;  /* 0x000000065a5a7220 */ /* 0x080fe20000410000 */
[-C--:B------:R-:W-:Y:S01]  /*7eb0*/  FMUL.FTZ R91, R91, R6.reuse ;  /* 0x000000065b5b7220 */ /* 0x080fe20000410000 */
[-C--:B------:R-:W-:Y:S01]  /*7ec0*/  FMUL.FTZ R94, R94, R6.reuse ;  /* 0x000000065e5e7220 */ /* 0x080fe20000410000 */
[----:B-----5:R-:W-:Y:S01]  /*7ed0*/  FADD.FTZ R13, R159, R174 ;  /* 0x000000ae9f0d7221 */ /* 0x020fe20000010000 */
[C---:B---3--:R-:W-:Y:S01]  /*7ee0*/  F2FP.BF16.F32.PACK_AB R159, R20.reuse, R159 ;  /* 0x0000009f149f723e */ /* 0x048fe200000010ff */
[-C--:B------:R-:W-:Y:S01]  /*7ef0*/  FMUL.FTZ R95, R95, R6.reuse ;  /* 0x000000065f5f7220 */ /* 0x080fe20000410000 */
[----:B------:R0:W3:Y:S01]  /*7f00*/  MUFU.EX2 R165, R178 ;  /* 0x000000b200a57308 */ /* 0x0000e20000000800 */
[----:B------:R-:W-:Y:S01]  /*7f10*/  FADD.FTZ R180, R20, R13 ;  /* 0x0000000d14b47221 */ /* 0x000fe20000010000 */
[-C--:B------:R-:W-:Y:S01]  /*7f20*/  FMUL.FTZ R98, R98, R6.reuse ;  /* 0x0000000662627220 */ /* 0x080fe20000410000 */
[----:B------:R3:W-:Y:S01]  /*7f30*/  STSM.16.M88.4 [R23], R156 ;  /* 0x0000009c17007844 */ /* 0x0007e20000000200 */
[-C--:B------:R-:W-:Y:S01]  /*7f40*/  FMUL.FTZ R99, R99, R6.reuse ;  /* 0x0000000663637220 */ /* 0x080fe20000410000 */
[----:B--2---:R-:W-:Y:S01]  /*7f50*/  FADD.FTZ R13, R161, R180 ;  /* 0x000000b4a10d7221 */ /* 0x004fe20000010000 */
[----:B----4-:R-:W-:Y:S01]  /*7f60*/  F2FP.BF16.F32.PACK_AB R161, R172, R161 ;  /* 0x000000a1aca1723e */ /* 0x010fe200000010ff */
[-C--:B------:R-:W-:Y:S01]  /*7f70*/  FMUL.FTZ R102, R102, R6.reuse ;  /* 0x0000000666667220 */ /* 0x080fe20000410000 */
[----:B------:R-:W2:Y:S01]  /*7f80*/  MUFU.EX2 R174, R179 ;  /* 0x000000b300ae7308 */ /* 0x000ea20000000800 */
[----:B0-----:R-:W-:Y:S01]  /*7f90*/  FADD.FTZ R178, R172, R13 ;  /* 0x0000000dacb27221 */ /* 0x001fe20000010000 */
[-C--:B------:R-:W-:Y:S01]  /*7fa0*/  FMUL.FTZ R103, R103, R6.reuse ;  /* 0x0000000667677220 */ /* 0x080fe20000410000 */
[-C--:B------:R-:W-:Y:S01]  /*7fb0*/  FMUL.FTZ R106, R106, R6.reuse ;  /* 0x000000066a6a7220 */ /* 0x080fe20000410000 */
[-C--:B------:R-:W-:Y:S01]  /*7fc0*/  FMUL.FTZ R107, R107, R6.reuse ;  /* 0x000000066b6b7220 */ /* 0x080fe20000410000 */
[----:B-1----:R-:W-:Y:S01]  /*7fd0*/  FADD.FTZ R13, R163, R178 ;  /* 0x000000b2a30d7221 */ /* 0x002fe20000010000 */
[----:B------:R-:W-:Y:S01]  /*7fe0*/  F2FP.BF16.F32.PACK_AB R163, R4, R163 ;  /* 0x000000a304a3723e */ /* 0x000fe200000010ff */
[-C--:B------:R-:W-:Y:S01]  /*7ff0*/  FMUL.FTZ R110, R110, R6.reuse ;  /* 0x000000066e6e7220 */ /* 0x080fe20000410000 */
[----:B------:R-:W0:Y:S01]  /*8000*/  MUFU.EX2 R167, R182 ;  /* 0x000000b600a77308 */ /* 0x000e220000000800 */
[----:B------:R-:W-:Y:S01]  /*8010*/  FADD.FTZ R178, R4, R13 ;  /* 0x0000000d04b27221 */ /* 0x000fe20000010000 */
[-C--:B------:R-:W-:Y:S01]  /*8020*/  FMUL.FTZ R111, R111, R6.reuse ;  /* 0x000000066f6f7220 */ /* 0x080fe20000410000 */
[----:B------:R1:W-:Y:S01]  /*8030*/  STSM.16.M88.4 [R19], R160 ;  /* 0x000000a013007844 */ /* 0x0003e20000000200 */
[-C--:B------:R-:W-:Y:S01]  /*8040*/  FMUL.FTZ R114, R114, R6.reuse ;  /* 0x0000000672727220 */ /* 0x080fe20000410000 */
[----:B---3--:R-:W-:Y:S01]  /*8050*/  FADD.FTZ R13, R165, R178 ;  /* 0x000000b2a50d7221 */ /* 0x008fe20000010000 */
[-C--:B------:R-:W-:Y:S01]  /*8060*/  FMUL.FTZ R115, R115, R6.reuse ;  /* 0x0000000673737220 */ /* 0x080fe20000410000 */
[-C--:B------:R-:W-:Y:S01]  /*8070*/  FMUL.FTZ R118, R118, R6.reuse ;  /* 0x0000000676767220 */ /* 0x080fe20000410000 */
[----:B------:R-:W3:Y:S01]  /*8080*/  MUFU.EX2 R176, R176 ;  /* 0x000000b000b07308 */ /* 0x000ee20000000800 */
[C---:B--2---:R-:W-:Y:S01]  /*8090*/  FADD.FTZ R14, R174.reuse, R13 ;  /* 0x0000000dae0e7221 */ /* 0x044fe20000010000 */
[----:B------:R-:W-:Y:S01]  /*80a0*/  F2FP.BF16.F32.PACK_AB R165, R174, R165 ;  /* 0x000000a5aea5723e */ /* 0x000fe200000010ff */
[-C--:B------:R-:W-:Y:S01]  /*80b0*/  FMUL.FTZ R119, R119, R6.reuse ;  /* 0x0000000677777220 */ /* 0x080fe20000410000 */
[-C--:B------:R-:W-:Y:S01]  /*80c0*/  FMUL.FTZ R122, R122, R6.reuse ;  /* 0x000000067a7a7220 */ /* 0x080fe20000410000 */
[-C--:B------:R-:W-:Y:S01]  /*80d0*/  FMUL.FTZ R123, R123, R6.reuse ;  /* 0x000000067b7b7220 */ /* 0x080fe20000410000 */
[-C--:B------:R-:W-:Y:S01]  /*80e0*/  FMUL.FTZ R126, R126, R6.reuse ;  /* 0x000000067e7e7220 */ /* 0x080fe20000410000 */
[-C--:B------:R-:W-:Y:S01]  /*80f0*/  FMUL.FTZ R127, R127, R6.reuse ;  /* 0x000000067f7f7220 */ /* 0x080fe20000410000 */
[-C--:B------:R-:W-:Y:S01]  /*8100*/  FMUL.FTZ R130, R130, R6.reuse ;  /* 0x0000000682827220 */ /* 0x080fe20000410000 */
[----:B0-----:R-:W-:Y:S01]  /*8110*/  FADD.FTZ R5, R167, R14 ;  /* 0x0000000ea7057221 */ /* 0x001fe20000010000 */
[-C--:B------:R-:W-:Y:S01]  /*8120*/  FMUL.FTZ R131, R131, R6.reuse ;  /* 0x0000000683837220 */ /* 0x080fe20000410000 */
[-C--:B------:R-:W-:Y:S01]  /*8130*/  FMUL.FTZ R134, R134, R6.reuse ;  /* 0x0000000686867220 */ /* 0x080fe20000410000 */
[-C--:B------:R-:W-:Y:S01]  /*8140*/  FMUL.FTZ R135, R135, R6.reuse ;  /* 0x0000000687877220 */ /* 0x080fe20000410000 */
[-C--:B------:R-:W-:Y:S01]  /*8150*/  FMUL.FTZ R138, R138, R6.reuse ;  /* 0x000000068a8a7220 */ /* 0x080fe20000410000 */
[-C--:B------:R-:W-:Y:S01]  /*8160*/  FMUL.FTZ R139, R139, R6.reuse ;  /* 0x000000068b8b7220 */ /* 0x080fe20000410000 */
[-C--:B------:R-:W-:Y:S01]  /*8170*/  FMUL.FTZ R142, R142, R6.reuse ;  /* 0x000000068e8e7220 */ /* 0x080fe20000410000 */
[-C--:B------:R-:W-:Y:S01]  /*8180*/  FMUL.FTZ R143, R143, R6.reuse ;  /* 0x000000068f8f7220 */ /* 0x080fe20000410000 */
[C---:B---3--:R-:W-:Y:S01]  /*8190*/  F2FP.BF16.F32.PACK_AB R167, R176.reuse, R167 ;  /* 0x000000a7b0a7723e */ /* 0x048fe200000010ff */
[----:B------:R-:W-:Y:S01]  /*81a0*/  FADD.FTZ R4, R176, R5 ;  /* 0x00000005b0047221 */ /* 0x000fe20000010000 */
[-C--:B------:R-:W-:Y:S01]  /*81b0*/  FMUL.FTZ R146, R146, R6.reuse ;  /* 0x0000000692927220 */ /* 0x080fe20000410000 */
[-C--:B------:R-:W-:Y:S01]  /*81c0*/  FMUL.FTZ R147, R147, R6.reuse ;  /* 0x0000000693937220 */ /* 0x080fe20000410000 */
[-C--:B------:R-:W-:Y:S01]  /*81d0*/  FMUL.FTZ R150, R150, R6.reuse ;  /* 0x0000000696967220 */ /* 0x080fe20000410000 */
[----:B------:R1:W-:Y:S01]  /*81e0*/  STSM.16.M88.4 [R22], R164 ;  /* 0x000000a416007844 */ /* 0x0003e20000000200 */
[----:B------:R-:W-:Y:S01]  /*81f0*/  FMUL.FTZ R151, R151, R6 ;  /* 0x0000000697977220 */ /* 0x000fe20000410000 */
[----:B------:R-:W-:Y:S06]  /*8200*/  @!P3 BRA `(.L_x_4985) ;  /* 0x000000000004b947 */ /* 0x000fec0003800000 */
[----:B------:R-:W-:Y:S01]  /*8210*/  BPT.TRAP 0x1 ;  /* 0x000000040000795c */ /* 0x000fe20000300000 */
.L_x_4985:
[----:B------:R0:W2:Y:S01]  /*8220*/  SYNCS.PHASECHK.TRANS64.TRYWAIT P0, [UR27+0x28c50], R10 ;  /* 0x028c500aff0075a7 */ /* 0x0000a2000800015b */
[----:B------:R-:W-:Y:S05]  /*8230*/  @!P3 BRA `(.L_x_4986) ;  /* 0x000000000004b947 */ /* 0x000fea0003800000 */
[----:B------:R-:W-:Y:S01]  /*8240*/  BPT.TRAP 0x1 ;  /* 0x000000040000795c */ /* 0x000fe20000300000 */
.L_x_4986:
[----:B--2---:R-:W-:Y:S05]  /*8250*/  @P0 BRA `(.L_x_4987) ;  /* 0x0000000000080947 */ /* 0x004fea0003800000 */
[----:B------:R-:W2:Y:S02]  /*8260*/  SYNCS.PHASECHK.TRANS64.TRYWAIT P0, [UR27+0x28c50], R10 ;  /* 0x028c500aff0075a7 */ /* 0x000ea4000800015b */
[----:B--2---:R-:W-:Y:S05]  /*8270*/  @!P0 BRA `(.L_x_4988) ;  /* 0x000000d0006c8947 */ /* 0x004fea0003800000 */
.L_x_4987:
[----:B------:R-:W-:Y:S01]  /*8280*/  ULEA UR18, UR24, UR48, 0xc ;  /* 0x0000003018127291 */ /* 0x000fe2000f8e603f */
[----:B------:R-:W-:Y:S01]  /*8290*/  WARPGROUP.ARRIVE ;  /* 0x00000000000079c5 */ /* 0x000fe20000000000 */
[----:B------:R-:W-:Y:S01]  /*82a0*/  UMOV UR7, 0x40000040 ;  /* 0x4000004000077882 */ /* 0x000fe20000000000 */
[----:B------:R-:W-:Y:S01]  /*82b0*/  ISETP.LT.AND P0, PT, R11, UR50, PT ;  /* 0x000000320b007c0c */ /* 0x000fe2000bf01270 */
[----:B--2---:R-:W-:Y:S01]  /*82c0*/  @!P4 VIADD R7, R7, 0x28c60 ;  /* 0x00028c600707c836 */ /* 0x004fe20000000000 */
[----:B------:R-:W-:Y:S01]  /*82d0*/  UIADD3 UR50, UR50, -0x1, URZ ;  /* 0xffffffff32327890 */ /* 0x000fe2000fffe03f */
[----:B------:R-:W-:Y:S01]  /*82e0*/  IMAD.MOV.U32 R6, RZ, RZ, R168 ;  /* 0x000000ffff067224 */ /* 0x000fe200078e00a8 */
[----:B------:R-:W-:Y:S01]  /*82f0*/  UMOV UR6, UR18 ;  /* 0x0000001200067c82 */ /* 0x000fe20008000000 */
[----:B------:R-:W-:Y:S01]  /*8300*/  UMOV UR36, UR24 ;  /* 0x0000001800247c82 */ /* 0x000fe20008000000 */
[----:B------:R-:W-:Y:S01]  /*8310*/  HGMMA.64x256x16.F32.BF16 R24, R152, gdesc[UR4].tnspB, R24, gsb0 ;  /* 0x43e0000498187df0 */ /* 0x000fe20008001818 */
[----:B------:R-:W-:Y:S01]  /*8320*/  UIADD3 UR6, UR18, 0x80, URZ ;  /* 0x0000008012067890 */ /* 0x000fe2000fffe03f */
[----:B------:R-:W-:Y:S01]  /*8330*/  @!P4 PRMT R7, RZ, 0x654, R7 ;  /* 0x00000654ff07c816 */ /* 0x000fe20000000007 */
[----:B------:R-:W-:Y:S01]  /*8340*/  UMOV UR7, 0x40000040 ;  /* 0x4000004000077882 */ /* 0x000fe20000000000 */
[----:B------:R-:W-:Y:S01]  /*8350*/  IMAD.MOV.U32 R5, RZ, RZ, R8 ;  /* 0x000000ffff057224 */ /* 0x000fe200078e0008 */
[----:B------:R-:W-:-:S02]  /*8360*/  WARPGROUP.DEPBAR.LE gsb0, 0x0 ;  /* 0x00008000000079c5 */ /* 0x000fc40000010000 */
        /* <DEDUP_REMOVED lines=26> */
[----:B------:R-:W-:Y:S01]  /*8510*/  IMAD.MOV.U32 R6, RZ, RZ, R168 ;  /* 0x000000ffff067224 */ /* 0x000fe200078e00a8 */
[----:B------:R-:W-:Y:S01]  /*8520*/  UMOV UR36, UR24 ;  /* 0x0000001800247c82 */ /* 0x000fe20008000000 */
[----:B------:R-:W-:-:S07]  /*8530*/  IMAD.MOV.U32 R5, RZ, RZ, R8 ;  /* 0x000000ffff057224 */ /* 0x000fce00078e0008 */
.L_x_4972:
[----:B--2---:R-:W2:Y:S01]  /*8540*/  LDC R7, c[0x0][0x448] ;  /* 0x00011200ff077b82 */ /* 0x004ea20000000800 */
[----:B------:R-:W-:Y:S02]  /*8550*/  UIADD3 UR6, UR40, 0x3f, URZ ;  /* 0x0000003f28067890 */ /* 0x000fe4000fffe03f */
[----:B------:R-:W-:-:S04]  /*8560*/  UIADD3 UR14, -UR14, 0x1, URZ ;  /* 0x000000010e0e7890 */ /* 0x000fc8000fffe13f */
[----:B------:R-:W-:Y:S01]  /*8570*/  UIMAD UR14, UR49, UR11, UR14 ;  /* 0x0000000b310e72a4 */ /* 0x000fe2000f8e020e */
[----:B------:R-:W3:Y:S01]  /*8580*/  LDC R12, c[0x0][0x9e4] ;  /* 0x00027900ff0c7b82 */ /* 0x000ee20000000800 */
[----:B--2---:R-:W-:Y:S02]  /*8590*/  ISETP.NE.AND P5, PT, R7, 0x1, PT ;  /* 0x000000010700780c */ /* 0x004fe40003fa5270 */
[----:B---3--:R-:W-:-:S11]  /*85a0*/  ISETP.GE.AND P6, PT, R12, 0x1, PT ;  /* 0x000000010c00780c */ /* 0x008fd60003fc6270 */
[----:B------:R-:W2:Y:S08]  /*85b0*/  @P5 LDC R7, c[0x0][0x44c] ;  /* 0x00011300ff075b82 */ /* 0x000eb00000000800 */
[----:B------:R-:W3:Y:S01]  /*85c0*/  @P5 LDC R9, c[0x0][0x450] ;  /* 0x00011400ff095b82 */ /* 0x000ee20000000800 */
[----:B--2---:R-:W-:-:S04]  /*85d0*/  @P5 IMAD.HI.U32 R8, R7, UR6, RZ ;  /* 0x0000000607085c27 */ /* 0x004fc8000f8e00ff */
[----:B------:R-:W-:Y:S01]  /*85e0*/  IMAD.U32 R7, RZ, RZ, UR6 ;  /* 0x00000006ff077e24 */ /* 0x000fe2000f8e00ff */
[----:B---3--:R-:W-:-:S05]  /*85f0*/  @P5 SHF.R.U32.HI R7, RZ, R9, R8 ;  /* 0x00000009ff075219 */ /* 0x008fca0000011608 */
[----:B------:R-:W-:-:S04]  /*8600*/  VIADD R7, R7, UR14 ;  /* 0x0000000e07077c36 */ /* 0x000fc80008000000 */
[----:B------:R-:W-:Y:S01]  /*8610*/  VIADD R8, R7, -UR15 ;  /* 0x8000000f07087c36 */ /* 0x000fe20008000000 */
[----:B------:R-:W-:Y:S06]  /*8620*/  @!P6 BRA `(.L_x_4990) ;  /* 0x00000000003ce947 */ /* 0x000fec0003800000 */
[----:B------:R-:W-:-:S13]  /*8630*/  ISETP.GT.AND P0, PT, R7, -0x1, PT ;  /* 0xffffffff0700780c */ /* 0x000fda0003f04270 */
[----:B------:R-:W-:Y:S05]  /*8640*/  @P0 BRA `(.L_x_4991) ;  /* 0x00000000001c0947 */ /* 0x000fea0003800000 */
[----:B------:R-:W-:Y:S02]  /*8650*/  ISETP.NE.AND P0, PT, R12, 0x1, PT ;  /* 0x000000010c00780c */ /* 0x000fe40003f05270 */
[----:B------:R-:W-:-:S11]  /*8660*/  LOP3.LUT R7, RZ, R7, RZ, 0x33, !PT ;  /* 0x00000007ff077212 */ /* 0x000fd600078e33ff */
[----:B0-----:R-:W0:Y:S02]  /*8670*/  @P0 LDC.64 R10, c[0x0][0x9e8] ;  /* 0x00027a00ff0a0b82 */ /* 0x001e240000000a00 */
[----:B0-----:R-:W-:-:S05]  /*8680*/  @P0 IMAD.HI.U32 R10, R7, R10, RZ ;  /* 0x0000000a070a0227 */ /* 0x001fca00078e00ff */
[----:B------:R-:W-:-:S04]  /*8690*/  @P0 SHF.R.U32.HI R7, RZ, R11, R10 ;  /* 0x0000000bff070219 */ /* 0x000fc8000001160a */
[----:B------:R-:W-:Y:S01]  /*86a0*/  LOP3.LUT R7, RZ, R7, RZ, 0x33, !PT ;  /* 0x00000007ff077212 */ /* 0x000fe200078e33ff */
[----:B------:R-:W-:Y:S06]  /*86b0*/  BRA `(.L_x_4992) ;  /* 0x0000000000107947 */ /* 0x000fec0003800000 */
.L_x_4991:
[----:B------:R-:W-:-:S13]  /*86c0*/  ISETP.NE.AND P0, PT, R12, 0x1, PT ;  /* 0x000000010c00780c */ /* 0x000fda0003f05270 */
[----:B0-----:R-:W0:Y:S02]  /*86d0*/  @P0 LDC.64 R10, c[0x0][0x9e8] ;  /* 0x00027a00ff0a0b82 */ /* 0x001e240000000a00 */
[----:B0-----:R-:W-:-:S05]  /*86e0*/  @P0 IMAD.HI.U32 R10, R7, R10, RZ ;  /* 0x0000000a070a0227 */ /* 0x001fca00078e00ff */
[----:B------:R-:W-:-:S07]  /*86f0*/  @P0 SHF.R.U32.HI R7, RZ, R11, R10 ;  /* 0x0000000bff070219 */ /* 0x000fce000001160a */
.L_x_4992:
[----:B------:R-:W-:-:S05]  /*8700*/  IMAD R7, R7, R12, RZ ;  /* 0x0000000c07077224 */ /* 0x000fca00078e02ff */
[----:B------:R-:W-:-:S07]  /*8710*/  VIMNMX R8, R8, R7, !PT ;  /* 0x0000000708087248 */ /* 0x000fce0007fe0100 */
.L_x_4990:
[----:B------:R-:W-:-:S05]  /*8720*/  VIADD R8, R8, 0x3f ;  /* 0x0000003f08087836 */ /* 0x000fca0000000000 */
[----:B------:R-:W-:-:S04]  /*8730*/  SHF.R.S32.HI R7, RZ, 0x1f, R8 ;  /* 0x0000001fff077819 */ /* 0x000fc80000011408 */
[----:B------:R-:W-:-:S04]  /*8740*/  LEA.HI R7, R7, R8, RZ, 0x6 ;  /* 0x0000000807077211 */ /* 0x000fc800078f30ff */
[----:B------:R-:W-:-:S04]  /*8750*/  SHF.R.S32.HI R7, RZ, 0x6, R7 ;  /* 0x00000006ff077819 */ /* 0x000fc80000011407 */
[----:B------:R-:W-:-:S04]  /*8760*/  VIMNMX R7, R186, R7, !PT ;  /* 0x00000007ba077248 */ /* 0x000fc80007fe0100 */
[----:B------:R-:W-:-:S13]  /*8770*/  ISETP.LE.AND P0, PT, R7, UR50, PT ;  /* 0x0000003207007c0c */ /* 0x000fda000bf03270 */
[----:B------:R-:W-:Y:S05]  /*8780*/  @!P0 BRA `(.L_x_4993) ;  /* 0x0000001800388947 */ /* 0x000fea0003800000 */
[----:B------:R-:W-:Y:S01]  /*8790*/  IMAD.MOV.U32 R9, RZ, RZ, R6 ;  /* 0x000000ffff097224 */ /* 0x000fe200078e0006 */
[----:B------:R-:W-:Y:S01]  /*87a0*/  UMOV UR22, UR36 ;  /* 0x0000002400167c82 */ /* 0x000fe20008000000 */
[----:B0-----:R-:W-:Y:S01]  /*87b0*/  IMAD.MOV.U32 R10, RZ, RZ, R5 ;  /* 0x000000ffff0a7224 */ /* 0x001fe200078e0005 */
[----:B------:R-:W-:-:S06]  /*87c0*/  ULDC UR21, c[0x0][0x988] ;  /* 0x0002620000157ab9 */ /* 0x000fcc0000000800 */
.L_x_5002:
[----:B------:R-:W-:Y:S01]  /*87d0*/  UIADD3 UR36, UR22, 0x1, URZ ;  /* 0x0000000116247890 */ /* 0x000fe2000fffe03f */
[----:B------:R-:W-:Y:S01]  /*87e0*/  IMAD.U32 R6, RZ, RZ, UR50 ;  /* 0x00000032ff067e24 */ /* 0x000fe2000f8e00ff */
[----:B------:R-:W-:Y:S02]  /*87f0*/  UIADD3 UR20, UR50, -0x1, URZ ;  /* 0xffffffff32147890 */ /* 0x000fe4000fffe03f */
[----:B------:R-:W-:Y:S02]  /*8800*/  UISETP.NE.AND UP0, UPT, UR36, 0x2, UPT ;  /* 0x000000022400788c */ /* 0x000fe4000bf05270 */
[----:B------:R-:W-:Y:S02]  /*8810*/  ISETP.GT.AND P0, PT, R6, R7, PT ;  /* 0x000000070600720c */ /* 0x000fe40003f04270 */
[----:B------:R-:W-:Y:S02]  /*8820*/  USEL UR6, URZ, 0x1, UP0 ;  /* 0x000000013f067887 */ /* 0x000fe40008000000 */
[----:B------:R-:W-:-:S02]  /*8830*/  USEL UR36, UR36, URZ, UP0 ;  /* 0x0000003f24247287 */ /* 0x000fc40008000000 */
[----:B------:R-:W-:Y:S01]  /*8840*/  ULOP3.LUT UR37, UR37, UR6, URZ, 0x3c, !UPT ;  /* 0x0000000625257292 */ /* 0x000fe2000f8e3c3f */
[----:B------:R-:W-:Y:S01]  /*8850*/  UMOV UR50, UR20 ;  /* 0x0000001400327c82 */ /* 0x000fe20008000000 */
[----:B0123--:R-:W-:Y:S10]  /*8860*/  @!P3 BRA `(.L_x_4994) ;  /* 0x000000000004b947 */ /* 0x00fff40003800000 */
[----:B------:R-:W-:Y:S01]  /*8870*/  BPT.TRAP 0x1 ;  /* 0x000000040000795c */ /* 0x000fe20000300000 */
.L_x_4994:
[----:B------:R-:W-:Y:S01]  /*8880*/  ULEA UR23, UR36, UR43, 0x3 ;  /* 0x0000002b24177291 */ /* 0x000fe2000f8e183f */
[----:B------:R-:W-:-:S05]  /*8890*/  IMAD.U32 R8, RZ, RZ, UR37 ;  /* 0x00000025ff087e24 */ /* 0x000fca000f8e00ff */
[----:B------:R-:W-:-:S04]  /*88a0*/  SHF.L.U32 R8, R8, 0x1f, RZ ;  /* 0x0000001f08087819 */ /* 0x000fc800000006ff */
[----:B------:R0:W2:Y:S01]  /*88b0*/  SYNCS.PHASECHK.TRANS64.TRYWAIT P1, [UR23+0x28c30], R8 ;  /* 0x028c3008ff0075a7 */ /* 0x0000a20008020157 */
[----:B------:R-:W-:Y:S05]  /*88c0*/  @!P3 BRA `(.L_x_4995) ;  /* 0x000000000004b947 */ /* 0x000fea0003800000 */
[----:B------:R-:W-:Y:S01]  /*88d0*/  BPT.TRAP 0x1 ;  /* 0x000000040000795c */ /* 0x000fe20000300000 */
.L_x_4995:
[----:B--2---:R-:W-:Y:S05]  /*88e0*/  @P1 BRA `(.L_x_4996) ;  /* 0x0000000000081947 */ /* 0x004fea0003800000 */
[----:B------:R-:W2:Y:S02]  /*88f0*/  SYNCS.PHASECHK.TRANS64.TRYWAIT P1, [UR23+0x28c30], R8 ;  /* 0x028c3008ff0075a7 */ /* 0x000ea40008020157 */
[----:B--2---:R-:W-:Y:S05]  /*8900*/  @!P1 BRA `(.L_x_4997) ;  /* 0x000000c800dc9947 */ /* 0x004fea0003800000 */
.L_x_4996:
[----:B------:R-:W-:Y:S01]  /*8910*/  R2UR UR18, R0 ;  /* 0x00000000001272ca */ /* 0x000fe200000e0000 */
[----:B-1--4-:R-:W-:Y:S01]  /*8920*/  WARPGROUP.ARRIVE ;  /* 0x00000000000079c5 */ /* 0x012fe20000000000 */
[----:B------:R-:W-:Y:S01]  /*8930*/  UMOV UR19, 0x40000040 ;  /* 0x4000004000137882 */ /* 0x000fe20000000000 */
[----:B------:R-:W-:Y:S01]  /*8940*/  UMOV UR7, 0x40000040 ;  /* 0x4000004000077882 */ /* 0x000fe20000000000 */
[----:B------:R-:W-:Y:S01]  /*8950*/  UMOV UR11, 0x40000040 ;  /* 0x40000040000b7882 */ /* 0x000fe20000000000 */
[----:B------:R-:W-:-:S08]  /*8960*/  UMOV UR15, 0x40000040 ;  /* 0x40000040000f7882 */ /* 0x000fd00000000000 */
[----:B------:R-:W-:-:S04]  /*8970*/  ULEA UR18, UR36, UR18, 0x9 ;  /* 0x0000001224127291 */ /* 0x000fc8000f8e483f */
[----:B------:R-:W-:Y:S02]  /*8980*/  UIADD3 UR6, UR18, 0x2, URZ ;  /* 0x0000000212067890 */ /* 0x000fe4000fffe03f */
[----:B------:R-:W-:Y:S02]  /*8990*/  UIADD3 UR10, UR18, 0x4, URZ ;  /* 0x00000004120a7890 */ /* 0x000fe4000fffe03f */
[----:B------:R-:W-:Y:S02]  /*89a0*/  UIADD3 UR14, UR18, 0x6, URZ ;  /* 0x00000006120e7890 */ /* 0x000fe4000fffe03f */
[----:B------:R-:W-:Y:S03]  /*89b0*/  HGMMA.64x64x16.F32.BF16 R152, gdesc[UR16], RZ, !UPT, gsb0 ;  /* 0x00e00000109879f0 */ /* 0x000fe6000c0018ff */
[----:B------:R-:W-:Y:S02]  /*89c0*/  WARPGROUP.DEPBAR.LE gsb0, 0x0 ;  /* 0x00008000000079c5 */ /* 0x000fe40000010000 */
[----:B------:R-:W-:-:S06]  /*89d0*/  WARPGROUP.ARRIVE ;  /* 0x00000000000079c5 */ /* 0x000fcc0000000000 */
[----:B------:R-:W-:Y:S03]  /*89e0*/  HGMMA.64x64x16.F32.BF16 R152, gdesc[UR4], R152, gsb0 ;  /* 0x00e00000049879f0 */ /* 0x000fe60008001898 */
[----:B------:R-:W-:Y:S02]  /*89f0*/  WARPGROUP.DEPBAR.LE gsb0, 0x0 ;  /* 0x00008000000079c5 */ /* 0x000fe40000010000 */
[----:B------:R-:W-:-:S06]  /*8a00*/  WARPGROUP.ARRIVE ;  /* 0x00000000000079c5 */ /* 0x000fcc0000000000 */
[----:B------:R-:W-:Y:S01]  /*8a10*/  HGMMA.64x64x16.F32.BF16 R152, gdesc[UR8], R152, gsb0 ;  /* 0x00e00000089879f0 */ /* 0x000fe20008001898 */
[----:B------:R-:W-:Y:S02]  /*8a20*/  UMOV UR10, UR21 ;  /* 0x00000015000a7c82 */ /* 0x000fe40008000000 */
        /* <DEDUP_REMOVED lines=21> */
[----:B------:R-:W1:Y:S02]  /*8b80*/  SHFL.BFLY PT, R5, R12, 0x2, 0x1f ;  /* 0x0c401f000c057f89 */ /* 0x000e6400000e0000 */
        /* <DEDUP_REMOVED lines=10> */
[----:B------:R-:W-:-:S03]  /*8c30*/  FMNMX.FTZ R6, R170, R11, !PT ;  /* 0x0000000baa067209 */ /* 0x000fc60007810000 */
[----:B------:R-:W-:Y:S01]  /*8c40*/  FMUL.FTZ R20, R5, UR10 ;  /* 0x0000000a05147c20 */ /* 0x000fe20008410000 */
        /* <DEDUP_REMOVED lines=10> */
[--C-:B------:R-:W-:Y:S01]  /*8cf0*/  FFMA.FTZ R160, R168, UR10, -R20.reuse ;  /* 0x0000000aa8a07c23 */ /* 0x100fe20008010814 */
[----:B------:R-:W-:Y:S01]  /*8d00*/  FMNMX.FTZ R6, R178, R13, !PT ;  /* 0x0000000db2067209 */ /* 0x000fe20007810000 */
[--C-:B------:R-:W-:Y:S01]  /*8d10*/  FFMA.FTZ R168, R177, UR10, -R20.reuse ;  /* 0x0000000ab1a87c23 */ /* 0x100fe20008010814 */
[----:B------:R-:W1:Y:S01]  /*8d20*/  MUFU.EX2 R10, R10 ;  /* 0x0000000a000a7308 */ /* 0x000e620000000800 */
[--C-:B------:R-:W-:Y:S01]  /*8d30*/  FFMA.FTZ R15, R161, UR10, -R20.reuse ;  /* 0x0000000aa10f7c23 */ /* 0x100fe20008010814 */
[----:B------:R-:W-:Y:S01]  /*8d40*/  FMNMX.FTZ R13, R179, R6, !PT ;  /* 0x00000006b30d7209 */ /* 0x000fe20007810000 */
[--C-:B------:R-:W-:Y:S01]  /*8d50*/  FFMA.FTZ R161, R176, UR10, -R20.reuse ;  /* 0x0000000ab0a17c23 */ /* 0x100fe20008010814 */
[--C-:B------:R-:W-:Y:S01]  /*8d60*/  FFMA.FTZ R180, R180, UR10, -R20.reuse ;  /* 0x0000000ab4b47c23 */ /* 0x100fe20008010814 */
[--C-:B------:R-:W-:Y:S01]  /*8d70*/  FFMA.FTZ R14, R164, UR10, -R20.reuse ;  /* 0x0000000aa40e7c23 */ /* 0x100fe20008010814 */
[----:B------:R-:W-:Y:S01]  /*8d80*/  FMNMX.FTZ R6, R182, R13, !PT ;  /* 0x0000000db6067209 */ /* 0x000fe20007810000 */
[--C-:B------:R-:W-:Y:S01]  /*8d90*/  FFMA.FTZ R13, R157, UR10, -R20.reuse ;  /* 0x0000000a9d0d7c23 */ /* 0x100fe20008010814 */
[----:B------:R-:W2:Y:S01]  /*8da0*/  MUFU.EX2 R11, R11 ;  /* 0x0000000b000b7308 */ /* 0x000ea20000000800 */
[--C-:B------:R-:W-:Y:S01]  /*8db0*/  FFMA.FTZ R157, R172, UR10, -R20.reuse ;  /* 0x0000000aac9d7c23 */ /* 0x100fe20008010814 */
[----:B------:R-:W-:Y:S01]  /*8dc0*/  FMNMX.FTZ R6, R183, R6, !PT ;  /* 0x00000006b7067209 */ /* 0x000fe20007810000 */
[----:B------:R-:W-:-:S04]  /*8dd0*/  FFMA.FTZ R164, R173, UR10, -R20 ;  /* 0x0000000aada47c23 */ /* 0x000fc80008010814 */
[----:B------:R-:W3:Y:S01]  /*8de0*/  SHFL.BFLY PT, R153, R6, 0x2, 0x1f ;  /* 0x0c401f0006997f89 */ /* 0x000ee200000e0000 */
[----:B------:R-:W4:Y:S01]  /*8df0*/  MUFU.EX2 R152, R152 ;  /* 0x0000009800987308 */ /* 0x000f220000000800 */
[-C--:B-1----:R-:W-:Y:S01]  /*8e00*/  FMUL.FTZ R24, R24, R10.reuse ;  /* 0x0000000a18187220 */ /* 0x082fe20000410000 */
[-C--:B------:R-:W-:Y:S01]  /*8e10*/  FMUL.FTZ R25, R25, R10.reuse ;  /* 0x0000000a19197220 */ /* 0x080fe20000410000 */
[-C--:B------:R-:W-:Y:S01]  /*8e20*/  FMUL.FTZ R28, R28, R10.reuse ;  /* 0x0000000a1c1c7220 */ /* 0x080fe20000410000 */
[-C--:B------:R-:W-:Y:S01]  /*8e30*/  FMUL.FTZ R29, R29, R10.reuse ;  /* 0x0000000a1d1d7220 */ /* 0x080fe20000410000 */
[-C--:B------:R-:W-:Y:S01]  /*8e40*/  FMUL.FTZ R32, R32, R10.reuse ;  /* 0x0000000a20207220 */ /* 0x080fe20000410000 */
[-C--:B------:R-:W-:Y:S01]  /*8e50*/  FMUL.FTZ R33, R33, R10.reuse ;  /* 0x0000000a21217220 */ /* 0x080fe20000410000 */
[-C--:B------:R-:W-:Y:S01]  /*8e60*/  FMUL.FTZ R36, R36, R10.reuse ;  /* 0x0000000a24247220 */ /* 0x080fe20000410000 */
[----:B------:R-:W-:Y:S01]  /*8e70*/  MUFU.EX2 R12, R12 ;  /* 0x0000000c000c7308 */ /* 0x000fe20000000800 */
[----:B--2---:R-:W-:Y:S01]  /*8e80*/  FFMA.FTZ R3, R10, R3, R11 ;  /* 0x000000030a037223 */ /* 0x004fe2000001000b */
[-C--:B------:R-:W-:Y:S01]  /*8e90*/  FMUL.FTZ R37, R37, R10.reuse ;  /* 0x0000000a25257220 */ /* 0x080fe20000410000 */
[-C--:B------:R-:W-:Y:S01]  /*8ea0*/  FMUL.FTZ R40, R40, R10.reuse ;  /* 0x0000000a28287220 */ /* 0x080fe20000410000 */
[-C--:B------:R-:W-:Y:S01]  /*8eb0*/  FMUL.FTZ R41, R41, R10.reuse ;  /* 0x0000000a29297220 */ /* 0x080fe20000410000 */
[-C--:B------:R-:W-:Y:S01]  /*8ec0*/  FMUL.FTZ R44, R44, R10.reuse ;  /* 0x0000000a2c2c7220 */ /* 0x080fe20000410000 */
[-C--:B------:R-:W-:Y:S01]  /*8ed0*/  FMUL.FTZ R45, R45, R10.reuse ;  /* 0x0000000a2d2d7220 */ /* 0x080fe20000410000 */
[-C--:B------:R-:W-:Y:S01]  /*8ee0*/  FMUL.FTZ R48, R48, R10.reuse ;  /* 0x0000000a30307220 */ /* 0x080fe20000410000 */
[----:B------:R-:W-:Y:S01]  /*8ef0*/  MUFU.EX2 R13, R13 ;  /* 0x0000000d000d7308 */ /* 0x000fe20000000800 */
[----:B----4-:R-:W-:Y:S01]  /*8f00*/  FADD.FTZ R3, R152, R3 ;  /* 0x0000000398037221 */ /* 0x010fe20000010000 */
[-C--:B------:R-:W-:Y:S01]  /*8f10*/  FMUL.FTZ R49, R49, R10.reuse ;  /* 0x0000000a31317220 */ /* 0x080fe20000410000 */
[-C--:B------:R-:W-:Y:S01]  /*8f20*/  FMUL.FTZ R52, R52, R10.reuse ;  /* 0x0000000a34347220 */ /* 0x080fe20000410000 */
[-C--:B------:R-:W-:Y:S01]  /*8f30*/  FMUL.FTZ R53, R53, R10.reuse ;  /* 0x0000000a35357220 */ /* 0x080fe20000410000 */
[-C--:B------:R-:W-:Y:S01]  /*8f40*/  FMUL.FTZ R56, R56, R10.reuse ;  /* 0x0000000a38387220 */ /* 0x080fe20000410000 */
[-C--:B------:R-:W-:Y:S01]  /*8f50*/  FMUL.FTZ R57, R57, R10.reuse ;  /* 0x0000000a39397220 */ /* 0x080fe20000410000 */
[----:B---3--:R-:W-:Y:S01]  /*8f60*/  FMNMX.FTZ R165, R6, R153, !PT ;  /* 0x0000009906a57209 */ /* 0x008fe20007810000 */
[--C-:B------:R-:W-:Y:S01]  /*8f70*/  FFMA.FTZ R153, R169, UR10, -R20.reuse ;  /* 0x0000000aa9997c23 */ /* 0x100fe20008010814 */
[----:B------:R-:W-:Y:S01]  /*8f80*/  MUFU.EX2 R156, R156 ;  /* 0x0000009c009c7308 */ /* 0x000fe20000000800 */
[----:B------:R-:W-:Y:S01]  /*8f90*/  FFMA.FTZ R20, R181, UR10, -R20 ;  /* 0x0000000ab5147c23 */ /* 0x000fe20008010814 */
[----:B------:R-:W-:Y:S01]  /*8fa0*/  IMAD.U32 R181, RZ, RZ, UR22 ;  /* 0x00000016ffb57e24 */ /* 0x000fe2000f8e00ff */
[----:B------:R-:W1:Y:S01]  /*8fb0*/  SHFL.BFLY PT, R6, R165, 0x1, 0x1f ;  /* 0x0c201f00a5067f89 */ /* 0x000e6200000e0000 */
        /* <DEDUP_REMOVED lines=23> */
[----:B-1----:R-:W-:Y:S01]  /*9130*/  FMNMX.FTZ R6, R165, R6, !PT ;  /* 0x00000006a5067209 */ /* 0x002fe20007810000 */
        /* <DEDUP_REMOVED lines=8> */
[--C-:B------:R-:W-:Y:S01]  /*91c0*/  FFMA.FTZ R192, R167, UR10, -R177.reuse ;  /* 0x0000000aa7c07c23 */ /* 0x100fe200080108b1 */
[----:B------:R-:W-:Y:S01]  /*91d0*/  FMUL.FTZ R9, R9, UR10 ;  /* 0x0000000a09097c20 */ /* 0x000fe20008410000 */
[--C-:B------:R-:W-:Y:S01]  /*91e0*/  FFMA.FTZ R172, R154, UR10, -R177.reuse ;  /* 0x0000000a9aac7c23 */ /* 0x100fe200080108b1 */
[--C-:B------:R-:W-:Y:S01]  /*91f0*/  FFMA.FTZ R167, R170, UR10, -R177.reuse ;  /* 0x0000000aaaa77c23 */ /* 0x100fe200080108b1 */
[----:B------:R-:W-:Y:S01]  /*9200*/  FFMA.FTZ R170, R171, UR10, -R177 ;  /* 0x0000000aabaa7c23 */ /* 0x000fe200080108b1 */
[----:B------:R-:W-:-:S02]  /*9210*/  IMAD.MOV R171, RZ, RZ, -R17 ;  /* 0x000000ffffab7224 */ /* 0x000fc400078e0a11 */
[--C-:B------:R-:W-:Y:S01]  /*9220*/  FFMA.FTZ R155, R155, UR10, -R177.reuse ;  /* 0x0000000a9b9b7c23 */ /* 0x100fe200080108b1 */
[----:B------:R-:W-:Y:S01]  /*9230*/  MUFU.EX2 R9, R9 ;  /* 0x0000000900097308 */ /* 0x000fe20000000800 */
[--C-:B------:R-:W-:Y:S01]  /*9240*/  FFMA.FTZ R169, R158, UR10, -R177.reuse ;  /* 0x0000000a9ea97c23 */ /* 0x100fe200080108b1 */
[--C-:B------:R-:W-:Y:S01]  /*9250*/  FFMA.FTZ R176, R159, UR10, -R177.reuse ;  /* 0x0000000a9fb07c23 */ /* 0x100fe200080108b1 */
[----:B------:R-:W-:Y:S01]  /*9260*/  ISETP.NE.AND P1, PT, R2, R171, PT ;  /* 0x000000ab0200720c */ /* 0x000fe20003f25270 */
[----:B------:R-:W-:Y:S02]  /*9270*/  IMAD.U32 R171, RZ, RZ, UR23 ;  /* 0x00000017ffab7e24 */ /* 0x000fe4000f8e00ff */
[--C-:B------:R-:W-:Y:S01]  /*9280*/  FFMA.FTZ R159, R162, UR10, -R177.reuse ;  /* 0x0000000aa29f7c23 */ /* 0x100fe200080108b1 */
[--C-:B-1----:R-:W-:Y:S01]  /*9290*/  FFMA.FTZ R180, R163, UR10, -R177.reuse ;  /* 0x0000000aa3b47c23 */ /* 0x102fe200080108b1 */
[----:B------:R-:W-:Y:S01]  /*92a0*/  FFMA.FTZ R163, R166, UR10, -R177 ;  /* 0x0000000aa6a37c23 */ /* 0x000fe200080108b1 */
[----:B------:R-:W1:Y:S01]  /*92b0*/  MUFU.EX2 R172, R172 ;  /* 0x000000ac00ac7308 */ /* 0x000e620000000800 */
[----:B------:R-:W-:-:S02]  /*92c0*/  @!P4 VIADD R154, R171, 0x28c40 ;  /* 0x00028c40ab9ac836 */ /* 0x000fc40000000000 */
[--C-:B------:R-:W-:Y:S01]  /*92d0*/  FFMA.FTZ R173, R174, UR10, -R177.reuse ;  /* 0x0000000aaead7c23 */ /* 0x100fe200080108b1 */
[--C-:B------:R-:W-:Y:S01]  /*92e0*/  FFMA.FTZ R174, R175, UR10, -R177.reuse ;  /* 0x0000000aafae7c23 */ /* 0x100fe200080108b1 */
[--C-:B------:R-:W-:Y:S01]  /*92f0*/  FFMA.FTZ R175, R178, UR10, -R177.reuse ;  /* 0x0000000ab2af7c23 */ /* 0x100fe200080108b1 */
[--C-:B------:R-:W-:Y:S01]  /*9300*/  FFMA.FTZ R178, R179, UR10, -R177.reuse ;  /* 0x0000000ab3b27c23 */ /* 0x100fe200080108b1 */
[----:B------:R-:W-:Y:S01]  /*9310*/  @!P4 PRMT R154, RZ, 0x654, R154 ;  /* 0x00000654ff9ac816 */ /* 0x000fe2000000009a */
[--C-:B------:R-:W-:Y:S01]  /*9320*/  FFMA.FTZ R182, R182, UR10, -R177.reuse ;  /* 0x0000000ab6b67c23 */ /* 0x100fe200080108b1 */
[----:B------:R-:W2:Y:S01]  /*9330*/  MUFU.EX2 R155, R155 ;  /* 0x0000009b009b7308 */ /* 0x000ea20000000800 */
[----:B------:R-:W-:Y:S01]  /*9340*/  @!P1 IMAD R158, R181, 0x40, R16 ;  /* 0x00000040b59e9824 */ /* 0x000fe200078e0210 */
[----:B------:R3:W-:Y:S01]  /*9350*/  @!P4 SYNCS.ARRIVE.TRANS64.RED.A1T0 RZ, [R154+URZ], RZ ;  /* 0x000000ff9affc9a7 */ /* 0x0007e2000810043f */
[----:B------:R-:W-:Y:S01]  /*9360*/  FFMA.FTZ R177, R183, UR10, -R177 ;  /* 0x0000000ab7b17c23 */ /* 0x000fe200080108b1 */
[-C--:B------:R-:W-:Y:S01]  /*9370*/  FMUL.FTZ R109, R109, R10.reuse ;  /* 0x0000000a6d6d7220 */ /* 0x080fe20000410000 */
[-C--:B------:R-:W-:Y:S01]  /*9380*/  FMUL.FTZ R112, R112, R10.reuse ;  /* 0x0000000a70707220 */ /* 0x080fe20000410000 */
[----:B------:R-:W-:Y:S01]  /*9390*/  @!P1 LEA R158, R158, UR43, 0x2 ;  /* 0x0000002b9e9e9c11 */ /* 0x000fe2000f8e10ff */
[----:B------:R-:W-:Y:S01]  /*93a0*/  FMUL.FTZ R113, R113, R10 ;  /* 0x0000000a71717220 */ /* 0x000fe20000410000 */
[----:B------:R-:W4:Y:S01]  /*93b0*/  MUFU.EX2 R169, R169 ;  /* 0x000000a900a97308 */ /* 0x000f220000000800 */
[----:B-1----:R-:W-:Y:S01]  /*93c0*/  FFMA.FTZ R4, R9, R4, R172 ;  /* 0x0000000409047223 */ /* 0x002fe200000100ac */
[----:B---3--:R-:W-:Y:S01]  /*93d0*/  FADD.FTZ R154, R12, R3 ;  /* 0x000000030c9a7221 */ /* 0x008fe20000010000 */
[----:B------:R-:W-:Y:S01]  /*93e0*/  @!P1 STS [R158+0x28800], R10 ;  /* 0x0288000a9e009388 */ /* 0x000fe20000000800 */
[-C--:B------:R-:W-:Y:S01]  /*93f0*/  FMUL.FTZ R116, R116, R10.reuse ;  /* 0x0000000a74747220 */ /* 0x080fe20000410000 */
[-C--:B------:R-:W-:Y:S01]  /*9400*/  FMUL.FTZ R117, R117, R10.reuse ;  /* 0x0000000a75757220 */ /* 0x080fe20000410000 */
[----:B------:R-:W-:Y:S01]  /*9410*/  FADD.FTZ R3, R13, R154 ;  /* 0x0000009a0d037221 */ /* 0x000fe20000010000 */
[----:B------:R1:W-:Y:S01]  /*9420*/  @!P1 STS [R158+0x28820], R9 ;  /* 0x028820099e009388 */ /* 0x0003e20000000800 */
[----:B------:R-:W3:Y:S01]  /*9430*/  MUFU.EX2 R176, R176 ;  /* 0x000000b000b07308 */ /* 0x000ee20000000800 */
[----:B--2---:R-:W-:Y:S01]  /*9440*/  FADD.FTZ R4, R155, R4 ;  /* 0x000000049b047221 */ /* 0x004fe20000010000 */
[----:B------:R-:W-:Y:S01]  /*9450*/  FADD.FTZ R154, R156, R3 ;  /* 0x000000039c9a7221 */ /* 0x000fe20000010000 */
[-C--:B------:R-:W-:Y:S01]  /*9460*/  FMUL.FTZ R120, R120, R10.reuse ;  /* 0x0000000a78787220 */ /* 0x080fe20000410000 */
[-C--:B------:R-:W-:Y:S01]  /*9470*/  FMUL.FTZ R121, R121, R10.reuse ;  /* 0x0000000a79797220 */ /* 0x080fe20000410000 */
[-C--:B------:R-:W-:Y:S01]  /*9480*/  FMUL.FTZ R124, R124, R10.reuse ;  /* 0x0000000a7c7c7220 */ /* 0x080fe20000410000 */
[----:B------:R-:W-:Y:S01]  /*9490*/  FADD.FTZ R179, R15, R154 ;  /* 0x0000009a0fb37221 */ /* 0x000fe20000010000 */
[-C--:B------:R-:W-:Y:S01]  /*94a0*/  FMUL.FTZ R125, R125, R10.reuse ;  /* 0x0000000a7d7d7220 */ /* 0x080fe20000410000 */
[----:B------:R-:W2:Y:S01]  /*94b0*/  MUFU.EX2 R159, R159 ;  /* 0x0000009f009f7308 */ /* 0x000ea20000000800 */
[----:B----4-:R-:W-:Y:S01]  /*94c0*/  FADD.FTZ R3, R169, R4 ;  /* 0x00000004a9037221 */ /* 0x010fe20000010000 */
[----:B------:R-:W-:Y:S01]  /*94d0*/  FADD.FTZ R154, R14, R179 ;  /* 0x000000b30e9a7221 */ /* 0x000fe20000010000 */
[-C--:B------:R-:W-:Y:S01]  /*94e0*/  FMUL.FTZ R128, R128, R10.reuse ;  /* 0x0000000a80807220 */ /* 0x080fe20000410000 */
[-C--:B------:R-:W-:Y:S01]  /*94f0*/  FMUL.FTZ R129, R129, R10.reuse ;  /* 0x0000000a81817220 */ /* 0x080fe20000410000 */
[-C--:B------:R-:W-:Y:S01]  /*9500*/  FMUL.FTZ R132, R132, R10.reuse ;  /* 0x0000000a84847220 */ /* 0x080fe20000410000 */
[----:B------:R-:W-:Y:S01]  /*9510*/  FADD.FTZ R179, R21, R154 ;  /* 0x0000009a15b37221 */ /* 0x000fe20000010000 */
        /* <DEDUP_REMOVED lines=12> */
[----:B------:R-:W-:Y:S01]  /*95e0*/  FMUL.FTZ R149, R149, R10 ;  /* 0x0000000a95957220 */ /* 0x000fe20000410000 */
[----:B------:R-:W-:Y:S01]  /*95f0*/  F2FP.BF16.F32.PACK_AB R152, R152, R11 ;  /* 0x0000000b9898723e */ /* 0x000fe200000010ff */
[-C--:B------:R-:W-:Y:S01]  /*9600*/  FMUL.FTZ R26, R26, R9.reuse ;  /* 0x000000091a1a7220 */ /* 0x080fe20000410000 */
[----:B------:R-:W-:Y:S01]  /*9610*/  F2FP.BF16.F32.PACK_AB R156, R15, R156 ;  /* 0x0000009c0f9c723e */ /* 0x000fe200000010ff */
[-C--:B------:R-:W-:Y:S01]  /*9620*/  FMUL.FTZ R27, R27, R9.reuse ;  /* 0x000000091b1b7220 */ /* 0x080fe20000410000 */
[----:B------:R-:W2:Y:S01]  /*9630*/  MUFU.EX2 R160, R160 ;  /* 0x000000a000a07308 */ /* 0x000ea20000000800 */
[----:B----4-:R-:W-:Y:S01]  /*9640*/  FADD.FTZ R4, R180, R3 ;  /* 0x00000003b4047221 */ /* 0x010fe20000010000 */
[----:B-1----:R-:W-:Y:S01]  /*9650*/  F2FP.BF16.F32.PACK_AB R158, R21, R14 ;  /* 0x0000000e159e723e */ /* 0x002fe200000010ff */
[-C--:B------:R-:W-:Y:S01]  /*9660*/  FMUL.FTZ R30, R30, R9.reuse ;  /* 0x000000091e1e7220 */ /* 0x080fe20000410000 */
        /* <DEDUP_REMOVED lines=21> */
[----:B-1----:R-:W-:Y:S01]  /*97c0*/  FADD.FTZ R4, R192, R3 ;  /* 0x00000003c0047221 */ /* 0x002fe20000010000 */
[-C--:B------:R-:W-:Y:S01]  /*97d0*/  FMUL.FTZ R63, R63, R9.reuse ;  /* 0x000000093f3f7220 */ /* 0x080fe20000410000 */
[-C--:B------:R-:W-:Y:S01]  /*97e0*/  FMUL.FTZ R66, R66, R9.reuse ;  /* 0x0000000942427220 */ /* 0x080fe20000410000 */
[-C--:B------:R-:W-:Y:S01]  /*97f0*/  FMUL.FTZ R67, R67, R9.reuse ;  /* 0x0000000943437220 */ /* 0x080fe20000410000 */
[-C--:B------:R-:W-:Y:S01]  /*9800*/  FMUL.FTZ R70, R70, R9.reuse ;  /* 0x0000000946467220 */ /* 0x080fe20000410000 */
[-C--:B------:R-:W-:Y:S01]  /*9810*/  FMUL.FTZ R71, R71, R9.reuse ;  /* 0x0000000947477220 */ /* 0x080fe20000410000 */
[-C--:B------:R-:W-:Y:S01]  /*9820*/  FMUL.FTZ R74, R74, R9.reuse ;  /* 0x000000094a4a7220 */ /* 0x080fe20000410000 */
[----:B------:R-:W1:Y:S01]  /*9830*/  MUFU.EX2 R157, R157 ;  /* 0x0000009d009d7308 */ /* 0x000e620000000800 */
[C---:B---3--:R-:W-:Y:S01]  /*9840*/  FADD.FTZ R154, R153.reuse, R154 ;  /* 0x0000009a999a7221 */ /* 0x048fe20000010000 */
[----:B------:R-:W-:Y:S01]  /*9850*/  F2FP.BF16.F32.PACK_AB R160, R153, R160 ;  /* 0x000000a099a0723e */ /* 0x000fe200000010ff */
[-C--:B------:R-:W-:Y:S01]  /*9860*/  FMUL.FTZ R75, R75, R9.reuse ;  /* 0x000000094b4b7220 */ /* 0x080fe20000410000 */
[----:B------:R-:W-:Y:S01]  /*9870*/  F2FP.BF16.F32.PACK_AB R153, R155, R172 ;  /* 0x000000ac9b99723e */ /* 0x000fe200000010ff */
[----:B------:R-:W-:Y:S01]  /*9880*/  FMUL.FTZ R78, R78, R9 ;  /* 0x000000094e4e7220 */ /* 0x000fe20000410000 */
[----:B------:R-:W-:Y:S01]  /*9890*/  F2FP.BF16.F32.PACK_AB R155, R176, R169 ;  /* 0x000000a9b09b723e */ /* 0x000fe200000010ff */
        /* <DEDUP_REMOVED lines=11> */
[----:B------:R-:W-:Y:S01]  /*9950*/  F2FP.BF16.F32.PACK_AB R154, R13, R12 ;  /* 0x0000000c0d9a723e */ /* 0x000fe200000010ff */
[----:B------:R-:W-:Y:S01]  /*9960*/  BAR.SYNC.DEFER_BLOCKING 0xf, 0x100 ;  /* 0x03c4000000007b1d */ /* 0x000fe20000010000 */
        /* <DEDUP_REMOVED lines=16> */
[----:B------:R-:W-:Y:S01]  /*9a70*/  FMUL.FTZ R115, R115, R9 ;  /* 0x0000000973737220 */ /* 0x000fe20000410000 */
[----:B------:R-:W-:Y:S01]  /*9a80*/  F2FP.BF16.F32.PACK_AB R157, R180, R159 ;  /* 0x0000009fb49d723e */ /* 0x000fe200000010ff */
[----:B------:R-:W-:Y:S01]  /*9a90*/  FMUL.FTZ R118, R118, R9 ;  /* 0x0000000976767220 */ /* 0x000fe20000410000 */
[----:B------:R-:W-:Y:S01]  /*9aa0*/  F2FP.BF16.F32.PACK_AB R159, R192, R163 ;  /* 0x000000a3c09f723e */ /* 0x000fe200000010ff */
[-C--:B------:R-:W-:Y:S01]  /*9ab0*/  FMUL.FTZ R119, R119, R9.reuse ;  /* 0x0000000977777220 */ /* 0x080fe20000410000 */
[----:B------:R-:W2:Y:S01]  /*9ac0*/  MUFU.EX2 R174, R174 ;  /* 0x000000ae00ae7308 */ /* 0x000ea20000000800 */
[----:B-1----:R-:W-:Y:S01]  /*9ad0*/  FADD.FTZ R3, R173, R4 ;  /* 0x00000004ad037221 */ /* 0x002fe20000010000 */
[----:B------:R1:W-:Y:S01]  /*9ae0*/  STSM.16.M88.4 [R18+0x26800], R152 ;  /* 0x0268009812007844 */ /* 0x0003e20000000200 */
[-C--:B------:R-:W-:Y:S01]  /*9af0*/  FMUL.FTZ R122, R122, R9.reuse ;  /* 0x000000097a7a7220 */ /* 0x080fe20000410000 */
[-C--:B------:R-:W-:Y:S01]  /*9b00*/  FMUL.FTZ R123, R123, R9.reuse ;  /* 0x000000097b7b7220 */ /* 0x080fe20000410000 */
[-C--:B------:R-:W-:Y:S01]  /*9b10*/  FMUL.FTZ R126, R126, R9.reuse ;  /* 0x000000097e7e7220 */ /* 0x080fe20000410000 */
[----:B------:R1:W-:Y:S01]  /*9b20*/  STSM.16.M88.4 [R23], R156 ;  /* 0x0000009c17007844 */ /* 0x0003e20000000200 */
        /* <DEDUP_REMOVED lines=18> */
[C---:B----4-:R-:W-:Y:S01]  /*9c50*/  FADD.FTZ R10, R168.reuse, R11 ;  /* 0x0000000ba80a7221 */ /* 0x050fe20000010000 */
[----:B------:R-:W-:Y:S01]  /*9c60*/  F2FP.BF16.F32.PACK_AB R164, R168, R161 ;  /* 0x000000a1a8a4723e */ /* 0x000fe200000010ff */
[----:B------:R-:W-:Y:S01]  /*9c70*/  FMUL.FTZ R151, R151, R9 ;  /* 0x0000000997977220 */ /* 0x000fe20000410000 */
[----:B------:R-:W-:Y:S01]  /*9c80*/  F2FP.BF16.F32.PACK_AB R161, R170, R167 ;  /* 0x000000a7aaa1723e */ /* 0x000fe200000010ff */
[----:B------:R-:W-:-:S03]  /*9c90*/  FADD.FTZ R3, R165, R10 ;  /* 0x0000000aa5037221 */ /* 0x000fc60000010000 */
[----:B------:R-:W4:Y:S01]  /*9ca0*/  MUFU.EX2 R178, R178 ;  /* 0x000000b200b27308 */ /* 0x000f220000000800 */
[----:B---3--:R-:W-:Y:S01]  /*9cb0*/  FADD.FTZ R11, R175, R4 ;  /* 0x00000004af0b7221 */ /* 0x008fe20000010000 */
[----:B------:R1:W-:Y:S06]  /*9cc0*/  STSM.16.M88.4 [R19], R160 ;  /* 0x000000a013007844 */ /* 0x0003ec0000000200 */
[----:B------:R-:W3:Y:S01]  /*9cd0*/  MUFU.EX2 R182, R182 ;  /* 0x000000b600b67308 */ /* 0x000ee20000000800 */
[C---:B--2---:R-:W-:Y:S01]  /*9ce0*/  F2FP.BF16.F32.PACK_AB R166, R20.reuse, R165 ;  /* 0x000000a514a6723e */ /* 0x044fe200000010ff */
[----:B------:R-:W-:-:S06]  /*9cf0*/  FADD.FTZ R3, R20, R3 ;  /* 0x0000000314037221 */ /* 0x000fcc0000010000 */
[----:B------:R-:W2:Y:S01]  /*9d00*/  MUFU.EX2 R177, R177 ;  /* 0x000000b100b17308 */ /* 0x000ea20000000800 */
[C---:B----4-:R-:W-:Y:S01]  /*9d10*/  FADD.FTZ R11, R178.reuse, R11 ;  /* 0x0000000bb20b7221 */ /* 0x050fe20000010000 */
[----:B------:R-:W-:-:S03]  /*9d20*/  F2FP.BF16.F32.PACK_AB R165, R178, R175 ;  /* 0x000000afb2a5723e */ /* 0x000fc600000010ff */
[----:B---3--:R-:W-:Y:S01]  /*9d30*/  FADD.FTZ R4, R182, R11 ;  /* 0x0000000bb6047221 */ /* 0x008fe20000010000 */
[----:B--2---:R-:W-:-:S03]  /*9d40*/  F2FP.BF16.F32.PACK_AB R167, R177, R182 ;  /* 0x000000b6b1a7723e */ /* 0x004fc600000010ff */
[----:B------:R-:W-:Y:S02]  /*9d50*/  FADD.FTZ R4, R177, R4 ;  /* 0x00000004b1047221 */ /* 0x000fe40000010000 */
[----:B------:R1:W-:Y:S01]  /*9d60*/  STSM.16.M88.4 [R22], R164 ;  /* 0x000000a416007844 */ /* 0x0003e20000000200 */
[----:B------:R-:W-:Y:S05]  /*9d70*/  @!P3 BRA `(.L_x_4998) ;  /* 0x000000000004b947 */ /* 0x000fea0003800000 */
[----:B------:R-:W-:Y:S01]  /*9d80*/  BPT.TRAP 0x1 ;  /* 0x000000040000795c */ /* 0x000fe20000300000 */
.L_x_4998:
[----:B------:R2:W3:Y:S01]  /*9d90*/  SYNCS.PHASECHK.TRANS64.TRYWAIT P1, [UR23+0x28c50], R8 ;  /* 0x028c5008ff0075a7 */ /* 0x0004e20008020157 */
[----:B------:R-:W-:Y:S05]  /*9da0*/  @!P3 BRA `(.L_x_4999) ;  /* 0x000000000004b947 */ /* 0x000fea0003800000 */
[----:B------:R-:W-:Y:S01]  /*9db0*/  BPT.TRAP 0x1 ;  /* 0x000000040000795c */ /* 0x000fe20000300000 */
.L_x_4999:
[----:B---3--:R-:W-:Y:S05]  /*9dc0*/  @P1 BRA `(.L_x_5000) ;  /* 0x0000000000081947 */ /* 0x008fea0003800000 */
[----:B------:R-:W3:Y:S02]  /*9dd0*/  SYNCS.PHASECHK.TRANS64.TRYWAIT P1, [UR23+0x28c50], R8 ;  /* 0x028c5008ff0075a7 */ /* 0x000ee40008020157 */
[----:B---3--:R-:W-:Y:S05]  /*9de0*/  @!P1 BRA `(.L_x_5001) ;  /* 0x000000b400bc9947 */ /* 0x008fea0003800000 */
.L_x_5000:
        /* <DEDUP_REMOVED lines=39> */
[----:B------:R-:W-:-:S05]  /*a060*/  UMOV UR50, UR20 ;  /* 0x0000001400327c82 */ /* 0x000fca0008000000 */
.L_x_4993:
[----:B------:R-:W-:-:S13]  /*a070*/  ISETP.LE.AND P0, PT, R186, UR50, PT ;  /* 0x00000032ba007c0c */ /* 0x000fda000bf03270 */
[----:B------:R-:W-:Y:S05]  /*a080*/  @!P0 BRA `(.L_x_5003) ;  /* 0x0000002000ec8947 */ /* 0x000fea0003800000 */
[----:B0-----:R-:W-:Y:S01]  /*a090*/  IMAD.MOV.U32 R10, RZ, RZ, R6 ;  /* 0x000000ffff0a7224 */ /* 0x001fe200078e0006 */
[----:B------:R-:W-:Y:S01]  /*a0a0*/  UMOV UR21, UR36 ;  /* 0x0000002400157c82 */ /* 0x000fe20008000000 */
[----:B------:R-:W-:Y:S01]  /*a0b0*/  IMAD.MOV.U32 R11, RZ, RZ, R5 ;  /* 0x000000ffff0b7224 */ /* 0x000fe200078e0005 */
[----:B------:R-:W-:Y:S01]  /*a0c0*/  ULDC UR22, c[0x0][0x9e4] ;  /* 0x0002790000167ab9 */ /* 0x000fe20000000800 */
[----:B------:R-:W-:Y:S01]  /*a0d0*/  ULDC UR23, c[0x0][0x288] ;  /* 0x0000a20000177ab9 */ /* 0x000fe20000000800 */
[----:B------:R-:W-:Y:S01]  /*a0e0*/  ULDC UR24, c[0x0][0x9dc] ;  /* 0x0002770000187ab9 */ /* 0x000fe20000000800 */
[----:B------:R-:W-:Y:S01]  /*a0f0*/  ULDC UR20, c[0x0][0x988] ;  /* 0x0002620000147ab9 */ /* 0x000fe20000000800 */
[----:B------:R-:W-:-:S05]  /*a100*/  ULDC UR25, c[0x0][0x9e0] ;  /* 0x0002780000197ab9 */ /* 0x000fca0000000800 */
.L_x_5020:
[----:B------:R-:W-:-:S04]  /*a110*/  UIADD3 UR36, UR21, 0x1, URZ ;  /* 0x0000000115247890 */ /* 0x000fc8000fffe03f */
[----:B------:R-:W-:-:S04]  /*a120*/  UISETP.NE.AND UP0, UPT, UR36, 0x2, UPT ;  /* 0x000000022400788c */ /* 0x000fc8000bf05270 */
[----:B------:R-:W-:Y:S02]  /*a130*/  USEL UR6, URZ, 0x1, UP0 ;  /* 0x000000013f067887 */ /* 0x000fe40008000000 */
[----:B------:R-:W-:Y:S02]  /*a140*/  USEL UR36, UR36, URZ, UP0 ;  /* 0x0000003f24247287 */ /* 0x000fe40008000000 */
[----:B------:R-:W-:Y:S01]  /*a150*/  ULOP3.LUT UR37, UR37, UR6, URZ, 0x3c, !UPT ;  /* 0x0000000625257292 */ /* 0x000fe2000f8e3c3f */
[----:B0-----:R-:W-:Y:S11]  /*a160*/  @!P3 BRA `(.L_x_5004) ;  /* 0x000000000004b947 */ /* 0x001ff60003800000 */
[----:B------:R-:W-:Y:S01]  /*a170*/  BPT.TRAP 0x1 ;  /* 0x000000040000795c */ /* 0x000fe20000300000 */
.L_x_5004:
[----:B------:R-:W-:Y:S01]  /*a180*/  ULEA UR26, UR36, UR43, 0x3 ;  /* 0x0000002b241a7291 */ /* 0x000fe2000f8e183f */
[----:B------:R-:W-:-:S05]  /*a190*/  IMAD.U32 R9, RZ, RZ, UR37 ;  /* 0x00000025ff097e24 */ /* 0x000fca000f8e00ff */
[----:B------:R-:W-:-:S04]  /*a1a0*/  SHF.L.U32 R9, R9, 0x1f, RZ ;  /* 0x0000001f09097819 */ /* 0x000fc800000006ff */
[----:B------:R0:W0:Y:S01]  /*a1b0*/  SYNCS.PHASECHK.TRANS64.TRYWAIT P0, [UR26+0x28c30], R9 ;  /* 0x028c3009ff0075a7 */ /* 0x000022000800015a */
[----:B------:R-:W-:Y:S05]  /*a1c0*/  @!P3 BRA `(.L_x_5005) ;  /* 0x000000000004b947 */ /* 0x000fea0003800000 */
[----:B------:R-:W-:Y:S01]  /*a1d0*/  BPT.TRAP 0x1 ;  /* 0x000000040000795c */ /* 0x000fe20000300000 */
.L_x_5005:
[----:B0-----:R-:W-:Y:S05]  /*a1e0*/  @P0 BRA `(.L_x_5006) ;  /* 0x0000000000080947 */ /* 0x001fea0003800000 */
[----:B------:R-:W0:Y:S02]  /*a1f0*/  SYNCS.PHASECHK.TRANS64.TRYWAIT P0, [UR26+0x28c30], R9 ;  /* 0x028c3009ff0075a7 */ /* 0x000e24000800015a */
[----:B0-----:R-:W-:Y:S05]  /*a200*/  @!P0 BRA `(.L_x_5007) ;  /* 0x000000b000c88947 */ /* 0x001fea0003800000 */
.L_x_5006:
[----:B------:R-:W-:Y:S01]  /*a210*/  R2UR UR18, R0 ;  /* 0x00000000001272ca */ /* 0x000fe200000e0000 */
[----:B-1-34-:R-:W-:Y:S01]  /*a220*/  WARPGROUP.ARRIVE ;  /* 0x00000000000079c5 */ /* 0x01afe20000000000 */
[----:B------:R-:W-:Y:S01]  /*a230*/  UMOV UR19, 0x40000040 ;  /* 0x4000004000137882 */ /* 0x000fe20000000000 */
[----:B------:R-:W-:Y:S01]  /*a240*/  UMOV UR7, 0x40000040 ;  /* 0x4000004000077882 */ /* 0x000fe20000000000 */
[----:B------:R-:W-:Y:S01]  /*a250*/  UMOV UR11, 0x40000040 ;  /* 0x40000040000b7882 */ /* 0x000fe20000000000 */
[----:B------:R-:W-:Y:S01]  /*a260*/  UMOV UR15, 0x40000040 ;  /* 0x40000040000f7882 */ /* 0x000fe20000000000 */
[----:B------:R-:W0:Y:S01]  /*a270*/  @P5 LDC R7, c[0x0][0x44c] ;  /* 0x00011300ff075b82 */ /* 0x000e220000000800 */
[----:B------:R-:W-:Y:S02]  /*a280*/  VIADD R12, R185, UR40 ;  /* 0x00000028b90c7c36 */ /* 0x000fe40008000000 */
[----:B--2---:R-:W-:-:S04]  /*a290*/  IMAD.U32 R8, RZ, RZ, UR26 ;  /* 0x0000001aff087e24 */ /* 0x004fc8000f8e00ff */
[----:B------:R-:W-:Y:S01]  /*a2a0*/  ULEA UR18, UR36, UR18, 0x9 ;  /* 0x0000001224127291 */ /* 0x000fe2000f8e483f */
[----:B------:R-:W1:Y:S03]  /*a2b0*/  @P5 LDC R6, c[0x0][0x450] ;  /* 0x00011400ff065b82 */ /* 0x000e660000000800 */
[----:B------:R-:W-:Y:S02]  /*a2c0*/  UIADD3 UR6, UR18, 0x2, URZ ;  /* 0x0000000212067890 */ /* 0x000fe4000fffe03f */
[----:B------:R-:W-:Y:S02]  /*a2d0*/  UIADD3 UR10, UR18, 0x4, URZ ;  /* 0x00000004120a7890 */ /* 0x000fe4000fffe03f */
[----:B------:R-:W-:Y:S02]  /*a2e0*/  UIADD3 UR14, UR18, 0x6, URZ ;  /* 0x00000006120e7890 */ /* 0x000fe4000fffe03f */
[----:B------:R-:W-:Y:S01]  /*a2f0*/  HGMMA.64x64x16.F32.BF16 R152, gdesc[UR16], RZ, !UPT, gsb0 ;  /* 0x00e00000109879f0 */ /* 0x000fe2000c0018ff */
[----:B------:R-:W2:Y:S01]  /*a300*/  LDC R5, c[0x0][0x2f0] ;  /* 0x0000bc00ff057b82 */ /* 0x000ea20000000800 */
[----:B0-----:R-:W-:-:S05]  /*a310*/  @P5 IMAD.HI.U32 R7, R12, R7, RZ ;  /* 0x000000070c075227 */ /* 0x001fca00078e00ff */
[----:B-1----:R-:W-:Y:S01]  /*a320*/  @P5 SHF.R.U32.HI R12, RZ, R6, R7 ;  /* 0x00000006ff0c5219 */ /* 0x002fe20000011607 */
[----:B------:R-:W-:-:S04]  /*a330*/  @!P4 VIADD R6, R8, 0x28c40 ;  /* 0x00028c400806c836 */ /* 0x000fc80000000000 */
[----:B------:R-:W0:Y:S01]  /*a340*/  SHFL.IDX PT, R192, R12, RZ, 0x1c1f ;  /* 0x001c1fff0cc07589 */ /* 0x000e2200000e0000 */
[----:B------:R-:W-:Y:S01]  /*a350*/  @!P4 PRMT R6, RZ, 0x654, R6 ;  /* 0x00000654ff06c816 */ /* 0x000fe20000000006 */
[----:B------:R-:W-:Y:S02]  /*a360*/  WARPGROUP.DEPBAR.LE gsb0, 0x0 ;  /* 0x00008000000079c5 */ /* 0x000fe40000010000 */
[----:B------:R-:W-:-:S06]  /*a370*/  WARPGROUP.ARRIVE ;  /* 0x00000000000079c5 */ /* 0x000fcc0000000000 */
[----:B------:R-:W-:Y:S01]  /*a380*/  HGMMA.64x64x16.F32.BF16 R152, gdesc[UR4], R152, gsb0 ;  /* 0x00e00000049879f0 */ /* 0x000fe20008001898 */
[----:B------:R-:W-:Y:S02]  /*a390*/  USHF.L.U32 UR6, UR50, 0x6, URZ ;  /* 0x0000000632067899 */ /* 0x000fe4000800063f */
[----:B------:R-:W-:-:S04]  /*a3a0*/  ULOP3.LUT UR7, URZ, UR24, URZ, 0x33, !UPT ;  /* 0x000000183f077292 */ /* 0x000fc8000f8e333f */
[----:B------:R-:W-:-:S05]  /*a3b0*/  IMAD.U32 R7, RZ, RZ, UR6 ;  /* 0x00000006ff077e24 */ /* 0x000fca000f8e00ff */
[----:B------:R-:W-:-:S05]  /*a3c0*/  IADD3 R14, -R2, 0x1, -R7 ;  /* 0x00000001020e7810 */ /* 0x000fca0007ffe907 */
[----:B--2---:R-:W-:-:S04]  /*a3d0*/  IMAD R14, R5, UR49, R14 ;  /* 0x00000031050e7c24 */ /* 0x004fc8000f8e020e */
[----:B------:R-:W-:-:S04]  /*a3e0*/  VIADD R14, R14, -UR23 ;  /* 0x800000170e0e7c36 */ /* 0x000fc80008000000 */
[C---:B------:R-:W-:Y:S02]  /*a3f0*/  VIADD R20, R14.reuse, UR25 ;  /* 0x000000190e147c36 */ /* 0x040fe40008000000 */
[----:B------:R-:W-:Y:S02]  /*a400*/  VIADD R21, R14, UR7 ;  /* 0x000000070e157c36 */ /* 0x000fe40008000000 */
[--C-:B0-----:R-:W-:Y:S02]  /*a410*/  IMAD.IADD R13, R20, 0x1, R192.reuse ;  /* 0x00000001140d7824 */ /* 0x101fe400078e02c0 */
[----:B------:R-:W-:Y:S01]  /*a420*/  IMAD.IADD R14, R21, 0x1, R192 ;  /* 0x00000001150e7824 */ /* 0x000fe200078e02c0 */
[----:B------:R-:W-:Y:S02]  /*a430*/  WARPGROUP.DEPBAR.LE gsb0, 0x0 ;  /* 0x00008000000079c5 */ /* 0x000fe40000010000 */
[----:B------:R-:W-:-:S06]  /*a440*/  WARPGROUP.ARRIVE ;  /* 0x00000000000079c5 */ /* 0x000fcc0000000000 */
[----:B------:R-:W-:Y:S03]  /*a450*/  HGMMA.64x64x16.F32.BF16 R152, gdesc[UR8], R152, gsb0 ;  /* 0x00e00000089879f0 */ /* 0x000fe60008001898 */
[----:B------:R-:W-:Y:S02]  /*a460*/  WARPGROUP.DEPBAR.LE gsb0, 0x0 ;  /* 0x00008000000079c5 */ /* 0x000fe40000010000 */
[----:B------:R-:W-:-:S06]  /*a470*/  WARPGROUP.ARRIVE ;  /* 0x00000000000079c5 */ /* 0x000fcc0000000000 */
[----:B------:R-:W-:Y:S03]  /*a480*/  HGMMA.64x64x16.F32.BF16 R152, gdesc[UR12], R152, gsb0 ;  /* 0x00e000000c9879f0 */ /* 0x000fe60008001898 */
[----:B------:R-:W-:Y:S02]  /*a490*/  WARPGROUP.DEPBAR.LE gsb0, 0x0 ;  /* 0x00008000000079c5 */ /* 0x000fe40000010000 */
[----:B------:R0:W-:Y:S01]  /*a4a0*/  @!P4 SYNCS.ARRIVE.TRANS64.RED.A1T0 RZ, [R6+URZ], RZ ;  /* 0x000000ff06ffc9a7 */ /* 0x0001e2000810043f */
[----:B------:R-:W-:Y:S05]  /*a4b0*/  @!P6 BRA `(.L_x_5008) ;  /* 0x00000000005ce947 */ /* 0x000fea0003800000 */
[----:B0-----:R-:W-:Y:S01]  /*a4c0*/  IMAD R6, R5, UR49, R192 ;  /* 0x0000003105067c24 */ /* 0x001fe2000f8e02c0 */
[----:B------:R-:W-:Y:S03]  /*a4d0*/  BSSY B0, `(.L_x_5009) ;  /* 0x0000011000007945 */ /* 0x000fe60003800000 */
[----:B------:R-:W-:-:S05]  /*a4e0*/  VIADD R15, R6, -UR23 ;  /* 0x80000017060f7c36 */ /* 0x000fca0008000000 */
        /* <DEDUP_REMOVED lines=10> */
.L_x_5010:
[----:B------:R-:W-:-:S05]  /*a590*/  IMAD.U32 R192, RZ, RZ, UR22 ;  /* 0x00000016ffc07e24 */ /* 0x000fca000f8e00ff */
[----:B------:R-:W-:-:S13]  /*a5a0*/  ISETP.NE.AND P0, PT, R192, 0x1, PT ;  /* 0x00000001c000780c */ /* 0x000fda0003f05270 */
[----:B------:R-:W0:Y:S02]  /*a5b0*/  @P0 LDC.64 R6, c[0x0][0x9e8] ;  /* 0x00027a00ff060b82 */ /* 0x000e240000000a00 */
[----:B0-----:R-:W-:-:S05]  /*a5c0*/  @P0 IMAD.HI.U32 R6, R15, R6, RZ ;  /* 0x000000060f060227 */ /* 0x001fca00078e00ff */
[----:B------:R-:W-:-:S07]  /*a5d0*/  @P0 SHF.R.U32.HI R15, RZ, R7, R6 ;  /* 0x00000007ff0f0219 */ /* 0x000fce0000011606 */
.L_x_5011:
[----:B------:R-:W-:Y:S05]  /*a5e0*/  BSYNC B0 ;  /* 0x0000000000007941 */ /* 0x000fea0003800000 */
.L_x_5009:
[----:B------:R-:W-:-:S04]  /*a5f0*/  IMAD R15, R15, R192, -UR6 ;  /* 0x800000060f0f7e24 */ /* 0x000fc8000f8e02c0 */
[----:B------:R-:W-:-:S05]  /*a600*/  IMAD.IADD R15, R15, 0x1, -R2 ;  /* 0x000000010f0f7824 */ /* 0x000fca00078e0a02 */
[----:B------:R-:W-:Y:S02]  /*a610*/  VIADDMNMX R13, R15, R192, R13, PT ;  /* 0x000000c00f0d7246 */ /* 0x000fe4000380010d */
[----:B------:R-:W-:-:S07]  /*a620*/  VIMNMX R14, R14, R15, !PT ;  /* 0x0000000f0e0e7248 */ /* 0x000fce0007fe0100 */
.L_x_5008:
[----:B------:R-:W-:Y:S01]  /*a630*/  UISETP.GT.AND UP0, UPT, UR50, -0x1, UPT ;  /* 0xffffffff3200788c */ /* 0x000fe2000bf04270 */
[----:B0-----:R-:W0:Y:S05]  /*a640*/  SHFL.IDX PT, R6, R12, 0x1, 0x1c1f ;  /* 0x003c1f000c067f89 */ /* 0x001e2a00000e0000 */
        /* <DEDUP_REMOVED lines=9> */
[----:B0-----:R-:W-:Y:S01]  /*a6e0*/  IMAD.IADD R12, R20, 0x1, R6 ;  /* 0x00000001140c7824 */ /* 0x001fe200078e0206 */
        /* <DEDUP_REMOVED lines=55> */
.L_x_5014:
[----:B------:R-:W-:-:S05]  /*aa60*/  IMAD.U32 R14, RZ, RZ, UR22 ;  /* 0x00000016ff0e7e24 */ /* 0x000fca000f8e00ff */
[----:B------:R-:W-:-:S13]  /*aa70*/  ISETP.NE.AND P1, PT, R14, 0x1, PT ;  /* 0x000000010e00780c */ /* 0x000fda0003f25270 */
[----:B------:R-:W0:Y:S02]  /*aa80*/  @P1 LDC.64 R6, c[0x0][0x9e8] ;  /* 0x00027a00ff061b82 */ /* 0x000e240000000a00 */
[----:B0-----:R-:W-:-:S05]  /*aa90*/  @P1 IMAD.HI.U32 R6, R5, R6, RZ ;  /* 0x0000000605061227 */ /* 0x001fca00078e00ff */
[----:B------:R-:W-:-:S07]  /*aaa0*/  @P1 SHF.R.U32.HI R5, RZ, R7, R6 ;  /* 0x00000007ff051219 */ /* 0x000fce0000011606 */
.L_x_5015:
[----:B------:R-:W-:Y:S05]  /*aab0*/  BSYNC B0 ;  /* 0x0000000000007941 */ /* 0x000fea0003800000 */
.L_x_5013:
[----:B------:R-:W-:-:S04]  /*aac0*/  IMAD R5, R5, R14, -UR6 ;  /* 0x8000000605057e24 */ /* 0x000fc8000f8e020e */
[----:B------:R-:W-:-:S05]  /*aad0*/  IMAD.IADD R5, R5, 0x1, -R2 ;  /* 0x0000000105057824 */ /* 0x000fca00078e0a02 */
[----:B------:R-:W-:Y:S02]  /*aae0*/  VIADDMNMX R12, R5, R14, R12, PT ;  /* 0x0000000e050c7246 */ /* 0x000fe4000380010c */
[----:B------:R-:W-:-:S07]  /*aaf0*/  VIMNMX R13, R13, R5, !PT ;  /* 0x000000050d0d7248 */ /* 0x000fce0007fe0100 */
.L_x_5012:
[----:B------:R-:W-:Y:S01]  /*ab00*/  FMNMX.FTZ R6, R152, R11, !PT ;  /* 0x0000000b98067209 */ /* 0x000fe20007810000 */
        /* <DEDUP_REMOVED lines=33> */
[----:B------:R-:W0:Y:S01]  /*ad20*/  SHFL.BFLY PT, R5, R6, 0x2, 0x1f ;  /* 0x0c401f0006057f89 */ /* 0x000e2200000e0000 */
[C---:B------:R-:W-:Y:S02]  /*ad30*/  ISETP.LT.OR P2, PT, R12.reuse, 0x1, P2 ;  /* 0x000000010c00780c */ /* 0x040fe40001741670 */
[----:B------:R-:W-:Y:S02]  /*ad40*/  ISETP.LT.OR P1, PT, R12, 0x19, P1 ;  /* 0x000000190c00780c */ /* 0x000fe40000f21670 */
[----:B------:R-:W-:-:S02]  /*ad50*/  FSEL R7, R154, -INF , !P2 ;  /* 0xff8000009a077808 */ /* 0x000fc40005000000 */
[----:B------:R-:W-:Y:S02]  /*ad60*/  FSEL R166, R166, -INF , !P1 ;  /* 0xff800000a6a67808 */ /* 0x000fe40004800000 */
[C---:B------:R-:W-:Y:S02]  /*ad70*/  ISETP.GT.AND P1, PT, R13.reuse, 0x19, P0 ;  /* 0x000000190d00780c */ /* 0x040fe40000724270 */
[----:B------:R-:W-:Y:S02]  /*ad80*/  ISETP.GT.AND P2, PT, R13, 0x20, P0 ;  /* 0x000000200d00780c */ /* 0x000fe40000744270 */
[C---:B------:R-:W-:Y:S02]  /*ad90*/  ISETP.LT.OR P1, PT, R12.reuse, 0x1a, P1 ;  /* 0x0000001a0c00780c */ /* 0x040fe40000f21670 */
[----:B------:R-:W-:Y:S02]  /*ada0*/  ISETP.LT.OR P2, PT, R12, 0x21, P2 ;  /* 0x000000210c00780c */ /* 0x000fe40001741670 */
[----:B------:R-:W-:-:S02]  /*adb0*/  FSEL R167, R167, -INF , !P1 ;  /* 0xff800000a7a77808 */ /* 0x000fc40004800000 */
[----:B------:R-:W-:Y:S02]  /*adc0*/  ISETP.GT.AND P1, PT, R13, 0x21, P0 ;  /* 0x000000210d00780c */ /* 0x000fe40000724270 */
[----:B------:R-:W-:Y:S02]  /*add0*/  FSEL R170, R170, -INF , !P2 ;  /* 0xff800000aaaa7808 */ /* 0x000fe40005000000 */
[----:B------:R-:W-:Y:S02]  /*ade0*/  ISETP.LT.OR P1, PT, R12, 0x22, P1 ;  /* 0x000000220c00780c */ /* 0x000fe40000f21670 */
[----:B0-----:R-:W-:Y:S02]  /*adf0*/  FMNMX.FTZ R5, R6, R5, !PT ;  /* 0x0000000506057209 */ /* 0x001fe40007810000 */
[----:B------:R-:W-:Y:S02]  /*ae00*/  FMNMX.FTZ R6, R7, R10, !PT ;  /* 0x0000000a07067209 */ /* 0x000fe40007810000 */
[----:B------:R-:W-:Y:S01]  /*ae10*/  FSEL R171, R171, -INF , !P1 ;  /* 0xff800000abab7808 */ /* 0x000fe20004800000 */
[----:B------:R-:W0:Y:S01]  /*ae20*/  SHFL.BFLY PT, R14, R5, 0x1, 0x1f ;  /* 0x0c201f00050e7f89 */ /* 0x000e2200000e0000 */
[----:B------:R-:W-:-:S02]  /*ae30*/  FMNMX.FTZ R15, R155, R6, !PT ;  /* 0x000000069b0f7209 */ /* 0x000fc40007810000 */
[----:B------:R-:W-:Y:S02]  /*ae40*/  ISETP.GT.AND P1, PT, R13, 0x29, P0 ;  /* 0x000000290d00780c */ /* 0x000fe40000724270 */
[----:B------:R-:W-:Y:S02]  /*ae50*/  FMNMX.FTZ R6, R158, R15, !PT ;  /* 0x0000000f9e067209 */ /* 0x000fe40007810000 */
[----:B------:R-:W-:Y:S02]  /*ae60*/  ISETP.LT.OR P1, PT, R12, 0x2a, P1 ;  /* 0x0000002a0c00780c */ /* 0x000fe40000f21670 */
[----:B------:R-:W-:Y:S02]  /*ae70*/  FMNMX.FTZ R15, R159, R6, !PT ;  /* 0x000000069f0f7209 */ /* 0x000fe40007810000 */
[----:B------:R-:W-:Y:S02]  /*ae80*/  FSEL R175, R175, -INF , !P1 ;  /* 0xff800000afaf7808 */ /* 0x000fe40004800000 */
[----:B------:R-:W-:-:S02]  /*ae90*/  FMNMX.FTZ R6, R162, R15, !PT ;  /* 0x0000000fa2067209 */ /* 0x000fc40007810000 */
[----:B------:R-:W-:Y:S02]  /*aea0*/  ISETP.GT.AND P1, PT, R13, 0x30, P0 ;  /* 0x000000300d00780c */ /* 0x000fe40000724270 */
[----:B------:R-:W-:Y:S02]  /*aeb0*/  FMNMX.FTZ R15, R163, R6, !PT ;  /* 0x00000006a30f7209 */ /* 0x000fe40007810000 */
[----:B------:R-:W-:Y:S02]  /*aec0*/  ISETP.GT.AND P2, PT, R13, 0x28, P0 ;  /* 0x000000280d00780c */ /* 0x000fe40000744270 */
[----:B------:R-:W-:Y:S02]  /*aed0*/  FMNMX.FTZ R6, R166, R15, !PT ;  /* 0x0000000fa6067209 */ /* 0x000fe40007810000 */
[----:B------:R-:W-:Y:S02]  /*aee0*/  ISETP.LT.OR P1, PT, R12, 0x31, P1 ;  /* 0x000000310c00780c */ /* 0x000fe40000f21670 */
[----:B------:R-:W-:-:S02]  /*aef0*/  FMNMX.FTZ R15, R167, R6, !PT ;  /* 0x00000006a70f7209 */ /* 0x000fc40007810000 */
[----:B------:R-:W-:Y:S02]  /*af00*/  ISETP.LT.OR P2, PT, R12, 0x29, P2 ;  /* 0x000000290c00780c */ /* 0x000fe40001741670 */
[----:B------:R-:W-:Y:S02]  /*af10*/  FMNMX.FTZ R6, R170, R15, !PT ;  /* 0x0000000faa067209 */ /* 0x000fe40007810000 */
[----:B------:R-:W-:Y:S02]  /*af20*/  FSEL R178, R178, -INF , !P1 ;  /* 0xff800000b2b27808 */ /* 0x000fe40004800000 */
[----:B------:R-:W-:Y:S02]  /*af30*/  ISETP.GT.AND P1, PT, R13, 0x31, P0 ;  /* 0x000000310d00780c */ /* 0x000fe40000724270 */
[----:B------:R-:W-:Y:S02]  /*af40*/  FSEL R174, R174, -INF , !P2 ;  /* 0xff800000aeae7808 */ /* 0x000fe40005000000 */
[----:B------:R-:W-:-:S02]  /*af50*/  FMNMX.FTZ R21, R171, R6, !PT ;  /* 0x00000006ab157209 */ /* 0x000fc40007810000 */
[----:B------:R-:W-:Y:S02]  /*af60*/  ISETP.LT.OR P1, PT, R12, 0x32, P1 ;  /* 0x000000320c00780c */ /* 0x000fe40000f21670 */
[----:B------:R-:W-:Y:S02]  /*af70*/  FMNMX.FTZ R6, R174, R21, !PT ;  /* 0x00000015ae067209 */ /* 0x000fe40007810000 */
[----:B------:R-:W-:Y:S02]  /*af80*/  FSEL R179, R179, -INF , !P1 ;  /* 0xff800000b3b37808 */ /* 0x000fe40004800000 */
[----:B------:R-:W-:Y:S02]  /*af90*/  ISETP.GT.AND P1, PT, R13, 0x38, P0 ;  /* 0x000000380d00780c */ /* 0x000fe40000724270 */
[----:B------:R-:W-:Y:S02]  /*afa0*/  FMNMX.FTZ R21, R175, R6, !PT ;  /* 0x00000006af157209 */ /* 0x000fe40007810000 */
[----:B------:R-:W-:-:S02]  /*afb0*/  ISETP.GT.AND P0, PT, R13, 0x39, P0 ;  /* 0x000000390d00780c */ /* 0x000fc40000704270 */
[----:B------:R-:W-:Y:S02]  /*afc0*/  ISETP.LT.OR P1, PT, R12, 0x39, P1 ;  /* 0x000000390c00780c */ /* 0x000fe40000f21670 */
[----:B------:R-:W-:Y:S02]  /*afd0*/  FMNMX.FTZ R6, R178, R21, !PT ;  /* 0x00000015b2067209 */ /* 0x000fe40007810000 */
[----:B0-----:R-:W-:Y:S02]  /*afe0*/  FMNMX.FTZ R5, R5, R14, !PT ;  /* 0x0000000e05057209 */ /* 0x001fe40007810000 */
[----:B------:R-:W-:Y:S02]  /*aff0*/  ISETP.LT.OR P0, PT, R12, 0x3a, P0 ;  /* 0x0000003a0c00780c */ /* 0x000fe40000701670 */
[----:B------:R-:W-:Y:S01]  /*b000*/  FSEL R182, R182, -INF , !P1 ;  /* 0xff800000b6b67808 */ /* 0x000fe20004800000 */
[----:B------:R-:W-:Y:S01]  /*b010*/  FMUL.FTZ R14, R5, UR10 ;  /* 0x0000000a050e7c20 */ /* 0x000fe20008410000 */
[----:B------:R-:W-:-:S02]  /*b020*/  FMNMX.FTZ R21, R179, R6, !PT ;  /* 0x00000006b3157209 */ /* 0x000fc40007810000 */
[----:B------:R-:W-:Y:S02]  /*b030*/  FSETP.NEU.FTZ.AND P2, PT, R5, -INF , PT ;  /* 0xff8000000500780b */ /* 0x000fe40003f5d000 */
[----:B------:R-:W-:Y:S02]  /*b040*/  FSEL R183, R183, -INF , !P0 ;  /* 0xff800000b7b77808 */ /* 0x000fe40004000000 */
[----:B------:R-:W-:Y:S02]  /*b050*/  FMNMX.FTZ R6, R182, R21, !PT ;  /* 0x00000015b6067209 */ /* 0x000fe40007810000 */
[----:B------:R-:W-:Y:S02]  /*b060*/  FSEL R14, R14, RZ, P2 ;  /* 0x000000ff0e0e7208 */ /* 0x000fe40001000000 */
[----:B------:R-:W-:-:S03]  /*b070*/  FMNMX.FTZ R6, R183, R6, !PT ;  /* 0x00000006b7067209 */ /* 0x000fc60007810000 */
[--C-:B------:R-:W-:Y:S01]  /*b080*/  FFMA.FTZ R21, R161, UR10, -R14.reuse ;  /* 0x0000000aa1157c23 */ /* 0x100fe2000801080e */
[--C-:B------:R-:W-:Y:S01]  /*b090*/  FFMA.FTZ R154, R156, UR10, -R14.reuse ;  /* 0x0000000a9c9a7c23 */ /* 0x100fe2000801080e */
[----:B------:R-:W0:Y:S01]  /*b0a0*/  SHFL.BFLY PT, R161, R6, 0x2, 0x1f ;  /* 0x0c401f0006a17f89 */ /* 0x000e2200000e0000 */
        /* <DEDUP_REMOVED lines=13> */
[----:B------:R-:W-:Y:S01]  /*b180*/  IMAD.U32 R177, RZ, RZ, UR21 ;  /* 0x00000015ffb17e24 */ /* 0x000fe2000f8e00ff */
[----:B------:R-:W-:Y:S08]  /*b190*/  MUFU.EX2 R152, R152 ;  /* 0x0000009800987308 */ /* 0x000ff00000000800 */
[----:B------:R-:W-:Y:S01]  /*b1a0*/  MUFU.EX2 R15, R15 ;  /* 0x0000000f000f7308 */ /* 0x000fe20000000800 */
[----:B0-----:R-:W-:Y:S01]  /*b1b0*/  FMNMX.FTZ R168, R6, R161, !PT ;  /* 0x000000a106a87209 */ /* 0x001fe20007810000 */
[----:B------:R-:W-:Y:S01]  /*b1c0*/  FFMA.FTZ R161, R173, UR10, -R14 ;  /* 0x0000000aada17c23 */ /* 0x000fe2000801080e */
[----:B------:R-:W-:Y:S01]  /*b1d0*/  FSEL R6, R5, RZ, P2 ;  /* 0x000000ff05067208 */ /* 0x000fe20001000000 */
[----:B------:R-:W-:-:S02]  /*b1e0*/  IMAD.MOV R173, RZ, RZ, -R17 ;  /* 0x000000ffffad7224 */ /* 0x000fc400078e0a11 */
[----:B------:R-:W0:Y:S02]  /*b1f0*/  SHFL.BFLY PT, R169, R168, 0x1, 0x1f ;  /* 0x0c201f00a8a97f89 */ /* 0x000e2400000e0000 */
[----:B------:R-:W-:Y:S01]  /*b200*/  FADD.FTZ R6, -R6, R11 ;  /* 0x0000000b06067221 */ /* 0x000fe20000010100 */
[----:B------:R-:W-:Y:S01]  /*b210*/  MUFU.EX2 R13, R13 ;  /* 0x0000000d000d7308 */ /* 0x000fe20000000800 */
[----:B------:R-:W-:Y:S02]  /*b220*/  ISETP.NE.AND P1, PT, R2, R173, PT ;  /* 0x000000ad0200720c */ /* 0x000fe40003f25270 */
[----:B------:R-:W-:-:S05]  /*b230*/  FMUL.FTZ R11, R6, UR10 ;  /* 0x0000000a060b7c20 */ /* 0x000fca0008410000 */
[----:B------:R-:W-:Y:S08]  /*b240*/  MUFU.EX2 R156, R156 ;  /* 0x0000009c009c7308 */ /* 0x000ff00000000800 */
[----:B------:R-:W1:Y:S01]  /*b250*/  MUFU.EX2 R11, R11 ;  /* 0x0000000b000b7308 */ /* 0x000e620000000800 */
[----:B0-----:R-:W-:Y:S01]  /*b260*/  FMNMX.FTZ R6, R168, R169, !PT ;  /* 0x000000a9a8067209 */ /* 0x001fe20007810000 */
[----:B------:R-:W-:-:S06]  /*b270*/  FFMA.FTZ R169, R181, UR10, -R14 ;  /* 0x0000000ab5a97c23 */ /* 0x000fcc000801080e */
[----:B------:R-:W0:Y:S01]  /*b280*/  MUFU.EX2 R21, R21 ;  /* 0x0000001500157308 */ /* 0x000e220000000800 */
[C---:B------:R-:W-:Y:S01]  /*b290*/  FSETP.NEU.FTZ.AND P0, PT, R6.reuse, -INF , PT ;  /* 0xff8000000600780b */ /* 0x040fe20003f1d000 */
[----:B------:R-:W-:-:S05]  /*b2a0*/  FMUL.FTZ R176, R6, UR10 ;  /* 0x0000000a06b07c20 */ /* 0x000fca0008410000 */
[----:B------:R-:W-:Y:S01]  /*b2b0*/  FSEL R176, R176, RZ, P0 ;  /* 0x000000ffb0b07208 */ /* 0x000fe20000000000 */
[----:B------:R-:W2:Y:S01]  /*b2c0*/  MUFU.EX2 R12, R12 ;  /* 0x0000000c000c7308 */ /* 0x000ea20000000800 */
[----:B-1----:R-:W-:Y:S01]  /*b2d0*/  FFMA.FTZ R172, R11, R3, R152 ;  /* 0x000000030bac7223 */ /* 0x002fe20000010098 */
[----:B------:R-:W-:Y:S01]  /*b2e0*/  F2FP.BF16.F32.PACK_AB R152, R15, R152 ;  /* 0x000000980f98723e */ /* 0x000fe200000010ff */
[----:B------:R-:W-:Y:S01]  /*b2f0*/  FMUL.FTZ R24, R24, R11 ;  /* 0x0000000b18187220 */ /* 0x000fe20000410000 */
[----:B------:R-:W-:Y:S01]  /*b300*/  FFMA.FTZ R7, R7, UR10, -R176 ;  /* 0x0000000a07077c23 */ /* 0x000fe200080108b0 */
[----:B------:R-:W-:Y:S01]  /*b310*/  FADD.FTZ R3, R15, R172 ;  /* 0x000000ac0f037221 */ /* 0x000fe20000010000 */
[--C-:B------:R-:W-:Y:S01]  /*b320*/  FFMA.FTZ R155, R155, UR10, -R176.reuse ;  /* 0x0000000a9b9b7c23 */ /* 0x100fe200080108b0 */
[--C-:B------:R-:W-:Y:S01]  /*b330*/  FFMA.FTZ R158, R158, UR10, -R176.reuse ;  /* 0x0000000a9e9e7c23 */ /* 0x100fe200080108b0 */
[----:B------:R-:W1:Y:S01]  /*b340*/  MUFU.EX2 R153, R153 ;  /* 0x0000009900997308 */ /* 0x000e620000000800 */
[----:B------:R-:W-:Y:S01]  /*b350*/  FADD.FTZ R14, R154, R3 ;  /* 0x000000039a0e7221 */ /* 0x000fe20000010000 */
[----:B------:R-:W-:Y:S01]  /*b360*/  FSEL R3, R6, RZ, P0 ;  /* 0x000000ff06037208 */ /* 0x000fe20000000000 */
[--C-:B------:R-:W-:Y:S01]  /*b370*/  FFMA.FTZ R159, R159, UR10, -R176.reuse ;  /* 0x0000000a9f9f7c23 */ /* 0x100fe200080108b0 */
[----:B------:R-:W-:Y:S01]  /*b380*/  FFMA.FTZ R163, R163, UR10, -R176 ;  /* 0x0000000aa3a37c23 */ /* 0x000fe200080108b0 */
[----:B------:R-:W-:Y:S01]  /*b390*/  FADD.FTZ R173, R13, R14 ;  /* 0x0000000e0dad7221 */ /* 0x000fe20000010000 */
[----:B------:R-:W-:-:S02]  /*b3a0*/  @!P1 IMAD R14, R177, 0x40, R16 ;  /* 0x00000040b10e9824 */ /* 0x000fc400078e0210 */
[----:B------:R-:W-:Y:S01]  /*b3b0*/  FADD.FTZ R3, -R3, R10 ;  /* 0x0000000a03037221 */ /* 0x000fe20000010100 */
[----:B------:R-:W3:Y:S01]  /*b3c0*/  MUFU.EX2 R160, R160 ;  /* 0x000000a000a07308 */ /* 0x000ee20000000800 */
[----:B------:R-:W-:Y:S01]  /*b3d0*/  FADD.FTZ R172, R156, R173 ;  /* 0x000000ad9cac7221 */ /* 0x000fe20000010000 */
[----:B------:R-:W-:Y:S01]  /*b3e0*/  F2FP.BF16.F32.PACK_AB R154, R13, R154 ;  /* 0x0000009a0d9a723e */ /* 0x000fe200000010ff */
[----:B------:R-:W-:Y:S01]  /*b3f0*/  FMUL.FTZ R3, R3, UR10 ;  /* 0x0000000a03037c20 */ /* 0x000fe20008410000 */
[----:B------:R-:W-:Y:S01]  /*b400*/  FFMA.FTZ R177, R166, UR10, -R176 ;  /* 0x0000000aa6b17c23 */ /* 0x000fe200080108b0 */
[----:B0-----:R-:W-:Y:S01]  /*b410*/  FADD.FTZ R173, R21, R172 ;  /* 0x000000ac15ad7221 */ /* 0x001fe20000010000 */
[----:B------:R-:W-:Y:S01]  /*b420*/  @!P1 LEA R172, R14, UR43, 0x2 ;  /* 0x0000002b0eac9c11 */ /* 0x000fe2000f8e10ff */
[--C-:B------:R-:W-:Y:S01]  /*b430*/  FFMA.FTZ R167, R167, UR10, -R176.reuse ;  /* 0x0000000aa7a77c23 */ /* 0x100fe200080108b0 */
[----:B------:R-:W0:Y:S01]  /*b440*/  MUFU.EX2 R157, R157 ;  /* 0x0000009d009d7308 */ /* 0x000e220000000800 */
[----:B--2---:R-:W-:Y:S01]  /*b450*/  FADD.FTZ R10, R12, R173 ;  /* 0x000000ad0c0a7221 */ /* 0x004fe20000010000 */
[--C-:B------:R-:W-:Y:S01]  /*b460*/  FFMA.FTZ R173, R162, UR10, -R176.reuse ;  /* 0x0000000aa2ad7c23 */ /* 0x100fe200080108b0 */
[----:B------:R-:W-:Y:S01]  /*b470*/  @!P1 STS [R172+0x28800], R11 ;  /* 0x0288000bac009388 */ /* 0x000fe20000000800 */
[----:B------:R-:W-:Y:S01]  /*b480*/  FFMA.FTZ R171, R171, UR10, -R176 ;  /* 0x0000000aabab7c23 */ /* 0x000fe200080108b0 */
[----:B-1----:R-:W-:Y:S01]  /*b490*/  FADD.FTZ R181, R153, R10 ;  /* 0x0000000a99b57221 */ /* 0x002fe20000010000 */
[--C-:B------:R-:W-:Y:S01]  /*b4a0*/  FFMA.FTZ R174, R174, UR10, -R176.reuse ;  /* 0x0000000aaeae7c23 */ /* 0x100fe200080108b0 */
[--C-:B------:R-:W-:Y:S01]  /*b4b0*/  FFMA.FTZ R175, R175, UR10, -R176.reuse ;  /* 0x0000000aafaf7c23 */ /* 0x100fe200080108b0 */
[----:B------:R-:W1:Y:S01]  /*b4c0*/  MUFU.EX2 R20, R20 ;  /* 0x0000001400147308 */ /* 0x000e620000000800 */
[----:B---3--:R-:W-:Y:S01]  /*b4d0*/  FADD.FTZ R162, R160, R181 ;  /* 0x000000b5a0a27221 */ /* 0x008fe20000010000 */
[--C-:B------:R-:W-:Y:S01]  /*b4e0*/  FFMA.FTZ R178, R178, UR10, -R176.reuse ;  /* 0x0000000ab2b27c23 */ /* 0x100fe200080108b0 */
[--C-:B------:R-:W-:Y:S01]  /*b4f0*/  FFMA.FTZ R179, R179, UR10, -R176.reuse ;  /* 0x0000000ab3b37c23 */ /* 0x100fe200080108b0 */
[----:B------:R-:W-:Y:S01]  /*b500*/  FFMA.FTZ R182, R182, UR10, -R176 ;  /* 0x0000000ab6b67c23 */ /* 0x000fe200080108b0 */
[----:B------:R-:W-:Y:S01]  /*b510*/  F2FP.BF16.F32.PACK_AB R156, R21, R156 ;  /* 0x0000009c159c723e */ /* 0x000fe200000010ff */
[-C--:B------:R-:W-:Y:S01]  /*b520*/  FMUL.FTZ R25, R25, R11.reuse ;  /* 0x0000000b19197220 */ /* 0x080fe20000410000 */
[-C--:B------:R-:W-:Y:S01]  /*b530*/  FMUL.FTZ R28, R28, R11.reuse ;  /* 0x0000000b1c1c7220 */ /* 0x080fe20000410000 */
        /* <DEDUP_REMOVED lines=24> */
[----:B------:R3:W-:Y:S01]  /*b6c0*/  MUFU.EX2 R168, R180 ;  /* 0x000000b400a87308 */ /* 0x0007e20000000800 */
        /* <DEDUP_REMOVED lines=8> */
[--C-:B---3--:R-:W-:Y:S01]  /*b750*/  FFMA.FTZ R180, R170, UR10, -R176.reuse ;  /* 0x0000000aaab47c23 */ /* 0x108fe200080108b0 */
[----:B------:R-:W-:Y:S01]  /*b760*/  FFMA.FTZ R176, R183, UR10, -R176 ;  /* 0x0000000ab7b07c23 */ /* 0x000fe200080108b0 */
        /* <DEDUP_REMOVED lines=18> */
[----:B0-----:R-:W-:Y:S01]  /*b890*/  FADD.FTZ R162, R164, R3 ;  /* 0x00000003a4a27221 */ /* 0x001fe20000010000 */
[----:B-1----:R-:W-:Y:S01]  /*b8a0*/  F2FP.BF16.F32.PACK_AB R164, R165, R164 ;  /* 0x000000a4a5a4723e */ /* 0x002fe200000010ff */
[-C--:B------:R-:W-:Y:S01]  /*b8b0*/  FMUL.FTZ R109, R109, R11.reuse ;  /* 0x0000000b6d6d7220 */ /* 0x080fe20000410000 */
[----:B------:R-:W0:Y:S01]  /*b8c0*/  MUFU.EX2 R14, R155 ;  /* 0x0000009b000e7308 */ /* 0x000e220000000800 */
[----:B------:R-:W-:Y:S01]  /*b8d0*/  FADD.FTZ R3, R165, R162 ;  /* 0x000000a2a5037221 */ /* 0x000fe20000010000 */
[----:B---3--:R-:W-:Y:S01]  /*b8e0*/  FFMA.FTZ R13, R10, R4, R7 ;  /* 0x000000040a0d7223 */ /* 0x008fe20000010007 */
[----:B------:R-:W-:Y:S01]  /*b8f0*/  F2FP.BF16.F32.PACK_AB R162, R161, R20 ;  /* 0x00000014a1a2723e */ /* 0x000fe200000010ff */
[----:B------:R1:W-:Y:S01]  /*b900*/  @!P1 STS [R172+0x28820], R10 ;  /* 0x0288200aac009388 */ /* 0x0003e20000000800 */
[-C--:B------:R-:W-:Y:S01]  /*b910*/  FMUL.FTZ R112, R112, R11.reuse ;  /* 0x0000000b70707220 */ /* 0x080fe20000410000 */
[-C--:B------:R-:W-:Y:S01]  /*b920*/  FMUL.FTZ R113, R113, R11.reuse ;  /* 0x0000000b71717220 */ /* 0x080fe20000410000 */
[-C--:B------:R-:W-:Y:S01]  /*b930*/  FMUL.FTZ R116, R116, R11.reuse ;  /* 0x0000000b74747220 */ /* 0x080fe20000410000 */
[----:B------:R2:W3:Y:S01]  /*b940*/  MUFU.EX2 R155, R158 ;  /* 0x0000009e009b7308 */ /* 0x0004e20000000800 */
[----:B----4-:R-:W-:Y:S01]  /*b950*/  F2FP.BF16.F32.PACK_AB R166, R169, R168 ;  /* 0x000000a8a9a6723e */ /* 0x010fe200000010ff */
[-C--:B------:R-:W-:Y:S01]  /*b960*/  FMUL.FTZ R117, R117, R11.reuse ;  /* 0x0000000b75757220 */ /* 0x080fe20000410000 */
[-C--:B------:R-:W-:Y:S01]  /*b970*/  FMUL.FTZ R120, R120, R11.reuse ;  /* 0x0000000b78787220 */ /* 0x080fe20000410000 */
[-C--:B------:R-:W-:Y:S01]  /*b980*/  FMUL.FTZ R121, R121, R11.reuse ;  /* 0x0000000b79797220 */ /* 0x080fe20000410000 */
[-C--:B------:R-:W-:Y:S01]  /*b990*/  FMUL.FTZ R124, R124, R11.reuse ;  /* 0x0000000b7c7c7220 */ /* 0x080fe20000410000 */
[-C--:B------:R-:W-:Y:S01]  /*b9a0*/  FMUL.FTZ R125, R125, R11.reuse ;  /* 0x0000000b7d7d7220 */ /* 0x080fe20000410000 */
[----:B------:R-:W-:Y:S01]  /*b9b0*/  FMUL.FTZ R128, R128, R11 ;  /* 0x0000000b80807220 */ /* 0x000fe20000410000 */
[----:B------:R-:W1:Y:S01]  /*b9c0*/  MUFU.EX2 R170, R159 ;  /* 0x0000009f00aa7308 */ /* 0x000e620000000800 */
[----:B--2---:R-:W-:Y:S01]  /*b9d0*/  F2FP.BF16.F32.PACK_AB R158, R153, R12 ;  /* 0x0000000c999e723e */ /* 0x004fe200000010ff */
[----:B------:R-:W-:Y:S01]  /*b9e0*/  FADD.FTZ R12, R168, R3 ;  /* 0x00000003a80c7221 */ /* 0x000fe20000010000 */
[C---:B0-----:R-:W-:Y:S01]  /*b9f0*/  FADD.FTZ R4, R14.reuse, R13 ;  /* 0x0000000d0e047221 */ /* 0x041fe20000010000 */
[----:B------:R-:W-:Y:S01]  /*ba00*/  F2FP.BF16.F32.PACK_AB R153, R14, R7 ;  /* 0x000000070e99723e */ /* 0x000fe200000010ff */
[-C--:B------:R-:W-:Y:S01]  /*ba10*/  FMUL.FTZ R129, R129, R11.reuse ;  /* 0x0000000b81817220 */ /* 0x080fe20000410000 */
[----:B------:R-:W-:Y:S01]  /*ba20*/  FADD.FTZ R3, R169, R12 ;  /* 0x0000000ca9037221 */ /* 0x000fe20000010000 */
        /* <DEDUP_REMOVED lines=10> */
[C---:B-1----:R-:W-:Y:S01]  /*bad0*/  FADD.FTZ R172, R170.reuse, R13 ;  /* 0x0000000daaac7221 */ /* 0x042fe20000010000 */
[----:B------:R-:W-:Y:S01]  /*bae0*/  F2FP.BF16.F32.PACK_AB R155, R170, R155 ;  /* 0x0000009baa9b723e */ /* 0x000fe200000010ff */
[----:B------:R-:W-:Y:S01]  /*baf0*/  BAR.SYNC.DEFER_BLOCKING 0xf, 0x100 ;  /* 0x03c4000000007b1d */ /* 0x000fe20000010000 */
[-C--:B------:R-:W-:Y:S01]  /*bb00*/  FMUL.FTZ R145, R145, R11.reuse ;  /* 0x0000000b91917220 */ /* 0x080fe20000410000 */
[-C--:B------:R-:W-:Y:S01]  /*bb10*/  FMUL.FTZ R148, R148, R11.reuse ;  /* 0x0000000b94947220 */ /* 0x080fe20000410000 */
[----:B------:R-:W-:Y:S01]  /*bb20*/  FMUL.FTZ R149, R149, R11 ;  /* 0x0000000b95957220 */ /* 0x000fe20000410000 */
[-C--:B------:R-:W-:Y:S01]  /*bb30*/  FMUL.FTZ R26, R26, R10.reuse ;  /* 0x0000000a1a1a7220 */ /* 0x080fe20000410000 */
[-C--:B------:R-:W-:Y:S01]  /*bb40*/  FMUL.FTZ R27, R27, R10.reuse ;  /* 0x0000000a1b1b7220 */ /* 0x080fe20000410000 */
[----:B------:R-:W1:Y:S01]  /*bb50*/  MUFU.EX2 R159, R177 ;  /* 0x000000b1009f7308 */ /* 0x000e620000000800 */
        /* <DEDUP_REMOVED lines=8> */
[C---:B--2---:R-:W-:Y:S01]  /*bbe0*/  FADD.FTZ R172, R12.reuse, R13 ;  /* 0x0000000d0cac7221 */ /* 0x044fe20000010000 */
[----:B------:R-:W-:Y:S01]  /*bbf0*/  F2FP.BF16.F32.PACK_AB R157, R12, R173 ;  /* 0x000000ad0c9d723e */ /* 0x000fe200000010ff */
[-C--:B------:R-:W-:Y:S01]  /*bc00*/  FMUL.FTZ R42, R42, R10.reuse ;  /* 0x0000000a2a2a7220 */ /* 0x080fe20000410000 */
[-C--:B------:R-:W-:Y:S01]  /*bc10*/  FMUL.FTZ R43, R43, R10.reuse ;  /* 0x0000000a2b2b7220 */ /* 0x080fe20000410000 */
[-C--:B------:R-:W-:Y:S01]  /*bc20*/  FMUL.FTZ R46, R46, R10.reuse ;  /* 0x0000000a2e2e7220 */ /* 0x080fe20000410000 */
[-C--:B------:R-:W-:Y:S01]  /*bc30*/  FMUL.FTZ R47, R47, R10.reuse ;  /* 0x0000000a2f2f7220 */ /* 0x080fe20000410000 */
[-C--:B------:R-:W-:Y:S01]  /*bc40*/  FMUL.FTZ R50, R50, R10.reuse ;  /* 0x0000000a32327220 */ /* 0x080fe20000410000 */
[----:B------:R-:W2:Y:S01]  /*bc50*/  MUFU.EX2 R161, R180 ;  /* 0x000000b400a17308 */ /* 0x000ea20000000800 */
[----:B-1----:R-:W-:Y:S01]  /*bc60*/  FADD.FTZ R13, R159, R172 ;  /* 0x000000ac9f0d7221 */ /* 0x002fe20000010000 */
[----:B------:R1:W-:Y:S01]  /*bc70*/  STSM.16.M88.4 [R18+0x26800], R152 ;  /* 0x0268009812007844 */ /* 0x0003e20000000200 */
[-C--:B------:R-:W-:Y:S01]  /*bc80*/  FMUL.FTZ R51, R51, R10.reuse ;  /* 0x0000000a33337220 */ /* 0x080fe20000410000 */
[-C--:B------:R-:W-:Y:S01]  /*bc90*/  FMUL.FTZ R54, R54, R10.reuse ;  /* 0x0000000a36367220 */ /* 0x080fe20000410000 */
[-C--:B------:R-:W-:Y:S01]  /*bca0*/  FMUL.FTZ R55, R55, R10.reuse ;  /* 0x0000000a37377220 */ /* 0x080fe20000410000 */
[-C--:B------:R-:W-:Y:S01]  /*bcb0*/  FMUL.FTZ R58, R58, R10.reuse ;  /* 0x0000000a3a3a7220 */ /* 0x080fe20000410000 */
[-C--:B------:R-:W-:Y:S01]  /*bcc0*/  FMUL.FTZ R59, R59, R10.reuse ;  /* 0x0000000a3b3b7220 */ /* 0x080fe20000410000 */
[----:B------:R-:W3:Y:S01]  /*bcd0*/  MUFU.EX2 R168, R171 ;  /* 0x000000ab00a87308 */ /* 0x000ee20000000800 */
[----:B0-----:R-:W-:Y:S01]  /*bce0*/  F2FP.BF16.F32.PACK_AB R159, R20, R159 ;  /* 0x0000009f149f723e */ /* 0x001fe200000010ff */
[-C--:B------:R-:W-:Y:S01]  /*bcf0*/  FMUL.FTZ R62, R62, R10.reuse ;  /* 0x0000000a3e3e7220 */ /* 0x080fe20000410000 */
[-C--:B------:R-:W-:Y:S01]  /*bd00*/  FMUL.FTZ R63, R63, R10.reuse ;  /* 0x0000000a3f3f7220 */ /* 0x080fe20000410000 */
[-C--:B------:R-:W-:Y:S01]  /*bd10*/  FMUL.FTZ R66, R66, R10.reuse ;  /* 0x0000000a42427220 */ /* 0x080fe20000410000 */
[-C--:B------:R-:W-:Y:S01]  /*bd20*/  FMUL.FTZ R67, R67, R10.reuse ;  /* 0x0000000a43437220 */ /* 0x080fe20000410000 */
[----:B------:R1:W-:Y:S01]  /*bd30*/  STSM.16.M88.4 [R23], R156 ;  /* 0x0000009c17007844 */ /* 0x0003e20000000200 */
[-C--:B------:R-:W-:Y:S01]  /*bd40*/  FMUL.FTZ R70, R70, R10.reuse ;  /* 0x0000000a46467220 */ /* 0x080fe20000410000 */
[----:B------:R0:W4:Y:S01]  /*bd50*/  MUFU.EX2 R163, R174 ;  /* 0x000000ae00a37308 */ /* 0x0001220000000800 */
[-C--:B------:R-:W-:Y:S01]  /*bd60*/  FMUL.FTZ R71, R71, R10.reuse ;  /* 0x0000000a47477220 */ /* 0x080fe20000410000 */
[-C--:B------:R-:W-:Y:S01]  /*bd70*/  FMUL.FTZ R74, R74, R10.reuse ;  /* 0x0000000a4a4a7220 */ /* 0x080fe20000410000 */
[-C--:B------:R-:W-:Y:S01]  /*bd80*/  FMUL.FTZ R75, R75, R10.reuse ;  /* 0x0000000a4b4b7220 */ /* 0x080fe20000410000 */
[-C--:B------:R-:W-:Y:S01]  /*bd90*/  FMUL.FTZ R78, R78, R10.reuse ;  /* 0x0000000a4e4e7220 */ /* 0x080fe20000410000 */
[-C--:B------:R-:W-:Y:S01]  /*bda0*/  FMUL.FTZ R79, R79, R10.reuse ;  /* 0x0000000a4f4f7220 */ /* 0x080fe20000410000 */
[-C--:B------:R-:W-:Y:S01]  /*bdb0*/  FMUL.FTZ R82, R82, R10.reuse ;  /* 0x0000000a52527220 */ /* 0x080fe20000410000 */
[-C--:B------:R-:W-:Y:S01]  /*bdc0*/  FMUL.FTZ R83, R83, R10.reuse ;  /* 0x0000000a53537220 */ /* 0x080fe20000410000 */
[----:B------:R-:W5:Y:S01]  /*bdd0*/  MUFU.EX2 R4, R175 ;  /* 0x000000af00047308 */ /* 0x000f620000000800 */
[----:B0-----:R-:W-:Y:S01]  /*bde0*/  FADD.FTZ R174, R20, R13 ;  /* 0x0000000d14ae7221 */ /* 0x001fe20000010000 */
[-C--:B------:R-:W-:Y:S01]  /*bdf0*/  FMUL.FTZ R86, R86, R10.reuse ;  /* 0x0000000a56567220 */ /* 0x080fe20000410000 */
[-C--:B------:R-:W-:Y:S01]  /*be00*/  FMUL.FTZ R87, R87, R10.reuse ;  /* 0x0000000a57577220 */ /* 0x080fe20000410000 */
[-C--:B------:R-:W-:Y:S01]  /*be10*/  FMUL.FTZ R90, R90, R10.reuse ;  /* 0x0000000a5a5a7220 */ /* 0x080fe20000410000 */
[----:B--2---:R-:W-:Y:S01]  /*be20*/  FADD.FTZ R13, R161, R174 ;  /* 0x000000aea10d7221 */ /* 0x004fe20000010000 */
[C---:B---3--:R-:W-:Y:S01]  /*be30*/  F2FP.BF16.F32.PACK_AB R161, R168.reuse, R161 ;  /* 0x000000a1a8a1723e */ /* 0x048fe200000010ff */
[-C--:B------:R-:W-:Y:S01]  /*be40*/  FMUL.FTZ R91, R91, R10.reuse ;  /* 0x0000000a5b5b7220 */ /* 0x080fe20000410000 */
[----:B------:R-:W0:Y:S01]  /*be50*/  MUFU.EX2 R165, R178 ;  /* 0x000000b200a57308 */ /* 0x000e220000000800 */
[----:B------:R-:W-:Y:S01]  /*be60*/  FADD.FTZ R174, R168, R13 ;  /* 0x0000000da8ae7221 */ /* 0x000fe20000010000 */
[-C--:B------:R-:W-:Y:S01]  /*be70*/  FMUL.FTZ R94, R94, R10.reuse ;  /* 0x0000000a5e5e7220 */ /* 0x080fe20000410000 */
[-C--:B------:R-:W-:Y:S01]  /*be80*/  FMUL.FTZ R95, R95, R10.reuse ;  /* 0x0000000a5f5f7220 */ /* 0x080fe20000410000 */
[-C--:B------:R-:W-:Y:S01]  /*be90*/  FMUL.FTZ R98, R98, R10.reuse ;  /* 0x0000000a62627220 */ /* 0x080fe20000410000 */
[----:B----4-:R-:W-:Y:S01]  /*bea0*/  FADD.FTZ R13, R163, R174 ;  /* 0x000000aea30d7221 */ /* 0x010fe20000010000 */
[-C--:B------:R-:W-:Y:S01]  /*beb0*/  FMUL.FTZ R99, R99, R10.reuse ;  /* 0x0000000a63637220 */ /* 0x080fe20000410000 */
[-C--:B------:R-:W-:Y:S01]  /*bec0*/  FMUL.FTZ R102, R102, R10.reuse ;  /* 0x0000000a66667220 */ /* 0x080fe20000410000 */
[----:B------:R-:W2:Y:S01]  /*bed0*/  MUFU.EX2 R172, R179 ;  /* 0x000000b300ac7308 */ /* 0x000ea20000000800 */
[C---:B-----5:R-:W-:Y:S01]  /*bee0*/  FADD.FTZ R174, R4.reuse, R13 ;  /* 0x0000000d04ae7221 */ /* 0x060fe20000010000 */
[----:B------:R-:W-:Y:S01]  /*bef0*/  F2FP.BF16.F32.PACK_AB R163, R4, R163 ;  /* 0x000000a304a3723e */ /* 0x000fe200000010ff */
[-C--:B------:R-:W-:Y:S01]  /*bf00*/  FMUL.FTZ R103, R103, R10.reuse ;  /* 0x0000000a67677220 */ /* 0x080fe20000410000 */
[-C--:B------:R-:W-:Y:S01]  /*bf10*/  FMUL.FTZ R106, R106, R10.reuse ;  /* 0x0000000a6a6a7220 */ /* 0x080fe20000410000 */
[-C--:B------:R-:W-:Y:S01]  /*bf20*/  FMUL.FTZ R107, R107, R10.reuse ;  /* 0x0000000a6b6b7220 */ /* 0x080fe20000410000 */
[-C--:B------:R-:W-:Y:S01]  /*bf30*/  FMUL.FTZ R110, R110, R10.reuse ;  /* 0x0000000a6e6e7220 */ /* 0x080fe20000410000 */
[----:B------:R1:W-:Y:S01]  /*bf40*/  STSM.16.M88.4 [R19], R160 ;  /* 0x000000a013007844 */ /* 0x0003e20000000200 */
        /* <DEDUP_REMOVED lines=17> */
[----:B---3--:R-:W-:Y:S01]  /*c060*/  FADD.FTZ R7, R167, R14 ;  /* 0x0000000ea7077221 */ /* 0x008fe20000010000 */
[-C--:B------:R-:W-:Y:S01]  /*c070*/  FMUL.FTZ R135, R135, R10.reuse ;  /* 0x0000000a87877220 */ /* 0x080fe20000410000 */
[-C--:B------:R-:W-:Y:S01]  /*c080*/  FMUL.FTZ R138, R138, R10.reuse ;  /* 0x0000000a8a8a7220 */ /* 0x080fe20000410000 */
[-C--:B------:R-:W-:Y:S01]  /*c090*/  FMUL.FTZ R139, R139, R10.reuse ;  /* 0x0000000a8b8b7220 */ /* 0x080fe20000410000 */
[-C--:B------:R-:W-:Y:S01]  /*c0a0*/  FMUL.FTZ R142, R142, R10.reuse ;  /* 0x0000000a8e8e7220 */ /* 0x080fe20000410000 */
[-C--:B------:R-:W-:Y:S01]  /*c0b0*/  FMUL.FTZ R143, R143, R10.reuse ;  /* 0x0000000a8f8f7220 */ /* 0x080fe20000410000 */
[-C--:B------:R-:W-:Y:S01]  /*c0c0*/  FMUL.FTZ R146, R146, R10.reuse ;  /* 0x0000000a92927220 */ /* 0x080fe20000410000 */
[-C--:B------:R-:W-:Y:S01]  /*c0d0*/  FMUL.FTZ R147, R147, R10.reuse ;  /* 0x0000000a93937220 */ /* 0x080fe20000410000 */
[C---:B0-----:R-:W-:Y:S01]  /*c0e0*/  F2FP.BF16.F32.PACK_AB R167, R176.reuse, R167 ;  /* 0x000000a7b0a7723e */ /* 0x041fe200000010ff */
[----:B------:R-:W-:Y:S01]  /*c0f0*/  FADD.FTZ R4, R176, R7 ;  /* 0x00000007b0047221 */ /* 0x000fe20000010000 */
[-C--:B------:R-:W-:Y:S01]  /*c100*/  FMUL.FTZ R150, R150, R10.reuse ;  /* 0x0000000a96967220 */ /* 0x080fe20000410000 */
[----:B------:R-:W-:-:S02]  /*c110*/  FMUL.FTZ R151, R151, R10 ;  /* 0x0000000a97977220 */ /* 0x000fc40000410000 */
[----:B------:R1:W-:Y:S01]  /*c120*/  STSM.16.M88.4 [R22], R164 ;  /* 0x000000a416007844 */ /* 0x0003e20000000200 */
[----:B------:R-:W-:Y:S05]  /*c130*/  @!P3 BRA `(.L_x_5016) ;  /* 0x000000000004b947 */ /* 0x000fea0003800000 */
[----:B------:R-:W-:Y:S01]  /*c140*/  BPT.TRAP 0x1 ;  /* 0x000000040000795c */ /* 0x000fe20000300000 */
.L_x_5016:
[----:B------:R0:W2:Y:S01]  /*c150*/  SYNCS.PHASECHK.TRANS64.TRYWAIT P0, [UR26+0x28c50], R9 ;  /* 0x028c5009ff0075a7 */ /* 0x0000a2000800015a */
[----:B------:R-:W-:Y:S05]  /*c160*/  @!P3 BRA `(.L_x_5017) ;  /* 0x000000000004b947 */ /* 0x000fea0003800000 */
[----:B------:R-:W-:Y:S01]  /*c170*/  BPT.TRAP 0x1 ;  /* 0x000000040000795c */ /* 0x000fe20000300000 */
.L_x_5017:
[----:B--2---:R-:W-:Y:S05]  /*c180*/  @P0 BRA `(.L_x_5018) ;  /* 0x0000000000080947 */ /* 0x004fea0003800000 */
[----:B------:R-:W2:Y:S02]  /*c190*/  SYNCS.PHASECHK.TRANS64.TRYWAIT P0, [UR26+0x28c50], R9 ;  /* 0x028c5009ff0075a7 */ /* 0x000ea4000800015a */
[----:B--2---:R-:W-:Y:S05]  /*c1a0*/  @!P0 BRA `(.L_x_5019) ;  /* 0x0000009000f88947 */ /* 0x004fea0003800000 */
.L_x_5018:
        /* <DEDUP_REMOVED lines=41> */
.L_x_5003:
[----:B------:R-:W5:Y:S01]  /*c440*/  SHFL.BFLY PT, R0, R3, 0x2, 0x1f ;  /* 0x0c401f0003007f89 */ /* 0x000f6200000e0000 */
[----:B0-----:R-:W-:Y:S01]  /*c450*/  IMAD.MOV.U32 R10, RZ, RZ, RZ ;  /* 0x000000ffff0a7224 */ /* 0x001fe200078e00ff */
[----:B------:R-:W-:Y:S01]  /*c460*/  UIADD3 UR38, UR38, 0x1, URZ ;  /* 0x0000000126267890 */ /* 0x000fe2000fffe03f */
[----:B------:R-:W-:Y:S01]  /*c470*/  IMAD.U32 R14, RZ, RZ, UR10 ;  /* 0x0000000aff0e7e24 */ /* 0x000fe2000f8e00ff */
[----:B------:R-:W0:Y:S01]  /*c480*/  SHFL.BFLY PT, R9, R4, 0x2, 0x1f ;  /* 0x0c401f0004097f89 */ /* 0x000e2200000e0000 */
[----:B------:R-:W-:Y:S08]  /*c490*/  BAR.ARV 0x8, 0x100 ;  /* 0x0204000000007b1d */ /* 0x000ff00000002000 */
[----:B------:R-:W-:Y:S01]  /*c4a0*/  BAR.SYNC.DEFER_BLOCKING 0xf, 0x100 ;  /* 0x03c4000000007b1d */ /* 0x000fe20000010000 */
[----:B-----5:R-:W-:Y:S01]  /*c4b0*/  FADD.FTZ R0, R0, R3 ;  /* 0x0000000300007221 */ /* 0x020fe20000010000 */
[----:B------:R-:W-:Y:S01]  /*c4c0*/  IMAD.U32 R3, RZ, RZ, UR36 ;  /* 0x00000024ff037e24 */ /* 0x000fe2000f8e00ff */
[----:B------:R-:W-:Y:S01]  /*c4d0*/  UIADD3 UR36, UR36, 0x1, URZ ;  /* 0x0000000124247890 */ /* 0x000fe2000fffe03f */
[----:B0-----:R-:W-:-:S02]  /*c4e0*/  FADD.FTZ R9, R9, R4 ;  /* 0x0000000409097221 */ /* 0x001fc40000010000 */
[----:B------:R-:W0:Y:S01]  /*c4f0*/  SHFL.BFLY PT, R7, R0, 0x1, 0x1f ;  /* 0x0c201f0000077f89 */ /* 0x000e2200000e0000 */
[----:B------:R-:W-:Y:S01]  /*c500*/  IMAD.MOV.U32 R4, RZ, RZ, RZ ;  /* 0x000000ffff047224 */ /* 0x000fe200078e00ff */
[----:B------:R-:W-:Y:S02]  /*c510*/  UISETP.NE.AND UP0, UPT, UR36, 0x2, UPT ;  /* 0x000000022400788c */ /* 0x000fe4000bf05270 */
[----:B--2---:R-:W2:Y:S02]  /*c520*/  SHFL.BFLY PT, R8, R9, 0x1, 0x1f ;  /* 0x0c201f0009087f89 */ /* 0x004ea400000e0000 */
[----:B------:R-:W-:Y:S02]  /*c530*/  USEL UR4, URZ, 0x1, UP0 ;  /* 0x000000013f047887 */ /* 0x000fe40008000000 */
[----:B------:R-:W-:Y:S02]  /*c540*/  USEL UR36, UR36, URZ, UP0 ;  /* 0x0000003f24247287 */ /* 0x000fe40008000000 */
[----:B------:R-:W-:Y:S01]  /*c550*/  ULOP3.LUT UR37, UR37, UR4, URZ, 0x3c, !UPT ;  /* 0x0000000425257292 */ /* 0x000fe2000f8e3c3f */
[----:B0-----:R-:W-:Y:S01]  /*c560*/  FADD.FTZ R12, R0, R7 ;  /* 0x00000007000c7221 */ /* 0x001fe20000010000 */
[----:B------:R-:W-:-:S02]  /*c570*/  IMAD.MOV R7, RZ, RZ, -R17 ;  /* 0x000000ffff077224 */ /* 0x000fc400078e0a11 */
[----:B--2---:R-:W-:Y:S02]  /*c580*/  FADD.FTZ R13, R9, R8 ;  /* 0x00000008090d7221 */ /* 0x004fe40000010000 */
[----:B------:R-:W-:Y:S01]  /*c590*/  FSETP.NE.FTZ.AND P1, PT, R12, RZ, PT ;  /* 0x000000ff0c00720b */ /* 0x000fe20003f35000 */
[----:B------:R-:W-:Y:S01]  /*c5a0*/  IMAD.U32 R8, RZ, RZ, UR10 ;  /* 0x0000000aff087e24 */ /* 0x000fe2000f8e00ff */
[----:B------:R-:W-:Y:S02]  /*c5b0*/  ISETP.NE.AND P0, PT, R2, R7, PT ;  /* 0x000000070200720c */ /* 0x000fe40003f05270 */
[----:B------:R-:W-:-:S09]  /*c5c0*/  FSETP.NE.FTZ.AND P2, PT, R13, RZ, PT ;  /* 0x000000ff0d00720b */ /* 0x000fd20003f55000 */
[----:B------:R-:W0:Y:S01]  /*c5d0*/  @P1 MUFU.RCP R10, R12 ;  /* 0x0000000c000a1308 */ /* 0x000e220000001000 */
[----:B------:R-:W-:Y:S01]  /*c5e0*/  @P1 FMUL.FTZ R8, R8, 0.69314718246459960938 ;  /* 0x3f31721808081820 */ /* 0x000fe20000410000 */
[----:B------:R-:W-:Y:S02]  /*c5f0*/  @!P0 IMAD R0, R3, 0x40, R16 ;  /* 0x0000004003008824 */ /* 0x000fe400078e0210 */
[----:B------:R-:W-:Y:S01]  /*c600*/  @P2 FMUL.FTZ R14, R14, 0.69314718246459960938 ;  /* 0x3f3172180e0e2820 */ /* 0x000fe20000410000 */
[----:B------:R-:W-:Y:S02]  /*c610*/  IMAD.MOV.U32 R3, RZ, RZ, -0x800000 ;  /* 0xff800000ff037424 */ /* 0x000fe400078e00ff */
[----:B------:R-:W-:Y:S01]  /*c620*/  @!P0 LEA R11, R0, UR43, 0x2 ;  /* 0x0000002b000b8c11 */ /* 0x000fe2000f8e10ff */
[----:B------:R-:W-:Y:S01]  /*c630*/  @P2 MUFU.RCP R4, R13 ;  /* 0x0000000d00042308 */ /* 0x000fe20000001000 */
[----:B------:R-:W-:-:S07]  /*c640*/  IMAD.MOV.U32 R0, RZ, RZ, -0x800000 ;  /* 0xff800000ff007424 */ /* 0x000fce00078e00ff */
[----:B------:R-:W2:Y:S01]  /*c650*/  @P1 MUFU.LG2 R9, R12 ;  /* 0x0000000c00091308 */ /* 0x000ea20000000c00 */
        /* <DEDUP_REMOVED lines=36> */
[-C--:B-1--4-:R-:W-:Y:S01]  /*c8a0*/  FMUL.FTZ R156, R96, R10.reuse ;  /* 0x0000000a609c7220 */ /* 0x092fe20000410000 */
        /* <DEDUP_REMOVED lines=32> */
[----:B------:R-:W-:Y:S01]  /*cab0*/  PLOP3.LUT P0, PT, PT, PT, PT, 0x8, 0x0 ;  /* 0x000000000000781c */ /* 0x000fe20003f0e170 */
        /* <DEDUP_REMOVED lines=67> */
.L_x_4936:
[----:B------:R-:W0:Y:S08]  /*cef0*/  S2UR UR4, SR_CgaCtaId ;  /* 0x00000000000479c3 */ /* 0x000e300000008800 */
[----:B------:R-:W-:Y:S06]  /*cf00*/  BAR.SYNC.DEFER_BLOCKING 0x5, 0x180 ;  /* 0x0146000000007b1d */ /* 0x000fec0000010000 */
[----:B------:R-:W-:Y:S01]  /*cf10*/  UMOV UR43, 0x400 ;  /* 0x00000400002b7882 */ /* 0x000fe20000000000 */
[----:B------:R-:W-:Y:S01]  /*cf20*/  BSSY B0, `(.L_x_5021) ;  /* 0x00002a8000007945 */ /* 0x000fe20003800000 */
[----:B0-----:R-:W-:-:S09]  /*cf30*/  ULEA UR43, UR4, UR43, 0x18 ;  /* 0x0000002b042b7291 */ /* 0x001fd2000f8ec03f */
[----:B------:R-:W0:Y:S02]  /*cf40*/  LDS R4, [UR43+0x28cd0] ;  /* 0x028cd02bff047984 */ /* 0x000e240008000800 */
[----:B0-----:R-:W-:Y:S01]  /*cf50*/  R2UR UR4, R4 ;  /* 0x00000000040472ca */ /* 0x001fe200000e0000 */
[----:B------:R-:W-:Y:S06]  /*cf60*/  BAR.ARV 0x4, 0x180 ;  /* 0x0106000000007b1d */ /* 0x000fec0000002000 */
[----:B------:R-:W-:Y:S08]  /*cf70*/  @P0 BRA `(.L_x_5022) ;  /* 0x0000001c00900947 */ /* 0x000ff00003800000 */
[----:B------:R-:W0:Y:S01]  /*cf80*/  S2UR UR5, SR_SWINHI ;  /* 0x00000000000579c3 */ /* 0x000e220000002f00 */
[----:B------:R-:W-:Y:S01]  /*cf90*/  IMAD R9, R211, 0x40, R184 ;  /* 0x00000040d3097824 */ /* 0x000fe200078e02b8 */
[----:B------:R-:W1:Y:S01]  /*cfa0*/  SHFL.IDX PT, R6, R212, RZ, 0x1f ;  /* 0x00001fffd4067589 */ /* 0x000e6200000e0000 */
[----:B------:R-:W-:Y:S01]  /*cfb0*/  F2FP.BF16.F32.PACK_AB R104, R105, R104 ;  /* 0x000000686968723e */ /* 0x000fe200000010ff */
[----:B------:R-:W-:Y:S01]  /*cfc0*/  USHF.R.S32.HI UR12, URZ, 0x1f, UR39 ;  /* 0x0000001f3f0c7899 */ /* 0x000fe20008011427 */
[----:B------:R-:W-:-:S03]  /*cfd0*/  F2FP.BF16.F32.PACK_AB R105, R107, R106 ;  /* 0x0000006a6b69723e */ /* 0x000fc600000010ff */
[----:B------:R-:W-:Y:S01]  /*cfe0*/  BAR.SYNC.DEFER_BLOCKING 0x1, 0x100 ;  /* 0x0044000000007b1d */ /* 0x000fe20000010000 */
[----:B------:R-:W-:Y:S01]  /*cff0*/  F2FP.BF16.F32.PACK_AB R106, R109, R108 ;  /* 0x0000006c6d6a723e */ /* 0x000fe200000010ff */
[----:B------:R-:W-:Y:S01]  /*d000*/  USHF.R.S32.HI UR13, URZ, 0x1f, UR42 ;  /* 0x0000001f3f0d7899 */ /* 0x000fe2000801142a */
[----:B------:R-:W-:Y:S02]  /*d010*/  F2FP.BF16.F32.PACK_AB R107, R111, R110 ;  /* 0x0000006e6f6b723e */ /* 0x000fe400000010ff */
[----:B------:R-:W-:Y:S02]  /*d020*/  F2FP.BF16.F32.PACK_AB R120, R121, R120 ;  /* 0x000000787978723e */ /* 0x000fe400000010ff */
[----:B------:R-:W-:Y:S02]  /*d030*/  F2FP.BF16.F32.PACK_AB R121, R155, R154 ;  /* 0x0000009a9b79723e */ /* 0x000fe400000010ff */
[----:B------:R-:W-:Y:S02]  /*d040*/  F2FP.BF16.F32.PACK_AB R128, R129, R128 ;  /* 0x000000808180723e */ /* 0x000fe400000010ff */
[----:B------:R-:W-:-:S02]  /*d050*/  F2FP.BF16.F32.PACK_AB R129, R160, R159 ;  /* 0x0000009fa081723e */ /* 0x000fc400000010ff */
[----:B------:R-:W-:Y:S02]  /*d060*/  F2FP.BF16.F32.PACK_AB R136, R137, R136 ;  /* 0x000000888988723e */ /* 0x000fe400000010ff */
[----:B------:R-:W-:Y:S01]  /*d070*/  F2FP.BF16.F32.PACK_AB R137, R164, R163 ;  /* 0x000000a3a489723e */ /* 0x000fe200000010ff */
[----:B------:R-:W-:Y:S01]  /*d080*/  UMOV UR6, UR43 ;  /* 0x0000002b00067c82 */ /* 0x000fe20008000000 */
[----:B0-----:R-:W-:Y:S01]  /*d090*/  UMOV UR7, UR5 ;  /* 0x0000000500077c82 */ /* 0x001fe20008000000 */
[----:B------:R-:W-:Y:S01]  /*d0a0*/  IMAD.U32 R114, RZ, RZ, UR6 ;  /* 0x00000006ff727e24 */ /* 0x000fe2000f8e00ff */
[----:B-1----:R-:W-:Y:S01]  /*d0b0*/  ISETP.NE.AND P0, PT, R6, RZ, PT ;  /* 0x000000ff0600720c */ /* 0x002fe20003f05270 */
[----:B------:R-:W-:Y:S02]  /*d0c0*/  IMAD.U32 R115, RZ, RZ, UR7 ;  /* 0x00000007ff737e24 */ /* 0x000fe4000f8e00ff */
[----:B------:R-:W-:-:S04]  /*d0d0*/  IMAD.WIDE R4, R215, 0x2, R114 ;  /* 0x00000002d7047825 */ /* 0x000fc800078e0272 */
[----:B------:R-:W-:Y:S01]  /*d0e0*/  IMAD.WIDE R114, R9, 0x2, R114 ;  /* 0x0000000209727825 */ /* 0x000fe200078e0272 */
[C---:B------:R-:W-:Y:S02]  /*d0f0*/  IADD3 R41, P2, R4.reuse, 0x20, RZ ;  /* 0x0000002004297810 */ /* 0x040fe40007f5e0ff */
[C---:B------:R-:W-:Y:S02]  /*d100*/  IADD3 R53, P4, R4.reuse, 0x60, RZ ;  /* 0x0000006004357810 */ /* 0x040fe40007f9e0ff */
[----:B------:R-:W-:Y:S01]  /*d110*/  LOP3.LUT R12, R41, 0x380, RZ, 0xc0, !PT ;  /* 0x00000380290c7812 */ /* 0x000fe200078ec0ff */
[--C-:B------:R-:W-:Y:S01]  /*d120*/  IMAD.X R13, RZ, RZ, R5.reuse, P2 ;  /* 0x000000ffff0d7224 */ /* 0x100fe200010e0605 */
[C---:B------:R-:W-:Y:S01]  /*d130*/  IADD3 R44, P2, R4.reuse, 0x2060, RZ ;  /* 0x00002060042c7810 */ /* 0x040fe20007f5e0ff */
[--C-:B------:R-:W-:Y:S01]  /*d140*/  IMAD.X R25, RZ, RZ, R5.reuse, P4 ;  /* 0x000000ffff197224 */ /* 0x100fe200020e0605 */
[----:B------:R-:W-:Y:S02]  /*d150*/  LOP3.LUT R24, R53, 0x380, RZ, 0xc0, !PT ;  /* 0x0000038035187812 */ /* 0x000fe400078ec0ff */
[C---:B------:R-:W-:Y:S01]  /*d160*/  IADD3 R57, P5, R4.reuse, 0x2000, RZ ;  /* 0x0000200004397810 */ /* 0x040fe20007fbe0ff */
[----:B------:R-:W-:Y:S01]  /*d170*/  IMAD.X R123, RZ, RZ, R5, P2 ;  /* 0x000000ffff7b7224 */ /* 0x000fe200010e0605 */
[----:B------:R-:W-:-:S02]  /*d180*/  IADD3 R20, P2, R4, 0x6020, RZ ;  /* 0x0000602004147810 */ /* 0x000fc40007f5e0ff */
[----:B------:R-:W-:Y:S01]  /*d190*/  SHF.R.U64 R12, R12, 0x3, RZ ;  /* 0x000000030c0c7819 */ /* 0x000fe200000012ff */
[--C-:B------:R-:W-:Y:S01]  /*d1a0*/  IMAD.X R29, RZ, RZ, R5.reuse, P5 ;  /* 0x000000ffff1d7224 */ /* 0x100fe200028e0605 */
[----:B------:R-:W-:Y:S01]  /*d1b0*/  SHF.R.U64 R24, R24, 0x3, RZ ;  /* 0x0000000318187819 */ /* 0x000fe200000012ff */
[--C-:B------:R-:W-:Y:S01]  /*d1c0*/  IMAD.X R147, RZ, RZ, R5.reuse, P2 ;  /* 0x000000ffff937224 */ /* 0x100fe200010e0605 */
[----:B------:R-:W-:Y:S02]  /*d1d0*/  IADD3 R81, P2, R114, 0x3000, RZ ;  /* 0x0000300072517810 */ /* 0x000fe40007f5e0ff */
[----:B------:R-:W-:Y:S02]  /*d1e0*/  IADD3 R56, P4, R4, 0x4020, RZ ;  /* 0x0000402004387810 */ /* 0x000fe40007f9e0ff */
[----:B------:R-:W-:Y:S02]  /*d1f0*/  LOP3.LUT R80, R81, 0x380, RZ, 0xc0, !PT ;  /* 0x0000038051507812 */ /* 0x000fe400078ec0ff */
[----:B------:R-:W-:Y:S01]  /*d200*/  LOP3.LUT R28, R57, 0x380, RZ, 0xc0, !PT ;  /* 0x00000380391c7812 */ /* 0x000fe200078ec0ff */
[----:B------:R-:W-:Y:S01]  /*d210*/  IMAD.X R131, RZ, RZ, R5, P4 ;  /* 0x000000ffff837224 */ /* 0x000fe200020e0605 */
[----:B------:R-:W-:-:S02]  /*d220*/  LOP3.LUT R12, R12, R41, RZ, 0x3c, !PT ;  /* 0x000000290c0c7212 */ /* 0x000fc400078e3cff */
[----:B------:R-:W-:Y:S02]  /*d230*/  LOP3.LUT R41, R44, 0x380, RZ, 0xc0, !PT ;  /* 0x000003802c297812 */ /* 0x000fe400078ec0ff */
[----:B------:R-:W-:Y:S02]  /*d240*/  LOP3.LUT R24, R24, R53, RZ, 0x3c, !PT ;  /* 0x0000003518187212 */ /* 0x000fe400078e3cff */
[----:B------:R-:W-:Y:S02]  /*d250*/  SHF.R.U64 R80, R80, 0x3, RZ ;  /* 0x0000000350507819 */ /* 0x000fe400000012ff */
[----:B------:R-:W-:Y:S02]  /*d260*/  IADD3 R45, P3, R4, 0x40, RZ ;  /* 0x00000040042d7810 */ /* 0x000fe40007f7e0ff */
[----:B------:R-:W-:Y:S02]  /*d270*/  SHF.R.U64 R28, R28, 0x3, RZ ;  /* 0x000000031c1c7819 */ /* 0x000fe400000012ff */
[----:B------:R-:W-:Y:S01]  /*d280*/  LOP3.LUT R53, R56, 0x380, RZ, 0xc0, !PT ;  /* 0x0000038038357812 */ /* 0x000fe200078ec0ff */
[----:B------:R-:W-:Y:S01]  /*d290*/  IMAD.X R15, RZ, RZ, R5, P3 ;  /* 0x000000ffff0f7224 */ /* 0x000fe200018e0605 */
[----:B------:R-:W-:-:S02]  /*d2a0*/  IADD3 R65, P1, R4, 0x2040, RZ ;  /* 0x0000204004417810 */ /* 0x000fc40007f3e0ff */
[----:B------:R-:W-:Y:S02]  /*d2b0*/  SHF.R.U64 R41, R41, 0x3, RZ ;  /* 0x0000000329297819 */ /* 0x000fe400000012ff */
[----:B------:R-:W-:Y:S01]  /*d2c0*/  IADD3 R10, P5, R4, 0x4040, RZ ;  /* 0x00004040040a7810 */ /* 0x000fe20007fbe0ff */
[----:B------:R-:W-:Y:S01]  /*d2d0*/  IMAD.X R49, RZ, RZ, R5, P1 ;  /* 0x000000ffff317224 */ /* 0x000fe200008e0605 */
[----:B------:R-:W-:Y:S01]  /*d2e0*/  LOP3.LUT R80, R80, R81, RZ, 0x3c, !PT ;  /* 0x0000005150507212 */ /* 0x000fe200078e3cff */
[----:B------:R-:W-:Y:S01]  /*d2f0*/  IMAD.X R81, RZ, RZ, R115, P2 ;  /* 0x000000ffff517224 */ /* 0x000fe200010e0673 */
[----:B------:R-:W-:Y:S01]  /*d300*/  IADD3 R61, P6, R4, 0x2020, RZ ;  /* 0x00002020043d7810 */ /* 0x000fe20007fde0ff */
[--C-:B------:R-:W-:Y:S01]  /*d310*/  IMAD.X R135, RZ, RZ, R5.reuse, P5 ;  /* 0x000000ffff877224 */ /* 0x100fe200028e0605 */
[----:B------:R-:W-:Y:S02]  /*d320*/  LOP3.LUT R28, R28, R57, RZ, 0x3c, !PT ;  /* 0x000000391c1c7212 */ /* 0x000fe400078e3cff */
[----:B------:R-:W-:Y:S01]  /*d330*/  SHF.R.U64 R53, R53, 0x3, RZ ;  /* 0x0000000335357819 */ /* 0x000fe200000012ff */
[----:B------:R-:W-:Y:S01]  /*d340*/  IMAD.X R33, RZ, RZ, R5, P6 ;  /* 0x000000ffff217224 */ /* 0x000fe200030e0605 */
[----:B------:R-:W-:-:S02]  /*d350*/  LOP3.LUT R9, R4, 0x380, RZ, 0xc0, !PT ;  /* 0x0000038004097812 */ /* 0x000fc400078ec0ff */
[----:B------:R-:W-:Y:S02]  /*d360*/  LOP3.LUT R40, R65, 0x380, RZ, 0xc0, !PT ;  /* 0x0000038041287812 */ /* 0x000fe400078ec0ff */
[----:B------:R-:W-:Y:S02]  /*d370*/  IADD3 R57, P2, R114, 0x9000, RZ ;  /* 0x0000900072397810 */ /* 0x000fe40007f5e0ff */
[----:B------:R-:W-:Y:S02]  /*d380*/  IADD3 R52, P3, R4, 0x4000, RZ ;  /* 0x0000400004347810 */ /* 0x000fe40007f7e0ff */
[----:B------:R-:W-:Y:S02]  /*d390*/  LOP3.LUT R122, R41, R44, RZ, 0x3c, !PT ;  /* 0x0000002c297a7212 */ /* 0x000fe400078e3cff */
[----:B------:R-:W-:Y:S01]  /*d3a0*/  LOP3.LUT R41, R10, 0x380, RZ, 0xc0, !PT ;  /* 0x000003800a297812 */ /* 0x000fe200078ec0ff */
[----:B------:R-:W-:Y:S01]  /*d3b0*/  IMAD.X R127, RZ, RZ, R5, P3 ;  /* 0x000000ffff7f7224 */ /* 0x000fe200018e0605 */
[----:B------:R-:W-:-:S02]  /*d3c0*/  LOP3.LUT R130, R53, R56, RZ, 0x3c, !PT ;  /* 0x0000003835827212 */ /* 0x000fc400078e3cff */
[----:B------:R-:W-:Y:S02]  /*d3d0*/  SHF.R.U64 R9, R9, 0x3, RZ ;  /* 0x0000000309097819 */ /* 0x000fe400000012ff */
[----:B------:R-:W-:Y:S02]  /*d3e0*/  SHF.R.U64 R40, R40, 0x3, RZ ;  /* 0x0000000328287819 */ /* 0x000fe400000012ff */
[----:B------:R-:W-:Y:S02]  /*d3f0*/  LOP3.LUT R56, R57, 0x380, RZ, 0xc0, !PT ;  /* 0x0000038039387812 */ /* 0x000fe400078ec0ff */
[C---:B------:R-:W-:Y:S02]  /*d400*/  IADD3 R37, P6, R4.reuse, 0x4060, RZ ;  /* 0x0000406004257810 */ /* 0x040fe40007fde0ff */
[----:B------:R-:W-:Y:S02]  /*d410*/  SHF.R.U64 R41, R41, 0x3, RZ ;  /* 0x0000000329297819 */ /* 0x000fe400000012ff */
[C---:B------:R-:W-:Y:S01]  /*d420*/  IADD3 R36, P1, R4.reuse, 0x6000, RZ ;  /* 0x0000600004247810 */ /* 0x040fe20007f3e0ff */
[----:B------:R-:W-:Y:S01]  /*d430*/  IMAD.X R139, RZ, RZ, R5, P6 ;  /* 0x000000ffff8b7224 */ /* 0x000fe200030e0605 */
[----:B------:R-:W-:-:S02]  /*d440*/  IADD3 R8, P3, R4, 0x6040, RZ ;  /* 0x0000604004087810 */ /* 0x000fc40007f7e0ff */
[----:B------:R-:W-:Y:S01]  /*d450*/  IADD3 R6, P4, R4, 0x6060, RZ ;  /* 0x0000606004067810 */ /* 0x000fe20007f9e0ff */
[--C-:B------:R-:W-:Y:S01]  /*d460*/  IMAD.X R143, RZ, RZ, R5.reuse, P1 ;  /* 0x000000ffff8f7224 */ /* 0x100fe200008e0605 */
[----:B------:R-:W-:Y:S01]  /*d470*/  LOP3.LUT R4, R9, R4, RZ, 0x3c, !PT ;  /* 0x0000000409047212 */ /* 0x000fe200078e3cff */
[--C-:B------:R-:W-:Y:S01]  /*d480*/  IMAD.X R9, RZ, RZ, R5.reuse, P3 ;  /* 0x000000ffff097224 */ /* 0x100fe200018e0605 */
[----:B------:R-:W-:Y:S01]  /*d490*/  LOP3.LUT R48, R40, R65, RZ, 0x3c, !PT ;  /* 0x0000004128307212 */ /* 0x000fe200078e3cff */
[----:B------:R-:W-:Y:S01]  /*d4a0*/  IMAD.X R11, RZ, RZ, R5, P4 ;  /* 0x000000ffff0b7224 */ /* 0x000fe200020e0605 */
[----:B------:R-:W-:Y:S02]  /*d4b0*/  SHF.R.U64 R56, R56, 0x3, RZ ;  /* 0x0000000338387819 */ /* 0x000fe400000012ff */
[----:B------:R-:W-:Y:S02]  /*d4c0*/  LOP3.LUT R40, R37, 0x380, RZ, 0xc0, !PT ;  /* 0x0000038025287812 */ /* 0x000fe400078ec0ff */
[----:B------:R-:W-:-:S02]  /*d4d0*/  LOP3.LUT R134, R41, R10, RZ, 0x3c, !PT ;  /* 0x0000000a29867212 */ /* 0x000fc400078e3cff */
[----:B------:R-:W-:Y:S02]  /*d4e0*/  LOP3.LUT R41, R6, 0x380, RZ, 0xc0, !PT ;  /* 0x0000038006297812 */ /* 0x000fe400078ec0ff */
[----:B------:R-:W-:Y:S01]  /*d4f0*/  LOP3.LUT R56, R56, R57, RZ, 0x3c, !PT ;  /* 0x0000003938387212 */ /* 0x000fe200078e3cff */
[----:B------:R-:W-:Y:S01]  /*d500*/  IMAD.X R57, RZ, RZ, R115, P2 ;  /* 0x000000ffff397224 */ /* 0x000fe200010e0673 */
[----:B------:R-:W-:Y:S02]  /*d510*/  MOV R224, R4 ;  /* 0x0000000400e07202 */ /* 0x000fe40000000f00 */
[----:B------:R-:W-:Y:S02]  /*d520*/  SHF.R.U64 R40, R40, 0x3, RZ ;  /* 0x0000000328287819 */ /* 0x000fe400000012ff */
[----:B------:R-:W-:Y:S02]  /*d530*/  F2FP.BF16.F32.PACK_AB R5, R27, R26 ;  /* 0x0000001a1b05723e */ /* 0x000fe400000010ff */
[----:B------:R-:W-:-:S02]  /*d540*/  IADD3 R27, P2, R114, 0xf000, RZ ;  /* 0x0000f000721b7810 */ /* 0x000fc40007f5e0ff */
[----:B------:R-:W-:Y:S02]  /*d550*/  SHF.R.U64 R41, R41, 0x3, RZ ;  /* 0x0000000329297819 */ /* 0x000fe400000012ff */
[----:B------:R-:W-:Y:S01]  /*d560*/  LOP3.LUT R138, R40, R37, RZ, 0x3c, !PT ;  /* 0x00000025288a7212 */ /* 0x000fe200078e3cff */
[----:B------:R-:W-:Y:S01]  /*d570*/  IMAD.X R119, RZ, RZ, R115, P2 ;  /* 0x000000ffff777224 */ /* 0x000fe200010e0673 */
[----:B------:R-:W-:Y:S02]  /*d580*/  LOP3.LUT R14, R45, 0x380, RZ, 0xc0, !PT ;  /* 0x000003802d0e7812 */ /* 0x000fe400078ec0ff */
[----:B------:R-:W-:Y:S02]  /*d590*/  LOP3.LUT R37, R8, 0x380, RZ, 0xc0, !PT ;  /* 0x0000038008257812 */ /* 0x000fe400078ec0ff */
[----:B------:R-:W-:Y:S02]  /*d5a0*/  LOP3.LUT R26, R27, 0x380, RZ, 0xc0, !PT ;  /* 0x000003801b1a7812 */ /* 0x000fe400078ec0ff */
[----:B------:R-:W-:-:S02]  /*d5b0*/  IADD3 R89, P4, R114, 0x1000, RZ ;  /* 0x0000100072597810 */ /* 0x000fc40007f9e0ff */
[C---:B------:R-:W-:Y:S02]  /*d5c0*/  IADD3 R85, P3, R114.reuse, 0x2000, RZ ;  /* 0x0000200072557810 */ /* 0x040fe40007f7e0ff */
[----:B------:R-:W-:Y:S02]  /*d5d0*/  LOP3.LUT R10, R41, R6, RZ, 0x3c, !PT ;  /* 0x00000006290a7212 */ /* 0x000fe400078e3cff */
[----:B------:R-:W-:Y:S02]  /*d5e0*/  IADD3 R77, P1, R114, 0x4000, RZ ;  /* 0x00004000724d7810 */ /* 0x000fe40007f3e0ff */
[----:B------:R-:W-:Y:S02]  /*d5f0*/  F2FP.BF16.F32.PACK_AB R6, R7, R205 ;  /* 0x000000cd0706723e */ /* 0x000fe400000010ff */
[----:B------:R-:W-:Y:S02]  /*d600*/  F2FP.BF16.F32.PACK_AB R4, R21, R208 ;  /* 0x000000d01504723e */ /* 0x000fe400000010ff */
[----:B------:R-:W-:-:S02]  /*d610*/  F2FP.BF16.F32.PACK_AB R7, R31, R30 ;  /* 0x0000001e1f07723e */ /* 0x000fc400000010ff */
[----:B------:R-:W-:Y:S02]  /*d620*/  LOP3.LUT R32, R61, 0x380, RZ, 0xc0, !PT ;  /* 0x000003803d207812 */ /* 0x000fe400078ec0ff */
[----:B------:R-:W-:Y:S01]  /*d630*/  SHF.R.U64 R14, R14, 0x3, RZ ;  /* 0x000000030e0e7819 */ /* 0x000fe200000012ff */
[----:B------:R0:W-:Y:S01]  /*d640*/  STSM.16.M88.4 [R224], R4 ;  /* 0x00000004e0007844 */ /* 0x0001e20000000200 */
[----:B------:R-:W-:Y:S02]  /*d650*/  SHF.R.U64 R37, R37, 0x3, RZ ;  /* 0x0000000325257819 */ /* 0x000fe400000012ff */
[----:B------:R-:W-:Y:S02]  /*d660*/  SHF.R.U64 R26, R26, 0x3, RZ ;  /* 0x000000031a1a7819 */ /* 0x000fe400000012ff */
[----:B------:R-:W-:Y:S02]  /*d670*/  LOP3.LUT R88, R89, 0x380, RZ, 0xc0, !PT ;  /* 0x0000038059587812 */ /* 0x000fe400078ec0ff */
[----:B------:R-:W-:-:S02]  /*d680*/  LOP3.LUT R84, R85, 0x380, RZ, 0xc0, !PT ;  /* 0x0000038055547812 */ /* 0x000fc400078ec0ff */
[----:B------:R-:W-:Y:S02]  /*d690*/  LOP3.LUT R76, R77, 0x380, RZ, 0xc0, !PT ;  /* 0x000003804d4c7812 */ /* 0x000fe400078ec0ff */
[----:B------:R-:W-:Y:S02]  /*d6a0*/  LOP3.LUT R53, R20, 0x380, RZ, 0xc0, !PT ;  /* 0x0000038014357812 */ /* 0x000fe400078ec0ff */
[----:B------:R-:W-:Y:S02]  /*d6b0*/  SHF.R.U64 R32, R32, 0x3, RZ ;  /* 0x0000000320207819 */ /* 0x000fe400000012ff */
[----:B------:R-:W-:Y:S02]  /*d6c0*/  LOP3.LUT R14, R14, R45, RZ, 0x3c, !PT ;  /* 0x0000002d0e0e7212 */ /* 0x000fe400078e3cff */
[----:B------:R-:W-:Y:S02]  /*d6d0*/  LOP3.LUT R8, R37, R8, RZ, 0x3c, !PT ;  /* 0x0000000825087212 */ /* 0x000fe400078e3cff */
[----:B------:R-:W-:-:S02]  /*d6e0*/  LOP3.LUT R118, R26, R27, RZ, 0x3c, !PT ;  /* 0x0000001b1a767212 */ /* 0x000fc400078e3cff */
[----:B------:R-:W-:Y:S02]  /*d6f0*/  LOP3.LUT R45, R52, 0x380, RZ, 0xc0, !PT ;  /* 0x00000380342d7812 */ /* 0x000fe400078ec0ff */
[----:B------:R-:W-:Y:S02]  /*d700*/  SHF.R.U64 R88, R88, 0x3, RZ ;  /* 0x0000000358587819 */ /* 0x000fe400000012ff */
[----:B------:R-:W-:Y:S02]  /*d710*/  SHF.R.U64 R84, R84, 0x3, RZ ;  /* 0x0000000354547819 */ /* 0x000fe400000012ff */
[----:B------:R-:W-:Y:S02]  /*d720*/  MOV R26, R12 ;  /* 0x0000000c001a7202 */ /* 0x000fe40000000f00 */
[----:B0-----:R-:W-:Y:S02]  /*d730*/  F2FP.BF16.F32.PACK_AB R4, R206, R209 ;  /* 0x000000d1ce04723e */ /* 0x001fe400000010ff */
[----:B------:R-:W-:-:S02]  /*d740*/  F2FP.BF16.F32.PACK_AB R5, R35, R34 ;  /* 0x000000222305723e */ /* 0x000fc400000010ff */
[----:B------:R-:W-:Y:S02]  /*d750*/  F2FP.BF16.F32.PACK_AB R6, R203, R207 ;  /* 0x000000cfcb06723e */ /* 0x000fe400000010ff */
[----:B------:R-:W-:Y:S02]  /*d760*/  F2FP.BF16.F32.PACK_AB R7, R39, R38 ;  /* 0x000000262707723e */ /* 0x000fe400000010ff */
[----:B------:R-:W-:Y:S02]  /*d770*/  SHF.R.U64 R76, R76, 0x3, RZ ;  /* 0x000000034c4c7819 */ /* 0x000fe400000012ff */
[----:B------:R-:W-:Y:S01]  /*d780*/  SHF.R.U64 R53, R53, 0x3, RZ ;  /* 0x0000000335357819 */ /* 0x000fe200000012ff */
[----:B------:R0:W-:Y:S01]  /*d790*/  STSM.16.M88.4 [R26], R4 ;  /* 0x000000041a007844 */ /* 0x0001e20000000200 */
[----:B------:R-:W-:Y:S02]  /*d7a0*/  LOP3.LUT R32, R32, R61, RZ, 0x3c, !PT ;  /* 0x0000003d20207212 */ /* 0x000fe400078e3cff */
[----:B------:R-:W-:-:S02]  /*d7b0*/  MOV R38, R8 ;  /* 0x0000000800267202 */ /* 0x000fc40000000f00 */
[----:B------:R-:W-:Y:S02]  /*d7c0*/  MOV R39, R10 ;  /* 0x0000000a00277202 */ /* 0x000fe40000000f00 */
[----:B------:R-:W-:Y:S02]  /*d7d0*/  SHF.R.U64 R45, R45, 0x3, RZ ;  /* 0x000000032d2d7819 */ /* 0x000fe400000012ff */
[----:B------:R-:W-:Y:S01]  /*d7e0*/  LOP3.LUT R88, R88, R89, RZ, 0x3c, !PT ;  /* 0x0000005958587212 */ /* 0x000fe200078e3cff */
[--C-:B------:R-:W-:Y:S01]  /*d7f0*/  IMAD.X R89, RZ, RZ, R115.reuse, P4 ;  /* 0x000000ffff597224 */ /* 0x100fe200020e0673 */
[----:B------:R-:W-:Y:S01]  /*d800*/  LOP3.LUT R84, R84, R85, RZ, 0x3c, !PT ;  /* 0x0000005554547212 */ /* 0x000fe200078e3cff */
[----:B------:R-:W-:Y:S01]  /*d810*/  IMAD.X R85, RZ, RZ, R115, P3 ;  /* 0x000000ffff557224 */ /* 0x000fe200018e0673 */
[----:B------:R-:W-:Y:S02]  /*d820*/  MOV R186, R14 ;  /* 0x0000000e00ba7202 */ /* 0x000fe40000000f00 */
[----:B------:R-:W-:-:S02]  /*d830*/  F2FP.BF16.F32.PACK_AB R8, R201, R204 ;  /* 0x000000ccc908723e */ /* 0x000fc400000010ff */
[----:B------:R-:W-:Y:S02]  /*d840*/  F2FP.BF16.F32.PACK_AB R9, R43, R42 ;  /* 0x0000002a2b09723e */ /* 0x000fe400000010ff */
[----:B------:R-:W-:Y:S02]  /*d850*/  F2FP.BF16.F32.PACK_AB R10, R199, R202 ;  /* 0x000000cac70a723e */ /* 0x000fe400000010ff */
[----:B------:R-:W-:Y:S02]  /*d860*/  F2FP.BF16.F32.PACK_AB R11, R47, R46 ;  /* 0x0000002e2f0b723e */ /* 0x000fe400000010ff */
[----:B------:R-:W-:Y:S01]  /*d870*/  LOP3.LUT R76, R76, R77, RZ, 0x3c, !PT ;  /* 0x0000004d4c4c7212 */ /* 0x000fe200078e3cff */
[----:B------:R-:W-:Y:S01]  /*d880*/  IMAD.X R77, RZ, RZ, R115, P1 ;  /* 0x000000ffff4d7224 */ /* 0x000fe200008e0673 */
[----:B------:R-:W-:Y:S01]  /*d890*/  MOV R205, R24 ;  /* 0x0000001800cd7202 */ /* 0x000fe20000000f00 */
[----:B------:R-:W-:Y:S01]  /*d8a0*/  STSM.16.M88.4 [R186], R8 ;  /* 0x00000008ba007844 */ /* 0x000fe20000000200 */
[----:B------:R-:W-:-:S02]  /*d8b0*/  F2FP.BF16.F32.PACK_AB R12, R197, R200 ;  /* 0x000000c8c50c723e */ /* 0x000fc400000010ff */
[----:B------:R-:W-:Y:S02]  /*d8c0*/  F2FP.BF16.F32.PACK_AB R13, R51, R50 ;  /* 0x00000032330d723e */ /* 0x000fe400000010ff */
[----:B------:R-:W-:Y:S02]  /*d8d0*/  F2FP.BF16.F32.PACK_AB R14, R195, R198 ;  /* 0x000000c6c30e723e */ /* 0x000fe400000010ff */
[----:B------:R-:W-:Y:S02]  /*d8e0*/  F2FP.BF16.F32.PACK_AB R15, R55, R54 ;  /* 0x00000036370f723e */ /* 0x000fe400000010ff */
[----:B------:R-:W-:Y:S02]  /*d8f0*/  LOP3.LUT R146, R53, R20, RZ, 0x3c, !PT ;  /* 0x0000001435927212 */ /* 0x000fe400078e3cff */
[C---:B------:R-:W-:Y:S01]  /*d900*/  IADD3 R73, P6, R114.reuse, 0x5000, RZ ;  /* 0x0000500072497810 */ /* 0x040fe20007fde0ff */
[----:B------:R-:W-:Y:S01]  /*d910*/  STSM.16.M88.4 [R205], R12 ;  /* 0x0000000ccd007844 */ /* 0x000fe20000000200 */
[----:B------:R-:W-:-:S02]  /*d920*/  IADD3 R69, P5, R114, 0x6000, RZ ;  /* 0x0000600072457810 */ /* 0x000fc40007fbe0ff */
[C---:B------:R-:W-:Y:S02]  /*d930*/  IADD3 R65, P4, R114.reuse, 0x7000, RZ ;  /* 0x0000700072417810 */ /* 0x040fe40007f9e0ff */
[----:B------:R-:W-:Y:S02]  /*d940*/  IADD3 R61, P3, R114, 0x8000, RZ ;  /* 0x00008000723d7810 */ /* 0x000fe40007f7e0ff */
[----:B------:R-:W-:Y:S02]  /*d950*/  MOV R208, R28 ;  /* 0x0000001c00d07202 */ /* 0x000fe40000000f00 */
[----:B0-----:R-:W-:Y:S02]  /*d960*/  F2FP.BF16.F32.PACK_AB R4, R193, R196 ;  /* 0x000000c4c104723e */ /* 0x001fe400000010ff */
[----:B------:R-:W-:Y:S02]  /*d970*/  F2FP.BF16.F32.PACK_AB R5, R59, R58 ;  /* 0x0000003a3b05723e */ /* 0x000fe400000010ff */
[----:B------:R-:W-:-:S02]  /*d980*/  F2FP.BF16.F32.PACK_AB R6, R183, R194 ;  /* 0x000000c2b706723e */ /* 0x000fc400000010ff */
[----:B------:R-:W-:Y:S02]  /*d990*/  F2FP.BF16.F32.PACK_AB R7, R63, R62 ;  /* 0x0000003e3f07723e */ /* 0x000fe400000010ff */
[----:B------:R-:W-:Y:S02]  /*d9a0*/  IADD3 R53, P1, R114, 0xa000, RZ ;  /* 0x0000a00072357810 */ /* 0x000fe40007f3e0ff */
[----:B------:R-:W-:Y:S01]  /*d9b0*/  MOV R32, R32 ;  /* 0x0000002000207202 */ /* 0x000fe20000000f00 */
[----:B------:R-:W-:Y:S01]  /*d9c0*/  STSM.16.M88.4 [R208], R4 ;  /* 0x00000004d0007844 */ /* 0x000fe20000000200 */
[----:B------:R-:W-:Y:S02]  /*d9d0*/  F2FP.BF16.F32.PACK_AB R24, R181, R192 ;  /* 0x000000c0b518723e */ /* 0x000fe400000010ff */
[----:B------:R-:W-:Y:S02]  /*d9e0*/  F2FP.BF16.F32.PACK_AB R25, R67, R66 ;  /* 0x000000424319723e */ /* 0x000fe400000010ff */
[----:B------:R-:W-:-:S02]  /*d9f0*/  F2FP.BF16.F32.PACK_AB R26, R179, R182 ;  /* 0x000000b6b31a723e */ /* 0x000fc400000010ff */
[----:B------:R-:W-:Y:S02]  /*da00*/  F2FP.BF16.F32.PACK_AB R27, R71, R70 ;  /* 0x00000046471b723e */ /* 0x000fe400000010ff */
[----:B------:R-:W-:Y:S02]  /*da10*/  LOP3.LUT R126, R45, R52, RZ, 0x3c, !PT ;  /* 0x000000342d7e7212 */ /* 0x000fe400078e3cff */
[----:B------:R-:W-:Y:S01]  /*da20*/  MOV R48, R48 ;  /* 0x0000003000307202 */ /* 0x000fe20000000f00 */
[----:B------:R0:W-:Y:S01]  /*da30*/  STSM.16.M88.4 [R32], R24 ;  /* 0x0000001820007844 */ /* 0x0001e20000000200 */
[----:B------:R-:W-:Y:S02]  /*da40*/  F2FP.BF16.F32.PACK_AB R28, R177, R180 ;  /* 0x000000b4b11c723e */ /* 0x000fe400000010ff */
[----:B------:R-:W-:Y:S02]  /*da50*/  F2FP.BF16.F32.PACK_AB R29, R75, R74 ;  /* 0x0000004a4b1d723e */ /* 0x000fe400000010ff */
[----:B------:R-:W-:-:S02]  /*da60*/  F2FP.BF16.F32.PACK_AB R30, R175, R178 ;  /* 0x000000b2af1e723e */ /* 0x000fc400000010ff */
[----:B------:R-:W-:Y:S02]  /*da70*/  F2FP.BF16.F32.PACK_AB R31, R79, R78 ;  /* 0x0000004e4f1f723e */ /* 0x000fe400000010ff */
[----:B------:R-:W-:Y:S02]  /*da80*/  LOP3.LUT R45, R36, 0x380, RZ, 0xc0, !PT ;  /* 0x00000380242d7812 */ /* 0x000fe400078ec0ff */
[----:B------:R-:W-:Y:S01]  /*da90*/  LOP3.LUT R72, R73, 0x380, RZ, 0xc0, !PT ;  /* 0x0000038049487812 */ /* 0x000fe200078ec0ff */
[----:B------:R1:W-:Y:S01]  /*daa0*/  STSM.16.M88.4 [R48], R28 ;  /* 0x0000001c30007844 */ /* 0x0003e20000000200 */
[----:B------:R-:W-:Y:S02]  /*dab0*/  LOP3.LUT R68, R69, 0x380, RZ, 0xc0, !PT ;  /* 0x0000038045447812 */ /* 0x000fe400078ec0ff */
[----:B------:R-:W-:Y:S02]  /*dac0*/  LOP3.LUT R64, R65, 0x380, RZ, 0xc0, !PT ;  /* 0x0000038041407812 */ /* 0x000fe400078ec0ff */
[----:B------:R-:W-:-:S02]  /*dad0*/  LOP3.LUT R60, R61, 0x380, RZ, 0xc0, !PT ;  /* 0x000003803d3c7812 */ /* 0x000fc400078ec0ff */
[----:B------:R-:W-:Y:S02]  /*dae0*/  LOP3.LUT R52, R53, 0x380, RZ, 0xc0, !PT ;  /* 0x0000038035347812 */ /* 0x000fe400078ec0ff */
[----:B------:R-:W-:Y:S02]  /*daf0*/  SHF.R.U64 R45, R45, 0x3, RZ ;  /* 0x000000032d2d7819 */ /* 0x000fe400000012ff */
[----:B------:R-:W-:Y:S02]  /*db00*/  MOV R122, R122 ;  /* 0x0000007a007a7202 */ /* 0x000fe40000000f00 */
[----:B0-----:R-:W-:Y:S02]  /*db10*/  F2FP.BF16.F32.PACK_AB R32, R173, R176 ;  /* 0x000000b0ad20723e */ /* 0x001fe400000010ff */
[----:B------:R-:W-:Y:S02]  /*db20*/  F2FP.BF16.F32.PACK_AB R33, R83, R82 ;  /* 0x000000525321723e */ /* 0x000fe400000010ff */
[----:B------:R-:W-:-:S02]  /*db30*/  F2FP.BF16.F32.PACK_AB R34, R171, R174 ;  /* 0x000000aeab22723e */ /* 0x000fc400000010ff */
[----:B------:R-:W-:Y:S02]  /*db40*/  F2FP.BF16.F32.PACK_AB R35, R87, R86 ;  /* 0x000000565723723e */ /* 0x000fe400000010ff */
[----:B------:R-:W-:Y:S02]  /*db50*/  SHF.R.U64 R72, R72, 0x3, RZ ;  /* 0x0000000348487819 */ /* 0x000fe400000012ff */
[----:B------:R-:W-:Y:S01]  /*db60*/  SHF.R.U64 R68, R68, 0x3, RZ ;  /* 0x0000000344447819 */ /* 0x000fe200000012ff */
[----:B------:R0:W-:Y:S01]  /*db70*/  STSM.16.M88.4 [R122], R32 ;  /* 0x000000207a007844 */ /* 0x0001e20000000200 */
[----:B------:R-:W-:Y:S02]  /*db80*/  SHF.R.U64 R64, R64, 0x3, RZ ;  /* 0x0000000340407819 */ /* 0x000fe400000012ff */
[----:B------:R-:W-:Y:S02]  /*db90*/  SHF.R.U64 R60, R60, 0x3, RZ ;  /* 0x000000033c3c7819 */ /* 0x000fe400000012ff */
[----:B------:R-:W-:-:S02]  /*dba0*/  MOV R126, R126 ;  /* 0x0000007e007e7202 */ /* 0x000fc40000000f00 */
[----:B-1----:R-:W-:Y:S02]  /*dbb0*/  F2FP.BF16.F32.PACK_AB R48, R169, R172 ;  /* 0x000000aca930723e */ /* 0x002fe400000010ff */
[----:B------:R-:W-:Y:S02]  /*dbc0*/  F2FP.BF16.F32.PACK_AB R49, R91, R90 ;  /* 0x0000005a5b31723e */ /* 0x000fe400000010ff */
[----:B------:R-:W-:Y:S02]  /*dbd0*/  F2FP.BF16.F32.PACK_AB R50, R93, R170 ;  /* 0x000000aa5d32723e */ /* 0x000fe400000010ff */
[----:B------:R-:W-:Y:S02]  /*dbe0*/  F2FP.BF16.F32.PACK_AB R51, R95, R94 ;  /* 0x0000005e5f33723e */ /* 0x000fe400000010ff */
[----:B------:R-:W-:Y:S02]  /*dbf0*/  SHF.R.U64 R52, R52, 0x3, RZ ;  /* 0x0000000334347819 */ /* 0x000fe400000012ff */
[----:B------:R-:W-:Y:S01]  /*dc00*/  MOV R130, R130 ;  /* 0x0000008200827202 */ /* 0x000fe20000000f00 */
[----:B------:R-:W-:Y:S01]  /*dc10*/  STSM.16.M88.4 [R126], R48 ;  /* 0x000000307e007844 */ /* 0x000fe20000000200 */
[----:B------:R-:W-:-:S02]  /*dc20*/  F2FP.BF16.F32.PACK_AB R4, R97, R156 ;  /* 0x0000009c6104723e */ /* 0x000fc400000010ff */
[----:B------:R-:W-:Y:S02]  /*dc30*/  F2FP.BF16.F32.PACK_AB R5, R99, R98 ;  /* 0x000000626305723e */ /* 0x000fe400000010ff */
[----:B------:R-:W-:Y:S02]  /*dc40*/  F2FP.BF16.F32.PACK_AB R6, R101, R100 ;  /* 0x000000646506723e */ /* 0x000fe400000010ff */
[----:B------:R-:W-:Y:S02]  /*dc50*/  F2FP.BF16.F32.PACK_AB R7, R103, R102 ;  /* 0x000000666707723e */ /* 0x000fe400000010ff */
[----:B------:R-:W-:Y:S02]  /*dc60*/  MOV R134, R134 ;  /* 0x0000008600867202 */ /* 0x000fe40000000f00 */
[----:B------:R-:W-:Y:S01]  /*dc70*/  LOP3.LUT R142, R45, R36, RZ, 0x3c, !PT ;  /* 0x000000242d8e7212 */ /* 0x000fe200078e3cff */
[----:B------:R1:W-:Y:S01]  /*dc80*/  STSM.16.M88.4 [R130], R4 ;  /* 0x0000000482007844 */ /* 0x0003e20000000200 */
[----:B------:R-:W-:-:S02]  /*dc90*/  MOV R138, R138 ;  /* 0x0000008a008a7202 */ /* 0x000fc40000000f00 */
[----:B------:R-:W-:Y:S01]  /*dca0*/  F2FP.BF16.F32.PACK_AB R8, R113, R112 ;  /* 0x000000707108723e */ /* 0x000fe200000010ff */
[----:B------:R-:W-:Y:S01]  /*dcb0*/  STSM.16.M88.4 [R134], R104 ;  /* 0x0000006886007844 */ /* 0x000fe20000000200 */
[----:B------:R-:W-:Y:S02]  /*dcc0*/  F2FP.BF16.F32.PACK_AB R9, R96, R92 ;  /* 0x0000005c6009723e */ /* 0x000fe400000010ff */
[----:B------:R-:W-:Y:S02]  /*dcd0*/  F2FP.BF16.F32.PACK_AB R10, R117, R116 ;  /* 0x00000074750a723e */ /* 0x000fe400000010ff */
[----:B------:R-:W-:Y:S02]  /*dce0*/  F2FP.BF16.F32.PACK_AB R11, R153, R152 ;  /* 0x00000098990b723e */ /* 0x000fe400000010ff */
        /* <DEDUP_REMOVED lines=8> */
[----:B------:R-:W-:Y:S01]  /*dd70*/  LOP3.LUT R52, R52, R53, RZ, 0x3c, !PT ;  /* 0x0000003534347212 */ /* 0x000fe200078e3cff */
[----:B------:R2:W-:Y:S01]  /*dd80*/  STSM.16.M88.4 [R138], R8 ;  /* 0x000000088a007844 */ /* 0x0005e20000000200 */
[----:B------:R-:W-:-:S02]  /*dd90*/  IADD3 R53, P6, R114, 0xb000, RZ ;  /* 0x0000b00072357810 */ /* 0x000fc40007fde0ff */
[C---:B------:R-:W-:Y:S02]  /*dda0*/  IADD3 R45, P5, R114.reuse, 0xc000, RZ ;  /* 0x0000c000722d7810 */ /* 0x040fe40007fbe0ff */
[C---:B------:R-:W-:Y:S02]  /*ddb0*/  IADD3 R41, P4, R114.reuse, 0xd000, RZ ;  /* 0x0000d00072297810 */ /* 0x040fe40007f9e0ff */
[----:B------:R-:W-:Y:S02]  /*ddc0*/  IADD3 R37, P3, R114, 0xe000, RZ ;  /* 0x0000e00072257810 */ /* 0x000fe40007f7e0ff */
[----:B------:R-:W-:Y:S02]  /*ddd0*/  MOV R142, R142 ;  /* 0x0000008e008e7202 */ /* 0x000fe40000000f00 */
[----:B0-----:R-:W-:Y:S02]  /*dde0*/  F2FP.BF16.F32.PACK_AB R122, R125, R124 ;  /* 0x0000007c7d7a723e */ /* 0x001fe400000010ff */
[----:B------:R-:W-:-:S02]  /*ddf0*/  F2FP.BF16.F32.PACK_AB R123, R158, R157 ;  /* 0x0000009d9e7b723e */ /* 0x000fc400000010ff */
[----:B------:R-:W-:Y:S02]  /*de00*/  MOV R146, R146 ;  /* 0x0000009200927202 */ /* 0x000fe40000000f00 */
[----:B-1----:R-:W-:Y:S01]  /*de10*/  F2FP.BF16.F32.PACK_AB R130, R133, R132 ;  /* 0x000000848582723e */ /* 0x002fe200000010ff */
[----:B------:R0:W-:Y:S01]  /*de20*/  STSM.16.M88.4 [R142], R120 ;  /* 0x000000788e007844 */ /* 0x0001e20000000200 */
[----:B------:R-:W-:Y:S02]  /*de30*/  F2FP.BF16.F32.PACK_AB R131, R162, R161 ;  /* 0x000000a1a283723e */ /* 0x000fe400000010ff */
[----:B--2---:R-:W-:Y:S02]  /*de40*/  F2FP.BF16.F32.PACK_AB R138, R141, R140 ;  /* 0x0000008c8d8a723e */ /* 0x004fe400000010ff */
        /* <DEDUP_REMOVED lines=10> */
[----:B------:R-:W-:Y:S02]  /*def0*/  F2FP.BF16.F32.PACK_AB R6, R149, R148 ;  /* 0x000000949506723e */ /* 0x000fe400000010ff */
[----:B------:R-:W-:Y:S02]  /*df00*/  F2FP.BF16.F32.PACK_AB R7, R151, R150 ;  /* 0x000000969707723e */ /* 0x000fe400000010ff */
[----:B------:R-:W-:Y:S02]  /*df10*/  SHF.R.U64 R44, R44, 0x3, RZ ;  /* 0x000000032c2c7819 */ /* 0x000fe400000012ff */
[----:B------:R-:W-:Y:S01]  /*df20*/  SHF.R.U64 R40, R40, 0x3, RZ ;  /* 0x0000000328287819 */ /* 0x000fe200000012ff */
[----:B------:R0:W-:Y:S01]  /*df30*/  STSM.16.M88.4 [R39], R4 ;  /* 0x0000000427007844 */ /* 0x0001e20000000200 */
[----:B------:R-:W-:Y:S02]  /*df40*/  SHF.R.U64 R36, R36, 0x3, RZ ;  /* 0x0000000324247819 */ /* 0x000fe400000012ff */
[----:B------:R-:W-:-:S02]  /*df50*/  SHF.R.U64 R20, R20, 0x3, RZ ;  /* 0x0000000314147819 */ /* 0x000fc400000012ff */
        /* <DEDUP_REMOVED lines=12> */
[----:B0-----:R-:W-:Y:S05]  /*e020*/  @P0 BRA `(.L_x_5023) ;  /* 0x0000000000b80947 */ /* 0x001fea0003800000 */
[----:B------:R-:W0:Y:S01]  /*e030*/  LDC R8, c[0x0][0xbe8] ;  /* 0x0002fa00ff087b82 */ /* 0x000e220000000800 */
[----:B------:R-:W-:Y:S01]  /*e040*/  VIADD R10, R185, UR40 ;  /* 0x00000028b90a7c36 */ /* 0x000fe20008000000 */
[----:B------:R-:W-:Y:S01]  /*e050*/  ULDC.64 UR8, c[0x0][0xb90] ;  /* 0x0002e40000087ab9 */ /* 0x000fe20000000a00 */
[----:B------:R-:W-:Y:S01]  /*e060*/  ULDC.64 UR10, c[0x0][0xb98] ;  /* 0x0002e600000a7ab9 */ /* 0x000fe20000000a00 */
[----:B------:R-:W-:Y:S01]  /*e070*/  UIMAD UR5, UR12, UR8, URZ ;  /* 0x000000080c0572a4 */ /* 0x000fe2000f8e023f */
[----:B------:R-:W-:Y:S01]  /*e080*/  IMAD.MOV.U32 R4, RZ, RZ, R10 ;  /* 0x000000ffff047224 */ /* 0x000fe200078e000a */
[----:B------:R-:W-:Y:S01]  /*e090*/  UIMAD.WIDE.U32 UR6, UR39, UR8, URZ ;  /* 0x00000008270672a5 */ /* 0x000fe2000f8e003f */
[----:B------:R-:W-:Y:S01]  /*e0a0*/  IMAD.MOV R9, RZ, RZ, -R17 ;  /* 0x000000ffff097224 */ /* 0x000fe200078e0a11 */
[----:B------:R-:W-:Y:S01]  /*e0b0*/  UIMAD UR5, UR39, UR9, UR5 ;  /* 0x00000009270572a4 */ /* 0x000fe2000f8e0205 */
[----:B------:R-:W-:Y:S01]  /*e0c0*/  VIADD R13, R16, UR40 ;  /* 0x00000028100d7c36 */ /* 0x000fe20008000000 */
[----:B------:R-:W-:-:S02]  /*e0d0*/  UIMAD UR8, UR13, UR10, URZ ;  /* 0x0000000a0d0872a4 */ /* 0x000fc4000f8e023f */
[----:B------:R-:W-:Y:S02]  /*e0e0*/  UIADD3 UR7, UR7, UR5, URZ ;  /* 0x0000000507077290 */ /* 0x000fe4000fffe03f */
[----:B------:R-:W-:Y:S02]  /*e0f0*/  UIMAD UR8, UR42, UR11, UR8 ;  /* 0x0000000b2a0872a4 */ /* 0x000fe4000f8e0208 */
[----:B------:R-:W-:Y:S01]  /*e100*/  UIMAD.WIDE.U32 UR6, UR42, UR10, UR6 ;  /* 0x0000000a2a0672a5 */ /* 0x000fe2000f8e0006 */
[----:B------:R-:W-:Y:S01]  /*e110*/  ULDC UR5, c[0x0][0xa88] ;  /* 0x0002a20000057ab9 */ /* 0x000fe20000000800 */
        /* <DEDUP_REMOVED lines=8> */
[C---:B------:R-:W-:Y:S02]  /*e1a0*/  IMAD R7, R8.reuse, R7, R10 ;  /* 0x0000000708077224 */ /* 0x040fe400078e020a */
[----:B------:R-:W-:Y:S02]  /*e1b0*/  IMAD.U32 R10, RZ, RZ, UR8 ;  /* 0x00000008ff0a7e24 */ /* 0x000fe4000f8e00ff */
[----:B------:R-:W-:Y:S01]  /*e1c0*/  IMAD R8, R8, UR5, RZ ;  /* 0x0000000508087c24 */ /* 0x000fe2000f8e02ff */
        /* <DEDUP_REMOVED lines=20> */
.L_x_5023:
[----:B------:R-:W1:Y:S01]  /*e310*/  LDC R15, c[0x0][0xbe8] ;  /* 0x0002fa00ff0f7b82 */ /* 0x000e620000000800 */
[----:B------:R-:W-:Y:S01]  /*e320*/  ULDC UR10, c[0x0][0xac8] ;  /* 0x0002b200000a7ab9 */ /* 0x000fe20000000800 */
[----:B------:R-:W-:Y:S01]  /*e330*/  ULDC.64 UR8, c[0x0][0xae8] ;  /* 0x0002ba0000087ab9 */ /* 0x000fe20000000a00 */
[----:B------:R-:W-:Y:S01]  /*e340*/  ISETP.GE.AND P0, PT, R191, UR10, PT ;  /* 0x0000000abf007c0c */ /* 0x000fe2000bf06270 */
[----:B------:R-:W5:Y:S01]  /*e350*/  LD.E.128 R112, desc[UR46][R114.64] ;  /* 0x0000002e72707980 */ /* 0x000f62000c101d00 */
[----:B------:R-:W-:Y:S02]  /*e360*/  ISETP.GE.AND P1, PT, R184, UR10, PT ;  /* 0x0000000ab8007c0c */ /* 0x000fe4000bf26270 */
[----:B0-----:R-:W-:Y:S01]  /*e370*/  SEL R3, RZ, 0xffffffff, P0 ;  /* 0xffffffffff037807 */ /* 0x001fe20000000000 */
[----:B------:R-:W5:Y:S01]  /*e380*/  LD.E.128 R88, desc[UR46][R88.64] ;  /* 0x0000002e58587980 */ /* 0x000f62000c101d00 */
[----:B------:R-:W-:Y:S02]  /*e390*/  ISETP.GE.AND P0, PT, R190, UR10, PT ;  /* 0x0000000abe007c0c */ /* 0x000fe4000bf06270 */
[----:B------:R-:W-:Y:S01]  /*e3a0*/  SEL R0, RZ, 0x1, P1 ;  /* 0x00000001ff007807 */ /* 0x000fe20000800000 */
[----:B------:R-:W-:Y:S01]  /*e3b0*/  IMAD.SHL.U32 R11, R3, 0x2, RZ ;  /* 0x00000002030b7824 */ /* 0x000fe200078e00ff */
[----:B------:R-:W5:Y:S04]  /*e3c0*/  LD.E.128 R84, desc[UR46][R84.64] ;  /* 0x0000002e54547980 */ /* 0x000f68000c101d00 */
[----:B------:R-:W5:Y:S04]  /*e3d0*/  LD.E.128 R80, desc[UR46][R80.64] ;  /* 0x0000002e50507980 */ /* 0x000f68000c101d00 */
[----:B------:R-:W5:Y:S01]  /*e3e0*/  LD.E.128 R76, desc[UR46][R76.64] ;  /* 0x0000002e4c4c7980 */ /* 0x000f62000c101d00 */
[----:B-1----:R-:W-:-:S03]  /*e3f0*/  ISETP.NE.AND P2, PT, R15, 0x1, PT ;  /* 0x000000010f00780c */ /* 0x002fc60003f45270 */
[----:B------:R-:W5:Y:S01]  /*e400*/  LD.E.128 R72, desc[UR46][R72.64] ;  /* 0x0000002e48487980 */ /* 0x000f62000c101d00 */
[----:B------:R-:W-:Y:S02]  /*e410*/  SEL R3, RZ, 0xffffffff, P0 ;  /* 0xffffffffff037807 */ /* 0x000fe40000000000 */
[----:B------:R-:W-:Y:S01]  /*e420*/  LOP3.LUT R0, R11, 0x2, R0, 0xe2, !PT ;  /* 0x000000020b007812 */ /* 0x000fe200078ee200 */
[----:B------:R-:W5:Y:S04]  /*e430*/  LD.E.128 R68, desc[UR46][R68.64] ;  /* 0x0000002e44447980 */ /* 0x000f68000c101d00 */
[----:B------:R-:W5:Y:S02]  /*e440*/  LD.E.128 R64, desc[UR46][R64.64] ;  /* 0x0000002e40407980 */ /* 0x000f64000c101d00 */
[----:B------:R-:W0:Y:S01]  /*e450*/  @P2 LDC R9, c[0x0][0xbec] ;  /* 0x0002fb00ff092b82 */ /* 0x000e220000000800 */
[----:B------:R-:W-:Y:S01]  /*e460*/  IMAD.SHL.U32 R3, R3, 0x4, RZ ;  /* 0x0000000403037824 */ /* 0x000fe200078e00ff */
[----:B------:R-:W-:Y:S01]  /*e470*/  ISETP.GE.AND P0, PT, R189, UR10, PT ;  /* 0x0000000abd007c0c */ /* 0x000fe2000bf06270 */
[----:B------:R-:W5:Y:S04]  /*e480*/  LD.E.128 R60, desc[UR46][R60.64] ;  /* 0x0000002e3c3c7980 */ /* 0x000f68000c101d00 */
[----:B------:R-:W5:Y:S01]  /*e490*/  LD.E.128 R56, desc[UR46][R56.64] ;  /* 0x0000002e38387980 */ /* 0x000f62000c101d00 */
[----:B------:R-:W1:Y:S01]  /*e4a0*/  @P2 LDC R11, c[0x0][0xbf0] ;  /* 0x0002fc00ff0b2b82 */ /* 0x000e620000000800 */
[----:B------:R-:W-:Y:S01]  /*e4b0*/  LOP3.LUT R3, R3, 0x4, R0, 0xe2, !PT ;  /* 0x0000000403037812 */ /* 0x000fe200078ee200 */
[----:B------:R-:W-:Y:S01]  /*e4c0*/  IMAD R0, R210, 0x20, R211 ;  /* 0x00000020d2007824 */ /* 0x000fe200078e02d3 */
[----:B------:R-:W-:Y:S01]  /*e4d0*/  SEL R8, RZ, 0xffffffff, P0 ;  /* 0xffffffffff087807 */ /* 0x000fe20000000000 */
[----:B------:R-:W5:Y:S01]  /*e4e0*/  LD.E.128 R52, desc[UR46][R52.64] ;  /* 0x0000002e34347980 */ /* 0x000f62000c101d00 */
[----:B------:R-:W-:Y:S01]  /*e4f0*/  ISETP.GE.AND P0, PT, R188, UR10, PT ;  /* 0x0000000abc007c0c */ /* 0x000fe2000bf06270 */
[----:B------:R-:W-:Y:S01]  /*e500*/  UIMAD UR5, UR12, UR8, URZ ;  /* 0x000000080c0572a4 */ /* 0x000fe2000f8e023f */
[----:B------:R-:W-:Y:S01]  /*e510*/  VIADD R14, R0, UR40 ;  /* 0x00000028000e7c36 */ /* 0x000fe20008000000 */
[----:B------:R-:W5:Y:S01]  /*e520*/  LD.E.128 R44, desc[UR46][R44.64] ;  /* 0x0000002e2c2c7980 */ /* 0x000f62000c101d00 */
[----:B------:R-:W-:Y:S01]  /*e530*/  SEL R0, RZ, 0xffffffff, P0 ;  /* 0xffffffffff007807 */ /* 0x000fe20000000000 */
[----:B------:R-:W-:Y:S01]  /*e540*/  UIMAD.WIDE.U32 UR6, UR39, UR8, URZ ;  /* 0x00000008270672a5 */ /* 0x000fe2000f8e003f */
[----:B------:R-:W-:Y:S01]  /*e550*/  IMAD.SHL.U32 R8, R8, 0x8, RZ ;  /* 0x0000000808087824 */ /* 0x000fe200078e00ff */
[----:B------:R-:W-:Y:S01]  /*e560*/  UIMAD UR5, UR39, UR9, UR5 ;  /* 0x00000009270572a4 */ /* 0x000fe2000f8e0205 */
[----:B------:R-:W5:Y:S01]  /*e570*/  LD.E.128 R40, desc[UR46][R40.64] ;  /* 0x0000002e28287980 */ /* 0x000f62000c101d00 */
[----:B------:R-:W-:Y:S01]  /*e580*/  IMAD.SHL.U32 R13, R0, 0x10, RZ ;  /* 0x00000010000d7824 */ /* 0x000fe200078e00ff */
[----:B------:R-:W-:Y:S01]  /*e590*/  ULDC.64 UR8, c[0x0][0xaf0] ;  /* 0x0002bc0000087ab9 */ /* 0x000fe20000000a00 */
[----:B0-----:R-:W-:Y:S01]  /*e5a0*/  @P2 IMAD.HI.U32 R0, R14, R9, RZ ;  /* 0x000000090e002227 */ /* 0x001fe200078e00ff */
[----:B------:R-:W-:Y:S01]  /*e5b0*/  UIADD3 UR7, UR7, UR5, URZ ;  /* 0x0000000507077290 */ /* 0x000fe2000fffe03f */
[----:B------:R-:W-:Y:S01]  /*e5c0*/  LOP3.LUT R8, R8, 0x8, R3, 0xe2, !PT ;  /* 0x0000000808087812 */ /* 0x000fe200078ee203 */
[----:B------:R-:W-:Y:S01]  /*e5d0*/  UIMAD UR5, UR13, UR8, URZ ;  /* 0x000000080d0572a4 */ /* 0x000fe2000f8e023f */
[----:B------:R-:W-:Y:S01]  /*e5e0*/  IMAD.MOV.U32 R3, RZ, RZ, R14 ;  /* 0x000000ffff037224 */ /* 0x000fe200078e000e */
[----:B------:R-:W-:Y:S01]  /*e5f0*/  UIMAD.WIDE.U32 UR6, UR42, UR8, UR6 ;  /* 0x000000082a0672a5 */ /* 0x000fe2000f8e0006 */
[----:B------:R-:W5:Y:S01]  /*e600*/  LD.E.128 R36, desc[UR46][R36.64] ;  /* 0x0000002e24247980 */ /* 0x000f62000c101d00 */
[----:B-1----:R-:W-:Y:S01]  /*e610*/  @P2 SHF.R.U32.HI R3, RZ, R11, R0 ;  /* 0x0000000bff032219 */ /* 0x002fe20000011600 */
[----:B------:R-:W-:Y:S01]  /*e620*/  UIMAD UR5, UR42, UR9, UR5 ;  /* 0x000000092a0572a4 */ /* 0x000fe2000f8e0205 */
[----:B------:R-:W-:Y:S01]  /*e630*/  LOP3.LUT R10, R13, 0x10, R8, 0xe2, !PT ;  /* 0x000000100d0a7812 */ /* 0x000fe200078ee208 */
[----:B------:R0:W5:Y:S01]  /*e640*/  LD.E.128 R4, desc[UR46][R20.64] ;  /* 0x0000002e14047980 */ /* 0x000162000c101d00 */
[--C-:B------:R-:W-:Y:S01]  /*e650*/  SHF.R.S32.HI R11, RZ, 0x1f, R3.reuse ;  /* 0x0000001fff0b7819 */ /* 0x100fe20000011403 */
[----:B------:R-:W-:Y:S01]  /*e660*/  UIADD3 UR5, UR7, UR5, URZ ;  /* 0x0000000507057290 */ /* 0x000fe2000fffe03f */
[----:B------:R-:W-:Y:S01]  /*e670*/  ISETP.GE.AND P0, PT, R187, UR10, PT ;  /* 0x0000000abb007c0c */ /* 0x000fe2000bf06270 */
[----:B------:R-:W-:Y:S01]  /*e680*/  IMAD.U32 R8, RZ, RZ, UR6 ;  /* 0x00000006ff087e24 */ /* 0x000fe2000f8e00ff */
[----:B------:R-:W5:Y:S01]  /*e690*/  LD.E.128 R116, desc[UR46][R118.64] ;  /* 0x0000002e76747980 */ /* 0x000f62000c101d00 */
[----:B------:R-:W-:Y:S01]  /*e6a0*/  IMAD.U32 R9, RZ, RZ, UR7 ;  /* 0x00000007ff097e24 */ /* 0x000fe2000f8e00ff */
[----:B------:R-:W-:Y:S01]  /*e6b0*/  ULDC.64 UR6, c[0x0][0xae0] ;  /* 0x0002b80000067ab9 */ /* 0x000fe20000000a00 */
[----:B------:R-:W-:Y:S01]  /*e6c0*/  IMAD.MOV R13, RZ, RZ, -R3 ;  /* 0x000000ffff0d7224 */ /* 0x000fe200078e0a03 */
[----:B------:R-:W-:Y:S01]  /*e6d0*/  SEL R0, RZ, 0xffffffff, P0 ;  /* 0xffffffffff007807 */ /* 0x000fe20000000000 */
[----:B------:R-:W-:Y:S01]  /*e6e0*/  IMAD R12, R11, UR6, RZ ;  /* 0x000000060b0c7c24 */ /* 0x000fe2000f8e02ff */
[----:B------:R-:W-:Y:S01]  /*e6f0*/  @!PT LDS RZ, [RZ] ;  /* 0x00000000fffff984 */ /* 0x000fe20000000800 */
[----:B------:R-:W-:Y:S01]  /*e700*/  @!PT LDS RZ, [RZ] ;  /* 0x00000000fffff984 */ /* 0x000fe20000000800 */
[----:B------:R-:W-:Y:S01]  /*e710*/  @!PT LDS RZ, [RZ] ;  /* 0x00000000fffff984 */ /* 0x000fe20000000800 */
[----:B------:R-:W-:Y:S01]  /*e720*/  @!PT LDS RZ, [RZ] ;  /* 0x00000000fffff984 */ /* 0x000fe20000000800 */
[----:B------:R1:W-:Y:S06]  /*e730*/  MEMBAR.ALL.CTA ;  /* 0x0000000000007992 */ /* 0x0003ec0000008000 */
[----:B-1----:R-:W1:Y:S01]  /*e740*/  FENCE.VIEW.ASYNC.S ;  /* 0x00000000000073c6 */ /* 0x002e620000000000 */
[----:B------:R-:W-:Y:S01]  /*e750*/  IMAD R11, R15, R13, R14 ;  /* 0x0000000d0f0b7224 */ /* 0x000fe200078e020e */
[----:B------:R-:W-:Y:S01]  /*e760*/  ISETP.GE.AND P0, PT, R214, UR10, PT ;  /* 0x0000000ad6007c0c */ /* 0x000fe2000bf06270 */
[----:B------:R-:W-:Y:S01]  /*e770*/  IMAD.U32 R9, RZ, RZ, UR5 ;  /* 0x00000005ff097e24 */ /* 0x000fe2000f8e00ff */
[----:B------:R-:W-:Y:S01]  /*e780*/  ULDC UR8, c[0x0][0xa88] ;  /* 0x0002a20000087ab9 */ /* 0x000fe20000000800 */
[----:B0-----:R-:W-:Y:S01]  /*e790*/  IMAD.SHL.U32 R21, R0, 0x20, RZ ;  /* 0x0000002000157824 */ /* 0x001fe200078e00ff */
[----:B------:R-:W-:Y:S01]  /*e7a0*/  SHF.R.S32.HI R0, RZ, 0x1f, R11 ;  /* 0x0000001fff007819 */ /* 0x000fe2000001140b */
[C---:B------:R-:W-:Y:S01]  /*e7b0*/  IMAD R13, R3.reuse, UR7, R12 ;  /* 0x00000007030d7c24 */ /* 0x040fe2000f8e020c */
[----:B------:R-:W-:Y:S01]  /*e7c0*/  UIADD3 UR5, UR43, 0x28c20, URZ ;  /* 0x00028c202b057890 */ /* 0x000fe2000fffe03f */
[----:B------:R-:W-:Y:S01]  /*e7d0*/  IMAD.WIDE.U32 R8, R3, UR6, R8 ;  /* 0x0000000603087c25 */ /* 0x000fe2000f8e0008 */
[----:B------:R-:W-:Y:S01]  /*e7e0*/  ULDC.64 UR6, c[0x0][0xad8] ;  /* 0x0002b60000067ab9 */ /* 0x000fe20000000a00 */
[----:B------:R-:W-:Y:S01]  /*e7f0*/  SEL R3, RZ, 0x40, P0 ;  /* 0x00000040ff037807 */ /* 0x000fe20000000000 */
[----:B------:R-:W-:Y:S01]  /*e800*/  UPRMT UR5, URZ, 0x654, UR5 ;  /* 0x000006543f057896 */ /* 0x000fe20008000005 */
[----:B------:R-:W-:Y:S01]  /*e810*/  IMAD.IADD R9, R9, 0x1, R13 ;  /* 0x0000000109097824 */ /* 0x000fe200078e020d */
[----:B------:R-:W-:Y:S01]  /*e820*/  ISETP.GE.AND P0, PT, R213, UR10, PT ;  /* 0x0000000ad5007c0c */ /* 0x000fe2000bf06270 */
[----:B------:R-:W-:Y:S01]  /*e830*/  IMAD R0, R0, UR6, RZ ;  /* 0x0000000600007c24 */ /* 0x000fe2000f8e02ff */
[----:B------:R-:W-:Y:S01]  /*e840*/  LOP3.LUT R10, R21, 0x20, R10, 0xe2, !PT ;  /* 0x00000020150a7812 */ /* 0x000fe200078ee20a */
[----:B------:R-:W-:Y:S01]  /*e850*/  VIADD R28, R211, UR40 ;  /* 0x00000028d31c7c36 */ /* 0x000fe20008000000 */
[----:B------:R-:W-:Y:S01]  /*e860*/  BSSY B1, `(.L_x_5024) ;  /* 0x000002f000017945 */ /* 0x000fe20003800000 */
[----:B------:R-:W-:Y:S01]  /*e870*/  IMAD R29, R15, UR8, RZ ;  /* 0x000000080f1d7c24 */ /* 0x000fe2000f8e02ff */
[----:B------:R-:W-:Y:S01]  /*e880*/  LOP3.LUT R3, R10, R3, RZ, 0xfc, !PT ;  /* 0x000000030a037212 */ /* 0x000fe200078efcff */
[C---:B------:R-:W-:Y:S01]  /*e890*/  IMAD R13, R11.reuse, UR7, R0 ;  /* 0x000000070b0d7c24 */ /* 0x040fe2000f8e0200 */
[----:B------:R-:W-:Y:S01]  /*e8a0*/  SEL R0, RZ, 0x80, P0 ;  /* 0x00000080ff007807 */ /* 0x000fe20000000000 */
[----:B------:R-:W-:Y:S01]  /*e8b0*/  IMAD.WIDE.U32 R8, R11, UR6, R8 ;  /* 0x000000060b087c25 */ /* 0x000fe2000f8e0008 */
[----:B------:R-:W-:Y:S01]  /*e8c0*/  ISETP.GE.AND P0, PT, R28, R29, PT ;  /* 0x0000001d1c00720c */ /* 0x000fe20003f06270 */
[----:B------:R-:W-:Y:S01]  /*e8d0*/  ULDC.64 UR6, c[0x0][0xa80] ;  /* 0x0002a00000067ab9 */ /* 0x000fe20000000a00 */
[----:B-1----:R-:W-:Y:S01]  /*e8e0*/  SYNCS.ARRIVE.TRANS64.RED.A1T0 RZ, [UR5], RZ ;  /* 0x000000ffffff79a7 */ /* 0x002fe20008100405 */
[----:B------:R-:W-:Y:S01]  /*e8f0*/  IMAD.IADD R9, R9, 0x1, R13 ;  /* 0x0000000109097824 */ /* 0x000fe200078e020d */
[----:B------:R-:W-:-:S02]  /*e900*/  LEA R26, P1, R8, UR6, 0x1 ;  /* 0x00000006081a7c11 */ /* 0x000fc4000f8208ff */
[----:B------:R-:W-:Y:S02]  /*e910*/  LOP3.LUT R0, R3, R0, RZ, 0xfc, !PT ;  /* 0x0000000003007212 */ /* 0x000fe400078efcff */
[----:B------:R-:W-:Y:S01]  /*e920*/  LEA.HI.X R27, R8, UR7, R9, 0x1, P1 ;  /* 0x00000007081b7c11 */ /* 0x000fe200088f0c09 */
[----:B------:R0:W1:Y:S04]  /*e930*/  SHFL.IDX PT, R10, R26, RZ, 0x181f ;  /* 0x00181fff1a0a7589 */ /* 0x00006800000e0000 */
[----:B------:R0:W2:Y:S01]  /*e940*/  SHFL.IDX PT, R11, R27, RZ, 0x181f ;  /* 0x00181fff1b0b7589 */ /* 0x0000a200000e0000 */
        /* <DEDUP_REMOVED lines=22> */
[-C--:B--2---:R-:W-:Y:S02]  /*eab0*/  @!P1 LEA R12, P6, R187, R10.reuse, 0x1 ;  /* 0x0000000abb0c9211 */ /* 0x084fe400078c08ff */
        /* <DEDUP_REMOVED lines=9> */
.L_x_5025:
[----:B------:R-:W-:Y:S05]  /*eb50*/  BSYNC B1 ;  /* 0x0000000000017941 */ /* 0x000fea0003800000 */
.L_x_5024:
[----:B---3-5:R-:W-:Y:S01]  /*eb60*/  VIADD R4, R28, 0x20 ;  /* 0x000000201c047836 */ /* 0x028fe20000000000 */
[----:B------:R4:W3:Y:S04]  /*eb70*/  SHFL.IDX PT, R7, R27, 0x1, 0x181f ;  /* 0x00381f001b077f89 */ /* 0x0008e800000e0000 */
        /* <DEDUP_REMOVED lines=19> */
[-C--:B------:R-:W-:Y:S02]  /*ecb0*/  @!P2 LEA.HI.X R13, R189, R7.reuse, R221, 0x1, P5 ;  /* 0x00000007bd0da211 */ /* 0x080fe400028f0cdd */
[CC--:B------:R-:W-:Y:S02]  /*ecc0*/  @!P0 LEA R14, P3, R187.reuse, R6.reuse, 0x1 ;  /* 0x00000006bb0e8211 */ /* 0x0c0fe400078608ff */
[-C--:B0-----:R-:W-:Y:S01]  /*ecd0*/  @!P1 LEA R4, P6, R188, R6.reuse, 0x1 ;  /* 0x00000006bc049211 */ /* 0x081fe200078c08ff */
[----:B------:R4:W-:Y:S01]  /*ece0*/  @!P2 ST.E.128 desc[UR46][R12.64], R64 ;  /* 0x000000400c00a985 */ /* 0x0009e2000c101d2e */
[----:B------:R-:W-:Y:S02]  /*ecf0*/  @P4 LEA R20, P5, R214, R6, 0x1 ;  /* 0x00000006d6144211 */ /* 0x000fe400078a08ff */
[-C--:B------:R-:W-:Y:S02]  /*ed00*/  @!P1 LEA.HI.X R5, R188, R7.reuse, R220, 0x1, P6 ;  /* 0x00000007bc059211 */ /* 0x080fe400030f0cdc */
[----:B------:R-:W-:-:S02]  /*ed10*/  @!P0 LEA.HI.X R15, R187, R7, R219, 0x1, P3 ;  /* 0x00000007bb0f8211 */ /* 0x000fc400018f0cdb */
        /* <DEDUP_REMOVED lines=10> */
.L_x_5022:
[----:B------:R-:W0:Y:S01]  /*edc0*/  LDC R10, c[0x0][0xbe8] ;  /* 0x0002fa00ff0a7b82 */ /* 0x000e220000000800 */
[----:B------:R-:W-:Y:S01]  /*edd0*/  ISETP.GE.AND P2, PT, R216, 0x40, PT ;  /* 0x00000040d800780c */ /* 0x000fe20003f46270 */
[----:B------:R-:W-:Y:S01]  /*ede0*/  ULDC UR12, c[0x0][0xac8] ;  /* 0x0002b200000c7ab9 */ /* 0x000fe20000000800 */
[----:B------:R-:W-:Y:S01]  /*edf0*/  IMAD R0, R210, 0x20, R211 ;  /* 0x00000020d2007824 */ /* 0x000fe200078e02d3 */
[----:B------:R-:W-:Y:S01]  /*ee00*/  ISETP.GE.AND P4, PT, R184, UR12, PT ;  /* 0x0000000cb8007c0c */ /* 0x000fe2000bf86270 */
[----:B------:R-:W-:Y:S01]  /*ee10*/  USHF.R.S32.HI UR8, URZ, 0x1f, UR39 ;  /* 0x0000001f3f087899 */ /* 0x000fe20008011427 */
[----:B------:R-:W-:Y:S01]  /*ee20*/  ISETP.GE.AND P3, PT, R191, UR12, PT ;  /* 0x0000000cbf007c0c */ /* 0x000fe2000bf66270 */
[----:B------:R-:W-:Y:S01]  /*ee30*/  USHF.R.S32.HI UR9, URZ, 0x1f, UR42 ;  /* 0x0000001f3f097899 */ /* 0x000fe2000801142a */
[----:B------:R-:W-:Y:S01]  /*ee40*/  BSSY B1, `(.L_x_5027) ;  /* 0x0000031000017945 */ /* 0x000fe20003800000 */
[----:B------:R-:W-:Y:S01]  /*ee50*/  ISETP.GE.AND P1, PT, R190, UR12, PT ;  /* 0x0000000cbe007c0c */ /* 0x000fe2000bf26270 */
[----:B------:R-:W-:Y:S01]  /*ee60*/  VIADD R8, R0, UR40 ;  /* 0x0000002800087c36 */ /* 0x000fe20008000000 */
[----:B------:R-:W-:-:S02]  /*ee70*/  SEL R12, RZ, 0x1, P4 ;  /* 0x00000001ff0c7807 */ /* 0x000fc40002000000 */
[----:B------:R-:W-:Y:S02]  /*ee80*/  SEL R13, RZ, 0xffffffff, P3 ;  /* 0xffffffffff0d7807 */ /* 0x000fe40001800000 */
        /* <DEDUP_REMOVED lines=14> */
[----:B------:R-:W-:Y:S01]  /*ef70*/  IMAD.MOV.U32 R4, RZ, RZ, R6 ;  /* 0x000000ffff047224 */ /* 0x000fe200078e0006 */
[----:B------:R-:W-:Y:S02]  /*ef80*/  UIMAD UR5, UR8, UR10, URZ ;  /* 0x0000000a080572a4 */ /* 0x000fe4000f8e023f */
[----:B------:R-:W-:Y:S02]  /*ef90*/  UIMAD.WIDE.U32 UR6, UR39, UR10, URZ ;  /* 0x0000000a270672a5 */ /* 0x000fe4000f8e003f */
[----:B------:R-:W-:-:S03]  /*efa0*/  UIMAD UR5, UR39, UR11, UR5 ;  /* 0x0000000b270572a4 */ /* 0x000fc6000f8e0205 */
[----:B------:R-:W-:Y:S01]  /*efb0*/  ULDC.64 UR10, c[0x0][0xb98] ;  /* 0x0002e600000a7ab9 */ /* 0x000fe20000000a00 */
[----:B------:R-:W-:Y:S02]  /*efc0*/  UIADD3 UR7, UR7, UR5, URZ ;  /* 0x0000000507077290 */ /* 0x000fe4000fffe03f */
[----:B------:R-:W2:Y:S01]  /*efd0*/  @P2 LDC R3, c[0x0][0xbec] ;  /* 0x0002fb00ff032b82 */ /* 0x000ea20000000800 */
[----:B------:R-:W-:Y:S02]  /*efe0*/  UIMAD UR5, UR9, UR10, URZ ;  /* 0x0000000a090572a4 */ /* 0x000fe4000f8e023f */
[----:B------:R-:W-:Y:S02]  /*eff0*/  UIMAD.WIDE.U32 UR6, UR42, UR10, UR6 ;  /* 0x0000000a2a0672a5 */ /* 0x000fe4000f8e0006 */
[----:B------:R-:W-:-:S03]  /*f000*/  UIMAD UR5, UR42, UR11, UR5 ;  /* 0x0000000b2a0572a4 */ /* 0x000fc6000f8e0205 */
[----:B------:R-:W3:Y:S01]  /*f010*/  @P2 LDC R7, c[0x0][0xbf0] ;  /* 0x0002fc00ff072b82 */ /* 0x000ee20000000800 */
        /* <DEDUP_REMOVED lines=19> */
.L_x_5028:
[----:B------:R-:W-:Y:S05]  /*f150*/  BSYNC B1 ;  /* 0x0000000000017941 */ /* 0x000fea0003800000 */
.L_x_5027:
[----:B------:R-:W-:Y:S01]  /*f160*/  SEL R0, RZ, 0xffffffff, P1 ;  /* 0xffffffffff007807 */ /* 0x000fe20000800000 */
[----:B------:R-:W-:Y:S01]  /*f170*/  ULDC.64 UR10, c[0x0][0xae8] ;  /* 0x0002ba00000a7ab9 */ /* 0x000fe20000000a00 */
[----:B------:R-:W-:Y:S01]  /*f180*/  IMAD.SHL.U32 R13, R13, 0x2, RZ ;  /* 0x000000020d0d7824 */ /* 0x000fe200078e00ff */
[----:B------:R-:W-:Y:S01]  /*f190*/  UIMAD UR5, UR8, UR10, URZ ;  /* 0x0000000a080572a4 */ /* 0x000fe2000f8e023f */
[----:B------:R-:W-:Y:S01]  /*f1a0*/  ISETP.GE.AND P1, PT, R189, UR12, PT ;  /* 0x0000000cbd007c0c */ /* 0x000fe2000bf26270 */
[----:B------:R-:W-:Y:S01]  /*f1b0*/  IMAD.SHL.U32 R5, R0, 0x4, RZ ;  /* 0x0000000400057824 */ /* 0x000fe200078e00ff */
[----:B------:R-:W-:Y:S01]  /*f1c0*/  UIMAD.WIDE.U32 UR6, UR39, UR10, URZ ;  /* 0x0000000a270672a5 */ /* 0x000fe2000f8e003f */
[----:B0-----:R-:W-:Y:S01]  /*f1d0*/  @P0 IMAD.HI.U32 R0, R8, R9, RZ ;  /* 0x0000000908000227 */ /* 0x001fe200078e00ff */
[----:B------:R-:W-:Y:S01]  /*f1e0*/  UIMAD UR5, UR39, UR11, UR5 ;  /* 0x0000000b270572a4 */ /* 0x000fe2000f8e0205 */
[----:B------:R-:W-:Y:S01]  /*f1f0*/  LOP3.LUT R12, R13, 0x2, R12, 0xe2, !PT ;  /* 0x000000020d0c7812 */ /* 0x000fe200078ee20c */
[----:B------:R-:W-:Y:S01]  /*f200*/  BSSY B1, `(.L_x_5029) ;  /* 0x0000055000017945 */ /* 0x000fe20003800000 */
[----:B--2---:R-:W-:Y:S01]  /*f210*/  IMAD.MOV.U32 R3, RZ, RZ, R8 ;  /* 0x000000ffff037224 */ /* 0x004fe200078e0008 */
[----:B-1----:R-:W-:Y:S01]  /*f220*/  @P0 SHF.R.U32.HI R3, RZ, R11, R0 ;  /* 0x0000000bff030219 */ /* 0x002fe20000011600 */
[----:B------:R-:W-:Y:S01]  /*f230*/  ULDC.64 UR10, c[0x0][0xaf0] ;  /* 0x0002bc00000a7ab9 */ /* 0x000fe20000000a00 */
[----:B------:R-:W-:Y:S01]  /*f240*/  SEL R0, RZ, 0xffffffff, P1 ;  /* 0xffffffffff007807 */ /* 0x000fe20000800000 */
[----:B------:R-:W-:Y:S01]  /*f250*/  UIADD3 UR7, UR7, UR5, URZ ;  /* 0x0000000507077290 */ /* 0x000fe2000fffe03f */
[----:B------:R-:W-:Y:S01]  /*f260*/  LOP3.LUT R12, R5, 0x4, R12, 0xe2, !PT ;  /* 0x00000004050c7812 */ /* 0x000fe200078ee20c */
[----:B------:R-:W-:Y:S01]  /*f270*/  UIMAD UR5, UR9, UR10, URZ ;  /* 0x0000000a090572a4 */ /* 0x000fe2000f8e023f */
[----:B------:R-:W-:Y:S01]  /*f280*/  ISETP.GE.AND P1, PT, R188, UR12, PT ;  /* 0x0000000cbc007c0c */ /* 0x000fe2000bf26270 */
[----:B------:R-:W-:Y:S01]  /*f290*/  UIMAD.WIDE.U32 UR6, UR42, UR10, UR6 ;  /* 0x0000000a2a0672a5 */ /* 0x000fe2000f8e0006 */
[----:B------:R-:W-:Y:S01]  /*f2a0*/  IMAD.SHL.U32 R5, R0, 0x8, RZ ;  /* 0x0000000800057824 */ /* 0x000fe200078e00ff */
[----:B------:R-:W-:Y:S01]  /*f2b0*/  UIMAD UR5, UR42, UR11, UR5 ;  /* 0x0000000b2a0572a4 */ /* 0x000fe2000f8e0205 */
[--C-:B------:R-:W-:Y:S01]  /*f2c0*/  SHF.R.S32.HI R0, RZ, 0x1f, R3.reuse ;  /* 0x0000001fff007819 */ /* 0x100fe20000011403 */
[----:B------:R-:W-:Y:S01]  /*f2d0*/  IMAD.MOV R7, RZ, RZ, -R3 ;  /* 0x000000ffff077224 */ /* 0x000fe200078e0a03 */
[----:B------:R-:W-:Y:S01]  /*f2e0*/  ISETP.GE.AND P0, PT, R187, UR12, PT ;  /* 0x0000000cbb007c0c */ /* 0x000fe2000bf06270 */
[----:B------:R-:W-:Y:S01]  /*f2f0*/  UIADD3 UR5, UR7, UR5, URZ ;  /* 0x0000000507057290 */ /* 0x000fe2000fffe03f */
[----:B------:R-:W-:Y:S01]  /*f300*/  LOP3.LUT R12, R5, 0x8, R12, 0xe2, !PT ;  /* 0x00000008050c7812 */ /* 0x000fe200078ee20c */
[----:B------:R-:W-:Y:S01]  /*f310*/  IMAD.U32 R4, RZ, RZ, UR6 ;  /* 0x00000006ff047e24 */ /* 0x000fe2000f8e00ff */
[----:B------:R-:W-:Y:S01]  /*f320*/  SEL R6, RZ, 0xffffffff, P1 ;  /* 0xffffffffff067807 */ /* 0x000fe20000800000 */
[----:B------:R-:W-:Y:S01]  /*f330*/  IMAD.U32 R5, RZ, RZ, UR7 ;  /* 0x00000007ff057e24 */ /* 0x000fe2000f8e00ff */
[----:B------:R-:W-:Y:S01]  /*f340*/  ULDC.64 UR6, c[0x0][0xae0] ;  /* 0x0002b80000067ab9 */ /* 0x000fe20000000a00 */
[----:B------:R-:W-:Y:S01]  /*f350*/  IMAD R7, R10, R7, R8 ;  /* 0x000000070a077224 */ /* 0x000fe200078e0208 */
[----:B------:R-:W-:Y:S01]  /*f360*/  SEL R8, RZ, 0xffffffff, P0 ;  /* 0xffffffffff087807 */ /* 0x000fe20000000000 */
[----:B------:R-:W-:Y:S01]  /*f370*/  IMAD R0, R0, UR6, RZ ;  /* 0x0000000600007c24 */ /* 0x000fe2000f8e02ff */
[----:B------:R-:W-:Y:S01]  /*f380*/  ISETP.GE.AND P0, PT, R214, UR12, PT ;  /* 0x0000000cd6007c0c */ /* 0x000fe2000bf06270 */
[----:B------:R-:W-:Y:S01]  /*f390*/  IMAD.U32 R5, RZ, RZ, UR5 ;  /* 0x00000005ff057e24 */ /* 0x000fe2000f8e00ff */
[----:B------:R-:W-:Y:S01]  /*f3a0*/  ULDC UR5, c[0x0][0xa88] ;  /* 0x0002a20000057ab9 */ /* 0x000fe20000000800 */
[----:B------:R-:W-:Y:S01]  /*f3b0*/  IMAD.SHL.U32 R11, R6, 0x10, RZ ;  /* 0x00000010060b7824 */ /* 0x000fe200078e00ff */
[----:B------:R-:W-:Y:S01]  /*f3c0*/  ISETP.GE.AND P2, PT, R213, UR12, PT ;  /* 0x0000000cd5007c0c */ /* 0x000fe2000bf46270 */
[C---:B------:R-:W-:Y:S01]  /*f3d0*/  IMAD R9, R3.reuse, UR7, R0 ;  /* 0x0000000703097c24 */ /* 0x040fe2000f8e0200 */
[----:B------:R-:W-:Y:S01]  /*f3e0*/  SHF.R.S32.HI R0, RZ, 0x1f, R7 ;  /* 0x0000001fff007819 */ /* 0x000fe20000011407 */
[----:B------:R-:W-:Y:S01]  /*f3f0*/  IMAD.WIDE.U32 R4, R3, UR6, R4 ;  /* 0x0000000603047c25 */ /* 0x000fe2000f8e0004 */
[----:B------:R-:W-:Y:S01]  /*f400*/  ULDC.64 UR6, c[0x0][0xad8] ;  /* 0x0002b60000067ab9 */ /* 0x000fe20000000a00 */
[----:B------:R-:W-:-:S02]  /*f410*/  LOP3.LUT R12, R11, 0x10, R12, 0xe2, !PT ;  /* 0x000000100b0c7812 */ /* 0x000fc400078ee20c */
[----:B------:R-:W-:Y:S02]  /*f420*/  IMAD.SHL.U32 R3, R8, 0x20, RZ ;  /* 0x0000002008037824 */ /* 0x000fe400078e00ff */
[----:B------:R-:W-:Y:S02]  /*f430*/  IMAD R0, R0, UR6, RZ ;  /* 0x0000000600007c24 */ /* 0x000fe4000f8e02ff */
[----:B------:R-:W-:Y:S01]  /*f440*/  IMAD.IADD R5, R5, 0x1, R9 ;  /* 0x0000000105057824 */ /* 0x000fe200078e0209 */
[----:B------:R-:W-:Y:S01]  /*f450*/  LOP3.LUT R12, R3, 0x20, R12, 0xe2, !PT ;  /* 0x00000020030c7812 */ /* 0x000fe200078ee20c */
[----:B------:R-:W-:Y:S02]  /*f460*/  VIADD R26, R211, UR40 ;  /* 0x00000028d31a7c36 */ /* 0x000fe40008000000 */
[----:B------:R-:W-:Y:S02]  /*f470*/  IMAD R25, R10, UR5, RZ ;  /* 0x000000050a197c24 */ /* 0x000fe4000f8e02ff */
[C---:B------:R-:W-:Y:S01]  /*f480*/  IMAD R3, R7.reuse, UR7, R0 ;  /* 0x0000000707037c24 */ /* 0x040fe2000f8e0200 */
[----:B------:R-:W-:Y:S01]  /*f490*/  SEL R0, RZ, 0x80, P2 ;  /* 0x00000080ff007807 */ /* 0x000fe20001000000 */
[----:B------:R-:W-:Y:S01]  /*f4a0*/  IMAD.WIDE.U32 R4, R7, UR6, R4 ;  /* 0x0000000607047c25 */ /* 0x000fe2000f8e0004 */
[----:B------:R-:W-:Y:S01]  /*f4b0*/  SEL R7, RZ, 0x40, P0 ;  /* 0x00000040ff077807 */ /* 0x000fe20000000000 */
[----:B------:R-:W-:Y:S01]  /*f4c0*/  ULDC.64 UR6, c[0x0][0xa80] ;  /* 0x0002a00000067ab9 */ /* 0x000fe20000000a00 */
[----:B------:R-:W-:Y:S01]  /*f4d0*/  ISETP.GE.AND P0, PT, R26, R25, PT ;  /* 0x000000191a00720c */ /* 0x000fe20003f06270 */
[----:B------:R-:W-:Y:S01]  /*f4e0*/  IMAD.IADD R3, R5, 0x1, R3 ;  /* 0x0000000105037824 */ /* 0x000fe200078e0203 */
[----:B------:R-:W-:-:S02]  /*f4f0*/  LEA R20, P1, R4, UR6, 0x1 ;  /* 0x0000000604147c11 */ /* 0x000fc4000f8208ff */
[----:B------:R-:W-:Y:S02]  /*f500*/  LOP3.LUT R21, R12, R7, RZ, 0xfc, !PT ;  /* 0x000000070c157212 */ /* 0x000fe400078efcff */
[----:B------:R-:W-:Y:S01]  /*f510*/  LEA.HI.X R3, R4, UR7, R3, 0x1, P1 ;  /* 0x0000000704037c11 */ /* 0x000fe200088f0c03 */
[----:B------:R0:W1:Y:S01]  /*f520*/  SHFL.IDX PT, R6, R20, RZ, 0x181f ;  /* 0x00181fff14067589 */ /* 0x00006200000e0000 */
[----:B------:R-:W-:-:S03]  /*f530*/  LOP3.LUT R24, R21, R0, RZ, 0xfc, !PT ;  /* 0x0000000015187212 */ /* 0x000fc600078efcff */
        /* <DEDUP_REMOVED lines=33> */
.L_x_5030:
[----:B------:R-:W-:Y:S05]  /*f750*/  BSYNC B1 ;  /* 0x0000000000017941 */ /* 0x000fea0003800000 */
.L_x_5029:
        /* <DEDUP_REMOVED lines=26> */
[-C--:B0-----:R-:W-:Y:S02]  /*f900*/  @P1 LEA R20, P4, R214, R6.reuse, 0x1 ;  /* 0x00000006d6141211 */ /* 0x081fe400078808ff */
        /* <DEDUP_REMOVED lines=9> */
.L_x_5026:
[----:B------:R-:W-:Y:S05]  /*f9a0*/  BSYNC B0 ;  /* 0x0000000000007941 */ /* 0x000fea0003800000 */
.L_x_5021:
[----:B------:R-:W-:Y:S02]  /*f9b0*/  ULDC UR5, c[0x0][0xc38] ;  /* 0x00030e0000057ab9 */ /* 0x000fe40000000800 */
[----:B------:R-:W-:-:S06]  /*f9c0*/  UISETP.GE.AND UP0, UPT, UR4, UR5, UPT ;  /* 0x000000050400728c */ /* 0x000fcc000bf06270 */
[----:B------:R-:W-:-:S13]  /*f9d0*/  PLOP3.LUT P0, PT, PT, PT, UP0, 0x80, 0x0 ;  /* 0x000000000000781c */ /* 0x000fda0003f0f008 */
[----:B------:R-:W-:Y:S05]  /*f9e0*/  @!P0 BRA `(.L_x_5031) ;  /* 0xffffff1400848947 */ /* 0x000fea000383ffff */
[----:B------:R-:W-:Y:S05]  /*f9f0*/  EXIT ;  /* 0x000000000000794d */ /* 0x000fea0003800000 */
.L_x_4925:
[----:B------:R-:W-:-:S08]  /*fa00*/  NOP ;  /* 0x0000000000007918 */ /* 0x000fd00000000000 */
[----:B------:R-:W0:-:S00]  /*fa10*/  USETMAXREG.DEALLOC.CTAPOOL 0x18 ;  /* 0x00000018000079c8 */ /* 0x000e0000080e0500 */
        /* <DEDUP_REMOVED lines=12> */
[----:B------:R1:W-:Y:S07]  /*fae0*/  STL [R1], R2 ;  /* 0x0000000201007387 */ /* 0x0003ee0000100800 */
[----:B------:R-:W-:Y:S05]  /*faf0*/  @P0 BRA `(.L_x_5032) ;  /* 0x0000005000d80947 */ /* 0x000fea0003800000 */
[----:B------:R-:W0:Y:S01]  /*fb00*/  S2UR UR5, SR_CgaCtaId ;  /* 0x00000000000579c3 */ /* 0x000e220000008800 */
[C---:B-1----:R-:W-:Y:S01]  /*fb10*/  IMAD.SHL.U32 R2, R0.reuse, 0x8, RZ ;  /* 0x0000000800027824 */ /* 0x042fe200078e00ff */
[----:B------:R-:W-:Y:S01]  /*fb20*/  LOP3.LUT R5, R0, 0x7f, RZ, 0xc0, !PT ;  /* 0x0000007f00057812 */ /* 0x000fe200078ec0ff */
[----:B------:R-:W-:Y:S01]  /*fb30*/  UMOV UR4, 0x400 ;  /* 0x0000040000047882 */ /* 0x000fe20000000000 */
[----:B------:R-:W-:Y:S01]  /*fb40*/  IMAD.MOV.U32 R18, RZ, RZ, RZ ;  /* 0x000000ffff127224 */ /* 0x000fe200078e00ff */
[----:B------:R-:W-:Y:S01]  /*fb50*/  ULDC UR42, c[0x0][0xc] ;  /* 0x00000300002a7ab9 */ /* 0x000fe20000000800 */
[----:B------:R-:W-:Y:S01]  /*fb60*/  LOP3.LUT R3, R2, 0x1f8, RZ, 0xc0, !PT ;  /* 0x000001f802037812 */ /* 0x000fe200078ec0ff */
[----:B------:R-:W-:Y:S01]  /*fb70*/  IMAD.U32 R2, RZ, RZ, UR6 ;  /* 0x00000006ff027e24 */ /* 0x000fe2000f8e00ff */
[----:B------:R-:W-:Y:S02]  /*fb80*/  ULDC.64 UR44, c[0x0][0x198] ;  /* 0x00006600002c7ab9 */ /* 0x000fe40000000a00 */
[----:B------:R-:W-:Y:S01]  /*fb90*/  LOP3.LUT R4, R3, 0x38, R0, 0x78, !PT ;  /* 0x0000003803047812 */ /* 0x000fe200078e7800 */
[----:B------:R-:W-:Y:S01]  /*fba0*/  IMAD.SHL.U32 R3, R5, 0x8, RZ ;  /* 0x0000000805037824 */ /* 0x000fe200078e00ff */
[----:B------:R-:W-:-:S04]  /*fbb0*/  SHF.R.U32.HI R5, RZ, 0x3, R5 ;  /* 0x00000003ff057819 */ /* 0x000fc80000011605 */
[----:B------:R-:W-:Y:S01]  /*fbc0*/  LOP3.LUT R4, R4, 0x200, R3, 0xf8, !PT ;  /* 0x0000020004047812 */ /* 0x000fe200078ef803 */
[----:B------:R-:W-:-:S05]  /*fbd0*/  IMAD.SHL.U32 R3, R0, 0x10, RZ ;  /* 0x0000001000037824 */ /* 0x000fca00078e00ff */
[----:B------:R-:W-:Y:S01]  /*fbe0*/  LOP3.LUT R0, R5, 0x70, R3, 0xf8, !PT ;  /* 0x0000007005007812 */ /* 0x000fe200078ef803 */
[----:B------:R-:W-:Y:S01]  /*fbf0*/  IMAD.MOV.U32 R0, RZ, RZ, 0x1 ;  /* 0x00000001ff007424 */ /* 0x000fe200078e00ff */
[----:B0-----:R-:W-:-:S06]  /*fc00*/  ULEA UR4, UR5, UR4, 0x18 ;  /* 0x0000000405047291 */ /* 0x001fcc000f8ec03f */
[----:B------:R-:W-:-:S04]  /*fc10*/  IMAD.U32 R17, RZ, RZ, UR4 ;  /* 0x00000004ff117e24 */ /* 0x000fc8000f8e00ff */
[----:B------:R-:W-:-:S05]  /*fc20*/  IMAD R3, R4, 0x2, R17 ;  /* 0x0000000204037824 */ /* 0x000fca00078e0211 */
[----:B------:R0:W-:Y:S04]  /*fc30*/  STL [R1+0x1c], R3 ;  /* 0x00001c0301007387 */ /* 0x0001e80000100800 */
[----:B------:R0:W-:Y:S04]  /*fc40*/  STL [R1+0x10], R2 ;  /* 0x0000100201007387 */ /* 0x0001e80000100800 */
[----:B------:R0:W-:Y:S04]  /*fc50*/  STL [R1+0x18], RZ ;  /* 0x000018ff01007387 */ /* 0x0001e80000100800 */
[----:B------:R0:W-:Y:S02]  /*fc60*/  STL [R1], R0 ;  /* 0x0000000001007387 */ /* 0x0001e40000100800 */
.L_x_5144:
[----:B0-2---:R-:W2:Y:S01]  /*fc70*/  LDL R0, [R1+0x10] ;  /* 0x0000100001007983 */ /* 0x005ea20000100800 */
        /* <DEDUP_REMOVED lines=13> */
[----:B-1----:R-:W-:Y:S05]  /*fd50*/  @!P0 BRA `(.L_x_5033) ;  /* 0x0000000000208947 */ /* 0x002fea0003800000 */
        /* <DEDUP_REMOVED lines=8> */
.L_x_5033:
[----:B------:R-:W-:Y:S01]  /*fde0*/  ULDC UR9, c[0x0][0xc54] ;  /* 0x0003150000097ab9 */ /* 0x000fe20000000800 */
[----:B------:R-:W-:Y:S01]  /*fdf0*/  UMOV UR6, UR8 ;  /* 0x0000000800067c82 */ /* 0x000fe20008000000 */
[----:B------:R-:W-:-:S11]  /*fe00*/  UISETP.NE.AND UP0, UPT, UR9, 0x1, UPT ;  /* 0x000000010900788c */ /* 0x000fd6000bf05270 */
[----:B------:R-:W-:Y:S02]  /*fe10*/  @UP0 ULDC.64 UR10, c[0x0][0xc58] ;  /* 0x00031600000a0ab9 */ /* 0x000fe40000000a00 */
[----:B------:R-:W-:-:S04]  /*fe20*/  UIMAD.WIDE.U32 UR4, UR8, UR10, URZ ;  /* 0x0000000a080472a5 */ /* 0x000fc8000f8e003f */
[----:B------:R-:W-:-:S04]  /*fe30*/  @UP0 USHF.R.U32.HI UR6, URZ, UR11, UR5 ;  /* 0x0000000b3f060299 */ /* 0x000fc80008011605 */
[----:B------:R-:W-:-:S12]  /*fe40*/  UIMAD UR4, UR6, UR9, URZ ;  /* 0x00000009060472a4 */ /* 0x000fd8000f8e023f */
.L_x_5034:
        /* <DEDUP_REMOVED lines=48> */
.L_x_5036:
[----:B------:R-:W-:-:S11]  /*10150*/  UISETP.NE.AND UP0, UPT, UR5, 0x1, UPT ;  /* 0x000000010500788c */ /* 0x000fd6000bf05270 */
[----:B------:R-:W-:Y:S02]  /*10160*/  @UP0 ULDC.64 UR12, c[0x0][0x9e8] ;  /* 0x00027a00000c0ab9 */ /* 0x000fe40000000a00 */
[----:B------:R-:W-:-:S04]  /*10170*/  UIMAD.WIDE.U32 UR8, UR10, UR12, URZ ;  /* 0x0000000c0a0872a5 */ /* 0x000fc8000f8e003f */
[----:B------:R-:W-:-:S12]  /*10180*/  @UP0 USHF.R.U32.HI UR10, URZ, UR13, UR9 ;  /* 0x0000000d3f0a0299 */ /* 0x000fd80008011609 */
.L_x_5037:
[----:B------:R-:W-:-:S04]  /*10190*/  UIMAD UR10, UR10, UR5, UR5 ;  /* 0x000000050a0a72a4 */ /* 0x000fc8000f8e0205 */
[----:B------:R-:W-:-:S04]  /*101a0*/  UISETP.LT.AND UP0, UPT, UR4, UR10, UPT ;  /* 0x0000000a0400728c */ /* 0x000fc8000bf01270 */
[----:B------:R-:W-:-:S12]  /*101b0*/  USEL UR4, UR4, UR10, UP0 ;  /* 0x0000000a04047287 */ /* 0x000fd80008000000 */
.L_x_5035:
[----:B------:R-:W-:Y:S02]  /*101c0*/  UIMAD UR12, UR15, UR7, 0x3f ;  /* 0x0000003f0f0c74a4 */ /* 0x000fe4000f8e0207 */
[----:B------:R-:W-:Y:S02]  /*101d0*/  UIADD3 UR4, UR4, 0x3f, URZ ;  /* 0x0000003f04047890 */ /* 0x000fe4000fffe03f */
[----:B------:R-:W-:Y:S02]  /*101e0*/  USHF.R.S32.HI UR13, URZ, 0x1f, UR12 ;  /* 0x0000001f3f0d7899 */ /* 0x000fe4000801140c */
[----:B------:R-:W-:Y:S01]  /*101f0*/  USHF.R.S32.HI UR10, URZ, 0x1f, UR4 ;  /* 0x0000001f3f0a7899 */ /* 0x000fe20008011404 */
[----:B------:R-:W-:Y:S01]  /*10200*/  @UP2 ULDC UR8, c[0x0][0x44c] ;  /* 0x0001130000082ab9 */ /* 0x000fe20000000800 */
[----:B------:R-:W-:Y:S02]  /*10210*/  ULEA.HI UR13, UR13, UR12, URZ, 0x6 ;  /* 0x0000000c0d0d7291 */ /* 0x000fe4000f8f303f */
[----:B------:R-:W-:-:S02]  /*10220*/  UIMAD.WIDE.U32 UR8, UR40, UR8, URZ ;  /* 0x00000008280872a5 */ /* 0x000fc4000f8e003f */
[----:B------:R-:W-:Y:S01]  /*10230*/  ULEA.HI UR10, UR10, UR4, URZ, 0x6 ;  /* 0x000000040a0a7291 */ /* 0x000fe2000f8f303f */
[----:B------:R-:W-:Y:S01]  /*10240*/  @UP2 ULDC UR14, c[0x0][0x450] ;  /* 0x00011400000e2ab9 */ /* 0x000fe20000000800 */
[----:B------:R-:W-:Y:S01]  /*10250*/  UMOV UR11, UR40 ;  /* 0x00000028000b7c82 */ /* 0x000fe20008000000 */
[----:B------:R-:W-:Y:S02]  /*10260*/  UIMAD UR4, UR15, UR7, -UR6 ;  /* 0x000000070f0472a4 */ /* 0x000fe4000f8e0a06 */
[----:B------:R-:W-:Y:S02]  /*10270*/  USHF.R.S32.HI UR13, URZ, 0x6, UR13 ;  /* 0x000000063f0d7899 */ /* 0x000fe4000801140d */
[----:B------:R-:W-:Y:S02]  /*10280*/  USHF.R.S32.HI UR10, URZ, 0x6, UR10 ;  /* 0x000000063f0a7899 */ /* 0x000fe4000801140a */
[----:B------:R-:W-:Y:S02]  /*10290*/  @UP2 USHF.R.U32.HI UR11, URZ, UR14, UR9 ;  /* 0x0000000e3f0b2299 */ /* 0x000fe40008011609 */
[----:B------:R-:W-:-:S02]  /*102a0*/  UISETP.LT.AND UP0, UPT, UR13, UR10, UPT ;  /* 0x0000000a0d00728c */ /* 0x000fc4000bf01270 */
[----:B------:R-:W-:Y:S01]  /*102b0*/  UIADD3 UR4, UR4, UR11, URZ ;  /* 0x0000000b04047290 */ /* 0x000fe2000fffe03f */
[----:B------:R-:W-:Y:S01]  /*102c0*/  ULDC UR8, c[0x0][0x9dc] ;  /* 0x0002770000087ab9 */ /* 0x000fe20000000800 */
[----:B------:R-:W-:Y:S02]  /*102d0*/  USEL UR39, UR13, UR10, UP0 ;  /* 0x0000000a0d277287 */ /* 0x000fe40008000000 */
[----:B------:R-:W-:Y:S01]  /*102e0*/  UIADD3 UR8, UR4, -UR8, URZ ;  /* 0x8000000804087290 */ /* 0x000fe2000fffe03f */
[----:B------:R-:W-:Y:S11]  /*102f0*/  @!P1 BRA `(.L_x_5038) ;  /* 0x0000000000449947 */ /* 0x000ff60003800000 */
        /* <DEDUP_REMOVED lines=10> */
.L_x_5039:
[----:B------:R-:W-:-:S11]  /*103a0*/  UISETP.NE.AND UP0, UPT, UR5, 0x1, UPT ;  /* 0x000000010500788c */ /* 0x000fd6000bf05270 */
[----:B------:R-:W-:Y:S02]  /*103b0*/  @UP0 ULDC.64 UR10, c[0x0][0x9e8] ;  /* 0x00027a00000a0ab9 */ /* 0x000fe40000000a00 */
[----:B------:R-:W-:-:S04]  /*103c0*/  UIMAD.WIDE.U32 UR6, UR4, UR10, URZ ;  /* 0x0000000a040672a5 */ /* 0x000fc8000f8e003f */
[----:B------:R-:W-:-:S12]  /*103d0*/  @UP0 USHF.R.U32.HI UR4, URZ, UR11, UR7 ;  /* 0x0000000b3f040299 */ /* 0x000fd80008011607 */
.L_x_5040:
[----:B------:R-:W-:-:S04]  /*103e0*/  UIMAD UR4, UR4, UR5, URZ ;  /* 0x00000005040472a4 */ /* 0x000fc8000f8e023f */
[----:B------:R-:W-:-:S04]  /*103f0*/  UISETP.LT.AND UP0, UPT, UR8, UR4, UPT ;  /* 0x000000040800728c */ /* 0x000fc8000bf01270 */
[----:B------:R-:W-:-:S12]  /*10400*/  USEL UR8, UR8, UR4, !UP0 ;  /* 0x0000000408087287 */ /* 0x000fd8000c000000 */
.L_x_5038:
[----:B------:R-:W-:Y:S01]  /*10410*/  USHF.R.S32.HI UR4, URZ, 0x1f, UR8 ;  /* 0x0000001f3f047899 */ /* 0x000fe20008011408 */
[----:B------:R-:W-:Y:S03]  /*10420*/  BSSY B7, `(.L_x_5041) ;  /* 0x0000486000077945 */ /* 0x000fe60003800000 */
[----:B------:R-:W-:-:S04]  /*10430*/  ULEA.HI UR4, UR4, UR8, URZ, 0x6 ;  /* 0x0000000804047291 */ /* 0x000fc8000f8f303f */
[----:B------:R-:W-:-:S04]  /*10440*/  USHF.R.S32.HI UR4, URZ, 0x6, UR4 ;  /* 0x000000063f047899 */ /* 0x000fc80008011404 */
        /* <DEDUP_REMOVED lines=23> */
.L_x_5042:
        /* <DEDUP_REMOVED lines=20> */
.L_x_5045:
[----:B------:R-:W-:Y:S05]  /*10700*/  BSYNC B6 ;  /* 0x0000000000067941 */ /* 0x000fea0003800000 */
.L_x_5044:
        /* <DEDUP_REMOVED lines=20> */
.L_x_5048:
        /* <DEDUP_REMOVED lines=15> */
.L_x_5047:
[----:B------:R-:W-:Y:S05]  /*10940*/  BSYNC B6 ;  /* 0x0000000000067941 */ /* 0x000fea0003800000 */
.L_x_5046:
[----:B------:R-:W-:Y:S01]  /*10950*/  ULDC.64 UR4, c[0x0][0x9f8] ;  /* 0x00027e0000047ab9 */ /* 0x000fe20000000a00 */
[----:B------:R-:W-:Y:S01]  /*10960*/  IMAD.U32 R19, RZ, RZ, UR43 ;  /* 0x0000002bff137e24 */ /* 0x000fe2000f8e00ff */
[----:B------:R-:W-:-:S04]  /*10970*/  UISETP.NE.U32.AND UP0, UPT, UR4, URZ, UPT ;  /* 0x0000003f0400728c */ /* 0x000fc8000bf05070 */
        /* <DEDUP_REMOVED lines=16> */
[----:B------:R-:W-:-:S05]  /*10a80*/  P2R R5, PR, RZ, 0x2 ;  /* 0x00000002ff057803 */ /* 0x000fca0000000000 */
[----:B------:R0:W-:Y:S01]  /*10a90*/  STL [R1+0xc], R5 ;  /* 0x00000c0501007387 */ /* 0x0001e20000100800 */
[----:B--2---:R-:W-:Y:S02]  /*10aa0*/  SHF.R.S32.HI R7, RZ, 0x1f, R19 ;  /* 0x0000001fff077819 */ /* 0x004fe40000011413 */
[----:B------:R-:W-:-:S03]  /*10ab0*/  SEL R16, R19, RZ, !P1 ;  /* 0x000000ff13107207 */ /* 0x000fc60004800000 */
[----:B------:R0:W-:Y:S01]  /*10ac0*/  STL [R1+0x4], R7 ;  /* 0x0000040701007387 */ /* 0x0001e20000100800 */
[----:B------:R-:W-:Y:S05]  /*10ad0*/  BRA.DIV UR4, `(.L_x_5049) ;  /* 0x0000004a04c07947 */ /* 0x000fea000b800000 */
[----:B------:R1:W2:Y:S02]  /*10ae0*/  SHFL.IDX PT, R14, R4, RZ, 0x1f ;  /* 0x00001fff040e7589 */ /* 0x0002a400000e0000 */
.L_x_5160:
[----:B------:R-:W-:Y:S01]  /*10af0*/  PLOP3.LUT P2, PT, PT, PT, PT, 0x8, 0x0 ;  /* 0x000000000000781c */ /* 0x000fe20003f4e170 */
[----:B------:R3:W-:Y:S01]  /*10b00*/  STL [R1+0x14], R0 ;  /* 0x0000140001007387 */ /* 0x0007e20000100800 */
[----:B--2---:R-:W-:Y:S02]  /*10b10*/  ISETP.NE.AND P0, PT, R14, RZ, PT ;  /* 0x000000ff0e00720c */ /* 0x004fe40003f05270 */
[----:B-1----:R-:W-:-:S05]  /*10b20*/  P2R R4, PR, RZ, 0x4 ;  /* 0x00000004ff047803 */ /* 0x002fca0000000000 */
[----:B------:R3:W-:Y:S06]  /*10b30*/  STL [R1+0x8], R4 ;  /* 0x0000080401007387 */ /* 0x0007ec0000100800 */
[----:B------:R-:W-:Y:S05]  /*10b40*/  @P0 BRA `(.L_x_5050) ;  /* 0x0000000000f00947 */ /* 0x000fea0003800000 */
[----:B------:R-:W-:-:S03]  /*10b50*/  UMOV UR4, 0xffffffff ;  /* 0xffffffff00047882 */ /* 0x000fc60000000000 */
[----:B------:R-:W-:Y:S05]  /*10b60*/  BRA.DIV UR4, `(.L_x_5051) ;  /* 0x0000004a04bc7947 */ /* 0x000fea000b800000 */
[----:B------:R-:W-:-:S13]  /*10b70*/  ELECT P6, URZ, PT ;  /* 0x00000000003f782f */ /* 0x000fda00038c0000 */
.L_x_5163:
[----:B------:R-:W-:Y:S05]  /*10b80*/  @!P6 BRA `(.L_x_5050) ;  /* 0x0000000000e0e947 */ /* 0x000fea0003800000 */
[----:B------:R-:W-:Y:S01]  /*10b90*/  IMAD.MOV.U32 R16, RZ, RZ, R19 ;  /* 0x000000ffff107224 */ /* 0x000fe200078e0013 */
[----:B------:R-:W-:Y:S06]  /*10ba0*/  @!P1 BRA `(.L_x_5052) ;  /* 0x00000000004c9947 */ /* 0x000fec0003800000 */
[----:B------:R-:W1:Y:S01]  /*10bb0*/  LDC R6, c[0x0][0x43c] ;  /* 0x00010f00ff067b82 */ /* 0x000e620000000800 */
[----:B------:R-:W-:Y:S01]  /*10bc0*/  IMAD.MOV.U32 R8, RZ, RZ, R0 ;  /* 0x000000ffff087224 */ /* 0x000fe200078e0000 */
[----:B------:R-:W-:Y:S01]  /*10bd0*/  ULDC.64 UR4, c[0x0][0x428] ;  /* 0x00010a0000047ab9 */ /* 0x000fe20000000a00 */
[----:B-1----:R-:W-:-:S13]  /*10be0*/  ISETP.NE.AND P0, PT, R6, 0x1, PT ;  /* 0x000000010600780c */ /* 0x002fda0003f05270 */
[----:B0--3--:R-:W0:Y:S02]  /*10bf0*/  @P0 LDC.64 R4, c[0x0][0x440] ;  /* 0x00011000ff040b82 */ /* 0x009e240000000a00 */
[----:B0-----:R-:W-:-:S04]  /*10c00*/  @P0 IMAD.HI.U32 R0, R8, R4, RZ ;  /* 0x0000000408000227 */ /* 0x001fc800078e00ff */
[----:B------:R-:W-:Y:S01]  /*10c10*/  IMAD.MOV.U32 R4, RZ, RZ, R8 ;  /* 0x000000ffff047224 */ /* 0x000fe200078e0008 */
[----:B------:R-:W-:-:S04]  /*10c20*/  @P0 SHF.R.U32.HI R4, RZ, R5, R0 ;  /* 0x00000005ff040219 */ /* 0x000fc80000011600 */
[--C-:B------:R-:W-:Y:S01]  /*10c30*/  SHF.R.S32.HI R5, RZ, 0x1f, R4.reuse ;  /* 0x0000001fff057819 */ /* 0x100fe20000011404 */
[----:B------:R-:W-:-:S04]  /*10c40*/  IMAD.MOV R0, RZ, RZ, -R4 ;  /* 0x000000ffff007224 */ /* 0x000fc800078e0a04 */
[----:B------:R-:W-:Y:S02]  /*10c50*/  IMAD R8, R6, R0, R8 ;  /* 0x0000000006087224 */ /* 0x000fe400078e0208 */
[----:B------:R-:W-:Y:S02]  /*10c60*/  IMAD R0, R7, UR4, RZ ;  /* 0x0000000407007c24 */ /* 0x000fe4000f8e02ff */
[C---:B------:R-:W-:Y:S01]  /*10c70*/  IMAD.WIDE.U32 R4, R19.reuse, UR4, R4 ;  /* 0x0000000413047c25 */ /* 0x040fe2000f8e0004 */
[----:B------:R1:W-:Y:S03]  /*10c80*/  STL [R1+0x14], R8 ;  /* 0x0000140801007387 */ /* 0x0003e60000100800 */
[----:B------:R-:W-:Y:S01]  /*10c90*/  IMAD R0, R19, UR5, R0 ;  /* 0x0000000513007c24 */ /* 0x000fe2000f8e0200 */
[----:B------:R-:W-:-:S03]  /*10ca0*/  LEA R2, P0, R4, R2, 0x2 ;  /* 0x0000000204027211 */ /* 0x000fc600078010ff */
[----:B------:R-:W-:-:S05]  /*10cb0*/  IMAD.IADD R0, R5, 0x1, R0 ;  /* 0x0000000105007824 */ /* 0x000fca00078e0200 */
[----:B------:R-:W-:-:S05]  /*10cc0*/  LEA.HI.X R3, R4, R3, R0, 0x2, P0 ;  /* 0x0000000304037211 */ /* 0x000fca00000f1400 */
[----:B------:R1:W5:Y:S02]  /*10cd0*/  LDG.E R16, desc[UR46][R2.64] ;  /* 0x0000002e02107981 */ /* 0x000364000c1e1900 */
.L_x_5052:
[----:B---3--:R-:W2:Y:S01]  /*10ce0*/  LDL R0, [R1] ;  /* 0x0000000001007983 */ /* 0x008ea20000100800 */
[----:B-1----:R-:W-:Y:S01]  /*10cf0*/  IMAD R3, R18, 0x8, R17 ;  /* 0x0000000812037824 */ /* 0x002fe200078e0211 */
[----:B0-----:R-:W0:Y:S02]  /*10d00*/  S2R R7, SR_TID.X ;  /* 0x0000000000077919 */ /* 0x001e240000002100 */
[----:B0-----:R-:W-:-:S04]  /*10d10*/  LOP3.LUT R7, R7, 0x7f, RZ, 0xc0, !PT ;  /* 0x0000007f07077812 */ /* 0x001fc800078ec0ff */
[----:B------:R-:W-:Y:S02]  /*10d20*/  ISETP.NE.AND P1, PT, R7, RZ, PT ;  /* 0x000000ff0700720c */ /* 0x000fe40003f25270 */
[----:B--2---:R-:W-:-:S04]  /*10d30*/  SHF.L.U32 R0, R0, 0x1f, RZ ;  /* 0x0000001f00007819 */ /* 0x004fc800000006ff */
[----:B------:R-:W0:Y:S02]  /*10d40*/  SYNCS.PHASECHK.TRANS64.TRYWAIT P0, [R3+URZ+0x28c40], R0 ;  /* 0x028c4000030075a7 */ /* 0x000e24000800017f */
[----:B0-----:R-:W-:Y:S05]  /*10d50*/  @!P0 BRA `(.L_x_5053) ;  /* 0x0000004800608947 */ /* 0x001fea0003800000 */
.L_x_5164:
        /* <DEDUP_REMOVED lines=8> */
.L_x_5054:
[----:B------:R-:W2:Y:S01]  /*10de0*/  LDL R2, [R1+0x14] ;  /* 0x0000140001027983 */ /* 0x000ea20000100800 */
[----:B0-----:R-:W-:Y:S01]  /*10df0*/  IMAD R0, R18, 0x2000, R17 ;  /* 0x0000200012007824 */ /* 0x001fe200078e0211 */
        /* <DEDUP_REMOVED lines=8> */
[----:B------:R-:W-:-:S02]  /*10e80*/  UMOV UR34, URZ ;  /* 0x0000003f00227c82 */ /* 0x000fc40008000000 */
[----:B------:R-:W-:-:S03]  /*10e90*/  P2R R0, PR, RZ, 0x1 ;  /* 0x00000001ff007803 */ /* 0x000fc60000000000 */
[----:B------:R-:W-:Y:S02]  /*10ea0*/  UIADD3 UR33, UR33, 0x28c30, URZ ;  /* 0x00028c3021217890 */ /* 0x000fe4000fffe03f */
[----:B------:R1:W-:Y:S02]  /*10eb0*/  STL [R1+0x8], R0 ;  /* 0x0000080001007387 */ /* 0x0003e40000100800 */
[----:B------:R-:W-:Y:S01]  /*10ec0*/  UIADD3 UR32, UR32, 0x22400, URZ ;  /* 0x0002240020207890 */ /* 0x000fe2000fffe03f */
[----:B--2---:R-:W-:-:S13]  /*10ed0*/  R2UR UR35, R2 ;  /* 0x00000000022372ca */ /* 0x004fda00000e0000 */
[----:B------:R-:W-:-:S09]  /*10ee0*/  USHF.L.U32 UR35, UR35, 0x6, URZ ;  /* 0x0000000623237899 */ /* 0x000fd2000800063f */
[----:B------:R1:W-:Y:S02]  /*10ef0*/  UTMALDG.4D [UR32], [UR4], desc[UR6] ;  /* 0x00000620040075b4 */ /* 0x0003e40008019000 */
[----:B-1----:R-:W-:Y:S01]  /*10f00*/  NOP ;  /* 0x0000000000007918 */ /* 0x002fe20000000000 */
.L_x_5050:
[----:B---3--:R-:W-:Y:S01]  /*10f10*/  VIADD R0, R17, 0x20400 ;  /* 0x0002040011007836 */ /* 0x008fe20000000000 */
        /* <DEDUP_REMOVED lines=9> */
[----:B------:R-:W-:Y:S02]  /*10fb0*/  IMAD.U32 R4, RZ, RZ, UR4 ;  /* 0x00000004ff047e24 */ /* 0x000fe4000f8e00ff */
[----:B------:R-:W1:Y:S01]  /*10fc0*/  LDC.64 R2, c[0x4][R2] ;  /* 0x0100000002027b82 */ /* 0x000e620000000a00 */
[----:B0-----:R-:W-:Y:S02]  /*10fd0*/  IMAD.U32 R5, RZ, RZ, UR5 ;  /* 0x00000005ff057e24 */ /* 0x001fe4000f8e00ff */
        /* <DEDUP_REMOVED lines=8> */
[----:B-1----:R-:W-:Y:S05]  /*11060*/  CALL.ABS.NOINC R2 ;  /* 0x0000000002007343 */ /* 0x002fea0003c00000 */
.L_x_5056:
[----:B------:R-:W-:Y:S05]  /*11070*/  BSYNC B6 ;  /* 0x0000000000067941 */ /* 0x000fea0003800000 */
.L_x_5055:
[----:B------:R1:W5:Y:S01]  /*11080*/  LDL R9, [R1+0x1c] ;  /* 0x00001c0001097983 */ /* 0x0003620000100800 */
[----:B0-----:R-:W0:Y:S01]  /*11090*/  LDC R7, c[0x0][0x448] ;  /* 0x00011200ff077b82 */ /* 0x001e220000000800 */
[----:B------:R-:W2:Y:S01]  /*110a0*/  S2R R2, SR_TID.X ;  /* 0x0000000000027919 */ /* 0x000ea20000002100 */
[----:B------:R-:W-:Y:S01]  /*110b0*/  USHF.R.S32.HI UR4, URZ, 0x1f, UR36 ;  /* 0x0000001f3f047899 */ /* 0x000fe20008011424 */
[----:B------:R-:W-:Y:S01]  /*110c0*/  ULDC.64 UR8, c[0x0][0x2d8] ;  /* 0x0000b60000087ab9 */ /* 0x000fe20000000a00 */
[----:B0-----:R-:W-:Y:S02]  /*110d0*/  ISETP.NE.AND P0, PT, R7, 0x1, PT ;  /* 0x000000010700780c */ /* 0x001fe40003f05270 */
[----:B--2---:R-:W-:-:S11]  /*110e0*/  LOP3.LUT R2, R2, 0x7f, RZ, 0xc0, !PT ;  /* 0x0000007f02027812 */ /* 0x004fd600078ec0ff */
[----:B------:R-:W0:Y:S01]  /*110f0*/  @P0 LDC R3, c[0x0][0x44c] ;  /* 0x00011300ff030b82 */ /* 0x000e220000000800 */
[----:B------:R-:W-:Y:S02]  /*11100*/  SHF.R.U32.HI R0, RZ, 0x3, R2 ;  /* 0x00000003ff007819 */ /* 0x000fe40000011602 */
[----:B------:R-:W2:Y:S01]  /*11110*/  S2R R2, SR_TID.X ;  /* 0x0000000000027919 */ /* 0x000ea20000002100 */
[----:B------:R-:W-:Y:S02]  /*11120*/  UIMAD UR6, UR4, UR8, URZ ;  /* 0x00000008040672a4 */ /* 0x000fe4000f8e023f */
[----:B------:R-:W-:Y:S02]  /*11130*/  UIMAD.WIDE.U32 UR4, UR36, UR8, URZ ;  /* 0x00000008240472a5 */ /* 0x000fe4000f8e003f */
[----:B------:R-:W-:Y:S02]  /*11140*/  UIMAD UR6, UR36, UR9, UR6 ;  /* 0x00000009240672a4 */ /* 0x000fe4000f8e0206 */
[----:B------:R-:W-:Y:S01]  /*11150*/  USHF.R.S32.HI UR7, URZ, 0x1f, UR43 ;  /* 0x0000001f3f077899 */ /* 0x000fe2000801142b */
[----:B--2---:R-:W-:Y:S01]  /*11160*/  IMAD.SHL.U32 R2, R2, 0x10, RZ ;  /* 0x0000001002027824 */ /* 0x004fe200078e00ff */
[----:B------:R-:W-:-:S04]  /*11170*/  ULDC.64 UR8, c[0x0][0x2e0] ;  /* 0x0000b80000087ab9 */ /* 0x000fc80000000a00 */
[----:B------:R-:W-:Y:S02]  /*11180*/  LOP3.LUT R2, R0, 0x70, R2, 0xf8, !PT ;  /* 0x0000007000027812 */ /* 0x000fe400078ef802 */
[----:B------:R-:W2:Y:S03]  /*11190*/  @P0 LDC R0, c[0x0][0x450] ;  /* 0x00011400ff000b82 */ /* 0x000ea60000000800 */
[----:B------:R-:W-:Y:S01]  /*111a0*/  VIADD R2, R2, UR40 ;  /* 0x0000002802027c36 */ /* 0x000fe20008000000 */
[----:B------:R-:W-:-:S03]  /*111b0*/  UIADD3 UR5, UR5, UR6, URZ ;  /* 0x0000000605057290 */ /* 0x000fc6000fffe03f */
[----:B0-----:R-:W-:Y:S01]  /*111c0*/  @P0 IMAD.HI.U32 R3, R2, R3, RZ ;  /* 0x0000000302030227 */ /* 0x001fe200078e00ff */
[----:B------:R-:W-:-:S03]  /*111d0*/  UIMAD.WIDE.U32 UR4, UR43, UR8, UR4 ;  /* 0x000000082b0472a5 */ /* 0x000fc6000f8e0004 */
[----:B------:R-:W-:Y:S01]  /*111e0*/  IMAD.MOV.U32 R6, RZ, RZ, R2 ;  /* 0x000000ffff067224 */ /* 0x000fe200078e0002 */
[----:B------:R-:W-:Y:S01]  /*111f0*/  UIMAD UR6, UR7, UR8, URZ ;  /* 0x00000008070672a4 */ /* 0x000fe2000f8e023f */
[----:B------:R-:W0:Y:S01]  /*11200*/  S2R R10, SR_TID.X ;  /* 0x00000000000a7919 */ /* 0x000e220000002100 */
[----:B------:R-:W-:Y:S02]  /*11210*/  IMAD.U32 R4, RZ, RZ, UR4 ;  /* 0x00000004ff047e24 */ /* 0x000fe4000f8e00ff */
[----:B------:R-:W-:Y:S01]  /*11220*/  UIMAD UR6, UR43, UR9, UR6 ;  /* 0x000000092b0672a4 */ /* 0x000fe2000f8e0206 */
[----:B--2---:R-:W-:-:S05]  /*11230*/  @P0 SHF.R.U32.HI R6, RZ, R0, R3 ;  /* 0x00000000ff060219 */ /* 0x004fca0000011603 */
[----:B------:R-:W-:Y:S01]  /*11240*/  IMAD.MOV R0, RZ, RZ, -R6 ;  /* 0x000000ffff007224 */ /* 0x000fe200078e0a06 */
[----:B------:R-:W-:-:S03]  /*11250*/  UIADD3 UR6, UR5, UR6, URZ ;  /* 0x0000000605067290 */ /* 0x000fc6000fffe03f */
[----:B------:R-:W-:Y:S02]  /*11260*/  IMAD R0, R7, R0, R2 ;  /* 0x0000000007007224 */ /* 0x000fe400078e0202 */
[----:B------:R-:W-:Y:S01]  /*11270*/  IMAD.MOV.U32 R2, RZ, RZ, R4 ;  /* 0x000000ffff027224 */ /* 0x000fe200078e0004 */
[----:B------:R-:W-:Y:S01]  /*11280*/  SHF.R.S32.HI R4, RZ, 0x1f, R6 ;  /* 0x0000001fff047819 */ /* 0x000fe20000011406 */
[----:B------:R-:W-:Y:S01]  /*11290*/  IMAD.U32 R5, RZ, RZ, UR5 ;  /* 0x00000005ff057e24 */ /* 0x000fe2000f8e00ff */
[----:B------:R-:W-:Y:S01]  /*112a0*/  ULDC.64 UR4, c[0x0][0x2d0] ;  /* 0x0000b40000047ab9 */ /* 0x000fe20000000a00 */
[----:B------:R-:W-:Y:S01]  /*112b0*/  IMAD.U32 R3, RZ, RZ, UR6 ;  /* 0x00000006ff037e24 */ /* 0x000fe2000f8e00ff */
[----:B------:R-:W-:Y:S01]  /*112c0*/  ULDC UR6, c[0x0][0x2b8] ;  /* 0x0000ae0000067ab9 */ /* 0x000fe20000000800 */
[----:B------:R-:W-:Y:S02]  /*112d0*/  IMAD R4, R4, UR4, RZ ;  /* 0x0000000404047c24 */ /* 0x000fe4000f8e02ff */
[----:B------:R-:W-:-:S04]  /*112e0*/  IMAD.WIDE.U32 R2, R6, UR4, R2 ;  /* 0x0000000406027c25 */ /* 0x000fc8000f8e0002 */
[----:B------:R-:W-:Y:S01]  /*112f0*/  IMAD R4, R6, UR5, R4 ;  /* 0x0000000506047c24 */ /* 0x000fe2000f8e0204 */
[----:B------:R-:W-:-:S03]  /*11300*/  ULDC.64 UR4, c[0x0][0x2c8] ;  /* 0x0000b20000047ab9 */ /* 0x000fc60000000a00 */
[----:B------:R-:W-:Y:S01]  /*11310*/  IMAD.IADD R3, R3, 0x1, R4 ;  /* 0x0000000103037824 */ /* 0x000fe200078e0204 */
[----:B------:R-:W-:Y:S01]  /*11320*/  SHF.R.S32.HI R4, RZ, 0x1f, R0 ;  /* 0x0000001fff047819 */ /* 0x000fe20000011400 */
[----:B0-----:R-:W-:-:S04]  /*11330*/  IMAD.SHL.U32 R10, R10, 0x8, RZ ;  /* 0x000000080a0a7824 */ /* 0x001fc800078e00ff */
[----:B------:R-:W-:Y:S02]  /*11340*/  IMAD R4, R4, UR4, RZ ;  /* 0x0000000404047c24 */ /* 0x000fe4000f8e02ff */
[----:B------:R-:W-:-:S04]  /*11350*/  IMAD.WIDE.U32 R2, R0, UR4, R2 ;  /* 0x0000000400027c25 */ /* 0x000fc8000f8e0002 */
[----:B------:R-:W-:Y:S01]  /*11360*/  IMAD R4, R0, UR5, R4 ;  /* 0x0000000500047c24 */ /* 0x000fe2000f8e0204 */
[----:B------:R-:W-:Y:S01]  /*11370*/  ULDC.64 UR4, c[0x0][0x280] ;  /* 0x0000a00000047ab9 */ /* 0x000fe20000000a00 */
[----:B------:R-:W-:Y:S02]  /*11380*/  LOP3.LUT R10, R10, 0x38, RZ, 0xc0, !PT ;  /* 0x000000380a0a7812 */ /* 0x000fe400078ec0ff */
[----:B------:R-:W-:Y:S01]  /*11390*/  IMAD.IADD R3, R3, 0x1, R4 ;  /* 0x0000000103037824 */ /* 0x000fe200078e0204 */
[----:B------:R-:W-:Y:S01]  /*113a0*/  LEA R0, P1, R2, UR4, 0x1 ;  /* 0x0000000402007c11 */ /* 0x000fe2000f8208ff */
[----:B------:R-:W-:Y:S01]  /*113b0*/  UMOV UR4, 0xffffffff ;  /* 0xffffffff00047882 */ /* 0x000fe20000000000 */
[----:B------:R-:W-:Y:S02]  /*113c0*/  ISETP.GE.AND P0, PT, R10, UR6, PT ;  /* 0x000000060a007c0c */ /* 0x000fe4000bf06270 */
[----:B------:R-:W-:Y:S01]  /*113d0*/  LEA.HI.X R2, R2, UR5, R3, 0x1, P1 ;  /* 0x0000000502027c11 */ /* 0x000fe200088f0c03 */
[----:B-1----:R-:W-:Y:S10]  /*113e0*/  BRA.DIV UR4, `(.L_x_5057) ;  /* 0x0000004204d07947 */ /* 0x002ff4000b800000 */
[----:B------:R-:W0:Y:S01]  /*113f0*/  S2R R8, SR_TID.X ;  /* 0x0000000000087919 */ /* 0x000e220000002100 */
[----:B------:R-:W-:Y:S02]  /*11400*/  ULDC UR4, c[0x0][0x288] ;  /* 0x0000a20000047ab9 */ /* 0x000fe40000000800 */
[----:B------:R-:W-:Y:S01]  /*11410*/  IMAD R3, R7, UR4, RZ ;  /* 0x0000000407037c24 */ /* 0x000fe2000f8e02ff */
[----:B------:R-:W1:Y:S04]  /*11420*/  SHFL.IDX PT, R6, R0, RZ, 0x181f ;  /* 0x00181fff00067589 */ /* 0x000e6800000e0000 */
[----:B------:R-:W2:Y:S01]  /*11430*/  SHFL.IDX PT, R5, R2, RZ, 0x181f ;  /* 0x00181fff02057589 */ /* 0x000ea200000e0000 */
[----:B0-----:R-:W-:-:S04]  /*11440*/  LOP3.LUT R8, R8, 0x7f, RZ, 0xc0, !PT ;  /* 0x0000007f08087812 */ /* 0x001fc800078ec0ff */
[----:B------:R-:W-:-:S05]  /*11450*/  SHF.R.U32.HI R8, RZ, 0x3, R8 ;  /* 0x00000003ff087819 */ /* 0x000fca0000011608 */
[----:B------:R-:W-:-:S05]  /*11460*/  VIADD R4, R8, UR40 ;  /* 0x0000002808047c36 */ /* 0x000fca0008000000 */
[----:B------:R-:W-:-:S13]  /*11470*/  ISETP.GE.AND P1, PT, R4, R3, PT ;  /* 0x000000030400720c */ /* 0x000fda0003f26270 */
[----:B-1----:R-:W-:-:S05]  /*11480*/  @!P1 LEA R6, P2, R10, R6, 0x1 ;  /* 0x000000060a069211 */ /* 0x002fca00078408ff */
[----:B--2---:R-:W-:-:S04]  /*11490*/  @!P1 IMAD.X R5, RZ, RZ, R5, P2 ;  /* 0x000000ffff059224 */ /* 0x004fc800010e0605 */
[----:B------:R-:W-:Y:S02]  /*114a0*/  @!P1 IMAD.MOV.U32 R7, RZ, RZ, R5 ;  /* 0x000000ffff079224 */ /* 0x000fe400078e0005 */
[----:B------:R-:W-:-:S03]  /*114b0*/  VIADD R5, R4, 0x10 ;  /* 0x0000001004057836 */ /* 0x000fc60000000000 */
[----:B------:R-:W-:Y:S01]  /*114c0*/  @!PT LDS RZ, [RZ] ;  /* 0x00000000fffff984 */ /* 0x000fe20000000800 */
[----:B-----5:R0:W-:Y:S02]  /*114d0*/  @!P1 LDGSTS.E.BYPASS.LTC128B.128 [R9+0x20400], desc[UR46][R6.64], !P0 ;  /* 0x2040000006099fae */ /* 0x0201e4000c101d6e */
[----:B------:R-:W-:Y:S02]  /*114e0*/  ISETP.GE.AND P1, PT, R5, R3, PT ;  /* 0x000000030500720c */ /* 0x000fe40003f26270 */
[----:B------:R-:W-:Y:S04]  /*114f0*/  SHFL.IDX PT, R5, R2, 0x1, 0x181f ;  /* 0x00381f0002057f89 */ /* 0x000fe800000e0000 */
[----:B0-----:R-:W0:Y:S07]  /*11500*/  SHFL.IDX PT, R6, R0, 0x1, 0x181f ;  /* 0x00381f0000067f89 */ /* 0x001e2e00000e0000 */
[----:B0-----:R-:W-:-:S05]  /*11510*/  @!P1 LEA R6, P2, R10, R6, 0x1 ;  /* 0x000000060a069211 */ /* 0x001fca00078408ff */
[----:B------:R-:W-:-:S04]  /*11520*/  @!P1 IMAD.X R5, RZ, RZ, R5, P2 ;  /* 0x000000ffff059224 */ /* 0x000fc800010e0605 */
[----:B------:R-:W-:Y:S02]  /*11530*/  @!P1 IMAD.MOV.U32 R7, RZ, RZ, R5 ;  /* 0x000000ffff079224 */ /* 0x000fe400078e0005 */
[----:B------:R-:W-:-:S03]  /*11540*/  VIADD R5, R4, 0x20 ;  /* 0x0000002004057836 */ /* 0x000fc60000000000 */
[----:B------:R0:W-:Y:S02]  /*11550*/  @!P1 LDGSTS.E.BYPASS.LTC128B.128 [R9+0x20c00], desc[UR46][R6.64], !P0 ;  /* 0x20c0000006099fae */ /* 0x0001e4000c101d6e */
[----:B------:R-:W-:Y:S02]  /*11560*/  ISETP.GE.AND P1, PT, R5, R3, PT ;  /* 0x000000030500720c */ /* 0x000fe40003f26270 */
[----:B------:R-:W-:Y:S04]  /*11570*/  SHFL.IDX PT, R5, R2, 0x2, 0x181f ;  /* 0x00581f0002057f89 */ /* 0x000fe800000e0000 */
[----:B0-----:R-:W0:Y:S04]  /*11580*/  SHFL.IDX PT, R6, R0, 0x2, 0x181f ;  /* 0x00581f0000067f89 */ /* 0x001e2800000e0000 */
[----:B------:R-:W1:Y:S03]  /*11590*/  SHFL.IDX PT, R0, R0, 0x3, 0x181f ;  /* 0x00781f0000007f89 */ /* 0x000e6600000e0000 */
[----:B0-----:R-:W-:-:S05]  /*115a0*/  @!P1 LEA R6, P2, R10, R6, 0x1 ;  /* 0x000000060a069211 */ /* 0x001fca00078408ff */
[----:B------:R-:W-:-:S04]  /*115b0*/  @!P1 IMAD.X R5, RZ, RZ, R5, P2 ;  /* 0x000000ffff059224 */ /* 0x000fc800010e0605 */
[----:B------:R-:W-:Y:S02]  /*115c0*/  @!P1 IMAD.MOV.U32 R7, RZ, RZ, R5 ;  /* 0x000000ffff079224 */ /* 0x000fe400078e0005 */
[----:B------:R0:W2:Y:S04]  /*115d0*/  SHFL.IDX PT, R5, R2, 0x3, 0x181f ;  /* 0x00781f0002057f89 */ /* 0x0000a800000e0000 */
[----:B-1----:R0:W-:Y:S02]  /*115e0*/  @!P1 LDGSTS.E.BYPASS.LTC128B.128 [R9+0x21400], desc[UR46][R6.64], !P0 ;  /* 0x2140000006099fae */ /* 0x0021e4000c101d6e */
.L_x_5173:
        /* <DEDUP_REMOVED lines=10> */
.L_x_5058:
[----:B------:R-:W-:Y:S02]  /*11690*/  PLOP3.LUT P1, PT, P1, P0, PT, 0xa2, 0x0 ;  /* 0x000000000000781c */ /* 0x000fe40000f21472 */
[----:B------:R-:W-:-:S08]  /*116a0*/  @P0 R2UR P1, UR4, R17 ;  /* 0x00000000110402ca */ /* 0x000fd00000020000 */
[----:B------:R-:W-:-:S05]  /*116b0*/  @P0 PLOP3.LUT P0, PT, P1, PT, PT, 0x80, 0x0 ;  /* 0x000000000000081c */ /* 0x000fca0000f0f070 */
[----:B------:R-:W-:Y:S01]  /*116c0*/  @!P1 SYNCS.ARRIVE.TRANS64.RED.A0T1 RZ, [UR4+0x28c00], RZ ;  /* 0x028c00ffffff99a7 */ /* 0x000fe20008200404 */
[----:B------:R-:W-:Y:S07]  /*116d0*/  @!P1 ARRIVES.LDGSTSBAR.64.TRANSCNT [UR4+0x28c00] ;  /* 0x028c0000ff0099b0 */ /* 0x000fee0008000a84 */
[----:B------:R-:W-:Y:S05]  /*116e0*/  @P0 BRA.U.ANY `(.L_x_5058) ;  /* 0xfffffffd00e80947 */ /* 0x000fea000393ffff */
[----:B0-----:R-:W2:Y:S02]  /*116f0*/  LDL.LU R2, [R1+0x18] ;  /* 0x0000180001027983 */ /* 0x001ea40000300800 */
        /* <DEDUP_REMOVED lines=11> */
.L_x_5174:
[----:B------:R-:W-:Y:S05]  /*117b0*/  BSYNC B0 ;  /* 0x0000000000007941 */ /* 0x000fea0003800000 */
.L_x_5059:
[----:B------:R-:W2:Y:S01]  /*117c0*/  LDL R2, [R1+0x8] ;  /* 0x0000080001027983 */ /* 0x000ea20000100800 */
[----:B------:R-:W-:Y:S01]  /*117d0*/  BSSY B0, `(.L_x_5061) ;  /* 0x0000095000007945 */ /* 0x000fe20003800000 */
[----:B--2---:R-:W-:-:S13]  /*117e0*/  ISETP.NE.AND P0, PT, R2, RZ, PT ;  /* 0x000000ff0200720c */ /* 0x004fda0003f05270 */
[----:B------:R-:W-:Y:S05]  /*117f0*/  @!P0 BRA `(.L_x_5062) ;  /* 0x0000000800488947 */ /* 0x000fea0003800000 */
[----:B------:R-:W2:Y:S01]  /*11800*/  LDL R3, [R1] ;  /* 0x0000000001037983 */ /* 0x000ea20000100800 */
[----:B0-----:R-:W-:Y:S01]  /*11810*/  IMAD R0, R18, 0x8, R17 ;  /* 0x0000000812007824 */ /* 0x001fe200078e0211 */
[----:B------:R-:W-:Y:S01]  /*11820*/  BSSY B1, `(.L_x_5063) ;  /* 0x0000007000017945 */ /* 0x000fe20003800000 */
[----:B------:R-:W0:Y:S02]  /*11830*/  S2R R2, SR_TID.X ;  /* 0x0000000000027919 */ /* 0x000e240000002100 */
[----:B0-----:R-:W-:-:S04]  /*11840*/  LOP3.LUT R2, R2, 0x7f, RZ, 0xc0, !PT ;  /* 0x0000007f02027812 */ /* 0x001fc800078ec0ff */
[----:B------:R-:W-:Y:S02]  /*11850*/  ISETP.NE.AND P1, PT, R2, RZ, PT ;  /* 0x000000ff0200720c */ /* 0x000fe40003f25270 */
[----:B--2---:R-:W-:-:S04]  /*11860*/  SHF.L.U32 R3, R3, 0x1f, RZ ;  /* 0x0000001f03037819 */ /* 0x004fc800000006ff */
[----:B------:R-:W0:Y:S02]  /*11870*/  SYNCS.PHASECHK.TRANS64.TRYWAIT P0, [R0+URZ+0x28c60], R3 ;  /* 0x028c6003000075a7 */ /* 0x000e24000800017f */
[----:B0-----:R-:W-:Y:S05]  /*11880*/  @!P0 BRA `(.L_x_5064) ;  /* 0x0000004000f88947 */ /* 0x001fea0003800000 */
.L_x_5175:
[----:B------:R-:W-:Y:S05]  /*11890*/  BSYNC B1 ;  /* 0x0000000000017941 */ /* 0x000fea0003800000 */
.L_x_5063:
        /* <DEDUP_REMOVED lines=9> */
.L_x_5066:
[----:B------:R-:W-:Y:S05]  /*11930*/  BSYNC B1 ;  /* 0x0000000000017941 */ /* 0x000fea0003800000 */
.L_x_5065:
[----:B------:R-:W2:Y:S01]  /*11940*/  LDL.LU R2, [R1+0x14] ;  /* 0x0000140001027983 */ /* 0x000ea20000300800 */
[----:B------:R-:W-:Y:S01]  /*11950*/  UIADD3 UR4, UP0, UR44, 0x470, URZ ;  /* 0x000004702c047890 */ /* 0x000fe2000ff1e03f */
[----:B------:R-:W-:Y:S01]  /*11960*/  PLOP3.LUT P0, PT, PT, PT, PT, 0x80, 0x0 ;  /* 0x000000000000781c */ /* 0x000fe20003f0f070 */
[----:B0-----:R-:W-:Y:S01]  /*11970*/  VIADD R0, R0, 0x28c50 ;  /* 0x00028c5000007836 */ /* 0x001fe20000000000 */
[----:B------:R-:W-:Y:S01]  /*11980*/  UMOV UR6, 0x0 ;  /* 0x0000000000067882 */ /* 0x000fe20000000000 */
[----:B------:R-:W-:Y:S01]  /*11990*/  UIADD3.X UR5, URZ, UR45, URZ, UP0, !UPT ;  /* 0x0000002d3f057290 */ /* 0x000fe200087fe43f */
[----:B------:R-:W-:Y:S01]  /*119a0*/  UMOV UR7, 0x14f00000 ;  /* 0x14f0000000077882 */ /* 0x000fe20000000000 */
[----:B------:R-:W-:Y:S01]  /*119b0*/  UMOV UR10, URZ ;  /* 0x0000003f000a7c82 */ /* 0x000fe20008000000 */
[----:B--2---:R-:W-:Y:S02]  /*119c0*/  IMAD.SHL.U32 R3, R2, 0x40, RZ ;  /* 0x0000004002037824 */ /* 0x004fe400078e00ff */
[----:B------:R-:W-:-:S04]  /*119d0*/  IMAD R2, R18, 0x10000, R17 ;  /* 0x0001000012027824 */ /* 0x000fc800078e0211 */
[----:B------:R-:W-:-:S07]  /*119e0*/  VIADD R4, R2, 0x400 ;  /* 0x0000040002047836 */ /* 0x000fce0000000000 */
.L_x_5067:
        /* <DEDUP_REMOVED lines=15> */
.L_x_5068:
        /* <DEDUP_REMOVED lines=15> */
.L_x_5069:
        /* <DEDUP_REMOVED lines=15> */
.L_x_5070:
        /* <DEDUP_REMOVED lines=15> */
.L_x_5071:
        /* <DEDUP_REMOVED lines=15> */
.L_x_5072:
        /* <DEDUP_REMOVED lines=15> */
.L_x_5073:
        /* <DEDUP_REMOVED lines=15> */
.L_x_5074:
        /* <DEDUP_REMOVED lines=9> */
[----:B-1----:R-:W-:Y:S05]  /*12110*/  @P0 BRA.U.ANY `(.L_x_5074) ;  /* 0xfffffffd00d80947 */ /* 0x002fea000393ffff */
.L_x_5062:
[----:B------:R-:W-:Y:S05]  /*12120*/  BSYNC B0 ;  /* 0x0000000000007941 */ /* 0x000fea0003800000 */
.L_x_5061:
[----:B------:R-:W-:-:S04]  /*12130*/  UIADD3 UR4, UR39, -0x2, URZ ;  /* 0xfffffffe27047890 */ /* 0x000fc8000fffe03f */
[----:B------:R-:W-:-:S06]  /*12140*/  UISETP.GE.AND UP0, UPT, UR4, UR38, UPT ;  /* 0x000000260400728c */ /* 0x000fcc000bf06270 */
[----:B------:R-:W-:-:S13]  /*12150*/  PLOP3.LUT P0, PT, PT, PT, UP0, 0x80, 0x0 ;  /* 0x000000000000781c */ /* 0x000fda0003f0f008 */
[----:B------:R-:W-:Y:S05]  /*12160*/  @!P0 BRA `(.L_x_5075) ;  /* 0x00000028005c8947 */ /* 0x000fea0003800000 */
[----:B------:R-:W-:Y:S01]  /*12170*/  IMAD R3, RZ, RZ, -UR39 ;  /* 0x80000027ff037e24 */ /* 0x000fe2000f8e02ff */
[----:B------:R-:W-:-:S04]  /*12180*/  LOP3.LUT R6, RZ, UR38, RZ, 0x33, !PT ;  /* 0x00000026ff067c12 */ /* 0x000fc8000f8e33ff */
[----:B------:R-:W-:-:S05]  /*12190*/  VIADDMNMX R6, R3, 0x1, R6, !PT ;  /* 0x0000000103067846 */ /* 0x000fca0007800106 */
[----:B0-----:R-:W-:-:S05]  /*121a0*/  VIADD R0, R6, UR39 ;  /* 0x0000002706007c36 */ /* 0x001fca0008000000 */
[----:B------:R-:W-:-:S04]  /*121b0*/  LOP3.LUT R0, R0, 0x1, RZ, 0xc0, !PT ;  /* 0x0000000100007812 */ /* 0x000fc800078ec0ff */
[----:B------:R-:W-:Y:S01]  /*121c0*/  ISETP.NE.U32.AND P0, PT, R0, 0x1, PT ;  /* 0x000000010000780c */ /* 0x000fe20003f05070 */
[----:B------:R-:W-:-:S12]  /*121d0*/  IMAD.U32 R0, RZ, RZ, UR4 ;  /* 0x00000004ff007e24 */ /* 0x000fd8000f8e00ff */
[----:B------:R-:W-:Y:S05]  /*121e0*/  @P0 BRA `(.L_x_5076) ;  /* 0x0000000c00600947 */ /* 0x000fea0003800000 */
[----:B------:R-:W2:Y:S04]  /*121f0*/  LDL R4, [R1+0x8] ;  /* 0x0000080001047983 */ /* 0x000ea80000100800 */
[----:B------:R-:W3:Y:S01]  /*12200*/  LDL.LU R8, [R1] ;  /* 0x0000000001087983 */ /* 0x000ee20000300800 */
[----:B------:R-:W-:Y:S01]  /*12210*/  VIADD R18, R18, 0x1 ;  /* 0x0000000112127836 */ /* 0x000fe20000000000 */
[----:B------:R-:W-:Y:S04]  /*12220*/  BSSY B0, `(.L_x_5077) ;  /* 0x00000d2000007945 */ /* 0x000fe80003800000 */
[----:B------:R-:W-:-:S04]  /*12230*/  ISETP.NE.AND P0, PT, R18, 0x2, PT ;  /* 0x000000021200780c */ /* 0x000fc80003f05270 */
[----:B------:R-:W-:Y:S02]  /*12240*/  SEL R2, RZ, 0x1, P0 ;  /* 0x00000001ff027807 */ /* 0x000fe40000000000 */
[----:B------:R-:W-:Y:S02]  /*12250*/  SEL R18, R18, RZ, P0 ;  /* 0x000000ff12127207 */ /* 0x000fe40000000000 */
[----:B--2---:R-:W-:Y:S02]  /*12260*/  ISETP.NE.AND P2, PT, R4, RZ, PT ;  /* 0x000000ff0400720c */ /* 0x004fe40003f45270 */
[----:B---3--:R-:W-:-:S05]  /*12270*/  LOP3.LUT R8, R8, R2, RZ, 0x3c, !PT ;  /* 0x0000000208087212 */ /* 0x008fca00078e3cff */
[----:B------:R0:W-:Y:S06]  /*12280*/  STL [R1], R8 ;  /* 0x0000000801007387 */ /* 0x0001ec0000100800 */
[----:B------:R-:W-:Y:S05]  /*12290*/  @!P2 BRA `(.L_x_5078) ;  /* 0x0000000c0028a947 */ /* 0x000fea0003800000 */
[----:B------:R-:W2:Y:S02]  /*122a0*/  LDL R4, [R1+0xc] ;  /* 0x00000c0001047983 */ /* 0x000ea40000100800 */
[----:B--2---:R-:W-:-:S13]  /*122b0*/  ISETP.NE.AND P2, PT, R4, RZ, PT ;  /* 0x000000ff0400720c */ /* 0x004fda0003f45270 */
[----:B------:R-:W-:Y:S05]  /*122c0*/  @!P2 BRA `(.L_x_5079) ;  /* 0x00000000004ca947 */ /* 0x000fea0003800000 */
[----:B------:R-:W2:Y:S01]  /*122d0*/  LDL R7, [R1+0x4] ;  /* 0x0000040001077983 */ /* 0x000ea20000100800 */
[----:B------:R-:W1:Y:S01]  /*122e0*/  LDC R5, c[0x0][0x43c] ;  /* 0x00010f00ff057b82 */ /* 0x000e620000000800 */
[----:B------:R-:W-:Y:S01]  /*122f0*/  IMAD.MOV.U32 R4, RZ, RZ, R0 ;  /* 0x000000ffff047224 */ /* 0x000fe200078e0000 */
[----:B------:R-:W-:Y:S01]  /*12300*/  ULDC.64 UR4, c[0x0][0x428] ;  /* 0x00010a0000047ab9 */ /* 0x000fe20000000a00 */
[----:B-1----:R-:W-:-:S13]  /*12310*/  ISETP.NE.AND P0, PT, R5, 0x1, PT ;  /* 0x000000010500780c */ /* 0x002fda0003f05270 */
[----:B------:R-:W1:Y:S02]  /*12320*/  @P0 LDC.64 R2, c[0x0][0x440] ;  /* 0x00011000ff020b82 */ /* 0x000e640000000a00 */
[----:B-1----:R-:W-:-:S05]  /*12330*/  @P0 IMAD.HI.U32 R2, R0, R2, RZ ;  /* 0x0000000200020227 */ /* 0x002fca00078e00ff */
[----:B------:R-:W-:-:S05]  /*12340*/  @P0 SHF.R.U32.HI R4, RZ, R3, R2 ;  /* 0x00000003ff040219 */ /* 0x000fca0000011602 */
[----:B------:R-:W-:-:S04]  /*12350*/  IMAD.MOV R2, RZ, RZ, -R4 ;  /* 0x000000ffff027224 */ /* 0x000fc800078e0a04 */
[----:B------:R-:W-:Y:S01]  /*12360*/  IMAD R0, R5, R2, R0 ;  /* 0x0000000205007224 */ /* 0x000fe200078e0200 */
[--C-:B------:R-:W-:Y:S01]  /*12370*/  SHF.R.S32.HI R5, RZ, 0x1f, R4.reuse ;  /* 0x0000001fff057819 */ /* 0x100fe20000011404 */
[----:B------:R-:W1:Y:S02]  /*12380*/  LDC.64 R2, c[0x0][0x418] ;  /* 0x00010600ff027b82 */ /* 0x000e640000000a00 */
[----:B------:R-:W-:-:S03]  /*12390*/  IMAD.WIDE.U32 R4, R19, UR4, R4 ;  /* 0x0000000413047c25 */ /* 0x000fc6000f8e0004 */
[----:B-1----:R-:W-:Y:S01]  /*123a0*/  LEA R2, P0, R4, R2, 0x2 ;  /* 0x0000000204027211 */ /* 0x002fe200078010ff */
[----:B--2---:R-:W-:-:S04]  /*123b0*/  IMAD R7, R7, UR4, RZ ;  /* 0x0000000407077c24 */ /* 0x004fc8000f8e02ff */
[----:B------:R-:W-:-:S04]  /*123c0*/  IMAD R7, R19, UR5, R7 ;  /* 0x0000000513077c24 */ /* 0x000fc8000f8e0207 */
[----:B------:R-:W-:-:S05]  /*123d0*/  IMAD.IADD R7, R7, 0x1, R5 ;  /* 0x0000000107077824 */ /* 0x000fca00078e0205 */
[----:B------:R-:W-:-:S05]  /*123e0*/  LEA.HI.X R3, R4, R3, R7, 0x2, P0 ;  /* 0x0000000304037211 */ /* 0x000fca00000f1407 */
[----:B------:R1:W5:Y:S02]  /*123f0*/  LDG.E R16, desc[UR46][R2.64] ;  /* 0x0000002e02107981 */ /* 0x000364000c1e1900 */
.L_x_5079:
[----:B-1----:R-:W-:Y:S01]  /*12400*/  IMAD R2, R18, 0x8, R17 ;  /* 0x0000000812027824 */ /* 0x002fe200078e0211 */
[----:B------:R-:W-:Y:S01]  /*12410*/  SHF.L.U32 R4, R8, 0x1f, RZ ;  /* 0x0000001f08047819 */ /* 0x000fe200000006ff */
[----:B------:R-:W1:Y:S01]  /*12420*/  S2R R3, SR_TID.X ;  /* 0x0000000000037919 */ /* 0x000e620000002100 */
[----:B------:R-:W-:Y:S02]  /*12430*/  BSSY B1, `(.L_x_5080) ;  /* 0x0000005000017945 */ /* 0x000fe40003800000 */
[----:B------:R-:W2:Y:S01]  /*12440*/  SYNCS.PHASECHK.TRANS64.TRYWAIT P0, [R2+URZ+0x28c40], R4 ;  /* 0x028c4004020075a7 */ /* 0x000ea2000800017f */
[----:B-1----:R-:W-:-:S04]  /*12450*/  LOP3.LUT R3, R3, 0x7f, RZ, 0xc0, !PT ;  /* 0x0000007f03037812 */ /* 0x002fc800078ec0ff */
[----:B------:R-:W-:Y:S01]  /*12460*/  ISETP.NE.AND P1, PT, R3, RZ, PT ;  /* 0x000000ff0300720c */ /* 0x000fe20003f25270 */
[----:B--2---:R-:W-:-:S12]  /*12470*/  @!P0 BRA `(.L_x_5081) ;  /* 0x0000003800108947 */ /* 0x004fd80003800000 */
.L_x_5176:
[----:B------:R-:W-:Y:S05]  /*12480*/  BSYNC B1 ;  /* 0x0000000000017941 */ /* 0x000fea0003800000 */
.L_x_5080:
        /* <DEDUP_REMOVED lines=9> */
.L_x_5083:
[----:B------:R-:W-:Y:S05]  /*12520*/  BSYNC B1 ;  /* 0x0000000000017941 */ /* 0x000fea0003800000 */
.L_x_5082:
[----:B------:R-:W-:Y:S01]  /*12530*/  IMAD.MOV.U32 R7, RZ, RZ, RZ ;  /* 0x000000ffff077224 */ /* 0x000fe200078e00ff */
[----:B------:R-:W-:Y:S01]  /*12540*/  UIADD3 UR4, UP0, UR44, 0x370, URZ ;  /* 0x000003702c047890 */ /* 0x000fe2000ff1e03f */
[----:B------:R-:W-:Y:S01]  /*12550*/  IMAD R5, R18, 0x2000, R17 ;  /* 0x0000200012057824 */ /* 0x000fe200078e0211 */
        /* <DEDUP_REMOVED lines=8> */
.L_x_5084:
        /* <DEDUP_REMOVED lines=9> */
[----:B--2---:R-:W-:Y:S05]  /*12670*/  @P0 BRA.U.ANY `(.L_x_5084) ;  /* 0xfffffffd00d80947 */ /* 0x004fea000393ffff */
[----:B------:R-:W2:Y:S01]  /*12680*/  SYNCS.PHASECHK.TRANS64.TRYWAIT P0, [R2+URZ+0x28c60], R4 ;  /* 0x028c6004020075a7 */ /* 0x000ea2000800017f */
[----:B------:R-:W-:Y:S04]  /*12690*/  BSSY B1, `(.L_x_5085) ;  /* 0x0000002000017945 */ /* 0x000fe80003800000 */
[----:B--2---:R-:W-:Y:S05]  /*126a0*/  @!P0 BRA `(.L_x_5086) ;  /* 0x0000003400988947 */ /* 0x004fea0003800000 */
.L_x_5177:
[----:B------:R-:W-:Y:S05]  /*126b0*/  BSYNC B1 ;  /* 0x0000000000017941 */ /* 0x000fea0003800000 */
.L_x_5085:
[----:B------:R-:W-:Y:S01]  /*126c0*/  BSSY B1, `(.L_x_5087) ;  /* 0x000000b000017945 */ /* 0x000fe20003800000 */
[----:B0-----:R-:W-:Y:S02]  /*126d0*/  IMAD.MOV.U32 R8, RZ, RZ, 0x0 ;  /* 0x00000000ff087424 */ /* 0x001fe400078e00ff */
[----:B------:R-:W-:Y:S01]  /*126e0*/  IMAD.MOV.U32 R9, RZ, RZ, 0x14f00000 ;  /* 0x14f00000ff097424 */ /* 0x000fe200078e00ff */
[----:B------:R-:W-:Y:S06]  /*126f0*/  @P1 BRA `(.L_x_5088) ;  /* 0x00000000001c1947 */ /* 0x000fec0003800000 */
[----:B------:R-:W0:Y:S01]  /*12700*/  S2R R5, SR_TID.X ;  /* 0x0000000000057919 */ /* 0x000e220000002100 */
[----:B------:R-:W-:-:S04]  /*12710*/  IMAD.MOV.U32 R0, RZ, RZ, 0x10000 ;  /* 0x00010000ff007424 */ /* 0x000fc800078e00ff */
[----:B------:R3:W-:Y:S01]  /*12720*/  SYNCS.ARRIVE.TRANS64 RZ, [R2+URZ+0x28c50], R0 ;  /* 0x028c500002ff79a7 */ /* 0x0007e2000800003f */
[----:B0-----:R-:W-:-:S04]  /*12730*/  LOP3.LUT R5, R5, 0x1f, RZ, 0xc0, !PT ;  /* 0x0000001f05057812 */ /* 0x001fc800078ec0ff */
[----:B------:R-:W-:-:S13]  /*12740*/  ISETP.NE.AND P0, PT, R5, RZ, PT ;  /* 0x000000ff0500720c */ /* 0x000fda0003f05270 */
[----:B---3--:R-:W-:Y:S05]  /*12750*/  @!P0 BRA `(.L_x_5088) ;  /* 0x0000000000048947 */ /* 0x008fea0003800000 */
[----:B------:R-:W-:Y:S01]  /*12760*/  BPT.TRAP 0x1 ;  /* 0x000000040000795c */ /* 0x000fe20000300000 */
.L_x_5088:
[----:B------:R-:W-:Y:S05]  /*12770*/  BSYNC B1 ;  /* 0x0000000000017941 */ /* 0x000fea0003800000 */
.L_x_5087:
[----:B------:R-:W-:Y:S01]  /*12780*/  R2UR UR10, R7 ;  /* 0x00000000070a72ca */ /* 0x000fe200000e0000 */
[----:B------:R-:W-:Y:S01]  /*12790*/  IMAD R0, R18, 0x10000, R17 ;  /* 0x0001000012007824 */ /* 0x000fe200078e0211 */
[----:B------:R-:W-:Y:S01]  /*127a0*/  R2UR UR6, R8 ;  /* 0x00000000080672ca */ /* 0x000fe200000e0000 */
[----:B------:R-:W-:Y:S01]  /*127b0*/  UIADD3 UR4, UP0, UR44, 0x470, URZ ;  /* 0x000004702c047890 */ /* 0x000fe2000ff1e03f */
[----:B------:R-:W-:Y:S01]  /*127c0*/  R2UR UR7, R9 ;  /* 0x00000000090772ca */ /* 0x000fe200000e0000 */
[----:B-12---:R-:W-:Y:S01]  /*127d0*/  VIADD R2, R2, 0x28c50 ;  /* 0x00028c5002027836 */ /* 0x006fe20000000000 */
[----:B------:R-:W-:Y:S01]  /*127e0*/  PLOP3.LUT P0, PT, PT, PT, PT, 0x80, 0x0 ;  /* 0x000000000000781c */ /* 0x000fe20003f0f070 */
[----:B------:R-:W-:Y:S01]  /*127f0*/  VIADD R4, R0, 0x400 ;  /* 0x0000040000047836 */ /* 0x000fe20000000000 */
[----:B------:R-:W-:-:S12]  /*12800*/  UIADD3.X UR5, URZ, UR45, URZ, UP0, !UPT ;  /* 0x0000002d3f057290 */ /* 0x000fd800087fe43f */
.L_x_5089:
        /* <DEDUP_REMOVED lines=15> */
.L_x_5090:
        /* <DEDUP_REMOVED lines=15> */
.L_x_5091:
        /* <DEDUP_REMOVED lines=15> */
.L_x_5092:
        /* <DEDUP_REMOVED lines=15> */
.L_x_5093:
        /* <DEDUP_REMOVED lines=15> */
.L_x_5094:
        /* <DEDUP_REMOVED lines=15> */
.L_x_5095:
        /* <DEDUP_REMOVED lines=15> */
.L_x_5096:
        /* <DEDUP_REMOVED lines=10> */
.L_x_5078:
[----:B------:R-:W-:Y:S05]  /*12f40*/  BSYNC B0 ;  /* 0x0000000000007941 */ /* 0x000fea0003800000 */
.L_x_5077:
[----:B------:R-:W-:-:S06]  /*12f50*/  UIADD3 UR4, UR39, -0x3, URZ ;  /* 0xfffffffd27047890 */ /* 0x000fcc000fffe03f */
[----:B------:R-:W-:-:S07]  /*12f60*/  IMAD.U32 R0, RZ, RZ, UR4 ;  /* 0x00000004ff007e24 */ /* 0x000fce000f8e00ff */
.L_x_5076:
[----:B------:R-:W-:Y:S01]  /*12f70*/  ULOP3.LUT UR4, URZ, UR39, URZ, 0x33, !UPT ;  /* 0x000000273f047292 */ /* 0x000fe2000f8e333f */
[----:B------:R-:W-:Y:S01]  /*12f80*/  VIADD R6, R6, 0xfffffffe ;  /* 0xfffffffe06067836 */ /* 0x000fe20000000000 */
[----:B------:R-:W-:Y:S04]  /*12f90*/  BSSY B0, `(.L_x_5075) ;  /* 0x00001b4000007945 */ /* 0x000fe80003800000 */
[----:B------:R-:W-:-:S13]  /*12fa0*/  ISETP.NE.AND P0, PT, R6, UR4, PT ;  /* 0x0000000406007c0c */ /* 0x000fda000bf05270 */
[----:B------:R-:W-:Y:S05]  /*12fb0*/  @!P0 BRA `(.L_x_5097) ;  /* 0x0000001800c48947 */ /* 0x000fea0003800000 */
.L_x_5138:
[----:B------:R-:W2:Y:S04]  /*12fc0*/  LDL R3, [R1+0x8] ;  /* 0x0000080001037983 */ /* 0x000ea80000100800 */
[----:B------:R-:W3:Y:S01]  /*12fd0*/  LDL.LU R2, [R1] ;  /* 0x0000000001027983 */ /* 0x000ee20000300800 */
        /* <DEDUP_REMOVED lines=8> */
[----:B------:R-:W-:Y:S05]  /*13060*/  @!P1 BRA `(.L_x_5099) ;  /* 0x0000000c002c9947 */ /* 0x000fea0003800000 */
[----:B------:R-:W2:Y:S01]  /*13070*/  LDL R2, [R1+0xc] ;  /* 0x00000c0001027983 */ /* 0x000ea20000100800 */
[----:B0-----:R-:W-:Y:S01]  /*13080*/  IMAD.MOV.U32 R8, RZ, RZ, R0 ;  /* 0x000000ffff087224 */ /* 0x001fe200078e0000 */
[----:B--2---:R-:W-:-:S13]  /*13090*/  ISETP.NE.AND P1, PT, R2, RZ, PT ;  /* 0x000000ff0200720c */ /* 0x004fda0003f25270 */
[----:B------:R-:W-:Y:S05]  /*130a0*/  @!P1 BRA `(.L_x_5100) ;  /* 0x00000000004c9947 */ /* 0x000fea0003800000 */
[----:B------:R-:W2:Y:S01]  /*130b0*/  LDL R5, [R1+0x4] ;  /* 0x0000040001057983 */ /* 0x000ea20000100800 */
[----:B------:R-:W0:Y:S01]  /*130c0*/  LDC R8, c[0x0][0x43c] ;  /* 0x00010f00ff087b82 */ /* 0x000e220000000800 */
        /* <DEDUP_REMOVED lines=17> */
.L_x_5100:
[----:B0-----:R-:W-:Y:S01]  /*131e0*/  IMAD R4, R7, 0x8, R17 ;  /* 0x0000000807047824 */ /* 0x001fe200078e0211 */
[----:B------:R-:W-:Y:S01]  /*131f0*/  SHF.L.U32 R2, R6, 0x1f, RZ ;  /* 0x0000001f06027819 */ /* 0x000fe200000006ff */
[----:B------:R-:W0:Y:S01]  /*13200*/  S2R R3, SR_TID.X ;  /* 0x0000000000037919 */ /* 0x000e220000002100 */
[----:B------:R-:W-:Y:S02]  /*13210*/  BSSY B2, `(.L_x_5101) ;  /* 0x0000005000027945 */ /* 0x000fe40003800000 */
[----:B------:R-:W1:Y:S01]  /*13220*/  SYNCS.PHASECHK.TRANS64.TRYWAIT P0, [R4+URZ+0x28c40], R2 ;  /* 0x028c4002040075a7 */ /* 0x000e62000800017f */
[----:B0-----:R-:W-:-:S04]  /*13230*/  LOP3.LUT R3, R3, 0x7f, RZ, 0xc0, !PT ;  /* 0x0000007f03037812 */ /* 0x001fc800078ec0ff */
[----:B------:R-:W-:Y:S01]  /*13240*/  ISETP.NE.AND P1, PT, R3, RZ, PT ;  /* 0x000000ff0300720c */ /* 0x000fe20003f25270 */
[----:B-1----:R-:W-:-:S12]  /*13250*/  @!P0 BRA `(.L_x_5102) ;  /* 0x0000002800c08947 */ /* 0x002fd80003800000 */
.L_x_5178:
[----:B------:R-:W-:Y:S05]  /*13260*/  BSYNC B2 ;  /* 0x0000000000027941 */ /* 0x000fea0003800000 */
.L_x_5101:
[----:B------:R-:W-:Y:S04]  /*13270*/  BSSY B2, `(.L_x_5103) ;  /* 0x0000009000027945 */ /* 0x000fe80003800000 */
[----:B------:R-:W-:Y:S05]  /*13280*/  @P1 BRA `(.L_x_5104) ;  /* 0x00000000001c1947 */ /* 0x000fea0003800000 */
[----:B------:R-:W1:Y:S01]  /*13290*/  S2R R5, SR_TID.X ;  /* 0x0000000000057919 */ /* 0x000e620000002100 */
[----:B------:R-:W-:-:S04]  /*132a0*/  IMAD.MOV.U32 R3, RZ, RZ, 0x2000 ;  /* 0x00002000ff037424 */ /* 0x000fc800078e00ff */
[----:B------:R2:W-:Y:S01]  /*132b0*/  SYNCS.ARRIVE.TRANS64 RZ, [R4+URZ+0x28c30], R3 ;  /* 0x028c300304ff79a7 */ /* 0x0005e2000800003f */
[----:B-1----:R-:W-:-:S04]  /*132c0*/  LOP3.LUT R5, R5, 0x1f, RZ, 0xc0, !PT ;  /* 0x0000001f05057812 */ /* 0x002fc800078ec0ff */
[----:B------:R-:W-:-:S13]  /*132d0*/  ISETP.NE.AND P0, PT, R5, RZ, PT ;  /* 0x000000ff0500720c */ /* 0x000fda0003f05270 */
[----:B--2---:R-:W-:Y:S05]  /*132e0*/  @!P0 BRA `(.L_x_5104) ;  /* 0x0000000000048947 */ /* 0x004fea0003800000 */
[----:B------:R-:W-:Y:S01]  /*132f0*/  BPT.TRAP 0x1 ;  /* 0x000000040000795c */ /* 0x000fe20000300000 */
.L_x_5104:
[----:B------:R-:W-:Y:S05]  /*13300*/  BSYNC B2 ;  /* 0x0000000000027941 */ /* 0x000fea0003800000 */
.L_x_5103:
        /* <DEDUP_REMOVED lines=11> */
.L_x_5105:
        /* <DEDUP_REMOVED lines=10> */
[----:B------:R-:W1:Y:S01]  /*13460*/  SYNCS.PHASECHK.TRANS64.TRYWAIT P0, [R4+URZ+0x28c60], R2 ;  /* 0x028c6002040075a7 */ /* 0x000e62000800017f */
[----:B------:R-:W-:Y:S04]  /*13470*/  BSSY B2, `(.L_x_5106) ;  /* 0x0000002000027945 */ /* 0x000fe80003800000 */
[----:B-1----:R-:W-:Y:S05]  /*13480*/  @!P0 BRA `(.L_x_5107) ;  /* 0x0000002800488947 */ /* 0x002fea0003800000 */
.L_x_5179:
[----:B------:R-:W-:Y:S05]  /*13490*/  BSYNC B2 ;  /* 0x0000000000027941 */ /* 0x000fea0003800000 */
.L_x_5106:
        /* <DEDUP_REMOVED lines=11> */
.L_x_5109:
[----:B------:R-:W-:Y:S05]  /*13550*/  BSYNC B2 ;  /* 0x0000000000027941 */ /* 0x000fea0003800000 */
.L_x_5108:
[----:B------:R-:W-:Y:S01]  /*13560*/  R2UR UR6, R2 ;  /* 0x00000000020672ca */ /* 0x000fe200000e0000 */
[----:B------:R-:W-:Y:S01]  /*13570*/  UIADD3 UR4, UP0, UR44, 0x470, URZ ;  /* 0x000004702c047890 */ /* 0x000fe2000ff1e03f */
[----:B------:R-:W-:Y:S01]  /*13580*/  R2UR UR7, R3 ;  /* 0x00000000030772ca */ /* 0x000fe200000e0000 */
[----:B------:R-:W-:Y:S01]  /*13590*/  VIADD R4, R4, 0x28c50 ;  /* 0x00028c5004047836 */ /* 0x000fe20000000000 */
[----:B------:R-:W-:Y:S01]  /*135a0*/  R2UR UR10, R5 ;  /* 0x00000000050a72ca */ /* 0x000fe200000e0000 */
[----:B------:R-:W-:Y:S01]  /*135b0*/  IMAD R5, R7, 0x10000, R17 ;  /* 0x0001000007057824 */ /* 0x000fe200078e0211 */
[----:B------:R-:W-:Y:S01]  /*135c0*/  PLOP3.LUT P0, PT, PT, PT, PT, 0x80, 0x0 ;  /* 0x000000000000781c */ /* 0x000fe20003f0f070 */
[----:B------:R-:W-:Y:S02]  /*135d0*/  UIADD3.X UR5, URZ, UR45, URZ, UP0, !UPT ;  /* 0x0000002d3f057290 */ /* 0x000fe400087fe43f */
[----:B------:R-:W-:-:S10]  /*135e0*/  VIADD R9, R5, 0x400 ;  /* 0x0000040005097836 */ /* 0x000fd40000000000 */
.L_x_5110:
        /* <DEDUP_REMOVED lines=15> */
.L_x_5111:
        /* <DEDUP_REMOVED lines=15> */
.L_x_5112:
        /* <DEDUP_REMOVED lines=15> */
.L_x_5113:
        /* <DEDUP_REMOVED lines=15> */
.L_x_5114:
        /* <DEDUP_REMOVED lines=15> */
.L_x_5115:
        /* <DEDUP_REMOVED lines=15> */
.L_x_5116:
        /* <DEDUP_REMOVED lines=15> */
.L_x_5117:
        /* <DEDUP_REMOVED lines=10> */
.L_x_5099:
[----:B------:R-:W-:Y:S05]  /*13d20*/  BSYNC B1 ;  /* 0x0000000000017941 */ /* 0x000fea0003800000 */
.L_x_5098:
[----:B------:R-:W2:Y:S01]  /*13d30*/  LDL R2, [R1+0x8] ;  /* 0x0000080001027983 */ /* 0x000ea20000100800 */
[----:B------:R-:W-:Y:S01]  /*13d40*/  VIADD R7, R7, 0x1 ;  /* 0x0000000107077836 */ /* 0x000fe20000000000 */
[----:B------:R-:W-:Y:S04]  /*13d50*/  BSSY B1, `(.L_x_5118) ;  /* 0x00000d4000017945 */ /* 0x000fe80003800000 */
[----:B------:R-:W-:-:S04]  /*13d60*/  ISETP.NE.AND P0, PT, R7, 0x2, PT ;  /* 0x000000020700780c */ /* 0x000fc80003f05270 */
[----:B------:R-:W-:Y:S02]  /*13d70*/  SEL R3, RZ, 0x1, P0 ;  /* 0x00000001ff037807 */ /* 0x000fe40000000000 */
[----:B------:R-:W-:Y:S02]  /*13d80*/  SEL R18, R7, RZ, P0 ;  /* 0x000000ff07127207 */ /* 0x000fe40000000000 */
[----:B0-----:R-:W-:Y:S01]  /*13d90*/  LOP3.LUT R8, R6, R3, RZ, 0x3c, !PT ;  /* 0x0000000306087212 */ /* 0x001fe200078e3cff */
[----:B------:R-:W-:-:S04]  /*13da0*/  VIADD R6, R0, 0xffffffff ;  /* 0xffffffff00067836 */ /* 0x000fc80000000000 */
[----:B------:R0:W-:Y:S01]  /*13db0*/  STL [R1], R8 ;  /* 0x0000000801007387 */ /* 0x0001e20000100800 */
[----:B--2---:R-:W-:-:S13]  /*13dc0*/  ISETP.NE.AND P2, PT, R2, RZ, PT ;  /* 0x000000ff0200720c */ /* 0x004fda0003f45270 */
[----:B0-----:R-:W-:Y:S05]  /*13dd0*/  @!P2 BRA `(.L_x_5119) ;  /* 0x0000000c002ca947 */ /* 0x001fea0003800000 */
[----:B------:R-:W2:Y:S01]  /*13de0*/  LDL R2, [R1+0xc] ;  /* 0x00000c0001027983 */ /* 0x000ea20000100800 */
[----:B------:R-:W-:Y:S01]  /*13df0*/  IMAD.MOV.U32 R7, RZ, RZ, R6 ;  /* 0x000000ffff077224 */ /* 0x000fe200078e0006 */
        /* <DEDUP_REMOVED lines=21> */
.L_x_5120:
        /* <DEDUP_REMOVED lines=8> */
.L_x_5180:
[----:B------:R-:W-:Y:S05]  /*13fd0*/  BSYNC B2 ;  /* 0x0000000000027941 */ /* 0x000fea0003800000 */
.L_x_5121:
        /* <DEDUP_REMOVED lines=9> */
.L_x_5124:
[----:B------:R-:W-:Y:S05]  /*14070*/  BSYNC B2 ;  /* 0x0000000000027941 */ /* 0x000fea0003800000 */
.L_x_5123:
        /* <DEDUP_REMOVED lines=11> */
.L_x_5125:
        /* <DEDUP_REMOVED lines=13> */
.L_x_5181:
[----:B------:R-:W-:Y:S05]  /*14200*/  BSYNC B2 ;  /* 0x0000000000027941 */ /* 0x000fea0003800000 */
.L_x_5126:
        /* <DEDUP_REMOVED lines=11> */
.L_x_5129:
[----:B------:R-:W-:Y:S05]  /*142c0*/  BSYNC B2 ;  /* 0x0000000000027941 */ /* 0x000fea0003800000 */
.L_x_5128:
        /* <DEDUP_REMOVED lines=9> */
.L_x_5130:
        /* <DEDUP_REMOVED lines=15> */
.L_x_5131:
        /* <DEDUP_REMOVED lines=15> */
.L_x_5132:
        /* <DEDUP_REMOVED lines=15> */
.L_x_5133:
        /* <DEDUP_REMOVED lines=15> */
.L_x_5134:
        /* <DEDUP_REMOVED lines=15> */
.L_x_5135:
        /* <DEDUP_REMOVED lines=15> */
.L_x_5136:
        /* <DEDUP_REMOVED lines=15> */
.L_x_5137:
        /* <DEDUP_REMOVED lines=10> */
.L_x_5119:
[----:B------:R-:W-:Y:S05]  /*14a90*/  BSYNC B1 ;  /* 0x0000000000017941 */ /* 0x000fea0003800000 */
.L_x_5118:
[----:B------:R-:W-:Y:S01]  /*14aa0*/  ISETP.GT.AND P0, PT, R6, UR38, PT ;  /* 0x0000002606007c0c */ /* 0x000fe2000bf04270 */
[----:B------:R-:W-:-:S12]  /*14ab0*/  VIADD R0, R0, 0xfffffffe ;  /* 0xfffffffe00007836 */ /* 0x000fd80000000000 */
[----:B------:R-:W-:Y:S05]  /*14ac0*/  @P0 BRA `(.L_x_5138) ;  /* 0xffffffe4003c0947 */ /* 0x000fea000383ffff */
.L_x_5097:
[----:B------:R-:W-:Y:S05]  /*14ad0*/  BSYNC B0 ;  /* 0x0000000000007941 */ /* 0x000fea0003800000 */
.L_x_5075:
[----:B------:R-:W2:Y:S01]  /*14ae0*/  LDL.LU R2, [R1] ;  /* 0x0000000001027983 */ /* 0x000ea20000300800 */
[----:B0-----:R-:W0:Y:S01]  /*14af0*/  S2R R0, SR_TID.X ;  /* 0x0000000000007919 */ /* 0x001e220000002100 */
[----:B------:R-:W-:-:S05]  /*14b00*/  VIADD R18, R18, 0x1 ;  /* 0x0000000112127836 */ /* 0x000fca0000000000 */
[----:B------:R-:W-:Y:S02]  /*14b10*/  ISETP.NE.AND P0, PT, R18, 0x2, PT ;  /* 0x000000021200780c */ /* 0x000fe40003f05270 */
[----:B0-----:R-:W-:-:S04]  /*14b20*/  LOP3.LUT R0, R0, 0x7f, RZ, 0xc0, !PT ;  /* 0x0000007f00007812 */ /* 0x001fc800078ec0ff */
[----:B------:R-:W-:Y:S02]  /*14b30*/  ISETP.NE.AND P2, PT, R0, RZ, PT ;  /* 0x000000ff0000720c */ /* 0x000fe40003f45270 */
[----:B------:R-:W-:Y:S01]  /*14b40*/  SEL R0, RZ, 0x1, P0 ;  /* 0x00000001ff007807 */ /* 0x000fe20000000000 */
[----:B------:R-:W-:Y:S03]  /*14b50*/  BSSY B0, `(.L_x_5139) ;  /* 0x0000011000007945 */ /* 0x000fe60003800000 */
[----:B--2---:R-:W-:-:S05]  /*14b60*/  LOP3.LUT R2, R2, R0, RZ, 0x3c, !PT ;  /* 0x0000000002027212 */ /* 0x004fca00078e3cff */
[----:B------:R0:W-:Y:S02]  /*14b70*/  STL [R1], R2 ;  /* 0x0000000201007387 */ /* 0x0001e40000100800 */
[----:B------:R-:W-:Y:S05]  /*14b80*/  @P2 BRA `(.L_x_5140) ;  /* 0x0000000000342947 */ /* 0x000fea0003800000 */
[----:B------:R-:W1:Y:S01]  /*14b90*/  S2R R5, SR_LANEID ;  /* 0x0000000000057919 */ /* 0x000e620000000000 */
[----:B------:R-:W-:Y:S01]  /*14ba0*/  VOTEU.ANY UR4, UPT, PT ;  /* 0x0000000000047886 */ /* 0x000fe200038e0100 */
[----:B0-----:R-:W0:Y:S01]  /*14bb0*/  LDC.64 R2, c[0x0][0xc80] ;  /* 0x00032000ff027b82 */ /* 0x001e220000000a00 */
[----:B------:R-:W1:Y:S02]  /*14bc0*/  FLO.U32 R0, UR4 ;  /* 0x0000000400007d00 */ /* 0x000e6400080e0000 */
[----:B-1----:R-:W-:-:S06]  /*14bd0*/  ISETP.EQ.U32.AND P1, PT, R0, R5, PT ;  /* 0x000000050000720c */ /* 0x002fcc0003f22070 */
[----:B------:R-:W0:Y:S07]  /*14be0*/  POPC R5, UR4 ;  /* 0x0000000400057d09 */ /* 0x000e2e0008000000 */
[----:B0-----:R-:W2:Y:S01]  /*14bf0*/  @P1 ATOMG.E.ADD.STRONG.GPU PT, R3, desc[UR46][R2.64], R5 ;  /* 0x00000005020319a8 */ /* 0x001ea200081ee1ee */
[----:B------:R-:W0:Y:S02]  /*14c00*/  S2R R4, SR_LTMASK ;  /* 0x0000000000047919 */ /* 0x000e240000003900 */
[----:B0-----:R-:W-:-:S04]  /*14c10*/  LOP3.LUT R4, R4, UR4, RZ, 0xc0, !PT ;  /* 0x0000000404047c12 */ /* 0x001fc8000f8ec0ff */
[----:B------:R-:W0:Y:S01]  /*14c20*/  POPC R7, R4 ;  /* 0x0000000400077309 */ /* 0x000e220000000000 */
[----:B--2---:R-:W0:Y:S02]  /*14c30*/  SHFL.IDX PT, R0, R3, R0, 0x1f ;  /* 0x00001f0003007589 */ /* 0x004e2400000e0000 */
[----:B0-----:R-:W-:-:S05]  /*14c40*/  IADD3 R0, R0, UR42, R7 ;  /* 0x0000002a00007c10 */ /* 0x001fca000fffe007 */
[----:B------:R1:W-:Y:S02]  /*14c50*/  STL [R1+0x10], R0 ;  /* 0x0000100001007387 */ /* 0x0003e40000100800 */
.L_x_5140:
[----:B------:R-:W-:Y:S05]  /*14c60*/  BSYNC B0 ;  /* 0x0000000000007941 */ /* 0x000fea0003800000 */
.L_x_5139:
[----:B------:R-:W-:-:S07]  /*14c70*/  SEL R18, R18, RZ, P0 ;  /* 0x000000ff12127207 */ /* 0x000fce0000000000 */
.L_x_5043:
[----:B------:R-:W-:Y:S05]  /*14c80*/  BSYNC B7 ;  /* 0x0000000000077941 */ /* 0x000fea0003800000 */
.L_x_5041:
[----:B01----:R-:W2:Y:S04]  /*14c90*/  LDL R0, [R1+0x20] ;  /* 0x0000200001007983 */ /* 0x003ea80000100800 */
[----:B------:R0:W5:Y:S01]  /*14ca0*/  LDL R2, [R1+0x10] ;  /* 0x0000100001027983 */ /* 0x0001620000100800 */
[----:B--2---:R-:W-:-:S13]  /*14cb0*/  ISETP.NE.AND P0, PT, R0, RZ, PT ;  /* 0x000000ff0000720c */ /* 0x004fda0003f05270 */
        /* <DEDUP_REMOVED lines=11> */
.L_x_5141:
[----:B------:R-:W-:-:S03]  /*14d70*/  UMOV UR4, 0xffffffff ;  /* 0xffffffff00047882 */ /* 0x000fc60000000000 */
[----:B------:R-:W-:Y:S05]  /*14d80*/  BRA.DIV UR4, `(.L_x_5143) ;  /* 0x0000001204447947 */ /* 0x000fea000b800000 */
[----:B-----5:R0:W1:Y:S02]  /*14d90*/  SHFL.IDX PT, R14, R2, RZ, 0x1f ;  /* 0x00001fff020e7589 */ /* 0x02006400000e0000 */
.L_x_5184:
[----:B------:R-:W2:Y:S01]  /*14da0*/  @!P2 S2R R3, SR_CgaCtaId ;  /* 0x000000000003a919 */ /* 0x000ea20000008800 */
[----:B------:R-:W-:Y:S05]  /*14db0*/  WARPSYNC.ALL ;  /* 0x0000000000007948 */ /* 0x000fea0003800000 */
[----:B------:R-:W-:Y:S01]  /*14dc0*/  BAR.SYNC.DEFER_BLOCKING 0x4, 0x180 ;  /* 0x0106000000007b1d */ /* 0x000fe20000010000 */
[----:B------:R-:W-:-:S05]  /*14dd0*/  @!P2 MOV R0, 0x400 ;  /* 0x000004000000a802 */ /* 0x000fca0000000f00 */
[----:B-1----:R1:W-:Y:S01]  /*14de0*/  STL [R1+0x10], R14 ;  /* 0x0000100e01007387 */ /* 0x0023e20000100800 */
[----:B--2---:R-:W-:-:S05]  /*14df0*/  @!P2 LEA R17, R3, R0, 0x18 ;  /* 0x000000000311a211 */ /* 0x004fca00078ec0ff */
[----:B------:R1:W-:Y:S01]  /*14e00*/  @!P2 STS [R17+0x28cd0], R2 ;  /* 0x028cd0021100a388 */ /* 0x0003e20000000800 */
[----:B------:R-:W-:Y:S06]  /*14e10*/  BAR.ARV 0x5, 0x180 ;  /* 0x0146000000007b1d */ /* 0x000fec0000002000 */
.L_x_5142:
[----:B------:R-:W3:Y:S01]  /*14e20*/  LDL R0, [R1+0x10] ;  /* 0x0000100001007983 */ /* 0x000ee20000100800 */
[----:B------:R-:W-:Y:S02]  /*14e30*/  ULDC UR4, c[0x0][0xc38] ;  /* 0x00030e0000047ab9 */ /* 0x000fe40000000800 */
[----:B---3--:R-:W-:-:S13]  /*14e40*/  ISETP.GE.AND P0, PT, R0, UR4, PT ;  /* 0x0000000400007c0c */ /* 0x008fda000bf06270 */
[----:B------:R-:W-:Y:S05]  /*14e50*/  @!P0 BRA `(.L_x_5144) ;  /* 0xffffffac00848947 */ /* 0x000fea000383ffff */
.L_x_5032:
[----:B------:R-:W3:Y:S01]  /*14e60*/  LDL.LU R0, [R1+0x18] ;  /* 0x0000180001007983 */ /* 0x000ee20000300800 */
[----:B------:R-:W-:Y:S01]  /*14e70*/  BSSY B0, `(.L_x_5145) ;  /* 0x000000b000007945 */ /* 0x000fe20003800000 */
[----:B------:R-:W4:Y:S01]  /*14e80*/  S2R R5, SR_CgaCtaId ;  /* 0x0000000000057919 */ /* 0x000f220000008800 */
[----:B---3--:R-:W-:-:S05]  /*14e90*/  VIADD R0, R0, 0x1 ;  /* 0x0000000100007836 */ /* 0x008fca0000000000 */
[----:B012---:R-:W-:-:S04]  /*14ea0*/  LEA.HI R2, R0, R0, RZ, 0x1 ;  /* 0x0000000000027211 */ /* 0x007fc800078f08ff */
[----:B------:R-:W-:-:S05]  /*14eb0*/  LOP3.LUT R3, R2, 0xfffffffe, RZ, 0xc0, !PT ;  /* 0xfffffffe02037812 */ /* 0x000fca00078ec0ff */
[----:B------:R-:W-:Y:S01]  /*14ec0*/  IMAD.IADD R3, R0, 0x1, -R3 ;  /* 0x0000000100037824 */ /* 0x000fe200078e0a03 */
[----:B------:R-:W-:-:S04]  /*14ed0*/  MOV R0, 0x400 ;  /* 0x0000040000007802 */ /* 0x000fc80000000f00 */
[----:B----4-:R-:W-:Y:S02]  /*14ee0*/  LEA R0, R5, R0, 0x18 ;  /* 0x0000000005007211 */ /* 0x010fe400078ec0ff */
[----:B------:R-:W-:-:S04]  /*14ef0*/  SHF.L.U32 R3, R3, 0x1f, RZ ;  /* 0x0000001f03037819 */ /* 0x000fc800000006ff */
[----:B------:R-:W0:Y:S02]  /*14f00*/  SYNCS.PHASECHK.TRANS64.TRYWAIT P0, [R0+URZ+0x28c20], R3 ;  /* 0x028c2003000075a7 */ /* 0x000e24000800017f */
[----:B0-----:R-:W-:Y:S05]  /*14f10*/  @!P0 BRA `(.L_x_5146) ;  /* 0x0000001000088947 */ /* 0x001fea0003800000 */
.L_x_5185:
[----:B------:R-:W-:Y:S05]  /*14f20*/  BSYNC B0 ;  /* 0x0000000000007941 */ /* 0x000fea0003800000 */
.L_x_5145:
[----:B------:R-:W-:-:S03]  /*14f30*/  UMOV UR4, 0xffffffff ;  /* 0xffffffff00047882 */ /* 0x000fc60000000000 */
[----:B------:R-:W-:Y:S05]  /*14f40*/  BRA.DIV UR4, `(.L_x_5147) ;  /* 0x0000001204107947 */ /* 0x000fea000b800000 */
[----:B------:R-:W1:Y:S02]  /*14f50*/  S2R R2, SR_TID.X ;  /* 0x0000000000027919 */ /* 0x000e640000002100 */
[----:B-1----:R-:W-:-:S04]  /*14f60*/  SHF.R.U32.HI R2, RZ, 0x5, R2 ;  /* 0x00000005ff027819 */ /* 0x002fc80000011602 */
[----:B------:R-:W-:-:S05]  /*14f70*/  LOP3.LUT R2, R2, 0x3, RZ, 0xc0, !PT ;  /* 0x0000000302027812 */ /* 0x000fca00078ec0ff */
[----:B------:R1:W2:Y:S02]  /*14f80*/  SHFL.IDX PT, R14, R2, RZ, 0x1f ;  /* 0x00001fff020e7589 */ /* 0x0002a400000e0000 */
.L_x_5188:
[----:B--2---:R-:W-:Y:S01]  /*14f90*/  ISETP.NE.AND P0, PT, R14, RZ, PT ;  /* 0x000000ff0e00720c */ /* 0x004fe20003f05270 */
[----:B------:R-:W-:-:S12]  /*14fa0*/  BSSY B0, `(.L_x_5148) ;  /* 0x0000025000007945 */ /* 0x000fd80003800000 */
[----:B------:R-:W-:Y:S05]  /*14fb0*/  @P0 BRA `(.L_x_5149) ;  /* 0x00000000008c0947 */ /* 0x000fea0003800000 */
[----:B------:R-:W-:-:S03]  /*14fc0*/  UMOV UR4, 0xffffffff ;  /* 0xffffffff00047882 */ /* 0x000fc60000000000 */
[----:B------:R-:W-:Y:S05]  /*14fd0*/  BRA.DIV UR4, `(.L_x_5150) ;  /* 0x0000001204207947 */ /* 0x000fea000b800000 */
[----:B------:R-:W-:-:S13]  /*14fe0*/  ELECT P6, URZ, PT ;  /* 0x00000000003f782f */ /* 0x000fda00038c0000 */
.L_x_5191:
[----:B------:R-:W-:Y:S05]  /*14ff0*/  @!P6 BRA `(.L_x_5149) ;  /* 0x00000000007ce947 */ /* 0x000fea0003800000 */
[----:B------:R-:W-:-:S06]  /*15000*/  ULOP3.LUT UR4, UR41, 0x2, URZ, 0xfc, !UPT ;  /* 0x0000000229047892 */ /* 0x000fcc000f8efc3f */
[----:B-1----:R-:W-:-:S05]  /*15010*/  IMAD.U32 R2, RZ, RZ, UR4 ;  /* 0x00000004ff027e24 */ /* 0x002fca000f8e00ff */
[----:B------:R-:W-:-:S13]  /*15020*/  ISETP.NE.AND P2, PT, R2, 0x3, PT ;  /* 0x000000030200780c */ /* 0x000fda0003f45270 */
[----:B------:R-:W-:Y:S05]  /*15030*/  @!P2 BRA `(.L_x_5151) ;  /* 0x000000000004a947 */ /* 0x000fea0003800000 */
[----:B------:R-:W-:Y:S01]  /*15040*/  BPT.TRAP 0x1 ;  /* 0x000000040000795c */ /* 0x000fe20000300000 */
.L_x_5151:
[----:B------:R-:W2:Y:S01]  /*15050*/  LDL.LU R7, [R1] ;  /* 0x0000000001077983 */ /* 0x000ea20000300800 */
        /* <DEDUP_REMOVED lines=12> */
.L_x_5192:
[----:B------:R-:W1:Y:S02]  /*15120*/  SYNCS.PHASECHK.TRANS64.TRYWAIT P0, [R3+URZ], R2 ;  /* 0x00000002030075a7 */ /* 0x000e64000800017f */
[----:B-1----:R-:W-:Y:S05]  /*15130*/  @!P0 BRA `(.L_x_5153) ;  /* 0x0000000c00fc8947 */ /* 0x002fea0003800000 */
.L_x_5193:
[----:B------:R-:W-:Y:S05]  /*15140*/  @!P2 BRA `(.L_x_5154) ;  /* 0x000000000004a947 */ /* 0x000fea0003800000 */
[----:B------:R-:W-:Y:S01]  /*15150*/  BPT.TRAP 0x1 ;  /* 0x000000040000795c */ /* 0x000fe20000300000 */
.L_x_5154:
[----:B-1----:R-:W-:-:S04]  /*15160*/  VIADD R3, R0, 0x28c60 ;  /* 0x00028c6000037836 */ /* 0x002fc80000000000 */
[----:B------:R-:W-:-:S04]  /*15170*/  IMAD R18, R18, 0x8, R3 ;  /* 0x0000000812127824 */ /* 0x000fc800078e0203 */
[----:B------:R-:W1:Y:S02]  /*15180*/  SYNCS.PHASECHK.TRANS64.TRYWAIT P0, [R18+URZ], R5 ;  /* 0x00000005120075a7 */ /* 0x000e64000800017f */
[----:B-1----:R-:W-:Y:S05]  /*15190*/  @!P0 BRA `(.L_x_5155) ;  /* 0x0000000c00f88947 */ /* 0x002fea0003800000 */
.L_x_5194:
[----:B------:R-:W-:-:S07]  /*151a0*/  IMAD R3, R4, 0x8, R3 ;  /* 0x0000000804037824 */ /* 0x000fce00078e0203 */
.L_x_5156:
[----:B--2---:R2:W3:Y:S02]  /*151b0*/  SYNCS.PHASECHK.TRANS64.TRYWAIT P0, [R3+URZ], R2 ;  /* 0x00000002030075a7 */ /* 0x0044e4000800017f */
[----:B---3--:R-:W-:Y:S05]  /*151c0*/  @!P0 NANOSLEEP.SYNCS 0x989680 ;  /* 0x009896800000895d */ /* 0x008fea0003900000 */
[----:B------:R-:W3:Y:S02]  /*151d0*/  @!P0 SYNCS.PHASECHK.TRANS64 P0, [R3+URZ], R2 ;  /* 0x00000002030085a7 */ /* 0x000ee4000800007f */
[----:B---3--:R-:W-:Y:S05]  /*151e0*/  @!P0 BRA `(.L_x_5156) ;  /* 0xfffffffc00f08947 */ /* 0x008fea000383ffff */
.L_x_5149:
[----:B------:R-:W-:Y:S05]  /*151f0*/  BSYNC B0 ;  /* 0x0000000000007941 */ /* 0x000fea0003800000 */
.L_x_5148:
[----:B------:R-:W-:Y:S05]  /*15200*/  EXIT ;  /* 0x000000000000794d */ /* 0x000fea0003800000 */
.L_x_4938:
[----:B0-----:R-:W-:-:S04]  /*15210*/  IMAD.U32 R3, RZ, RZ, UR21 ;  /* 0x00000015ff037e24 */ /* 0x001fc8000f8e00ff */
[----:B------:R0:W1:Y:S03]  /*15220*/  SYNCS.PHASECHK.TRANS64.TRYWAIT P1, [R3+URZ+0x28c50], R0 ;  /* 0x028c5000030075a7 */ /* 0x000066000802017f */
[----:B-1----:R-:W-:Y:S05]  /*15230*/  @!P1 NANOSLEEP.SYNCS 0x989680 ;  /* 0x009896800000995d */ /* 0x002fea0003900000 */
[----:B------:R-:W1:Y:S02]  /*15240*/  @!P1 SYNCS.PHASECHK.TRANS64 P1, [R3+URZ+0x28c50], R0 ;  /* 0x028c5000030095a7 */ /* 0x000e64000802007f */
[----:B-1----:R-:W-:Y:S05]  /*15250*/  @!P1 BRA `(.L_x_4938) ;  /* 0xfffffffc00ec9947 */ /* 0x002fea000383ffff */
[----:B------:R-:W-:Y:S05]  /*15260*/  BRA `(.L_x_5157) ;  /* 0xfffffec800b47947 */ /* 0x000fea000383ffff */
.L_x_4943:
[----:B-1----:R-:W-:-:S04]  /*15270*/  IMAD.U32 R3, RZ, RZ, UR21 ;  /* 0x00000015ff037e24 */ /* 0x002fc8000f8e00ff */
[----:B------:R1:W2:Y:S03]  /*15280*/  SYNCS.PHASECHK.TRANS64.TRYWAIT P1, [R3+URZ+0x28c50], R0 ;  /* 0x028c5000030075a7 */ /* 0x0002a6000802017f */
[----:B--2---:R-:W-:Y:S05]  /*15290*/  @!P1 NANOSLEEP.SYNCS 0x989680 ;  /* 0x009896800000995d */ /* 0x004fea0003900000 */
[----:B------:R-:W2:Y:S02]  /*152a0*/  @!P1 SYNCS.PHASECHK.TRANS64 P1, [R3+URZ+0x28c50], R0 ;  /* 0x028c5000030095a7 */ /* 0x000ea4000802007f */
[----:B--2---:R-:W-:Y:S05]  /*152b0*/  @!P1 BRA `(.L_x_4943) ;  /* 0xfffffffc00ec9947 */ /* 0x004fea000383ffff */
[----:B------:R-:W-:Y:S05]  /*152c0*/  BRA `(.L_x_4942) ;  /* 0xfffffed400b07947 */ /* 0x000fea000383ffff */
.L_x_4952:
[----:B0-----:R-:W-:-:S04]  /*152d0*/  IMAD.U32 R3, RZ, RZ, UR43 ;  /* 0x0000002bff037e24 */ /* 0x001fc8000f8e00ff */
[----:B------:R0:W1:Y:S03]  /*152e0*/  SYNCS.PHASECHK.TRANS64.TRYWAIT P0, [R3+URZ+0x28c00], R0 ;  /* 0x028c0000030075a7 */ /* 0x000066000800017f */
[----:B-1----:R-:W-:Y:S05]  /*152f0*/  @!P0 NANOSLEEP.SYNCS 0x989680 ;  /* 0x009896800000895d */ /* 0x002fea0003900000 */
[----:B------:R-:W1:Y:S02]  /*15300*/  @!P0 SYNCS.PHASECHK.TRANS64 P0, [R3+URZ+0x28c00], R0 ;  /* 0x028c0000030085a7 */ /* 0x000e64000800007f */
[----:B-1----:R-:W-:Y:S05]  /*15310*/  @!P0 BRA `(.L_x_4952) ;  /* 0xfffffffc00ec8947 */ /* 0x002fea000383ffff */
[----:B------:R-:W-:Y:S05]  /*15320*/  BRA `(.L_x_5158) ;  /* 0xfffffeec00187947 */ /* 0x000fea000383ffff */
.L_x_4956:
[----:B--2---:R2:W3:Y:S02]  /*15330*/  SYNCS.PHASECHK.TRANS64.TRYWAIT P0, [R7+URZ+0x28c30], R10 ;  /* 0x028c300a070075a7 */ /* 0x0044e4000800017f */
[----:B---3--:R-:W-:Y:S05]  /*15340*/  @!P0 NANOSLEEP.SYNCS 0x989680 ;  /* 0x009896800000895d */ /* 0x008fea0003900000 */
[----:B------:R-:W3:Y:S02]  /*15350*/  @!P0 SYNCS.PHASECHK.TRANS64 P0, [R7+URZ+0x28c30], R10 ;  /* 0x028c300a070085a7 */ /* 0x000ee4000800007f */
[----:B---3--:R-:W-:Y:S05]  /*15360*/  @!P0 BRA `(.L_x_4956) ;  /* 0xfffffffc00f08947 */ /* 0x008fea000383ffff */
[----:B------:R-:W-:Y:S05]  /*15370*/  BRA `(.L_x_4955) ;  /* 0xfffffeec00347947 */ /* 0x000fea000383ffff */
.L_x_4968:
[----:B---3--:R3:W0:Y:S02]  /*15380*/  SYNCS.PHASECHK.TRANS64.TRYWAIT P0, [R7+URZ+0x28c50], R10 ;  /* 0x028c500a070075a7 */ /* 0x008624000800017f */
[----:B0-----:R-:W-:Y:S05]  /*15390*/  @!P0 NANOSLEEP.SYNCS 0x989680 ;  /* 0x009896800000895d */ /* 0x001fea0003900000 */
[----:B------:R-:W0:Y:S02]  /*153a0*/  @!P0 SYNCS.PHASECHK.TRANS64 P0, [R7+URZ+0x28c50], R10 ;  /* 0x028c500a070085a7 */ /* 0x000e24000800007f */
[----:B0-----:R-:W-:Y:S05]  /*153b0*/  @!P0 BRA `(.L_x_4968) ;  /* 0xfffffffc00f08947 */ /* 0x001fea000383ffff */
[----:B------:R-:W-:Y:S05]  /*153c0*/  BRA `(.L_x_4967) ;  /* 0xffffff0800547947 */ /* 0x000fea000383ffff */
.L_x_4976:
[----:B-1----:R-:W-:-:S04]  /*153d0*/  IMAD.U32 R7, RZ, RZ, UR27 ;  /* 0x0000001bff077e24 */ /* 0x002fc8000f8e00ff */
[----:B------:R1:W2:Y:S03]  /*153e0*/  SYNCS.PHASECHK.TRANS64.TRYWAIT P0, [R7+URZ+0x28c30], R10 ;  /* 0x028c300a070075a7 */ /* 0x0002a6000800017f */
[----:B--2---:R-:W-:Y:S05]  /*153f0*/  @!P0 NANOSLEEP.SYNCS 0x989680 ;  /* 0x009896800000895d */ /* 0x004fea0003900000 */
[----:B------:R-:W2:Y:S02]  /*15400*/  @!P0 SYNCS.PHASECHK.TRANS64 P0, [R7+URZ+0x28c30], R10 ;  /* 0x028c300a070085a7 */ /* 0x000ea4000800007f */
[----:B--2---:R-:W-:Y:S05]  /*15410*/  @!P0 BRA `(.L_x_4976) ;  /* 0xfffffffc00ec8947 */ /* 0x004fea000383ffff */
[----:B------:R-:W-:Y:S05]  /*15420*/  BRA `(.L_x_4975) ;  /* 0xffffff0c00a07947 */ /* 0x000fea000383ffff */
.L_x_4988:
[----:B--2---:R2:W3:Y:S02]  /*15430*/  SYNCS.PHASECHK.TRANS64.TRYWAIT P0, [R7+URZ+0x28c50], R10 ;  /* 0x028c500a070075a7 */ /* 0x0044e4000800017f */
[----:B---3--:R-:W-:Y:S05]  /*15440*/  @!P0 NANOSLEEP.SYNCS 0x989680 ;  /* 0x009896800000895d */ /* 0x008fea0003900000 */
[----:B------:R-:W3:Y:S02]  /*15450*/  @!P0 SYNCS.PHASECHK.TRANS64 P0, [R7+URZ+0x28c50], R10 ;  /* 0x028c500a070085a7 */ /* 0x000ee4000800007f */
[----:B---3--:R-:W-:Y:S05]  /*15460*/  @!P0 BRA `(.L_x_4988) ;  /* 0xfffffffc00f08947 */ /* 0x008fea000383ffff */
[----:B------:R-:W-:Y:S05]  /*15470*/  BRA `(.L_x_4987) ;  /* 0xffffff2c00807947 */ /* 0x000fea000383ffff */
.L_x_4997:
[----:B--2---:R-:W-:-:S04]  /*15480*/  IMAD.U32 R5, RZ, RZ, UR23 ;  /* 0x00000017ff057e24 */ /* 0x004fc8000f8e00ff */
[----:B------:R2:W3:Y:S03]  /*15490*/  SYNCS.PHASECHK.TRANS64.TRYWAIT P1, [R5+URZ+0x28c30], R8 ;  /* 0x028c3008050075a7 */ /* 0x0004e6000802017f */
[----:B---3--:R-:W-:Y:S05]  /*154a0*/  @!P1 NANOSLEEP.SYNCS 0x989680 ;  /* 0x009896800000995d */ /* 0x008fea0003900000 */
[----:B------:R-:W3:Y:S02]  /*154b0*/  @!P1 SYNCS.PHASECHK.TRANS64 P1, [R5+URZ+0x28c30], R8 ;  /* 0x028c3008050095a7 */ /* 0x000ee4000802007f */
[----:B---3--:R-:W-:Y:S05]  /*154c0*/  @!P1 BRA `(.L_x_4997) ;  /* 0xfffffffc00ec9947 */ /* 0x008fea000383ffff */
[----:B------:R-:W-:Y:S05]  /*154d0*/  BRA `(.L_x_4996) ;  /* 0xffffff34000c7947 */ /* 0x000fea000383ffff */
.L_x_5001:
[----:B---3--:R3:W4:Y:S02]  /*154e0*/  SYNCS.PHASECHK.TRANS64.TRYWAIT P1, [R171+URZ+0x28c50], R8 ;  /* 0x028c5008ab0075a7 */ /* 0x008724000802017f */
[----:B----4-:R-:W-:Y:S05]  /*154f0*/  @!P1 NANOSLEEP.SYNCS 0x989680 ;  /* 0x009896800000995d */ /* 0x010fea0003900000 */
[----:B------:R-:W4:Y:S02]  /*15500*/  @!P1 SYNCS.PHASECHK.TRANS64 P1, [R171+URZ+0x28c50], R8 ;  /* 0x028c5008ab0095a7 */ /* 0x000f24000802007f */
[----:B----4-:R-:W-:Y:S05]  /*15510*/  @!P1 BRA `(.L_x_5001) ;  /* 0xfffffffc00f09947 */ /* 0x010fea000383ffff */
[----:B------:R-:W-:Y:S05]  /*15520*/  BRA `(.L_x_5000) ;  /* 0xffffff4800307947 */ /* 0x000fea000383ffff */
.L_x_5007:
[----:B------:R-:W-:-:S04]  /*15530*/  IMAD.U32 R6, RZ, RZ, UR26 ;  /* 0x0000001aff067e24 */ /* 0x000fc8000f8e00ff */
[----:B------:R0:W0:Y:S03]  /*15540*/  SYNCS.PHASECHK.TRANS64.TRYWAIT P0, [R6+URZ+0x28c30], R9 ;  /* 0x028c3009060075a7 */ /* 0x000026000800017f */
[----:B0-----:R-:W-:Y:S05]  /*15550*/  @!P0 NANOSLEEP.SYNCS 0x989680 ;  /* 0x009896800000895d */ /* 0x001fea0003900000 */
[----:B------:R-:W0:Y:S02]  /*15560*/  @!P0 SYNCS.PHASECHK.TRANS64 P0, [R6+URZ+0x28c30], R9 ;  /* 0x028c3009060085a7 */ /* 0x000e24000800007f */
[----:B0-----:R-:W-:Y:S05]  /*15570*/  @!P0 BRA `(.L_x_5007) ;  /* 0xfffffffc00ec8947 */ /* 0x001fea000383ffff */
[----:B------:R-:W-:Y:S05]  /*15580*/  BRA `(.L_x_5006) ;  /* 0xffffff4c00207947 */ /* 0x000fea000383ffff */
.L_x_5019:
[----:B--2---:R2:W3:Y:S02]  /*15590*/  SYNCS.PHASECHK.TRANS64.TRYWAIT P0, [R8+URZ+0x28c50], R9 ;  /* 0x028c5009080075a7 */ /* 0x0044e4000800017f */
[----:B---3--:R-:W-:Y:S05]  /*155a0*/  @!P0 NANOSLEEP.SYNCS 0x989680 ;  /* 0x009896800000895d */ /* 0x008fea0003900000 */
[----:B------:R-:W3:Y:S02]  /*155b0*/  @!P0 SYNCS.PHASECHK.TRANS64 P0, [R8+URZ+0x28c50], R9 ;  /* 0x028c5009080085a7 */ /* 0x000ee4000800007f */
[----:B---3--:R-:W-:Y:S05]  /*155c0*/  @!P0 BRA `(.L_x_5019) ;  /* 0xfffffffc00f08947 */ /* 0x008fea000383ffff */
[----:B------:R-:W-:Y:S05]  /*155d0*/  BRA `(.L_x_5018) ;  /* 0xffffff6800f47947 */ /* 0x000fea000383ffff */
.L_x_5049:
[----:B------:R-:W-:Y:S02]  /*155e0*/  IMAD.MOV.U32 R13, RZ, RZ, R4 ;  /* 0x000000ffff0d7224 */ /* 0x000fe400078e0004 */
[----:B------:R-:W-:Y:S02]  /*155f0*/  IMAD.MOV.U32 R12, RZ, RZ, RZ ;  /* 0x000000ffff0c7224 */ /* 0x000fe400078e00ff */
[----:B------:R-:W-:Y:S02]  /*15600*/  IMAD.MOV.U32 R11, RZ, RZ, 0x1f ;  /* 0x0000001fff0b7424 */ /* 0x000fe400078e00ff */
[----:B------:R-:W-:-:S07]  /*15610*/  IMAD.MOV.U32 R15, RZ, RZ, -0x1 ;  /* 0xffffffffff0f7424 */ /* 0x000fce00078e00ff */
[----:B0-----:R-:W-:Y:S05]  /*15620*/  WARPSYNC.COLLECTIVE R15, `(.L_x_5159) ;  /* 0x000000000f087348 */ /* 0x001fea0003c00000 */
[----:B------:R1:W2:Y:S02]  /*15630*/  SHFL.IDX P6, R14, R13, R12, R11 ;  /* 0x0000000c0d0e7389 */ /* 0x0002a400000c000b */
[----:B012---:R-:W-:Y:S01]  /*15640*/  ENDCOLLECTIVE ;  /* 0x000000000000791b */ /* 0x007fe20003800000 */
.L_x_5159:
[----:B------:R-:W-:Y:S05]  /*15650*/  BRA `(.L_x_5160) ;  /* 0xffffffb400247947 */ /* 0x000fea000383ffff */
.L_x_5051:
[----:B------:R-:W-:Y:S01]  /*15660*/  BSSY B0, `(.L_x_5161) ;  /* 0x0000006000007945 */ /* 0x000fe20003800000 */
[----:B------:R-:W-:-:S07]  /*15670*/  IMAD.MOV.U32 R15, RZ, RZ, -0x1 ;  /* 0xffffffffff0f7424 */ /* 0x000fce00078e00ff */
[----:B0--3--:R-:W-:Y:S05]  /*15680*/  WARPSYNC.COLLECTIVE R15, `(.L_x_5162) ;  /* 0x000000000f0c7348 */ /* 0x009fea0003c00000 */
[----:B------:R-:W-:Y:S02]  /*15690*/  ELECT P6, UR62, PT ;  /* 0x00000000003e782f */ /* 0x000fe400038c0000 */
[----:B------:R-:W-:Y:S01]  /*156a0*/  MOV R14, UR62 ;  /* 0x0000003e000e7c02 */ /* 0x000fe20008000f00 */
[----:B0--3--:R-:W-:Y:S10]  /*156b0*/  ENDCOLLECTIVE ;  /* 0x000000000000791b */ /* 0x009ff40003800000 */
.L_x_5162:
[----:B------:R-:W-:Y:S05]  /*156c0*/  BSYNC B0 ;  /* 0x0000000000007941 */ /* 0x000fea0003800000 */
.L_x_5161:
[----:B------:R-:W-:Y:S05]  /*156d0*/  BRA `(.L_x_5163) ;  /* 0xffffffb400287947 */ /* 0x000fea000383ffff */
.L_x_5053:
[----:B0-----:R0:W1:Y:S02]  /*156e0*/  SYNCS.PHASECHK.TRANS64.TRYWAIT P0, [R3+URZ+0x28c40], R0 ;  /* 0x028c4000030075a7 */ /* 0x001064000800017f */
[----:B-1----:R-:W-:Y:S05]  /*156f0*/  @!P0 NANOSLEEP.SYNCS 0x989680 ;  /* 0x009896800000895d */ /* 0x002fea0003900000 */
[----:B------:R-:W1:Y:S02]  /*15700*/  @!P0 SYNCS.PHASECHK.TRANS64 P0, [R3+URZ+0x28c40], R0 ;  /* 0x028c4000030085a7 */ /* 0x000e64000800007f */
[----:B-1----:R-:W-:Y:S05]  /*15710*/  @!P0 BRA `(.L_x_5053) ;  /* 0xfffffffc00f08947 */ /* 0x002fea000383ffff */
[----:B------:R-:W-:Y:S05]  /*15720*/  BRA `(.L_x_5164) ;  /* 0xffffffb4008c7947 */ /* 0x000fea000383ffff */
.L_x_5057:
        /* <DEDUP_REMOVED lines=8> */
.L_x_5165:
[----:B------:R-:W-:Y:S01]  /*157b0*/  IMAD.MOV.U32 R13, RZ, RZ, R0 ;  /* 0x000000ffff0d7224 */ /* 0x000fe200078e0000 */
[----:B------:R-:W-:Y:S01]  /*157c0*/  LOP3.LUT R8, R8, 0x7f, RZ, 0xc0, !PT ;  /* 0x0000007f08087812 */ /* 0x000fe200078ec0ff */
[----:B------:R-:W-:-:S07]  /*157d0*/  IMAD.MOV.U32 R5, RZ, RZ, R14 ;  /* 0x000000ffff057224 */ /* 0x000fce00078e000e */
[----:B------:R-:W-:Y:S05]  /*157e0*/  WARPSYNC.COLLECTIVE R15, `(.L_x_5166) ;  /* 0x000000000f087348 */ /* 0x000fea0003c00000 */
[----:B------:R0:W1:Y:S02]  /*157f0*/  SHFL.IDX P6, R14, R13, R12, R11 ;  /* 0x0000000c0d0e7389 */ /* 0x00006400000c000b */
[----:B01----:R-:W-:Y:S01]  /*15800*/  ENDCOLLECTIVE ;  /* 0x000000000000791b */ /* 0x003fe20003800000 */
.L_x_5166:
[----:B------:R-:W-:Y:S01]  /*15810*/  SHF.R.U32.HI R8, RZ, 0x3, R8 ;  /* 0x00000003ff087819 */ /* 0x000fe20000011608 */
[----:B------:R-:W-:Y:S02]  /*15820*/  ULDC UR4, c[0x0][0x288] ;  /* 0x0000a20000047ab9 */ /* 0x000fe40000000800 */
[----:B------:R-:W-:Y:S02]  /*15830*/  IMAD R3, R7, UR4, RZ ;  /* 0x0000000407037c24 */ /* 0x000fe4000f8e02ff */
[----:B------:R-:W-:-:S04]  /*15840*/  VIADD R4, R8, UR40 ;  /* 0x0000002808047c36 */ /* 0x000fc80008000000 */
        /* <DEDUP_REMOVED lines=8> */
.L_x_5167:
[----:B------:R-:W-:-:S05]  /*158d0*/  @!P1 LEA R6, P2, R10, R6, 0x1 ;  /* 0x000000060a069211 */ /* 0x000fca00078408ff */
[----:B------:R-:W-:-:S04]  /*158e0*/  @!P1 IMAD.X R5, RZ, RZ, R5, P2 ;  /* 0x000000ffff059224 */ /* 0x000fc800010e0605 */
[----:B------:R-:W-:Y:S02]  /*158f0*/  @!P1 IMAD.MOV.U32 R7, RZ, RZ, R5 ;  /* 0x000000ffff079224 */ /* 0x000fe400078e0005 */
[----:B------:R-:W-:-:S03]  /*15900*/  IMAD.MOV.U32 R13, RZ, RZ, R0 ;  /* 0x000000ffff0d7224 */ /* 0x000fc600078e0000 */
[----:B------:R-:W-:Y:S01]  /*15910*/  @!PT LDS RZ, [RZ] ;  /* 0x00000000fffff984 */ /* 0x000fe20000000800 */
[----:B------:R-:W-:Y:S01]  /*15920*/  @!PT LDS RZ, [RZ] ;  /* 0x00000000fffff984 */ /* 0x000fe20000000800 */
[----:B------:R-:W-:Y:S01]  /*15930*/  @!PT LDS RZ, [RZ] ;  /* 0x00000000fffff984 */ /* 0x000fe20000000800 */
[----:B------:R0:W-:Y:S01]  /*15940*/  @!P1 LDGSTS.E.BYPASS.LTC128B.128 [R9+0x20400], desc[UR46][R6.64], !P0 ;  /* 0x2040000006099fae */ /* 0x0001e2000c101d6e */
[----:B------:R-:W-:Y:S01]  /*15950*/  ISETP.GE.AND P1, PT, R8, R3, PT ;  /* 0x000000030800720c */ /* 0x000fe20003f26270 */
[----:B------:R-:W-:-:S12]  /*15960*/  IMAD.MOV.U32 R5, RZ, RZ, R14 ;  /* 0x000000ffff057224 */ /* 0x000fd800078e000e */
[----:B0-----:R-:W-:Y:S05]  /*15970*/  WARPSYNC.COLLECTIVE R15, `(.L_x_5168) ;  /* 0x000000000f087348 */ /* 0x001fea0003c00000 */
[----:B------:R1:W2:Y:S02]  /*15980*/  SHFL.IDX P6, R14, R13, R12, R11 ;  /* 0x0000000c0d0e7389 */ /* 0x0002a400000c000b */
[----:B012---:R-:W-:Y:S01]  /*15990*/  ENDCOLLECTIVE ;  /* 0x000000000000791b */ /* 0x007fe20003800000 */
.L_x_5168:
[----:B------:R-:W-:Y:S02]  /*159a0*/  IMAD.MOV.U32 R13, RZ, RZ, R2 ;  /* 0x000000ffff0d7224 */ /* 0x000fe400078e0002 */
[----:B------:R-:W-:Y:S02]  /*159b0*/  IMAD.MOV.U32 R12, RZ, RZ, 0x2 ;  /* 0x00000002ff0c7424 */ /* 0x000fe400078e00ff */
[----:B------:R-:W-:-:S07]  /*159c0*/  IMAD.MOV.U32 R6, RZ, RZ, R14 ;  /* 0x000000ffff067224 */ /* 0x000fce00078e000e */
[----:B------:R-:W-:Y:S05]  /*159d0*/  WARPSYNC.COLLECTIVE R15, `(.L_x_5169) ;  /* 0x000000000f087348 */ /* 0x000fea0003c00000 */
[----:B------:R0:W1:Y:S02]  /*159e0*/  SHFL.IDX P6, R14, R13, R12, R11 ;  /* 0x0000000c0d0e7389 */ /* 0x00006400000c000b */
[----:B01----:R-:W-:Y:S01]  /*159f0*/  ENDCOLLECTIVE ;  /* 0x000000000000791b */ /* 0x003fe20003800000 */
.L_x_5169:
        /* <DEDUP_REMOVED lines=8> */
[----:B------:R0:W-:Y:S02]  /*15a80*/  @!P1 LDGSTS.E.BYPASS.LTC128B.128 [R9+0x20c00], desc[UR46][R6.64], !P0 ;  /* 0x20c0000006099fae */ /* 0x0001e4000c101d6e */
[----:B------:R-:W-:Y:S01]  /*15a90*/  ISETP.GE.AND P1, PT, R5, R3, PT ;  /* 0x000000030500720c */ /* 0x000fe20003f26270 */
[----:B------:R-:W-:-:S12]  /*15aa0*/  IMAD.MOV.U32 R5, RZ, RZ, R14 ;  /* 0x000000ffff057224 */ /* 0x000fd800078e000e */
[----:B0-----:R-:W-:Y:S05]  /*15ab0*/  WARPSYNC.COLLECTIVE R15, `(.L_x_5170) ;  /* 0x000000000f087348 */ /* 0x001fea0003c00000 */
[----:B------:R1:W2:Y:S02]  /*15ac0*/  SHFL.IDX P6, R14, R13, R12, R11 ;  /* 0x0000000c0d0e7389 */ /* 0x0002a400000c000b */
[----:B012---:R-:W-:Y:S01]  /*15ad0*/  ENDCOLLECTIVE ;  /* 0x000000000000791b */ /* 0x007fe20003800000 */
.L_x_5170:
[----:B------:R-:W-:Y:S02]  /*15ae0*/  IMAD.MOV.U32 R13, RZ, RZ, R2 ;  /* 0x000000ffff0d7224 */ /* 0x000fe400078e0002 */
[----:B------:R-:W-:Y:S02]  /*15af0*/  IMAD.MOV.U32 R12, RZ, RZ, 0x3 ;  /* 0x00000003ff0c7424 */ /* 0x000fe400078e00ff */
[----:B------:R-:W-:-:S07]  /*15b00*/  IMAD.MOV.U32 R6, RZ, RZ, R14 ;  /* 0x000000ffff067224 */ /* 0x000fce00078e000e */
[----:B------:R-:W-:Y:S05]  /*15b10*/  WARPSYNC.COLLECTIVE R15, `(.L_x_5171) ;  /* 0x000000000f087348 */ /* 0x000fea0003c00000 */
[----:B------:R0:W1:Y:S02]  /*15b20*/  SHFL.IDX P6, R14, R13, R12, R11 ;  /* 0x0000000c0d0e7389 */ /* 0x00006400000c000b */
[----:B01----:R-:W-:Y:S01]  /*15b30*/  ENDCOLLECTIVE ;  /* 0x000000000000791b */ /* 0x003fe20003800000 */
.L_x_5171:
        /* <DEDUP_REMOVED lines=8> */
[----:B------:R-:W-:-:S07]  /*15bc0*/  IMAD.MOV.U32 R5, RZ, RZ, R14 ;  /* 0x000000ffff057224 */ /* 0x000fce00078e000e */
[----:B0-----:R-:W-:Y:S05]  /*15bd0*/  WARPSYNC.COLLECTIVE R15, `(.L_x_5172) ;  /* 0x000000000f087348 */ /* 0x001fea0003c00000 */
[----:B------:R1:W2:Y:S02]  /*15be0*/  SHFL.IDX P6, R14, R13, R12, R11 ;  /* 0x0000000c0d0e7389 */ /* 0x0002a400000c000b */
[----:B012---:R-:W-:Y:S01]  /*15bf0*/  ENDCOLLECTIVE ;  /* 0x000000000000791b */ /* 0x007fe20003800000 */
.L_x_5172:
[----:B------:R-:W-:Y:S01]  /*15c00*/  IMAD.MOV.U32 R0, RZ, RZ, R14 ;  /* 0x000000ffff007224 */ /* 0x000fe200078e000e */
[----:B------:R-:W-:Y:S06]  /*15c10*/  BRA `(.L_x_5173) ;  /* 0xffffffb800747947 */ /* 0x000fec000383ffff */
.L_x_5060:
[----:B0-----:R0:W1:Y:S02]  /*15c20*/  SYNCS.PHASECHK.TRANS64.TRYWAIT P0, [R17+URZ+0x28c20], R0 ;  /* 0x028c2000110075a7 */ /* 0x001064000800017f */
[----:B-1----:R-:W-:Y:S05]  /*15c30*/  @!P0 NANOSLEEP.SYNCS 0x989680 ;  /* 0x009896800000895d */ /* 0x002fea0003900000 */
[----:B------:R-:W1:Y:S02]  /*15c40*/  @!P0 SYNCS.PHASECHK.TRANS64 P0, [R17+URZ+0x28c20], R0 ;  /* 0x028c2000110085a7 */ /* 0x000e64000800007f */
[----:B-1----:R-:W-:Y:S05]  /*15c50*/  @!P0 BRA `(.L_x_5060) ;  /* 0xfffffffc00f08947 */ /* 0x002fea000383ffff */
[----:B------:R-:W-:Y:S05]  /*15c60*/  BRA `(.L_x_5174) ;  /* 0xffffffb800d07947 */ /* 0x000fea000383ffff */
.L_x_5064:
[----:B0-----:R0:W1:Y:S02]  /*15c70*/  SYNCS.PHASECHK.TRANS64.TRYWAIT P0, [R0+URZ+0x28c60], R3 ;  /* 0x028c6003000075a7 */ /* 0x001064000800017f */
[----:B-1----:R-:W-:Y:S05]  /*15c80*/  @!P0 NANOSLEEP.SYNCS 0x989680 ;  /* 0x009896800000895d */ /* 0x002fea0003900000 */
[----:B------:R-:W1:Y:S02]  /*15c90*/  @!P0 SYNCS.PHASECHK.TRANS64 P0, [R0+URZ+0x28c60], R3 ;  /* 0x028c6003000085a7 */ /* 0x000e64000800007f */
[----:B-1----:R-:W-:Y:S05]  /*15ca0*/  @!P0 BRA `(.L_x_5064) ;  /* 0xfffffffc00f08947 */ /* 0x002fea000383ffff */
[----:B------:R-:W-:Y:S05]  /*15cb0*/  BRA `(.L_x_5175) ;  /* 0xffffffb800f47947 */ /* 0x000fea000383ffff */
.L_x_5081:
[----:B-1----:R1:W2:Y:S02]  /*15cc0*/  SYNCS.PHASECHK.TRANS64.TRYWAIT P0, [R2+URZ+0x28c40], R4 ;  /* 0x028c4004020075a7 */ /* 0x0022a4000800017f */
[----:B--2---:R-:W-:Y:S05]  /*15cd0*/  @!P0 NANOSLEEP.SYNCS 0x989680 ;  /* 0x009896800000895d */ /* 0x004fea0003900000 */
[----:B------:R-:W2:Y:S02]  /*15ce0*/  @!P0 SYNCS.PHASECHK.TRANS64 P0, [R2+URZ+0x28c40], R4 ;  /* 0x028c4004020085a7 */ /* 0x000ea4000800007f */
[----:B--2---:R-:W-:Y:S05]  /*15cf0*/  @!P0 BRA `(.L_x_5081) ;  /* 0xfffffffc00f08947 */ /* 0x004fea000383ffff */
[----:B------:R-:W-:Y:S05]  /*15d00*/  BRA `(.L_x_5176) ;  /* 0xffffffc400dc7947 */ /* 0x000fea000383ffff */
.L_x_5086:
[----:B--2---:R2:W3:Y:S02]  /*15d10*/  SYNCS.PHASECHK.TRANS64.TRYWAIT P0, [R2+URZ+0x28c60], R4 ;  /* 0x028c6004020075a7 */ /* 0x0044e4000800017f */
[----:B---3--:R-:W-:Y:S05]  /*15d20*/  @!P0 NANOSLEEP.SYNCS 0x989680 ;  /* 0x009896800000895d */ /* 0x008fea0003900000 */
[----:B------:R-:W3:Y:S02]  /*15d30*/  @!P0 SYNCS.PHASECHK.TRANS64 P0, [R2+URZ+0x28c60], R4 ;  /* 0x028c6004020085a7 */ /* 0x000ee4000800007f */
[----:B---3--:R-:W-:Y:S05]  /*15d40*/  @!P0 BRA `(.L_x_5086) ;  /* 0xfffffffc00f08947 */ /* 0x008fea000383ffff */
[----:B------:R-:W-:Y:S05]  /*15d50*/  BRA `(.L_x_5177) ;  /* 0xffffffc800547947 */ /* 0x000fea000383ffff */
.L_x_5102:
[----:B0-----:R0:W1:Y:S02]  /*15d60*/  SYNCS.PHASECHK.TRANS64.TRYWAIT P0, [R4+URZ+0x28c40], R2 ;  /* 0x028c4002040075a7 */ /* 0x001064000800017f */
[----:B-1----:R-:W-:Y:S05]  /*15d70*/  @!P0 NANOSLEEP.SYNCS 0x989680 ;  /* 0x009896800000895d */ /* 0x002fea0003900000 */
[----:B------:R-:W1:Y:S02]  /*15d80*/  @!P0 SYNCS.PHASECHK.TRANS64 P0, [R4+URZ+0x28c40], R2 ;  /* 0x028c4002040085a7 */ /* 0x000e64000800007f */
[----:B-1----:R-:W-:Y:S05]  /*15d90*/  @!P0 BRA `(.L_x_5102) ;  /* 0xfffffffc00f08947 */ /* 0x002fea000383ffff */
[----:B------:R-:W-:Y:S05]  /*15da0*/  BRA `(.L_x_5178) ;  /* 0xffffffd4002c7947 */ /* 0x000fea000383ffff */
.L_x_5107:
[----:B-1----:R1:W2:Y:S02]  /*15db0*/  SYNCS.PHASECHK.TRANS64.TRYWAIT P0, [R4+URZ+0x28c60], R2 ;  /* 0x028c6002040075a7 */ /* 0x0022a4000800017f */
[----:B--2---:R-:W-:Y:S05]  /*15dc0*/  @!P0 NANOSLEEP.SYNCS 0x989680 ;  /* 0x009896800000895d */ /* 0x004fea0003900000 */
[----:B------:R-:W2:Y:S02]  /*15dd0*/  @!P0 SYNCS.PHASECHK.TRANS64 P0, [R4+URZ+0x28c60], R2 ;  /* 0x028c6002040085a7 */ /* 0x000ea4000800007f */
[----:B--2---:R-:W-:Y:S05]  /*15de0*/  @!P0 BRA `(.L_x_5107) ;  /* 0xfffffffc00f08947 */ /* 0x004fea000383ffff */
[----:B------:R-:W-:Y:S05]  /*15df0*/  BRA `(.L_x_5179) ;  /* 0xffffffd400a47947 */ /* 0x000fea000383ffff */
.L_x_5122:
[----:B0-----:R0:W1:Y:S02]  /*15e00*/  SYNCS.PHASECHK.TRANS64.TRYWAIT P0, [R4+URZ+0x28c40], R2 ;  /* 0x028c4002040075a7 */ /* 0x001064000800017f */
[----:B-1----:R-:W-:Y:S05]  /*15e10*/  @!P0 NANOSLEEP.SYNCS 0x989680 ;  /* 0x009896800000895d */ /* 0x002fea0003900000 */
[----:B------:R-:W1:Y:S02]  /*15e20*/  @!P0 SYNCS.PHASECHK.TRANS64 P0, [R4+URZ+0x28c40], R2 ;  /* 0x028c4002040085a7 */ /* 0x000e64000800007f */
[----:B-1----:R-:W-:Y:S05]  /*15e30*/  @!P0 BRA `(.L_x_5122) ;  /* 0xfffffffc00f08947 */ /* 0x002fea000383ffff */
[----:B------:R-:W-:Y:S05]  /*15e40*/  BRA `(.L_x_5180) ;  /* 0xffffffe000607947 */ /* 0x000fea000383ffff */
.L_x_5127:
[----:B-1----:R1:W2:Y:S02]  /*15e50*/  SYNCS.PHASECHK.TRANS64.TRYWAIT P0, [R4+URZ+0x28c60], R2 ;  /* 0x028c6002040075a7 */ /* 0x0022a4000800017f */
[----:B--2---:R-:W-:Y:S05]  /*15e60*/  @!P0 NANOSLEEP.SYNCS 0x989680 ;  /* 0x009896800000895d */ /* 0x004fea0003900000 */
[----:B------:R-:W2:Y:S02]  /*15e70*/  @!P0 SYNCS.PHASECHK.TRANS64 P0, [R4+URZ+0x28c60], R2 ;  /* 0x028c6002040085a7 */ /* 0x000ea4000800007f */
[----:B--2---:R-:W-:Y:S05]  /*15e80*/  @!P0 BRA `(.L_x_5127) ;  /* 0xfffffffc00f08947 */ /* 0x004fea000383ffff */
[----:B------:R-:W-:Y:S05]  /*15e90*/  BRA `(.L_x_5181) ;  /* 0xffffffe000d87947 */ /* 0x000fea000383ffff */
.L_x_5143:
[----:B------:R-:W-:Y:S01]  /*15ea0*/  BSSY B0, `(.L_x_5182) ;  /* 0x0000008000007945 */ /* 0x000fe20003800000 */
[----:B-----5:R-:W-:Y:S02]  /*15eb0*/  IMAD.MOV.U32 R13, RZ, RZ, R2 ;  /* 0x000000ffff0d7224 */ /* 0x020fe400078e0002 */
[----:B------:R-:W-:Y:S02]  /*15ec0*/  IMAD.MOV.U32 R12, RZ, RZ, RZ ;  /* 0x000000ffff0c7224 */ /* 0x000fe400078e00ff */
[----:B------:R-:W-:Y:S02]  /*15ed0*/  IMAD.MOV.U32 R11, RZ, RZ, 0x1f ;  /* 0x0000001fff0b7424 */ /* 0x000fe400078e00ff */
[----:B------:R-:W-:-:S07]  /*15ee0*/  IMAD.MOV.U32 R15, RZ, RZ, -0x1 ;  /* 0xffffffffff0f7424 */ /* 0x000fce00078e00ff */
[----:B------:R-:W-:Y:S05]  /*15ef0*/  WARPSYNC.COLLECTIVE R15, `(.L_x_5183) ;  /* 0x000000000f087348 */ /* 0x000fea0003c00000 */
[----:B------:R0:W1:Y:S02]  /*15f00*/  SHFL.IDX P6, R14, R13, R12, R11 ;  /* 0x0000000c0d0e7389 */ /* 0x00006400000c000b */
[----:B01----:R-:W-:Y:S01]  /*15f10*/  ENDCOLLECTIVE ;  /* 0x000000000000791b */ /* 0x003fe20003800000 */
.L_x_5183:
[----:B------:R-:W-:Y:S05]  /*15f20*/  BSYNC B0 ;  /* 0x0000000000007941 */ /* 0x000fea0003800000 */
.L_x_5182:
[----:B------:R-:W-:Y:S05]  /*15f30*/  BRA `(.L_x_5184) ;  /* 0xffffffec00987947 */ /* 0x000fea000383ffff */
.L_x_5146:
[----:B0-----:R0:W1:Y:S02]  /*15f40*/  SYNCS.PHASECHK.TRANS64.TRYWAIT P0, [R0+URZ+0x28c20], R3 ;  /* 0x028c2003000075a7 */ /* 0x001064000800017f */
[----:B-1----:R-:W-:Y:S05]  /*15f50*/  @!P0 NANOSLEEP.SYNCS 0x989680 ;  /* 0x009896800000895d */ /* 0x002fea0003900000 */
[----:B------:R-:W1:Y:S02]  /*15f60*/  @!P0 SYNCS.PHASECHK.TRANS64 P0, [R0+URZ+0x28c20], R3 ;  /* 0x028c2003000085a7 */ /* 0x000e64000800007f */
[----:B-1----:R-:W-:Y:S05]  /*15f70*/  @!P0 BRA `(.L_x_5146) ;  /* 0xfffffffc00f08947 */ /* 0x002fea000383ffff */
[----:B------:R-:W-:Y:S05]  /*15f80*/  BRA `(.L_x_5185) ;  /* 0xffffffec00e47947 */ /* 0x000fea000383ffff */
.L_x_5147:
        /* <DEDUP_REMOVED lines=11> */
.L_x_5187:
[----:B------:R-:W-:Y:S05]  /*16040*/  BSYNC B0 ;  /* 0x0000000000007941 */ /* 0x000fea0003800000 */
.L_x_5186:
[----:B------:R-:W-:Y:S05]  /*16050*/  BRA `(.L_x_5188) ;  /* 0xffffffec00cc7947 */ /* 0x000fea000383ffff */
.L_x_5150:
[----:B------:R-:W-:Y:S01]  /*16060*/  BSSY B1, `(.L_x_5189) ;  /* 0x0000006000017945 */ /* 0x000fe20003800000 */
[----:B------:R-:W-:-:S07]  /*16070*/  IMAD.MOV.U32 R15, RZ, RZ, -0x1 ;  /* 0xffffffffff0f7424 */ /* 0x000fce00078e00ff */
[----:B01----:R-:W-:Y:S05]  /*16080*/  WARPSYNC.COLLECTIVE R15, `(.L_x_5190) ;  /* 0x000000000f0c7348 */ /* 0x003fea0003c00000 */
[----:B------:R-:W-:Y:S02]  /*16090*/  ELECT P6, UR62, PT ;  /* 0x00000000003e782f */ /* 0x000fe400038c0000 */
[----:B------:R-:W-:Y:S01]  /*160a0*/  MOV R14, UR62 ;  /* 0x0000003e000e7c02 */ /* 0x000fe20008000f00 */
[----:B01----:R-:W-:Y:S10]  /*160b0*/  ENDCOLLECTIVE ;  /* 0x000000000000791b */ /* 0x003ff40003800000 */
.L_x_5190:
[----:B------:R-:W-:Y:S05]  /*160c0*/  BSYNC B1 ;  /* 0x0000000000017941 */ /* 0x000fea0003800000 */
.L_x_5189:
[----:B------:R-:W-:Y:S05]  /*160d0*/  BRA `(.L_x_5191) ;  /* 0xffffffec00c47947 */ /* 0x000fea000383ffff */
.L_x_5152:
[----:B0-----:R0:W1:Y:S02]  /*160e0*/  SYNCS.PHASECHK.TRANS64.TRYWAIT P0, [R6+URZ], R5 ;  /* 0x00000005060075a7 */ /* 0x001064000800017f */
[----:B-1----:R-:W-:Y:S05]  /*160f0*/  @!P0 NANOSLEEP.SYNCS 0x989680 ;  /* 0x009896800000895d */ /* 0x002fea0003900000 */
[----:B------:R-:W1:Y:S02]  /*16100*/  @!P0 SYNCS.PHASECHK.TRANS64 P0, [R6+URZ], R5 ;  /* 0x00000005060085a7 */ /* 0x000e64000800007f */
[----:B-1----:R-:W-:Y:S05]  /*16110*/  @!P0 BRA `(.L_x_5152) ;  /* 0xfffffffc00f08947 */ /* 0x002fea000383ffff */
[----:B------:R-:W-:Y:S05]  /*16120*/  BRA `(.L_x_5192) ;  /* 0xffffffec00fc7947 */ /* 0x000fea000383ffff */
.L_x_5153:
[----:B-1----:R1:W2:Y:S02]  /*16130*/  SYNCS.PHASECHK.TRANS64.TRYWAIT P0, [R3+URZ], R2 ;  /* 0x00000002030075a7 */ /* 0x0022a4000800017f */
[----:B--2---:R-:W-:Y:S05]  /*16140*/  @!P0 NANOSLEEP.SYNCS 0x989680 ;  /* 0x009896800000895d */ /* 0x004fea0003900000 */
[----:B------:R-:W2:Y:S02]  /*16150*/  @!P0 SYNCS.PHASECHK.TRANS64 P0, [R3+URZ], R2 ;  /* 0x00000002030085a7 */ /* 0x000ea4000800007f */
[----:B--2---:R-:W-:Y:S05]  /*16160*/  @!P0 BRA `(.L_x_5153) ;  /* 0xfffffffc00f08947 */ /* 0x004fea000383ffff */
[----:B------:R-:W-:Y:S05]  /*16170*/  BRA `(.L_x_5193) ;  /* 0xffffffec00f07947 */ /* 0x000fea000383ffff */
.L_x_5155:
[----:B-1----:R1:W2:Y:S02]  /*16180*/  SYNCS.PHASECHK.TRANS64.TRYWAIT P0, [R18+URZ], R5 ;  /* 0x00000005120075a7 */ /* 0x0022a4000800017f */
[----:B--2---:R-:W-:Y:S05]  /*16190*/  @!P0 NANOSLEEP.SYNCS 0x989680 ;  /* 0x009896800000895d */ /* 0x004fea0003900000 */
[----:B------:R-:W2:Y:S02]  /*161a0*/  @!P0 SYNCS.PHASECHK.TRANS64 P0, [R18+URZ], R5 ;  /* 0x00000005120085a7 */ /* 0x000ea4000800007f */
[----:B--2---:R-:W-:Y:S05]  /*161b0*/  @!P0 BRA `(.L_x_5155) ;  /* 0xfffffffc00f08947 */ /* 0x004fea000383ffff */
[----:B------:R-:W-:Y:S05]  /*161c0*/  BRA `(.L_x_5194) ;  /* 0xffffffec00f47947 */ /* 0x000fea000383ffff */
.L_x_5195:
        /* <DEDUP_REMOVED lines=11> */
.L_x_15122:


//--------------------- .text._ZN7cutlass13device_kernelIN5flash11enable_sm90INS1_16FlashAttnFwdSm90INS1_25CollectiveMainloopFwdSm90ILi2EN4cute5tupleIJNS5_1CILi1EEES8_S8_EEENS6_IJNS7_ILi64EEESA_SA_EEELi512ENS_10bfloat16_tEfNS_4arch4Sm90ELb0ELb1ELb0ELb0ELb0ELb0ELb1ELb0ELb0ELb1ELb0ELb0EEENS1_21CollectiveEpilogueFwdINS6_IJSA_NS7_ILi512EEESA_EEES9_SC_SE_Li256ELb0ELb1ELb0ELb0EEENS1_30DynamicPersistentTileSchedulerILi256ELi128ELb0ELb1ELb1EEEEEEEEEvNT_6ParamsE --------------------------
	.section	.text._ZN7cutlass13device_kernelIN5flash11enable_sm90INS1_16FlashAttnFwdSm90INS1_25CollectiveMainloopFwdSm90ILi2EN4cute5tupleIJNS5_1CILi1EEES8_S8_EEENS6_IJNS7_ILi64EEESA_SA_EEELi512ENS_10bfloat16_tEfNS_4arch4Sm90ELb0ELb1ELb0ELb0ELb0ELb0ELb1ELb0ELb0ELb1ELb0ELb0EEENS1_21CollectiveEpilogueFwdINS6_IJSA_NS7_ILi512EEESA_EEES9_SC_SE_Li256ELb0ELb1ELb0ELb0EEENS1_30DynamicPersistentTileSchedulerILi256ELi128ELb0ELb1ELb1EEEEEEEEEvNT_6ParamsE,"ax",@progbits
	.align	128
.text._ZN7cutlass13device_kernelIN5flash11enable_sm90INS1_16FlashAttnFwdSm90INS1_25CollectiveMainloopFwdSm90ILi2EN4cute5tupleIJNS5_1CILi1EEES8_S8_EEENS6_IJNS7_ILi64EEESA_SA_EEELi512ENS_10bfloat16_tEfNS_4arch4Sm90ELb0ELb1ELb0ELb0ELb0ELb0ELb1ELb0ELb0ELb1ELb0ELb0EEENS1_21CollectiveEpilogueFwdINS6_IJSA_NS7_ILi512EEESA_EEES9_SC_SE_Li256ELb0ELb1ELb0ELb0EEENS1_30DynamicPersistentTileSchedulerILi256ELi128ELb0ELb1ELb1EEEEEEEEEvNT_6ParamsE:
        .type           _ZN7cutlass13device_kernelIN5flash11enable_sm90INS1_16FlashAttnFwdSm90INS1_25CollectiveMainloopFwdSm90ILi2EN4cute5tupleIJNS5_1CILi1EEES8_S8_EEENS6_IJNS7_ILi64EEESA_SA_EEELi512ENS_10bfloat16_tEfNS_4arch4Sm90ELb0ELb1ELb0ELb0ELb0ELb0ELb1ELb0ELb0ELb1ELb0ELb0EEENS1_21CollectiveEpilogueFwdINS6_IJSA_NS7_ILi512EEESA_EEES9_SC_SE_Li256ELb0ELb1ELb0ELb0EEENS1_30DynamicPersistentTileSchedulerILi256ELi128ELb0ELb1ELb1EEEEEEEEEvNT_6ParamsE,@function
        .size           _ZN7cutlass13device_kernelIN5flash11enable_sm90INS1_16FlashAttnFwdSm90INS1_25CollectiveMainloopFwdSm90ILi2EN4cute5tupleIJNS5_1CILi1EEES8_S8_EEENS6_IJNS7_ILi64EEESA_SA_EEELi512ENS_10bfloat16_tEfNS_4arch4Sm90ELb0ELb1ELb0ELb0ELb0ELb0ELb1ELb0ELb0ELb1ELb0ELb0EEENS1_21CollectiveEpilogueFwdINS6_IJSA_NS7_ILi512EEESA_EEES9_SC_SE_Li256ELb0ELb1ELb0ELb0EEENS1_30DynamicPersistentTileSchedulerILi256ELi128ELb0ELb1ELb1EEEEEEEEEvNT_6ParamsE,(.L_x_15123 - _ZN7cutlass13device_kernelIN5flash11enable_sm90INS1_16FlashAttnFwdSm90INS1_25CollectiveMainloopFwdSm90ILi2EN4cute5tupleIJNS5_1CILi1EEES8_S8_EEENS6_IJNS7_ILi64EEESA_SA_EEELi512ENS_10bfloat16_tEfNS_4arch4Sm90ELb0ELb1ELb0ELb0ELb0ELb0ELb1ELb0ELb0ELb1ELb0ELb0EEENS1_21CollectiveEpilogueFwdINS6_IJSA_NS7_ILi512EEESA_EEES9_SC_SE_Li256ELb0ELb1ELb0ELb0EEENS1_30DynamicPersistentTileSchedulerILi256ELi128ELb0ELb1ELb1EEEEEEEEEvNT_6ParamsE)
        .other          _ZN7cutlass13device_kernelIN5flash11enable_sm90INS1_16FlashAttnFwdSm90INS1_25CollectiveMainloopFwdSm90ILi2EN4cute5tupleIJNS5_1CILi1EEES8_S8_EEENS6_IJNS7_ILi64EEESA_SA_EEELi512ENS_10bfloat16_tEfNS_4arch4Sm90ELb0ELb1ELb0ELb0ELb0ELb0ELb1ELb0ELb0ELb1ELb0ELb0EEENS1_21CollectiveEpilogueFwdINS6_IJSA_NS7_ILi512EEESA_EEES9_SC_SE_Li256ELb0ELb1ELb0ELb0EEENS1_30DynamicPersistentTileSchedulerILi256ELi128ELb0ELb1ELb1EEEEEEEEEvNT_6ParamsE,@"STO_CUDA_ENTRY STV_DEFAULT"
_ZN7cutlass13device_kernelIN5flash11enable_sm90INS1_16FlashAttnFwdSm90INS1_25CollectiveMainloopFwdSm90ILi2EN4cute5tupleIJNS5_1CILi1EEES8_S8_EEENS6_IJNS7_ILi64EEESA_SA_EEELi512ENS_10bfloat16_tEfNS_4arch4Sm90ELb0ELb1ELb0ELb0ELb0ELb0ELb1ELb0ELb0ELb1ELb0ELb0EEENS1_21CollectiveEpilogueFwdINS6_IJSA_NS7_ILi512EEESA_EEES9_SC_SE_Li256ELb0ELb1ELb0ELb0EEENS1_30DynamicPersistentTileSchedulerILi256ELi128ELb0ELb1ELb1EEEEEEEEEvNT_6ParamsE:
        /* <DEDUP_REMOVED lines=17> */
.L_x_5197:
[----:B------:R-:W-:Y:S05]  /*0110*/  BSYNC B0 ;  /* 0x0000000000007941 */ /* 0x000fea0003800000 */
.L_x_5196:
        /* <DEDUP_REMOVED lines=39> */
.L_x_5198:
        /* <DEDUP_REMOVED lines=22> */
.L_x_5199:
        /* <DEDUP_REMOVED lines=18> */
.L_x_5200:
        /* <DEDUP_REMOVED lines=22> */
.L_x_5201:
        /* <DEDUP_REMOVED lines=22> */
.L_x_5202:
[----:B------:R-:W-:Y:S01]  /*08d0*/  IMAD.MOV.U32 R3, RZ, RZ, 0x1 ;  /* 0x00000001ff037424 */ /* 0x000fe200078e00ff */
[----:B------:R-:W-:Y:S01]  /*08e0*/  ISETP.NE.AND P0, PT, R4, RZ, PT ;  /* 0x000000ff0400720c */ /* 0x000fe20003f05270 */
[----:B------:R-:W-:Y:S01]  /*08f0*/  NOP ;  /* 0x0000000000007918 */ /* 0x000fe20000000000 */
[----:B------:R-:W-:Y:S02]  /*0900*/  ULDC.64 UR44, c[0x0][0x208] ;  /* 0x00008200002c7ab9 */ /* 0x000fe40000000a00 */
[----:B------:R-:W-:-:S05]  /*0910*/  SEL R3, R3, 0x2, !P0 ;  /* 0x0000000203037807 */ /* 0x000fca0004000000 */
[----:B------:R0:W-:Y:S02]  /*0920*/  STL [R1+0x40], R3 ;  /* 0x0000400301007387 */ /* 0x0001e40000100800 */
[----:B01234-:R-:W-:Y:S06]  /*0930*/  BAR.SYNC.DEFER_BLOCKING 0x0 ;  /* 0x0000000000007b1d */ /* 0x01ffec0000010000 */
[----:B------:R-:W-:Y:S05]  /*0940*/  @!P0 BRA `(.L_x_5203) ;  /* 0x0000012c00ac8947 */ /* 0x000fea0003800000 */
.L_x_5204:
        /* <DEDUP_REMOVED lines=14> */
[----:B------:R-:W2:Y:S01]  /*0a30*/  LDL.LU R15, [R1+0x40] ;  /* 0x00004000010f7983 */ /* 0x000ea20000300800 */
[----:B------:R-:W-:Y:S01]  /*0a40*/  VIADD R226, R0, 0xffffff80 ;  /* 0xffffff8000e27836 */ /* 0x000fe20000000000 */
[----:B------:R-:W0:Y:S01]  /*0a50*/  S2UR UR4, SR_CgaCtaId ;  /* 0x00000000000479c3 */ /* 0x000e220000008800 */
[----:B------:R-:W-:Y:S01]  /*0a60*/  UMOV UR37, 0x400 ;  /* 0x0000040000257882 */ /* 0x000fe20000000000 */
[----:B------:R-:W-:Y:S01]  /*0a70*/  IMAD.MOV.U32 R184, RZ, RZ, 0x20 ;  /* 0x00000020ffb87424 */ /* 0x000fe200078e00ff */
[----:B------:R-:W-:Y:S01]  /*0a80*/  UMOV UR36, URZ ;  /* 0x0000003f00247c82 */ /* 0x000fe20008000000 */
[----:B------:R-:W-:Y:S01]  /*0a90*/  SHF.R.S32.HI R3, RZ, 0x1f, R226 ;  /* 0x0000001fff037819 */ /* 0x000fe200000114e2 */
[----:B------:R-:W-:Y:S02]  /*0aa0*/  IMAD.U32 R167, RZ, RZ, UR5 ;  /* 0x00000005ffa77e24 */ /* 0x000fe4000f8e00ff */
[----:B------:R-:W-:Y:S01]  /*0ab0*/  IMAD.MOV.U32 R219, RZ, RZ, RZ ;  /* 0x000000ffffdb7224 */ /* 0x000fe200078e00ff */
[----:B------:R-:W-:-:S02]  /*0ac0*/  LEA.HI R0, R3, R226, RZ, 0x4 ;  /* 0x000000e203007211 */ /* 0x000fc400078f20ff */
[CC--:B------:R-:W-:Y:S02]  /*0ad0*/  LEA.HI R8, R3.reuse, R226.reuse, RZ, 0x2 ;  /* 0x000000e203087211 */ /* 0x0c0fe400078f10ff */
[----:B------:R-:W-:Y:S02]  /*0ae0*/  SHF.R.S32.HI R5, RZ, 0x4, R0 ;  /* 0x00000004ff057819 */ /* 0x000fe40000011400 */
[----:B------:R-:W-:Y:S02]  /*0af0*/  LOP3.LUT R13, R8, 0xfffffffc, RZ, 0xc0, !PT ;  /* 0xfffffffc080d7812 */ /* 0x000fe400078ec0ff */
[----:B------:R-:W-:Y:S02]  /*0b00*/  LEA.HI R2, R0, R5, RZ, 0x1 ;  /* 0x0000000500027211 */ /* 0x000fe400078f08ff */
[----:B------:R-:W-:Y:S01]  /*0b10*/  LEA.HI R7, R3, R226, RZ, 0x7 ;  /* 0x000000e203077211 */ /* 0x000fe200078f38ff */
[----:B------:R-:W-:Y:S01]  /*0b20*/  IMAD.IADD R13, R226, 0x1, -R13 ;  /* 0x00000001e20d7824 */ /* 0x000fe200078e0a0d */
[----:B------:R-:W-:-:S02]  /*0b30*/  LOP3.LUT R4, R2, 0x1ffffffe, RZ, 0xc0, !PT ;  /* 0x1ffffffe02047812 */ /* 0x000fc400078ec0ff */
[----:B------:R-:W-:Y:S02]  /*0b40*/  LEA.HI R2, R3, R226, RZ, 0x5 ;  /* 0x000000e203027211 */ /* 0x000fe400078f28ff */
        /* <DEDUP_REMOVED lines=34> */
[----:B------:R-:W-:Y:S02]  /*0d70*/  LOP3.LUT R217, R3, 0xfffffff8, RZ, 0xc0, !PT ;  /* 0xfffffff803d97812 */ /* 0x000fe400078ec0ff */
[----:B------:R-:W-:Y:S01]  /*0d80*/  LOP3.LUT R11, R2, 0x1c0, RZ, 0xc0, !PT ;  /* 0x000001c0020b7812 */ /* 0x000fe200078ec0ff */
[----:B------:R-:W-:Y:S01]  /*0d90*/  IMAD R13, R4, 0x400, R13 ;  /* 0x00000400040d7824 */ /* 0x000fe200078e020d */
[----:B------:R-:W-:Y:S01]  /*0da0*/  LEA.HI R9, R9, R0, RZ, 0x3 ;  /* 0x0000000009097211 */ /* 0x000fe200078f18ff */
[----:B------:R-:W-:Y:S01]  /*0db0*/  IMAD.IADD R217, R226, 0x1, -R217 ;  /* 0x00000001e2d97824 */ /* 0x000fe200078e0ad9 */
[----:B------:R-:W-:Y:S01]  /*0dc0*/  LOP3.LUT R6, R11, 0x8, R6, 0xf8, !PT ;  /* 0x000000080b067812 */ /* 0x000fe200078ef806 */
[----:B------:R-:W-:Y:S01]  /*0dd0*/  IMAD.MOV.U32 R2, RZ, RZ, RZ ;  /* 0x000000ffff027224 */ /* 0x000fe200078e00ff */
[----:B------:R-:W-:Y:S01]  /*0de0*/  SHF.R.U32.HI R11, RZ, 0x3, R11 ;  /* 0x00000003ff0b7819 */ /* 0x000fe2000001160b */
[----:B------:R-:W-:Y:S01]  /*0df0*/  IMAD.SHL.U32 R186, R217, 0x8, RZ ;  /* 0x00000008d9ba7824 */ /* 0x000fe200078e00ff */
[----:B------:R-:W-:Y:S01]  /*0e00*/  R2P PR, R10, 0x6 ;  /* 0x000000060a007804 */ /* 0x000fe20000000000 */
[----:B------:R-:W-:Y:S01]  /*0e10*/  IMAD.SHL.U32 R16, R12, 0x2, RZ ;  /* 0x000000020c107824 */ /* 0x000fe200078e00ff */
[----:B------:R-:W-:Y:S01]  /*0e20*/  LOP3.LUT R6, R6, R11, RZ, 0x3c, !PT ;  /* 0x0000000b06067212 */ /* 0x000fe200078e3cff */
[C---:B------:R-:W-:Y:S01]  /*0e30*/  VIADD R196, R186.reuse, 0x40 ;  /* 0x00000040bac47836 */ /* 0x040fe20000000000 */
[----:B------:R-:W-:Y:S01]  /*0e40*/  LOP3.LUT R9, R9, 0xfffffff8, RZ, 0xc0, !PT ;  /* 0xfffffff809097812 */ /* 0x000fe200078ec0ff */
[----:B------:R-:W-:Y:S01]  /*0e50*/  VIADD R195, R186, 0x80 ;  /* 0x00000080bac37836 */ /* 0x000fe20000000000 */
[----:B------:R-:W-:Y:S01]  /*0e60*/  LEA.HI R7, R7, R220, RZ, 0x1 ;  /* 0x000000dc07077211 */ /* 0x000fe200078f08ff */
[----:B------:R-:W-:Y:S01]  /*0e70*/  IMAD.IADD R6, R13, 0x1, R6 ;  /* 0x000000010d067824 */ /* 0x000fe200078e0206 */
[----:B------:R-:W-:Y:S01]  /*0e80*/  SHF.R.S32.HI R5, RZ, 0x5, R5 ;  /* 0x00000005ff057819 */ /* 0x000fe20000011405 */
[----:B------:R-:W-:Y:S01]  /*0e90*/  IMAD.IADD R0, R0, 0x1, -R9 ;  /* 0x0000000100007824 */ /* 0x000fe200078e0a09 */
[----:B------:R-:W-:Y:S01]  /*0ea0*/  LOP3.LUT R7, R7, 0xfffffe, RZ, 0xc0, !PT ;  /* 0x00fffffe07077812 */ /* 0x000fe200078ec0ff */
[----:B------:R-:W-:Y:S01]  /*0eb0*/  VIADD R194, R186, 0xc0 ;  /* 0x000000c0bac27836 */ /* 0x000fe20000000000 */
[----:B------:R-:W-:Y:S01]  /*0ec0*/  LEA R22, R6, UR37, 0x1 ;  /* 0x0000002506167c11 */ /* 0x000fe2000f8e08ff */
[----:B------:R-:W-:Y:S01]  /*0ed0*/  VIADD R193, R186, 0x100 ;  /* 0x00000100bac17836 */ /* 0x000fe20000000000 */
[----:B------:R-:W-:Y:S01]  /*0ee0*/  SEL R184, R184, 0xffffffe0, !P1 ;  /* 0xffffffe0b8b87807 */ /* 0x000fe20004800000 */
[----:B------:R-:W-:Y:S01]  /*0ef0*/  VIADD R192, R186, 0x140 ;  /* 0x00000140bac07836 */ /* 0x000fe20000000000 */
[----:B------:R-:W-:Y:S01]  /*0f00*/  SHF.R.S32.HI R218, RZ, 0x3, R3 ;  /* 0x00000003ffda7819 */ /* 0x000fe20000011403 */
[----:B------:R-:W-:Y:S01]  /*0f10*/  VIADD R185, R22, 0x36400 ;  /* 0x0003640016b97836 */ /* 0x000fe20000000000 */
        /* <DEDUP_REMOVED lines=11> */
[C---:B------:R-:W-:Y:S01]  /*0fd0*/  @P2 VIADD R23, R185.reuse, 0xffffffc0 ;  /* 0xffffffc0b9172836 */ /* 0x040fe20000000000 */
[----:B------:R-:W-:Y:S01]  /*0fe0*/  SHF.R.S32.HI R227, RZ, 0x1f, R221 ;  /* 0x0000001fffe37819 */ /* 0x000fe200000114dd */
[----:B------:R-:W-:-:S02]  /*0ff0*/  IMAD.IADD R185, R185, 0x1, R184 ;  /* 0x00000001b9b97824 */ /* 0x000fc400078e02b8 */
[----:B------:R-:W-:Y:S02]  /*1000*/  IMAD.SHL.U32 R19, R7, 0x100, RZ ;  /* 0x0000010007137824 */ /* 0x000fe400078e00ff */
[----:B------:R-:W-:Y:S02]  /*1010*/  IMAD R188, R14, 0x8, R17 ;  /* 0x000000080ebc7824 */ /* 0x000fe400078e0211 */
[----:B------:R-:W-:Y:S01]  /*1020*/  IMAD.IADD R184, R184, 0x1, R23 ;  /* 0x00000001b8b87824 */ /* 0x000fe200078e0217 */
[----:B--2---:R-:W-:-:S07]  /*1030*/  LOP3.LUT R187, R15, 0x1, RZ, 0xfc, !PT ;  /* 0x000000010fbb7812 */ /* 0x004fce00078efcff */
.L_x_5304:
[----:B-1-3--:R-:W0:Y:S01]  /*1040*/  LDC R4, c[0x0][0xd60] ;  /* 0x00035800ff047b82 */ /* 0x00ae220000000800 */
[----:B------:R-:W-:Y:S01]  /*1050*/  ULDC UR4, c[0x0][0xd78] ;  /* 0x00035e0000047ab9 */ /* 0x000fe20000000800 */
[----:B0-----:R-:W-:-:S13]  /*1060*/  ISETP.NE.AND P0, PT, R4, 0x1, PT ;  /* 0x000000010400780c */ /* 0x001fda0003f05270 */
[----:B------:R-:W0:Y:S08]  /*1070*/  @P0 LDC R0, c[0x0][0xd64] ;  /* 0x00035900ff000b82 */ /* 0x000e300000000800 */
[----:B--2---:R-:W1:Y:S01]  /*1080*/  @P0 LDC R6, c[0x0][0xd68] ;  /* 0x00035a00ff060b82 */ /* 0x004e620000000800 */
[----:B0-----:R-:W-:-:S04]  /*1090*/  @P0 IMAD.HI.U32 R3, R167, R0, RZ ;  /* 0x00000000a7030227 */ /* 0x001fc800078e00ff */
[----:B------:R-:W-:Y:S01]  /*10a0*/  IMAD.MOV.U32 R0, RZ, RZ, R167 ;  /* 0x000000ffff007224 */ /* 0x000fe200078e00a7 */
        /* <DEDUP_REMOVED lines=13> */
.L_x_5205:
[----:B------:R-:W0:Y:S01]  /*1180*/  LDC R6, c[0x0][0xd54] ;  /* 0x00035500ff067b82 */ /* 0x000e220000000800 */
[----:B------:R-:W-:Y:S01]  /*1190*/  IMAD.MOV.U32 R3, RZ, RZ, R9 ;  /* 0x000000ffff037224 */ /* 0x000fe200078e0009 */
[----:B0-----:R-:W-:-:S13]  /*11a0*/  ISETP.NE.AND P0, PT, R6, 0x1, PT ;  /* 0x000000010600780c */ /* 0x001fda0003f05270 */
[----:B------:R-:W0:Y:S02]  /*11b0*/  @P0 LDC.64 R4, c[0x0][0xd58] ;  /* 0x00035600ff040b82 */ /* 0x000e240000000a00 */
[----:B0-----:R-:W-:-:S05]  /*11c0*/  @P0 IMAD.HI.U32 R4, R9, R4, RZ ;  /* 0x0000000409040227 */ /* 0x001fca00078e00ff */
[----:B------:R-:W-:-:S05]  /*11d0*/  @P0 SHF.R.U32.HI R3, RZ, R5, R4 ;  /* 0x00000005ff030219 */ /* 0x000fca0000011604 */
[----:B------:R-:W-:-:S07]  /*11e0*/  IMAD R4, R3, R6, RZ ;  /* 0x0000000603047224 */ /* 0x000fce00078e02ff */
.L_x_5206:
[----:B------:R-:W2:Y:S01]  /*11f0*/  LDL R8, [R1+0x4] ;  /* 0x0000040001087983 */ /* 0x000ea20000100800 */
[----:B------:R-:W0:Y:S01]  /*1200*/  LDC R191, c[0x0][0xd48] ;  /* 0x00035200ffbf7b82 */ /* 0x000e220000000800 */
[----:B------:R-:W-:Y:S01]  /*1210*/  ULDC.64 UR4, c[0x0][0x418] ;  /* 0x0001060000047ab9 */ /* 0x000fe20000000a00 */
[----:B------:R-:W-:Y:S01]  /*1220*/  IMAD.IADD R5, R9, 0x1, -R4 ;  /* 0x0000000109057824 */ /* 0x000fe200078e0a04 */
[----:B------:R-:W-:Y:S01]  /*1230*/  UISETP.NE.U32.AND UP0, UPT, UR4, URZ, UPT ;  /* 0x0000003f0400728c */ /* 0x000fe2000bf05070 */
[----:B------:R-:W-:Y:S01]  /*1240*/  LOP3.LUT R3, RZ, R3, RZ, 0x33, !PT ;  /* 0x00000003ff037212 */ /* 0x000fe200078e33ff */
[----:B------:R-:W-:Y:S01]  /*1250*/  ULDC UR38, c[0x0][0x424] ;  /* 0x0001090000267ab9 */ /* 0x000fe20000000800 */
[----:B------:R-:W-:Y:S01]  /*1260*/  ULDC UR4, c[0x0][0xd54] ;  /* 0x0003550000047ab9 */ /* 0x000fe20000000800 */
[----:B------:R-:W-:Y:S01]  /*1270*/  UISETP.NE.AND.EX UP0, UPT, UR5, URZ, UPT, UP0 ;  /* 0x0000003f0500728c */ /* 0x000fe2000bf05300 */
[----:B------:R-:W-:Y:S01]  /*1280*/  IMAD R5, R0, UR4, R5 ;  /* 0x0000000400057c24 */ /* 0x000fe2000f8e0205 */
[----:B------:R-:W-:-:S02]  /*1290*/  ULDC UR40, c[0x0][0x2f0] ;  /* 0x0000bc0000287ab9 */ /* 0x000fc40000000800 */
[----:B------:R-:W-:Y:S01]  /*12a0*/  USEL UR38, UR38, 0x1, UP0 ;  /* 0x0000000126267887 */ /* 0x000fe20008000000 */
[----:B------:R-:W-:-:S03]  /*12b0*/  IMAD.MOV.U32 R190, RZ, RZ, R5 ;  /* 0x000000ffffbe7224 */ /* 0x000fc600078e0005 */
[----:B------:R-:W-:-:S04]  /*12c0*/  UIMAD UR4, UR38, UR40, 0x3f ;  /* 0x0000003f260474a4 */ /* 0x000fc8000f8e0228 */
[----:B------:R-:W-:-:S04]  /*12d0*/  USHF.R.S32.HI UR5, URZ, 0x1f, UR4 ;  /* 0x0000001f3f057899 */ /* 0x000fc80008011404 */
[----:B------:R-:W-:Y:S01]  /*12e0*/  ULEA.HI UR5, UR5, UR4, URZ, 0x6 ;  /* 0x0000000405057291 */ /* 0x000fe2000f8f303f */
[----:B0-----:R-:W-:Y:S02]  /*12f0*/  ISETP.NE.AND P0, PT, R191, 0x1, PT ;  /* 0x00000001bf00780c */ /* 0x001fe40003f05270 */
[----:B------:R-:W-:Y:S01]  /*1300*/  ULDC UR4, c[0x0][0xd3c] ;  /* 0x00034f0000047ab9 */ /* 0x000fe20000000800 */
[----:B------:R-:W-:Y:S01]  /*1310*/  USHF.R.S32.HI UR5, URZ, 0x6, UR5 ;  /* 0x000000063f057899 */ /* 0x000fe20008011405 */
[----:B------:R-:W-:-:S04]  /*1320*/  VIADD R3, R3, UR4 ;  /* 0x0000000403037c36 */ /* 0x000fc80008000000 */
[----:B------:R-:W-:-:S05]  /*1330*/  IMAD.SHL.U32 R18, R3, 0x40, RZ ;  /* 0x0000004003127824 */ /* 0x000fca00078e00ff */
[----:B------:R-:W0:Y:S08]  /*1340*/  @P0 LDC R6, c[0x0][0xd4c] ;  /* 0x00035300ff060b82 */ /* 0x000e300000000800 */
[----:B------:R-:W1:Y:S01]  /*1350*/  @P0 LDC R7, c[0x0][0xd50] ;  /* 0x00035400ff070b82 */ /* 0x000e620000000800 */
[----:B0-----:R-:W-:-:S05]  /*1360*/  @P0 IMAD.HI.U32 R0, R5, R6, RZ ;  /* 0x0000000605000227 */ /* 0x001fca00078e00ff */
[----:B-1----:R-:W-:-:S05]  /*1370*/  @P0 SHF.R.U32.HI R190, RZ, R7, R0 ;  /* 0x00000007ffbe0219 */ /* 0x002fca0000011600 */
[----:B------:R-:W-:-:S04]  /*1380*/  IMAD.MOV R0, RZ, RZ, -R190 ;  /* 0x000000ffff007224 */ /* 0x000fc800078e0abe */
[----:B------:R-:W-:Y:S01]  /*1390*/  IMAD R191, R191, R0, R5 ;  /* 0x00000000bfbf7224 */ /* 0x000fe200078e0205 */
[----:B--2---:R-:W-:-:S13]  /*13a0*/  ISETP.NE.AND P0, PT, R8, 0x1, PT ;  /* 0x000000010800780c */ /* 0x004fda0003f05270 */
[----:B------:R-:W-:Y:S05]  /*13b0*/  @!P0 BRA `(.L_x_5207) ;  /* 0x0000001c00f48947 */ /* 0x000fea0003800000 */
[----:B------:R-:W0:Y:S01]  /*13c0*/  LDC R0, c[0x0][0x448] ;  /* 0x00011200ff007b82 */ /* 0x000e220000000800 */
[----:B------:R-:W-:Y:S02]  /*13d0*/  ULDC UR6, c[0x0][0x288] ;  /* 0x0000a20000067ab9 */ /* 0x000fe40000000800 */
[----:B------:R-:W-:-:S04]  /*13e0*/  UIADD3 UR4, -UR6, 0x1, URZ ;  /* 0x0000000106047890 */ /* 0x000fc8000fffe13f */
[----:B------:R-:W-:Y:S01]  /*13f0*/  UIMAD UR4, UR38, UR40, UR4 ;  /* 0x00000028260472a4 */ /* 0x000fe2000f8e0204 */
[----:B------:R-:W1:Y:S01]  /*1400*/  LDC.64 R6, c[0x0][0xad8] ;  /* 0x0002b600ff067b82 */ /* 0x000e620000000a00 */
[----:B0-----:R-:W-:Y:S01]  /*1410*/  ISETP.NE.AND P1, PT, R0, 0x1, PT ;  /* 0x000000010000780c */ /* 0x001fe20003f25270 */
[----:B------:R-:W-:Y:S01]  /*1420*/  VIADD R0, R18, 0x3f ;  /* 0x0000003f12007836 */ /* 0x000fe20000000000 */
[----:B-1----:R-:W-:-:S11]  /*1430*/  ISETP.GE.AND P2, PT, R7, 0x1, PT ;  /* 0x000000010700780c */ /* 0x002fd60003f46270 */
[----:B------:R-:W0:Y:S08]  /*1440*/  @P1 LDC R3, c[0x0][0x44c] ;  /* 0x00011300ff031b82 */ /* 0x000e300000000800 */
[----:B------:R-:W1:Y:S01]  /*1450*/  @P1 LDC R4, c[0x0][0x450] ;  /* 0x00011400ff041b82 */ /* 0x000e620000000800 */
[----:B0-----:R-:W-:-:S05]  /*1460*/  @P1 IMAD.HI.U32 R3, R0, R3, RZ ;  /* 0x0000000300031227 */ /* 0x001fca00078e00ff */
        /* <DEDUP_REMOVED lines=14> */
.L_x_5209:
[----:B------:R-:W-:-:S13]  /*1550*/  ISETP.NE.AND P0, PT, R7, 0x1, PT ;  /* 0x000000010700780c */ /* 0x000fda0003f05270 */
[----:B------:R-:W0:Y:S02]  /*1560*/  @P0 LDC.64 R4, c[0x0][0xae0] ;  /* 0x0002b800ff040b82 */ /* 0x000e240000000a00 */
[----:B0-----:R-:W-:-:S05]  /*1570*/  @P0 IMAD.HI.U32 R4, R3, R4, RZ ;  /* 0x0000000403040227 */ /* 0x001fca00078e00ff */
[----:B------:R-:W-:-:S07]  /*1580*/  @P0 SHF.R.U32.HI R3, RZ, R5, R4 ;  /* 0x00000005ff030219 */ /* 0x000fce0000011604 */
.L_x_5210:
[----:B------:R-:W-:-:S05]  /*1590*/  IMAD R3, R3, R7, R7 ;  /* 0x0000000703037224 */ /* 0x000fca00078e0207 */
[----:B------:R-:W-:-:S07]  /*15a0*/  VIMNMX R0, R0, R3, PT ;  /* 0x0000000300007248 */ /* 0x000fce0003fe0100 */
.L_x_5208:
[----:B------:R-:W0:Y:S01]  /*15b0*/  @P1 LDC R5, c[0x0][0x44c] ;  /* 0x00011300ff051b82 */ /* 0x000e220000000800 */
[----:B------:R-:W-:Y:S01]  /*15c0*/  VIADD R0, R0, 0x3f ;  /* 0x0000003f00007836 */ /* 0x000fe20000000000 */
[----:B------:R-:W-:Y:S01]  /*15d0*/  UIMAD UR38, UR38, UR40, -UR6 ;  /* 0x00000028262672a4 */ /* 0x000fe2000f8e0a06 */
[----:B------:R-:W-:Y:S01]  /*15e0*/  IMAD.MOV.U32 R4, RZ, RZ, R18 ;  /* 0x000000ffff047224 */ /* 0x000fe200078e0012 */
[----:B------:R-:W-:Y:S02]  /*15f0*/  ULDC UR4, c[0x0][0xad4] ;  /* 0x0002b50000047ab9 */ /* 0x000fe40000000800 */
[----:B------:R-:W-:Y:S02]  /*1600*/  SHF.R.S32.HI R3, RZ, 0x1f, R0 ;  /* 0x0000001fff037819 */ /* 0x000fe40000011400 */
[----:B------:R-:W1:Y:S02]  /*1610*/  @P1 LDC R6, c[0x0][0x450] ;  /* 0x00011400ff061b82 */ /* 0x000e640000000800 */
[----:B------:R-:W-:-:S04]  /*1620*/  LEA.HI R3, R3, R0, RZ, 0x6 ;  /* 0x0000000003037211 */ /* 0x000fc800078f30ff */
[----:B------:R-:W-:Y:S01]  /*1630*/  SHF.R.S32.HI R3, RZ, 0x6, R3 ;  /* 0x00000006ff037819 */ /* 0x000fe20000011403 */
[----:B0-----:R-:W-:-:S05]  /*1640*/  @P1 IMAD.HI.U32 R5, R18, R5, RZ ;  /* 0x0000000512051227 */ /* 0x001fca00078e00ff */
        /* <DEDUP_REMOVED lines=14> */
.L_x_5212:
[----:B------:R-:W-:-:S13]  /*1730*/  ISETP.NE.AND P0, PT, R7, 0x1, PT ;  /* 0x000000010700780c */ /* 0x000fda0003f05270 */
[----:B------:R-:W0:Y:S02]  /*1740*/  @P0 LDC.64 R8, c[0x0][0xae0] ;  /* 0x0002b800ff080b82 */ /* 0x000e240000000a00 */
[----:B0-----:R-:W-:-:S05]  /*1750*/  @P0 IMAD.HI.U32 R6, R0, R8, RZ ;  /* 0x0000000800060227 */ /* 0x001fca00078e00ff */
[----:B------:R-:W-:-:S07]  /*1760*/  @P0 SHF.R.U32.HI R0, RZ, R9, R6 ;  /* 0x00000009ff000219 */ /* 0x000fce0000011606 */
.L_x_5213:
[----:B------:R-:W-:-:S05]  /*1770*/  IMAD R0, R0, R7, RZ ;  /* 0x0000000700007224 */ /* 0x000fca00078e02ff */
[----:B------:R-:W-:-:S07]  /*1780*/  VIMNMX R3, R3, R0, !PT ;  /* 0x0000000003037248 */ /* 0x000fce0007fe0100 */
.L_x_5211:
        /* <DEDUP_REMOVED lines=75> */
[----:B------:R-:W-:Y:S06]  /*1c40*/  @!P1 BRA `(.L_x_5214) ;  /* 0x000000f000549947 */ /* 0x000fec0003800000 */
[----:B------:R-:W0:Y:S01]  /*1c50*/  SHFL.IDX PT, R0, R220, RZ, 0x1f ;  /* 0x00001fffdc007589 */ /* 0x000e2200000e0000 */
[----:B------:R-:W-:Y:S01]  /*1c60*/  UMOV UR7, 0x40000040 ;  /* 0x4000004000077882 */ /* 0x000fe20000000000 */
[----:B------:R-:W-:Y:S01]  /*1c70*/  UMOV UR9, 0x40000040 ;  /* 0x4000004000097882 */ /* 0x000fe20000000000 */
[----:B------:R-:W-:Y:S01]  /*1c80*/  UMOV UR11, 0x40000040 ;  /* 0x40000040000b7882 */ /* 0x000fe20000000000 */
[----:B------:R-:W-:Y:S01]  /*1c90*/  BAR.SYNC.DEFER_BLOCKING 0xe, 0x100 ;  /* 0x0384000000007b1d */ /* 0x000fe20000010000 */
[----:B------:R-:W-:-:S05]  /*1ca0*/  VIADD R4, R4, 0xfffffffe ;  /* 0xfffffffe04047836 */ /* 0x000fca0000000000 */
[----:B------:R-:W-:Y:S01]  /*1cb0*/  UMOV UR13, 0x40000040 ;  /* 0x40000040000d7882 */ /* 0x000fe20000000000 */
[----:B------:R-:W-:Y:S01]  /*1cc0*/  UMOV UR15, 0x40000040 ;  /* 0x40000040000f7882 */ /* 0x000fe20000000000 */
[----:B------:R-:W-:Y:S01]  /*1cd0*/  UMOV UR17, 0x40000040 ;  /* 0x4000004000117882 */ /* 0x000fe20000000000 */
[----:B------:R-:W-:Y:S01]  /*1ce0*/  UMOV UR19, 0x40000040 ;  /* 0x4000004000137882 */ /* 0x000fe20000000000 */
[----:B------:R-:W1:Y:S01]  /*1cf0*/  S2R R7, SR_TID.X ;  /* 0x0000000000077919 */ /* 0x000e620000002100 */
[----:B------:R-:W-:Y:S02]  /*1d00*/  ISETP.GE.AND P0, PT, R4, R5, PT ;  /* 0x000000050400720c */ /* 0x000fe40003f06270 */
        /* <DEDUP_REMOVED lines=45> */
.L_x_5216:
[----:B------:R-:W-:Y:S01]  /*1fe0*/  BAR.SYNC.DEFER_BLOCKING 0xe, 0x100 ;  /* 0x0384000000007b1d */ /* 0x000fe20000010000 */
[----:B01----:R-:W-:Y:S01]  /*1ff0*/  IMAD.U32 R0, RZ, RZ, UR36 ;  /* 0x00000024ff007e24 */ /* 0x003fe2000f8e00ff */
[----:B------:R-:W-:Y:S01]  /*2000*/  UIADD3 UR36, UR36, 0x1, URZ ;  /* 0x0000000124247890 */ /* 0x000fe2000fffe03f */
[C---:B------:R-:W-:Y:S01]  /*2010*/  ISETP.GT.AND P0, PT, R4.reuse, R5, PT ;  /* 0x000000050400720c */ /* 0x040fe20003f04270 */
[----:B------:R-:W-:Y:S02]  /*2020*/  VIADD R4, R4, 0xffffffff ;  /* 0xffffffff04047836 */ /* 0x000fe40000000000 */
[----:B------:R-:W-:Y:S01]  /*2030*/  IMAD R0, R0, 0x40, R17 ;  /* 0x0000004000007824 */ /* 0x000fe200078e0211 */
        /* <DEDUP_REMOVED lines=165> */
.L_x_5215:
[----:B------:R-:W-:Y:S01]  /*2a90*/  BAR.SYNC.DEFER_BLOCKING 0xe, 0x100 ;  /* 0x0384000000007b1d */ /* 0x000fe20000010000 */
[----:B01----:R-:W-:Y:S01]  /*2aa0*/  IMAD.U32 R0, RZ, RZ, UR36 ;  /* 0x00000024ff007e24 */ /* 0x003fe2000f8e00ff */
[----:B------:R-:W-:Y:S01]  /*2ab0*/  UIADD3 UR36, UR36, 0x1, URZ ;  /* 0x0000000124247890 */ /* 0x000fe2000fffe03f */
[----:B------:R-:W-:Y:S02]  /*2ac0*/  PLOP3.LUT P0, PT, PT, PT, PT, 0x8, 0x0 ;  /* 0x000000000000781c */ /* 0x000fe40003f0e170 */
[----:B------:R-:W-:Y:S01]  /*2ad0*/  IMAD R0, R0, 0x40, R17 ;  /* 0x0000004000007824 */ /* 0x000fe200078e0211 */
        /* <DEDUP_REMOVED lines=139> */
.L_x_5207:
        /* <DEDUP_REMOVED lines=25> */
.L_x_5218:
[----:B------:R-:W-:-:S13]  /*3520*/  ISETP.NE.AND P0, PT, R7, 0x1, PT ;  /* 0x000000010700780c */ /* 0x000fda0003f05270 */
[----:B------:R-:W0:Y:S02]  /*3530*/  @P0 LDC.64 R4, c[0x0][0xae0] ;  /* 0x0002b800ff040b82 */ /* 0x000e240000000a00 */
[----:B0-----:R-:W-:-:S05]  /*3540*/  @P0 IMAD.HI.U32 R4, R3, R4, RZ ;  /* 0x0000000403040227 */ /* 0x001fca00078e00ff */
[----:B------:R-:W-:-:S07]  /*3550*/  @P0 SHF.R.U32.HI R3, RZ, R5, R4 ;  /* 0x00000005ff030219 */ /* 0x000fce0000011604 */
.L_x_5219:
[----:B------:R-:W-:-:S05]  /*3560*/  IMAD R3, R3, R7, R7 ;  /* 0x0000000703037224 */ /* 0x000fca00078e0207 */
[----:B------:R-:W-:-:S07]  /*3570*/  VIMNMX R0, R0, R3, PT ;  /* 0x0000000300007248 */ /* 0x000fce0003fe0100 */
.L_x_5217:
[----:B------:R-:W0:Y:S01]  /*3580*/  @P1 LDC R5, c[0x0][0x44c] ;  /* 0x00011300ff051b82 */ /* 0x000e220000000800 */
[----:B------:R-:W-:Y:S01]  /*3590*/  VIADD R0, R0, 0x3f ;  /* 0x0000003f00007836 */ /* 0x000fe20000000000 */
[----:B------:R-:W-:Y:S01]  /*35a0*/  UIMAD UR40, UR38, UR40, -UR4 ;  /* 0x00000028262872a4 */ /* 0x000fe2000f8e0a04 */
[----:B------:R-:W-:Y:S02]  /*35b0*/  IMAD.MOV.U32 R4, RZ, RZ, R18 ;  /* 0x000000ffff047224 */ /* 0x000fe400078e0012 */
[----:B------:R-:W-:Y:S01]  /*35c0*/  ULDC UR4, c[0x0][0xad4] ;  /* 0x0002b50000047ab9 */ /* 0x000fe20000000800 */
[----:B------:R-:W-:Y:S02]  /*35d0*/  SHF.R.S32.HI R3, RZ, 0x1f, R0 ;  /* 0x0000001fff037819 */ /* 0x000fe40000011400 */
[----:B------:R-:W1:Y:S02]  /*35e0*/  @P1 LDC R6, c[0x0][0x450] ;  /* 0x00011400ff061b82 */ /* 0x000e640000000800 */
[----:B------:R-:W-:-:S04]  /*35f0*/  LEA.HI R3, R3, R0, RZ, 0x6 ;  /* 0x0000000003037211 */ /* 0x000fc800078f30ff */
[----:B------:R-:W-:-:S04]  /*3600*/  SHF.R.S32.HI R3, RZ, 0x6, R3 ;  /* 0x00000006ff037819 */ /* 0x000fc80000011403 */
[----:B------:R-:W-:Y:S01]  /*3610*/  VIMNMX R168, R3, UR5, PT ;  /* 0x0000000503a87c48 */ /* 0x000fe2000bfe0100 */
[----:B0-----:R-:W-:-:S05]  /*3620*/  @P1 IMAD.HI.U32 R5, R18, R5, RZ ;  /* 0x0000000512051227 */ /* 0x001fca00078e00ff */
[----:B-1----:R-:W-:-:S05]  /*3630*/  @P1 SHF.R.U32.HI R4, RZ, R6, R5 ;  /* 0x00000006ff041219 */ /* 0x002fca0000011605 */
[----:B------:R-:W-:-:S04]  /*3640*/  VIADD R0, R4, UR40 ;  /* 0x0000002804007c36 */ /* 0x000fc80008000000 */
        /* <DEDUP_REMOVED lines=11> */
.L_x_5221:
[----:B------:R-:W-:-:S13]  /*3700*/  ISETP.NE.AND P0, PT, R7, 0x1, PT ;  /* 0x000000010700780c */ /* 0x000fda0003f05270 */
[----:B------:R-:W0:Y:S02]  /*3710*/  @P0 LDC.64 R4, c[0x0][0xae0] ;  /* 0x0002b800ff040b82 */ /* 0x000e240000000a00 */
[----:B0-----:R-:W-:-:S05]  /*3720*/  @P0 IMAD.HI.U32 R4, R0, R4, RZ ;  /* 0x0000000400040227 */ /* 0x001fca00078e00ff */
[----:B------:R-:W-:-:S07]  /*3730*/  @P0 SHF.R.U32.HI R0, RZ, R5, R4 ;  /* 0x00000005ff000219 */ /* 0x000fce0000011604 */
.L_x_5222:
[----:B------:R-:W-:-:S05]  /*3740*/  IMAD R0, R0, R7, RZ ;  /* 0x0000000700007224 */ /* 0x000fca00078e02ff */
[----:B------:R-:W-:-:S07]  /*3750*/  VIMNMX R3, R3, R0, !PT ;  /* 0x0000000003037248 */ /* 0x000fce0007fe0100 */
.L_x_5220:
        /* <DEDUP_REMOVED lines=106> */
.L_x_5223:
[----:B------:R-:W-:Y:S02]  /*3e00*/  LEA.HI R0, R219, R219, RZ, 0x1 ;  /* 0x000000dbdb007211 */ /* 0x000fe400078f08ff */
[----:B------:R-:W-:Y:S02]  /*3e10*/  ISETP.NE.AND P0, PT, R187, 0x3, PT ;  /* 0x00000003bb00780c */ /* 0x000fe40003f05270 */
[----:B------:R-:W-:-:S05]  /*3e20*/  LOP3.LUT R0, R0, 0xfffffffe, RZ, 0xc0, !PT ;  /* 0xfffffffe00007812 */ /* 0x000fca00078ec0ff */
[----:B------:R-:W-:-:S05]  /*3e30*/  IMAD.IADD R0, R219, 0x1, -R0 ;  /* 0x00000001db007824 */ /* 0x000fca00078e0a00 */
[----:B------:R-:W-:-:S04]  /*3e40*/  SHF.L.U32 R4, R0, 0x1f, RZ ;  /* 0x0000001f00047819 */ /* 0x000fc800000006ff */
[----:B------:R-:W0:Y:S02]  /*3e50*/  SYNCS.PHASECHK.TRANS64.TRYWAIT P1, [UR37+0x38800], R4 ;  /* 0x03880004ff0075a7 */ /* 0x000e240008020165 */
[----:B0-----:R-:W-:Y:S05]  /*3e60*/  @!P1 BRA `(.L_x_5224) ;  /* 0x0000016000a09947 */ /* 0x001fea0003800000 */
.L_x_5436:
[----:B------:R-:W-:Y:S05]  /*3e70*/  @!P0 BRA `(.L_x_5225) ;  /* 0x0000000000048947 */ /* 0x000fea0003800000 */
[----:B------:R-:W-:Y:S01]  /*3e80*/  BPT.TRAP 0x1 ;  /* 0x000000040000795c */ /* 0x000fe20000300000 */
.L_x_5225:
[----:B0-----:R-:W-:Y:S01]  /*3e90*/  IMAD.U32 R3, RZ, RZ, UR36 ;  /* 0x00000024ff037e24 */ /* 0x001fe2000f8e00ff */
[----:B------:R-:W-:-:S04]  /*3ea0*/  SHF.L.U32 R6, R2, 0x1f, RZ ;  /* 0x0000001f02067819 */ /* 0x000fc800000006ff */
[----:B------:R-:W-:-:S04]  /*3eb0*/  LEA R3, R3, UR37, 0x3 ;  /* 0x0000002503037c11 */ /* 0x000fc8000f8e18ff */
[----:B------:R0:W1:Y:S01]  /*3ec0*/  SYNCS.PHASECHK.TRANS64.TRYWAIT P1, [R3+URZ+0x38830], R6 ;  /* 0x03883006030075a7 */ /* 0x000062000802017f */
[----:B------:R-:W-:Y:S05]  /*3ed0*/  @!P0 BRA `(.L_x_5226) ;  /* 0x0000000000048947 */ /* 0x000fea0003800000 */
[----:B------:R-:W-:Y:S01]  /*3ee0*/  BPT.TRAP 0x1 ;  /* 0x000000040000795c */ /* 0x000fe20000300000 */
.L_x_5226:
[----:B-1----:R-:W-:Y:S05]  /*3ef0*/  @P1 BRA `(.L_x_5227) ;  /* 0x0000000000081947 */ /* 0x002fea0003800000 */
[----:B------:R-:W1:Y:S02]  /*3f00*/  SYNCS.PHASECHK.TRANS64.TRYWAIT P1, [R3+URZ+0x38830], R6 ;  /* 0x03883006030075a7 */ /* 0x000e64000802017f */
[----:B-1----:R-:W-:Y:S05]  /*3f10*/  @!P1 BRA `(.L_x_5228) ;  /* 0x00000160008c9947 */ /* 0x002fea0003800000 */
.L_x_5227:
[----:B------:R-:W-:-:S04]  /*3f20*/  UIADD3 UR4, UR37, 0x22400, URZ ;  /* 0x0002240025047890 */ /* 0x000fc8000fffe03f */
[----:B------:R-:W-:-:S04]  /*3f30*/  USHF.R.U32.HI UR4, URZ, 0x4, UR4 ;  /* 0x000000043f047899 */ /* 0x000fc80008011604 */
[----:B------:R-:W-:-:S06]  /*3f40*/  ULOP3.LUT UR4, UR4, 0x3fff, URZ, 0xc0, !UPT ;  /* 0x00003fff04047892 */ /* 0x000fcc000f8ec03f */
[----:B------:R-:W-:Y:S01]  /*3f50*/  IMAD.U32 R0, RZ, RZ, UR4 ;  /* 0x00000004ff007e24 */ /* 0x000fe2000f8e00ff */
        /* <DEDUP_REMOVED lines=34> */
[----:B------:R-:W2:Y:S02]  /*4180*/  SYNCS.PHASECHK.TRANS64.TRYWAIT P1, [UR37+0x38810], R4 ;  /* 0x03881004ff0075a7 */ /* 0x000ea40008020165 */
[----:B--2---:R-:W-:Y:S05]  /*4190*/  @!P1 BRA `(.L_x_5229) ;  /* 0x0000016000009947 */ /* 0x004fea0003800000 */
.L_x_5437:
[----:B------:R-:W-:Y:S05]  /*41a0*/  @!P0 BRA `(.L_x_5230) ;  /* 0x0000000000048947 */ /* 0x000fea0003800000 */
[----:B------:R-:W-:Y:S01]  /*41b0*/  BPT.TRAP 0x1 ;  /* 0x000000040000795c */ /* 0x000fe20000300000 */
.L_x_5230:
[----:B------:R3:W4:Y:S01]  /*41c0*/  SYNCS.PHASECHK.TRANS64.TRYWAIT P1, [R3+URZ+0x38850], R6 ;  /* 0x03885006030075a7 */ /* 0x000722000802017f */
[----:B------:R-:W-:Y:S05]  /*41d0*/  @!P0 BRA `(.L_x_5231) ;  /* 0x0000000000048947 */ /* 0x000fea0003800000 */
[----:B------:R-:W-:Y:S01]  /*41e0*/  BPT.TRAP 0x1 ;  /* 0x000000040000795c */ /* 0x000fe20000300000 */
.L_x_5231:
[----:B----4-:R-:W-:Y:S05]  /*41f0*/  @P1 BRA `(.L_x_5232) ;  /* 0x0000000000081947 */ /* 0x010fea0003800000 */
[----:B------:R-:W4:Y:S02]  /*4200*/  SYNCS.PHASECHK.TRANS64.TRYWAIT P1, [R3+URZ+0x38850], R6 ;  /* 0x03885006030075a7 */ /* 0x000f24000802017f */
[----:B----4-:R-:W-:Y:S05]  /*4210*/  @!P1 BRA `(.L_x_5233) ;  /* 0x0000015c00f89947 */ /* 0x010fea0003800000 */
.L_x_5232:
[----:B------:R-:W-:Y:S01]  /*4220*/  UIADD3 UR4, UR37, 0x400, URZ ;  /* 0x0000040025047890 */ /* 0x000fe2000fffe03f */
[----:B------:R-:W-:Y:S01]  /*4230*/  WARPGROUP.ARRIVE ;  /* 0x00000000000079c5 */ /* 0x000fe20000000000 */
[----:B------:R-:W-:-:S05]  /*4240*/  UIADD3 UR5, UR37, 0x26400, URZ ;  /* 0x0002640025057890 */ /* 0x000fca000fffe03f */
[----:B--2---:R-:W2:Y:S01]  /*4250*/  S2R R4, SR_TID.X ;  /* 0x0000000000047919 */ /* 0x004ea20000002100 */
[----:B------:R-:W-:Y:S01]  /*4260*/  USHF.R.U32.HI UR4, URZ, 0x4, UR4 ;  /* 0x000000043f047899 */ /* 0x000fe20008011604 */
[----:B------:R-:W5:Y:S01]  /*4270*/  LDC R8, c[0x0][0x2f0] ;  /* 0x0000bc00ff087b82 */ /* 0x000f620000000800 */
[----:B------:R-:W-:Y:S01]  /*4280*/  USHF.R.U32.HI UR5, URZ, 0x4, UR5 ;  /* 0x000000043f057899 */ /* 0x000fe20008011605 */
[----:B------:R-:W0:Y:S01]  /*4290*/  S2R R5, SR_TID.X ;  /* 0x0000000000057919 */ /* 0x000e220000002100 */
[----:B------:R-:W-:Y:S01]  /*42a0*/  ULOP3.LUT UR4, UR4, 0x3fff, URZ, 0xc0, !UPT ;  /* 0x00003fff04047892 */ /* 0x000fe2000f8ec03f */
[----:B------:R-:W-:Y:S01]  /*42b0*/  IMAD.MOV.U32 R7, RZ, RZ, -0x40 ;  /* 0xffffffc0ff077424 */ /* 0x000fe200078e00ff */
[----:B------:R-:W-:Y:S01]  /*42c0*/  ULOP3.LUT UR5, UR5, 0x3fff, URZ, 0xc0, !UPT ;  /* 0x00003fff05057892 */ /* 0x000fe2000f8ec03f */
[C---:B------:R-:W-:Y:S01]  /*42d0*/  LEA R11, R168.reuse, 0xffffffc0, 0x6 ;  /* 0xffffffc0a80b7811 */ /* 0x040fe200078e30ff */
[----:B------:R-:W-:Y:S01]  /*42e0*/  ULOP3.LUT UR4, UR4, 0x10000, URZ, 0xfc, !UPT ;  /* 0x0001000004047892 */ /* 0x000fe2000f8efc3f */
[----:B------:R-:W5:Y:S01]  /*42f0*/  LDC R9, c[0x0][0x288] ;  /* 0x0000a200ff097b82 */ /* 0x000f620000000800 */
[----:B------:R-:W-:Y:S01]  /*4300*/  ULOP3.LUT UR6, UR5, 0x10000, URZ, 0xfc, !UPT ;  /* 0x0001000005067892 */ /* 0x000fe2000f8efc3f */
[----:B------:R-:W-:Y:S01]  /*4310*/  IMAD R7, R168, R7, 0x41 ;  /* 0x00000041a8077424 */ /* 0x000fe200078e0207 */
[----:B------:R-:W-:Y:S01]  /*4320*/  ULEA UR26, UR36, UR4, 0xc ;  /* 0x00000004241a7291 */ /* 0x000fe2000f8e603f */
[----:B------:R-:W-:Y:S01]  /*4330*/  UMOV UR25, 0x40000040 ;  /* 0x4000004000197882 */ /* 0x000fe20000000000 */
[----:B------:R-:W-:Y:S01]  /*4340*/  UMOV UR27, 0x40000040 ;  /* 0x40000040001b7882 */ /* 0x000fe20000000000 */
[----:B------:R-:W-:Y:S01]  /*4350*/  UIADD3 UR28, UR6, 0x2, URZ ;  /* 0x00000002061c7890 */ /* 0x000fe2000fffe03f */
[----:B------:R-:W-:Y:S01]  /*4360*/  VIADD R15, R7, 0xffffffff ;  /* 0xffffffff070f7836 */ /* 0x000fe20000000000 */
[----:B------:R-:W-:Y:S01]  /*4370*/  UMOV UR24, UR6 ;  /* 0x0000000600187c82 */ /* 0x000fe20008000000 */
[----:B------:R-:W-:-:S03]  /*4380*/  UIADD3 UR30, UR26, 0x2, URZ ;  /* 0x000000021a1e7890 */ /* 0x000fc6000fffe03f */
[----:B------:R-:W-:Y:S01]  /*4390*/  HGMMA.64x64x16.F32.BF16 R24, gdesc[UR24], R24, gsb0 ;  /* 0x00e00000181879f0 */ /* 0x000fe20008001818 */
[----:B------:R-:W-:Y:S01]  /*43a0*/  UMOV UR29, 0x40000040 ;  /* 0x40000040001d7882 */ /* 0x000fe20000000000 */
[----:B------:R-:W-:Y:S01]  /*43b0*/  UMOV UR31, 0x40000040 ;  /* 0x40000040001f7882 */ /* 0x000fe20000000000 */
[----:B------:R-:W-:Y:S02]  /*43c0*/  UIADD3 UR11, UR6, 0x800, URZ ;  /* 0x00000800060b7890 */ /* 0x000fe4000fffe03f */
[----:B------:R-:W-:Y:S01]  /*43d0*/  UIADD3 UR14, UR26, 0x800, URZ ;  /* 0x000008001a0e7890 */ /* 0x000fe2000fffe03f */
[----:B--2---:R-:W-:Y:S02]  /*43e0*/  SHF.R.U32.HI R4, RZ, 0x7, R4 ;  /* 0x00000007ff047819 */ /* 0x004fe40000011604 */
[----:B0-----:R-:W-:-:S04]  /*43f0*/  LOP3.LUT R5, R5, 0x7f, RZ, 0xc0, !PT ;  /* 0x0000007f05057812 */ /* 0x001fc800078ec0ff */
[----:B------:R-:W0:Y:S01]  /*4400*/  SHFL.IDX PT, R4, R4, RZ, 0x1f ;  /* 0x00001fff04047589 */ /* 0x000e2200000e0000 */
[----:B------:R-:W-:Y:S02]  /*4410*/  ISETP.NE.AND P1, PT, R5, RZ, PT ;  /* 0x000000ff0500720c */ /* 0x000fe40003f25270 */
[----:B0-----:R-:W-:Y:S01]  /*4420*/  R2UR UR5, R4 ;  /* 0x00000000040572ca */ /* 0x001fe200000e0000 */
[----:B------:R-:W-:-:S04]  /*4430*/  IMAD.IADD R4, R188, 0x1, R18 ;  /* 0x00000001bc047824 */ /* 0x000fc800078e0212 */
[----:B-1-34-:R-:W-:-:S08]  /*4440*/  IMAD.MOV.U32 R6, RZ, RZ, R4 ;  /* 0x000000ffff067224 */ /* 0x01afd000078e0004 */
        /* <DEDUP_REMOVED lines=236> */
[----:B------:R-:W-:Y:S01]  /*5310*/  ULDC.64 UR10, c[0x0][0xad8] ;  /* 0x0002b600000a7ab9 */ /* 0x000fe20000000a00 */
[----:B------:R-:W-:Y:S02]  /*5320*/  USEL UR5, UR5, 0x3e, UP0 ;  /* 0x0000003e05057887 */ /* 0x000fe40008000000 */
[----:B------:R-:W-:-:S02]  /*5330*/  UISETP.GE.AND UP1, UPT, UR11, 0x1, UPT ;  /* 0x000000010b00788c */ /* 0x000fc4000bf26270 */
        /* <DEDUP_REMOVED lines=9> */
[----:B------:R-:W-:Y:S01]  /*53d0*/  ULDC UR26, c[0x0][0xad4] ;  /* 0x0002b500001a7ab9 */ /* 0x000fe20000000800 */
[----:B------:R-:W-:-:S06]  /*53e0*/  UISETP.NE.AND UP0, UPT, UR5, 0x1, UPT ;  /* 0x000000010500788c */ /* 0x000fcc000bf05270 */
[----:B------:R-:W-:Y:S02]  /*53f0*/  PLOP3.LUT P2, PT, PT, PT, UP0, 0x80, 0x0 ;  /* 0x000000000000781c */ /* 0x000fe40003f4f008 */
[----:B------:R-:W-:-:S03]  /*5400*/  PLOP3.LUT P3, PT, PT, PT, UP0, 0x80, 0x0 ;  /* 0x000000000000781c */ /* 0x000fc60003f6f008 */
[----:B------:R-:W-:-:S08]  /*5410*/  @UP0 ULDC UR5, c[0x0][0x44c] ;  /* 0x0001130000050ab9 */ /* 0x000fd00000000800 */
[----:B------:R-:W-:Y:S01]  /*5420*/  @P2 IMAD.HI.U32 R5, R4, UR5, RZ ;  /* 0x0000000504052c27 */ /* 0x000fe2000f8e00ff */
[----:B------:R-:W-:Y:S01]  /*5430*/  @UP0 ULDC UR5, c[0x0][0x450] ;  /* 0x0001140000050ab9 */ /* 0x000fe20000000800 */
[----:B------:R-:W-:Y:S02]  /*5440*/  PLOP3.LUT P2, PT, PT, PT, UP1, 0x40, 0x0 ;  /* 0x000000000000781c */ /* 0x000fe40003f4e818 */
[----:B------:R-:W-:Y:S01]  /*5450*/  @!P1 VIADD R4, R3, 0x38840 ;  /* 0x0003884003049836 */ /* 0x000fe20000000000 */
[----:B------:R-:W-:Y:S01]  /*5460*/  @P3 SHF.R.U32.HI R6, RZ, UR5, R5 ;  /* 0x00000005ff063c19 */ /* 0x000fe20008011605 */
[----:B------:R-:W-:Y:S01]  /*5470*/  ULOP3.LUT UR5, URZ, UR26, URZ, 0x33, !UPT ;  /* 0x0000001a3f057292 */ /* 0x000fe2000f8e333f */
[----:B-----5:R-:W-:Y:S02]  /*5480*/  IMAD R5, R8, UR38, -R11 ;  /* 0x0000002608057c24 */ /* 0x020fe4000f8e0a0b */
[----:B------:R-:W-:Y:S01]  /*5490*/  @!P1 PRMT R4, RZ, 0x654, R4 ;  /* 0x00000654ff049816 */ /* 0x000fe20000000004 */
[----:B------:R-:W0:Y:S01]  /*54a0*/  SHFL.IDX PT, R21, R6, RZ, 0x1c1f ;  /* 0x001c1fff06157589 */ /* 0x000e2200000e0000 */
[----:B------:R-:W-:Y:S01]  /*54b0*/  IMAD.IADD R12, R5, 0x1, -R16 ;  /* 0x00000001050c7824 */ /* 0x000fe200078e0a10 */
[----:B------:R-:W-:-:S02]  /*54c0*/  WARPGROUP.DEPBAR.LE gsb0, 0x0 ;  /* 0x00008000000079c5 */ /* 0x000fc40000010000 */
[----:B------:R-:W-:-:S06]  /*54d0*/  WARPGROUP.ARRIVE ;  /* 0x00000000000079c5 */ /* 0x000fcc0000000000 */
[----:B------:R-:W-:Y:S03]  /*54e0*/  HGMMA.64x64x16.F32.BF16 R24, gdesc[UR28], R24, gsb0 ;  /* 0x00e000001c1879f0 */ /* 0x000fe60008001818 */
[----:B------:R-:W-:Y:S02]  /*54f0*/  WARPGROUP.DEPBAR.LE gsb0, 0x0 ;  /* 0x00008000000079c5 */ /* 0x000fe40000010000 */
[----:B------:R1:W-:Y:S02]  /*5500*/  @!P1 SYNCS.ARRIVE.TRANS64.RED.A1T0 RZ, [R4+URZ], RZ ;  /* 0x000000ff04ff99a7 */ /* 0x0003e4000810043f */
[----:B-1----:R-:W-:-:S05]  /*5510*/  IMAD R4, R8, UR38, R7 ;  /* 0x0000002608047c24 */ /* 0x002fca000f8e0207 */
[----:B------:R-:W-:-:S05]  /*5520*/  IADD3 R4, R4, -R9, -R16 ;  /* 0x8000000904047210 */ /* 0x000fca0007ffe810 */
[C---:B------:R-:W-:Y:S02]  /*5530*/  VIADD R13, R4.reuse, UR10 ;  /* 0x0000000a040d7c36 */ /* 0x040fe40008000000 */
[----:B------:R-:W-:-:S03]  /*5540*/  VIADD R14, R4, UR5 ;  /* 0x00000005040e7c36 */ /* 0x000fc60008000000 */
[----:B0-----:R-:W-:Y:S01]  /*5550*/  VIADDMNMX R4, R21, R13, R12, PT ;  /* 0x0000000d15047246 */ /* 0x001fe2000380010c */
[----:B------:R-:W-:Y:S01]  /*5560*/  IMAD.IADD R5, R14, 0x1, R21 ;  /* 0x000000010e057824 */ /* 0x000fe200078e0215 */
[----:B------:R-:W-:Y:S06]  /*5570*/  @P2 BRA `(.L_x_5234) ;  /* 0x00000000005c2947 */ /* 0x000fec0003800000 */
[----:B------:R-:W-:Y:S01]  /*5580*/  IMAD R10, R8, UR38, R21 ;  /* 0x00000026080a7c24 */ /* 0x000fe2000f8e0215 */
[----:B------:R-:W-:Y:S03]  /*5590*/  BSSY B0, `(.L_x_5235) ;  /* 0x0000011000007945 */ /* 0x000fe60003800000 */
[----:B------:R-:W-:-:S05]  /*55a0*/  IMAD.IADD R10, R10, 0x1, -R9 ;  /* 0x000000010a0a7824 */ /* 0x000fca00078e0a09 */
[----:B------:R-:W-:-:S13]  /*55b0*/  ISETP.GT.AND P2, PT, R10, -0x1, PT ;  /* 0xffffffff0a00780c */ /* 0x000fda0003f44270 */
[----:B------:R-:W-:Y:S05]  /*55c0*/  @P2 BRA `(.L_x_5236) ;  /* 0x0000000000202947 */ /* 0x000fea0003800000 */
[----:B------:R-:W-:Y:S01]  /*55d0*/  UISETP.NE.AND UP2, UPT, UR11, 0x1, UPT ;  /* 0x000000010b00788c */ /* 0x000fe2000bf45270 */
[----:B------:R-:W-:-:S05]  /*55e0*/  LOP3.LUT R10, RZ, R10, RZ, 0x33, !PT ;  /* 0x0000000aff0a7212 */ /* 0x000fca00078e33ff */
[----:B------:R-:W-:-:S05]  /*55f0*/  PLOP3.LUT P2, PT, PT, PT, UP2, 0x80, 0x0 ;  /* 0x000000000000781c */ /* 0x000fca0003f4f028 */
[----:B------:R-:W-:-:S08]  /*5600*/  @UP2 ULDC.64 UR14, c[0x0][0xae0] ;  /* 0x0002b800000e2ab9 */ /* 0x000fd00000000a00 */
[----:B------:R-:W-:-:S05]  /*5610*/  @P2 IMAD.HI.U32 R7, R10, UR14, RZ ;  /* 0x0000000e0a072c27 */ /* 0x000fca000f8e00ff */
[----:B------:R-:W-:-:S04]  /*5620*/  @P2 SHF.R.U32.HI R10, RZ, UR15, R7 ;  /* 0x0000000fff0a2c19 */ /* 0x000fc80008011607 */
[----:B------:R-:W-:Y:S01]  /*5630*/  LOP3.LUT R10, RZ, R10, RZ, 0x33, !PT ;  /* 0x0000000aff0a7212 */ /* 0x000fe200078e33ff */
[----:B------:R-:W-:Y:S06]  /*5640*/  BRA `(.L_x_5237) ;  /* 0x0000000000147947 */ /* 0x000fec0003800000 */
.L_x_5236:
[----:B------:R-:W-:-:S06]  /*5650*/  UISETP.NE.AND UP2, UPT, UR11, 0x1, UPT ;  /* 0x000000010b00788c */ /* 0x000fcc000bf45270 */
[----:B------:R-:W-:-:S05]  /*5660*/  PLOP3.LUT P2, PT, PT, PT, UP2, 0x80, 0x0 ;  /* 0x000000000000781c */ /* 0x000fca0003f4f028 */
[----:B------:R-:W-:-:S08]  /*5670*/  @UP2 ULDC.64 UR14, c[0x0][0xae0] ;  /* 0x0002b800000e2ab9 */ /* 0x000fd00000000a00 */
[----:B------:R-:W-:-:S05]  /*5680*/  @P2 IMAD.HI.U32 R7, R10, UR14, RZ ;  /* 0x0000000e0a072c27 */ /* 0x000fca000f8e00ff */
[----:B------:R-:W-:-:S07]  /*5690*/  @P2 SHF.R.U32.HI R10, RZ, UR15, R7 ;  /* 0x0000000fff0a2c19 */ /* 0x000fce0008011607 */
.L_x_5237:
[----:B------:R-:W-:Y:S05]  /*56a0*/  BSYNC B0 ;  /* 0x0000000000007941 */ /* 0x000fea0003800000 */
.L_x_5235:
[----:B------:R-:W-:-:S04]  /*56b0*/  IMAD R7, R10, UR11, -R11 ;  /* 0x0000000b0a077c24 */ /* 0x000fc8000f8e0a0b */
[----:B------:R-:W-:-:S05]  /*56c0*/  IMAD.IADD R7, R7, 0x1, -R16 ;  /* 0x0000000107077824 */ /* 0x000fca00078e0a10 */
[----:B------:R-:W-:Y:S02]  /*56d0*/  VIMNMX R5, R5, R7, !PT ;  /* 0x0000000705057248 */ /* 0x000fe40007fe0100 */
[----:B------:R-:W-:-:S07]  /*56e0*/  VIADDMNMX R4, R7, UR11, R4, PT ;  /* 0x0000000b07047c46 */ /* 0x000fce000b800104 */
.L_x_5234:
[C---:B------:R-:W-:Y:S02]  /*56f0*/  ISETP.GE.AND P2, PT, R15.reuse, 0x2, PT ;  /* 0x000000020f00780c */ /* 0x040fe40003f46270 */
[----:B------:R-:W-:Y:S02]  /*5700*/  ISETP.GE.AND P6, PT, R15, 0xa, PT ;  /* 0x0000000a0f00780c */ /* 0x000fe40003fc6270 */
[----:B------:R-:W-:Y:S02]  /*5710*/  ISETP.GT.AND P4, PT, R5, 0x1, !P2 ;  /* 0x000000010500780c */ /* 0x000fe40005784270 */
[----:B------:R-:W-:Y:S02]  /*5720*/  ISETP.GE.AND P3, PT, R15, 0x9, PT ;  /* 0x000000090f00780c */ /* 0x000fe40003f66270 */
[----:B------:R-:W-:Y:S02]  /*5730*/  ISETP.LT.OR P4, PT, R4, 0x2, P4 ;  /* 0x000000020400780c */ /* 0x000fe40002781670 */
[----:B------:R-:W-:-:S02]  /*5740*/  P2R R21, PR, RZ, 0x40 ;  /* 0x00000040ff157803 */ /* 0x000fc40000000000 */
[----:B------:R-:W-:Y:S02]  /*5750*/  FSEL R20, R25, -INF , !P4 ;  /* 0xff80000019147808 */ /* 0x000fe40006000000 */
[C---:B------:R-:W-:Y:S02]  /*5760*/  ISETP.GT.AND P4, PT, R5.reuse, 0x9, !P6 ;  /* 0x000000090500780c */ /* 0x040fe40007784270 */
[----:B------:R-:W-:Y:S02]  /*5770*/  ISETP.GT.AND P5, PT, R5, 0x8, !P3 ;  /* 0x000000080500780c */ /* 0x000fe40005fa4270 */
[----:B------:R-:W-:Y:S02]  /*5780*/  ISETP.LT.OR P4, PT, R4, 0xa, P4 ;  /* 0x0000000a0400780c */ /* 0x000fe40002781670 */
[----:B------:R-:W-:Y:S02]  /*5790*/  ISETP.GE.AND P6, PT, R15, 0x11, PT ;  /* 0x000000110f00780c */ /* 0x000fe40003fc6270 */
[----:B------:R-:W-:-:S02]  /*57a0*/  FSEL R56, R29, -INF , !P4 ;  /* 0xff8000001d387808 */ /* 0x000fc40006000000 */
[----:B------:R-:W-:Y:S02]  /*57b0*/  ISETP.LT.OR P5, PT, R4, 0x9, P5 ;  /* 0x000000090400780c */ /* 0x000fe40002fa1670 */
[----:B------:R-:W-:Y:S02]  /*57c0*/  ISETP.GT.AND P4, PT, R5, 0x10, !P6 ;  /* 0x000000100500780c */ /* 0x000fe40007784270 */
[----:B------:R-:W-:Y:S02]  /*57d0*/  FSEL R28, R28, -INF , !P5 ;  /* 0xff8000001c1c7808 */ /* 0x000fe40006800000 */
        /* <DEDUP_REMOVED lines=41> */
[----:B------:R-:W-:Y:S02]  /*5a70*/  P2R R25, PR, RZ, 0x40 ;  /* 0x00000040ff197803 */ /* 0x000fe40000000000 */
        /* <DEDUP_REMOVED lines=20> */
[----:B------:R-:W-:Y:S02]  /*5bc0*/  PLOP3.LUT P6, PT, PT, PT, UP1, 0x40, 0x0 ;  /* 0x000000000000781c */ /* 0x000fe40003fce818 */
[----:B0-----:R-:W-:Y:S01]  /*5bd0*/  VIADDMNMX R7, R5, R13, R12, PT ;  /* 0x0000000d05077246 */ /* 0x001fe2000380010c */
[----:B------:R-:W-:-:S10]  /*5be0*/  IMAD.IADD R4, R14, 0x1, R5 ;  /* 0x000000010e047824 */ /* 0x000fd400078e0205 */
[----:B------:R-:W-:Y:S05]  /*5bf0*/  @P6 BRA `(.L_x_5238) ;  /* 0x0000000000646947 */ /* 0x000fea0003800000 */
        /* <DEDUP_REMOVED lines=9> */
[----:B------:R-:W-:Y:S01]  /*5c90*/  @P6 IMAD.HI.U32 R5, R6, UR14, RZ ;  /* 0x0000000e06056c27 */ /* 0x000fe2000f8e00ff */
[----:B------:R-:W-:-:S13]  /*5ca0*/  PLOP3.LUT P6, PT, PT, PT, UP2, 0x80, 0x0 ;  /* 0x000000000000781c */ /* 0x000fda0003fcf028 */
[----:B------:R-:W-:-:S04]  /*5cb0*/  @P6 SHF.R.U32.HI R6, RZ, UR15, R5 ;  /* 0x0000000fff066c19 */ /* 0x000fc80008011605 */
[----:B------:R-:W-:Y:S01]  /*5cc0*/  LOP3.LUT R6, RZ, R6, RZ, 0x33, !PT ;  /* 0x00000006ff067212 */ /* 0x000fe200078e33ff */
[----:B------:R-:W-:Y:S06]  /*5cd0*/  BRA `(.L_x_5241) ;  /* 0x0000000000187947 */ /* 0x000fec0003800000 */
.L_x_5240:
[----:B------:R-:W-:-:S06]  /*5ce0*/  UISETP.NE.AND UP2, UPT, UR11, 0x1, UPT ;  /* 0x000000010b00788c */ /* 0x000fcc000bf45270 */
[----:B------:R-:W-:-:S05]  /*5cf0*/  PLOP3.LUT P6, PT, PT, PT, UP2, 0x80, 0x0 ;  /* 0x000000000000781c */ /* 0x000fca0003fcf028 */
[----:B------:R-:W-:-:S08]  /*5d00*/  @UP2 ULDC.64 UR14, c[0x0][0xae0] ;  /* 0x0002b800000e2ab9 */ /* 0x000fd00000000a00 */
[----:B------:R-:W-:Y:S01]  /*5d10*/  @P6 IMAD.HI.U32 R5, R6, UR14, RZ ;  /* 0x0000000e06056c27 */ /* 0x000fe2000f8e00ff */
[----:B------:R-:W-:-:S13]  /*5d20*/  PLOP3.LUT P6, PT, PT, PT, UP2, 0x80, 0x0 ;  /* 0x000000000000781c */ /* 0x000fda0003fcf028 */
[----:B------:R-:W-:-:S07]  /*5d30*/  @P6 SHF.R.U32.HI R6, RZ, UR15, R5 ;  /* 0x0000000fff066c19 */ /* 0x000fce0008011605 */
.L_x_5241:
[----:B------:R-:W-:Y:S05]  /*5d40*/  BSYNC B0 ;  /* 0x0000000000007941 */ /* 0x000fea0003800000 */
.L_x_5239:
[----:B------:R-:W-:-:S04]  /*5d50*/  IMAD R5, R6, UR11, -R11 ;  /* 0x0000000b06057c24 */ /* 0x000fc8000f8e0a0b */
[----:B------:R-:W-:-:S05]  /*5d60*/  IMAD.IADD R5, R5, 0x1, -R16 ;  /* 0x0000000105057824 */ /* 0x000fca00078e0a10 */
[----:B------:R-:W-:Y:S02]  /*5d70*/  VIMNMX R4, R4, R5, !PT ;  /* 0x0000000504047248 */ /* 0x000fe40007fe0100 */
[----:B------:R-:W-:-:S07]  /*5d80*/  VIADDMNMX R7, R5, UR11, R7, PT ;  /* 0x0000000b05077c46 */ /* 0x000fce000b800107 */
.L_x_5238:
[----:B------:R-:W-:Y:S01]  /*5d90*/  ISETP.GT.AND P2, PT, R4, 0x1, !P2 ;  /* 0x000000010400780c */ /* 0x000fe20005744270 */
[----:B------:R-:W-:Y:S01]  /*5da0*/  ULDC UR19, c[0x0][0xa80] ;  /* 0x0002a00000137ab9 */ /* 0x000fe20000000800 */
[----:B------:R-:W-:Y:S01]  /*5db0*/  FMNMX.FTZ R5, R24, R20, !PT ;  /* 0x0000001418057209 */ /* 0x000fe20007810000 */
[----:B------:R-:W-:Y:S01]  /*5dc0*/  ULEA UR14, UR36, UR39, 0xc ;  /* 0x00000027240e7291 */ /* 0x000fe2000f8e603f */
[----:B------:R-:W-:Y:S01]  /*5dd0*/  ISETP.LT.OR P2, PT, R7, 0x2, P2 ;  /* 0x000000020700780c */ /* 0x000fe20001741670 */
[----:B------:R-:W-:Y:S01]  /*5de0*/  UMOV UR15, 0x40000040 ;  /* 0x40000040000f7882 */ /* 0x000fe20000000000 */
[----:B------:R-:W-:Y:S01]  /*5df0*/  FMNMX.FTZ R5, R28, R5, !PT ;  /* 0x000000051c057209 */ /* 0x000fe20007810000 */
[----:B------:R-:W-:Y:S01]  /*5e00*/  UIADD3 UR18, UR14, 0x80, URZ ;  /* 0x000000800e127890 */ /* 0x000fe2000fffe03f */
[----:B------:R-:W-:Y:S01]  /*5e10*/  FSEL R27, R27, -INF , !P2 ;  /* 0xff8000001b1b7808 */ /* 0x000fe20005000000 */
[----:B------:R-:W-:Y:S01]  /*5e20*/  UMOV UR23, 0x40000040 ;  /* 0x4000004000177882 */ /* 0x000fe20000000000 */
[----:B------:R-:W-:Y:S01]  /*5e30*/  ISETP.NE.AND P2, PT, R21, RZ, PT ;  /* 0x000000ff1500720c */ /* 0x000fe20003f45270 */
[----:B------:R-:W-:Y:S01]  /*5e40*/  @UP0 ULDC UR7, c[0x0][0x450] ;  /* 0x0001140000070ab9 */ /* 0x000fe20000000800 */
[----:B------:R-:W-:Y:S01]  /*5e50*/  FMNMX.FTZ R5, R56, R5, !PT ;  /* 0x0000000538057209 */ /* 0x000fe20007810000 */
[----:B------:R-:W-:Y:S01]  /*5e60*/  @!P1 VIADD R3, R3, 0x38860 ;  /* 0x0003886003039836 */ /* 0x000fe20000000000 */
[----:B------:R-:W-:Y:S01]  /*5e70*/  ISETP.GT.AND P2, PT, R4, 0x9, !P2 ;  /* 0x000000090400780c */ /* 0x000fe20005744270 */
[----:B------:R-:W-:Y:S01]  /*5e80*/  UMOV UR22, UR18 ;  /* 0x0000001200167c82 */ /* 0x000fe20008000000 */
[----:B------:R-:W-:Y:S01]  /*5e90*/  FMNMX.FTZ R5, R32, R5, !PT ;  /* 0x0000000520057209 */ /* 0x000fe20007810000 */
[----:B------:R-:W-:Y:S01]  /*5ea0*/  UIADD3 UR18, UR14, 0x100, URZ ;  /* 0x000001000e127890 */ /* 0x000fe2000fffe03f */
        /* <DEDUP_REMOVED lines=22> */
[----:B------:R-:W-:Y:S02]  /*6010*/  ISETP.GT.AND P3, PT, R4, 0x8, !P3 ;  /* 0x000000080400780c */ /* 0x000fe40005f64270 */
[----:B------:R-:W-:Y:S02]  /*6020*/  FSEL R38, R38, -INF , !P2 ;  /* 0xff80000026267808 */ /* 0x000fe40005000000 */
[----:B------:R-:W-:-:S02]  /*6030*/  ISETP.NE.AND P2, PT, R57, RZ, PT ;  /* 0x000000ff3900720c */ /* 0x000fc40003f45270 */
[----:B------:R-:W-:Y:S01]  /*6040*/  FMNMX.FTZ R5, R52, R5, !PT ;  /* 0x0000000534057209 */ /* 0x000fe20007810000 */
[----:B------:R-:W-:Y:S01]  /*6050*/  BAR.SYNC.DEFER_BLOCKING 0xf, 0x100 ;  /* 0x03c4000000007b1d */ /* 0x000fe20000010000 */
[----:B------:R-:W-:Y:S02]  /*6060*/  ISETP.GT.AND P2, PT, R4, 0x19, !P2 ;  /* 0x000000190400780c */ /* 0x000fe40005744270 */
[----:B------:R-:W-:Y:S02]  /*6070*/  ISETP.NE.AND P6, PT, R10, RZ, PT ;  /* 0x000000ff0a00720c */ /* 0x000fe40003fc5270 */
[C---:B------:R-:W-:Y:S02]  /*6080*/  ISETP.LT.OR P2, PT, R7.reuse, 0x1a, P2 ;  /* 0x0000001a0700780c */ /* 0x040fe40001741670 */
[----:B------:R-:W-:Y:S02]  /*6090*/  ISETP.LT.OR P3, PT, R7, 0x9, P3 ;  /* 0x000000090700780c */ /* 0x000fe40001f61670 */
[----:B------:R-:W-:-:S02]  /*60a0*/  FSEL R39, R39, -INF , !P2 ;  /* 0xff80000027277808 */ /* 0x000fc40005000000 */
[----:B------:R-:W-:Y:S02]  /*60b0*/  ISETP.NE.AND P2, PT, R37, RZ, PT ;  /* 0x000000ff2500720c */ /* 0x000fe40003f45270 */
[----:B------:R-:W-:Y:S02]  /*60c0*/  FMNMX.FTZ R10, R68, R5, !PT ;  /* 0x00000005440a7209 */ /* 0x000fe40007810000 */
[----:B------:R-:W-:Y:S02]  /*60d0*/  ISETP.GT.AND P2, PT, R4, 0x20, !P2 ;  /* 0x000000200400780c */ /* 0x000fe40005744270 */
[----:B------:R-:W-:Y:S01]  /*60e0*/  FSEL R30, R30, -INF , !P3 ;  /* 0xff8000001e1e7808 */ /* 0x000fe20005800000 */
[----:B------:R-:W0:Y:S01]  /*60f0*/  SHFL.BFLY PT, R5, R10, 0x2, 0x1f ;  /* 0x0c401f000a057f89 */ /* 0x000e2200000e0000 */
[----:B------:R-:W-:Y:S02]  /*6100*/  ISETP.LT.OR P2, PT, R7, 0x21, P2 ;  /* 0x000000210700780c */ /* 0x000fe40001741670 */
[----:B------:R-:W-:-:S02]  /*6110*/  ISETP.NE.AND P3, PT, R41, RZ, PT ;  /* 0x000000ff2900720c */ /* 0x000fc40003f65270 */
[----:B------:R-:W-:Y:S02]  /*6120*/  FSEL R42, R42, -INF , !P2 ;  /* 0xff8000002a2a7808 */ /* 0x000fe40005000000 */
[----:B------:R-:W-:Y:S02]  /*6130*/  ISETP.NE.AND P2, PT, R59, RZ, PT ;  /* 0x000000ff3b00720c */ /* 0x000fe40003f45270 */
[C---:B------:R-:W-:Y:S02]  /*6140*/  ISETP.GT.AND P4, PT, R4.reuse, 0x31, !P4 ;  /* 0x000000310400780c */ /* 0x040fe40006784270 */
[C---:B------:R-:W-:Y:S02]  /*6150*/  ISETP.GT.AND P2, PT, R4.reuse, 0x21, !P2 ;  /* 0x000000210400780c */ /* 0x040fe40005744270 */
[----:B------:R-:W-:Y:S02]  /*6160*/  ISETP.GT.AND P5, PT, R4, 0x38, !P5 ;  /* 0x000000380400780c */ /* 0x000fe40006fa4270 */
[----:B------:R-:W-:-:S02]  /*6170*/  ISETP.LT.OR P2, PT, R7, 0x22, P2 ;  /* 0x000000220700780c */ /* 0x000fc40001741670 */
[----:B------:R-:W-:Y:S02]  /*6180*/  ISETP.LT.OR P4, PT, R7, 0x32, P4 ;  /* 0x000000320700780c */ /* 0x000fe40002781670 */
[----:B------:R-:W-:Y:S02]  /*6190*/  FSEL R43, R43, -INF , !P2 ;  /* 0xff8000002b2b7808 */ /* 0x000fe40005000000 */
[----:B------:R-:W-:Y:S02]  /*61a0*/  ISETP.GT.AND P2, PT, R4, 0x28, !P3 ;  /* 0x000000280400780c */ /* 0x000fe40005f44270 */
[----:B------:R-:W-:Y:S02]  /*61b0*/  ISETP.NE.AND P3, PT, R45, RZ, PT ;  /* 0x000000ff2d00720c */ /* 0x000fe40003f65270 */
[----:B------:R-:W-:Y:S02]  /*61c0*/  ISETP.LT.OR P2, PT, R7, 0x29, P2 ;  /* 0x000000290700780c */ /* 0x000fe40001741670 */
[----:B0-----:R-:W-:-:S02]  /*61d0*/  FMNMX.FTZ R12, R10, R5, !PT ;  /* 0x000000050a0c7209 */ /* 0x001fc40007810000 */
[----:B------:R-:W-:Y:S02]  /*61e0*/  FSEL R46, R46, -INF , !P2 ;  /* 0xff8000002e2e7808 */ /* 0x000fe40005000000 */
[C---:B------:R-:W-:Y:S01]  /*61f0*/  ISETP.GT.AND P2, PT, R4.reuse, RZ, !P6 ;  /* 0x000000ff0400720c */ /* 0x040fe20007744270 */
[----:B------:R-:W0:Y:S01]  /*6200*/  SHFL.BFLY PT, R13, R12, 0x1, 0x1f ;  /* 0x0c201f000c0d7f89 */ /* 0x000e2200000e0000 */
[----:B------:R-:W-:Y:S02]  /*6210*/  ISETP.GT.AND P3, PT, R4, 0x30, !P3 ;  /* 0x000000300400780c */ /* 0x000fe40005f64270 */
[C---:B------:R-:W-:Y:S02]  /*6220*/  ISETP.LT.OR P2, PT, R7.reuse, 0x1, P2 ;  /* 0x000000010700780c */ /* 0x040fe40001741670 */
[----:B------:R-:W-:Y:S02]  /*6230*/  ISETP.LT.OR P3, PT, R7, 0x31, P3 ;  /* 0x000000310700780c */ /* 0x000fe40001f61670 */
        /* <DEDUP_REMOVED lines=8> */
[----:B------:R-:W-:Y:S02]  /*62c0*/  FMNMX.FTZ R6, R34, R5, !PT ;  /* 0x0000000522067209 */ /* 0x000fe40007810000 */
[----:B0-----:R-:W-:Y:S02]  /*62d0*/  FMNMX.FTZ R5, R12, R13, !PT ;  /* 0x0000000d0c057209 */ /* 0x001fe40007810000 */
[----:B------:R-:W-:Y:S02]  /*62e0*/  FMNMX.FTZ R11, R35, R6, !PT ;  /* 0x00000006230b7209 */ /* 0x000fe40007810000 */
[C---:B------:R-:W-:Y:S01]  /*62f0*/  FSETP.NEU.FTZ.AND P2, PT, R5.reuse, -INF , PT ;  /* 0xff8000000500780b */ /* 0x040fe20003f5d000 */
[----:B------:R-:W-:Y:S01]  /*6300*/  FMUL.FTZ R10, R5, UR19 ;  /* 0x00000013050a7c20 */ /* 0x000fe20008410000 */
[----:B------:R-:W-:-:S02]  /*6310*/  FMNMX.FTZ R6, R38, R11, !PT ;  /* 0x0000000b26067209 */ /* 0x000fc40007810000 */
[----:B------:R-:W-:Y:S02]  /*6320*/  ISETP.NE.AND P6, PT, R15, RZ, PT ;  /* 0x000000ff0f00720c */ /* 0x000fe40003fc5270 */
[----:B------:R-:W-:Y:S02]  /*6330*/  FMNMX.FTZ R11, R39, R6, !PT ;  /* 0x00000006270b7209 */ /* 0x000fe40007810000 */
[----:B------:R-:W-:Y:S02]  /*6340*/  FSEL R50, R50, -INF , !P3 ;  /* 0xff80000032327808 */ /* 0x000fe40005800000 */
[----:B------:R-:W-:Y:S02]  /*6350*/  FMNMX.FTZ R6, R42, R11, !PT ;  /* 0x0000000b2a067209 */ /* 0x000fe40007810000 */
[----:B------:R-:W-:Y:S02]  /*6360*/  FSEL R25, R10, RZ, P2 ;  /* 0x000000ff0a197208 */ /* 0x000fe40001000000 */
[----:B------:R-:W-:-:S02]  /*6370*/  FMNMX.FTZ R11, R43, R6, !PT ;  /* 0x000000062b0b7209 */ /* 0x000fc40007810000 */
[----:B------:R-:W-:Y:S01]  /*6380*/  ISETP.GT.AND P2, PT, R4, 0x39, !P6 ;  /* 0x000000390400780c */ /* 0x000fe20007744270 */
[--C-:B------:R-:W-:Y:S01]  /*6390*/  FFMA.FTZ R4, R24, UR19, -R25.reuse ;  /* 0x0000001318047c23 */ /* 0x100fe20008010819 */
[----:B------:R-:W-:Y:S01]  /*63a0*/  FMNMX.FTZ R6, R46, R11, !PT ;  /* 0x0000000b2e067209 */ /* 0x000fe20007810000 */
[--C-:B------:R-:W-:Y:S01]  /*63b0*/  FFMA.FTZ R12, R20, UR19, -R25.reuse ;  /* 0x00000013140c7c23 */ /* 0x100fe20008010819 */
        /* <DEDUP_REMOVED lines=8> */
[----:B------:R-:W-:Y:S01]  /*6440*/  ISETP.LT.OR P2, PT, R7, 0x3a, P2 ;  /* 0x0000003a0700780c */ /* 0x000fe20001741670 */
[----:B------:R0:W-:Y:S01]  /*6450*/  MUFU.EX2 R11, R12 ;  /* 0x0000000c000b7308 */ /* 0x0001e20000000800 */
[----:B------:R-:W-:Y:S01]  /*6460*/  FSEL R54, R54, -INF , !P5 ;  /* 0xff80000036367808 */ /* 0x000fe20006800000 */
[--C-:B------:R-:W-:Y:S01]  /*6470*/  FFMA.FTZ R20, R44, UR19, -R25.reuse ;  /* 0x000000132c147c23 */ /* 0x100fe20008010819 */
[----:B------:R-:W-:Y:S01]  /*6480*/  FMNMX.FTZ R7, R51, R6, !PT ;  /* 0x0000000633077209 */ /* 0x000fe20007810000 */
[--C-:B------:R-:W-:Y:S01]  /*6490*/  FFMA.FTZ R6, R28, UR19, -R25.reuse ;  /* 0x000000131c067c23 */ /* 0x100fe20008010819 */
[----:B------:R-:W-:Y:S01]  /*64a0*/  FSEL R55, R55, -INF , !P2 ;  /* 0xff80000037377808 */ /* 0x000fe20005000000 */
[--C-:B------:R-:W-:Y:S01]  /*64b0*/  FFMA.FTZ R171, R64, UR19, -R25.reuse ;  /* 0x0000001340ab7c23 */ /* 0x100fe20008010819 */
[----:B------:R-:W-:Y:S01]  /*64c0*/  FMNMX.FTZ R10, R54, R7, !PT ;  /* 0x00000007360a7209 */ /* 0x000fe20007810000 */
[--C-:B------:R-:W-:Y:S01]  /*64d0*/  FFMA.FTZ R170, R48, UR19, -R25.reuse ;  /* 0x0000001330aa7c23 */ /* 0x100fe20008010819 */
[--C-:B0-----:R-:W-:Y:S01]  /*64e0*/  FFMA.FTZ R12, R36, UR19, -R25.reuse ;  /* 0x00000013240c7c23 */ /* 0x101fe20008010819 */
[--C-:B------:R-:W-:Y:S01]  /*64f0*/  FFMA.FTZ R173, R66, UR19, -R25.reuse ;  /* 0x0000001342ad7c23 */ /* 0x100fe20008010819 */
[----:B------:R-:W-:Y:S01]  /*6500*/  FMNMX.FTZ R7, R55, R10, !PT ;  /* 0x0000000a37077209 */ /* 0x000fe20007810000 */
[--C-:B------:R-:W-:Y:S01]  /*6510*/  FFMA.FTZ R10, R32, UR19, -R25.reuse ;  /* 0x00000013200a7c23 */ /* 0x100fe20008010819 */
[--C-:B------:R-:W-:Y:S01]  /*6520*/  FFMA.FTZ R172, R52, UR19, -R25.reuse ;  /* 0x0000001334ac7c23 */ /* 0x100fe20008010819 */
[--C-:B------:R-:W-:Y:S01]  /*6530*/  FFMA.FTZ R175, R68, UR19, -R25.reuse ;  /* 0x0000001344af7c23 */ /* 0x100fe20008010819 */
[----:B------:R-:W-:Y:S01]  /*6540*/  FFMA.FTZ R28, R40, UR19, -R25 ;  /* 0x00000013281c7c23 */ /* 0x000fe20008010819 */
[----:B------:R-:W0:Y:S01]  /*6550*/  SHFL.BFLY PT, R14, R7, 0x2, 0x1f ;  /* 0x0c401f00070e7f89 */ /* 0x000e2200000e0000 */
[----:B------:R-:W1:Y:S01]  /*6560*/  MUFU.EX2 R4, R4 ;  /* 0x0000000400047308 */ /* 0x000e620000000800 */
[----:B------:R-:W-:-:S02]  /*6570*/  R2UR UR5, R18 ;  /* 0x00000000120572ca */ /* 0x000fc400000e0000 */
[----:B------:R-:W-:-:S05]  /*6580*/  @!P1 PRMT R3, RZ, 0x654, R3 ;  /* 0x00000654ff039816 */ /* 0x000fca0000000003 */
[----:B------:R-:W-:Y:S08]  /*6590*/  MUFU.EX2 R6, R6 ;  /* 0x0000000600067308 */ /* 0x000ff00000000800 */
[----:B------:R-:W2:Y:S01]  /*65a0*/  MUFU.EX2 R13, R13 ;  /* 0x0000000d000d7308 */ /* 0x000ea20000000800 */
[----:B-1----:R-:W-:Y:S01]  /*65b0*/  F2FP.BF16.F32.PACK_AB R152, R11, R4 ;  /* 0x000000040b98723e */ /* 0x002fe200000010ff */
[----:B------:R-:W-:Y:S01]  /*65c0*/  FADD.FTZ R11, R4, R11 ;  /* 0x0000000b040b7221 */ /* 0x000fe20000010000 */
[----:B0-----:R-:W-:-:S05]  /*65d0*/  FMNMX.FTZ R24, R7, R14, !PT ;  /* 0x0000000e07187209 */ /* 0x001fca0007810000 */
[----:B------:R-:W-:Y:S01]  /*65e0*/  MUFU.EX2 R10, R10 ;  /* 0x0000000a000a7308 */ /* 0x000fe20000000800 */
[----:B------:R-:W0:Y:S07]  /*65f0*/  SHFL.BFLY PT, R7, R24, 0x1, 0x1f ;  /* 0x0c201f0018077f89 */ /* 0x000e2e00000e0000 */
[----:B------:R-:W1:Y:S01]  /*6600*/  MUFU.EX2 R15, R15 ;  /* 0x0000000f000f7308 */ /* 0x000e620000000800 */
[----:B--2---:R-:W-:Y:S01]  /*6610*/  F2FP.BF16.F32.PACK_AB R154, R13, R6 ;  /* 0x000000060d9a723e */ /* 0x004fe200000010ff */
[----:B------:R-:W-:-:S04]  /*6620*/  FADD.FTZ R6, R6, R11 ;  /* 0x0000000b06067221 */ /* 0x000fc80000010000 */
[----:B------:R-:W-:Y:S01]  /*6630*/  FADD.FTZ R13, R13, R6 ;  /* 0x000000060d0d7221 */ /* 0x000fe20000010000 */
[----:B------:R-:W-:Y:S01]  /*6640*/  VIADD R6, R168, 0xfffffffe ;  /* 0xfffffffea8067836 */ /* 0x000fe20000000000 */
[----:B------:R-:W-:Y:S08]  /*6650*/  MUFU.EX2 R12, R12 ;  /* 0x0000000c000c7308 */ /* 0x000ff00000000800 */
[----:B------:R-:W2:Y:S01]  /*6660*/  MUFU.EX2 R21, R21 ;  /* 0x0000001500157308 */ /* 0x000ea20000000800 */
[----:B-1----:R-:W-:Y:S01]  /*6670*/  F2FP.BF16.F32.PACK_AB R156, R15, R10 ;  /* 0x0000000a0f9c723e */ /* 0x002fe200000010ff */
[----:B------:R-:W-:Y:S01]  /*6680*/  FADD.FTZ R10, R10, R13 ;  /* 0x0000000d0a0a7221 */ /* 0x000fe20000010000 */
[----:B0-----:R-:W-:-:S03]  /*6690*/  FMNMX.FTZ R7, R24, R7, !PT ;  /* 0x0000000718077209 */ /* 0x001fc60007810000 */
[----:B------:R-:W-:Y:S01]  /*66a0*/  FADD.FTZ R15, R15, R10 ;  /* 0x0000000a0f0f7221 */ /* 0x000fe20000010000 */
[C---:B------:R-:W-:Y:S01]  /*66b0*/  FSETP.NEU.FTZ.AND P2, PT, R7.reuse, -INF , PT ;  /* 0xff8000000700780b */ /* 0x040fe20003f5d000 */
[----:B------:R-:W-:Y:S01]  /*66c0*/  FMUL.FTZ R24, R7, UR19 ;  /* 0x0000001307187c20 */ /* 0x000fe20008410000 */
[----:B------:R-:W-:Y:S04]  /*66d0*/  MUFU.EX2 R14, R28 ;  /* 0x0000001c000e7308 */ /* 0x000fe80000000800 */
[----:B------:R-:W-:Y:S02]  /*66e0*/  FSEL R24, R24, RZ, P2 ;  /* 0x000000ff18187208 */ /* 0x000fe40001000000 */
[----:B------:R-:W-:Y:S02]  /*66f0*/  PLOP3.LUT P2, PT, PT, PT, UP1, 0x40, 0x0 ;  /* 0x000000000000781c */ /* 0x000fe40003f4e818 */
[----:B------:R-:W0:Y:S01]  /*6700*/  MUFU.EX2 R169, R169 ;  /* 0x000000a900a97308 */ /* 0x000e220000000800 */
        /* <DEDUP_REMOVED lines=16> */
[----:B------:R-:W-:Y:S01]  /*6810*/  MUFU.EX2 R174, R174 ;  /* 0x000000ae00ae7308 */ /* 0x000fe20000000800 */
[----:B--2---:R-:W-:Y:S01]  /*6820*/  F2FP.BF16.F32.PACK_AB R158, R21, R12 ;  /* 0x0000000c159e723e */ /* 0x004fe200000010ff */
[----:B------:R-:W-:Y:S01]  /*6830*/  FADD.FTZ R12, R12, R15 ;  /* 0x0000000f0c0c7221 */ /* 0x000fe20000010000 */
[----:B0-----:R-:W-:-:S03]  /*6840*/  F2FP.BF16.F32.PACK_AB R160, R169, R14 ;  /* 0x0000000ea9a0723e */ /* 0x001fc600000010ff */
[----:B------:R-:W-:Y:S02]  /*6850*/  FADD.FTZ R21, R21, R12 ;  /* 0x0000000c15157221 */ /* 0x000fe40000010000 */
[----:B------:R-:W0:Y:S02]  /*6860*/  MUFU.EX2 R177, R177 ;  /* 0x000000b100b17308 */ /* 0x000e240000000800 */
[----:B------:R-:W-:-:S04]  /*6870*/  FADD.FTZ R14, R14, R21 ;  /* 0x000000150e0e7221 */ /* 0x000fc80000010000 */
[----:B------:R-:W-:Y:S02]  /*6880*/  FADD.FTZ R169, R169, R14 ;  /* 0x0000000ea9a97221 */ /* 0x000fe40000010000 */
[----:B------:R-:W-:Y:S08]  /*6890*/  MUFU.EX2 R176, R176 ;  /* 0x000000b000b07308 */ /* 0x000ff00000000800 */
[----:B------:R-:W1:Y:S01]  /*68a0*/  MUFU.EX2 R179, R179 ;  /* 0x000000b300b37308 */ /* 0x000e620000000800 */
[----:B0-----:R-:W-:Y:S01]  /*68b0*/  F2FP.BF16.F32.PACK_AB R153, R177, R174 ;  /* 0x000000aeb199723e */ /* 0x001fe200000010ff */
[----:B------:R-:W-:-:S06]  /*68c0*/  FADD.FTZ R177, R174, R177 ;  /* 0x000000b1aeb17221 */ /* 0x000fcc0000010000 */
[----:B------:R-:W-:Y:S08]  /*68d0*/  MUFU.EX2 R178, R178 ;  /* 0x000000b200b27308 */ /* 0x000ff00000000800 */
[----:B------:R-:W0:Y:S01]  /*68e0*/  MUFU.EX2 R181, R181 ;  /* 0x000000b500b57308 */ /* 0x000e220000000800 */
[----:B-1----:R-:W-:Y:S01]  /*68f0*/  F2FP.BF16.F32.PACK_AB R155, R179, R176 ;  /* 0x000000b0b39b723e */ /* 0x002fe200000010ff */
[----:B------:R-:W-:-:S04]  /*6900*/  FADD.FTZ R176, R176, R177 ;  /* 0x000000b1b0b07221 */ /* 0x000fc80000010000 */
[----:B------:R1:W-:Y:S01]  /*6910*/  STSM.16.M88.4 [R22+0x36400], R152 ;  /* 0x0364009816007844 */ /* 0x0003e20000000200 */
[----:B------:R-:W-:Y:S01]  /*6920*/  FADD.FTZ R179, R179, R176 ;  /* 0x000000b0b3b37221 */ /* 0x000fe20000010000 */
[----:B------:R-:W-:Y:S08]  /*6930*/  MUFU.EX2 R180, R180 ;  /* 0x000000b400b47308 */ /* 0x000ff00000000800 */
[----:B------:R-:W2:Y:S01]  /*6940*/  MUFU.EX2 R183, R183 ;  /* 0x000000b700b77308 */ /* 0x000ea20000000800 */
[----:B0-----:R-:W-:Y:S01]  /*6950*/  F2FP.BF16.F32.PACK_AB R157, R181, R178 ;  /* 0x000000b2b59d723e */ /* 0x001fe200000010ff */
[----:B------:R-:W-:-:S04]  /*6960*/  FADD.FTZ R178, R178, R179 ;  /* 0x000000b3b2b27221 */ /* 0x000fc80000010000 */
[----:B------:R-:W-:Y:S02]  /*6970*/  FADD.FTZ R181, R181, R178 ;  /* 0x000000b2b5b57221 */ /* 0x000fe40000010000 */
[----:B------:R-:W-:Y:S08]  /*6980*/  MUFU.EX2 R20, R20 ;  /* 0x0000001400147308 */ /* 0x000ff00000000800 */
[----:B------:R-:W0:Y:S01]  /*6990*/  MUFU.EX2 R171, R171 ;  /* 0x000000ab00ab7308 */ /* 0x000e220000000800 */
[----:B--2---:R-:W-:Y:S01]  /*69a0*/  F2FP.BF16.F32.PACK_AB R159, R183, R180 ;  /* 0x000000b4b79f723e */ /* 0x004fe200000010ff */
[----:B------:R-:W-:-:S04]  /*69b0*/  FADD.FTZ R180, R180, R181 ;  /* 0x000000b5b4b47221 */ /* 0x000fc80000010000 */
[----:B------:R1:W-:Y:S01]  /*69c0*/  STSM.16.M88.4 [R185], R156 ;  /* 0x0000009cb9007844 */ /* 0x0003e20000000200 */
        /* <DEDUP_REMOVED lines=10> */
[----:B------:R-:W-:Y:S02]  /*6a70*/  FADD.FTZ R197, R197, R182 ;  /* 0x000000b6c5c57221 */ /* 0x000fe40000010000 */
[----:B------:R-:W-:Y:S08]  /*6a80*/  MUFU.EX2 R170, R170 ;  /* 0x000000aa00aa7308 */ /* 0x000ff00000000800 */
[----:B------:R-:W2:Y:S01]  /*6a90*/  MUFU.EX2 R173, R173 ;  /* 0x000000ad00ad7308 */ /* 0x000ea20000000800 */
[----:B0-----:R-:W-:Y:S01]  /*6aa0*/  F2FP.BF16.F32.PACK_AB R163, R199, R198 ;  /* 0x000000c6c7a3723e */ /* 0x001fe200000010ff */
[----:B------:R-:W-:-:S04]  /*6ab0*/  FADD.FTZ R198, R198, R197 ;  /* 0x000000c5c6c67221 */ /* 0x000fc80000010000 */
[----:B------:R1:W-:Y:S01]  /*6ac0*/  STSM.16.M88.4 [R23], R160 ;  /* 0x000000a017007844 */ /* 0x0003e20000000200 */
[----:B------:R-:W-:Y:S01]  /*6ad0*/  FADD.FTZ R199, R199, R198 ;  /* 0x000000c6c7c77221 */ /* 0x000fe20000010000 */
        /* <DEDUP_REMOVED lines=8> */
[----:B------:R-:W-:-:S06]  /*6b60*/  FADD.FTZ R172, R172, R173 ;  /* 0x000000adacac7221 */ /* 0x000fcc0000010000 */
[----:B------:R-:W0:Y:S08]  /*6b70*/  MUFU.EX2 R202, R202 ;  /* 0x000000ca00ca7308 */ /* 0x000e300000000800 */
[----:B------:R-:W3:Y:S01]  /*6b80*/  MUFU.EX2 R203, R203 ;  /* 0x000000cb00cb7308 */ /* 0x000ee20000000800 */
[----:B--2---:R-:W-:Y:S01]  /*6b90*/  F2FP.BF16.F32.PACK_AB R165, R201, R200 ;  /* 0x000000c8c9a5723e */ /* 0x004fe200000010ff */
[----:B------:R-:W-:-:S04]  /*6ba0*/  FADD.FTZ R200, R200, R199 ;  /* 0x000000c7c8c87221 */ /* 0x000fc80000010000 */
[----:B------:R-:W-:-:S04]  /*6bb0*/  FADD.FTZ R201, R201, R200 ;  /* 0x000000c8c9c97221 */ /* 0x000fc80000010000 */
[----:B0-----:R-:W-:Y:S01]  /*6bc0*/  FADD.FTZ R4, R202, R201 ;  /* 0x000000c9ca047221 */ /* 0x001fe20000010000 */
[----:B---3--:R-:W-:-:S03]  /*6bd0*/  F2FP.BF16.F32.PACK_AB R167, R203, R202 ;  /* 0x000000cacba7723e */ /* 0x008fc600000010ff */
[----:B------:R-:W-:Y:S02]  /*6be0*/  FADD.FTZ R4, R203, R4 ;  /* 0x00000004cb047221 */ /* 0x000fe40000010000 */
[----:B------:R1:W-:Y:S01]  /*6bf0*/  STSM.16.M88.4 [R184], R164 ;  /* 0x000000a4b8007844 */ /* 0x0003e20000000200 */
[----:B------:R-:W-:-:S06]  /*6c00*/  WARPGROUP.ARRIVE ;  /* 0x00000000000079c5 */ /* 0x000fcc0000000000 */
[----:B------:R-:W-:Y:S01]  /*6c10*/  HGMMA.64x256x16.F32.BF16 R24, R152, gdesc[UR12].tnspB, RZ, !UPT, gsb0 ;  /* 0x43e0000c98187df0 */ /* 0x000fe2000c0018ff */
[----:B------:R-:W-:Y:S01]  /*6c20*/  UIADD3 UR14, UR14, 0x180, URZ ;  /* 0x000001800e0e7890 */ /* 0x000fe2000fffe03f */
[----:B------:R-:W-:Y:S01]  /*6c30*/  UMOV UR15, 0x40000040 ;  /* 0x40000040000f7882 */ /* 0x000fe20000000000 */
[----:B------:R-:W-:Y:S02]  /*6c40*/  WARPGROUP.DEPBAR.LE gsb0, 0x0 ;  /* 0x00008000000079c5 */ /* 0x000fe40000010000 */
[----:B------:R-:W-:-:S15]  /*6c50*/  WARPGROUP.ARRIVE ;  /* 0x00000000000079c5 */ /* 0x000fde0000000000 */
[----:B------:R-:W-:-:S08]  /*6c60*/  NOP ;  /* 0x0000000000007918 */ /* 0x000fd00000000000 */
        /* <DEDUP_REMOVED lines=8> */
[----:B------:R-:W-:-:S15]  /*6cf0*/  WARPGROUP.ARRIVE ;  /* 0x00000000000079c5 */ /* 0x000fde0000000000 */
[----:B------:R-:W-:-:S08]  /*6d00*/  NOP ;  /* 0x0000000000007918 */ /* 0x000fd00000000000 */
[----:B------:R-:W-:Y:S01]  /*6d10*/  HGMMA.64x256x16.F32.BF16 R24, R164, gdesc[UR12].tnspB, R24, gsb0 ;  /* 0x43e0000ca4187df0 */ /* 0x000fe20008001818 */
[----:B------:R-:W-:Y:S02]  /*6d20*/  @UP0 ULDC UR14, c[0x0][0x44c] ;  /* 0x00011300000e0ab9 */ /* 0x000fe40000000800 */
[----:B------:R-:W-:-:S04]  /*6d30*/  UIMAD.WIDE.U32 UR14, UR5, UR14, URZ ;  /* 0x0000000e050e72a5 */ /* 0x000fc8000f8e003f */
[----:B------:R-:W-:-:S04]  /*6d40*/  @UP0 USHF.R.U32.HI UR5, URZ, UR7, UR15 ;  /* 0x000000073f050299 */ /* 0x000fc8000801160f */
[----:B------:R-:W-:-:S04]  /*6d50*/  UIADD3 UR40, UR40, UR5, URZ ;  /* 0x0000000528287290 */ /* 0x000fc8000fffe03f */
[----:B------:R-:W-:Y:S01]  /*6d60*/  UIADD3 UR10, UR40, UR10, URZ ;  /* 0x0000000a280a7290 */ /* 0x000fe2000fffe03f */
[----:B------:R-:W-:Y:S02]  /*6d70*/  WARPGROUP.DEPBAR.LE gsb0, 0x0 ;  /* 0x00008000000079c5 */ /* 0x000fe40000010000 */
[----:B------:R0:W-:Y:S06]  /*6d80*/  MEMBAR.ALL.CTA ;  /* 0x0000000000007992 */ /* 0x0001ec0000008000 */
[----:B0-----:R-:W0:Y:S02]  /*6d90*/  FENCE.VIEW.ASYNC.S ;  /* 0x00000000000073c6 */ /* 0x001e240000000000 */
[----:B0-----:R-:W-:Y:S01]  /*6da0*/  NOP ;  /* 0x0000000000007918 */ /* 0x001fe20000000000 */
[----:B------:R-:W-:Y:S06]  /*6db0*/  BAR.ARV 0xe, 0x100 ;  /* 0x0384000000007b1d */ /* 0x000fec0000002000 */
[----:B------:R0:W-:Y:S02]  /*6dc0*/  @!P1 SYNCS.ARRIVE.TRANS64.RED.A1T0 RZ, [R3+URZ], RZ ;  /* 0x000000ff03ff99a7 */ /* 0x0001e4000810043f */
[----:B0-----:R-:W-:Y:S01]  /*6dd0*/  FADD.FTZ R3, R175, R172 ;  /* 0x000000acaf037221 */ /* 0x001fe20000010000 */
[----:B-1----:R-:W-:Y:S06]  /*6de0*/  @P2 BRA `(.L_x_5242) ;  /* 0x0000000000442947 */ /* 0x002fec0003800000 */
        /* <DEDUP_REMOVED lines=10> */
.L_x_5243:
[----:B------:R-:W-:-:S11]  /*6e90*/  UISETP.NE.AND UP2, UPT, UR11, 0x1, UPT ;  /* 0x000000010b00788c */ /* 0x000fd6000bf45270 */
[----:B------:R-:W-:Y:S02]  /*6ea0*/  @UP2 ULDC.64 UR22, c[0x0][0xae0] ;  /* 0x0002b80000162ab9 */ /* 0x000fe40000000a00 */
[----:B------:R-:W-:-:S04]  /*6eb0*/  UIMAD.WIDE.U32 UR14, UR5, UR22, URZ ;  /* 0x00000016050e72a5 */ /* 0x000fc8000f8e003f */
[----:B------:R-:W-:-:S12]  /*6ec0*/  @UP2 USHF.R.U32.HI UR5, URZ, UR23, UR15 ;  /* 0x000000173f052299 */ /* 0x000fd8000801160f */
.L_x_5244:
[----:B------:R-:W-:-:S04]  /*6ed0*/  UIMAD UR5, UR5, UR11, UR11 ;  /* 0x0000000b050572a4 */ /* 0x000fc8000f8e020b */
[----:B------:R-:W-:-:S04]  /*6ee0*/  UISETP.LT.AND UP2, UPT, UR10, UR5, UPT ;  /* 0x000000050a00728c */ /* 0x000fc8000bf41270 */
[----:B------:R-:W-:-:S12]  /*6ef0*/  USEL UR10, UR10, UR5, UP2 ;  /* 0x000000050a0a7287 */ /* 0x000fd80009000000 */
.L_x_5242:
[----:B------:R-:W-:Y:S01]  /*6f00*/  R2UR UR32, R189 ;  /* 0x00000000bd2072ca */ /* 0x000fe200000e0000 */
[----:B------:R-:W-:-:S04]  /*6f10*/  USHF.R.S32.HI UR5, URZ, 0x1f, UR10 ;  /* 0x0000001f3f057899 */ /* 0x000fc8000801140a */
[----:B------:R-:W-:-:S04]  /*6f20*/  ULEA.HI UR5, UR5, UR10, URZ, 0x6 ;  /* 0x0000000a05057291 */ /* 0x000fc8000f8f303f */
[----:B------:R-:W-:-:S04]  /*6f30*/  USHF.R.S32.HI UR5, URZ, 0x6, UR5 ;  /* 0x000000063f057899 */ /* 0x000fc80008011405 */
[----:B------:R-:W-:-:S04]  /*6f40*/  UISETP.LT.AND UP2, UPT, UR32, UR5, UPT ;  /* 0x000000052000728c */ /* 0x000fc8000bf41270 */
[----:B------:R-:W-:-:S06]  /*6f50*/  USEL UR32, UR32, UR5, !UP2 ;  /* 0x0000000520207287 */ /* 0x000fcc000d000000 */
[----:B------:R-:W-:-:S13]  /*6f60*/  ISETP.GE.AND P2, PT, R6, UR32, PT ;  /* 0x0000002006007c0c */ /* 0x000fda000bf46270 */
[----:B------:R-:W-:Y:S05]  /*6f70*/  @!P2 BRA `(.L_x_5245) ;  /* 0x000000340004a947 */ /* 0x000fea0003800000 */
.L_x_5262:
[----:B------:R-:W-:-:S04]  /*6f80*/  UIADD3 UR7, UR36, 0x1, URZ ;  /* 0x0000000124077890 */ /* 0x000fc8000fffe03f */
[----:B------:R-:W-:-:S04]  /*6f90*/  UISETP.NE.AND UP2, UPT, UR7, 0x2, UPT ;  /* 0x000000020700788c */ /* 0x000fc8000bf45270 */
[----:B------:R-:W-:Y:S02]  /*6fa0*/  USEL UR5, URZ, 0x1, UP2 ;  /* 0x000000013f057887 */ /* 0x000fe40009000000 */
[----:B------:R-:W-:-:S04]  /*6fb0*/  USEL UR7, UR7, URZ, UP2 ;  /* 0x0000003f07077287 */ /* 0x000fc80009000000 */
[----:B------:R-:W-:Y:S01]  /*6fc0*/  LOP3.LUT R2, R2, UR5, RZ, 0x3c, !PT ;  /* 0x0000000502027c12 */ /* 0x000fe2000f8e3cff */
[----:B0-----:R-:W-:Y:S07]  /*6fd0*/  @!P0 BRA `(.L_x_5246) ;  /* 0x0000000000048947 */ /* 0x001fee0003800000 */
[----:B------:R-:W-:Y:S01]  /*6fe0*/  BPT.TRAP 0x1 ;  /* 0x000000040000795c */ /* 0x000fe20000300000 */
.L_x_5246:
[----:B------:R-:W-:Y:S01]  /*6ff0*/  ULEA UR5, UR7, UR37, 0x3 ;  /* 0x0000002507057291 */ /* 0x000fe2000f8e183f */
[----:B------:R-:W-:-:S08]  /*7000*/  SHF.L.U32 R8, R2, 0x1f, RZ ;  /* 0x0000001f02087819 */ /* 0x000fd000000006ff */
[----:B------:R0:W1:Y:S01]  /*7010*/  SYNCS.PHASECHK.TRANS64.TRYWAIT P2, [UR5+0x38830], R8 ;  /* 0x03883008ff0075a7 */ /* 0x0000620008040145 */
[----:B------:R-:W-:Y:S05]  /*7020*/  @!P0 BRA `(.L_x_5247) ;  /* 0x0000000000048947 */ /* 0x000fea0003800000 */
[----:B------:R-:W-:Y:S01]  /*7030*/  BPT.TRAP 0x1 ;  /* 0x000000040000795c */ /* 0x000fe20000300000 */
.L_x_5247:
[----:B-1----:R-:W-:Y:S05]  /*7040*/  @P2 BRA `(.L_x_5248) ;  /* 0x0000000000082947 */ /* 0x002fea0003800000 */
[----:B------:R-:W1:Y:S02]  /*7050*/  SYNCS.PHASECHK.TRANS64.TRYWAIT P2, [UR5+0x38830], R8 ;  /* 0x03883008ff0075a7 */ /* 0x000e640008040145 */
[----:B-1----:R-:W-:Y:S05]  /*7060*/  @!P2 BRA `(.L_x_5249) ;  /* 0x000001300078a947 */ /* 0x002fea0003800000 */
.L_x_5248:
[----:B------:R-:W-:Y:S01]  /*7070*/  R2UR UR10, R0 ;  /* 0x00000000000a72ca */ /* 0x000fe200000e0000 */
[----:B------:R-:W-:Y:S01]  /*7080*/  WARPGROUP.ARRIVE ;  /* 0x00000000000079c5 */ /* 0x000fe20000000000 */
        /* <DEDUP_REMOVED lines=21> */
.L_x_5250:
[----:B------:R2:W3:Y:S01]  /*71e0*/  SYNCS.PHASECHK.TRANS64.TRYWAIT P2, [UR5+0x38850], R8 ;  /* 0x03885008ff0075a7 */ /* 0x0004e20008040145 */
[----:B------:R-:W-:Y:S05]  /*71f0*/  @!P0 BRA `(.L_x_5251) ;  /* 0x0000000000048947 */ /* 0x000fea0003800000 */
[----:B------:R-:W-:Y:S01]  /*7200*/  BPT.TRAP 0x1 ;  /* 0x000000040000795c */ /* 0x000fe20000300000 */
.L_x_5251:
[----:B---3--:R-:W-:Y:S05]  /*7210*/  @P2 BRA `(.L_x_5252) ;  /* 0x0000000000082947 */ /* 0x008fea0003800000 */
[----:B------:R-:W3:Y:S02]  /*7220*/  SYNCS.PHASECHK.TRANS64.TRYWAIT P2, [UR5+0x38850], R8 ;  /* 0x03885008ff0075a7 */ /* 0x000ee40008040145 */
[----:B---3--:R-:W-:Y:S05]  /*7230*/  @!P2 BRA `(.L_x_5253) ;  /* 0x00000130001ca947 */ /* 0x008fea0003800000 */
.L_x_5252:
[----:B------:R-:W-:Y:S01]  /*7240*/  ULEA UR26, UR7, UR4, 0xc ;  /* 0x00000004071a7291 */ /* 0x000fe2000f8e603f */
[----:B------:R-:W-:Y:S01]  /*7250*/  WARPGROUP.ARRIVE ;  /* 0x00000000000079c5 */ /* 0x000fe20000000000 */
[----:B------:R-:W-:Y:S01]  /*7260*/  UMOV UR27, 0x40000040 ;  /* 0x40000040001b7882 */ /* 0x000fe20000000000 */
[----:B------:R-:W-:-:S04]  /*7270*/  UIADD3 UR28, UR6, 0x2, URZ ;  /* 0x00000002061c7890 */ /* 0x000fc8000fffe03f */
[----:B-1----:R-:W1:Y:S01]  /*7280*/  S2R R9, SR_TID.X ;  /* 0x0000000000097919 */ /* 0x002e620000002100 */
[----:B------:R-:W-:Y:S01]  /*7290*/  UIADD3 UR30, UR26, 0x2, URZ ;  /* 0x000000021a1e7890 */ /* 0x000fe2000fffe03f */
[----:B------:R-:W-:Y:S01]  /*72a0*/  PLOP3.LUT P2, PT, PT, PT, UP0, 0x80, 0x0 ;  /* 0x000000000000781c */ /* 0x000fe20003f4f008 */
[----:B------:R-:W-:Y:S01]  /*72b0*/  UMOV UR29, 0x40000040 ;  /* 0x40000040001d7882 */ /* 0x000fe20000000000 */
[----:B------:R-:W-:Y:S01]  /*72c0*/  UMOV UR31, 0x40000040 ;  /* 0x40000040001f7882 */ /* 0x000fe20000000000 */
[----:B------:R-:W-:Y:S01]  /*72d0*/  HGMMA.64x64x16.F32.BF16 R152, gdesc[UR24], R152, gsb0 ;  /* 0x00e00000189879f0 */ /* 0x000fe20008001898 */
[----:B------:R-:W-:Y:S01]  /*72e0*/  UIADD3 UR18, UR6, 0x800, URZ ;  /* 0x0000080006127890 */ /* 0x000fe2000fffe03f */
[----:B------:R-:W-:Y:S01]  /*72f0*/  PLOP3.LUT P3, PT, PT, PT, UP0, 0x80, 0x0 ;  /* 0x000000000000781c */ /* 0x000fe20003f6f008 */
[----:B------:R-:W-:Y:S01]  /*7300*/  UIADD3 UR15, UR26, 0x800, URZ ;  /* 0x000008001a0f7890 */ /* 0x000fe2000fffe03f */
[----:B------:R-:W-:Y:S02]  /*7310*/  IMAD.IADD R197, R188, 0x1, R18 ;  /* 0x00000001bcc57824 */ /* 0x000fe400078e0212 */
[----:B------:R-:W-:-:S02]  /*7320*/  IMAD.U32 R12, RZ, RZ, UR5 ;  /* 0x00000005ff0c7e24 */ /* 0x000fc4000f8e00ff */
[----:B------:R-:W-:-:S05]  /*7330*/  IMAD.SHL.U32 R13, R6, 0x40, RZ ;  /* 0x00000040060d7824 */ /* 0x000fca00078e00ff */
[----:B------:R-:W-:Y:S02]  /*7340*/  IADD3 R11, -R16, 0x1, -R13 ;  /* 0x00000001100b7810 */ /* 0x000fe40007ffe90d */
[----:B-1----:R-:W-:-:S05]  /*7350*/  SHF.R.U32.HI R9, RZ, 0x7, R9 ;  /* 0x00000007ff097819 */ /* 0x002fca0000011609 */
[----:B0-2---:R0:W1:Y:S02]  /*7360*/  SHFL.IDX PT, R8, R9, RZ, 0x1f ;  /* 0x00001fff09087589 */ /* 0x00506400000e0000 */
[----:B0-----:R-:W0:Y:S01]  /*7370*/  LDC R9, c[0x0][0x288] ;  /* 0x0000a200ff097b82 */ /* 0x001e220000000800 */
[----:B-1----:R-:W-:-:S07]  /*7380*/  R2UR UR10, R8 ;  /* 0x00000000080a72ca */ /* 0x002fce00000e0000 */
[----:B------:R-:W1:Y:S06]  /*7390*/  LDC R8, c[0x0][0x2f0] ;  /* 0x0000bc00ff087b82 */ /* 0x000e6c0000000800 */
[----:B------:R-:W-:-:S03]  /*73a0*/  UISETP.GT.AND UP2, UPT, UR10, 0x7f, UPT ;  /* 0x0000007f0a00788c */ /* 0x000fc6000bf44270 */
[----:B------:R-:W-:Y:S01]  /*73b0*/  UMOV UR10, 0x4 ;  /* 0x00000004000a7882 */ /* 0x000fe20000000000 */
[----:B------:R-:W-:Y:S02]  /*73c0*/  USEL UR14, URZ, 0x2, !UP2 ;  /* 0x000000023f0e7887 */ /* 0x000fe4000d000000 */
[----:B------:R-:W-:Y:S01]  /*73d0*/  USEL UR11, UR10, 0x2, UP2 ;  /* 0x000000020a0b7887 */ /* 0x000fe20009000000 */
[----:B------:R-:W-:Y:S02]  /*73e0*/  WARPGROUP.DEPBAR.LE gsb0, 0x0 ;  /* 0x00008000000079c5 */ /* 0x000fe40000010000 */
[----:B------:R-:W-:Y:S01]  /*73f0*/  WARPGROUP.ARRIVE ;  /* 0x00000000000079c5 */ /* 0x000fe20000000000 */
[----:B------:R-:W-:-:S05]  /*7400*/  USEL UR10, UR10, 0x6, !UP2 ;  /* 0x000000060a0a7887 */ /* 0x000fca000d000000 */
        /* <DEDUP_REMOVED lines=238> */
[----:B------:R-:W-:Y:S01]  /*82f0*/  @UP0 ULDC UR10, c[0x0][0x44c] ;  /* 0x00011300000a0ab9 */ /* 0x000fe20000000800 */
[----:B------:R-:W-:Y:S01]  /*8300*/  ULDC UR26, c[0x0][0xad4] ;  /* 0x0002b500001a7ab9 */ /* 0x000fe20000000800 */
[----:B------:R-:W-:Y:S01]  /*8310*/  @P2 IMAD.HI.U32 R10, R197, UR10, RZ ;  /* 0x0000000ac50a2c27 */ /* 0x000fe2000f8e00ff */
[----:B------:R-:W-:Y:S01]  /*8320*/  @UP0 ULDC UR10, c[0x0][0x450] ;  /* 0x00011400000a0ab9 */ /* 0x000fe20000000800 */
[----:B------:R-:W-:Y:S01]  /*8330*/  PLOP3.LUT P2, PT, PT, PT, UP1, 0x40, 0x0 ;  /* 0x000000000000781c */ /* 0x000fe20003f4e818 */
[----:B------:R-:W-:-:S02]  /*8340*/  ULOP3.LUT UR5, URZ, UR26, URZ, 0x33, !UPT ;  /* 0x0000001a3f057292 */ /* 0x000fc4000f8e333f */
[----:B------:R-:W-:Y:S01]  /*8350*/  @P3 SHF.R.U32.HI R197, RZ, UR10, R10 ;  /* 0x0000000affc53c19 */ /* 0x000fe2000801160a */
[----:B------:R-:W-:Y:S01]  /*8360*/  @!P1 VIADD R10, R12, 0x38840 ;  /* 0x000388400c0a9836 */ /* 0x000fe20000000000 */
[----:B------:R-:W-:-:S03]  /*8370*/  ULDC UR10, c[0x0][0xad8] ;  /* 0x0002b600000a7ab9 */ /* 0x000fc60000000800 */
[----:B------:R-:W2:Y:S01]  /*8380*/  SHFL.IDX PT, R199, R197, RZ, 0x1c1f ;  /* 0x001c1fffc5c77589 */ /* 0x000ea200000e0000 */
[----:B------:R-:W-:Y:S01]  /*8390*/  @!P1 PRMT R10, RZ, 0x654, R10 ;  /* 0x00000654ff0a9816 */ /* 0x000fe2000000000a */
[----:B------:R-:W-:Y:S02]  /*83a0*/  WARPGROUP.DEPBAR.LE gsb0, 0x0 ;  /* 0x00008000000079c5 */ /* 0x000fe40000010000 */
[----:B------:R-:W-:-:S06]  /*83b0*/  WARPGROUP.ARRIVE ;  /* 0x00000000000079c5 */ /* 0x000fcc0000000000 */
[----:B------:R-:W-:Y:S03]  /*83c0*/  HGMMA.64x64x16.F32.BF16 R152, gdesc[UR28], R152, gsb0 ;  /* 0x00e000001c9879f0 */ /* 0x000fe60008001898 */
[----:B------:R-:W-:Y:S02]  /*83d0*/  WARPGROUP.DEPBAR.LE gsb0, 0x0 ;  /* 0x00008000000079c5 */ /* 0x000fe40000010000 */
[----:B------:R1:W-:Y:S02]  /*83e0*/  @!P1 SYNCS.ARRIVE.TRANS64.RED.A1T0 RZ, [R10+URZ], RZ ;  /* 0x000000ff0aff99a7 */ /* 0x0003e4000810043f */
[----:B-1----:R-:W-:-:S04]  /*83f0*/  IMAD R10, R8, UR38, R11 ;  /* 0x00000026080a7c24 */ /* 0x002fc8000f8e020b */
[----:B0-----:R-:W-:-:S04]  /*8400*/  IMAD.IADD R10, R10, 0x1, -R9 ;  /* 0x000000010a0a7824 */ /* 0x001fc800078e0a09 */
[C---:B------:R-:W-:Y:S02]  /*8410*/  VIADD R14, R10.reuse, UR10 ;  /* 0x0000000a0a0e7c36 */ /* 0x040fe40008000000 */
[----:B------:R-:W-:Y:S01]  /*8420*/  VIADD R15, R10, UR5 ;  /* 0x000000050a0f7c36 */ /* 0x000fe20008000000 */
[----:B------:R-:W-:Y:S01]  /*8430*/  ULDC UR5, c[0x0][0xadc] ;  /* 0x0002b70000057ab9 */ /* 0x000fe20000000800 */
[C---:B--2---:R-:W-:Y:S02]  /*8440*/  IMAD.IADD R21, R199.reuse, 0x1, R14 ;  /* 0x00000001c7157824 */ /* 0x044fe400078e020e */
[----:B------:R-:W-:Y:S01]  /*8450*/  IMAD.IADD R20, R199, 0x1, R15 ;  /* 0x00000001c7147824 */ /* 0x000fe200078e020f */
[----:B------:R-:W-:Y:S06]  /*8460*/  @P2 BRA `(.L_x_5254) ;  /* 0x00000000005c2947 */ /* 0x000fec0003800000 */
[----:B------:R-:W-:Y:S01]  /*8470*/  IMAD R10, R8, UR38, R199 ;  /* 0x00000026080a7c24 */ /* 0x000fe2000f8e02c7 */
[----:B------:R-:W-:Y:S03]  /*8480*/  BSSY B0, `(.L_x_5255) ;  /* 0x0000011000007945 */ /* 0x000fe60003800000 */
[----:B------:R-:W-:-:S05]  /*8490*/  IMAD.IADD R198, R10, 0x1, -R9 ;  /* 0x000000010ac67824 */ /* 0x000fca00078e0a09 */
        /* <DEDUP_REMOVED lines=10> */
.L_x_5256:
[----:B------:R-:W-:-:S05]  /*8540*/  IMAD.U32 R200, RZ, RZ, UR5 ;  /* 0x00000005ffc87e24 */ /* 0x000fca000f8e00ff */
[----:B------:R-:W-:-:S13]  /*8550*/  ISETP.NE.AND P2, PT, R200, 0x1, PT ;  /* 0x00000001c800780c */ /* 0x000fda0003f45270 */
[----:B------:R-:W0:Y:S02]  /*8560*/  @P2 LDC.64 R10, c[0x0][0xae0] ;  /* 0x0002b800ff0a2b82 */ /* 0x000e240000000a00 */
[----:B0-----:R-:W-:-:S05]  /*8570*/  @P2 IMAD.HI.U32 R10, R198, R10, RZ ;  /* 0x0000000ac60a2227 */ /* 0x001fca00078e00ff */
[----:B------:R-:W-:-:S07]  /*8580*/  @P2 SHF.R.U32.HI R198, RZ, R11, R10 ;  /* 0x0000000bffc62219 */ /* 0x000fce000001160a */
.L_x_5257:
[----:B------:R-:W-:Y:S05]  /*8590*/  BSYNC B0 ;  /* 0x0000000000007941 */ /* 0x000fea0003800000 */
.L_x_5255:
[----:B------:R-:W-:-:S04]  /*85a0*/  IMAD R11, R198, R200, -R13 ;  /* 0x000000c8c60b7224 */ /* 0x000fc800078e0a0d */
[----:B------:R-:W-:-:S05]  /*85b0*/  IMAD.IADD R11, R11, 0x1, -R16 ;  /* 0x000000010b0b7824 */ /* 0x000fca00078e0a10 */
[----:B------:R-:W-:Y:S02]  /*85c0*/  VIADDMNMX R21, R11, R200, R21, PT ;  /* 0x000000c80b157246 */ /* 0x000fe40003800115 */
[----:B------:R-:W-:-:S07]  /*85d0*/  VIMNMX R20, R20, R11, !PT ;  /* 0x0000000b14147248 */ /* 0x000fce0007fe0100 */
.L_x_5254:
[----:B------:R-:W-:Y:S01]  /*85e0*/  ISETP.GT.AND P2, PT, R6, -0x1, PT ;  /* 0xffffffff0600780c */ /* 0x000fe20003f44270 */
[----:B------:R-:W0:Y:S03]  /*85f0*/  SHFL.IDX PT, R197, R197, 0x1, 0x1c1f ;  /* 0x003c1f00c5c57f89 */ /* 0x000e2600000e0000 */
[C---:B------:R-:W-:Y:S02]  /*8600*/  ISETP.GT.AND P5, PT, R20.reuse, RZ, P2 ;  /* 0x000000ff1400720c */ /* 0x040fe400017a4270 */
[C---:B------:R-:W-:Y:S02]  /*8610*/  ISETP.GT.AND P4, PT, R20.reuse, 0x1, P2 ;  /* 0x000000011400780c */ /* 0x040fe40001784270 */
[----:B------:R-:W-:Y:S02]  /*8620*/  ISETP.LT.OR P5, PT, R21, 0x1, P5 ;  /* 0x000000011500780c */ /* 0x000fe40002fa1670 */
[----:B------:R-:W-:-:S02]  /*8630*/  ISETP.GT.AND P6, PT, R20, 0x8, P2 ;  /* 0x000000081400780c */ /* 0x000fc400017c4270 */
[----:B------:R-:W-:Y:S02]  /*8640*/  FSEL R152, R152, -INF , !P5 ;  /* 0xff80000098987808 */ /* 0x000fe40006800000 */
[C---:B------:R-:W-:Y:S02]  /*8650*/  ISETP.GT.AND P5, PT, R20.reuse, 0x10, P2 ;  /* 0x000000101400780c */ /* 0x040fe400017a4270 */
[----:B------:R-:W-:Y:S02]  /*8660*/  ISETP.GT.AND P3, PT, R20, 0x9, P2 ;  /* 0x000000091400780c */ /* 0x000fe40001764270 */
[C---:B------:R-:W-:Y:S02]  /*8670*/  ISETP.LT.OR P5, PT, R21.reuse, 0x11, P5 ;  /* 0x000000111500780c */ /* 0x040fe40002fa1670 */
[----:B------:R-:W-:Y:S02]  /*8680*/  ISETP.LT.OR P4, PT, R21, 0x2, P4 ;  /* 0x000000021500780c */ /* 0x000fe40002781670 */
[----:B------:R-:W-:-:S02]  /*8690*/  FSEL R160, R160, -INF , !P5 ;  /* 0xff800000a0a07808 */ /* 0x000fc40006800000 */
[----:B------:R-:W-:Y:S01]  /*86a0*/  ISETP.GT.AND P5, PT, R20, 0x20, P2 ;  /* 0x000000201400780c */ /* 0x000fe200017a4270 */
[----:B0-----:R-:W-:Y:S01]  /*86b0*/  IMAD.IADD R15, R15, 0x1, R197 ;  /* 0x000000010f0f7824 */ /* 0x001fe200078e02c5 */
[C---:B------:R-:W-:Y:S02]  /*86c0*/  ISETP.LT.OR P6, PT, R21.reuse, 0x9, P6 ;  /* 0x000000091500780c */ /* 0x040fe400037c1670 */
[C---:B------:R-:W-:Y:S02]  /*86d0*/  ISETP.LT.OR P3, PT, R21.reuse, 0xa, P3 ;  /* 0x0000000a1500780c */ /* 0x040fe40001f61670 */
[----:B------:R-:W-:Y:S02]  /*86e0*/  ISETP.LT.OR P5, PT, R21, 0x21, P5 ;  /* 0x000000211500780c */ /* 0x000fe40002fa1670 */
[----:B------:R-:W-:Y:S02]  /*86f0*/  FSEL R153, R153, -INF , !P4 ;  /* 0xff80000099997808 */ /* 0x000fe40006000000 */
[----:B------:R-:W-:-:S02]  /*8700*/  FSEL R156, R156, -INF , !P6 ;  /* 0xff8000009c9c7808 */ /* 0x000fc40007000000 */
[----:B------:R-:W-:Y:S02]  /*8710*/  FSEL R157, R157, -INF , !P3 ;  /* 0xff8000009d9d7808 */ /* 0x000fe40005800000 */
[C---:B------:R-:W-:Y:S02]  /*8720*/  ISETP.GT.AND P4, PT, R20.reuse, 0x11, P2 ;  /* 0x000000111400780c */ /* 0x040fe40001784270 */
[C---:B------:R-:W-:Y:S02]  /*8730*/  ISETP.GT.AND P6, PT, R20.reuse, 0x18, P2 ;  /* 0x000000181400780c */ /* 0x040fe400017c4270 */
[----:B------:R-:W-:Y:S02]  /*8740*/  ISETP.GT.AND P3, PT, R20, 0x19, P2 ;  /* 0x000000191400780c */ /* 0x000fe40001764270 */
[----:B------:R-:W-:Y:S02]  /*8750*/  FSEL R168, R168, -INF , !P5 ;  /* 0xff800000a8a87808 */ /* 0x000fe40006800000 */
[----:B------:R-:W-:-:S02]  /*8760*/  ISETP.GT.AND P5, PT, R20, 0x30, P2 ;  /* 0x000000301400780c */ /* 0x000fc400017a4270 */
[C---:B------:R-:W-:Y:S02]  /*8770*/  ISETP.LT.OR P4, PT, R21.reuse, 0x12, P4 ;  /* 0x000000121500780c */ /* 0x040fe40002781670 */
        /* <DEDUP_REMOVED lines=10> */
[----:B------:R-:W-:-:S02]  /*8820*/  PLOP3.LUT P5, PT, PT, PT, UP1, 0x40, 0x0 ;  /* 0x000000000000781c */ /* 0x000fc40003fae818 */
[C---:B------:R-:W-:Y:S02]  /*8830*/  ISETP.LT.OR P4, PT, R21.reuse, 0x22, P4 ;  /* 0x000000221500780c */ /* 0x040fe40002781670 */
[C---:B------:R-:W-:Y:S02]  /*8840*/  ISETP.LT.OR P6, PT, R21.reuse, 0x29, P6 ;  /* 0x000000291500780c */ /* 0x040fe400037c1670 */
[----:B------:R-:W-:Y:S02]  /*8850*/  ISETP.LT.OR P3, PT, R21, 0x2a, P3 ;  /* 0x0000002a1500780c */ /* 0x000fe40001f61670 */
[----:B------:R-:W-:Y:S02]  /*8860*/  FSEL R169, R169, -INF , !P4 ;  /* 0xff800000a9a97808 */ /* 0x000fe40006000000 */
[----:B------:R-:W-:Y:S02]  /*8870*/  FSEL R172, R172, -INF , !P6 ;  /* 0xff800000acac7808 */ /* 0x000fe40007000000 */
[----:B------:R-:W-:-:S02]  /*8880*/  FSEL R173, R173, -INF , !P3 ;  /* 0xff800000adad7808 */ /* 0x000fc40005800000 */
[C---:B------:R-:W-:Y:S02]  /*8890*/  ISETP.GT.AND P4, PT, R20.reuse, 0x31, P2 ;  /* 0x000000311400780c */ /* 0x040fe40001784270 */
[C---:B------:R-:W-:Y:S02]  /*88a0*/  ISETP.GT.AND P6, PT, R20.reuse, 0x38, P2 ;  /* 0x000000381400780c */ /* 0x040fe400017c4270 */
[----:B------:R-:W-:Y:S01]  /*88b0*/  ISETP.GT.AND P3, PT, R20, 0x39, P2 ;  /* 0x000000391400780c */ /* 0x000fe20001764270 */
[----:B------:R-:W-:Y:S01]  /*88c0*/  IMAD.IADD R20, R14, 0x1, R197 ;  /* 0x000000010e147824 */ /* 0x000fe200078e02c5 */
[C---:B------:R-:W-:Y:S02]  /*88d0*/  ISETP.LT.OR P4, PT, R21.reuse, 0x32, P4 ;  /* 0x000000321500780c */ /* 0x040fe40002781670 */
[C---:B------:R-:W-:Y:S02]  /*88e0*/  ISETP.LT.OR P6, PT, R21.reuse, 0x39, P6 ;  /* 0x000000391500780c */ /* 0x040fe400037c1670 */
[----:B------:R-:W-:-:S02]  /*88f0*/  ISETP.LT.OR P3, PT, R21, 0x3a, P3 ;  /* 0x0000003a1500780c */ /* 0x000fc40001f61670 */
[----:B------:R-:W-:Y:S02]  /*8900*/  FSEL R177, R177, -INF , !P4 ;  /* 0xff800000b1b17808 */ /* 0x000fe40006000000 */
[----:B------:R-:W-:Y:S02]  /*8910*/  FSEL R180, R180, -INF , !P6 ;  /* 0xff800000b4b47808 */ /* 0x000fe40007000000 */
[----:B------:R-:W-:Y:S01]  /*8920*/  FSEL R181, R181, -INF , !P3 ;  /* 0xff800000b5b57808 */ /* 0x000fe20005800000 */
        /* <DEDUP_REMOVED lines=14> */
.L_x_5260:
[----:B------:R-:W-:-:S05]  /*8a10*/  IMAD.U32 R197, RZ, RZ, UR5 ;  /* 0x00000005ffc57e24 */ /* 0x000fca000f8e00ff */
[----:B------:R-:W-:-:S13]  /*8a20*/  ISETP.NE.AND P3, PT, R197, 0x1, PT ;  /* 0x00000001c500780c */ /* 0x000fda0003f65270 */
[----:B------:R-:W0:Y:S02]  /*8a30*/  @P3 LDC.64 R10, c[0x0][0xae0] ;  /* 0x0002b800ff0a3b82 */ /* 0x000e240000000a00 */
[----:B0-----:R-:W-:-:S05]  /*8a40*/  @P3 IMAD.HI.U32 R10, R14, R10, RZ ;  /* 0x0000000a0e0a3227 */ /* 0x001fca00078e00ff */
[----:B------:R-:W-:-:S07]  /*8a50*/  @P3 SHF.R.U32.HI R14, RZ, R11, R10 ;  /* 0x0000000bff0e3219 */ /* 0x000fce000001160a */
.L_x_5261:
[----:B------:R-:W-:Y:S05]  /*8a60*/  BSYNC B0 ;  /* 0x0000000000007941 */ /* 0x000fea0003800000 */
.L_x_5259:
[----:B------:R-:W-:-:S04]  /*8a70*/  IMAD R13, R14, R197, -R13 ;  /* 0x000000c50e0d7224 */ /* 0x000fc800078e0a0d */
[----:B------:R-:W-:-:S05]  /*8a80*/  IMAD.IADD R13, R13, 0x1, -R16 ;  /* 0x000000010d0d7824 */ /* 0x000fca00078e0a10 */
[----:B------:R-:W-:Y:S02]  /*8a90*/  VIADDMNMX R20, R13, R197, R20, PT ;  /* 0x000000c50d147246 */ /* 0x000fe40003800114 */
[----:B------:R-:W-:-:S07]  /*8aa0*/  VIMNMX R15, R15, R13, !PT ;  /* 0x0000000d0f0f7248 */ /* 0x000fce0007fe0100 */
.L_x_5258:
[----:B------:R-:W-:Y:S01]  /*8ab0*/  FMNMX.FTZ R10, R152, R5, !PT ;  /* 0x00000005980a7209 */ /* 0x000fe20007810000 */
[----:B------:R-:W-:Y:S01]  /*8ac0*/  ULDC UR19, c[0x0][0xa80] ;  /* 0x0002a00000137ab9 */ /* 0x000fe20000000800 */
[----:B------:R-:W-:Y:S01]  /*8ad0*/  ISETP.GT.AND P4, PT, R15, RZ, P2 ;  /* 0x000000ff0f00720c */ /* 0x000fe20001784270 */
[----:B------:R-:W-:Y:S01]  /*8ae0*/  ULEA UR10, UR7, UR39, 0xc ;  /* 0x00000027070a7291 */ /* 0x000fe2000f8e603f */
[----:B------:R-:W-:Y:S01]  /*8af0*/  FMNMX.FTZ R11, R153, R10, !PT ;  /* 0x0000000a990b7209 */ /* 0x000fe20007810000 */
[----:B------:R-:W-:Y:S01]  /*8b00*/  UMOV UR11, 0x40000040 ;  /* 0x40000040000b7882 */ /* 0x000fe20000000000 */
[----:B------:R-:W-:Y:S01]  /*8b10*/  ISETP.GT.AND P3, PT, R15, 0x1, P2 ;  /* 0x000000010f00780c */ /* 0x000fe20001764270 */
[----:B------:R-:W-:Y:S01]  /*8b20*/  UIADD3 UR14, UR10, 0x80, URZ ;  /* 0x000000800a0e7890 */ /* 0x000fe2000fffe03f */
[----:B------:R-:W-:Y:S01]  /*8b30*/  FMNMX.FTZ R10, R156, R11, !PT ;  /* 0x0000000b9c0a7209 */ /* 0x000fe20007810000 */
[----:B------:R-:W-:Y:S01]  /*8b40*/  UMOV UR15, 0x40000040 ;  /* 0x40000040000f7882 */ /* 0x000fe20000000000 */
[----:B------:R-:W-:Y:S01]  /*8b50*/  ISETP.LT.OR P4, PT, R20, 0x1, P4 ;  /* 0x000000011400780c */ /* 0x000fe20002781670 */
[----:B------:R-:W-:Y:S01]  /*8b60*/  @!P1 VIADD R12, R12, 0x38860 ;  /* 0x000388600c0c9836 */ /* 0x000fe20000000000 */
        /* <DEDUP_REMOVED lines=9> */
[----:B------:R-:W-:Y:S02]  /*8c00*/  ISETP.LT.OR P5, PT, R20, 0x9, P5 ;  /* 0x000000091400780c */ /* 0x000fe40002fa1670 */
[----:B------:R-:W-:Y:S02]  /*8c10*/  FMNMX.FTZ R10, R168, R11, !PT ;  /* 0x0000000ba80a7209 */ /* 0x000fe40007810000 */
[----:B------:R-:W-:Y:S02]  /*8c20*/  FSEL R155, R155, -INF , !P3 ;  /* 0xff8000009b9b7808 */ /* 0x000fe40005800000 */
[----:B------:R-:W-:-:S02]  /*8c30*/  FMNMX.FTZ R11, R169, R10, !PT ;  /* 0x0000000aa90b7209 */ /* 0x000fc40007810000 */
[----:B------:R-:W-:Y:S02]  /*8c40*/  FMNMX.FTZ R14, R154, R7, !PT ;  /* 0x000000079a0e7209 */ /* 0x000fe40007810000 */
[----:B------:R-:W-:Y:S02]  /*8c50*/  FMNMX.FTZ R10, R172, R11, !PT ;  /* 0x0000000bac0a7209 */ /* 0x000fe40007810000 */
[----:B------:R-:W-:Y:S02]  /*8c60*/  ISETP.GT.AND P3, PT, R15, 0x10, P2 ;  /* 0x000000100f00780c */ /* 0x000fe40001764270 */
[----:B------:R-:W-:Y:S02]  /*8c70*/  FMNMX.FTZ R11, R173, R10, !PT ;  /* 0x0000000aad0b7209 */ /* 0x000fe40007810000 */
[----:B------:R-:W-:Y:S02]  /*8c80*/  ISETP.LT.OR P6, PT, R20, 0xa, P6 ;  /* 0x0000000a1400780c */ /* 0x000fe400037c1670 */
[----:B------:R-:W-:-:S02]  /*8c90*/  FMNMX.FTZ R10, R176, R11, !PT ;  /* 0x0000000bb00a7209 */ /* 0x000fc40007810000 */
[----:B------:R-:W-:Y:S02]  /*8ca0*/  FSEL R158, R158, -INF , !P5 ;  /* 0xff8000009e9e7808 */ /* 0x000fe40006800000 */
[----:B------:R-:W-:Y:S02]  /*8cb0*/  FMNMX.FTZ R11, R177, R10, !PT ;  /* 0x0000000ab10b7209 */ /* 0x000fe40007810000 */
[----:B------:R-:W-:Y:S02]  /*8cc0*/  ISETP.GT.AND P5, PT, R15, 0x11, P2 ;  /* 0x000000110f00780c */ /* 0x000fe400017a4270 */
[----:B------:R-:W-:Y:S02]  /*8cd0*/  FMNMX.FTZ R10, R180, R11, !PT ;  /* 0x0000000bb40a7209 */ /* 0x000fe40007810000 */
[----:B------:R-:W-:Y:S02]  /*8ce0*/  FSEL R159, R159, -INF , !P6 ;  /* 0xff8000009f9f7808 */ /* 0x000fe40007000000 */
[----:B------:R-:W-:-:S02]  /*8cf0*/  FMNMX.FTZ R11, R181, R10, !PT ;  /* 0x0000000ab50b7209 */ /* 0x000fc40007810000 */
[C---:B------:R-:W-:Y:S02]  /*8d00*/  ISETP.LT.OR P3, PT, R20.reuse, 0x11, P3 ;  /* 0x000000111400780c */ /* 0x040fe40001f61670 */
[C---:B------:R-:W-:Y:S01]  /*8d10*/  ISETP.GT.AND P6, PT, R15.reuse, 0x18, P2 ;  /* 0x000000180f00780c */ /* 0x040fe200017c4270 */
[----:B------:R-:W0:Y:S01]  /*8d20*/  SHFL.BFLY PT, R10, R11, 0x2, 0x1f ;  /* 0x0c401f000b0a7f89 */ /* 0x000e2200000e0000 */
[----:B------:R-:W-:Y:S02]  /*8d30*/  ISETP.LT.OR P5, PT, R20, 0x12, P5 ;  /* 0x000000121400780c */ /* 0x000fe40002fa1670 */
[----:B------:R-:W-:Y:S02]  /*8d40*/  FSEL R162, R162, -INF , !P3 ;  /* 0xff800000a2a27808 */ /* 0x000fe40005800000 */
[----:B------:R-:W-:Y:S02]  /*8d50*/  ISETP.GT.AND P4, PT, R15, 0x19, P2 ;  /* 0x000000190f00780c */ /* 0x000fe40001784270 */
[----:B------:R-:W-:-:S02]  /*8d60*/  ISETP.LT.OR P6, PT, R20, 0x19, P6 ;  /* 0x000000191400780c */ /* 0x000fc400037c1670 */
[----:B------:R-:W-:Y:S02]  /*8d70*/  FSEL R163, R163, -INF , !P5 ;  /* 0xff800000a3a37808 */ /* 0x000fe40006800000 */
[C---:B------:R-:W-:Y:S02]  /*8d80*/  ISETP.GT.AND P3, PT, R15.reuse, 0x20, P2 ;  /* 0x000000200f00780c */ /* 0x040fe40001764270 */
[----:B------:R-:W-:Y:S02]  /*8d90*/  FSEL R166, R166, -INF , !P6 ;  /* 0xff800000a6a67808 */ /* 0x000fe40007000000 */
[C---:B------:R-:W-:Y:S02]  /*8da0*/  ISETP.LT.OR P4, PT, R20.reuse, 0x1a, P4 ;  /* 0x0000001a1400780c */ /* 0x040fe40002781670 */
[----:B------:R-:W-:Y:S02]  /*8db0*/  ISETP.LT.OR P3, PT, R20, 0x21, P3 ;  /* 0x000000211400780c */ /* 0x000fe40001f61670 */
[----:B------:R-:W-:-:S02]  /*8dc0*/  ISETP.GT.AND P5, PT, R15, 0x21, P2 ;  /* 0x000000210f00780c */ /* 0x000fc400017a4270 */
[----:B------:R-:W-:Y:S02]  /*8dd0*/  FSEL R167, R167, -INF , !P4 ;  /* 0xff800000a7a77808 */ /* 0x000fe40006000000 */
[----:B------:R-:W-:Y:S02]  /*8de0*/  FSEL R21, R170, -INF , !P3 ;  /* 0xff800000aa157808 */ /* 0x000fe40005800000 */
[----:B0-----:R-:W-:Y:S02]  /*8df0*/  FMNMX.FTZ R13, R11, R10, !PT ;  /* 0x0000000a0b0d7209 */ /* 0x001fe40007810000 */
[----:B------:R-:W-:Y:S02]  /*8e00*/  FMNMX.FTZ R11, R155, R14, !PT ;  /* 0x0000000e9b0b7209 */ /* 0x000fe40007810000 */
[----:B------:R-:W-:Y:S01]  /*8e10*/  ISETP.GT.AND P6, PT, R15, 0x28, P2 ;  /* 0x000000280f00780c */ /* 0x000fe200017c4270 */
[----:B------:R-:W0:Y:S01]  /*8e20*/  SHFL.BFLY PT, R10, R13, 0x1, 0x1f ;  /* 0x0c201f000d0a7f89 */ /* 0x000e2200000e0000 */
[----:B------:R-:W-:-:S02]  /*8e30*/  FMNMX.FTZ R14, R158, R11, !PT ;  /* 0x0000000b9e0e7209 */ /* 0x000fc40007810000 */
[----:B------:R-:W-:Y:S02]  /*8e40*/  ISETP.LT.OR P5, PT, R20, 0x22, P5 ;  /* 0x000000221400780c */ /* 0x000fe40002fa1670 */
[----:B------:R-:W-:Y:S02]  /*8e50*/  FMNMX.FTZ R11, R159, R14, !PT ;  /* 0x0000000e9f0b7209 */ /* 0x000fe40007810000 */
[----:B------:R-:W-:Y:S02]  /*8e60*/  ISETP.GT.AND P3, PT, R15, 0x29, P2 ;  /* 0x000000290f00780c */ /* 0x000fe40001764270 */
[----:B------:R-:W-:Y:S02]  /*8e70*/  FMNMX.FTZ R14, R162, R11, !PT ;  /* 0x0000000ba20e7209 */ /* 0x000fe40007810000 */
[----:B------:R-:W-:Y:S02]  /*8e80*/  FSEL R197, R171, -INF , !P5 ;  /* 0xff800000abc57808 */ /* 0x000fe40006800000 */
[----:B------:R-:W-:-:S02]  /*8e90*/  FMNMX.FTZ R11, R163, R14, !PT ;  /* 0x0000000ea30b7209 */ /* 0x000fc40007810000 */
[----:B------:R-:W-:Y:S02]  /*8ea0*/  ISETP.LT.OR P6, PT, R20, 0x29, P6 ;  /* 0x000000291400780c */ /* 0x000fe400037c1670 */
[----:B------:R-:W-:Y:S02]  /*8eb0*/  FMNMX.FTZ R14, R166, R11, !PT ;  /* 0x0000000ba60e7209 */ /* 0x000fe40007810000 */
[----:B------:R-:W-:Y:S02]  /*8ec0*/  ISETP.GT.AND P5, PT, R15, 0x30, P2 ;  /* 0x000000300f00780c */ /* 0x000fe400017a4270 */
[----:B------:R-:W-:Y:S02]  /*8ed0*/  FMNMX.FTZ R170, R167, R14, !PT ;  /* 0x0000000ea7aa7209 */ /* 0x000fe40007810000 */
[----:B------:R-:W-:Y:S02]  /*8ee0*/  ISETP.LT.OR P3, PT, R20, 0x2a, P3 ;  /* 0x0000002a1400780c */ /* 0x000fe40001f61670 */
[----:B0-----:R-:W-:-:S02]  /*8ef0*/  FMNMX.FTZ R10, R13, R10, !PT ;  /* 0x0000000a0d0a7209 */ /* 0x001fc40007810000 */
[----:B------:R-:W-:Y:S02]  /*8f00*/  FMNMX.FTZ R170, R21, R170, !PT ;  /* 0x000000aa15aa7209 */ /* 0x000fe40007810000 */
[C---:B------:R-:W-:Y:S01]  /*8f10*/  FSETP.NEU.FTZ.AND P4, PT, R10.reuse, -INF , PT ;  /* 0xff8000000a00780b */ /* 0x040fe20003f9d000 */
[----:B------:R-:W-:Y:S01]  /*8f20*/  FMUL.FTZ R198, R10, UR19 ;  /* 0x000000130ac67c20 */ /* 0x000fe20008410000 */
[----:B------:R-:W-:Y:S02]  /*8f30*/  FMNMX.FTZ R13, R197, R170, !PT ;  /* 0x000000aac50d7209 */ /* 0x000fe40007810000 */
[----:B------:R-:W-:Y:S02]  /*8f40*/  FSEL R199, R175, -INF , !P3 ;  /* 0xff800000afc77808 */ /* 0x000fe40005800000 */
[----:B------:R-:W-:Y:S02]  /*8f50*/  FSEL R198, R198, RZ, P4 ;  /* 0x000000ffc6c67208 */ /* 0x000fe40002000000 */
[----:B------:R-:W-:-:S02]  /*8f60*/  ISETP.LT.OR P5, PT, R20, 0x31, P5 ;  /* 0x000000311400780c */ /* 0x000fc40002fa1670 */
[----:B------:R-:W-:Y:S01]  /*8f70*/  ISETP.GT.AND P3, PT, R15, 0x38, P2 ;  /* 0x000000380f00780c */ /* 0x000fe20001764270 */
[--C-:B------:R-:W-:Y:S01]  /*8f80*/  FFMA.FTZ R171, R152, UR19, -R198.reuse ;  /* 0x0000001398ab7c23 */ /* 0x100fe200080108c6 */
[----:B------:R-:W-:Y:S01]  /*8f90*/  FSEL R152, R174, -INF , !P6 ;  /* 0xff800000ae987808 */ /* 0x000fe20007000000 */
[--C-:B------:R-:W-:Y:S01]  /*8fa0*/  FFMA.FTZ R11, R153, UR19, -R198.reuse ;  /* 0x00000013990b7c23 */ /* 0x100fe200080108c6 */
[----:B------:R-:W-:Y:S01]  /*8fb0*/  ISETP.GT.AND P6, PT, R15, 0x31, P2 ;  /* 0x000000310f00780c */ /* 0x000fe200017c4270 */
[----:B------:R0:W-:Y:S01]  /*8fc0*/  MUFU.EX2 R14, R171 ;  /* 0x000000ab000e7308 */ /* 0x0001e20000000800 */
[----:B------:R-:W-:Y:S01]  /*8fd0*/  FMNMX.FTZ R170, R152, R13, !PT ;  /* 0x0000000d98aa7209 */ /* 0x000fe20007810000 */
[--C-:B------:R-:W-:Y:S01]  /*8fe0*/  FFMA.FTZ R13, R156, UR19, -R198.reuse ;  /* 0x000000139c0d7c23 */ /* 0x100fe200080108c6 */
[----:B------:R-:W-:Y:S01]  /*8ff0*/  ISETP.LT.OR P6, PT, R20, 0x32, P6 ;  /* 0x000000321400780c */ /* 0x000fe200037c1670 */
[--C-:B------:R-:W-:Y:S01]  /*9000*/  FFMA.FTZ R175, R176, UR19, -R198.reuse ;  /* 0x00000013b0af7c23 */ /* 0x100fe200080108c6 */
[----:B------:R-:W-:Y:S01]  /*9010*/  FSEL R153, R178, -INF , !P5 ;  /* 0xff800000b2997808 */ /* 0x000fe20006800000 */
[--C-:B------:R-:W-:Y:S01]  /*9020*/  FFMA.FTZ R176, R177, UR19, -R198.reuse ;  /* 0x00000013b1b07c23 */ /* 0x100fe200080108c6 */
[----:B------:R-:W-:Y:S01]  /*9030*/  FMNMX.FTZ R170, R199, R170, !PT ;  /* 0x000000aac7aa7209 */ /* 0x000fe20007810000 */
[--C-:B------:R-:W-:Y:S01]  /*9040*/  FFMA.FTZ R177, R180, UR19, -R198.reuse ;  /* 0x00000013b4b17c23 */ /* 0x100fe200080108c6 */
[----:B------:R-:W-:Y:S01]  /*9050*/  ISETP.GT.AND P2, PT, R15, 0x39, P2 ;  /* 0x000000390f00780c */ /* 0x000fe20001744270 */
[--C-:B0-----:R-:W-:Y:S01]  /*9060*/  FFMA.FTZ R171, R164, UR19, -R198.reuse ;  /* 0x00000013a4ab7c23 */ /* 0x101fe200080108c6 */
[----:B------:R-:W-:Y:S01]  /*9070*/  ISETP.LT.OR P3, PT, R20, 0x39, P3 ;  /* 0x000000391400780c */ /* 0x000fe20001f61670 */
[--C-:B------:R-:W-:Y:S01]  /*9080*/  FFMA.FTZ R174, R165, UR19, -R198.reuse ;  /* 0x00000013a5ae7c23 */ /* 0x100fe200080108c6 */
[----:B------:R-:W-:Y:S01]  /*9090*/  FSEL R156, R179, -INF , !P6 ;  /* 0xff800000b39c7808 */ /* 0x000fe20007000000 */
[--C-:B------:R-:W-:Y:S01]  /*90a0*/  FFMA.FTZ R168, R168, UR19, -R198.reuse ;  /* 0x00000013a8a87c23 */ /* 0x100fe200080108c6 */
        /* <DEDUP_REMOVED lines=12> */
[----:B------:R-:W-:Y:S01]  /*9170*/  FSEL R164, R10, RZ, P4 ;  /* 0x000000ff0aa47208 */ /* 0x000fe20002000000 */
[----:B------:R-:W-:Y:S01]  /*9180*/  MUFU.EX2 R11, R11 ;  /* 0x0000000b000b7308 */ /* 0x000fe20000000800 */
[----:B------:R-:W-:Y:S01]  /*9190*/  FMNMX.FTZ R157, R183, R170, !PT ;  /* 0x000000aab79d7209 */ /* 0x000fe20007810000 */
[----:B------:R-:W-:Y:S01]  /*91a0*/  FFMA.FTZ R170, R161, UR19, -R198 ;  /* 0x00000013a1aa7c23 */ /* 0x000fe200080108c6 */
[----:B------:R-:W-:Y:S01]  /*91b0*/  @!P1 PRMT R12, RZ, 0x654, R12 ;  /* 0x00000654ff0c9816 */ /* 0x000fe2000000000c */
[----:B------:R-:W-:-:S02]  /*91c0*/  FADD.FTZ R164, -R164, R5 ;  /* 0x00000005a4a47221 */ /* 0x000fc40000010100 */
[----:B------:R-:W0:Y:S02]  /*91d0*/  SHFL.BFLY PT, R160, R157, 0x2, 0x1f ;  /* 0x0c401f009da07f89 */ /* 0x000e2400000e0000 */
[----:B------:R-:W-:Y:S01]  /*91e0*/  FMUL.FTZ R5, R164, UR19 ;  /* 0x00000013a4057c20 */ /* 0x000fe20008410000 */
[----:B------:R-:W-:Y:S01]  /*91f0*/  IMAD.U32 R164, RZ, RZ, UR36 ;  /* 0x00000024ffa47e24 */ /* 0x000fe2000f8e00ff */
[----:B------:R-:W-:Y:S01]  /*9200*/  MUFU.EX2 R13, R13 ;  /* 0x0000000d000d7308 */ /* 0x000fe20000000800 */
[----:B------:R-:W-:-:S07]  /*9210*/  UMOV UR36, UR7 ;  /* 0x0000000700247c82 */ /* 0x000fce0008000000 */
[----:B------:R-:W1:Y:S08]  /*9220*/  MUFU.EX2 R5, R5 ;  /* 0x0000000500057308 */ /* 0x000e700000000800 */
[----:B------:R-:W2:Y:S01]  /*9230*/  MUFU.EX2 R20, R20 ;  /* 0x0000001400147308 */ /* 0x000ea20000000800 */
[----:B0-----:R-:W-:-:S07]  /*9240*/  FMNMX.FTZ R160, R157, R160, !PT ;  /* 0x000000a09da07209 */ /* 0x001fce0007810000 */
[----:B------:R-:W-:Y:S01]  /*9250*/  MUFU.EX2 R15, R15 ;  /* 0x0000000f000f7308 */ /* 0x000fe20000000800 */
[----:B------:R-:W0:Y:S01]  /*9260*/  SHFL.BFLY PT, R157, R160, 0x1, 0x1f ;  /* 0x0c201f00a09d7f89 */ /* 0x000e2200000e0000 */
[-C--:B-1----:R-:W-:Y:S01]  /*9270*/  FMUL.FTZ R24, R24, R5.reuse ;  /* 0x0000000518187220 */ /* 0x082fe20000410000 */
        /* <DEDUP_REMOVED lines=22> */
[----:B0-----:R-:W-:Y:S01]  /*93e0*/  FMNMX.FTZ R178, R160, R157, !PT ;  /* 0x0000009da0b27209 */ /* 0x001fe20007810000 */
[----:B------:R-:W-:-:S02]  /*93f0*/  IMAD.MOV R157, RZ, RZ, -R19 ;  /* 0x000000ffff9d7224 */ /* 0x000fc400078e0a13 */
[-C--:B------:R-:W-:Y:S01]  /*9400*/  FMUL.FTZ R64, R64, R5.reuse ;  /* 0x0000000540407220 */ /* 0x080fe20000410000 */
[----:B------:R-:W-:Y:S01]  /*9410*/  FMUL.FTZ R65, R65, R5 ;  /* 0x0000000541417220 */ /* 0x000fe20000410000 */
[C---:B------:R-:W-:Y:S01]  /*9420*/  FSETP.NEU.FTZ.AND P3, PT, R178.reuse, -INF , PT ;  /* 0xff800000b200780b */ /* 0x040fe20003f7d000 */
[----:B------:R-:W-:Y:S01]  /*9430*/  FMUL.FTZ R160, R178, UR19 ;  /* 0x00000013b2a07c20 */ /* 0x000fe20008410000 */
[----:B------:R-:W-:Y:S01]  /*9440*/  ISETP.NE.AND P2, PT, R16, R157, PT ;  /* 0x0000009d1000720c */ /* 0x000fe20003f45270 */
[----:B------:R-:W-:Y:S01]  /*9450*/  MUFU.EX2 R168, R168 ;  /* 0x000000a800a87308 */ /* 0x000fe20000000800 */
[-C--:B------:R-:W-:Y:S01]  /*9460*/  FMUL.FTZ R68, R68, R5.reuse ;  /* 0x0000000544447220 */ /* 0x080fe20000410000 */
[-C--:B------:R-:W-:Y:S01]  /*9470*/  FMUL.FTZ R69, R69, R5.reuse ;  /* 0x0000000545457220 */ /* 0x080fe20000410000 */
[----:B------:R-:W-:Y:S01]  /*9480*/  FSEL R160, R160, RZ, P3 ;  /* 0x000000ffa0a07208 */ /* 0x000fe20001800000 */
[-C--:B------:R-:W-:Y:S01]  /*9490*/  FMUL.FTZ R72, R72, R5.reuse ;  /* 0x0000000548487220 */ /* 0x080fe20000410000 */
[-C--:B------:R-:W-:Y:S01]  /*94a0*/  FMUL.FTZ R73, R73, R5.reuse ;  /* 0x0000000549497220 */ /* 0x080fe20000410000 */
[-C--:B------:R-:W-:Y:S01]  /*94b0*/  FMUL.FTZ R76, R76, R5.reuse ;  /* 0x000000054c4c7220 */ /* 0x080fe20000410000 */
[----:B------:R-:W-:Y:S01]  /*94c0*/  FMUL.FTZ R77, R77, R5 ;  /* 0x000000054d4d7220 */ /* 0x000fe20000410000 */
[--C-:B------:R-:W-:Y:S01]  /*94d0*/  FFMA.FTZ R179, R154, UR19, -R160.reuse ;  /* 0x000000139ab37c23 */ /* 0x100fe200080108a0 */
[----:B------:R-:W-:Y:S01]  /*94e0*/  FSEL R154, R178, RZ, P3 ;  /* 0x000000ffb29a7208 */ /* 0x000fe20001800000 */
[--C-:B------:R-:W-:Y:S01]  /*94f0*/  FFMA.FTZ R182, R155, UR19, -R160.reuse ;  /* 0x000000139bb67c23 */ /* 0x100fe200080108a0 */
[----:B------:R-:W-:Y:S01]  /*9500*/  FFMA.FTZ R202, R159, UR19, -R160 ;  /* 0x000000139fca7c23 */ /* 0x000fe200080108a0 */
[----:B------:R-:W-:-:S02]  /*9510*/  @!P2 IMAD R155, R164, 0x40, R17 ;  /* 0x00000040a49ba824 */ /* 0x000fc400078e0211 */
[--C-:B------:R-:W-:Y:S01]  /*9520*/  FFMA.FTZ R181, R166, UR19, -R160.reuse ;  /* 0x00000013a6b57c23 */ /* 0x100fe200080108a0 */
[----:B------:R-:W-:Y:S01]  /*9530*/  FADD.FTZ R154, -R154, R7 ;  /* 0x000000079a9a7221 */ /* 0x000fe20000010100 */
[--C-:B------:R-:W-:Y:S01]  /*9540*/  FFMA.FTZ R204, R167, UR19, -R160.reuse ;  /* 0x00000013a7cc7c23 */ /* 0x100fe200080108a0 */
[--C-:B------:R-:W-:Y:S01]  /*9550*/  FFMA.FTZ R206, R197, UR19, -R160.reuse ;  /* 0x00000013c5ce7c23 */ /* 0x100fe200080108a0 */
[----:B------:R-:W-:Y:S01]  /*9560*/  @!P2 LEA R155, R155, UR37, 0x2 ;  /* 0x000000259b9bac11 */ /* 0x000fe2000f8e10ff */
[----:B------:R-:W-:Y:S01]  /*9570*/  FMUL.FTZ R154, R154, UR19 ;  /* 0x000000139a9a7c20 */ /* 0x000fe20008410000 */
[--C-:B------:R-:W-:Y:S01]  /*9580*/  FFMA.FTZ R158, R158, UR19, -R160.reuse ;  /* 0x000000139e9e7c23 */ /* 0x100fe200080108a0 */
[--C-:B------:R-:W-:Y:S01]  /*9590*/  FFMA.FTZ R197, R152, UR19, -R160.reuse ;  /* 0x0000001398c57c23 */ /* 0x100fe200080108a0 */
[--C-:B------:R-:W-:Y:S01]  /*95a0*/  FFMA.FTZ R208, R199, UR19, -R160.reuse ;  /* 0x00000013c7d07c23 */ /* 0x100fe200080108a0 */
[----:B------:R2:W0:Y:S01]  /*95b0*/  MUFU.EX2 R198, R154 ;  /* 0x0000009a00c67308 */ /* 0x0004220000000800 */
[--C-:B------:R-:W-:Y:S01]  /*95c0*/  FFMA.FTZ R162, R162, UR19, -R160.reuse ;  /* 0x00000013a2a27c23 */ /* 0x100fe200080108a0 */
[--C-:B------:R-:W-:Y:S01]  /*95d0*/  FFMA.FTZ R163, R163, UR19, -R160.reuse ;  /* 0x00000013a3a37c23 */ /* 0x100fe200080108a0 */
[--C-:B------:R-:W-:Y:S01]  /*95e0*/  FFMA.FTZ R199, R153, UR19, -R160.reuse ;  /* 0x0000001399c77c23 */ /* 0x100fe200080108a0 */
[--C-:B------:R-:W-:Y:S01]  /*95f0*/  FFMA.FTZ R210, R156, UR19, -R160.reuse ;  /* 0x000000139cd27c23 */ /* 0x100fe200080108a0 */
[--C-:B------:R-:W-:Y:S01]  /*9600*/  FFMA.FTZ R201, R200, UR19, -R160.reuse ;  /* 0x00000013c8c97c23 */ /* 0x100fe200080108a0 */
[--C-:B------:R-:W-:Y:S01]  /*9610*/  FFMA.FTZ R212, R183, UR19, -R160.reuse ;  /* 0x00000013b7d47c23 */ /* 0x100fe200080108a0 */
[----:B------:R-:W-:Y:S01]  /*9620*/  @!P2 STS [R155+0x38400], R5 ;  /* 0x038400059b00a388 */ /* 0x000fe20000000800 */
[----:B------:R-:W-:Y:S01]  /*9630*/  FFMA.FTZ R157, R21, UR19, -R160 ;  /* 0x00000013159d7c23 */ /* 0x000fe200080108a0 */
[----:B------:R-:W-:Y:S01]  /*9640*/  MUFU.EX2 R179, R179 ;  /* 0x000000b300b37308 */ /* 0x000fe20000000800 */
[----:B------:R-:W-:Y:S01]  /*9650*/  F2FP.BF16.F32.PACK_AB R152, R11, R14 ;  /* 0x0000000e0b98723e */ /* 0x000fe200000010ff */
[----:B------:R-:W-:Y:S01]  /*9660*/  FMUL.FTZ R80, R80, R5 ;  /* 0x0000000550507220 */ /* 0x000fe20000410000 */
[----:B--2---:R-:W-:Y:S01]  /*9670*/  F2FP.BF16.F32.PACK_AB R154, R20, R13 ;  /* 0x0000000d149a723e */ /* 0x004fe200000010ff */
[----:B------:R-:W-:Y:S01]  /*9680*/  FMUL.FTZ R81, R81, R5 ;  /* 0x0000000551517220 */ /* 0x000fe20000410000 */
[----:B-1----:R-:W-:Y:S01]  /*9690*/  F2FP.BF16.F32.PACK_AB R156, R170, R15 ;  /* 0x0000000faa9c723e */ /* 0x002fe200000010ff */
[-C--:B------:R-:W-:Y:S01]  /*96a0*/  FMUL.FTZ R84, R84, R5.reuse ;  /* 0x0000000554547220 */ /* 0x080fe20000410000 */
[-C--:B------:R-:W-:Y:S01]  /*96b0*/  FMUL.FTZ R85, R85, R5.reuse ;  /* 0x0000000555557220 */ /* 0x080fe20000410000 */
[----:B0-----:R0:W-:Y:S01]  /*96c0*/  @!P2 STS [R155+0x38420], R198 ;  /* 0x038420c69b00a388 */ /* 0x0011e20000000800 */
        /* <DEDUP_REMOVED lines=19> */
[----:B--2---:R-:W-:Y:S01]  /*9800*/  F2FP.BF16.F32.PACK_AB R158, R174, R171 ;  /* 0x000000abae9e723e */ /* 0x004fe200000010ff */
        /* <DEDUP_REMOVED lines=13> */
[----:B0-----:R-:W-:Y:S01]  /*98e0*/  F2FP.BF16.F32.PACK_AB R155, R202, R7 ;  /* 0x00000007ca9b723e */ /* 0x001fe200000010ff */
[----:B------:R-:W-:Y:S01]  /*98f0*/  BAR.SYNC.DEFER_BLOCKING 0xf, 0x100 ;  /* 0x03c4000000007b1d */ /* 0x000fe20000010000 */
[-C--:B------:R-:W-:Y:S01]  /*9900*/  FMUL.FTZ R140, R140, R5.reuse ;  /* 0x000000058c8c7220 */ /* 0x080fe20000410000 */
[-C--:B------:R-:W-:Y:S01]  /*9910*/  FMUL.FTZ R141, R141, R5.reuse ;  /* 0x000000058d8d7220 */ /* 0x080fe20000410000 */
[-C--:B------:R-:W-:Y:S01]  /*9920*/  FMUL.FTZ R144, R144, R5.reuse ;  /* 0x0000000590907220 */ /* 0x080fe20000410000 */
[-C--:B------:R-:W-:Y:S01]  /*9930*/  FMUL.FTZ R145, R145, R5.reuse ;  /* 0x0000000591917220 */ /* 0x080fe20000410000 */
[-C--:B------:R-:W-:Y:S01]  /*9940*/  FMUL.FTZ R148, R148, R5.reuse ;  /* 0x0000000594947220 */ /* 0x080fe20000410000 */
[----:B------:R-:W-:Y:S01]  /*9950*/  MUFU.EX2 R181, R181 ;  /* 0x000000b500b57308 */ /* 0x000fe20000000800 */
[----:B------:R-:W-:Y:S01]  /*9960*/  FMUL.FTZ R149, R149, R5 ;  /* 0x0000000595957220 */ /* 0x000fe20000410000 */
        /* <DEDUP_REMOVED lines=47> */
[----:B-1----:R-:W-:Y:S01]  /*9c60*/  F2FP.BF16.F32.PACK_AB R157, R200, R21 ;  /* 0x00000015c89d723e */ /* 0x002fe200000010ff */
[----:B------:R-:W-:Y:S01]  /*9c70*/  FMUL.FTZ R103, R103, R198 ;  /* 0x000000c667677220 */ /* 0x000fe20000410000 */
[----:B0-----:R-:W-:Y:S01]  /*9c80*/  F2FP.BF16.F32.PACK_AB R162, R173, R172 ;  /* 0x000000acada2723e */ /* 0x001fe200000010ff */
        /* <DEDUP_REMOVED lines=30> */
[----:B------:R0:W-:Y:S01]  /*9e70*/  STSM.16.M88.4 [R22+0x36400], R152 ;  /* 0x0364009816007844 */ /* 0x0001e20000000200 */
[----:B------:R-:W-:Y:S01]  /*9e80*/  FFMA.FTZ R14, R5, R3, R14 ;  /* 0x00000003050e7223 */ /* 0x000fe2000001000e */
[----:B------:R-:W-:Y:S01]  /*9e90*/  FFMA.FTZ R179, R198, R4, R179 ;  /* 0x00000004c6b37223 */ /* 0x000fe200000100b3 */
[----:B------:R-:W-:Y:S01]  /*9ea0*/  ISETP.GT.AND P2, PT, R6, UR32, PT ;  /* 0x0000002006007c0c */ /* 0x000fe2000bf44270 */
[----:B------:R0:W-:Y:S01]  /*9eb0*/  STSM.16.M88.4 [R185], R156 ;  /* 0x0000009cb9007844 */ /* 0x0001e20000000200 */
[----:B------:R-:W-:Y:S01]  /*9ec0*/  FADD.FTZ R14, R11, R14 ;  /* 0x0000000e0b0e7221 */ /* 0x000fe20000010000 */
[----:B------:R-:W-:Y:S01]  /*9ed0*/  MUFU.EX2 R177, R177 ;  /* 0x000000b100b17308 */ /* 0x000fe20000000800 */
[----:B------:R-:W-:Y:S01]  /*9ee0*/  FADD.FTZ R182, R182, R179 ;  /* 0x000000b3b6b67221 */ /* 0x000fe20000010000 */
[----:B------:R0:W-:Y:S01]  /*9ef0*/  STSM.16.M88.4 [R23], R160 ;  /* 0x000000a017007844 */ /* 0x0001e20000000200 */
[----:B------:R-:W-:Y:S01]  /*9f00*/  FADD.FTZ R13, R13, R14 ;  /* 0x0000000e0d0d7221 */ /* 0x000fe20000010000 */
[----:B------:R-:W-:-:S02]  /*9f10*/  VIADD R6, R6, 0xffffffff ;  /* 0xffffffff06067836 */ /* 0x000fc40000000000 */
[----:B------:R-:W-:Y:S01]  /*9f20*/  FADD.FTZ R7, R7, R182 ;  /* 0x000000b607077221 */ /* 0x000fe20000010000 */
[----:B------:R-:W-:Y:S02]  /*9f30*/  IMAD.MOV.U32 R5, RZ, RZ, R10 ;  /* 0x000000ffff057224 */ /* 0x000fe400078e000a */
[----:B------:R-:W-:Y:S01]  /*9f40*/  FADD.FTZ R20, R20, R13 ;  /* 0x0000000d14147221 */ /* 0x000fe20000010000 */
[----:B------:R-:W2:Y:S01]  /*9f50*/  MUFU.EX2 R180, R180 ;  /* 0x000000b400b47308 */ /* 0x000ea20000000800 */
[----:B-1----:R-:W-:Y:S01]  /*9f60*/  F2FP.BF16.F32.PACK_AB R164, R176, R175 ;  /* 0x000000afb0a4723e */ /* 0x002fe200000010ff */
[----:B------:R-:W-:Y:S01]  /*9f70*/  FADD.FTZ R202, R202, R7 ;  /* 0x00000007caca7221 */ /* 0x000fe20000010000 */
[----:B------:R-:W-:Y:S01]  /*9f80*/  FADD.FTZ R15, R15, R20 ;  /* 0x000000140f0f7221 */ /* 0x000fe20000010000 */
[----:B------:R-:W-:Y:S02]  /*9f90*/  IMAD.MOV.U32 R7, RZ, RZ, R178 ;  /* 0x000000ffff077224 */ /* 0x000fe400078e00b2 */
[----:B------:R-:W-:Y:S01]  /*9fa0*/  FADD.FTZ R21, R21, R202 ;  /* 0x000000ca15157221 */ /* 0x000fe20000010000 */
[----:B------:R-:W-:Y:S01]  /*9fb0*/  FADD.FTZ R170, R170, R15 ;  /* 0x0000000faaaa7221 */ /* 0x000fe20000010000 */
[----:B------:R-:W-:Y:S02]  /*9fc0*/  MUFU.EX2 R199, R199 ;  /* 0x000000c700c77308 */ /* 0x000fe40000000800 */
        /* <DEDUP_REMOVED lines=15> */
[----:B------:R-:W2:Y:S01]  /*a0c0*/  MUFU.EX2 R212, R212 ;  /* 0x000000d400d47308 */ /* 0x000ea20000000800 */
[----:B-1----:R-:W-:Y:S01]  /*a0d0*/  F2FP.BF16.F32.PACK_AB R165, R210, R199 ;  /* 0x000000c7d2a5723e */ /* 0x002fe200000010ff */
[----:B------:R-:W-:Y:S01]  /*a0e0*/  FADD.FTZ R208, R208, R197 ;  /* 0x000000c5d0d07221 */ /* 0x000fe20000010000 */
[----:B------:R-:W-:-:S03]  /*a0f0*/  FADD.FTZ R175, R175, R172 ;  /* 0x000000acafaf7221 */ /* 0x000fc60000010000 */
[----:B------:R-:W-:Y:S01]  /*a100*/  FADD.FTZ R199, R199, R208 ;  /* 0x000000d0c7c77221 */ /* 0x000fe20000010000 */
[----:B------:R-:W-:-:S03]  /*a110*/  FADD.FTZ R176, R176, R175 ;  /* 0x000000afb0b07221 */ /* 0x000fc60000010000 */
[----:B------:R-:W-:Y:S01]  /*a120*/  FADD.FTZ R210, R210, R199 ;  /* 0x000000c7d2d27221 */ /* 0x000fe20000010000 */
[----:B------:R-:W-:-:S04]  /*a130*/  FADD.FTZ R3, R177, R176 ;  /* 0x000000b0b1037221 */ /* 0x000fc80000010000 */
[----:B------:R-:W-:Y:S01]  /*a140*/  FADD.FTZ R3, R180, R3 ;  /* 0x00000003b4037221 */ /* 0x000fe20000010000 */
[----:B--2---:R-:W-:Y:S01]  /*a150*/  F2FP.BF16.F32.PACK_AB R167, R212, R201 ;  /* 0x000000c9d4a7723e */ /* 0x004fe200000010ff */
[----:B------:R-:W-:-:S04]  /*a160*/  FADD.FTZ R201, R201, R210 ;  /* 0x000000d2c9c97221 */ /* 0x000fc80000010000 */
        /* <DEDUP_REMOVED lines=31> */
[----:B------:R-:W-:Y:S01]  /*a360*/  IMAD.MOV.U32 R7, RZ, RZ, R178 ;  /* 0x000000ffff077224 */ /* 0x000fe200078e00b2 */
[----:B------:R-:W-:Y:S01]  /*a370*/  UMOV UR36, UR7 ;  /* 0x0000000700247c82 */ /* 0x000fe20008000000 */
[----:B------:R-:W-:-:S07]  /*a380*/  IMAD.MOV.U32 R5, RZ, RZ, R10 ;  /* 0x000000ffff057224 */ /* 0x000fce00078e000a */
.L_x_5245:
[----:B------:R-:W1:Y:S01]  /*a390*/  LDC R10, c[0x0][0x448] ;  /* 0x00011200ff0a7b82 */ /* 0x000e620000000800 */
[----:B------:R-:W-:-:S05]  /*a3a0*/  IADD3 R13, -R9, 0x1, RZ ;  /* 0x00000001090d7810 */ /* 0x000fca0007ffe1ff */
[----:B------:R-:W-:Y:S02]  /*a3b0*/  IMAD R8, R8, UR38, R13 ;  /* 0x0000002608087c24 */ /* 0x000fe4000f8e020d */
[----:B------:R-:W2:Y:S01]  /*a3c0*/  LDC R14, c[0x0][0xadc] ;  /* 0x0002b700ff0e7b82 */ /* 0x000ea20000000800 */
[----:B-1----:R-:W-:Y:S01]  /*a3d0*/  ISETP.NE.AND P5, PT, R10, 0x1, PT ;  /* 0x000000010a00780c */ /* 0x002fe20003fa5270 */
[----:B------:R-:W-:-:S04]  /*a3e0*/  VIADD R10, R18, 0x3f ;  /* 0x0000003f120a7836 */ /* 0x000fc80000000000 */
[----:B------:R-:W-:Y:S01]  /*a3f0*/  IMAD.MOV.U32 R9, RZ, RZ, R10 ;  /* 0x000000ffff097224 */ /* 0x000fe200078e000a */
[----:B--2---:R-:W-:-:S07]  /*a400*/  ISETP.GE.AND P6, PT, R14, 0x1, PT ;  /* 0x000000010e00780c */ /* 0x004fce0003fc6270 */
[----:B------:R-:W1:Y:S08]  /*a410*/  @P5 LDC R11, c[0x0][0x44c] ;  /* 0x00011300ff0b5b82 */ /* 0x000e700000000800 */
[----:B0-----:R-:W0:Y:S01]  /*a420*/  @P5 LDC R12, c[0x0][0x450] ;  /* 0x00011400ff0c5b82 */ /* 0x001e220000000800 */
[----:B-1----:R-:W-:-:S05]  /*a430*/  @P5 IMAD.HI.U32 R11, R10, R11, RZ ;  /* 0x0000000b0a0b5227 */ /* 0x002fca00078e00ff */
[----:B0-----:R-:W-:-:S05]  /*a440*/  @P5 SHF.R.U32.HI R9, RZ, R12, R11 ;  /* 0x0000000cff095219 */ /* 0x001fca000001160b */
        /* <DEDUP_REMOVED lines=12> */
.L_x_5264:
[----:B------:R-:W-:-:S13]  /*a510*/  ISETP.NE.AND P2, PT, R14, 0x1, PT ;  /* 0x000000010e00780c */ /* 0x000fda0003f45270 */
[----:B------:R-:W0:Y:S02]  /*a520*/  @P2 LDC.64 R10, c[0x0][0xae0] ;  /* 0x0002b800ff0a2b82 */ /* 0x000e240000000a00 */
[----:B0-----:R-:W-:-:S05]  /*a530*/  @P2 IMAD.HI.U32 R10, R9, R10, RZ ;  /* 0x0000000a090a2227 */ /* 0x001fca00078e00ff */
[----:B------:R-:W-:-:S07]  /*a540*/  @P2 SHF.R.U32.HI R9, RZ, R11, R10 ;  /* 0x0000000bff092219 */ /* 0x000fce000001160a */
.L_x_5265:
[----:B------:R-:W-:-:S05]  /*a550*/  IMAD R9, R9, R14, RZ ;  /* 0x0000000e09097224 */ /* 0x000fca00078e02ff */
[----:B------:R-:W-:-:S07]  /*a560*/  VIMNMX R8, R8, R9, !PT ;  /* 0x0000000908087248 */ /* 0x000fce0007fe0100 */
.L_x_5263:
[----:B------:R-:W-:-:S05]  /*a570*/  VIADD R8, R8, 0x3f ;  /* 0x0000003f08087836 */ /* 0x000fca0000000000 */
[----:B------:R-:W-:-:S04]  /*a580*/  SHF.R.S32.HI R9, RZ, 0x1f, R8 ;  /* 0x0000001fff097819 */ /* 0x000fc80000011408 */
[----:B------:R-:W-:-:S04]  /*a590*/  LEA.HI R9, R9, R8, RZ, 0x6 ;  /* 0x0000000809097211 */ /* 0x000fc800078f30ff */
[----:B------:R-:W-:-:S04]  /*a5a0*/  SHF.R.S32.HI R8, RZ, 0x6, R9 ;  /* 0x00000006ff087819 */ /* 0x000fc80000011409 */
[----:B------:R-:W-:-:S04]  /*a5b0*/  VIMNMX R9, R189, R8, !PT ;  /* 0x00000008bd097248 */ /* 0x000fc80007fe0100 */
[----:B------:R-:W-:-:S13]  /*a5c0*/  ISETP.GE.AND P2, PT, R6, R9, PT ;  /* 0x000000090600720c */ /* 0x000fda0003f46270 */
[----:B------:R-:W-:Y:S05]  /*a5d0*/  @!P2 BRA `(.L_x_5266) ;  /* 0x000000280048a947 */ /* 0x000fea0003800000 */
[----:B------:R-:W-:Y:S01]  /*a5e0*/  IMAD.MOV.U32 R197, RZ, RZ, R7 ;  /* 0x000000ffffc57224 */ /* 0x000fe200078e0007 */
[----:B------:R-:W-:Y:S01]  /*a5f0*/  UMOV UR7, UR36 ;  /* 0x0000002400077c82 */ /* 0x000fe20008000000 */
[----:B------:R-:W-:Y:S02]  /*a600*/  IMAD.MOV.U32 R10, RZ, RZ, R5 ;  /* 0x000000ffff0a7224 */ /* 0x000fe400078e0005 */
[----:B------:R-:W-:-:S07]  /*a610*/  IMAD.MOV.U32 R8, RZ, RZ, R6 ;  /* 0x000000ffff087224 */ /* 0x000fce00078e0006 */
.L_x_5275:
[----:B------:R-:W-:Y:S01]  /*a620*/  UIADD3 UR36, UR7, 0x1, URZ ;  /* 0x0000000107247890 */ /* 0x000fe2000fffe03f */
[----:B------:R-:W-:Y:S02]  /*a630*/  IMAD.MOV.U32 R6, RZ, RZ, R8 ;  /* 0x000000ffff067224 */ /* 0x000fe400078e0008 */
[----:B------:R-:W-:Y:S01]  /*a640*/  VIADD R8, R8, 0xffffffff ;  /* 0xffffffff08087836 */ /* 0x000fe20000000000 */
[----:B------:R-:W-:Y:S02]  /*a650*/  UISETP.NE.AND UP0, UPT, UR36, 0x2, UPT ;  /* 0x000000022400788c */ /* 0x000fe4000bf05270 */
[----:B------:R-:W-:Y:S02]  /*a660*/  ISETP.GT.AND P2, PT, R6, R9, PT ;  /* 0x000000090600720c */ /* 0x000fe40003f44270 */
[----:B------:R-:W-:Y:S02]  /*a670*/  USEL UR5, URZ, 0x1, UP0 ;  /* 0x000000013f057887 */ /* 0x000fe40008000000 */
[----:B------:R-:W-:-:S04]  /*a680*/  USEL UR36, UR36, URZ, UP0 ;  /* 0x0000003f24247287 */ /* 0x000fc80008000000 */
[----:B------:R-:W-:Y:S01]  /*a690*/  LOP3.LUT R2, R2, UR5, RZ, 0x3c, !PT ;  /* 0x0000000502027c12 */ /* 0x000fe2000f8e3cff */
[----:B0-----:R-:W-:Y:S07]  /*a6a0*/  @!P0 BRA `(.L_x_5267) ;  /* 0x0000000000048947 */ /* 0x001fee0003800000 */
[----:B------:R-:W-:Y:S01]  /*a6b0*/  BPT.TRAP 0x1 ;  /* 0x000000040000795c */ /* 0x000fe20000300000 */
.L_x_5267:
[----:B------:R-:W-:Y:S01]  /*a6c0*/  ULEA UR5, UR36, UR37, 0x3 ;  /* 0x0000002524057291 */ /* 0x000fe2000f8e183f */
[----:B------:R-:W-:-:S08]  /*a6d0*/  SHF.L.U32 R5, R2, 0x1f, RZ ;  /* 0x0000001f02057819 */ /* 0x000fd000000006ff */
[----:B------:R0:W1:Y:S01]  /*a6e0*/  SYNCS.PHASECHK.TRANS64.TRYWAIT P3, [UR5+0x38830], R5 ;  /* 0x03883005ff0075a7 */ /* 0x0000620008060145 */
[----:B------:R-:W-:Y:S05]  /*a6f0*/  @!P0 BRA `(.L_x_5268) ;  /* 0x0000000000048947 */ /* 0x000fea0003800000 */
[----:B------:R-:W-:Y:S01]  /*a700*/  BPT.TRAP 0x1 ;  /* 0x000000040000795c */ /* 0x000fe20000300000 */
.L_x_5268:
[----:B-1----:R-:W-:Y:S05]  /*a710*/  @P3 BRA `(.L_x_5269) ;  /* 0x0000000000083947 */ /* 0x002fea0003800000 */
[----:B------:R-:W1:Y:S02]  /*a720*/  SYNCS.PHASECHK.TRANS64.TRYWAIT P3, [UR5+0x38830], R5 ;  /* 0x03883005ff0075a7 */ /* 0x000e640008060145 */
[----:B-1----:R-:W-:Y:S05]  /*a730*/  @!P3 BRA `(.L_x_5270) ;  /* 0x000000f800f4b947 */ /* 0x002fea0003800000 */
.L_x_5269:
        /* <DEDUP_REMOVED lines=23> */
.L_x_5271:
[----:B------:R2:W3:Y:S01]  /*a8b0*/  SYNCS.PHASECHK.TRANS64.TRYWAIT P3, [UR5+0x38850], R5 ;  /* 0x03885005ff0075a7 */ /* 0x0004e20008060145 */
[----:B------:R-:W-:Y:S05]  /*a8c0*/  @!P0 BRA `(.L_x_5272) ;  /* 0x0000000000048947 */ /* 0x000fea0003800000 */
[----:B------:R-:W-:Y:S01]  /*a8d0*/  BPT.TRAP 0x1 ;  /* 0x000000040000795c */ /* 0x000fe20000300000 */
.L_x_5272:
[----:B---3--:R-:W-:Y:S05]  /*a8e0*/  @P3 BRA `(.L_x_5273) ;  /* 0x0000000000083947 */ /* 0x008fea0003800000 */
[----:B------:R-:W3:Y:S02]  /*a8f0*/  SYNCS.PHASECHK.TRANS64.TRYWAIT P3, [UR5+0x38850], R5 ;  /* 0x03885005ff0075a7 */ /* 0x000ee40008060145 */
[----:B---3--:R-:W-:Y:S05]  /*a900*/  @!P3 BRA `(.L_x_5274) ;  /* 0x000000f80098b947 */ /* 0x008fea0003800000 */
.L_x_5273:
[----:B------:R-:W-:Y:S01]  /*a910*/  ULEA UR26, UR36, UR4, 0xc ;  /* 0x00000004241a7291 */ /* 0x000fe2000f8e603f */
[----:B------:R-:W-:Y:S01]  /*a920*/  WARPGROUP.ARRIVE ;  /* 0x00000000000079c5 */ /* 0x000fe20000000000 */
[----:B------:R-:W-:Y:S01]  /*a930*/  UMOV UR27, 0x40000040 ;  /* 0x40000040001b7882 */ /* 0x000fe20000000000 */
[----:B------:R-:W-:-:S04]  /*a940*/  UIADD3 UR28, UR6, 0x2, URZ ;  /* 0x00000002061c7890 */ /* 0x000fc8000fffe03f */
[----:B-1----:R-:W1:Y:S01]  /*a950*/  S2R R6, SR_TID.X ;  /* 0x0000000000067919 */ /* 0x002e620000002100 */
[----:B------:R-:W-:Y:S01]  /*a960*/  UIADD3 UR30, UR26, 0x2, URZ ;  /* 0x000000021a1e7890 */ /* 0x000fe2000fffe03f */
[----:B------:R-:W-:Y:S01]  /*a970*/  UMOV UR29, 0x40000040 ;  /* 0x40000040001d7882 */ /* 0x000fe20000000000 */
[----:B------:R-:W-:Y:S01]  /*a980*/  UMOV UR31, 0x40000040 ;  /* 0x40000040001f7882 */ /* 0x000fe20000000000 */
[----:B------:R-:W-:Y:S01]  /*a990*/  HGMMA.64x64x16.F32.BF16 R152, gdesc[UR24], R152, gsb0 ;  /* 0x00e00000189879f0 */ /* 0x000fe20008001898 */
[----:B------:R-:W-:Y:S02]  /*a9a0*/  UIADD3 UR15, UR6, 0x800, URZ ;  /* 0x00000800060f7890 */ /* 0x000fe4000fffe03f */
[----:B------:R-:W-:Y:S01]  /*a9b0*/  UIADD3 UR18, UR26, 0x800, URZ ;  /* 0x000008001a127890 */ /* 0x000fe2000fffe03f */
[----:B------:R-:W-:Y:S01]  /*a9c0*/  ULDC UR19, c[0x0][0xa80] ;  /* 0x0002a00000137ab9 */ /* 0x000fe20000000800 */
[----:B-1----:R-:W-:-:S05]  /*a9d0*/  SHF.R.U32.HI R6, RZ, 0x7, R6 ;  /* 0x00000007ff067819 */ /* 0x002fca0000011606 */
[----:B0-2---:R-:W0:Y:S02]  /*a9e0*/  SHFL.IDX PT, R5, R6, RZ, 0x1f ;  /* 0x00001fff06057589 */ /* 0x005e2400000e0000 */
[----:B0-----:R-:W-:-:S13]  /*a9f0*/  R2UR UR10, R5 ;  /* 0x00000000050a72ca */ /* 0x001fda00000e0000 */
        /* <DEDUP_REMOVED lines=278> */
[----:B------:R-:W-:-:S03]  /*bb60*/  FMNMX.FTZ R7, R163, R6, !PT ;  /* 0x00000006a3077209 */ /* 0x000fc60007810000 */
[C---:B------:R-:W-:Y:S01]  /*bb70*/  FADD.FTZ R10, -R5.reuse, R10 ;  /* 0x0000000a050a7221 */ /* 0x040fe20000010100 */
[----:B------:R-:W-:Y:S01]  /*bb80*/  FMNMX.FTZ R6, R166, R7, !PT ;  /* 0x00000007a6067209 */ /* 0x000fe20007810000 */
[----:B------:R-:W-:Y:S02]  /*bb90*/  FMUL.FTZ R198, R5, UR19 ;  /* 0x0000001305c67c20 */ /* 0x000fe40008410000 */
[----:B------:R-:W-:Y:S01]  /*bba0*/  FMUL.FTZ R13, R10, UR19 ;  /* 0x000000130a0d7c20 */ /* 0x000fe20008410000 */
[----:B------:R-:W-:Y:S01]  /*bbb0*/  FMNMX.FTZ R7, R167, R6, !PT ;  /* 0x00000006a7077209 */ /* 0x000fe20007810000 */
[--C-:B------:R-:W-:Y:S01]  /*bbc0*/  FFMA.FTZ R11, R152, UR19, -R198.reuse ;  /* 0x00000013980b7c23 */ /* 0x100fe200080108c6 */
[--C-:B------:R-:W-:Y:S01]  /*bbd0*/  FFMA.FTZ R153, R153, UR19, -R198.reuse ;  /* 0x0000001399997c23 */ /* 0x100fe200080108c6 */
[----:B------:R0:W1:Y:S01]  /*bbe0*/  MUFU.EX2 R6, R13 ;  /* 0x0000000d00067308 */ /* 0x0000620000000800 */
        /* <DEDUP_REMOVED lines=9> */
[--C-:B0-----:R-:W-:Y:S01]  /*bc80*/  FFMA.FTZ R13, R157, UR19, -R198.reuse ;  /* 0x000000139d0d7c23 */ /* 0x101fe200080108c6 */
[--C-:B------:R-:W-:Y:S01]  /*bc90*/  FFMA.FTZ R172, R172, UR19, -R198.reuse ;  /* 0x00000013acac7c23 */ /* 0x100fe200080108c6 */
[--C-:B------:R-:W-:Y:S01]  /*bca0*/  FFMA.FTZ R173, R173, UR19, -R198.reuse ;  /* 0x00000013adad7c23 */ /* 0x100fe200080108c6 */
[----:B------:R-:W-:Y:S01]  /*bcb0*/  FMNMX.FTZ R7, R175, R10, !PT ;  /* 0x0000000aaf077209 */ /* 0x000fe20007810000 */
[--C-:B------:R-:W-:Y:S01]  /*bcc0*/  FFMA.FTZ R176, R176, UR19, -R198.reuse ;  /* 0x00000013b0b07c23 */ /* 0x100fe200080108c6 */
[----:B------:R0:W-:Y:S01]  /*bcd0*/  MUFU.EX2 R10, R153 ;  /* 0x00000099000a7308 */ /* 0x0001e20000000800 */
[--C-:B------:R-:W-:Y:S01]  /*bce0*/  FFMA.FTZ R177, R177, UR19, -R198.reuse ;  /* 0x00000013b1b17c23 */ /* 0x100fe200080108c6 */
[----:B------:R-:W-:Y:S01]  /*bcf0*/  FMNMX.FTZ R12, R178, R7, !PT ;  /* 0x00000007b20c7209 */ /* 0x000fe20007810000 */
[--C-:B------:R-:W-:Y:S01]  /*bd00*/  FFMA.FTZ R180, R180, UR19, -R198.reuse ;  /* 0x00000013b4b47c23 */ /* 0x100fe200080108c6 */
[-C--:B-1----:R-:W-:Y:S01]  /*bd10*/  FMUL.FTZ R24, R24, R6.reuse ;  /* 0x0000000618187220 */ /* 0x082fe20000410000 */
[----:B------:R-:W-:Y:S01]  /*bd20*/  FMUL.FTZ R25, R25, R6 ;  /* 0x0000000619197220 */ /* 0x000fe20000410000 */
[----:B------:R-:W-:Y:S01]  /*bd30*/  FMNMX.FTZ R7, R179, R12, !PT ;  /* 0x0000000cb3077209 */ /* 0x000fe20007810000 */
[-C--:B------:R-:W-:Y:S01]  /*bd40*/  FMUL.FTZ R28, R28, R6.reuse ;  /* 0x000000061c1c7220 */ /* 0x080fe20000410000 */
[----:B------:R-:W-:Y:S01]  /*bd50*/  MUFU.EX2 R11, R11 ;  /* 0x0000000b000b7308 */ /* 0x000fe20000000800 */
[--C-:B0-----:R-:W-:Y:S01]  /*bd60*/  FFMA.FTZ R153, R181, UR19, -R198.reuse ;  /* 0x00000013b5997c23 */ /* 0x101fe200080108c6 */
[----:B------:R-:W-:Y:S01]  /*bd70*/  FMNMX.FTZ R14, R182, R7, !PT ;  /* 0x00000007b60e7209 */ /* 0x000fe20007810000 */
[-C--:B------:R-:W-:Y:S01]  /*bd80*/  FMUL.FTZ R29, R29, R6.reuse ;  /* 0x000000061d1d7220 */ /* 0x080fe20000410000 */
[-C--:B------:R-:W-:Y:S01]  /*bd90*/  FMUL.FTZ R32, R32, R6.reuse ;  /* 0x0000000620207220 */ /* 0x080fe20000410000 */
[----:B------:R-:W-:Y:S01]  /*bda0*/  FMUL.FTZ R33, R33, R6 ;  /* 0x0000000621217220 */ /* 0x000fe20000410000 */
[----:B------:R-:W-:Y:S01]  /*bdb0*/  FMNMX.FTZ R7, R183, R14, !PT ;  /* 0x0000000eb7077209 */ /* 0x000fe20007810000 */
        /* <DEDUP_REMOVED lines=27> */
[----:B------:R-:W-:Y:S01]  /*bf70*/  FMUL.FTZ R77, R77, R6 ;  /* 0x000000064d4d7220 */ /* 0x000fe20000410000 */
[----:B0-----:R-:W-:Y:S01]  /*bf80*/  FMNMX.FTZ R152, R7, R152, !PT ;  /* 0x0000009807987209 */ /* 0x001fe20007810000 */
[-C--:B------:R-:W-:Y:S01]  /*bf90*/  FMUL.FTZ R80, R80, R6.reuse ;  /* 0x0000000650507220 */ /* 0x080fe20000410000 */
[-C--:B------:R-:W-:Y:S01]  /*bfa0*/  FMUL.FTZ R81, R81, R6.reuse ;  /* 0x0000000651517220 */ /* 0x080fe20000410000 */
[-C--:B------:R-:W-:Y:S01]  /*bfb0*/  FMUL.FTZ R84, R84, R6.reuse ;  /* 0x0000000654547220 */ /* 0x080fe20000410000 */
[-C--:B------:R-:W-:Y:S01]  /*bfc0*/  FMUL.FTZ R85, R85, R6.reuse ;  /* 0x0000000655557220 */ /* 0x080fe20000410000 */
[----:B------:R-:W0:Y:S01]  /*bfd0*/  SHFL.BFLY PT, R7, R152, 0x1, 0x1f ;  /* 0x0c201f0098077f89 */ /* 0x000e2200000e0000 */
        /* <DEDUP_REMOVED lines=23> */
[----:B0-----:R-:W-:Y:S01]  /*c150*/  FMNMX.FTZ R7, R152, R7, !PT ;  /* 0x0000000798077209 */ /* 0x001fe20007810000 */
[----:B------:R-:W-:Y:S01]  /*c160*/  MUFU.EX2 R169, R169 ;  /* 0x000000a900a97308 */ /* 0x000fe20000000800 */
[-C--:B------:R-:W-:Y:S01]  /*c170*/  FMUL.FTZ R125, R125, R6.reuse ;  /* 0x000000067d7d7220 */ /* 0x080fe20000410000 */
[-C--:B------:R-:W-:Y:S01]  /*c180*/  FMUL.FTZ R128, R128, R6.reuse ;  /* 0x0000000680807220 */ /* 0x080fe20000410000 */
[-C--:B------:R-:W-:Y:S01]  /*c190*/  FMUL.FTZ R129, R129, R6.reuse ;  /* 0x0000000681817220 */ /* 0x080fe20000410000 */
[----:B------:R-:W-:Y:S01]  /*c1a0*/  FADD.FTZ R152, -R7, R197 ;  /* 0x000000c507987221 */ /* 0x000fe20000010100 */
[-C--:B------:R-:W-:Y:S01]  /*c1b0*/  FMUL.FTZ R132, R132, R6.reuse ;  /* 0x0000000684847220 */ /* 0x080fe20000410000 */
[-C--:B------:R-:W-:Y:S01]  /*c1c0*/  FMUL.FTZ R133, R133, R6.reuse ;  /* 0x0000000685857220 */ /* 0x080fe20000410000 */
[-C--:B------:R-:W-:Y:S01]  /*c1d0*/  FMUL.FTZ R136, R136, R6.reuse ;  /* 0x0000000688887220 */ /* 0x080fe20000410000 */
[----:B------:R0:W-:Y:S01]  /*c1e0*/  MUFU.EX2 R197, R153 ;  /* 0x0000009900c57308 */ /* 0x0001e20000000800 */
[----:B------:R-:W-:Y:S01]  /*c1f0*/  FMUL.FTZ R181, R152, UR19 ;  /* 0x0000001398b57c20 */ /* 0x000fe20008410000 */
[----:B------:R-:W-:Y:S01]  /*c200*/  FMUL.FTZ R152, R7, UR19 ;  /* 0x0000001307987c20 */ /* 0x000fe20008410000 */
[-C--:B------:R-:W-:Y:S01]  /*c210*/  FMUL.FTZ R137, R137, R6.reuse ;  /* 0x0000000689897220 */ /* 0x080fe20000410000 */
[-C--:B------:R-:W-:Y:S01]  /*c220*/  FMUL.FTZ R140, R140, R6.reuse ;  /* 0x000000068c8c7220 */ /* 0x080fe20000410000 */
[----:B------:R-:W-:Y:S01]  /*c230*/  FMUL.FTZ R141, R141, R6 ;  /* 0x000000068d8d7220 */ /* 0x000fe20000410000 */
[--C-:B------:R-:W-:Y:S01]  /*c240*/  FFMA.FTZ R198, R154, UR19, -R152.reuse ;  /* 0x000000139ac67c23 */ /* 0x100fe20008010898 */
[----:B------:R-:W-:Y:S01]  /*c250*/  FFMA.FTZ R207, R179, UR19, -R152 ;  /* 0x00000013b3cf7c23 */ /* 0x000fe20008010898 */
[----:B------:R-:W1:Y:S01]  /*c260*/  MUFU.EX2 R181, R181 ;  /* 0x000000b500b57308 */ /* 0x000e620000000800 */
[----:B0-----:R-:W-:-:S02]  /*c270*/  IMAD.MOV R153, RZ, RZ, -R19 ;  /* 0x000000ffff997224 */ /* 0x001fc400078e0a13 */
[--C-:B------:R-:W-:Y:S01]  /*c280*/  FFMA.FTZ R199, R155, UR19, -R152.reuse ;  /* 0x000000139bc77c23 */ /* 0x100fe20008010898 */
[----:B------:R-:W-:Y:S02]  /*c290*/  IMAD.U32 R179, RZ, RZ, UR5 ;  /* 0x00000005ffb37e24 */ /* 0x000fe4000f8e00ff */
[--C-:B------:R-:W-:Y:S01]  /*c2a0*/  FFMA.FTZ R200, R158, UR19, -R152.reuse ;  /* 0x000000139ec87c23 */ /* 0x100fe20008010898 */
[----:B------:R-:W-:Y:S01]  /*c2b0*/  IMAD.U32 R154, RZ, RZ, UR7 ;  /* 0x00000007ff9a7e24 */ /* 0x000fe2000f8e00ff */
[----:B------:R-:W-:Y:S01]  /*c2c0*/  ISETP.NE.AND P3, PT, R16, R153, PT ;  /* 0x000000991000720c */ /* 0x000fe20003f65270 */
[----:B------:R-:W-:Y:S02]  /*c2d0*/  @!P1 VIADD R153, R179, 0x38840 ;  /* 0x00038840b3999836 */ /* 0x000fe40000000000 */
[--C-:B------:R-:W-:Y:S01]  /*c2e0*/  FFMA.FTZ R201, R159, UR19, -R152.reuse ;  /* 0x000000139fc97c23 */ /* 0x100fe20008010898 */
[--C-:B------:R-:W-:Y:S01]  /*c2f0*/  FFMA.FTZ R202, R162, UR19, -R152.reuse ;  /* 0x00000013a2ca7c23 */ /* 0x100fe20008010898 */
[--C-:B------:R-:W-:Y:S01]  /*c300*/  FFMA.FTZ R203, R163, UR19, -R152.reuse ;  /* 0x00000013a3cb7c23 */ /* 0x100fe20008010898 */
[--C-:B------:R-:W-:Y:S01]  /*c310*/  FFMA.FTZ R204, R166, UR19, -R152.reuse ;  /* 0x00000013a6cc7c23 */ /* 0x100fe20008010898 */
[----:B------:R-:W-:Y:S01]  /*c320*/  @!P1 PRMT R153, RZ, 0x654, R153 ;  /* 0x00000654ff999816 */ /* 0x000fe20000000099 */
[--C-:B------:R-:W-:Y:S01]  /*c330*/  FFMA.FTZ R205, R167, UR19, -R152.reuse ;  /* 0x00000013a7cd7c23 */ /* 0x100fe20008010898 */
[--C-:B------:R-:W-:Y:S01]  /*c340*/  FFMA.FTZ R170, R170, UR19, -R152.reuse ;  /* 0x00000013aaaa7c23 */ /* 0x100fe20008010898 */
[--C-:B------:R-:W-:Y:S01]  /*c350*/  FFMA.FTZ R171, R171, UR19, -R152.reuse ;  /* 0x00000013abab7c23 */ /* 0x100fe20008010898 */
[--C-:B------:R-:W-:Y:S01]  /*c360*/  FFMA.FTZ R174, R174, UR19, -R152.reuse ;  /* 0x00000013aeae7c23 */ /* 0x100fe20008010898 */
[----:B------:R-:W-:Y:S01]  /*c370*/  FFMA.FTZ R175, R175, UR19, -R152 ;  /* 0x00000013afaf7c23 */ /* 0x000fe20008010898 */
[----:B------:R0:W-:Y:S01]  /*c380*/  @!P1 SYNCS.ARRIVE.TRANS64.RED.A1T0 RZ, [R153+URZ], RZ ;  /* 0x000000ff99ff99a7 */ /* 0x0001e2000810043f */
[----:B------:R-:W-:-:S02]  /*c390*/  @!P3 IMAD R154, R154, 0x40, R17 ;  /* 0x000000409a9ab824 */ /* 0x000fc400078e0211 */
[--C-:B------:R-:W-:Y:S01]  /*c3a0*/  FFMA.FTZ R178, R178, UR19, -R152.reuse ;  /* 0x00000013b2b27c23 */ /* 0x100fe20008010898 */
[--C-:B------:R-:W-:Y:S01]  /*c3b0*/  FFMA.FTZ R182, R182, UR19, -R152.reuse ;  /* 0x00000013b6b67c23 */ /* 0x100fe20008010898 */
[----:B------:R-:W-:Y:S01]  /*c3c0*/  FFMA.FTZ R183, R183, UR19, -R152 ;  /* 0x00000013b7b77c23 */ /* 0x000fe20008010898 */
[----:B------:R-:W-:Y:S01]  /*c3d0*/  MUFU.EX2 R198, R198 ;  /* 0x000000c600c67308 */ /* 0x000fe20000000800 */
[----:B------:R-:W-:Y:S01]  /*c3e0*/  @!P3 LEA R154, R154, UR37, 0x2 ;  /* 0x000000259a9abc11 */ /* 0x000fe2000f8e10ff */
[----:B-1----:R-:W-:Y:S01]  /*c3f0*/  FMUL.FTZ R26, R26, R181 ;  /* 0x000000b51a1a7220 */ /* 0x002fe20000410000 */
[----:B------:R-:W-:Y:S01]  /*c400*/  F2FP.BF16.F32.PACK_AB R152, R10, R11 ;  /* 0x0000000b0a98723e */ /* 0x000fe200000010ff */
[-C--:B------:R-:W-:Y:S01]  /*c410*/  FMUL.FTZ R27, R27, R181.reuse ;  /* 0x000000b51b1b7220 */ /* 0x080fe20000410000 */
[----:B------:R-:W-:Y:S01]  /*c420*/  F2FP.BF16.F32.PACK_AB R158, R21, R20 ;  /* 0x00000014159e723e */ /* 0x000fe200000010ff */
[----:B------:R-:W-:Y:S01]  /*c430*/  @!P3 STS [R154+0x38400], R6 ;  /* 0x038400069a00b388 */ /* 0x000fe20000000800 */
[----:B------:R-:W-:Y:S01]  /*c440*/  F2FP.BF16.F32.PACK_AB R160, R169, R168 ;  /* 0x000000a8a9a0723e */ /* 0x000fe200000010ff */
[----:B------:R-:W0:Y:S01]  /*c450*/  MUFU.EX2 R199, R199 ;  /* 0x000000c700c77308 */ /* 0x000e220000000800 */
[-C--:B------:R-:W-:Y:S01]  /*c460*/  FMUL.FTZ R30, R30, R181.reuse ;  /* 0x000000b51e1e7220 */ /* 0x080fe20000410000 */
[----:B------:R1:W-:Y:S01]  /*c470*/  @!P3 STS [R154+0x38420], R181 ;  /* 0x038420b59a00b388 */ /* 0x0003e20000000800 */
        /* <DEDUP_REMOVED lines=9> */
[----:B-1----:R-:W-:Y:S01]  /*c510*/  F2FP.BF16.F32.PACK_AB R154, R13, R12 ;  /* 0x0000000c0d9a723e */ /* 0x002fe200000010ff */
        /* <DEDUP_REMOVED lines=72> */
[----:B------:R0:W-:Y:S01]  /*c9a0*/  STSM.16.M88.4 [R22+0x36400], R152 ;  /* 0x0364009816007844 */ /* 0x0001e20000000200 */
[----:B------:R-:W-:Y:S01]  /*c9b0*/  FFMA.FTZ R3, R6, R3, R11 ;  /* 0x0000000306037223 */ /* 0x000fe2000001000b */
[----:B------:R-:W-:Y:S01]  /*c9c0*/  FFMA.FTZ R4, R181, R4, R198 ;  /* 0x00000004b5047223 */ /* 0x000fe200000100c6 */
[----:B------:R-:W-:Y:S01]  /*c9d0*/  MUFU.EX2 R174, R174 ;  /* 0x000000ae00ae7308 */ /* 0x000fe20000000800 */
[----:B------:R0:W-:Y:S01]  /*c9e0*/  STSM.16.M88.4 [R185], R156 ;  /* 0x0000009cb9007844 */ /* 0x0001e20000000200 */
[----:B------:R-:W-:Y:S01]  /*c9f0*/  FADD.FTZ R3, R10, R3 ;  /* 0x000000030a037221 */ /* 0x000fe20000010000 */
[----:B------:R-:W-:Y:S01]  /*ca00*/  FADD.FTZ R199, R199, R4 ;  /* 0x00000004c7c77221 */ /* 0x000fe20000010000 */
[----:B------:R-:W-:Y:S01]  /*ca10*/  @!P1 VIADD R179, R179, 0x38860 ;  /* 0x00038860b3b39836 */ /* 0x000fe20000000000 */
[----:B------:R-:W-:Y:S01]  /*ca20*/  UMOV UR7, UR36 ;  /* 0x0000002400077c82 */ /* 0x000fe20008000000 */
[----:B------:R-:W-:Y:S01]  /*ca30*/  FADD.FTZ R12, R12, R3 ;  /* 0x000000030c0c7221 */ /* 0x000fe20000010000 */
[----:B------:R-:W-:Y:S01]  /*ca40*/  FADD.FTZ R200, R200, R199 ;  /* 0x000000c7c8c87221 */ /* 0x000fe20000010000 */
[----:B------:R-:W2:Y:S01]  /*ca50*/  MUFU.EX2 R175, R175 ;  /* 0x000000af00af7308 */ /* 0x000ea20000000800 */
[----:B-1----:R-:W-:Y:S01]  /*ca60*/  F2FP.BF16.F32.PACK_AB R161, R171, R170 ;  /* 0x000000aaaba1723e */ /* 0x002fe200000010ff */
[----:B------:R-:W-:Y:S01]  /*ca70*/  FADD.FTZ R13, R13, R12 ;  /* 0x0000000c0d0d7221 */ /* 0x000fe20000010000 */
[----:B------:R-:W-:Y:S01]  /*ca80*/  FADD.FTZ R201, R201, R200 ;  /* 0x000000c8c9c97221 */ /* 0x000fe20000010000 */
[----:B------:R-:W-:Y:S01]  /*ca90*/  @!P1 PRMT R179, RZ, 0x654, R179 ;  /* 0x00000654ffb39816 */ /* 0x000fe200000000b3 */
[----:B------:R-:W-:-:S02]  /*caa0*/  IMAD.MOV.U32 R10, RZ, RZ, R5 ;  /* 0x000000ffff0a7224 */ /* 0x000fc400078e0005 */
        /* <DEDUP_REMOVED lines=25> */
[----:B--2---:R-:W-:Y:S02]  /*cc40*/  F2FP.BF16.F32.PACK_AB R166, R197, R180 ;  /* 0x000000b4c5a6723e */ /* 0x004fe400000010ff */
[----:B------:R-:W-:-:S04]  /*cc50*/  FADD.FTZ R177, R177, R176 ;  /* 0x000000b0b1b17221 */ /* 0x000fc80000010000 */
[----:B------:R-:W-:Y:S01]  /*cc60*/  FADD.FTZ R180, R180, R177 ;  /* 0x000000b1b4b47221 */ /* 0x000fe20000010000 */
[----:B------:R-:W2:Y:S03]  /*cc70*/  MUFU.EX2 R182, R182 ;  /* 0x000000b600b67308 */ /* 0x000ea60000000800 */
[----:B------:R-:W-:Y:S01]  /*cc80*/  FADD.FTZ R3, R197, R180 ;  /* 0x000000b4c5037221 */ /* 0x000fe20000010000 */
[----:B------:R-:W-:-:S04]  /*cc90*/  IMAD.MOV.U32 R197, RZ, RZ, R7 ;  /* 0x000000ffffc57224 */ /* 0x000fc800078e0007 */
[----:B------:R-:W3:Y:S01]  /*cca0*/  MUFU.EX2 R183, R183 ;  /* 0x000000b700b77308 */ /* 0x000ee20000000800 */
[----:B-1----:R-:W-:Y:S01]  /*ccb0*/  F2FP.BF16.F32.PACK_AB R165, R207, R178 ;  /* 0x000000b2cfa5723e */ /* 0x002fe200000010ff */
[----:B------:R-:W-:-:S04]  /*ccc0*/  FADD.FTZ R178, R178, R175 ;  /* 0x000000afb2b27221 */ /* 0x000fc80000010000 */
[----:B------:R-:W-:-:S04]  /*ccd0*/  FADD.FTZ R207, R207, R178 ;  /* 0x000000b2cfcf7221 */ /* 0x000fc80000010000 */
[----:B--2---:R-:W-:Y:S01]  /*cce0*/  FADD.FTZ R4, R182, R207 ;  /* 0x000000cfb6047221 */ /* 0x004fe20000010000 */
[----:B---3--:R-:W-:-:S03]  /*ccf0*/  F2FP.BF16.F32.PACK_AB R167, R183, R182 ;  /* 0x000000b6b7a7723e */ /* 0x008fc600000010ff */
[----:B------:R-:W-:Y:S02]  /*cd00*/  FADD.FTZ R4, R183, R4 ;  /* 0x00000004b7047221 */ /* 0x000fe40000010000 */
[----:B------:R0:W-:Y:S01]  /*cd10*/  STSM.16.M88.4 [R184], R164 ;  /* 0x000000a4b8007844 */ /* 0x0001e20000000200 */
[----:B------:R-:W-:-:S06]  /*cd20*/  WARPGROUP.ARRIVE ;  /* 0x00000000000079c5 */ /* 0x000fcc0000000000 */
        /* <DEDUP_REMOVED lines=28> */
[----:B------:R-:W-:-:S07]  /*cef0*/  IMAD.MOV.U32 R6, RZ, RZ, R8 ;  /* 0x000000ffff067224 */ /* 0x000fce00078e0008 */
.L_x_5266:
[----:B------:R-:W-:-:S13]  /*cf00*/  ISETP.GE.AND P2, PT, R6, R189, PT ;  /* 0x000000bd0600720c */ /* 0x000fda0003f46270 */
[----:B------:R-:W-:Y:S05]  /*cf10*/  @!P2 BRA `(.L_x_5276) ;  /* 0x0000003000f4a947 */ /* 0x000fea0003800000 */
[----:B------:R-:W-:Y:S01]  /*cf20*/  IMAD.MOV.U32 R12, RZ, RZ, R7 ;  /* 0x000000ffff0c7224 */ /* 0x000fe200078e0007 */
[----:B------:R-:W-:Y:S01]  /*cf30*/  UMOV UR7, UR36 ;  /* 0x0000002400077c82 */ /* 0x000fe20008000000 */
[----:B------:R-:W-:-:S07]  /*cf40*/  IMAD.MOV.U32 R11, RZ, RZ, R5 ;  /* 0x000000ffff0b7224 */ /* 0x000fce00078e0005 */
.L_x_5293:
[----:B------:R-:W-:-:S04]  /*cf50*/  UIADD3 UR36, UR7, 0x1, URZ ;  /* 0x0000000107247890 */ /* 0x000fc8000fffe03f */
[----:B------:R-:W-:-:S04]  /*cf60*/  UISETP.NE.AND UP0, UPT, UR36, 0x2, UPT ;  /* 0x000000022400788c */ /* 0x000fc8000bf05270 */
[----:B------:R-:W-:Y:S02]  /*cf70*/  USEL UR5, URZ, 0x1, UP0 ;  /* 0x000000013f057887 */ /* 0x000fe40008000000 */
[----:B------:R-:W-:-:S04]  /*cf80*/  USEL UR36, UR36, URZ, UP0 ;  /* 0x0000003f24247287 */ /* 0x000fc80008000000 */
[----:B------:R-:W-:Y:S01]  /*cf90*/  LOP3.LUT R2, R2, UR5, RZ, 0x3c, !PT ;  /* 0x0000000502027c12 */ /* 0x000fe2000f8e3cff */
[----:B--2---:R-:W-:Y:S07]  /*cfa0*/  @!P0 BRA `(.L_x_5277) ;  /* 0x0000000000048947 */ /* 0x004fee0003800000 */
[----:B------:R-:W-:Y:S01]  /*cfb0*/  BPT.TRAP 0x1 ;  /* 0x000000040000795c */ /* 0x000fe20000300000 */
.L_x_5277:
[----:B------:R-:W-:Y:S01]  /*cfc0*/  ULEA UR5, UR36, UR37, 0x3 ;  /* 0x0000002524057291 */ /* 0x000fe2000f8e183f */
[----:B------:R-:W-:-:S08]  /*cfd0*/  SHF.L.U32 R5, R2, 0x1f, RZ ;  /* 0x0000001f02057819 */ /* 0x000fd000000006ff */
[----:B------:R1:W2:Y:S01]  /*cfe0*/  SYNCS.PHASECHK.TRANS64.TRYWAIT P2, [UR5+0x38830], R5 ;  /* 0x03883005ff0075a7 */ /* 0x0002a20008040145 */
[----:B------:R-:W-:Y:S05]  /*cff0*/  @!P0 BRA `(.L_x_5278) ;  /* 0x0000000000048947 */ /* 0x000fea0003800000 */
[----:B------:R-:W-:Y:S01]  /*d000*/  BPT.TRAP 0x1 ;  /* 0x000000040000795c */ /* 0x000fe20000300000 */
.L_x_5278:
[----:B--2---:R-:W-:Y:S05]  /*d010*/  @P2 BRA `(.L_x_5279) ;  /* 0x0000000000082947 */ /* 0x004fea0003800000 */
[----:B------:R-:W2:Y:S02]  /*d020*/  SYNCS.PHASECHK.TRANS64.TRYWAIT P2, [UR5+0x38830], R5 ;  /* 0x03883005ff0075a7 */ /* 0x000ea40008040145 */
[----:B--2---:R-:W-:Y:S05]  /*d030*/  @!P2 BRA `(.L_x_5280) ;  /* 0x000000d000e4a947 */ /* 0x004fea0003800000 */
.L_x_5279:
[----:B------:R-:W-:Y:S01]  /*d040*/  R2UR UR10, R0 ;  /* 0x00000000000a72ca */ /* 0x000fe200000e0000 */
[----:B0-----:R-:W-:Y:S01]  /*d050*/  WARPGROUP.ARRIVE ;  /* 0x00000000000079c5 */ /* 0x001fe20000000000 */
        /* <DEDUP_REMOVED lines=21> */
.L_x_5281:
[----:B------:R0:W3:Y:S01]  /*d1b0*/  SYNCS.PHASECHK.TRANS64.TRYWAIT P2, [UR5+0x38850], R5 ;  /* 0x03885005ff0075a7 */ /* 0x0000e20008040145 */
[----:B------:R-:W-:Y:S05]  /*d1c0*/  @!P0 BRA `(.L_x_5282) ;  /* 0x0000000000048947 */ /* 0x000fea0003800000 */
[----:B------:R-:W-:Y:S01]  /*d1d0*/  BPT.TRAP 0x1 ;  /* 0x000000040000795c */ /* 0x000fe20000300000 */
.L_x_5282:
[----:B---3--:R-:W-:Y:S05]  /*d1e0*/  @P2 BRA `(.L_x_5283) ;  /* 0x0000000000082947 */ /* 0x008fea0003800000 */
[----:B------:R-:W3:Y:S02]  /*d1f0*/  SYNCS.PHASECHK.TRANS64.TRYWAIT P2, [UR5+0x38850], R5 ;  /* 0x03885005ff0075a7 */ /* 0x000ee40008040145 */
[----:B---3--:R-:W-:Y:S05]  /*d200*/  @!P2 BRA `(.L_x_5284) ;  /* 0x000000d00088a947 */ /* 0x008fea0003800000 */
.L_x_5283:
[----:B------:R-:W-:Y:S01]  /*d210*/  ULEA UR26, UR36, UR4, 0xc ;  /* 0x00000004241a7291 */ /* 0x000fe2000f8e603f */
[----:B------:R-:W-:Y:S01]  /*d220*/  WARPGROUP.ARRIVE ;  /* 0x00000000000079c5 */ /* 0x000fe20000000000 */
[----:B------:R-:W-:Y:S01]  /*d230*/  UMOV UR27, 0x40000040 ;  /* 0x40000040001b7882 */ /* 0x000fe20000000000 */
[----:B------:R-:W-:-:S04]  /*d240*/  UIADD3 UR28, UR6, 0x2, URZ ;  /* 0x00000002061c7890 */ /* 0x000fc8000fffe03f */
[----:B------:R-:W3:Y:S01]  /*d250*/  S2R R7, SR_TID.X ;  /* 0x0000000000077919 */ /* 0x000ee20000002100 */
[----:B------:R-:W-:Y:S01]  /*d260*/  UIADD3 UR30, UR26, 0x2, URZ ;  /* 0x000000021a1e7890 */ /* 0x000fe2000fffe03f */
[----:B--2---:R-:W2:Y:S01]  /*d270*/  @P5 LDC R8, c[0x0][0x44c] ;  /* 0x00011300ff085b82 */ /* 0x004ea20000000800 */
[----:B------:R-:W-:Y:S01]  /*d280*/  UMOV UR29, 0x40000040 ;  /* 0x40000040001d7882 */ /* 0x000fe20000000000 */
[----:B------:R-:W-:Y:S01]  /*d290*/  UMOV UR31, 0x40000040 ;  /* 0x40000040001f7882 */ /* 0x000fe20000000000 */
[----:B------:R-:W-:Y:S01]  /*d2a0*/  HGMMA.64x64x16.F32.BF16 R152, gdesc[UR24], R152, gsb0 ;  /* 0x00e00000189879f0 */ /* 0x000fe20008001898 */
[----:B------:R-:W-:Y:S01]  /*d2b0*/  UIADD3 UR15, UR6, 0x800, URZ ;  /* 0x00000800060f7890 */ /* 0x000fe2000fffe03f */
[----:B------:R-:W-:Y:S01]  /*d2c0*/  IMAD.IADD R13, R188, 0x1, R18 ;  /* 0x00000001bc0d7824 */ /* 0x000fe200078e0212 */
[----:B------:R-:W-:Y:S01]  /*d2d0*/  UIADD3 UR18, UR26, 0x800, URZ ;  /* 0x000008001a127890 */ /* 0x000fe2000fffe03f */
[----:B------:R-:W-:Y:S01]  /*d2e0*/  IMAD.U32 R10, RZ, RZ, UR5 ;  /* 0x00000005ff0a7e24 */ /* 0x000fe2000f8e00ff */
[----:B------:R-:W-:-:S02]  /*d2f0*/  ULDC UR5, c[0x0][0xad4] ;  /* 0x0002b50000057ab9 */ /* 0x000fc40000000800 */
[----:B------:R-:W-:Y:S01]  /*d300*/  ULOP3.LUT UR5, URZ, UR5, URZ, 0x33, !UPT ;  /* 0x000000053f057292 */ /* 0x000fe2000f8e333f */
[----:B--2---:R-:W-:Y:S01]  /*d310*/  @P5 IMAD.HI.U32 R8, R13, R8, RZ ;  /* 0x000000080d085227 */ /* 0x004fe200078e00ff */
[----:B---3--:R-:W-:-:S05]  /*d320*/  SHF.R.U32.HI R7, RZ, 0x7, R7 ;  /* 0x00000007ff077819 */ /* 0x008fca0000011607 */
[----:B01----:R0:W1:Y:S02]  /*d330*/  SHFL.IDX PT, R5, R7, RZ, 0x1f ;  /* 0x00001fff07057589 */ /* 0x00306400000e0000 */
[----:B0-----:R-:W0:Y:S01]  /*d340*/  LDC R7, c[0x0][0x2f0] ;  /* 0x0000bc00ff077b82 */ /* 0x001e220000000800 */
[----:B-1----:R-:W-:-:S07]  /*d350*/  R2UR UR10, R5 ;  /* 0x00000000050a72ca */ /* 0x002fce00000e0000 */
[----:B------:R-:W1:Y:S06]  /*d360*/  @P5 LDC R5, c[0x0][0x450] ;  /* 0x00011400ff055b82 */ /* 0x000e6c0000000800 */
[----:B------:R-:W-:-:S03]  /*d370*/  UISETP.GT.AND UP0, UPT, UR10, 0x7f, UPT ;  /* 0x0000007f0a00788c */ /* 0x000fc6000bf04270 */
[----:B------:R-:W-:Y:S01]  /*d380*/  UMOV UR10, 0x4 ;  /* 0x00000004000a7882 */ /* 0x000fe20000000000 */
[----:B------:R-:W-:Y:S02]  /*d390*/  USEL UR14, URZ, 0x2, !UP0 ;  /* 0x000000023f0e7887 */ /* 0x000fe4000c000000 */
[----:B------:R-:W-:Y:S01]  /*d3a0*/  USEL UR11, UR10, 0x2, UP0 ;  /* 0x000000020a0b7887 */ /* 0x000fe20008000000 */
[----:B------:R-:W-:Y:S02]  /*d3b0*/  WARPGROUP.DEPBAR.LE gsb0, 0x0 ;  /* 0x00008000000079c5 */ /* 0x000fe40000010000 */
[----:B------:R-:W-:Y:S01]  /*d3c0*/  WARPGROUP.ARRIVE ;  /* 0x00000000000079c5 */ /* 0x000fe20000000000 */
[----:B------:R-:W-:Y:S01]  /*d3d0*/  USEL UR10, UR10, 0x6, !UP0 ;  /* 0x000000060a0a7887 */ /* 0x000fe2000c000000 */
[----:B-1----:R-:W-:Y:S01]  /*d3e0*/  @P5 SHF.R.U32.HI R13, RZ, R5, R8 ;  /* 0x00000005ff0d5219 */ /* 0x002fe20000011608 */
[----:B------:R-:W-:-:S03]  /*d3f0*/  IMAD.SHL.U32 R5, R6, 0x40, RZ ;  /* 0x0000004006057824 */ /* 0x000fc600078e00ff */
[----:B------:R-:W-:Y:S01]  /*d400*/  HGMMA.64x64x16.F32.BF16 R152, gdesc[UR28], R152, gsb0 ;  /* 0x00e000001c9879f0 */ /* 0x000fe20008001898 */
[----:B------:R-:W-:Y:S01]  /*d410*/  UIADD3 UR28, UR6, 0x4, URZ ;  /* 0x00000004061c7890 */ /* 0x000fe2000fffe03f */
[----:B------:R-:W-:Y:S01]  /*d420*/  @!P1 VIADD R8, R10, 0x38840 ;  /* 0x000388400a089836 */ /* 0x000fe20000000000 */
[----:B------:R-:W-:Y:S01]  /*d430*/  UIADD3 UR30, UR26, 0x4, URZ ;  /* 0x000000041a1e7890 */ /* 0x000fe2000fffe03f */
[----:B------:R-:W1:Y:S01]  /*d440*/  SHFL.IDX PT, R198, R13, RZ, 0x1c1f ;  /* 0x001c1fff0dc67589 */ /* 0x000e6200000e0000 */
[----:B------:R-:W-:Y:S01]  /*d450*/  UMOV UR29, 0x40000040 ;  /* 0x40000040001d7882 */ /* 0x000fe20000000000 */
[----:B------:R-:W-:Y:S01]  /*d460*/  UMOV UR31, 0x40000040 ;  /* 0x40000040001f7882 */ /* 0x000fe20000000000 */
[----:B------:R-:W-:Y:S02]  /*d470*/  IADD3 R14, -R16, 0x1, -R5 ;  /* 0x00000001100e7810 */ /* 0x000fe40007ffe905 */
[----:B------:R-:W-:-:S03]  /*d480*/  @!P1 PRMT R8, RZ, 0x654, R8 ;  /* 0x00000654ff089816 */ /* 0x000fc60000000008 */
[----:B0-----:R-:W-:Y:S01]  /*d490*/  IMAD R14, R7, UR38, R14 ;  /* 0x00000026070e7c24 */ /* 0x001fe2000f8e020e */
        /* <DEDUP_REMOVED lines=235> */
[----:B------:R-:W-:-:S04]  /*e350*/  VIADD R15, R14, -UR10 ;  /* 0x8000000a0e0f7c36 */ /* 0x000fc80008000000 */
[C---:B------:R-:W-:Y:S02]  /*e360*/  VIADD R14, R15.reuse, UR11 ;  /* 0x0000000b0f0e7c36 */ /* 0x040fe40008000000 */
[----:B------:R-:W-:Y:S01]  /*e370*/  VIADD R15, R15, UR5 ;  /* 0x000000050f0f7c36 */ /* 0x000fe20008000000 */
[----:B------:R-:W-:Y:S01]  /*e380*/  ULDC UR5, c[0x0][0xadc] ;  /* 0x0002b70000057ab9 */ /* 0x000fe20000000800 */
[--C-:B-1----:R-:W-:Y:S02]  /*e390*/  IMAD.IADD R20, R14, 0x1, R198.reuse ;  /* 0x000000010e147824 */ /* 0x102fe400078e02c6 */
[----:B------:R-:W-:Y:S01]  /*e3a0*/  IMAD.IADD R21, R15, 0x1, R198 ;  /* 0x000000010f157824 */ /* 0x000fe200078e02c6 */
        /* <DEDUP_REMOVED lines=19> */
.L_x_5287:
[----:B------:R-:W-:-:S05]  /*e4e0*/  IMAD.U32 R198, RZ, RZ, UR5 ;  /* 0x00000005ffc67e24 */ /* 0x000fca000f8e00ff */
[----:B------:R-:W-:-:S13]  /*e4f0*/  ISETP.NE.AND P2, PT, R198, 0x1, PT ;  /* 0x00000001c600780c */ /* 0x000fda0003f45270 */
[----:B------:R-:W0:Y:S02]  /*e500*/  @P2 LDC.64 R8, c[0x0][0xae0] ;  /* 0x0002b800ff082b82 */ /* 0x000e240000000a00 */
[----:B0-----:R-:W-:-:S05]  /*e510*/  @P2 IMAD.HI.U32 R8, R197, R8, RZ ;  /* 0x00000008c5082227 */ /* 0x001fca00078e00ff */
[----:B------:R-:W-:-:S07]  /*e520*/  @P2 SHF.R.U32.HI R197, RZ, R9, R8 ;  /* 0x00000009ffc52219 */ /* 0x000fce0000011608 */
.L_x_5288:
[----:B------:R-:W-:Y:S05]  /*e530*/  BSYNC B0 ;  /* 0x0000000000007941 */ /* 0x000fea0003800000 */
.L_x_5286:
[----:B------:R-:W-:-:S04]  /*e540*/  IMAD R197, R197, R198, -R5 ;  /* 0x000000c6c5c57224 */ /* 0x000fc800078e0a05 */
[----:B------:R-:W-:-:S05]  /*e550*/  IMAD.IADD R197, R197, 0x1, -R16 ;  /* 0x00000001c5c57824 */ /* 0x000fca00078e0a10 */
[----:B------:R-:W-:Y:S02]  /*e560*/  VIADDMNMX R20, R197, R198, R20, PT ;  /* 0x000000c6c5147246 */ /* 0x000fe40003800114 */
[----:B------:R-:W-:-:S07]  /*e570*/  VIMNMX R21, R21, R197, !PT ;  /* 0x000000c515157248 */ /* 0x000fce0007fe0100 */
.L_x_5285:
[----:B------:R-:W-:Y:S01]  /*e580*/  ISETP.GT.AND P2, PT, R6, -0x1, PT ;  /* 0xffffffff0600780c */ /* 0x000fe20003f44270 */
[----:B0-----:R-:W0:Y:S03]  /*e590*/  SHFL.IDX PT, R8, R13, 0x1, 0x1c1f ;  /* 0x003c1f000d087f89 */ /* 0x001e2600000e0000 */
[C---:B------:R-:W-:Y:S02]  /*e5a0*/  ISETP.GT.AND P4, PT, R21.reuse, RZ, P2 ;  /* 0x000000ff1500720c */ /* 0x040fe40001784270 */
[----:B------:R-:W-:Y:S02]  /*e5b0*/  ISETP.GT.AND P3, PT, R21, 0x1, P2 ;  /* 0x000000011500780c */ /* 0x000fe40001764270 */
[C---:B------:R-:W-:Y:S02]  /*e5c0*/  ISETP.LT.OR P4, PT, R20.reuse, 0x1, P4 ;  /* 0x000000011400780c */ /* 0x040fe40002781670 */
[----:B------:R-:W-:-:S02]  /*e5d0*/  ISETP.LT.OR P3, PT, R20, 0x2, P3 ;  /* 0x000000021400780c */ /* 0x000fc40001f61670 */
[----:B------:R-:W-:Y:S02]  /*e5e0*/  FSEL R152, R152, -INF , !P4 ;  /* 0xff80000098987808 */ /* 0x000fe40006000000 */
[----:B------:R-:W-:Y:S02]  /*e5f0*/  FSEL R153, R153, -INF , !P3 ;  /* 0xff80000099997808 */ /* 0x000fe40005800000 */
[C---:B------:R-:W-:Y:S02]  /*e600*/  ISETP.GT.AND P4, PT, R21.reuse, 0x8, P2 ;  /* 0x000000081500780c */ /* 0x040fe40001784270 */
[----:B------:R-:W-:Y:S02]  /*e610*/  ISETP.GT.AND P3, PT, R21, 0x9, P2 ;  /* 0x000000091500780c */ /* 0x000fe40001764270 */
[C---:B------:R-:W-:Y:S02]  /*e620*/  ISETP.LT.OR P4, PT, R20.reuse, 0x9, P4 ;  /* 0x000000091400780c */ /* 0x040fe40002781670 */
[----:B------:R-:W-:-:S02]  /*e630*/  ISETP.LT.OR P3, PT, R20, 0xa, P3 ;  /* 0x0000000a1400780c */ /* 0x000fc40001f61670 */
[----:B------:R-:W-:Y:S01]  /*e640*/  FSEL R156, R156, -INF , !P4 ;  /* 0xff8000009c9c7808 */ /* 0x000fe20006000000 */
[--C-:B0-----:R-:W-:Y:S01]  /*e650*/  IMAD.IADD R14, R14, 0x1, R8.reuse ;  /* 0x000000010e0e7824 */ /* 0x101fe200078e0208 */
[----:B------:R-:W-:Y:S01]  /*e660*/  FSEL R157, R157, -INF , !P3 ;  /* 0xff8000009d9d7808 */ /* 0x000fe20005800000 */
[----:B------:R-:W-:Y:S01]  /*e670*/  IMAD.IADD R15, R15, 0x1, R8 ;  /* 0x000000010f0f7824 */ /* 0x000fe200078e0208 */
[C---:B------:R-:W-:Y:S02]  /*e680*/  ISETP.GT.AND P4, PT, R21.reuse, 0x10, P2 ;  /* 0x000000101500780c */ /* 0x040fe40001784270 */
        /* <DEDUP_REMOVED lines=49> */
.L_x_5291:
[----:B------:R-:W-:-:S05]  /*e9a0*/  IMAD.U32 R20, RZ, RZ, UR5 ;  /* 0x00000005ff147e24 */ /* 0x000fca000f8e00ff */
[----:B------:R-:W-:-:S13]  /*e9b0*/  ISETP.NE.AND P3, PT, R20, 0x1, PT ;  /* 0x000000011400780c */ /* 0x000fda0003f65270 */
[----:B------:R-:W0:Y:S02]  /*e9c0*/  @P3 LDC.64 R8, c[0x0][0xae0] ;  /* 0x0002b800ff083b82 */ /* 0x000e240000000a00 */
[----:B0-----:R-:W-:-:S05]  /*e9d0*/  @P3 IMAD.HI.U32 R8, R7, R8, RZ ;  /* 0x0000000807083227 */ /* 0x001fca00078e00ff */
[----:B------:R-:W-:-:S07]  /*e9e0*/  @P3 SHF.R.U32.HI R7, RZ, R9, R8 ;  /* 0x00000009ff073219 */ /* 0x000fce0000011608 */
.L_x_5292:
[----:B------:R-:W-:Y:S05]  /*e9f0*/  BSYNC B0 ;  /* 0x0000000000007941 */ /* 0x000fea0003800000 */
.L_x_5290:
[----:B------:R-:W-:-:S04]  /*ea00*/  IMAD R5, R7, R20, -R5 ;  /* 0x0000001407057224 */ /* 0x000fc800078e0a05 */
[----:B------:R-:W-:-:S05]  /*ea10*/  IMAD.IADD R5, R5, 0x1, -R16 ;  /* 0x0000000105057824 */ /* 0x000fca00078e0a10 */
[----:B------:R-:W-:Y:S02]  /*ea20*/  VIADDMNMX R14, R5, R20, R14, PT ;  /* 0x00000014050e7246 */ /* 0x000fe4000380010e */
[----:B------:R-:W-:-:S07]  /*ea30*/  VIMNMX R15, R15, R5, !PT ;  /* 0x000000050f0f7248 */ /* 0x000fce0007fe0100 */
.L_x_5289:
[----:B------:R-:W-:Y:S01]  /*ea40*/  FMNMX.FTZ R8, R152, R11, !PT ;  /* 0x0000000b98087209 */ /* 0x000fe20007810000 */
[----:B------:R-:W-:Y:S01]  /*ea50*/  ULDC UR19, c[0x0][0xa80] ;  /* 0x0002a00000137ab9 */ /* 0x000fe20000000800 */
[----:B------:R-:W-:Y:S01]  /*ea60*/  ISETP.GT.AND P4, PT, R15, 0x1, P2 ;  /* 0x000000010f00780c */ /* 0x000fe20001784270 */
[----:B------:R-:W-:Y:S01]  /*ea70*/  ULEA UR10, UR36, UR39, 0xc ;  /* 0x00000027240a7291 */ /* 0x000fe2000f8e603f */
[----:B------:R-:W-:Y:S01]  /*ea80*/  FMNMX.FTZ R5, R153, R8, !PT ;  /* 0x0000000899057209 */ /* 0x000fe20007810000 */
[----:B------:R-:W-:Y:S01]  /*ea90*/  UMOV UR11, 0x40000040 ;  /* 0x40000040000b7882 */ /* 0x000fe20000000000 */
[----:B------:R-:W-:Y:S01]  /*eaa0*/  ISETP.LT.OR P4, PT, R14, 0x2, P4 ;  /* 0x000000020e00780c */ /* 0x000fe20002781670 */
[----:B------:R-:W-:Y:S01]  /*eab0*/  UIADD3 UR14, UR10, 0x80, URZ ;  /* 0x000000800a0e7890 */ /* 0x000fe2000fffe03f */
[----:B------:R-:W-:Y:S01]  /*eac0*/  FMNMX.FTZ R8, R156, R5, !PT ;  /* 0x000000059c087209 */ /* 0x000fe20007810000 */
[----:B------:R-:W-:Y:S01]  /*ead0*/  UMOV UR15, 0x40000040 ;  /* 0x40000040000f7882 */ /* 0x000fe20000000000 */
[----:B------:R-:W-:Y:S01]  /*eae0*/  FSEL R155, R155, -INF , !P4 ;  /* 0xff8000009b9b7808 */ /* 0x000fe20006000000 */
[----:B------:R-:W-:Y:S01]  /*eaf0*/  @!P1 VIADD R10, R10, 0x38860 ;  /* 0x000388600a0a9836 */ /* 0x000fe20000000000 */
[----:B------:R-:W-:-:S02]  /*eb00*/  FMNMX.FTZ R5, R157, R8, !PT ;  /* 0x000000089d057209 */ /* 0x000fc40007810000 */
[C---:B------:R-:W-:Y:S02]  /*eb10*/  ISETP.GT.AND P4, PT, R15.reuse, 0x9, P2 ;  /* 0x000000090f00780c */ /* 0x040fe40001784270 */
        /* <DEDUP_REMOVED lines=8> */
[----:B------:R-:W-:Y:S02]  /*eba0*/  FMNMX.FTZ R8, R168, R5, !PT ;  /* 0x00000005a8087209 */ /* 0x000fe40007810000 */
[----:B------:R-:W-:Y:S02]  /*ebb0*/  ISETP.GT.AND P4, PT, R15, 0x11, P2 ;  /* 0x000000110f00780c */ /* 0x000fe40001784270 */
[----:B------:R-:W-:-:S02]  /*ebc0*/  FMNMX.FTZ R5, R169, R8, !PT ;  /* 0x00000008a9057209 */ /* 0x000fc40007810000 */
[----:B------:R-:W-:Y:S02]  /*ebd0*/  FSEL R158, R158, -INF , !P3 ;  /* 0xff8000009e9e7808 */ /* 0x000fe40005800000 */
        /* <DEDUP_REMOVED lines=9> */
[----:B------:R-:W-:Y:S02]  /*ec70*/  ISETP.GT.AND P4, PT, R15, RZ, P2 ;  /* 0x000000ff0f00720c */ /* 0x000fe40001784270 */
[----:B------:R-:W-:-:S02]  /*ec80*/  FMNMX.FTZ R8, R181, R8, !PT ;  /* 0x00000008b5087209 */ /* 0x000fc40007810000 */
[----:B------:R-:W-:Y:S02]  /*ec90*/  FSEL R162, R162, -INF , !P3 ;  /* 0xff800000a2a27808 */ /* 0x000fe40005800000 */
[----:B------:R-:W-:Y:S01]  /*eca0*/  ISETP.GT.AND P3, PT, R15, 0x18, P2 ;  /* 0x000000180f00780c */ /* 0x000fe20001764270 */
[----:B------:R-:W0:Y:S01]  /*ecb0*/  SHFL.BFLY PT, R5, R8, 0x2, 0x1f ;  /* 0x0c401f0008057f89 */ /* 0x000e2200000e0000 */
        /* <DEDUP_REMOVED lines=9> */
[----:B------:R-:W-:-:S02]  /*ed50*/  ISETP.GT.AND P3, PT, R15, 0x21, P2 ;  /* 0x000000210f00780c */ /* 0x000fc40001764270 */
[----:B------:R-:W-:Y:S02]  /*ed60*/  FSEL R170, R170, -INF , !P4 ;  /* 0xff800000aaaa7808 */ /* 0x000fe40006000000 */
[----:B------:R-:W-:Y:S02]  /*ed70*/  ISETP.LT.OR P3, PT, R14, 0x22, P3 ;  /* 0x000000220e00780c */ /* 0x000fe40001f61670 */
[----:B0-----:R-:W-:Y:S02]  /*ed80*/  FMNMX.FTZ R5, R8, R5, !PT ;  /* 0x0000000508057209 */ /* 0x001fe40007810000 */
[----:B------:R-:W-:Y:S02]  /*ed90*/  FMNMX.FTZ R8, R197, R12, !PT ;  /* 0x0000000cc5087209 */ /* 0x000fe40007810000 */
[----:B------:R-:W-:Y:S01]  /*eda0*/  ISETP.GT.AND P4, PT, R15, 0x28, P2 ;  /* 0x000000280f00780c */ /* 0x000fe20001784270 */
[----:B------:R-:W0:Y:S01]  /*edb0*/  SHFL.BFLY PT, R20, R5, 0x1, 0x1f ;  /* 0x0c201f0005147f89 */ /* 0x000e2200000e0000 */
        /* <DEDUP_REMOVED lines=11> */
[----:B------:R-:W-:Y:S02]  /*ee70*/  FSEL R198, R175, -INF , !P3 ;  /* 0xff800000afc67808 */ /* 0x000fe40005800000 */
[----:B0-----:R-:W-:-:S02]  /*ee80*/  FMNMX.FTZ R5, R5, R20, !PT ;  /* 0x0000001405057209 */ /* 0x001fc40007810000 */
[----:B------:R-:W-:Y:S02]  /*ee90*/  ISETP.GT.AND P3, PT, R15, 0x30, P2 ;  /* 0x000000300f00780c */ /* 0x000fe40001764270 */
[C---:B------:R-:W-:Y:S01]  /*eea0*/  FSETP.NEU.FTZ.AND P4, PT, R5.reuse, -INF , PT ;  /* 0xff8000000500780b */ /* 0x040fe20003f9d000 */
[----:B------:R-:W-:Y:S01]  /*eeb0*/  FMUL.FTZ R7, R5, UR19 ;  /* 0x0000001305077c20 */ /* 0x000fe20008410000 */
[----:B------:R-:W-:Y:S02]  /*eec0*/  FMNMX.FTZ R9, R167, R8, !PT ;  /* 0x00000008a7097209 */ /* 0x000fe40007810000 */
[----:B------:R-:W-:Y:S02]  /*eed0*/  ISETP.LT.OR P3, PT, R14, 0x31, P3 ;  /* 0x000000310e00780c */ /* 0x000fe40001f61670 */
[----:B------:R-:W-:Y:S02]  /*eee0*/  FSEL R7, R7, RZ, P4 ;  /* 0x000000ff07077208 */ /* 0x000fe40002000000 */
[----:B------:R-:W-:-:S02]  /*eef0*/  FMNMX.FTZ R20, R170, R9, !PT ;  /* 0x00000009aa147209 */ /* 0x000fc40007810000 */
[----:B------:R-:W-:Y:S01]  /*ef00*/  @!P1 PRMT R10, RZ, 0x654, R10 ;  /* 0x00000654ff0a9816 */ /* 0x000fe2000000000a */
        /* <DEDUP_REMOVED lines=13> */
[----:B------:R-:W-:Y:S01]  /*efe0*/  ISETP.GT.AND P3, PT, R15, 0x38, P2 ;  /* 0x000000380f00780c */ /* 0x000fe20001764270 */
[--C-:B------:R-:W-:Y:S01]  /*eff0*/  FFMA.FTZ R169, R169, UR19, -R7.reuse ;  /* 0x00000013a9a97c23 */ /* 0x100fe20008010807 */
[----:B0-----:R-:W-:Y:S01]  /*f000*/  FMNMX.FTZ R21, R198, R13, !PT ;  /* 0x0000000dc6157209 */ /* 0x001fe20007810000 */
[--C-:B------:R-:W-:Y:S01]  /*f010*/  FFMA.FTZ R172, R172, UR19, -R7.reuse ;  /* 0x00000013acac7c23 */ /* 0x100fe20008010807 */
[----:B------:R-:W-:Y:S01]  /*f020*/  ISETP.GT.AND P2, PT, R15, 0x39, P2 ;  /* 0x000000390f00780c */ /* 0x000fe20001744270 */
[----:B------:R0:W-:Y:S01]  /*f030*/  MUFU.EX2 R13, R174 ;  /* 0x000000ae000d7308 */ /* 0x0001e20000000800 */
[----:B------:R-:W-:Y:S01]  /*f040*/  ISETP.LT.OR P3, PT, R14, 0x39, P3 ;  /* 0x000000390e00780c */ /* 0x000fe20001f61670 */
        /* <DEDUP_REMOVED lines=8> */
[--C-:B0-----:R-:W-:Y:S01]  /*f0d0*/  FFMA.FTZ R174, R165, UR19, -R7.reuse ;  /* 0x00000013a5ae7c23 */ /* 0x101fe20008010807 */
[----:B------:R-:W-:Y:S01]  /*f0e0*/  FSEL R183, R183, -INF , !P2 ;  /* 0xff800000b7b77808 */ /* 0x000fe20005000000 */
[--C-:B------:R-:W-:Y:S01]  /*f0f0*/  FFMA.FTZ R178, R181, UR19, -R7.reuse ;  /* 0x00000013b5b27c23 */ /* 0x100fe20008010807 */
[----:B------:R-:W-:Y:S01]  /*f100*/  FMNMX.FTZ R20, R182, R15, !PT ;  /* 0x0000000fb6147209 */ /* 0x000fe20007810000 */
[--C-:B------:R-:W-:Y:S01]  /*f110*/  FFMA.FTZ R15, R160, UR19, -R7.reuse ;  /* 0x00000013a00f7c23 */ /* 0x100fe20008010807 */
[----:B------:R-:W-:Y:S01]  /*f120*/  FSEL R160, R5, RZ, P4 ;  /* 0x000000ff05a07208 */ /* 0x000fe20002000000 */
[----:B------:R-:W-:Y:S01]  /*f130*/  MUFU.EX2 R9, R9 ;  /* 0x0000000900097308 */ /* 0x000fe20000000800 */
[----:B------:R-:W-:Y:S01]  /*f140*/  FMNMX.FTZ R156, R183, R20, !PT ;  /* 0x00000014b79c7209 */ /* 0x000fe20007810000 */
[----:B------:R-:W-:-:S02]  /*f150*/  FFMA.FTZ R20, R161, UR19, -R7 ;  /* 0x00000013a1147c23 */ /* 0x000fc40008010807 */
[----:B------:R-:W-:Y:S02]  /*f160*/  FADD.FTZ R160, -R160, R11 ;  /* 0x0000000ba0a07221 */ /* 0x000fe40000010100 */
[----:B------:R-:W0:Y:S02]  /*f170*/  SHFL.BFLY PT, R157, R156, 0x2, 0x1f ;  /* 0x0c401f009c9d7f89 */ /* 0x000e2400000e0000 */
[----:B------:R-:W-:Y:S01]  /*f180*/  FMUL.FTZ R11, R160, UR19 ;  /* 0x00000013a00b7c20 */ /* 0x000fe20008410000 */
[----:B------:R-:W-:Y:S08]  /*f190*/  MUFU.EX2 R14, R14 ;  /* 0x0000000e000e7308 */ /* 0x000ff00000000800 */
[----:B------:R-:W1:Y:S08]  /*f1a0*/  MUFU.EX2 R11, R11 ;  /* 0x0000000b000b7308 */ /* 0x000e700000000800 */
[----:B------:R-:W-:Y:S01]  /*f1b0*/  MUFU.EX2 R15, R15 ;  /* 0x0000000f000f7308 */ /* 0x000fe20000000800 */
[----:B0-----:R-:W-:-:S07]  /*f1c0*/  FMNMX.FTZ R157, R156, R157, !PT ;  /* 0x0000009d9c9d7209 */ /* 0x001fce0007810000 */
[----:B------:R-:W0:Y:S01]  /*f1d0*/  MUFU.EX2 R20, R20 ;  /* 0x0000001400147308 */ /* 0x000e220000000800 */
[-C--:B-1----:R-:W-:Y:S01]  /*f1e0*/  FMUL.FTZ R24, R24, R11.reuse ;  /* 0x0000000b18187220 */ /* 0x082fe20000410000 */
[----:B------:R-:W1:Y:S01]  /*f1f0*/  SHFL.BFLY PT, R156, R157, 0x1, 0x1f ;  /* 0x0c201f009d9c7f89 */ /* 0x000e6200000e0000 */
        /* <DEDUP_REMOVED lines=22> */
[----:B------:R-:W-:Y:S01]  /*f360*/  FMUL.FTZ R64, R64, R11 ;  /* 0x0000000b40407220 */ /* 0x000fe20000410000 */
[----:B-1----:R-:W-:Y:S01]  /*f370*/  FMNMX.FTZ R7, R157, R156, !PT ;  /* 0x0000009c9d077209 */ /* 0x002fe20007810000 */
[----:B------:R-:W-:-:S02]  /*f380*/  IMAD.MOV R157, RZ, RZ, -R19 ;  /* 0x000000ffff9d7224 */ /* 0x000fc400078e0a13 */
[-C--:B------:R-:W-:Y:S01]  /*f390*/  FMUL.FTZ R65, R65, R11.reuse ;  /* 0x0000000b41417220 */ /* 0x080fe20000410000 */
[----:B------:R-:W-:Y:S01]  /*f3a0*/  FMUL.FTZ R68, R68, R11 ;  /* 0x0000000b44447220 */ /* 0x000fe20000410000 */
[C---:B------:R-:W-:Y:S01]  /*f3b0*/  FSETP.NEU.FTZ.AND P2, PT, R7.reuse, -INF , PT ;  /* 0xff8000000700780b */ /* 0x040fe20003f5d000 */
[----:B------:R-:W-:Y:S01]  /*f3c0*/  FMUL.FTZ R156, R7, UR19 ;  /* 0x00000013079c7c20 */ /* 0x000fe20008410000 */
[----:B------:R-:W-:Y:S01]  /*f3d0*/  ISETP.NE.AND P3, PT, R16, R157, PT ;  /* 0x0000009d1000720c */ /* 0x000fe20003f65270 */
[----:B------:R-:W1:Y:S01]  /*f3e0*/  MUFU.EX2 R169, R169 ;  /* 0x000000a900a97308 */ /* 0x000e620000000800 */
[-C--:B------:R-:W-:Y:S01]  /*f3f0*/  FMUL.FTZ R69, R69, R11.reuse ;  /* 0x0000000b45457220 */ /* 0x080fe20000410000 */
[-C--:B------:R-:W-:Y:S01]  /*f400*/  FMUL.FTZ R72, R72, R11.reuse ;  /* 0x0000000b48487220 */ /* 0x080fe20000410000 */
[----:B------:R-:W-:Y:S01]  /*f410*/  FSEL R160, R156, RZ, P2 ;  /* 0x000000ff9ca07208 */ /* 0x000fe20001000000 */
[----:B------:R-:W-:Y:S02]  /*f420*/  IMAD.U32 R156, RZ, RZ, UR7 ;  /* 0x00000007ff9c7e24 */ /* 0x000fe4000f8e00ff */
        /* <DEDUP_REMOVED lines=8> */
[----:B------:R-:W-:Y:S01]  /*f4b0*/  FFMA.FTZ R158, R158, UR19, -R160 ;  /* 0x000000139e9e7c23 */ /* 0x000fe200080108a0 */
        /* <DEDUP_REMOVED lines=8> */
[----:B------:R-:W2:Y:S01]  /*f540*/  MUFU.EX2 R200, R155 ;  /* 0x0000009b00c87308 */ /* 0x000ea20000000800 */
        /* <DEDUP_REMOVED lines=11> */
[----:B------:R-:W-:Y:S01]  /*f600*/  F2FP.BF16.F32.PACK_AB R154, R14, R13 ;  /* 0x0000000d0e9a723e */ /* 0x000fe200000010ff */
[----:B------:R-:W-:Y:S01]  /*f610*/  FMUL.FTZ R81, R81, R11 ;  /* 0x0000000b51517220 */ /* 0x000fe20000410000 */
[----:B0-----:R-:W-:Y:S01]  /*f620*/  F2FP.BF16.F32.PACK_AB R156, R20, R15 ;  /* 0x0000000f149c723e */ /* 0x001fe200000010ff */
[-C--:B------:R-:W-:Y:S01]  /*f630*/  FMUL.FTZ R84, R84, R11.reuse ;  /* 0x0000000b54547220 */ /* 0x080fe20000410000 */
[----:B-1----:R-:W-:Y:S01]  /*f640*/  F2FP.BF16.F32.PACK_AB R160, R169, R168 ;  /* 0x000000a8a9a0723e */ /* 0x002fe200000010ff */
[----:B--2---:R0:W-:Y:S01]  /*f650*/  @!P3 STS [R157+0x38420], R200 ;  /* 0x038420c89d00b388 */ /* 0x0041e20000000800 */
        /* <DEDUP_REMOVED lines=16> */
[----:B------:R-:W3:Y:S01]  /*f760*/  MUFU.EX2 R181, R181 ;  /* 0x000000b500b57308 */ /* 0x000ee20000000800 */
        /* <DEDUP_REMOVED lines=16> */
[----:B---3--:R-:W-:Y:S01]  /*f870*/  F2FP.BF16.F32.PACK_AB R155, R181, R12 ;  /* 0x0000000cb59b723e */ /* 0x008fe200000010ff */
        /* <DEDUP_REMOVED lines=88> */
[----:B------:R2:W-:Y:S01]  /*fe00*/  STSM.16.M88.4 [R22+0x36400], R152 ;  /* 0x0364009816007844 */ /* 0x0005e20000000200 */
[----:B------:R-:W-:Y:S01]  /*fe10*/  FFMA.FTZ R8, R11, R3, R8 ;  /* 0x000000030b087223 */ /* 0x000fe20000010008 */
[----:B------:R-:W-:Y:S01]  /*fe20*/  FFMA.FTZ R179, R200, R4, R179 ;  /* 0x00000004c8b37223 */ /* 0x000fe200000100b3 */
[----:B------:R-:W-:Y:S01]  /*fe30*/  ISETP.GT.AND P2, PT, R6, R189, PT ;  /* 0x000000bd0600720c */ /* 0x000fe20003f44270 */
[----:B------:R2:W-:Y:S01]  /*fe40*/  STSM.16.M88.4 [R185], R156 ;  /* 0x0000009cb9007844 */ /* 0x0005e20000000200 */
[----:B------:R-:W-:Y:S01]  /*fe50*/  FADD.FTZ R8, R9, R8 ;  /* 0x0000000809087221 */ /* 0x000fe20000010000 */
[----:B------:R-:W0:Y:S01]  /*fe60*/  MUFU.EX2 R178, R178 ;  /* 0x000000b200b27308 */ /* 0x000e220000000800 */
[----:B-1----:R-:W-:Y:S01]  /*fe70*/  F2FP.BF16.F32.PACK_AB R164, R176, R175 ;  /* 0x000000afb0a4723e */ /* 0x002fe200000010ff */
[----:B------:R2:W-:Y:S01]  /*fe80*/  STSM.16.M88.4 [R23], R160 ;  /* 0x000000a017007844 */ /* 0x0005e20000000200 */
[----:B------:R-:W-:Y:S01]  /*fe90*/  FADD.FTZ R179, R180, R179 ;  /* 0x000000b3b4b37221 */ /* 0x000fe20000010000 */
[----:B------:R-:W-:Y:S01]  /*fea0*/  FADD.FTZ R13, R13, R8 ;  /* 0x000000080d0d7221 */ /* 0x000fe20000010000 */
[----:B------:R-:W-:Y:S01]  /*feb0*/  UMOV UR7, UR36 ;  /* 0x0000002400077c82 */ /* 0x000fe20008000000 */
[----:B------:R-:W-:-:S02]  /*fec0*/  VIADD R6, R6, 0xffffffff ;  /* 0xffffffff06067836 */ /* 0x000fc40000000000 */
[----:B------:R-:W-:Y:S01]  /*fed0*/  FADD.FTZ R12, R12, R179 ;  /* 0x000000b30c0c7221 */ /* 0x000fe20000010000 */
[----:B------:R-:W-:Y:S01]  /*fee0*/  MUFU.EX2 R201, R201 ;  /* 0x000000c900c97308 */ /* 0x000fe20000000800 */
[----:B------:R-:W-:Y:S01]  /*fef0*/  FADD.FTZ R14, R14, R13 ;  /* 0x0000000d0e0e7221 */ /* 0x000fe20000010000 */
[----:B------:R-:W-:Y:S02]  /*ff00*/  IMAD.MOV.U32 R11, RZ, RZ, R5 ;  /* 0x000000ffff0b7224 */ /* 0x000fe400078e0005 */
[----:B------:R-:W-:Y:S01]  /*ff10*/  FADD.FTZ R181, R181, R12 ;  /* 0x0000000cb5b57221 */ /* 0x000fe20000010000 */
[----:B------:R-:W-:Y:S02]  /*ff20*/  IMAD.MOV.U32 R12, RZ, RZ, R7 ;  /* 0x000000ffff0c7224 */ /* 0x000fe400078e0007 */
[----:B------:R-:W-:Y:S01]  /*ff30*/  FADD.FTZ R15, R15, R14 ;  /* 0x0000000e0f0f7221 */ /* 0x000fe20000010000 */
[----:B------:R-:W-:Y:S01]  /*ff40*/  FADD.FTZ R170, R170, R181 ;  /* 0x000000b5aaaa7221 */ /* 0x000fe20000010000 */
[----:B------:R-:W1:Y:S01]  /*ff50*/  MUFU.EX2 R204, R204 ;  /* 0x000000cc00cc7308 */ /* 0x000e620000000800 */
        /* <DEDUP_REMOVED lines=11> */
[----:B-1----:R-:W-:Y:S01]  /*10010*/  F2FP.BF16.F32.PACK_AB R165, R204, R201 ;  /* 0x000000c9cca5723e */ /* 0x002fe200000010ff */
        /* <DEDUP_REMOVED lines=8> */
[----:B0-----:R-:W-:Y:S02]  /*100a0*/  F2FP.BF16.F32.PACK_AB R167, R206, R203 ;  /* 0x000000cbcea7723e */ /* 0x001fe400000010ff */
[----:B------:R-:W-:Y:S01]  /*100b0*/  FADD.FTZ R176, R176, R175 ;  /* 0x000000afb0b07221 */ /* 0x000fe20000010000 */
[----:B------:R-:W-:Y:S02]  /*100c0*/  FADD.FTZ R204, R204, R201 ;  /* 0x000000c9cccc7221 */ /* 0x000fe40000010000 */
[----:B------:R2:W-:Y:S01]  /*100d0*/  STSM.16.M88.4 [R184], R164 ;  /* 0x000000a4b8007844 */ /* 0x0005e20000000200 */
[----:B------:R-:W-:Y:S01]  /*100e0*/  WARPGROUP.ARRIVE ;  /* 0x00000000000079c5 */ /* 0x000fe20000000000 */
[----:B------:R-:W-:Y:S01]  /*100f0*/  FADD.FTZ R3, R177, R176 ;  /* 0x000000b0b1037221 */ /* 0x000fe20000010000 */
[----:B------:R-:W-:-:S03]  /*10100*/  FADD.FTZ R203, R203, R204 ;  /* 0x000000cccbcb7221 */ /* 0x000fc60000010000 */
[----:B------:R-:W-:Y:S01]  /*10110*/  FADD.FTZ R3, R178, R3 ;  /* 0x00000003b2037221 */ /* 0x000fe20000010000 */
[----:B------:R-:W-:Y:S01]  /*10120*/  HGMMA.64x256x16.F32.BF16 R24, R152, gdesc[UR8].tnspB, R24, gsb0 ;  /* 0x43e0000898187df0 */ /* 0x000fe20008001818 */
[----:B------:R-:W-:Y:S01]  /*10130*/  UMOV UR11, 0x40000040 ;  /* 0x40000040000b7882 */ /* 0x000fe20000000000 */
[----:B------:R-:W-:Y:S01]  /*10140*/  FADD.FTZ R4, R206, R203 ;  /* 0x000000cbce047221 */ /* 0x000fe20000010000 */
        /* <DEDUP_REMOVED lines=26> */
.L_x_5276:
[----:B------:R-:W1:Y:S01]  /*102f0*/  SHFL.BFLY PT, R0, R3, 0x2, 0x1f ;  /* 0x0c401f0003007f89 */ /* 0x000e6200000e0000 */
[----:B------:R-:W-:Y:S02]  /*10300*/  IMAD.MOV R15, RZ, RZ, -R19 ;  /* 0x000000ffff0f7224 */ /* 0x000fe400078e0a13 */
[----:B--2---:R-:W-:Y:S01]  /*10310*/  IMAD.U32 R10, RZ, RZ, UR19 ;  /* 0x00000013ff0a7e24 */ /* 0x004fe2000f8e00ff */
[----:B------:R-:W2:Y:S01]  /*10320*/  SHFL.BFLY PT, R9, R4, 0x2, 0x1f ;  /* 0x0c401f0004097f89 */ /* 0x000ea200000e0000 */
[----:B------:R-:W-:Y:S01]  /*10330*/  VIADD R219, R219, 0x1 ;  /* 0x00000001dbdb7836 */ /* 0x000fe20000000000 */
[----:B------:R-:W-:Y:S08]  /*10340*/  BAR.ARV 0x8, 0x100 ;  /* 0x0204000000007b1d */ /* 0x000ff00000002000 */
[----:B------:R-:W-:Y:S01]  /*10350*/  BAR.SYNC.DEFER_BLOCKING 0xf, 0x100 ;  /* 0x03c4000000007b1d */ /* 0x000fe20000010000 */
[----:B------:R-:W-:Y:S01]  /*10360*/  ISETP.NE.AND P0, PT, R16, R15, PT ;  /* 0x0000000f1000720c */ /* 0x000fe20003f05270 */
[----:B-1----:R-:W-:Y:S01]  /*10370*/  FADD.FTZ R0, R0, R3 ;  /* 0x0000000300007221 */ /* 0x002fe20000010000 */
[----:B------:R-:W-:-:S02]  /*10380*/  IMAD.MOV.U32 R3, RZ, RZ, -0x800000 ;  /* 0xff800000ff037424 */ /* 0x000fc400078e00ff */
[----:B--2---:R-:W-:Y:S02]  /*10390*/  FADD.FTZ R6, R9, R4 ;  /* 0x0000000409067221 */ /* 0x004fe40000010000 */
[----:B------:R-:W1:Y:S01]  /*103a0*/  SHFL.BFLY PT, R11, R0, 0x1, 0x1f ;  /* 0x0c201f00000b7f89 */ /* 0x000e6200000e0000 */
[----:B------:R-:W-:Y:S02]  /*103b0*/  IMAD.MOV.U32 R9, RZ, RZ, RZ ;  /* 0x000000ffff097224 */ /* 0x000fe400078e00ff */
[----:B------:R-:W-:Y:S01]  /*103c0*/  IMAD.MOV.U32 R4, RZ, RZ, RZ ;  /* 0x000000ffff047224 */ /* 0x000fe200078e00ff */
[----:B------:R-:W2:Y:S01]  /*103d0*/  SHFL.BFLY PT, R13, R6, 0x1, 0x1f ;  /* 0x0c201f00060d7f89 */ /* 0x000ea200000e0000 */
[----:B-1----:R-:W-:Y:S01]  /*103e0*/  FADD.FTZ R11, R0, R11 ;  /* 0x0000000b000b7221 */ /* 0x002fe20000010000 */
[----:B------:R-:W-:Y:S01]  /*103f0*/  IMAD.U32 R0, RZ, RZ, UR36 ;  /* 0x00000024ff007e24 */ /* 0x000fe2000f8e00ff */
[----:B------:R-:W-:Y:S01]  /*10400*/  UIADD3 UR36, UR36, 0x1, URZ ;  /* 0x0000000124247890 */ /* 0x000fe2000fffe03f */
[----:B--2---:R-:W-:-:S02]  /*10410*/  FADD.FTZ R8, R6, R13 ;  /* 0x0000000d06087221 */ /* 0x004fc40000010000 */
[----:B------:R-:W-:Y:S01]  /*10420*/  FSETP.NE.FTZ.AND P1, PT, R11, RZ, PT ;  /* 0x000000ff0b00720b */ /* 0x000fe20003f35000 */
[----:B------:R-:W-:Y:S01]  /*10430*/  @!P0 IMAD R0, R0, 0x40, R17 ;  /* 0x0000004000008824 */ /* 0x000fe200078e0211 */
[----:B------:R-:W-:Y:S01]  /*10440*/  UISETP.NE.AND UP0, UPT, UR36, 0x2, UPT ;  /* 0x000000022400788c */ /* 0x000fe2000bf05270 */
[----:B------:R-:W-:Y:S01]  /*10450*/  IMAD.U32 R13, RZ, RZ, UR19 ;  /* 0x00000013ff0d7e24 */ /* 0x000fe2000f8e00ff */
[----:B------:R-:W-:Y:S02]  /*10460*/  FSETP.NE.FTZ.AND P2, PT, R8, RZ, PT ;  /* 0x000000ff0800720b */ /* 0x000fe40003f55000 */
[----:B------:R-:W-:Y:S01]  /*10470*/  @!P0 LEA R12, R0, UR37, 0x2 ;  /* 0x00000025000c8c11 */ /* 0x000fe2000f8e10ff */
[----:B------:R-:W-:Y:S01]  /*10480*/  USEL UR4, URZ, 0x1, UP0 ;  /* 0x000000013f047887 */ /* 0x000fe20008000000 */
[----:B------:R-:W-:Y:S01]  /*10490*/  IMAD.MOV.U32 R0, RZ, RZ, -0x800000 ;  /* 0xff800000ff007424 */ /* 0x000fe200078e00ff */
[----:B------:R-:W-:-:S04]  /*104a0*/  USEL UR36, UR36, URZ, UP0 ;  /* 0x0000003f24247287 */ /* 0x000fc80008000000 */
[----:B------:R-:W1:Y:S01]  /*104b0*/  @P1 MUFU.RCP R9, R11 ;  /* 0x0000000b00091308 */ /* 0x000e620000001000 */
[----:B------:R-:W-:Y:S01]  /*104c0*/  @P1 FMUL.FTZ R10, R10, 0.69314718246459960938 ;  /* 0x3f3172180a0a1820 */ /* 0x000fe20000410000 */
[----:B------:R-:W-:-:S06]  /*104d0*/  LOP3.LUT R2, R2, UR4, RZ, 0x3c, !PT ;  /* 0x0000000402027c12 */ /* 0x000fcc000f8e3cff */
[----:B------:R-:W2:Y:S08]  /*104e0*/  @P2 MUFU.RCP R4, R8 ;  /* 0x0000000800042308 */ /* 0x000eb00000001000 */
[----:B------:R-:W3:Y:S01]  /*104f0*/  @P1 MUFU.LG2 R11, R11 ;  /* 0x0000000b000b1308 */ /* 0x000ee20000000c00 */
[----:B-1----:R-:W-:Y:S01]  /*10500*/  @!P0 STS [R12+0x38400], R9 ;  /* 0x038400090c008388 */ /* 0x002fe20000000800 */
[-C--:B------:R-:W-:Y:S01]  /*10510*/  FMUL.FTZ R207, R24, R9.reuse ;  /* 0x0000000918cf7220 */ /* 0x080fe20000410000 */
        /* <DEDUP_REMOVED lines=65> */
[----:B--2---:R-:W-:Y:S01]  /*10930*/  @P2 FMUL.FTZ R12, R13, 0.69314718246459960938 ;  /* 0x3f3172180d0c2820 */ /* 0x004fe20000410000 */
[----:B---3--:R-:W-:Y:S01]  /*10940*/  @P1 FMUL.FTZ R11, R11, 0.69314718246459960938 ;  /* 0x3f3172180b0b1820 */ /* 0x008fe20000410000 */
[----:B-1----:R-:W-:Y:S01]  /*10950*/  @P2 FMUL.FTZ R9, R8, 0.69314718246459960938 ;  /* 0x3f31721808092820 */ /* 0x002fe20000410000 */
        /* <DEDUP_REMOVED lines=68> */
.L_x_5214:
[----:B------:R-:W0:Y:S08]  /*10da0*/  S2UR UR4, SR_CgaCtaId ;  /* 0x00000000000479c3 */ /* 0x000e300000008800 */
[----:B------:R-:W-:Y:S06]  /*10db0*/  BAR.SYNC.DEFER_BLOCKING 0x5, 0x180 ;  /* 0x0146000000007b1d */ /* 0x000fec0000010000 */
[----:B------:R-:W-:Y:S01]  /*10dc0*/  UMOV UR37, 0x400 ;  /* 0x0000040000257882 */ /* 0x000fe20000000000 */
[----:B------:R-:W-:Y:S01]  /*10dd0*/  BSSY B0, `(.L_x_5294) ;  /* 0x000029e000007945 */ /* 0x000fe20003800000 */
[----:B0-----:R-:W-:-:S09]  /*10de0*/  ULEA UR37, UR4, UR37, 0x18 ;  /* 0x0000002504257291 */ /* 0x001fd2000f8ec03f */
[----:B------:R-:W0:Y:S01]  /*10df0*/  LDS R167, [UR37+0x388d0] ;  /* 0x0388d025ffa77984 */ /* 0x000e220008000800 */
[----:B------:R-:W-:Y:S06]  /*10e00*/  BAR.ARV 0x4, 0x180 ;  /* 0x0106000000007b1d */ /* 0x000fec0000002000 */
[----:B------:R-:W-:Y:S05]  /*10e10*/  @P0 BRA `(.L_x_5295) ;  /* 0x0000001c00800947 */ /* 0x000fea0003800000 */
[----:B------:R-:W1:Y:S01]  /*10e20*/  S2UR UR6, SR_SWINHI ;  /* 0x00000000000679c3 */ /* 0x000e620000002f00 */
[----:B------:R-:W-:-:S07]  /*10e30*/  IMAD R7, R218, 0x40, R186 ;  /* 0x00000040da077824 */ /* 0x000fce00078e02ba */
[----:B------:R-:W-:Y:S01]  /*10e40*/  BAR.SYNC.DEFER_BLOCKING 0x1, 0x100 ;  /* 0x0044000000007b1d */ /* 0x000fe20000010000 */
        /* <DEDUP_REMOVED lines=11> */
[----:B------:R-:W-:Y:S01]  /*10f00*/  UMOV UR4, UR37 ;  /* 0x0000002500047c82 */ /* 0x000fe20008000000 */
[----:B-1----:R-:W-:Y:S01]  /*10f10*/  UMOV UR5, UR6 ;  /* 0x0000000600057c82 */ /* 0x002fe20008000000 */
[----:B------:R-:W-:Y:S01]  /*10f20*/  F2FP.BF16.F32.PACK_AB R136, R137, R136 ;  /* 0x000000888988723e */ /* 0x000fe200000010ff */
[----:B------:R-:W-:Y:S01]  /*10f30*/  IMAD.U32 R80, RZ, RZ, UR4 ;  /* 0x00000004ff507e24 */ /* 0x000fe2000f8e00ff */
[----:B------:R-:W-:Y:S01]  /*10f40*/  F2FP.BF16.F32.PACK_AB R144, R145, R144 ;  /* 0x000000909190723e */ /* 0x000fe200000010ff */
[----:B------:R-:W-:Y:S01]  /*10f50*/  IMAD.U32 R81, RZ, RZ, UR5 ;  /* 0x00000005ff517e24 */ /* 0x000fe2000f8e00ff */
[----:B------:R-:W-:-:S02]  /*10f60*/  F2FP.BF16.F32.PACK_AB R137, R164, R163 ;  /* 0x000000a3a489723e */ /* 0x000fc400000010ff */
[----:B------:R-:W-:Y:S01]  /*10f70*/  F2FP.BF16.F32.PACK_AB R145, R147, R146 ;  /* 0x000000929391723e */ /* 0x000fe200000010ff */
[--C-:B------:R-:W-:Y:S01]  /*10f80*/  IMAD.WIDE R4, R225, 0x2, R80.reuse ;  /* 0x00000002e1047825 */ /* 0x100fe200078e0250 */
[----:B------:R-:W-:Y:S02]  /*10f90*/  F2FP.BF16.F32.PACK_AB R146, R149, R148 ;  /* 0x000000949592723e */ /* 0x000fe400000010ff */
[----:B------:R-:W-:Y:S01]  /*10fa0*/  F2FP.BF16.F32.PACK_AB R147, R151, R150 ;  /* 0x000000969793723e */ /* 0x000fe200000010ff */
[----:B------:R-:W-:Y:S01]  /*10fb0*/  IMAD.WIDE R80, R7, 0x2, R80 ;  /* 0x0000000207507825 */ /* 0x000fe200078e0250 */
[C---:B------:R-:W-:Y:S02]  /*10fc0*/  IADD3 R49, P1, R4.reuse, 0x20, RZ ;  /* 0x0000002004317810 */ /* 0x040fe40007f3e0ff */
[C---:B------:R-:W-:Y:S02]  /*10fd0*/  IADD3 R53, P0, R4.reuse, 0x40, RZ ;  /* 0x0000004004357810 */ /* 0x040fe40007f1e0ff */
[----:B------:R-:W-:Y:S01]  /*10fe0*/  LOP3.LUT R8, R49, 0x380, RZ, 0xc0, !PT ;  /* 0x0000038031087812 */ /* 0x000fe200078ec0ff */
[--C-:B------:R-:W-:Y:S01]  /*10ff0*/  IMAD.X R131, RZ, RZ, R5.reuse, P1 ;  /* 0x000000ffff837224 */ /* 0x100fe200008e0605 */
[----:B------:R-:W-:Y:S01]  /*11000*/  IADD3 R61, P3, R4, 0x2000, RZ ;  /* 0x00002000043d7810 */ /* 0x000fe20007f7e0ff */
[----:B------:R-:W-:Y:S01]  /*11010*/  IMAD.X R135, RZ, RZ, R5, P0 ;  /* 0x000000ffff877224 */ /* 0x000fe200000e0605 */
[----:B------:R-:W-:-:S02]  /*11020*/  SHF.R.U64 R8, R8, 0x3, RZ ;  /* 0x0000000308087819 */ /* 0x000fc400000012ff */
[----:B------:R-:W-:Y:S01]  /*11030*/  IADD3 R24, P1, R4, 0x4000, RZ ;  /* 0x0000400004187810 */ /* 0x000fe20007f3e0ff */
[--C-:B------:R-:W-:Y:S01]  /*11040*/  IMAD.X R9, RZ, RZ, R5.reuse, P3 ;  /* 0x000000ffff097224 */ /* 0x100fe200018e0605 */
[----:B------:R-:W-:Y:S02]  /*11050*/  LOP3.LUT R130, R8, R49, RZ, 0x3c, !PT ;  /* 0x0000003108827212 */ /* 0x000fe400078e3cff */
[----:B------:R-:W-:Y:S01]  /*11060*/  LOP3.LUT R8, R53, 0x380, RZ, 0xc0, !PT ;  /* 0x0000038035087812 */ /* 0x000fe200078ec0ff */
[--C-:B------:R-:W-:Y:S01]  /*11070*/  IMAD.X R25, RZ, RZ, R5.reuse, P1 ;  /* 0x000000ffff197224 */ /* 0x100fe200008e0605 */
[----:B------:R-:W-:Y:S02]  /*11080*/  IADD3 R48, P6, R4, 0x2020, RZ ;  /* 0x0000202004307810 */ /* 0x000fe40007fde0ff */
[----:B------:R-:W-:Y:S02]  /*11090*/  SHF.R.U64 R8, R8, 0x3, RZ ;  /* 0x0000000308087819 */ /* 0x000fe400000012ff */
[----:B------:R-:W-:Y:S01]  /*110a0*/  LOP3.LUT R44, R61, 0x380, RZ, 0xc0, !PT ;  /* 0x000003803d2c7812 */ /* 0x000fe200078ec0ff */
[----:B------:R-:W-:Y:S01]  /*110b0*/  IMAD.X R11, RZ, RZ, R5, P6 ;  /* 0x000000ffff0b7224 */ /* 0x000fe200030e0605 */
[----:B------:R-:W-:-:S02]  /*110c0*/  IADD3 R12, P5, R4, 0x2040, RZ ;  /* 0x00002040040c7810 */ /* 0x000fc40007fbe0ff */
[----:B------:R-:W-:Y:S02]  /*110d0*/  LOP3.LUT R134, R8, R53, RZ, 0x3c, !PT ;  /* 0x0000003508867212 */ /* 0x000fe400078e3cff */
[----:B------:R-:W-:Y:S01]  /*110e0*/  LOP3.LUT R53, R24, 0x380, RZ, 0xc0, !PT ;  /* 0x0000038018357812 */ /* 0x000fe200078ec0ff */
[--C-:B------:R-:W-:Y:S01]  /*110f0*/  IMAD.X R13, RZ, RZ, R5.reuse, P5 ;  /* 0x000000ffff0d7224 */ /* 0x100fe200028e0605 */
[----:B------:R-:W-:Y:S02]  /*11100*/  IADD3 R57, P4, R4, 0x60, RZ ;  /* 0x0000006004397810 */ /* 0x000fe40007f9e0ff */
[----:B------:R-:W-:Y:S02]  /*11110*/  SHF.R.U64 R44, R44, 0x3, RZ ;  /* 0x000000032c2c7819 */ /* 0x000fe400000012ff */
[C---:B------:R-:W-:Y:S01]  /*11120*/  LOP3.LUT R45, R4.reuse, 0x380, RZ, 0xc0, !PT ;  /* 0x00000380042d7812 */ /* 0x040fe200078ec0ff */
[----:B------:R-:W-:Y:S01]  /*11130*/  IMAD.X R139, RZ, RZ, R5, P4 ;  /* 0x000000ffff8b7224 */ /* 0x000fe200020e0605 */
[----:B------:R-:W-:-:S02]  /*11140*/  IADD3 R41, P6, R4, 0x6000, RZ ;  /* 0x0000600004297810 */ /* 0x000fc40007fde0ff */
[C---:B------:R-:W-:Y:S02]  /*11150*/  IADD3 R14, P2, R4.reuse, 0x2060, RZ ;  /* 0x00002060040e7810 */ /* 0x040fe40007f5e0ff */
[----:B------:R-:W-:Y:S01]  /*11160*/  SHF.R.U64 R53, R53, 0x3, RZ ;  /* 0x0000000335357819 */ /* 0x000fe200000012ff */
[--C-:B------:R-:W-:Y:S01]  /*11170*/  IMAD.X R115, RZ, RZ, R5.reuse, P6 ;  /* 0x000000ffff737224 */ /* 0x100fe200030e0605 */
[C---:B------:R-:W-:Y:S01]  /*11180*/  IADD3 R36, P3, R4.reuse, 0x4060, RZ ;  /* 0x0000406004247810 */ /* 0x040fe20007f7e0ff */
[--C-:B------:R-:W-:Y:S01]  /*11190*/  IMAD.X R15, RZ, RZ, R5.reuse, P2 ;  /* 0x000000ffff0f7224 */ /* 0x100fe200010e0605 */
[----:B------:R-:W-:Y:S02]  /*111a0*/  IADD3 R40, P5, R4, 0x6020, RZ ;  /* 0x0000602004287810 */ /* 0x000fe40007fbe0ff */
[----:B------:R-:W-:Y:S01]  /*111b0*/  LOP3.LUT R8, R44, R61, RZ, 0x3c, !PT ;  /* 0x0000003d2c087212 */ /* 0x000fe200078e3cff */
[--C-:B------:R-:W-:Y:S01]  /*111c0*/  IMAD.X R37, RZ, RZ, R5.reuse, P3 ;  /* 0x000000ffff257224 */ /* 0x100fe200018e0605 */
[----:B------:R-:W-:Y:S01]  /*111d0*/  IADD3 R32, P4, R4, 0x4040, RZ ;  /* 0x0000404004207810 */ /* 0x000fe20007f9e0ff */
[----:B------:R-:W-:Y:S01]  /*111e0*/  IMAD.X R119, RZ, RZ, R5, P5 ;  /* 0x000000ffff777224 */ /* 0x000fe200028e0605 */
[----:B------:R-:W-:-:S02]  /*111f0*/  SHF.R.U64 R45, R45, 0x3, RZ ;  /* 0x000000032d2d7819 */ /* 0x000fc400000012ff */
[----:B------:R-:W-:Y:S01]  /*11200*/  LOP3.LUT R44, R41, 0x380, RZ, 0xc0, !PT ;  /* 0x00000380292c7812 */ /* 0x000fe200078ec0ff */
[--C-:B------:R-:W-:Y:S01]  /*11210*/  IMAD.X R33, RZ, RZ, R5.reuse, P4 ;  /* 0x000000ffff217224 */ /* 0x100fe200020e0605 */
[----:B------:R-:W-:Y:S02]  /*11220*/  LOP3.LUT R24, R53, R24, RZ, 0x3c, !PT ;  /* 0x0000001835187212 */ /* 0x000fe400078e3cff */
[----:B------:R-:W-:Y:S02]  /*11230*/  LOP3.LUT R53, R40, 0x380, RZ, 0xc0, !PT ;  /* 0x0000038028357812 */ /* 0x000fe400078ec0ff */
[C---:B------:R-:W-:Y:S02]  /*11240*/  IADD3 R28, P0, R4.reuse, 0x4020, RZ ;  /* 0x00004020041c7810 */ /* 0x040fe40007f1e0ff */
[C---:B------:R-:W-:Y:S02]  /*11250*/  IADD3 R20, P2, R4.reuse, 0x6040, RZ ;  /* 0x0000604004147810 */ /* 0x040fe40007f5e0ff */
[----:B------:R-:W-:Y:S01]  /*11260*/  IADD3 R7, P1, R4, 0x6060, RZ ;  /* 0x0000606004077810 */ /* 0x000fe20007f3e0ff */
[--C-:B------:R-:W-:Y:S01]  /*11270*/  IMAD.X R29, RZ, RZ, R5.reuse, P0 ;  /* 0x000000ffff1d7224 */ /* 0x100fe200000e0605 */
[----:B------:R-:W-:Y:S01]  /*11280*/  LOP3.LUT R4, R45, R4, RZ, 0x3c, !PT ;  /* 0x000000042d047212 */ /* 0x000fe200078e3cff */
[--C-:B------:R-:W-:Y:S01]  /*11290*/  IMAD.X R123, RZ, RZ, R5.reuse, P2 ;  /* 0x000000ffff7b7224 */ /* 0x100fe200010e0605 */
[----:B------:R-:W-:Y:S01]  /*112a0*/  LOP3.LUT R10, R57, 0x380, RZ, 0xc0, !PT ;  /* 0x00000380390a7812 */ /* 0x000fe200078ec0ff */
[----:B------:R-:W-:Y:S01]  /*112b0*/  IMAD.X R127, RZ, RZ, R5, P1 ;  /* 0x000000ffff7f7224 */ /* 0x000fe200008e0605 */
[----:B------:R-:W-:-:S02]  /*112c0*/  SHF.R.U64 R44, R44, 0x3, RZ ;  /* 0x000000032c2c7819 */ /* 0x000fc400000012ff */
[----:B------:R-:W-:Y:S02]  /*112d0*/  IADD3 R69, P3, R80, 0x2000, RZ ;  /* 0x0000200050457810 */ /* 0x000fe40007f7e0ff */
[----:B------:R-:W-:Y:S02]  /*112e0*/  LOP3.LUT R45, R48, 0x380, RZ, 0xc0, !PT ;  /* 0x00000380302d7812 */ /* 0x000fe400078ec0ff */
[----:B------:R-:W-:Y:S02]  /*112f0*/  SHF.R.U64 R53, R53, 0x3, RZ ;  /* 0x0000000335357819 */ /* 0x000fe400000012ff */
[----:B------:R-:W-:Y:S02]  /*11300*/  IADD3 R65, P4, R80, 0x3000, RZ ;  /* 0x0000300050417810 */ /* 0x000fe40007f9e0ff */
[----:B------:R-:W-:Y:S02]  /*11310*/  SHF.R.U64 R10, R10, 0x3, RZ ;  /* 0x000000030a0a7819 */ /* 0x000fe400000012ff */
[----:B------:R-:W-:-:S02]  /*11320*/  LOP3.LUT R114, R44, R41, RZ, 0x3c, !PT ;  /* 0x000000292c727212 */ /* 0x000fc400078e3cff */
[----:B------:R-:W-:Y:S02]  /*11330*/  LOP3.LUT R68, R69, 0x380, RZ, 0xc0, !PT ;  /* 0x0000038045447812 */ /* 0x000fe400078ec0ff */
[----:B------:R-:W-:Y:S02]  /*11340*/  SHF.R.U64 R45, R45, 0x3, RZ ;  /* 0x000000032d2d7819 */ /* 0x000fe400000012ff */
[----:B------:R-:W-:Y:S02]  /*11350*/  LOP3.LUT R41, R20, 0x380, RZ, 0xc0, !PT ;  /* 0x0000038014297812 */ /* 0x000fe400078ec0ff */
[----:B------:R-:W-:Y:S02]  /*11360*/  LOP3.LUT R118, R53, R40, RZ, 0x3c, !PT ;  /* 0x0000002835767212 */ /* 0x000fe400078e3cff */
[----:B------:R-:W-:Y:S02]  /*11370*/  LOP3.LUT R64, R65, 0x380, RZ, 0xc0, !PT ;  /* 0x0000038041407812 */ /* 0x000fe400078ec0ff */
[----:B------:R-:W-:-:S02]  /*11380*/  LOP3.LUT R40, R7, 0x380, RZ, 0xc0, !PT ;  /* 0x0000038007287812 */ /* 0x000fc400078ec0ff */
[----:B------:R-:W-:Y:S02]  /*11390*/  LOP3.LUT R138, R10, R57, RZ, 0x3c, !PT ;  /* 0x000000390a8a7212 */ /* 0x000fe400078e3cff */
[----:B------:R-:W-:Y:S02]  /*113a0*/  SHF.R.U64 R68, R68, 0x3, RZ ;  /* 0x0000000344447819 */ /* 0x000fe400000012ff */
[----:B------:R-:W-:Y:S02]  /*113b0*/  LOP3.LUT R10, R45, R48, RZ, 0x3c, !PT ;  /* 0x000000302d0a7212 */ /* 0x000fe400078e3cff */
[----:B------:R-:W-:Y:S02]  /*113c0*/  SHF.R.U64 R41, R41, 0x3, RZ ;  /* 0x0000000329297819 */ /* 0x000fe400000012ff */
[----:B------:R-:W-:Y:S02]  /*113d0*/  LOP3.LUT R45, R12, 0x380, RZ, 0xc0, !PT ;  /* 0x000003800c2d7812 */ /* 0x000fe400078ec0ff */
[----:B------:R-:W-:-:S02]  /*113e0*/  LOP3.LUT R49, R14, 0x380, RZ, 0xc0, !PT ;  /* 0x000003800e317812 */ /* 0x000fc400078ec0ff */
[----:B------:R-:W-:Y:S02]  /*113f0*/  SHF.R.U64 R64, R64, 0x3, RZ ;  /* 0x0000000340407819 */ /* 0x000fe400000012ff */
[----:B------:R-:W-:Y:S02]  /*11400*/  SHF.R.U64 R40, R40, 0x3, RZ ;  /* 0x0000000328287819 */ /* 0x000fe400000012ff */
[----:B------:R-:W-:Y:S01]  /*11410*/  LOP3.LUT R68, R68, R69, RZ, 0x3c, !PT ;  /* 0x0000004544447212 */ /* 0x000fe200078e3cff */
[----:B------:R-:W-:Y:S01]  /*11420*/  IMAD.X R69, RZ, RZ, R81, P3 ;  /* 0x000000ffff457224 */ /* 0x000fe200018e0651 */
[----:B------:R-:W-:Y:S02]  /*11430*/  LOP3.LUT R122, R41, R20, RZ, 0x3c, !PT ;  /* 0x00000014297a7212 */ /* 0x000fe400078e3cff */
[----:B------:R-:W-:Y:S02]  /*11440*/  SHF.R.U64 R45, R45, 0x3, RZ ;  /* 0x000000032d2d7819 */ /* 0x000fe400000012ff */
[----:B------:R-:W-:-:S02]  /*11450*/  SHF.R.U64 R49, R49, 0x3, RZ ;  /* 0x0000000331317819 */ /* 0x000fc400000012ff */
[----:B------:R-:W-:Y:S02]  /*11460*/  IADD3 R73, P2, R80, 0x1000, RZ ;  /* 0x0000100050497810 */ /* 0x000fe40007f5e0ff */
[----:B------:R-:W-:Y:S01]  /*11470*/  LOP3.LUT R64, R64, R65, RZ, 0x3c, !PT ;  /* 0x0000004140407212 */ /* 0x000fe200078e3cff */
[----:B------:R-:W-:Y:S01]  /*11480*/  IMAD.X R65, RZ, RZ, R81, P4 ;  /* 0x000000ffff417224 */ /* 0x000fe200020e0651 */
[----:B------:R-:W-:Y:S02]  /*11490*/  IADD3 R41, P3, R80, 0x9000, RZ ;  /* 0x0000900050297810 */ /* 0x000fe40007f7e0ff */
[----:B------:R-:W-:Y:S02]  /*114a0*/  LOP3.LUT R126, R40, R7, RZ, 0x3c, !PT ;  /* 0x00000007287e7212 */ /* 0x000fe400078e3cff */
[----:B------:R-:W-:Y:S02]  /*114b0*/  IADD3 R7, P4, R80, 0xa000, RZ ;  /* 0x0000a00050077810 */ /* 0x000fe40007f9e0ff */
[----:B------:R-:W-:-:S02]  /*114c0*/  LOP3.LUT R12, R45, R12, RZ, 0x3c, !PT ;  /* 0x0000000c2d0c7212 */ /* 0x000fc400078e3cff */
[----:B------:R-:W-:Y:S02]  /*114d0*/  LOP3.LUT R14, R49, R14, RZ, 0x3c, !PT ;  /* 0x0000000e310e7212 */ /* 0x000fe400078e3cff */
[----:B------:R-:W-:Y:S02]  /*114e0*/  LOP3.LUT R72, R73, 0x380, RZ, 0xc0, !PT ;  /* 0x0000038049487812 */ /* 0x000fe400078ec0ff */
[----:B------:R-:W-:Y:S02]  /*114f0*/  LOP3.LUT R40, R41, 0x380, RZ, 0xc0, !PT ;  /* 0x0000038029287812 */ /* 0x000fe400078ec0ff */
[----:B------:R-:W-:Y:S02]  /*11500*/  LOP3.LUT R57, R28, 0x380, RZ, 0xc0, !PT ;  /* 0x000003801c397812 */ /* 0x000fe400078ec0ff */
[----:B------:R-:W-:Y:S02]  /*11510*/  LOP3.LUT R45, R32, 0x380, RZ, 0xc0, !PT ;  /* 0x00000380202d7812 */ /* 0x000fe400078ec0ff */
[----:B------:R-:W-:-:S02]  /*11520*/  LOP3.LUT R49, R36, 0x380, RZ, 0xc0, !PT ;  /* 0x0000038024317812 */ /* 0x000fc400078ec0ff */
[----:B------:R-:W-:Y:S02]  /*11530*/  LOP3.LUT R20, R7, 0x380, RZ, 0xc0, !PT ;  /* 0x0000038007147812 */ /* 0x000fe400078ec0ff */
[----:B------:R-:W-:Y:S02]  /*11540*/  SHF.R.U64 R72, R72, 0x3, RZ ;  /* 0x0000000348487819 */ /* 0x000fe400000012ff */
[----:B------:R-:W-:Y:S02]  /*11550*/  SHF.R.U64 R40, R40, 0x3, RZ ;  /* 0x0000000328287819 */ /* 0x000fe400000012ff */
[----:B------:R-:W-:Y:S02]  /*11560*/  SHF.R.U64 R57, R57, 0x3, RZ ;  /* 0x0000000339397819 */ /* 0x000fe400000012ff */
[----:B------:R-:W-:Y:S02]  /*11570*/  SHF.R.U64 R45, R45, 0x3, RZ ;  /* 0x000000032d2d7819 */ /* 0x000fe400000012ff */
[----:B------:R-:W-:-:S02]  /*11580*/  SHF.R.U64 R49, R49, 0x3, RZ ;  /* 0x0000000331317819 */ /* 0x000fc400000012ff */
[----:B------:R-:W-:Y:S02]  /*11590*/  SHF.R.U64 R20, R20, 0x3, RZ ;  /* 0x0000000314147819 */ /* 0x000fe400000012ff */
[----:B------:R-:W-:Y:S01]  /*115a0*/  LOP3.LUT R72, R72, R73, RZ, 0x3c, !PT ;  /* 0x0000004948487212 */ /* 0x000fe200078e3cff */
[----:B------:R-:W-:Y:S01]  /*115b0*/  IMAD.X R73, RZ, RZ, R81, P2 ;  /* 0x000000ffff497224 */ /* 0x000fe200010e0651 */
[----:B------:R-:W-:Y:S02]  /*115c0*/  LOP3.LUT R40, R40, R41, RZ, 0x3c, !PT ;  /* 0x0000002928287212 */ /* 0x000fe400078e3cff */
[----:B------:R-:W-:Y:S02]  /*115d0*/  LOP3.LUT R28, R57, R28, RZ, 0x3c, !PT ;  /* 0x0000001c391c7212 */ /* 0x000fe400078e3cff */
[----:B------:R-:W-:Y:S02]  /*115e0*/  LOP3.LUT R32, R45, R32, RZ, 0x3c, !PT ;  /* 0x000000202d207212 */ /* 0x000fe400078e3cff */
[----:B------:R-:W-:-:S02]  /*115f0*/  LOP3.LUT R36, R49, R36, RZ, 0x3c, !PT ;  /* 0x0000002431247212 */ /* 0x000fc400078e3cff */
[----:B------:R-:W-:Y:S02]  /*11600*/  MOV R41, R4 ;  /* 0x0000000400297202 */ /* 0x000fe40000000f00 */
[C---:B------:R-:W-:Y:S02]  /*11610*/  IADD3 R61, P5, R80.reuse, 0x4000, RZ ;  /* 0x00004000503d7810 */ /* 0x040fe40007fbe0ff */
[C---:B------:R-:W-:Y:S02]  /*11620*/  IADD3 R57, P6, R80.reuse, 0x5000, RZ ;  /* 0x0000500050397810 */ /* 0x040fe40007fde0ff */
[C---:B------:R-:W-:Y:S02]  /*11630*/  IADD3 R53, P0, R80.reuse, 0x6000, RZ ;  /* 0x0000600050357810 */ /* 0x040fe40007f1e0ff */
[C---:B------:R-:W-:Y:S02]  /*11640*/  IADD3 R49, P1, R80.reuse, 0x7000, RZ ;  /* 0x0000700050317810 */ /* 0x040fe40007f3e0ff */
[----:B------:R-:W-:-:S02]  /*11650*/  IADD3 R45, P2, R80, 0x8000, RZ ;  /* 0x00008000502d7810 */ /* 0x000fc40007f5e0ff */
[----:B------:R-:W-:Y:S02]  /*11660*/  LOP3.LUT R20, R20, R7, RZ, 0x3c, !PT ;  /* 0x0000000714147212 */ /* 0x000fe400078e3cff */
[----:B------:R-:W-:Y:S02]  /*11670*/  F2FP.BF16.F32.PACK_AB R4, R21, R207 ;  /* 0x000000cf1504723e */ /* 0x000fe400000010ff */
[----:B------:R-:W-:Y:S01]  /*11680*/  F2FP.BF16.F32.PACK_AB R5, R27, R26 ;  /* 0x0000001a1b05723e */ /* 0x000fe200000010ff */
[----:B------:R-:W1:Y:S01]  /*11690*/  SHFL.IDX PT, R21, R220, RZ, 0x1f ;  /* 0x00001fffdc157589 */ /* 0x000e6200000e0000 */
[----:B------:R-:W-:Y:S02]  /*116a0*/  F2FP.BF16.F32.PACK_AB R7, R31, R30 ;  /* 0x0000001e1f07723e */ /* 0x000fe400000010ff */
[----:B------:R-:W-:Y:S02]  /*116b0*/  LOP3.LUT R60, R61, 0x380, RZ, 0xc0, !PT ;  /* 0x000003803d3c7812 */ /* 0x000fe400078ec0ff */
[----:B------:R-:W-:Y:S01]  /*116c0*/  LOP3.LUT R56, R57, 0x380, RZ, 0xc0, !PT ;  /* 0x0000038039387812 */ /* 0x000fe200078ec0ff */
[----:B------:R2:W-:Y:S01]  /*116d0*/  STSM.16.M88.4 [R41], R4 ;  /* 0x0000000429007844 */ /* 0x0005e20000000200 */
[----:B------:R-:W-:-:S02]  /*116e0*/  LOP3.LUT R52, R53, 0x380, RZ, 0xc0, !PT ;  /* 0x0000038035347812 */ /* 0x000fc400078ec0ff */
[----:B------:R-:W-:Y:S02]  /*116f0*/  LOP3.LUT R48, R49, 0x380, RZ, 0xc0, !PT ;  /* 0x0000038031307812 */ /* 0x000fe400078ec0ff */
[----:B------:R-:W-:Y:S02]  /*11700*/  LOP3.LUT R44, R45, 0x380, RZ, 0xc0, !PT ;  /* 0x000003802d2c7812 */ /* 0x000fe400078ec0ff */
[----:B------:R-:W-:Y:S02]  /*11710*/  SHF.R.U64 R60, R60, 0x3, RZ ;  /* 0x000000033c3c7819 */ /* 0x000fe400000012ff */
[----:B------:R-:W-:Y:S02]  /*11720*/  SHF.R.U64 R56, R56, 0x3, RZ ;  /* 0x0000000338387819 */ /* 0x000fe400000012ff */
[----:B------:R-:W-:Y:S02]  /*11730*/  SHF.R.U64 R52, R52, 0x3, RZ ;  /* 0x0000000334347819 */ /* 0x000fe400000012ff */
[----:B------:R-:W-:-:S02]  /*11740*/  SHF.R.U64 R48, R48, 0x3, RZ ;  /* 0x0000000330307819 */ /* 0x000fc400000012ff */
[----:B------:R-:W-:Y:S01]  /*11750*/  SHF.R.U64 R44, R44, 0x3, RZ ;  /* 0x000000032c2c7819 */ /* 0x000fe200000012ff */
[--C-:B--2---:R-:W-:Y:S01]  /*11760*/  IMAD.X R41, RZ, RZ, R81.reuse, P3 ;  /* 0x000000ffff297224 */ /* 0x104fe200018e0651 */
[----:B------:R-:W-:Y:S02]  /*11770*/  LOP3.LUT R5, R80, 0x380, RZ, 0xc0, !PT ;  /* 0x0000038050057812 */ /* 0x000fe400078ec0ff */
[----:B------:R-:W-:Y:S01]  /*11780*/  LOP3.LUT R60, R60, R61, RZ, 0x3c, !PT ;  /* 0x0000003d3c3c7212 */ /* 0x000fe200078e3cff */
        /* <DEDUP_REMOVED lines=10> */
[----:B------:R-:W-:-:S02]  /*11830*/  IADD3 R77, P5, R80, 0xb000, RZ ;  /* 0x0000b000504d7810 */ /* 0x000fc40007fbe0ff */
[C---:B------:R-:W-:Y:S02]  /*11840*/  IADD3 R97, P6, R80.reuse, 0xc000, RZ ;  /* 0x0000c00050617810 */ /* 0x040fe40007fde0ff */
[C---:B------:R-:W-:Y:S02]  /*11850*/  IADD3 R93, P0, R80.reuse, 0xd000, RZ ;  /* 0x0000d000505d7810 */ /* 0x040fe40007f1e0ff */
[C---:B------:R-:W-:Y:S02]  /*11860*/  IADD3 R89, P1, R80.reuse, 0xe000, RZ ;  /* 0x0000e00050597810 */ /* 0x040fe40007f3e0ff */
[----:B------:R-:W-:Y:S02]  /*11870*/  IADD3 R85, P2, R80, 0xf000, RZ ;  /* 0x0000f00050557810 */ /* 0x000fe40007f5e0ff */
[----:B------:R-:W-:Y:S02]  /*11880*/  LOP3.LUT R80, R5, R80, RZ, 0x3c, !PT ;  /* 0x0000005005507212 */ /* 0x000fe400078e3cff */
[----:B------:R-:W-:-:S02]  /*11890*/  MOV R168, R130 ;  /* 0x0000008200a87202 */ /* 0x000fc40000000f00 */
[----:B------:R-:W-:Y:S02]  /*118a0*/  MOV R223, R8 ;  /* 0x0000000800df7202 */ /* 0x000fe40000000f00 */
[----:B------:R-:W-:Y:S02]  /*118b0*/  MOV R224, R10 ;  /* 0x0000000a00e07202 */ /* 0x000fe40000000f00 */
[----:B------:R-:W-:Y:S02]  /*118c0*/  F2FP.BF16.F32.PACK_AB R4, R214, R216 ;  /* 0x000000d8d604723e */ /* 0x000fe400000010ff */
[----:B------:R-:W-:Y:S02]  /*118d0*/  F2FP.BF16.F32.PACK_AB R5, R35, R34 ;  /* 0x000000222305723e */ /* 0x000fe400000010ff */
[----:B------:R-:W-:Y:S02]  /*118e0*/  F2FP.BF16.F32.PACK_AB R6, R212, R215 ;  /* 0x000000d7d406723e */ /* 0x000fe400000010ff */
[----:B------:R-:W-:-:S02]  /*118f0*/  F2FP.BF16.F32.PACK_AB R7, R39, R38 ;  /* 0x000000262707723e */ /* 0x000fc400000010ff */
[----:B------:R-:W-:Y:S02]  /*11900*/  MOV R204, R134 ;  /* 0x0000008600cc7202 */ /* 0x000fe40000000f00 */
[----:B------:R-:W-:Y:S01]  /*11910*/  MOV R207, R138 ;  /* 0x0000008a00cf7202 */ /* 0x000fe20000000f00 */
[----:B------:R2:W-:Y:S01]  /*11920*/  STSM.16.M88.4 [R168], R4 ;  /* 0x00000004a8007844 */ /* 0x0005e20000000200 */
[----:B------:R-:W-:Y:S02]  /*11930*/  MOV R130, R12 ;  /* 0x0000000c00827202 */ /* 0x000fe40000000f00 */
[----:B------:R-:W-:Y:S02]  /*11940*/  MOV R131, R14 ;  /* 0x0000000e00837202 */ /* 0x000fe40000000f00 */
[----:B------:R-:W-:Y:S02]  /*11950*/  F2FP.BF16.F32.PACK_AB R8, R210, R213 ;  /* 0x000000d5d208723e */ /* 0x000fe400000010ff */
[----:B------:R-:W-:-:S02]  /*11960*/  F2FP.BF16.F32.PACK_AB R9, R43, R42 ;  /* 0x0000002a2b09723e */ /* 0x000fc400000010ff */
[----:B------:R-:W-:Y:S02]  /*11970*/  F2FP.BF16.F32.PACK_AB R10, R208, R211 ;  /* 0x000000d3d00a723e */ /* 0x000fe400000010ff */
[----:B------:R-:W-:Y:S02]  /*11980*/  F2FP.BF16.F32.PACK_AB R11, R47, R46 ;  /* 0x0000002e2f0b723e */ /* 0x000fe400000010ff */
[----:B------:R-:W-:Y:S02]  /*11990*/  MOV R138, R24 ;  /* 0x00000018008a7202 */ /* 0x000fe40000000f00 */
[----:B------:R-:W-:Y:S01]  /*119a0*/  F2FP.BF16.F32.PACK_AB R12, R205, R209 ;  /* 0x000000d1cd0c723e */ /* 0x000fe200000010ff */
[----:B------:R3:W-:Y:S01]  /*119b0*/  STSM.16.M88.4 [R204], R8 ;  /* 0x00000008cc007844 */ /* 0x0007e20000000200 */
        /* <DEDUP_REMOVED lines=10> */
[----:B------:R-:W-:Y:S01]  /*11a60*/  F2FP.BF16.F32.PACK_AB R28, R183, R199 ;  /* 0x000000c7b71c723e */ /* 0x000fe200000010ff */
[----:B------:R-:W-:Y:S01]  /*11a70*/  STSM.16.M88.4 [R223], R24 ;  /* 0x00000018df007844 */ /* 0x000fe20000000200 */
[----:B------:R-:W-:Y:S02]  /*11a80*/  F2FP.BF16.F32.PACK_AB R29, R67, R66 ;  /* 0x00000042431d723e */ /* 0x000fe400000010ff */
[----:B------:R-:W-:Y:S02]  /*11a90*/  F2FP.BF16.F32.PACK_AB R30, R181, R197 ;  /* 0x000000c5b51e723e */ /* 0x000fe400000010ff */
[----:B------:R-:W-:Y:S02]  /*11aa0*/  F2FP.BF16.F32.PACK_AB R31, R71, R70 ;  /* 0x00000046471f723e */ /* 0x000fe400000010ff */
[----:B------:R-:W-:-:S02]  /*11ab0*/  MOV R134, R36 ;  /* 0x0000002400867202 */ /* 0x000fc40000000f00 */
[----:B------:R-:W-:Y:S01]  /*11ac0*/  F2FP.BF16.F32.PACK_AB R32, R179, R182 ;  /* 0x000000b6b320723e */ /* 0x000fe200000010ff */
[----:B------:R-:W-:Y:S01]  /*11ad0*/  STSM.16.M88.4 [R224], R28 ;  /* 0x0000001ce0007844 */ /* 0x000fe20000000200 */
        /* <DEDUP_REMOVED lines=8> */
[----:B--2---:R-:W-:Y:S02]  /*11b60*/  F2FP.BF16.F32.PACK_AB R4, R171, R174 ;  /* 0x000000aeab04723e */ /* 0x004fe400000010ff */
[----:B------:R-:W-:Y:S01]  /*11b70*/  F2FP.BF16.F32.PACK_AB R5, R91, R90 ;  /* 0x0000005a5b05723e */ /* 0x000fe200000010ff */
[----:B------:R2:W-:Y:S01]  /*11b80*/  STSM.16.M88.4 [R131], R36 ;  /* 0x0000002483007844 */ /* 0x0005e20000000200 */
[----:B------:R-:W-:Y:S02]  /*11b90*/  F2FP.BF16.F32.PACK_AB R6, R169, R172 ;  /* 0x000000aca906723e */ /* 0x000fe400000010ff */
[----:B------:R-:W-:Y:S02]  /*11ba0*/  F2FP.BF16.F32.PACK_AB R7, R95, R94 ;  /* 0x0000005e5f07723e */ /* 0x000fe400000010ff */
[----:B---3--:R-:W-:-:S02]  /*11bb0*/  F2FP.BF16.F32.PACK_AB R8, R165, R170 ;  /* 0x000000aaa508723e */ /* 0x008fc400000010ff */
[----:B------:R-:W-:Y:S01]  /*11bc0*/  F2FP.BF16.F32.PACK_AB R9, R99, R98 ;  /* 0x000000626309723e */ /* 0x000fe200000010ff */
[----:B------:R3:W-:Y:S01]  /*11bd0*/  STSM.16.M88.4 [R138], R4 ;  /* 0x000000048a007844 */ /* 0x0007e20000000200 */
[----:B------:R-:W-:Y:S02]  /*11be0*/  F2FP.BF16.F32.PACK_AB R10, R101, R166 ;  /* 0x000000a6650a723e */ /* 0x000fe400000010ff */
[----:B------:R-:W-:Y:S02]  /*11bf0*/  F2FP.BF16.F32.PACK_AB R11, R103, R102 ;  /* 0x00000066670b723e */ /* 0x000fe400000010ff */
[----:B-1----:R-:W-:Y:S01]  /*11c00*/  ISETP.NE.AND P3, PT, R21, RZ, PT ;  /* 0x000000ff1500720c */ /* 0x002fe20003f65270 */
[----:B------:R-:W-:Y:S01]  /*11c10*/  IMAD.X R21, RZ, RZ, R81, P4 ;  /* 0x000000ffff157224 */ /* 0x000fe200020e0651 */
[----:B------:R-:W-:Y:S01]  /*11c20*/  MOV R135, R114 ;  /* 0x0000007200877202 */ /* 0x000fe20000000f00 */
[----:B------:R1:W-:Y:S01]  /*11c30*/  STSM.16.M88.4 [R139], R8 ;  /* 0x000000088b007844 */ /* 0x0003e20000000200 */
[----:B------:R-:W-:-:S02]  /*11c40*/  MOV R118, R118 ;  /* 0x0000007600767202 */ /* 0x000fc40000000f00 */
[----:B------:R-:W-:Y:S01]  /*11c50*/  MOV R119, R122 ;  /* 0x0000007a00777202 */ /* 0x000fe20000000f00 */
[----:B------:R0:W-:Y:S01]  /*11c60*/  STSM.16.M88.4 [R189], R104 ;  /* 0x00000068bd007844 */ /* 0x0001e20000000200 */
[----:B------:R-:W-:Y:S02]  /*11c70*/  F2FP.BF16.F32.PACK_AB R114, R117, R116 ;  /* 0x000000747572723e */ /* 0x000fe400000010ff */
[----:B------:R-:W-:Y:S02]  /*11c80*/  F2FP.BF16.F32.PACK_AB R115, R154, R153 ;  /* 0x000000999a73723e */ /* 0x000fe400000010ff */
[----:B------:R-:W-:Y:S02]  /*11c90*/  F2FP.BF16.F32.PACK_AB R122, R125, R124 ;  /* 0x0000007c7d7a723e */ /* 0x000fe400000010ff */
[----:B------:R-:W-:Y:S01]  /*11ca0*/  F2FP.BF16.F32.PACK_AB R123, R158, R157 ;  /* 0x0000009d9e7b723e */ /* 0x000fe200000010ff */
[----:B------:R0:W-:Y:S01]  /*11cb0*/  STSM.16.M88.4 [R134], R112 ;  /* 0x0000007086007844 */ /* 0x0001e20000000200 */
[----:B----4-:R-:W-:-:S02]  /*11cc0*/  F2FP.BF16.F32.PACK_AB R130, R133, R132 ;  /* 0x000000848582723e */ /* 0x010fc400000010ff */
[----:B--2---:R-:W-:Y:S01]  /*11cd0*/  F2FP.BF16.F32.PACK_AB R131, R162, R161 ;  /* 0x000000a1a283723e */ /* 0x004fe200000010ff */
[----:B------:R2:W-:Y:S01]  /*11ce0*/  STSM.16.M88.4 [R135], R120 ;  /* 0x0000007887007844 */ /* 0x0005e20000000200 */
[----:B---3--:R-:W-:Y:S02]  /*11cf0*/  F2FP.BF16.F32.PACK_AB R138, R141, R140 ;  /* 0x0000008c8d8a723e */ /* 0x008fe400000010ff */
[----:B-1----:R-:W-:Y:S01]  /*11d00*/  F2FP.BF16.F32.PACK_AB R139, R143, R142 ;  /* 0x0000008e8f8b723e */ /* 0x002fe200000010ff */
[----:B------:R2:W-:Y:S01]  /*11d10*/  STSM.16.M88.4 [R118], R128 ;  /* 0x0000008076007844 */ /* 0x0005e20000000200 */
[----:B------:R-:W-:Y:S02]  /*11d20*/  LOP3.LUT R76, R77, 0x380, RZ, 0xc0, !PT ;  /* 0x000003804d4c7812 */ /* 0x000fe400078ec0ff */
[----:B------:R-:W-:Y:S01]  /*11d30*/  LOP3.LUT R96, R97, 0x380, RZ, 0xc0, !PT ;  /* 0x0000038061607812 */ /* 0x000fe200078ec0ff */
[----:B------:R2:W-:Y:S01]  /*11d40*/  STSM.16.M88.4 [R119], R136 ;  /* 0x0000008877007844 */ /* 0x0005e20000000200 */
[----:B------:R-:W-:-:S02]  /*11d50*/  LOP3.LUT R92, R93, 0x380, RZ, 0xc0, !PT ;  /* 0x000003805d5c7812 */ /* 0x000fc400078ec0ff */
[----:B------:R-:W-:Y:S02]  /*11d60*/  LOP3.LUT R88, R89, 0x380, RZ, 0xc0, !PT ;  /* 0x0000038059587812 */ /* 0x000fe400078ec0ff */
[----:B------:R-:W-:Y:S02]  /*11d70*/  LOP3.LUT R84, R85, 0x380, RZ, 0xc0, !PT ;  /* 0x0000038055547812 */ /* 0x000fe400078ec0ff */
[----:B------:R-:W-:Y:S02]  /*11d80*/  MOV R126, R126 ;  /* 0x0000007e007e7202 */ /* 0x000fe40000000f00 */
[----:B------:R-:W-:Y:S02]  /*11d90*/  SHF.R.U64 R76, R76, 0x3, RZ ;  /* 0x000000034c4c7819 */ /* 0x000fe400000012ff */
[----:B------:R-:W-:Y:S01]  /*11da0*/  SHF.R.U64 R96, R96, 0x3, RZ ;  /* 0x0000000360607819 */ /* 0x000fe200000012ff */
[----:B------:R2:W-:Y:S01]  /*11db0*/  STSM.16.M88.4 [R126], R144 ;  /* 0x000000907e007844 */ /* 0x0005e20000000200 */
[----:B------:R-:W-:-:S02]  /*11dc0*/  SHF.R.U64 R92, R92, 0x3, RZ ;  /* 0x000000035c5c7819 */ /* 0x000fc400000012ff */
        /* <DEDUP_REMOVED lines=12> */
[----:B------:R-:W-:-:S02]  /*11e90*/  SHF.R.S32.HI R12, RZ, 0x1f, R191 ;  /* 0x0000001fff0c7819 */ /* 0x000fc400000114bf */
[----:B------:R-:W-:Y:S01]  /*11ea0*/  SHF.R.S32.HI R13, RZ, 0x1f, R190 ;  /* 0x0000001fff0d7819 */ /* 0x000fe200000114be */
[----:B------:R-:W-:Y:S06]  /*11eb0*/  BAR.SYNC.DEFER_BLOCKING 0x1, 0x100 ;  /* 0x0044000000007b1d */ /* 0x000fec0000010000 */
[----:B0-2---:R-:W-:Y:S05]  /*11ec0*/  @P3 BRA `(.L_x_5296) ;  /* 0x0000000000b43947 */ /* 0x005fea0003800000 */
[----:B------:R-:W0:Y:S01]  /*11ed0*/  LDC R10, c[0x0][0xce8] ;  /* 0x00033a00ff0a7b82 */ /* 0x000e220000000800 */
[----:B------:R-:W-:Y:S01]  /*11ee0*/  ULDC.64 UR4, c[0x0][0xc90] ;  /* 0x0003240000047ab9 */ /* 0x000fe20000000a00 */
[----:B------:R-:W-:Y:S02]  /*11ef0*/  IMAD.IADD R8, R188, 0x1, R18 ;  /* 0x00000001bc087824 */ /* 0x000fe400078e0212 */
[----:B------:R-:W-:Y:S02]  /*11f00*/  IMAD R6, R12, UR4, RZ ;  /* 0x000000040c067c24 */ /* 0x000fe4000f8e02ff */
[----:B------:R-:W-:-:S04]  /*11f10*/  IMAD.WIDE.U32 R4, R191, UR4, RZ ;  /* 0x00000004bf047c25 */ /* 0x000fc8000f8e00ff */
[----:B------:R-:W-:Y:S01]  /*11f20*/  IMAD R9, R191, UR5, R6 ;  /* 0x00000005bf097c24 */ /* 0x000fe2000f8e0206 */
[----:B------:R-:W-:Y:S01]  /*11f30*/  ULDC.64 UR4, c[0x0][0xc98] ;  /* 0x0003260000047ab9 */ /* 0x000fe20000000a00 */
[----:B------:R-:W-:Y:S02]  /*11f40*/  IMAD.IADD R15, R17, 0x1, R18 ;  /* 0x00000001110f7824 */ /* 0x000fe400078e0212 */
[----:B------:R-:W-:Y:S02]  /*11f50*/  IMAD.IADD R5, R5, 0x1, R9 ;  /* 0x0000000105057824 */ /* 0x000fe400078e0209 */
[----:B------:R-:W-:Y:S01]  /*11f60*/  IMAD.WIDE.U32 R4, R190, UR4, R4 ;  /* 0x00000004be047c25 */ /* 0x000fe2000f8e0004 */
[----:B0-----:R-:W-:-:S13]  /*11f70*/  ISETP.NE.AND P0, PT, R10, 0x1, PT ;  /* 0x000000010a00780c */ /* 0x001fda0003f05270 */
[----:B------:R-:W0:Y:S08]  /*11f80*/  @P0 LDC R7, c[0x0][0xcec] ;  /* 0x00033b00ff070b82 */ /* 0x000e300000000800 */
[----:B------:R-:W1:Y:S01]  /*11f90*/  @P0 LDC R11, c[0x0][0xcf0] ;  /* 0x00033c00ff0b0b82 */ /* 0x000e620000000800 */
[----:B0-----:R-:W-:-:S04]  /*11fa0*/  @P0 IMAD.HI.U32 R6, R8, R7, RZ ;  /* 0x0000000708060227 */ /* 0x001fc800078e00ff */
[----:B------:R-:W-:Y:S01]  /*11fb0*/  IMAD.MOV.U32 R7, RZ, RZ, R8 ;  /* 0x000000ffff077224 */ /* 0x000fe200078e0008 */
[----:B-1----:R-:W-:Y:S01]  /*11fc0*/  @P0 SHF.R.U32.HI R7, RZ, R11, R6 ;  /* 0x0000000bff070219 */ /* 0x002fe20000011606 */
[----:B------:R-:W-:-:S03]  /*11fd0*/  IMAD R11, R13, UR4, RZ ;  /* 0x000000040d0b7c24 */ /* 0x000fc6000f8e02ff */
[----:B------:R-:W-:Y:S01]  /*11fe0*/  IADD3 R4, P0, R7, R4, RZ ;  /* 0x0000000407047210 */ /* 0x000fe20007f1e0ff */
[----:B------:R-:W-:-:S04]  /*11ff0*/  IMAD.MOV R9, RZ, RZ, -R7 ;  /* 0x000000ffff097224 */ /* 0x000fc800078e0a07 */
[----:B------:R-:W-:Y:S02]  /*12000*/  IMAD R9, R10, R9, R8 ;  /* 0x000000090a097224 */ /* 0x000fe400078e0208 */
[----:B------:R-:W-:Y:S01]  /*12010*/  IMAD R8, R190, UR5, R11 ;  /* 0x00000005be087c24 */ /* 0x000fe2000f8e020b */
[----:B------:R-:W-:Y:S01]  /*12020*/  SHF.R.S32.HI R11, RZ, 0x1f, R7 ;  /* 0x0000001fff0b7819 */ /* 0x000fe20000011407 */
[----:B------:R-:W-:Y:S01]  /*12030*/  ULDC.64 UR4, c[0x0][0xc88] ;  /* 0x0003220000047ab9 */ /* 0x000fe20000000a00 */
[----:B------:R-:W-:Y:S02]  /*12040*/  SHF.R.S32.HI R6, RZ, 0x1f, R9 ;  /* 0x0000001fff067819 */ /* 0x000fe40000011409 */
[----:B------:R-:W-:-:S03]  /*12050*/  IADD3.X R5, R11, R5, R8, P0, !PT ;  /* 0x000000050b057210 */ /* 0x000fc600007fe408 */
[----:B------:R-:W-:Y:S02]  /*12060*/  IMAD R6, R6, UR4, RZ ;  /* 0x0000000406067c24 */ /* 0x000fe4000f8e02ff */
[----:B------:R-:W-:-:S04]  /*12070*/  IMAD.WIDE.U32 R4, R9, UR4, R4 ;  /* 0x0000000409047c25 */ /* 0x000fc8000f8e0004 */
[----:B------:R-:W-:Y:S01]  /*12080*/  IMAD R9, R9, UR5, R6 ;  /* 0x0000000509097c24 */ /* 0x000fe2000f8e0206 */
[----:B------:R-:W-:Y:S02]  /*12090*/  ULDC.64 UR4, c[0x0][0xc50] ;  /* 0x0003140000047ab9 */ /* 0x000fe40000000a00 */
[C---:B------:R-:W-:Y:S01]  /*120a0*/  LEA R11, P0, R4.reuse, UR4, 0x2 ;  /* 0x00000004040b7c11 */ /* 0x040fe2000f8010ff */
[----:B------:R-:W-:Y:S01]  /*120b0*/  IMAD.IADD R5, R5, 0x1, R9 ;  /* 0x0000000105057824 */ /* 0x000fe200078e0209 */
[----:B------:R-:W-:Y:S01]  /*120c0*/  ULDC UR4, c[0x0][0xb88] ;  /* 0x0002e20000047ab9 */ /* 0x000fe20000000800 */
[----:B------:R-:W-:Y:S02]  /*120d0*/  IMAD.MOV R9, RZ, RZ, -R19 ;  /* 0x000000ffff097224 */ /* 0x000fe400078e0a13 */
[----:B------:R-:W-:Y:S01]  /*120e0*/  SHFL.IDX PT, R6, R11, 0x1, 0x1c1f ;  /* 0x003c1f000b067f89 */ /* 0x000fe200000e0000 */
[----:B------:R-:W-:Y:S01]  /*120f0*/  LEA.HI.X R14, R4, UR5, R5, 0x2, P0 ;  /* 0x00000005040e7c11 */ /* 0x000fe200080f1405 */
[----:B------:R-:W-:Y:S01]  /*12100*/  IMAD R8, R10, UR4, RZ ;  /* 0x000000040a087c24 */ /* 0x000fe2000f8e02ff */
[----:B------:R-:W-:Y:S01]  /*12110*/  ISETP.NE.AND P0, PT, R16, R9, PT ;  /* 0x000000091000720c */ /* 0x000fe20003f05270 */
[----:B------:R-:W-:Y:S01]  /*12120*/  SHFL.IDX PT, R4, R11, RZ, 0x1c1f ;  /* 0x001c1fff0b047589 */ /* 0x000fe200000e0000 */
[----:B------:R-:W-:-:S02]  /*12130*/  VIADD R9, R15, 0x8 ;  /* 0x000000080f097836 */ /* 0x000fc40000000000 */
[-C--:B------:R-:W-:Y:S01]  /*12140*/  ISETP.GE.OR P1, PT, R15, R8.reuse, P0 ;  /* 0x000000080f00720c */ /* 0x080fe20000726670 */
[----:B------:R-:W0:Y:S02]  /*12150*/  SHFL.IDX PT, R5, R14, RZ, 0x1c1f ;  /* 0x001c1fff0e057589 */ /* 0x000e2400000e0000 */
[----:B------:R-:W-:Y:S02]  /*12160*/  ISETP.GE.OR P0, PT, R9, R8, P0 ;  /* 0x000000080900720c */ /* 0x000fe40000706670 */
[----:B------:R-:W1:Y:S08]  /*12170*/  SHFL.IDX PT, R7, R14, 0x1, 0x1c1f ;  /* 0x003c1f000e077f89 */ /* 0x000e7000000e0000 */
[----:B0-----:R0:W-:Y:S04]  /*12180*/  @!P1 ST.E desc[UR44][R4.64], R3 ;  /* 0x0000000304009985 */ /* 0x0011e8000c10192c */
[----:B-1----:R0:W-:Y:S02]  /*12190*/  @!P0 ST.E desc[UR44][R6.64], R0 ;  /* 0x0000000006008985 */ /* 0x0021e4000c10192c */
.L_x_5296:
[----:B------:R-:W1:Y:S01]  /*121a0*/  LDC R14, c[0x0][0xce8] ;  /* 0x00033a00ff0e7b82 */ /* 0x000e620000000800 */
[----:B------:R-:W-:Y:S01]  /*121b0*/  ULDC UR8, c[0x0][0xbc8] ;  /* 0x0002f20000087ab9 */ /* 0x000fe20000000800 */
[----:B0-----:R0:W5:Y:S01]  /*121c0*/  LD.E.128 R4, desc[UR44][R20.64] ;  /* 0x0000002c14047980 */ /* 0x001162000c101d00 */
[----:B------:R-:W-:Y:S01]  /*121d0*/  ISETP.GE.AND P0, PT, R196, UR8, PT ;  /* 0x00000008c4007c0c */ /* 0x000fe2000bf06270 */
[----:B------:R-:W-:Y:S01]  /*121e0*/  ULDC.64 UR4, c[0x0][0xbe8] ;  /* 0x0002fa0000047ab9 */ /* 0x000fe20000000a00 */
[----:B------:R-:W-:Y:S01]  /*121f0*/  ISETP.GE.AND P1, PT, R186, UR8, PT ;  /* 0x00000008ba007c0c */ /* 0x000fe2000bf26270 */
[----:B------:R-:W5:Y:S01]  /*12200*/  LD.E.128 R80, desc[UR44][R80.64] ;  /* 0x0000002c50507980 */ /* 0x000f62000c101d00 */
[----:B------:R-:W-:-:S03]  /*12210*/  SEL R3, RZ, 0xffffffff, P0 ;  /* 0xffffffffff037807 */ /* 0x000fc60000000000 */
[----:B------:R-:W5:Y:S01]  /*12220*/  LD.E.128 R72, desc[UR44][R72.64] ;  /* 0x0000002c48487980 */ /* 0x000f62000c101d00 */
[----:B------:R-:W-:Y:S01]  /*12230*/  SEL R0, RZ, 0x1, P1 ;  /* 0x00000001ff007807 */ /* 0x000fe20000800000 */
[----:B------:R-:W-:Y:S01]  /*12240*/  IMAD.SHL.U32 R3, R3, 0x2, RZ ;  /* 0x0000000203037824 */ /* 0x000fe200078e00ff */
[----:B------:R-:W-:Y:S01]  /*12250*/  ULDC.64 UR6, c[0x0][0xb80] ;  /* 0x0002e00000067ab9 */ /* 0x000fe20000000a00 */
[----:B------:R-:W5:Y:S04]  /*12260*/  LD.E.128 R68, desc[UR44][R68.64] ;  /* 0x0000002c44447980 */ /* 0x000f68000c101d00 */
[----:B------:R-:W5:Y:S04]  /*12270*/  LD.E.128 R64, desc[UR44][R64.64] ;  /* 0x0000002c40407980 */ /* 0x000f68000c101d00 */
[----:B------:R-:W5:Y:S01]  /*12280*/  LD.E.128 R60, desc[UR44][R60.64] ;  /* 0x0000002c3c3c7980 */ /* 0x000f62000c101d00 */
[----:B-1----:R-:W-:-:S02]  /*12290*/  ISETP.NE.AND P2, PT, R14, 0x1, PT ;  /* 0x000000010e00780c */ /* 0x002fc40003f45270 */
[----:B------:R-:W-:Y:S01]  /*122a0*/  ISETP.GE.AND P1, PT, R195, UR8, PT ;  /* 0x00000008c3007c0c */ /* 0x000fe2000bf26270 */
[----:B------:R-:W5:Y:S01]  /*122b0*/  LD.E.128 R56, desc[UR44][R56.64] ;  /* 0x0000002c38387980 */ /* 0x000f62000c101d00 */
[----:B------:R-:W-:Y:S02]  /*122c0*/  LOP3.LUT R0, R3, 0x2, R0, 0xe2, !PT ;  /* 0x0000000203007812 */ /* 0x000fe400078ee200 */
[----:B------:R-:W-:Y:S01]  /*122d0*/  SEL R3, RZ, 0xffffffff, P1 ;  /* 0xffffffffff037807 */ /* 0x000fe20000800000 */
[----:B------:R-:W5:Y:S04]  /*122e0*/  LD.E.128 R52, desc[UR44][R52.64] ;  /* 0x0000002c34347980 */ /* 0x000f68000c101d00 */
[----:B------:R-:W5:Y:S02]  /*122f0*/  LD.E.128 R48, desc[UR44][R48.64] ;  /* 0x0000002c30307980 */ /* 0x000f64000c101d00 */
[----:B------:R-:W1:Y:S01]  /*12300*/  @P2 LDC R15, c[0x0][0xcec] ;  /* 0x00033b00ff0f2b82 */ /* 0x000e620000000800 */
[----:B------:R-:W-:Y:S01]  /*12310*/  ISETP.GE.AND P0, PT, R194, UR8, PT ;  /* 0x00000008c2007c0c */ /* 0x000fe2000bf06270 */
[----:B------:R-:W-:Y:S01]  /*12320*/  IMAD.SHL.U32 R25, R3, 0x4, RZ ;  /* 0x0000000403197824 */ /* 0x000fe200078e00ff */
[----:B------:R-:W5:Y:S04]  /*12330*/  LD.E.128 R44, desc[UR44][R44.64] ;  /* 0x0000002c2c2c7980 */ /* 0x000f68000c101d00 */
[----:B------:R-:W5:Y:S01]  /*12340*/  LD.E.128 R40, desc[UR44][R40.64] ;  /* 0x0000002c28287980 */ /* 0x000f62000c101d00 */
[----:B0-----:R-:W0:Y:S01]  /*12350*/  @P2 LDC R21, c[0x0][0xcf0] ;  /* 0x00033c00ff152b82 */ /* 0x001e220000000800 */
[----:B------:R-:W-:Y:S01]  /*12360*/  SEL R3, RZ, 0xffffffff, P0 ;  /* 0xffffffffff037807 */ /* 0x000fe20000000000 */
[----:B------:R-:W-:Y:S01]  /*12370*/  IMAD R8, R12, UR4, RZ ;  /* 0x000000040c087c24 */ /* 0x000fe2000f8e02ff */
[----:B------:R-:W-:Y:S01]  /*12380*/  LOP3.LUT R0, R25, 0x4, R0, 0xe2, !PT ;  /* 0x0000000419007812 */ /* 0x000fe200078ee200 */
[----:B------:R-:W5:Y:S02]  /*12390*/  LD.E.128 R76, desc[UR44][R76.64] ;  /* 0x0000002c4c4c7980 */ /* 0x000f64000c101d00 */
[----:B------:R-:W-:-:S02]  /*123a0*/  IMAD.SHL.U32 R25, R3, 0x8, RZ ;  /* 0x0000000803197824 */ /* 0x000fc400078e00ff */
[----:B------:R-:W-:Y:S01]  /*123b0*/  IMAD R3, R217, 0x20, R218 ;  /* 0x00000020d9037824 */ /* 0x000fe200078e02da */
[----:B------:R-:W5:Y:S01]  /*123c0*/  LD.E.128 R96, desc[UR44][R96.64] ;  /* 0x0000002c60607980 */ /* 0x000f62000c101d00 */
[----:B------:R-:W-:Y:S01]  /*123d0*/  IMAD R11, R191, UR5, R8 ;  /* 0x00000005bf0b7c24 */ /* 0x000fe2000f8e0208 */
[----:B------:R-:W-:Y:S01]  /*123e0*/  ISETP.GE.AND P0, PT, R193, UR8, PT ;  /* 0x00000008c1007c0c */ /* 0x000fe2000bf06270 */
[----:B------:R-:W-:Y:S01]  /*123f0*/  IMAD.WIDE.U32 R8, R191, UR4, RZ ;  /* 0x00000004bf087c25 */ /* 0x000fe2000f8e00ff */
[----:B------:R-:W-:Y:S01]  /*12400*/  LOP3.LUT R10, R25, 0x8, R0, 0xe2, !PT ;  /* 0x00000008190a7812 */ /* 0x000fe200078ee200 */
[----:B------:R-:W-:Y:S01]  /*12410*/  ULDC.64 UR4, c[0x0][0xbf0] ;  /* 0x0002fc0000047ab9 */ /* 0x000fe20000000a00 */
[----:B------:R-:W5:Y:S01]  /*12420*/  LD.E.128 R92, desc[UR44][R92.64] ;  /* 0x0000002c5c5c7980 */ /* 0x000f62000c101d00 */
[----:B------:R-:W-:Y:S02]  /*12430*/  IMAD.IADD R12, R18, 0x1, R3 ;  /* 0x00000001120c7824 */ /* 0x000fe400078e0203 */
[----:B------:R-:W-:Y:S01]  /*12440*/  IMAD.IADD R9, R9, 0x1, R11 ;  /* 0x0000000109097824 */ /* 0x000fe200078e020b */
[----:B------:R-:W-:Y:S01]  /*12450*/  SEL R11, RZ, 0xffffffff, P0 ;  /* 0xffffffffff0b7807 */ /* 0x000fe20000000000 */
[----:B-1----:R-:W-:Y:S01]  /*12460*/  @P2 IMAD.HI.U32 R0, R12, R15, RZ ;  /* 0x0000000f0c002227 */ /* 0x002fe200078e00ff */
[----:B------:R-:W5:Y:S03]  /*12470*/  LD.E.128 R88, desc[UR44][R88.64] ;  /* 0x0000002c58587980 */ /* 0x000f66000c101d00 */
[----:B------:R-:W-:Y:S01]  /*12480*/  IMAD.MOV.U32 R3, RZ, RZ, R12 ;  /* 0x000000ffff037224 */ /* 0x000fe200078e000c */
[----:B0-----:R-:W-:Y:S01]  /*12490*/  @P2 SHF.R.U32.HI R3, RZ, R21, R0 ;  /* 0x00000015ff032219 */ /* 0x001fe20000011600 */
[----:B------:R-:W-:Y:S01]  /*124a0*/  IMAD.SHL.U32 R11, R11, 0x10, RZ ;  /* 0x000000100b0b7824 */ /* 0x000fe200078e00ff */
[----:B------:R-:W5:Y:S01]  /*124b0*/  LD.E.128 R84, desc[UR44][R84.64] ;  /* 0x0000002c54547980 */ /* 0x000f62000c101d00 */
[----:B------:R-:W-:Y:S01]  /*124c0*/  IMAD R13, R13, UR4, RZ ;  /* 0x000000040d0d7c24 */ /* 0x000fe2000f8e02ff */
[----:B------:R-:W-:-:S02]  /*124d0*/  ISETP.GE.AND P0, PT, R192, UR8, PT ;  /* 0x00000008c0007c0c */ /* 0x000fc4000bf06270 */
[----:B------:R-:W-:Y:S01]  /*124e0*/  LOP3.LUT R10, R11, 0x10, R10, 0xe2, !PT ;  /* 0x000000100b0a7812 */ /* 0x000fe200078ee20a */
[C---:B------:R-:W-:Y:S01]  /*124f0*/  IMAD R13, R190.reuse, UR5, R13 ;  /* 0x00000005be0d7c24 */ /* 0x040fe2000f8e020d */
[----:B------:R-:W-:Y:S01]  /*12500*/  @!PT LDS RZ, [RZ] ;  /* 0x00000000fffff984 */ /* 0x000fe20000000800 */
[----:B------:R-:W-:Y:S01]  /*12510*/  @!PT LDS RZ, [RZ] ;  /* 0x00000000fffff984 */ /* 0x000fe20000000800 */
[----:B------:R-:W-:Y:S01]  /*12520*/  @!PT LDS RZ, [RZ] ;  /* 0x00000000fffff984 */ /* 0x000fe20000000800 */
[----:B------:R-:W-:Y:S01]  /*12530*/  @!PT LDS RZ, [RZ] ;  /* 0x00000000fffff984 */ /* 0x000fe20000000800 */
[----:B------:R0:W-:Y:S06]  /*12540*/  MEMBAR.ALL.CTA ;  /* 0x0000000000007992 */ /* 0x0001ec0000008000 */
[----:B0-----:R-:W0:Y:S01]  /*12550*/  FENCE.VIEW.ASYNC.S ;  /* 0x00000000000073c6 */ /* 0x001e220000000000 */
[----:B------:R-:W-:Y:S01]  /*12560*/  IMAD.WIDE.U32 R190, R190, UR4, R8 ;  /* 0x00000004bebe7c25 */ /* 0x000fe2000f8e0008 */
[----:B------:R-:W-:Y:S01]  /*12570*/  SHF.R.S32.HI R8, RZ, 0x1f, R3 ;  /* 0x0000001fff087819 */ /* 0x000fe20000011403 */
[----:B------:R-:W-:-:S02]  /*12580*/  ULDC.64 UR4, c[0x0][0xbe0] ;  /* 0x0002f80000047ab9 */ /* 0x000fc40000000a00 */
[----:B------:R-:W-:Y:S01]  /*12590*/  IMAD.MOV R11, RZ, RZ, -R3 ;  /* 0x000000ffff0b7224 */ /* 0x000fe200078e0a03 */
[----:B------:R-:W-:Y:S01]  /*125a0*/  SEL R0, RZ, 0xffffffff, P0 ;  /* 0xffffffffff007807 */ /* 0x000fe20000000000 */
[----:B------:R-:W-:Y:S02]  /*125b0*/  IMAD R8, R8, UR4, RZ ;  /* 0x0000000408087c24 */ /* 0x000fe4000f8e02ff */
[----:B------:R-:W-:Y:S02]  /*125c0*/  IMAD R11, R14, R11, R12 ;  /* 0x0000000b0e0b7224 */ /* 0x000fe400078e020c */
[----:B------:R-:W-:Y:S02]  /*125d0*/  IMAD.IADD R191, R191, 0x1, R13 ;  /* 0x00000001bfbf7824 */ /* 0x000fe400078e020d */
[----:B------:R-:W-:Y:S01]  /*125e0*/  IMAD.SHL.U32 R15, R0, 0x20, RZ ;  /* 0x00000020000f7824 */ /* 0x000fe200078e00ff */
[----:B------:R-:W-:Y:S01]  /*125f0*/  SHF.R.S32.HI R0, RZ, 0x1f, R11 ;  /* 0x0000001fff007819 */ /* 0x000fe2000001140b */
[----:B------:R-:W-:-:S02]  /*12600*/  IMAD R13, R3, UR5, R8 ;  /* 0x00000005030d7c24 */ /* 0x000fc4000f8e0208 */
[----:B------:R-:W-:Y:S01]  /*12610*/  IMAD.WIDE.U32 R8, R3, UR4, R190 ;  /* 0x0000000403087c25 */ /* 0x000fe2000f8e00be */
[----:B------:R-:W-:Y:S01]  /*12620*/  ULDC.64 UR4, c[0x0][0xbd8] ;  /* 0x0002f60000047ab9 */ /* 0x000fe20000000a00 */
[----:B------:R-:W-:Y:S02]  /*12630*/  ISETP.GE.AND P0, PT, R222, UR8, PT ;  /* 0x00000008de007c0c */ /* 0x000fe4000bf06270 */
[----:B------:R-:W-:Y:S02]  /*12640*/  IMAD R0, R0, UR4, RZ ;  /* 0x0000000400007c24 */ /* 0x000fe4000f8e02ff */
[----:B------:R-:W-:Y:S02]  /*12650*/  IMAD.IADD R9, R9, 0x1, R13 ;  /* 0x0000000109097824 */ /* 0x000fe400078e020d */
[----:B------:R-:W-:Y:S01]  /*12660*/  IMAD R13, R11, UR5, R0 ;  /* 0x000000050b0d7c24 */ /* 0x000fe2000f8e0200 */
[----:B------:R-:W-:Y:S01]  /*12670*/  ULDC UR5, c[0x0][0xb88] ;  /* 0x0002e20000057ab9 */ /* 0x000fe20000000800 */
[----:B------:R-:W-:Y:S01]  /*12680*/  SEL R3, RZ, 0x40, P0 ;  /* 0x00000040ff037807 */ /* 0x000fe20000000000 */
[----:B------:R-:W-:Y:S01]  /*12690*/  IMAD.IADD R27, R218, 0x1, R18 ;  /* 0x00000001da1b7824 */ /* 0x000fe200078e0212 */
[----:B------:R-:W-:Y:S01]  /*126a0*/  ISETP.GE.AND P0, PT, R221, UR8, PT ;  /* 0x00000008dd007c0c */ /* 0x000fe2000bf06270 */
[----:B------:R-:W-:-:S02]  /*126b0*/  IMAD R28, R14, UR5, RZ ;  /* 0x000000050e1c7c24 */ /* 0x000fc4000f8e02ff */
[----:B------:R-:W-:Y:S01]  /*126c0*/  IMAD.WIDE.U32 R8, R11, UR4, R8 ;  /* 0x000000040b087c25 */ /* 0x000fe2000f8e0008 */
[----:B------:R-:W-:Y:S01]  /*126d0*/  UIADD3 UR4, UR37, 0x38820, URZ ;  /* 0x0003882025047890 */ /* 0x000fe2000fffe03f */
[----:B------:R-:W-:Y:S02]  /*126e0*/  SEL R0, RZ, 0x80, P0 ;  /* 0x00000080ff007807 */ /* 0x000fe40000000000 */
[----:B------:R-:W-:Y:S01]  /*126f0*/  ISETP.GE.AND P0, PT, R27, R28, PT ;  /* 0x0000001c1b00720c */ /* 0x000fe20003f06270 */
[----:B------:R-:W-:Y:S01]  /*12700*/  IMAD.IADD R9, R9, 0x1, R13 ;  /* 0x0000000109097824 */ /* 0x000fe200078e020d */
[----:B------:R-:W-:Y:S01]  /*12710*/  UPRMT UR4, URZ, 0x654, UR4 ;  /* 0x000006543f047896 */ /* 0x000fe20008000004 */
[C---:B------:R-:W-:Y:S02]  /*12720*/  LEA R18, P1, R8.reuse, UR6, 0x1 ;  /* 0x0000000608127c11 */ /* 0x040fe4000f8208ff */
[----:B------:R-:W-:Y:S02]  /*12730*/  LOP3.LUT R10, R15, 0x20, R10, 0xe2, !PT ;  /* 0x000000200f0a7812 */ /* 0x000fe400078ee20a */
[----:B------:R-:W-:Y:S01]  /*12740*/  LEA.HI.X R26, R8, UR7, R9, 0x1, P1 ;  /* 0x00000007081a7c11 */ /* 0x000fe200088f0c09 */
[----:B------:R-:W-:Y:S01]  /*12750*/  BSSY B1, `(.L_x_5297) ;  /* 0x0000026000017945 */ /* 0x000fe20003800000 */
[----:B------:R-:W-:-:S02]  /*12760*/  LOP3.LUT R3, R10, R3, RZ, 0xfc, !PT ;  /* 0x000000030a037212 */ /* 0x000fc400078efcff */
[----:B0-----:R-:W-:Y:S01]  /*12770*/  SYNCS.ARRIVE.TRANS64.RED.A1T0 RZ, [UR4], RZ ;  /* 0x000000ffffff79a7 */ /* 0x001fe20008100404 */
[----:B------:R0:W1:Y:S01]  /*12780*/  SHFL.IDX PT, R10, R18, RZ, 0x181f ;  /* 0x00181fff120a7589 */ /* 0x00006200000e0000 */
[----:B------:R-:W-:-:S03]  /*12790*/  LOP3.LUT R0, R3, R0, RZ, 0xfc, !PT ;  /* 0x0000000003007212 */ /* 0x000fc600078efcff */
[----:B------:R0:W2:Y:S01]  /*127a0*/  SHFL.IDX PT, R11, R26, RZ, 0x181f ;  /* 0x00181fff1a0b7589 */ /* 0x0000a200000e0000 */
        /* <DEDUP_REMOVED lines=32> */
.L_x_5298:
[----:B------:R-:W-:Y:S05]  /*129b0*/  BSYNC B1 ;  /* 0x0000000000017941 */ /* 0x000fea0003800000 */
.L_x_5297:
[----:B---3-5:R-:W-:Y:S01]  /*129c0*/  VIADD R4, R27, 0x20 ;  /* 0x000000201b047836 */ /* 0x028fe20000000000 */
[----:B------:R3:W4:Y:S04]  /*129d0*/  SHFL.IDX PT, R7, R26, 0x1, 0x181f ;  /* 0x00381f001a077f89 */ /* 0x00072800000e0000 */
[----:B------:R-:W-:Y:S01]  /*129e0*/  ISETP.GE.AND P0, PT, R4, R28, PT ;  /* 0x0000001c0400720c */ /* 0x000fe20003f06270 */
[----:B------:R3:W0:-:S12]  /*129f0*/  SHFL.IDX PT, R6, R18, 0x1, 0x181f ;  /* 0x00381f0012067f89 */ /* 0x00061800000e0000 */
[----:B---3--:R-:W-:Y:S05]  /*12a00*/  @P0 BRA `(.L_x_5299) ;  /* 0x0000000c00680947 */ /* 0x008fea0003800000 */
[----:B------:R-:W-:Y:S02]  /*12a10*/  ISETP.GE.AND P0, PT, R186, UR8, PT ;  /* 0x00000008ba007c0c */ /* 0x000fe4000bf06270 */
[----:B------:R-:W-:Y:S02]  /*12a20*/  ISETP.GE.AND P5, PT, R196, UR8, PT ;  /* 0x00000008c4007c0c */ /* 0x000fe4000bfa6270 */
[----:B------:R-:W-:Y:S02]  /*12a30*/  ISETP.GE.AND P3, PT, R195, UR8, PT ;  /* 0x00000008c3007c0c */ /* 0x000fe4000bf66270 */
[----:B------:R-:W-:Y:S02]  /*12a40*/  ISETP.GE.AND P2, PT, R194, UR8, PT ;  /* 0x00000008c2007c0c */ /* 0x000fe4000bf46270 */
[----:B------:R-:W-:-:S05]  /*12a50*/  ISETP.GE.AND P1, PT, R193, UR8, PT ;  /* 0x00000008c1007c0c */ /* 0x000fca000bf26270 */
[----:B0---4-:R-:W-:Y:S02]  /*12a60*/  @!P0 IMAD.WIDE R4, R186, 0x2, R6 ;  /* 0x00000002ba048825 */ /* 0x011fe400078e0206 */
        /* <DEDUP_REMOVED lines=11> */
[-C--:B------:R-:W-:Y:S02]  /*12b20*/  @!P0 LEA R14, P3, R192, R6.reuse, 0x1 ;  /* 0x00000006c00e8211 */ /* 0x080fe400078608ff */
[CC--:B0-----:R-:W-:Y:S01]  /*12b30*/  @!P1 LEA R4, P6, R193.reuse, R6.reuse, 0x1 ;  /* 0x00000006c1049211 */ /* 0x0c1fe200078c08ff */
        /* <DEDUP_REMOVED lines=14> */
.L_x_5295:
[----:B------:R-:W1:Y:S01]  /*12c20*/  LDC R14, c[0x0][0xce8] ;  /* 0x00033a00ff0e7b82 */ /* 0x000e620000000800 */
[----:B------:R-:W-:Y:S01]  /*12c30*/  ULDC UR6, c[0x0][0xbc8] ;  /* 0x0002f20000067ab9 */ /* 0x000fe20000000800 */
[----:B------:R-:W-:Y:S01]  /*12c40*/  ISETP.GE.AND P2, PT, R226, 0x40, PT ;  /* 0x00000040e200780c */ /* 0x000fe20003f46270 */
[----:B------:R-:W-:Y:S01]  /*12c50*/  BSSY B1, `(.L_x_5300) ;  /* 0x0000036000017945 */ /* 0x000fe20003800000 */
[----:B------:R-:W-:Y:S02]  /*12c60*/  ISETP.GE.AND P1, PT, R196, UR6, PT ;  /* 0x00000006c4007c0c */ /* 0x000fe4000bf26270 */
[----:B------:R-:W-:Y:S02]  /*12c70*/  ISETP.GE.AND P3, PT, R186, UR6, PT ;  /* 0x00000006ba007c0c */ /* 0x000fe4000bf66270 */
[----:B------:R-:W-:Y:S02]  /*12c80*/  SEL R3, RZ, 0xffffffff, P1 ;  /* 0xffffffffff037807 */ /* 0x000fe40000800000 */
[----:B------:R-:W-:-:S02]  /*12c90*/  SEL R0, RZ, 0x1, P3 ;  /* 0x00000001ff007807 */ /* 0x000fc40001800000 */
[----:B------:R-:W-:Y:S01]  /*12ca0*/  ISETP.GE.AND P1, PT, R195, UR6, PT ;  /* 0x00000006c3007c0c */ /* 0x000fe2000bf26270 */
[----:B------:R-:W-:Y:S01]  /*12cb0*/  IMAD.SHL.U32 R21, R3, 0x2, RZ ;  /* 0x0000000203157824 */ /* 0x000fe200078e00ff */
[----:B------:R-:W-:Y:S01]  /*12cc0*/  SHF.R.S32.HI R10, RZ, 0x1f, R191 ;  /* 0x0000001fff0a7819 */ /* 0x000fe200000114bf */
[----:B------:R-:W-:Y:S01]  /*12cd0*/  IMAD R3, R217, 0x20, R218 ;  /* 0x00000020d9037824 */ /* 0x000fe200078e02da */
[----:B------:R-:W-:Y:S02]  /*12ce0*/  SHF.R.S32.HI R11, RZ, 0x1f, R190 ;  /* 0x0000001fff0b7819 */ /* 0x000fe400000114be */
[----:B------:R-:W-:Y:S01]  /*12cf0*/  LOP3.LUT R21, R21, 0x2, R0, 0xe2, !PT ;  /* 0x0000000215157812 */ /* 0x000fe200078ee200 */
[----:B------:R-:W-:Y:S01]  /*12d00*/  IMAD.IADD R13, R18, 0x1, R3 ;  /* 0x00000001120d7824 */ /* 0x000fe200078e0203 */
[----:B-1----:R-:W-:-:S13]  /*12d10*/  ISETP.NE.AND P0, PT, R14, 0x1, PT ;  /* 0x000000010e00780c */ /* 0x002fda0003f05270 */
[----:B------:R-:W1:Y:S08]  /*12d20*/  @P0 LDC R20, c[0x0][0xcec] ;  /* 0x00033b00ff140b82 */ /* 0x000e700000000800 */
[----:B------:R-:W2:Y:S01]  /*12d30*/  @P0 LDC R15, c[0x0][0xcf0] ;  /* 0x00033c00ff0f0b82 */ /* 0x000ea20000000800 */
[----:B------:R-:W-:Y:S05]  /*12d40*/  @P2 BRA `(.L_x_5301) ;  /* 0x0000000000982947 */ /* 0x000fea0003800000 */
[----:B------:R-:W3:Y:S01]  /*12d50*/  S2R R3, SR_TID.X ;  /* 0x0000000000037919 */ /* 0x000ee20000002100 */
[----:B------:R-:W4:Y:S01]  /*12d60*/  LDC R12, c[0x0][0xce8] ;  /* 0x00033a00ff0c7b82 */ /* 0x000f220000000800 */
[----:B------:R-:W-:Y:S02]  /*12d70*/  ULDC UR4, c[0x0][0xb88] ;  /* 0x0002e20000047ab9 */ /* 0x000fe40000000800 */
[----:B----4-:R-:W-:Y:S01]  /*12d80*/  IMAD R5, R12, UR4, RZ ;  /* 0x000000040c057c24 */ /* 0x010fe2000f8e02ff */
[----:B---3--:R-:W-:-:S04]  /*12d90*/  IADD3 R8, R18, -0x80, R3 ;  /* 0xffffff8012087810 */ /* 0x008fc80007ffe003 */
[----:B------:R-:W-:-:S13]  /*12da0*/  ISETP.GE.AND P2, PT, R8, R5, PT ;  /* 0x000000050800720c */ /* 0x000fda0003f46270 */
[----:B------:R-:W-:Y:S05]  /*12db0*/  @P2 BRA `(.L_x_5301) ;  /* 0x00000000007c2947 */ /* 0x000fea0003800000 */
[----:B------:R-:W-:Y:S01]  /*12dc0*/  ISETP.NE.AND P2, PT, R12, 0x1, PT ;  /* 0x000000010c00780c */ /* 0x000fe20003f45270 */
[----:B------:R-:W-:Y:S01]  /*12dd0*/  ULDC.64 UR4, c[0x0][0xc90] ;  /* 0x0003240000047ab9 */ /* 0x000fe20000000a00 */
[----:B------:R-:W-:Y:S02]  /*12de0*/  IMAD.MOV.U32 R3, RZ, RZ, R8 ;  /* 0x000000ffff037224 */ /* 0x000fe400078e0008 */
[----:B------:R-:W-:-:S04]  /*12df0*/  IMAD R6, R10, UR4, RZ ;  /* 0x000000040a067c24 */ /* 0x000fc8000f8e02ff */
[----:B------:R-:W-:-:S05]  /*12e00*/  IMAD R7, R191, UR5, R6 ;  /* 0x00000005bf077c24 */ /* 0x000fca000f8e0206 */
[----:B------:R-:W3:Y:S08]  /*12e10*/  @P2 LDC R5, c[0x0][0xcec] ;  /* 0x00033b00ff052b82 */ /* 0x000ef00000000800 */
[----:B------:R-:W4:Y:S01]  /*12e20*/  @P2 LDC R9, c[0x0][0xcf0] ;  /* 0x00033c00ff092b82 */ /* 0x000f220000000800 */
[----:B---3--:R-:W-:-:S04]  /*12e30*/  @P2 IMAD.HI.U32 R0, R8, R5, RZ ;  /* 0x0000000508002227 */ /* 0x008fc800078e00ff */
[----:B------:R-:W-:Y:S01]  /*12e40*/  IMAD.WIDE.U32 R4, R191, UR4, RZ ;  /* 0x00000004bf047c25 */ /* 0x000fe2000f8e00ff */
[----:B------:R-:W-:Y:S01]  /*12e50*/  ULDC.64 UR4, c[0x0][0xc98] ;  /* 0x0003260000047ab9 */ /* 0x000fe20000000a00 */
[----:B----4-:R-:W-:Y:S02]  /*12e60*/  @P2 SHF.R.U32.HI R3, RZ, R9, R0 ;  /* 0x00000009ff032219 */ /* 0x010fe40000011600 */
[----:B------:R-:W-:Y:S02]  /*12e70*/  IMAD.IADD R5, R5, 0x1, R7 ;  /* 0x0000000105057824 */ /* 0x000fe400078e0207 */
[----:B------:R-:W-:Y:S02]  /*12e80*/  IMAD R9, R11, UR4, RZ ;  /* 0x000000040b097c24 */ /* 0x000fe4000f8e02ff */
[----:B------:R-:W-:Y:S02]  /*12e90*/  IMAD.MOV R7, RZ, RZ, -R3 ;  /* 0x000000ffff077224 */ /* 0x000fe400078e0a03 */
[----:B------:R-:W-:-:S04]  /*12ea0*/  IMAD.WIDE.U32 R4, R190, UR4, R4 ;  /* 0x00000004be047c25 */ /* 0x000fc8000f8e0004 */
[----:B------:R-:W-:Y:S01]  /*12eb0*/  IMAD R7, R12, R7, R8 ;  /* 0x000000070c077224 */ /* 0x000fe200078e0208 */
[----:B------:R-:W-:Y:S01]  /*12ec0*/  IADD3 R4, P2, R3, R4, RZ ;  /* 0x0000000403047210 */ /* 0x000fe20007f5e0ff */
        /* <DEDUP_REMOVED lines=14> */
.L_x_5301:
[----:B------:R-:W-:Y:S05]  /*12fb0*/  BSYNC B1 ;  /* 0x0000000000017941 */ /* 0x000fea0003800000 */
.L_x_5300:
[----:B------:R-:W-:Y:S01]  /*12fc0*/  ULDC.64 UR4, c[0x0][0xbe8] ;  /* 0x0002fa0000047ab9 */ /* 0x000fe20000000a00 */
[----:B-1----:R-:W-:Y:S01]  /*12fd0*/  @P0 IMAD.HI.U32 R0, R13, R20, RZ ;  /* 0x000000140d000227 */ /* 0x002fe200078e00ff */
[----:B---3--:R-:W-:Y:S01]  /*12fe0*/  SEL R6, RZ, 0xffffffff, P1 ;  /* 0xffffffffff067807 */ /* 0x008fe20000800000 */
[----:B------:R-:W-:Y:S01]  /*12ff0*/  BSSY B1, `(.L_x_5302) ;  /* 0x0000057000017945 */ /* 0x000fe20003800000 */
[----:B------:R-:W-:Y:S01]  /*13000*/  ISETP.GE.AND P2, PT, R194, UR6, PT ;  /* 0x00000006c2007c0c */ /* 0x000fe2000bf46270 */
[----:B------:R-:W-:Y:S01]  /*13010*/  IMAD R4, R10, UR4, RZ ;  /* 0x000000040a047c24 */ /* 0x000fe2000f8e02ff */
[----:B------:R-:W-:Y:S01]  /*13020*/  ISETP.GE.AND P1, PT, R193, UR6, PT ;  /* 0x00000006c1007c0c */ /* 0x000fe2000bf26270 */
[----:B------:R-:W-:Y:S01]  /*13030*/  IMAD.MOV.U32 R3, RZ, RZ, R13 ;  /* 0x000000ffff037224 */ /* 0x000fe200078e000d */
[----:B--2---:R-:W-:Y:S01]  /*13040*/  @P0 SHF.R.U32.HI R3, RZ, R15, R0 ;  /* 0x0000000fff030219 */ /* 0x004fe20000011600 */
[C---:B------:R-:W-:Y:S01]  /*13050*/  IMAD R7, R191.reuse, UR5, R4 ;  /* 0x00000005bf077c24 */ /* 0x040fe2000f8e0204 */
[----:B------:R-:W-:Y:S01]  /*13060*/  SEL R0, RZ, 0xffffffff, P2 ;  /* 0xffffffffff007807 */ /* 0x000fe20001000000 */
[----:B------:R-:W-:Y:S01]  /*13070*/  IMAD.SHL.U32 R6, R6, 0x4, RZ ;  /* 0x0000000406067824 */ /* 0x000fe200078e00ff */
[----:B------:R-:W-:Y:S01]  /*13080*/  ISETP.GE.AND P0, PT, R192, UR6, PT ;  /* 0x00000006c0007c0c */ /* 0x000fe2000bf06270 */
[----:B------:R-:W-:Y:S01]  /*13090*/  IMAD.WIDE.U32 R4, R191, UR4, RZ ;  /* 0x00000004bf047c25 */ /* 0x000fe2000f8e00ff */
[----:B------:R-:W-:Y:S01]  /*130a0*/  ULDC.64 UR4, c[0x0][0xbf0] ;  /* 0x0002fc0000047ab9 */ /* 0x000fe20000000a00 */
[----:B------:R-:W-:-:S02]  /*130b0*/  ISETP.GE.AND P2, PT, R221, UR6, PT ;  /* 0x00000006dd007c0c */ /* 0x000fc4000bf46270 */
[----:B------:R-:W-:Y:S01]  /*130c0*/  IMAD.IADD R5, R5, 0x1, R7 ;  /* 0x0000000105057824 */ /* 0x000fe200078e0207 */
[----:B------:R-:W-:Y:S01]  /*130d0*/  LOP3.LUT R21, R6, 0x4, R21, 0xe2, !PT ;  /* 0x0000000406157812 */ /* 0x000fe200078ee215 */
[----:B------:R-:W-:Y:S02]  /*130e0*/  IMAD R7, R11, UR4, RZ ;  /* 0x000000040b077c24 */ /* 0x000fe4000f8e02ff */
[----:B------:R-:W-:Y:S02]  /*130f0*/  IMAD.SHL.U32 R6, R0, 0x8, RZ ;  /* 0x0000000800067824 */ /* 0x000fe400078e00ff */
[----:B------:R-:W-:Y:S02]  /*13100*/  IMAD.MOV R0, RZ, RZ, -R3 ;  /* 0x000000ffff007224 */ /* 0x000fe400078e0a03 */
[----:B------:R-:W-:Y:S01]  /*13110*/  IMAD R9, R190, UR5, R7 ;  /* 0x00000005be097c24 */ /* 0x000fe2000f8e0207 */
[----:B------:R-:W-:Y:S01]  /*13120*/  LOP3.LUT R21, R6, 0x8, R21, 0xe2, !PT ;  /* 0x0000000806157812 */ /* 0x000fe200078ee215 */
[----:B------:R-:W-:Y:S01]  /*13130*/  IMAD R7, R14, R0, R13 ;  /* 0x000000000e077224 */ /* 0x000fe200078e020d */
[----:B------:R-:W-:Y:S01]  /*13140*/  SHF.R.S32.HI R0, RZ, 0x1f, R3 ;  /* 0x0000001fff007819 */ /* 0x000fe20000011403 */
[----:B------:R-:W-:Y:S01]  /*13150*/  IMAD.WIDE.U32 R190, R190, UR4, R4 ;  /* 0x00000004bebe7c25 */ /* 0x000fe2000f8e0004 */
[----:B------:R-:W-:Y:S01]  /*13160*/  ULDC.64 UR4, c[0x0][0xbe0] ;  /* 0x0002f80000047ab9 */ /* 0x000fe20000000a00 */
[----:B------:R-:W-:-:S02]  /*13170*/  SEL R4, RZ, 0xffffffff, P1 ;  /* 0xffffffffff047807 */ /* 0x000fc40000800000 */
[----:B------:R-:W-:Y:S01]  /*13180*/  IMAD.IADD R191, R191, 0x1, R9 ;  /* 0x00000001bfbf7824 */ /* 0x000fe200078e0209 */
[----:B------:R-:W-:Y:S01]  /*13190*/  SEL R6, RZ, 0xffffffff, P0 ;  /* 0xffffffffff067807 */ /* 0x000fe20000000000 */
[----:B------:R-:W-:Y:S01]  /*131a0*/  IMAD R0, R0, UR4, RZ ;  /* 0x0000000400007c24 */ /* 0x000fe2000f8e02ff */
[----:B------:R-:W-:Y:S01]  /*131b0*/  ISETP.GE.AND P0, PT, R222, UR6, PT ;  /* 0x00000006de007c0c */ /* 0x000fe2000bf06270 */
[----:B------:R-:W-:Y:S02]  /*131c0*/  IMAD.SHL.U32 R8, R4, 0x10, RZ ;  /* 0x0000001004087824 */ /* 0x000fe400078e00ff */
[C---:B------:R-:W-:Y:S01]  /*131d0*/  IMAD R9, R3.reuse, UR5, R0 ;  /* 0x0000000503097c24 */ /* 0x040fe2000f8e0200 */
[----:B------:R-:W-:Y:S01]  /*131e0*/  SHF.R.S32.HI R0, RZ, 0x1f, R7 ;  /* 0x0000001fff007819 */ /* 0x000fe20000011407 */
[----:B------:R-:W-:Y:S01]  /*131f0*/  IMAD.WIDE.U32 R4, R3, UR4, R190 ;  /* 0x0000000403047c25 */ /* 0x000fe2000f8e00be */
[----:B------:R-:W-:Y:S01]  /*13200*/  ULDC.64 UR4, c[0x0][0xbd8] ;  /* 0x0002f60000047ab9 */ /* 0x000fe20000000a00 */
[----:B------:R-:W-:-:S02]  /*13210*/  LOP3.LUT R21, R8, 0x10, R21, 0xe2, !PT ;  /* 0x0000001008157812 */ /* 0x000fc400078ee215 */
[----:B------:R-:W-:Y:S02]  /*13220*/  IMAD.IADD R5, R5, 0x1, R9 ;  /* 0x0000000105057824 */ /* 0x000fe400078e0209 */
[----:B------:R-:W-:Y:S02]  /*13230*/  IMAD R0, R0, UR4, RZ ;  /* 0x0000000400007c24 */ /* 0x000fe4000f8e02ff */
[----:B------:R-:W-:Y:S01]  /*13240*/  IMAD.WIDE.U32 R4, R7, UR4, R4 ;  /* 0x0000000407047c25 */ /* 0x000fe2000f8e0004 */
[----:B------:R-:W-:-:S03]  /*13250*/  ULDC UR4, c[0x0][0xb88] ;  /* 0x0002e20000047ab9 */ /* 0x000fc60000000800 */
[----:B------:R-:W-:Y:S02]  /*13260*/  IMAD.IADD R24, R218, 0x1, R18 ;  /* 0x00000001da187824 */ /* 0x000fe400078e0212 */
[----:B------:R-:W-:Y:S02]  /*13270*/  IMAD R25, R14, UR4, RZ ;  /* 0x000000040e197c24 */ /* 0x000fe4000f8e02ff */
        /* <DEDUP_REMOVED lines=8> */
[----:B------:R-:W-:Y:S01]  /*13300*/  LEA.HI.X R3, R4, UR5, R3, 0x1, P1 ;  /* 0x0000000504037c11 */ /* 0x000fe200088f0c03 */
[----:B------:R1:W2:Y:S01]  /*13310*/  SHFL.IDX PT, R6, R18, RZ, 0x181f ;  /* 0x00181fff12067589 */ /* 0x0002a200000e0000 */
[----:B------:R-:W-:Y:S02]  /*13320*/  LOP3.LUT R21, R21, R0, RZ, 0xfc, !PT ;  /* 0x0000000015157212 */ /* 0x000fe400078efcff */
[----:B------:R-:W-:Y:S01]  /*13330*/  SEL R0, RZ, 0x80, P2 ;  /* 0x00000080ff007807 */ /* 0x000fe20001000000 */
[----:B------:R1:W3:Y:S03]  /*13340*/  SHFL.IDX PT, R7, R3, RZ, 0x181f ;  /* 0x00181fff03077589 */ /* 0x0002e600000e0000 */
[----:B------:R-:W-:Y:S01]  /*13350*/  LOP3.LUT R20, R21, R0, RZ, 0xfc, !PT ;  /* 0x0000000015147212 */ /* 0x000fe200078efcff */
[----:B------:R-:W-:Y:S06]  /*13360*/  @P0 BRA `(.L_x_5303) ;  /* 0x00000000007c0947 */ /* 0x000fec0003800000 */
[----:B------:R-:W-:Y:S02]  /*13370*/  ISETP.GE.AND P2, PT, R196, UR6, PT ;  /* 0x00000006c4007c0c */ /* 0x000fe4000bf46270 */
[----:B------:R-:W-:Y:S02]  /*13380*/  ISETP.GE.AND P1, PT, R186, UR6, PT ;  /* 0x00000006ba007c0c */ /* 0x000fe4000bf26270 */
[----:B------:R-:W-:Y:S02]  /*13390*/  ISETP.GE.AND P5, PT, R195, UR6, PT ;  /* 0x00000006c3007c0c */ /* 0x000fe4000bfa6270 */
[----:B------:R-:W-:-:S07]  /*133a0*/  ISETP.GE.AND P3, PT, R194, UR6, PT ;  /* 0x00000006c2007c0c */ /* 0x000fce000bf66270 */
[-C--:B--2---:R-:W-:Y:S02]  /*133b0*/  @!P2 LEA R8, P0, R196, R6.reuse, 0x1 ;  /* 0x00000006c408a211 */ /* 0x084fe400078008ff */
[----:B---3--:R-:W-:Y:S02]  /*133c0*/  @!P1 IMAD.WIDE R4, R186, 0x2, R6 ;  /* 0x00000002ba049825 */ /* 0x008fe400078e0206 */
        /* <DEDUP_REMOVED lines=25> */
.L_x_5303:
[----:B------:R-:W-:Y:S05]  /*13560*/  BSYNC B1 ;  /* 0x0000000000017941 */ /* 0x000fea0003800000 */
.L_x_5302:
[----:B------:R-:W-:Y:S01]  /*13570*/  VIADD R0, R24, 0x20 ;  /* 0x0000002018007836 */ /* 0x000fe20000000000 */
[----:B---34-:R3:W4:Y:S04]  /*13580*/  SHFL.IDX PT, R7, R3, 0x1, 0x181f ;  /* 0x00381f0003077f89 */ /* 0x01872800000e0000 */
[----:B------:R-:W-:Y:S01]  /*13590*/  ISETP.GE.AND P0, PT, R0, R25, PT ;  /* 0x000000190000720c */ /* 0x000fe20003f06270 */
[----:B--2---:R3:W2:-:S12]  /*135a0*/  SHFL.IDX PT, R6, R18, 0x1, 0x181f ;  /* 0x00381f0012067f89 */ /* 0x00469800000e0000 */
[----:B---3--:R-:W-:Y:S05]  /*135b0*/  @P0 BRA `(.L_x_5299) ;  /* 0x00000000007c0947 */ /* 0x008fea0003800000 */
[----:B------:R-:W-:Y:S02]  /*135c0*/  ISETP.GE.AND P2, PT, R196, UR6, PT ;  /* 0x00000006c4007c0c */ /* 0x000fe4000bf46270 */
[----:B------:R-:W-:Y:S02]  /*135d0*/  ISETP.GE.AND P3, PT, R186, UR6, PT ;  /* 0x00000006ba007c0c */ /* 0x000fe4000bf66270 */
[----:B------:R-:W-:Y:S02]  /*135e0*/  ISETP.GE.AND P5, PT, R195, UR6, PT ;  /* 0x00000006c3007c0c */ /* 0x000fe4000bfa6270 */
[----:B------:R-:W-:Y:S02]  /*135f0*/  ISETP.GE.AND P4, PT, R194, UR6, PT ;  /* 0x00000006c2007c0c */ /* 0x000fe4000bf86270 */
[----:B------:R-:W-:-:S05]  /*13600*/  LOP3.LUT P1, RZ, R21, 0x40, RZ, 0xc0, !PT ;  /* 0x0000004015ff7812 */ /* 0x000fca000782c0ff */
[-C--:B--2---:R-:W-:Y:S02]  /*13610*/  @!P2 LEA R8, P0, R196, R6.reuse, 0x1 ;  /* 0x00000006c408a211 */ /* 0x084fe400078008ff */
[----:B----4-:R-:W-:Y:S02]  /*13620*/  @!P3 IMAD.WIDE R4, R186, 0x2, R6 ;  /* 0x00000002ba04b825 */ /* 0x010fe400078e0206 */
        /* <DEDUP_REMOVED lines=13> */
[-C--:B--2---:R-:W-:Y:S02]  /*13700*/  @!P2 LEA R4, P6, R192, R6.reuse, 0x1 ;  /* 0x00000006c004a211 */ /* 0x084fe400078c08ff */
        /* <DEDUP_REMOVED lines=10> */
.L_x_5299:
[----:B------:R-:W-:Y:S05]  /*137b0*/  BSYNC B0 ;  /* 0x0000000000007941 */ /* 0x000fea0003800000 */
.L_x_5294:
[----:B------:R-:W-:Y:S02]  /*137c0*/  ULDC UR4, c[0x0][0xd38] ;  /* 0x00034e0000047ab9 */ /* 0x000fe40000000800 */
[----:B0-----:R-:W-:-:S13]  /*137d0*/  ISETP.GE.AND P0, PT, R167, UR4, PT ;  /* 0x00000004a7007c0c */ /* 0x001fda000bf06270 */
[----:B------:R-:W-:Y:S05]  /*137e0*/  @!P0 BRA `(.L_x_5304) ;  /* 0xfffffed800148947 */ /* 0x000fea000383ffff */
[----:B------:R-:W-:Y:S05]  /*137f0*/  EXIT ;  /* 0x000000000000794d */ /* 0x000fea0003800000 */
.L_x_5203:
[----:B------:R-:W-:-:S08]  /*13800*/  NOP ;  /* 0x0000000000007918 */ /* 0x000fd00000000000 */
[----:B------:R-:W0:-:S00]  /*13810*/  USETMAXREG.DEALLOC.CTAPOOL 0x18 ;  /* 0x00000018000079c8 */ /* 0x000e0000080e0500 */
[----:B0-----:R-:W-:-:S06]  /*13820*/  LOP3.LUT R2, R2, 0x3, RZ, 0xc0, !PT ;  /* 0x0000000302027812 */ /* 0x001fcc00078ec0ff */
[----:B------:R-:W0:Y:S01]  /*13830*/  S2UR UR6, SR_CTAID.X ;  /* 0x00000000000679c3 */ /* 0x000e220000002500 */
[----:B------:R-:W-:Y:S01]  /*13840*/  LOP3.LUT R18, R18, 0xffffff7f, RZ, 0xc0, !PT ;  /* 0xffffff7f12127812 */ /* 0x000fe200078ec0ff */
[----:B------:R-:W-:Y:S01]  /*13850*/  STL [R1+0x28], RZ ;  /* 0x000028ff01007387 */ /* 0x000fe20000100800 */
[----:B------:R-:W-:-:S03]  /*13860*/  IMAD.MOV.U32 R19, RZ, RZ, RZ ;  /* 0x000000ffff137224 */ /* 0x000fc600078e00ff */
[----:B------:R-:W1:Y:S02]  /*13870*/  SHFL.IDX PT, R2, R2, RZ, 0x1f ;  /* 0x00001fff02027589 */ /* 0x000e6400000e0000 */
[----:B-1----:R-:W-:Y:S02]  /*13880*/  ISETP.NE.AND P0, PT, R2, RZ, PT ;  /* 0x000000ff0200720c */ /* 0x002fe40003f05270 */
[----:B------:R-:W0:Y:S11]  /*13890*/  LDC R2, c[0x0][0xd38] ;  /* 0x00034e00ff027b82 */ /* 0x000e360000000800 */
[----:B------:R-:W-:Y:S01]  /*138a0*/  @P0 LOP3.LUT R18, R18, 0x80, RZ, 0xfc, !PT ;  /* 0x0000008012120812 */ /* 0x000fe200078efcff */
[----:B------:R-:W-:Y:S06]  /*138b0*/  @P0 BAR.ARV 0x4, 0x180 ;  /* 0x0106000000000b1d */ /* 0x000fec0000002000 */
[----:B0-----:R-:W-:Y:S01]  /*138c0*/  ISETP.LE.AND P0, PT, R2, UR6, PT ;  /* 0x0000000602007c0c */ /* 0x001fe2000bf03270 */
[----:B------:R-:W-:-:S05]  /*138d0*/  IMAD.MOV.U32 R2, RZ, RZ, 0x1 ;  /* 0x00000001ff027424 */ /* 0x000fca00078e00ff */
[----:B------:R0:W-:Y:S07]  /*138e0*/  STL [R1+0x8], R2 ;  /* 0x0000080201007387 */ /* 0x0001ee0000100800 */
[----:B------:R-:W-:Y:S05]  /*138f0*/  @P0 BRA `(.L_x_5305) ;  /* 0x0000006400100947 */ /* 0x000fea0003800000 */
[----:B------:R-:W1:Y:S01]  /*13900*/  S2UR UR5, SR_CgaCtaId ;  /* 0x00000000000579c3 */ /* 0x000e620000008800 */
[C---:B0-----:R-:W-:Y:S01]  /*13910*/  IMAD.SHL.U32 R2, R0.reuse, 0x8, RZ ;  /* 0x0000000800027824 */ /* 0x041fe200078e00ff */
[----:B------:R-:W-:Y:S01]  /*13920*/  LOP3.LUT R5, R0, 0x7f, RZ, 0xc0, !PT ;  /* 0x0000007f00057812 */ /* 0x000fe200078ec0ff */
[----:B------:R-:W-:Y:S01]  /*13930*/  UMOV UR4, 0x400 ;  /* 0x0000040000047882 */ /* 0x000fe20000000000 */
[----:B------:R-:W-:Y:S01]  /*13940*/  IMAD.MOV.U32 R19, RZ, RZ, RZ ;  /* 0x000000ffff137224 */ /* 0x000fe200078e00ff */
[----:B------:R-:W-:Y:S01]  /*13950*/  ULDC UR41, c[0x0][0xc] ;  /* 0x0000030000297ab9 */ /* 0x000fe20000000800 */
[----:B------:R-:W-:Y:S01]  /*13960*/  LOP3.LUT R3, R2, 0x1f8, RZ, 0xc0, !PT ;  /* 0x000001f802037812 */ /* 0x000fe200078ec0ff */
[----:B------:R-:W-:-:S03]  /*13970*/  ULDC.64 UR46, c[0x0][0x198] ;  /* 0x00006600002e7ab9 */ /* 0x000fc60000000a00 */
[----:B------:R-:W-:Y:S01]  /*13980*/  LOP3.LUT R4, R3, 0x38, R0, 0x78, !PT ;  /* 0x0000003803047812 */ /* 0x000fe200078e7800 */
[----:B------:R-:W-:Y:S01]  /*13990*/  IMAD.SHL.U32 R3, R5, 0x8, RZ ;  /* 0x0000000805037824 */ /* 0x000fe200078e00ff */
[----:B------:R-:W-:-:S04]  /*139a0*/  SHF.R.U32.HI R5, RZ, 0x3, R5 ;  /* 0x00000003ff057819 */ /* 0x000fc80000011605 */
[----:B------:R-:W-:Y:S01]  /*139b0*/  LOP3.LUT R4, R4, 0x200, R3, 0xf8, !PT ;  /* 0x0000020004047812 */ /* 0x000fe200078ef803 */
[----:B------:R-:W-:Y:S01]  /*139c0*/  IMAD.SHL.U32 R3, R0, 0x10, RZ ;  /* 0x0000001000037824 */ /* 0x000fe200078e00ff */
[----:B------:R-:W-:-:S04]  /*139d0*/  LOP3.LUT R0, R2, 0x38, RZ, 0xc0, !PT ;  /* 0x0000003802007812 */ /* 0x000fc800078ec0ff */
[----:B------:R-:W-:Y:S01]  /*139e0*/  LOP3.LUT R2, R5, 0x70, R3, 0xf8, !PT ;  /* 0x0000007005027812 */ /* 0x000fe200078ef803 */
[----:B------:R-:W-:Y:S01]  /*139f0*/  IMAD.U32 R3, RZ, RZ, UR6 ;  /* 0x00000006ff037e24 */ /* 0x000fe2000f8e00ff */
[----:B-1----:R-:W-:Y:S01]  /*13a00*/  ULEA UR4, UR5, UR4, 0x18 ;  /* 0x0000000405047291 */ /* 0x002fe2000f8ec03f */
[----:B------:R-:W-:-:S05]  /*13a10*/  IMAD.MOV.U32 R2, RZ, RZ, 0x1 ;  /* 0x00000001ff027424 */ /* 0x000fca00078e00ff */
[----:B------:R-:W-:-:S04]  /*13a20*/  IMAD.U32 R17, RZ, RZ, UR4 ;  /* 0x00000004ff117e24 */ /* 0x000fc8000f8e00ff */
[----:B------:R-:W-:-:S05]  /*13a30*/  IMAD R4, R4, 0x2, R17 ;  /* 0x0000000204047824 */ /* 0x000fca00078e0211 */
[----:B------:R0:W-:Y:S04]  /*13a40*/  STL [R1+0x4], R4 ;  /* 0x0000040401007387 */ /* 0x0001e80000100800 */
[----:B------:R1:W-:Y:S04]  /*13a50*/  STL [R1+0x10], R3 ;  /* 0x0000100301007387 */ /* 0x0003e80000100800 */
[----:B------:R-:W-:Y:S01]  /*13a60*/  STL [R1+0x28], RZ ;  /* 0x000028ff01007387 */ /* 0x000fe20000100800 */
[----:B0-----:R-:W-:-:S03]  /*13a70*/  LOP3.LUT R4, R0, 0x40, RZ, 0xfc, !PT ;  /* 0x0000004000047812 */ /* 0x001fc600078efcff */
[----:B------:R0:W-:Y:S01]  /*13a80*/  STL [R1+0x8], R2 ;  /* 0x0000080201007387 */ /* 0x0001e20000100800 */
[C---:B------:R-:W-:Y:S02]  /*13a90*/  LOP3.LUT R4, R0.reuse, 0x100, RZ, 0xfc, !PT ;  /* 0x0000010000047812 */ /* 0x040fe400078efcff */
[C---:B-1----:R-:W-:Y:S02]  /*13aa0*/  LOP3.LUT R3, R0.reuse, 0x80, RZ, 0xfc, !PT ;  /* 0x0000008000037812 */ /* 0x042fe400078efcff */
[C---:B------:R-:W-:Y:S02]  /*13ab0*/  LOP3.LUT R3, R0.reuse, 0x140, RZ, 0xfc, !PT ;  /* 0x0000014000037812 */ /* 0x040fe400078efcff */
[C---:B0-----:R-:W-:Y:S02]  /*13ac0*/  LOP3.LUT R2, R0.reuse, 0xc0, RZ, 0xfc, !PT ;  /* 0x000000c000027812 */ /* 0x041fe400078efcff */
[C---:B------:R-:W-:Y:S02]  /*13ad0*/  LOP3.LUT R2, R0.reuse, 0x180, RZ, 0xfc, !PT ;  /* 0x0000018000027812 */ /* 0x040fe400078efcff */
[----:B------:R-:W-:-:S07]  /*13ae0*/  LOP3.LUT R0, R0, 0x1c0, RZ, 0xfc, !PT ;  /* 0x000001c000007812 */ /* 0x000fce00078efcff */
.L_x_5423:
[----:B------:R-:W2:Y:S01]  /*13af0*/  LDL R0, [R1+0x10] ;  /* 0x0000100001007983 */ /* 0x000ea20000100800 */
        /* <DEDUP_REMOVED lines=13> */
[----:B-1-34-:R-:W-:Y:S05]  /*13bd0*/  @!P0 BRA `(.L_x_5306) ;  /* 0x0000000000208947 */ /* 0x01afea0003800000 */
        /* <DEDUP_REMOVED lines=8> */
.L_x_5306:
[----:B------:R-:W-:Y:S01]  /*13c60*/  ULDC UR9, c[0x0][0xd54] ;  /* 0x0003550000097ab9 */ /* 0x000fe20000000800 */
[----:B------:R-:W-:Y:S01]  /*13c70*/  UMOV UR6, UR8 ;  /* 0x0000000800067c82 */ /* 0x000fe20008000000 */
[----:B------:R-:W-:-:S11]  /*13c80*/  UISETP.NE.AND UP0, UPT, UR9, 0x1, UPT ;  /* 0x000000010900788c */ /* 0x000fd6000bf05270 */
[----:B------:R-:W-:Y:S02]  /*13c90*/  @UP0 ULDC.64 UR10, c[0x0][0xd58] ;  /* 0x00035600000a0ab9 */ /* 0x000fe40000000a00 */
[----:B------:R-:W-:-:S04]  /*13ca0*/  UIMAD.WIDE.U32 UR4, UR8, UR10, URZ ;  /* 0x0000000a080472a5 */ /* 0x000fc8000f8e003f */
[----:B------:R-:W-:-:S04]  /*13cb0*/  @UP0 USHF.R.U32.HI UR6, URZ, UR11, UR5 ;  /* 0x0000000b3f060299 */ /* 0x000fc80008011605 */
[----:B------:R-:W-:-:S12]  /*13cc0*/  UIMAD UR4, UR6, UR9, URZ ;  /* 0x00000009060472a4 */ /* 0x000fd8000f8e023f */
.L_x_5307:
        /* <DEDUP_REMOVED lines=48> */
.L_x_5309:
[----:B------:R-:W-:-:S11]  /*13fd0*/  UISETP.NE.AND UP0, UPT, UR5, 0x1, UPT ;  /* 0x000000010500788c */ /* 0x000fd6000bf05270 */
[----:B------:R-:W-:Y:S02]  /*13fe0*/  @UP0 ULDC.64 UR12, c[0x0][0xae0] ;  /* 0x0002b800000c0ab9 */ /* 0x000fe40000000a00 */
[----:B------:R-:W-:-:S04]  /*13ff0*/  UIMAD.WIDE.U32 UR8, UR10, UR12, URZ ;  /* 0x0000000c0a0872a5 */ /* 0x000fc8000f8e003f */
[----:B------:R-:W-:-:S12]  /*14000*/  @UP0 USHF.R.U32.HI UR10, URZ, UR13, UR9 ;  /* 0x0000000d3f0a0299 */ /* 0x000fd80008011609 */
.L_x_5310:
[----:B------:R-:W-:-:S04]  /*14010*/  UIMAD UR10, UR10, UR5, UR5 ;  /* 0x000000050a0a72a4 */ /* 0x000fc8000f8e0205 */
[----:B------:R-:W-:-:S04]  /*14020*/  UISETP.LT.AND UP0, UPT, UR4, UR10, UPT ;  /* 0x0000000a0400728c */ /* 0x000fc8000bf01270 */
[----:B------:R-:W-:-:S12]  /*14030*/  USEL UR4, UR4, UR10, UP0 ;  /* 0x0000000a04047287 */ /* 0x000fd80008000000 */
.L_x_5308:
        /* <DEDUP_REMOVED lines=30> */
.L_x_5312:
[----:B------:R-:W-:-:S11]  /*14220*/  UISETP.NE.AND UP0, UPT, UR5, 0x1, UPT ;  /* 0x000000010500788c */ /* 0x000fd6000bf05270 */
[----:B------:R-:W-:Y:S02]  /*14230*/  @UP0 ULDC.64 UR10, c[0x0][0xae0] ;  /* 0x0002b800000a0ab9 */ /* 0x000fe40000000a00 */
[----:B------:R-:W-:-:S04]  /*14240*/  UIMAD.WIDE.U32 UR6, UR4, UR10, URZ ;  /* 0x0000000a040672a5 */ /* 0x000fc8000f8e003f */
[----:B------:R-:W-:-:S12]  /*14250*/  @UP0 USHF.R.U32.HI UR4, URZ, UR11, UR7 ;  /* 0x0000000b3f040299 */ /* 0x000fd80008011607 */
.L_x_5313:
[----:B------:R-:W-:-:S04]  /*14260*/  UIMAD UR4, UR4, UR5, URZ ;  /* 0x00000005040472a4 */ /* 0x000fc8000f8e023f */
[----:B------:R-:W-:-:S04]  /*14270*/  UISETP.LT.AND UP0, UPT, UR8, UR4, UPT ;  /* 0x000000040800728c */ /* 0x000fc8000bf01270 */
[----:B------:R-:W-:-:S12]  /*14280*/  USEL UR8, UR8, UR4, !UP0 ;  /* 0x0000000408087287 */ /* 0x000fd8000c000000 */
.L_x_5311:
        /* <DEDUP_REMOVED lines=24> */
[----:B-1----:R-:W-:-:S05]  /*14410*/  IADD3 R0, R2, UR41, R0 ;  /* 0x0000002902007c10 */ /* 0x002fca000fffe000 */
[----:B------:R0:W-:Y:S01]  /*14420*/  STL [R1+0x10], R0 ;  /* 0x0000100001007387 */ /* 0x0001e20000100800 */
[----:B------:R-:W-:Y:S05]  /*14430*/  BRA `(.L_x_5316) ;  /* 0x0000005400cc7947 */ /* 0x000fea0003800000 */
.L_x_5315:
        /* <DEDUP_REMOVED lines=20> */
.L_x_5318:
[----:B------:R-:W-:Y:S05]  /*14580*/  BSYNC B6 ;  /* 0x0000000000067941 */ /* 0x000fea0003800000 */
.L_x_5317:
        /* <DEDUP_REMOVED lines=20> */
.L_x_5321:
        /* <DEDUP_REMOVED lines=15> */
.L_x_5320:
[----:B------:R-:W-:Y:S05]  /*147c0*/  BSYNC B6 ;  /* 0x0000000000067941 */ /* 0x000fea0003800000 */
.L_x_5319:
        /* <DEDUP_REMOVED lines=12> */
[----:B------:R-:W-:Y:S01]  /*14890*/  LOP3.LUT R18, R18, 0xfffffffe, RZ, 0xc0, !PT ;  /* 0xfffffffe12127812 */ /* 0x000fe200078ec0ff */
[----:B------:R-:W1:Y:S02]  /*148a0*/  S2R R4, SR_TID.X ;  /* 0x0000000000047919 */ /* 0x000e640000002100 */
[----:B------:R-:W-:Y:S01]  /*148b0*/  VIADD R0, R0, 0xffffffff ;  /* 0xffffffff00007836 */ /* 0x000fe20000000000 */
[----:B0-----:R-:W0:Y:S02]  /*148c0*/  LDC.64 R2, c[0x0][0x418] ;  /* 0x00010600ff027b82 */ /* 0x001e240000000a00 */
[----:B0-----:R-:W-:Y:S02]  /*148d0*/  ISETP.NE.U32.AND P0, PT, R2, RZ, PT ;  /* 0x000000ff0200720c */ /* 0x001fe40003f05070 */
[----:B-1----:R-:W-:-:S02]  /*148e0*/  SHF.R.U32.HI R4, RZ, 0x5, R4 ;  /* 0x00000005ff047819 */ /* 0x002fc40000011604 */
[----:B------:R-:W-:Y:S02]  /*148f0*/  ISETP.NE.AND.EX P1, PT, R3, RZ, PT, P0 ;  /* 0x000000ff0300720c */ /* 0x000fe40003f25300 */
[----:B------:R-:W-:-:S11]  /*14900*/  LOP3.LUT R4, R4, 0x3, RZ, 0xc0, !PT ;  /* 0x0000000304047812 */ /* 0x000fd600078ec0ff */
[----:B------:R-:W-:Y:S02]  /*14910*/  @P1 LOP3.LUT R18, R18, 0x1, RZ, 0xfc, !PT ;  /* 0x0000000112121812 */ /* 0x000fe400078efcff */
[----:B--2---:R-:W-:Y:S01]  /*14920*/  SHF.R.S32.HI R8, RZ, 0x1f, R7 ;  /* 0x0000001fff087819 */ /* 0x004fe20000011407 */
[----:B------:R0:W-:Y:S01]  /*14930*/  STL [R1], R7 ;  /* 0x0000000701007387 */ /* 0x0001e20000100800 */
[----:B------:R-:W-:-:S03]  /*14940*/  SEL R16, R7, RZ, !P1 ;  /* 0x000000ff07107207 */ /* 0x000fc60004800000 */
[----:B------:R0:W-:Y:S01]  /*14950*/  STL [R1+0xc], R8 ;  /* 0x00000c0801007387 */ /* 0x0001e20000100800 */
[----:B------:R-:W-:Y:S05]  /*14960*/  BRA.DIV UR4, `(.L_x_5322) ;  /* 0x0000005a04c87947 */ /* 0x000fea000b800000 */
[----:B------:R1:W2:Y:S02]  /*14970*/  SHFL.IDX PT, R14, R4, RZ, 0x1f ;  /* 0x00001fff040e7589 */ /* 0x0002a400000e0000 */
.L_x_5439:
[----:B------:R3:W-:Y:S01]  /*14980*/  STL [R1+0x1c], R0 ;  /* 0x00001c0001007387 */ /* 0x0007e20000100800 */
[----:B--2---:R-:W-:Y:S02]  /*14990*/  ISETP.NE.AND P0, PT, R14, RZ, PT ;  /* 0x000000ff0e00720c */ /* 0x004fe40003f05270 */
[----:B------:R-:W-:Y:S02]  /*149a0*/  PLOP3.LUT P2, PT, PT, PT, PT, 0x8, 0x0 ;  /* 0x000000000000781c */ /* 0x000fe40003f4e170 */
[----:B------:R-:W-:-:S11]  /*149b0*/  LOP3.LUT R18, R18, 0xfffffffd, RZ, 0xc0, !PT ;  /* 0xfffffffd12127812 */ /* 0x000fd600078ec0ff */
[----:B------:R-:W-:Y:S01]  /*149c0*/  @P2 LOP3.LUT R18, R18, 0x2, RZ, 0xfc, !PT ;  /* 0x0000000212122812 */ /* 0x000fe200078efcff */
[----:B---3--:R-:W-:Y:S06]  /*149d0*/  @P0 BRA `(.L_x_5323) ;  /* 0x0000000000f00947 */ /* 0x008fec0003800000 */
[----:B------:R-:W-:-:S03]  /*149e0*/  UMOV UR4, 0xffffffff ;  /* 0xffffffff00047882 */ /* 0x000fc60000000000 */
[----:B------:R-:W-:Y:S05]  /*149f0*/  BRA.DIV UR4, `(.L_x_5324) ;  /* 0x0000005a04c47947 */ /* 0x000fea000b800000 */
[----:B------:R-:W-:-:S13]  /*14a00*/  ELECT P6, URZ, PT ;  /* 0x00000000003f782f */ /* 0x000fda00038c0000 */
.L_x_5442:
[----:B------:R-:W-:Y:S05]  /*14a10*/  @!P6 BRA `(.L_x_5323) ;  /* 0x0000000000e0e947 */ /* 0x000fea0003800000 */
[----:B------:R-:W-:Y:S01]  /*14a20*/  IMAD.MOV.U32 R16, RZ, RZ, R7 ;  /* 0x000000ffff107224 */ /* 0x000fe200078e0007 */
[----:B------:R-:W-:Y:S06]  /*14a30*/  @!P1 BRA `(.L_x_5325) ;  /* 0x00000000004c9947 */ /* 0x000fec0003800000 */
[----:B------:R-:W2:Y:S01]  /*14a40*/  LDC R6, c[0x0][0x43c] ;  /* 0x00010f00ff067b82 */ /* 0x000ea20000000800 */
[----:B------:R-:W-:Y:S01]  /*14a50*/  IMAD.MOV.U32 R9, RZ, RZ, R0 ;  /* 0x000000ffff097224 */ /* 0x000fe200078e0000 */
[----:B------:R-:W-:Y:S01]  /*14a60*/  ULDC.64 UR4, c[0x0][0x428] ;  /* 0x00010a0000047ab9 */ /* 0x000fe20000000a00 */
[----:B--2---:R-:W-:-:S13]  /*14a70*/  ISETP.NE.AND P0, PT, R6, 0x1, PT ;  /* 0x000000010600780c */ /* 0x004fda0003f05270 */
[----:B-1----:R-:W1:Y:S02]  /*14a80*/  @P0 LDC.64 R4, c[0x0][0x440] ;  /* 0x00011000ff040b82 */ /* 0x002e640000000a00 */
[----:B-1----:R-:W-:-:S04]  /*14a90*/  @P0 IMAD.HI.U32 R0, R9, R4, RZ ;  /* 0x0000000409000227 */ /* 0x002fc800078e00ff */
        /* <DEDUP_REMOVED lines=13> */
.L_x_5325:
[----:B--2---:R-:W2:Y:S01]  /*14b70*/  LDL R2, [R1+0x8] ;  /* 0x0000080001027983 */ /* 0x004ea20000100800 */
[----:B------:R-:W-:Y:S01]  /*14b80*/  IMAD R0, R19, 0x8, R17 ;  /* 0x0000000813007824 */ /* 0x000fe200078e0211 */
[----:B--2---:R-:W-:-:S04]  /*14b90*/  SHF.L.U32 R2, R2, 0x1f, RZ ;  /* 0x0000001f02027819 */ /* 0x004fc800000006ff */
[----:B------:R-:W2:Y:S02]  /*14ba0*/  SYNCS.PHASECHK.TRANS64.TRYWAIT P0, [R0+URZ+0x38840], R2 ;  /* 0x03884002000075a7 */ /* 0x000ea4000800017f */
[----:B--2---:R-:W-:Y:S05]  /*14bb0*/  @!P0 BRA `(.L_x_5326) ;  /* 0x0000005800748947 */ /* 0x004fea0003800000 */
.L_x_5443:
        /* <DEDUP_REMOVED lines=11> */
.L_x_5327:
[----:B--2---:R-:W2:Y:S01]  /*14c70*/  LDL R2, [R1+0x1c] ;  /* 0x00001c0001027983 */ /* 0x004ea20000100800 */
[----:B------:R-:W-:Y:S01]  /*14c80*/  R2UR UR33, R0 ;  /* 0x00000000002172ca */ /* 0x000fe200000e0000 */
[----:B------:R-:W-:Y:S01]  /*14c90*/  IMAD R0, R19, 0x2000, R17 ;  /* 0x0000200013007824 */ /* 0x000fe200078e0211 */
[----:B------:R-:W-:Y:S01]  /*14ca0*/  UIADD3 UR4, UP0, UR46, 0x370, URZ ;  /* 0x000003702e047890 */ /* 0x000fe2000ff1e03f */
[----:B-----5:R-:W-:Y:S01]  /*14cb0*/  R2UR UR37, R16 ;  /* 0x00000000102572ca */ /* 0x020fe200000e0000 */
[----:B------:R-:W-:Y:S01]  /*14cc0*/  UMOV UR6, 0x0 ;  /* 0x0000000000067882 */ /* 0x000fe20000000000 */
[----:B------:R-:W-:Y:S01]  /*14cd0*/  UMOV UR7, 0x14f00000 ;  /* 0x14f0000000077882 */ /* 0x000fe20000000000 */
[----:B------:R-:W-:Y:S01]  /*14ce0*/  R2UR UR32, R0 ;  /* 0x00000000002072ca */ /* 0x000fe200000e0000 */
[----:B------:R-:W-:Y:S01]  /*14cf0*/  UIADD3.X UR5, URZ, UR47, URZ, UP0, !UPT ;  /* 0x0000002f3f057290 */ /* 0x000fe200087fe43f */
[----:B------:R-:W-:Y:S01]  /*14d00*/  PLOP3.LUT P0, PT, PT, PT, PT, 0x80, 0x0 ;  /* 0x000000000000781c */ /* 0x000fe20003f0f070 */
[----:B------:R-:W-:Y:S01]  /*14d10*/  UMOV UR34, URZ ;  /* 0x0000003f00227c82 */ /* 0x000fe20008000000 */
[----:B------:R-:W-:-:S03]  /*14d20*/  LOP3.LUT R18, R18, 0xfffffffd, RZ, 0xc0, !PT ;  /* 0xfffffffd12127812 */ /* 0x000fc600078ec0ff */
[----:B------:R-:W-:-:S06]  /*14d30*/  UIADD3 UR33, UR33, 0x38830, URZ ;  /* 0x0003883021217890 */ /* 0x000fcc000fffe03f */
[----:B------:R-:W-:Y:S02]  /*14d40*/  UIADD3 UR32, UR32, 0x22400, URZ ;  /* 0x0002240020207890 */ /* 0x000fe4000fffe03f */
[----:B------:R-:W-:Y:S02]  /*14d50*/  @P0 LOP3.LUT R18, R18, 0x2, RZ, 0xfc, !PT ;  /* 0x0000000212120812 */ /* 0x000fe400078efcff */
[----:B--2---:R-:W-:-:S13]  /*14d60*/  R2UR UR35, R2 ;  /* 0x00000000022372ca */ /* 0x004fda00000e0000 */
[----:B------:R-:W-:-:S09]  /*14d70*/  USHF.L.U32 UR35, UR35, 0x6, URZ ;  /* 0x0000000623237899 */ /* 0x000fd2000800063f */
[----:B------:R2:W-:Y:S02]  /*14d80*/  UTMALDG.4D [UR32], [UR4], desc[UR6] ;  /* 0x00000620040075b4 */ /* 0x0005e40008019000 */
[----:B--2---:R-:W-:Y:S01]  /*14d90*/  NOP ;  /* 0x0000000000007918 */ /* 0x004fe20000000000 */
.L_x_5323:
[----:B------:R-:W-:Y:S05]  /*14da0*/  WARPSYNC.ALL ;  /* 0x0000000000007948 */ /* 0x000fea0003800000 */
[----:B------:R-:W-:Y:S01]  /*14db0*/  VIADD R0, R17, 0x20400 ;  /* 0x0002040011007836 */ /* 0x000fe20000000000 */
[----:B------:R-:W-:Y:S01]  /*14dc0*/  BAR.SYNC.DEFER_BLOCKING 0x8, 0x100 ;  /* 0x0204000000007b1d */ /* 0x000fe20000010000 */
[----:B------:R-:W-:Y:S02]  /*14dd0*/  USHF.R.S32.HI UR43, URZ, 0x1f, UR36 ;  /* 0x0000001f3f2b7899 */ /* 0x000fe40008011424 */
[----:B------:R-:W-:Y:S01]  /*14de0*/  USHF.R.S32.HI UR37, URZ, 0x1f, UR42 ;  /* 0x0000001f3f257899 */ /* 0x000fe2000801142a */
[----:B------:R-:W-:-:S02]  /*14df0*/  LOP3.LUT P0, RZ, R0, 0x3ff, RZ, 0xc0, !PT ;  /* 0x000003ff00ff7812 */ /* 0x000fc4000780c0ff */
[----:B------:R-:W-:Y:S11]  /*14e00*/  BSSY B6, `(.L_x_5328) ;  /* 0x0000012000067945 */ /* 0x000ff60003800000 */
[----:B------:R-:W-:Y:S05]  /*14e10*/  @!P0 BRA `(.L_x_5329) ;  /* 0x0000000000408947 */ /* 0x000fea0003800000 */
[----:B------:R-:W-:Y:S01]  /*14e20*/  MOV R2, 0x0 ;  /* 0x0000000000027802 */ /* 0x000fe20000000f00 */
[----:B------:R-:W-:Y:S01]  /*14e30*/  ULDC.64 UR4, c[0x4][0x118] ;  /* 0x0100460000047ab9 */ /* 0x000fe20000000a00 */
[----:B------:R-:W-:Y:S01]  /*14e40*/  ULDC.64 UR6, c[0x4][0x120] ;  /* 0x0100480000067ab9 */ /* 0x000fe20000000a00 */
[----:B------:R-:W-:Y:S01]  /*14e50*/  ULDC.64 UR8, c[0x4][0x58] ;  /* 0x0100160000087ab9 */ /* 0x000fe20000000a00 */
[----:B-1----:R-:W-:Y:S02]  /*14e60*/  IMAD.U32 R4, RZ, RZ, UR4 ;  /* 0x00000004ff047e24 */ /* 0x002fe4000f8e00ff */
        /* <DEDUP_REMOVED lines=10> */
[----:B-1----:R-:W-:Y:S05]  /*14f10*/  CALL.ABS.NOINC R2 ;  /* 0x0000000002007343 */ /* 0x002fea0003c00000 */
.L_x_5329:
[----:B------:R-:W-:Y:S05]  /*14f20*/  BSYNC B6 ;  /* 0x0000000000067941 */ /* 0x000fea0003800000 */
.L_x_5328:
[----:B------:R-:W2:Y:S01]  /*14f30*/  S2R R0, SR_TID.X ;  /* 0x0000000000007919 */ /* 0x000ea20000002100 */
[----:B------:R-:W3:Y:S01]  /*14f40*/  LDC R6, c[0x0][0x448] ;  /* 0x00011200ff067b82 */ /* 0x000ee20000000800 */
[----:B------:R-:W-:Y:S02]  /*14f50*/  ULDC.64 UR8, c[0x0][0x2d8] ;  /* 0x0000b60000087ab9 */ /* 0x000fe40000000a00 */
[----:B------:R-:W-:Y:S02]  /*14f60*/  UIMAD UR6, UR43, UR8, URZ ;  /* 0x000000082b0672a4 */ /* 0x000fe4000f8e023f */
[----:B------:R-:W-:Y:S02]  /*14f70*/  UIMAD.WIDE.U32 UR4, UR36, UR8, URZ ;  /* 0x00000008240472a5 */ /* 0x000fe4000f8e003f */
[----:B------:R-:W-:-:S03]  /*14f80*/  UIMAD UR6, UR36, UR9, UR6 ;  /* 0x00000009240672a4 */ /* 0x000fc6000f8e0206 */
[----:B------:R-:W-:Y:S01]  /*14f90*/  ULDC.64 UR8, c[0x0][0x2e0] ;  /* 0x0000b80000087ab9 */ /* 0x000fe20000000a00 */
[----:B------:R-:W-:Y:S02]  /*14fa0*/  UIADD3 UR5, UR5, UR6, URZ ;  /* 0x0000000605057290 */ /* 0x000fe4000fffe03f */
[----:B------:R-:W-:Y:S02]  /*14fb0*/  UIMAD UR6, UR37, UR8, URZ ;  /* 0x00000008250672a4 */ /* 0x000fe4000f8e023f */
[----:B------:R-:W-:Y:S02]  /*14fc0*/  UIMAD.WIDE.U32 UR4, UR42, UR8, UR4 ;  /* 0x000000082a0472a5 */ /* 0x000fe4000f8e0004 */
[----:B------:R-:W-:-:S04]  /*14fd0*/  UIMAD UR6, UR42, UR9, UR6 ;  /* 0x000000092a0672a4 */ /* 0x000fc8000f8e0206 */
[----:B------:R-:W-:Y:S02]  /*14fe0*/  UIADD3 UR6, UR5, UR6, URZ ;  /* 0x0000000605067290 */ /* 0x000fe4000fffe03f */
[----:B------:R-:W-:Y:S01]  /*14ff0*/  IMAD.U32 R5, RZ, RZ, UR5 ;  /* 0x00000005ff057e24 */ /* 0x000fe2000f8e00ff */
[----:B---3--:R-:W-:Y:S02]  /*15000*/  ISETP.NE.AND P0, PT, R6, 0x1, PT ;  /* 0x000000010600780c */ /* 0x008fe40003f05270 */
[----:B--2---:R-:W-:-:S04]  /*15010*/  LOP3.LUT R0, R0, 0x7f, RZ, 0xc0, !PT ;  /* 0x0000007f00007812 */ /* 0x004fc800078ec0ff */
[----:B-1----:R-:W-:Y:S02]  /*15020*/  SHF.R.U32.HI R4, RZ, 0x3, R0 ;  /* 0x00000003ff047819 */ /* 0x002fe40000011600 */
[----:B------:R-:W1:Y:S05]  /*15030*/  S2R R0, SR_TID.X ;  /* 0x0000000000007919 */ /* 0x000e6a0000002100 */
[----:B------:R-:W2:Y:S08]  /*15040*/  @P0 LDC R3, c[0x0][0x44c] ;  /* 0x00011300ff030b82 */ /* 0x000eb00000000800 */
[----:B------:R-:W3:Y:S01]  /*15050*/  @P0 LDC R2, c[0x0][0x450] ;  /* 0x00011400ff020b82 */ /* 0x000ee20000000800 */
[----:B-1----:R-:W-:-:S05]  /*15060*/  IMAD.SHL.U32 R0, R0, 0x10, RZ ;  /* 0x0000001000007824 */ /* 0x002fca00078e00ff */
[----:B------:R-:W-:Y:S01]  /*15070*/  LOP3.LUT R0, R4, 0x70, R0, 0xf8, !PT ;  /* 0x0000007004007812 */ /* 0x000fe200078ef800 */
[----:B------:R-:W-:Y:S01]  /*15080*/  IMAD.U32 R4, RZ, RZ, UR4 ;  /* 0x00000004ff047e24 */ /* 0x000fe2000f8e00ff */
[----:B------:R-:W-:-:S03]  /*15090*/  ULDC.64 UR4, c[0x0][0x2d0] ;  /* 0x0000b40000047ab9 */ /* 0x000fc60000000a00 */
[----:B0-----:R-:W-:-:S04]  /*150a0*/  VIADD R7, R0, UR40 ;  /* 0x0000002800077c36 */ /* 0x001fc80008000000 */
[----:B--2---:R-:W-:Y:S01]  /*150b0*/  @P0 IMAD.HI.U32 R3, R7, R3, RZ ;  /* 0x0000000307030227 */ /* 0x004fe200078e00ff */
[----:B------:R0:W-:Y:S03]  /*150c0*/  STL [R1+0x18], R7 ;  /* 0x0000180701007387 */ /* 0x0001e60000100800 */
[----:B------:R-:W-:Y:S01]  /*150d0*/  IMAD.MOV.U32 R0, RZ, RZ, R7 ;  /* 0x000000ffff007224 */ /* 0x000fe200078e0007 */
[----:B---3--:R-:W-:Y:S01]  /*150e0*/  @P0 SHF.R.U32.HI R0, RZ, R2, R3 ;  /* 0x00000002ff000219 */ /* 0x008fe20000011603 */
[----:B------:R-:W-:Y:S02]  /*150f0*/  IMAD.MOV.U32 R2, RZ, RZ, R4 ;  /* 0x000000ffff027224 */ /* 0x000fe400078e0004 */
[----:B------:R-:W-:Y:S01]  /*15100*/  IMAD.U32 R3, RZ, RZ, UR6 ;  /* 0x00000006ff037e24 */ /* 0x000fe2000f8e00ff */
[----:B------:R-:W-:Y:S01]  /*15110*/  SHF.R.S32.HI R4, RZ, 0x1f, R0 ;  /* 0x0000001fff047819 */ /* 0x000fe20000011400 */
[----:B------:R-:W1:Y:S01]  /*15120*/  S2R R8, SR_TID.X ;  /* 0x0000000000087919 */ /* 0x000e620000002100 */
[----:B------:R-:W-:Y:S01]  /*15130*/  ULDC.64 UR6, c[0x0][0x280] ;  /* 0x0000a00000067ab9 */ /* 0x000fe20000000a00 */
[----:B------:R-:W-:-:S04]  /*15140*/  IMAD.WIDE.U32 R2, R0, UR4, R2 ;  /* 0x0000000400027c25 */ /* 0x000fc8000f8e0002 */
[----:B------:R-:W-:-:S04]  /*15150*/  IMAD R4, R4, UR4, RZ ;  /* 0x0000000404047c24 */ /* 0x000fc8000f8e02ff */
[----:B------:R-:W-:Y:S01]  /*15160*/  IMAD R4, R0, UR5, R4 ;  /* 0x0000000500047c24 */ /* 0x000fe2000f8e0204 */
[----:B------:R-:W2:Y:S01]  /*15170*/  S2R R9, SR_TID.X ;  /* 0x0000000000097919 */ /* 0x000ea20000002100 */
[----:B------:R-:W-:Y:S01]  /*15180*/  IMAD.MOV R0, RZ, RZ, -R0 ;  /* 0x000000ffff007224 */ /* 0x000fe200078e0a00 */
[----:B------:R-:W-:Y:S01]  /*15190*/  ULDC.64 UR4, c[0x0][0x2c8] ;  /* 0x0000b20000047ab9 */ /* 0x000fe20000000a00 */
[----:B------:R-:W-:Y:S02]  /*151a0*/  IMAD.IADD R3, R3, 0x1, R4 ;  /* 0x0000000103037824 */ /* 0x000fe400078e0204 */
[----:B------:R-:W-:Y:S02]  /*151b0*/  IMAD R0, R6, R0, R7 ;  /* 0x0000000006007224 */ /* 0x000fe400078e0207 */
[----:B0-----:R0:W5:Y:S02]  /*151c0*/  LDL R7, [R1+0x4] ;  /* 0x0000040001077983 */ /* 0x0011640000100800 */
[----:B------:R-:W-:Y:S01]  /*151d0*/  IMAD.WIDE.U32 R2, R0, UR4, R2 ;  /* 0x0000000400027c25 */ /* 0x000fe2000f8e0002 */
[----:B------:R-:W-:-:S05]  /*151e0*/  SHF.R.S32.HI R4, RZ, 0x1f, R0 ;  /* 0x0000001fff047819 */ /* 0x000fca0000011400 */
[----:B------:R-:W-:Y:S01]  /*151f0*/  IMAD R4, R4, UR4, RZ ;  /* 0x0000000404047c24 */ /* 0x000fe2000f8e02ff */
[----:B------:R-:W-:-:S03]  /*15200*/  ULDC UR4, c[0x0][0x2b8] ;  /* 0x0000ae0000047ab9 */ /* 0x000fc60000000800 */
[----:B------:R-:W-:Y:S01]  /*15210*/  IMAD R4, R0, UR5, R4 ;  /* 0x0000000500047c24 */ /* 0x000fe2000f8e0204 */
[----:B------:R-:W-:Y:S01]  /*15220*/  LEA R0, P1, R2, UR6, 0x1 ;  /* 0x0000000602007c11 */ /* 0x000fe2000f8208ff */
[----:B-1----:R-:W-:Y:S02]  /*15230*/  IMAD.SHL.U32 R8, R8, 0x8, RZ ;  /* 0x0000000808087824 */ /* 0x002fe400078e00ff */
[----:B------:R-:W-:-:S03]  /*15240*/  IMAD.IADD R3, R3, 0x1, R4 ;  /* 0x0000000103037824 */ /* 0x000fc600078e0204 */
[----:B------:R-:W-:Y:S02]  /*15250*/  LOP3.LUT R8, R8, 0x38, RZ, 0xc0, !PT ;  /* 0x0000003808087812 */ /* 0x000fe400078ec0ff */
[----:B------:R-:W-:Y:S02]  /*15260*/  LEA.HI.X R3, R2, UR7, R3, 0x1, P1 ;  /* 0x0000000702037c11 */ /* 0x000fe400088f0c03 */
[----:B------:R-:W-:Y:S01]  /*15270*/  ISETP.GE.AND P0, PT, R8, UR4, PT ;  /* 0x0000000408007c0c */ /* 0x000fe2000bf06270 */
[----:B------:R-:W-:Y:S01]  /*15280*/  UMOV UR4, 0xffffffff ;  /* 0xffffffff00047882 */ /* 0x000fe20000000000 */
[----:B--2---:R-:W-:-:S04]  /*15290*/  LOP3.LUT R9, R9, 0x7f, RZ, 0xc0, !PT ;  /* 0x0000007f09097812 */ /* 0x004fc800078ec0ff */
[----:B------:R-:W-:Y:S01]  /*152a0*/  SHF.R.U32.HI R9, RZ, 0x3, R9 ;  /* 0x00000003ff097819 */ /* 0x000fe20000011609 */
[----:B0-----:R-:W-:Y:S06]  /*152b0*/  BRA.DIV UR4, `(.L_x_5330) ;  /* 0x0000005204c87947 */ /* 0x001fec000b800000 */
[----:B------:R-:W0:Y:S01]  /*152c0*/  SHFL.IDX PT, R5, R0, RZ, 0x181f ;  /* 0x00181fff00057589 */ /* 0x000e2200000e0000 */
[----:B------:R-:W-:Y:S01]  /*152d0*/  ULDC UR4, c[0x0][0x288] ;  /* 0x0000a20000047ab9 */ /* 0x000fe20000000800 */
[----:B------:R-:W-:Y:S02]  /*152e0*/  VIADD R9, R9, UR40 ;  /* 0x0000002809097c36 */ /* 0x000fe40008000000 */
[----:B------:R-:W1:Y:S01]  /*152f0*/  SHFL.IDX PT, R4, R3, RZ, 0x181f ;  /* 0x00181fff03047589 */ /* 0x000e6200000e0000 */
[----:B------:R-:W-:Y:S02]  /*15300*/  IMAD R2, R6, UR4, RZ ;  /* 0x0000000406027c24 */ /* 0x000fe4000f8e02ff */
[C---:B------:R-:W-:Y:S01]  /*15310*/  VIADD R6, R9.reuse, 0x10 ;  /* 0x0000001009067836 */ /* 0x040fe20000000000 */
[----:B------:R-:W-:Y:S02]  /*15320*/  STL [R1+0x14], R9 ;  /* 0x0000140901007387 */ /* 0x000fe40000100800 */
[----:B------:R-:W-:-:S02]  /*15330*/  ISETP.GE.AND P1, PT, R9, R2, PT ;  /* 0x000000020900720c */ /* 0x000fc40003f26270 */
[----:B------:R2:W-:Y:S11]  /*15340*/  STL [R1+0x20], R6 ;  /* 0x0000200601007387 */ /* 0x0005f60000100800 */
[----:B0-----:R-:W-:-:S05]  /*15350*/  @!P1 LEA R5, P2, R8, R5, 0x1 ;  /* 0x0000000508059211 */ /* 0x001fca00078408ff */
[----:B-1----:R-:W-:-:S05]  /*15360*/  @!P1 IMAD.X R4, RZ, RZ, R4, P2 ;  /* 0x000000ffff049224 */ /* 0x002fca00010e0604 */
[----:B------:R-:W-:-:S04]  /*15370*/  @!P1 LOP3.LUT R5, R5, R4, RZ, 0x3c, !PT ;  /* 0x0000000405059212 */ /* 0x000fc800078e3cff */
[----:B------:R-:W-:-:S04]  /*15380*/  @!P1 LOP3.LUT R4, R5, R4, RZ, 0x3c, !PT ;  /* 0x0000000405049212 */ /* 0x000fc800078e3cff */
[----:B------:R-:W-:-:S05]  /*15390*/  @!P1 LOP3.LUT R5, R5, R4, RZ, 0x3c, !PT ;  /* 0x0000000405059212 */ /* 0x000fca00078e3cff */
[----:B------:R-:W-:Y:S01]  /*153a0*/  @!PT LDS RZ, [RZ] ;  /* 0x00000000fffff984 */ /* 0x000fe20000000800 */
[----:B-----5:R0:W-:Y:S01]  /*153b0*/  @!P1 LDGSTS.E.BYPASS.LTC128B.128 [R7+0x20400], desc[UR44][R4.64], !P0 ;  /* 0x2040000004079fae */ /* 0x0201e2000c101d6c */
[----:B------:R-:W-:Y:S01]  /*153c0*/  ISETP.GE.AND P1, PT, R6, R2, PT ;  /* 0x000000020600720c */ /* 0x000fe20003f26270 */
[----:B--2---:R-:W-:-:S05]  /*153d0*/  VIADD R6, R9, 0x20 ;  /* 0x0000002009067836 */ /* 0x004fca0000000000 */
[----:B------:R-:W-:Y:S04]  /*153e0*/  STL [R1+0x24], R6 ;  /* 0x0000240601007387 */ /* 0x000fe80000100800 */
[----:B0-----:R-:W0:Y:S04]  /*153f0*/  SHFL.IDX PT, R5, R0, 0x1, 0x181f ;  /* 0x00381f0000057f89 */ /* 0x001e2800000e0000 */
[----:B------:R-:W1:Y:S01]  /*15400*/  SHFL.IDX PT, R4, R3, 0x1, 0x181f ;  /* 0x00381f0003047f89 */ /* 0x000e6200000e0000 */
[----:B0-----:R-:W-:-:S05]  /*15410*/  @!P1 LEA R5, P2, R8, R5, 0x1 ;  /* 0x0000000508059211 */ /* 0x001fca00078408ff */
[----:B-1----:R-:W-:-:S05]  /*15420*/  @!P1 IMAD.X R4, RZ, RZ, R4, P2 ;  /* 0x000000ffff049224 */ /* 0x002fca00010e0604 */
[----:B------:R-:W-:-:S04]  /*15430*/  @!P1 LOP3.LUT R5, R5, R4, RZ, 0x3c, !PT ;  /* 0x0000000405059212 */ /* 0x000fc800078e3cff */
[----:B------:R-:W-:-:S04]  /*15440*/  @!P1 LOP3.LUT R4, R5, R4, RZ, 0x3c, !PT ;  /* 0x0000000405049212 */ /* 0x000fc800078e3cff */
[----:B------:R-:W-:-:S05]  /*15450*/  @!P1 LOP3.LUT R5, R5, R4, RZ, 0x3c, !PT ;  /* 0x0000000405059212 */ /* 0x000fca00078e3cff */
[----:B------:R0:W-:Y:S01]  /*15460*/  @!P1 LDGSTS.E.BYPASS.LTC128B.128 [R7+0x20c00], desc[UR44][R4.64], !P0 ;  /* 0x20c0000004079fae */ /* 0x0001e2000c101d6c */
[----:B------:R-:W-:-:S03]  /*15470*/  ISETP.GE.AND P1, PT, R6, R2, PT ;  /* 0x000000020600720c */ /* 0x000fc60003f26270 */
[----:B0-----:R-:W0:Y:S04]  /*15480*/  SHFL.IDX PT, R5, R0, 0x2, 0x181f ;  /* 0x00581f0000057f89 */ /* 0x001e2800000e0000 */
[----:B------:R-:W1:Y:S04]  /*15490*/  SHFL.IDX PT, R4, R3, 0x2, 0x181f ;  /* 0x00581f0003047f89 */ /* 0x000e6800000e0000 */
[----:B------:R-:W2:Y:S04]  /*154a0*/  SHFL.IDX PT, R0, R0, 0x3, 0x181f ;  /* 0x00781f0000007f89 */ /* 0x000ea800000e0000 */
[----:B------:R-:W3:Y:S01]  /*154b0*/  SHFL.IDX PT, R3, R3, 0x3, 0x181f ;  /* 0x00781f0003037f89 */ /* 0x000ee200000e0000 */
[----:B0-----:R-:W-:-:S05]  /*154c0*/  @!P1 LEA R5, P2, R8, R5, 0x1 ;  /* 0x0000000508059211 */ /* 0x001fca00078408ff */
[----:B-1----:R-:W-:-:S05]  /*154d0*/  @!P1 IMAD.X R4, RZ, RZ, R4, P2 ;  /* 0x000000ffff049224 */ /* 0x002fca00010e0604 */
[----:B------:R-:W-:-:S04]  /*154e0*/  @!P1 LOP3.LUT R5, R5, R4, RZ, 0x3c, !PT ;  /* 0x0000000405059212 */ /* 0x000fc800078e3cff */
[----:B------:R-:W-:-:S04]  /*154f0*/  @!P1 LOP3.LUT R4, R5, R4, RZ, 0x3c, !PT ;  /* 0x0000000405049212 */ /* 0x000fc800078e3cff */
[----:B------:R-:W-:-:S05]  /*15500*/  @!P1 LOP3.LUT R5, R5, R4, RZ, 0x3c, !PT ;  /* 0x0000000405059212 */ /* 0x000fca00078e3cff */
[----:B--23--:R1:W-:Y:S02]  /*15510*/  @!P1 LDGSTS.E.BYPASS.LTC128B.128 [R7+0x21400], desc[UR44][R4.64], !P0 ;  /* 0x2140000004079fae */ /* 0x00c3e4000c101d6c */
.L_x_5452:
[----:B01----:R-:W2:Y:S02]  /*15520*/  LDL R4, [R1+0x14] ;  /* 0x0000140001047983 */ /* 0x003ea40000100800 */
[----:B--2---:R-:W-:-:S05]  /*15530*/  VIADD R4, R4, 0x30 ;  /* 0x0000003004047836 */ /* 0x004fca0000000000 */
[----:B------:R-:W-:Y:S01]  /*15540*/  ISETP.GE.AND P1, PT, R4, R2, PT ;  /* 0x000000020400720c */ /* 0x000fe20003f26270 */
[----:B------:R0:W-:-:S12]  /*15550*/  STL [R1+0x38], R4 ;  /* 0x0000380401007387 */ /* 0x0001d80000100800 */
[----:B------:R-:W-:-:S05]  /*15560*/  @!P1 LEA R2, P2, R8, R0, 0x1 ;  /* 0x0000000008029211 */ /* 0x000fca00078408ff */
[----:B------:R-:W-:-:S05]  /*15570*/  @!P1 IMAD.X R3, RZ, RZ, R3, P2 ;  /* 0x000000ffff039224 */ /* 0x000fca00010e0603 */
[----:B------:R-:W-:Y:S01]  /*15580*/  @!PT LDS RZ, [RZ] ;  /* 0x00000000fffff984 */ /* 0x000fe20000000800 */
[----:B------:R-:W-:Y:S01]  /*15590*/  @!PT LDS RZ, [RZ] ;  /* 0x00000000fffff984 */ /* 0x000fe20000000800 */
[----:B------:R-:W-:Y:S01]  /*155a0*/  @!PT LDS RZ, [RZ] ;  /* 0x00000000fffff984 */ /* 0x000fe20000000800 */
[----:B------:R0:W-:Y:S01]  /*155b0*/  @!P1 LDGSTS.E.BYPASS.LTC128B.128 [R7+0x21c00], desc[UR44][R2.64], !P0 ;  /* 0x21c0000002079fae */ /* 0x0001e2000c101d6c */
[----:B------:R-:W-:Y:S01]  /*155c0*/  PLOP3.LUT P0, PT, PT, PT, PT, 0x80, 0x0 ;  /* 0x000000000000781c */ /* 0x000fe20003f0f070 */
[----:B------:R-:W-:-:S12]  /*155d0*/  NOP ;  /* 0x0000000000007918 */ /* 0x000fd80000000000 */
.L_x_5331:
[----:B------:R-:W-:Y:S02]  /*155e0*/  PLOP3.LUT P1, PT, P1, P0, PT, 0xa2, 0x0 ;  /* 0x000000000000781c */ /* 0x000fe40000f21472 */
[----:B------:R-:W-:-:S08]  /*155f0*/  @P0 R2UR P1, UR4, R17 ;  /* 0x00000000110402ca */ /* 0x000fd00000020000 */
[----:B------:R-:W-:-:S05]  /*15600*/  @P0 PLOP3.LUT P0, PT, P1, PT, PT, 0x80, 0x0 ;  /* 0x000000000000081c */ /* 0x000fca0000f0f070 */
[----:B------:R-:W-:Y:S01]  /*15610*/  @!P1 SYNCS.ARRIVE.TRANS64.RED.A0T1 RZ, [UR4+0x38800], RZ ;  /* 0x038800ffffff99a7 */ /* 0x000fe20008200404 */
[----:B------:R-:W-:Y:S07]  /*15620*/  @!P1 ARRIVES.LDGSTSBAR.64.TRANSCNT [UR4+0x38800] ;  /* 0x03880000ff0099b0 */ /* 0x000fee0008000a84 */
[----:B------:R-:W-:Y:S05]  /*15630*/  @P0 BRA.U.ANY `(.L_x_5331) ;  /* 0xfffffffd00e80947 */ /* 0x000fea000393ffff */
[----:B0-----:R-:W0:Y:S01]  /*15640*/  LDC.64 R2, c[0x0][0x3d8] ;  /* 0x0000f600ff027b82 */ /* 0x001e220000000a00 */
[----:B------:R-:W-:Y:S01]  /*15650*/  NOP ;  /* 0x0000000000007918 */ /* 0x000fe20000000000 */
[C---:B0-----:R-:W-:Y:S01]  /*15660*/  IMAD R0, R2.reuse, UR43, RZ ;  /* 0x0000002b02007c24 */ /* 0x041fe2000f8e02ff */
[----:B------:R0:W-:Y:S01]  /*15670*/  SYNCS.ARRIVE.TRANS64.A1T0 RZ, [R17+URZ+0x38800], RZ ;  /* 0x038800ff11ff79a7 */ /* 0x0001e2000810003f */
[----:B------:R-:W-:Y:S01]  /*15680*/  IMAD.WIDE.U32 R4, R2, UR36, RZ ;  /* 0x0000002402047c25 */ /* 0x000fe2000f8e00ff */
[----:B------:R-:W-:Y:S03]  /*15690*/  BSSY B6, `(.L_x_5332) ;  /* 0x0000018000067945 */ /* 0x000fe60003800000 */
[----:B------:R-:W-:Y:S01]  /*156a0*/  IMAD R3, R3, UR36, R0 ;  /* 0x0000002403037c24 */ /* 0x000fe2000f8e0200 */
[----:B------:R0:W-:Y:S01]  /*156b0*/  STL.64 [R1+0x30], R4 ;  /* 0x0000300401007387 */ /* 0x0001e20000100a00 */
[----:B------:R-:W-:-:S05]  /*156c0*/  VIADD R0, R17, 0x26400 ;  /* 0x0002640011007836 */ /* 0x000fca0000000000 */
[----:B------:R-:W-:Y:S01]  /*156d0*/  LOP3.LUT P0, RZ, R0, 0x3ff, RZ, 0xc0, !PT ;  /* 0x000003ff00ff7812 */ /* 0x000fe2000780c0ff */
[----:B------:R-:W-:-:S05]  /*156e0*/  IMAD.IADD R0, R5, 0x1, R3 ;  /* 0x0000000105007824 */ /* 0x000fca00078e0203 */
[----:B------:R0:W-:Y:S07]  /*156f0*/  STL [R1+0x3c], R0 ;  /* 0x00003c0001007387 */ /* 0x0001ee0000100800 */
        /* <DEDUP_REMOVED lines=17> */
.L_x_5333:
[----:B------:R-:W-:Y:S05]  /*15810*/  BSYNC B6 ;  /* 0x0000000000067941 */ /* 0x000fea0003800000 */
.L_x_5332:
[----:B0-----:R-:W2:Y:S01]  /*15820*/  LDL.LU.64 R4, [R1+0x30] ;  /* 0x0000300001047983 */ /* 0x001ea20000300a00 */
[----:B------:R-:W0:Y:S01]  /*15830*/  LDC R8, c[0x0][0x448] ;  /* 0x00011200ff087b82 */ /* 0x000e220000000800 */
[----:B------:R-:W-:Y:S02]  /*15840*/  ULDC.64 UR8, c[0x0][0x3e0] ;  /* 0x0000f80000087ab9 */ /* 0x000fe40000000a00 */
[----:B------:R-:W3:Y:S04]  /*15850*/  LDL.LU R2, [R1+0x3c] ;  /* 0x00003c0001027983 */ /* 0x000ee80000300800 */
[----:B------:R-:W4:Y:S01]  /*15860*/  LDL.LU R3, [R1+0x18] ;  /* 0x0000180001037983 */ /* 0x000f220000300800 */
[----:B------:R-:W-:Y:S01]  /*15870*/  UIMAD UR6, UR37, UR8, URZ ;  /* 0x00000008250672a4 */ /* 0x000fe2000f8e023f */
[----:B------:R-:W-:Y:S01]  /*15880*/  LOP3.LUT R18, R18, 0xffffffef, RZ, 0xc0, !PT ;  /* 0xffffffef12127812 */ /* 0x000fe200078ec0ff */
[----:B------:R-:W1:Y:S02]  /*15890*/  S2R R10, SR_TID.X ;  /* 0x00000000000a7919 */ /* 0x000e640000002100 */
[----:B------:R-:W-:Y:S01]  /*158a0*/  UIMAD UR6, UR42, UR9, UR6 ;  /* 0x000000092a0672a4 */ /* 0x000fe2000f8e0206 */
[----:B------:R-:W5:Y:S01]  /*158b0*/  S2R R9, SR_TID.X ;  /* 0x0000000000097919 */ /* 0x000f620000002100 */
[----:B------:R-:W5:Y:S01]  /*158c0*/  S2R R12, SR_TID.X ;  /* 0x00000000000c7919 */ /* 0x000f620000002100 */
[----:B0-----:R-:W-:-:S13]  /*158d0*/  ISETP.NE.AND P0, PT, R8, 0x1, PT ;  /* 0x000000010800780c */ /* 0x001fda0003f05270 */
[----:B------:R-:W0:Y:S01]  /*158e0*/  @P0 LDC R0, c[0x0][0x450] ;  /* 0x00011400ff000b82 */ /* 0x000e220000000800 */
[----:B-1----:R-:W-:Y:S02]  /*158f0*/  IMAD.SHL.U32 R10, R10, 0x8, RZ ;  /* 0x000000080a0a7824 */ /* 0x002fe400078e00ff */
[----:B-----5:R-:W-:-:S03]  /*15900*/  IMAD.SHL.U32 R9, R9, 0x8, RZ ;  /* 0x0000000809097824 */ /* 0x020fc600078e00ff */
[----:B------:R-:W-:Y:S01]  /*15910*/  LOP3.LUT R10, R10, 0x38, RZ, 0xc0, !PT ;  /* 0x000000380a0a7812 */ /* 0x000fe200078ec0ff */
[----:B------:R-:W-:-:S03]  /*15920*/  IMAD.SHL.U32 R12, R12, 0x8, RZ ;  /* 0x000000080c0c7824 */ /* 0x000fc600078e00ff */
[C---:B------:R-:W-:Y:S02]  /*15930*/  LOP3.LUT R11, R10.reuse, 0x80, RZ, 0xfc, !PT ;  /* 0x000000800a0b7812 */ /* 0x040fe400078efcff */
[----:B------:R-:W-:Y:S02]  /*15940*/  LOP3.LUT R10, R10, 0x40, RZ, 0xfc, !PT ;  /* 0x000000400a0a7812 */ /* 0x000fe400078efcff */
[----:B------:R-:W-:Y:S02]  /*15950*/  LOP3.LUT R9, R9, 0x38, RZ, 0xc0, !PT ;  /* 0x0000003809097812 */ /* 0x000fe400078ec0ff */
[----:B------:R-:W-:-:S04]  /*15960*/  LOP3.LUT R12, R12, 0x38, RZ, 0xc0, !PT ;  /* 0x000000380c0c7812 */ /* 0x000fc800078ec0ff */
[----:B------:R-:W-:Y:S02]  /*15970*/  LOP3.LUT R12, R12, 0xc0, RZ, 0xfc, !PT ;  /* 0x000000c00c0c7812 */ /* 0x000fe400078efcff */
[----:B--2---:R-:W-:Y:S02]  /*15980*/  R2UR UR5, R5 ;  /* 0x00000000050572ca */ /* 0x004fe400000e0000 */
[----:B------:R-:W-:Y:S02]  /*15990*/  R2UR UR4, R4 ;  /* 0x00000000040472ca */ /* 0x000fe400000e0000 */
[----:B---3--:R-:W-:Y:S02]  /*159a0*/  R2UR UR5, R2 ;  /* 0x00000000020572ca */ /* 0x008fe400000e0000 */
[----:B------:R-:W1:Y:S01]  /*159b0*/  @P0 LDC R2, c[0x0][0x44c] ;  /* 0x00011300ff020b82 */ /* 0x000e620000000800 */
[----:B----4-:R-:W-:-:S10]  /*159c0*/  IMAD.MOV.U32 R4, RZ, RZ, R3 ;  /* 0x000000ffff047224 */ /* 0x010fd400078e0003 */
[----:B------:R-:W-:-:S04]  /*159d0*/  UIMAD.WIDE.U32 UR4, UR42, UR8, UR4 ;  /* 0x000000082a0472a5 */ /* 0x000fc8000f8e0004 */
[----:B------:R-:W-:Y:S02]  /*159e0*/  UIADD3 UR6, UR5, UR6, URZ ;  /* 0x0000000605067290 */ /* 0x000fe4000fffe03f */
[----:B------:R-:W-:Y:S02]  /*159f0*/  IMAD.U32 R6, RZ, RZ, UR4 ;  /* 0x00000004ff067e24 */ /* 0x000fe4000f8e00ff */
[----:B------:R-:W-:Y:S01]  /*15a00*/  IMAD.U32 R7, RZ, RZ, UR5 ;  /* 0x00000005ff077e24 */ /* 0x000fe2000f8e00ff */
[----:B------:R-:W-:Y:S01]  /*15a10*/  ULDC.64 UR4, c[0x0][0x3d0] ;  /* 0x0000f40000047ab9 */ /* 0x000fe20000000a00 */
[----:B-1----:R-:W-:-:S05]  /*15a20*/  @P0 IMAD.HI.U32 R2, R3, R2, RZ ;  /* 0x0000000203020227 */ /* 0x002fca00078e00ff */
[----:B0-----:R-:W-:Y:S01]  /*15a30*/  @P0 SHF.R.U32.HI R4, RZ, R0, R2 ;  /* 0x00000000ff040219 */ /* 0x001fe20000011602 */
[----:B------:R-:W-:-:S03]  /*15a40*/  IMAD.MOV.U32 R2, RZ, RZ, R6 ;  /* 0x000000ffff027224 */ /* 0x000fc600078e0006 */
[--C-:B------:R-:W-:Y:S01]  /*15a50*/  SHF.R.S32.HI R5, RZ, 0x1f, R4.reuse ;  /* 0x0000001fff057819 */ /* 0x100fe20000011404 */
[----:B------:R-:W-:-:S04]  /*15a60*/  IMAD.MOV R0, RZ, RZ, -R4 ;  /* 0x000000ffff007224 */ /* 0x000fc800078e0a04 */
[----:B------:R-:W-:Y:S02]  /*15a70*/  IMAD R0, R8, R0, R3 ;  /* 0x0000000008007224 */ /* 0x000fe400078e0203 */
[----:B------:R-:W-:Y:S02]  /*15a80*/  IMAD.U32 R3, RZ, RZ, UR6 ;  /* 0x00000006ff037e24 */ /* 0x000fe4000f8e00ff */
[----:B------:R-:W-:Y:S02]  /*15a90*/  IMAD R5, R5, UR4, RZ ;  /* 0x0000000405057c24 */ /* 0x000fe4000f8e02ff */
[----:B------:R-:W-:-:S04]  /*15aa0*/  IMAD.WIDE.U32 R2, R4, UR4, R2 ;  /* 0x0000000404027c25 */ /* 0x000fc8000f8e0002 */
        /* <DEDUP_REMOVED lines=14> */
[----:B------:R-:W-:Y:S01]  /*15b90*/  LEA.HI.X R6, R2, UR5, R6, 0x1, P0 ;  /* 0x0000000502067c11 */ /* 0x000fe200080f0c06 */
[----:B------:R-:W1:Y:S01]  /*15ba0*/  S2R R11, SR_TID.X ;  /* 0x00000000000b7919 */ /* 0x000e620000002100 */
[----:B------:R-:W-:-:S02]  /*15bb0*/  ISETP.GE.AND P3, PT, R9, UR4, PT ;  /* 0x0000000409007c0c */ /* 0x000fc4000bf66270 */
[----:B------:R-:W-:Y:S02]  /*15bc0*/  SEL R3, RZ, 0x4, P2 ;  /* 0x00000004ff037807 */ /* 0x000fe40001000000 */
[----:B------:R-:W-:Y:S02]  /*15bd0*/  SEL R2, RZ, 0x1, P3 ;  /* 0x00000001ff027807 */ /* 0x000fe40001800000 */
[----:B------:R-:W-:Y:S02]  /*15be0*/  SEL R4, RZ, 0x2, P1 ;  /* 0x00000002ff047807 */ /* 0x000fe40000800000 */
[----:B------:R-:W-:Y:S02]  /*15bf0*/  ISETP.GE.AND P5, PT, R12, UR4, PT ;  /* 0x000000040c007c0c */ /* 0x000fe4000bfa6270 */
[----:B------:R-:W-:Y:S02]  /*15c00*/  IADD3 R2, R3, R4, R2 ;  /* 0x0000000403027210 */ /* 0x000fe40007ffe002 */
[----:B------:R-:W-:-:S02]  /*15c10*/  SEL R4, RZ, 0x8, P5 ;  /* 0x00000008ff047807 */ /* 0x000fc40002800000 */
[----:B------:R-:W-:-:S04]  /*15c20*/  @P3 LOP3.LUT R18, R18, 0x10, RZ, 0xfc, !PT ;  /* 0x0000001012123812 */ /* 0x000fc800078efcff */
[----:B------:R-:W-:-:S04]  /*15c30*/  LOP3.LUT R18, R18, 0xfffffffb, RZ, 0xc0, !PT ;  /* 0xfffffffb12127812 */ /* 0x000fc800078ec0ff */
[----:B------:R-:W-:-:S04]  /*15c40*/  @P2 LOP3.LUT R18, R18, 0x4, RZ, 0xfc, !PT ;  /* 0x0000000412122812 */ /* 0x000fc800078efcff */
[----:B------:R-:W-:Y:S01]  /*15c50*/  LOP3.LUT R18, R18, 0xfffffff7, RZ, 0xc0, !PT ;  /* 0xfffffff712127812 */ /* 0x000fe200078ec0ff */
[----:B0-----:R-:W-:-:S03]  /*15c60*/  IMAD.SHL.U32 R10, R10, 0x8, RZ ;  /* 0x000000080a0a7824 */ /* 0x001fc600078e00ff */
[----:B------:R-:W-:Y:S01]  /*15c70*/  @P1 LOP3.LUT R18, R18, 0x8, RZ, 0xfc, !PT ;  /* 0x0000000812121812 */ /* 0x000fe200078efcff */
[----:B-1----:R-:W-:Y:S01]  /*15c80*/  IMAD.SHL.U32 R11, R11, 0x8, RZ ;  /* 0x000000080b0b7824 */ /* 0x002fe200078e00ff */
[----:B------:R-:W-:-:S04]  /*15c90*/  LOP3.LUT R10, R10, 0x38, RZ, 0xc0, !PT ;  /* 0x000000380a0a7812 */ /* 0x000fc800078ec0ff */
[----:B------:R-:W-:Y:S02]  /*15ca0*/  LOP3.LUT R10, R10, 0x100, RZ, 0xfc, !PT ;  /* 0x000001000a0a7812 */ /* 0x000fe400078efcff */
[----:B------:R-:W-:Y:S02]  /*15cb0*/  LOP3.LUT R11, R11, 0x38, RZ, 0xc0, !PT ;  /* 0x000000380b0b7812 */ /* 0x000fe400078ec0ff */
[----:B------:R-:W-:Y:S02]  /*15cc0*/  ISETP.GE.AND P0, PT, R10, UR4, PT ;  /* 0x000000040a007c0c */ /* 0x000fe4000bf06270 */
[----:B------:R-:W0:Y:S01]  /*15cd0*/  S2R R10, SR_TID.X ;  /* 0x00000000000a7919 */ /* 0x000e220000002100 */
[----:B------:R-:W-:Y:S02]  /*15ce0*/  LOP3.LUT R11, R11, 0x180, RZ, 0xfc, !PT ;  /* 0x000001800b0b7812 */ /* 0x000fe400078efcff */
[----:B------:R-:W-:Y:S02]  /*15cf0*/  SEL R3, RZ, 0x10, P0 ;  /* 0x00000010ff037807 */ /* 0x000fe40000000000 */
[----:B------:R-:W-:-:S02]  /*15d00*/  ISETP.GE.AND P1, PT, R11, UR4, PT ;  /* 0x000000040b007c0c */ /* 0x000fc4000bf26270 */
[----:B------:R-:W-:Y:S02]  /*15d10*/  IADD3 R2, R3, R2, R4 ;  /* 0x0000000203027210 */ /* 0x000fe40007ffe004 */
[----:B------:R-:W-:Y:S01]  /*15d20*/  SEL R5, RZ, 0x40, P1 ;  /* 0x00000040ff057807 */ /* 0x000fe20000800000 */
[----:B0-----:R-:W-:-:S05]  /*15d30*/  IMAD.SHL.U32 R10, R10, 0x8, RZ ;  /* 0x000000080a0a7824 */ /* 0x001fca00078e00ff */
[----:B------:R-:W-:-:S04]  /*15d40*/  LOP3.LUT R10, R10, 0x38, RZ, 0xc0, !PT ;  /* 0x000000380a0a7812 */ /* 0x000fc800078ec0ff */
[C---:B------:R-:W-:Y:S02]  /*15d50*/  LOP3.LUT R7, R10.reuse, 0x140, RZ, 0xfc, !PT ;  /* 0x000001400a077812 */ /* 0x040fe400078efcff */
[----:B------:R-:W-:Y:S02]  /*15d60*/  LOP3.LUT R10, R10, 0x1c0, RZ, 0xfc, !PT ;  /* 0x000001c00a0a7812 */ /* 0x000fe400078efcff */
[----:B------:R-:W-:Y:S02]  /*15d70*/  ISETP.GE.AND P1, PT, R7, UR4, PT ;  /* 0x0000000407007c0c */ /* 0x000fe4000bf26270 */
[----:B------:R-:W-:Y:S01]  /*15d80*/  ISETP.GE.AND P2, PT, R10, UR4, PT ;  /* 0x000000040a007c0c */ /* 0x000fe2000bf46270 */
[----:B------:R-:W-:Y:S01]  /*15d90*/  UMOV UR4, 0xffffffff ;  /* 0xffffffff00047882 */ /* 0x000fe20000000000 */
[----:B------:R-:W-:Y:S02]  /*15da0*/  SEL R3, RZ, 0x20, P1 ;  /* 0x00000020ff037807 */ /* 0x000fe40000800000 */
[----:B------:R-:W-:-:S02]  /*15db0*/  SEL R7, RZ, 0x80, P2 ;  /* 0x00000080ff077807 */ /* 0x000fc40001000000 */
        /* <DEDUP_REMOVED lines=95> */
.L_x_5462:
        /* <DEDUP_REMOVED lines=30> */
.L_x_5336:
[----:B------:R-:W-:Y:S05]  /*16590*/  BSYNC B0 ;  /* 0x0000000000007941 */ /* 0x000fea0003800000 */
.L_x_5335:
[----:B------:R-:W-:Y:S01]  /*165a0*/  NOP ;  /* 0x0000000000007918 */ /* 0x000fe20000000000 */
[----:B------:R-:W-:-:S13]  /*165b0*/  PLOP3.LUT P0, PT, PT, PT, PT, 0x80, 0x0 ;  /* 0x000000000000781c */ /* 0x000fda0003f0f070 */
.L_x_5337:
[----:B------:R-:W-:Y:S02]  /*165c0*/  PLOP3.LUT P1, PT, P1, P0, PT, 0xa2, 0x0 ;  /* 0x000000000000781c */ /* 0x000fe40000f21472 */
[----:B------:R-:W-:-:S08]  /*165d0*/  @P0 R2UR P1, UR4, R17 ;  /* 0x00000000110402ca */ /* 0x000fd00000020000 */
[----:B------:R-:W-:-:S05]  /*165e0*/  @P0 PLOP3.LUT P0, PT, P1, PT, PT, 0x80, 0x0 ;  /* 0x000000000000081c */ /* 0x000fca0000f0f070 */
[----:B------:R-:W-:Y:S01]  /*165f0*/  @!P1 SYNCS.ARRIVE.TRANS64.RED.A0T1 RZ, [UR4+0x38810], RZ ;  /* 0x038810ffffff99a7 */ /* 0x000fe20008200404 */
[----:B------:R-:W-:Y:S07]  /*16600*/  @!P1 ARRIVES.LDGSTSBAR.64.TRANSCNT [UR4+0x38810] ;  /* 0x03881000ff0099b0 */ /* 0x000fee0008000a84 */
[----:B------:R-:W-:Y:S05]  /*16610*/  @P0 BRA.U.ANY `(.L_x_5337) ;  /* 0xfffffffd00e80947 */ /* 0x000fea000393ffff */
[----:B0-----:R-:W3:Y:S02]  /*16620*/  LDL.LU R2, [R1+0x28] ;  /* 0x0000280001027983 */ /* 0x001ee40000300800 */
[----:B---3--:R-:W-:-:S05]  /*16630*/  VIADD R2, R2, 0x1 ;  /* 0x0000000102027836 */ /* 0x008fca0000000000 */
[----:B------:R0:W-:Y:S01]  /*16640*/  STL [R1+0x28], R2 ;  /* 0x0000280201007387 */ /* 0x0001e20000100800 */
[----:B--2---:R-:W-:-:S04]  /*16650*/  LEA.HI R0, R2, R2, RZ, 0x1 ;  /* 0x0000000202007211 */ /* 0x004fc800078f08ff */
        /* <DEDUP_REMOVED lines=8> */
.L_x_5463:
[----:B------:R-:W-:Y:S05]  /*166e0*/  BSYNC B0 ;  /* 0x0000000000007941 */ /* 0x000fea0003800000 */
.L_x_5338:
[----:B------:R-:W-:Y:S01]  /*166f0*/  LOP3.LUT P0, RZ, R18, 0x2, RZ, 0xc0, !PT ;  /* 0x0000000212ff7812 */ /* 0x000fe2000780c0ff */
[----:B------:R-:W-:-:S12]  /*16700*/  BSSY B0, `(.L_x_5340) ;  /* 0x0000094000007945 */ /* 0x000fd80003800000 */
[----:B------:R-:W-:Y:S05]  /*16710*/  @!P0 BRA `(.L_x_5341) ;  /* 0x0000000800488947 */ /* 0x000fea0003800000 */
[----:B------:R-:W2:Y:S01]  /*16720*/  LDL R2, [R1+0x8] ;  /* 0x0000080001027983 */ /* 0x000ea20000100800 */
        /* <DEDUP_REMOVED lines=8> */
.L_x_5464:
[----:B------:R-:W-:Y:S05]  /*167b0*/  BSYNC B1 ;  /* 0x0000000000017941 */ /* 0x000fea0003800000 */
.L_x_5342:
        /* <DEDUP_REMOVED lines=9> */
.L_x_5345:
[----:B------:R-:W-:Y:S05]  /*16850*/  BSYNC B1 ;  /* 0x0000000000017941 */ /* 0x000fea0003800000 */
.L_x_5344:
[----:B0-----:R-:W2:Y:S01]  /*16860*/  LDL.LU R2, [R1+0x1c] ;  /* 0x00001c0001027983 */ /* 0x001ea20000300800 */
[----:B------:R-:W-:Y:S01]  /*16870*/  UIADD3 UR4, UP0, UR46, 0x470, URZ ;  /* 0x000004702e047890 */ /* 0x000fe2000ff1e03f */
[----:B------:R-:W-:Y:S01]  /*16880*/  PLOP3.LUT P0, PT, PT, PT, PT, 0x80, 0x0 ;  /* 0x000000000000781c */ /* 0x000fe20003f0f070 */
[----:B------:R-:W-:Y:S01]  /*16890*/  VIADD R0, R0, 0x38850 ;  /* 0x0003885000007836 */ /* 0x000fe20000000000 */
[----:B------:R-:W-:Y:S01]  /*168a0*/  UMOV UR6, 0x0 ;  /* 0x0000000000067882 */ /* 0x000fe20000000000 */
[----:B------:R-:W-:Y:S01]  /*168b0*/  UIADD3.X UR5, URZ, UR47, URZ, UP0, !UPT ;  /* 0x0000002f3f057290 */ /* 0x000fe200087fe43f */
[----:B------:R-:W-:Y:S01]  /*168c0*/  UMOV UR7, 0x14f00000 ;  /* 0x14f0000000077882 */ /* 0x000fe20000000000 */
[----:B------:R-:W-:Y:S01]  /*168d0*/  UMOV UR10, URZ ;  /* 0x0000003f000a7c82 */ /* 0x000fe20008000000 */
[----:B--2---:R-:W-:Y:S02]  /*168e0*/  IMAD.SHL.U32 R3, R2, 0x40, RZ ;  /* 0x0000004002037824 */ /* 0x004fe400078e00ff */
[----:B------:R-:W-:-:S04]  /*168f0*/  IMAD R2, R19, 0x10000, R17 ;  /* 0x0001000013027824 */ /* 0x000fc800078e0211 */
[----:B------:R-:W-:-:S07]  /*16900*/  VIADD R4, R2, 0x400 ;  /* 0x0000040002047836 */ /* 0x000fce0000000000 */
.L_x_5346:
        /* <DEDUP_REMOVED lines=15> */
.L_x_5347:
        /* <DEDUP_REMOVED lines=15> */
.L_x_5348:
        /* <DEDUP_REMOVED lines=15> */
.L_x_5349:
        /* <DEDUP_REMOVED lines=15> */
.L_x_5350:
        /* <DEDUP_REMOVED lines=15> */
.L_x_5351:
        /* <DEDUP_REMOVED lines=15> */
.L_x_5352:
        /* <DEDUP_REMOVED lines=15> */
.L_x_5353:
        /* <DEDUP_REMOVED lines=10> */
.L_x_5341:
[----:B------:R-:W-:Y:S05]  /*17040*/  BSYNC B0 ;  /* 0x0000000000007941 */ /* 0x000fea0003800000 */
.L_x_5340:
[----:B------:R-:W-:-:S04]  /*17050*/  UIADD3 UR4, UR39, -0x2, URZ ;  /* 0xfffffffe27047890 */ /* 0x000fc8000fffe03f */
[----:B------:R-:W-:-:S06]  /*17060*/  UISETP.GE.AND UP0, UPT, UR4, UR38, UPT ;  /* 0x000000260400728c */ /* 0x000fcc000bf06270 */
[----:B------:R-:W-:-:S13]  /*17070*/  PLOP3.LUT P0, PT, PT, PT, UP0, 0x80, 0x0 ;  /* 0x000000000000781c */ /* 0x000fda0003f0f008 */
[----:B------:R-:W-:Y:S05]  /*17080*/  @!P0 BRA `(.L_x_5354) ;  /* 0x0000002800508947 */ /* 0x000fea0003800000 */
[----:B0-----:R-:W-:Y:S01]  /*17090*/  IMAD R0, RZ, RZ, -UR39 ;  /* 0x80000027ff007e24 */ /* 0x001fe2000f8e02ff */
[----:B-1----:R-:W-:-:S04]  /*170a0*/  LOP3.LUT R6, RZ, UR38, RZ, 0x33, !PT ;  /* 0x00000026ff067c12 */ /* 0x002fc8000f8e33ff */
[----:B------:R-:W-:-:S05]  /*170b0*/  VIADDMNMX R6, R0, 0x1, R6, !PT ;  /* 0x0000000100067846 */ /* 0x000fca0007800106 */
[----:B------:R-:W-:-:S05]  /*170c0*/  VIADD R0, R6, UR39 ;  /* 0x0000002706007c36 */ /* 0x000fca0008000000 */
[----:B------:R-:W-:-:S04]  /*170d0*/  LOP3.LUT R0, R0, 0x1, RZ, 0xc0, !PT ;  /* 0x0000000100007812 */ /* 0x000fc800078ec0ff */
[----:B------:R-:W-:Y:S01]  /*170e0*/  ISETP.NE.U32.AND P0, PT, R0, 0x1, PT ;  /* 0x000000010000780c */ /* 0x000fe20003f05070 */
[----:B------:R-:W-:-:S12]  /*170f0*/  IMAD.U32 R0, RZ, RZ, UR4 ;  /* 0x00000004ff007e24 */ /* 0x000fd8000f8e00ff */
[----:B------:R-:W-:Y:S05]  /*17100*/  @P0 BRA `(.L_x_5355) ;  /* 0x0000000c005c0947 */ /* 0x000fea0003800000 */
[----:B------:R-:W2:Y:S01]  /*17110*/  LDL.LU R8, [R1+0x8] ;  /* 0x0000080001087983 */ /* 0x000ea20000300800 */
[----:B------:R-:W-:Y:S01]  /*17120*/  VIADD R19, R19, 0x1 ;  /* 0x0000000113137836 */ /* 0x000fe20000000000 */
[----:B------:R-:W-:Y:S01]  /*17130*/  LOP3.LUT P2, RZ, R18, 0x2, RZ, 0xc0, !PT ;  /* 0x0000000212ff7812 */ /* 0x000fe2000784c0ff */
[----:B------:R-:W-:Y:S03]  /*17140*/  BSSY B0, `(.L_x_5356) ;  /* 0x00000d1000007945 */ /* 0x000fe60003800000 */
[----:B------:R-:W-:-:S04]  /*17150*/  ISETP.NE.AND P0, PT, R19, 0x2, PT ;  /* 0x000000021300780c */ /* 0x000fc80003f05270 */
[----:B------:R-:W-:Y:S02]  /*17160*/  SEL R2, RZ, 0x1, P0 ;  /* 0x00000001ff027807 */ /* 0x000fe40000000000 */
[----:B------:R-:W-:Y:S02]  /*17170*/  SEL R19, R19, RZ, P0 ;  /* 0x000000ff13137207 */ /* 0x000fe40000000000 */
[----:B--2---:R-:W-:-:S05]  /*17180*/  LOP3.LUT R8, R8, R2, RZ, 0x3c, !PT ;  /* 0x0000000208087212 */ /* 0x004fca00078e3cff */
[----:B------:R0:W-:Y:S01]  /*17190*/  STL [R1+0x8], R8 ;  /* 0x0000080801007387 */ /* 0x0001e20000100800 */
[----:B------:R-:W-:Y:S05]  /*171a0*/  @!P2 BRA `(.L_x_5357) ;  /* 0x0000000c0028a947 */ /* 0x000fea0003800000 */
[----:B------:R-:W-:-:S13]  /*171b0*/  LOP3.LUT P2, RZ, R18, 0x1, RZ, 0xc0, !PT ;  /* 0x0000000112ff7812 */ /* 0x000fda000784c0ff */
[----:B------:R-:W-:Y:S05]  /*171c0*/  @!P2 BRA `(.L_x_5358) ;  /* 0x000000000050a947 */ /* 0x000fea0003800000 */
[----:B------:R-:W2:Y:S01]  /*171d0*/  LDL R7, [R1+0xc] ;  /* 0x00000c0001077983 */ /* 0x000ea20000100800 */
[----:B------:R-:W1:Y:S03]  /*171e0*/  LDC R5, c[0x0][0x43c] ;  /* 0x00010f00ff057b82 */ /* 0x000e660000000800 */
[----:B------:R-:W3:Y:S01]  /*171f0*/  LDL R9, [R1] ;  /* 0x0000000001097983 */ /* 0x000ee20000100800 */
        /* <DEDUP_REMOVED lines=8> */
[----:B------:R-:W-:Y:S01]  /*17280*/  SHF.R.S32.HI R5, RZ, 0x1f, R4 ;  /* 0x0000001fff057819 */ /* 0x000fe20000011404 */
[----:B------:R-:W1:Y:S01]  /*17290*/  LDC.64 R2, c[0x0][0x418] ;  /* 0x00010600ff027b82 */ /* 0x000e620000000a00 */
[----:B--2---:R-:W-:-:S04]  /*172a0*/  IMAD R7, R7, UR4, RZ ;  /* 0x0000000407077c24 */ /* 0x004fc8000f8e02ff */
[C---:B---3--:R-:W-:Y:S02]  /*172b0*/  IMAD R7, R9.reuse, UR5, R7 ;  /* 0x0000000509077c24 */ /* 0x048fe4000f8e0207 */
[----:B------:R-:W-:-:S04]  /*172c0*/  IMAD.WIDE.U32 R4, R9, UR4, R4 ;  /* 0x0000000409047c25 */ /* 0x000fc8000f8e0004 */
[----:B------:R-:W-:Y:S01]  /*172d0*/  IMAD.IADD R7, R7, 0x1, R5 ;  /* 0x0000000107077824 */ /* 0x000fe200078e0205 */
[----:B-1----:R-:W-:-:S04]  /*172e0*/  LEA R2, P0, R4, R2, 0x2 ;  /* 0x0000000204027211 */ /* 0x002fc800078010ff */
[----:B------:R-:W-:-:S05]  /*172f0*/  LEA.HI.X R3, R4, R3, R7, 0x2, P0 ;  /* 0x0000000304037211 */ /* 0x000fca00000f1407 */
[----:B------:R1:W5:Y:S04]  /*17300*/  LDG.E R16, desc[UR44][R2.64] ;  /* 0x0000002c02107981 */ /* 0x000368000c1e1900 */
.L_x_5358:
        /* <DEDUP_REMOVED lines=8> */
.L_x_5465:
[----:B------:R-:W-:Y:S05]  /*17390*/  BSYNC B1 ;  /* 0x0000000000017941 */ /* 0x000fea0003800000 */
.L_x_5359:
        /* <DEDUP_REMOVED lines=9> */
.L_x_5362:
[----:B------:R-:W-:Y:S05]  /*17430*/  BSYNC B1 ;  /* 0x0000000000017941 */ /* 0x000fea0003800000 */
.L_x_5361:
        /* <DEDUP_REMOVED lines=11> */
.L_x_5363:
        /* <DEDUP_REMOVED lines=13> */
.L_x_5466:
[----:B------:R-:W-:Y:S05]  /*175c0*/  BSYNC B1 ;  /* 0x0000000000017941 */ /* 0x000fea0003800000 */
.L_x_5364:
[----:B------:R-:W-:Y:S01]  /*175d0*/  BSSY B1, `(.L_x_5366) ;  /* 0x000000b000017945 */ /* 0x000fe20003800000 */
[----:B0-----:R-:W-:Y:S02]  /*175e0*/  IMAD.MOV.U32 R8, RZ, RZ, 0x0 ;  /* 0x00000000ff087424 */ /* 0x001fe400078e00ff */
[----:B------:R-:W-:Y:S01]  /*175f0*/  IMAD.MOV.U32 R9, RZ, RZ, 0x14f00000 ;  /* 0x14f00000ff097424 */ /* 0x000fe200078e00ff */
        /* <DEDUP_REMOVED lines=8> */
.L_x_5367:
[----:B------:R-:W-:Y:S05]  /*17680*/  BSYNC B1 ;  /* 0x0000000000017941 */ /* 0x000fea0003800000 */
.L_x_5366:
[----:B------:R-:W-:Y:S01]  /*17690*/  R2UR UR10, R7 ;  /* 0x00000000070a72ca */ /* 0x000fe200000e0000 */
[----:B-12---:R-:W-:Y:S01]  /*176a0*/  IMAD R2, R19, 0x10000, R17 ;  /* 0x0001000013027824 */ /* 0x006fe200078e0211 */
[----:B------:R-:W-:Y:S01]  /*176b0*/  R2UR UR6, R8 ;  /* 0x00000000080672ca */ /* 0x000fe200000e0000 */
[----:B------:R-:W-:Y:S01]  /*176c0*/  UIADD3 UR4, UP0, UR46, 0x470, URZ ;  /* 0x000004702e047890 */ /* 0x000fe2000ff1e03f */
[----:B------:R-:W-:Y:S01]  /*176d0*/  R2UR UR7, R9 ;  /* 0x00000000090772ca */ /* 0x000fe200000e0000 */
[----:B------:R-:W-:Y:S01]  /*176e0*/  VIADD R3, R3, 0x38850 ;  /* 0x0003885003037836 */ /* 0x000fe20000000000 */
[----:B------:R-:W-:Y:S01]  /*176f0*/  PLOP3.LUT P0, PT, PT, PT, PT, 0x80, 0x0 ;  /* 0x000000000000781c */ /* 0x000fe20003f0f070 */
[----:B------:R-:W-:Y:S01]  /*17700*/  VIADD R4, R2, 0x400 ;  /* 0x0000040002047836 */ /* 0x000fe20000000000 */
[----:B------:R-:W-:-:S12]  /*17710*/  UIADD3.X UR5, URZ, UR47, URZ, UP0, !UPT ;  /* 0x0000002f3f057290 */ /* 0x000fd800087fe43f */
.L_x_5368:
        /* <DEDUP_REMOVED lines=15> */
.L_x_5369:
        /* <DEDUP_REMOVED lines=15> */
.L_x_5370:
        /* <DEDUP_REMOVED lines=15> */
.L_x_5371:
        /* <DEDUP_REMOVED lines=15> */
.L_x_5372:
        /* <DEDUP_REMOVED lines=15> */
.L_x_5373:
        /* <DEDUP_REMOVED lines=15> */
.L_x_5374:
        /* <DEDUP_REMOVED lines=15> */
.L_x_5375:
        /* <DEDUP_REMOVED lines=10> */
.L_x_5357:
[----:B------:R-:W-:Y:S05]  /*17e50*/  BSYNC B0 ;  /* 0x0000000000007941 */ /* 0x000fea0003800000 */
.L_x_5356:
[----:B------:R-:W-:-:S06]  /*17e60*/  UIADD3 UR4, UR39, -0x3, URZ ;  /* 0xfffffffd27047890 */ /* 0x000fcc000fffe03f */
[----:B------:R-:W-:-:S07]  /*17e70*/  IMAD.U32 R0, RZ, RZ, UR4 ;  /* 0x00000004ff007e24 */ /* 0x000fce000f8e00ff */
.L_x_5355:
[----:B------:R-:W-:Y:S01]  /*17e80*/  ULOP3.LUT UR4, URZ, UR39, URZ, 0x33, !UPT ;  /* 0x000000273f047292 */ /* 0x000fe2000f8e333f */
[----:B------:R-:W-:Y:S01]  /*17e90*/  VIADD R6, R6, 0xfffffffe ;  /* 0xfffffffe06067836 */ /* 0x000fe20000000000 */
[----:B------:R-:W-:Y:S04]  /*17ea0*/  BSSY B0, `(.L_x_5354) ;  /* 0x00001b2000007945 */ /* 0x000fe80003800000 */
[----:B------:R-:W-:-:S13]  /*17eb0*/  ISETP.NE.AND P0, PT, R6, UR4, PT ;  /* 0x0000000406007c0c */ /* 0x000fda000bf05270 */
[----:B------:R-:W-:Y:S05]  /*17ec0*/  @!P0 BRA `(.L_x_5376) ;  /* 0x0000001800bc8947 */ /* 0x000fea0003800000 */
.L_x_5417:
[----:B------:R-:W2:Y:S01]  /*17ed0*/  LDL.LU R2, [R1+0x8] ;  /* 0x0000080001027983 */ /* 0x000ea20000300800 */
[----:B------:R-:W-:Y:S01]  /*17ee0*/  LOP3.LUT P1, RZ, R18, 0x2, RZ, 0xc0, !PT ;  /* 0x0000000212ff7812 */ /* 0x000fe2000782c0ff */
[----:B------:R-:W-:Y:S01]  /*17ef0*/  VIADD R7, R19, 0x1 ;  /* 0x0000000113077836 */ /* 0x000fe20000000000 */
[----:B------:R-:W-:Y:S05]  /*17f00*/  YIELD ;  /* 0x0000000000007946 */ /* 0x000fea0003800000 */
[----:B------:R-:W-:Y:S01]  /*17f10*/  ISETP.NE.AND P0, PT, R7, 0x2, PT ;  /* 0x000000020700780c */ /* 0x000fe20003f05270 */
[----:B------:R-:W-:Y:S03]  /*17f20*/  BSSY B1, `(.L_x_5377) ;  /* 0x00000d0000017945 */ /* 0x000fe60003800000 */
[----:B------:R-:W-:-:S02]  /*17f30*/  SEL R6, RZ, 0x1, P0 ;  /* 0x00000001ff067807 */ /* 0x000fc40000000000 */
[----:B------:R-:W-:Y:S02]  /*17f40*/  SEL R7, R7, RZ, P0 ;  /* 0x000000ff07077207 */ /* 0x000fe40000000000 */
[----:B--2---:R-:W-:Y:S01]  /*17f50*/  LOP3.LUT R6, R2, R6, RZ, 0x3c, !PT ;  /* 0x0000000602067212 */ /* 0x004fe200078e3cff */
[----:B------:R-:W-:Y:S06]  /*17f60*/  @!P1 BRA `(.L_x_5378) ;  /* 0x0000000c002c9947 */ /* 0x000fec0003800000 */
[----:B------:R-:W-:Y:S01]  /*17f70*/  LOP3.LUT P1, RZ, R18, 0x1, RZ, 0xc0, !PT ;  /* 0x0000000112ff7812 */ /* 0x000fe2000782c0ff */
[----:B0-----:R-:W-:-:S12]  /*17f80*/  IMAD.MOV.U32 R8, RZ, RZ, R0 ;  /* 0x000000ffff087224 */ /* 0x001fd800078e0000 */
        /* <DEDUP_REMOVED lines=21> */
.L_x_5379:
        /* <DEDUP_REMOVED lines=8> */
.L_x_5467:
[----:B------:R-:W-:Y:S05]  /*18160*/  BSYNC B2 ;  /* 0x0000000000027941 */ /* 0x000fea0003800000 */
.L_x_5380:
        /* <DEDUP_REMOVED lines=9> */
.L_x_5383:
[----:B------:R-:W-:Y:S05]  /*18200*/  BSYNC B2 ;  /* 0x0000000000027941 */ /* 0x000fea0003800000 */
.L_x_5382:
        /* <DEDUP_REMOVED lines=11> */
.L_x_5384:
        /* <DEDUP_REMOVED lines=13> */
.L_x_5468:
[----:B------:R-:W-:Y:S05]  /*18390*/  BSYNC B2 ;  /* 0x0000000000027941 */ /* 0x000fea0003800000 */
.L_x_5385:
        /* <DEDUP_REMOVED lines=11> */
.L_x_5388:
[----:B------:R-:W-:Y:S05]  /*18450*/  BSYNC B2 ;  /* 0x0000000000027941 */ /* 0x000fea0003800000 */
.L_x_5387:
        /* <DEDUP_REMOVED lines=9> */
.L_x_5389:
        /* <DEDUP_REMOVED lines=15> */
.L_x_5390:
        /* <DEDUP_REMOVED lines=15> */
.L_x_5391:
        /* <DEDUP_REMOVED lines=15> */
.L_x_5392:
        /* <DEDUP_REMOVED lines=15> */
.L_x_5393:
        /* <DEDUP_REMOVED lines=15> */
.L_x_5394:
        /* <DEDUP_REMOVED lines=15> */
.L_x_5395:
        /* <DEDUP_REMOVED lines=15> */
.L_x_5396:
        /* <DEDUP_REMOVED lines=10> */
.L_x_5378:
[----:B------:R-:W-:Y:S05]  /*18c20*/  BSYNC B1 ;  /* 0x0000000000017941 */ /* 0x000fea0003800000 */
.L_x_5377:
[----:B------:R-:W-:Y:S01]  /*18c30*/  VIADD R7, R7, 0x1 ;  /* 0x0000000107077836 */ /* 0x000fe20000000000 */
[----:B------:R-:W-:Y:S01]  /*18c40*/  LOP3.LUT P2, RZ, R18, 0x2, RZ, 0xc0, !PT ;  /* 0x0000000212ff7812 */ /* 0x000fe2000784c0ff */
[----:B------:R-:W-:Y:S03]  /*18c50*/  BSSY B1, `(.L_x_5397) ;  /* 0x00000d3000017945 */ /* 0x000fe60003800000 */
[----:B------:R-:W-:-:S04]  /*18c60*/  ISETP.NE.AND P0, PT, R7, 0x2, PT ;  /* 0x000000020700780c */ /* 0x000fc80003f05270 */
[----:B------:R-:W-:Y:S02]  /*18c70*/  SEL R2, RZ, 0x1, P0 ;  /* 0x00000001ff027807 */ /* 0x000fe40000000000 */
[----:B------:R-:W-:Y:S02]  /*18c80*/  SEL R19, R7, RZ, P0 ;  /* 0x000000ff07137207 */ /* 0x000fe40000000000 */
[----:B0-----:R-:W-:Y:S01]  /*18c90*/  LOP3.LUT R8, R6, R2, RZ, 0x3c, !PT ;  /* 0x0000000206087212 */ /* 0x001fe200078e3cff */
[----:B------:R-:W-:-:S04]  /*18ca0*/  VIADD R6, R0, 0xffffffff ;  /* 0xffffffff00067836 */ /* 0x000fc80000000000 */
[----:B------:R0:W-:Y:S01]  /*18cb0*/  STL [R1+0x8], R8 ;  /* 0x0000080801007387 */ /* 0x0001e20000100800 */
[----:B------:R-:W-:Y:S05]  /*18cc0*/  @!P2 BRA `(.L_x_5398) ;  /* 0x0000000c002ca947 */ /* 0x000fea0003800000 */
[----:B------:R-:W-:Y:S01]  /*18cd0*/  LOP3.LUT P2, RZ, R18, 0x1, RZ, 0xc0, !PT ;  /* 0x0000000112ff7812 */ /* 0x000fe2000784c0ff */
[----:B------:R-:W-:-:S12]  /*18ce0*/  IMAD.MOV.U32 R7, RZ, RZ, R6 ;  /* 0x000000ffff077224 */ /* 0x000fd800078e0006 */
        /* <DEDUP_REMOVED lines=21> */
.L_x_5399:
        /* <DEDUP_REMOVED lines=8> */
.L_x_5469:
[----:B------:R-:W-:Y:S05]  /*18ec0*/  BSYNC B2 ;  /* 0x0000000000027941 */ /* 0x000fea0003800000 */
.L_x_5400:
        /* <DEDUP_REMOVED lines=9> */
.L_x_5403:
[----:B------:R-:W-:Y:S05]  /*18f60*/  BSYNC B2 ;  /* 0x0000000000027941 */ /* 0x000fea0003800000 */
.L_x_5402:
        /* <DEDUP_REMOVED lines=11> */
.L_x_5404:
        /* <DEDUP_REMOVED lines=10> */
[----:B------:R-:W0:Y:S01]  /*190c0*/  SYNCS.PHASECHK.TRANS64.TRYWAIT P0, [R4+URZ+0x38860], R2 ;  /* 0x03886002040075a7 */ /* 0x000e22000800017f */
[----:B------:R-:W-:Y:S04]  /*190d0*/  BSSY B2, `(.L_x_5405) ;  /* 0x0000002000027945 */ /* 0x000fe80003800000 */
[----:B0-----:R-:W-:Y:S05]  /*190e0*/  @!P0 BRA `(.L_x_5406) ;  /* 0x0000002400708947 */ /* 0x001fea0003800000 */
.L_x_5470:
[----:B------:R-:W-:Y:S05]  /*190f0*/  BSYNC B2 ;  /* 0x0000000000027941 */ /* 0x000fea0003800000 */
.L_x_5405:
        /* <DEDUP_REMOVED lines=11> */
.L_x_5408:
[----:B------:R-:W-:Y:S05]  /*191b0*/  BSYNC B2 ;  /* 0x0000000000027941 */ /* 0x000fea0003800000 */
.L_x_5407:
        /* <DEDUP_REMOVED lines=9> */
.L_x_5409:
        /* <DEDUP_REMOVED lines=15> */
.L_x_5410:
        /* <DEDUP_REMOVED lines=15> */
.L_x_5411:
        /* <DEDUP_REMOVED lines=15> */
.L_x_5412:
        /* <DEDUP_REMOVED lines=15> */
.L_x_5413:
        /* <DEDUP_REMOVED lines=15> */
.L_x_5414:
        /* <DEDUP_REMOVED lines=15> */
.L_x_5415:
        /* <DEDUP_REMOVED lines=15> */
.L_x_5416:
        /* <DEDUP_REMOVED lines=10> */
.L_x_5398:
[----:B------:R-:W-:Y:S05]  /*19980*/  BSYNC B1 ;  /* 0x0000000000017941 */ /* 0x000fea0003800000 */
.L_x_5397:
[----:B------:R-:W-:Y:S01]  /*19990*/  ISETP.GT.AND P0, PT, R6, UR38, PT ;  /* 0x0000002606007c0c */ /* 0x000fe2000bf04270 */
[----:B------:R-:W-:-:S12]  /*199a0*/  VIADD R0, R0, 0xfffffffe ;  /* 0xfffffffe00007836 */ /* 0x000fd80000000000 */
[----:B------:R-:W-:Y:S05]  /*199b0*/  @P0 BRA `(.L_x_5417) ;  /* 0xffffffe400440947 */ /* 0x000fea000383ffff */
.L_x_5376:
[----:B------:R-:W-:Y:S05]  /*199c0*/  BSYNC B0 ;  /* 0x0000000000007941 */ /* 0x000fea0003800000 */
.L_x_5354:
[----:B------:R-:W2:Y:S01]  /*199d0*/  LDL.LU R2, [R1+0x8] ;  /* 0x0000080001027983 */ /* 0x000ea20000300800 */
        /* <DEDUP_REMOVED lines=8> */
[----:B------:R0:W-:Y:S02]  /*19a60*/  STL [R1+0x8], R2 ;  /* 0x0000080201007387 */ /* 0x0001e40000100800 */
[----:B------:R-:W-:Y:S05]  /*19a70*/  @P2 BRA `(.L_x_5419) ;  /* 0x0000000000342947 */ /* 0x000fea0003800000 */
[----:B0-----:R-:W0:Y:S01]  /*19a80*/  S2R R2, SR_LANEID ;  /* 0x0000000000027919 */ /* 0x001e220000000000 */
[----:B------:R-:W-:Y:S01]  /*19a90*/  VOTEU.ANY UR4, UPT, PT ;  /* 0x0000000000047886 */ /* 0x000fe200038e0100 */
[----:B------:R-:W2:Y:S01]  /*19aa0*/  LDC.64 R4, c[0x0][0xd80] ;  /* 0x00036000ff047b82 */ /* 0x000ea20000000a00 */
        /* <DEDUP_REMOVED lines=8> */
[----:B--2---:R-:W-:-:S05]  /*19b30*/  IADD3 R0, R2, UR41, R0 ;  /* 0x0000002902007c10 */ /* 0x004fca000fffe000 */
[----:B------:R2:W-:Y:S02]  /*19b40*/  STL [R1+0x10], R0 ;  /* 0x0000100001007387 */ /* 0x0005e40000100800 */
.L_x_5419:
[----:B------:R-:W-:Y:S05]  /*19b50*/  BSYNC B0 ;  /* 0x0000000000007941 */ /* 0x000fea0003800000 */
.L_x_5418:
[----:B------:R-:W-:-:S07]  /*19b60*/  SEL R19, R19, RZ, P0 ;  /* 0x000000ff13137207 */ /* 0x000fce0000000000 */
.L_x_5316:
[----:B------:R-:W-:Y:S05]  /*19b70*/  BSYNC B7 ;  /* 0x0000000000077941 */ /* 0x000fea0003800000 */
.L_x_5314:
[----:B------:R3:W5:Y:S01]  /*19b80*/  LDL R3, [R1+0x10] ;  /* 0x0000100001037983 */ /* 0x0007620000100800 */
[----:B------:R-:W-:-:S13]  /*19b90*/  LOP3.LUT P0, RZ, R18, 0x80, RZ, 0xc0, !PT ;  /* 0x0000008012ff7812 */ /* 0x000fda000780c0ff */
[----:B---3--:R-:W-:Y:S05]  /*19ba0*/  @!P0 BRA `(.L_x_5420) ;  /* 0x0000000000288947 */ /* 0x008fea0003800000 */
[----:B------:R-:W-:Y:S05]  /*19bb0*/  WARPSYNC.ALL ;  /* 0x0000000000007948 */ /* 0x000fea0003800000 */
[----:B------:R-:W3:Y:S08]  /*19bc0*/  S2UR UR5, SR_CgaCtaId ;  /* 0x00000000000579c3 */ /* 0x000ef00000008800 */
[----:B------:R-:W-:Y:S06]  /*19bd0*/  BAR.SYNC.DEFER_BLOCKING 0x5, 0x180 ;  /* 0x0146000000007b1d */ /* 0x000fec0000010000 */
[----:B------:R-:W-:-:S02]  /*19be0*/  UMOV UR4, 0x400 ;  /* 0x0000040000047882 */ /* 0x000fc40000000000 */
[----:B---3--:R-:W-:-:S06]  /*19bf0*/  ULEA UR4, UR5, UR4, 0x18 ;  /* 0x0000000405047291 */ /* 0x008fcc000f8ec03f */
[----:B------:R-:W-:-:S05]  /*19c00*/  IMAD.U32 R17, RZ, RZ, UR4 ;  /* 0x00000004ff117e24 */ /* 0x000fca000f8e00ff */
[----:B-----5:R-:W3:Y:S04]  /*19c10*/  LDS R3, [R17+0x388d0] ;  /* 0x0388d00011037984 */ /* 0x020ee80000000800 */
[----:B---3--:R3:W-:Y:S01]  /*19c20*/  STL [R1+0x10], R3 ;  /* 0x0000100301007387 */ /* 0x0087e20000100800 */
[----:B------:R-:W-:Y:S06]  /*19c30*/  BAR.ARV 0x4, 0x180 ;  /* 0x0106000000007b1d */ /* 0x000fec0000002000 */
[----:B------:R-:W-:Y:S05]  /*19c40*/  BRA `(.L_x_5421) ;  /* 0x00000000002c7947 */ /* 0x000fea0003800000 */
.L_x_5420:
[----:B------:R-:W-:-:S03]  /*19c50*/  UMOV UR4, 0xffffffff ;  /* 0xffffffff00047882 */ /* 0x000fc60000000000 */
[----:B------:R-:W-:Y:S05]  /*19c60*/  BRA.DIV UR4, `(.L_x_5422) ;  /* 0x0000001a04a47947 */ /* 0x000fea000b800000 */
[----:B-----5:R3:W4:Y:S02]  /*19c70*/  SHFL.IDX PT, R14, R3, RZ, 0x1f ;  /* 0x00001fff030e7589 */ /* 0x02072400000e0000 */
.L_x_5473:
[----:B0-2---:R-:W0:Y:S01]  /*19c80*/  @!P2 S2R R0, SR_CgaCtaId ;  /* 0x000000000000a919 */ /* 0x005e220000008800 */
[----:B------:R-:W-:Y:S05]  /*19c90*/  WARPSYNC.ALL ;  /* 0x0000000000007948 */ /* 0x000fea0003800000 */
[----:B------:R-:W-:Y:S01]  /*19ca0*/  BAR.SYNC.DEFER_BLOCKING 0x4, 0x180 ;  /* 0x0106000000007b1d */ /* 0x000fe20000010000 */
[----:B------:R-:W-:-:S05]  /*19cb0*/  @!P2 MOV R2, 0x400 ;  /* 0x000004000002a802 */ /* 0x000fca0000000f00 */
[----:B----4-:R4:W-:Y:S01]  /*19cc0*/  STL [R1+0x10], R14 ;  /* 0x0000100e01007387 */ /* 0x0109e20000100800 */
[----:B0-----:R-:W-:-:S05]  /*19cd0*/  @!P2 LEA R17, R0, R2, 0x18 ;  /* 0x000000020011a211 */ /* 0x001fca00078ec0ff */
[----:B------:R4:W-:Y:S01]  /*19ce0*/  @!P2 STS [R17+0x388d0], R3 ;  /* 0x0388d0031100a388 */ /* 0x0009e20000000800 */
[----:B------:R-:W-:Y:S06]  /*19cf0*/  BAR.ARV 0x5, 0x180 ;  /* 0x0146000000007b1d */ /* 0x000fec0000002000 */
.L_x_5421:
[----:B0-2---:R-:W2:Y:S01]  /*19d00*/  LDL R0, [R1+0x10] ;  /* 0x0000100001007983 */ /* 0x005ea20000100800 */
[----:B------:R-:W-:Y:S02]  /*19d10*/  ULDC UR4, c[0x0][0xd38] ;  /* 0x00034e0000047ab9 */ /* 0x000fe40000000800 */
[----:B--2---:R-:W-:-:S13]  /*19d20*/  ISETP.GE.AND P0, PT, R0, UR4, PT ;  /* 0x0000000400007c0c */ /* 0x004fda000bf06270 */
[----:B------:R-:W-:Y:S05]  /*19d30*/  @!P0 BRA `(.L_x_5423) ;  /* 0xffffff9c006c8947 */ /* 0x000fea000383ffff */
.L_x_5305:
[----:B------:R-:W2:Y:S01]  /*19d40*/  LDL.LU R0, [R1+0x28] ;  /* 0x0000280001007983 */ /* 0x000ea20000300800 */
[----:B------:R-:W-:Y:S01]  /*19d50*/  BSSY B0, `(.L_x_5424) ;  /* 0x000000b000007945 */ /* 0x000fe20003800000 */
[----:B------:R-:W5:Y:S01]  /*19d60*/  S2R R5, SR_CgaCtaId ;  /* 0x0000000000057919 */ /* 0x000f620000008800 */
[----:B--2---:R-:W-:-:S05]  /*19d70*/  VIADD R0, R0, 0x1 ;  /* 0x0000000100007836 */ /* 0x004fca0000000000 */
[----:B0-----:R-:W-:-:S04]  /*19d80*/  LEA.HI R2, R0, R0, RZ, 0x1 ;  /* 0x0000000000027211 */ /* 0x001fc800078f08ff */
[----:B---34-:R-:W-:-:S05]  /*19d90*/  LOP3.LUT R3, R2, 0xfffffffe, RZ, 0xc0, !PT ;  /* 0xfffffffe02037812 */ /* 0x018fca00078ec0ff */
[----:B------:R-:W-:Y:S01]  /*19da0*/  IMAD.IADD R3, R0, 0x1, -R3 ;  /* 0x0000000100037824 */ /* 0x000fe200078e0a03 */
[----:B------:R-:W-:-:S04]  /*19db0*/  MOV R0, 0x400 ;  /* 0x0000040000007802 */ /* 0x000fc80000000f00 */
[----:B-----5:R-:W-:Y:S02]  /*19dc0*/  LEA R0, R5, R0, 0x18 ;  /* 0x0000000005007211 */ /* 0x020fe400078ec0ff */
[----:B------:R-:W-:-:S04]  /*19dd0*/  SHF.L.U32 R3, R3, 0x1f, RZ ;  /* 0x0000001f03037819 */ /* 0x000fc800000006ff */
[----:B------:R-:W0:Y:S02]  /*19de0*/  SYNCS.PHASECHK.TRANS64.TRYWAIT P0, [R0+URZ+0x38820], R3 ;  /* 0x03882003000075a7 */ /* 0x000e24000800017f */
[----:B0-----:R-:W-:Y:S05]  /*19df0*/  @!P0 BRA `(.L_x_5425) ;  /* 0x0000001800688947 */ /* 0x001fea0003800000 */
.L_x_5474:
[----:B------:R-:W-:Y:S05]  /*19e00*/  BSYNC B0 ;  /* 0x0000000000007941 */ /* 0x000fea0003800000 */
.L_x_5424:
[----:B------:R-:W-:-:S03]  /*19e10*/  UMOV UR4, 0xffffffff ;  /* 0xffffffff00047882 */ /* 0x000fc60000000000 */
[----:B------:R-:W-:Y:S05]  /*19e20*/  BRA.DIV UR4, `(.L_x_5426) ;  /* 0x0000001a04707947 */ /* 0x000fea000b800000 */
[----:B------:R-:W2:Y:S02]  /*19e30*/  S2R R2, SR_TID.X ;  /* 0x0000000000027919 */ /* 0x000ea40000002100 */
[----:B--2---:R-:W-:-:S04]  /*19e40*/  SHF.R.U32.HI R2, RZ, 0x5, R2 ;  /* 0x00000005ff027819 */ /* 0x004fc80000011602 */
[----:B------:R-:W-:-:S05]  /*19e50*/  LOP3.LUT R2, R2, 0x3, RZ, 0xc0, !PT ;  /* 0x0000000302027812 */ /* 0x000fca00078ec0ff */
[----:B------:R2:W3:Y:S02]  /*19e60*/  SHFL.IDX PT, R14, R2, RZ, 0x1f ;  /* 0x00001fff020e7589 */ /* 0x0004e400000e0000 */
.L_x_5477:
[----:B---3--:R-:W-:Y:S01]  /*19e70*/  ISETP.NE.AND P0, PT, R14, RZ, PT ;  /* 0x000000ff0e00720c */ /* 0x008fe20003f05270 */
[----:B------:R-:W-:-:S12]  /*19e80*/  BSSY B0, `(.L_x_5427) ;  /* 0x0000025000007945 */ /* 0x000fd80003800000 */
[----:B------:R-:W-:Y:S05]  /*19e90*/  @P0 BRA `(.L_x_5428) ;  /* 0x00000000008c0947 */ /* 0x000fea0003800000 */
[----:B------:R-:W-:-:S03]  /*19ea0*/  UMOV UR4, 0xffffffff ;  /* 0xffffffff00047882 */ /* 0x000fc60000000000 */
[----:B------:R-:W-:Y:S05]  /*19eb0*/  BRA.DIV UR4, `(.L_x_5429) ;  /* 0x0000001a04807947 */ /* 0x000fea000b800000 */
[----:B------:R-:W-:-:S13]  /*19ec0*/  ELECT P6, URZ, PT ;  /* 0x00000000003f782f */ /* 0x000fda00038c0000 */
.L_x_5480:
[----:B------:R-:W-:Y:S05]  /*19ed0*/  @!P6 BRA `(.L_x_5428) ;  /* 0x00000000007ce947 */ /* 0x000fea0003800000 */
[----:B--2---:R-:W2:Y:S02]  /*19ee0*/  LDL.LU R2, [R1+0x40] ;  /* 0x0000400001027983 */ /* 0x004ea40000300800 */
[----:B--2---:R-:W-:-:S04]  /*19ef0*/  LOP3.LUT R2, R2, 0x2, RZ, 0xfc, !PT ;  /* 0x0000000202027812 */ /* 0x004fc800078efcff */
[----:B------:R-:W-:-:S13]  /*19f00*/  ISETP.NE.AND P2, PT, R2, 0x3, PT ;  /* 0x000000030200780c */ /* 0x000fda0003f45270 */
[----:B------:R-:W-:Y:S05]  /*19f10*/  @!P2 BRA `(.L_x_5430) ;  /* 0x000000000004a947 */ /* 0x000fea0003800000 */
[----:B------:R-:W-:Y:S01]  /*19f20*/  BPT.TRAP 0x1 ;  /* 0x000000040000795c */ /* 0x000fe20000300000 */
.L_x_5430:
[----:B------:R-:W2:Y:S01]  /*19f30*/  LDL.LU R7, [R1+0x8] ;  /* 0x0000080001077983 */ /* 0x000ea20000300800 */
[----:B------:R-:W-:Y:S02]  /*19f40*/  VIADD R2, R0, 0x38840 ;  /* 0x0003884000027836 */ /* 0x000fe40000000000 */
[C---:B0-----:R-:W-:Y:S02]  /*19f50*/  VIADD R3, R19.reuse, 0x1 ;  /* 0x0000000113037836 */ /* 0x041fe40000000000 */
[----:B-1----:R-:W-:-:S03]  /*19f60*/  IMAD R6, R19, 0x8, R2 ;  /* 0x0000000813067824 */ /* 0x002fc600078e0202 */
        /* <DEDUP_REMOVED lines=9> */
.L_x_5481:
[----:B------:R-:W1:Y:S02]  /*1a000*/  SYNCS.PHASECHK.TRANS64.TRYWAIT P0, [R7+URZ], R2 ;  /* 0x00000002070075a7 */ /* 0x000e64000800017f */
[----:B-1----:R-:W-:Y:S05]  /*1a010*/  @!P0 BRA `(.L_x_5432) ;  /* 0x00000018005c8947 */ /* 0x002fea0003800000 */
.L_x_5482:
[----:B------:R-:W-:Y:S05]  /*1a020*/  @!P2 BRA `(.L_x_5433) ;  /* 0x000000000004a947 */ /* 0x000fea0003800000 */
[----:B------:R-:W-:Y:S01]  /*1a030*/  BPT.TRAP 0x1 ;  /* 0x000000040000795c */ /* 0x000fe20000300000 */
.L_x_5433:
[----:B------:R-:W-:-:S04]  /*1a040*/  VIADD R0, R0, 0x38860 ;  /* 0x0003886000007836 */ /* 0x000fc80000000000 */
[----:B------:R-:W-:-:S04]  /*1a050*/  IMAD R4, R19, 0x8, R0 ;  /* 0x0000000813047824 */ /* 0x000fc800078e0200 */
[----:B------:R-:W2:Y:S02]  /*1a060*/  SYNCS.PHASECHK.TRANS64.TRYWAIT P0, [R4+URZ], R5 ;  /* 0x00000005040075a7 */ /* 0x000ea4000800017f */
[----:B--2---:R-:W-:Y:S05]  /*1a070*/  @!P0 BRA `(.L_x_5434) ;  /* 0x0000001800588947 */ /* 0x004fea0003800000 */
.L_x_5483:
[----:B------:R-:W-:-:S07]  /*1a080*/  IMAD R3, R3, 0x8, R0 ;  /* 0x0000000803037824 */ /* 0x000fce00078e0200 */
.L_x_5435:
[----:B---3--:R3:W4:Y:S02]  /*1a090*/  SYNCS.PHASECHK.TRANS64.TRYWAIT P0, [R3+URZ], R2 ;  /* 0x00000002030075a7 */ /* 0x008724000800017f */
[----:B----4-:R-:W-:Y:S05]  /*1a0a0*/  @!P0 NANOSLEEP.SYNCS 0x989680 ;  /* 0x009896800000895d */ /* 0x010fea0003900000 */
[----:B------:R-:W4:Y:S02]  /*1a0b0*/  @!P0 SYNCS.PHASECHK.TRANS64 P0, [R3+URZ], R2 ;  /* 0x00000002030085a7 */ /* 0x000f24000800007f */
[----:B----4-:R-:W-:Y:S05]  /*1a0c0*/  @!P0 BRA `(.L_x_5435) ;  /* 0xfffffffc00f08947 */ /* 0x010fea000383ffff */
.L_x_5428:
[----:B------:R-:W-:Y:S05]  /*1a0d0*/  BSYNC B0 ;  /* 0x0000000000007941 */ /* 0x000fea0003800000 */
.L_x_5427:
[----:B------:R-:W-:Y:S05]  /*1a0e0*/  EXIT ;  /* 0x000000000000794d */ /* 0x000fea0003800000 */
.L_x_5224:
[----:B0-----:R-:W-:-:S04]  /*1a0f0*/  IMAD.U32 R3, RZ, RZ, UR37 ;  /* 0x00000025ff037e24 */ /* 0x001fc8000f8e00ff */
[----:B------:R0:W1:Y:S03]  /*1a100*/  SYNCS.PHASECHK.TRANS64.TRYWAIT P1, [R3+URZ+0x38800], R4 ;  /* 0x03880004030075a7 */ /* 0x000066000802017f */
[----:B-1----:R-:W-:Y:S05]  /*1a110*/  @!P1 NANOSLEEP.SYNCS 0x989680 ;  /* 0x009896800000995d */ /* 0x002fea0003900000 */
[----:B------:R-:W1:Y:S02]  /*1a120*/  @!P1 SYNCS.PHASECHK.TRANS64 P1, [R3+URZ+0x38800], R4 ;  /* 0x03880004030095a7 */ /* 0x000e64000802007f */
[----:B-1----:R-:W-:Y:S05]  /*1a130*/  @!P1 BRA `(.L_x_5224) ;  /* 0xfffffffc00ec9947 */ /* 0x002fea000383ffff */
[----:B------:R-:W-:Y:S05]  /*1a140*/  BRA `(.L_x_5436) ;  /* 0xfffffe9c00487947 */ /* 0x000fea000383ffff */
.L_x_5228:
[----:B-1----:R1:W2:Y:S02]  /*1a150*/  SYNCS.PHASECHK.TRANS64.TRYWAIT P1, [R3+URZ+0x38830], R6 ;  /* 0x03883006030075a7 */ /* 0x0022a4000802017f */
[----:B--2---:R-:W-:Y:S05]  /*1a160*/  @!P1 NANOSLEEP.SYNCS 0x989680 ;  /* 0x009896800000995d */ /* 0x004fea0003900000 */
[----:B------:R-:W2:Y:S02]  /*1a170*/  @!P1 SYNCS.PHASECHK.TRANS64 P1, [R3+URZ+0x38830], R6 ;  /* 0x03883006030095a7 */ /* 0x000ea4000802007f */
[----:B--2---:R-:W-:Y:S05]  /*1a180*/  @!P1 BRA `(.L_x_5228) ;  /* 0xfffffffc00f09947 */ /* 0x004fea000383ffff */
[----:B------:R-:W-:Y:S05]  /*1a190*/  BRA `(.L_x_5227) ;  /* 0xfffffe9c00607947 */ /* 0x000fea000383ffff */
.L_x_5229:
[----:B--2---:R-:W-:-:S04]  /*1a1a0*/  IMAD.U32 R5, RZ, RZ, UR37 ;  /* 0x00000025ff057e24 */ /* 0x004fc8000f8e00ff */
[----:B------:R2:W3:Y:S03]  /*1a1b0*/  SYNCS.PHASECHK.TRANS64.TRYWAIT P1, [R5+URZ+0x38810], R4 ;  /* 0x03881004050075a7 */ /* 0x0004e6000802017f */
[----:B---3--:R-:W-:Y:S05]  /*1a1c0*/  @!P1 NANOSLEEP.SYNCS 0x989680 ;  /* 0x009896800000995d */ /* 0x008fea0003900000 */
[----:B------:R-:W3:Y:S02]  /*1a1d0*/  @!P1 SYNCS.PHASECHK.TRANS64 P1, [R5+URZ+0x38810], R4 ;  /* 0x03881004050095a7 */ /* 0x000ee4000802007f */
[----:B---3--:R-:W-:Y:S05]  /*1a1e0*/  @!P1 BRA `(.L_x_5229) ;  /* 0xfffffffc00ec9947 */ /* 0x008fea000383ffff */
[----:B------:R-:W-:Y:S05]  /*1a1f0*/  BRA `(.L_x_5437) ;  /* 0xfffffe9c00e87947 */ /* 0x000fea000383ffff */
.L_x_5233:
[----:B----4-:R4:W0:Y:S02]  /*1a200*/  SYNCS.PHASECHK.TRANS64.TRYWAIT P1, [R3+URZ+0x38850], R6 ;  /* 0x03885006030075a7 */ /* 0x010824000802017f */
[----:B0-----:R-:W-:Y:S05]  /*1a210*/  @!P1 NANOSLEEP.SYNCS 0x989680 ;  /* 0x009896800000995d */ /* 0x001fea0003900000 */
[----:B------:R-:W0:Y:S02]  /*1a220*/  @!P1 SYNCS.PHASECHK.TRANS64 P1, [R3+URZ+0x38850], R6 ;  /* 0x03885006030095a7 */ /* 0x000e24000802007f */
[----:B0-----:R-:W-:Y:S05]  /*1a230*/  @!P1 BRA `(.L_x_5233) ;  /* 0xfffffffc00f09947 */ /* 0x001fea000383ffff */
[----:B------:R-:W-:Y:S05]  /*1a240*/  BRA `(.L_x_5232) ;  /* 0xfffffe9c00f47947 */ /* 0x000fea000383ffff */
.L_x_5249:
[----:B-1----:R-:W-:-:S04]  /*1a250*/  IMAD.U32 R9, RZ, RZ, UR5 ;  /* 0x00000005ff097e24 */ /* 0x002fc8000f8e00ff */
[----:B------:R1:W2:Y:S03]  /*1a260*/  SYNCS.PHASECHK.TRANS64.TRYWAIT P2, [R9+URZ+0x38830], R8 ;  /* 0x03883008090075a7 */ /* 0x0002a6000804017f */
[----:B--2---:R-:W-:Y:S05]  /*1a270*/  @!P2 NANOSLEEP.SYNCS 0x989680 ;  /* 0x009896800000a95d */ /* 0x004fea0003900000 */
[----:B------:R-:W2:Y:S02]  /*1a280*/  @!P2 SYNCS.PHASECHK.TRANS64 P2, [R9+URZ+0x38830], R8 ;  /* 0x038830080900a5a7 */ /* 0x000ea4000804007f */
[----:B--2---:R-:W-:Y:S05]  /*1a290*/  @!P2 BRA `(.L_x_5249) ;  /* 0xfffffffc00eca947 */ /* 0x004fea000383ffff */
[----:B------:R-:W-:Y:S05]  /*1a2a0*/  BRA `(.L_x_5248) ;  /* 0xfffffecc00707947 */ /* 0x000fea000383ffff */
.L_x_5253:
[----:B-1----:R-:W-:-:S04]  /*1a2b0*/  IMAD.U32 R9, RZ, RZ, UR5 ;  /* 0x00000005ff097e24 */ /* 0x002fc8000f8e00ff */
[----:B------:R1:W3:Y:S03]  /*1a2c0*/  SYNCS.PHASECHK.TRANS64.TRYWAIT P2, [R9+URZ+0x38850], R8 ;  /* 0x03885008090075a7 */ /* 0x0002e6000804017f */
[----:B---3--:R-:W-:Y:S05]  /*1a2d0*/  @!P2 NANOSLEEP.SYNCS 0x989680 ;  /* 0x009896800000a95d */ /* 0x008fea0003900000 */
[----:B------:R-:W3:Y:S02]  /*1a2e0*/  @!P2 SYNCS.PHASECHK.TRANS64 P2, [R9+URZ+0x38850], R8 ;  /* 0x038850080900a5a7 */ /* 0x000ee4000804007f */
[----:B---3--:R-:W-:Y:S05]  /*1a2f0*/  @!P2 BRA `(.L_x_5253) ;  /* 0xfffffffc00eca947 */ /* 0x008fea000383ffff */
[----:B------:R-:W-:Y:S05]  /*1a300*/  BRA `(.L_x_5252) ;  /* 0xfffffecc00cc7947 */ /* 0x000fea000383ffff */
.L_x_5270:
[----:B-1----:R-:W-:-:S04]  /*1a310*/  IMAD.U32 R6, RZ, RZ, UR5 ;  /* 0x00000005ff067e24 */ /* 0x002fc8000f8e00ff */
[----:B------:R1:W2:Y:S03]  /*1a320*/  SYNCS.PHASECHK.TRANS64.TRYWAIT P3, [R6+URZ+0x38830], R5 ;  /* 0x03883005060075a7 */ /* 0x0002a6000806017f */
[----:B--2---:R-:W-:Y:S05]  /*1a330*/  @!P3 NANOSLEEP.SYNCS 0x989680 ;  /* 0x009896800000b95d */ /* 0x004fea0003900000 */
[----:B------:R-:W2:Y:S02]  /*1a340*/  @!P3 SYNCS.PHASECHK.TRANS64 P3, [R6+URZ+0x38830], R5 ;  /* 0x038830050600b5a7 */ /* 0x000ea4000806007f */
[----:B--2---:R-:W-:Y:S05]  /*1a350*/  @!P3 BRA `(.L_x_5270) ;  /* 0xfffffffc00ecb947 */ /* 0x004fea000383ffff */
[----:B------:R-:W-:Y:S05]  /*1a360*/  BRA `(.L_x_5269) ;  /* 0xffffff0000f47947 */ /* 0x000fea000383ffff */
.L_x_5274:
[----:B-1----:R-:W-:-:S04]  /*1a370*/  IMAD.U32 R6, RZ, RZ, UR5 ;  /* 0x00000005ff067e24 */ /* 0x002fc8000f8e00ff */
[----:B------:R1:W3:Y:S03]  /*1a380*/  SYNCS.PHASECHK.TRANS64.TRYWAIT P3, [R6+URZ+0x38850], R5 ;  /* 0x03885005060075a7 */ /* 0x0002e6000806017f */
[----:B---3--:R-:W-:Y:S05]  /*1a390*/  @!P3 NANOSLEEP.SYNCS 0x989680 ;  /* 0x009896800000b95d */ /* 0x008fea0003900000 */
[----:B------:R-:W3:Y:S02]  /*1a3a0*/  @!P3 SYNCS.PHASECHK.TRANS64 P3, [R6+URZ+0x38850], R5 ;  /* 0x038850050600b5a7 */ /* 0x000ee4000806007f */
[----:B---3--:R-:W-:Y:S05]  /*1a3b0*/  @!P3 BRA `(.L_x_5274) ;  /* 0xfffffffc00ecb947 */ /* 0x008fea000383ffff */
[----:B------:R-:W-:Y:S05]  /*1a3c0*/  BRA `(.L_x_5273) ;  /* 0xffffff0400507947 */ /* 0x000fea000383ffff */
.L_x_5280:
[----:B--2---:R-:W-:-:S04]  /*1a3d0*/  IMAD.U32 R8, RZ, RZ, UR5 ;  /* 0x00000005ff087e24 */ /* 0x004fc8000f8e00ff */
[----:B------:R2:W3:Y:S03]  /*1a3e0*/  SYNCS.PHASECHK.TRANS64.TRYWAIT P2, [R8+URZ+0x38830], R5 ;  /* 0x03883005080075a7 */ /* 0x0004e6000804017f */
[----:B---3--:R-:W-:Y:S05]  /*1a3f0*/  @!P2 NANOSLEEP.SYNCS 0x989680 ;  /* 0x009896800000a95d */ /* 0x008fea0003900000 */
[----:B------:R-:W3:Y:S02]  /*1a400*/  @!P2 SYNCS.PHASECHK.TRANS64 P2, [R8+URZ+0x38830], R5 ;  /* 0x038830050800a5a7 */ /* 0x000ee4000804007f */
[----:B---3--:R-:W-:Y:S05]  /*1a410*/  @!P2 BRA `(.L_x_5280) ;  /* 0xfffffffc00eca947 */ /* 0x008fea000383ffff */
[----:B------:R-:W-:Y:S05]  /*1a420*/  BRA `(.L_x_5279) ;  /* 0xffffff2c00047947 */ /* 0x000fea000383ffff */
.L_x_5284:
[----:B--2---:R-:W-:-:S04]  /*1a430*/  IMAD.U32 R8, RZ, RZ, UR5 ;  /* 0x00000005ff087e24 */ /* 0x004fc8000f8e00ff */
[----:B------:R2:W3:Y:S03]  /*1a440*/  SYNCS.PHASECHK.TRANS64.TRYWAIT P2, [R8+URZ+0x38850], R5 ;  /* 0x03885005080075a7 */ /* 0x0004e6000804017f */
[----:B---3--:R-:W-:Y:S05]  /*1a450*/  @!P2 NANOSLEEP.SYNCS 0x989680 ;  /* 0x009896800000a95d */ /* 0x008fea0003900000 */
[----:B------:R-:W3:Y:S02]  /*1a460*/  @!P2 SYNCS.PHASECHK.TRANS64 P2, [R8+URZ+0x38850], R5 ;  /* 0x038850050800a5a7 */ /* 0x000ee4000804007f */
[----:B---3--:R-:W-:Y:S05]  /*1a470*/  @!P2 BRA `(.L_x_5284) ;  /* 0xfffffffc00eca947 */ /* 0x008fea000383ffff */
[----:B------:R-:W-:Y:S05]  /*1a480*/  BRA `(.L_x_5283) ;  /* 0xffffff2c00607947 */ /* 0x000fea000383ffff */
.L_x_5322:
[----:B------:R-:W-:Y:S02]  /*1a490*/  IMAD.MOV.U32 R13, RZ, RZ, R4 ;  /* 0x000000ffff0d7224 */ /* 0x000fe400078e0004 */
[----:B------:R-:W-:Y:S02]  /*1a4a0*/  IMAD.MOV.U32 R12, RZ, RZ, RZ ;  /* 0x000000ffff0c7224 */ /* 0x000fe400078e00ff */
[----:B------:R-:W-:Y:S02]  /*1a4b0*/  IMAD.MOV.U32 R11, RZ, RZ, 0x1f ;  /* 0x0000001fff0b7424 */ /* 0x000fe400078e00ff */
[----:B------:R-:W-:-:S07]  /*1a4c0*/  IMAD.MOV.U32 R15, RZ, RZ, -0x1 ;  /* 0xffffffffff0f7424 */ /* 0x000fce00078e00ff */
[----:B0-----:R-:W-:Y:S05]  /*1a4d0*/  WARPSYNC.COLLECTIVE R15, `(.L_x_5438) ;  /* 0x000000000f087348 */ /* 0x001fea0003c00000 */
[----:B------:R1:W2:Y:S02]  /*1a4e0*/  SHFL.IDX P6, R14, R13, R12, R11 ;  /* 0x0000000c0d0e7389 */ /* 0x0002a400000c000b */
[----:B012---:R-:W-:Y:S01]  /*1a4f0*/  ENDCOLLECTIVE ;  /* 0x000000000000791b */ /* 0x007fe20003800000 */
.L_x_5438:
[----:B------:R-:W-:Y:S05]  /*1a500*/  BRA `(.L_x_5439) ;  /* 0xffffffa4001c7947 */ /* 0x000fea000383ffff */
.L_x_5324:
[----:B------:R-:W-:Y:S01]  /*1a510*/  BSSY B0, `(.L_x_5440) ;  /* 0x0000006000007945 */ /* 0x000fe20003800000 */
[----:B------:R-:W-:-:S07]  /*1a520*/  IMAD.MOV.U32 R15, RZ, RZ, -0x1 ;  /* 0xffffffffff0f7424 */ /* 0x000fce00078e00ff */
[----:B01----:R-:W-:Y:S05]  /*1a530*/  WARPSYNC.COLLECTIVE R15, `(.L_x_5441) ;  /* 0x000000000f0c7348 */ /* 0x003fea0003c00000 */
[----:B------:R-:W-:Y:S02]  /*1a540*/  ELECT P6, UR62, PT ;  /* 0x00000000003e782f */ /* 0x000fe400038c0000 */
[----:B------:R-:W-:Y:S01]  /*1a550*/  MOV R14, UR62 ;  /* 0x0000003e000e7c02 */ /* 0x000fe20008000f00 */
[----:B01----:R-:W-:Y:S10]  /*1a560*/  ENDCOLLECTIVE ;  /* 0x000000000000791b */ /* 0x003ff40003800000 */
.L_x_5441:
[----:B------:R-:W-:Y:S05]  /*1a570*/  BSYNC B0 ;  /* 0x0000000000007941 */ /* 0x000fea0003800000 */
.L_x_5440:
[----:B------:R-:W-:Y:S05]  /*1a580*/  BRA `(.L_x_5442) ;  /* 0xffffffa400207947 */ /* 0x000fea000383ffff */
.L_x_5326:
[----:B--2---:R2:W3:Y:S02]  /*1a590*/  SYNCS.PHASECHK.TRANS64.TRYWAIT P0, [R0+URZ+0x38840], R2 ;  /* 0x03884002000075a7 */ /* 0x0044e4000800017f */
[----:B---3--:R-:W-:Y:S05]  /*1a5a0*/  @!P0 NANOSLEEP.SYNCS 0x989680 ;  /* 0x009896800000895d */ /* 0x008fea0003900000 */
[----:B------:R-:W3:Y:S02]  /*1a5b0*/  @!P0 SYNCS.PHASECHK.TRANS64 P0, [R0+URZ+0x38840], R2 ;  /* 0x03884002000085a7 */ /* 0x000ee4000800007f */
[----:B---3--:R-:W-:Y:S05]  /*1a5c0*/  @!P0 BRA `(.L_x_5326) ;  /* 0xfffffffc00f08947 */ /* 0x008fea000383ffff */
[----:B------:R-:W-:Y:S05]  /*1a5d0*/  BRA `(.L_x_5443) ;  /* 0xffffffa400787947 */ /* 0x000fea000383ffff */
.L_x_5330:
[----:B------:R-:W-:Y:S02]  /*1a5e0*/  IMAD.MOV.U32 R13, RZ, RZ, R3 ;  /* 0x000000ffff0d7224 */ /* 0x000fe400078e0003 */
[----:B------:R-:W-:Y:S02]  /*1a5f0*/  IMAD.MOV.U32 R12, RZ, RZ, RZ ;  /* 0x000000ffff0c7224 */ /* 0x000fe400078e00ff */
[----:B------:R-:W-:Y:S02]  /*1a600*/  IMAD.MOV.U32 R11, RZ, RZ, 0x181f ;  /* 0x0000181fff0b7424 */ /* 0x000fe400078e00ff */
[----:B------:R-:W-:Y:S02]  /*1a610*/  IMAD.MOV.U32 R15, RZ, RZ, -0x1 ;  /* 0xffffffffff0f7424 */ /* 0x000fe400078e00ff */
[----:B------:R-:W-:-:S07]  /*1a620*/  VIADD R9, R9, UR40 ;  /* 0x0000002809097c36 */ /* 0x000fce0008000000 */
[----:B-----5:R-:W-:Y:S05]  /*1a630*/  WARPSYNC.COLLECTIVE R15, `(.L_x_5444) ;  /* 0x000000000f087348 */ /* 0x020fea0003c00000 */
[----:B------:R0:W1:Y:S02]  /*1a640*/  SHFL.IDX P6, R14, R13, R12, R11 ;  /* 0x0000000c0d0e7389 */ /* 0x00006400000c000b */
[----:B01---5:R-:W-:Y:S01]  /*1a650*/  ENDCOLLECTIVE ;  /* 0x000000000000791b */ /* 0x023fe20003800000 */
.L_x_5444:
[----:B------:R-:W-:Y:S01]  /*1a660*/  VIADD R10, R9, 0x10 ;  /* 0x00000010090a7836 */ /* 0x000fe20000000000 */
[----:B------:R0:W-:Y:S04]  /*1a670*/  STL [R1+0x14], R9 ;  /* 0x0000140901007387 */ /* 0x0001e80000100800 */
[----:B------:R0:W-:Y:S01]  /*1a680*/  STL [R1+0x20], R10 ;  /* 0x0000200a01007387 */ /* 0x0001e20000100800 */
[----:B------:R-:W-:Y:S02]  /*1a690*/  IMAD.MOV.U32 R13, RZ, RZ, R0 ;  /* 0x000000ffff0d7224 */ /* 0x000fe400078e0000 */
[----:B------:R-:W-:-:S07]  /*1a6a0*/  IMAD.MOV.U32 R4, RZ, RZ, R14 ;  /* 0x000000ffff047224 */ /* 0x000fce00078e000e */
[----:B0-----:R-:W-:Y:S05]  /*1a6b0*/  WARPSYNC.COLLECTIVE R15, `(.L_x_5445) ;  /* 0x000000000f087348 */ /* 0x001fea0003c00000 */
[----:B------:R1:W2:Y:S02]  /*1a6c0*/  SHFL.IDX P6, R14, R13, R12, R11 ;  /* 0x0000000c0d0e7389 */ /* 0x0002a400000c000b */
[----:B012---:R-:W-:Y:S01]  /*1a6d0*/  ENDCOLLECTIVE ;  /* 0x000000000000791b */ /* 0x007fe20003800000 */
.L_x_5445:
[----:B------:R-:W-:Y:S02]  /*1a6e0*/  ULDC UR4, c[0x0][0x288] ;  /* 0x0000a20000047ab9 */ /* 0x000fe40000000800 */
[----:B------:R-:W-:Y:S02]  /*1a6f0*/  IMAD R2, R6, UR4, RZ ;  /* 0x0000000406027c24 */ /* 0x000fe4000f8e02ff */
[----:B------:R-:W-:-:S03]  /*1a700*/  VIADD R6, R9, 0x20 ;  /* 0x0000002009067836 */ /* 0x000fc60000000000 */
[----:B------:R-:W-:Y:S02]  /*1a710*/  ISETP.GE.AND P1, PT, R9, R2, PT ;  /* 0x000000020900720c */ /* 0x000fe40003f26270 */
[----:B------:R0:W-:Y:S01]  /*1a720*/  STL [R1+0x24], R6 ;  /* 0x0000240601007387 */ /* 0x0001e20000100800 */
[----:B------:R-:W-:Y:S02]  /*1a730*/  IMAD.MOV.U32 R13, RZ, RZ, R3 ;  /* 0x000000ffff0d7224 */ /* 0x000fe400078e0003 */
[----:B------:R-:W-:Y:S02]  /*1a740*/  IMAD.MOV.U32 R12, RZ, RZ, 0x1 ;  /* 0x00000001ff0c7424 */ /* 0x000fe400078e00ff */
[----:B------:R-:W-:-:S07]  /*1a750*/  IMAD.MOV.U32 R5, RZ, RZ, R14 ;  /* 0x000000ffff057224 */ /* 0x000fce00078e000e */
[----:B0-----:R-:W-:Y:S05]  /*1a760*/  WARPSYNC.COLLECTIVE R15, `(.L_x_5446) ;  /* 0x000000000f087348 */ /* 0x001fea0003c00000 */
[----:B------:R1:W2:Y:S02]  /*1a770*/  SHFL.IDX P6, R14, R13, R12, R11 ;  /* 0x0000000c0d0e7389 */ /* 0x0002a400000c000b */
[----:B012---:R-:W-:Y:S01]  /*1a780*/  ENDCOLLECTIVE ;  /* 0x000000000000791b */ /* 0x007fe20003800000 */
.L_x_5446:
        /* <DEDUP_REMOVED lines=15> */
.L_x_5447:
[----:B------:R-:W-:Y:S02]  /*1a880*/  IMAD.MOV.U32 R13, RZ, RZ, R3 ;  /* 0x000000ffff0d7224 */ /* 0x000fe400078e0003 */
[----:B------:R-:W-:Y:S02]  /*1a890*/  IMAD.MOV.U32 R12, RZ, RZ, 0x2 ;  /* 0x00000002ff0c7424 */ /* 0x000fe400078e00ff */
[----:B------:R-:W-:-:S07]  /*1a8a0*/  IMAD.MOV.U32 R5, RZ, RZ, R14 ;  /* 0x000000ffff057224 */ /* 0x000fce00078e000e */
[----:B------:R-:W-:Y:S05]  /*1a8b0*/  WARPSYNC.COLLECTIVE R15, `(.L_x_5448) ;  /* 0x000000000f087348 */ /* 0x000fea0003c00000 */
[----:B------:R0:W1:Y:S02]  /*1a8c0*/  SHFL.IDX P6, R14, R13, R12, R11 ;  /* 0x0000000c0d0e7389 */ /* 0x00006400000c000b */
[----:B01----:R-:W-:Y:S01]  /*1a8d0*/  ENDCOLLECTIVE ;  /* 0x000000000000791b */ /* 0x003fe20003800000 */
.L_x_5448:
        /* <DEDUP_REMOVED lines=15> */
.L_x_5449:
[----:B------:R-:W-:Y:S02]  /*1a9d0*/  IMAD.MOV.U32 R13, RZ, RZ, R3 ;  /* 0x000000ffff0d7224 */ /* 0x000fe400078e0003 */
[----:B------:R-:W-:Y:S02]  /*1a9e0*/  IMAD.MOV.U32 R12, RZ, RZ, 0x3 ;  /* 0x00000003ff0c7424 */ /* 0x000fe400078e00ff */
[----:B------:R-:W-:-:S07]  /*1a9f0*/  IMAD.MOV.U32 R5, RZ, RZ, R14 ;  /* 0x000000ffff057224 */ /* 0x000fce00078e000e */
[----:B------:R-:W-:Y:S05]  /*1aa00*/  WARPSYNC.COLLECTIVE R15, `(.L_x_5450) ;  /* 0x000000000f087348 */ /* 0x000fea0003c00000 */
[----:B------:R0:W1:Y:S02]  /*1aa10*/  SHFL.IDX P6, R14, R13, R12, R11 ;  /* 0x0000000c0d0e7389 */ /* 0x00006400000c000b */
[----:B01----:R-:W-:Y:S01]  /*1aa20*/  ENDCOLLECTIVE ;  /* 0x000000000000791b */ /* 0x003fe20003800000 */
.L_x_5450:
        /* <DEDUP_REMOVED lines=10> */
.L_x_5451:
[----:B------:R-:W-:Y:S01]  /*1aad0*/  @!PT LDS RZ, [RZ] ;  /* 0x00000000fffff984 */ /* 0x000fe20000000800 */
[----:B------:R-:W-:Y:S01]  /*1aae0*/  @!PT LDS RZ, [RZ] ;  /* 0x00000000fffff984 */ /* 0x000fe20000000800 */
[----:B------:R-:W-:Y:S01]  /*1aaf0*/  @!PT LDS RZ, [RZ] ;  /* 0x00000000fffff984 */ /* 0x000fe20000000800 */
[----:B------:R0:W-:Y:S01]  /*1ab00*/  @!P1 LDGSTS.E.BYPASS.LTC128B.128 [R7+0x21400], desc[UR44][R4.64], !P0 ;  /* 0x2140000004079fae */ /* 0x0001e2000c101d6c */
[----:B------:R-:W-:Y:S01]  /*1ab10*/  IMAD.MOV.U32 R0, RZ, RZ, R14 ;  /* 0x000000ffff007224 */ /* 0x000fe200078e000e */
[----:B------:R-:W-:Y:S06]  /*1ab20*/  BRA `(.L_x_5452) ;  /* 0xffffffa8007c7947 */ /* 0x000fec000383ffff */
.L_x_5334:
        /* <DEDUP_REMOVED lines=8> */
.L_x_5454:
[----:B------:R-:W-:Y:S05]  /*1abb0*/  BSYNC B0 ;  /* 0x0000000000007941 */ /* 0x000fea0003800000 */
.L_x_5453:
        /* <DEDUP_REMOVED lines=10> */
.L_x_5455:
        /* <DEDUP_REMOVED lines=46> */
.L_x_5456:
[----:B------:R-:W-:Y:S02]  /*1af40*/  IMAD.MOV.U32 R13, RZ, RZ, R0 ;  /* 0x000000ffff0d7224 */ /* 0x000fe400078e0000 */
[----:B------:R-:W-:-:S07]  /*1af50*/  IMAD.MOV.U32 R8, RZ, RZ, R14 ;  /* 0x000000ffff087224 */ /* 0x000fce00078e000e */
[----:B------:R-:W-:Y:S05]  /*1af60*/  WARPSYNC.COLLECTIVE R15, `(.L_x_5457) ;  /* 0x000000000f087348 */ /* 0x000fea0003c00000 */
[----:B------:R0:W1:Y:S02]  /*1af70*/  SHFL.IDX P6, R14, R13, R12, R11 ;  /* 0x0000000c0d0e7389 */ /* 0x00006400000c000b */
[----:B01----:R-:W-:Y:S01]  /*1af80*/  ENDCOLLECTIVE ;  /* 0x000000000000791b */ /* 0x003fe20003800000 */
.L_x_5457:
        /* <DEDUP_REMOVED lines=22> */
.L_x_5458:
        /* <DEDUP_REMOVED lines=21> */
.L_x_5459:
        /* <DEDUP_REMOVED lines=29> */
.L_x_5460:
[----:B------:R-:W-:Y:S02]  /*1b410*/  IMAD.MOV.U32 R13, RZ, RZ, R0 ;  /* 0x000000ffff0d7224 */ /* 0x000fe400078e0000 */
[----:B------:R-:W-:-:S07]  /*1b420*/  IMAD.MOV.U32 R6, RZ, RZ, R14 ;  /* 0x000000ffff067224 */ /* 0x000fce00078e000e */
[----:B------:R-:W-:Y:S05]  /*1b430*/  WARPSYNC.COLLECTIVE R15, `(.L_x_5461) ;  /* 0x000000000f087348 */ /* 0x000fea0003c00000 */
[----:B------:R0:W1:Y:S02]  /*1b440*/  SHFL.IDX P6, R14, R13, R12, R11 ;  /* 0x0000000c0d0e7389 */ /* 0x00006400000c000b */
[----:B01----:R-:W-:Y:S01]  /*1b450*/  ENDCOLLECTIVE ;  /* 0x000000000000791b */ /* 0x003fe20003800000 */
.L_x_5461:
[----:B------:R-:W-:Y:S01]  /*1b460*/  IMAD.MOV.U32 R0, RZ, RZ, R14 ;  /* 0x000000ffff007224 */ /* 0x000fe200078e000e */
[----:B------:R-:W-:Y:S06]  /*1b470*/  BRA `(.L_x_5462) ;  /* 0xffffffac00cc7947 */ /* 0x000fec000383ffff */
.L_x_5339:
[----:B0-----:R0:W2:Y:S02]  /*1b480*/  SYNCS.PHASECHK.TRANS64.TRYWAIT P0, [R17+URZ+0x38820], R0 ;  /* 0x03882000110075a7 */ /* 0x0010a4000800017f */
[----:B--2---:R-:W-:Y:S05]  /*1b490*/  @!P0 NANOSLEEP.SYNCS 0x989680 ;  /* 0x009896800000895d */ /* 0x004fea0003900000 */
[----:B------:R-:W2:Y:S02]  /*1b4a0*/  @!P0 SYNCS.PHASECHK.TRANS64 P0, [R17+URZ+0x38820], R0 ;  /* 0x03882000110085a7 */ /* 0x000ea4000800007f */
[----:B--2---:R-:W-:Y:S05]  /*1b4b0*/  @!P0 BRA `(.L_x_5339) ;  /* 0xfffffffc00f08947 */ /* 0x004fea000383ffff */
[----:B------:R-:W-:Y:S05]  /*1b4c0*/  BRA `(.L_x_5463) ;  /* 0xffffffb000847947 */ /* 0x000fea000383ffff */
.L_x_5343:
[----:B0-----:R0:W2:Y:S02]  /*1b4d0*/  SYNCS.PHASECHK.TRANS64.TRYWAIT P0, [R0+URZ+0x38860], R2 ;  /* 0x03886002000075a7 */ /* 0x0010a4000800017f */
[----:B--2---:R-:W-:Y:S05]  /*1b4e0*/  @!P0 NANOSLEEP.SYNCS 0x989680 ;  /* 0x009896800000895d */ /* 0x004fea0003900000 */
[----:B------:R-:W2:Y:S02]  /*1b4f0*/  @!P0 SYNCS.PHASECHK.TRANS64 P0, [R0+URZ+0x38860], R2 ;  /* 0x03886002000085a7 */ /* 0x000ea4000800007f */
[----:B--2---:R-:W-:Y:S05]  /*1b500*/  @!P0 BRA `(.L_x_5343) ;  /* 0xfffffffc00f08947 */ /* 0x004fea000383ffff */
[----:B------:R-:W-:Y:S05]  /*1b510*/  BRA `(.L_x_5464) ;  /* 0xffffffb000a47947 */ /* 0x000fea000383ffff */
.L_x_5360:
[----:B-1----:R1:W2:Y:S02]  /*1b520*/  SYNCS.PHASECHK.TRANS64.TRYWAIT P0, [R3+URZ+0x38840], R2 ;  /* 0x03884002030075a7 */ /* 0x0022a4000800017f */
[----:B--2---:R-:W-:Y:S05]  /*1b530*/  @!P0 NANOSLEEP.SYNCS 0x989680 ;  /* 0x009896800000895d */ /* 0x004fea0003900000 */
[----:B------:R-:W2:Y:S02]  /*1b540*/  @!P0 SYNCS.PHASECHK.TRANS64 P0, [R3+URZ+0x38840], R2 ;  /* 0x03884002030085a7 */ /* 0x000ea4000800007f */
[----:B--2---:R-:W-:Y:S05]  /*1b550*/  @!P0 BRA `(.L_x_5360) ;  /* 0xfffffffc00f08947 */ /* 0x004fea000383ffff */
[----:B------:R-:W-:Y:S05]  /*1b560*/  BRA `(.L_x_5465) ;  /* 0xffffffbc00887947 */ /* 0x000fea000383ffff */
.L_x_5365:
[----:B--2---:R2:W3:Y:S02]  /*1b570*/  SYNCS.PHASECHK.TRANS64.TRYWAIT P0, [R3+URZ+0x38860], R2 ;  /* 0x03886002030075a7 */ /* 0x0044e4000800017f */
[----:B---3--:R-:W-:Y:S05]  /*1b580*/  @!P0 NANOSLEEP.SYNCS 0x989680 ;  /* 0x009896800000895d */ /* 0x008fea0003900000 */
[----:B------:R-:W3:Y:S02]  /*1b590*/  @!P0 SYNCS.PHASECHK.TRANS64 P0, [R3+URZ+0x38860], R2 ;  /* 0x03886002030085a7 */ /* 0x000ee4000800007f */
[----:B---3--:R-:W-:Y:S05]  /*1b5a0*/  @!P0 BRA `(.L_x_5365) ;  /* 0xfffffffc00f08947 */ /* 0x008fea000383ffff */
[----:B------:R-:W-:Y:S05]  /*1b5b0*/  BRA `(.L_x_5466) ;  /* 0xffffffc000007947 */ /* 0x000fea000383ffff */
.L_x_5381:
[----:B0-----:R0:W1:Y:S02]  /*1b5c0*/  SYNCS.PHASECHK.TRANS64.TRYWAIT P0, [R4+URZ+0x38840], R2 ;  /* 0x03884002040075a7 */ /* 0x001064000800017f */
[----:B-1----:R-:W-:Y:S05]  /*1b5d0*/  @!P0 NANOSLEEP.SYNCS 0x989680 ;  /* 0x009896800000895d */ /* 0x002fea0003900000 */
[----:B------:R-:W1:Y:S02]  /*1b5e0*/  @!P0 SYNCS.PHASECHK.TRANS64 P0, [R4+URZ+0x38840], R2 ;  /* 0x03884002040085a7 */ /* 0x000e64000800007f */
[----:B-1----:R-:W-:Y:S05]  /*1b5f0*/  @!P0 BRA `(.L_x_5381) ;  /* 0xfffffffc00f08947 */ /* 0x002fea000383ffff */
[----:B------:R-:W-:Y:S05]  /*1b600*/  BRA `(.L_x_5467) ;  /* 0xffffffc800d47947 */ /* 0x000fea000383ffff */
.L_x_5386:
[----:B-1----:R1:W2:Y:S02]  /*1b610*/  SYNCS.PHASECHK.TRANS64.TRYWAIT P0, [R4+URZ+0x38860], R2 ;  /* 0x03886002040075a7 */ /* 0x0022a4000800017f */
[----:B--2---:R-:W-:Y:S05]  /*1b620*/  @!P0 NANOSLEEP.SYNCS 0x989680 ;  /* 0x009896800000895d */ /* 0x004fea0003900000 */
[----:B------:R-:W2:Y:S02]  /*1b630*/  @!P0 SYNCS.PHASECHK.TRANS64 P0, [R4+URZ+0x38860], R2 ;  /* 0x03886002040085a7 */ /* 0x000ea4000800007f */
[----:B--2---:R-:W-:Y:S05]  /*1b640*/  @!P0 BRA `(.L_x_5386) ;  /* 0xfffffffc00f08947 */ /* 0x004fea000383ffff */
[----:B------:R-:W-:Y:S05]  /*1b650*/  BRA `(.L_x_5468) ;  /* 0xffffffcc004c7947 */ /* 0x000fea000383ffff */
.L_x_5401:
[----:B-1----:R1:W2:Y:S02]  /*1b660*/  SYNCS.PHASECHK.TRANS64.TRYWAIT P0, [R4+URZ+0x38840], R2 ;  /* 0x03884002040075a7 */ /* 0x0022a4000800017f */
[----:B--2---:R-:W-:Y:S05]  /*1b670*/  @!P0 NANOSLEEP.SYNCS 0x989680 ;  /* 0x009896800000895d */ /* 0x004fea0003900000 */
[----:B------:R-:W2:Y:S02]  /*1b680*/  @!P0 SYNCS.PHASECHK.TRANS64 P0, [R4+URZ+0x38840], R2 ;  /* 0x03884002040085a7 */ /* 0x000ea4000800007f */
[----:B--2---:R-:W-:Y:S05]  /*1b690*/  @!P0 BRA `(.L_x_5401) ;  /* 0xfffffffc00f08947 */ /* 0x004fea000383ffff */
[----:B------:R-:W-:Y:S05]  /*1b6a0*/  BRA `(.L_x_5469) ;  /* 0xffffffd800047947 */ /* 0x000fea000383ffff */
.L_x_5406:
[----:B0-----:R0:W2:Y:S02]  /*1b6b0*/  SYNCS.PHASECHK.TRANS64.TRYWAIT P0, [R4+URZ+0x38860], R2 ;  /* 0x03886002040075a7 */ /* 0x0010a4000800017f */
[----:B--2---:R-:W-:Y:S05]  /*1b6c0*/  @!P0 NANOSLEEP.SYNCS 0x989680 ;  /* 0x009896800000895d */ /* 0x004fea0003900000 */
[----:B------:R-:W2:Y:S02]  /*1b6d0*/  @!P0 SYNCS.PHASECHK.TRANS64 P0, [R4+URZ+0x38860], R2 ;  /* 0x03886002040085a7 */ /* 0x000ea4000800007f */
[----:B--2---:R-:W-:Y:S05]  /*1b6e0*/  @!P0 BRA `(.L_x_5406) ;  /* 0xfffffffc00f08947 */ /* 0x004fea000383ffff */
[----:B------:R-:W-:Y:S05]  /*1b6f0*/  BRA `(.L_x_5470) ;  /* 0xffffffd8007c7947 */ /* 0x000fea000383ffff */
.L_x_5422:
[----:B------:R-:W-:Y:S01]  /*1b700*/  BSSY B0, `(.L_x_5471) ;  /* 0x0000008000007945 */ /* 0x000fe20003800000 */
[----:B-----5:R-:W-:Y:S02]  /*1b710*/  IMAD.MOV.U32 R13, RZ, RZ, R3 ;  /* 0x000000ffff0d7224 */ /* 0x020fe400078e0003 */
[----:B------:R-:W-:Y:S02]  /*1b720*/  IMAD.MOV.U32 R12, RZ, RZ, RZ ;  /* 0x000000ffff0c7224 */ /* 0x000fe400078e00ff */
[----:B------:R-:W-:Y:S02]  /*1b730*/  IMAD.MOV.U32 R11, RZ, RZ, 0x1f ;  /* 0x0000001fff0b7424 */ /* 0x000fe400078e00ff */
[----:B------:R-:W-:-:S07]  /*1b740*/  IMAD.MOV.U32 R15, RZ, RZ, -0x1 ;  /* 0xffffffffff0f7424 */ /* 0x000fce00078e00ff */
[----:B012---:R-:W-:Y:S05]  /*1b750*/  WARPSYNC.COLLECTIVE R15, `(.L_x_5472) ;  /* 0x000000000f087348 */ /* 0x007fea0003c00000 */
[----:B------:R3:W4:Y:S02]  /*1b760*/  SHFL.IDX P6, R14, R13, R12, R11 ;  /* 0x0000000c0d0e7389 */ /* 0x00072400000c000b */
[----:B01234-:R-:W-:Y:S01]  /*1b770*/  ENDCOLLECTIVE ;  /* 0x000000000000791b */ /* 0x01ffe20003800000 */
.L_x_5472:
[----:B------:R-:W-:Y:S05]  /*1b780*/  BSYNC B0 ;  /* 0x0000000000007941 */ /* 0x000fea0003800000 */
.L_x_5471:
[----:B------:R-:W-:Y:S05]  /*1b790*/  BRA `(.L_x_5473) ;  /* 0xffffffe400387947 */ /* 0x000fea000383ffff */
.L_x_5425:
[----:B0-----:R0:W2:Y:S02]  /*1b7a0*/  SYNCS.PHASECHK.TRANS64.TRYWAIT P0, [R0+URZ+0x38820], R3 ;  /* 0x03882003000075a7 */ /* 0x0010a4000800017f */
[----:B--2---:R-:W-:Y:S05]  /*1b7b0*/  @!P0 NANOSLEEP.SYNCS 0x989680 ;  /* 0x009896800000895d */ /* 0x004fea0003900000 */
[----:B------:R-:W2:Y:S02]  /*1b7c0*/  @!P0 SYNCS.PHASECHK.TRANS64 P0, [R0+URZ+0x38820], R3 ;  /* 0x03882003000085a7 */ /* 0x000ea4000800007f */
[----:B--2---:R-:W-:Y:S05]  /*1b7d0*/  @!P0 BRA `(.L_x_5425) ;  /* 0xfffffffc00f08947 */ /* 0x004fea000383ffff */
[----:B------:R-:W-:Y:S05]  /*1b7e0*/  BRA `(.L_x_5474) ;  /* 0xffffffe400847947 */ /* 0x000fea000383ffff */
.L_x_5426:
        /* <DEDUP_REMOVED lines=11> */
.L_x_5476:
[----:B------:R-:W-:Y:S05]  /*1b8a0*/  BSYNC B0 ;  /* 0x0000000000007941 */ /* 0x000fea0003800000 */
.L_x_5475:
[----:B------:R-:W-:Y:S05]  /*1b8b0*/  BRA `(.L_x_5477) ;  /* 0xffffffe4006c7947 */ /* 0x000fea000383ffff */
.L_x_5429:
[----:B------:R-:W-:Y:S01]  /*1b8c0*/  BSSY B1, `(.L_x_5478) ;  /* 0x0000006000017945 */ /* 0x000fe20003800000 */
[----:B------:R-:W-:-:S07]  /*1b8d0*/  IMAD.MOV.U32 R15, RZ, RZ, -0x1 ;  /* 0xffffffffff0f7424 */ /* 0x000fce00078e00ff */
[----:B012---:R-:W-:Y:S05]  /*1b8e0*/  WARPSYNC.COLLECTIVE R15, `(.L_x_5479) ;  /* 0x000000000f0c7348 */ /* 0x007fea0003c00000 */
[----:B------:R-:W-:Y:S02]  /*1b8f0*/  ELECT P6, UR62, PT ;  /* 0x00000000003e782f */ /* 0x000fe400038c0000 */
[----:B------:R-:W-:Y:S01]  /*1b900*/  MOV R14, UR62 ;  /* 0x0000003e000e7c02 */ /* 0x000fe20008000f00 */
[----:B012---:R-:W-:Y:S10]  /*1b910*/  ENDCOLLECTIVE ;  /* 0x000000000000791b */ /* 0x007ff40003800000 */
.L_x_5479:
[----:B------:R-:W-:Y:S05]  /*1b920*/  BSYNC B1 ;  /* 0x0000000000017941 */ /* 0x000fea0003800000 */
.L_x_5478:
[----:B------:R-:W-:Y:S05]  /*1b930*/  BRA `(.L_x_5480) ;  /* 0xffffffe400647947 */ /* 0x000fea000383ffff */
.L_x_5431:
[----:B0-----:R0:W1:Y:S02]  /*1b940*/  SYNCS.PHASECHK.TRANS64.TRYWAIT P0, [R6+URZ], R5 ;  /* 0x00000005060075a7 */ /* 0x001064000800017f */
[----:B-1----:R-:W-:Y:S05]  /*1b950*/  @!P0 NANOSLEEP.SYNCS 0x989680 ;  /* 0x009896800000895d */ /* 0x002fea0003900000 */
[----:B------:R-:W1:Y:S02]  /*1b960*/  @!P0 SYNCS.PHASECHK.TRANS64 P0, [R6+URZ], R5 ;  /* 0x00000005060085a7 */ /* 0x000e64000800007f */
[----:B-1----:R-:W-:Y:S05]  /*1b970*/  @!P0 BRA `(.L_x_5431) ;  /* 0xfffffffc00f08947 */ /* 0x002fea000383ffff */
[----:B------:R-:W-:Y:S05]  /*1b980*/  BRA `(.L_x_5481) ;  /* 0xffffffe4009c7947 */ /* 0x000fea000383ffff */
.L_x_5432:
[----:B-1----:R1:W2:Y:S02]  /*1b990*/  SYNCS.PHASECHK.TRANS64.TRYWAIT P0, [R7+URZ], R2 ;  /* 0x00000002070075a7 */ /* 0x0022a4000800017f */
[----:B--2---:R-:W-:Y:S05]  /*1b9a0*/  @!P0 NANOSLEEP.SYNCS 0x989680 ;  /* 0x009896800000895d */ /* 0x004fea0003900000 */
[----:B------:R-:W2:Y:S02]  /*1b9b0*/  @!P0 SYNCS.PHASECHK.TRANS64 P0, [R7+URZ], R2 ;  /* 0x00000002070085a7 */ /* 0x000ea4000800007f */
[----:B--2---:R-:W-:Y:S05]  /*1b9c0*/  @!P0 BRA `(.L_x_5432) ;  /* 0xfffffffc00f08947 */ /* 0x004fea000383ffff */
[----:B------:R-:W-:Y:S05]  /*1b9d0*/  BRA `(.L_x_5482) ;  /* 0xffffffe400907947 */ /* 0x000fea000383ffff */
.L_x_5434:
[----:B--2---:R2:W3:Y:S02]  /*1b9e0*/  SYNCS.PHASECHK.TRANS64.TRYWAIT P0, [R4+URZ], R5 ;  /* 0x00000005040075a7 */ /* 0x0044e4000800017f */
[----:B---3--:R-:W-:Y:S05]  /*1b9f0*/  @!P0 NANOSLEEP.SYNCS 0x989680 ;  /* 0x009896800000895d */ /* 0x008fea0003900000 */
[----:B------:R-:W3:Y:S02]  /*1ba00*/  @!P0 SYNCS.PHASECHK.TRANS64 P0, [R4+URZ], R5 ;  /* 0x00000005040085a7 */ /* 0x000ee4000800007f */
[----:B---3--:R-:W-:Y:S05]  /*1ba10*/  @!P0 BRA `(.L_x_5434) ;  /* 0xfffffffc00f08947 */ /* 0x008fea000383ffff */
[----:B------:R-:W-:Y:S05]  /*1ba20*/  BRA `(.L_x_5483) ;  /* 0xffffffe400947947 */ /* 0x000fea000383ffff */
.L_x_5484:
        /* <DEDUP_REMOVED lines=13> */
.L_x_15123:


//--------------------- .text._ZN7cutlass13device_kernelIN5flash11enable_sm90INS1_16FlashAttnFwdSm90INS1_25CollectiveMainloopFwdSm90ILi2EN4cute5tupleIJNS5_1CILi1EEES8_S8_EEENS6_IJNS7_ILi64EEESA_SA_EEELi512ENS_10bfloat16_tEfNS_4arch4Sm90ELb0ELb1ELb0ELb1ELb0ELb0ELb0ELb0ELb0ELb1ELb0ELb0EEENS1_21CollectiveEpilogueFwdINS6_IJSA_NS7_ILi512EEESA_EEES9_SC_SE_Li256ELb1ELb1ELb0ELb0EEENS1_36VarlenDynamicPersistentTileSchedulerILi64ELi64ELi256ELi128ELb0ELb1ELb1ELb1ELb0ELb1EEEEEEEEEvNT_6ParamsE --------------------------
	.section	.text._ZN7cutlass13device_kernelIN5flash11enable_sm90INS1_16FlashAttnFwdSm90INS1_25CollectiveMainloopFwdSm90ILi2EN4cute5tupleIJNS5_1CILi1EEES8_S8_EEENS6_IJNS7_ILi64EEESA_SA_EEELi512ENS_10bfloat16_tEfNS_4arch4Sm90ELb0ELb1ELb0ELb1ELb0ELb0ELb0ELb0ELb0ELb1ELb0ELb0EEENS1_21CollectiveEpilogueFwdINS6_IJSA_NS7_ILi512EEESA_EEES9_SC_SE_Li256ELb1ELb1ELb0ELb0EEENS1_36VarlenDynamicPersistentTileSchedulerILi64ELi64ELi256ELi128ELb0ELb1ELb1ELb1ELb0ELb1EEEEEEEEEvNT_6ParamsE,"ax",@progbits
	.align	128
.text._ZN7cutlass13device_kernelIN5flash11enable_sm90INS1_16FlashAttnFwdSm90INS1_25CollectiveMainloopFwdSm90ILi2EN4cute5tupleIJNS5_1CILi1EEES8_S8_EEENS6_IJNS7_ILi64EEESA_SA_EEELi512ENS_10bfloat16_tEfNS_4arch4Sm90ELb0ELb1ELb0ELb1ELb0ELb0ELb0ELb0ELb0ELb1ELb0ELb0EEENS1_21CollectiveEpilogueFwdINS6_IJSA_NS7_ILi512EEESA_EEES9_SC_SE_Li256ELb1ELb1ELb0ELb0EEENS1_36VarlenDynamicPersistentTileSchedulerILi64ELi64ELi256ELi128ELb0ELb1ELb1ELb1ELb0ELb1EEEEEEEEEvNT_6ParamsE:
        .type           _ZN7cutlass13device_kernelIN5flash11enable_sm90INS1_16FlashAttnFwdSm90INS1_25CollectiveMainloopFwdSm90ILi2EN4cute5tupleIJNS5_1CILi1EEES8_S8_EEENS6_IJNS7_ILi64EEESA_SA_EEELi512ENS_10bfloat16_tEfNS_4arch4Sm90ELb0ELb1ELb0ELb1ELb0ELb0ELb0ELb0ELb0ELb1ELb0ELb0EEENS1_21CollectiveEpilogueFwdINS6_IJSA_NS7_ILi512EEESA_EEES9_SC_SE_Li256ELb1ELb1ELb0ELb0EEENS1_36VarlenDynamicPersistentTileSchedulerILi64ELi64ELi256ELi128ELb0ELb1ELb1ELb1ELb0ELb1EEEEEEEEEvNT_6ParamsE,@function
        .size           _ZN7cutlass13device_kernelIN5flash11enable_sm90INS1_16FlashAttnFwdSm90INS1_25CollectiveMainloopFwdSm90ILi2EN4cute5tupleIJNS5_1CILi1EEES8_S8_EEENS6_IJNS7_ILi64EEESA_SA_EEELi512ENS_10bfloat16_tEfNS_4arch4Sm90ELb0ELb1ELb0ELb1ELb0ELb0ELb0ELb0ELb0ELb1ELb0ELb0EEENS1_21CollectiveEpilogueFwdINS6_IJSA_NS7_ILi512EEESA_EEES9_SC_SE_Li256ELb1ELb1ELb0ELb0EEENS1_36VarlenDynamicPersistentTileSchedulerILi64ELi64ELi256ELi128ELb0ELb1ELb1ELb1ELb0ELb1EEEEEEEEEvNT_6ParamsE,(.L_x_15124 - _ZN7cutlass13device_kernelIN5flash11enable_sm90INS1_16FlashAttnFwdSm90INS1_25CollectiveMainloopFwdSm90ILi2EN4cute5tupleIJNS5_1CILi1EEES8_S8_EEENS6_IJNS7_ILi64EEESA_SA_EEELi512ENS_10bfloat16_tEfNS_4arch4Sm90ELb0ELb1ELb0ELb1ELb0ELb0ELb0ELb0ELb0ELb1ELb0ELb0EEENS1_21CollectiveEpilogueFwdINS6_IJSA_NS7_ILi512EEESA_EEES9_SC_SE_Li256ELb1ELb1ELb0ELb0EEENS1_36VarlenDynamicPersistentTileSchedulerILi64ELi64ELi256ELi128ELb0ELb1ELb1ELb1ELb0ELb1EEEEEEEEEvNT_6ParamsE)
        .other          _ZN7cutlass13device_kernelIN5flash11enable_sm90INS1_16FlashAttnFwdSm90INS1_25CollectiveMainloopFwdSm90ILi2EN4cute5tupleIJNS5_1CILi1EEES8_S8_EEENS6_IJNS7_ILi64EEESA_SA_EEELi512ENS_10bfloat16_tEfNS_4arch4Sm90ELb0ELb1ELb0ELb1ELb0ELb0ELb0ELb0ELb0ELb1ELb0ELb0EEENS1_21CollectiveEpilogueFwdINS6_IJSA_NS7_ILi512EEESA_EEES9_SC_SE_Li256ELb1ELb1ELb0ELb0EEENS1_36VarlenDynamicPersistentTileSchedulerILi64ELi64ELi256ELi128ELb0ELb1ELb1ELb1ELb0ELb1EEEEEEEEEvNT_6ParamsE,@"STO_CUDA_ENTRY STV_DEFAULT"
_ZN7cutlass13device_kernelIN5flash11enable_sm90INS1_16FlashAttnFwdSm90INS1_25CollectiveMainloopFwdSm90ILi2EN4cute5tupleIJNS5_1CILi1EEES8_S8_EEENS6_IJNS7_ILi64EEESA_SA_EEELi512ENS_10bfloat16_tEfNS_4arch4Sm90ELb0ELb1ELb0ELb1ELb0ELb0ELb0ELb0ELb0ELb1ELb0ELb0EEENS1_21CollectiveEpilogueFwdINS6_IJSA_NS7_ILi512EEESA_EEES9_SC_SE_Li256ELb1ELb1ELb0ELb0EEENS1_36VarlenDynamicPersistentTileSchedulerILi64ELi64ELi256ELi128ELb0ELb1ELb1ELb1ELb0ELb1EEEEEEEEEvNT_6ParamsE:
        /* <DEDUP_REMOVED lines=18> */
.L_x_5486:
[----:B------:R-:W-:Y:S05]  /*0120*/  BSYNC B0 ;  /* 0x0000000000007941 */ /* 0x000fea0003800000 */
.L_x_5485:
        /* <DEDUP_REMOVED lines=37> */
.L_x_5487:
        /* <DEDUP_REMOVED lines=22> */
.L_x_5488:
        /* <DEDUP_REMOVED lines=18> */
.L_x_5489:
        /* <DEDUP_REMOVED lines=22> */
.L_x_5490:
        /* <DEDUP_REMOVED lines=22> */
.L_x_5491:
[----:B------:R-:W-:Y:S01]  /*08c0*/  PLOP3.LUT P0, PT, PT, PT, UP0, 0x80, 0x0 ;  /* 0x000000000000781c */ /* 0x000fe20003f0f008 */
[----:B------:R-:W-:Y:S01]  /*08d0*/  UMOV UR36, 0x1 ;  /* 0x0000000100247882 */ /* 0x000fe20000000000 */
[----:B------:R-:W-:Y:S01]  /*08e0*/  NOP ;  /* 0x0000000000007918 */ /* 0x000fe20000000000 */
[----:B------:R-:W-:Y:S01]  /*08f0*/  USEL UR36, UR36, 0x2, !UP0 ;  /* 0x0000000224247887 */ /* 0x000fe2000c000000 */
[----:B------:R-:W-:Y:S01]  /*0900*/  ULDC.64 UR40, c[0x0][0x208] ;  /* 0x0000820000287ab9 */ /* 0x000fe20000000a00 */
[----:B012-4-:R-:W-:Y:S08]  /*0910*/  BAR.SYNC.DEFER_BLOCKING 0x0 ;  /* 0x0000000000007b1d */ /* 0x017ff00000010000 */
[----:B------:R-:W-:Y:S05]  /*0920*/  @!P0 BRA `(.L_x_5492) ;  /* 0x000000f4002c8947 */ /* 0x000fea0003800000 */
.L_x_5493:
[----:B------:R-:W-:-:S08]  /*0930*/  NOP ;  /* 0x0000000000007918 */ /* 0x000fd00000000000 */
[----:B------:R-:W0:Y:S02]  /*0940*/  USETMAXREG.TRY_ALLOC.CTAPOOL UP0, 0xf0 ;  /* 0x000000f0000079c8 */ /* 0x000e240008000600 */
[----:B0-----:R-:W-:-:S13]  /*0950*/  PLOP3.LUT P0, PT, PT, PT, UP0, 0x80, 0x0 ;  /* 0x000000000000781c */ /* 0x001fda0003f0f008 */
[----:B------:R-:W-:Y:S05]  /*0960*/  @!P0 BRA `(.L_x_5493) ;  /* 0xfffffffc00f08947 */ /* 0x000fea000383ffff */
[----:B------:R-:W-:Y:S01]  /*0970*/  LOP3.LUT R0, R4, 0xffffff80, RZ, 0xc0, !PT ;  /* 0xffffff8004007812 */ /* 0x000fe200078ec0ff */
[----:B------:R-:W0:Y:S01]  /*0980*/  S2UR UR4, SR_CgaCtaId ;  /* 0x00000000000479c3 */ /* 0x000e220000008800 */
[----:B------:R-:W-:Y:S02]  /*0990*/  UMOV UR46, 0x400 ;  /* 0x00000400002e7882 */ /* 0x000fe40000000000 */
[----:B------:R-:W-:-:S13]  /*09a0*/  ISETP.NE.AND P0, PT, R0, 0x80, PT ;  /* 0x000000800000780c */ /* 0x000fda0003f05270 */
[----:B------:R-:W-:Y:S06]  /*09b0*/  @!P0 BAR.ARV 0x8, 0x100 ;  /* 0x0204000000008b1d */ /* 0x000fec0000002000 */
[----:B------:R-:W-:Y:S01]  /*09c0*/  ISETP.GE.U32.AND P0, PT, R4, 0x100, PT ;  /* 0x000001000400780c */ /* 0x000fe20003f06070 */
[----:B0-----:R-:W-:-:S03]  /*09d0*/  ULEA UR46, UR4, UR46, 0x18 ;  /* 0x0000002e042e7291 */ /* 0x001fc6000f8ec03f */
[----:B------:R-:W-:-:S09]  /*09e0*/  ULDC UR4, c[0x0][0xc3c] ;  /* 0x00030f0000047ab9 */ /* 0x000fd20000000800 */
        /* <DEDUP_REMOVED lines=13> */
[----:B------:R-:W-:Y:S01]  /*0ac0*/  R2UR UR5, R9 ;  /* 0x00000000090572ca */ /* 0x000fe200000e0000 */
[----:B------:R-:W-:Y:S01]  /*0ad0*/  UMOV UR38, URZ ;  /* 0x0000003f00267c82 */ /* 0x000fe20008000000 */
[CC--:B------:R-:W-:Y:S01]  /*0ae0*/  LEA.HI R2, R0.reuse, R197.reuse, RZ, 0x4 ;  /* 0x000000c500027211 */ /* 0x0c0fe200078f20ff */
[----:B------:R-:W-:Y:S01]  /*0af0*/  UMOV UR37, URZ ;  /* 0x0000003f00257c82 */ /* 0x000fe20008000000 */
[----:B------:R-:W-:-:S02]  /*0b00*/  LEA.HI R7, R0, R197, RZ, 0x2 ;  /* 0x000000c500077211 */ /* 0x000fc400078f10ff */
[----:B------:R-:W-:Y:S02]  /*0b10*/  SHF.R.S32.HI R5, RZ, 0x4, R2 ;  /* 0x00000004ff057819 */ /* 0x000fe40000011402 */
[----:B------:R-:W-:Y:S02]  /*0b20*/  LEA.HI R6, R0, R197, RZ, 0x7 ;  /* 0x000000c500067211 */ /* 0x000fe400078f38ff */
[C---:B------:R-:W-:Y:S02]  /*0b30*/  LEA.HI R3, R2.reuse, R5, RZ, 0x1 ;  /* 0x0000000502037211 */ /* 0x040fe400078f08ff */
[----:B------:R-:W-:Y:S02]  /*0b40*/  LOP3.LUT R2, R2, 0xfffffff0, RZ, 0xc0, !PT ;  /* 0xfffffff002027812 */ /* 0x000fe400078ec0ff */
[----:B------:R-:W-:Y:S02]  /*0b50*/  LOP3.LUT R4, R3, 0x1ffffffe, RZ, 0xc0, !PT ;  /* 0x1ffffffe03047812 */ /* 0x000fe400078ec0ff */
[----:B------:R-:W-:Y:S01]  /*0b60*/  LEA.HI R3, R0, R197, RZ, 0x5 ;  /* 0x000000c500037211 */ /* 0x000fe200078f28ff */
[----:B------:R-:W-:Y:S01]  /*0b70*/  IMAD.IADD R2, R197, 0x1, -R2 ;  /* 0x00000001c5027824 */ /* 0x000fe200078e0a02 */
[----:B------:R-:W-:Y:S01]  /*0b80*/  LOP3.LUT R10, R7, 0xfffffffc, RZ, 0xc0, !PT ;  /* 0xfffffffc070a7812 */ /* 0x000fe200078ec0ff */
[----:B------:R-:W-:Y:S01]  /*0b90*/  IMAD.IADD R5, R5, 0x1, -R4 ;  /* 0x0000000105057824 */ /* 0x000fe200078e0a04 */
[----:B------:R-:W-:-:S02]  /*0ba0*/  SHF.R.S32.HI R4, RZ, 0x5, R3 ;  /* 0x00000005ff047819 */ /* 0x000fc40000011403 */
[----:B------:R-:W-:Y:S01]  /*0bb0*/  SHF.R.S32.HI R3, RZ, 0x1f, R3 ;  /* 0x0000001fff037819 */ /* 0x000fe20000011403 */
[----:B------:R-:W-:Y:S01]  /*0bc0*/  IMAD.IADD R10, R197, 0x1, -R10 ;  /* 0x00000001c50a7824 */ /* 0x000fe200078e0a0a */
[----:B------:R-:W-:Y:S01]  /*0bd0*/  LOP3.LUT R8, R6, 0xffffff80, RZ, 0xc0, !PT ;  /* 0xffffff8006087812 */ /* 0x000fe200078ec0ff */
[----:B------:R-:W-:Y:S01]  /*0be0*/  IMAD.SHL.U32 R5, R5, 0x8, RZ ;  /* 0x0000000805057824 */ /* 0x000fe200078e00ff */
[----:B------:R-:W-:Y:S02]  /*0bf0*/  LEA.HI R3, R3, R4, RZ, 0x2 ;  /* 0x0000000403037211 */ /* 0x000fe400078f10ff */
[----:B------:R-:W-:Y:S01]  /*0c00*/  SHF.R.S32.HI R193, RZ, 0x7, R6 ;  /* 0x00000007ffc17819 */ /* 0x000fe20000011406 */
[----:B------:R-:W-:Y:S01]  /*0c10*/  IMAD.IADD R8, R197, 0x1, -R8 ;  /* 0x00000001c5087824 */ /* 0x000fe200078e0a08 */
[----:B------:R-:W-:Y:S02]  /*0c20*/  LOP3.LUT R3, R3, 0x3ffffc, RZ, 0xc0, !PT ;  /* 0x003ffffc03037812 */ /* 0x000fe400078ec0ff */
[--C-:B------:R-:W-:Y:S01]  /*0c30*/  SHF.R.S32.HI R7, RZ, 0x1f, R2.reuse ;  /* 0x0000001fff077819 */ /* 0x100fe20000011402 */
[----:B------:R-:W-:Y:S01]  /*0c40*/  IMAD R12, R193, 0x100, R2 ;  /* 0x00000100c10c7824 */ /* 0x000fe200078e0202 */
[----:B------:R-:W-:Y:S01]  /*0c50*/  LEA.HI R11, R10, R10, RZ, 0x1 ;  /* 0x0000000a0a0b7211 */ /* 0x000fe200078f08ff */
[----:B------:R-:W-:Y:S01]  /*0c60*/  IMAD.IADD R3, R4, 0x1, -R3 ;  /* 0x0000000104037824 */ /* 0x000fe200078e0a03 */
[----:B------:R-:W-:-:S02]  /*0c70*/  LEA.HI R9, R7, R2, RZ, 0x3 ;  /* 0x0000000207097211 */ /* 0x000fc400078f18ff */
[----:B------:R-:W-:Y:S01]  /*0c80*/  SHF.R.S32.HI R7, RZ, 0x1f, R8 ;  /* 0x0000001fff077819 */ /* 0x000fe20000011408 */
[----:B------:R-:W-:Y:S01]  /*0c90*/  IMAD R12, R3, 0x10, R12 ;  /* 0x00000010030c7824 */ /* 0x000fe200078e020c */
[----:B------:R-:W-:Y:S02]  /*0ca0*/  LOP3.LUT R13, R11, 0x1ffffffe, RZ, 0xc0, !PT ;  /* 0x1ffffffe0b0d7812 */ /* 0x000fe400078ec0ff */
[-C--:B------:R-:W-:Y:S01]  /*0cb0*/  LEA.HI R3, R7, R8.reuse, RZ, 0x2 ;  /* 0x0000000807037211 */ /* 0x080fe200078f10ff */
[----:B------:R-:W-:Y:S01]  /*0cc0*/  IMAD.U32 R196, R12, 0x40, R5 ;  /* 0x000000400cc47824 */ /* 0x000fe200078e0005 */
[----:B------:R-:W-:Y:S01]  /*0cd0*/  LOP3.LUT R11, R9, 0xfffffff8, RZ, 0xc0, !PT ;  /* 0xfffffff8090b7812 */ /* 0x000fe200078ec0ff */
[----:B------:R-:W-:Y:S01]  /*0ce0*/  IMAD.IADD R185, R10, 0x1, -R13 ;  /* 0x000000010ab97824 */ /* 0x000fe200078e0a0d */
[----:B------:R-:W-:Y:S01]  /*0cf0*/  LOP3.LUT R13, R3, 0x7ffffffc, RZ, 0xc0, !PT ;  /* 0x7ffffffc030d7812 */ /* 0x000fe200078ec0ff */
[----:B------:R-:W-:Y:S01]  /*0d00*/  IMAD.SHL.U32 R9, R9, 0x40, RZ ;  /* 0x0000004009097824 */ /* 0x000fe200078e00ff */
[----:B------:R-:W-:Y:S01]  /*0d10*/  LEA.HI R7, R7, R8, RZ, 0x5 ;  /* 0x0000000807077211 */ /* 0x000fe200078f28ff */
[----:B------:R-:W-:Y:S01]  /*0d20*/  IMAD.IADD R11, R2, 0x1, -R11 ;  /* 0x00000001020b7824 */ /* 0x000fe200078e0a0b */
[----:B------:R-:W-:Y:S01]  /*0d30*/  SHF.R.S32.HI R2, RZ, 0x2, R3 ;  /* 0x00000002ff027819 */ /* 0x000fe20000011403 */
[----:B------:R-:W-:Y:S01]  /*0d40*/  IMAD.IADD R13, R8, 0x1, -R13 ;  /* 0x00000001080d7824 */ /* 0x000fe200078e0a0d */
[----:B------:R-:W-:Y:S01]  /*0d50*/  SHF.R.S32.HI R3, RZ, 0x1f, R3 ;  /* 0x0000001fff037819 */ /* 0x000fe20000011403 */
[----:B------:R-:W-:Y:S01]  /*0d60*/  IMAD.SHL.U32 R8, R11, 0x40, RZ ;  /* 0x000000400b087824 */ /* 0x000fe200078e00ff */
[----:B------:R-:W-:-:S02]  /*0d70*/  LOP3.LUT R9, R9, 0x7ffffe00, RZ, 0xc0, !PT ;  /* 0x7ffffe0009097812 */ /* 0x000fc400078ec0ff */
[----:B------:R-:W-:Y:S02]  /*0d80*/  LEA.HI R3, R3, R2, RZ, 0x3 ;  /* 0x0000000203037211 */ /* 0x000fe400078f18ff */
[----:B------:R-:W-:Y:S01]  /*0d90*/  LOP3.LUT R8, R8, 0x1c0, RZ, 0xc0, !PT ;  /* 0x000001c008087812 */ /* 0x000fe200078ec0ff */
[----:B------:R-:W-:Y:S01]  /*0da0*/  IMAD R9, R4, 0x400, R9 ;  /* 0x0000040004097824 */ /* 0x000fe200078e0209 */
[----:B------:R-:W-:Y:S02]  /*0db0*/  LOP3.LUT R3, R3, 0xfffffff8, RZ, 0xc0, !PT ;  /* 0xfffffff803037812 */ /* 0x000fe400078ec0ff */
[----:B------:R-:W-:Y:S02]  /*0dc0*/  LOP3.LUT R5, R8, 0x8, R5, 0xf8, !PT ;  /* 0x0000000808057812 */ /* 0x000fe400078ef805 */
[----:B------:R-:W-:Y:S01]  /*0dd0*/  SHF.R.U32.HI R8, RZ, 0x3, R8 ;  /* 0x00000003ff087819 */ /* 0x000fe20000011608 */
[----:B------:R-:W-:Y:S01]  /*0de0*/  IMAD.IADD R16, R2, 0x1, -R3 ;  /* 0x0000000102107824 */ /* 0x000fe200078e0a03 */
[----:B------:R-:W-:-:S02]  /*0df0*/  LEA.HI R0, R0, R197, RZ, 0x3 ;  /* 0x000000c500007211 */ /* 0x000fc400078f18ff */
[----:B------:R-:W-:Y:S02]  /*0e00*/  LOP3.LUT R8, R5, R8, RZ, 0x3c, !PT ;  /* 0x0000000805087212 */ /* 0x000fe400078e3cff */
[----:B------:R-:W-:Y:S02]  /*0e10*/  LOP3.LUT R2, R0, 0xfffffff8, RZ, 0xc0, !PT ;  /* 0xfffffff800027812 */ /* 0x000fe400078ec0ff */
[----:B------:R-:W-:Y:S01]  /*0e20*/  R2P PR, R11, 0x6 ;  /* 0x000000060b007804 */ /* 0x000fe20000000000 */
[----:B------:R-:W-:Y:S01]  /*0e30*/  IMAD.IADD R8, R9, 0x1, R8 ;  /* 0x0000000109087824 */ /* 0x000fe200078e0208 */
[----:B------:R-:W-:Y:S01]  /*0e40*/  LEA.HI R6, R6, R193, RZ, 0x1 ;  /* 0x000000c106067211 */ /* 0x000fe200078f08ff */
[----:B------:R-:W-:Y:S01]  /*0e50*/  IMAD.IADD R191, R197, 0x1, -R2 ;  /* 0x00000001c5bf7824 */ /* 0x000fe200078e0a02 */
[----:B------:R-:W-:Y:S01]  /*0e60*/  SHF.R.S32.HI R7, RZ, 0x5, R7 ;  /* 0x00000005ff077819 */ /* 0x000fe20000011407 */
[----:B------:R-:W-:Y:S01]  /*0e70*/  IMAD.SHL.U32 R2, R13, 0x2, RZ ;  /* 0x000000020d027824 */ /* 0x000fe200078e00ff */
        /* <DEDUP_REMOVED lines=28> */
.L_x_5601:
[----:B------:R-:W-:Y:S01]  /*1040*/  ULDC.64 UR8, c[0x0][0xa28] ;  /* 0x00028a0000087ab9 */ /* 0x000fe20000000a00 */
[----:B------:R-:W-:Y:S01]  /*1050*/  ULDC UR4, c[0x0][0x424] ;  /* 0x0001090000047ab9 */ /* 0x000fe20000000800 */
[----:B------:R-:W-:-:S04]  /*1060*/  UISETP.NE.U32.AND UP0, UPT, UR8, URZ, UPT ;  /* 0x0000003f0800728c */ /* 0x000fc8000bf05070 */
[----:B------:R-:W-:-:S03]  /*1070*/  UISETP.NE.AND.EX UP0, UPT, UR9, URZ, UPT, UP0 ;  /* 0x0000003f0900728c */ /* 0x000fc6000bf05300 */
[----:B------:R-:W-:Y:S02]  /*1080*/  ULDC.64 UR8, c[0x0][0xa18] ;  /* 0x0002860000087ab9 */ /* 0x000fe40000000a00 */
[----:B------:R-:W-:Y:S01]  /*1090*/  UISETP.NE.U32.AND UP1, UPT, UR8, URZ, UPT ;  /* 0x0000003f0800728c */ /* 0x000fe2000bf25070 */
[----:B------:R-:W-:-:S03]  /*10a0*/  PLOP3.LUT P0, PT, PT, PT, UP0, 0x80, 0x0 ;  /* 0x000000000000781c */ /* 0x000fc60003f0f008 */
[----:B------:R-:W-:-:S03]  /*10b0*/  UISETP.NE.AND.EX UP1, UPT, UR9, URZ, UPT, UP1 ;  /* 0x0000003f0900728c */ /* 0x000fc6000bf25310 */
[----:B------:R-:W-:Y:S02]  /*10c0*/  @UP0 ULDC.64 UR8, c[0x0][0xa28] ;  /* 0x00028a0000080ab9 */ /* 0x000fe40000000a00 */
[----:B------:R-:W-:Y:S01]  /*10d0*/  @UP0 UIMAD.WIDE UR8, UR6, 0x4, UR8 ;  /* 0x00000004060808a5 */ /* 0x000fe2000f8e0208 */
[----:B------:R-:W-:-:S05]  /*10e0*/  PLOP3.LUT P2, PT, PT, PT, UP1, 0x80, 0x0 ;  /* 0x000000000000781c */ /* 0x000fca0003f4f018 */
[----:B------:R-:W-:Y:S01]  /*10f0*/  @UP1 ULDC.64 UR10, c[0x0][0xa18] ;  /* 0x00028600000a1ab9 */ /* 0x000fe20000000a00 */
[----:B0-23--:R-:W-:Y:S02]  /*1100*/  IMAD.U32 R4, RZ, RZ, UR8 ;  /* 0x00000008ff047e24 */ /* 0x00dfe4000f8e00ff */
[----:B------:R-:W-:Y:S01]  /*1110*/  IMAD.U32 R5, RZ, RZ, UR9 ;  /* 0x00000009ff057e24 */ /* 0x000fe2000f8e00ff */
[----:B------:R-:W-:-:S04]  /*1120*/  @UP1 UIMAD.WIDE UR8, UR6, 0x4, UR10 ;  /* 0x00000004060818a5 */ /* 0x000fc8000f8e020a */
[----:B------:R-:W2:Y:S02]  /*1130*/  @P0 LDG.E R4, desc[UR40][R4.64] ;  /* 0x0000002804040981 */ /* 0x000ea4000c1e1900 */
[----:B-1----:R-:W-:Y:S02]  /*1140*/  IMAD.U32 R6, RZ, RZ, UR8 ;  /* 0x00000008ff067e24 */ /* 0x002fe4000f8e00ff */
[----:B----4-:R-:W-:Y:S01]  /*1150*/  IMAD.U32 R7, RZ, RZ, UR9 ;  /* 0x00000009ff077e24 */ /* 0x010fe2000f8e00ff */
[----:B------:R-:W-:-:S04]  /*1160*/  ULDC.64 UR8, c[0x0][0x418] ;  /* 0x0001060000087ab9 */ /* 0x000fc80000000a00 */
[----:B------:R-:W3:Y:S01]  /*1170*/  @P2 LDG.E R6, desc[UR40][R6.64] ;  /* 0x0000002806062981 */ /* 0x000ee2000c1e1900 */
[----:B------:R-:W-:Y:S01]  /*1180*/  UISETP.NE.U32.AND UP0, UPT, UR8, URZ, UPT ;  /* 0x0000003f0800728c */ /* 0x000fe2000bf05070 */
[----:B------:R-:W-:Y:S01]  /*1190*/  UMOV UR49, URZ ;  /* 0x0000003f00317c82 */ /* 0x000fe20008000000 */
[----:B------:R-:W-:Y:S02]  /*11a0*/  ULDC UR51, c[0x0][0x288] ;  /* 0x0000a20000337ab9 */ /* 0x000fe40000000800 */
[----:B------:R-:W-:Y:S01]  /*11b0*/  UISETP.NE.AND.EX UP0, UPT, UR9, URZ, UPT, UP0 ;  /* 0x0000003f0900728c */ /* 0x000fe2000bf05300 */
[----:B------:R-:W-:Y:S02]  /*11c0*/  UMOV UR44, UR7 ;  /* 0x00000007002c7c82 */ /* 0x000fe40008000000 */
[----:B------:R-:W-:Y:S01]  /*11d0*/  ULDC.64 UR8, c[0x0][0xa20] ;  /* 0x0002880000087ab9 */ /* 0x000fe20000000a00 */
[----:B------:R-:W-:Y:S01]  /*11e0*/  USEL UR4, UR4, 0x1, UP0 ;  /* 0x0000000104047887 */ /* 0x000fe20008000000 */
[----:B------:R-:W-:Y:S01]  /*11f0*/  ISETP.NE.U32.AND P1, PT, RZ, UR8, PT ;  /* 0x00000008ff007c0c */ /* 0x000fe2000bf25070 */
[----:B------:R-:W-:-:S02]  /*1200*/  ULDC UR8, c[0x0][0x2f0] ;  /* 0x0000bc0000087ab9 */ /* 0x000fc40000000800 */
[----:B------:R-:W-:Y:S01]  /*1210*/  UIMAD UR4, UR4, UR8, URZ ;  /* 0x00000008040472a4 */ /* 0x000fe2000f8e023f */
[----:B------:R-:W-:Y:S02]  /*1220*/  ISETP.NE.AND.EX P1, PT, RZ, UR9, PT, P1 ;  /* 0x00000009ff007c0c */ /* 0x000fe4000bf25310 */
[----:B--2---:R-:W-:Y:S02]  /*1230*/  @P0 R2UR UR49, R4 ;  /* 0x00000000043102ca */ /* 0x004fe400000e0000 */
[----:B---3--:R-:W-:Y:S01]  /*1240*/  @P2 R2UR UR51, R6 ;  /* 0x00000000063322ca */ /* 0x008fe200000e0000 */
[----:B------:R-:W-:-:S14]  /*1250*/  @P2 BRA `(.L_x_5494) ;  /* 0x0000000000342947 */ /* 0x000fdc0003800000 */
[----:B------:R-:W-:Y:S02]  /*1260*/  ULDC.64 UR8, c[0x0][0xa00] ;  /* 0x0002800000087ab9 */ /* 0x000fe40000000a00 */
[----:B------:R-:W-:-:S04]  /*1270*/  ISETP.NE.U32.AND P0, PT, RZ, UR8, PT ;  /* 0x00000008ff007c0c */ /* 0x000fc8000bf05070 */
[----:B------:R-:W-:-:S13]  /*1280*/  ISETP.NE.AND.EX P0, PT, RZ, UR9, PT, P0 ;  /* 0x00000009ff007c0c */ /* 0x000fda000bf05300 */
[----:B------:R-:W-:Y:S05]  /*1290*/  @!P0 BRA `(.L_x_5494) ;  /* 0x0000000000248947 */ /* 0x000fea0003800000 */
[----:B------:R-:W-:Y:S02]  /*12a0*/  ULDC.64 UR8, c[0x0][0xa00] ;  /* 0x0002800000087ab9 */ /* 0x000fe40000000a00 */
        /* <DEDUP_REMOVED lines=8> */
.L_x_5494:
[----:B------:R-:W-:Y:S01]  /*1330*/  UMOV UR43, UR6 ;  /* 0x00000006002b7c82 */ /* 0x000fe20008000000 */
[----:B------:R-:W-:Y:S05]  /*1340*/  @!P1 BRA `(.L_x_5495) ;  /* 0x00000000001c9947 */ /* 0x000fea0003800000 */
[----:B------:R-:W-:Y:S02]  /*1350*/  ULDC.64 UR8, c[0x0][0xa20] ;  /* 0x0002880000087ab9 */ /* 0x000fe40000000a00 */
[----:B------:R-:W-:-:S06]  /*1360*/  UIMAD.WIDE UR6, UR6, 0x4, UR8 ;  /* 0x00000004060678a5 */ /* 0x000fcc000f8e0208 */
[----:B------:R-:W-:Y:S02]  /*1370*/  IMAD.U32 R4, RZ, RZ, UR6 ;  /* 0x00000006ff047e24 */ /* 0x000fe4000f8e00ff */
[----:B------:R-:W-:-:S05]  /*1380*/  IMAD.U32 R5, RZ, RZ, UR7 ;  /* 0x00000007ff057e24 */ /* 0x000fca000f8e00ff */
[----:B------:R-:W2:Y:S02]  /*1390*/  LDG.E R4, desc[UR40][R4.64] ;  /* 0x0000002804047981 */ /* 0x000ea4000c1e1900 */
[----:B--2---:R-:W-:Y:S01]  /*13a0*/  R2UR UR4, R4 ;  /* 0x00000000040472ca */ /* 0x004fe200000e0000 */
[----:B------:R-:W-:-:S14]  /*13b0*/  BRA `(.L_x_5496) ;  /* 0x0000000000347947 */ /* 0x000fdc0003800000 */
.L_x_5495:
        /* <DEDUP_REMOVED lines=13> */
.L_x_5496:
[----:B------:R-:W-:Y:S02]  /*1490*/  UISETP.NE.AND UP0, UPT, UR47, 0x1, UPT ;  /* 0x000000012f00788c */ /* 0x000fe4000bf05270 */
[----:B------:R-:W-:Y:S02]  /*14a0*/  UIADD3 UR49, -UR49, UR4, URZ ;  /* 0x0000000431317290 */ /* 0x000fe4000fffe13f */
[----:B------:R-:W-:Y:S02]  /*14b0*/  USHF.L.U32 UR42, UR5, 0x6, URZ ;  /* 0x00000006052a7899 */ /* 0x000fe4000800063f */
[----:B------:R-:W-:Y:S01]  /*14c0*/  UIADD3 UR4, UR49, 0x3f, URZ ;  /* 0x0000003f31047890 */ /* 0x000fe2000fffe03f */
[----:B------:R-:W-:-:S03]  /*14d0*/  PLOP3.LUT P0, PT, PT, PT, UP0, 0x80, 0x0 ;  /* 0x000000000000781c */ /* 0x000fc60003f0f008 */
[----:B------:R-:W-:-:S04]  /*14e0*/  USHF.R.S32.HI UR6, URZ, 0x1f, UR4 ;  /* 0x0000001f3f067899 */ /* 0x000fc80008011404 */
[----:B------:R-:W-:-:S04]  /*14f0*/  ULEA.HI UR6, UR6, UR4, URZ, 0x6 ;  /* 0x0000000406067291 */ /* 0x000fc8000f8f303f */
[----:B------:R-:W-:Y:S02]  /*1500*/  USHF.R.S32.HI UR6, URZ, 0x6, UR6 ;  /* 0x000000063f067899 */ /* 0x000fe40008011406 */
[----:B------:R-:W-:Y:S10]  /*1510*/  @!P0 BRA `(.L_x_5497) ;  /* 0x0000002000348947 */ /* 0x000ff40003800000 */
[----:B------:R-:W0:Y:S01]  /*1520*/  LDC.64 R8, c[0x0][0x9e0] ;  /* 0x00027800ff087b82 */ /* 0x000e220000000a00 */
[----:B------:R-:W-:Y:S01]  /*1530*/  ULDC UR4, c[0x0][0x448] ;  /* 0x0001120000047ab9 */ /* 0x000fe20000000800 */
[----:B------:R-:W-:Y:S02]  /*1540*/  UIADD3 UR7, UR42, 0x3f, URZ ;  /* 0x0000003f2a077890 */ /* 0x000fe4000fffe03f */
[----:B------:R-:W-:Y:S02]  /*1550*/  UISETP.NE.AND UP0, UPT, UR4, 0x1, UPT ;  /* 0x000000010400788c */ /* 0x000fe4000bf05270 */
[----:B------:R-:W-:-:S09]  /*1560*/  UIADD3 UR8, UR49, 0x1, -UR51 ;  /* 0x0000000131087890 */ /* 0x000fd2000fffe833 */
[----:B------:R-:W-:Y:S01]  /*1570*/  @UP0 ULDC UR4, c[0x0][0x44c] ;  /* 0x0001130000040ab9 */ /* 0x000fe20000000800 */
[----:B------:R-:W-:Y:S01]  /*1580*/  @UP0 ULDC UR9, c[0x0][0x450] ;  /* 0x0001140000090ab9 */ /* 0x000fe20000000800 */
[----:B------:R-:W-:-:S04]  /*1590*/  UIMAD.WIDE.U32 UR4, UR7, UR4, URZ ;  /* 0x00000004070472a5 */ /* 0x000fc8000f8e003f */
[----:B------:R-:W-:Y:S01]  /*15a0*/  @UP0 USHF.R.U32.HI UR7, URZ, UR9, UR5 ;  /* 0x000000093f070299 */ /* 0x000fe20008011605 */
[----:B0-----:R-:W-:-:S03]  /*15b0*/  ISETP.GE.AND P1, PT, R9, 0x1, PT ;  /* 0x000000010900780c */ /* 0x001fc60003f26270 */
[----:B------:R-:W-:-:S06]  /*15c0*/  UIADD3 UR7, UR8, UR7, URZ ;  /* 0x0000000708077290 */ /* 0x000fcc000fffe03f */
[----:B------:R-:W-:-:S04]  /*15d0*/  VIADD R0, R8, UR7 ;  /* 0x0000000708007c36 */ /* 0x000fc80008000000 */
[----:B------:R-:W-:Y:S05]  /*15e0*/  @!P1 BRA `(.L_x_5498) ;  /* 0x0000000000449947 */ /* 0x000fea0003800000 */
[----:B------:R-:W-:Y:S01]  /*15f0*/  ISETP.LT.AND P0, PT, RZ, UR7, PT ;  /* 0x00000007ff007c0c */ /* 0x000fe2000bf01270 */
[----:B------:R-:W-:-:S06]  /*1600*/  UIADD3 UR4, UR7, -0x1, URZ ;  /* 0xffffffff07047890 */ /* 0x000fcc000fffe03f */
[----:B------:R-:W-:-:S06]  /*1610*/  IMAD.U32 R3, RZ, RZ, UR4 ;  /* 0x00000004ff037e24 */ /* 0x000fcc000f8e00ff */
[----:B------:R-:W-:Y:S05]  /*1620*/  @P0 BRA `(.L_x_5499) ;  /* 0x00000000001c0947 */ /* 0x000fea0003800000 */
[----:B------:R-:W-:Y:S01]  /*1630*/  ISETP.NE.AND P0, PT, R9, 0x1, PT ;  /* 0x000000010900780c */ /* 0x000fe20003f05270 */
[----:B------:R-:W-:-:S12]  /*1640*/  IMAD R3, RZ, RZ, -UR7 ;  /* 0x80000007ff037e24 */ /* 0x000fd8000f8e02ff */
[----:B------:R-:W0:Y:S02]  /*1650*/  @P0 LDC.64 R4, c[0x0][0x9e8] ;  /* 0x00027a00ff040b82 */ /* 0x000e240000000a00 */
[----:B0-----:R-:W-:-:S05]  /*1660*/  @P0 IMAD.HI.U32 R4, R3, R4, RZ ;  /* 0x0000000403040227 */ /* 0x001fca00078e00ff */
[----:B------:R-:W-:-:S04]  /*1670*/  @P0 SHF.R.U32.HI R3, RZ, R5, R4 ;  /* 0x00000005ff030219 */ /* 0x000fc80000011604 */
[----:B------:R-:W-:Y:S01]  /*1680*/  LOP3.LUT R3, RZ, R3, RZ, 0x33, !PT ;  /* 0x00000003ff037212 */ /* 0x000fe200078e33ff */
[----:B------:R-:W-:Y:S06]  /*1690*/  BRA `(.L_x_5500) ;  /* 0x0000000000107947 */ /* 0x000fec0003800000 */
.L_x_5499:
[----:B------:R-:W-:-:S13]  /*16a0*/  ISETP.NE.AND P0, PT, R9, 0x1, PT ;  /* 0x000000010900780c */ /* 0x000fda0003f05270 */
[----:B------:R-:W0:Y:S02]  /*16b0*/  @P0 LDC.64 R4, c[0x0][0x9e8] ;  /* 0x00027a00ff040b82 */ /* 0x000e240000000a00 */
[----:B0-----:R-:W-:-:S05]  /*16c0*/  @P0 IMAD.HI.U32 R4, R3, R4, RZ ;  /* 0x0000000403040227 */ /* 0x001fca00078e00ff */
[----:B------:R-:W-:-:S07]  /*16d0*/  @P0 SHF.R.U32.HI R3, RZ, R5, R4 ;  /* 0x00000005ff030219 */ /* 0x000fce0000011604 */
.L_x_5500:
[----:B------:R-:W-:-:S05]  /*16e0*/  IMAD R3, R3, R9, R9 ;  /* 0x0000000903037224 */ /* 0x000fca00078e0209 */
[----:B------:R-:W-:-:S07]  /*16f0*/  VIMNMX R0, R0, R3, PT ;  /* 0x0000000300007248 */ /* 0x000fce0003fe0100 */
.L_x_5498:
[----:B------:R-:W-:Y:S01]  /*1700*/  @UP0 ULDC UR4, c[0x0][0x44c] ;  /* 0x0001130000040ab9 */ /* 0x000fe20000000800 */
[----:B------:R-:W-:Y:S01]  /*1710*/  VIADD R0, R0, 0x3f ;  /* 0x0000003f00007836 */ /* 0x000fe20000000000 */
[----:B------:R-:W-:Y:S01]  /*1720*/  UIMAD.WIDE.U32 UR4, UR42, UR4, URZ ;  /* 0x000000042a0472a5 */ /* 0x000fe2000f8e003f */
[----:B------:R-:W-:Y:S01]  /*1730*/  @UP0 ULDC UR8, c[0x0][0x450] ;  /* 0x0001140000080ab9 */ /* 0x000fe20000000800 */
[----:B------:R-:W-:Y:S02]  /*1740*/  UMOV UR7, UR42 ;  /* 0x0000002a00077c82 */ /* 0x000fe40008000000 */
[----:B------:R-:W-:Y:S01]  /*1750*/  @UP0 USHF.R.U32.HI UR7, URZ, UR8, UR5 ;  /* 0x000000083f070299 */ /* 0x000fe20008011605 */
[----:B------:R-:W-:Y:S02]  /*1760*/  SHF.R.S32.HI R3, RZ, 0x1f, R0 ;  /* 0x0000001fff037819 */ /* 0x000fe40000011400 */
[----:B------:R-:W-:Y:S01]  /*1770*/  ULDC UR4, c[0x0][0x9dc] ;  /* 0x0002770000047ab9 */ /* 0x000fe20000000800 */
[----:B------:R-:W-:Y:S01]  /*1780*/  UIADD3 UR49, UR7, UR49, -UR51 ;  /* 0x0000003107317290 */ /* 0x000fe2000fffe833 */
[----:B------:R-:W-:-:S03]  /*1790*/  LEA.HI R3, R3, R0, RZ, 0x6 ;  /* 0x0000000003037211 */ /* 0x000fc600078f30ff */
[----:B------:R-:W-:Y:S01]  /*17a0*/  UIADD3 UR4, UR49, -UR4, URZ ;  /* 0x8000000431047290 */ /* 0x000fe2000fffe03f */
[----:B------:R-:W-:-:S04]  /*17b0*/  SHF.R.S32.HI R3, RZ, 0x6, R3 ;  /* 0x00000006ff037819 */ /* 0x000fc80000011403 */
[----:B------:R-:W-:Y:S01]  /*17c0*/  VIMNMX R5, R3, UR6, PT ;  /* 0x0000000603057c48 */ /* 0x000fe2000bfe0100 */
[----:B------:R-:W-:Y:S01]  /*17d0*/  IMAD.U32 R3, RZ, RZ, UR4 ;  /* 0x00000004ff037e24 */ /* 0x000fe2000f8e00ff */
[----:B------:R-:W-:Y:S06]  /*17e0*/  @!P1 BRA `(.L_x_5501) ;  /* 0x0000000000409947 */ /* 0x000fec0003800000 */
[----:B------:R-:W-:-:S05]  /*17f0*/  IMAD.U32 R0, RZ, RZ, UR49 ;  /* 0x00000031ff007e24 */ /* 0x000fca000f8e00ff */
        /* <DEDUP_REMOVED lines=9> */
.L_x_5502:
[----:B------:R-:W-:-:S13]  /*1890*/  ISETP.NE.AND P0, PT, R9, 0x1, PT ;  /* 0x000000010900780c */ /* 0x000fda0003f05270 */
[----:B------:R-:W0:Y:S02]  /*18a0*/  @P0 LDC.64 R6, c[0x0][0x9e8] ;  /* 0x00027a00ff060b82 */ /* 0x000e240000000a00 */
[----:B0-----:R-:W-:-:S05]  /*18b0*/  @P0 IMAD.HI.U32 R4, R0, R6, RZ ;  /* 0x0000000600040227 */ /* 0x001fca00078e00ff */
[----:B------:R-:W-:-:S07]  /*18c0*/  @P0 SHF.R.U32.HI R0, RZ, R7, R4 ;  /* 0x00000007ff000219 */ /* 0x000fce0000011604 */
.L_x_5503:
[----:B------:R-:W-:-:S05]  /*18d0*/  IMAD R0, R0, R9, RZ ;  /* 0x0000000900007224 */ /* 0x000fca00078e02ff */
[----:B------:R-:W-:-:S07]  /*18e0*/  VIMNMX R3, R3, R0, !PT ;  /* 0x0000000003037248 */ /* 0x000fce0007fe0100 */
.L_x_5501:
        /* <DEDUP_REMOVED lines=69> */
[----:B------:R-:W-:Y:S01]  /*1d40*/  IMAD.MOV.U32 R12, RZ, RZ, RZ ;  /* 0x000000ffff0c7224 */ /* 0x000fe200078e00ff */
[----:B------:R-:W-:Y:S01]  /*1d50*/  CS2R R26, SRZ ;  /* 0x00000000001a7805 */ /* 0x000fe2000001ff00 */
[----:B------:R-:W-:Y:S02]  /*1d60*/  IMAD.MOV.U32 R169, RZ, RZ, RZ ;  /* 0x000000ffffa97224 */ /* 0x000fe400078e00ff */
[----:B------:R-:W-:Y:S02]  /*1d70*/  IMAD.MOV.U32 R14, RZ, RZ, RZ ;  /* 0x000000ffff0e7224 */ /* 0x000fe400078e00ff */
        /* <DEDUP_REMOVED lines=16> */
.L_x_5505:
[----:B------:R-:W-:Y:S01]  /*1e80*/  ULEA UR21, UR37, UR46, 0x3 ;  /* 0x0000002e25157291 */ /* 0x000fe2000f8e183f */
[----:B------:R-:W-:-:S05]  /*1e90*/  IMAD.U32 R0, RZ, RZ, UR38 ;  /* 0x00000026ff007e24 */ /* 0x000fca000f8e00ff */
[----:B------:R-:W-:-:S04]  /*1ea0*/  SHF.L.U32 R0, R0, 0x1f, RZ ;  /* 0x0000001f00007819 */ /* 0x000fc800000006ff */
[----:B------:R-:W0:Y:S02]  /*1eb0*/  SYNCS.PHASECHK.TRANS64.TRYWAIT P1, [UR21+0x28c50], R0 ;  /* 0x028c5000ff0075a7 */ /* 0x000e240008020155 */
[----:B0-----:R-:W-:Y:S05]  /*1ec0*/  @!P1 BRA `(.L_x_5506) ;  /* 0x00000150003c9947 */ /* 0x001fea0003800000 */
.L_x_5750:
        /* <DEDUP_REMOVED lines=45> */
.L_x_5512:
        /* <DEDUP_REMOVED lines=143> */
.L_x_5508:
[----:B------:R-:W-:Y:S01]  /*2a90*/  ULEA UR21, UR37, UR46, 0x3 ;  /* 0x0000002e25157291 */ /* 0x000fe2000f8e183f */
[----:B------:R-:W-:-:S05]  /*2aa0*/  IMAD.U32 R0, RZ, RZ, UR38 ;  /* 0x00000026ff007e24 */ /* 0x000fca000f8e00ff */
[----:B------:R-:W-:-:S04]  /*2ab0*/  SHF.L.U32 R0, R0, 0x1f, RZ ;  /* 0x0000001f00007819 */ /* 0x000fc800000006ff */
[----:B------:R0:W1:Y:S01]  /*2ac0*/  SYNCS.PHASECHK.TRANS64.TRYWAIT P1, [UR21+0x28c50], R0 ;  /* 0x028c5000ff0075a7 */ /* 0x0000620008020155 */
[----:B------:R-:W-:Y:S05]  /*2ad0*/  @!P0 BRA `(.L_x_5509) ;  /* 0x0000000000048947 */ /* 0x000fea0003800000 */
[----:B------:R-:W-:Y:S01]  /*2ae0*/  BPT.TRAP 0x1 ;  /* 0x000000040000795c */ /* 0x000fe20000300000 */
.L_x_5509:
[----:B-1----:R-:W-:Y:S05]  /*2af0*/  @P1 BRA `(.L_x_5510) ;  /* 0x0000000000081947 */ /* 0x002fea0003800000 */
[----:B------:R-:W1:Y:S02]  /*2b00*/  SYNCS.PHASECHK.TRANS64.TRYWAIT P1, [UR21+0x28c50], R0 ;  /* 0x028c5000ff0075a7 */ /* 0x000e640008020155 */
[----:B-1----:R-:W-:Y:S05]  /*2b10*/  @!P1 BRA `(.L_x_5511) ;  /* 0x0000014400409947 */ /* 0x002fea0003800000 */
.L_x_5510:
        /* <DEDUP_REMOVED lines=29> */
.L_x_5507:
        /* <DEDUP_REMOVED lines=144> */
.L_x_5497:
[----:B------:R-:W-:Y:S01]  /*35f0*/  ULDC UR4, c[0x0][0x448] ;  /* 0x0001120000047ab9 */ /* 0x000fe20000000800 */
[----:B------:R-:W-:Y:S02]  /*3600*/  UIADD3 UR7, UR42, 0x3f, URZ ;  /* 0x0000003f2a077890 */ /* 0x000fe4000fffe03f */
[----:B------:R-:W-:Y:S02]  /*3610*/  UISETP.NE.AND UP0, UPT, UR4, 0x1, UPT ;  /* 0x000000010400788c */ /* 0x000fe4000bf05270 */
[----:B------:R-:W-:Y:S01]  /*3620*/  UIADD3 UR10, UR49, 0x1, -UR51 ;  /* 0x00000001310a7890 */ /* 0x000fe2000fffe833 */
[----:B------:R-:W-:Y:S02]  /*3630*/  ULDC.64 UR4, c[0x0][0x9e0] ;  /* 0x0002780000047ab9 */ /* 0x000fe40000000a00 */
[----:B------:R-:W-:-:S06]  /*3640*/  UISETP.GE.AND UP1, UPT, UR5, 0x1, UPT ;  /* 0x000000010500788c */ /* 0x000fcc000bf26270 */
[----:B------:R-:W-:Y:S01]  /*3650*/  @UP0 ULDC UR8, c[0x0][0x44c] ;  /* 0x0001130000080ab9 */ /* 0x000fe20000000800 */
[----:B------:R-:W-:Y:S01]  /*3660*/  @UP0 ULDC UR11, c[0x0][0x450] ;  /* 0x00011400000b0ab9 */ /* 0x000fe20000000800 */
[----:B------:R-:W-:Y:S01]  /*3670*/  UIMAD.WIDE.U32 UR8, UR7, UR8, URZ ;  /* 0x00000008070872a5 */ /* 0x000fe2000f8e003f */
[----:B------:R-:W-:-:S03]  /*3680*/  PLOP3.LUT P1, PT, PT, PT, UP1, 0x80, 0x0 ;  /* 0x000000000000781c */ /* 0x000fc60003f2f018 */
[----:B------:R-:W-:-:S04]  /*3690*/  @UP0 USHF.R.U32.HI UR7, URZ, UR11, UR9 ;  /* 0x0000000b3f070299 */ /* 0x000fc80008011609 */
[----:B------:R-:W-:-:S04]  /*36a0*/  UIADD3 UR7, UR10, UR7, URZ ;  /* 0x000000070a077290 */ /* 0x000fc8000fffe03f */
[----:B------:R-:W-:-:S06]  /*36b0*/  UIADD3 UR4, UR7, UR4, URZ ;  /* 0x0000000407047290 */ /* 0x000fcc000fffe03f */
[----:B------:R-:W-:Y:S01]  /*36c0*/  IMAD.U32 R0, RZ, RZ, UR4 ;  /* 0x00000004ff007e24 */ /* 0x000fe2000f8e00ff */
[----:B------:R-:W-:Y:S06]  /*36d0*/  @!P1 BRA `(.L_x_5513) ;  /* 0x0000000000409947 */ /* 0x000fec0003800000 */
        /* <DEDUP_REMOVED lines=10> */
.L_x_5514:
[----:B------:R-:W-:-:S11]  /*3780*/  UISETP.NE.AND UP1, UPT, UR5, 0x1, UPT ;  /* 0x000000010500788c */ /* 0x000fd6000bf25270 */
[----:B------:R-:W-:Y:S02]  /*3790*/  @UP1 ULDC.64 UR10, c[0x0][0x9e8] ;  /* 0x00027a00000a1ab9 */ /* 0x000fe40000000a00 */
[----:B------:R-:W-:-:S04]  /*37a0*/  UIMAD.WIDE.U32 UR8, UR4, UR10, URZ ;  /* 0x0000000a040872a5 */ /* 0x000fc8000f8e003f */
[----:B------:R-:W-:-:S12]  /*37b0*/  @UP1 USHF.R.U32.HI UR4, URZ, UR11, UR9 ;  /* 0x0000000b3f041299 */ /* 0x000fd80008011609 */
.L_x_5515:
[----:B------:R-:W-:-:S06]  /*37c0*/  UIMAD UR4, UR4, UR5, UR5 ;  /* 0x00000005040472a4 */ /* 0x000fcc000f8e0205 */
[----:B------:R-:W-:-:S07]  /*37d0*/  VIMNMX R0, R0, UR4, PT ;  /* 0x0000000400007c48 */ /* 0x000fce000bfe0100 */
.L_x_5513:
[----:B------:R-:W-:Y:S01]  /*37e0*/  VIADD R0, R0, 0x3f ;  /* 0x0000003f00007836 */ /* 0x000fe20000000000 */
[----:B------:R-:W-:Y:S01]  /*37f0*/  @UP0 ULDC UR8, c[0x0][0x44c] ;  /* 0x0001130000080ab9 */ /* 0x000fe20000000800 */
[----:B------:R-:W-:Y:S01]  /*3800*/  @UP0 ULDC UR7, c[0x0][0x450] ;  /* 0x0001140000070ab9 */ /* 0x000fe20000000800 */
[----:B------:R-:W-:Y:S02]  /*3810*/  UIMAD.WIDE.U32 UR8, UR42, UR8, URZ ;  /* 0x000000082a0872a5 */ /* 0x000fe4000f8e003f */
[----:B------:R-:W-:Y:S01]  /*3820*/  SHF.R.S32.HI R3, RZ, 0x1f, R0 ;  /* 0x0000001fff037819 */ /* 0x000fe20000011400 */
[----:B------:R-:W-:Y:S01]  /*3830*/  UMOV UR4, UR42 ;  /* 0x0000002a00047c82 */ /* 0x000fe20008000000 */
[----:B------:R-:W-:Y:S02]  /*3840*/  @UP0 USHF.R.U32.HI UR4, URZ, UR7, UR9 ;  /* 0x000000073f040299 */ /* 0x000fe40008011609 */
[----:B------:R-:W-:Y:S01]  /*3850*/  LEA.HI R3, R3, R0, RZ, 0x6 ;  /* 0x0000000003037211 */ /* 0x000fe200078f30ff */
[----:B------:R-:W-:Y:S01]  /*3860*/  ULDC UR8, c[0x0][0x9dc] ;  /* 0x0002770000087ab9 */ /* 0x000fe20000000800 */
[----:B------:R-:W-:-:S02]  /*3870*/  UIADD3 UR4, UR4, UR49, -UR51 ;  /* 0x0000003104047290 */ /* 0x000fc4000fffe833 */
[----:B------:R-:W-:Y:S02]  /*3880*/  SHF.R.S32.HI R3, RZ, 0x6, R3 ;  /* 0x00000006ff037819 */ /* 0x000fe40000011403 */
[----:B------:R-:W-:Y:S02]  /*3890*/  UIADD3 UR8, UR4, -UR8, URZ ;  /* 0x8000000804087290 */ /* 0x000fe4000fffe03f */
[----:B------:R-:W-:Y:S01]  /*38a0*/  VIMNMX R168, R3, UR6, PT ;  /* 0x0000000603a87c48 */ /* 0x000fe2000bfe0100 */
[----:B------:R-:W-:Y:S09]  /*38b0*/  @!P1 BRA `(.L_x_5516) ;  /* 0x0000000000449947 */ /* 0x000ff20003800000 */
        /* <DEDUP_REMOVED lines=10> */
.L_x_5517:
[----:B------:R-:W-:-:S11]  /*3960*/  UISETP.NE.AND UP0, UPT, UR5, 0x1, UPT ;  /* 0x000000010500788c */ /* 0x000fd6000bf05270 */
[----:B------:R-:W-:Y:S02]  /*3970*/  @UP0 ULDC.64 UR10, c[0x0][0x9e8] ;  /* 0x00027a00000a0ab9 */ /* 0x000fe40000000a00 */
[----:B------:R-:W-:-:S04]  /*3980*/  UIMAD.WIDE.U32 UR6, UR4, UR10, URZ ;  /* 0x0000000a040672a5 */ /* 0x000fc8000f8e003f */
[----:B------:R-:W-:-:S12]  /*3990*/  @UP0 USHF.R.U32.HI UR4, URZ, UR11, UR7 ;  /* 0x0000000b3f040299 */ /* 0x000fd80008011607 */
.L_x_5518:
[----:B------:R-:W-:-:S04]  /*39a0*/  UIMAD UR4, UR4, UR5, URZ ;  /* 0x00000005040472a4 */ /* 0x000fc8000f8e023f */
[----:B------:R-:W-:-:S04]  /*39b0*/  UISETP.LT.AND UP0, UPT, UR8, UR4, UPT ;  /* 0x000000040800728c */ /* 0x000fc8000bf01270 */
[----:B------:R-:W-:-:S12]  /*39c0*/  USEL UR8, UR8, UR4, !UP0 ;  /* 0x0000000408087287 */ /* 0x000fd8000c000000 */
.L_x_5516:
[----:B------:R-:W-:Y:S01]  /*39d0*/  USHF.R.S32.HI UR4, URZ, 0x1f, UR8 ;  /* 0x0000001f3f047899 */ /* 0x000fe20008011408 */
[----:B------:R-:W-:Y:S01]  /*39e0*/  PLOP3.LUT P0, PT, PT, PT, PT, 0x80, 0x0 ;  /* 0x000000000000781c */ /* 0x000fe20003f0f070 */
[----:B------:R-:W-:Y:S01]  /*39f0*/  IMAD.MOV.U32 R0, RZ, RZ, RZ ;  /* 0x000000ffff007224 */ /* 0x000fe200078e00ff */
[----:B------:R-:W-:Y:S01]  /*3a00*/  CS2R R150, SRZ ;  /* 0x0000000000967805 */ /* 0x000fe2000001ff00 */
[----:B------:R-:W-:Y:S01]  /*3a10*/  ULEA.HI UR4, UR4, UR8, URZ, 0x6 ;  /* 0x0000000804047291 */ /* 0x000fe2000f8f303f */
[----:B------:R-:W-:Y:S01]  /*3a20*/  IMAD.MOV.U32 R3, RZ, RZ, RZ ;  /* 0x000000ffff037224 */ /* 0x000fe200078e00ff */
[----:B------:R-:W-:Y:S02]  /*3a30*/  CS2R R148, SRZ ;  /* 0x0000000000947805 */ /* 0x000fe4000001ff00 */
[----:B------:R-:W-:Y:S01]  /*3a40*/  CS2R R146, SRZ ;  /* 0x0000000000927805 */ /* 0x000fe2000001ff00 */
[----:B------:R-:W-:Y:S01]  /*3a50*/  USHF.R.S32.HI UR4, URZ, 0x6, UR4 ;  /* 0x000000063f047899 */ /* 0x000fe20008011404 */
[----:B------:R-:W-:-:S02]  /*3a60*/  CS2R R144, SRZ ;  /* 0x0000000000907805 */ /* 0x000fc4000001ff00 */
[----:B------:R-:W-:Y:S02]  /*3a70*/  CS2R R142, SRZ ;  /* 0x00000000008e7805 */ /* 0x000fe4000001ff00 */
[----:B------:R-:W-:Y:S01]  /*3a80*/  CS2R R140, SRZ ;  /* 0x00000000008c7805 */ /* 0x000fe2000001ff00 */
[----:B------:R-:W-:Y:S01]  /*3a90*/  UISETP.LT.AND UP0, UPT, URZ, UR4, UPT ;  /* 0x000000043f00728c */ /* 0x000fe2000bf01270 */
[----:B------:R-:W-:Y:S02]  /*3aa0*/  CS2R R138, SRZ ;  /* 0x00000000008a7805 */ /* 0x000fe4000001ff00 */
[----:B------:R-:W-:Y:S02]  /*3ab0*/  CS2R R136, SRZ ;  /* 0x0000000000887805 */ /* 0x000fe4000001ff00 */
[----:B------:R-:W-:Y:S01]  /*3ac0*/  CS2R R134, SRZ ;  /* 0x0000000000867805 */ /* 0x000fe2000001ff00 */
[----:B------:R-:W-:Y:S01]  /*3ad0*/  USEL UR48, URZ, UR4, !UP0 ;  /* 0x000000043f307287 */ /* 0x000fe2000c000000 */
[----:B------:R-:W-:-:S02]  /*3ae0*/  CS2R R132, SRZ ;  /* 0x0000000000847805 */ /* 0x000fc4000001ff00 */
[----:B------:R-:W-:Y:S02]  /*3af0*/  CS2R R130, SRZ ;  /* 0x0000000000827805 */ /* 0x000fe4000001ff00 */
[----:B------:R-:W-:Y:S02]  /*3b00*/  CS2R R128, SRZ ;  /* 0x0000000000807805 */ /* 0x000fe4000001ff00 */
[----:B------:R-:W-:Y:S02]  /*3b10*/  CS2R R126, SRZ ;  /* 0x00000000007e7805 */ /* 0x000fe4000001ff00 */
[----:B------:R-:W-:Y:S02]  /*3b20*/  CS2R R124, SRZ ;  /* 0x00000000007c7805 */ /* 0x000fe4000001ff00 */
[----:B------:R-:W-:Y:S02]  /*3b30*/  ISETP.GT.AND P1, PT, R168, UR48, PT ;  /* 0x00000030a8007c0c */ /* 0x000fe4000bf24270 */
        /* <DEDUP_REMOVED lines=83> */
.L_x_5519:
        /* <DEDUP_REMOVED lines=9> */
.L_x_5751:
[----:B------:R-:W-:Y:S05]  /*4100*/  @!P0 BRA `(.L_x_5521) ;  /* 0x0000000000048947 */ /* 0x000fea0003800000 */
[----:B------:R-:W-:Y:S01]  /*4110*/  BPT.TRAP 0x1 ;  /* 0x000000040000795c */ /* 0x000fe20000300000 */
.L_x_5521:
[----:B------:R-:W-:Y:S02]  /*4120*/  IMAD.U32 R7, RZ, RZ, UR37 ;  /* 0x00000025ff077e24 */ /* 0x000fe4000f8e00ff */
[----:B------:R-:W-:-:S03]  /*4130*/  IMAD.U32 R8, RZ, RZ, UR38 ;  /* 0x00000026ff087e24 */ /* 0x000fc6000f8e00ff */
[----:B------:R-:W-:Y:S02]  /*4140*/  LEA R7, R7, UR46, 0x3 ;  /* 0x0000002e07077c11 */ /* 0x000fe4000f8e18ff */
[----:B------:R-:W-:-:S04]  /*4150*/  SHF.L.U32 R8, R8, 0x1f, RZ ;  /* 0x0000001f08087819 */ /* 0x000fc800000006ff */
[----:B------:R1:W2:Y:S01]  /*4160*/  SYNCS.PHASECHK.TRANS64.TRYWAIT P1, [R7+URZ+0x28c30], R8 ;  /* 0x028c3008070075a7 */ /* 0x0002a2000802017f */
[----:B------:R-:W-:Y:S05]  /*4170*/  @!P0 BRA `(.L_x_5522) ;  /* 0x0000000000048947 */ /* 0x000fea0003800000 */
[----:B------:R-:W-:Y:S01]  /*4180*/  BPT.TRAP 0x1 ;  /* 0x000000040000795c */ /* 0x000fe20000300000 */
.L_x_5522:
[----:B--2---:R-:W-:Y:S05]  /*4190*/  @P1 BRA `(.L_x_5523) ;  /* 0x0000000000081947 */ /* 0x004fea0003800000 */
[----:B------:R-:W2:Y:S02]  /*41a0*/  SYNCS.PHASECHK.TRANS64.TRYWAIT P1, [R7+URZ+0x28c30], R8 ;  /* 0x028c3008070075a7 */ /* 0x000ea4000802017f */
[----:B--2---:R-:W-:Y:S05]  /*41b0*/  @!P1 BRA `(.L_x_5524) ;  /* 0x0000012c00c89947 */ /* 0x004fea0003800000 */
.L_x_5523:
        /* <DEDUP_REMOVED lines=15> */
[----:B------:R-:W-:Y:S01]  /*42b0*/  VIADD R3, R185, UR42 ;  /* 0x0000002ab9037c36 */ /* 0x000fe20008000000 */
[----:B------:R-:W-:Y:S01]  /*42c0*/  UMOV UR7, 0x40000040 ;  /* 0x4000004000077882 */ /* 0x000fe20000000000 */
[----:B------:R-:W-:Y:S01]  /*42d0*/  UMOV UR5, 0x40000040 ;  /* 0x4000004000057882 */ /* 0x000fe20000000000 */
[----:B------:R-:W-:Y:S01]  /*42e0*/  ULOP3.LUT UR4, UR4, 0x3fff, URZ, 0xc0, !UPT ;  /* 0x00003fff04047892 */ /* 0x000fe2000f8ec03f */
[----:B------:R-:W-:Y:S01]  /*42f0*/  IMAD.MOV.U32 R4, RZ, RZ, R3 ;  /* 0x000000ffff047224 */ /* 0x000fe200078e0003 */
[----:B------:R-:W-:Y:S01]  /*4300*/  UMOV UR11, 0x40000040 ;  /* 0x40000040000b7882 */ /* 0x000fe20000000000 */
[----:B------:R-:W-:Y:S01]  /*4310*/  UMOV UR9, 0x40000040 ;  /* 0x4000004000097882 */ /* 0x000fe20000000000 */
[----:B------:R-:W-:Y:S01]  /*4320*/  ULEA UR18, UR37, UR18, 0x9 ;  /* 0x0000001225127291 */ /* 0x000fe2000f8e483f */
[----:B------:R-:W-:Y:S01]  /*4330*/  LEA R11, R168, 0xffffffc0, 0x6 ;  /* 0xffffffc0a80b7811 */ /* 0x000fe200078e30ff */
[----:B------:R-:W-:-:S02]  /*4340*/  ULOP3.LUT UR16, UR4, 0x10000, URZ, 0xfc, !UPT ;  /* 0x0001000004107892 */ /* 0x000fc4000f8efc3f */
[----:B------:R-:W-:Y:S01]  /*4350*/  UIADD3 UR6, UR18, 0x2, URZ ;  /* 0x0000000212067890 */ /* 0x000fe2000fffe03f */
[----:B------:R-:W-:Y:S01]  /*4360*/  IADD3 R10, -R2, UR49, -R11 ;  /* 0x00000031020a7c10 */ /* 0x000fe2000fffe90b */
[----:B------:R-:W-:Y:S02]  /*4370*/  UIADD3 UR4, UR16, 0x2, URZ ;  /* 0x0000000210047890 */ /* 0x000fe4000fffe03f */
[----:B------:R-:W-:Y:S02]  /*4380*/  UIADD3 UR10, UR18, 0x4, URZ ;  /* 0x00000004120a7890 */ /* 0x000fe4000fffe03f */
[----:B------:R-:W-:Y:S02]  /*4390*/  UIADD3 UR8, UR16, 0x4, URZ ;  /* 0x0000000410087890 */ /* 0x000fe4000fffe03f */
[----:B------:R-:W-:Y:S01]  /*43a0*/  HGMMA.64x64x16.F32.BF16 R24, gdesc[UR16], RZ, !UPT, gsb0 ;  /* 0x00e00000101879f0 */ /* 0x000fe2000c0018ff */
[----:B------:R-:W-:Y:S02]  /*43b0*/  UIADD3 UR14, UR18, 0x6, URZ ;  /* 0x00000006120e7890 */ /* 0x000fe4000fffe03f */
[----:B------:R-:W-:Y:S01]  /*43c0*/  UIADD3 UR12, UR16, 0x6, URZ ;  /* 0x00000006100c7890 */ /* 0x000fe2000fffe03f */
[----:B------:R-:W-:Y:S01]  /*43d0*/  UMOV UR15, 0x40000040 ;  /* 0x40000040000f7882 */ /* 0x000fe20000000000 */
[----:B------:R-:W-:Y:S01]  /*43e0*/  UMOV UR13, 0x40000040 ;  /* 0x40000040000d7882 */ /* 0x000fe20000000000 */
[----:B------:R-:W-:-:S02]  /*43f0*/  WARPGROUP.DEPBAR.LE gsb0, 0x0 ;  /* 0x00008000000079c5 */ /* 0x000fc40000010000 */
[----:B------:R-:W-:-:S06]  /*4400*/  WARPGROUP.ARRIVE ;  /* 0x00000000000079c5 */ /* 0x000fcc0000000000 */
[----:B------:R-:W-:Y:S01]  /*4410*/  HGMMA.64x64x16.F32.BF16 R24, gdesc[UR4], R24, gsb0 ;  /* 0x00e00000041879f0 */ /* 0x000fe20008001818 */
[----:B------:R-:W-:Y:S02]  /*4420*/  ULDC UR6, c[0x0][0x448] ;  /* 0x0001120000067ab9 */ /* 0x000fe40000000800 */
[----:B------:R-:W-:-:S06]  /*4430*/  UISETP.NE.AND UP0, UPT, UR6, 0x1, UPT ;  /* 0x000000010600788c */ /* 0x000fcc000bf05270 */
[----:B------:R-:W-:Y:S02]  /*4440*/  PLOP3.LUT P2, PT, PT, PT, UP0, 0x80, 0x0 ;  /* 0x000000000000781c */ /* 0x000fe40003f4f008 */
[----:B------:R-:W-:-:S03]  /*4450*/  PLOP3.LUT P3, PT, PT, PT, UP0, 0x80, 0x0 ;  /* 0x000000000000781c */ /* 0x000fc60003f6f008 */
[----:B------:R-:W-:-:S08]  /*4460*/  @UP0 ULDC UR6, c[0x0][0x44c] ;  /* 0x0001130000060ab9 */ /* 0x000fd00000000800 */
[----:B------:R-:W-:Y:S01]  /*4470*/  @P2 IMAD.HI.U32 R5, R3, UR6, RZ ;  /* 0x0000000603052c27 */ /* 0x000fe2000f8e00ff */
[----:B------:R-:W-:-:S03]  /*4480*/  @UP0 ULDC UR6, c[0x0][0x450] ;  /* 0x0001140000060ab9 */ /* 0x000fc60000000800 */
[----:B------:R-:W-:Y:S01]  /*4490*/  @!P1 VIADD R3, R7, 0x28c40 ;  /* 0x00028c4007039836 */ /* 0x000fe20000000000 */
[----:B------:R-:W-:Y:S01]  /*44a0*/  @P3 SHF.R.U32.HI R4, RZ, UR6, R5 ;  /* 0x00000006ff043c19 */ /* 0x000fe20008011605 */
[----:B------:R-:W-:-:S03]  /*44b0*/  IMAD.MOV.U32 R5, RZ, RZ, -0x40 ;  /* 0xffffffc0ff057424 */ /* 0x000fc600078e00ff */
[----:B------:R-:W-:Y:S01]  /*44c0*/  @!P1 PRMT R3, RZ, 0x654, R3 ;  /* 0x00000654ff039816 */ /* 0x000fe20000000003 */
[----:B------:R-:W0:Y:S01]  /*44d0*/  SHFL.IDX PT, R9, R4, RZ, 0x1c1f ;  /* 0x001c1fff04097589 */ /* 0x000e2200000e0000 */
[----:B------:R-:W-:-:S04]  /*44e0*/  IMAD R5, R168, R5, 0x41 ;  /* 0x00000041a8057424 */ /* 0x000fc800078e0205 */
[----:B------:R-:W-:Y:S01]  /*44f0*/  VIADD R14, R5, 0xffffffff ;  /* 0xffffffff050e7836 */ /* 0x000fe20000000000 */
[----:B------:R-:W-:Y:S02]  /*4500*/  WARPGROUP.DEPBAR.LE gsb0, 0x0 ;  /* 0x00008000000079c5 */ /* 0x000fe40000010000 */
[----:B------:R-:W-:-:S06]  /*4510*/  WARPGROUP.ARRIVE ;  /* 0x00000000000079c5 */ /* 0x000fcc0000000000 */
[----:B------:R-:W-:Y:S01]  /*4520*/  HGMMA.64x64x16.F32.BF16 R24, gdesc[UR8], R24, gsb0 ;  /* 0x00e00000081879f0 */ /* 0x000fe20008001818 */
[----:B------:R-:W-:Y:S02]  /*4530*/  ULDC UR11, c[0x0][0x9dc] ;  /* 0x00027700000b7ab9 */ /* 0x000fe40000000800 */
[----:B------:R-:W-:Y:S01]  /*4540*/  ULOP3.LUT UR6, URZ, UR11, URZ, 0x33, !UPT ;  /* 0x0000000b3f067292 */ /* 0x000fe2000f8e333f */
[----:B------:R-:W-:Y:S02]  /*4550*/  WARPGROUP.DEPBAR.LE gsb0, 0x0 ;  /* 0x00008000000079c5 */ /* 0x000fe40000010000 */
[----:B------:R-:W-:-:S06]  /*4560*/  WARPGROUP.ARRIVE ;  /* 0x00000000000079c5 */ /* 0x000fcc0000000000 */
[----:B------:R-:W-:Y:S01]  /*4570*/  HGMMA.64x64x16.F32.BF16 R24, gdesc[UR12], R24, gsb0 ;  /* 0x00e000000c1879f0 */ /* 0x000fe20008001818 */
[----:B------:R-:W-:Y:S02]  /*4580*/  ULDC.64 UR14, c[0x0][0x9e0] ;  /* 0x00027800000e7ab9 */ /* 0x000fe40000000a00 */
[----:B------:R-:W-:-:S06]  /*4590*/  UISETP.GE.AND UP1, UPT, UR15, 0x1, UPT ;  /* 0x000000010f00788c */ /* 0x000fcc000bf26270 */
[----:B------:R-:W-:Y:S01]  /*45a0*/  PLOP3.LUT P2, PT, PT, PT, UP1, 0x40, 0x0 ;  /* 0x000000000000781c */ /* 0x000fe20003f4e818 */
[----:B------:R-:W-:Y:S02]  /*45b0*/  WARPGROUP.DEPBAR.LE gsb0, 0x0 ;  /* 0x00008000000079c5 */ /* 0x000fe40000010000 */
[----:B------:R3:W-:Y:S02]  /*45c0*/  @!P1 SYNCS.ARRIVE.TRANS64.RED.A1T0 RZ, [R3+URZ], RZ ;  /* 0x000000ff03ff99a7 */ /* 0x0007e4000810043f */
[----:B---3--:R-:W-:-:S05]  /*45d0*/  IADD3 R3, -R2, UR49, R5 ;  /* 0x0000003102037c10 */ /* 0x008fca000fffe105 */
[----:B------:R-:W-:-:S04]  /*45e0*/  VIADD R3, R3, -UR51 ;  /* 0x8000003303037c36 */ /* 0x000fc80008000000 */
[C---:B------:R-:W-:Y:S02]  /*45f0*/  VIADD R13, R3.reuse, UR14 ;  /* 0x0000000e030d7c36 */ /* 0x040fe40008000000 */
[----:B------:R-:W-:-:S03]  /*4600*/  VIADD R12, R3, UR6 ;  /* 0x00000006030c7c36 */ /* 0x000fc60008000000 */
[----:B0-----:R-:W-:Y:S01]  /*4610*/  VIADDMNMX R3, R9, R13, R10, PT ;  /* 0x0000000d09037246 */ /* 0x001fe2000380010a */
[----:B------:R-:W-:Y:S01]  /*4620*/  IMAD.IADD R5, R12, 0x1, R9 ;  /* 0x000000010c057824 */ /* 0x000fe200078e0209 */
[----:B------:R-:W-:Y:S06]  /*4630*/  @P2 BRA `(.L_x_5525) ;  /* 0x00000000005c2947 */ /* 0x000fec0003800000 */
[----:B------:R-:W-:Y:S01]  /*4640*/  IMAD.U32 R6, RZ, RZ, UR51 ;  /* 0x00000033ff067e24 */ /* 0x000fe2000f8e00ff */
[----:B------:R-:W-:Y:S04]  /*4650*/  BSSY B0, `(.L_x_5526) ;  /* 0x0000011000007945 */ /* 0x000fe80003800000 */
[----:B------:R-:W-:-:S04]  /*4660*/  IADD3 R6, -R6, UR49, R9 ;  /* 0x0000003106067c10 */ /* 0x000fc8000fffe109 */
        /* <DEDUP_REMOVED lines=10> */
.L_x_5527:
[----:B------:R-:W-:-:S06]  /*4710*/  UISETP.NE.AND UP2, UPT, UR15, 0x1, UPT ;  /* 0x000000010f00788c */ /* 0x000fcc000bf45270 */
[----:B------:R-:W-:-:S05]  /*4720*/  PLOP3.LUT P2, PT, PT, PT, UP2, 0x80, 0x0 ;  /* 0x000000000000781c */ /* 0x000fca0003f4f028 */
[----:B------:R-:W-:-:S08]  /*4730*/  @UP2 ULDC.64 UR6, c[0x0][0x9e8] ;  /* 0x00027a0000062ab9 */ /* 0x000fd00000000a00 */
[----:B------:R-:W-:-:S05]  /*4740*/  @P2 IMAD.HI.U32 R9, R6, UR6, RZ ;  /* 0x0000000606092c27 */ /* 0x000fca000f8e00ff */
[----:B------:R-:W-:-:S07]  /*4750*/  @P2 SHF.R.U32.HI R6, RZ, UR7, R9 ;  /* 0x00000007ff062c19 */ /* 0x000fce0008011609 */
.L_x_5528:
[----:B------:R-:W-:Y:S05]  /*4760*/  BSYNC B0 ;  /* 0x0000000000007941 */ /* 0x000fea0003800000 */
.L_x_5526:
[----:B------:R-:W-:-:S04]  /*4770*/  IMAD R9, R6, UR15, -R11 ;  /* 0x0000000f06097c24 */ /* 0x000fc8000f8e0a0b */
[----:B------:R-:W-:-:S05]  /*4780*/  IMAD.IADD R6, R9, 0x1, -R2 ;  /* 0x0000000109067824 */ /* 0x000fca00078e0a02 */
[----:B------:R-:W-:Y:S02]  /*4790*/  VIMNMX R5, R5, R6, !PT ;  /* 0x0000000605057248 */ /* 0x000fe40007fe0100 */
[----:B------:R-:W-:-:S07]  /*47a0*/  VIADDMNMX R3, R6, UR15, R3, PT ;  /* 0x0000000f06037c46 */ /* 0x000fce000b800103 */
.L_x_5525:
[C---:B------:R-:W-:Y:S02]  /*47b0*/  ISETP.GE.AND P2, PT, R14.reuse, 0x2, PT ;  /* 0x000000020e00780c */ /* 0x040fe40003f46270 */
[C---:B------:R-:W-:Y:S02]  /*47c0*/  ISETP.GE.AND P6, PT, R14.reuse, 0xa, PT ;  /* 0x0000000a0e00780c */ /* 0x040fe40003fc6270 */
        /* <DEDUP_REMOVED lines=93> */
.L_x_5531:
[----:B------:R-:W-:-:S06]  /*4da0*/  UISETP.NE.AND UP2, UPT, UR15, 0x1, UPT ;  /* 0x000000010f00788c */ /* 0x000fcc000bf45270 */
[----:B------:R-:W-:-:S05]  /*4db0*/  PLOP3.LUT P6, PT, PT, PT, UP2, 0x80, 0x0 ;  /* 0x000000000000781c */ /* 0x000fca0003fcf028 */
[----:B------:R-:W-:-:S08]  /*4dc0*/  @UP2 ULDC.64 UR6, c[0x0][0x9e8] ;  /* 0x00027a0000062ab9 */ /* 0x000fd00000000a00 */
[----:B------:R-:W-:Y:S01]  /*4dd0*/  @P6 IMAD.HI.U32 R5, R4, UR6, RZ ;  /* 0x0000000604056c27 */ /* 0x000fe2000f8e00ff */
[----:B------:R-:W-:-:S13]  /*4de0*/  PLOP3.LUT P6, PT, PT, PT, UP2, 0x80, 0x0 ;  /* 0x000000000000781c */ /* 0x000fda0003fcf028 */
[----:B------:R-:W-:-:S07]  /*4df0*/  @P6 SHF.R.U32.HI R4, RZ, UR7, R5 ;  /* 0x00000007ff046c19 */ /* 0x000fce0008011605 */
.L_x_5532:
[----:B------:R-:W-:Y:S05]  /*4e00*/  BSYNC B0 ;  /* 0x0000000000007941 */ /* 0x000fea0003800000 */
.L_x_5530:
[----:B------:R-:W-:-:S04]  /*4e10*/  IMAD R5, R4, UR15, -R11 ;  /* 0x0000000f04057c24 */ /* 0x000fc8000f8e0a0b */
[----:B------:R-:W-:-:S05]  /*4e20*/  IMAD.IADD R5, R5, 0x1, -R2 ;  /* 0x0000000105057824 */ /* 0x000fca00078e0a02 */
[----:B------:R-:W-:Y:S02]  /*4e30*/  VIMNMX R6, R6, R5, !PT ;  /* 0x0000000506067248 */ /* 0x000fe40007fe0100 */
[----:B------:R-:W-:-:S07]  /*4e40*/  VIADDMNMX R3, R5, UR15, R3, PT ;  /* 0x0000000f05037c46 */ /* 0x000fce000b800103 */
.L_x_5529:
[----:B------:R-:W-:Y:S01]  /*4e50*/  BAR.SYNC.DEFER_BLOCKING 0xf, 0x100 ;  /* 0x03c4000000007b1d */ /* 0x000fe20000010000 */
[----:B------:R-:W-:Y:S02]  /*4e60*/  ISETP.GT.AND P2, PT, R6, 0x1, !P2 ;  /* 0x000000010600780c */ /* 0x000fe40005744270 */
[----:B------:R-:W-:Y:S02]  /*4e70*/  FMNMX.FTZ R4, R15, R25, !PT ;  /* 0x000000190f047209 */ /* 0x000fe40007810000 */
[----:B------:R-:W-:Y:S01]  /*4e80*/  ISETP.LT.OR P2, PT, R3, 0x2, P2 ;  /* 0x000000020300780c */ /* 0x000fe20001741670 */
[----:B------:R-:W-:Y:S01]  /*4e90*/  ULDC UR10, c[0x0][0x988] ;  /* 0x00026200000a7ab9 */ /* 0x000fe20000000800 */
[----:B------:R-:W-:Y:S02]  /*4ea0*/  FMNMX.FTZ R4, R21, R4, !PT ;  /* 0x0000000415047209 */ /* 0x000fe40007810000 */
[----:B------:R-:W-:Y:S02]  /*4eb0*/  FSEL R27, R27, -INF , !P2 ;  /* 0xff8000001b1b7808 */ /* 0x000fe40005000000 */
[----:B------:R-:W-:-:S02]  /*4ec0*/  ISETP.NE.AND P2, PT, R20, RZ, PT ;  /* 0x000000ff1400720c */ /* 0x000fc40003f45270 */
[----:B------:R-:W-:Y:S02]  /*4ed0*/  FMNMX.FTZ R4, R29, R4, !PT ;  /* 0x000000041d047209 */ /* 0x000fe40007810000 */
        /* <DEDUP_REMOVED lines=24> */
[----:B------:R-:W-:Y:S02]  /*5060*/  ISETP.GT.AND P3, PT, R6, 0x8, !P3 ;  /* 0x000000080600780c */ /* 0x000fe40005f64270 */
[----:B------:R-:W-:Y:S02]  /*5070*/  FSEL R38, R38, -INF , !P2 ;  /* 0xff80000026267808 */ /* 0x000fe40005000000 */
[----:B------:R-:W-:Y:S02]  /*5080*/  ISETP.NE.AND P2, PT, R36, RZ, PT ;  /* 0x000000ff2400720c */ /* 0x000fe40003f45270 */
[----:B------:R-:W-:Y:S02]  /*5090*/  FMNMX.FTZ R4, R67, R4, !PT ;  /* 0x0000000443047209 */ /* 0x000fe40007810000 */
[----:B------:R-:W-:-:S02]  /*50a0*/  ISETP.GT.AND P2, PT, R6, 0x19, !P2 ;  /* 0x000000190600780c */ /* 0x000fc40005744270 */
[C---:B------:R-:W-:Y:S02]  /*50b0*/  ISETP.LT.OR P3, PT, R3.reuse, 0x9, P3 ;  /* 0x000000090300780c */ /* 0x040fe40001f61670 */
[----:B------:R-:W-:Y:S02]  /*50c0*/  ISETP.LT.OR P2, PT, R3, 0x1a, P2 ;  /* 0x0000001a0300780c */ /* 0x000fe40001741670 */
[----:B------:R-:W-:Y:S02]  /*50d0*/  FMNMX.FTZ R10, R53, R4, !PT ;  /* 0x00000004350a7209 */ /* 0x000fe40007810000 */
[----:B------:R-:W-:Y:S02]  /*50e0*/  FSEL R39, R39, -INF , !P2 ;  /* 0xff80000027277808 */ /* 0x000fe40005000000 */
[----:B------:R-:W-:Y:S01]  /*50f0*/  ISETP.NE.AND P2, PT, R58, RZ, PT ;  /* 0x000000ff3a00720c */ /* 0x000fe20003f45270 */
[----:B------:R-:W0:Y:S01]  /*5100*/  SHFL.BFLY PT, R5, R10, 0x2, 0x1f ;  /* 0x0c401f000a057f89 */ /* 0x000e2200000e0000 */
[----:B------:R-:W-:-:S02]  /*5110*/  FSEL R30, R30, -INF , !P3 ;  /* 0xff8000001e1e7808 */ /* 0x000fc40005800000 */
[----:B------:R-:W-:Y:S02]  /*5120*/  ISETP.GT.AND P2, PT, R6, 0x20, !P2 ;  /* 0x000000200600780c */ /* 0x000fe40005744270 */
[----:B------:R-:W-:Y:S02]  /*5130*/  ISETP.NE.AND P3, PT, R60, RZ, PT ;  /* 0x000000ff3c00720c */ /* 0x000fe40003f65270 */
[----:B------:R-:W-:Y:S02]  /*5140*/  ISETP.LT.OR P2, PT, R3, 0x21, P2 ;  /* 0x000000210300780c */ /* 0x000fe40001741670 */
[----:B------:R-:W-:Y:S02]  /*5150*/  ISETP.NE.AND P6, PT, R9, RZ, PT ;  /* 0x000000ff0900720c */ /* 0x000fe40003fc5270 */
[----:B------:R-:W-:Y:S02]  /*5160*/  FSEL R42, R42, -INF , !P2 ;  /* 0xff8000002a2a7808 */ /* 0x000fe40005000000 */
[----:B------:R-:W-:-:S02]  /*5170*/  ISETP.NE.AND P2, PT, R40, RZ, PT ;  /* 0x000000ff2800720c */ /* 0x000fc40003f45270 */
[C---:B------:R-:W-:Y:S02]  /*5180*/  ISETP.GT.AND P4, PT, R6.reuse, 0x31, !P4 ;  /* 0x000000310600780c */ /* 0x040fe40006784270 */
[C---:B------:R-:W-:Y:S02]  /*5190*/  ISETP.GT.AND P2, PT, R6.reuse, 0x21, !P2 ;  /* 0x000000210600780c */ /* 0x040fe40005744270 */
[----:B------:R-:W-:Y:S02]  /*51a0*/  ISETP.GT.AND P5, PT, R6, 0x38, !P5 ;  /* 0x000000380600780c */ /* 0x000fe40006fa4270 */
[C---:B------:R-:W-:Y:S02]  /*51b0*/  ISETP.LT.OR P2, PT, R3.reuse, 0x22, P2 ;  /* 0x000000220300780c */ /* 0x040fe40001741670 */
[----:B------:R-:W-:Y:S02]  /*51c0*/  ISETP.LT.OR P4, PT, R3, 0x32, P4 ;  /* 0x000000320300780c */ /* 0x000fe40002781670 */
[----:B------:R-:W-:-:S02]  /*51d0*/  FSEL R43, R43, -INF , !P2 ;  /* 0xff8000002b2b7808 */ /* 0x000fc40005000000 */
[----:B------:R-:W-:Y:S02]  /*51e0*/  ISETP.GT.AND P2, PT, R6, 0x28, !P3 ;  /* 0x000000280600780c */ /* 0x000fe40005f44270 */
[----:B0-----:R-:W-:Y:S02]  /*51f0*/  FMNMX.FTZ R11, R10, R5, !PT ;  /* 0x000000050a0b7209 */ /* 0x001fe40007810000 */
[----:B------:R-:W-:Y:S02]  /*5200*/  ISETP.LT.OR P2, PT, R3, 0x29, P2 ;  /* 0x000000290300780c */ /* 0x000fe40001741670 */
[----:B------:R-:W-:Y:S01]  /*5210*/  ISETP.NE.AND P3, PT, R62, RZ, PT ;  /* 0x000000ff3e00720c */ /* 0x000fe20003f65270 */
[----:B------:R-:W0:Y:S01]  /*5220*/  SHFL.BFLY PT, R12, R11, 0x1, 0x1f ;  /* 0x0c201f000b0c7f89 */ /* 0x000e2200000e0000 */
[----:B------:R-:W-:Y:S02]  /*5230*/  FSEL R46, R46, -INF , !P2 ;  /* 0xff8000002e2e7808 */ /* 0x000fe40005000000 */
[----:B------:R-:W-:-:S02]  /*5240*/  ISETP.GT.AND P2, PT, R6, RZ, !P6 ;  /* 0x000000ff0600720c */ /* 0x000fc40007744270 */
[----:B------:R-:W-:Y:S02]  /*5250*/  ISETP.GT.AND P3, PT, R6, 0x30, !P3 ;  /* 0x000000300600780c */ /* 0x000fe40005f64270 */
[C---:B------:R-:W-:Y:S02]  /*5260*/  ISETP.LT.OR P2, PT, R3.reuse, 0x1, P2 ;  /* 0x000000010300780c */ /* 0x040fe40001741670 */
[----:B------:R-:W-:Y:S02]  /*5270*/  ISETP.LT.OR P3, PT, R3, 0x31, P3 ;  /* 0x000000310300780c */ /* 0x000fe40001f61670 */
        /* <DEDUP_REMOVED lines=8> */
[----:B------:R-:W-:-:S02]  /*5300*/  FMNMX.FTZ R4, R34, R5, !PT ;  /* 0x0000000522047209 */ /* 0x000fc40007810000 */
[----:B0-----:R-:W-:Y:S02]  /*5310*/  FMNMX.FTZ R5, R11, R12, !PT ;  /* 0x0000000c0b057209 */ /* 0x001fe40007810000 */
[----:B------:R-:W-:Y:S02]  /*5320*/  FMNMX.FTZ R9, R35, R4, !PT ;  /* 0x0000000423097209 */ /* 0x000fe40007810000 */
[C---:B------:R-:W-:Y:S01]  /*5330*/  FSETP.NEU.FTZ.AND P2, PT, R5.reuse, -INF , PT ;  /* 0xff8000000500780b */ /* 0x040fe20003f5d000 */
[----:B------:R-:W-:Y:S01]  /*5340*/  FMUL.FTZ R10, R5, UR10 ;  /* 0x0000000a050a7c20 */ /* 0x000fe20008410000 */
[----:B------:R-:W-:Y:S02]  /*5350*/  FMNMX.FTZ R4, R38, R9, !PT ;  /* 0x0000000926047209 */ /* 0x000fe40007810000 */
[----:B------:R-:W-:Y:S02]  /*5360*/  ISETP.NE.AND P6, PT, R14, RZ, PT ;  /* 0x000000ff0e00720c */ /* 0x000fe40003fc5270 */
[----:B------:R-:W-:-:S02]  /*5370*/  FMNMX.FTZ R9, R39, R4, !PT ;  /* 0x0000000427097209 */ /* 0x000fc40007810000 */
[----:B------:R-:W-:Y:S02]  /*5380*/  FSEL R50, R50, -INF , !P3 ;  /* 0xff80000032327808 */ /* 0x000fe40005800000 */
[----:B------:R-:W-:Y:S02]  /*5390*/  FMNMX.FTZ R4, R42, R9, !PT ;  /* 0x000000092a047209 */ /* 0x000fe40007810000 */
[----:B------:R-:W-:Y:S02]  /*53a0*/  FSEL R10, R10, RZ, P2 ;  /* 0x000000ff0a0a7208 */ /* 0x000fe40001000000 */
[----:B------:R-:W-:Y:S02]  /*53b0*/  FMNMX.FTZ R9, R43, R4, !PT ;  /* 0x000000042b097209 */ /* 0x000fe40007810000 */
[----:B------:R-:W-:Y:S01]  /*53c0*/  ISETP.GT.AND P2, PT, R6, 0x39, !P6 ;  /* 0x000000390600780c */ /* 0x000fe20007744270 */
[--C-:B------:R-:W-:Y:S01]  /*53d0*/  FFMA.FTZ R6, R15, UR10, -R10.reuse ;  /* 0x0000000a0f067c23 */ /* 0x100fe2000801080a */
[----:B------:R-:W-:Y:S01]  /*53e0*/  FMNMX.FTZ R4, R46, R9, !PT ;  /* 0x000000092e047209 */ /* 0x000fe20007810000 */
[--C-:B------:R-:W-:Y:S01]  /*53f0*/  FFMA.FTZ R11, R25, UR10, -R10.reuse ;  /* 0x0000000a190b7c23 */ /* 0x100fe2000801080a */
[----:B------:R-:W-:Y:S01]  /*5400*/  ISETP.LT.OR P5, PT, R3, 0x39, P5 ;  /* 0x000000390300780c */ /* 0x000fe20002fa1670 */
[----:B------:R0:W-:Y:S01]  /*5410*/  MUFU.EX2 R152, R6 ;  /* 0x0000000600987308 */ /* 0x0001e20000000800 */
[----:B------:R-:W-:Y:S01]  /*5420*/  FMNMX.FTZ R9, R47, R4, !PT ;  /* 0x000000042f097209 */ /* 0x000fe20007810000 */
[--C-:B------:R-:W-:Y:S01]  /*5430*/  FFMA.FTZ R12, R57, UR10, -R10.reuse ;  /* 0x0000000a390c7c23 */ /* 0x100fe2000801080a */
[----:B------:R-:W-:Y:S01]  /*5440*/  FSEL R51, R51, -INF , !P4 ;  /* 0xff80000033337808 */ /* 0x000fe20006000000 */
[--C-:B------:R-:W-:Y:S01]  /*5450*/  FFMA.FTZ R13, R33, UR10, -R10.reuse ;  /* 0x0000000a210d7c23 */ /* 0x100fe2000801080a */
[----:B------:R-:W-:Y:S01]  /*5460*/  FMNMX.FTZ R4, R50, R9, !PT ;  /* 0x0000000932047209 */ /* 0x000fe20007810000 */
[--C-:B------:R-:W-:Y:S01]  /*5470*/  FFMA.FTZ R9, R29, UR10, -R10.reuse ;  /* 0x0000000a1d097c23 */ /* 0x100fe2000801080a */
[----:B------:R-:W-:Y:S01]  /*5480*/  ISETP.LT.OR P2, PT, R3, 0x3a, P2 ;  /* 0x0000003a0300780c */ /* 0x000fe20001741670 */
[----:B------:R-:W3:Y:S01]  /*5490*/  MUFU.EX2 R11, R11 ;  /* 0x0000000b000b7308 */ /* 0x000ee20000000800 */
[----:B------:R-:W-:Y:S01]  /*54a0*/  FSEL R54, R54, -INF , !P5 ;  /* 0xff80000036367808 */ /* 0x000fe20006800000 */
[--C-:B0-----:R-:W-:Y:S01]  /*54b0*/  FFMA.FTZ R6, R21, UR10, -R10.reuse ;  /* 0x0000000a15067c23 */ /* 0x101fe2000801080a */
[----:B------:R-:W-:Y:S01]  /*54c0*/  FMNMX.FTZ R3, R51, R4, !PT ;  /* 0x0000000433037209 */ /* 0x000fe20007810000 */
[--C-:B------:R-:W-:Y:S01]  /*54d0*/  FFMA.FTZ R14, R59, UR10, -R10.reuse ;  /* 0x0000000a3b0e7c23 */ /* 0x100fe2000801080a */
[----:B------:R-:W-:Y:S01]  /*54e0*/  FSEL R55, R55, -INF , !P2 ;  /* 0xff80000037377808 */ /* 0x000fe20005000000 */
[--C-:B------:R-:W-:Y:S01]  /*54f0*/  FFMA.FTZ R15, R37, UR10, -R10.reuse ;  /* 0x0000000a250f7c23 */ /* 0x100fe2000801080a */
[----:B------:R-:W-:Y:S01]  /*5500*/  FMNMX.FTZ R4, R54, R3, !PT ;  /* 0x0000000336047209 */ /* 0x000fe20007810000 */
[----:B------:R-:W0:Y:S01]  /*5510*/  MUFU.EX2 R154, R6 ;  /* 0x00000006009a7308 */ /* 0x000e220000000800 */
[--C-:B------:R-:W-:Y:S01]  /*5520*/  FFMA.FTZ R20, R61, UR10, -R10.reuse ;  /* 0x0000000a3d147c23 */ /* 0x100fe2000801080a */
[--C-:B------:R-:W-:Y:S01]  /*5530*/  FFMA.FTZ R24, R63, UR10, -R10.reuse ;  /* 0x0000000a3f187c23 */ /* 0x100fe2000801080a */
[----:B------:R-:W-:Y:S01]  /*5540*/  FMNMX.FTZ R4, R55, R4, !PT ;  /* 0x0000000437047209 */ /* 0x000fe20007810000 */
[--C-:B------:R-:W-:Y:S01]  /*5550*/  FFMA.FTZ R25, R45, UR10, -R10.reuse ;  /* 0x0000000a2d197c23 */ /* 0x100fe2000801080a */
[--C-:B------:R-:W-:Y:S01]  /*5560*/  FFMA.FTZ R28, R65, UR10, -R10.reuse ;  /* 0x0000000a411c7c23 */ /* 0x100fe2000801080a */
[----:B------:R-:W-:-:S02]  /*5570*/  FFMA.FTZ R29, R49, UR10, -R10 ;  /* 0x0000000a311d7c23 */ /* 0x000fc4000801080a */
[----:B------:R-:W4:Y:S01]  /*5580*/  SHFL.BFLY PT, R3, R4, 0x2, 0x1f ;  /* 0x0c401f0004037f89 */ /* 0x000f2200000e0000 */
[----:B------:R-:W5:Y:S01]  /*5590*/  MUFU.EX2 R9, R9 ;  /* 0x0000000900097308 */ /* 0x000f620000000800 */
[----:B---3--:R-:W-:Y:S01]  /*55a0*/  FADD.FTZ R33, R152, R11 ;  /* 0x0000000b98217221 */ /* 0x008fe20000010000 */
[----:B------:R-:W-:-:S06]  /*55b0*/  F2FP.BF16.F32.PACK_AB R152, R11, R152 ;  /* 0x000000980b98723e */ /* 0x000fcc00000010ff */
[----:B------:R-:W3:Y:S01]  /*55c0*/  MUFU.EX2 R12, R12 ;  /* 0x0000000c000c7308 */ /* 0x000ee20000000800 */
[----:B0-----:R-:W-:-:S07]  /*55d0*/  FADD.FTZ R32, R154, R33 ;  /* 0x000000219a207221 */ /* 0x001fce0000010000 */
[----:B------:R-:W0:Y:S01]  /*55e0*/  MUFU.EX2 R13, R13 ;  /* 0x0000000d000d7308 */ /* 0x000e220000000800 */
[C---:B-----5:R-:W-:Y:S01]  /*55f0*/  FADD.FTZ R37, R9.reuse, R32 ;  /* 0x0000002009257221 */ /* 0x060fe20000010000 */
[----:B------:R-:W-:Y:S02]  /*5600*/  F2FP.BF16.F32.PACK_AB R154, R9, R154 ;  /* 0x0000009a099a723e */ /* 0x000fe400000010ff */
[----:B----4-:R-:W-:Y:S01]  /*5610*/  FMNMX.FTZ R3, R4, R3, !PT ;  /* 0x0000000304037209 */ /* 0x010fe20007810000 */
[----:B------:R-:W-:-:S03]  /*5620*/  FFMA.FTZ R4, R41, UR10, -R10 ;  /* 0x0000000a29047c23 */ /* 0x000fc6000801080a */
[----:B------:R-:W4:Y:S01]  /*5630*/  MUFU.EX2 R14, R14 ;  /* 0x0000000e000e7308 */ /* 0x000f220000000800 */
[----:B---3--:R-:W-:Y:S01]  /*5640*/  FADD.FTZ R36, R12, R37 ;  /* 0x000000250c247221 */ /* 0x008fe20000010000 */
[----:B------:R-:W3:Y:S06]  /*5650*/  SHFL.BFLY PT, R6, R3, 0x1, 0x1f ;  /* 0x0c201f0003067f89 */ /* 0x000eec00000e0000 */
[----:B------:R5:W-:Y:S01]  /*5660*/  MUFU.EX2 R21, R4 ;  /* 0x0000000400157308 */ /* 0x000be20000000800 */
[C---:B0-----:R-:W-:Y:S01]  /*5670*/  FADD.FTZ R37, R13.reuse, R36 ;  /* 0x000000240d257221 */ /* 0x041fe20000010000 */
[----:B------:R-:W-:-:S06]  /*5680*/  F2FP.BF16.F32.PACK_AB R156, R13, R12 ;  /* 0x0000000c0d9c723e */ /* 0x000fcc00000010ff */
[----:B------:R-:W0:Y:S01]  /*5690*/  MUFU.EX2 R15, R15 ;  /* 0x0000000f000f7308 */ /* 0x000e220000000800 */
[----:B----4-:R-:W-:-:S07]  /*56a0*/  FADD.FTZ R36, R14, R37 ;  /* 0x000000250e247221 */ /* 0x010fce0000010000 */
[----:B------:R-:W-:Y:S01]  /*56b0*/  MUFU.EX2 R20, R20 ;  /* 0x0000001400147308 */ /* 0x000fe20000000800 */
[----:B---3--:R-:W-:Y:S01]  /*56c0*/  FMNMX.FTZ R6, R3, R6, !PT ;  /* 0x0000000603067209 */ /* 0x008fe20007810000 */
[--C-:B------:R-:W-:Y:S01]  /*56d0*/  FFMA.FTZ R3, R67, UR10, -R10.reuse ;  /* 0x0000000a43037c23 */ /* 0x100fe2000801080a */
[----:B------:R-:W-:Y:S02]  /*56e0*/  FFMA.FTZ R10, R53, UR10, -R10 ;  /* 0x0000000a350a7c23 */ /* 0x000fe4000801080a */
[C---:B------:R-:W-:Y:S01]  /*56f0*/  FSETP.NEU.FTZ.AND P2, PT, R6.reuse, -INF , PT ;  /* 0xff8000000600780b */ /* 0x040fe20003f5d000 */
[----:B-----5:R-:W-:Y:S02]  /*5700*/  FMUL.FTZ R4, R6, UR10 ;  /* 0x0000000a06047c20 */ /* 0x020fe40008410000 */
[----:B------:R-:W-:Y:S01]  /*5710*/  MUFU.EX2 R24, R24 ;  /* 0x0000001800187308 */ /* 0x000fe20000000800 */
[----:B0-----:R-:W-:Y:S02]  /*5720*/  F2FP.BF16.F32.PACK_AB R158, R15, R14 ;  /* 0x0000000e0f9e723e */ /* 0x001fe400000010ff */
[----:B------:R-:W-:-:S05]  /*5730*/  FSEL R4, R4, RZ, P2 ;  /* 0x000000ff04047208 */ /* 0x000fca0001000000 */
        /* <DEDUP_REMOVED lines=16> */
[----:B------:R-:W3:Y:S01]  /*5840*/  MUFU.EX2 R27, R27 ;  /* 0x0000001b001b7308 */ /* 0x000ee20000000800 */
[--C-:B------:R-:W-:Y:S01]  /*5850*/  FFMA.FTZ R54, R54, UR10, -R4.reuse ;  /* 0x0000000a36367c23 */ /* 0x100fe20008010804 */
[----:B------:R-:W-:Y:S01]  /*5860*/  FFMA.FTZ R4, R55, UR10, -R4 ;  /* 0x0000000a37047c23 */ /* 0x000fe20008010804 */
[----:B0-----:R-:W-:-:S02]  /*5870*/  F2FP.BF16.F32.PACK_AB R162, R25, R24 ;  /* 0x0000001819a2723e */ /* 0x001fc400000010ff */
[----:B------:R-:W-:-:S03]  /*5880*/  F2FP.BF16.F32.PACK_AB R160, R21, R20 ;  /* 0x0000001415a0723e */ /* 0x000fc600000010ff */
[----:B------:R-:W0:Y:S08]  /*5890*/  MUFU.EX2 R30, R30 ;  /* 0x0000001e001e7308 */ /* 0x000e300000000800 */
[----:B------:R-:W4:Y:S01]  /*58a0*/  MUFU.EX2 R31, R31 ;  /* 0x0000001f001f7308 */ /* 0x000f220000000800 */
[----:B---3--:R-:W-:Y:S01]  /*58b0*/  FADD.FTZ R33, R26, R27 ;  /* 0x0000001b1a217221 */ /* 0x008fe20000010000 */
[----:B------:R-:W-:-:S06]  /*58c0*/  F2FP.BF16.F32.PACK_AB R153, R27, R26 ;  /* 0x0000001a1b99723e */ /* 0x000fcc00000010ff */
[----:B------:R-:W3:Y:S01]  /*58d0*/  MUFU.EX2 R34, R34 ;  /* 0x0000002200227308 */ /* 0x000ee20000000800 */
[----:B0-----:R-:W-:-:S07]  /*58e0*/  FADD.FTZ R32, R30, R33 ;  /* 0x000000211e207221 */ /* 0x001fce0000010000 */
[----:B------:R-:W0:Y:S01]  /*58f0*/  MUFU.EX2 R35, R35 ;  /* 0x0000002300237308 */ /* 0x000e220000000800 */
[C---:B----4-:R-:W-:Y:S01]  /*5900*/  FADD.FTZ R33, R31.reuse, R32 ;  /* 0x000000201f217221 */ /* 0x050fe20000010000 */
[----:B------:R-:W-:-:S05]  /*5910*/  F2FP.BF16.F32.PACK_AB R155, R31, R30 ;  /* 0x0000001e1f9b723e */ /* 0x000fca00000010ff */
[----:B------:R4:W-:Y:S01]  /*5920*/  STSM.16.M88.4 [R18+0x26800], R152 ;  /* 0x0268009812007844 */ /* 0x0009e20000000200 */
[----:B------:R-:W5:Y:S01]  /*5930*/  MUFU.EX2 R38, R38 ;  /* 0x0000002600267308 */ /* 0x000f620000000800 */
[----:B---3--:R-:W-:Y:S01]  /*5940*/  FADD.FTZ R32, R34, R33 ;  /* 0x0000002122207221 */ /* 0x008fe20000010000 */
[----:B------:R-:W-:-:S06]  /*5950*/  FADD.FTZ R33, R15, R36 ;  /* 0x000000240f217221 */ /* 0x000fcc0000010000 */
[----:B------:R-:W3:Y:S01]  /*5960*/  MUFU.EX2 R39, R39 ;  /* 0x0000002700277308 */ /* 0x000ee20000000800 */
[C---:B0-----:R-:W-:Y:S01]  /*5970*/  FADD.FTZ R11, R35.reuse, R32 ;  /* 0x00000020230b7221 */ /* 0x041fe20000010000 */
[----:B------:R-:W-:Y:S01]  /*5980*/  FADD.FTZ R32, R20, R33 ;  /* 0x0000002114207221 */ /* 0x000fe20000010000 */
[----:B------:R-:W-:-:S03]  /*5990*/  F2FP.BF16.F32.PACK_AB R157, R35, R34 ;  /* 0x00000022239d723e */ /* 0x000fc600000010ff */
[----:B------:R-:W-:Y:S02]  /*59a0*/  FADD.FTZ R13, R21, R32 ;  /* 0x00000020150d7221 */ /* 0x000fe40000010000 */
[----:B------:R-:W0:Y:S01]  /*59b0*/  MUFU.EX2 R42, R42 ;  /* 0x0000002a002a7308 */ /* 0x000e220000000800 */
[----:B-----5:R-:W-:-:S07]  /*59c0*/  FADD.FTZ R12, R38, R11 ;  /* 0x0000000b260c7221 */ /* 0x020fce0000010000 */
[----:B------:R-:W5:Y:S01]  /*59d0*/  MUFU.EX2 R43, R43 ;  /* 0x0000002b002b7308 */ /* 0x000f620000000800 */
[C---:B---3--:R-:W-:Y:S01]  /*59e0*/  FADD.FTZ R11, R39.reuse, R12 ;  /* 0x0000000c270b7221 */ /* 0x048fe20000010000 */
[----:B------:R-:W-:-:S05]  /*59f0*/  F2FP.BF16.F32.PACK_AB R159, R39, R38 ;  /* 0x00000026279f723e */ /* 0x000fca00000010ff */
[----:B------:R4:W-:Y:S01]  /*5a00*/  STSM.16.M88.4 [R23], R156 ;  /* 0x0000009c17007844 */ /* 0x0009e20000000200 */
[----:B------:R-:W3:Y:S01]  /*5a10*/  MUFU.EX2 R46, R46 ;  /* 0x0000002e002e7308 */ /* 0x000ee20000000800 */
[----:B0-----:R-:W-:-:S07]  /*5a20*/  FADD.FTZ R12, R42, R11 ;  /* 0x0000000b2a0c7221 */ /* 0x001fce0000010000 */
[----:B------:R-:W0:Y:S01]  /*5a30*/  MUFU.EX2 R47, R47 ;  /* 0x0000002f002f7308 */ /* 0x000e220000000800 */
[C---:B-----5:R-:W-:Y:S01]  /*5a40*/  FADD.FTZ R11, R43.reuse, R12 ;  /* 0x0000000c2b0b7221 */ /* 0x060fe20000010000 */
[----:B------:R-:W-:-:S06]  /*5a50*/  F2FP.BF16.F32.PACK_AB R161, R43, R42 ;  /* 0x0000002a2ba1723e */ /* 0x000fcc00000010ff */
[----:B------:R-:W-:Y:S01]  /*5a60*/  MUFU.EX2 R28, R28 ;  /* 0x0000001c001c7308 */ /* 0x000fe20000000800 */
[----:B---3--:R-:W-:-:S07]  /*5a70*/  FADD.FTZ R12, R46, R11 ;  /* 0x0000000b2e0c7221 */ /* 0x008fce0000010000 */
[----:B------:R-:W3:Y:S01]  /*5a80*/  MUFU.EX2 R29, R29 ;  /* 0x0000001d001d7308 */ /* 0x000ee20000000800 */
[C---:B0-----:R-:W-:Y:S01]  /*5a90*/  F2FP.BF16.F32.PACK_AB R163, R47.reuse, R46 ;  /* 0x0000002e2fa3723e */ /* 0x041fe200000010ff */
[----:B------:R-:W-:-:S04]  /*5aa0*/  FADD.FTZ R47, R47, R12 ;  /* 0x0000000c2f2f7221 */ /* 0x000fc80000010000 */
[----:B------:R4:W-:Y:S02]  /*5ab0*/  STSM.16.M88.4 [R19], R160 ;  /* 0x000000a013007844 */ /* 0x0009e40000000200 */
[----:B------:R-:W-:Y:S08]  /*5ac0*/  MUFU.EX2 R50, R50 ;  /* 0x0000003200327308 */ /* 0x000ff00000000800 */
[----:B------:R-:W0:Y:S01]  /*5ad0*/  MUFU.EX2 R51, R51 ;  /* 0x0000003300337308 */ /* 0x000e220000000800 */
[----:B---3--:R-:W-:-:S07]  /*5ae0*/  F2FP.BF16.F32.PACK_AB R164, R29, R28 ;  /* 0x0000001c1da4723e */ /* 0x008fce00000010ff */
[----:B------:R-:W-:Y:S08]  /*5af0*/  MUFU.EX2 R3, R3 ;  /* 0x0000000300037308 */ /* 0x000ff00000000800 */
[----:B------:R-:W3:Y:S01]  /*5b00*/  MUFU.EX2 R10, R10 ;  /* 0x0000000a000a7308 */ /* 0x000ee20000000800 */
[----:B0-----:R-:W-:Y:S01]  /*5b10*/  F2FP.BF16.F32.PACK_AB R165, R51, R50 ;  /* 0x0000003233a5723e */ /* 0x001fe200000010ff */
[----:B------:R-:W-:-:S04]  /*5b20*/  FADD.FTZ R50, R50, R47 ;  /* 0x0000002f32327221 */ /* 0x000fc80000010000 */
[----:B------:R-:W-:Y:S02]  /*5b30*/  FADD.FTZ R51, R51, R50 ;  /* 0x0000003233337221 */ /* 0x000fe40000010000 */
[----:B------:R-:W0:Y:S08]  /*5b40*/  MUFU.EX2 R54, R54 ;  /* 0x0000003600367308 */ /* 0x000e300000000800 */
[----:B------:R5:W1:Y:S01]  /*5b50*/  MUFU.EX2 R9, R4 ;  /* 0x0000000400097308 */ /* 0x000a620000000800 */
[----:B---3--:R-:W-:Y:S01]  /*5b60*/  F2FP.BF16.F32.PACK_AB R166, R10, R3 ;  /* 0x000000030aa6723e */ /* 0x008fe200000010ff */
[----:B-----5:R-:W-:-:S04]  /*5b70*/  FADD.FTZ R4, R24, R13 ;  /* 0x0000000d18047221 */ /* 0x020fc80000010000 */
[----:B------:R-:W-:Y:S01]  /*5b80*/  FADD.FTZ R25, R25, R4 ;  /* 0x0000000419197221 */ /* 0x000fe20000010000 */
[----:B0-----:R-:W-:-:S03]  /*5b90*/  FADD.FTZ R4, R54, R51 ;  /* 0x0000003336047221 */ /* 0x001fc60000010000 */
[----:B------:R-:W-:Y:S01]  /*5ba0*/  FADD.FTZ R28, R28, R25 ;  /* 0x000000191c1c7221 */ /* 0x000fe20000010000 */
[C---:B-1----:R-:W-:Y:S01]  /*5bb0*/  F2FP.BF16.F32.PACK_AB R167, R9.reuse, R54 ;  /* 0x0000003609a7723e */ /* 0x042fe200000010ff */
[----:B------:R-:W-:Y:S02]  /*5bc0*/  FADD.FTZ R4, R9, R4 ;  /* 0x0000000409047221 */ /* 0x000fe40000010000 */
[----:B------:R-:W-:Y:S02]  /*5bd0*/  FADD.FTZ R28, R29, R28 ;  /* 0x0000001c1d1c7221 */ /* 0x000fe40000010000 */
[----:B------:R4:W-:Y:S02]  /*5be0*/  STSM.16.M88.4 [R22], R164 ;  /* 0x000000a416007844 */ /* 0x0009e40000000200 */
[----:B------:R-:W-:-:S04]  /*5bf0*/  FADD.FTZ R3, R3, R28 ;  /* 0x0000001c03037221 */ /* 0x000fc80000010000 */
[----:B------:R-:W-:Y:S01]  /*5c00*/  FADD.FTZ R3, R10, R3 ;  /* 0x000000030a037221 */ /* 0x000fe20000010000 */
[----:B------:R-:W-:Y:S06]  /*5c10*/  @!P0 BRA `(.L_x_5533) ;  /* 0x0000000000048947 */ /* 0x000fec0003800000 */
[----:B------:R-:W-:Y:S01]  /*5c20*/  BPT.TRAP 0x1 ;  /* 0x000000040000795c */ /* 0x000fe20000300000 */
.L_x_5533:
[----:B------:R0:W1:Y:S01]  /*5c30*/  SYNCS.PHASECHK.TRANS64.TRYWAIT P2, [R7+URZ+0x28c50], R8 ;  /* 0x028c5008070075a7 */ /* 0x000062000804017f */
[----:B------:R-:W-:Y:S05]  /*5c40*/  @!P0 BRA `(.L_x_5534) ;  /* 0x0000000000048947 */ /* 0x000fea0003800000 */
[----:B------:R-:W-:Y:S01]  /*5c50*/  BPT.TRAP 0x1 ;  /* 0x000000040000795c */ /* 0x000fe20000300000 */
.L_x_5534:
[----:B-1----:R-:W-:Y:S05]  /*5c60*/  @P2 BRA `(.L_x_5535) ;  /* 0x0000000000082947 */ /* 0x002fea0003800000 */
[----:B------:R-:W1:Y:S02]  /*5c70*/  SYNCS.PHASECHK.TRANS64.TRYWAIT P2, [R7+URZ+0x28c50], R8 ;  /* 0x028c5008070075a7 */ /* 0x000e64000804017f */
[----:B-1----:R-:W-:Y:S05]  /*5c80*/  @!P2 BRA `(.L_x_5536) ;  /* 0x000001140028a947 */ /* 0x002fea0003800000 */
.L_x_5535:
[----:B------:R-:W-:Y:S01]  /*5c90*/  ULEA UR18, UR37, UR50, 0xc ;  /* 0x0000003225127291 */ /* 0x000fe2000f8e603f */
[----:B------:R-:W-:Y:S01]  /*5ca0*/  WARPGROUP.ARRIVE ;  /* 0x00000000000079c5 */ /* 0x000fe20000000000 */
[----:B------:R-:W-:Y:S01]  /*5cb0*/  UMOV UR7, 0x40000040 ;  /* 0x4000004000077882 */ /* 0x000fe20000000000 */
[----:B------:R-:W-:Y:S01]  /*5cc0*/  PLOP3.LUT P2, PT, PT, PT, UP1, 0x40, 0x0 ;  /* 0x000000000000781c */ /* 0x000fe20003f4e818 */
[----:B------:R-:W-:Y:S01]  /*5cd0*/  @UP0 ULDC UR19, c[0x0][0x450] ;  /* 0x0001140000130ab9 */ /* 0x000fe20000000800 */
[----:B012---:R-:W-:Y:S02]  /*5ce0*/  @!P1 VIADD R7, R7, 0x28c60 ;  /* 0x00028c6007079836 */ /* 0x007fe40000000000 */
        /* <DEDUP_REMOVED lines=16> */
[----:B------:R-:W-:Y:S02]  /*5df0*/  UMOV UR7, 0x40000040 ;  /* 0x4000004000077882 */ /* 0x000fe40000000000 */
[----:B------:R-:W-:Y:S01]  /*5e00*/  UMOV UR18, UR42 ;  /* 0x0000002a00127c82 */ /* 0x000fe20008000000 */
[----:B------:R-:W-:Y:S02]  /*5e10*/  WARPGROUP.DEPBAR.LE gsb0, 0x0 ;  /* 0x00008000000079c5 */ /* 0x000fe40000010000 */
[----:B------:R-:W-:-:S15]  /*5e20*/  WARPGROUP.ARRIVE ;  /* 0x00000000000079c5 */ /* 0x000fde0000000000 */
[----:B------:R-:W-:-:S06]  /*5e30*/  NOP ;  /* 0x0000000000007918 */ /* 0x000fcc0000000000 */
[----:B------:R-:W-:Y:S01]  /*5e40*/  HGMMA.64x256x16.F32.BF16 R24, R164, gdesc[UR4].tnspB, R24, gsb0 ;  /* 0x43e00004a4187df0 */ /* 0x000fe20008001818 */
[----:B------:R-:W-:Y:S02]  /*5e50*/  @UP0 ULDC UR6, c[0x0][0x44c] ;  /* 0x0001130000060ab9 */ /* 0x000fe40000000800 */
[----:B------:R-:W-:-:S04]  /*5e60*/  UIMAD.WIDE.U32 UR6, UR42, UR6, URZ ;  /* 0x000000062a0672a5 */ /* 0x000fc8000f8e003f */
[----:B------:R-:W-:-:S04]  /*5e70*/  @UP0 USHF.R.U32.HI UR18, URZ, UR19, UR7 ;  /* 0x000000133f120299 */ /* 0x000fc80008011607 */
[----:B------:R-:W-:-:S04]  /*5e80*/  UIADD3 UR6, UR18, UR49, -UR51 ;  /* 0x0000003112067290 */ /* 0x000fc8000fffe833 */
[----:B------:R-:W-:Y:S01]  /*5e90*/  UIADD3 UR14, UR6, UR14, URZ ;  /* 0x0000000e060e7290 */ /* 0x000fe2000fffe03f */
        /* <DEDUP_REMOVED lines=10> */
[----:B0-----:R-:W-:Y:S01]  /*5f40*/  VIADD R7, R168, 0xfffffffe ;  /* 0xfffffffea8077836 */ /* 0x001fe20000000000 */
[----:B------:R-:W-:Y:S06]  /*5f50*/  @P2 BRA `(.L_x_5537) ;  /* 0x0000000000442947 */ /* 0x000fec0003800000 */
        /* <DEDUP_REMOVED lines=10> */
.L_x_5538:
[----:B------:R-:W-:-:S11]  /*6000*/  UISETP.NE.AND UP2, UPT, UR15, 0x1, UPT ;  /* 0x000000010f00788c */ /* 0x000fd6000bf45270 */
[----:B------:R-:W-:Y:S02]  /*6010*/  @UP2 ULDC.64 UR20, c[0x0][0x9e8] ;  /* 0x00027a0000142ab9 */ /* 0x000fe40000000a00 */
[----:B------:R-:W-:-:S04]  /*6020*/  UIMAD.WIDE.U32 UR6, UR18, UR20, URZ ;  /* 0x00000014120672a5 */ /* 0x000fc8000f8e003f */
[----:B------:R-:W-:-:S12]  /*6030*/  @UP2 USHF.R.U32.HI UR18, URZ, UR21, UR7 ;  /* 0x000000153f122299 */ /* 0x000fd80008011607 */
.L_x_5539:
[----:B------:R-:W-:-:S04]  /*6040*/  UIMAD UR15, UR18, UR15, UR15 ;  /* 0x0000000f120f72a4 */ /* 0x000fc8000f8e020f */
[----:B------:R-:W-:-:S04]  /*6050*/  UISETP.LT.AND UP2, UPT, UR14, UR15, UPT ;  /* 0x0000000f0e00728c */ /* 0x000fc8000bf41270 */
[----:B------:R-:W-:-:S12]  /*6060*/  USEL UR14, UR14, UR15, UP2 ;  /* 0x0000000f0e0e7287 */ /* 0x000fd80009000000 */
.L_x_5537:
[----:B------:R-:W-:Y:S01]  /*6070*/  USHF.R.S32.HI UR6, URZ, 0x1f, UR14 ;  /* 0x0000001f3f067899 */ /* 0x000fe2000801140e */
[----:B------:R-:W-:Y:S01]  /*6080*/  ULDC UR24, c[0x0][0x9e4] ;  /* 0x0002790000187ab9 */ /* 0x000fe20000000800 */
[----:B------:R-:W-:Y:S02]  /*6090*/  ULDC UR21, c[0x0][0x9dc] ;  /* 0x0002770000157ab9 */ /* 0x000fe40000000800 */
[----:B------:R-:W-:Y:S01]  /*60a0*/  ULEA.HI UR6, UR6, UR14, URZ, 0x6 ;  /* 0x0000000e06067291 */ /* 0x000fe2000f8f303f */
[----:B------:R-:W-:Y:S01]  /*60b0*/  ULDC UR22, c[0x0][0x988] ;  /* 0x0002620000167ab9 */ /* 0x000fe20000000800 */
[----:B------:R-:W-:Y:S02]  /*60c0*/  ULDC UR25, c[0x0][0x9e0] ;  /* 0x0002780000197ab9 */ /* 0x000fe40000000800 */
[----:B------:R-:W-:-:S04]  /*60d0*/  USHF.R.S32.HI UR6, URZ, 0x6, UR6 ;  /* 0x000000063f067899 */ /* 0x000fc80008011406 */
[----:B------:R-:W-:-:S04]  /*60e0*/  UISETP.LT.AND UP2, UPT, UR48, UR6, UPT ;  /* 0x000000063000728c */ /* 0x000fc8000bf41270 */
[----:B------:R-:W-:-:S06]  /*60f0*/  USEL UR20, UR48, UR6, !UP2 ;  /* 0x0000000630147287 */ /* 0x000fcc000d000000 */
[----:B------:R-:W-:-:S13]  /*6100*/  ISETP.GE.AND P2, PT, R7, UR20, PT ;  /* 0x0000001407007c0c */ /* 0x000fda000bf46270 */
[----:B------:R-:W-:Y:S05]  /*6110*/  @!P2 BRA `(.L_x_5540) ;  /* 0x0000002000e0a947 */ /* 0x000fea0003800000 */
.L_x_5557:
[----:B------:R-:W-:-:S04]  /*6120*/  UIADD3 UR23, UR37, 0x1, URZ ;  /* 0x0000000125177890 */ /* 0x000fc8000fffe03f */
[----:B------:R-:W-:-:S04]  /*6130*/  UISETP.NE.AND UP2, UPT, UR23, 0x2, UPT ;  /* 0x000000021700788c */ /* 0x000fc8000bf45270 */
[----:B------:R-:W-:Y:S02]  /*6140*/  USEL UR6, URZ, 0x1, UP2 ;  /* 0x000000013f067887 */ /* 0x000fe40009000000 */
[----:B------:R-:W-:Y:S02]  /*6150*/  USEL UR23, UR23, URZ, UP2 ;  /* 0x0000003f17177287 */ /* 0x000fe40009000000 */
[----:B------:R-:W-:Y:S01]  /*6160*/  ULOP3.LUT UR38, UR38, UR6, URZ, 0x3c, !UPT ;  /* 0x0000000626267292 */ /* 0x000fe2000f8e3c3f */
[----:B012---:R-:W-:Y:S11]  /*6170*/  @!P0 BRA `(.L_x_5541) ;  /* 0x0000000000048947 */ /* 0x007ff60003800000 */
[----:B------:R-:W-:Y:S01]  /*6180*/  BPT.TRAP 0x1 ;  /* 0x000000040000795c */ /* 0x000fe20000300000 */
.L_x_5541:
[----:B------:R-:W-:Y:S01]  /*6190*/  ULEA UR26, UR23, UR46, 0x3 ;  /* 0x0000002e171a7291 */ /* 0x000fe2000f8e183f */
[----:B------:R-:W-:-:S05]  /*61a0*/  IMAD.U32 R11, RZ, RZ, UR38 ;  /* 0x00000026ff0b7e24 */ /* 0x000fca000f8e00ff */
[----:B------:R-:W-:-:S04]  /*61b0*/  SHF.L.U32 R11, R11, 0x1f, RZ ;  /* 0x0000001f0b0b7819 */ /* 0x000fc800000006ff */
[----:B------:R0:W1:Y:S01]  /*61c0*/  SYNCS.PHASECHK.TRANS64.TRYWAIT P2, [UR26+0x28c30], R11 ;  /* 0x028c300bff0075a7 */ /* 0x000062000804015a */
[----:B------:R-:W-:Y:S05]  /*61d0*/  @!P0 BRA `(.L_x_5542) ;  /* 0x0000000000048947 */ /* 0x000fea0003800000 */
[----:B------:R-:W-:Y:S01]  /*61e0*/  BPT.TRAP 0x1 ;  /* 0x000000040000795c */ /* 0x000fe20000300000 */
.L_x_5542:
[----:B-1----:R-:W-:Y:S05]  /*61f0*/  @P2 BRA `(.L_x_5543) ;  /* 0x0000000000082947 */ /* 0x002fea0003800000 */
[----:B------:R-:W1:Y:S02]  /*6200*/  SYNCS.PHASECHK.TRANS64.TRYWAIT P2, [UR26+0x28c30], R11 ;  /* 0x028c300bff0075a7 */ /* 0x000e64000804015a */
[----:B-1----:R-:W-:Y:S05]  /*6210*/  @!P2 BRA `(.L_x_5544) ;  /* 0x0000010c00d8a947 */ /* 0x002fea0003800000 */
.L_x_5543:
[----:B------:R-:W-:Y:S01]  /*6220*/  R2UR UR18, R0 ;  /* 0x00000000001272ca */ /* 0x000fe200000e0000 */
[----:B----4-:R-:W-:Y:S01]  /*6230*/  WARPGROUP.ARRIVE ;  /* 0x00000000000079c5 */ /* 0x010fe20000000000 */
[----:B------:R-:W-:Y:S01]  /*6240*/  UMOV UR19, 0x40000040 ;  /* 0x4000004000137882 */ /* 0x000fe20000000000 */
[----:B------:R-:W-:Y:S01]  /*6250*/  UMOV UR7, 0x40000040 ;  /* 0x4000004000077882 */ /* 0x000fe20000000000 */
[----:B------:R-:W-:Y:S01]  /*6260*/  UMOV UR11, 0x40000040 ;  /* 0x40000040000b7882 */ /* 0x000fe20000000000 */
[----:B------:R-:W-:Y:S01]  /*6270*/  UMOV UR15, 0x40000040 ;  /* 0x40000040000f7882 */ /* 0x000fe20000000000 */
[----:B------:R-:W-:Y:S01]  /*6280*/  PLOP3.LUT P2, PT, PT, PT, UP0, 0x80, 0x0 ;  /* 0x000000000000781c */ /* 0x000fe20003f4f008 */
[----:B------:R-:W-:Y:S01]  /*6290*/  VIADD R12, R185, UR42 ;  /* 0x0000002ab90c7c36 */ /* 0x000fe20008000000 */
[----:B------:R-:W-:Y:S01]  /*62a0*/  PLOP3.LUT P3, PT, PT, PT, UP0, 0x80, 0x0 ;  /* 0x000000000000781c */ /* 0x000fe20003f6f008 */
[----:B------:R-:W-:Y:S02]  /*62b0*/  IMAD.U32 R10, RZ, RZ, UR26 ;  /* 0x0000001aff0a7e24 */ /* 0x000fe4000f8e00ff */
[----:B------:R-:W-:-:S02]  /*62c0*/  IMAD.SHL.U32 R13, R7, 0x40, RZ ;  /* 0x00000040070d7824 */ /* 0x000fc400078e00ff */
[----:B------:R-:W-:Y:S01]  /*62d0*/  ULEA UR18, UR23, UR18, 0x9 ;  /* 0x0000001217127291 */ /* 0x000fe2000f8e483f */
[----:B------:R-:W-:-:S03]  /*62e0*/  IMAD.U32 R9, RZ, RZ, UR51 ;  /* 0x00000033ff097e24 */ /* 0x000fc6000f8e00ff */
[----:B------:R-:W-:Y:S02]  /*62f0*/  UIADD3 UR6, UR18, 0x2, URZ ;  /* 0x0000000212067890 */ /* 0x000fe4000fffe03f */
[----:B------:R-:W-:Y:S02]  /*6300*/  UIADD3 UR10, UR18, 0x4, URZ ;  /* 0x00000004120a7890 */ /* 0x000fe4000fffe03f */
[----:B------:R-:W-:Y:S02]  /*6310*/  UIADD3 UR14, UR18, 0x6, URZ ;  /* 0x00000006120e7890 */ /* 0x000fe4000fffe03f */
[----:B------:R-:W-:Y:S03]  /*6320*/  HGMMA.64x64x16.F32.BF16 R152, gdesc[UR16], RZ, !UPT, gsb0 ;  /* 0x00e00000109879f0 */ /* 0x000fe6000c0018ff */
[----:B------:R-:W-:Y:S02]  /*6330*/  WARPGROUP.DEPBAR.LE gsb0, 0x0 ;  /* 0x00008000000079c5 */ /* 0x000fe40000010000 */
[----:B------:R-:W-:-:S06]  /*6340*/  WARPGROUP.ARRIVE ;  /* 0x00000000000079c5 */ /* 0x000fcc0000000000 */
[----:B------:R-:W-:Y:S01]  /*6350*/  HGMMA.64x64x16.F32.BF16 R152, gdesc[UR4], R152, gsb0 ;  /* 0x00e00000049879f0 */ /* 0x000fe20008001898 */
[----:B------:R-:W-:Y:S02]  /*6360*/  @UP0 ULDC UR6, c[0x0][0x44c] ;  /* 0x0001130000060ab9 */ /* 0x000fe40000000800 */
[----:B-1----:R-:W-:Y:S01]  /*6370*/  @P2 IMAD.HI.U32 R8, R12, UR6, RZ ;  /* 0x000000060c082c27 */ /* 0x002fe2000f8e00ff */
[----:B------:R-:W-:Y:S01]  /*6380*/  @UP0 ULDC UR6, c[0x0][0x450] ;  /* 0x0001140000060ab9 */ /* 0x000fe20000000800 */
[----:B------:R-:W-:-:S03]  /*6390*/  PLOP3.LUT P2, PT, PT, PT, UP1, 0x40, 0x0 ;  /* 0x000000000000781c */ /* 0x000fc60003f4e818 */
[----:B------:R-:W-:Y:S01]  /*63a0*/  @P3 SHF.R.U32.HI R12, RZ, UR6, R8 ;  /* 0x00000006ff0c3c19 */ /* 0x000fe20008011608 */
[----:B------:R-:W-:-:S04]  /*63b0*/  @!P1 VIADD R8, R10, 0x28c40 ;  /* 0x00028c400a089836 */ /* 0x000fc80000000000 */
[----:B------:R-:W1:Y:S01]  /*63c0*/  SHFL.IDX PT, R20, R12, RZ, 0x1c1f ;  /* 0x001c1fff0c147589 */ /* 0x000e6200000e0000 */
[----:B------:R-:W-:Y:S01]  /*63d0*/  @!P1 PRMT R8, RZ, 0x654, R8 ;  /* 0x00000654ff089816 */ /* 0x000fe20000000008 */
[----:B------:R-:W-:Y:S02]  /*63e0*/  WARPGROUP.DEPBAR.LE gsb0, 0x0 ;  /* 0x00008000000079c5 */ /* 0x000fe40000010000 */
[----:B------:R-:W-:-:S06]  /*63f0*/  WARPGROUP.ARRIVE ;  /* 0x00000000000079c5 */ /* 0x000fcc0000000000 */
[----:B------:R-:W-:Y:S01]  /*6400*/  HGMMA.64x64x16.F32.BF16 R152, gdesc[UR8], R152, gsb0 ;  /* 0x00e00000089879f0 */ /* 0x000fe20008001898 */
[----:B------:R-:W-:Y:S02]  /*6410*/  UMOV UR11, UR21 ;  /* 0x00000015000b7c82 */ /* 0x000fe40008000000 */
[----:B------:R-:W-:Y:S01]  /*6420*/  ULOP3.LUT UR6, URZ, UR11, URZ, 0x33, !UPT ;  /* 0x0000000b3f067292 */ /* 0x000fe2000f8e333f */
[----:B------:R-:W-:Y:S02]  /*6430*/  WARPGROUP.DEPBAR.LE gsb0, 0x0 ;  /* 0x00008000000079c5 */ /* 0x000fe40000010000 */
[----:B------:R-:W-:-:S06]  /*6440*/  WARPGROUP.ARRIVE ;  /* 0x00000000000079c5 */ /* 0x000fcc0000000000 */
[----:B------:R-:W-:Y:S03]  /*6450*/  HGMMA.64x64x16.F32.BF16 R152, gdesc[UR12], R152, gsb0 ;  /* 0x00e000000c9879f0 */ /* 0x000fe60008001898 */
[----:B------:R-:W-:Y:S02]  /*6460*/  WARPGROUP.DEPBAR.LE gsb0, 0x0 ;  /* 0x00008000000079c5 */ /* 0x000fe40000010000 */
[----:B------:R2:W-:Y:S02]  /*6470*/  @!P1 SYNCS.ARRIVE.TRANS64.RED.A1T0 RZ, [R8+URZ], RZ ;  /* 0x000000ff08ff99a7 */ /* 0x0005e4000810043f */
[----:B--2---:R-:W-:-:S04]  /*6480*/  IADD3 R8, -R2, 0x1, -R13 ;  /* 0x0000000102087810 */ /* 0x004fc80007ffe90d */
[----:B------:R-:W-:-:S05]  /*6490*/  IADD3 R8, -R9, UR49, R8 ;  /* 0x0000003109087c10 */ /* 0x000fca000fffe108 */
[C---:B------:R-:W-:Y:S02]  /*64a0*/  VIADD R205, R8.reuse, UR25 ;  /* 0x0000001908cd7c36 */ /* 0x040fe40008000000 */
[----:B------:R-:W-:Y:S02]  /*64b0*/  VIADD R207, R8, UR6 ;  /* 0x0000000608cf7c36 */ /* 0x000fe40008000000 */
[C---:B-1----:R-:W-:Y:S02]  /*64c0*/  IMAD.IADD R14, R20.reuse, 0x1, R205 ;  /* 0x00000001140e7824 */ /* 0x042fe400078e02cd */
[----:B------:R-:W-:Y:S01]  /*64d0*/  IMAD.IADD R15, R20, 0x1, R207 ;  /* 0x00000001140f7824 */ /* 0x000fe200078e02cf */
[----:B------:R-:W-:Y:S06]  /*64e0*/  @P2 BRA `(.L_x_5545) ;  /* 0x00000000005c2947 */ /* 0x000fec0003800000 */
[----:B------:R-:W-:Y:S01]  /*64f0*/  IMAD.U32 R9, RZ, RZ, UR51 ;  /* 0x00000033ff097e24 */ /* 0x000fe2000f8e00ff */
[----:B------:R-:W-:Y:S04]  /*6500*/  BSSY B0, `(.L_x_5546) ;  /* 0x0000011000007945 */ /* 0x000fe80003800000 */
[----:B------:R-:W-:-:S04]  /*6510*/  IADD3 R20, -R9, UR49, R20 ;  /* 0x0000003109147c10 */ /* 0x000fc8000fffe114 */
        /* <DEDUP_REMOVED lines=10> */
.L_x_5547:
[----:B------:R-:W-:-:S05]  /*65c0*/  IMAD.U32 R206, RZ, RZ, UR24 ;  /* 0x00000018ffce7e24 */ /* 0x000fca000f8e00ff */
[----:B------:R-:W-:-:S13]  /*65d0*/  ISETP.NE.AND P2, PT, R206, 0x1, PT ;  /* 0x00000001ce00780c */ /* 0x000fda0003f45270 */
[----:B------:R-:W1:Y:S02]  /*65e0*/  @P2 LDC.64 R8, c[0x0][0x9e8] ;  /* 0x00027a00ff082b82 */ /* 0x000e640000000a00 */
[----:B-1----:R-:W-:-:S05]  /*65f0*/  @P2 IMAD.HI.U32 R8, R20, R8, RZ ;  /* 0x0000000814082227 */ /* 0x002fca00078e00ff */
[----:B------:R-:W-:-:S07]  /*6600*/  @P2 SHF.R.U32.HI R20, RZ, R9, R8 ;  /* 0x00000009ff142219 */ /* 0x000fce0000011608 */
.L_x_5548:
[----:B------:R-:W-:Y:S05]  /*6610*/  BSYNC B0 ;  /* 0x0000000000007941 */ /* 0x000fea0003800000 */
.L_x_5546:
[----:B------:R-:W-:-:S04]  /*6620*/  IMAD R9, R20, R206, -R13 ;  /* 0x000000ce14097224 */ /* 0x000fc800078e0a0d */
[----:B------:R-:W-:-:S05]  /*6630*/  IMAD.IADD R9, R9, 0x1, -R2 ;  /* 0x0000000109097824 */ /* 0x000fca00078e0a02 */
[----:B------:R-:W-:Y:S02]  /*6640*/  VIADDMNMX R14, R9, R206, R14, PT ;  /* 0x000000ce090e7246 */ /* 0x000fe4000380010e */
[----:B------:R-:W-:-:S07]  /*6650*/  VIMNMX R15, R15, R9, !PT ;  /* 0x000000090f0f7248 */ /* 0x000fce0007fe0100 */
.L_x_5545:
[----:B------:R-:W-:Y:S01]  /*6660*/  ISETP.GT.AND P2, PT, R7, -0x1, PT ;  /* 0xffffffff0700780c */ /* 0x000fe20003f44270 */
[----:B------:R-:W1:Y:S03]  /*6670*/  SHFL.IDX PT, R8, R12, 0x1, 0x1c1f ;  /* 0x003c1f000c087f89 */ /* 0x000e6600000e0000 */
        /* <DEDUP_REMOVED lines=11> */
[----:B-1----:R-:W-:Y:S01]  /*6730*/  IMAD.IADD R12, R205, 0x1, R8 ;  /* 0x00000001cd0c7824 */ /* 0x002fe200078e0208 */
        /* <DEDUP_REMOVED lines=8> */
[C---:B------:R-:W-:Y:S02]  /*67c0*/  ISETP.GT.AND P3, PT, R15.reuse, 0x19, P2 ;  /* 0x000000190f00780c */ /* 0x040fe40001764270 */
        /* <DEDUP_REMOVED lines=22> */
[----:B------:R-:W-:Y:S02]  /*6930*/  ISETP.GT.AND P3, PT, R15, 0x39, P2 ;  /* 0x000000390f00780c */ /* 0x000fe40001764270 */
[C---:B------:R-:W-:Y:S02]  /*6940*/  ISETP.LT.OR P4, PT, R14.reuse, 0x32, P4 ;  /* 0x000000320e00780c */ /* 0x040fe40002781670 */
[C---:B------:R-:W-:Y:S02]  /*6950*/  ISETP.LT.OR P6, PT, R14.reuse, 0x39, P6 ;  /* 0x000000390e00780c */ /* 0x040fe400037c1670 */
[----:B------:R-:W-:Y:S01]  /*6960*/  ISETP.LT.OR P3, PT, R14, 0x3a, P3 ;  /* 0x0000003a0e00780c */ /* 0x000fe20001f61670 */
[----:B------:R-:W-:Y:S01]  /*6970*/  IMAD.IADD R14, R207, 0x1, R8 ;  /* 0x00000001cf0e7824 */ /* 0x000fe200078e0208 */
[----:B------:R-:W-:-:S02]  /*6980*/  FSEL R177, R177, -INF , !P4 ;  /* 0xff800000b1b17808 */ /* 0x000fc40006000000 */
[----:B------:R-:W-:Y:S02]  /*6990*/  FSEL R180, R180, -INF , !P6 ;  /* 0xff800000b4b47808 */ /* 0x000fe40007000000 */
[----:B------:R-:W-:Y:S01]  /*69a0*/  FSEL R181, R181, -INF , !P3 ;  /* 0xff800000b5b57808 */ /* 0x000fe20005800000 */
        /* <DEDUP_REMOVED lines=14> */
.L_x_5551:
[----:B------:R-:W-:-:S05]  /*6a90*/  IMAD.U32 R20, RZ, RZ, UR24 ;  /* 0x00000018ff147e24 */ /* 0x000fca000f8e00ff */
[----:B------:R-:W-:-:S13]  /*6aa0*/  ISETP.NE.AND P3, PT, R20, 0x1, PT ;  /* 0x000000011400780c */ /* 0x000fda0003f65270 */
[----:B------:R-:W1:Y:S02]  /*6ab0*/  @P3 LDC.64 R8, c[0x0][0x9e8] ;  /* 0x00027a00ff083b82 */ /* 0x000e640000000a00 */
[----:B-1----:R-:W-:-:S05]  /*6ac0*/  @P3 IMAD.HI.U32 R8, R15, R8, RZ ;  /* 0x000000080f083227 */ /* 0x002fca00078e00ff */
[----:B------:R-:W-:-:S07]  /*6ad0*/  @P3 SHF.R.U32.HI R15, RZ, R9, R8 ;  /* 0x00000009ff0f3219 */ /* 0x000fce0000011608 */
.L_x_5552:
[----:B------:R-:W-:Y:S05]  /*6ae0*/  BSYNC B0 ;  /* 0x0000000000007941 */ /* 0x000fea0003800000 */
.L_x_5550:
[----:B------:R-:W-:-:S04]  /*6af0*/  IMAD R13, R15, R20, -R13 ;  /* 0x000000140f0d7224 */ /* 0x000fc800078e0a0d */
[----:B------:R-:W-:-:S05]  /*6b00*/  IMAD.IADD R13, R13, 0x1, -R2 ;  /* 0x000000010d0d7824 */ /* 0x000fca00078e0a02 */
[----:B------:R-:W-:Y:S02]  /*6b10*/  VIADDMNMX R12, R13, R20, R12, PT ;  /* 0x000000140d0c7246 */ /* 0x000fe4000380010c */
[----:B------:R-:W-:-:S07]  /*6b20*/  VIMNMX R14, R14, R13, !PT ;  /* 0x0000000d0e0e7248 */ /* 0x000fce0007fe0100 */
.L_x_5549:
[----:B------:R-:W-:Y:S01]  /*6b30*/  FMNMX.FTZ R8, R152, R5, !PT ;  /* 0x0000000598087209 */ /* 0x000fe20007810000 */
[----:B------:R-:W-:Y:S01]  /*6b40*/  UMOV UR10, UR22 ;  /* 0x00000016000a7c82 */ /* 0x000fe20008000000 */
[C---:B------:R-:W-:Y:S02]  /*6b50*/  ISETP.GT.AND P4, PT, R14.reuse, RZ, P2 ;  /* 0x000000ff0e00720c */ /* 0x040fe40001784270 */
[----:B------:R-:W-:Y:S02]  /*6b60*/  FMNMX.FTZ R9, R153, R8, !PT ;  /* 0x0000000899097209 */ /* 0x000fe40007810000 */
[----:B------:R-:W-:Y:S02]  /*6b70*/  ISETP.GT.AND P3, PT, R14, 0x1, P2 ;  /* 0x000000010e00780c */ /* 0x000fe40001764270 */
[----:B------:R-:W-:Y:S02]  /*6b80*/  FMNMX.FTZ R8, R156, R9, !PT ;  /* 0x000000099c087209 */ /* 0x000fe40007810000 */
[----:B------:R-:W-:-:S02]  /*6b90*/  ISETP.LT.OR P4, PT, R12, 0x1, P4 ;  /* 0x000000010c00780c */ /* 0x000fc40002781670 */
[----:B------:R-:W-:Y:S02]  /*6ba0*/  FMNMX.FTZ R9, R157, R8, !PT ;  /* 0x000000089d097209 */ /* 0x000fe40007810000 */
[----:B------:R-:W-:Y:S02]  /*6bb0*/  ISETP.GT.AND P5, PT, R14, 0x8, P2 ;  /* 0x000000080e00780c */ /* 0x000fe400017a4270 */
[----:B------:R-:W-:Y:S02]  /*6bc0*/  FMNMX.FTZ R8, R160, R9, !PT ;  /* 0x00000009a0087209 */ /* 0x000fe40007810000 */
[----:B------:R-:W-:Y:S02]  /*6bd0*/  ISETP.LT.OR P3, PT, R12, 0x2, P3 ;  /* 0x000000020c00780c */ /* 0x000fe40001f61670 */
[----:B------:R-:W-:Y:S02]  /*6be0*/  FMNMX.FTZ R9, R161, R8, !PT ;  /* 0x00000008a1097209 */ /* 0x000fe40007810000 */
[----:B------:R-:W-:-:S02]  /*6bf0*/  ISETP.GT.AND P6, PT, R14, 0x9, P2 ;  /* 0x000000090e00780c */ /* 0x000fc400017c4270 */
[----:B------:R-:W-:Y:S02]  /*6c00*/  FMNMX.FTZ R8, R164, R9, !PT ;  /* 0x00000009a4087209 */ /* 0x000fe40007810000 */
[----:B------:R-:W-:Y:S02]  /*6c10*/  ISETP.LT.OR P5, PT, R12, 0x9, P5 ;  /* 0x000000090c00780c */ /* 0x000fe40002fa1670 */
[----:B------:R-:W-:Y:S02]  /*6c20*/  FMNMX.FTZ R9, R165, R8, !PT ;  /* 0x00000008a5097209 */ /* 0x000fe40007810000 */
[----:B------:R-:W-:Y:S02]  /*6c30*/  FSEL R155, R155, -INF , !P3 ;  /* 0xff8000009b9b7808 */ /* 0x000fe40005800000 */
        /* <DEDUP_REMOVED lines=11> */
[----:B------:R-:W-:Y:S02]  /*6cf0*/  ISETP.LT.OR P3, PT, R12, 0x11, P3 ;  /* 0x000000110c00780c */ /* 0x000fe40001f61670 */
[----:B------:R-:W-:Y:S02]  /*6d00*/  FMNMX.FTZ R8, R180, R9, !PT ;  /* 0x00000009b4087209 */ /* 0x000fe40007810000 */
[----:B------:R-:W-:-:S02]  /*6d10*/  ISETP.GT.AND P6, PT, R14, 0x18, P2 ;  /* 0x000000180e00780c */ /* 0x000fc400017c4270 */
[----:B------:R-:W-:Y:S02]  /*6d20*/  FMNMX.FTZ R9, R181, R8, !PT ;  /* 0x00000008b5097209 */ /* 0x000fe40007810000 */
[----:B------:R-:W-:Y:S02]  /*6d30*/  ISETP.LT.OR P5, PT, R12, 0x12, P5 ;  /* 0x000000120c00780c */ /* 0x000fe40002fa1670 */
[----:B------:R-:W-:Y:S01]  /*6d40*/  FSEL R162, R162, -INF , !P3 ;  /* 0xff800000a2a27808 */ /* 0x000fe20005800000 */
[----:B------:R-:W1:Y:S01]  /*6d50*/  SHFL.BFLY PT, R8, R9, 0x2, 0x1f ;  /* 0x0c401f0009087f89 */ /* 0x000e6200000e0000 */
[----:B------:R-:W-:Y:S02]  /*6d60*/  ISETP.LT.OR P6, PT, R12, 0x19, P6 ;  /* 0x000000190c00780c */ /* 0x000fe400037c1670 */
[----:B------:R-:W-:Y:S02]  /*6d70*/  FSEL R163, R163, -INF , !P5 ;  /* 0xff800000a3a37808 */ /* 0x000fe40006800000 */
[----:B------:R-:W-:-:S02]  /*6d80*/  ISETP.GT.AND P3, PT, R14, 0x20, P2 ;  /* 0x000000200e00780c */ /* 0x000fc40001764270 */
[----:B------:R-:W-:Y:S02]  /*6d90*/  FSEL R166, R166, -INF , !P6 ;  /* 0xff800000a6a67808 */ /* 0x000fe40007000000 */
[----:B------:R-:W-:Y:S02]  /*6da0*/  ISETP.GT.AND P5, PT, R14, 0x21, P2 ;  /* 0x000000210e00780c */ /* 0x000fe400017a4270 */
[----:B------:R-:W-:Y:S02]  /*6db0*/  ISETP.LT.OR P3, PT, R12, 0x21, P3 ;  /* 0x000000210c00780c */ /* 0x000fe40001f61670 */
[----:B------:R-:W-:Y:S02]  /*6dc0*/  ISETP.GT.AND P6, PT, R14, 0x28, P2 ;  /* 0x000000280e00780c */ /* 0x000fe400017c4270 */
[----:B------:R-:W-:Y:S02]  /*6dd0*/  ISETP.LT.OR P5, PT, R12, 0x22, P5 ;  /* 0x000000220c00780c */ /* 0x000fe40002fa1670 */
[----:B------:R-:W-:-:S02]  /*6de0*/  FSEL R170, R170, -INF , !P3 ;  /* 0xff800000aaaa7808 */ /* 0x000fc40005800000 */
[----:B------:R-:W-:Y:S02]  /*6df0*/  ISETP.GT.AND P3, PT, R14, 0x29, P2 ;  /* 0x000000290e00780c */ /* 0x000fe40001764270 */
[----:B------:R-:W-:Y:S02]  /*6e00*/  FSEL R171, R171, -INF , !P5 ;  /* 0xff800000abab7808 */ /* 0x000fe40006800000 */
[----:B------:R-:W-:Y:S02]  /*6e10*/  ISETP.LT.OR P6, PT, R12, 0x29, P6 ;  /* 0x000000290c00780c */ /* 0x000fe400037c1670 */
[----:B-1----:R-:W-:Y:S02]  /*6e20*/  FMNMX.FTZ R13, R9, R8, !PT ;  /* 0x00000008090d7209 */ /* 0x002fe40007810000 */
[----:B------:R-:W-:Y:S02]  /*6e30*/  FSEL R9, R154, -INF , !P4 ;  /* 0xff8000009a097808 */ /* 0x000fe40006000000 */
[----:B------:R-:W-:Y:S01]  /*6e40*/  ISETP.GT.AND P4, PT, R14, 0x19, P2 ;  /* 0x000000190e00780c */ /* 0x000fe20001784270 */
[----:B------:R-:W1:Y:S01]  /*6e50*/  SHFL.BFLY PT, R8, R13, 0x1, 0x1f ;  /* 0x0c201f000d087f89 */ /* 0x000e6200000e0000 */
[----:B------:R-:W-:-:S02]  /*6e60*/  FMNMX.FTZ R20, R9, R6, !PT ;  /* 0x0000000609147209 */ /* 0x000fc40007810000 */
[C---:B------:R-:W-:Y:S02]  /*6e70*/  ISETP.LT.OR P4, PT, R12.reuse, 0x1a, P4 ;  /* 0x0000001a0c00780c */ /* 0x040fe40002781670 */
[----:B------:R-:W-:Y:S02]  /*6e80*/  ISETP.LT.OR P3, PT, R12, 0x2a, P3 ;  /* 0x0000002a0c00780c */ /* 0x000fe40001f61670 */
[----:B------:R-:W-:Y:S02]  /*6e90*/  FSEL R167, R167, -INF , !P4 ;  /* 0xff800000a7a77808 */ /* 0x000fe40006000000 */
[----:B------:R-:W-:Y:S02]  /*6ea0*/  ISETP.GT.AND P5, PT, R14, 0x30, P2 ;  /* 0x000000300e00780c */ /* 0x000fe400017a4270 */
[----:B------:R-:W-:Y:S02]  /*6eb0*/  FSEL R174, R174, -INF , !P6 ;  /* 0xff800000aeae7808 */ /* 0x000fe40007000000 */
[----:B------:R-:W-:-:S02]  /*6ec0*/  FSEL R175, R175, -INF , !P3 ;  /* 0xff800000afaf7808 */ /* 0x000fc40005800000 */
[C---:B------:R-:W-:Y:S02]  /*6ed0*/  ISETP.GT.AND P6, PT, R14.reuse, 0x31, P2 ;  /* 0x000000310e00780c */ /* 0x040fe400017c4270 */
[C---:B------:R-:W-:Y:S02]  /*6ee0*/  ISETP.GT.AND P3, PT, R14.reuse, 0x38, P2 ;  /* 0x000000380e00780c */ /* 0x040fe40001764270 */
[----:B------:R-:W-:Y:S02]  /*6ef0*/  ISETP.GT.AND P2, PT, R14, 0x39, P2 ;  /* 0x000000390e00780c */ /* 0x000fe40001744270 */
[C---:B------:R-:W-:Y:S02]  /*6f00*/  ISETP.LT.OR P5, PT, R12.reuse, 0x31, P5 ;  /* 0x000000310c00780c */ /* 0x040fe40002fa1670 */
[----:B------:R-:W-:Y:S02]  /*6f10*/  ISETP.LT.OR P6, PT, R12, 0x32, P6 ;  /* 0x000000320c00780c */ /* 0x000fe400037c1670 */
[----:B-1----:R-:W-:-:S02]  /*6f20*/  FMNMX.FTZ R8, R13, R8, !PT ;  /* 0x000000080d087209 */ /* 0x002fc40007810000 */
[----:B------:R-:W-:Y:S02]  /*6f30*/  FMNMX.FTZ R13, R155, R20, !PT ;  /* 0x000000149b0d7209 */ /* 0x000fe40007810000 */
[----:B------:R-:W-:Y:S02]  /*6f40*/  FSETP.NEU.FTZ.AND P4, PT, R8, -INF , PT ;  /* 0xff8000000800780b */ /* 0x000fe40003f9d000 */
[----:B------:R-:W-:Y:S02]  /*6f50*/  FMNMX.FTZ R20, R158, R13, !PT ;  /* 0x0000000d9e147209 */ /* 0x000fe40007810000 */
[----:B------:R-:W-:Y:S02]  /*6f60*/  FSEL R178, R178, -INF , !P5 ;  /* 0xff800000b2b27808 */ /* 0x000fe40006800000 */
[----:B------:R-:W-:Y:S02]  /*6f70*/  FMNMX.FTZ R13, R159, R20, !PT ;  /* 0x000000149f0d7209 */ /* 0x000fe40007810000 */
[----:B------:R-:W-:-:S02]  /*6f80*/  ISETP.LT.OR P3, PT, R12, 0x39, P3 ;  /* 0x000000390c00780c */ /* 0x000fc40001f61670 */
[----:B------:R-:W-:Y:S01]  /*6f90*/  FMNMX.FTZ R20, R162, R13, !PT ;  /* 0x0000000da2147209 */ /* 0x000fe20007810000 */
[----:B------:R-:W-:Y:S01]  /*6fa0*/  FMUL.FTZ R13, R8, UR10 ;  /* 0x0000000a080d7c20 */ /* 0x000fe20008410000 */
[----:B------:R-:W-:Y:S02]  /*6fb0*/  FSEL R179, R179, -INF , !P6 ;  /* 0xff800000b3b37808 */ /* 0x000fe40007000000 */
[----:B------:R-:W-:Y:S02]  /*6fc0*/  FMNMX.FTZ R15, R163, R20, !PT ;  /* 0x00000014a30f7209 */ /* 0x000fe40007810000 */
        /* <DEDUP_REMOVED lines=10> */
[----:B------:R-:W-:Y:S01]  /*7070*/  FSEL R183, R183, -INF , !P2 ;  /* 0xff800000b7b77808 */ /* 0x000fe20005000000 */
[----:B------:R-:W-:Y:S01]  /*7080*/  MUFU.EX2 R152, R152 ;  /* 0x0000009800987308 */ /* 0x000fe20000000800 */
[----:B------:R-:W-:Y:S01]  /*7090*/  FMNMX.FTZ R21, R171, R20, !PT ;  /* 0x00000014ab157209 */ /* 0x000fe20007810000 */
[----:B------:R-:W-:-:S03]  /*70a0*/  FFMA.FTZ R160, R168, UR10, -R13 ;  /* 0x0000000aa8a07c23 */ /* 0x000fc6000801080d */
[----:B------:R-:W-:-:S03]  /*70b0*/  FMNMX.FTZ R14, R174, R21, !PT ;  /* 0x00000015ae0e7209 */ /* 0x000fc60007810000 */
[----:B------:R-:W-:Y:S01]  /*70c0*/  MUFU.EX2 R15, R15 ;  /* 0x0000000f000f7308 */ /* 0x000fe20000000800 */
[----:B------:R-:W-:-:S04]  /*70d0*/  FMNMX.FTZ R21, R175, R14, !PT ;  /* 0x0000000eaf157209 */ /* 0x000fc80007810000 */
[----:B------:R-:W-:Y:S01]  /*70e0*/  FMNMX.FTZ R14, R178, R21, !PT ;  /* 0x00000015b20e7209 */ /* 0x000fe20007810000 */
[--C-:B------:R-:W-:Y:S01]  /*70f0*/  FFMA.FTZ R21, R157, UR10, -R13.reuse ;  /* 0x0000000a9d157c23 */ /* 0x100fe2000801080d */
[--C-:B------:R-:W-:Y:S01]  /*7100*/  FFMA.FTZ R157, R165, UR10, -R13.reuse ;  /* 0x0000000aa59d7c23 */ /* 0x100fe2000801080d */
[----:B------:R-:W-:Y:S01]  /*7110*/  MUFU.EX2 R154, R154 ;  /* 0x0000009a009a7308 */ /* 0x000fe20000000800 */
[----:B------:R-:W-:Y:S01]  /*7120*/  FMNMX.FTZ R153, R179, R14, !PT ;  /* 0x0000000eb3997209 */ /* 0x000fe20007810000 */
[----:B------:R-:W-:Y:S01]  /*7130*/  FFMA.FTZ R165, R173, UR10, -R13 ;  /* 0x0000000aada57c23 */ /* 0x000fe2000801080d */
[----:B------:R-:W-:Y:S02]  /*7140*/  IMAD.MOV R173, RZ, RZ, -R17 ;  /* 0x000000ffffad7224 */ /* 0x000fe400078e0a11 */
[----:B------:R-:W-:Y:S01]  /*7150*/  FMNMX.FTZ R12, R182, R153, !PT ;  /* 0x00000099b60c7209 */ /* 0x000fe20007810000 */
[--C-:B------:R-:W-:Y:S01]  /*7160*/  FFMA.FTZ R153, R161, UR10, -R13.reuse ;  /* 0x0000000aa1997c23 */ /* 0x100fe2000801080d */
[--C-:B------:R-:W-:Y:S01]  /*7170*/  FFMA.FTZ R161, R169, UR10, -R13.reuse ;  /* 0x0000000aa9a17c23 */ /* 0x100fe2000801080d */
[----:B------:R-:W-:Y:S01]  /*7180*/  MUFU.EX2 R21, R21 ;  /* 0x0000001500157308 */ /* 0x000fe20000000800 */
[----:B------:R-:W-:Y:S01]  /*7190*/  FMNMX.FTZ R14, R183, R12, !PT ;  /* 0x0000000cb70e7209 */ /* 0x000fe20007810000 */
[--C-:B------:R-:W-:Y:S01]  /*71a0*/  FFMA.FTZ R12, R164, UR10, -R13.reuse ;  /* 0x0000000aa40c7c23 */ /* 0x100fe2000801080d */
[----:B------:R-:W-:Y:S01]  /*71b0*/  FSEL R164, R8, RZ, P4 ;  /* 0x000000ff08a47208 */ /* 0x000fe20002000000 */
[----:B------:R-:W-:Y:S01]  /*71c0*/  FFMA.FTZ R169, R177, UR10, -R13 ;  /* 0x0000000ab1a97c23 */ /* 0x000fe2000801080d */
[----:B------:R-:W-:Y:S01]  /*71d0*/  ISETP.NE.AND P2, PT, R2, R173, PT ;  /* 0x000000ad0200720c */ /* 0x000fe20003f45270 */
[----:B------:R-:W1:Y:S01]  /*71e0*/  SHFL.BFLY PT, R205, R14, 0x2, 0x1f ;  /* 0x0c401f000ecd7f89 */ /* 0x000e6200000e0000 */
[----:B------:R-:W-:-:S02]  /*71f0*/  IMAD.U32 R177, RZ, RZ, UR37 ;  /* 0x00000025ffb17e24 */ /* 0x000fc4000f8e00ff */
[----:B------:R-:W-:Y:S01]  /*7200*/  FADD.FTZ R164, -R164, R5 ;  /* 0x00000005a4a47221 */ /* 0x000fe20000010100 */
[----:B------:R-:W-:Y:S03]  /*7210*/  MUFU.EX2 R156, R156 ;  /* 0x0000009c009c7308 */ /* 0x000fe60000000800 */
[----:B------:R-:W-:Y:S01]  /*7220*/  FMUL.FTZ R5, R164, UR10 ;  /* 0x0000000aa4057c20 */ /* 0x000fe20008410000 */
[----:B------:R-:W-:-:S04]  /*7230*/  FFMA.FTZ R164, R176, UR10, -R13 ;  /* 0x0000000ab0a47c23 */ /* 0x000fc8000801080d */
[----:B------:R-:W-:Y:S08]  /*7240*/  MUFU.EX2 R153, R153 ;  /* 0x0000009900997308 */ /* 0x000ff00000000800 */
[----:B------:R-:W2:Y:S01]  /*7250*/  MUFU.EX2 R5, R5 ;  /* 0x0000000500057308 */ /* 0x000ea20000000800 */
[----:B-1----:R-:W-:Y:S01]  /*7260*/  FMNMX.FTZ R205, R14, R205, !PT ;  /* 0x000000cd0ecd7209 */ /* 0x002fe20007810000 */
[--C-:B------:R-:W-:Y:S01]  /*7270*/  FFMA.FTZ R14, R172, UR10, -R13.reuse ;  /* 0x0000000aac0e7c23 */ /* 0x100fe2000801080d */
[----:B------:R-:W-:-:S05]  /*7280*/  FFMA.FTZ R172, R180, UR10, -R13 ;  /* 0x0000000ab4ac7c23 */ /* 0x000fca000801080d */
[----:B------:R-:W1:Y:S01]  /*7290*/  MUFU.EX2 R12, R12 ;  /* 0x0000000c000c7308 */ /* 0x000e620000000800 */
[----:B------:R-:W-:Y:S01]  /*72a0*/  FFMA.FTZ R13, R181, UR10, -R13 ;  /* 0x0000000ab50d7c23 */ /* 0x000fe2000801080d */
[----:B------:R-:W3:Y:S06]  /*72b0*/  SHFL.BFLY PT, R20, R205, 0x1, 0x1f ;  /* 0x0c201f00cd147f89 */ /* 0x000eec00000e0000 */
[----:B------:R-:W4:Y:S01]  /*72c0*/  MUFU.EX2 R157, R157 ;  /* 0x0000009d009d7308 */ /* 0x000f220000000800 */
[----:B--2---:R-:W-:Y:S01]  /*72d0*/  FFMA.FTZ R168, R5, R3, R152 ;  /* 0x0000000305a87223 */ /* 0x004fe20000010098 */
[----:B------:R-:W-:Y:S01]  /*72e0*/  F2FP.BF16.F32.PACK_AB R152, R15, R152 ;  /* 0x000000980f98723e */ /* 0x000fe200000010ff */
[-C--:B------:R-:W-:Y:S01]  /*72f0*/  FMUL.FTZ R24, R24, R5.reuse ;  /* 0x0000000518187220 */ /* 0x080fe20000410000 */
[-C--:B------:R-:W-:Y:S01]  /*7300*/  FMUL.FTZ R25, R25, R5.reuse ;  /* 0x0000000519197220 */ /* 0x080fe20000410000 */
[----:B------:R-:W-:Y:S01]  /*7310*/  FADD.FTZ R173, R15, R168 ;  /* 0x000000a80fad7221 */ /* 0x000fe20000010000 */
[-C--:B------:R-:W-:Y:S01]  /*7320*/  FMUL.FTZ R28, R28, R5.reuse ;  /* 0x000000051c1c7220 */ /* 0x080fe20000410000 */
[-C--:B------:R-:W-:Y:S01]  /*7330*/  FMUL.FTZ R29, R29, R5.reuse ;  /* 0x000000051d1d7220 */ /* 0x080fe20000410000 */
[----:B------:R-:W2:Y:S01]  /*7340*/  MUFU.EX2 R160, R160 ;  /* 0x000000a000a07308 */ /* 0x000ea20000000800 */
[----:B------:R-:W-:Y:S01]  /*7350*/  FADD.FTZ R168, R154, R173 ;  /* 0x000000ad9aa87221 */ /* 0x000fe20000010000 */
[----:B------:R-:W-:Y:S01]  /*7360*/  F2FP.BF16.F32.PACK_AB R154, R21, R154 ;  /* 0x0000009a159a723e */ /* 0x000fe200000010ff */
[-C--:B------:R-:W-:Y:S01]  /*7370*/  FMUL.FTZ R32, R32, R5.reuse ;  /* 0x0000000520207220 */ /* 0x080fe20000410000 */
[----:B------:R-:W-:Y:S01]  /*7380*/  FMUL.FTZ R33, R33, R5 ;  /* 0x0000000521217220 */ /* 0x000fe20000410000 */
[----:B------:R-:W-:Y:S01]  /*7390*/  FADD.FTZ R173, R21, R168 ;  /* 0x000000a815ad7221 */ /* 0x000fe20000010000 */
[----:B------:R-:W-:-:S02]  /*73a0*/  @!P2 IMAD R168, R177, 0x40, R16 ;  /* 0x00000040b1a8a824 */ /* 0x000fc400078e0210 */
[-C--:B------:R-:W-:Y:S01]  /*73b0*/  FMUL.FTZ R36, R36, R5.reuse ;  /* 0x0000000524247220 */ /* 0x080fe20000410000 */
[----:B------:R-:W5:Y:S01]  /*73c0*/  MUFU.EX2 R161, R161 ;  /* 0x000000a100a17308 */ /* 0x000f620000000800 */
[----:B------:R-:W-:Y:S01]  /*73d0*/  FADD.FTZ R180, R156, R173 ;  /* 0x000000ad9cb47221 */ /* 0x000fe20000010000 */
[----:B---3--:R-:W-:Y:S01]  /*73e0*/  FMNMX.FTZ R20, R205, R20, !PT ;  /* 0x00000014cd147209 */ /* 0x008fe20007810000 */
[-C--:B------:R-:W-:Y:S01]  /*73f0*/  FMUL.FTZ R37, R37, R5.reuse ;  /* 0x0000000525257220 */ /* 0x080fe20000410000 */
[----:B------:R-:W-:Y:S01]  /*7400*/  @!P2 LEA R173, R168, UR46, 0x2 ;  /* 0x0000002ea8adac11 */ /* 0x000fe2000f8e10ff */
[C---:B------:R-:W-:Y:S01]  /*7410*/  FADD.FTZ R177, R153.reuse, R180 ;  /* 0x000000b499b17221 */ /* 0x040fe20000010000 */
[C---:B------:R-:W-:Y:S01]  /*7420*/  FSETP.NEU.FTZ.AND P3, PT, R20.reuse, -INF , PT ;  /* 0xff8000001400780b */ /* 0x040fe20003f7d000 */
[----:B------:R-:W-:Y:S01]  /*7430*/  FMUL.FTZ R3, R20, UR10 ;  /* 0x0000000a14037c20 */ /* 0x000fe20008410000 */
[----:B------:R-:W3:Y:S01]  /*7440*/  MUFU.EX2 R14, R14 ;  /* 0x0000000e000e7308 */ /* 0x000ee20000000800 */
[----:B------:R0:W-:Y:S01]  /*7450*/  @!P2 STS [R173+0x28800], R5 ;  /* 0x02880005ad00a388 */ /* 0x0001e20000000800 */
[----:B------:R-:W-:Y:S01]  /*7460*/  F2FP.BF16.F32.PACK_AB R156, R153, R156 ;  /* 0x0000009c999c723e */ /* 0x000fe200000010ff */
[-C--:B------:R-:W-:Y:S01]  /*7470*/  FMUL.FTZ R40, R40, R5.reuse ;  /* 0x0000000528287220 */ /* 0x080fe20000410000 */
[----:B------:R-:W-:Y:S01]  /*7480*/  FSEL R176, R3, RZ, P3 ;  /* 0x000000ff03b07208 */ /* 0x000fe20001800000 */
[-C--:B------:R-:W-:Y:S01]  /*7490*/  FMUL.FTZ R41, R41, R5.reuse ;  /* 0x0000000529297220 */ /* 0x080fe20000410000 */
[----:B------:R-:W-:Y:S01]  /*74a0*/  FSEL R3, R20, RZ, P3 ;  /* 0x000000ff14037208 */ /* 0x000fe20001800000 */
[-C--:B------:R-:W-:Y:S01]  /*74b0*/  FMUL.FTZ R44, R44, R5.reuse ;  /* 0x000000052c2c7220 */ /* 0x080fe20000410000 */
[----:B------:R-:W0:Y:S01]  /*74c0*/  MUFU.EX2 R165, R165 ;  /* 0x000000a500a57308 */ /* 0x000e220000000800 */
[--C-:B------:R-:W-:Y:S01]  /*74d0*/  FFMA.FTZ R9, R9, UR10, -R176.reuse ;  /* 0x0000000a09097c23 */ /* 0x100fe200080108b0 */
[----:B------:R-:W-:Y:S01]  /*74e0*/  FFMA.FTZ R155, R155, UR10, -R176 ;  /* 0x0000000a9b9b7c23 */ /* 0x000fe200080108b0 */
[----:B------:R-:W-:Y:S01]  /*74f0*/  FADD.FTZ R3, -R3, R6 ;  /* 0x0000000603037221 */ /* 0x000fe20000010100 */
[----:B-1----:R-:W-:Y:S01]  /*7500*/  FADD.FTZ R6, R12, R177 ;  /* 0x000000b10c067221 */ /* 0x002fe20000010000 */
[--C-:B------:R-:W-:Y:S01]  /*7510*/  FFMA.FTZ R177, R162, UR10, -R176.reuse ;  /* 0x0000000aa2b17c23 */ /* 0x100fe200080108b0 */
[----:B------:R-:W-:Y:S01]  /*7520*/  FFMA.FTZ R158, R158, UR10, -R176 ;  /* 0x0000000a9e9e7c23 */ /* 0x000fe200080108b0 */
[----:B------:R-:W-:Y:S01]  /*7530*/  FMUL.FTZ R3, R3, UR10 ;  /* 0x0000000a03037c20 */ /* 0x000fe20008410000 */
[----:B----4-:R-:W-:Y:S01]  /*7540*/  FADD.FTZ R181, R157, R6 ;  /* 0x000000069db57221 */ /* 0x010fe20000010000 */
[----:B------:R-:W-:Y:S01]  /*7550*/  MUFU.EX2 R164, R164 ;  /* 0x000000a400a47308 */ /* 0x000fe20000000800 */
[--C-:B------:R-:W-:Y:S01]  /*7560*/  FFMA.FTZ R159, R159, UR10, -R176.reuse ;  /* 0x0000000a9f9f7c23 */ /* 0x100fe200080108b0 */
[--C-:B------:R-:W-:Y:S01]  /*7570*/  FFMA.FTZ R180, R166, UR10, -R176.reuse ;  /* 0x0000000aa6b47c23 */ /* 0x100fe200080108b0 */
[----:B--2---:R-:W-:Y:S01]  /*7580*/  FADD.FTZ R162, R160, R181 ;  /* 0x000000b5a0a27221 */ /* 0x004fe20000010000 */
[--C-:B------:R-:W-:Y:S01]  /*7590*/  FFMA.FTZ R181, R170, UR10, -R176.reuse ;  /* 0x0000000aaab57c23 */ /* 0x100fe200080108b0 */
[--C-:B------:R-:W-:Y:S01]  /*75a0*/  FFMA.FTZ R163, R163, UR10, -R176.reuse ;  /* 0x0000000aa3a37c23 */ /* 0x100fe200080108b0 */
[----:B------:R-:W-:Y:S01]  /*75b0*/  FFMA.FTZ R167, R167, UR10, -R176 ;  /* 0x0000000aa7a77c23 */ /* 0x000fe200080108b0 */
[C---:B-----5:R-:W-:Y:S01]  /*75c0*/  FADD.FTZ R205, R161.reuse, R162 ;  /* 0x000000a2a1cd7221 */ /* 0x060fe20000010000 */
[----:B------:R-:W-:Y:S01]  /*75d0*/  MUFU.EX2 R169, R169 ;  /* 0x000000a900a97308 */ /* 0x000fe20000000800 */
[----:B------:R-:W-:Y:S01]  /*75e0*/  F2FP.BF16.F32.PACK_AB R160, R161, R160 ;  /* 0x000000a0a1a0723e */ /* 0x000fe200000010ff */
[--C-:B------:R-:W-:Y:S01]  /*75f0*/  FFMA.FTZ R171, R171, UR10, -R176.reuse ;  /* 0x0000000aabab7c23 */ /* 0x100fe200080108b0 */
[----:B---3--:R-:W-:Y:S01]  /*7600*/  FADD.FTZ R162, R14, R205 ;  /* 0x000000cd0ea27221 */ /* 0x008fe20000010000 */
[--C-:B------:R-:W-:Y:S01]  /*7610*/  FFMA.FTZ R174, R174, UR10, -R176.reuse ;  /* 0x0000000aaeae7c23 */ /* 0x100fe200080108b0 */
[--C-:B------:R-:W-:Y:S01]  /*7620*/  FFMA.FTZ R175, R175, UR10, -R176.reuse ;  /* 0x0000000aafaf7c23 */ /* 0x100fe200080108b0 */
[--C-:B------:R-:W-:Y:S01]  /*7630*/  FFMA.FTZ R178, R178, UR10, -R176.reuse ;  /* 0x0000000ab2b27c23 */ /* 0x100fe200080108b0 */
[--C-:B------:R-:W-:Y:S01]  /*7640*/  FFMA.FTZ R179, R179, UR10, -R176.reuse ;  /* 0x0000000ab3b37c23 */ /* 0x100fe200080108b0 */
[----:B------:R-:W-:Y:S01]  /*7650*/  MUFU.EX2 R172, R172 ;  /* 0x000000ac00ac7308 */ /* 0x000fe20000000800 */
[--C-:B------:R-:W-:Y:S01]  /*7660*/  FFMA.FTZ R182, R182, UR10, -R176.reuse ;  /* 0x0000000ab6b67c23 */ /* 0x100fe200080108b0 */
[----:B------:R-:W-:Y:S01]  /*7670*/  FFMA.FTZ R176, R183, UR10, -R176 ;  /* 0x0000000ab7b07c23 */ /* 0x000fe200080108b0 */
        /* <DEDUP_REMOVED lines=13> */
[----:B------:R0:W2:Y:S01]  /*7750*/  MUFU.EX2 R6, R3 ;  /* 0x0000000300067308 */ /* 0x0000a20000000800 */
        /* <DEDUP_REMOVED lines=8> */
[----:B0-----:R-:W-:Y:S01]  /*77e0*/  FADD.FTZ R3, R165, R162 ;  /* 0x000000a2a5037221 */ /* 0x001fe20000010000 */
[----:B-1----:R-:W-:Y:S01]  /*77f0*/  F2FP.BF16.F32.PACK_AB R166, R13, R172 ;  /* 0x000000ac0da6723e */ /* 0x002fe200000010ff */
[-C--:B------:R-:W-:Y:S01]  /*7800*/  FMUL.FTZ R84, R84, R5.reuse ;  /* 0x0000000554547220 */ /* 0x080fe20000410000 */
[-C--:B------:R-:W-:Y:S01]  /*7810*/  FMUL.FTZ R85, R85, R5.reuse ;  /* 0x0000000555557220 */ /* 0x080fe20000410000 */
[----:B------:R-:W-:Y:S01]  /*7820*/  FADD.FTZ R162, R164, R3 ;  /* 0x00000003a4a27221 */ /* 0x000fe20000010000 */
[-C--:B------:R-:W-:Y:S01]  /*7830*/  FMUL.FTZ R88, R88, R5.reuse ;  /* 0x0000000558587220 */ /* 0x080fe20000410000 */
[-C--:B------:R-:W-:Y:S01]  /*7840*/  FMUL.FTZ R89, R89, R5.reuse ;  /* 0x0000000559597220 */ /* 0x080fe20000410000 */
[----:B------:R-:W0:Y:S01]  /*7850*/  MUFU.EX2 R168, R155 ;  /* 0x0000009b00a87308 */ /* 0x000e220000000800 */
[----:B------:R-:W-:Y:S01]  /*7860*/  FADD.FTZ R3, R169, R162 ;  /* 0x000000a2a9037221 */ /* 0x000fe20000010000 */
[----:B------:R-:W-:Y:S01]  /*7870*/  F2FP.BF16.F32.PACK_AB R162, R165, R14 ;  /* 0x0000000ea5a2723e */ /* 0x000fe200000010ff */
[----:B--2---:R1:W-:Y:S01]  /*7880*/  @!P2 STS [R173+0x28820], R6 ;  /* 0x02882006ad00a388 */ /* 0x0043e20000000800 */
        /* <DEDUP_REMOVED lines=11> */
[----:B------:R-:W-:Y:S01]  /*7940*/  FMUL.FTZ R112, R112, R5 ;  /* 0x0000000570707220 */ /* 0x000fe20000410000 */
[----:B------:R-:W4:Y:S01]  /*7950*/  MUFU.EX2 R170, R159 ;  /* 0x0000009f00aa7308 */ /* 0x000f220000000800 */
[----:B--2---:R-:W-:Y:S01]  /*7960*/  F2FP.BF16.F32.PACK_AB R158, R157, R12 ;  /* 0x0000000c9d9e723e */ /* 0x004fe200000010ff */
[----:B------:R-:W-:Y:S01]  /*7970*/  FADD.FTZ R12, R172, R3 ;  /* 0x00000003ac0c7221 */ /* 0x000fe20000010000 */
[----:B0-----:R-:W-:Y:S01]  /*7980*/  F2FP.BF16.F32.PACK_AB R153, R168, R9 ;  /* 0x00000009a899723e */ /* 0x001fe200000010ff */
[-C--:B------:R-:W-:Y:S01]  /*7990*/  FMUL.FTZ R113, R113, R5.reuse ;  /* 0x0000000571717220 */ /* 0x080fe20000410000 */
[-C--:B------:R-:W-:Y:S01]  /*79a0*/  FMUL.FTZ R116, R116, R5.reuse ;  /* 0x0000000574747220 */ /* 0x080fe20000410000 */
[----:B------:R-:W-:Y:S01]  /*79b0*/  FADD.FTZ R3, R13, R12 ;  /* 0x0000000c0d037221 */ /* 0x000fe20000010000 */
[----:B------:R-:W-:Y:S01]  /*79c0*/  FFMA.FTZ R13, R6, R4, R9 ;  /* 0x00000004060d7223 */ /* 0x000fe20000010009 */
[----:B------:R-:W-:Y:S01]  /*79d0*/  MUFU.EX2 R177, R177 ;  /* 0x000000b100b17308 */ /* 0x000fe20000000800 */
[-C--:B------:R-:W-:Y:S01]  /*79e0*/  FMUL.FTZ R117, R117, R5.reuse ;  /* 0x0000000575757220 */ /* 0x080fe20000410000 */
[-C--:B------:R-:W-:Y:S01]  /*79f0*/  FMUL.FTZ R120, R120, R5.reuse ;  /* 0x0000000578787220 */ /* 0x080fe20000410000 */
[----:B------:R-:W-:Y:S01]  /*7a00*/  FADD.FTZ R4, R168, R13 ;  /* 0x0000000da8047221 */ /* 0x000fe20000010000 */
[-C--:B------:R-:W-:Y:S01]  /*7a10*/  FMUL.FTZ R121, R121, R5.reuse ;  /* 0x0000000579797220 */ /* 0x080fe20000410000 */
[-C--:B------:R-:W-:Y:S01]  /*7a20*/  FMUL.FTZ R124, R124, R5.reuse ;  /* 0x000000057c7c7220 */ /* 0x080fe20000410000 */
[----:B------:R-:W-:Y:S01]  /*7a30*/  FMUL.FTZ R125, R125, R5 ;  /* 0x000000057d7d7220 */ /* 0x000fe20000410000 */
[----:B---3--:R-:W-:Y:S01]  /*7a40*/  FADD.FTZ R13, R155, R4 ;  /* 0x000000049b0d7221 */ /* 0x008fe20000010000 */
[----:B------:R-:W0:Y:S01]  /*7a50*/  MUFU.EX2 R12, R163 ;  /* 0x000000a3000c7308 */ /* 0x000e220000000800 */
[----:B----4-:R-:W-:Y:S01]  /*7a60*/  F2FP.BF16.F32.PACK_AB R155, R170, R155 ;  /* 0x0000009baa9b723e */ /* 0x010fe200000010ff */
[----:B------:R-:W-:Y:S01]  /*7a70*/  BAR.SYNC.DEFER_BLOCKING 0xf, 0x100 ;  /* 0x03c4000000007b1d */ /* 0x000fe20000010000 */
        /* <DEDUP_REMOVED lines=14> */
[----:B--2---:R-:W-:Y:S01]  /*7b60*/  FADD.FTZ R180, R170, R13 ;  /* 0x0000000daab47221 */ /* 0x004fe20000010000 */
[----:B0-----:R-:W-:Y:S01]  /*7b70*/  F2FP.BF16.F32.PACK_AB R157, R12, R177 ;  /* 0x000000b10c9d723e */ /* 0x001fe200000010ff */
[----:B------:R-:W-:Y:S01]  /*7b80*/  FMUL.FTZ R26, R26, R6 ;  /* 0x000000061a1a7220 */ /* 0x000fe20000410000 */
[----:B------:R-:W-:Y:S01]  /*7b90*/  F2FP.BF16.F32.PACK_AB R164, R169, R164 ;  /* 0x000000a4a9a4723e */ /* 0x000fe200000010ff */
[----:B------:R-:W-:Y:S01]  /*7ba0*/  FADD.FTZ R13, R177, R180 ;  /* 0x000000b4b10d7221 */ /* 0x000fe20000010000 */
[-C--:B------:R-:W-:Y:S01]  /*7bb0*/  FMUL.FTZ R27, R27, R6.reuse ;  /* 0x000000061b1b7220 */ /* 0x080fe20000410000 */
[-C--:B------:R-:W-:Y:S01]  /*7bc0*/  FMUL.FTZ R30, R30, R6.reuse ;  /* 0x000000061e1e7220 */ /* 0x080fe20000410000 */
[----:B------:R-:W0:Y:S01]  /*7bd0*/  MUFU.EX2 R161, R181 ;  /* 0x000000b500a17308 */ /* 0x000e220000000800 */
[-C--:B------:R-:W-:Y:S01]  /*7be0*/  FMUL.FTZ R31, R31, R6.reuse ;  /* 0x000000061f1f7220 */ /* 0x080fe20000410000 */
[----:B------:R1:W-:Y:S01]  /*7bf0*/  STSM.16.M88.4 [R18+0x26800], R152 ;  /* 0x0268009812007844 */ /* 0x0003e20000000200 */
        /* <DEDUP_REMOVED lines=22> */
[----:B-----5:R-:W-:Y:S01]  /*7d60*/  FADD.FTZ R174, R12, R13 ;  /* 0x0000000d0cae7221 */ /* 0x020fe20000010000 */
[-C--:B------:R-:W-:Y:S01]  /*7d70*/  FMUL.FTZ R71, R71, R6.reuse ;  /* 0x0000000647477220 */ /* 0x080fe20000410000 */
[-C--:B------:R-:W-:Y:S01]  /*7d80*/  FMUL.FTZ R74, R74, R6.reuse ;  /* 0x000000064a4a7220 */ /* 0x080fe20000410000 */
[-C--:B------:R-:W-:Y:S01]  /*7d90*/  FMUL.FTZ R75, R75, R6.reuse ;  /* 0x000000064b4b7220 */ /* 0x080fe20000410000 */
[----:B---3--:R-:W-:Y:S01]  /*7da0*/  FADD.FTZ R13, R159, R174 ;  /* 0x000000ae9f0d7221 */ /* 0x008fe20000010000 */
[----:B----4-:R-:W-:Y:S01]  /*7db0*/  F2FP.BF16.F32.PACK_AB R159, R14, R159 ;  /* 0x0000009f0e9f723e */ /* 0x010fe200000010ff */
[-C--:B------:R-:W-:Y:S01]  /*7dc0*/  FMUL.FTZ R78, R78, R6.reuse ;  /* 0x000000064e4e7220 */ /* 0x080fe20000410000 */
[----:B------:R3:W4:Y:S01]  /*7dd0*/  MUFU.EX2 R165, R178 ;  /* 0x000000b200a57308 */ /* 0x0007220000000800 */
[----:B------:R-:W-:Y:S01]  /*7de0*/  FADD.FTZ R180, R14, R13 ;  /* 0x0000000d0eb47221 */ /* 0x000fe20000010000 */
[-C--:B------:R-:W-:Y:S01]  /*7df0*/  FMUL.FTZ R79, R79, R6.reuse ;  /* 0x000000064f4f7220 */ /* 0x080fe20000410000 */
[----:B------:R4:W-:Y:S01]  /*7e00*/  STSM.16.M88.4 [R23], R156 ;  /* 0x0000009c17007844 */ /* 0x0009e20000000200 */
[-C--:B------:R-:W-:Y:S01]  /*7e10*/  FMUL.FTZ R82, R82, R6.reuse ;  /* 0x0000000652527220 */ /* 0x080fe20000410000 */
[----:B0-----:R-:W-:Y:S01]  /*7e20*/  FADD.FTZ R13, R161, R180 ;  /* 0x000000b4a10d7221 */ /* 0x001fe20000010000 */
[C---:B--2---:R-:W-:Y:S01]  /*7e30*/  F2FP.BF16.F32.PACK_AB R161, R172.reuse, R161 ;  /* 0x000000a1aca1723e */ /* 0x044fe200000010ff */
[-C--:B------:R-:W-:Y:S01]  /*7e40*/  FMUL.FTZ R83, R83, R6.reuse ;  /* 0x0000000653537220 */ /* 0x080fe20000410000 */
[----:B------:R-:W0:Y:S01]  /*7e50*/  MUFU.EX2 R174, R179 ;  /* 0x000000b300ae7308 */ /* 0x000e220000000800 */
[----:B---3--:R-:W-:Y:S01]  /*7e60*/  FADD.FTZ R178, R172, R13 ;  /* 0x0000000dacb27221 */ /* 0x008fe20000010000 */
[-C--:B------:R-:W-:Y:S01]  /*7e70*/  FMUL.FTZ R86, R86, R6.reuse ;  /* 0x0000000656567220 */ /* 0x080fe20000410000 */
[-C--:B------:R-:W-:Y:S01]  /*7e80*/  FMUL.FTZ R87, R87, R6.reuse ;  /* 0x0000000657577220 */ /* 0x080fe20000410000 */
[-C--:B------:R-:W-:Y:S01]  /*7e90*/  FMUL.FTZ R90, R90, R6.reuse ;  /* 0x000000065a5a7220 */ /* 0x080fe20000410000 */
[----:B-1----:R-:W-:Y:S01]  /*7ea0*/  FADD.FTZ R13, R163, R178 ;  /* 0x000000b2a30d7221 */ /* 0x002fe20000010000 */
[C---:B------:R-:W-:Y:S01]  /*7eb0*/  F2FP.BF16.F32.PACK_AB R163, R4.reuse, R163 ;  /* 0x000000a304a3723e */ /* 0x040fe200000010ff */
[-C--:B------:R-:W-:Y:S01]  /*7ec0*/  FMUL.FTZ R91, R91, R6.reuse ;  /* 0x000000065b5b7220 */ /* 0x080fe20000410000 */
[----:B------:R-:W1:Y:S01]  /*7ed0*/  MUFU.EX2 R167, R182 ;  /* 0x000000b600a77308 */ /* 0x000e620000000800 */
[----:B------:R-:W-:Y:S01]  /*7ee0*/  FADD.FTZ R178, R4, R13 ;  /* 0x0000000d04b27221 */ /* 0x000fe20000010000 */
[-C--:B------:R-:W-:Y:S01]  /*7ef0*/  FMUL.FTZ R94, R94, R6.reuse ;  /* 0x000000065e5e7220 */ /* 0x080fe20000410000 */
[----:B------:R2:W-:Y:S01]  /*7f00*/  STSM.16.M88.4 [R19], R160 ;  /* 0x000000a013007844 */ /* 0x0005e20000000200 */
[-C--:B------:R-:W-:Y:S01]  /*7f10*/  FMUL.FTZ R95, R95, R6.reuse ;  /* 0x000000065f5f7220 */ /* 0x080fe20000410000 */
[----:B----4-:R-:W-:Y:S01]  /*7f20*/  FADD.FTZ R13, R165, R178 ;  /* 0x000000b2a50d7221 */ /* 0x010fe20000010000 */
[-C--:B------:R-:W-:Y:S01]  /*7f30*/  FMUL.FTZ R98, R98, R6.reuse ;  /* 0x0000000662627220 */ /* 0x080fe20000410000 */
[-C--:B------:R-:W-:Y:S01]  /*7f40*/  FMUL.FTZ R99, R99, R6.reuse ;  /* 0x0000000663637220 */ /* 0x080fe20000410000 */
[----:B------:R-:W3:Y:S01]  /*7f50*/  MUFU.EX2 R176, R176 ;  /* 0x000000b000b07308 */ /* 0x000ee20000000800 */
[C---:B0-----:R-:W-:Y:S01]  /*7f60*/  FADD.FTZ R168, R174.reuse, R13 ;  /* 0x0000000daea87221 */ /* 0x041fe20000010000 */
[----:B------:R-:W-:Y:S01]  /*7f70*/  F2FP.BF16.F32.PACK_AB R165, R174, R165 ;  /* 0x000000a5aea5723e */ /* 0x000fe200000010ff */
[-C--:B------:R-:W-:Y:S01]  /*7f80*/  FMUL.FTZ R102, R102, R6.reuse ;  /* 0x0000000666667220 */ /* 0x080fe20000410000 */
[-C--:B------:R-:W-:Y:S01]  /*7f90*/  FMUL.FTZ R103, R103, R6.reuse ;  /* 0x0000000667677220 */ /* 0x080fe20000410000 */
[-C--:B------:R-:W-:Y:S01]  /*7fa0*/  FMUL.FTZ R106, R106, R6.reuse ;  /* 0x000000066a6a7220 */ /* 0x080fe20000410000 */
[-C--:B------:R-:W-:Y:S01]  /*7fb0*/  FMUL.FTZ R107, R107, R6.reuse ;  /* 0x000000066b6b7220 */ /* 0x080fe20000410000 */
[-C--:B------:R-:W-:Y:S01]  /*7fc0*/  FMUL.FTZ R110, R110, R6.reuse ;  /* 0x000000066e6e7220 */ /* 0x080fe20000410000 */
[-C--:B------:R-:W-:Y:S01]  /*7fd0*/  FMUL.FTZ R111, R111, R6.reuse ;  /* 0x000000066f6f7220 */ /* 0x080fe20000410000 */
[----:B-1----:R-:W-:Y:S01]  /*7fe0*/  FADD.FTZ R5, R167, R168 ;  /* 0x000000a8a7057221 */ /* 0x002fe20000010000 */
        /* <DEDUP_REMOVED lines=25> */
.L_x_5553:
[----:B------:R0:W1:Y:S01]  /*8180*/  SYNCS.PHASECHK.TRANS64.TRYWAIT P2, [UR26+0x28c50], R11 ;  /* 0x028c500bff0075a7 */ /* 0x000062000804015a */
[----:B------:R-:W-:Y:S05]  /*8190*/  @!P0 BRA `(.L_x_5554) ;  /* 0x0000000000048947 */ /* 0x000fea0003800000 */
[----:B------:R-:W-:Y:S01]  /*81a0*/  BPT.TRAP 0x1 ;  /* 0x000000040000795c */ /* 0x000fe20000300000 */
.L_x_5554:
[----:B-1----:R-:W-:Y:S05]  /*81b0*/  @P2 BRA `(.L_x_5555) ;  /* 0x0000000000082947 */ /* 0x002fea0003800000 */
[----:B------:R-:W1:Y:S02]  /*81c0*/  SYNCS.PHASECHK.TRANS64.TRYWAIT P2, [UR26+0x28c50], R11 ;  /* 0x028c500bff0075a7 */ /* 0x000e64000804015a */
[----:B-1----:R-:W-:Y:S05]  /*81d0*/  @!P2 BRA `(.L_x_5556) ;  /* 0x000000f00000a947 */ /* 0x002fea0003800000 */
.L_x_5555:
[----:B------:R-:W-:Y:S01]  /*81e0*/  ULEA UR14, UR23, UR50, 0xc ;  /* 0x00000032170e7291 */ /* 0x000fe2000f8e603f */
[----:B------:R-:W-:Y:S01]  /*81f0*/  WARPGROUP.ARRIVE ;  /* 0x00000000000079c5 */ /* 0x000fe20000000000 */
[----:B------:R-:W-:Y:S01]  /*8200*/  UMOV UR7, 0x40000040 ;  /* 0x4000004000077882 */ /* 0x000fe20000000000 */
[C---:B------:R-:W-:Y:S01]  /*8210*/  ISETP.GT.AND P2, PT, R7.reuse, UR20, PT ;  /* 0x0000001407007c0c */ /* 0x040fe2000bf44270 */
[----:B-1----:R-:W-:Y:S01]  /*8220*/  @!P1 VIADD R10, R10, 0x28c60 ;  /* 0x00028c600a0a9836 */ /* 0x002fe20000000000 */
[----:B------:R-:W-:Y:S01]  /*8230*/  UMOV UR37, UR23 ;  /* 0x0000001700257c82 */ /* 0x000fe20008000000 */
[----:B------:R-:W-:Y:S01]  /*8240*/  VIADD R7, R7, 0xffffffff ;  /* 0xffffffff07077836 */ /* 0x000fe20000000000 */
[----:B------:R-:W-:Y:S01]  /*8250*/  UMOV UR6, UR14 ;  /* 0x0000000e00067c82 */ /* 0x000fe20008000000 */
[----:B------:R-:W-:Y:S01]  /*8260*/  IMAD.MOV.U32 R6, RZ, RZ, R20 ;  /* 0x000000ffff067224 */ /* 0x000fe200078e0014 */
        /* <DEDUP_REMOVED lines=35> */
.L_x_5540:
[----:B------:R-:W-:Y:S01]  /*84a0*/  ULDC UR6, c[0x0][0x448] ;  /* 0x0001120000067ab9 */ /* 0x000fe20000000800 */
[----:B------:R-:W-:Y:S01]  /*84b0*/  ULDC UR18, c[0x0][0x9e4] ;  /* 0x0002790000127ab9 */ /* 0x000fe20000000800 */
[----:B------:R-:W-:Y:S02]  /*84c0*/  UISETP.NE.AND UP0, UPT, UR6, 0x1, UPT ;  /* 0x000000010600788c */ /* 0x000fe4000bf05270 */
[----:B------:R-:W-:Y:S02]  /*84d0*/  UISETP.GE.AND UP1, UPT, UR18, 0x1, UPT ;  /* 0x000000011200788c */ /* 0x000fe4000bf26270 */
[----:B------:R-:W-:Y:S02]  /*84e0*/  UIADD3 UR14, UR42, 0x3f, URZ ;  /* 0x0000003f2a0e7890 */ /* 0x000fe4000fffe03f */
[----:B------:R-:W-:Y:S02]  /*84f0*/  UIADD3 UR15, UR49, 0x1, -UR51 ;  /* 0x00000001310f7890 */ /* 0x000fe4000fffe833 */
[----:B------:R-:W-:-:S03]  /*8500*/  PLOP3.LUT P6, PT, PT, PT, UP1, 0x80, 0x0 ;  /* 0x000000000000781c */ /* 0x000fc60003fcf018 */
[----:B------:R-:W-:Y:S01]  /*8510*/  @UP0 ULDC UR6, c[0x0][0x44c] ;  /* 0x0001130000060ab9 */ /* 0x000fe20000000800 */
[----:B------:R-:W-:Y:S01]  /*8520*/  @UP0 ULDC UR19, c[0x0][0x450] ;  /* 0x0001140000130ab9 */ /* 0x000fe20000000800 */
[----:B------:R-:W-:-:S04]  /*8530*/  UIMAD.WIDE.U32 UR6, UR14, UR6, URZ ;  /* 0x000000060e0672a5 */ /* 0x000fc8000f8e003f */
[----:B------:R-:W-:-:S04]  /*8540*/  @UP0 USHF.R.U32.HI UR14, URZ, UR19, UR7 ;  /* 0x000000133f0e0299 */ /* 0x000fc80008011607 */
[----:B------:R-:W-:-:S04]  /*8550*/  UIADD3 UR14, UR15, UR14, URZ ;  /* 0x0000000e0f0e7290 */ /* 0x000fc8000fffe03f */
        /* <DEDUP_REMOVED lines=12> */
.L_x_5559:
[----:B------:R-:W-:-:S11]  /*8620*/  UISETP.NE.AND UP1, UPT, UR18, 0x1, UPT ;  /* 0x000000011200788c */ /* 0x000fd6000bf25270 */
[----:B------:R-:W-:Y:S02]  /*8630*/  @UP1 ULDC.64 UR20, c[0x0][0x9e8] ;  /* 0x00027a0000141ab9 */ /* 0x000fe40000000a00 */
[----:B------:R-:W-:-:S04]  /*8640*/  UIMAD.WIDE.U32 UR6, UR14, UR20, URZ ;  /* 0x000000140e0672a5 */ /* 0x000fc8000f8e003f */
[----:B------:R-:W-:-:S12]  /*8650*/  @UP1 USHF.R.U32.HI UR14, URZ, UR21, UR7 ;  /* 0x000000153f0e1299 */ /* 0x000fd80008011607 */
.L_x_5560:
[----:B------:R-:W-:-:S04]  /*8660*/  UIMAD UR14, UR14, UR18, URZ ;  /* 0x000000120e0e72a4 */ /* 0x000fc8000f8e023f */
[----:B------:R-:W-:-:S04]  /*8670*/  UISETP.LT.AND UP1, UPT, UR11, UR14, UPT ;  /* 0x0000000e0b00728c */ /* 0x000fc8000bf21270 */
[----:B------:R-:W-:-:S12]  /*8680*/  USEL UR11, UR11, UR14, !UP1 ;  /* 0x0000000e0b0b7287 */ /* 0x000fd8000c800000 */
.L_x_5558:
[----:B------:R-:W-:-:S04]  /*8690*/  UIADD3 UR11, UR11, 0x3f, URZ ;  /* 0x0000003f0b0b7890 */ /* 0x000fc8000fffe03f */
[----:B------:R-:W-:-:S04]  /*86a0*/  USHF.R.S32.HI UR6, URZ, 0x1f, UR11 ;  /* 0x0000001f3f067899 */ /* 0x000fc8000801140b */
[----:B------:R-:W-:-:S04]  /*86b0*/  ULEA.HI UR6, UR6, UR11, URZ, 0x6 ;  /* 0x0000000b06067291 */ /* 0x000fc8000f8f303f */
[----:B------:R-:W-:-:S04]  /*86c0*/  USHF.R.S32.HI UR6, URZ, 0x6, UR6 ;  /* 0x000000063f067899 */ /* 0x000fc80008011406 */
[----:B------:R-:W-:-:S04]  /*86d0*/  UISETP.LT.AND UP1, UPT, UR48, UR6, UPT ;  /* 0x000000063000728c */ /* 0x000fc8000bf21270 */
[----:B------:R-:W-:-:S06]  /*86e0*/  USEL UR20, UR48, UR6, !UP1 ;  /* 0x0000000630147287 */ /* 0x000fcc000c800000 */
[----:B------:R-:W-:-:S13]  /*86f0*/  ISETP.GE.AND P2, PT, R7, UR20, PT ;  /* 0x0000001407007c0c */ /* 0x000fda000bf46270 */
[----:B------:R-:W-:Y:S05]  /*8700*/  @!P2 BRA `(.L_x_5561) ;  /* 0x000000180034a947 */ /* 0x000fea0003800000 */
[----:B------:R-:W-:Y:S01]  /*8710*/  IMAD.MOV.U32 R9, RZ, RZ, R6 ;  /* 0x000000ffff097224 */ /* 0x000fe200078e0006 */
[----:B------:R-:W-:Y:S01]  /*8720*/  UMOV UR22, UR37 ;  /* 0x0000002500167c82 */ /* 0x000fe20008000000 */
[----:B-1----:R-:W-:Y:S01]  /*8730*/  IMAD.MOV.U32 R10, RZ, RZ, R5 ;  /* 0x000000ffff0a7224 */ /* 0x002fe200078e0005 */
[----:B------:R-:W-:Y:S01]  /*8740*/  ULDC UR21, c[0x0][0x988] ;  /* 0x0002620000157ab9 */ /* 0x000fe20000000800 */
[----:B------:R-:W-:-:S07]  /*8750*/  IMAD.MOV.U32 R8, RZ, RZ, R7 ;  /* 0x000000ffff087224 */ /* 0x000fce00078e0007 */
.L_x_5570:
[----:B------:R-:W-:Y:S01]  /*8760*/  UIADD3 UR37, UR22, 0x1, URZ ;  /* 0x0000000116257890 */ /* 0x000fe2000fffe03f */
[C---:B------:R-:W-:Y:S01]  /*8770*/  ISETP.GT.AND P2, PT, R8.reuse, UR20, PT ;  /* 0x0000001408007c0c */ /* 0x040fe2000bf44270 */
[----:B------:R-:W-:Y:S02]  /*8780*/  VIADD R8, R8, 0xffffffff ;  /* 0xffffffff08087836 */ /* 0x000fe40000000000 */
[----:B------:R-:W-:-:S04]  /*8790*/  UISETP.NE.AND UP1, UPT, UR37, 0x2, UPT ;  /* 0x000000022500788c */ /* 0x000fc8000bf25270 */
[----:B------:R-:W-:Y:S02]  /*87a0*/  USEL UR6, URZ, 0x1, UP1 ;  /* 0x000000013f067887 */ /* 0x000fe40008800000 */
[----:B------:R-:W-:Y:S02]  /*87b0*/  USEL UR37, UR37, URZ, UP1 ;  /* 0x0000003f25257287 */ /* 0x000fe40008800000 */
[----:B------:R-:W-:Y:S01]  /*87c0*/  ULOP3.LUT UR38, UR38, UR6, URZ, 0x3c, !UPT ;  /* 0x0000000626267292 */ /* 0x000fe2000f8e3c3f */
[----:B0123--:R-:W-:Y:S11]  /*87d0*/  @!P0 BRA `(.L_x_5562) ;  /* 0x0000000000048947 */ /* 0x00fff60003800000 */
[----:B------:R-:W-:Y:S01]  /*87e0*/  BPT.TRAP 0x1 ;  /* 0x000000040000795c */ /* 0x000fe20000300000 */
.L_x_5562:
[----:B------:R-:W-:Y:S01]  /*87f0*/  ULEA UR23, UR37, UR46, 0x3 ;  /* 0x0000002e25177291 */ /* 0x000fe2000f8e183f */
[----:B------:R-:W-:-:S05]  /*8800*/  IMAD.U32 R7, RZ, RZ, UR38 ;  /* 0x00000026ff077e24 */ /* 0x000fca000f8e00ff */
[----:B------:R-:W-:-:S04]  /*8810*/  SHF.L.U32 R7, R7, 0x1f, RZ ;  /* 0x0000001f07077819 */ /* 0x000fc800000006ff */
[----:B------:R1:W3:Y:S01]  /*8820*/  SYNCS.PHASECHK.TRANS64.TRYWAIT P3, [UR23+0x28c30], R7 ;  /* 0x028c3007ff0075a7 */ /* 0x0002e20008060157 */
[----:B------:R-:W-:Y:S05]  /*8830*/  @!P0 BRA `(.L_x_5563) ;  /* 0x0000000000048947 */ /* 0x000fea0003800000 */
[----:B------:R-:W-:Y:S01]  /*8840*/  BPT.TRAP 0x1 ;  /* 0x000000040000795c */ /* 0x000fe20000300000 */
.L_x_5563:
[----:B---3--:R-:W-:Y:S05]  /*8850*/  @P3 BRA `(.L_x_5564) ;  /* 0x0000000000083947 */ /* 0x008fea0003800000 */
[----:B------:R-:W3:Y:S02]  /*8860*/  SYNCS.PHASECHK.TRANS64.TRYWAIT P3, [UR23+0x28c30], R7 ;  /* 0x028c3007ff0075a7 */ /* 0x000ee40008060157 */
[----:B---3--:R-:W-:Y:S05]  /*8870*/  @!P3 BRA `(.L_x_5565) ;  /* 0x000000e8006cb947 */ /* 0x008fea0003800000 */
.L_x_5564:
[----:B------:R-:W-:Y:S01]  /*8880*/  R2UR UR18, R0 ;  /* 0x00000000001272ca */ /* 0x000fe200000e0000 */
[----:B--2-4-:R-:W-:Y:S01]  /*8890*/  WARPGROUP.ARRIVE ;  /* 0x00000000000079c5 */ /* 0x014fe20000000000 */
        /* <DEDUP_REMOVED lines=20> */
[----:B---3--:R-:W-:-:S04]  /*89e0*/  FMNMX.FTZ R6, R152, R10, !PT ;  /* 0x0000000a98067209 */ /* 0x008fc80007810000 */
        /* <DEDUP_REMOVED lines=16> */
[----:B------:R-:W2:Y:S02]  /*8af0*/  SHFL.BFLY PT, R5, R12, 0x2, 0x1f ;  /* 0x0c401f000c057f89 */ /* 0x000ea400000e0000 */
[----:B--2---:R-:W-:Y:S02]  /*8b00*/  FMNMX.FTZ R13, R12, R5, !PT ;  /* 0x000000050c0d7209 */ /* 0x004fe40007810000 */
[----:B------:R-:W-:-:S03]  /*8b10*/  FMNMX.FTZ R5, R155, R6, !PT ;  /* 0x000000069b057209 */ /* 0x000fc60007810000 */
[----:B------:R-:W2:Y:S01]  /*8b20*/  SHFL.BFLY PT, R14, R13, 0x1, 0x1f ;  /* 0x0c201f000d0e7f89 */ /* 0x000ea200000e0000 */
[----:B------:R-:W-:-:S04]  /*8b30*/  FMNMX.FTZ R6, R158, R5, !PT ;  /* 0x000000059e067209 */ /* 0x000fc80007810000 */
[----:B------:R-:W-:-:S04]  /*8b40*/  FMNMX.FTZ R5, R159, R6, !PT ;  /* 0x000000069f057209 */ /* 0x000fc80007810000 */
[----:B------:R-:W-:-:S04]  /*8b50*/  FMNMX.FTZ R6, R162, R5, !PT ;  /* 0x00000005a2067209 */ /* 0x000fc80007810000 */
[----:B0-----:R-:W-:-:S04]  /*8b60*/  FMNMX.FTZ R11, R163, R6, !PT ;  /* 0x00000006a30b7209 */ /* 0x001fc80007810000 */
[----:B------:R-:W-:-:S04]  /*8b70*/  FMNMX.FTZ R6, R166, R11, !PT ;  /* 0x0000000ba6067209 */ /* 0x000fc80007810000 */
[----:B------:R-:W-:Y:S02]  /*8b80*/  FMNMX.FTZ R11, R167, R6, !PT ;  /* 0x00000006a70b7209 */ /* 0x000fe40007810000 */
[----:B--2---:R-:W-:Y:S02]  /*8b90*/  FMNMX.FTZ R5, R13, R14, !PT ;  /* 0x0000000e0d057209 */ /* 0x004fe40007810000 */
        /* <DEDUP_REMOVED lines=15> */
[----:B------:R-:W0:Y:S01]  /*8c90*/  MUFU.EX2 R10, R10 ;  /* 0x0000000a000a7308 */ /* 0x000e220000000800 */
        /* <DEDUP_REMOVED lines=10> */
[----:B------:R-:W-:Y:S01]  /*8d40*/  FFMA.FTZ R164, R173, UR10, -R20 ;  /* 0x0000000aada47c23 */ /* 0x000fe20008010814 */
[----:B------:R-:W-:-:S03]  /*8d50*/  IMAD.MOV R173, RZ, RZ, -R17 ;  /* 0x000000ffffad7224 */ /* 0x000fc600078e0a11 */
[----:B------:R-:W3:Y:S01]  /*8d60*/  SHFL.BFLY PT, R153, R6, 0x2, 0x1f ;  /* 0x0c401f0006997f89 */ /* 0x000ee200000e0000 */
[----:B------:R-:W4:Y:S01]  /*8d70*/  MUFU.EX2 R152, R152 ;  /* 0x0000009800987308 */ /* 0x000f220000000800 */
[----:B------:R-:W-:Y:S01]  /*8d80*/  ISETP.NE.AND P3, PT, R2, R173, PT ;  /* 0x000000ad0200720c */ /* 0x000fe20003f65270 */
[-C--:B0-----:R-:W-:Y:S01]  /*8d90*/  FMUL.FTZ R24, R24, R10.reuse ;  /* 0x0000000a18187220 */ /* 0x081fe20000410000 */
[-C--:B------:R-:W-:Y:S01]  /*8da0*/  FMUL.FTZ R25, R25, R10.reuse ;  /* 0x0000000a19197220 */ /* 0x080fe20000410000 */
[-C--:B------:R-:W-:Y:S01]  /*8db0*/  FMUL.FTZ R28, R28, R10.reuse ;  /* 0x0000000a1c1c7220 */ /* 0x080fe20000410000 */
[-C--:B------:R-:W-:Y:S01]  /*8dc0*/  FMUL.FTZ R29, R29, R10.reuse ;  /* 0x0000000a1d1d7220 */ /* 0x080fe20000410000 */
[-C--:B------:R-:W-:Y:S01]  /*8dd0*/  FMUL.FTZ R32, R32, R10.reuse ;  /* 0x0000000a20207220 */ /* 0x080fe20000410000 */
[-C--:B------:R-:W-:Y:S01]  /*8de0*/  FMUL.FTZ R33, R33, R10.reuse ;  /* 0x0000000a21217220 */ /* 0x080fe20000410000 */
[----:B------:R-:W0:Y:S01]  /*8df0*/  MUFU.EX2 R12, R12 ;  /* 0x0000000c000c7308 */ /* 0x000e220000000800 */
        /* <DEDUP_REMOVED lines=18> */
[-C--:B------:R-:W-:Y:S01]  /*8f20*/  FMUL.FTZ R57, R57, R10.reuse ;  /* 0x0000000a39397220 */ /* 0x080fe20000410000 */
[----:B------:R-:W2:Y:S01]  /*8f30*/  SHFL.BFLY PT, R6, R165, 0x1, 0x1f ;  /* 0x0c201f00a5067f89 */ /* 0x000ea200000e0000 */
        /* <DEDUP_REMOVED lines=23> */
[----:B--2---:R-:W-:Y:S01]  /*90b0*/  FMNMX.FTZ R6, R165, R6, !PT ;  /* 0x00000006a5067209 */ /* 0x004fe20007810000 */
        /* <DEDUP_REMOVED lines=13> */
[----:B------:R-:W-:Y:S01]  /*9190*/  FFMA.FTZ R169, R158, UR10, -R177 ;  /* 0x0000000a9ea97c23 */ /* 0x000fe200080108b1 */
[----:B------:R-:W-:Y:S01]  /*91a0*/  MUFU.EX2 R9, R9 ;  /* 0x0000000900097308 */ /* 0x000fe20000000800 */
[----:B------:R-:W-:-:S02]  /*91b0*/  IMAD.U32 R170, RZ, RZ, UR23 ;  /* 0x00000017ffaa7e24 */ /* 0x000fc4000f8e00ff */
[--C-:B------:R-:W-:Y:S01]  /*91c0*/  FFMA.FTZ R176, R159, UR10, -R177.reuse ;  /* 0x0000000a9fb07c23 */ /* 0x100fe200080108b1 */
[--C-:B------:R-:W-:Y:S01]  /*91d0*/  FFMA.FTZ R159, R162, UR10, -R177.reuse ;  /* 0x0000000aa29f7c23 */ /* 0x100fe200080108b1 */
[--C-:B--2---:R-:W-:Y:S01]  /*91e0*/  FFMA.FTZ R180, R163, UR10, -R177.reuse ;  /* 0x0000000aa3b47c23 */ /* 0x104fe200080108b1 */
[----:B------:R-:W-:Y:S02]  /*91f0*/  @!P1 VIADD R154, R170, 0x28c40 ;  /* 0x00028c40aa9a9836 */ /* 0x000fe40000000000 */
[--C-:B------:R-:W-:Y:S01]  /*9200*/  FFMA.FTZ R163, R166, UR10, -R177.reuse ;  /* 0x0000000aa6a37c23 */ /* 0x100fe200080108b1 */
[--C-:B------:R-:W-:Y:S01]  /*9210*/  FFMA.FTZ R208, R171, UR10, -R177.reuse ;  /* 0x0000000aabd07c23 */ /* 0x100fe200080108b1 */
[----:B------:R-:W2:Y:S01]  /*9220*/  MUFU.EX2 R172, R172 ;  /* 0x000000ac00ac7308 */ /* 0x000ea20000000800 */
[--C-:B------:R-:W-:Y:S01]  /*9230*/  FFMA.FTZ R171, R174, UR10, -R177.reuse ;  /* 0x0000000aaeab7c23 */ /* 0x100fe200080108b1 */
[----:B------:R-:W-:Y:S01]  /*9240*/  @!P1 PRMT R154, RZ, 0x654, R154 ;  /* 0x00000654ff9a9816 */ /* 0x000fe2000000009a */
[----:B------:R-:W-:Y:S01]  /*9250*/  FFMA.FTZ R174, R175, UR10, -R177 ;  /* 0x0000000aafae7c23 */ /* 0x000fe200080108b1 */
[----:B------:R-:W-:-:S02]  /*9260*/  IMAD.U32 R175, RZ, RZ, UR22 ;  /* 0x00000016ffaf7e24 */ /* 0x000fc4000f8e00ff */
[--C-:B------:R-:W-:Y:S01]  /*9270*/  FFMA.FTZ R173, R178, UR10, -R177.reuse ;  /* 0x0000000ab2ad7c23 */ /* 0x100fe200080108b1 */
[----:B------:R0:W-:Y:S01]  /*9280*/  @!P1 SYNCS.ARRIVE.TRANS64.RED.A1T0 RZ, [R154+URZ], RZ ;  /* 0x000000ff9aff99a7 */ /* 0x0001e2000810043f */
[--C-:B------:R-:W-:Y:S01]  /*9290*/  FFMA.FTZ R178, R179, UR10, -R177.reuse ;  /* 0x0000000ab3b27c23 */ /* 0x100fe200080108b1 */
[----:B------:R-:W3:Y:S01]  /*92a0*/  MUFU.EX2 R155, R155 ;  /* 0x0000009b009b7308 */ /* 0x000ee20000000800 */
[----:B------:R-:W-:Y:S02]  /*92b0*/  @!P3 IMAD R158, R175, 0x40, R16 ;  /* 0x00000040af9eb824 */ /* 0x000fe400078e0210 */
[--C-:B------:R-:W-:Y:S01]  /*92c0*/  FFMA.FTZ R182, R182, UR10, -R177.reuse ;  /* 0x0000000ab6b67c23 */ /* 0x100fe200080108b1 */
[----:B------:R-:W-:Y:S01]  /*92d0*/  FFMA.FTZ R177, R183, UR10, -R177 ;  /* 0x0000000ab7b17c23 */ /* 0x000fe200080108b1 */
[-C--:B------:R-:W-:Y:S01]  /*92e0*/  FMUL.FTZ R109, R109, R10.reuse ;  /* 0x0000000a6d6d7220 */ /* 0x080fe20000410000 */
[----:B------:R-:W-:Y:S01]  /*92f0*/  FMUL.FTZ R112, R112, R10 ;  /* 0x0000000a70707220 */ /* 0x000fe20000410000 */
[----:B0-----:R-:W-:Y:S01]  /*9300*/  FADD.FTZ R154, R12, R3 ;  /* 0x000000030c9a7221 */ /* 0x001fe20000010000 */
[----:B------:R-:W-:Y:S01]  /*9310*/  @!P3 LEA R158, R158, UR46, 0x2 ;  /* 0x0000002e9e9ebc11 */ /* 0x000fe2000f8e10ff */
[----:B------:R-:W0:Y:S01]  /*9320*/  MUFU.EX2 R169, R169 ;  /* 0x000000a900a97308 */ /* 0x000e220000000800 */
[----:B--2---:R-:W-:Y:S01]  /*9330*/  FFMA.FTZ R4, R9, R4, R172 ;  /* 0x0000000409047223 */ /* 0x004fe200000100ac */
[----:B------:R-:W-:Y:S01]  /*9340*/  FADD.FTZ R3, R13, R154 ;  /* 0x0000009a0d037221 */ /* 0x000fe20000010000 */
[-C--:B------:R-:W-:Y:S01]  /*9350*/  FMUL.FTZ R113, R113, R10.reuse ;  /* 0x0000000a71717220 */ /* 0x080fe20000410000 */
[----:B------:R-:W-:Y:S01]  /*9360*/  @!P3 STS [R158+0x28800], R10 ;  /* 0x0288000a9e00b388 */ /* 0x000fe20000000800 */
[-C--:B------:R-:W-:Y:S01]  /*9370*/  FMUL.FTZ R116, R116, R10.reuse ;  /* 0x0000000a74747220 */ /* 0x080fe20000410000 */
[----:B------:R-:W-:Y:S01]  /*9380*/  FADD.FTZ R154, R156, R3 ;  /* 0x000000039c9a7221 */ /* 0x000fe20000010000 */
[-C--:B------:R-:W-:Y:S01]  /*9390*/  FMUL.FTZ R117, R117, R10.reuse ;  /* 0x0000000a75757220 */ /* 0x080fe20000410000 */
[----:B------:R-:W2:Y:S01]  /*93a0*/  MUFU.EX2 R176, R176 ;  /* 0x000000b000b07308 */ /* 0x000ea20000000800 */
[----:B---3--:R-:W-:Y:S01]  /*93b0*/  FADD.FTZ R4, R155, R4 ;  /* 0x000000049b047221 */ /* 0x008fe20000010000 */
[----:B------:R-:W-:Y:S01]  /*93c0*/  FADD.FTZ R175, R15, R154 ;  /* 0x0000009a0faf7221 */ /* 0x000fe20000010000 */
[----:B------:R3:W-:Y:S01]  /*93d0*/  @!P3 STS [R158+0x28820], R9 ;  /* 0x028820099e00b388 */ /* 0x0007e20000000800 */
[-C--:B------:R-:W-:Y:S01]  /*93e0*/  FMUL.FTZ R120, R120, R10.reuse ;  /* 0x0000000a78787220 */ /* 0x080fe20000410000 */
[-C--:B------:R-:W-:Y:S01]  /*93f0*/  FMUL.FTZ R121, R121, R10.reuse ;  /* 0x0000000a79797220 */ /* 0x080fe20000410000 */
[----:B------:R-:W-:Y:S01]  /*9400*/  FADD.FTZ R154, R14, R175 ;  /* 0x000000af0e9a7221 */ /* 0x000fe20000010000 */
[-C--:B------:R-:W-:Y:S01]  /*9410*/  FMUL.FTZ R124, R124, R10.reuse ;  /* 0x0000000a7c7c7220 */ /* 0x080fe20000410000 */
[----:B------:R-:W4:Y:S01]  /*9420*/  MUFU.EX2 R159, R159 ;  /* 0x0000009f009f7308 */ /* 0x000f220000000800 */
        /* <DEDUP_REMOVED lines=16> */
[----:B----4-:R-:W-:Y:S01]  /*9530*/  FADD.FTZ R3, R159, R4 ;  /* 0x000000049f037221 */ /* 0x010fe20000010000 */
[-C--:B------:R-:W-:Y:S01]  /*9540*/  FMUL.FTZ R148, R148, R10.reuse ;  /* 0x0000000a94947220 */ /* 0x080fe20000410000 */
[----:B------:R-:W-:Y:S01]  /*9550*/  FMUL.FTZ R149, R149, R10 ;  /* 0x0000000a95957220 */ /* 0x000fe20000410000 */
[----:B------:R-:W-:Y:S01]  /*9560*/  F2FP.BF16.F32.PACK_AB R152, R152, R11 ;  /* 0x0000000b9898723e */ /* 0x000fe200000010ff */
[-C--:B------:R-:W-:Y:S01]  /*9570*/  FMUL.FTZ R26, R26, R9.reuse ;  /* 0x000000091a1a7220 */ /* 0x080fe20000410000 */
[----:B------:R-:W-:Y:S01]  /*9580*/  F2FP.BF16.F32.PACK_AB R156, R15, R156 ;  /* 0x0000009c0f9c723e */ /* 0x000fe200000010ff */
[-C--:B------:R-:W-:Y:S01]  /*9590*/  FMUL.FTZ R27, R27, R9.reuse ;  /* 0x000000091b1b7220 */ /* 0x080fe20000410000 */
[----:B------:R-:W4:Y:S01]  /*95a0*/  MUFU.EX2 R160, R160 ;  /* 0x000000a000a07308 */ /* 0x000f220000000800 */
[----:B0-----:R-:W-:Y:S01]  /*95b0*/  FADD.FTZ R4, R180, R3 ;  /* 0x00000003b4047221 */ /* 0x001fe20000010000 */
[----:B---3--:R-:W-:Y:S01]  /*95c0*/  F2FP.BF16.F32.PACK_AB R158, R21, R14 ;  /* 0x0000000e159e723e */ /* 0x008fe200000010ff */
        /* <DEDUP_REMOVED lines=16> */
[-C--:B------:R-:W-:Y:S01]  /*96d0*/  FMUL.FTZ R54, R54, R9.reuse ;  /* 0x0000000936367220 */ /* 0x080fe20000410000 */
[-C--:B------:R-:W-:Y:S01]  /*96e0*/  FMUL.FTZ R55, R55, R9.reuse ;  /* 0x0000000937377220 */ /* 0x080fe20000410000 */
[-C--:B------:R-:W-:Y:S01]  /*96f0*/  FMUL.FTZ R58, R58, R9.reuse ;  /* 0x000000093a3a7220 */ /* 0x080fe20000410000 */
        /* <DEDUP_REMOVED lines=14> */
[----:B------:R-:W-:Y:S01]  /*97e0*/  F2FP.BF16.F32.PACK_AB R153, R155, R172 ;  /* 0x000000ac9b99723e */ /* 0x000fe200000010ff */
[----:B------:R-:W-:Y:S01]  /*97f0*/  FMUL.FTZ R78, R78, R9 ;  /* 0x000000094e4e7220 */ /* 0x000fe20000410000 */
[----:B------:R-:W-:Y:S01]  /*9800*/  F2FP.BF16.F32.PACK_AB R155, R176, R169 ;  /* 0x000000a9b09b723e */ /* 0x000fe200000010ff */
        /* <DEDUP_REMOVED lines=27> */
[C---:B---3--:R-:W-:Y:S01]  /*99c0*/  FADD.FTZ R10, R164.reuse, R175 ;  /* 0x000000afa40a7221 */ /* 0x048fe20000010000 */
[----:B------:R-:W-:Y:S01]  /*99d0*/  F2FP.BF16.F32.PACK_AB R162, R164, R157 ;  /* 0x0000009da4a2723e */ /* 0x000fe200000010ff */
[----:B------:R-:W-:Y:S01]  /*99e0*/  FMUL.FTZ R115, R115, R9 ;  /* 0x0000000973737220 */ /* 0x000fe20000410000 */
[----:B------:R-:W-:Y:S01]  /*99f0*/  F2FP.BF16.F32.PACK_AB R157, R180, R159 ;  /* 0x0000009fb49d723e */ /* 0x000fe200000010ff */
[----:B------:R-:W-:Y:S01]  /*9a00*/  FMUL.FTZ R118, R118, R9 ;  /* 0x0000000976767220 */ /* 0x000fe20000410000 */
[----:B------:R-:W-:Y:S01]  /*9a10*/  F2FP.BF16.F32.PACK_AB R159, R206, R163 ;  /* 0x000000a3ce9f723e */ /* 0x000fe200000010ff */
[-C--:B------:R-:W-:Y:S01]  /*9a20*/  FMUL.FTZ R119, R119, R9.reuse ;  /* 0x0000000977777220 */ /* 0x080fe20000410000 */
[----:B------:R-:W3:Y:S01]  /*9a30*/  MUFU.EX2 R174, R174 ;  /* 0x000000ae00ae7308 */ /* 0x000ee20000000800 */
[----:B0-----:R-:W-:Y:S01]  /*9a40*/  FADD.FTZ R3, R171, R4 ;  /* 0x00000004ab037221 */ /* 0x001fe20000010000 */
[----:B------:R0:W-:Y:S01]  /*9a50*/  STSM.16.M88.4 [R18+0x26800], R152 ;  /* 0x0268009812007844 */ /* 0x0001e20000000200 */
[-C--:B------:R-:W-:Y:S01]  /*9a60*/  FMUL.FTZ R122, R122, R9.reuse ;  /* 0x000000097a7a7220 */ /* 0x080fe20000410000 */
[-C--:B------:R-:W-:Y:S01]  /*9a70*/  FMUL.FTZ R123, R123, R9.reuse ;  /* 0x000000097b7b7220 */ /* 0x080fe20000410000 */
[-C--:B------:R-:W-:Y:S01]  /*9a80*/  FMUL.FTZ R126, R126, R9.reuse ;  /* 0x000000097e7e7220 */ /* 0x080fe20000410000 */
[----:B------:R0:W-:Y:S01]  /*9a90*/  STSM.16.M88.4 [R23], R156 ;  /* 0x0000009c17007844 */ /* 0x0001e20000000200 */
        /* <DEDUP_REMOVED lines=12> */
[-C--:B------:R-:W-:Y:S01]  /*9b60*/  FMUL.FTZ R142, R142, R9.reuse ;  /* 0x000000098e8e7220 */ /* 0x080fe20000410000 */
[-C--:B------:R-:W-:Y:S01]  /*9b70*/  FMUL.FTZ R143, R143, R9.reuse ;  /* 0x000000098f8f7220 */ /* 0x080fe20000410000 */
[-C--:B------:R-:W-:Y:S01]  /*9b80*/  FMUL.FTZ R146, R146, R9.reuse ;  /* 0x0000000992927220 */ /* 0x080fe20000410000 */
[-C--:B------:R-:W-:Y:S01]  /*9b90*/  FMUL.FTZ R147, R147, R9.reuse ;  /* 0x0000000993937220 */ /* 0x080fe20000410000 */
[----:B------:R-:W-:Y:S01]  /*9ba0*/  FMUL.FTZ R150, R150, R9 ;  /* 0x0000000996967220 */ /* 0x000fe20000410000 */
[----:B------:R-:W3:Y:S01]  /*9bb0*/  MUFU.EX2 R20, R20 ;  /* 0x0000001400147308 */ /* 0x000ee20000000800 */
[C---:B----4-:R-:W-:Y:S01]  /*9bc0*/  FADD.FTZ R10, R168.reuse, R11 ;  /* 0x0000000ba80a7221 */ /* 0x050fe20000010000 */
[----:B------:R-:W-:Y:S01]  /*9bd0*/  F2FP.BF16.F32.PACK_AB R164, R168, R161 ;  /* 0x000000a1a8a4723e */ /* 0x000fe200000010ff */
[----:B------:R-:W-:Y:S01]  /*9be0*/  FMUL.FTZ R151, R151, R9 ;  /* 0x0000000997977220 */ /* 0x000fe20000410000 */
[----:B------:R-:W-:Y:S01]  /*9bf0*/  F2FP.BF16.F32.PACK_AB R161, R208, R167 ;  /* 0x000000a7d0a1723e */ /* 0x000fe200000010ff */
[----:B------:R-:W-:-:S03]  /*9c00*/  FADD.FTZ R3, R165, R10 ;  /* 0x0000000aa5037221 */ /* 0x000fc60000010000 */
[----:B------:R-:W4:Y:S01]  /*9c10*/  MUFU.EX2 R178, R178 ;  /* 0x000000b200b27308 */ /* 0x000f220000000800 */
[----:B--2---:R-:W-:Y:S01]  /*9c20*/  FADD.FTZ R11, R173, R4 ;  /* 0x00000004ad0b7221 */ /* 0x004fe20000010000 */
[----:B------:R0:W-:Y:S06]  /*9c30*/  STSM.16.M88.4 [R19], R160 ;  /* 0x000000a013007844 */ /* 0x0001ec0000000200 */
[----:B------:R-:W2:Y:S01]  /*9c40*/  MUFU.EX2 R182, R182 ;  /* 0x000000b600b67308 */ /* 0x000ea20000000800 */
[C---:B---3--:R-:W-:Y:S01]  /*9c50*/  F2FP.BF16.F32.PACK_AB R166, R20.reuse, R165 ;  /* 0x000000a514a6723e */ /* 0x048fe200000010ff */
[----:B------:R-:W-:-:S06]  /*9c60*/  FADD.FTZ R3, R20, R3 ;  /* 0x0000000314037221 */ /* 0x000fcc0000010000 */
[----:B------:R-:W3:Y:S01]  /*9c70*/  MUFU.EX2 R177, R177 ;  /* 0x000000b100b17308 */ /* 0x000ee20000000800 */
[C---:B----4-:R-:W-:Y:S01]  /*9c80*/  FADD.FTZ R11, R178.reuse, R11 ;  /* 0x0000000bb20b7221 */ /* 0x050fe20000010000 */
[----:B------:R-:W-:-:S03]  /*9c90*/  F2FP.BF16.F32.PACK_AB R165, R178, R173 ;  /* 0x000000adb2a5723e */ /* 0x000fc600000010ff */
[----:B--2---:R-:W-:Y:S01]  /*9ca0*/  FADD.FTZ R4, R182, R11 ;  /* 0x0000000bb6047221 */ /* 0x004fe20000010000 */
[----:B---3--:R-:W-:-:S03]  /*9cb0*/  F2FP.BF16.F32.PACK_AB R167, R177, R182 ;  /* 0x000000b6b1a7723e */ /* 0x008fc600000010ff */
[----:B------:R-:W-:Y:S02]  /*9cc0*/  FADD.FTZ R4, R177, R4 ;  /* 0x00000004b1047221 */ /* 0x000fe40000010000 */
[----:B------:R0:W-:Y:S01]  /*9cd0*/  STSM.16.M88.4 [R22], R164 ;  /* 0x000000a416007844 */ /* 0x0001e20000000200 */
[----:B------:R-:W-:Y:S05]  /*9ce0*/  @!P0 BRA `(.L_x_5566) ;  /* 0x0000000000048947 */ /* 0x000fea0003800000 */
[----:B------:R-:W-:Y:S01]  /*9cf0*/  BPT.TRAP 0x1 ;  /* 0x000000040000795c */ /* 0x000fe20000300000 */
.L_x_5566:
[----:B------:R2:W3:Y:S01]  /*9d00*/  SYNCS.PHASECHK.TRANS64.TRYWAIT P3, [UR23+0x28c50], R7 ;  /* 0x028c5007ff0075a7 */ /* 0x0004e20008060157 */
[----:B------:R-:W-:Y:S05]  /*9d10*/  @!P0 BRA `(.L_x_5567) ;  /* 0x0000000000048947 */ /* 0x000fea0003800000 */
[----:B------:R-:W-:Y:S01]  /*9d20*/  BPT.TRAP 0x1 ;  /* 0x000000040000795c */ /* 0x000fe20000300000 */
.L_x_5567:
[----:B---3--:R-:W-:Y:S05]  /*9d30*/  @P3 BRA `(.L_x_5568) ;  /* 0x0000000000083947 */ /* 0x008fea0003800000 */
[----:B------:R-:W3:Y:S02]  /*9d40*/  SYNCS.PHASECHK.TRANS64.TRYWAIT P3, [UR23+0x28c50], R7 ;  /* 0x028c5007ff0075a7 */ /* 0x000ee40008060157 */
[----:B---3--:R-:W-:Y:S05]  /*9d50*/  @!P3 BRA `(.L_x_5569) ;  /* 0x000000d4004cb947 */ /* 0x008fea0003800000 */
.L_x_5568:
        /* <DEDUP_REMOVED lines=39> */
[----:B-12---:R-:W-:-:S07]  /*9fd0*/  IMAD.MOV.U32 R7, RZ, RZ, R8 ;  /* 0x000000ffff077224 */ /* 0x006fce00078e0008 */
.L_x_5561:
[----:B------:R-:W-:-:S13]  /*9fe0*/  ISETP.GE.AND P2, PT, R7, UR48, PT ;  /* 0x0000003007007c0c */ /* 0x000fda000bf46270 */
[----:B------:R-:W-:Y:S05]  /*9ff0*/  @!P2 BRA `(.L_x_5571) ;  /* 0x0000002000e0a947 */ /* 0x000fea0003800000 */
[----:B------:R-:W-:Y:S01]  /*a000*/  IMAD.MOV.U32 R12, RZ, RZ, R6 ;  /* 0x000000ffff0c7224 */ /* 0x000fe200078e0006 */
[----:B------:R-:W-:Y:S01]  /*a010*/  UMOV UR21, UR37 ;  /* 0x0000002500157c82 */ /* 0x000fe20008000000 */
[----:B------:R-:W-:Y:S01]  /*a020*/  IMAD.MOV.U32 R13, RZ, RZ, R5 ;  /* 0x000000ffff0d7224 */ /* 0x000fe200078e0005 */
[----:B------:R-:W-:Y:S01]  /*a030*/  ULDC UR22, c[0x0][0x9e4] ;  /* 0x0002790000167ab9 */ /* 0x000fe20000000800 */
[----:B------:R-:W-:Y:S01]  /*a040*/  ULDC UR23, c[0x0][0x9dc] ;  /* 0x0002770000177ab9 */ /* 0x000fe20000000800 */
[----:B------:R-:W-:Y:S01]  /*a050*/  ULDC UR20, c[0x0][0x988] ;  /* 0x0002620000147ab9 */ /* 0x000fe20000000800 */
[----:B------:R-:W-:-:S05]  /*a060*/  ULDC UR24, c[0x0][0x9e0] ;  /* 0x0002780000187ab9 */ /* 0x000fca0000000800 */
.L_x_5588:
[----:B------:R-:W-:-:S04]  /*a070*/  UIADD3 UR37, UR21, 0x1, URZ ;  /* 0x0000000115257890 */ /* 0x000fc8000fffe03f */
[----:B------:R-:W-:-:S04]  /*a080*/  UISETP.NE.AND UP1, UPT, UR37, 0x2, UPT ;  /* 0x000000022500788c */ /* 0x000fc8000bf25270 */
[----:B------:R-:W-:Y:S02]  /*a090*/  USEL UR6, URZ, 0x1, UP1 ;  /* 0x000000013f067887 */ /* 0x000fe40008800000 */
[----:B------:R-:W-:Y:S02]  /*a0a0*/  USEL UR37, UR37, URZ, UP1 ;  /* 0x0000003f25257287 */ /* 0x000fe40008800000 */
[----:B------:R-:W-:Y:S01]  /*a0b0*/  ULOP3.LUT UR38, UR38, UR6, URZ, 0x3c, !UPT ;  /* 0x0000000626267292 */ /* 0x000fe2000f8e3c3f */
[----:B-12---:R-:W-:Y:S11]  /*a0c0*/  @!P0 BRA `(.L_x_5572) ;  /* 0x0000000000048947 */ /* 0x006ff60003800000 */
[----:B------:R-:W-:Y:S01]  /*a0d0*/  BPT.TRAP 0x1 ;  /* 0x000000040000795c */ /* 0x000fe20000300000 */
.L_x_5572:
[----:B------:R-:W-:Y:S01]  /*a0e0*/  ULEA UR25, UR37, UR46, 0x3 ;  /* 0x0000002e25197291 */ /* 0x000fe2000f8e183f */
[----:B0-----:R-:W-:-:S05]  /*a0f0*/  IMAD.U32 R11, RZ, RZ, UR38 ;  /* 0x00000026ff0b7e24 */ /* 0x001fca000f8e00ff */
[----:B------:R-:W-:-:S04]  /*a100*/  SHF.L.U32 R11, R11, 0x1f, RZ ;  /* 0x0000001f0b0b7819 */ /* 0x000fc800000006ff */
[----:B------:R0:W0:Y:S01]  /*a110*/  SYNCS.PHASECHK.TRANS64.TRYWAIT P2, [UR25+0x28c30], R11 ;  /* 0x028c300bff0075a7 */ /* 0x0000220008040159 */
[----:B------:R-:W-:Y:S05]  /*a120*/  @!P0 BRA `(.L_x_5573) ;  /* 0x0000000000048947 */ /* 0x000fea0003800000 */
[----:B------:R-:W-:Y:S01]  /*a130*/  BPT.TRAP 0x1 ;  /* 0x000000040000795c */ /* 0x000fe20000300000 */
.L_x_5573:
[----:B0-----:R-:W-:Y:S05]  /*a140*/  @P2 BRA `(.L_x_5574) ;  /* 0x0000000000082947 */ /* 0x001fea0003800000 */
[----:B------:R-:W0:Y:S02]  /*a150*/  SYNCS.PHASECHK.TRANS64.TRYWAIT P2, [UR25+0x28c30], R11 ;  /* 0x028c300bff0075a7 */ /* 0x000e240008040159 */
[----:B0-----:R-:W-:Y:S05]  /*a160*/  @!P2 BRA `(.L_x_5575) ;  /* 0x000000d0005ca947 */ /* 0x001fea0003800000 */
.L_x_5574:
[----:B------:R-:W-:Y:S01]  /*a170*/  R2UR UR18, R0 ;  /* 0x00000000001272ca */ /* 0x000fe200000e0000 */
[----:B--234-:R-:W-:Y:S01]  /*a180*/  WARPGROUP.ARRIVE ;  /* 0x00000000000079c5 */ /* 0x01cfe20000000000 */
[----:B------:R-:W-:Y:S01]  /*a190*/  UMOV UR19, 0x40000040 ;  /* 0x4000004000137882 */ /* 0x000fe20000000000 */
[----:B------:R-:W-:Y:S01]  /*a1a0*/  UMOV UR7, 0x40000040 ;  /* 0x4000004000077882 */ /* 0x000fe20000000000 */
[----:B------:R-:W-:Y:S01]  /*a1b0*/  UMOV UR11, 0x40000040 ;  /* 0x40000040000b7882 */ /* 0x000fe20000000000 */
[----:B------:R-:W-:Y:S01]  /*a1c0*/  UMOV UR15, 0x40000040 ;  /* 0x40000040000f7882 */ /* 0x000fe20000000000 */
[----:B------:R-:W-:Y:S01]  /*a1d0*/  PLOP3.LUT P2, PT, PT, PT, UP0, 0x80, 0x0 ;  /* 0x000000000000781c */ /* 0x000fe20003f4f008 */
[----:B------:R-:W-:Y:S02]  /*a1e0*/  VIADD R14, R185, UR42 ;  /* 0x0000002ab90e7c36 */ /* 0x000fe40008000000 */
[----:B-1----:R-:W-:Y:S02]  /*a1f0*/  IMAD.U32 R10, RZ, RZ, UR25 ;  /* 0x00000019ff0a7e24 */ /* 0x002fe4000f8e00ff */
[----:B------:R-:W-:-:S02]  /*a200*/  IMAD.U32 R9, RZ, RZ, UR51 ;  /* 0x00000033ff097e24 */ /* 0x000fc4000f8e00ff */
[----:B------:R-:W-:-:S04]  /*a210*/  ULEA UR18, UR37, UR18, 0x9 ;  /* 0x0000001225127291 */ /* 0x000fc8000f8e483f */
        /* <DEDUP_REMOVED lines=8> */
[----:B------:R-:W-:Y:S01]  /*a2a0*/  @P2 IMAD.HI.U32 R5, R14, UR6, RZ ;  /* 0x000000060e052c27 */ /* 0x000fe2000f8e00ff */
[----:B------:R-:W-:-:S04]  /*a2b0*/  @UP0 ULDC UR6, c[0x0][0x450] ;  /* 0x0001140000060ab9 */ /* 0x000fc80000000800 */
[----:B------:R-:W-:Y:S01]  /*a2c0*/  @P2 SHF.R.U32.HI R14, RZ, UR6, R5 ;  /* 0x00000006ff0e2c19 */ /* 0x000fe20008011605 */
[----:B------:R-:W-:Y:S01]  /*a2d0*/  @!P1 VIADD R5, R10, 0x28c40 ;  /* 0x00028c400a059836 */ /* 0x000fe20000000000 */
[----:B------:R-:W-:-:S03]  /*a2e0*/  ULOP3.LUT UR6, URZ, UR23, URZ, 0x33, !UPT ;  /* 0x000000173f067292 */ /* 0x000fc6000f8e333f */
[----:B------:R-:W0:Y:S01]  /*a2f0*/  SHFL.IDX PT, R20, R14, RZ, 0x1c1f ;  /* 0x001c1fff0e147589 */ /* 0x000e2200000e0000 */
[----:B------:R-:W-:Y:S01]  /*a300*/  @!P1 PRMT R6, RZ, 0x654, R5 ;  /* 0x00000654ff069816 */ /* 0x000fe20000000005 */
[----:B------:R-:W-:Y:S01]  /*a310*/  IMAD.SHL.U32 R5, R7, 0x40, RZ ;  /* 0x0000004007057824 */ /* 0x000fe200078e00ff */
[----:B------:R-:W-:Y:S02]  /*a320*/  WARPGROUP.DEPBAR.LE gsb0, 0x0 ;  /* 0x00008000000079c5 */ /* 0x000fe40000010000 */
[----:B------:R-:W-:-:S06]  /*a330*/  WARPGROUP.ARRIVE ;  /* 0x00000000000079c5 */ /* 0x000fcc0000000000 */
[----:B------:R-:W-:Y:S03]  /*a340*/  HGMMA.64x64x16.F32.BF16 R152, gdesc[UR8], R152, gsb0 ;  /* 0x00e00000089879f0 */ /* 0x000fe60008001898 */
[----:B------:R-:W-:Y:S02]  /*a350*/  WARPGROUP.DEPBAR.LE gsb0, 0x0 ;  /* 0x00008000000079c5 */ /* 0x000fe40000010000 */
[----:B------:R-:W-:-:S06]  /*a360*/  WARPGROUP.ARRIVE ;  /* 0x00000000000079c5 */ /* 0x000fcc0000000000 */
[----:B------:R-:W-:Y:S03]  /*a370*/  HGMMA.64x64x16.F32.BF16 R152, gdesc[UR12], R152, gsb0 ;  /* 0x00e000000c9879f0 */ /* 0x000fe60008001898 */
[----:B------:R-:W-:Y:S02]  /*a380*/  WARPGROUP.DEPBAR.LE gsb0, 0x0 ;  /* 0x00008000000079c5 */ /* 0x000fe40000010000 */
[----:B------:R1:W-:Y:S02]  /*a390*/  @!P1 SYNCS.ARRIVE.TRANS64.RED.A1T0 RZ, [R6+URZ], RZ ;  /* 0x000000ff06ff99a7 */ /* 0x0003e4000810043f */
[----:B-1----:R-:W-:-:S04]  /*a3a0*/  IADD3 R6, -R2, 0x1, -R5 ;  /* 0x0000000102067810 */ /* 0x002fc80007ffe905 */
[----:B------:R-:W-:-:S05]  /*a3b0*/  IADD3 R6, -R9, UR49, R6 ;  /* 0x0000003109067c10 */ /* 0x000fca000fffe106 */
[C---:B------:R-:W-:Y:S02]  /*a3c0*/  VIADD R205, R6.reuse, UR24 ;  /* 0x0000001806cd7c36 */ /* 0x040fe40008000000 */
[----:B------:R-:W-:Y:S02]  /*a3d0*/  VIADD R206, R6, UR6 ;  /* 0x0000000606ce7c36 */ /* 0x000fe40008000000 */
[--C-:B0-----:R-:W-:Y:S02]  /*a3e0*/  IMAD.IADD R6, R205, 0x1, R20.reuse ;  /* 0x00000001cd067824 */ /* 0x101fe400078e0214 */
[----:B------:R-:W-:Y:S01]  /*a3f0*/  IMAD.IADD R15, R206, 0x1, R20 ;  /* 0x00000001ce0f7824 */ /* 0x000fe200078e0214 */
[----:B------:R-:W-:Y:S06]  /*a400*/  @!P6 BRA `(.L_x_5576) ;  /* 0x00000000005ce947 */ /* 0x000fec0003800000 */
        /* <DEDUP_REMOVED lines=13> */
.L_x_5578:
[----:B------:R-:W-:-:S05]  /*a4e0*/  IMAD.U32 R207, RZ, RZ, UR22 ;  /* 0x00000016ffcf7e24 */ /* 0x000fca000f8e00ff */
[----:B------:R-:W-:-:S13]  /*a4f0*/  ISETP.NE.AND P2, PT, R207, 0x1, PT ;  /* 0x00000001cf00780c */ /* 0x000fda0003f45270 */
[----:B------:R-:W0:Y:S02]  /*a500*/  @P2 LDC.64 R8, c[0x0][0x9e8] ;  /* 0x00027a00ff082b82 */ /* 0x000e240000000a00 */
[----:B0-----:R-:W-:-:S05]  /*a510*/  @P2 IMAD.HI.U32 R8, R20, R8, RZ ;  /* 0x0000000814082227 */ /* 0x001fca00078e00ff */
[----:B------:R-:W-:-:S07]  /*a520*/  @P2 SHF.R.U32.HI R20, RZ, R9, R8 ;  /* 0x00000009ff142219 */ /* 0x000fce0000011608 */
.L_x_5579:
[----:B------:R-:W-:Y:S05]  /*a530*/  BSYNC B0 ;  /* 0x0000000000007941 */ /* 0x000fea0003800000 */
.L_x_5577:
[----:B------:R-:W-:-:S04]  /*a540*/  IMAD R9, R20, R207, -R5 ;  /* 0x000000cf14097224 */ /* 0x000fc800078e0a05 */
[----:B------:R-:W-:-:S05]  /*a550*/  IMAD.IADD R9, R9, 0x1, -R2 ;  /* 0x0000000109097824 */ /* 0x000fca00078e0a02 */
[----:B------:R-:W-:Y:S02]  /*a560*/  VIADDMNMX R6, R9, R207, R6, PT ;  /* 0x000000cf09067246 */ /* 0x000fe40003800106 */
[----:B------:R-:W-:-:S07]  /*a570*/  VIMNMX R15, R15, R9, !PT ;  /* 0x000000090f0f7248 */ /* 0x000fce0007fe0100 */
.L_x_5576:
[----:B------:R-:W-:Y:S01]  /*a580*/  ISETP.GT.AND P2, PT, R7, -0x1, PT ;  /* 0xffffffff0700780c */ /* 0x000fe20003f44270 */
[----:B------:R-:W0:Y:S03]  /*a590*/  SHFL.IDX PT, R8, R14, 0x1, 0x1c1f ;  /* 0x003c1f000e087f89 */ /* 0x000e2600000e0000 */
[C---:B------:R-:W-:Y:S02]  /*a5a0*/  ISETP.GT.AND P3, PT, R15.reuse, RZ, P2 ;  /* 0x000000ff0f00720c */ /* 0x040fe40001764270 */
[C---:B------:R-:W-:Y:S02]  /*a5b0*/  ISETP.GT.AND P5, PT, R15.reuse, 0x1, P2 ;  /* 0x000000010f00780c */ /* 0x040fe400017a4270 */
[----:B------:R-:W-:Y:S02]  /*a5c0*/  ISETP.LT.OR P4, PT, R6, 0x1, P3 ;  /* 0x000000010600780c */ /* 0x000fe40001f81670 */
[----:B------:R-:W-:-:S02]  /*a5d0*/  ISETP.GT.AND P3, PT, R15, 0x8, P2 ;  /* 0x000000080f00780c */ /* 0x000fc40001764270 */
[----:B------:R-:W-:Y:S02]  /*a5e0*/  FSEL R152, R152, -INF , !P4 ;  /* 0xff80000098987808 */ /* 0x000fe40006000000 */
[----:B------:R-:W-:Y:S02]  /*a5f0*/  ISETP.GT.AND P4, PT, R15, 0x9, P2 ;  /* 0x000000090f00780c */ /* 0x000fe40001784270 */
[C---:B------:R-:W-:Y:S02]  /*a600*/  ISETP.LT.OR P5, PT, R6.reuse, 0x2, P5 ;  /* 0x000000020600780c */ /* 0x040fe40002fa1670 */
[C---:B------:R-:W-:Y:S02]  /*a610*/  ISETP.LT.OR P3, PT, R6.reuse, 0x9, P3 ;  /* 0x000000090600780c */ /* 0x040fe40001f61670 */
[----:B------:R-:W-:Y:S02]  /*a620*/  ISETP.LT.OR P4, PT, R6, 0xa, P4 ;  /* 0x0000000a0600780c */ /* 0x000fe40002781670 */
[----:B------:R-:W-:-:S02]  /*a630*/  FSEL R153, R153, -INF , !P5 ;  /* 0xff80000099997808 */ /* 0x000fc40006800000 */
[----:B------:R-:W-:Y:S01]  /*a640*/  FSEL R156, R156, -INF , !P3 ;  /* 0xff8000009c9c7808 */ /* 0x000fe20005800000 */
[----:B0-----:R-:W-:Y:S01]  /*a650*/  IMAD.IADD R14, R206, 0x1, R8 ;  /* 0x00000001ce0e7824 */ /* 0x001fe200078e0208 */
[----:B------:R-:W-:Y:S02]  /*a660*/  FSEL R157, R157, -INF , !P4 ;  /* 0xff8000009d9d7808 */ /* 0x000fe40006000000 */
        /* <DEDUP_REMOVED lines=9> */
[----:B------:R-:W-:-:S02]  /*a700*/  ISETP.GT.AND P5, PT, R15, 0x19, P2 ;  /* 0x000000190f00780c */ /* 0x000fc400017a4270 */
[C---:B------:R-:W-:Y:S02]  /*a710*/  ISETP.GT.AND P3, PT, R15.reuse, 0x20, P2 ;  /* 0x000000200f00780c */ /* 0x040fe40001764270 */
[----:B------:R-:W-:Y:S02]  /*a720*/  ISETP.GT.AND P4, PT, R15, 0x21, P2 ;  /* 0x000000210f00780c */ /* 0x000fe40001784270 */
[C---:B------:R-:W-:Y:S02]  /*a730*/  ISETP.LT.OR P5, PT, R6.reuse, 0x1a, P5 ;  /* 0x0000001a0600780c */ /* 0x040fe40002fa1670 */
[C---:B------:R-:W-:Y:S02]  /*a740*/  ISETP.LT.OR P3, PT, R6.reuse, 0x21, P3 ;  /* 0x000000210600780c */ /* 0x040fe40001f61670 */
[----:B------:R-:W-:Y:S02]  /*a750*/  ISETP.LT.OR P4, PT, R6, 0x22, P4 ;  /* 0x000000220600780c */ /* 0x000fe40002781670 */
[----:B------:R-:W-:-:S02]  /*a760*/  FSEL R165, R165, -INF , !P5 ;  /* 0xff800000a5a57808 */ /* 0x000fc40006800000 */
[----:B------:R-:W-:Y:S02]  /*a770*/  FSEL R168, R168, -INF , !P3 ;  /* 0xff800000a8a87808 */ /* 0x000fe40005800000 */
        /* <DEDUP_REMOVED lines=34> */
.L_x_5582:
[----:B------:R-:W-:-:S05]  /*a9a0*/  IMAD.U32 R20, RZ, RZ, UR22 ;  /* 0x00000016ff147e24 */ /* 0x000fca000f8e00ff */
[----:B------:R-:W-:-:S13]  /*a9b0*/  ISETP.NE.AND P3, PT, R20, 0x1, PT ;  /* 0x000000011400780c */ /* 0x000fda0003f65270 */
[----:B------:R-:W0:Y:S02]  /*a9c0*/  @P3 LDC.64 R8, c[0x0][0x9e8] ;  /* 0x00027a00ff083b82 */ /* 0x000e240000000a00 */
[----:B0-----:R-:W-:-:S05]  /*a9d0*/  @P3 IMAD.HI.U32 R8, R15, R8, RZ ;  /* 0x000000080f083227 */ /* 0x001fca00078e00ff */
[----:B------:R-:W-:-:S07]  /*a9e0*/  @P3 SHF.R.U32.HI R15, RZ, R9, R8 ;  /* 0x00000009ff0f3219 */ /* 0x000fce0000011608 */
.L_x_5583:
[----:B------:R-:W-:Y:S05]  /*a9f0*/  BSYNC B0 ;  /* 0x0000000000007941 */ /* 0x000fea0003800000 */
.L_x_5581:
[----:B------:R-:W-:-:S04]  /*aa00*/  IMAD R5, R15, R20, -R5 ;  /* 0x000000140f057224 */ /* 0x000fc800078e0a05 */
[----:B------:R-:W-:-:S05]  /*aa10*/  IMAD.IADD R5, R5, 0x1, -R2 ;  /* 0x0000000105057824 */ /* 0x000fca00078e0a02 */
[----:B------:R-:W-:Y:S02]  /*aa20*/  VIADDMNMX R6, R5, R20, R6, PT ;  /* 0x0000001405067246 */ /* 0x000fe40003800106 */
[----:B------:R-:W-:-:S07]  /*aa30*/  VIMNMX R14, R14, R5, !PT ;  /* 0x000000050e0e7248 */ /* 0x000fce0007fe0100 */
.L_x_5580:
        /* <DEDUP_REMOVED lines=8> */
[----:B------:R-:W-:Y:S02]  /*aac0*/  ISETP.GT.AND P3, PT, R14, RZ, P2 ;  /* 0x000000ff0e00720c */ /* 0x000fe40001764270 */
        /* <DEDUP_REMOVED lines=9> */
[----:B------:R-:W-:-:S02]  /*ab60*/  ISETP.LT.OR P4, PT, R6, 0x9, P4 ;  /* 0x000000090600780c */ /* 0x000fc40002781670 */
[----:B------:R-:W-:Y:S02]  /*ab70*/  FMNMX.FTZ R5, R169, R8, !PT ;  /* 0x00000008a9057209 */ /* 0x000fe40007810000 */
[----:B------:R-:W-:Y:S02]  /*ab80*/  FSEL R159, R159, -INF , !P5 ;  /* 0xff8000009f9f7808 */ /* 0x000fe40006800000 */
[----:B------:R-:W-:Y:S02]  /*ab90*/  FMNMX.FTZ R8, R172, R5, !PT ;  /* 0x00000005ac087209 */ /* 0x000fe40007810000 */
[----:B------:R-:W-:Y:S02]  /*aba0*/  ISETP.GT.AND P5, PT, R14, 0x11, P2 ;  /* 0x000000110e00780c */ /* 0x000fe400017a4270 */
[----:B------:R-:W-:Y:S02]  /*abb0*/  FMNMX.FTZ R5, R173, R8, !PT ;  /* 0x00000008ad057209 */ /* 0x000fe40007810000 */
[----:B------:R-:W-:-:S02]  /*abc0*/  FSEL R158, R158, -INF , !P4 ;  /* 0xff8000009e9e7808 */ /* 0x000fc40006000000 */
        /* <DEDUP_REMOVED lines=8> */
[----:B------:R-:W-:Y:S01]  /*ac50*/  ISETP.GT.AND P5, PT, R14, 0x20, P2 ;  /* 0x000000200e00780c */ /* 0x000fe200017a4270 */
[----:B------:R-:W0:Y:S01]  /*ac60*/  SHFL.BFLY PT, R5, R8, 0x2, 0x1f ;  /* 0x0c401f0008057f89 */ /* 0x000e2200000e0000 */
[----:B------:R-:W-:Y:S02]  /*ac70*/  FSEL R162, R162, -INF , !P4 ;  /* 0xff800000a2a27808 */ /* 0x000fe40006000000 */
[----:B------:R-:W-:Y:S02]  /*ac80*/  ISETP.LT.OR P5, PT, R6, 0x21, P5 ;  /* 0x000000210600780c */ /* 0x000fe40002fa1670 */
[----:B------:R-:W-:-:S02]  /*ac90*/  ISETP.GT.AND P4, PT, R14, 0x19, P2 ;  /* 0x000000190e00780c */ /* 0x000fc40001784270 */
[----:B------:R-:W-:Y:S02]  /*aca0*/  FSEL R170, R170, -INF , !P5 ;  /* 0xff800000aaaa7808 */ /* 0x000fe40006800000 */
[----:B------:R-:W-:-:S04]  /*acb0*/  ISETP.LT.OR P4, PT, R6, 0x1a, P4 ;  /* 0x0000001a0600780c */ /* 0x000fc80002781670 */
[----:B------:R-:W-:Y:S02]  /*acc0*/  FSEL R167, R167, -INF , !P4 ;  /* 0xff800000a7a77808 */ /* 0x000fe40006000000 */
[----:B------:R-:W-:-:S04]  /*acd0*/  ISETP.GT.AND P4, PT, R14, 0x28, P2 ;  /* 0x000000280e00780c */ /* 0x000fc80001784270 */
[----:B------:R-:W-:-:S04]  /*ace0*/  ISETP.LT.OR P4, PT, R6, 0x29, P4 ;  /* 0x000000290600780c */ /* 0x000fc80002781670 */
[----:B------:R-:W-:Y:S02]  /*acf0*/  FSEL R174, R174, -INF , !P4 ;  /* 0xff800000aeae7808 */ /* 0x000fe40006000000 */
[----:B0-----:R-:W-:Y:S02]  /*ad00*/  FMNMX.FTZ R9, R8, R5, !PT ;  /* 0x0000000508097209 */ /* 0x001fe40007810000 */
[----:B------:R-:W-:-:S03]  /*ad10*/  ISETP.GT.AND P4, PT, R14, 0x30, P2 ;  /* 0x000000300e00780c */ /* 0x000fc60001784270 */
[----:B------:R-:W0:Y:S01]  /*ad20*/  SHFL.BFLY PT, R20, R9, 0x1, 0x1f ;  /* 0x0c201f0009147f89 */ /* 0x000e2200000e0000 */
[----:B------:R-:W-:-:S04]  /*ad30*/  ISETP.LT.OR P4, PT, R6, 0x31, P4 ;  /* 0x000000310600780c */ /* 0x000fc80002781670 */
[----:B------:R-:W-:Y:S02]  /*ad40*/  FSEL R178, R178, -INF , !P4 ;  /* 0xff800000b2b27808 */ /* 0x000fe40006000000 */
[----:B------:R-:W-:-:S04]  /*ad50*/  ISETP.GT.AND P4, PT, R14, 0x38, P2 ;  /* 0x000000380e00780c */ /* 0x000fc80001784270 */
[----:B------:R-:W-:-:S04]  /*ad60*/  ISETP.LT.OR P4, PT, R6, 0x39, P4 ;  /* 0x000000390600780c */ /* 0x000fc80002781670 */
[----:B------:R-:W-:Y:S02]  /*ad70*/  FSEL R182, R182, -INF , !P4 ;  /* 0xff800000b6b67808 */ /* 0x000fe40006000000 */
[----:B0-----:R-:W-:Y:S02]  /*ad80*/  FMNMX.FTZ R5, R9, R20, !PT ;  /* 0x0000001409057209 */ /* 0x001fe40007810000 */
[----:B------:R-:W-:Y:S02]  /*ad90*/  FSEL R9, R154, -INF , !P3 ;  /* 0xff8000009a097808 */ /* 0x000fe40005800000 */
[----:B------:R-:W-:Y:S01]  /*ada0*/  ISETP.GT.AND P3, PT, R14, 0x18, P2 ;  /* 0x000000180e00780c */ /* 0x000fe20001764270 */
[----:B------:R-:W-:Y:S01]  /*adb0*/  FMUL.FTZ R20, R5, UR10 ;  /* 0x0000000a05147c20 */ /* 0x000fe20008410000 */
[----:B------:R-:W-:Y:S02]  /*adc0*/  FMNMX.FTZ R8, R9, R12, !PT ;  /* 0x0000000c09087209 */ /* 0x000fe40007810000 */
[----:B------:R-:W-:-:S02]  /*add0*/  ISETP.LT.OR P3, PT, R6, 0x19, P3 ;  /* 0x000000190600780c */ /* 0x000fc40001f61670 */
[----:B------:R-:W-:Y:S02]  /*ade0*/  FMNMX.FTZ R15, R155, R8, !PT ;  /* 0x000000089b0f7209 */ /* 0x000fe40007810000 */
[----:B------:R-:W-:Y:S02]  /*adf0*/  FSETP.NEU.FTZ.AND P5, PT, R5, -INF , PT ;  /* 0xff8000000500780b */ /* 0x000fe40003fbd000 */
[----:B------:R-:W-:Y:S02]  /*ae00*/  FMNMX.FTZ R8, R158, R15, !PT ;  /* 0x0000000f9e087209 */ /* 0x000fe40007810000 */
[----:B------:R-:W-:Y:S02]  /*ae10*/  FSEL R166, R166, -INF , !P3 ;  /* 0xff800000a6a67808 */ /* 0x000fe40005800000 */
[----:B------:R-:W-:Y:S02]  /*ae20*/  FMNMX.FTZ R15, R159, R8, !PT ;  /* 0x000000089f0f7209 */ /* 0x000fe40007810000 */
[----:B------:R-:W-:-:S02]  /*ae30*/  ISETP.GT.AND P3, PT, R14, 0x21, P2 ;  /* 0x000000210e00780c */ /* 0x000fc40001764270 */
[----:B------:R-:W-:Y:S02]  /*ae40*/  FMNMX.FTZ R8, R162, R15, !PT ;  /* 0x0000000fa2087209 */ /* 0x000fe40007810000 */
[----:B------:R-:W-:Y:S02]  /*ae50*/  ISETP.LT.OR P3, PT, R6, 0x22, P3 ;  /* 0x000000220600780c */ /* 0x000fe40001f61670 */
[----:B------:R-:W-:Y:S02]  /*ae60*/  FMNMX.FTZ R15, R163, R8, !PT ;  /* 0x00000008a30f7209 */ /* 0x000fe40007810000 */
[----:B------:R-:W-:Y:S02]  /*ae70*/  FSEL R8, R20, RZ, P5 ;  /* 0x000000ff14087208 */ /* 0x000fe40002800000 */
[----:B------:R-:W-:Y:S02]  /*ae80*/  FMNMX.FTZ R20, R166, R15, !PT ;  /* 0x0000000fa6147209 */ /* 0x000fe40007810000 */
[----:B------:R-:W-:Y:S01]  /*ae90*/  FSEL R171, R171, -INF , !P3 ;  /* 0xff800000abab7808 */ /* 0x000fe20005800000 */
[--C-:B------:R-:W-:Y:S01]  /*aea0*/  FFMA.FTZ R152, R152, UR10, -R8.reuse ;  /* 0x0000000a98987c23 */ /* 0x100fe20008010808 */
[----:B------:R-:W-:Y:S01]  /*aeb0*/  FMNMX.FTZ R15, R167, R20, !PT ;  /* 0x00000014a70f7209 */ /* 0x000fe20007810000 */
[--C-:B------:R-:W-:Y:S01]  /*aec0*/  FFMA.FTZ R154, R156, UR10, -R8.reuse ;  /* 0x0000000a9c9a7c23 */ /* 0x100fe20008010808 */
[----:B------:R-:W-:Y:S01]  /*aed0*/  ISETP.GT.AND P3, PT, R14, 0x29, P2 ;  /* 0x000000290e00780c */ /* 0x000fe20001764270 */
[--C-:B------:R-:W-:Y:S01]  /*aee0*/  FFMA.FTZ R156, R160, UR10, -R8.reuse ;  /* 0x0000000aa09c7c23 */ /* 0x100fe20008010808 */
[----:B------:R-:W-:Y:S01]  /*aef0*/  FMNMX.FTZ R20, R170, R15, !PT ;  /* 0x0000000faa147209 */ /* 0x000fe20007810000 */
[--C-:B------:R-:W-:Y:S01]  /*af00*/  FFMA.FTZ R15, R153, UR10, -R8.reuse ;  /* 0x0000000a990f7c23 */ /* 0x100fe20008010808 */
[----:B------:R-:W-:Y:S01]  /*af10*/  ISETP.LT.OR P3, PT, R6, 0x2a, P3 ;  /* 0x0000002a0600780c */ /* 0x000fe20001f61670 */
[----:B------:R-:W-:Y:S01]  /*af20*/  MUFU.EX2 R152, R152 ;  /* 0x0000009800987308 */ /* 0x000fe20000000800 */
[----:B------:R-:W-:Y:S01]  /*af30*/  FMNMX.FTZ R21, R171, R20, !PT ;  /* 0x00000014ab157209 */ /* 0x000fe20007810000 */
[--C-:B------:R-:W-:Y:S01]  /*af40*/  FFMA.FTZ R160, R168, UR10, -R8.reuse ;  /* 0x0000000aa8a07c23 */ /* 0x100fe20008010808 */
[----:B------:R-:W-:Y:S01]  /*af50*/  FSEL R175, R175, -INF , !P3 ;  /* 0xff800000afaf7808 */ /* 0x000fe20005800000 */
[----:B------:R-:W-:Y:S01]  /*af60*/  FFMA.FTZ R168, R180, UR10, -R8 ;  /* 0x0000000ab4a87c23 */ /* 0x000fe20008010808 */
[----:B------:R-:W-:-:S02]  /*af70*/  ISETP.GT.AND P3, PT, R14, 0x31, P2 ;  /* 0x000000310e00780c */ /* 0x000fc40001764270 */
[----:B------:R-:W-:Y:S01]  /*af80*/  FMNMX.FTZ R20, R174, R21, !PT ;  /* 0x00000015ae147209 */ /* 0x000fe20007810000 */
[----:B------:R-:W-:Y:S01]  /*af90*/  MUFU.EX2 R15, R15 ;  /* 0x0000000f000f7308 */ /* 0x000fe20000000800 */
[----:B------:R-:W-:Y:S02]  /*afa0*/  ISETP.LT.OR P3, PT, R6, 0x32, P3 ;  /* 0x000000320600780c */ /* 0x000fe40001f61670 */
[----:B------:R-:W-:Y:S01]  /*afb0*/  FMNMX.FTZ R21, R175, R20, !PT ;  /* 0x00000014af157209 */ /* 0x000fe20007810000 */
[--C-:B------:R-:W-:Y:S01]  /*afc0*/  FFMA.FTZ R20, R172, UR10, -R8.reuse ;  /* 0x0000000aac147c23 */ /* 0x100fe20008010808 */
[----:B------:R-:W-:Y:S02]  /*afd0*/  ISETP.GT.AND P2, PT, R14, 0x39, P2 ;  /* 0x000000390e00780c */ /* 0x000fe40001744270 */
[----:B------:R-:W-:Y:S01]  /*afe0*/  FSEL R179, R179, -INF , !P3 ;  /* 0xff800000b3b37808 */ /* 0x000fe20005800000 */
[----:B------:R-:W-:Y:S01]  /*aff0*/  MUFU.EX2 R154, R154 ;  /* 0x0000009a009a7308 */ /* 0x000fe20000000800 */
[----:B------:R-:W-:Y:S01]  /*b000*/  FMNMX.FTZ R14, R178, R21, !PT ;  /* 0x00000015b20e7209 */ /* 0x000fe20007810000 */
[--C-:B------:R-:W-:Y:S01]  /*b010*/  FFMA.FTZ R21, R157, UR10, -R8.reuse ;  /* 0x0000000a9d157c23 */ /* 0x100fe20008010808 */
[----:B------:R-:W-:Y:S01]  /*b020*/  ISETP.LT.OR P2, PT, R6, 0x3a, P2 ;  /* 0x0000003a0600780c */ /* 0x000fe20001741670 */
[--C-:B------:R-:W-:Y:S01]  /*b030*/  FFMA.FTZ R157, R165, UR10, -R8.reuse ;  /* 0x0000000aa59d7c23 */ /* 0x100fe20008010808 */
[----:B------:R-:W-:Y:S01]  /*b040*/  FMNMX.FTZ R153, R179, R14, !PT ;  /* 0x0000000eb3997209 */ /* 0x000fe20007810000 */
[--C-:B------:R-:W-:Y:S01]  /*b050*/  FFMA.FTZ R14, R164, UR10, -R8.reuse ;  /* 0x0000000aa40e7c23 */ /* 0x100fe20008010808 */
[----:B------:R-:W-:Y:S01]  /*b060*/  FSEL R183, R183, -INF , !P2 ;  /* 0xff800000b7b77808 */ /* 0x000fe20005000000 */
[----:B------:R-:W-:Y:S01]  /*b070*/  MUFU.EX2 R21, R21 ;  /* 0x0000001500157308 */ /* 0x000fe20000000800 */
[----:B------:R-:W-:Y:S01]  /*b080*/  FMNMX.FTZ R6, R182, R153, !PT ;  /* 0x00000099b6067209 */ /* 0x000fe20007810000 */
[--C-:B------:R-:W-:Y:S01]  /*b090*/  FFMA.FTZ R153, R161, UR10, -R8.reuse ;  /* 0x0000000aa1997c23 */ /* 0x100fe20008010808 */
[----:B------:R-:W-:Y:S01]  /*b0a0*/  FSEL R164, R5, RZ, P5 ;  /* 0x000000ff05a47208 */ /* 0x000fe20002800000 */
[----:B------:R-:W-:Y:S01]  /*b0b0*/  FFMA.FTZ R165, R173, UR10, -R8 ;  /* 0x0000000aada57c23 */ /* 0x000fe20008010808 */
[----:B------:R-:W-:Y:S01]  /*b0c0*/  FMNMX.FTZ R6, R183, R6, !PT ;  /* 0x00000006b7067209 */ /* 0x000fe20007810000 */
[----:B------:R-:W-:-:S02]  /*b0d0*/  IMAD.MOV R173, RZ, RZ, -R17 ;  /* 0x000000ffffad7224 */ /* 0x000fc400078e0a11 */
[--C-:B------:R-:W-:Y:S01]  /*b0e0*/  FFMA.FTZ R161, R169, UR10, -R8.reuse ;  /* 0x0000000aa9a17c23 */ /* 0x100fe20008010808 */
[----:B------:R-:W-:Y:S01]  /*b0f0*/  FADD.FTZ R164, -R164, R13 ;  /* 0x0000000da4a47221 */ /* 0x000fe20000010100 */
[----:B------:R-:W-:Y:S01]  /*b100*/  MUFU.EX2 R156, R156 ;  /* 0x0000009c009c7308 */ /* 0x000fe20000000800 */
[----:B------:R-:W0:Y:S01]  /*b110*/  SHFL.BFLY PT, R205, R6, 0x2, 0x1f ;  /* 0x0c401f0006cd7f89 */ /* 0x000e2200000e0000 */
[----:B------:R-:W-:Y:S01]  /*b120*/  ISETP.NE.AND P3, PT, R2, R173, PT ;  /* 0x000000ad0200720c */ /* 0x000fe20003f65270 */
[----:B------:R-:W-:Y:S01]  /*b130*/  FMUL.FTZ R13, R164, UR10 ;  /* 0x0000000aa40d7c20 */ /* 0x000fe20008410000 */
[--C-:B------:R-:W-:Y:S01]  /*b140*/  FFMA.FTZ R164, R176, UR10, -R8.reuse ;  /* 0x0000000ab0a47c23 */ /* 0x100fe20008010808 */
[--C-:B------:R-:W-:Y:S01]  /*b150*/  FFMA.FTZ R169, R177, UR10, -R8.reuse ;  /* 0x0000000ab1a97c23 */ /* 0x100fe20008010808 */
[----:B------:R-:W-:Y:S01]  /*b160*/  FFMA.FTZ R173, R181, UR10, -R8 ;  /* 0x0000000ab5ad7c23 */ /* 0x000fe20008010808 */
[----:B------:R-:W-:Y:S01]  /*b170*/  IMAD.U32 R181, RZ, RZ, UR21 ;  /* 0x00000015ffb57e24 */ /* 0x000fe2000f8e00ff */
[----:B------:R-:W-:Y:S08]  /*b180*/  MUFU.EX2 R153, R153 ;  /* 0x0000009900997308 */ /* 0x000ff00000000800 */
[----:B------:R-:W1:Y:S08]  /*b190*/  MUFU.EX2 R13, R13 ;  /* 0x0000000d000d7308 */ /* 0x000e700000000800 */
[----:B------:R-:W2:Y:S01]  /*b1a0*/  MUFU.EX2 R14, R14 ;  /* 0x0000000e000e7308 */ /* 0x000ea20000000800 */
[----:B0-----:R-:W-:-:S05]  /*b1b0*/  FMNMX.FTZ R205, R6, R205, !PT ;  /* 0x000000cd06cd7209 */ /* 0x001fca0007810000 */
[----:B------:R-:W0:Y:S02]  /*b1c0*/  SHFL.BFLY PT, R6, R205, 0x1, 0x1f ;  /* 0x0c201f00cd067f89 */ /* 0x000e2400000e0000 */
[----:B------:R-:W3:Y:S01]  /*b1d0*/  MUFU.EX2 R157, R157 ;  /* 0x0000009d009d7308 */ /* 0x000ee20000000800 */
[----:B-1----:R-:W-:Y:S01]  /*b1e0*/  FFMA.FTZ R172, R13, R3, R152 ;  /* 0x000000030dac7223 */ /* 0x002fe20000010098 */
[----:B------:R-:W-:Y:S01]  /*b1f0*/  F2FP.BF16.F32.PACK_AB R152, R15, R152 ;  /* 0x000000980f98723e */ /* 0x000fe200000010ff */
[-C--:B------:R-:W-:Y:S01]  /*b200*/  FMUL.FTZ R24, R24, R13.reuse ;  /* 0x0000000d18187220 */ /* 0x080fe20000410000 */
[-C--:B------:R-:W-:Y:S01]  /*b210*/  FMUL.FTZ R25, R25, R13.reuse ;  /* 0x0000000d19197220 */ /* 0x080fe20000410000 */
[----:B------:R-:W-:Y:S01]  /*b220*/  FADD.FTZ R3, R15, R172 ;  /* 0x000000ac0f037221 */ /* 0x000fe20000010000 */
[-C--:B------:R-:W-:Y:S01]  /*b230*/  FMUL.FTZ R28, R28, R13.reuse ;  /* 0x0000000d1c1c7220 */ /* 0x080fe20000410000 */
[-C--:B------:R-:W-:Y:S01]  /*b240*/  FMUL.FTZ R29, R29, R13.reuse ;  /* 0x0000000d1d1d7220 */ /* 0x080fe20000410000 */
[----:B------:R-:W1:Y:S01]  /*b250*/  MUFU.EX2 R160, R160 ;  /* 0x000000a000a07308 */ /* 0x000e620000000800 */
[----:B------:R-:W-:Y:S01]  /*b260*/  FADD.FTZ R8, R154, R3 ;  /* 0x000000039a087221 */ /* 0x000fe20000010000 */
[----:B------:R-:W-:Y:S01]  /*b270*/  F2FP.BF16.F32.PACK_AB R154, R21, R154 ;  /* 0x0000009a159a723e */ /* 0x000fe200000010ff */
[-C--:B------:R-:W-:Y:S01]  /*b280*/  FMUL.FTZ R32, R32, R13.reuse ;  /* 0x0000000d20207220 */ /* 0x080fe20000410000 */
[----:B------:R-:W-:Y:S01]  /*b290*/  FMUL.FTZ R33, R33, R13 ;  /* 0x0000000d21217220 */ /* 0x000fe20000410000 */
[----:B------:R-:W-:Y:S01]  /*b2a0*/  FADD.FTZ R177, R21, R8 ;  /* 0x0000000815b17221 */ /* 0x000fe20000010000 */
[----:B------:R-:W-:-:S02]  /*b2b0*/  @!P3 IMAD R8, R181, 0x40, R16 ;  /* 0x00000040b508b824 */ /* 0x000fc400078e0210 */
[-C--:B------:R-:W-:Y:S01]  /*b2c0*/  FMUL.FTZ R36, R36, R13.reuse ;  /* 0x0000000d24247220 */ /* 0x080fe20000410000 */
[----:B------:R-:W4:Y:S01]  /*b2d0*/  MUFU.EX2 R161, R161 ;  /* 0x000000a100a17308 */ /* 0x000f220000000800 */
[----:B------:R-:W-:Y:S01]  /*b2e0*/  FADD.FTZ R172, R156, R177 ;  /* 0x000000b19cac7221 */ /* 0x000fe20000010000 */
[----:B------:R-:W-:Y:S01]  /*b2f0*/  F2FP.BF16.F32.PACK_AB R156, R153, R156 ;  /* 0x0000009c999c723e */ /* 0x000fe200000010ff */
[-C--:B------:R-:W-:Y:S01]  /*b300*/  FMUL.FTZ R37, R37, R13.reuse ;  /* 0x0000000d25257220 */ /* 0x080fe20000410000 */
[-C--:B------:R-:W-:Y:S01]  /*b310*/  FMUL.FTZ R40, R40, R13.reuse ;  /* 0x0000000d28287220 */ /* 0x080fe20000410000 */
[----:B------:R-:W-:Y:S01]  /*b320*/  FADD.FTZ R177, R153, R172 ;  /* 0x000000ac99b17221 */ /* 0x000fe20000010000 */
[----:B0-----:R-:W-:Y:S01]  /*b330*/  FMNMX.FTZ R6, R205, R6, !PT ;  /* 0x00000006cd067209 */ /* 0x001fe20007810000 */
[-C--:B------:R-:W-:Y:S01]  /*b340*/  FMUL.FTZ R41, R41, R13.reuse ;  /* 0x0000000d29297220 */ /* 0x080fe20000410000 */
[----:B------:R-:W0:Y:S01]  /*b350*/  MUFU.EX2 R20, R20 ;  /* 0x0000001400147308 */ /* 0x000e220000000800 */
[----:B------:R-:W-:Y:S01]  /*b360*/  @!P3 LEA R172, R8, UR46, 0x2 ;  /* 0x0000002e08acbc11 */ /* 0x000fe2000f8e10ff */
[----:B--2---:R-:W-:Y:S01]  /*b370*/  FADD.FTZ R8, R14, R177 ;  /* 0x000000b10e087221 */ /* 0x004fe20000010000 */
[C---:B------:R-:W-:Y:S01]  /*b380*/  FMUL.FTZ R176, R6.reuse, UR10 ;  /* 0x0000000a06b07c20 */ /* 0x040fe20008410000 */
[----:B------:R-:W-:Y:S01]  /*b390*/  FSETP.NEU.FTZ.AND P2, PT, R6, -INF , PT ;  /* 0xff8000000600780b */ /* 0x000fe20003f5d000 */
[-C--:B------:R-:W-:Y:S01]  /*b3a0*/  FMUL.FTZ R44, R44, R13.reuse ;  /* 0x0000000d2c2c7220 */ /* 0x080fe20000410000 */
[----:B---3--:R-:W-:Y:S01]  /*b3b0*/  FADD.FTZ R181, R157, R8 ;  /* 0x000000089db57221 */ /* 0x008fe20000010000 */
[----:B------:R-:W-:Y:S01]  /*b3c0*/  @!P3 STS [R172+0x28800], R13 ;  /* 0x0288000dac00b388 */ /* 0x000fe20000000800 */
[----:B------:R-:W-:Y:S01]  /*b3d0*/  FSEL R176, R176, RZ, P2 ;  /* 0x000000ffb0b07208 */ /* 0x000fe20001000000 */
[----:B------:R-:W2:Y:S01]  /*b3e0*/  MUFU.EX2 R165, R165 ;  /* 0x000000a500a57308 */ /* 0x000ea20000000800 */
[----:B------:R-:W-:Y:S01]  /*b3f0*/  FSEL R3, R6, RZ, P2 ;  /* 0x000000ff06037208 */ /* 0x000fe20001000000 */
[-C--:B------:R-:W-:Y:S01]  /*b400*/  FMUL.FTZ R45, R45, R13.reuse ;  /* 0x0000000d2d2d7220 */ /* 0x080fe20000410000 */
[-C--:B------:R-:W-:Y:S01]  /*b410*/  FMUL.FTZ R48, R48, R13.reuse ;  /* 0x0000000d30307220 */ /* 0x080fe20000410000 */
[----:B------:R-:W-:Y:S01]  /*b420*/  FFMA.FTZ R177, R162, UR10, -R176 ;  /* 0x0000000aa2b17c23 */ /* 0x000fe200080108b0 */
[----:B-1----:R-:W-:Y:S01]  /*b430*/  FADD.FTZ R162, R160, R181 ;  /* 0x000000b5a0a27221 */ /* 0x002fe20000010000 */
[----:B------:R-:W-:Y:S01]  /*b440*/  FADD.FTZ R3, -R3, R12 ;  /* 0x0000000c03037221 */ /* 0x000fe20000010100 */
[----:B------:R-:W-:Y:S01]  /*b450*/  FFMA.FTZ R9, R9, UR10, -R176 ;  /* 0x0000000a09097c23 */ /* 0x000fe200080108b0 */
[----:B------:R-:W1:Y:S01]  /*b460*/  MUFU.EX2 R164, R164 ;  /* 0x000000a400a47308 */ /* 0x000e620000000800 */
[----:B----4-:R-:W-:Y:S01]  /*b470*/  FADD.FTZ R205, R161, R162 ;  /* 0x000000a2a1cd7221 */ /* 0x010fe20000010000 */
[----:B------:R-:W-:Y:S01]  /*b480*/  FMUL.FTZ R3, R3, UR10 ;  /* 0x0000000a03037c20 */ /* 0x000fe20008410000 */
[--C-:B------:R-:W-:Y:S01]  /*b490*/  FFMA.FTZ R155, R155, UR10, -R176.reuse ;  /* 0x0000000a9b9b7c23 */ /* 0x100fe200080108b0 */
[--C-:B------:R-:W-:Y:S01]  /*b4a0*/  FFMA.FTZ R158, R158, UR10, -R176.reuse ;  /* 0x0000000a9e9e7c23 */ /* 0x100fe200080108b0 */
[----:B0-----:R-:W-:Y:S01]  /*b4b0*/  FADD.FTZ R162, R20, R205 ;  /* 0x000000cd14a27221 */ /* 0x001fe20000010000 */
[--C-:B------:R-:W-:Y:S01]  /*b4c0*/  FFMA.FTZ R159, R159, UR10, -R176.reuse ;  /* 0x0000000a9f9f7c23 */ /* 0x100fe200080108b0 */
[--C-:B------:R-:W-:Y:S01]  /*b4d0*/  FFMA.FTZ R181, R170, UR10, -R176.reuse ;  /* 0x0000000aaab57c23 */ /* 0x100fe200080108b0 */
[----:B------:R-:W0:Y:S01]  /*b4e0*/  MUFU.EX2 R169, R169 ;  /* 0x000000a900a97308 */ /* 0x000e220000000800 */
[--C-:B------:R-:W-:Y:S01]  /*b4f0*/  FFMA.FTZ R163, R163, UR10, -R176.reuse ;  /* 0x0000000aa3a37c23 */ /* 0x100fe200080108b0 */
[--C-:B------:R-:W-:Y:S01]  /*b500*/  FFMA.FTZ R180, R166, UR10, -R176.reuse ;  /* 0x0000000aa6b47c23 */ /* 0x100fe200080108b0 */
[--C-:B------:R-:W-:Y:S01]  /*b510*/  FFMA.FTZ R167, R167, UR10, -R176.reuse ;  /* 0x0000000aa7a77c23 */ /* 0x100fe200080108b0 */
[----:B------:R-:W-:Y:S01]  /*b520*/  F2FP.BF16.F32.PACK_AB R160, R161, R160 ;  /* 0x000000a0a1a0723e */ /* 0x000fe200000010ff */
[--C-:B------:R-:W-:Y:S01]  /*b530*/  FFMA.FTZ R171, R171, UR10, -R176.reuse ;  /* 0x0000000aabab7c23 */ /* 0x100fe200080108b0 */
[--C-:B------:R-:W-:Y:S01]  /*b540*/  FFMA.FTZ R174, R174, UR10, -R176.reuse ;  /* 0x0000000aaeae7c23 */ /* 0x100fe200080108b0 */
[--C-:B------:R-:W-:Y:S01]  /*b550*/  FFMA.FTZ R175, R175, UR10, -R176.reuse ;  /* 0x0000000aafaf7c23 */ /* 0x100fe200080108b0 */
[----:B------:R-:W-:Y:S01]  /*b560*/  MUFU.EX2 R168, R168 ;  /* 0x000000a800a87308 */ /* 0x000fe20000000800 */
[--C-:B------:R-:W-:Y:S01]  /*b570*/  FFMA.FTZ R178, R178, UR10, -R176.reuse ;  /* 0x0000000ab2b27c23 */ /* 0x100fe200080108b0 */
[--C-:B------:R-:W-:Y:S01]  /*b580*/  FFMA.FTZ R179, R179, UR10, -R176.reuse ;  /* 0x0000000ab3b37c23 */ /* 0x100fe200080108b0 */
[--C-:B------:R-:W-:Y:S01]  /*b590*/  FFMA.FTZ R182, R182, UR10, -R176.reuse ;  /* 0x0000000ab6b67c23 */ /* 0x100fe200080108b0 */
[----:B------:R-:W-:Y:S01]  /*b5a0*/  FFMA.FTZ R176, R183, UR10, -R176 ;  /* 0x0000000ab7b07c23 */ /* 0x000fe200080108b0 */
        /* <DEDUP_REMOVED lines=24> */
[----:B-1----:R-:W-:Y:S01]  /*b730*/  FADD.FTZ R162, R164, R3 ;  /* 0x00000003a4a27221 */ /* 0x002fe20000010000 */
[----:B0-----:R-:W-:Y:S01]  /*b740*/  F2FP.BF16.F32.PACK_AB R164, R169, R164 ;  /* 0x000000a4a9a4723e */ /* 0x001fe200000010ff */
        /* <DEDUP_REMOVED lines=51> */
[C---:B--2---:R-:W-:Y:S01]  /*ba80*/  FADD.FTZ R172, R14.reuse, R15 ;  /* 0x0000000f0eac7221 */ /* 0x044fe20000010000 */
[----:B------:R-:W-:Y:S01]  /*ba90*/  F2FP.BF16.F32.PACK_AB R157, R14, R177 ;  /* 0x000000b10e9d723e */ /* 0x000fe200000010ff */
[-C--:B------:R-:W-:Y:S01]  /*baa0*/  FMUL.FTZ R148, R148, R13.reuse ;  /* 0x0000000d94947220 */ /* 0x080fe20000410000 */
[----:B------:R-:W-:Y:S01]  /*bab0*/  FMUL.FTZ R149, R149, R13 ;  /* 0x0000000d95957220 */ /* 0x000fe20000410000 */
        /* <DEDUP_REMOVED lines=93> */
.L_x_5584:
[----:B------:R0:W2:Y:S01]  /*c090*/  SYNCS.PHASECHK.TRANS64.TRYWAIT P2, [UR25+0x28c50], R11 ;  /* 0x028c500bff0075a7 */ /* 0x0000a20008040159 */
[----:B------:R-:W-:Y:S05]  /*c0a0*/  @!P0 BRA `(.L_x_5585) ;  /* 0x0000000000048947 */ /* 0x000fea0003800000 */
[----:B------:R-:W-:Y:S01]  /*c0b0*/  BPT.TRAP 0x1 ;  /* 0x000000040000795c */ /* 0x000fe20000300000 */
.L_x_5585:
[----:B--2---:R-:W-:Y:S05]  /*c0c0*/  @P2 BRA `(.L_x_5586) ;  /* 0x0000000000082947 */ /* 0x004fea0003800000 */
[----:B------:R-:W2:Y:S02]  /*c0d0*/  SYNCS.PHASECHK.TRANS64.TRYWAIT P2, [UR25+0x28c50], R11 ;  /* 0x028c500bff0075a7 */ /* 0x000ea40008040159 */
[----:B--2---:R-:W-:Y:S05]  /*c0e0*/  @!P2 BRA `(.L_x_5587) ;  /* 0x000000b00094a947 */ /* 0x004fea0003800000 */
.L_x_5586:
[----:B------:R-:W-:Y:S01]  /*c0f0*/  ULEA UR11, UR37, UR50, 0xc ;  /* 0x00000032250b7291 */ /* 0x000fe2000f8e603f */
[----:B------:R-:W-:Y:S01]  /*c100*/  WARPGROUP.ARRIVE ;  /* 0x00000000000079c5 */ /* 0x000fe20000000000 */
[----:B------:R-:W-:Y:S01]  /*c110*/  UMOV UR7, 0x40000040 ;  /* 0x4000004000077882 */ /* 0x000fe20000000000 */
[C---:B------:R-:W-:Y:S01]  /*c120*/  ISETP.GT.AND P2, PT, R7.reuse, UR48, PT ;  /* 0x0000003007007c0c */ /* 0x040fe2000bf44270 */
[----:B--2---:R-:W-:Y:S01]  /*c130*/  @!P1 VIADD R10, R10, 0x28c60 ;  /* 0x00028c600a0a9836 */ /* 0x004fe20000000000 */
        /* <DEDUP_REMOVED lines=36> */
.L_x_5571:
[----:B------:R-:W5:Y:S01]  /*c380*/  SHFL.BFLY PT, R0, R3, 0x2, 0x1f ;  /* 0x0c401f0003007f89 */ /* 0x000f6200000e0000 */
[----:B------:R-:W-:Y:S01]  /*c390*/  IMAD.U32 R20, RZ, RZ, UR10 ;  /* 0x0000000aff147e24 */ /* 0x000fe2000f8e00ff */
[----:B------:R-:W-:Y:S02]  /*c3a0*/  UIADD3 UR39, UR39, 0x1, URZ ;  /* 0x0000000127277890 */ /* 0x000fe4000fffe03f */
        /* <DEDUP_REMOVED lines=10> */
[----:B------:R-:W5:Y:S02]  /*c450*/  SHFL.BFLY PT, R8, R9, 0x1, 0x1f ;  /* 0x0c201f0009087f89 */ /* 0x000f6400000e0000 */
[----:B------:R-:W-:Y:S02]  /*c460*/  USEL UR4, URZ, 0x1, UP0 ;  /* 0x000000013f047887 */ /* 0x000fe40008000000 */
[----:B------:R-:W-:Y:S02]  /*c470*/  USEL UR37, UR37, URZ, UP0 ;  /* 0x0000003f25257287 */ /* 0x000fe40008000000 */
[----:B------:R-:W-:Y:S01]  /*c480*/  ULOP3.LUT UR38, UR38, UR4, URZ, 0x3c, !UPT ;  /* 0x0000000426267292 */ /* 0x000fe2000f8e3c3f */
[----:B0-----:R-:W-:Y:S01]  /*c490*/  FADD.FTZ R13, R0, R7 ;  /* 0x00000007000d7221 */ /* 0x001fe20000010000 */
[----:B------:R-:W-:-:S02]  /*c4a0*/  IMAD.MOV R7, RZ, RZ, -R17 ;  /* 0x000000ffff077224 */ /* 0x000fc400078e0a11 */
[----:B-----5:R-:W-:Y:S02]  /*c4b0*/  FADD.FTZ R11, R9, R8 ;  /* 0x00000008090b7221 */ /* 0x020fe40000010000 */
[----:B------:R-:W-:Y:S02]  /*c4c0*/  FSETP.NE.FTZ.AND P1, PT, R13, RZ, PT ;  /* 0x000000ff0d00720b */ /* 0x000fe40003f35000 */
[----:B------:R-:W-:Y:S01]  /*c4d0*/  ISETP.NE.AND P0, PT, R2, R7, PT ;  /* 0x000000070200720c */ /* 0x000fe20003f05270 */
[----:B------:R-:W-:Y:S01]  /*c4e0*/  IMAD.MOV.U32 R7, RZ, RZ, RZ ;  /* 0x000000ffff077224 */ /* 0x000fe200078e00ff */
[----:B------:R-:W-:-:S09]  /*c4f0*/  FSETP.NE.FTZ.AND P2, PT, R11, RZ, PT ;  /* 0x000000ff0b00720b */ /* 0x000fd20003f55000 */
[----:B------:R-:W3:Y:S01]  /*c500*/  @P1 MUFU.RCP R7, R13 ;  /* 0x0000000d00071308 */ /* 0x000ee20000001000 */
[----:B------:R-:W-:Y:S01]  /*c510*/  @P1 FMUL.FTZ R20, R20, 0.69314718246459960938 ;  /* 0x3f31721814141820 */ /* 0x000fe20000410000 */
[----:B------:R-:W-:Y:S02]  /*c520*/  @!P0 IMAD R0, R3, 0x40, R16 ;  /* 0x0000004003008824 */ /* 0x000fe400078e0210 */
[----:B------:R-:W-:-:S03]  /*c530*/  IMAD.MOV.U32 R3, RZ, RZ, -0x800000 ;  /* 0xff800000ff037424 */ /* 0x000fc600078e00ff */
[----:B------:R-:W-:Y:S01]  /*c540*/  @!P0 LEA R9, R0, UR46, 0x2 ;  /* 0x0000002e00098c11 */ /* 0x000fe2000f8e10ff */
[----:B------:R-:W-:Y:S01]  /*c550*/  @P2 MUFU.RCP R4, R11 ;  /* 0x0000000b00042308 */ /* 0x000fe20000001000 */
[----:B------:R-:W-:-:S07]  /*c560*/  IMAD.MOV.U32 R0, RZ, RZ, -0x800000 ;  /* 0xff800000ff007424 */ /* 0x000fce00078e00ff */
[----:B------:R-:W0:Y:S01]  /*c570*/  @P1 MUFU.LG2 R13, R13 ;  /* 0x0000000d000d1308 */ /* 0x000e220000000c00 */
[-C--:B---3--:R-:W-:Y:S01]  /*c580*/  FMUL.FTZ R170, R24, R7.reuse ;  /* 0x0000000718aa7220 */ /* 0x088fe20000410000 */
[-C--:B------:R-:W-:Y:S01]  /*c590*/  FMUL.FTZ R14, R25, R7.reuse ;  /* 0x00000007190e7220 */ /* 0x080fe20000410000 */
[-C--:B------:R-:W-:Y:S01]  /*c5a0*/  FMUL.FTZ R169, R28, R7.reuse ;  /* 0x000000071ca97220 */ /* 0x080fe20000410000 */
[-C--:B------:R-:W-:Y:S01]  /*c5b0*/  FMUL.FTZ R12, R29, R7.reuse ;  /* 0x000000071d0c7220 */ /* 0x080fe20000410000 */
[-C--:B-12-4-:R-:W-:Y:S01]  /*c5c0*/  FMUL.FTZ R167, R32, R7.reuse ;  /* 0x0000000720a77220 */ /* 0x096fe20000410000 */
        /* <DEDUP_REMOVED lines=60> */
[----:B------:R-:W-:-:S02]  /*c990*/  IMAD.U32 R24, RZ, RZ, UR10 ;  /* 0x0000000aff187e24 */ /* 0x000fc4000f8e00ff */
[----:B0-----:R-:W-:Y:S01]  /*c9a0*/  @P1 FMUL.FTZ R13, R13, 0.69314718246459960938 ;  /* 0x3f3172180d0d1820 */ /* 0x001fe20000410000 */
[-C--:B------:R-:W-:Y:S01]  /*c9b0*/  FMUL.FTZ R26, R26, R4.reuse ;  /* 0x000000041a1a7220 */ /* 0x080fe20000410000 */
[----:B------:R0:W-:Y:S01]  /*c9c0*/  @!P0 STS [R9+0x28820], R4 ;  /* 0x0288200409008388 */ /* 0x0001e20000000800 */
[----:B------:R-:W-:Y:S01]  /*c9d0*/  @P2 FMUL.FTZ R24, R24, 0.69314718246459960938 ;  /* 0x3f31721818182820 */ /* 0x000fe20000410000 */
[----:B------:R-:W-:Y:S01]  /*c9e0*/  PLOP3.LUT P0, PT, PT, PT, PT, 0x8, 0x0 ;  /* 0x000000000000781c */ /* 0x000fe20003f0e170 */
[-C--:B------:R-:W-:Y:S01]  /*c9f0*/  FMUL.FTZ R27, R27, R4.reuse ;  /* 0x000000041b1b7220 */ /* 0x080fe20000410000 */
[-C--:B------:R-:W-:Y:S01]  /*ca00*/  FMUL.FTZ R30, R30, R4.reuse ;  /* 0x000000041e1e7220 */ /* 0x080fe20000410000 */
[-C--:B------:R-:W-:Y:S01]  /*ca10*/  FMUL.FTZ R31, R31, R4.reuse ;  /* 0x000000041f1f7220 */ /* 0x080fe20000410000 */
[----:B-1----:R1:W2:Y:S01]  /*ca20*/  @P2 MUFU.LG2 R7, R11 ;  /* 0x0000000b00072308 */ /* 0x0022a20000000c00 */
        /* <DEDUP_REMOVED lines=16> */
[----:B--2---:R-:W-:Y:S01]  /*cb30*/  @P2 FMUL.FTZ R7, R7, 0.69314718246459960938 ;  /* 0x3f31721807072820 */ /* 0x004fe20000410000 */
        /* <DEDUP_REMOVED lines=47> */
.L_x_5504:
[----:B------:R-:W0:Y:S08]  /*ce30*/  S2UR UR4, SR_CgaCtaId ;  /* 0x00000000000479c3 */ /* 0x000e300000008800 */
[----:B------:R-:W-:Y:S06]  /*ce40*/  BAR.SYNC.DEFER_BLOCKING 0x5, 0x180 ;  /* 0x0146000000007b1d */ /* 0x000fec0000010000 */
[----:B------:R-:W-:Y:S01]  /*ce50*/  UMOV UR46, 0x400 ;  /* 0x00000400002e7882 */ /* 0x000fe20000000000 */
[----:B------:R-:W-:Y:S01]  /*ce60*/  BSSY B0, `(.L_x_5589) ;  /* 0x00002f2000007945 */ /* 0x000fe20003800000 */
[----:B0-----:R-:W-:-:S09]  /*ce70*/  ULEA UR46, UR4, UR46, 0x18 ;  /* 0x0000002e042e7291 */ /* 0x001fd2000f8ec03f */
[----:B------:R-:W0:Y:S02]  /*ce80*/  LDS.128 R4, [UR46+0x28cd0] ;  /* 0x028cd02eff047984 */ /* 0x000e240008000c00 */
[----:B0-----:R-:W-:Y:S02]  /*ce90*/  R2UR UR5, R5 ;  /* 0x00000000050572ca */ /* 0x001fe400000e0000 */
[----:B------:R-:W-:Y:S02]  /*cea0*/  R2UR UR7, R6 ;  /* 0x00000000060772ca */ /* 0x000fe400000e0000 */
        /* <DEDUP_REMOVED lines=46> */
[----:B------:R-:W-:Y:S01]  /*d190*/  SHF.R.U64 R7, R7, 0x3, RZ ;  /* 0x0000000307077819 */ /* 0x000fe200000012ff */
[--C-:B------:R-:W-:Y:S01]  /*d1a0*/  IMAD.X R91, RZ, RZ, R5.reuse, P2 ;  /* 0x000000ffff5b7224 */ /* 0x100fe200010e0605 */
[C---:B------:R-:W-:Y:S01]  /*d1b0*/  IADD3 R207, P0, R4.reuse, 0x4020, RZ ;  /* 0x0000402004cf7810 */ /* 0x040fe20007f1e0ff */
[--C-:B------:R-:W-:Y:S01]  /*d1c0*/  IMAD.X R95, RZ, RZ, R5.reuse, P1 ;  /* 0x000000ffff5f7224 */ /* 0x100fe200008e0605 */
[C---:B------:R-:W-:Y:S01]  /*d1d0*/  IADD3 R102, P4, R4.reuse, 0x4040, RZ ;  /* 0x0000404004667810 */ /* 0x040fe20007f9e0ff */
[----:B------:R-:W-:Y:S01]  /*d1e0*/  UIMAD.WIDE UR8, UR43, 0x4, UR8 ;  /* 0x000000042b0878a5 */ /* 0x000fe2000f8e0208 */
        /* <DEDUP_REMOVED lines=14> */
[----:B------:R-:W-:-:S02]  /*d2d0*/  LOP3.LUT R6, R175, 0x380, RZ, 0xc0, !PT ;  /* 0x00000380af067812 */ /* 0x000fc400078ec0ff */
[----:B------:R-:W-:Y:S02]  /*d2e0*/  SHF.R.U64 R7, R7, 0x3, RZ ;  /* 0x0000000307077819 */ /* 0x000fe400000012ff */
[----:B------:R-:W-:Y:S02]  /*d2f0*/  SHF.R.U64 R6, R6, 0x3, RZ ;  /* 0x0000000306067819 */ /* 0x000fe400000012ff */
[----:B------:R-:W-:Y:S02]  /*d300*/  LOP3.LUT R24, R7, R24, RZ, 0x3c, !PT ;  /* 0x0000001807187212 */ /* 0x000fe400078e3cff */
[----:B------:R-:W-:Y:S02]  /*d310*/  LOP3.LUT R7, R40, 0x380, RZ, 0xc0, !PT ;  /* 0x0000038028077812 */ /* 0x000fe400078ec0ff */
[----:B------:R-:W-:Y:S02]  /*d320*/  LOP3.LUT R20, R6, R175, RZ, 0x3c, !PT ;  /* 0x000000af06147212 */ /* 0x000fe400078e3cff */
        /* <DEDUP_REMOVED lines=10> */
[----:B------:R-:W-:Y:S02]  /*d3d0*/  MOV R174, R4 ;  /* 0x0000000400ae7202 */ /* 0x000fe40000000f00 */
[----:B------:R-:W-:Y:S02]  /*d3e0*/  LOP3.LUT R7, R168, 0x380, RZ, 0xc0, !PT ;  /* 0x00000380a8077812 */ /* 0x000fe400078ec0ff */
[----:B------:R-:W-:-:S02]  /*d3f0*/  LOP3.LUT R28, R177, 0x380, RZ, 0xc0, !PT ;  /* 0x00000380b11c7812 */ /* 0x000fc400078ec0ff */
[----:B------:R-:W-:Y:S02]  /*d400*/  F2FP.BF16.F32.PACK_AB R5, R27, R26 ;  /* 0x0000001a1b05723e */ /* 0x000fe400000010ff */
[----:B------:R-:W-:Y:S02]  /*d410*/  LOP3.LUT R32, R179, 0x380, RZ, 0xc0, !PT ;  /* 0x00000380b3207812 */ /* 0x000fe400078ec0ff */
[----:B------:R-:W-:Y:S02]  /*d420*/  LOP3.LUT R98, R6, R207, RZ, 0x3c, !PT ;  /* 0x000000cf06627212 */ /* 0x000fe400078e3cff */
[----:B------:R-:W-:Y:S02]  /*d430*/  LOP3.LUT R27, R114, 0x380, RZ, 0xc0, !PT ;  /* 0x00000380721b7812 */ /* 0x000fe400078ec0ff */
[----:B------:R-:W-:Y:S02]  /*d440*/  F2FP.BF16.F32.PACK_AB R6, R12, R169 ;  /* 0x000000a90c06723e */ /* 0x000fe400000010ff */
[----:B------:R-:W-:-:S02]  /*d450*/  SHF.R.U64 R169, R7, 0x3, RZ ;  /* 0x0000000307a97819 */ /* 0x000fc400000012ff */
[----:B------:R-:W-:Y:S02]  /*d460*/  SHF.R.U64 R28, R28, 0x3, RZ ;  /* 0x000000031c1c7819 */ /* 0x000fe400000012ff */
[----:B------:R-:W-:Y:S02]  /*d470*/  LOP3.LUT R90, R183, 0x380, RZ, 0xc0, !PT ;  /* 0x00000380b75a7812 */ /* 0x000fe400078ec0ff */
[----:B------:R-:W-:Y:S02]  /*d480*/  F2FP.BF16.F32.PACK_AB R4, R14, R170 ;  /* 0x000000aa0e04723e */ /* 0x000fe400000010ff */
[----:B------:R-:W-:Y:S02]  /*d490*/  F2FP.BF16.F32.PACK_AB R7, R31, R30 ;  /* 0x0000001e1f07723e */ /* 0x000fe400000010ff */
[----:B------:R-:W-:Y:S02]  /*d4a0*/  SHF.R.U64 R32, R32, 0x3, RZ ;  /* 0x0000000320207819 */ /* 0x000fe400000012ff */
[----:B------:R-:W-:Y:S01]  /*d4b0*/  LOP3.LUT R94, R205, 0x380, RZ, 0xc0, !PT ;  /* 0x00000380cd5e7812 */ /* 0x000fe200078ec0ff */
[----:B------:R0:W-:Y:S01]  /*d4c0*/  STSM.16.M88.4 [R174], R4 ;  /* 0x00000004ae007844 */ /* 0x0001e20000000200 */
[----:B------:R-:W-:-:S02]  /*d4d0*/  SHF.R.U64 R27, R27, 0x3, RZ ;  /* 0x000000031b1b7819 */ /* 0x000fc400000012ff */
[----:B------:R-:W-:Y:S02]  /*d4e0*/  LOP3.LUT R106, R209, 0x380, RZ, 0xc0, !PT ;  /* 0x00000380d16a7812 */ /* 0x000fe400078ec0ff */
[----:B------:R-:W-:Y:S02]  /*d4f0*/  LOP3.LUT R28, R28, R177, RZ, 0x3c, !PT ;  /* 0x000000b11c1c7212 */ /* 0x000fe400078e3cff */
[----:B------:R-:W-:Y:S02]  /*d500*/  SHF.R.U64 R90, R90, 0x3, RZ ;  /* 0x000000035a5a7819 */ /* 0x000fe400000012ff */
[----:B------:R-:W-:Y:S02]  /*d510*/  LOP3.LUT R32, R32, R179, RZ, 0x3c, !PT ;  /* 0x000000b320207212 */ /* 0x000fe400078e3cff */
[----:B------:R-:W-:Y:S02]  /*d520*/  SHF.R.U64 R94, R94, 0x3, RZ ;  /* 0x000000035e5e7819 */ /* 0x000fe400000012ff */
[----:B------:R-:W-:-:S02]  /*d530*/  LOP3.LUT R110, R211, 0x380, RZ, 0xc0, !PT ;  /* 0x00000380d36e7812 */ /* 0x000fc400078ec0ff */
[----:B------:R-:W-:Y:S02]  /*d540*/  LOP3.LUT R114, R27, R114, RZ, 0x3c, !PT ;  /* 0x000000721b727212 */ /* 0x000fe400078e3cff */
[----:B------:R-:W-:Y:S02]  /*d550*/  SHF.R.U64 R106, R106, 0x3, RZ ;  /* 0x000000036a6a7819 */ /* 0x000fe400000012ff */
[----:B------:R-:W-:Y:S02]  /*d560*/  MOV R27, R20 ;  /* 0x00000014001b7202 */ /* 0x000fe40000000f00 */
[----:B0-----:R-:W-:Y:S02]  /*d570*/  F2FP.BF16.F32.PACK_AB R4, R163, R167 ;  /* 0x000000a7a304723e */ /* 0x001fe400000010ff */
[----:B------:R-:W-:Y:S02]  /*d580*/  F2FP.BF16.F32.PACK_AB R5, R35, R34 ;  /* 0x000000222305723e */ /* 0x000fe400000010ff */
[----:B------:R-:W-:-:S02]  /*d590*/  F2FP.BF16.F32.PACK_AB R6, R154, R165 ;  /* 0x000000a59a06723e */ /* 0x000fc400000010ff */
[----:B------:R-:W-:Y:S02]  /*d5a0*/  F2FP.BF16.F32.PACK_AB R7, R39, R38 ;  /* 0x000000262707723e */ /* 0x000fe400000010ff */
[----:B------:R-:W-:Y:S02]  /*d5b0*/  MOV R26, R24 ;  /* 0x00000018001a7202 */ /* 0x000fe40000000f00 */
[----:B------:R-:W-:Y:S01]  /*d5c0*/  LOP3.LUT R90, R90, R183, RZ, 0x3c, !PT ;  /* 0x000000b75a5a7212 */ /* 0x000fe200078e3cff */
[----:B------:R0:W-:Y:S01]  /*d5d0*/  STSM.16.M88.4 [R27], R4 ;  /* 0x000000041b007844 */ /* 0x0001e20000000200 */
[----:B------:R-:W-:Y:S02]  /*d5e0*/  LOP3.LUT R14, R171, 0x380, RZ, 0xc0, !PT ;  /* 0x00000380ab0e7812 */ /* 0x000fe400078ec0ff */
[----:B------:R-:W-:Y:S01]  /*d5f0*/  MOV R28, R28 ;  /* 0x0000001c001c7202 */ /* 0x000fe20000000f00 */
[----:B------:R-:W-:Y:S01]  /*d600*/  STSM.16.M88.4 [R26], R8 ;  /* 0x000000081a007844 */ /* 0x000fe20000000200 */
[----:B------:R-:W-:-:S02]  /*d610*/  LOP3.LUT R94, R94, R205, RZ, 0x3c, !PT ;  /* 0x000000cd5e5e7212 */ /* 0x000fc400078e3cff */
[----:B------:R-:W-:Y:S01]  /*d620*/  SHF.R.U64 R110, R110, 0x3, RZ ;  /* 0x000000036e6e7819 */ /* 0x000fe200000012ff */
[----:B------:R-:W-:Y:S01]  /*d630*/  STSM.16.M88.4 [R28], R48 ;  /* 0x000000301c007844 */ /* 0x000fe20000000200 */
[----:B------:R-:W-:Y:S02]  /*d640*/  MOV R32, R32 ;  /* 0x0000002000207202 */ /* 0x000fe40000000f00 */
[----:B------:R-:W-:Y:S02]  /*d650*/  LOP3.LUT R106, R106, R209, RZ, 0x3c, !PT ;  /* 0x000000d16a6a7212 */ /* 0x000fe400078e3cff */
[----:B------:R-:W-:Y:S01]  /*d660*/  MOV R36, R36 ;  /* 0x0000002400247202 */ /* 0x000fe20000000f00 */
[----:B------:R-:W-:Y:S01]  /*d670*/  STSM.16.M88.4 [R32], R56 ;  /* 0x0000003820007844 */ /* 0x000fe20000000200 */
[----:B------:R-:W-:Y:S01]  /*d680*/  F2FP.BF16.F32.PACK_AB R73, R75, R74 ;  /* 0x0000004a4b49723e */ /* 0x000fe200000010ff */
[----:B0-----:R-:W-:Y:S01]  /*d690*/  IMAD.U32 R4, RZ, RZ, UR8 ;  /* 0x00000008ff047e24 */ /* 0x001fe2000f8e00ff */
[----:B------:R-:W-:Y:S01]  /*d6a0*/  F2FP.BF16.F32.PACK_AB R80, R81, R80 ;  /* 0x000000505150723e */ /* 0x000fe200000010ff */
[----:B------:R-:W-:Y:S01]  /*d6b0*/  STSM.16.M88.4 [R36], R64 ;  /* 0x0000004024007844 */ /* 0x000fe20000000200 */
[----:B------:R-:W-:Y:S01]  /*d6c0*/  MOV R40, R40 ;  /* 0x0000002800287202 */ /* 0x000fe20000000f00 */
[----:B------:R-:W-:Y:S01]  /*d6d0*/  IMAD.U32 R5, RZ, RZ, UR9 ;  /* 0x00000009ff057e24 */ /* 0x000fe2000f8e00ff */
[----:B------:R-:W-:Y:S01]  /*d6e0*/  F2FP.BF16.F32.PACK_AB R74, R77, R76 ;  /* 0x0000004c4d4a723e */ /* 0x000fe200000010ff */
[----:B------:R-:W-:Y:S01]  /*d6f0*/  ULDC.64 UR8, c[0x0][0xc08] ;  /* 0x0003020000087ab9 */ /* 0x000fe20000000a00 */
[----:B------:R-:W-:-:S02]  /*d700*/  F2FP.BF16.F32.PACK_AB R75, R79, R78 ;  /* 0x0000004e4f4b723e */ /* 0x000fc400000010ff */
[----:B------:R-:W-:Y:S02]  /*d710*/  F2FP.BF16.F32.PACK_AB R81, R83, R82 ;  /* 0x000000525351723e */ /* 0x000fe400000010ff */
[----:B------:R-:W-:Y:S01]  /*d720*/  SHF.R.U64 R14, R14, 0x3, RZ ;  /* 0x000000030e0e7819 */ /* 0x000fe200000012ff */
[----:B------:R-:W-:Y:S01]  /*d730*/  STSM.16.M88.4 [R40], R72 ;  /* 0x0000004828007844 */ /* 0x000fe20000000200 */
[----:B------:R-:W-:Y:S02]  /*d740*/  MOV R25, R90 ;  /* 0x0000005a00197202 */ /* 0x000fe40000000f00 */
[----:B------:R-:W-:Y:S02]  /*d750*/  F2FP.BF16.F32.PACK_AB R82, R85, R84 ;  /* 0x000000545552723e */ /* 0x000fe400000010ff */
[----:B------:R-:W-:Y:S02]  /*d760*/  F2FP.BF16.F32.PACK_AB R83, R87, R86 ;  /* 0x000000565753723e */ /* 0x000fe400000010ff */
[----:B------:R-:W-:-:S02]  /*d770*/  F2FP.BF16.F32.PACK_AB R88, R89, R88 ;  /* 0x000000585958723e */ /* 0x000fc400000010ff */
[----:B------:R-:W-:Y:S01]  /*d780*/  LOP3.LUT R110, R110, R211, RZ, 0x3c, !PT ;  /* 0x000000d36e6e7212 */ /* 0x000fe200078e3cff */
[----:B------:R-:W-:Y:S01]  /*d790*/  STSM.16.M88.4 [R25], R80 ;  /* 0x0000005019007844 */ /* 0x000fe20000000200 */
[----:B------:R-:W-:Y:S02]  /*d7a0*/  MOV R94, R94 ;  /* 0x0000005e005e7202 */ /* 0x000fe40000000f00 */
[----:B------:R-:W-:Y:S02]  /*d7b0*/  MOV R24, R98 ;  /* 0x0000006200187202 */ /* 0x000fe40000000f00 */
[----:B------:R-:W-:Y:S02]  /*d7c0*/  F2FP.BF16.F32.PACK_AB R89, R44, R42 ;  /* 0x0000002a2c59723e */ /* 0x000fe400000010ff */
[----:B------:R-:W-:Y:S02]  /*d7d0*/  F2FP.BF16.F32.PACK_AB R90, R93, R92 ;  /* 0x0000005c5d5a723e */ /* 0x000fe400000010ff */
[----:B------:R-:W-:-:S02]  /*d7e0*/  F2FP.BF16.F32.PACK_AB R91, R152, R46 ;  /* 0x0000002e985b723e */ /* 0x000fc400000010ff */
[----:B------:R-:W-:Y:S02]  /*d7f0*/  F2FP.BF16.F32.PACK_AB R96, R97, R96 ;  /* 0x000000606160723e */ /* 0x000fe400000010ff */
[----:B------:R-:W-:Y:S01]  /*d800*/  MOV R21, R106 ;  /* 0x0000006a00157202 */ /* 0x000fe20000000f00 */
[----:B------:R-:W-:Y:S01]  /*d810*/  STSM.16.M88.4 [R94], R88 ;  /* 0x000000585e007844 */ /* 0x000fe20000000200 */
[----:B------:R-:W-:Y:S02]  /*d820*/  F2FP.BF16.F32.PACK_AB R97, R155, R153 ;  /* 0x000000999b61723e */ /* 0x000fe400000010ff */
        /* <DEDUP_REMOVED lines=11> */
[----:B------:R-:W-:Y:S01]  /*d8e0*/  F2FP.BF16.F32.PACK_AB R120, R121, R120 ;  /* 0x000000787978723e */ /* 0x000fe200000010ff */
[----:B------:R-:W-:Y:S01]  /*d8f0*/  STSM.16.M88.4 [R102], R104 ;  /* 0x0000006866007844 */ /* 0x000fe20000000200 */
[----:B------:R-:W-:Y:S02]  /*d900*/  LOP3.LUT R14, R14, R171, RZ, 0x3c, !PT ;  /* 0x000000ab0e0e7212 */ /* 0x000fe400078e3cff */
[----:B------:R-:W-:Y:S02]  /*d910*/  F2FP.BF16.F32.PACK_AB R113, R166, R164 ;  /* 0x000000a4a671723e */ /* 0x000fe400000010ff */
[----:B------:R-:W-:Y:S02]  /*d920*/  F2FP.BF16.F32.PACK_AB R114, R117, R116 ;  /* 0x000000747572723e */ /* 0x000fe400000010ff */
[----:B------:R-:W-:-:S02]  /*d930*/  F2FP.BF16.F32.PACK_AB R115, R119, R118 ;  /* 0x000000767773723e */ /* 0x000fc400000010ff */
[----:B------:R-:W-:Y:S02]  /*d940*/  F2FP.BF16.F32.PACK_AB R121, R123, R122 ;  /* 0x0000007a7b79723e */ /* 0x000fe400000010ff */
[----:B------:R-:W-:Y:S01]  /*d950*/  F2FP.BF16.F32.PACK_AB R128, R129, R128 ;  /* 0x000000808180723e */ /* 0x000fe200000010ff */
[----:B------:R-:W-:Y:S01]  /*d960*/  STSM.16.M88.4 [R21], R112 ;  /* 0x0000007015007844 */ /* 0x000fe20000000200 */
[----:B------:R-:W-:Y:S02]  /*d970*/  MOV R110, R110 ;  /* 0x0000006e006e7202 */ /* 0x000fe40000000f00 */
[----:B------:R-:W-:Y:S02]  /*d980*/  F2FP.BF16.F32.PACK_AB R122, R125, R124 ;  /* 0x0000007c7d7a723e */ /* 0x000fe400000010ff */
[----:B------:R-:W-:Y:S02]  /*d990*/  F2FP.BF16.F32.PACK_AB R123, R127, R126 ;  /* 0x0000007e7f7b723e */ /* 0x000fe400000010ff */
[----:B------:R-:W-:-:S02]  /*d9a0*/  F2FP.BF16.F32.PACK_AB R129, R131, R130 ;  /* 0x000000828381723e */ /* 0x000fc400000010ff */
[----:B------:R-:W-:Y:S01]  /*d9b0*/  F2FP.BF16.F32.PACK_AB R136, R137, R136 ;  /* 0x000000888988723e */ /* 0x000fe200000010ff */
[----:B------:R-:W-:Y:S01]  /*d9c0*/  STSM.16.M88.4 [R110], R120 ;  /* 0x000000786e007844 */ /* 0x000fe20000000200 */
[----:B------:R-:W-:Y:S02]  /*d9d0*/  F2FP.BF16.F32.PACK_AB R130, R133, R132 ;  /* 0x000000848582723e */ /* 0x000fe400000010ff */
        /* <DEDUP_REMOVED lines=16> */
[----:B------:R-:W-:-:S06]  /*dae0*/  UISETP.NE.AND.EX UP1, UPT, UR9, URZ, UPT, UP1 ;  /* 0x0000003f0900728c */ /* 0x000fcc000bf25310 */
[----:B------:R-:W-:-:S05]  /*daf0*/  PLOP3.LUT P6, PT, PT, PT, UP1, 0x80, 0x0 ;  /* 0x000000000000781c */ /* 0x000fca0003fcf018 */
[----:B------:R-:W-:Y:S02]  /*db00*/  @UP1 ULDC.64 UR8, c[0x0][0xc08] ;  /* 0x0003020000081ab9 */ /* 0x000fe40000000a00 */
[----:B------:R-:W-:Y:S01]  /*db10*/  @UP1 UIMAD.WIDE UR8, UR43, 0x4, UR8 ;  /* 0x000000042b0818a5 */ /* 0x000fe2000f8e0208 */
[----:B------:R-:W-:Y:S02]  /*db20*/  ULDC UR4, c[0x0][0xa88] ;  /* 0x0002a20000047ab9 */ /* 0x000fe40000000800 */
[----:B------:R-:W-:-:S03]  /*db30*/  IMAD.U32 R76, RZ, RZ, UR4 ;  /* 0x00000004ff4c7e24 */ /* 0x000fc6000f8e00ff */
[----:B0-----:R-:W-:Y:S02]  /*db40*/  IMAD.U32 R14, RZ, RZ, UR8 ;  /* 0x00000008ff0e7e24 */ /* 0x001fe4000f8e00ff */
[----:B------:R-:W-:Y:S01]  /*db50*/  IMAD.U32 R15, RZ, RZ, UR9 ;  /* 0x00000009ff0f7e24 */ /* 0x000fe2000f8e00ff */
[----:B------:R-:W2:Y:S01]  /*db60*/  @P0 LDG.E R6, desc[UR40][R4.64] ;  /* 0x0000002804060981 */ /* 0x000ea2000c1e1900 */
[----:B------:R-:W-:-:S03]  /*db70*/  IMAD R7, R192, 0x40, R184 ;  /* 0x00000040c0077824 */ /* 0x000fc600078e02b8 */
[----:B------:R0:W5:Y:S01]  /*db80*/  @P6 LDG.E R76, desc[UR40][R14.64] ;  /* 0x000000280e4c6981 */ /* 0x000162000c1e1900 */
[----:B------:R-:W-:-:S03]  /*db90*/  IMAD.WIDE R172, R7, 0x2, R172 ;  /* 0x0000000207ac7825 */ /* 0x000fc600078e02ac */
[C---:B------:R-:W-:Y:S02]  /*dba0*/  IADD3 R9, P2, R172.reuse, 0x1000, RZ ;  /* 0x00001000ac097810 */ /* 0x040fe40007f5e0ff */
[C---:B------:R-:W-:Y:S02]  /*dbb0*/  IADD3 R13, P1, R172.reuse, 0x2000, RZ ;  /* 0x00002000ac0d7810 */ /* 0x040fe40007f3e0ff */
[----:B------:R-:W-:Y:S02]  /*dbc0*/  P2R R10, PR, RZ, 0x4 ;  /* 0x00000004ff0a7803 */ /* 0x000fe40000000000 */
[C---:B------:R-:W-:Y:S02]  /*dbd0*/  IADD3 R25, P2, R172.reuse, 0x3000, RZ ;  /* 0x00003000ac197810 */ /* 0x040fe40007f5e0ff */
[C---:B------:R-:W-:Y:S02]  /*dbe0*/  IADD3 R29, P3, R172.reuse, 0x4000, RZ ;  /* 0x00004000ac1d7810 */ /* 0x040fe40007f7e0ff */
[----:B------:R-:W-:-:S02]  /*dbf0*/  IADD3 R33, P4, R172, 0x5000, RZ ;  /* 0x00005000ac217810 */ /* 0x000fc40007f9e0ff */
[----:B------:R-:W-:Y:S02]  /*dc00*/  IADD3 R37, P5, R172, 0x6000, RZ ;  /* 0x00006000ac257810 */ /* 0x000fe40007fbe0ff */
[----:B------:R-:W-:Y:S02]  /*dc10*/  LOP3.LUT R8, R9, 0x380, RZ, 0xc0, !PT ;  /* 0x0000038009087812 */ /* 0x000fe400078ec0ff */
[----:B------:R-:W-:Y:S02]  /*dc20*/  LOP3.LUT R12, R13, 0x380, RZ, 0xc0, !PT ;  /* 0x000003800d0c7812 */ /* 0x000fe400078ec0ff */
[----:B------:R-:W-:Y:S02]  /*dc30*/  LOP3.LUT R24, R25, 0x380, RZ, 0xc0, !PT ;  /* 0x0000038019187812 */ /* 0x000fe400078ec0ff */
[----:B------:R-:W-:Y:S02]  /*dc40*/  LOP3.LUT R28, R29, 0x380, RZ, 0xc0, !PT ;  /* 0x000003801d1c7812 */ /* 0x000fe400078ec0ff */
[----:B------:R-:W-:-:S02]  /*dc50*/  LOP3.LUT R32, R33, 0x380, RZ, 0xc0, !PT ;  /* 0x0000038021207812 */ /* 0x000fc400078ec0ff */
[----:B------:R-:W-:Y:S01]  /*dc60*/  LOP3.LUT R36, R37, 0x380, RZ, 0xc0, !PT ;  /* 0x0000038025247812 */ /* 0x000fe200078ec0ff */
[----:B------:R-:W-:Y:S01]  /*dc70*/  UMOV UR4, URZ ;  /* 0x0000003f00047c82 */ /* 0x000fe20008000000 */
[----:B------:R-:W-:Y:S02]  /*dc80*/  SHF.R.U64 R8, R8, 0x3, RZ ;  /* 0x0000000308087819 */ /* 0x000fe400000012ff */
[----:B------:R-:W-:Y:S02]  /*dc90*/  SHF.R.U64 R12, R12, 0x3, RZ ;  /* 0x000000030c0c7819 */ /* 0x000fe400000012ff */
[----:B------:R-:W-:Y:S02]  /*dca0*/  SHF.R.U64 R24, R24, 0x3, RZ ;  /* 0x0000000318187819 */ /* 0x000fe400000012ff */
[----:B------:R-:W-:Y:S02]  /*dcb0*/  SHF.R.U64 R28, R28, 0x3, RZ ;  /* 0x000000031c1c7819 */ /* 0x000fe400000012ff */
[----:B------:R-:W-:-:S02]  /*dcc0*/  SHF.R.U64 R32, R32, 0x3, RZ ;  /* 0x0000000320207819 */ /* 0x000fc400000012ff */
[----:B------:R-:W-:Y:S02]  /*dcd0*/  SHF.R.U64 R36, R36, 0x3, RZ ;  /* 0x0000000324247819 */ /* 0x000fe400000012ff */
[----:B------:R-:W-:Y:S02]  /*dce0*/  LOP3.LUT R8, R8, R9, RZ, 0x3c, !PT ;  /* 0x0000000908087212 */ /* 0x000fe400078e3cff */
[----:B------:R-:W-:Y:S02]  /*dcf0*/  LOP3.LUT R12, R12, R13, RZ, 0x3c, !PT ;  /* 0x0000000d0c0c7212 */ /* 0x000fe400078e3cff */
[----:B------:R-:W-:Y:S02]  /*dd00*/  LOP3.LUT R24, R24, R25, RZ, 0x3c, !PT ;  /* 0x0000001918187212 */ /* 0x000fe400078e3cff */
[----:B------:R-:W-:Y:S02]  /*dd10*/  LOP3.LUT R28, R28, R29, RZ, 0x3c, !PT ;  /* 0x0000001d1c1c7212 */ /* 0x000fe400078e3cff */
[----:B------:R-:W-:-:S02]  /*dd20*/  LOP3.LUT R32, R32, R33, RZ, 0x3c, !PT ;  /* 0x0000002120207212 */ /* 0x000fc400078e3cff */
[----:B------:R-:W-:Y:S02]  /*dd30*/  LOP3.LUT R36, R36, R37, RZ, 0x3c, !PT ;  /* 0x0000002524247212 */ /* 0x000fe400078e3cff */
[----:B--2---:R-:W-:Y:S01]  /*dd40*/  @P0 R2UR UR4, R6 ;  /* 0x00000000060402ca */ /* 0x004fe200000e0000 */
[----:B0-----:R-:W-:-:S14]  /*dd50*/  @P6 BRA `(.L_x_5591) ;  /* 0x0000000000106947 */ /* 0x001fdc0003800000 */
[----:B------:R-:W-:Y:S05]  /*dd60*/  @!P0 BRA `(.L_x_5591) ;  /* 0x00000000000c8947 */ /* 0x000fea0003800000 */
[----:B------:R-:W2:Y:S04]  /*dd70*/  LDG.E R7, desc[UR40][R4.64] ;  /* 0x0000002804077981 */ /* 0x000ea8000c1e1900 */
[----:B-----5:R-:W2:Y:S02]  /*dd80*/  LDG.E R76, desc[UR40][R4.64+0x4] ;  /* 0x00000428044c7981 */ /* 0x020ea4000c1e1900 */
[----:B--2---:R-:W-:-:S07]  /*dd90*/  IMAD.IADD R76, R76, 0x1, -R7 ;  /* 0x000000014c4c7824 */ /* 0x004fce00078e0a07 */
.L_x_5591:
        /* <DEDUP_REMOVED lines=18> */
[----:B------:R-:W-:Y:S01]  /*dec0*/  USHF.R.S32.HI UR17, URZ, 0x1f, UR44 ;  /* 0x0000001f3f117899 */ /* 0x000fe2000801142c */
[----:B------:R-:W-:Y:S01]  /*ded0*/  SHF.R.U64 R44, R44, 0x3, RZ ;  /* 0x000000032c2c7819 */ /* 0x000fe200000012ff */
[----:B------:R-:W-:Y:S01]  /*dee0*/  USEL UR8, UR43, URZ, !UP0 ;  /* 0x0000003f2b087287 */ /* 0x000fe2000c000000 */
[----:B------:R-:W-:Y:S01]  /*def0*/  LOP3.LUT R48, R48, R49, RZ, 0x3c, !PT ;  /* 0x0000003130307212 */ /* 0x000fe200078e3cff */
[--C-:B------:R-:W-:Y:S01]  /*df00*/  IMAD.X R49, RZ, RZ, R173.reuse, P6 ;  /* 0x000000ffff317224 */ /* 0x100fe200030e06ad */
[----:B------:R-:W-:Y:S01]  /*df10*/  LOP3.LUT R40, R40, R41, RZ, 0x3c, !PT ;  /* 0x0000002928287212 */ /* 0x000fe200078e3cff */
[--C-:B------:R-:W-:Y:S01]  /*df20*/  IMAD.X R41, RZ, RZ, R173.reuse, P0 ;  /* 0x000000ffff297224 */ /* 0x100fe200000e06ad */
[----:B0-----:R-:W-:Y:S01]  /*df30*/  ISETP.NE.AND P6, PT, R4, RZ, PT ;  /* 0x000000ff0400720c */ /* 0x001fe20003fc5270 */
[----:B------:R-:W-:Y:S01]  /*df40*/  USEL UR18, UR9, URZ, !UP0 ;  /* 0x0000003f09127287 */ /* 0x000fe2000c000000 */
[----:B------:R-:W-:Y:S01]  /*df50*/  LOP3.LUT R44, R44, R45, RZ, 0x3c, !PT ;  /* 0x0000002d2c2c7212 */ /* 0x000fe200078e3cff */
[----:B------:R-:W-:Y:S01]  /*df60*/  IMAD.X R45, RZ, RZ, R173, P1 ;  /* 0x000000ffff2d7224 */ /* 0x000fe200008e06ad */
[----:B------:R-:W-:-:S02]  /*df70*/  IADD3 R57, P2, R172, 0xa000, RZ ;  /* 0x0000a000ac397810 */ /* 0x000fc40007f5e0ff */
[C---:B------:R-:W-:Y:S02]  /*df80*/  IADD3 R53, P3, R172.reuse, 0xb000, RZ ;  /* 0x0000b000ac357810 */ /* 0x040fe40007f7e0ff */
[C---:B------:R-:W-:Y:S02]  /*df90*/  IADD3 R65, P4, R172.reuse, 0xc000, RZ ;  /* 0x0000c000ac417810 */ /* 0x040fe40007f9e0ff */
[C---:B------:R-:W-:Y:S02]  /*dfa0*/  IADD3 R61, P5, R172.reuse, 0xd000, RZ ;  /* 0x0000d000ac3d7810 */ /* 0x040fe40007fbe0ff */
[C---:B------:R-:W-:Y:S02]  /*dfb0*/  IADD3 R73, P0, R172.reuse, 0xe000, RZ ;  /* 0x0000e000ac497810 */ /* 0x040fe40007f1e0ff */
[----:B------:R-:W-:Y:S02]  /*dfc0*/  IADD3 R5, P1, R172, 0xf000, RZ ;  /* 0x0000f000ac057810 */ /* 0x000fe40007f3e0ff */
[----:B------:R-:W-:-:S02]  /*dfd0*/  LOP3.LUT R56, R57, 0x380, RZ, 0xc0, !PT ;  /* 0x0000038039387812 */ /* 0x000fc400078ec0ff */
[----:B------:R-:W-:Y:S01]  /*dfe0*/  LOP3.LUT R52, R53, 0x380, RZ, 0xc0, !PT ;  /* 0x0000038035347812 */ /* 0x000fe200078ec0ff */
[----:B------:R-:W-:Y:S01]  /*dff0*/  IMAD.X R69, RZ, RZ, R173, P1 ;  /* 0x000000ffff457224 */ /* 0x000fe200008e06ad */
[----:B------:R-:W-:Y:S02]  /*e000*/  LOP3.LUT R64, R65, 0x380, RZ, 0xc0, !PT ;  /* 0x0000038041407812 */ /* 0x000fe400078ec0ff */
[----:B------:R-:W-:Y:S02]  /*e010*/  LOP3.LUT R60, R61, 0x380, RZ, 0xc0, !PT ;  /* 0x000003803d3c7812 */ /* 0x000fe400078ec0ff */
[----:B------:R-:W-:Y:S02]  /*e020*/  LOP3.LUT R72, R73, 0x380, RZ, 0xc0, !PT ;  /* 0x0000038049487812 */ /* 0x000fe400078ec0ff */
[----:B------:R-:W-:Y:S02]  /*e030*/  LOP3.LUT R7, R172, 0x380, RZ, 0xc0, !PT ;  /* 0x00000380ac077812 */ /* 0x000fe400078ec0ff */
[----:B------:R-:W-:-:S02]  /*e040*/  LOP3.LUT R4, R5, 0x380, RZ, 0xc0, !PT ;  /* 0x0000038005047812 */ /* 0x000fc400078ec0ff */
[----:B------:R-:W-:Y:S02]  /*e050*/  SHF.R.U64 R56, R56, 0x3, RZ ;  /* 0x0000000338387819 */ /* 0x000fe400000012ff */
[----:B------:R-:W-:Y:S02]  /*e060*/  SHF.R.U64 R52, R52, 0x3, RZ ;  /* 0x0000000334347819 */ /* 0x000fe400000012ff */
[----:B------:R-:W-:Y:S02]  /*e070*/  SHF.R.U64 R64, R64, 0x3, RZ ;  /* 0x0000000340407819 */ /* 0x000fe400000012ff */
[----:B------:R-:W-:Y:S02]  /*e080*/  SHF.R.U64 R60, R60, 0x3, RZ ;  /* 0x000000033c3c7819 */ /* 0x000fe400000012ff */
        /* <DEDUP_REMOVED lines=17> */
[----:B------:R-:W-:Y:S01]  /*e1a0*/  VIADD R10, R185, UR42 ;  /* 0x0000002ab90a7c36 */ /* 0x000fe20008000000 */
[----:B------:R-:W-:Y:S01]  /*e1b0*/  ULDC.64 UR12, c[0x0][0xb90] ;  /* 0x0002e400000c7ab9 */ /* 0x000fe20000000a00 */
[----:B------:R-:W-:Y:S01]  /*e1c0*/  UMOV UR10, UR4 ;  /* 0x00000004000a7c82 */ /* 0x000fe20008000000 */
[----:B------:R-:W-:Y:S01]  /*e1d0*/  UIMAD UR9, UR17, UR12, URZ ;  /* 0x0000000c110972a4 */ /* 0x000fe2000f8e023f */
[----:B------:R-:W-:Y:S01]  /*e1e0*/  IMAD.MOV.U32 R4, RZ, RZ, R10 ;  /* 0x000000ffff047224 */ /* 0x000fe200078e000a */
[----:B------:R-:W-:Y:S01]  /*e1f0*/  UMOV UR11, UR16 ;  /* 0x00000010000b7c82 */ /* 0x000fe20008000000 */
[----:B------:R-:W-:Y:S01]  /*e200*/  ULDC.64 UR14, c[0x0][0xb98] ;  /* 0x0002e600000e7ab9 */ /* 0x000fe20000000a00 */
[----:B------:R-:W-:Y:S01]  /*e210*/  UIMAD.WIDE.U32 UR10, UR44, UR12, UR10 ;  /* 0x0000000c2c0a72a5 */ /* 0x000fe2000f8e000a */
[----:B------:R-:W-:Y:S01]  /*e220*/  IMAD.MOV R21, RZ, RZ, -R17 ;  /* 0x000000ffff157224 */ /* 0x000fe200078e0a11 */
[----:B------:R-:W-:Y:S01]  /*e230*/  UIMAD UR9, UR44, UR13, UR9 ;  /* 0x0000000d2c0972a4 */ /* 0x000fe2000f8e0209 */
[----:B------:R-:W-:Y:S01]  /*e240*/  VIADD R20, R16, UR42 ;  /* 0x0000002a10147c36 */ /* 0x000fe20008000000 */
[----:B------:R-:W-:-:S02]  /*e250*/  UIMAD UR12, UR18, UR14, URZ ;  /* 0x0000000e120c72a4 */ /* 0x000fc4000f8e023f */
[----:B------:R-:W-:Y:S02]  /*e260*/  UIADD3 UR11, UR11, UR9, URZ ;  /* 0x000000090b0b7290 */ /* 0x000fe4000fffe03f */
        /* <DEDUP_REMOVED lines=15> */
[----:B------:R-:W-:Y:S01]  /*e360*/  ULDC.64 UR10, c[0x0][0xb88] ;  /* 0x0002e200000a7ab9 */ /* 0x000fe20000000a00 */
[----:B------:R-:W-:Y:S02]  /*e370*/  VIADD R10, R20, 0x8 ;  /* 0x00000008140a7836 */ /* 0x000fe40000000000 */
        /* <DEDUP_REMOVED lines=9> */
[----:B------:R-:W-:Y:S03]  /*e410*/  SHFL.IDX PT, R4, R14, RZ, 0x1c1f ;  /* 0x001c1fff0e047589 */ /* 0x000fe600000e0000 */
[-C--:B------:R-:W-:Y:S01]  /*e420*/  ISETP.GE.OR P1, PT, R20, R11.reuse, P0 ;  /* 0x0000000b1400720c */ /* 0x080fe20000726670 */
[----:B------:R-:W0:Y:S01]  /*e430*/  SHFL.IDX PT, R5, R15, RZ, 0x1c1f ;  /* 0x001c1fff0f057589 */ /* 0x000e2200000e0000 */
[----:B------:R-:W-:-:S03]  /*e440*/  ISETP.GE.OR P0, PT, R10, R11, P0 ;  /* 0x0000000b0a00720c */ /* 0x000fc60000706670 */
[----:B------:R-:W1:Y:S08]  /*e450*/  SHFL.IDX PT, R7, R15, 0x1, 0x1c1f ;  /* 0x003c1f000f077f89 */ /* 0x000e7000000e0000 */
[----:B0-----:R0:W-:Y:S04]  /*e460*/  @!P1 ST.E desc[UR40][R4.64], R3 ;  /* 0x0000000304009985 */ /* 0x0011e8000c101928 */
[----:B-1----:R0:W-:Y:S02]  /*e470*/  @!P0 ST.E desc[UR40][R6.64], R0 ;  /* 0x0000000006008985 */ /* 0x0021e4000c101928 */
.L_x_5592:
        /* <DEDUP_REMOVED lines=8> */
[----:B------:R-:W-:-:S03]  /*e500*/  SEL R0, RZ, 0x1, P1 ;  /* 0x00000001ff007807 */ /* 0x000fc60000800000 */
[----:B------:R-:W-:Y:S01]  /*e510*/  IMAD.SHL.U32 R3, R3, 0x2, RZ ;  /* 0x0000000203037824 */ /* 0x000fe200078e00ff */
[----:B------:R-:W-:Y:S01]  /*e520*/  ISETP.GE.AND P0, PT, R189, UR14, PT ;  /* 0x0000000ebd007c0c */ /* 0x000fe2000bf06270 */
[----:B------:R-:W5:Y:S04]  /*e530*/  LD.E.128 R12, desc[UR40][R12.64] ;  /* 0x000000280c0c7980 */ /* 0x000f68000c101d00 */
[----:B------:R-:W5:Y:S04]  /*e540*/  LD.E.128 R24, desc[UR40][R24.64] ;  /* 0x0000002818187980 */ /* 0x000f68000c101d00 */
[----:B------:R-:W5:Y:S01]  /*e550*/  LD.E.128 R28, desc[UR40][R28.64] ;  /* 0x000000281c1c7980 */ /* 0x000f62000c101d00 */
[----:B-1----:R-:W-:-:S02]  /*e560*/  ISETP.NE.AND P2, PT, R81, 0x1, PT ;  /* 0x000000015100780c */ /* 0x002fc40003f45270 */
[----:B------:R-:W-:Y:S01]  /*e570*/  LOP3.LUT R0, R3, 0x2, R0, 0xe2, !PT ;  /* 0x0000000203007812 */ /* 0x000fe200078ee200 */
[----:B------:R-:W5:Y:S01]  /*e580*/  LD.E.128 R32, desc[UR40][R32.64] ;  /* 0x0000002820207980 */ /* 0x000f62000c101d00 */
[----:B------:R-:W-:Y:S01]  /*e590*/  SEL R3, RZ, 0xffffffff, P0 ;  /* 0xffffffffff037807 */ /* 0x000fe20000000000 */
[----:B------:R-:W-:Y:S02]  /*e5a0*/  UIMAD UR9, UR16, UR12, URZ ;  /* 0x0000000c100972a4 */ /* 0x000fe4000f8e023f */
[----:B------:R-:W5:Y:S04]  /*e5b0*/  LD.E.128 R36, desc[UR40][R36.64] ;  /* 0x0000002824247980 */ /* 0x000f68000c101d00 */
[----:B------:R-:W5:Y:S02]  /*e5c0*/  LD.E.128 R40, desc[UR40][R40.64] ;  /* 0x0000002828287980 */ /* 0x000f64000c101d00 */
[----:B------:R-:W1:Y:S01]  /*e5d0*/  @P2 LDC R21, c[0x0][0xbec] ;  /* 0x0002fb00ff152b82 */ /* 0x000e620000000800 */
[----:B------:R-:W-:Y:S01]  /*e5e0*/  IMAD.SHL.U32 R3, R3, 0x4, RZ ;  /* 0x0000000403037824 */ /* 0x000fe200078e00ff */
[----:B------:R-:W-:Y:S01]  /*e5f0*/  ISETP.GE.AND P0, PT, R188, UR14, PT ;  /* 0x0000000ebc007c0c */ /* 0x000fe2000bf06270 */
[----:B------:R-:W5:Y:S04]  /*e600*/  LD.E.128 R48, desc[UR40][R48.64] ;  /* 0x0000002830307980 */ /* 0x000f68000c101d00 */
[----:B------:R-:W5:Y:S01]  /*e610*/  LD.E.128 R44, desc[UR40][R44.64] ;  /* 0x000000282c2c7980 */ /* 0x000f62000c101d00 */
[----:B------:R-:W2:Y:S01]  /*e620*/  @P2 LDC R77, c[0x0][0xbf0] ;  /* 0x0002fc00ff4d2b82 */ /* 0x000ea20000000800 */
[----:B------:R-:W-:Y:S01]  /*e630*/  UIMAD.WIDE.U32 UR10, UR4, UR12, URZ ;  /* 0x0000000c040a72a5 */ /* 0x000fe2000f8e003f */
[----:B------:R-:W-:Y:S01]  /*e640*/  LOP3.LUT R3, R3, 0x4, R0, 0xe2, !PT ;  /* 0x0000000403037812 */ /* 0x000fe200078ee200 */
[----:B------:R-:W-:Y:S01]  /*e650*/  UIMAD UR9, UR4, UR13, UR9 ;  /* 0x0000000d040972a4 */ /* 0x000fe2000f8e0209 */
[----:B------:R-:W-:Y:S01]  /*e660*/  SEL R20, RZ, 0xffffffff, P0 ;  /* 0xffffffffff147807 */ /* 0x000fe20000000000 */
[----:B------:R-:W-:Y:S01]  /*e670*/  IMAD R0, R191, 0x20, R192 ;  /* 0x00000020bf007824 */ /* 0x000fe200078e02c0 */
[----:B------:R-:W-:Y:S01]  /*e680*/  ULDC.64 UR12, c[0x0][0xae8] ;  /* 0x0002ba00000c7ab9 */ /* 0x000fe20000000a00 */
[----:B------:R-:W-:Y:S01]  /*e690*/  ISETP.GE.AND P0, PT, R187, UR14, PT ;  /* 0x0000000ebb007c0c */ /* 0x000fe2000bf06270 */
[----:B------:R-:W-:Y:S01]  /*e6a0*/  UIADD3 UR11, UR11, UR9, URZ ;  /* 0x000000090b0b7290 */ /* 0x000fe2000fffe03f */
[----:B------:R-:W5:Y:S01]  /*e6b0*/  LD.E.128 R56, desc[UR40][R56.64] ;  /* 0x0000002838387980 */ /* 0x000f62000c101d00 */
[----:B------:R-:W-:Y:S01]  /*e6c0*/  UIMAD UR4, UR17, UR12, URZ ;  /* 0x0000000c110472a4 */ /* 0x000fe2000f8e023f */
[----:B------:R-:W-:Y:S01]  /*e6d0*/  VIADD R82, R0, UR42 ;  /* 0x0000002a00527c36 */ /* 0x000fe20008000000 */
[----:B------:R-:W-:Y:S01]  /*e6e0*/  SEL R0, RZ, 0xffffffff, P0 ;  /* 0xffffffffff007807 */ /* 0x000fe20000000000 */
[----:B------:R-:W-:Y:S01]  /*e6f0*/  UIMAD.WIDE.U32 UR10, UR44, UR12, UR10 ;  /* 0x0000000c2c0a72a5 */ /* 0x000fe2000f8e000a */
[----:B------:R-:W5:Y:S01]  /*e700*/  LD.E.128 R52, desc[UR40][R52.64] ;  /* 0x0000002834347980 */ /* 0x000f62000c101d00 */
[----:B------:R-:W-:Y:S01]  /*e710*/  UIMAD UR4, UR44, UR13, UR4 ;  /* 0x0000000d2c0472a4 */ /* 0x000fe2000f8e0204 */
[----:B------:R-:W-:-:S02]  /*e720*/  IMAD.SHL.U32 R20, R20, 0x8, RZ ;  /* 0x0000000814147824 */ /* 0x000fc400078e00ff */
[----:B------:R-:W-:Y:S01]  /*e730*/  ULDC.64 UR12, c[0x0][0xaf0] ;  /* 0x0002bc00000c7ab9 */ /* 0x000fe20000000a00 */
[----:B------:R-:W-:Y:S01]  /*e740*/  UIADD3 UR11, UR11, UR4, URZ ;  /* 0x000000040b0b7290 */ /* 0x000fe2000fffe03f */
[----:B------:R-:W-:Y:S01]  /*e750*/  IMAD.SHL.U32 R79, R0, 0x10, RZ ;  /* 0x00000010004f7824 */ /* 0x000fe200078e00ff */
[----:B------:R-:W-:Y:S01]  /*e760*/  UIMAD UR4, UR18, UR12, URZ ;  /* 0x0000000c120472a4 */ /* 0x000fe2000f8e023f */
[----:B-1----:R-:W-:Y:S01]  /*e770*/  @P2 IMAD.HI.U32 R0, R82, R21, RZ ;  /* 0x0000001552002227 */ /* 0x002fe200078e00ff */
[----:B------:R-:W-:Y:S01]  /*e780*/  LOP3.LUT R20, R20, 0x8, R3, 0xe2, !PT ;  /* 0x0000000814147812 */ /* 0x000fe200078ee203 */
[----:B------:R-:W5:Y:S01]  /*e790*/  LD.E.128 R64, desc[UR40][R64.64] ;  /* 0x0000002840407980 */ /* 0x000f62000c101d00 */
[----:B------:R-:W-:Y:S01]  /*e7a0*/  UIMAD UR4, UR8, UR13, UR4 ;  /* 0x0000000d080472a4 */ /* 0x000fe2000f8e0204 */
[----:B------:R-:W-:Y:S01]  /*e7b0*/  IMAD.MOV.U32 R3, RZ, RZ, R82 ;  /* 0x000000ffff037224 */ /* 0x000fe200078e0052 */
[----:B------:R-:W-:Y:S01]  /*e7c0*/  UIMAD.WIDE.U32 UR8, UR8, UR12, UR10 ;  /* 0x0000000c080872a5 */ /* 0x000fe2000f8e000a */
[----:B--2---:R-:W-:Y:S01]  /*e7d0*/  @P2 SHF.R.U32.HI R3, RZ, R77, R0 ;  /* 0x0000004dff032219 */ /* 0x004fe20000011600 */
[----:B------:R-:W5:Y:S01]  /*e7e0*/  LD.E.128 R60, desc[UR40][R60.64] ;  /* 0x000000283c3c7980 */ /* 0x000f62000c101d00 */
[----:B------:R-:W-:-:S02]  /*e7f0*/  LOP3.LUT R78, R79, 0x10, R20, 0xe2, !PT ;  /* 0x000000104f4e7812 */ /* 0x000fc400078ee214 */
        /* <DEDUP_REMOVED lines=10> */
[----:B------:R-:W5:Y:S01]  /*e8a0*/  LD.E.128 R68, desc[UR40][R68.64] ;  /* 0x0000002844447980 */ /* 0x000f62000c101d00 */
[----:B------:R-:W-:Y:S01]  /*e8b0*/  IMAD R77, R81, R79, R82 ;  /* 0x0000004f514d7224 */ /* 0x000fe200078e0252 */
[----:B------:R-:W-:Y:S01]  /*e8c0*/  ISETP.GE.AND P0, PT, R195, UR14, PT ;  /* 0x0000000ec3007c0c */ /* 0x000fe2000bf06270 */
[----:B------:R-:W-:Y:S01]  /*e8d0*/  IMAD.U32 R21, RZ, RZ, UR4 ;  /* 0x00000004ff157e24 */ /* 0x000fe2000f8e00ff */
[----:B------:R-:W-:Y:S01]  /*e8e0*/  @!PT LDS RZ, [RZ] ;  /* 0x00000000fffff984 */ /* 0x000fe20000000800 */
[----:B------:R-:W-:Y:S01]  /*e8f0*/  @!PT LDS RZ, [RZ] ;  /* 0x00000000fffff984 */ /* 0x000fe20000000800 */
[----:B------:R-:W-:Y:S01]  /*e900*/  @!PT LDS RZ, [RZ] ;  /* 0x00000000fffff984 */ /* 0x000fe20000000800 */
[----:B------:R-:W-:Y:S01]  /*e910*/  @!PT LDS RZ, [RZ] ;  /* 0x00000000fffff984 */ /* 0x000fe20000000800 */
[----:B------:R1:W-:Y:S06]  /*e920*/  MEMBAR.ALL.CTA ;  /* 0x0000000000007992 */ /* 0x0003ec0000008000 */
[----:B-1----:R-:W1:Y:S01]  /*e930*/  FENCE.VIEW.ASYNC.S ;  /* 0x00000000000073c6 */ /* 0x002e620000000000 */
[----:B------:R-:W-:Y:S01]  /*e940*/  IMAD.SHL.U32 R83, R0, 0x20, RZ ;  /* 0x0000002000537824 */ /* 0x000fe200078e00ff */
        /* <DEDUP_REMOVED lines=11> */
[----:B-----5:R-:W-:Y:S01]  /*ea00*/  IMAD R87, R76, R81, RZ ;  /* 0x000000514c577224 */ /* 0x020fe200078e02ff */
[----:B------:R-:W-:Y:S01]  /*ea10*/  BSSY B1, `(.L_x_5593) ;  /* 0x000002f000017945 */ /* 0x000fe20003800000 */
[----:B------:R-:W-:Y:S01]  /*ea20*/  VIADD R86, R192, UR42 ;  /* 0x0000002ac0567c36 */ /* 0x000fe20008000000 */
[----:B------:R-:W-:Y:S01]  /*ea30*/  LOP3.LUT R3, R78, R3, RZ, 0xfc, !PT ;  /* 0x000000034e037212 */ /* 0x000fe200078efcff */
[C---:B------:R-:W-:Y:S01]  /*ea40*/  IMAD R79, R77.reuse, UR9, R0 ;  /* 0x000000094d4f7c24 */ /* 0x040fe2000f8e0200 */
[----:B------:R-:W-:Y:S01]  /*ea50*/  SEL R0, RZ, 0x80, P0 ;  /* 0x00000080ff007807 */ /* 0x000fe20000000000 */
[----:B------:R-:W-:Y:S01]  /*ea60*/  IMAD.WIDE.U32 R20, R77, UR8, R20 ;  /* 0x000000084d147c25 */ /* 0x000fe2000f8e0014 */
[----:B------:R-:W-:Y:S01]  /*ea70*/  ISETP.GE.AND P0, PT, R86, R87, PT ;  /* 0x000000575600720c */ /* 0x000fe20003f06270 */
[----:B------:R-:W-:Y:S01]  /*ea80*/  ULDC.64 UR8, c[0x0][0xa80] ;  /* 0x0002a00000087ab9 */ /* 0x000fe20000000a00 */
[----:B------:R-:W-:Y:S01]  /*ea90*/  LOP3.LUT R0, R3, R0, RZ, 0xfc, !PT ;  /* 0x0000000003007212 */ /* 0x000fe200078efcff */
[----:B------:R-:W-:Y:S01]  /*eaa0*/  IMAD.IADD R21, R21, 0x1, R79 ;  /* 0x0000000115157824 */ /* 0x000fe200078e024f */
[C---:B------:R-:W-:Y:S01]  /*eab0*/  LEA R84, P1, R20.reuse, UR8, 0x1 ;  /* 0x0000000814547c11 */ /* 0x040fe2000f8208ff */
[----:B-1----:R-:W-:Y:S03]  /*eac0*/  SYNCS.ARRIVE.TRANS64.RED.A1T0 RZ, [UR4], RZ ;  /* 0x000000ffffff79a7 */ /* 0x002fe60008100404 */
        /* <DEDUP_REMOVED lines=25> */
[-C--:B--2---:R-:W-:Y:S02]  /*ec60*/  @P0 LEA R12, P3, R195, R76.reuse, 0x1 ;  /* 0x0000004cc30c0211 */ /* 0x084fe400078608ff */
        /* <DEDUP_REMOVED lines=9> */
.L_x_5594:
[----:B------:R-:W-:Y:S05]  /*ed00*/  BSYNC B1 ;  /* 0x0000000000017941 */ /* 0x000fea0003800000 */
.L_x_5593:
[----:B---3--:R-:W-:Y:S01]  /*ed10*/  VIADD R4, R86, 0x20 ;  /* 0x0000002056047836 */ /* 0x008fe20000000000 */
        /* <DEDUP_REMOVED lines=11> */
[----:B------:R-:W-:Y:S01]  /*edd0*/  @!P3 LEA R14, P6, R189, R6, 0x1 ;  /* 0x00000006bd0eb211 */ /* 0x000fe200078c08ff */
[----:B------:R0:W-:Y:S01]  /*ede0*/  @!P0 ST.E.128 desc[UR40][R4.64], R8 ;  /* 0x0000000804008985 */ /* 0x0001e2000c101d28 */
[----:B------:R-:W-:Y:S02]  /*edf0*/  ISETP.GE.AND P0, PT, R186, UR14, PT ;  /* 0x0000000eba007c0c */ /* 0x000fe4000bf06270 */
[----:B------:R-:W-:Y:S02]  /*ee00*/  @!P5 LEA.HI.X R13, R190, R7, R204, 0x1, P4 ;  /* 0x00000007be0dd211 */ /* 0x000fe400020f0ccc */
[----:B------:R-:W-:-:S02]  /*ee10*/  LOP3.LUT P4, RZ, R3, 0x40, RZ, 0xc0, !PT ;  /* 0x0000004003ff7812 */ /* 0x000fc4000788c0ff */
[----:B------:R-:W-:Y:S01]  /*ee20*/  @!P3 LEA.HI.X R15, R189, R7, R203, 0x1, P6 ;  /* 0x00000007bd0fb211 */ /* 0x000fe200030f0ccb */
        /* <DEDUP_REMOVED lines=16> */
[----:B---3--:R-:W-:-:S04]  /*ef30*/  LEA R4, P0, R194, R6, 0x1 ;  /* 0x00000006c2047211 */ /* 0x008fc800078008ff */
[----:B------:R-:W-:-:S05]  /*ef40*/  LEA.HI.X R5, R194, R7, R198, 0x1, P0 ;  /* 0x00000007c2057211 */ /* 0x000fca00000f0cc6 */
[----:B------:R0:W-:Y:S01]  /*ef50*/  ST.E.128 desc[UR40][R4.64], R68 ;  /* 0x0000004404007985 */ /* 0x0001e2000c101d28 */
[----:B------:R-:W-:Y:S05]  /*ef60*/  BRA `(.L_x_5595) ;  /* 0x0000000c00847947 */ /* 0x000fea0003800000 */
.L_x_5590:
[----:B------:R-:W-:Y:S01]  /*ef70*/  ULDC.64 UR8, c[0x0][0xc00] ;  /* 0x0003000000087ab9 */ /* 0x000fe20000000a00 */
[----:B------:R-:W-:Y:S01]  /*ef80*/  ULDC UR4, c[0x0][0xa88] ;  /* 0x0002a20000047ab9 */ /* 0x000fe20000000800 */
[----:B------:R-:W-:Y:S01]  /*ef90*/  UISETP.NE.U32.AND UP0, UPT, UR8, URZ, UPT ;  /* 0x0000003f0800728c */ /* 0x000fe2000bf05070 */
[----:B------:R-:W0:Y:S03]  /*efa0*/  LDC R11, c[0x0][0xbe8] ;  /* 0x0002fa00ff0b7b82 */ /* 0x000e260000000800 */
[----:B------:R-:W-:-:S03]  /*efb0*/  UISETP.NE.AND.EX UP0, UPT, UR9, URZ, UPT, UP0 ;  /* 0x0000003f0900728c */ /* 0x000fc6000bf05300 */
[----:B------:R-:W-:Y:S02]  /*efc0*/  ULDC.64 UR8, c[0x0][0xc00] ;  /* 0x0003000000087ab9 */ /* 0x000fe40000000a00 */
[----:B------:R-:W-:Y:S01]  /*efd0*/  UIMAD.WIDE UR8, UR43, 0x4, UR8 ;  /* 0x000000042b0878a5 */ /* 0x000fe2000f8e0208 */
[----:B------:R-:W-:-:S05]  /*efe0*/  PLOP3.LUT P1, PT, PT, PT, UP0, 0x80, 0x0 ;  /* 0x000000000000781c */ /* 0x000fca0003f2f008 */
[----:B------:R-:W-:Y:S02]  /*eff0*/  IMAD.U32 R4, RZ, RZ, UR8 ;  /* 0x00000008ff047e24 */ /* 0x000fe4000f8e00ff */
[----:B------:R-:W-:Y:S01]  /*f000*/  IMAD.U32 R5, RZ, RZ, UR9 ;  /* 0x00000009ff057e24 */ /* 0x000fe2000f8e00ff */
[----:B------:R-:W-:Y:S02]  /*f010*/  ULDC.64 UR8, c[0x0][0xc08] ;  /* 0x0003020000087ab9 */ /* 0x000fe40000000a00 */
[----:B------:R-:W-:Y:S01]  /*f020*/  UISETP.NE.U32.AND UP1, UPT, UR8, URZ, UPT ;  /* 0x0000003f0800728c */ /* 0x000fe2000bf25070 */
[----:B------:R-:W-:Y:S02]  /*f030*/  IMAD.U32 R0, RZ, RZ, UR4 ;  /* 0x00000004ff007e24 */ /* 0x000fe4000f8e00ff */
[----:B------:R-:W2:Y:S01]  /*f040*/  @P1 LDG.E R3, desc[UR40][R4.64] ;  /* 0x0000002804031981 */ /* 0x000ea2000c1e1900 */
[----:B------:R-:W-:-:S06]  /*f050*/  UISETP.NE.AND.EX UP1, UPT, UR9, URZ, UPT, UP1 ;  /* 0x0000003f0900728c */ /* 0x000fcc000bf25310 */
[----:B------:R-:W-:-:S05]  /*f060*/  PLOP3.LUT P2, PT, PT, PT, UP1, 0x80, 0x0 ;  /* 0x000000000000781c */ /* 0x000fca0003f4f018 */
[----:B------:R-:W-:Y:S02]  /*f070*/  @UP1 ULDC.64 UR8, c[0x0][0xc08] ;  /* 0x0003020000081ab9 */ /* 0x000fe40000000a00 */
[----:B------:R-:W-:-:S06]  /*f080*/  @UP1 UIMAD.WIDE UR8, UR43, 0x4, UR8 ;  /* 0x000000042b0818a5 */ /* 0x000fcc000f8e0208 */
[----:B------:R-:W-:Y:S02]  /*f090*/  IMAD.U32 R6, RZ, RZ, UR8 ;  /* 0x00000008ff067e24 */ /* 0x000fe4000f8e00ff */
[----:B------:R-:W-:-:S05]  /*f0a0*/  IMAD.U32 R7, RZ, RZ, UR9 ;  /* 0x00000009ff077e24 */ /* 0x000fca000f8e00ff */
[----:B------:R1:W5:Y:S01]  /*f0b0*/  @P2 LDG.E R0, desc[UR40][R6.64] ;  /* 0x0000002806002981 */ /* 0x000362000c1e1900 */
[----:B------:R-:W-:Y:S01]  /*f0c0*/  UMOV UR4, URZ ;  /* 0x0000003f00047c82 */ /* 0x000fe20008000000 */
[----:B------:R-:W-:Y:S01]  /*f0d0*/  USHF.R.S32.HI UR13, URZ, 0x1f, UR44 ;  /* 0x0000001f3f0d7899 */ /* 0x000fe2000801142c */
[----:B------:R-:W-:Y:S02]  /*f0e0*/  ISETP.GE.AND P0, PT, R197, 0x40, PT ;  /* 0x00000040c500780c */ /* 0x000fe40003f06270 */
[----:B--2---:R-:W-:Y:S01]  /*f0f0*/  @P1 R2UR UR4, R3 ;  /* 0x00000000030412ca */ /* 0x004fe200000e0000 */
[----:B01----:R-:W-:-:S14]  /*f100*/  @P2 BRA `(.L_x_5596) ;  /* 0x0000000000102947 */ /* 0x003fdc0003800000 */
[----:B------:R-:W-:Y:S05]  /*f110*/  @!P1 BRA `(.L_x_5596) ;  /* 0x00000000000c9947 */ /* 0x000fea0003800000 */
[----:B------:R-:W2:Y:S04]  /*f120*/  LDG.E R3, desc[UR40][R4.64] ;  /* 0x0000002804037981 */ /* 0x000ea8000c1e1900 */
[----:B-----5:R-:W2:Y:S02]  /*f130*/  LDG.E R0, desc[UR40][R4.64+0x4] ;  /* 0x0000042804007981 */ /* 0x020ea4000c1e1900 */
[----:B--2---:R-:W-:-:S07]  /*f140*/  IMAD.IADD R0, R0, 0x1, -R3 ;  /* 0x0000000100007824 */ /* 0x004fce00078e0a03 */
.L_x_5596:
[----:B------:R-:W-:Y:S01]  /*f150*/  USHF.R.S32.HI UR9, URZ, 0x1f, UR43 ;  /* 0x0000001f3f097899 */ /* 0x000fe2000801142b */
[----:B------:R-:W-:Y:S01]  /*f160*/  BSSY B1, `(.L_x_5597) ;  /* 0x000002e000017945 */ /* 0x000fe20003800000 */
[----:B------:R-:W-:Y:S02]  /*f170*/  USHF.R.S32.HI UR12, URZ, 0x1f, UR4 ;  /* 0x0000001f3f0c7899 */ /* 0x000fe40008011404 */
[----:B------:R-:W-:Y:S02]  /*f180*/  USEL UR8, UR43, URZ, !UP0 ;  /* 0x0000003f2b087287 */ /* 0x000fe4000c000000 */
[----:B------:R-:W-:Y:S01]  /*f190*/  USEL UR14, UR9, URZ, !UP0 ;  /* 0x0000003f090e7287 */ /* 0x000fe2000c000000 */
[----:B------:R-:W-:Y:S11]  /*f1a0*/  @P0 BRA `(.L_x_5598) ;  /* 0x0000000000a40947 */ /* 0x000ff60003800000 */
[----:B------:R-:W0:Y:S01]  /*f1b0*/  S2R R6, SR_TID.X ;  /* 0x0000000000067919 */ /* 0x000e220000002100 */
[----:B------:R-:W1:Y:S01]  /*f1c0*/  LDC R5, c[0x0][0xbe8] ;  /* 0x0002fa00ff057b82 */ /* 0x000e620000000800 */
[----:B------:R-:W-:Y:S02]  /*f1d0*/  IMAD.U32 R7, RZ, RZ, UR42 ;  /* 0x0000002aff077e24 */ /* 0x000fe4000f8e00ff */
[----:B-1---5:R-:W-:-:S03]  /*f1e0*/  IMAD R3, R0, R5, RZ ;  /* 0x0000000500037224 */ /* 0x022fc600078e02ff */
[----:B0-----:R-:W-:-:S04]  /*f1f0*/  IADD3 R6, R7, -0x80, R6 ;  /* 0xffffff8007067810 */ /* 0x001fc80007ffe006 */
[----:B------:R-:W-:-:S13]  /*f200*/  ISETP.GE.AND P0, PT, R6, R3, PT ;  /* 0x000000030600720c */ /* 0x000fda0003f06270 */
[----:B------:R-:W-:Y:S05]  /*f210*/  @P0 BRA `(.L_x_5598) ;  /* 0x0000000000880947 */ /* 0x000fea0003800000 */
[----:B------:R-:W-:Y:S01]  /*f220*/  ISETP.NE.AND P0, PT, R5, 0x1, PT ;  /* 0x000000010500780c */ /* 0x000fe20003f05270 */
[----:B------:R-:W-:Y:S01]  /*f230*/  ULDC.64 UR16, c[0x0][0xb90] ;  /* 0x0002e40000107ab9 */ /* 0x000fe20000000a00 */
[----:B------:R-:W-:Y:S01]  /*f240*/  UMOV UR10, UR4 ;  /* 0x00000004000a7c82 */ /* 0x000fe20008000000 */
[----:B------:R-:W-:Y:S01]  /*f250*/  UIMAD UR9, UR13, UR16, URZ ;  /* 0x000000100d0972a4 */ /* 0x000fe2000f8e023f */
[----:B------:R-:W-:Y:S01]  /*f260*/  IMAD.MOV.U32 R4, RZ, RZ, R6 ;  /* 0x000000ffff047224 */ /* 0x000fe200078e0006 */
[----:B------:R-:W-:Y:S02]  /*f270*/  UMOV UR11, UR12 ;  /* 0x0000000c000b7c82 */ /* 0x000fe40008000000 */
[----:B------:R-:W-:Y:S02]  /*f280*/  UIMAD.WIDE.U32 UR10, UR44, UR16, UR10 ;  /* 0x000000102c0a72a5 */ /* 0x000fe4000f8e000a */
[----:B------:R-:W-:-:S03]  /*f290*/  UIMAD UR9, UR44, UR17, UR9 ;  /* 0x000000112c0972a4 */ /* 0x000fc6000f8e0209 */
[----:B------:R-:W-:Y:S01]  /*f2a0*/  ULDC.64 UR16, c[0x0][0xb98] ;  /* 0x0002e60000107ab9 */ /* 0x000fe20000000a00 */
[----:B------:R-:W0:Y:S01]  /*f2b0*/  @P0 LDC R3, c[0x0][0xbec] ;  /* 0x0002fb00ff030b82 */ /* 0x000e220000000800 */
[----:B------:R-:W-:Y:S02]  /*f2c0*/  UIADD3 UR11, UR11, UR9, URZ ;  /* 0x000000090b0b7290 */ /* 0x000fe4000fffe03f */
[----:B------:R-:W-:Y:S02]  /*f2d0*/  UIMAD UR9, UR14, UR16, URZ ;  /* 0x000000100e0972a4 */ /* 0x000fe4000f8e023f */
[----:B------:R-:W-:Y:S02]  /*f2e0*/  UIMAD.WIDE.U32 UR10, UR8, UR16, UR10 ;  /* 0x00000010080a72a5 */ /* 0x000fe4000f8e000a */
[----:B------:R-:W-:Y:S01]  /*f2f0*/  UIMAD UR9, UR8, UR17, UR9 ;  /* 0x00000011080972a4 */ /* 0x000fe2000f8e0209 */
[----:B------:R-:W1:Y:S02]  /*f300*/  @P0 LDC R8, c[0x0][0xbf0] ;  /* 0x0002fc00ff080b82 */ /* 0x000e640000000800 */
[----:B------:R-:W-:Y:S01]  /*f310*/  ULDC.64 UR16, c[0x0][0xb88] ;  /* 0x0002e20000107ab9 */ /* 0x000fe20000000a00 */
[----:B0-----:R-:W-:-:S05]  /*f320*/  @P0 IMAD.HI.U32 R3, R6, R3, RZ ;  /* 0x0000000306030227 */ /* 0x001fca00078e00ff */
        /* <DEDUP_REMOVED lines=17> */
.L_x_5598:
[----:B------:R-:W-:Y:S05]  /*f440*/  BSYNC B1 ;  /* 0x0000000000017941 */ /* 0x000fea0003800000 */
.L_x_5597:
        /* <DEDUP_REMOVED lines=10> */
[----:B-----5:R-:W-:Y:S01]  /*f4f0*/  IMAD R25, R0, R11, RZ ;  /* 0x0000000b00197224 */ /* 0x020fe200078e02ff */
[----:B------:R-:W-:Y:S01]  /*f500*/  ULDC.64 UR16, c[0x0][0xae8] ;  /* 0x0002ba0000107ab9 */ /* 0x000fe20000000a00 */
[----:B------:R-:W-:Y:S01]  /*f510*/  IMAD.SHL.U32 R4, R4, 0x2, RZ ;  /* 0x0000000204047824 */ /* 0x000fe200078e00ff */
[----:B------:R-:W0:Y:S01]  /*f520*/  @P0 LDC R5, c[0x0][0xbec] ;  /* 0x0002fb00ff050b82 */ /* 0x000e220000000800 */
[----:B------:R-:W-:Y:S01]  /*f530*/  UIADD3 UR11, UR11, UR9, URZ ;  /* 0x000000090b0b7290 */ /* 0x000fe2000fffe03f */
[----:B------:R-:W-:Y:S01]  /*f540*/  ISETP.GE.AND P2, PT, R189, UR15, PT ;  /* 0x0000000fbd007c0c */ /* 0x000fe2000bf46270 */
[----:B------:R-:W-:Y:S01]  /*f550*/  UIMAD UR4, UR13, UR16, URZ ;  /* 0x000000100d0472a4 */ /* 0x000fe2000f8e023f */
[----:B------:R-:W-:Y:S01]  /*f560*/  LOP3.LUT R4, R4, 0x2, R3, 0xe2, !PT ;  /* 0x0000000204047812 */ /* 0x000fe200078ee203 */
[----:B------:R-:W-:Y:S01]  /*f570*/  IMAD R3, R191, 0x20, R192 ;  /* 0x00000020bf037824 */ /* 0x000fe200078e02c0 */
[----:B------:R-:W-:Y:S01]  /*f580*/  UIMAD.WIDE.U32 UR10, UR44, UR16, UR10 ;  /* 0x000000102c0a72a5 */ /* 0x000fe2000f8e000a */
[----:B------:R-:W-:Y:S01]  /*f590*/  SEL R6, RZ, 0xffffffff, P2 ;  /* 0xffffffffff067807 */ /* 0x000fe20001000000 */
[----:B------:R-:W1:Y:S01]  /*f5a0*/  @P0 LDC R7, c[0x0][0xbf0] ;  /* 0x0002fc00ff070b82 */ /* 0x000e620000000800 */
[----:B------:R-:W-:Y:S01]  /*f5b0*/  UIMAD UR4, UR44, UR17, UR4 ;  /* 0x000000112c0472a4 */ /* 0x000fe2000f8e0204 */
[----:B------:R-:W-:Y:S01]  /*f5c0*/  VIADD R8, R3, UR42 ;  /* 0x0000002a03087c36 */ /* 0x000fe20008000000 */
[----:B------:R-:W-:Y:S01]  /*f5d0*/  ULDC.64 UR12, c[0x0][0xaf0] ;  /* 0x0002bc00000c7ab9 */ /* 0x000fe20000000a00 */
[----:B------:R-:W-:Y:S01]  /*f5e0*/  ISETP.GE.AND P1, PT, R188, UR15, PT ;  /* 0x0000000fbc007c0c */ /* 0x000fe2000bf26270 */
[----:B------:R-:W-:Y:S01]  /*f5f0*/  UIADD3 UR11, UR11, UR4, URZ ;  /* 0x000000040b0b7290 */ /* 0x000fe2000fffe03f */
[----:B------:R-:W-:Y:S01]  /*f600*/  IMAD.SHL.U32 R9, R6, 0x4, RZ ;  /* 0x0000000406097824 */ /* 0x000fe200078e00ff */
[----:B------:R-:W-:Y:S01]  /*f610*/  UIMAD UR4, UR14, UR12, URZ ;  /* 0x0000000c0e0472a4 */ /* 0x000fe2000f8e023f */
[----:B------:R-:W-:Y:S01]  /*f620*/  SEL R10, RZ, 0xffffffff, P1 ;  /* 0xffffffffff0a7807 */ /* 0x000fe20000800000 */
[----:B------:R-:W-:Y:S01]  /*f630*/  IMAD.MOV.U32 R3, RZ, RZ, R8 ;  /* 0x000000ffff037224 */ /* 0x000fe200078e0008 */
[----:B------:R-:W-:Y:S01]  /*f640*/  ISETP.GE.AND P2, PT, R194, UR15, PT ;  /* 0x0000000fc2007c0c */ /* 0x000fe2000bf46270 */
[----:B------:R-:W-:Y:S01]  /*f650*/  UIMAD UR4, UR8, UR13, UR4 ;  /* 0x0000000d080472a4 */ /* 0x000fe2000f8e0204 */
[----:B------:R-:W-:Y:S01]  /*f660*/  LOP3.LUT R9, R9, 0x4, R4, 0xe2, !PT ;  /* 0x0000000409097812 */ /* 0x000fe200078ee204 */
[----:B------:R-:W-:Y:S01]  /*f670*/  UIMAD.WIDE.U32 UR8, UR8, UR12, UR10 ;  /* 0x0000000c080872a5 */ /* 0x000fe2000f8e000a */
[----:B------:R-:W-:Y:S01]  /*f680*/  IMAD.SHL.U32 R10, R10, 0x8, RZ ;  /* 0x000000080a0a7824 */ /* 0x000fe200078e00ff */
[----:B------:R-:W-:Y:S01]  /*f690*/  SEL R0, RZ, 0x80, P2 ;  /* 0x00000080ff007807 */ /* 0x000fe20001000000 */
[----:B0-----:R-:W-:Y:S01]  /*f6a0*/  @P0 IMAD.HI.U32 R6, R8, R5, RZ ;  /* 0x0000000508060227 */ /* 0x001fe200078e00ff */
[----:B------:R-:W-:Y:S01]  /*f6b0*/  UIADD3 UR4, UR9, UR4, URZ ;  /* 0x0000000409047290 */ /* 0x000fe2000fffe03f */
[----:B------:R-:W-:Y:S01]  /*f6c0*/  BSSY B1, `(.L_x_5599) ;  /* 0x0000047000017945 */ /* 0x000fe20003800000 */
[----:B------:R-:W-:Y:S01]  /*f6d0*/  LOP3.LUT R10, R10, 0x8, R9, 0xe2, !PT ;  /* 0x000000080a0a7812 */ /* 0x000fe200078ee209 */
[----:B------:R-:W-:-:S02]  /*f6e0*/  IMAD.U32 R4, RZ, RZ, UR8 ;  /* 0x00000008ff047e24 */ /* 0x000fc4000f8e00ff */
[----:B------:R-:W-:Y:S01]  /*f6f0*/  IMAD.U32 R5, RZ, RZ, UR9 ;  /* 0x00000009ff057e24 */ /* 0x000fe2000f8e00ff */
[----:B------:R-:W-:Y:S01]  /*f700*/  ULDC.64 UR8, c[0x0][0xae0] ;  /* 0x0002b80000087ab9 */ /* 0x000fe20000000a00 */
[----:B-1----:R-:W-:Y:S01]  /*f710*/  @P0 SHF.R.U32.HI R3, RZ, R7, R6 ;  /* 0x00000007ff030219 */ /* 0x002fe20000011606 */
[----:B------:R-:W-:Y:S01]  /*f720*/  IMAD.U32 R5, RZ, RZ, UR4 ;  /* 0x00000004ff057e24 */ /* 0x000fe2000f8e00ff */
[----:B------:R-:W-:Y:S01]  /*f730*/  ISETP.GE.AND P0, PT, R187, UR15, PT ;  /* 0x0000000fbb007c0c */ /* 0x000fe2000bf06270 */
[----:B------:R-:W-:Y:S01]  /*f740*/  VIADD R26, R192, UR42 ;  /* 0x0000002ac01a7c36 */ /* 0x000fe20008000000 */
        /* <DEDUP_REMOVED lines=16> */
[----:B------:R-:W-:-:S04]  /*f850*/  IMAD.WIDE.U32 R4, R7, UR8, R4 ;  /* 0x0000000807047c25 */ /* 0x000fc8000f8e0004 */
[----:B------:R-:W-:Y:S01]  /*f860*/  IMAD R3, R7, UR9, R6 ;  /* 0x0000000907037c24 */ /* 0x000fe2000f8e0206 */
[----:B------:R-:W-:Y:S01]  /*f870*/  SEL R7, RZ, 0x40, P0 ;  /* 0x00000040ff077807 */ /* 0x000fe20000000000 */
[----:B------:R-:W-:Y:S01]  /*f880*/  ULDC.64 UR8, c[0x0][0xa80] ;  /* 0x0002a00000087ab9 */ /* 0x000fe20000000a00 */
[----:B------:R-:W-:Y:S01]  /*f890*/  ISETP.GE.AND P0, PT, R26, R25, PT ;  /* 0x000000191a00720c */ /* 0x000fe20003f06270 */
[----:B------:R-:W-:Y:S01]  /*f8a0*/  IMAD.SHL.U32 R13, R8, 0x20, RZ ;  /* 0x00000020080d7824 */ /* 0x000fe200078e00ff */
[----:B------:R-:W-:Y:S01]  /*f8b0*/  LEA R20, P1, R4, UR8, 0x1 ;  /* 0x0000000804147c11 */ /* 0x000fe2000f8208ff */
[----:B------:R-:W-:-:S03]  /*f8c0*/  IMAD.IADD R3, R5, 0x1, R3 ;  /* 0x0000000105037824 */ /* 0x000fc600078e0203 */
[----:B------:R-:W-:Y:S01]  /*f8d0*/  LOP3.LUT R10, R13, 0x20, R10, 0xe2, !PT ;  /* 0x000000200d0a7812 */ /* 0x000fe200078ee20a */
[----:B------:R0:W1:Y:S01]  /*f8e0*/  SHFL.IDX PT, R6, R20, RZ, 0x181f ;  /* 0x00181fff14067589 */ /* 0x00006200000e0000 */
[----:B------:R-:W-:Y:S02]  /*f8f0*/  LEA.HI.X R3, R4, UR9, R3, 0x1, P1 ;  /* 0x0000000904037c11 */ /* 0x000fe400088f0c03 */
[----:B------:R-:W-:-:S03]  /*f900*/  LOP3.LUT R21, R10, R7, RZ, 0xfc, !PT ;  /* 0x000000070a157212 */ /* 0x000fc600078efcff */
        /* <DEDUP_REMOVED lines=34> */
.L_x_5600:
[----:B------:R-:W-:Y:S05]  /*fb30*/  BSYNC B1 ;  /* 0x0000000000017941 */ /* 0x000fea0003800000 */
.L_x_5599:
        /* <DEDUP_REMOVED lines=36> */
.L_x_5595:
[----:B------:R-:W-:Y:S05]  /*fd80*/  BSYNC B0 ;  /* 0x0000000000007941 */ /* 0x000fea0003800000 */
.L_x_5589:
[----:B------:R-:W-:Y:S02]  /*fd90*/  ULDC UR4, c[0x0][0xc3c] ;  /* 0x00030f0000047ab9 */ /* 0x000fe40000000800 */
[----:B------:R-:W-:-:S06]  /*fda0*/  UISETP.GE.AND UP0, UPT, UR6, UR4, UPT ;  /* 0x000000040600728c */ /* 0x000fcc000bf06270 */
[----:B------:R-:W-:-:S13]  /*fdb0*/  PLOP3.LUT P0, PT, PT, PT, UP0, 0x80, 0x0 ;  /* 0x000000000000781c */ /* 0x000fda0003f0f008 */
[----:B------:R-:W-:Y:S05]  /*fdc0*/  @!P0 BRA `(.L_x_5601) ;  /* 0xffffff10009c8947 */ /* 0x000fea000383ffff */
[----:B------:R-:W-:Y:S05]  /*fdd0*/  EXIT ;  /* 0x000000000000794d */ /* 0x000fea0003800000 */
.L_x_5492:
        /* <DEDUP_REMOVED lines=18> */
.L_x_5602:
        /* <DEDUP_REMOVED lines=41> */
.L_x_5608:
        /* <DEDUP_REMOVED lines=12> */
.L_x_5607:
[----:B------:R-:W-:Y:S05]  /*10250*/  BSYNC B0 ;  /* 0x0000000000007941 */ /* 0x000fea0003800000 */
.L_x_5606:
        /* <DEDUP_REMOVED lines=21> */
.L_x_5604:
        /* <DEDUP_REMOVED lines=20> */
.L_x_5609:
        /* <DEDUP_REMOVED lines=57> */
.L_x_5605:
[----:B------:R-:W-:Y:S02]  /*10880*/  IMAD.MOV.U32 R17, RZ, RZ, RZ ;  /* 0x000000ffff117224 */ /* 0x000fe400078e00ff */
[----:B------:R-:W-:Y:S02]  /*10890*/  IMAD.U32 R16, RZ, RZ, UR6 ;  /* 0x00000006ff107e24 */ /* 0x000fe4000f8e00ff */
[----:B------:R-:W-:-:S07]  /*108a0*/  IMAD.MOV.U32 R18, RZ, RZ, RZ ;  /* 0x000000ffff127224 */ /* 0x000fce00078e00ff */
.L_x_5610:
[----:B------:R-:W-:-:S13]  /*108b0*/  ISETP.NE.AND P0, PT, R0, RZ, PT ;  /* 0x000000ff0000720c */ /* 0x000fda0003f05270 */
[----:B------:R-:W1:Y:S01]  /*108c0*/  @!P0 S2R R3, SR_CgaCtaId ;  /* 0x0000000000038919 */ /* 0x000e620000008800 */
[----:B------:R-:W-:-:S04]  /*108d0*/  @!P0 MOV R0, 0x400 ;  /* 0x0000040000008802 */ /* 0x000fc80000000f00 */
[----:B-1----:R-:W-:-:S05]  /*108e0*/  @!P0 LEA R0, R3, R0, 0x18 ;  /* 0x0000000003008211 */ /* 0x002fca00078ec0ff */
[----:B------:R1:W-:Y:S01]  /*108f0*/  @!P0 STS.128 [R0+0x28cd0], R16 ;  /* 0x028cd01000008388 */ /* 0x0003e20000000c00 */
[----:B------:R-:W-:Y:S06]  /*10900*/  BAR.ARV 0x5, 0x180 ;  /* 0x0146000000007b1d */ /* 0x000fec0000002000 */
.L_x_5603:
[----:B-1----:R-:W-:Y:S01]  /*10910*/  IMAD.MOV.U32 R0, RZ, RZ, 0x1 ;  /* 0x00000001ff007424 */ /* 0x002fe200078e00ff */
[----:B------:R1:W-:Y:S01]  /*10920*/  STL [R1+0x4], RZ ;  /* 0x000004ff01007387 */ /* 0x0003e20000100800 */
[----:B------:R-:W-:Y:S02]  /*10930*/  ULDC UR4, c[0x0][0xc3c] ;  /* 0x00030f0000047ab9 */ /* 0x000fe40000000800 */
[----:B--2---:R-:W-:Y:S01]  /*10940*/  ISETP.GE.AND P0, PT, R19, UR4, PT ;  /* 0x0000000413007c0c */ /* 0x004fe2000bf06270 */
[----:B------:R1:W-:Y:S04]  /*10950*/  STL [R1+0xc], R0 ;  /* 0x00000c0001007387 */ /* 0x0003e80000100800 */
[----:B------:R1:W-:Y:S08]  /*10960*/  STL [R1+0x40], RZ ;  /* 0x000040ff01007387 */ /* 0x0003f00000100800 */
[----:B-1----:R-:W-:Y:S05]  /*10970*/  @P0 BRA `(.L_x_5611) ;  /* 0x00000060009c0947 */ /* 0x002fea0003800000 */
[----:B------:R-:W1:Y:S01]  /*10980*/  S2UR UR5, SR_CgaCtaId ;  /* 0x00000000000579c3 */ /* 0x000e620000008800 */
[C---:B------:R-:W-:Y:S01]  /*10990*/  IMAD.SHL.U32 R0, R4.reuse, 0x8, RZ ;  /* 0x0000000804007824 */ /* 0x040fe200078e00ff */
[----:B------:R-:W-:Y:S01]  /*109a0*/  LOP3.LUT R5, R4, 0x7f, RZ, 0xc0, !PT ;  /* 0x0000007f04057812 */ /* 0x000fe200078ec0ff */
[----:B------:R-:W-:Y:S01]  /*109b0*/  UMOV UR4, 0x400 ;  /* 0x0000040000047882 */ /* 0x000fe20000000000 */
[----:B------:R-:W-:Y:S01]  /*109c0*/  BSSY B8, `(.L_x_5611) ;  /* 0x0000622000087945 */ /* 0x000fe20003800000 */
[----:B------:R-:W-:Y:S01]  /*109d0*/  ULDC UR37, c[0x0][0xc] ;  /* 0x0000030000257ab9 */ /* 0x000fe20000000800 */
[----:B------:R-:W-:Y:S01]  /*109e0*/  LOP3.LUT R3, R0, 0x1f8, RZ, 0xc0, !PT ;  /* 0x000001f800037812 */ /* 0x000fe200078ec0ff */
[----:B0-----:R-:W-:Y:S01]  /*109f0*/  IMAD.SHL.U32 R2, R5, 0x8, RZ ;  /* 0x0000000805027824 */ /* 0x001fe200078e00ff */
[----:B------:R-:W-:Y:S01]  /*10a00*/  SHF.R.U32.HI R5, RZ, 0x3, R5 ;  /* 0x00000003ff057819 */ /* 0x000fe20000011605 */
[----:B------:R-:W-:Y:S01]  /*10a10*/  ULDC.64 UR38, c[0x0][0x198] ;  /* 0x0000660000267ab9 */ /* 0x000fe20000000a00 */
[----:B------:R-:W-:Y:S01]  /*10a20*/  LOP3.LUT R3, R3, 0x38, R4, 0x78, !PT ;  /* 0x0000003803037812 */ /* 0x000fe200078e7804 */
[----:B------:R-:W-:-:S03]  /*10a30*/  IMAD.SHL.U32 R4, R4, 0x10, RZ ;  /* 0x0000001004047824 */ /* 0x000fc600078e00ff */
[----:B------:R-:W-:Y:S02]  /*10a40*/  LOP3.LUT R2, R3, 0x200, R2, 0xf8, !PT ;  /* 0x0000020003027812 */ /* 0x000fe400078ef802 */
[----:B------:R-:W-:Y:S01]  /*10a50*/  LOP3.LUT R0, R5, 0x70, R4, 0xf8, !PT ;  /* 0x0000007005007812 */ /* 0x000fe200078ef804 */
[----:B------:R-:W-:Y:S01]  /*10a60*/  IMAD.MOV.U32 R0, RZ, RZ, 0x1 ;  /* 0x00000001ff007424 */ /* 0x000fe200078e00ff */
[----:B-1----:R-:W-:-:S06]  /*10a70*/  ULEA UR4, UR5, UR4, 0x18 ;  /* 0x0000000405047291 */ /* 0x002fcc000f8ec03f */
[----:B------:R-:W-:-:S04]  /*10a80*/  IMAD.U32 R3, RZ, RZ, UR4 ;  /* 0x00000004ff037e24 */ /* 0x000fc8000f8e00ff */
[----:B------:R-:W-:Y:S01]  /*10a90*/  IMAD R2, R2, 0x2, R3 ;  /* 0x0000000202027824 */ /* 0x000fe200078e0203 */
[----:B------:R0:W-:Y:S04]  /*10aa0*/  STL [R1], R3 ;  /* 0x0000000301007387 */ /* 0x0001e80000100800 */
[----:B------:R0:W-:Y:S04]  /*10ab0*/  STL [R1+0x44], R2 ;  /* 0x0000440201007387 */ /* 0x0001e80000100800 */
[----:B------:R0:W-:Y:S04]  /*10ac0*/  STL [R1+0x40], RZ ;  /* 0x000040ff01007387 */ /* 0x0001e80000100800 */
[----:B------:R0:W-:Y:S04]  /*10ad0*/  STL [R1+0xc], R0 ;  /* 0x00000c0001007387 */ /* 0x0001e80000100800 */
[----:B------:R0:W-:Y:S02]  /*10ae0*/  STL [R1+0x4], RZ ;  /* 0x000004ff01007387 */ /* 0x0001e40000100800 */
.L_x_5737:
[----:B------:R-:W-:Y:S05]  /*10af0*/  YIELD ;  /* 0x0000000000007946 */ /* 0x000fea0003800000 */
[----:B------:R-:W-:Y:S01]  /*10b00*/  ULDC.64 UR4, c[0x0][0xa28] ;  /* 0x00028a0000047ab9 */ /* 0x000fe20000000a00 */
[----:B0--3--:R-:W-:Y:S01]  /*10b10*/  IMAD.MOV.U32 R0, RZ, RZ, RZ ;  /* 0x000000ffff007224 */ /* 0x009fe200078e00ff */
[----:B------:R-:W-:Y:S01]  /*10b20*/  ISETP.NE.U32.AND P0, PT, RZ, UR4, PT ;  /* 0x00000004ff007c0c */ /* 0x000fe2000bf05070 */
[----:B------:R-:W0:Y:S01]  /*10b30*/  LDC.64 R4, c[0x0][0xa00] ;  /* 0x00028000ff047b82 */ /* 0x000e220000000a00 */
[----:B-1---5:R-:W-:Y:S01]  /*10b40*/  CS2R R8, SRZ ;  /* 0x0000000000087805 */ /* 0x022fe2000001ff00 */
[----:B------:R-:W-:Y:S01]  /*10b50*/  ULDC.64 UR6, c[0x0][0xa08] ;  /* 0x0002820000067ab9 */ /* 0x000fe20000000a00 */
[----:B------:R-:W-:Y:S01]  /*10b60*/  ISETP.NE.AND.EX P0, PT, RZ, UR5, PT, P0 ;  /* 0x00000005ff007c0c */ /* 0x000fe2000bf05300 */
[----:B------:R-:W-:-:S12]  /*10b70*/  ULDC.64 UR4, c[0x0][0xa18] ;  /* 0x0002860000047ab9 */ /* 0x000fd80000000a00 */
[----:B--2---:R-:W1:Y:S02]  /*10b80*/  @P0 LDC.64 R2, c[0x0][0xa28] ;  /* 0x00028a00ff020b82 */ /* 0x004e640000000a00 */
        /* <DEDUP_REMOVED lines=11> */
[----:B------:R-:W1:Y:S08]  /*10c40*/  @P2 LDC.64 R6, c[0x0][0xa18] ;  /* 0x00028600ff062b82 */ /* 0x000e700000000a00 */
        /* <DEDUP_REMOVED lines=23> */
.L_x_5612:
        /* <DEDUP_REMOVED lines=10> */
.L_x_5613:
[----:B------:R-:W-:Y:S05]  /*10e60*/  @!P1 BRA `(.L_x_5614) ;  /* 0x00000000000c9947 */ /* 0x000fea0003800000 */
[----:B------:R-:W2:Y:S04]  /*10e70*/  LDG.E R6, desc[UR40][R2.64] ;  /* 0x0000002802067981 */ /* 0x000ea8000c1e1900 */
[----:B------:R-:W2:Y:S02]  /*10e80*/  LDG.E R2, desc[UR40][R2.64+0x4] ;  /* 0x0000042802027981 */ /* 0x000ea4000c1e1900 */
[----:B--2---:R-:W-:-:S07]  /*10e90*/  IMAD.IADD R6, R2, 0x1, -R6 ;  /* 0x0000000102067824 */ /* 0x004fce00078e0a06 */
.L_x_5614:
        /* <DEDUP_REMOVED lines=28> */
.L_x_5617:
[----:B------:R-:W-:-:S13]  /*11060*/  ISETP.NE.AND P0, PT, R3, 0x1, PT ;  /* 0x000000010300780c */ /* 0x000fda0003f05270 */
[----:B------:R-:W2:Y:S02]  /*11070*/  @P0 LDC.64 R4, c[0x0][0x9e8] ;  /* 0x00027a00ff040b82 */ /* 0x000ea40000000a00 */
[----:B--2---:R-:W-:-:S05]  /*11080*/  @P0 IMAD.HI.U32 R4, R7, R4, RZ ;  /* 0x0000000407040227 */ /* 0x004fca00078e00ff */
[----:B------:R-:W-:-:S07]  /*11090*/  @P0 SHF.R.U32.HI R7, RZ, R5, R4 ;  /* 0x00000005ff070219 */ /* 0x000fce0000011604 */
.L_x_5618:
[----:B------:R-:W-:Y:S05]  /*110a0*/  BSYNC B0 ;  /* 0x0000000000007941 */ /* 0x000fea0003800000 */
.L_x_5616:
[----:B------:R-:W-:-:S05]  /*110b0*/  IMAD R7, R7, R3, R3 ;  /* 0x0000000307077224 */ /* 0x000fca00078e0203 */
[----:B------:R-:W-:-:S07]  /*110c0*/  VIMNMX R2, R2, R7, PT ;  /* 0x0000000702027248 */ /* 0x000fce0003fe0100 */
.L_x_5615:
[----:B------:R-:W2:Y:S01]  /*110d0*/  @P1 LDC R5, c[0x0][0x44c] ;  /* 0x00011300ff051b82 */ /* 0x000ea20000000800 */
[----:B------:R-:W-:Y:S01]  /*110e0*/  IMAD.MOV.U32 R6, RZ, RZ, R8 ;  /* 0x000000ffff067224 */ /* 0x000fe200078e0008 */
[----:B------:R-:W-:-:S06]  /*110f0*/  ULDC UR4, c[0x0][0x9dc] ;  /* 0x0002770000047ab9 */ /* 0x000fcc0000000800 */
[----:B------:R-:W3:Y:S01]  /*11100*/  @P1 LDC R4, c[0x0][0x450] ;  /* 0x00011400ff041b82 */ /* 0x000ee20000000800 */
[----:B--2---:R-:W-:-:S05]  /*11110*/  @P1 IMAD.HI.U32 R5, R8, R5, RZ ;  /* 0x0000000508051227 */ /* 0x004fca00078e00ff */
[----:B---3--:R-:W-:Y:S01]  /*11120*/  @P1 SHF.R.U32.HI R6, RZ, R4, R5 ;  /* 0x00000004ff061219 */ /* 0x008fe20000011605 */
[----:B------:R-:W-:-:S03]  /*11130*/  VIADD R4, R2, 0x3f ;  /* 0x0000003f02047836 */ /* 0x000fc60000000000 */
[----:B------:R-:W-:Y:S01]  /*11140*/  IADD3 R2, R6, R0, -R9 ;  /* 0x0000000006027210 */ /* 0x000fe20007ffe809 */
[----:B------:R-:W-:Y:S01]  /*11150*/  VIADD R0, R0, 0x3f ;  /* 0x0000003f00007836 */ /* 0x000fe20000000000 */
[----:B------:R-:W-:-:S04]  /*11160*/  SHF.R.S32.HI R5, RZ, 0x1f, R4 ;  /* 0x0000001fff057819 */ /* 0x000fc80000011404 */
[----:B------:R-:W-:Y:S02]  /*11170*/  LEA.HI R5, R5, R4, RZ, 0x6 ;  /* 0x0000000405057211 */ /* 0x000fe400078f30ff */
[----:B------:R-:W-:Y:S02]  /*11180*/  SHF.R.S32.HI R4, RZ, 0x1f, R0 ;  /* 0x0000001fff047819 */ /* 0x000fe40000011400 */
[----:B------:R-:W-:Y:S02]  /*11190*/  SHF.R.S32.HI R5, RZ, 0x6, R5 ;  /* 0x00000006ff057819 */ /* 0x000fe40000011405 */
[----:B------:R-:W-:Y:S01]  /*111a0*/  LEA.HI R4, R4, R0, RZ, 0x6 ;  /* 0x0000000004047211 */ /* 0x000fe200078f30ff */
[----:B------:R-:W-:-:S03]  /*111b0*/  VIADD R0, R2, -UR4 ;  /* 0x8000000402007c36 */ /* 0x000fc60008000000 */
[----:B------:R-:W-:-:S04]  /*111c0*/  SHF.R.S32.HI R4, RZ, 0x6, R4 ;  /* 0x00000006ff047819 */ /* 0x000fc80000011404 */
[----:B------:R-:W-:-:S05]  /*111d0*/  VIMNMX R7, R4, R5, PT ;  /* 0x0000000504077248 */ /* 0x000fca0003fe0100 */
        /* <DEDUP_REMOVED lines=12> */
.L_x_5621:
[----:B------:R-:W-:-:S13]  /*112a0*/  ISETP.NE.AND P0, PT, R3, 0x1, PT ;  /* 0x000000010300780c */ /* 0x000fda0003f05270 */
[----:B------:R-:W3:Y:S02]  /*112b0*/  @P0 LDC.64 R4, c[0x0][0x9e8] ;  /* 0x00027a00ff040b82 */ /* 0x000ee40000000a00 */
[----:B---3--:R-:W-:-:S05]  /*112c0*/  @P0 IMAD.HI.U32 R4, R2, R4, RZ ;  /* 0x0000000402040227 */ /* 0x008fca00078e00ff */
[----:B------:R-:W-:-:S07]  /*112d0*/  @P0 SHF.R.U32.HI R2, RZ, R5, R4 ;  /* 0x00000005ff020219 */ /* 0x000fce0000011604 */
.L_x_5622:
[----:B------:R-:W-:Y:S05]  /*112e0*/  BSYNC B0 ;  /* 0x0000000000007941 */ /* 0x000fea0003800000 */
.L_x_5620:
[----:B------:R-:W-:-:S05]  /*112f0*/  IMAD R2, R2, R3, RZ ;  /* 0x0000000302027224 */ /* 0x000fca00078e02ff */
[----:B------:R-:W-:-:S07]  /*11300*/  VIMNMX R0, R0, R2, !PT ;  /* 0x0000000200007248 */ /* 0x000fce0007fe0100 */
.L_x_5619:
[----:B------:R-:W-:Y:S01]  /*11310*/  SHF.R.S32.HI R2, RZ, 0x1f, R0 ;  /* 0x0000001fff027819 */ /* 0x000fe20000011400 */
[----:B------:R-:W-:Y:S03]  /*11320*/  BSSY B7, `(.L_x_5623) ;  /* 0x00004c6000077945 */ /* 0x000fe60003800000 */
[----:B------:R-:W-:-:S04]  /*11330*/  LEA.HI R2, R2, R0, RZ, 0x6 ;  /* 0x0000000002027211 */ /* 0x000fc800078f30ff */
[----:B------:R-:W-:-:S04]  /*11340*/  SHF.R.S32.HI R2, RZ, 0x6, R2 ;  /* 0x00000006ff027819 */ /* 0x000fc80000011402 */
        /* <DEDUP_REMOVED lines=21> */
.L_x_5624:
        /* <DEDUP_REMOVED lines=21> */
.L_x_5627:
[----:B------:R-:W-:Y:S05]  /*115f0*/  BSYNC B6 ;  /* 0x0000000000067941 */ /* 0x000fea0003800000 */
.L_x_5626:
        /* <DEDUP_REMOVED lines=20> */
.L_x_5630:
        /* <DEDUP_REMOVED lines=15> */
.L_x_5629:
[----:B------:R-:W-:Y:S05]  /*11830*/  BSYNC B6 ;  /* 0x0000000000067941 */ /* 0x000fea0003800000 */
.L_x_5628:
        /* <DEDUP_REMOVED lines=23> */
.L_x_5754:
        /* <DEDUP_REMOVED lines=11> */
.L_x_5757:
        /* <DEDUP_REMOVED lines=24> */
.L_x_5634:
[----:B--2---:R-:W2:Y:S04]  /*11be0*/  LDL R7, [R1] ;  /* 0x0000000001077983 */ /* 0x004ea80000100800 */
[----:B----4-:R-:W2:Y:S04]  /*11bf0*/  LDL R0, [R1+0x4] ;  /* 0x0000040001007983 */ /* 0x010ea80000100800 */
[----:B---3--:R-:W3:Y:S01]  /*11c00*/  LDL R2, [R1+0xc] ;  /* 0x00000c0001027983 */ /* 0x008ee20000100800 */
[----:B--2---:R-:W-:Y:S01]  /*11c10*/  IMAD R0, R0, 0x8, R7 ;  /* 0x0000000800007824 */ /* 0x004fe200078e0207 */
[----:B---3--:R-:W-:-:S04]  /*11c20*/  SHF.L.U32 R2, R2, 0x1f, RZ ;  /* 0x0000001f02027819 */ /* 0x008fc800000006ff */
[----:B------:R-:W2:Y:S02]  /*11c30*/  SYNCS.PHASECHK.TRANS64.TRYWAIT P0, [R0+URZ+0x28c40], R2 ;  /* 0x028c4002000075a7 */ /* 0x000ea4000800017f */
[----:B--2---:R-:W-:Y:S05]  /*11c40*/  @!P0 BRA `(.L_x_5635) ;  /* 0x0000005800248947 */ /* 0x004fea0003800000 */
.L_x_5758:
        /* <DEDUP_REMOVED lines=11> */
.L_x_5636:
[----:B------:R-:W3:Y:S04]  /*11d00*/  LDL R5, [R1] ;  /* 0x0000000001057983 */ /* 0x000ee80000100800 */
[----:B------:R-:W3:Y:S04]  /*11d10*/  LDL R4, [R1+0x4] ;  /* 0x0000040001047983 */ /* 0x000ee80000100800 */
[----:B------:R-:W4:Y:S04]  /*11d20*/  LDL R6, [R1+0x24] ;  /* 0x0000240001067983 */ /* 0x000f280000100800 */
[----:B------:R-:W4:Y:S04]  /*11d30*/  LDL R3, [R1+0x18] ;  /* 0x0000180001037983 */ /* 0x000f280000100800 */
[----:B--2---:R-:W2:Y:S01]  /*11d40*/  LDL.LU R2, [R1+0x10] ;  /* 0x0000100001027983 */ /* 0x004ea20000300800 */
[----:B------:R-:W-:-:S02]  /*11d50*/  R2UR UR9, R0 ;  /* 0x00000000000972ca */ /* 0x000fc400000e0000 */
[----:B------:R-:W-:Y:S01]  /*11d60*/  PLOP3.LUT P0, PT, PT, PT, PT, 0x80, 0x0 ;  /* 0x000000000000781c */ /* 0x000fe20003f0f070 */
[----:B------:R-:W-:Y:S01]  /*11d70*/  UIADD3 UR6, UP0, UR38, 0x370, URZ ;  /* 0x0000037026067890 */ /* 0x000fe2000ff1e03f */
[----:B------:R-:W-:Y:S02]  /*11d80*/  R2UR UR12, R18 ;  /* 0x00000000120c72ca */ /* 0x000fe400000e0000 */
[----:B-----5:R-:W-:Y:S01]  /*11d90*/  R2UR UR13, R17 ;  /* 0x00000000110d72ca */ /* 0x020fe200000e0000 */
[----:B------:R-:W-:-:S06]  /*11da0*/  UIADD3.X UR7, URZ, UR39, URZ, UP0, !UPT ;  /* 0x000000273f077290 */ /* 0x000fcc00087fe43f */
[----:B------:R-:W-:Y:S01]  /*11db0*/  UIADD3 UR9, UR9, 0x28c30, URZ ;  /* 0x00028c3009097890 */ /* 0x000fe2000fffe03f */
[----:B------:R-:W-:Y:S01]  /*11dc0*/  UMOV UR5, 0x14f00000 ;  /* 0x14f0000000057882 */ /* 0x000fe20000000000 */
[----:B------:R-:W-:Y:S01]  /*11dd0*/  UMOV UR10, URZ ;  /* 0x0000003f000a7c82 */ /* 0x000fe20008000000 */
[----:B---3--:R-:W-:Y:S01]  /*11de0*/  IMAD R0, R4, 0x2000, R5 ;  /* 0x0000200004007824 */ /* 0x008fe200078e0205 */
[----:B----4-:R-:W-:-:S04]  /*11df0*/  R2UR UR11, R6 ;  /* 0x00000000060b72ca */ /* 0x010fc800000e0000 */
[----:B------:R-:W-:Y:S02]  /*11e00*/  R2UR UR8, R0 ;  /* 0x00000000000872ca */ /* 0x000fe400000e0000 */
[----:B------:R-:W-:Y:S02]  /*11e10*/  R2UR UR4, R3 ;  /* 0x00000000030472ca */ /* 0x000fe400000e0000 */
[----:B--2---:R-:W-:-:S09]  /*11e20*/  LOP3.LUT R2, R2, 0xfffffffe, RZ, 0xc0, !PT ;  /* 0xfffffffe02027812 */ /* 0x004fd200078ec0ff */
[----:B------:R-:W-:Y:S02]  /*11e30*/  UIADD3 UR8, UR8, 0x22400, URZ ;  /* 0x0002240008087890 */ /* 0x000fe4000fffe03f */
[----:B------:R-:W-:Y:S01]  /*11e40*/  ULEA UR11, UR11, UR4, 0x6 ;  /* 0x000000040b0b7291 */ /* 0x000fe2000f8e303f */
[----:B------:R-:W-:Y:S02]  /*11e50*/  @P0 LOP3.LUT R2, R2, 0x1, RZ, 0xfc, !PT ;  /* 0x0000000102020812 */ /* 0x000fe400078efcff */
[----:B------:R-:W-:-:S03]  /*11e60*/  UMOV UR4, 0x0 ;  /* 0x0000000000047882 */ /* 0x000fc60000000000 */
[----:B------:R3:W-:Y:S03]  /*11e70*/  STL [R1+0x10], R2 ;  /* 0x0000100201007387 */ /* 0x0007e60000100800 */
[----:B------:R3:W-:Y:S01]  /*11e80*/  UTMALDG.4D [UR8], [UR6], desc[UR4] ;  /* 0x00000408060075b4 */ /* 0x0007e20008019000 */
[----:B------:R-:W-:Y:S02]  /*11e90*/  NOP ;  /* 0x0000000000007918 */ /* 0x000fe40000000000 */
.L_x_5632:
[----:B----4-:R-:W4:Y:S04]  /*11ea0*/  LDL R0, [R1] ;  /* 0x0000000001007983 */ /* 0x010f280000100800 */
[----:B------:R-:W5:Y:S01]  /*11eb0*/  LDL.LU R3, [R1+0x34] ;  /* 0x0000340001037983 */ /* 0x000f620000300800 */
[----:B------:R-:W-:Y:S05]  /*11ec0*/  WARPSYNC.ALL ;  /* 0x0000000000007948 */ /* 0x000fea0003800000 */
[----:B---3--:R-:W-:Y:S01]  /*11ed0*/  ULDC.64 UR4, c[0x0][0x298] ;  /* 0x0000a60000047ab9 */ /* 0x008fe20000000a00 */
[----:B------:R-:W-:Y:S01]  /*11ee0*/  BSSY B6, `(.L_x_5637) ;  /* 0x000001c000067945 */ /* 0x000fe20003800000 */
[----:B------:R-:W-:Y:S01]  /*11ef0*/  BAR.SYNC.DEFER_BLOCKING 0x8, 0x100 ;  /* 0x0204000000007b1d */ /* 0x000fe20000010000 */
[----:B----4-:R-:W-:Y:S01]  /*11f00*/  VIADD R0, R0, 0x20400 ;  /* 0x0002040000007836 */ /* 0x010fe20000000000 */
[----:B-----5:R-:W-:Y:S01]  /*11f10*/  SHF.R.S32.HI R2, RZ, 0x1f, R3 ;  /* 0x0000001fff027819 */ /* 0x020fe20000011403 */
        /* <DEDUP_REMOVED lines=24> */
.L_x_5638:
[----:B------:R-:W-:Y:S05]  /*120a0*/  BSYNC B6 ;  /* 0x0000000000067941 */ /* 0x000fea0003800000 */
.L_x_5637:
[----:B---3--:R-:W3:Y:S01]  /*120b0*/  LDL.LU R0, [R1+0x34] ;  /* 0x0000340001007983 */ /* 0x008ee20000300800 */
[----:B--2---:R-:W2:Y:S01]  /*120c0*/  LDC R7, c[0x0][0x448] ;  /* 0x00011200ff077b82 */ /* 0x004ea20000000800 */
[----:B------:R-:W-:Y:S01]  /*120d0*/  ULDC.64 UR4, c[0x0][0x2d8] ;  /* 0x0000b60000047ab9 */ /* 0x000fe20000000a00 */
[----:B------:R-:W-:Y:S01]  /*120e0*/  ULDC UR6, c[0x0][0x2b8] ;  /* 0x0000ae0000067ab9 */ /* 0x000fe20000000800 */
[----:B------:R-:W3:Y:S04]  /*120f0*/  LDL.LU.64 R2, [R1+0x38] ;  /* 0x0000380001027983 */ /* 0x000ee80000300a00 */
[----:B------:R-:W4:Y:S04]  /*12100*/  LDL R12, [R1+0x28] ;  /* 0x00002800010c7983 */ /* 0x000f280000100800 */
[----:B01----:R0:W5:Y:S01]  /*12110*/  LDL R9, [R1+0x44] ;  /* 0x0000440001097983 */ /* 0x0031620000100800 */
[----:B------:R-:W1:Y:S01]  /*12120*/  S2R R5, SR_TID.X ;  /* 0x0000000000057919 */ /* 0x000e620000002100 */
[----:B------:R-:W0:Y:S01]  /*12130*/  S2R R8, SR_TID.X ;  /* 0x0000000000087919 */ /* 0x000e220000002100 */
[----:B-1----:R-:W-:-:S04]  /*12140*/  LOP3.LUT R5, R5, 0x7f, RZ, 0xc0, !PT ;  /* 0x0000007f05057812 */ /* 0x002fc800078ec0ff */
[----:B------:R-:W-:Y:S01]  /*12150*/  SHF.R.U32.HI R5, RZ, 0x3, R5 ;  /* 0x00000003ff057819 */ /* 0x000fe20000011605 */
[----:B0-----:R-:W-:-:S05]  /*12160*/  IMAD.SHL.U32 R8, R8, 0x10, RZ ;  /* 0x0000001008087824 */ /* 0x001fca00078e00ff */
[----:B------:R-:W-:Y:S01]  /*12170*/  LOP3.LUT R8, R5, 0x70, R8, 0xf8, !PT ;  /* 0x0000007005087812 */ /* 0x000fe200078ef808 */
[----:B------:R-:W0:Y:S02]  /*12180*/  S2R R10, SR_TID.X ;  /* 0x00000000000a7919 */ /* 0x000e240000002100 */
[----:B0-----:R-:W-:-:S05]  /*12190*/  IMAD.SHL.U32 R10, R10, 0x8, RZ ;  /* 0x000000080a0a7824 */ /* 0x001fca00078e00ff */
        /* <DEDUP_REMOVED lines=43> */
[----:B0-----:R-:W-:Y:S02]  /*12450*/  LOP3.LUT R8, R8, 0x7f, RZ, 0xc0, !PT ;  /* 0x0000007f08087812 */ /* 0x001fe400078ec0ff */
[----:B------:R-:W-:Y:S02]  /*12460*/  ISETP.GE.AND P0, PT, R10, UR6, PT ;  /* 0x000000060a007c0c */ /* 0x000fe4000bf06270 */
[----:B------:R-:W-:-:S02]  /*12470*/  LEA.HI.X R3, R2, UR5, R0, 0x1, P1 ;  /* 0x0000000502037c11 */ /* 0x000fc400088f0c00 */
[----:B------:R-:W-:Y:S01]  /*12480*/  SHF.R.U32.HI R8, RZ, 0x3, R8 ;  /* 0x00000003ff087819 */ /* 0x000fe20000011608 */
[----:B------:R-:W-:Y:S08]  /*12490*/  BRA.DIV UR4, `(.L_x_5639) ;  /* 0x0000005204247947 */ /* 0x000ff0000b800000 */
[----:B------:R-:W2:Y:S04]  /*124a0*/  LDL.LU R6, [R1+0x2c] ;  /* 0x00002c0001067983 */ /* 0x000ea80000300800 */
[----:B------:R-:W3:Y:S01]  /*124b0*/  LDL.LU R5, [R1+0x28] ;  /* 0x0000280001057983 */ /* 0x000ee20000300800 */
[----:B--2---:R-:W-:-:S03]  /*124c0*/  IMAD R0, R6, R7, RZ ;  /* 0x0000000706007224 */ /* 0x004fc600078e02ff */
        /* <DEDUP_REMOVED lines=11> */
[----:B-----5:R0:W-:Y:S01]  /*12580*/  @!P1 LDGSTS.E.BYPASS.LTC128B.128 [R9+0x20400], desc[UR40][R6.64], !P0 ;  /* 0x2040000006099fae */ /* 0x0201e2000c101d68 */
        /* <DEDUP_REMOVED lines=8> */
[----:B------:R0:W-:Y:S02]  /*12610*/  @!P1 LDGSTS.E.BYPASS.LTC128B.128 [R9+0x20c00], desc[UR40][R6.64], !P0 ;  /* 0x20c0000006099fae */ /* 0x0001e4000c101d68 */
[----:B------:R-:W-:Y:S02]  /*12620*/  ISETP.GE.AND P1, PT, R5, R0, PT ;  /* 0x000000000500720c */ /* 0x000fe40003f26270 */
[----:B------:R-:W1:Y:S04]  /*12630*/  SHFL.IDX PT, R5, R4, 0x2, 0x181f ;  /* 0x00581f0004057f89 */ /* 0x000e6800000e0000 */
[----:B------:R-:W-:Y:S04]  /*12640*/  SHFL.IDX PT, R4, R4, 0x3, 0x181f ;  /* 0x00781f0004047f89 */ /* 0x000fe800000e0000 */
[----:B0-----:R-:W0:Y:S04]  /*12650*/  SHFL.IDX PT, R6, R3, 0x2, 0x181f ;  /* 0x00581f0003067f89 */ /* 0x001e2800000e0000 */
[----:B------:R-:W2:Y:S01]  /*12660*/  SHFL.IDX PT, R3, R3, 0x3, 0x181f ;  /* 0x00781f0003037f89 */ /* 0x000ea200000e0000 */
[----:B-1----:R-:W-:-:S05]  /*12670*/  @!P1 LEA R5, P2, R10, R5, 0x1 ;  /* 0x000000050a059211 */ /* 0x002fca00078408ff */
[----:B0-----:R-:W-:-:S04]  /*12680*/  @!P1 IMAD.X R6, RZ, RZ, R6, P2 ;  /* 0x000000ffff069224 */ /* 0x001fc800010e0606 */
[----:B------:R-:W-:Y:S02]  /*12690*/  @!P1 IMAD.MOV.U32 R7, RZ, RZ, R6 ;  /* 0x000000ffff079224 */ /* 0x000fe400078e0006 */
[----:B------:R-:W-:-:S05]  /*126a0*/  @!P1 IMAD.MOV.U32 R6, RZ, RZ, R5 ;  /* 0x000000ffff069224 */ /* 0x000fca00078e0005 */
[----:B--2---:R0:W-:Y:S02]  /*126b0*/  @!P1 LDGSTS.E.BYPASS.LTC128B.128 [R9+0x21400], desc[UR40][R6.64], !P0 ;  /* 0x2140000006099fae */ /* 0x0041e4000c101d68 */
.L_x_5767:
[----:B------:R1:W5:Y:S01]  /*126c0*/  LDL R8, [R1] ;  /* 0x0000000001087983 */ /* 0x0003620000100800 */
        /* <DEDUP_REMOVED lines=10> */
.L_x_5640:
[----:B-1----:R-:W2:Y:S01]  /*12770*/  LDL R2, [R1] ;  /* 0x0000000001027983 */ /* 0x002ea20000100800 */
        /* <DEDUP_REMOVED lines=17> */
[----:B-12---:R-:W-:Y:S05]  /*12890*/  @!P0 BRA `(.L_x_5642) ;  /* 0x0000005000688947 */ /* 0x006fea0003800000 */
.L_x_5768:
[----:B------:R-:W-:Y:S05]  /*128a0*/  BSYNC B0 ;  /* 0x0000000000007941 */ /* 0x000fea0003800000 */
.L_x_5641:
[----:B-1----:R-:W2:Y:S01]  /*128b0*/  LDL R2, [R1+0x10] ;  /* 0x0000100001027983 */ /* 0x002ea20000100800 */
[----:B------:R-:W-:Y:S01]  /*128c0*/  BSSY B0, `(.L_x_5643) ;  /* 0x000009a000007945 */ /* 0x000fe20003800000 */
[----:B--2---:R-:W-:-:S13]  /*128d0*/  LOP3.LUT P0, RZ, R2, 0x1, RZ, 0xc0, !PT ;  /* 0x0000000102ff7812 */ /* 0x004fda000780c0ff */
[----:B------:R-:W-:Y:S05]  /*128e0*/  @!P0 BRA `(.L_x_5644) ;  /* 0x00000008005c8947 */ /* 0x000fea0003800000 */
[----:B------:R-:W2:Y:S04]  /*128f0*/  LDL R5, [R1] ;  /* 0x0000000001057983 */ /* 0x000ea80000100800 */
        /* <DEDUP_REMOVED lines=10> */
.L_x_5769:
[----:B------:R-:W-:Y:S05]  /*129a0*/  BSYNC B1 ;  /* 0x0000000000017941 */ /* 0x000fea0003800000 */
.L_x_5645:
[----:B------:R-:W-:Y:S04]  /*129b0*/  BSSY B1, `(.L_x_5647) ;  /* 0x0000009000017945 */ /* 0x000fe80003800000 */
        /* <DEDUP_REMOVED lines=8> */
.L_x_5648:
[----:B------:R-:W-:Y:S05]  /*12a40*/  BSYNC B1 ;  /* 0x0000000000017941 */ /* 0x000fea0003800000 */
.L_x_5647:
[----:B------:R-:W2:Y:S04]  /*12a50*/  LDL R5, [R1+0x18] ;  /* 0x0000180001057983 */ /* 0x000ea80000100800 */
[----:B------:R-:W2:Y:S04]  /*12a60*/  LDL.LU R3, [R1+0x24] ;  /* 0x0000240001037983 */ /* 0x000ea80000300800 */
[----:B------:R-:W3:Y:S04]  /*12a70*/  LDL R4, [R1] ;  /* 0x0000000001047983 */ /* 0x000ee80000100800 */
[----:B-1----:R-:W3:Y:S01]  /*12a80*/  LDL R2, [R1+0x4] ;  /* 0x0000040001027983 */ /* 0x002ee20000100800 */
        /* <DEDUP_REMOVED lines=10> */
.L_x_5649:
        /* <DEDUP_REMOVED lines=15> */
.L_x_5650:
        /* <DEDUP_REMOVED lines=15> */
.L_x_5651:
        /* <DEDUP_REMOVED lines=15> */
.L_x_5652:
        /* <DEDUP_REMOVED lines=15> */
.L_x_5653:
        /* <DEDUP_REMOVED lines=15> */
.L_x_5654:
        /* <DEDUP_REMOVED lines=15> */
.L_x_5655:
        /* <DEDUP_REMOVED lines=15> */
.L_x_5656:
        /* <DEDUP_REMOVED lines=10> */
.L_x_5644:
[----:B------:R-:W-:Y:S05]  /*13260*/  BSYNC B0 ;  /* 0x0000000000007941 */ /* 0x000fea0003800000 */
.L_x_5643:
[----:B------:R-:W2:Y:S04]  /*13270*/  LDL R4, [R1+0x20] ;  /* 0x0000200001047983 */ /* 0x000ea80000100800 */
[----:B------:R-:W3:Y:S01]  /*13280*/  LDL R5, [R1+0x1c] ;  /* 0x00001c0001057983 */ /* 0x000ee20000100800 */
[----:B------:R-:W-:Y:S01]  /*13290*/  BSSY B0, `(.L_x_5657) ;  /* 0x00002b3000007945 */ /* 0x000fe20003800000 */
[----:B--2---:R-:W-:-:S05]  /*132a0*/  VIADD R0, R4, 0xfffffffe ;  /* 0xfffffffe04007836 */ /* 0x004fca0000000000 */
[----:B---3--:R-:W-:-:S13]  /*132b0*/  ISETP.GE.AND P0, PT, R0, R5, PT ;  /* 0x000000050000720c */ /* 0x008fda0003f06270 */
[----:B------:R-:W-:Y:S05]  /*132c0*/  @!P0 BRA `(.L_x_5658) ;  /* 0x0000002800bc8947 */ /* 0x000fea0003800000 */
[----:B------:R-:W-:Y:S01]  /*132d0*/  IMAD.MOV R2, RZ, RZ, -R4 ;  /* 0x000000ffff027224 */ /* 0x000fe200078e0a04 */
[----:B0-----:R-:W-:Y:S01]  /*132e0*/  LOP3.LUT R6, RZ, R5, RZ, 0x33, !PT ;  /* 0x00000005ff067212 */ /* 0x001fe200078e33ff */
[----:B------:R-:W-:Y:S03]  /*132f0*/  BSSY B2, `(.L_x_5659) ;  /* 0x00000e7000027945 */ /* 0x000fe60003800000 */
[----:B------:R-:W-:-:S05]  /*13300*/  VIADDMNMX R6, R2, 0x1, R6, !PT ;  /* 0x0000000102067846 */ /* 0x000fca0007800106 */
[----:B------:R-:W-:-:S05]  /*13310*/  IMAD.IADD R2, R4, 0x1, R6 ;  /* 0x0000000104027824 */ /* 0x000fca00078e0206 */
[----:B------:R-:W-:-:S04]  /*13320*/  LOP3.LUT R2, R2, 0x1, RZ, 0xc0, !PT ;  /* 0x0000000102027812 */ /* 0x000fc800078ec0ff */
[----:B------:R-:W-:-:S13]  /*13330*/  ISETP.NE.U32.AND P0, PT, R2, 0x1, PT ;  /* 0x000000010200780c */ /* 0x000fda0003f05070 */
        /* <DEDUP_REMOVED lines=37> */
.L_x_5663:
[----:B------:R-:W2:Y:S01]  /*13590*/  LDL R2, [R1] ;  /* 0x0000000001027983 */ /* 0x000ea20000100800 */
[----:B------:R-:W-:Y:S01]  /*135a0*/  BSSY B3, `(.L_x_5664) ;  /* 0x0000008000037945 */ /* 0x000fe20003800000 */
[----:B-1----:R-:W1:Y:S02]  /*135b0*/  S2R R4, SR_TID.X ;  /* 0x0000000000047919 */ /* 0x002e640000002100 */
[----:B-1----:R-:W-:-:S04]  /*135c0*/  LOP3.LUT R4, R4, 0x7f, RZ, 0xc0, !PT ;  /* 0x0000007f04047812 */ /* 0x002fc800078ec0ff */
[----:B------:R-:W-:Y:S01]  /*135d0*/  ISETP.NE.AND P1, PT, R4, RZ, PT ;  /* 0x000000ff0400720c */ /* 0x000fe20003f25270 */
[----:B--2---:R-:W-:Y:S01]  /*135e0*/  IMAD R3, R8, 0x8, R2 ;  /* 0x0000000808037824 */ /* 0x004fe200078e0202 */
[----:B------:R-:W-:-:S04]  /*135f0*/  SHF.L.U32 R2, R7, 0x1f, RZ ;  /* 0x0000001f07027819 */ /* 0x000fc800000006ff */
[----:B------:R-:W1:Y:S02]  /*13600*/  SYNCS.PHASECHK.TRANS64.TRYWAIT P0, [R3+URZ+0x28c40], R2 ;  /* 0x028c4002030075a7 */ /* 0x000e64000800017f */
[----:B-1----:R-:W-:Y:S05]  /*13610*/  @!P0 BRA `(.L_x_5665) ;  /* 0x0000004400348947 */ /* 0x002fea0003800000 */
.L_x_5770:
[----:B------:R-:W-:Y:S05]  /*13620*/  BSYNC B3 ;  /* 0x0000000000037941 */ /* 0x000fea0003800000 */
.L_x_5664:
        /* <DEDUP_REMOVED lines=9> */
.L_x_5667:
[----:B------:R-:W-:Y:S05]  /*136c0*/  BSYNC B3 ;  /* 0x0000000000037941 */ /* 0x000fea0003800000 */
.L_x_5666:
[----:B0-----:R-:W2:Y:S04]  /*136d0*/  LDL R8, [R1] ;  /* 0x0000000001087983 */ /* 0x001ea80000100800 */
        /* <DEDUP_REMOVED lines=13> */
.L_x_5668:
        /* <DEDUP_REMOVED lines=13> */
.L_x_5771:
[----:B------:R-:W-:Y:S05]  /*13880*/  BSYNC B3 ;  /* 0x0000000000037941 */ /* 0x000fea0003800000 */
.L_x_5669:
        /* <DEDUP_REMOVED lines=11> */
.L_x_5672:
[----:B------:R-:W-:Y:S05]  /*13940*/  BSYNC B3 ;  /* 0x0000000000037941 */ /* 0x000fea0003800000 */
.L_x_5671:
[----:B------:R-:W2:Y:S04]  /*13950*/  LDL R4, [R1] ;  /* 0x0000000001047983 */ /* 0x000ea80000100800 */
        /* <DEDUP_REMOVED lines=10> */
.L_x_5673:
        /* <DEDUP_REMOVED lines=15> */
.L_x_5674:
        /* <DEDUP_REMOVED lines=15> */
.L_x_5675:
        /* <DEDUP_REMOVED lines=15> */
.L_x_5676:
        /* <DEDUP_REMOVED lines=15> */
.L_x_5677:
        /* <DEDUP_REMOVED lines=15> */
.L_x_5678:
        /* <DEDUP_REMOVED lines=15> */
.L_x_5679:
        /* <DEDUP_REMOVED lines=15> */
.L_x_5680:
        /* <DEDUP_REMOVED lines=10> */
.L_x_5662:
[----:B------:R-:W-:Y:S05]  /*14130*/  BSYNC B1 ;  /* 0x0000000000017941 */ /* 0x000fea0003800000 */
.L_x_5661:
[----:B------:R-:W2:Y:S02]  /*14140*/  LDL R4, [R1+0x20] ;  /* 0x0000200001047983 */ /* 0x000ea40000100800 */
[----:B--2---:R-:W-:-:S07]  /*14150*/  VIADD R0, R4, 0xfffffffd ;  /* 0xfffffffd04007836 */ /* 0x004fce0000000000 */
.L_x_5660:
[----:B------:R-:W-:Y:S05]  /*14160*/  BSYNC B2 ;  /* 0x0000000000027941 */ /* 0x000fea0003800000 */
.L_x_5659:
[----:B------:R-:W2:Y:S01]  /*14170*/  LDL.LU R2, [R1+0x20] ;  /* 0x0000200001027983 */ /* 0x000ea20000300800 */
[----:B------:R-:W-:Y:S01]  /*14180*/  VIADD R6, R6, 0xfffffffe ;  /* 0xfffffffe06067836 */ /* 0x000fe20000000000 */
[----:B--2---:R-:W-:-:S04]  /*14190*/  LOP3.LUT R2, RZ, R2, RZ, 0x33, !PT ;  /* 0x00000002ff027212 */ /* 0x004fc800078e33ff */
[----:B------:R-:W-:-:S13]  /*141a0*/  ISETP.NE.AND P0, PT, R6, R2, PT ;  /* 0x000000020600720c */ /* 0x000fda0003f05270 */
[----:B------:R-:W-:Y:S05]  /*141b0*/  @!P0 BRA `(.L_x_5658) ;  /* 0x0000001c00008947 */ /* 0x000fea0003800000 */
.L_x_5721:
        /* <DEDUP_REMOVED lines=36> */
.L_x_5683:
[----:B------:R-:W0:Y:S01]  /*14400*/  LDL R2, [R1] ;  /* 0x0000000001027983 */ /* 0x000e220000100800 */
[----:B------:R-:W-:Y:S01]  /*14410*/  BSSY B2, `(.L_x_5684) ;  /* 0x0000008000027945 */ /* 0x000fe20003800000 */
[----:B------:R-:W1:Y:S02]  /*14420*/  S2R R3, SR_TID.X ;  /* 0x0000000000037919 */ /* 0x000e640000002100 */
[----:B-1----:R-:W-:-:S04]  /*14430*/  LOP3.LUT R3, R3, 0x7f, RZ, 0xc0, !PT ;  /* 0x0000007f03037812 */ /* 0x002fc800078ec0ff */
[----:B------:R-:W-:Y:S01]  /*14440*/  ISETP.NE.AND P1, PT, R3, RZ, PT ;  /* 0x000000ff0300720c */ /* 0x000fe20003f25270 */
[----:B0-----:R-:W-:Y:S01]  /*14450*/  IMAD R4, R7, 0x8, R2 ;  /* 0x0000000807047824 */ /* 0x001fe200078e0202 */
[----:B------:R-:W-:-:S04]  /*14460*/  SHF.L.U32 R2, R6, 0x1f, RZ ;  /* 0x0000001f06027819 */ /* 0x000fc800000006ff */
[----:B------:R-:W0:Y:S02]  /*14470*/  SYNCS.PHASECHK.TRANS64.TRYWAIT P0, [R4+URZ+0x28c40], R2 ;  /* 0x028c4002040075a7 */ /* 0x000e24000800017f */
[----:B0-----:R-:W-:Y:S05]  /*14480*/  @!P0 BRA `(.L_x_5685) ;  /* 0x0000003400c08947 */ /* 0x001fea0003800000 */
.L_x_5772:
[----:B------:R-:W-:Y:S05]  /*14490*/  BSYNC B2 ;  /* 0x0000000000027941 */ /* 0x000fea0003800000 */
.L_x_5684:
        /* <DEDUP_REMOVED lines=9> */
.L_x_5687:
[----:B------:R-:W-:Y:S05]  /*14530*/  BSYNC B2 ;  /* 0x0000000000027941 */ /* 0x000fea0003800000 */
.L_x_5686:
[----:B------:R-:W2:Y:S04]  /*14540*/  LDL R3, [R1] ;  /* 0x0000000001037983 */ /* 0x000ea80000100800 */
        /* <DEDUP_REMOVED lines=12> */
.L_x_5688:
        /* <DEDUP_REMOVED lines=13> */
.L_x_5773:
[----:B------:R-:W-:Y:S05]  /*146e0*/  BSYNC B2 ;  /* 0x0000000000027941 */ /* 0x000fea0003800000 */
.L_x_5689:
        /* <DEDUP_REMOVED lines=11> */
.L_x_5692:
[----:B------:R-:W-:Y:S05]  /*147a0*/  BSYNC B2 ;  /* 0x0000000000027941 */ /* 0x000fea0003800000 */
.L_x_5691:
[----:B------:R-:W2:Y:S01]  /*147b0*/  LDL R5, [R1] ;  /* 0x0000000001057983 */ /* 0x000ea20000100800 */
        /* <DEDUP_REMOVED lines=9> */
.L_x_5693:
        /* <DEDUP_REMOVED lines=15> */
.L_x_5694:
        /* <DEDUP_REMOVED lines=15> */
.L_x_5695:
        /* <DEDUP_REMOVED lines=15> */
.L_x_5696:
        /* <DEDUP_REMOVED lines=15> */
.L_x_5697:
        /* <DEDUP_REMOVED lines=15> */
.L_x_5698:
        /* <DEDUP_REMOVED lines=15> */
.L_x_5699:
        /* <DEDUP_REMOVED lines=15> */
.L_x_5700:
        /* <DEDUP_REMOVED lines=10> */
.L_x_5682:
[----:B------:R-:W-:Y:S05]  /*14f80*/  BSYNC B1 ;  /* 0x0000000000017941 */ /* 0x000fea0003800000 */
.L_x_5681:
[----:B------:R-:W2:Y:S01]  /*14f90*/  LDL R2, [R1+0x10] ;  /* 0x0000100001027983 */ /* 0x000ea20000100800 */
[----:B------:R-:W-:Y:S01]  /*14fa0*/  VIADD R7, R7, 0x1 ;  /* 0x0000000107077836 */ /* 0x000fe20000000000 */
[----:B------:R-:W-:Y:S04]  /*14fb0*/  BSSY B1, `(.L_x_5701) ;  /* 0x00000dc000017945 */ /* 0x000fe80003800000 */
[----:B------:R-:W-:-:S04]  /*14fc0*/  ISETP.NE.AND P0, PT, R7, 0x2, PT ;  /* 0x000000020700780c */ /* 0x000fc80003f05270 */
[----:B------:R-:W-:Y:S02]  /*14fd0*/  SEL R9, R7, RZ, P0 ;  /* 0x000000ff07097207 */ /* 0x000fe40000000000 */
[----:B--2---:R-:W-:Y:S02]  /*14fe0*/  LOP3.LUT P2, RZ, R2, 0x1, RZ, 0xc0, !PT ;  /* 0x0000000102ff7812 */ /* 0x004fe4000784c0ff */
[----:B------:R-:W-:-:S04]  /*14ff0*/  SEL R2, RZ, 0x1, P0 ;  /* 0x00000001ff027807 */ /* 0x000fc80000000000 */
[----:B-----5:R-:W-:Y:S01]  /*15000*/  LOP3.LUT R8, R6, R2, RZ, 0x3c, !PT ;  /* 0x0000000206087212 */ /* 0x020fe200078e3cff */
[----:B------:R-:W-:-:S04]  /*15010*/  VIADD R6, R0, 0xffffffff ;  /* 0xffffffff00067836 */ /* 0x000fc80000000000 */
        /* <DEDUP_REMOVED lines=27> */
.L_x_5703:
[----:B------:R-:W1:Y:S01]  /*151d0*/  LDL R2, [R1] ;  /* 0x0000000001027983 */ /* 0x000e620000100800 */
[----:B------:R-:W-:Y:S01]  /*151e0*/  BSSY B2, `(.L_x_5704) ;  /* 0x0000008000027945 */ /* 0x000fe20003800000 */
[----:B------:R-:W2:Y:S02]  /*151f0*/  S2R R3, SR_TID.X ;  /* 0x0000000000037919 */ /* 0x000ea40000002100 */
[----:B--2---:R-:W-:-:S04]  /*15200*/  LOP3.LUT R3, R3, 0x7f, RZ, 0xc0, !PT ;  /* 0x0000007f03037812 */ /* 0x004fc800078ec0ff */
[----:B------:R-:W-:Y:S01]  /*15210*/  ISETP.NE.AND P1, PT, R3, RZ, PT ;  /* 0x000000ff0300720c */ /* 0x000fe20003f25270 */
[----:B-1----:R-:W-:Y:S01]  /*15220*/  IMAD R4, R9, 0x8, R2 ;  /* 0x0000000809047824 */ /* 0x002fe200078e0202 */
[----:B------:R-:W-:-:S04]  /*15230*/  SHF.L.U32 R2, R8, 0x1f, RZ ;  /* 0x0000001f08027819 */ /* 0x000fc800000006ff */
[----:B------:R-:W1:Y:S02]  /*15240*/  SYNCS.PHASECHK.TRANS64.TRYWAIT P0, [R4+URZ+0x28c40], R2 ;  /* 0x028c4002040075a7 */ /* 0x000e64000800017f */
[----:B-1----:R-:W-:Y:S05]  /*15250*/  @!P0 BRA `(.L_x_5705) ;  /* 0x0000002800748947 */ /* 0x002fea0003800000 */
.L_x_5774:
[----:B------:R-:W-:Y:S05]  /*15260*/  BSYNC B2 ;  /* 0x0000000000027941 */ /* 0x000fea0003800000 */
.L_x_5704:
        /* <DEDUP_REMOVED lines=9> */
.L_x_5707:
[----:B------:R-:W-:Y:S05]  /*15300*/  BSYNC B2 ;  /* 0x0000000000027941 */ /* 0x000fea0003800000 */
.L_x_5706:
        /* <DEDUP_REMOVED lines=14> */
.L_x_5708:
        /* <DEDUP_REMOVED lines=13> */
.L_x_5775:
[----:B------:R-:W-:Y:S05]  /*154c0*/  BSYNC B2 ;  /* 0x0000000000027941 */ /* 0x000fea0003800000 */
.L_x_5709:
        /* <DEDUP_REMOVED lines=11> */
.L_x_5712:
[----:B------:R-:W-:Y:S05]  /*15580*/  BSYNC B2 ;  /* 0x0000000000027941 */ /* 0x000fea0003800000 */
.L_x_5711:
[----:B------:R-:W2:Y:S04]  /*15590*/  LDL R9, [R1] ;  /* 0x0000000001097983 */ /* 0x000ea80000100800 */
        /* <DEDUP_REMOVED lines=10> */
.L_x_5713:
        /* <DEDUP_REMOVED lines=15> */
.L_x_5714:
        /* <DEDUP_REMOVED lines=15> */
.L_x_5715:
        /* <DEDUP_REMOVED lines=15> */
.L_x_5716:
        /* <DEDUP_REMOVED lines=15> */
.L_x_5717:
        /* <DEDUP_REMOVED lines=15> */
.L_x_5718:
        /* <DEDUP_REMOVED lines=15> */
.L_x_5719:
        /* <DEDUP_REMOVED lines=15> */
.L_x_5720:
        /* <DEDUP_REMOVED lines=10> */
.L_x_5702:
[----:B------:R-:W-:Y:S05]  /*15d70*/  BSYNC B1 ;  /* 0x0000000000017941 */ /* 0x000fea0003800000 */
.L_x_5701:
[----:B------:R-:W2:Y:S01]  /*15d80*/  LDL R2, [R1+0x1c] ;  /* 0x00001c0001027983 */ /* 0x000ea20000100800 */
[----:B------:R-:W-:Y:S01]  /*15d90*/  VIADD R0, R0, 0xfffffffe ;  /* 0xfffffffe00007836 */ /* 0x000fe20000000000 */
[----:B--2---:R-:W-:-:S13]  /*15da0*/  ISETP.GT.AND P0, PT, R6, R2, PT ;  /* 0x000000020600720c */ /* 0x004fda0003f04270 */
[----:B------:R-:W-:Y:S05]  /*15db0*/  @P0 BRA `(.L_x_5721) ;  /* 0xffffffe400000947 */ /* 0x000fea000383ffff */
.L_x_5658:
[----:B------:R-:W-:Y:S05]  /*15dc0*/  BSYNC B0 ;  /* 0x0000000000007941 */ /* 0x000fea0003800000 */
.L_x_5657:
        /* <DEDUP_REMOVED lines=19> */
[----:B0-----:R-:W0:Y:S02]  /*15f00*/  S2R R6, SR_LTMASK ;  /* 0x0000000000067919 */ /* 0x001e240000003900 */
[----:B0-----:R-:W-:-:S04]  /*15f10*/  LOP3.LUT R6, R6, UR4, RZ, 0xc0, !PT ;  /* 0x0000000406067c12 */ /* 0x001fc8000f8ec0ff */
[----:B------:R-:W0:Y:S01]  /*15f20*/  POPC R7, R6 ;  /* 0x0000000600077309 */ /* 0x000e220000000000 */
[----:B--2---:R-:W0:Y:S02]  /*15f30*/  SHFL.IDX PT, R4, R3, R4, 0x1f ;  /* 0x00001f0403047589 */ /* 0x004e2400000e0000 */
[----:B0-----:R-:W-:-:S07]  /*15f40*/  IADD3 R16, R4, UR37, R7 ;  /* 0x0000002504107c10 */ /* 0x001fce000fffe007 */
.L_x_5723:
[----:B------:R-:W-:Y:S05]  /*15f50*/  BSYNC B0 ;  /* 0x0000000000007941 */ /* 0x000fea0003800000 */
.L_x_5722:
[----:B------:R-:W-:-:S05]  /*15f60*/  SEL R0, R0, RZ, P0 ;  /* 0x000000ff00007207 */ /* 0x000fca0000000000 */
[----:B------:R2:W-:Y:S02]  /*15f70*/  STL [R1+0x4], R0 ;  /* 0x0000040001007387 */ /* 0x0005e40000100800 */
.L_x_5625:
[----:B------:R-:W-:Y:S05]  /*15f80*/  BSYNC B7 ;  /* 0x0000000000077941 */ /* 0x000fea0003800000 */
.L_x_5623:
        /* <DEDUP_REMOVED lines=10> */
[----:B------:R3:W-:Y:S01]  /*16030*/  STL [R1], R0 ;  /* 0x0000000001007387 */ /* 0x0007e20000100800 */
[----:B------:R-:W-:Y:S06]  /*16040*/  BAR.ARV 0x4, 0x180 ;  /* 0x0106000000007b1d */ /* 0x000fec0000002000 */
[----:B------:R-:W-:Y:S05]  /*16050*/  BRA `(.L_x_5725) ;  /* 0x0000000800d47947 */ /* 0x000fea0003800000 */
.L_x_5724:
        /* <DEDUP_REMOVED lines=36> */
.L_x_5785:
[----:B------:R-:W-:Y:S02]  /*162a0*/  ULDC UR4, c[0x0][0xc38] ;  /* 0x00030e0000047ab9 */ /* 0x000fe40000000800 */
[----:B------:R-:W-:-:S04]  /*162b0*/  IMAD.U32 R4, RZ, RZ, UR4 ;  /* 0x00000004ff047e24 */ /* 0x000fc8000f8e00ff */
[----:B--2---:R-:W-:-:S04]  /*162c0*/  IMAD R5, R14, R4, RZ ;  /* 0x000000040e057224 */ /* 0x004fc800078e02ff */
[----:B------:R-:W-:-:S05]  /*162d0*/  IMAD.IADD R16, R16, 0x1, R5 ;  /* 0x0000000110107824 */ /* 0x000fca00078e0205 */
[----:B------:R-:W-:-:S13]  /*162e0*/  ISETP.GT.AND P6, PT, R16, R0, PT ;  /* 0x000000001000720c */ /* 0x000fda0003fc4270 */
[----:B------:R-:W-:Y:S05]  /*162f0*/  @P6 BRA `(.L_x_5727) ;  /* 0x00000000009c6947 */ /* 0x000fea0003800000 */
.L_x_5732:
[----:B------:R-:W2:Y:S01]  /*16300*/  LDC R4, c[0x0][0xc3c] ;  /* 0x00030f00ff047b82 */ /* 0x000ea20000000800 */
[----:B------:R-:W-:-:S05]  /*16310*/  VIADD R19, R19, 0x1f ;  /* 0x0000001f13137836 */ /* 0x000fca0000000000 */
[----:B--2---:R-:W-:-:S13]  /*16320*/  ISETP.GE.AND P6, PT, R19, R4, PT ;  /* 0x000000041300720c */ /* 0x004fda0003fc6270 */
[----:B0-----:R-:W-:Y:S05]  /*16330*/  @P6 BRA `(.L_x_5728) ;  /* 0x0000000400d06947 */ /* 0x001fea0003800000 */
        /* <DEDUP_REMOVED lines=10> */
.L_x_5730:
[----:B------:R-:W-:Y:S05]  /*163e0*/  BSYNC B0 ;  /* 0x0000000000007941 */ /* 0x000fea0003800000 */
.L_x_5729:
[----:B------:R-:W-:-:S03]  /*163f0*/  UMOV UR4, 0xffffffff ;  /* 0xffffffff00047882 */ /* 0x000fc60000000000 */
[----:B------:R-:W-:Y:S05]  /*16400*/  BRA.DIV UR4, `(.L_x_5731) ;  /* 0x0000001e04547947 */ /* 0x000fea000b800000 */
[----:B-----5:R-:W3:Y:S02]  /*16410*/  SHFL.UP PT, R14, R2, 0x1, RZ ;  /* 0x04200000020e7989 */ /* 0x020ee400000e00ff */
[----:B---3--:R-:W-:-:S05]  /*16420*/  SEL R13, R14, RZ, P1 ;  /* 0x000000ff0e0d7207 */ /* 0x008fca0000800000 */
[----:B------:R-:W-:-:S05]  /*16430*/  IMAD.IADD R13, R2, 0x1, R13 ;  /* 0x00000001020d7824 */ /* 0x000fca00078e020d */
[----:B------:R-:W3:Y:S02]  /*16440*/  SHFL.UP PT, R14, R13, 0x2, RZ ;  /* 0x044000000d0e7989 */ /* 0x000ee400000e00ff */
[----:B---3--:R-:W-:-:S05]  /*16450*/  SEL R4, R14, RZ, P2 ;  /* 0x000000ff0e047207 */ /* 0x008fca0001000000 */
[----:B------:R-:W-:-:S05]  /*16460*/  IMAD.IADD R4, R13, 0x1, R4 ;  /* 0x000000010d047824 */ /* 0x000fca00078e0204 */
[----:B------:R-:W3:Y:S02]  /*16470*/  SHFL.UP PT, R14, R4, 0x4, RZ ;  /* 0x04800000040e7989 */ /* 0x000ee400000e00ff */
[----:B---3--:R-:W-:-:S05]  /*16480*/  SEL R5, R14, RZ, P3 ;  /* 0x000000ff0e057207 */ /* 0x008fca0001800000 */
[----:B------:R-:W-:-:S05]  /*16490*/  IMAD.IADD R5, R4, 0x1, R5 ;  /* 0x0000000104057824 */ /* 0x000fca00078e0205 */
[----:B------:R-:W0:Y:S02]  /*164a0*/  SHFL.UP PT, R14, R5, 0x8, RZ ;  /* 0x05000000050e7989 */ /* 0x000e2400000e00ff */
[----:B0-----:R-:W-:-:S05]  /*164b0*/  SEL R6, R14, RZ, P4 ;  /* 0x000000ff0e067207 */ /* 0x001fca0002000000 */
[----:B------:R-:W-:-:S05]  /*164c0*/  IMAD.IADD R6, R5, 0x1, R6 ;  /* 0x0000000105067824 */ /* 0x000fca00078e0206 */
[----:B------:R-:W1:Y:S02]  /*164d0*/  SHFL.UP PT, R14, R6, 0x10, RZ ;  /* 0x06000000060e7989 */ /* 0x000e6400000e00ff */
[----:B-12---:R-:W-:-:S05]  /*164e0*/  SEL R3, R14, RZ, P5 ;  /* 0x000000ff0e037207 */ /* 0x006fca0002800000 */
[----:B------:R-:W-:-:S05]  /*164f0*/  IMAD.IADD R3, R6, 0x1, R3 ;  /* 0x0000000106037824 */ /* 0x000fca00078e0203 */
[----:B------:R0:W1:Y:S02]  /*16500*/  SHFL.IDX PT, R14, R3, 0x1f, 0x1f ;  /* 0x03e01f00030e7f89 */ /* 0x00006400000e0000 */
.L_x_5793:
[----:B------:R-:W-:Y:S02]  /*16510*/  ULDC UR4, c[0x0][0xc38] ;  /* 0x00030e0000047ab9 */ /* 0x000fe40000000800 */
[----:B------:R-:W-:-:S04]  /*16520*/  IMAD.U32 R4, RZ, RZ, UR4 ;  /* 0x00000004ff047e24 */ /* 0x000fc8000f8e00ff */
[----:B-1----:R-:W-:-:S04]  /*16530*/  IMAD R5, R14, R4, RZ ;  /* 0x000000040e057224 */ /* 0x002fc800078e02ff */
[----:B------:R-:W-:-:S05]  /*16540*/  IMAD.IADD R16, R5, 0x1, R16 ;  /* 0x0000000105107824 */ /* 0x000fca00078e0210 */
[----:B------:R-:W-:-:S13]  /*16550*/  ISETP.GT.AND P6, PT, R16, R0, PT ;  /* 0x000000001000720c */ /* 0x000fda0003fc4270 */
[----:B------:R-:W-:Y:S05]  /*16560*/  @!P6 BRA `(.L_x_5732) ;  /* 0xfffffffc0064e947 */ /* 0x000fea000383ffff */
.L_x_5727:
[----:B------:R-:W-:Y:S01]  /*16570*/  IMAD.IADD R16, R16, 0x1, -R5 ;  /* 0x0000000110107824 */ /* 0x000fe200078e0a05 */
[----:B------:R-:W-:-:S03]  /*16580*/  UMOV UR4, 0xffffffff ;  /* 0xffffffff00047882 */ /* 0x000fc60000000000 */
[----:B------:R-:W-:-:S05]  /*16590*/  IMAD R5, R3, R4, R16 ;  /* 0x0000000403057224 */ /* 0x000fca00078e0210 */
[----:B------:R-:W-:Y:S01]  /*165a0*/  ISETP.GT.AND P6, PT, R5, R0, PT ;  /* 0x000000000500720c */ /* 0x000fe20003fc4270 */
[----:B------:R-:W-:-:S12]  /*165b0*/  BRA.DIV UR4, `(.L_x_5733) ;  /* 0x0000001e04a47947 */ /* 0x000fd8000b800000 */
[----:B------:R-:W-:-:S04]  /*165c0*/  VOTE.ANY R5, PT, !P6 ;  /* 0x0000000000057806 */ /* 0x000fc800070e0100 */
[----:B0-----:R-:W0:Y:S02]  /*165d0*/  POPC R6, R5 ;  /* 0x0000000500067309 */ /* 0x001e240000000000 */
[----:B0-----:R0:W2:Y:S02]  /*165e0*/  SHFL.IDX PT, R17, R2, R6, 0x1f ;  /* 0x00001f0602117589 */ /* 0x0010a400000e0000 */
.L_x_5797:
[----:B------:R-:W-:Y:S01]  /*165f0*/  ISETP.NE.AND P0, PT, R5, RZ, PT ;  /* 0x000000ff0500720c */ /* 0x000fe20003f05270 */
[----:B------:R-:W-:-:S12]  /*16600*/  IMAD.MOV.U32 R5, RZ, RZ, RZ ;  /* 0x000000ffff057224 */ /* 0x000fd800078e00ff */
[----:B------:R-:W-:Y:S05]  /*16610*/  @!P0 BRA `(.L_x_5734) ;  /* 0x0000000000108947 */ /* 0x000fea0003800000 */
[----:B------:R-:W-:Y:S01]  /*16620*/  UMOV UR4, 0xffffffff ;  /* 0xffffffff00047882 */ /* 0x000fe20000000000 */
[----:B------:R-:W-:Y:S02]  /*16630*/  VIADD R12, R6, 0xffffffff ;  /* 0xffffffff060c7836 */ /* 0x000fe40000000000 */
[----:B------:R-:W-:Y:S05]  /*16640*/  BRA.DIV UR4, `(.L_x_5735) ;  /* 0x0000001e04c87947 */ /* 0x000fea000b800000 */
[----:B------:R3:W4:Y:S02]  /*16650*/  SHFL.IDX PT, R5, R3, R12, 0x1f ;  /* 0x00001f0c03057589 */ /* 0x00072400000e0000 */
.L_x_5734:
[----:B01-3--:R-:W0:Y:S01]  /*16660*/  LDC.64 R2, c[0x0][0xc90] ;  /* 0x00032400ff027b82 */ /* 0x00be220000000a00 */
[----:B------:R-:W-:-:S04]  /*16670*/  IMAD.IADD R19, R6, 0x1, R19 ;  /* 0x0000000106137824 */ /* 0x000fc800078e0213 */
[----:B0-----:R-:W-:-:S05]  /*16680*/  IMAD.WIDE R2, R19, 0x4, R2 ;  /* 0x0000000413027825 */ /* 0x001fca00078e0202 */
[----:B------:R-:W2:Y:S01]  /*16690*/  LDG.E R7, desc[UR40][R2.64] ;  /* 0x0000002802077981 */ /* 0x000ea2000c1e1900 */
[----:B----4-:R-:W-:-:S04]  /*166a0*/  IMAD R16, R5, R4, R16 ;  /* 0x0000000405107224 */ /* 0x010fc800078e0210 */
        /* <DEDUP_REMOVED lines=61> */
.L_x_5728:
[----:B------:R-:W-:Y:S01]  /*16a80*/  UMOV UR4, URZ ;  /* 0x0000003f00047c82 */ /* 0x000fe20008000000 */
[----:B------:R-:W-:Y:S01]  /*16a90*/  UMOV UR5, URZ ;  /* 0x0000003f00057c82 */ /* 0x000fe20008000000 */
[----:B------:R-:W-:Y:S01]  /*16aa0*/  ULDC UR6, c[0x0][0xc3c] ;  /* 0x00030f0000067ab9 */ /* 0x000fe20000000800 */
[----:B------:R-:W-:Y:S02]  /*16ab0*/  IMAD.MOV.U32 R16, RZ, RZ, R0 ;  /* 0x000000ffff107224 */ /* 0x000fe400078e0000 */
[----:B------:R-:W-:Y:S02]  /*16ac0*/  IMAD.U32 R17, RZ, RZ, UR4 ;  /* 0x00000004ff117e24 */ /* 0x000fe4000f8e00ff */
[----:B------:R-:W-:Y:S02]  /*16ad0*/  IMAD.U32 R18, RZ, RZ, UR5 ;  /* 0x00000005ff127e24 */ /* 0x000fe4000f8e00ff */
[----:B------:R-:W-:-:S07]  /*16ae0*/  IMAD.U32 R19, RZ, RZ, UR6 ;  /* 0x00000006ff137e24 */ /* 0x000fce000f8e00ff */
.L_x_5736:
[----:B------:R2:W3:Y:S01]  /*16af0*/  LDL R2, [R1] ;  /* 0x0000000001027983 */ /* 0x0004e20000100800 */
        /* <DEDUP_REMOVED lines=9> */
[----:B------:R2:W-:Y:S01]  /*16b90*/  @!P0 STL [R1], R2 ;  /* 0x0000000201008387 */ /* 0x0005e20000100800 */
[----:B------:R-:W-:Y:S06]  /*16ba0*/  BAR.ARV 0x5, 0x180 ;  /* 0x0146000000007b1d */ /* 0x000fec0000002000 */
.L_x_5725:
[----:B------:R-:W-:Y:S02]  /*16bb0*/  ULDC UR4, c[0x0][0xc3c] ;  /* 0x00030f0000047ab9 */ /* 0x000fe40000000800 */
[----:B----4-:R-:W-:-:S13]  /*16bc0*/  ISETP.GE.AND P0, PT, R19, UR4, PT ;  /* 0x0000000413007c0c */ /* 0x010fda000bf06270 */
[----:B------:R-:W-:Y:S05]  /*16bd0*/  @!P0 BRA `(.L_x_5737) ;  /* 0xffffff9c00c48947 */ /* 0x000fea000383ffff */
[----:B------:R-:W-:Y:S05]  /*16be0*/  BSYNC B8 ;  /* 0x0000000000087941 */ /* 0x000fea0003800000 */
.L_x_5611:
[----:B---3--:R-:W3:Y:S01]  /*16bf0*/  LDL.LU R0, [R1+0x40] ;  /* 0x0000400001007983 */ /* 0x008ee20000300800 */
[----:B------:R-:W-:Y:S01]  /*16c00*/  BSSY B0, `(.L_x_5738) ;  /* 0x000000b000007945 */ /* 0x000fe20003800000 */
[----:B------:R-:W4:Y:S01]  /*16c10*/  S2R R5, SR_CgaCtaId ;  /* 0x0000000000057919 */ /* 0x000f220000008800 */
[----:B---3--:R-:W-:-:S05]  /*16c20*/  VIADD R0, R0, 0x1 ;  /* 0x0000000100007836 */ /* 0x008fca0000000000 */
[----:B0-2---:R-:W-:-:S04]  /*16c30*/  LEA.HI R2, R0, R0, RZ, 0x1 ;  /* 0x0000000000027211 */ /* 0x005fc800078f08ff */
[----:B-1----:R-:W-:-:S05]  /*16c40*/  LOP3.LUT R3, R2, 0xfffffffe, RZ, 0xc0, !PT ;  /* 0xfffffffe02037812 */ /* 0x002fca00078ec0ff */
[----:B------:R-:W-:Y:S01]  /*16c50*/  IMAD.IADD R3, R0, 0x1, -R3 ;  /* 0x0000000100037824 */ /* 0x000fe200078e0a03 */
[----:B------:R-:W-:-:S04]  /*16c60*/  MOV R0, 0x400 ;  /* 0x0000040000007802 */ /* 0x000fc80000000f00 */
[----:B----4-:R-:W-:Y:S02]  /*16c70*/  LEA R0, R5, R0, 0x18 ;  /* 0x0000000005007211 */ /* 0x010fe400078ec0ff */
[----:B------:R-:W-:-:S04]  /*16c80*/  SHF.L.U32 R3, R3, 0x1f, RZ ;  /* 0x0000001f03037819 */ /* 0x000fc800000006ff */
[----:B------:R-:W0:Y:S02]  /*16c90*/  SYNCS.PHASECHK.TRANS64.TRYWAIT P0, [R0+URZ+0x28c20], R3 ;  /* 0x028c2003000075a7 */ /* 0x000e24000800017f */
[----:B0-----:R-:W-:Y:S05]  /*16ca0*/  @!P0 BRA `(.L_x_5739) ;  /* 0x0000001800588947 */ /* 0x001fea0003800000 */
.L_x_5800:
[----:B------:R-:W-:Y:S05]  /*16cb0*/  BSYNC B0 ;  /* 0x0000000000007941 */ /* 0x000fea0003800000 */
.L_x_5738:
[----:B------:R-:W-:-:S03]  /*16cc0*/  UMOV UR4, 0xffffffff ;  /* 0xffffffff00047882 */ /* 0x000fc60000000000 */
[----:B------:R-:W-:Y:S05]  /*16cd0*/  BRA.DIV UR4, `(.L_x_5740) ;  /* 0x0000001a04607947 */ /* 0x000fea000b800000 */
[----:B------:R-:W1:Y:S02]  /*16ce0*/  S2R R2, SR_TID.X ;  /* 0x0000000000027919 */ /* 0x000e640000002100 */
[----:B-1----:R-:W-:-:S04]  /*16cf0*/  SHF.R.U32.HI R2, RZ, 0x5, R2 ;  /* 0x00000005ff027819 */ /* 0x002fc80000011602 */
[----:B------:R-:W-:-:S05]  /*16d00*/  LOP3.LUT R2, R2, 0x3, RZ, 0xc0, !PT ;  /* 0x0000000302027812 */ /* 0x000fca00078ec0ff */
[----:B------:R1:W2:Y:S02]  /*16d10*/  SHFL.IDX PT, R14, R2, RZ, 0x1f ;  /* 0x00001fff020e7589 */ /* 0x0002a400000e0000 */
.L_x_5803:
[----:B--2---:R-:W-:Y:S01]  /*16d20*/  ISETP.NE.AND P0, PT, R14, RZ, PT ;  /* 0x000000ff0e00720c */ /* 0x004fe20003f05270 */
[----:B------:R-:W-:-:S12]  /*16d30*/  BSSY B0, `(.L_x_5741) ;  /* 0x0000027000007945 */ /* 0x000fd80003800000 */
[----:B------:R-:W-:Y:S05]  /*16d40*/  @P0 BRA `(.L_x_5742) ;  /* 0x0000000000940947 */ /* 0x000fea0003800000 */
[----:B------:R-:W-:-:S03]  /*16d50*/  UMOV UR4, 0xffffffff ;  /* 0xffffffff00047882 */ /* 0x000fc60000000000 */
[----:B------:R-:W-:Y:S05]  /*16d60*/  BRA.DIV UR4, `(.L_x_5743) ;  /* 0x0000001a04707947 */ /* 0x000fea000b800000 */
[----:B------:R-:W-:-:S13]  /*16d70*/  ELECT P6, URZ, PT ;  /* 0x00000000003f782f */ /* 0x000fda00038c0000 */
.L_x_5806:
[----:B------:R-:W-:Y:S05]  /*16d80*/  @!P6 BRA `(.L_x_5742) ;  /* 0x000000000084e947 */ /* 0x000fea0003800000 */
[----:B------:R-:W-:-:S06]  /*16d90*/  ULOP3.LUT UR4, UR36, 0x2, URZ, 0xfc, !UPT ;  /* 0x0000000224047892 */ /* 0x000fcc000f8efc3f */
[----:B-1----:R-:W-:-:S05]  /*16da0*/  IMAD.U32 R2, RZ, RZ, UR4 ;  /* 0x00000004ff027e24 */ /* 0x002fca000f8e00ff */
[----:B------:R-:W-:-:S13]  /*16db0*/  ISETP.NE.AND P2, PT, R2, 0x3, PT ;  /* 0x000000030200780c */ /* 0x000fda0003f45270 */
[----:B------:R-:W-:Y:S05]  /*16dc0*/  @!P2 BRA `(.L_x_5744) ;  /* 0x000000000004a947 */ /* 0x000fea0003800000 */
[----:B------:R-:W-:Y:S01]  /*16dd0*/  BPT.TRAP 0x1 ;  /* 0x000000040000795c */ /* 0x000fe20000300000 */
.L_x_5744:
        /* <DEDUP_REMOVED lines=14> */
.L_x_5807:
[----:B------:R-:W1:Y:S02]  /*16ec0*/  SYNCS.PHASECHK.TRANS64.TRYWAIT P0, [R7+URZ], R2 ;  /* 0x00000002070075a7 */ /* 0x000e64000800017f */
[----:B-1----:R-:W-:Y:S05]  /*16ed0*/  @!P0 BRA `(.L_x_5746) ;  /* 0x0000001800488947 */ /* 0x002fea0003800000 */
.L_x_5808:
[----:B------:R-:W-:Y:S05]  /*16ee0*/  @!P2 BRA `(.L_x_5747) ;  /* 0x000000000004a947 */ /* 0x000fea0003800000 */
[----:B------:R-:W-:Y:S01]  /*16ef0*/  BPT.TRAP 0x1 ;  /* 0x000000040000795c */ /* 0x000fe20000300000 */
.L_x_5747:
[----:B------:R-:W2:Y:S01]  /*16f00*/  LDL.LU R4, [R1+0x4] ;  /* 0x0000040001047983 */ /* 0x000ea20000300800 */
[----:B------:R-:W-:-:S04]  /*16f10*/  VIADD R0, R0, 0x28c60 ;  /* 0x00028c6000007836 */ /* 0x000fc80000000000 */
[----:B--2---:R-:W-:-:S04]  /*16f20*/  IMAD R4, R4, 0x8, R0 ;  /* 0x0000000804047824 */ /* 0x004fc800078e0200 */
[----:B------:R-:W2:Y:S02]  /*16f30*/  SYNCS.PHASECHK.TRANS64.TRYWAIT P0, [R4+URZ], R5 ;  /* 0x00000005040075a7 */ /* 0x000ea4000800017f */
[----:B--2---:R-:W-:Y:S05]  /*16f40*/  @!P0 BRA `(.L_x_5748) ;  /* 0x0000001800408947 */ /* 0x004fea0003800000 */
.L_x_5809:
[----:B------:R-:W-:-:S07]  /*16f50*/  IMAD R3, R3, 0x8, R0 ;  /* 0x0000000803037824 */ /* 0x000fce00078e0200 */
.L_x_5749:
[----:B---3--:R3:W4:Y:S02]  /*16f60*/  SYNCS.PHASECHK.TRANS64.TRYWAIT P0, [R3+URZ], R2 ;  /* 0x00000002030075a7 */ /* 0x008724000800017f */
[----:B----4-:R-:W-:Y:S05]  /*16f70*/  @!P0 NANOSLEEP.SYNCS 0x989680 ;  /* 0x009896800000895d */ /* 0x010fea0003900000 */
[----:B------:R-:W4:Y:S02]  /*16f80*/  @!P0 SYNCS.PHASECHK.TRANS64 P0, [R3+URZ], R2 ;  /* 0x00000002030085a7 */ /* 0x000f24000800007f */
[----:B----4-:R-:W-:Y:S05]  /*16f90*/  @!P0 BRA `(.L_x_5749) ;  /* 0xfffffffc00f08947 */ /* 0x010fea000383ffff */
.L_x_5742:
[----:B------:R-:W-:Y:S05]  /*16fa0*/  BSYNC B0 ;  /* 0x0000000000007941 */ /* 0x000fea0003800000 */
.L_x_5741:
[----:B------:R-:W-:Y:S05]  /*16fb0*/  EXIT ;  /* 0x000000000000794d */ /* 0x000fea0003800000 */
.L_x_5506:
[----:B0-----:R-:W-:-:S04]  /*16fc0*/  IMAD.U32 R3, RZ, RZ, UR21 ;  /* 0x00000015ff037e24 */ /* 0x001fc8000f8e00ff */
[----:B------:R0:W1:Y:S03]  /*16fd0*/  SYNCS.PHASECHK.TRANS64.TRYWAIT P1, [R3+URZ+0x28c50], R0 ;  /* 0x028c5000030075a7 */ /* 0x000066000802017f */
[----:B-1----:R-:W-:Y:S05]  /*16fe0*/  @!P1 NANOSLEEP.SYNCS 0x989680 ;  /* 0x009896800000995d */ /* 0x002fea0003900000 */
[----:B------:R-:W1:Y:S02]  /*16ff0*/  @!P1 SYNCS.PHASECHK.TRANS64 P1, [R3+URZ+0x28c50], R0 ;  /* 0x028c5000030095a7 */ /* 0x000e64000802007f */
[----:B-1----:R-:W-:Y:S05]  /*17000*/  @!P1 BRA `(.L_x_5506) ;  /* 0xfffffffc00ec9947 */ /* 0x002fea000383ffff */
[----:B------:R-:W-:Y:S05]  /*17010*/  BRA `(.L_x_5750) ;  /* 0xfffffeac00ac7947 */ /* 0x000fea000383ffff */
.L_x_5511:
[----:B-1----:R-:W-:-:S04]  /*17020*/  IMAD.U32 R3, RZ, RZ, UR21 ;  /* 0x00000015ff037e24 */ /* 0x002fc8000f8e00ff */
[----:B------:R1:W2:Y:S03]  /*17030*/  SYNCS.PHASECHK.TRANS64.TRYWAIT P1, [R3+URZ+0x28c50], R0 ;  /* 0x028c5000030075a7 */ /* 0x0002a6000802017f */
[----:B--2---:R-:W-:Y:S05]  /*17040*/  @!P1 NANOSLEEP.SYNCS 0x989680 ;  /* 0x009896800000995d */ /* 0x004fea0003900000 */
[----:B------:R-:W2:Y:S02]  /*17050*/  @!P1 SYNCS.PHASECHK.TRANS64 P1, [R3+URZ+0x28c50], R0 ;  /* 0x028c5000030095a7 */ /* 0x000ea4000802007f */
[----:B--2---:R-:W-:Y:S05]  /*17060*/  @!P1 BRA `(.L_x_5511) ;  /* 0xfffffffc00ec9947 */ /* 0x004fea000383ffff */
[----:B------:R-:W-:Y:S05]  /*17070*/  BRA `(.L_x_5510) ;  /* 0xfffffeb800a87947 */ /* 0x000fea000383ffff */
.L_x_5520:
[----:B0-----:R-:W-:-:S04]  /*17080*/  IMAD.U32 R3, RZ, RZ, UR46 ;  /* 0x0000002eff037e24 */ /* 0x001fc8000f8e00ff */
[----:B------:R0:W1:Y:S03]  /*17090*/  SYNCS.PHASECHK.TRANS64.TRYWAIT P1, [R3+URZ+0x28c00], R0 ;  /* 0x028c0000030075a7 */ /* 0x000066000802017f */
[----:B-1----:R-:W-:Y:S05]  /*170a0*/  @!P1 NANOSLEEP.SYNCS 0x989680 ;  /* 0x009896800000995d */ /* 0x002fea0003900000 */
[----:B------:R-:W1:Y:S02]  /*170b0*/  @!P1 SYNCS.PHASECHK.TRANS64 P1, [R3+URZ+0x28c00], R0 ;  /* 0x028c0000030095a7 */ /* 0x000e64000802007f */
[----:B-1----:R-:W-:Y:S05]  /*170c0*/  @!P1 BRA `(.L_x_5520) ;  /* 0xfffffffc00ec9947 */ /* 0x002fea000383ffff */
[----:B------:R-:W-:Y:S05]  /*170d0*/  BRA `(.L_x_5751) ;  /* 0xfffffed000087947 */ /* 0x000fea000383ffff */
.L_x_5524:
[----:B--2---:R2:W3:Y:S02]  /*170e0*/  SYNCS.PHASECHK.TRANS64.TRYWAIT P1, [R7+URZ+0x28c30], R8 ;  /* 0x028c3008070075a7 */ /* 0x0044e4000802017f */
[----:B---3--:R-:W-:Y:S05]  /*170f0*/  @!P1 NANOSLEEP.SYNCS 0x989680 ;  /* 0x009896800000995d */ /* 0x008fea0003900000 */
[----:B------:R-:W3:Y:S02]  /*17100*/  @!P1 SYNCS.PHASECHK.TRANS64 P1, [R7+URZ+0x28c30], R8 ;  /* 0x028c3008070095a7 */ /* 0x000ee4000802007f */
[----:B---3--:R-:W-:Y:S05]  /*17110*/  @!P1 BRA `(.L_x_5524) ;  /* 0xfffffffc00f09947 */ /* 0x008fea000383ffff */
[----:B------:R-:W-:Y:S05]  /*17120*/  BRA `(.L_x_5523) ;  /* 0xfffffed000247947 */ /* 0x000fea000383ffff */
.L_x_5536:
[----:B-1----:R1:W3:Y:S02]  /*17130*/  SYNCS.PHASECHK.TRANS64.TRYWAIT P2, [R7+URZ+0x28c50], R8 ;  /* 0x028c5008070075a7 */ /* 0x0022e4000804017f */
[----:B---3--:R-:W-:Y:S05]  /*17140*/  @!P2 NANOSLEEP.SYNCS 0x989680 ;  /* 0x009896800000a95d */ /* 0x008fea0003900000 */
[----:B------:R-:W3:Y:S02]  /*17150*/  @!P2 SYNCS.PHASECHK.TRANS64 P2, [R7+URZ+0x28c50], R8 ;  /* 0x028c50080700a5a7 */ /* 0x000ee4000804007f */
[----:B---3--:R-:W-:Y:S05]  /*17160*/  @!P2 BRA `(.L_x_5536) ;  /* 0xfffffffc00f0a947 */ /* 0x008fea000383ffff */
[----:B------:R-:W-:Y:S05]  /*17170*/  BRA `(.L_x_5535) ;  /* 0xfffffee800c47947 */ /* 0x000fea000383ffff */
.L_x_5544:
[----:B-1----:R-:W-:-:S04]  /*17180*/  IMAD.U32 R8, RZ, RZ, UR26 ;  /* 0x0000001aff087e24 */ /* 0x002fc8000f8e00ff */
[----:B------:R1:W2:Y:S03]  /*17190*/  SYNCS.PHASECHK.TRANS64.TRYWAIT P2, [R8+URZ+0x28c30], R11 ;  /* 0x028c300b080075a7 */ /* 0x0002a6000804017f */
[----:B--2---:R-:W-:Y:S05]  /*171a0*/  @!P2 NANOSLEEP.SYNCS 0x989680 ;  /* 0x009896800000a95d */ /* 0x004fea0003900000 */
[----:B------:R-:W2:Y:S02]  /*171b0*/  @!P2 SYNCS.PHASECHK.TRANS64 P2, [R8+URZ+0x28c30], R11 ;  /* 0x028c300b0800a5a7 */ /* 0x000ea4000804007f */
[----:B--2---:R-:W-:Y:S05]  /*171c0*/  @!P2 BRA `(.L_x_5544) ;  /* 0xfffffffc00eca947 */ /* 0x004fea000383ffff */
[----:B------:R-:W-:Y:S05]  /*171d0*/  BRA `(.L_x_5543) ;  /* 0xfffffef000107947 */ /* 0x000fea000383ffff */
.L_x_5556:
[----:B-1----:R1:W3:Y:S02]  /*171e0*/  SYNCS.PHASECHK.TRANS64.TRYWAIT P2, [R10+URZ+0x28c50], R11 ;  /* 0x028c500b0a0075a7 */ /* 0x0022e4000804017f */
[----:B---3--:R-:W-:Y:S05]  /*171f0*/  @!P2 NANOSLEEP.SYNCS 0x989680 ;  /* 0x009896800000a95d */ /* 0x008fea0003900000 */
[----:B------:R-:W3:Y:S02]  /*17200*/  @!P2 SYNCS.PHASECHK.TRANS64 P2, [R10+URZ+0x28c50], R11 ;  /* 0x028c500b0a00a5a7 */ /* 0x000ee4000804007f */
[----:B---3--:R-:W-:Y:S05]  /*17210*/  @!P2 BRA `(.L_x_5556) ;  /* 0xfffffffc00f0a947 */ /* 0x008fea000383ffff */
[----:B------:R-:W-:Y:S05]  /*17220*/  BRA `(.L_x_5555) ;  /* 0xffffff0c00ec7947 */ /* 0x000fea000383ffff */
.L_x_5565:
[----:B---3--:R-:W-:-:S04]  /*17230*/  IMAD.U32 R6, RZ, RZ, UR23 ;  /* 0x00000017ff067e24 */ /* 0x008fc8000f8e00ff */
[----:B------:R3:W0:Y:S03]  /*17240*/  SYNCS.PHASECHK.TRANS64.TRYWAIT P3, [R6+URZ+0x28c30], R7 ;  /* 0x028c3007060075a7 */ /* 0x000626000806017f */
[----:B0-----:R-:W-:Y:S05]  /*17250*/  @!P3 NANOSLEEP.SYNCS 0x989680 ;  /* 0x009896800000b95d */ /* 0x001fea0003900000 */
[----:B------:R-:W0:Y:S02]  /*17260*/  @!P3 SYNCS.PHASECHK.TRANS64 P3, [R6+URZ+0x28c30], R7 ;  /* 0x028c30070600b5a7 */ /* 0x000e24000806007f */
[----:B0-----:R-:W-:Y:S05]  /*17270*/  @!P3 BRA `(.L_x_5565) ;  /* 0xfffffffc00ecb947 */ /* 0x001fea000383ffff */
[----:B------:R-:W-:Y:S05]  /*17280*/  BRA `(.L_x_5564) ;  /* 0xffffff14007c7947 */ /* 0x000fea000383ffff */
.L_x_5569:
[----:B---3--:R3:W4:Y:S02]  /*17290*/  SYNCS.PHASECHK.TRANS64.TRYWAIT P3, [R170+URZ+0x28c50], R7 ;  /* 0x028c5007aa0075a7 */ /* 0x008724000806017f */
[----:B----4-:R-:W-:Y:S05]  /*172a0*/  @!P3 NANOSLEEP.SYNCS 0x989680 ;  /* 0x009896800000b95d */ /* 0x010fea0003900000 */
[----:B------:R-:W4:Y:S02]  /*172b0*/  @!P3 SYNCS.PHASECHK.TRANS64 P3, [R170+URZ+0x28c50], R7 ;  /* 0x028c5007aa00b5a7 */ /* 0x000f24000806007f */
[----:B----4-:R-:W-:Y:S05]  /*172c0*/  @!P3 BRA `(.L_x_5569) ;  /* 0xfffffffc00f0b947 */ /* 0x010fea000383ffff */
[----:B------:R-:W-:Y:S05]  /*172d0*/  BRA `(.L_x_5568) ;  /* 0xffffff2800a07947 */ /* 0x000fea000383ffff */
.L_x_5575:
[----:B------:R-:W-:-:S04]  /*172e0*/  IMAD.U32 R6, RZ, RZ, UR25 ;  /* 0x00000019ff067e24 */ /* 0x000fc8000f8e00ff */
[----:B------:R0:W0:Y:S03]  /*172f0*/  SYNCS.PHASECHK.TRANS64.TRYWAIT P2, [R6+URZ+0x28c30], R11 ;  /* 0x028c300b060075a7 */ /* 0x000026000804017f */
[----:B0-----:R-:W-:Y:S05]  /*17300*/  @!P2 NANOSLEEP.SYNCS 0x989680 ;  /* 0x009896800000a95d */ /* 0x001fea0003900000 */
[----:B------:R-:W0:Y:S02]  /*17310*/  @!P2 SYNCS.PHASECHK.TRANS64 P2, [R6+URZ+0x28c30], R11 ;  /* 0x028c300b0600a5a7 */ /* 0x000e24000804007f */
[----:B0-----:R-:W-:Y:S05]  /*17320*/  @!P2 BRA `(.L_x_5575) ;  /* 0xfffffffc00eca947 */ /* 0x001fea000383ffff */
[----:B------:R-:W-:Y:S05]  /*17330*/  BRA `(.L_x_5574) ;  /* 0xffffff2c008c7947 */ /* 0x000fea000383ffff */
.L_x_5587:
[----:B--2---:R2:W3:Y:S02]  /*17340*/  SYNCS.PHASECHK.TRANS64.TRYWAIT P2, [R10+URZ+0x28c50], R11 ;  /* 0x028c500b0a0075a7 */ /* 0x0044e4000804017f */
[----:B---3--:R-:W-:Y:S05]  /*17350*/  @!P2 NANOSLEEP.SYNCS 0x989680 ;  /* 0x009896800000a95d */ /* 0x008fea0003900000 */
[----:B------:R-:W3:Y:S02]  /*17360*/  @!P2 SYNCS.PHASECHK.TRANS64 P2, [R10+URZ+0x28c50], R11 ;  /* 0x028c500b0a00a5a7 */ /* 0x000ee4000804007f */
[----:B---3--:R-:W-:Y:S05]  /*17370*/  @!P2 BRA `(.L_x_5587) ;  /* 0xfffffffc00f0a947 */ /* 0x008fea000383ffff */
[----:B------:R-:W-:Y:S05]  /*17380*/  BRA `(.L_x_5586) ;  /* 0xffffff4c00587947 */ /* 0x000fea000383ffff */
.L_x_5631:
        /* <DEDUP_REMOVED lines=11> */
.L_x_5753:
[----:B------:R-:W-:Y:S05]  /*17440*/  BSYNC B0 ;  /* 0x0000000000007941 */ /* 0x000fea0003800000 */
.L_x_5752:
[----:B------:R-:W-:Y:S05]  /*17450*/  BRA `(.L_x_5754) ;  /* 0xffffffa400547947 */ /* 0x000fea000383ffff */
.L_x_5633:
[----:B------:R-:W-:Y:S01]  /*17460*/  BSSY B0, `(.L_x_5755) ;  /* 0x0000006000007945 */ /* 0x000fe20003800000 */
[----:B------:R-:W-:-:S07]  /*17470*/  IMAD.MOV.U32 R15, RZ, RZ, -0x1 ;  /* 0xffffffffff0f7424 */ /* 0x000fce00078e00ff */
[----:B012-4-:R-:W-:Y:S05]  /*17480*/  WARPSYNC.COLLECTIVE R15, `(.L_x_5756) ;  /* 0x000000000f0c7348 */ /* 0x017fea0003c00000 */
[----:B------:R-:W-:Y:S02]  /*17490*/  ELECT P6, UR62, PT ;  /* 0x00000000003e782f */ /* 0x000fe400038c0000 */
[----:B------:R-:W-:Y:S01]  /*174a0*/  MOV R14, UR62 ;  /* 0x0000003e000e7c02 */ /* 0x000fe20008000f00 */
[----:B012-4-:R-:W-:Y:S10]  /*174b0*/  ENDCOLLECTIVE ;  /* 0x000000000000791b */ /* 0x017ff40003800000 */
.L_x_5756:
[----:B------:R-:W-:Y:S05]  /*174c0*/  BSYNC B0 ;  /* 0x0000000000007941 */ /* 0x000fea0003800000 */
.L_x_5755:
[----:B------:R-:W-:Y:S05]  /*174d0*/  BRA `(.L_x_5757) ;  /* 0xffffffa400607947 */ /* 0x000fea000383ffff */
.L_x_5635:
[----:B--2---:R2:W3:Y:S02]  /*174e0*/  SYNCS.PHASECHK.TRANS64.TRYWAIT P0, [R0+URZ+0x28c40], R2 ;  /* 0x028c4002000075a7 */ /* 0x0044e4000800017f */
[----:B---3--:R-:W-:Y:S05]  /*174f0*/  @!P0 NANOSLEEP.SYNCS 0x989680 ;  /* 0x009896800000895d */ /* 0x008fea0003900000 */
[----:B------:R-:W3:Y:S02]  /*17500*/  @!P0 SYNCS.PHASECHK.TRANS64 P0, [R0+URZ+0x28c40], R2 ;  /* 0x028c4002000085a7 */ /* 0x000ee4000800007f */
[----:B---3--:R-:W-:Y:S05]  /*17510*/  @!P0 BRA `(.L_x_5635) ;  /* 0xfffffffc00f08947 */ /* 0x008fea000383ffff */
[----:B------:R-:W-:Y:S05]  /*17520*/  BRA `(.L_x_5758) ;  /* 0xffffffa400c87947 */ /* 0x000fea000383ffff */
.L_x_5639:
[----:B------:R-:W2:Y:S01]  /*17530*/  LDL.LU R11, [R1+0x2c] ;  /* 0x00002c00010b7983 */ /* 0x000ea20000300800 */
[----:B------:R-:W-:Y:S02]  /*17540*/  IMAD.MOV.U32 R5, RZ, RZ, R12 ;  /* 0x000000ffff057224 */ /* 0x000fe400078e000c */
[----:B------:R-:W-:Y:S02]  /*17550*/  IMAD.MOV.U32 R13, RZ, RZ, R3 ;  /* 0x000000ffff0d7224 */ /* 0x000fe400078e0003 */
[----:B------:R-:W-:Y:S02]  /*17560*/  IMAD.MOV.U32 R12, RZ, RZ, RZ ;  /* 0x000000ffff0c7224 */ /* 0x000fe400078e00ff */
[----:B------:R-:W-:Y:S02]  /*17570*/  IMAD.MOV.U32 R15, RZ, RZ, -0x1 ;  /* 0xffffffffff0f7424 */ /* 0x000fe400078e00ff */
        /* <DEDUP_REMOVED lines=8> */
.L_x_5759:
[----:B------:R-:W-:Y:S02]  /*17600*/  IMAD.MOV.U32 R13, RZ, RZ, R4 ;  /* 0x000000ffff0d7224 */ /* 0x000fe400078e0004 */
[----:B------:R-:W-:-:S07]  /*17610*/  IMAD.MOV.U32 R6, RZ, RZ, R14 ;  /* 0x000000ffff067224 */ /* 0x000fce00078e000e */
[----:B------:R-:W-:Y:S05]  /*17620*/  WARPSYNC.COLLECTIVE R15, `(.L_x_5760) ;  /* 0x000000000f087348 */ /* 0x000fea0003c00000 */
[----:B------:R0:W1:Y:S02]  /*17630*/  SHFL.IDX P6, R14, R13, R12, R11 ;  /* 0x0000000c0d0e7389 */ /* 0x00006400000c000b */
[----:B01----:R-:W-:Y:S01]  /*17640*/  ENDCOLLECTIVE ;  /* 0x000000000000791b */ /* 0x003fe20003800000 */
.L_x_5760:
[----:B------:R-:W-:Y:S02]  /*17650*/  IMAD.MOV.U32 R13, RZ, RZ, R3 ;  /* 0x000000ffff0d7224 */ /* 0x000fe400078e0003 */
[----:B------:R-:W-:Y:S02]  /*17660*/  IMAD.MOV.U32 R12, RZ, RZ, 0x1 ;  /* 0x00000001ff0c7424 */ /* 0x000fe400078e00ff */
[----:B------:R-:W-:-:S07]  /*17670*/  IMAD.MOV.U32 R7, RZ, RZ, R14 ;  /* 0x000000ffff077224 */ /* 0x000fce00078e000e */
[----:B------:R-:W-:Y:S05]  /*17680*/  WARPSYNC.COLLECTIVE R15, `(.L_x_5761) ;  /* 0x000000000f087348 */ /* 0x000fea0003c00000 */
[----:B------:R0:W1:Y:S02]  /*17690*/  SHFL.IDX P6, R14, R13, R12, R11 ;  /* 0x0000000c0d0e7389 */ /* 0x00006400000c000b */
[----:B01----:R-:W-:Y:S01]  /*176a0*/  ENDCOLLECTIVE ;  /* 0x000000000000791b */ /* 0x003fe20003800000 */
.L_x_5761:
        /* <DEDUP_REMOVED lines=15> */
.L_x_5762:
[----:B------:R-:W-:Y:S02]  /*177a0*/  IMAD.MOV.U32 R13, RZ, RZ, R3 ;  /* 0x000000ffff0d7224 */ /* 0x000fe400078e0003 */
[----:B------:R-:W-:Y:S02]  /*177b0*/  IMAD.MOV.U32 R12, RZ, RZ, 0x2 ;  /* 0x00000002ff0c7424 */ /* 0x000fe400078e00ff */
[----:B------:R-:W-:-:S07]  /*177c0*/  IMAD.MOV.U32 R5, RZ, RZ, R14 ;  /* 0x000000ffff057224 */ /* 0x000fce00078e000e */
[----:B------:R-:W-:Y:S05]  /*177d0*/  WARPSYNC.COLLECTIVE R15, `(.L_x_5763) ;  /* 0x000000000f087348 */ /* 0x000fea0003c00000 */
[----:B------:R0:W1:Y:S02]  /*177e0*/  SHFL.IDX P6, R14, R13, R12, R11 ;  /* 0x0000000c0d0e7389 */ /* 0x00006400000c000b */
[----:B01----:R-:W-:Y:S01]  /*177f0*/  ENDCOLLECTIVE ;  /* 0x000000000000791b */ /* 0x003fe20003800000 */
.L_x_5763:
        /* <DEDUP_REMOVED lines=10> */
[----:B------:R-:W-:Y:S01]  /*178a0*/  ISETP.GE.AND P1, PT, R5, R0, PT ;  /* 0x000000000500720c */ /* 0x000fe20003f26270 */
[----:B0-----:R-:W-:-:S12]  /*178b0*/  IMAD.MOV.U32 R6, RZ, RZ, R14 ;  /* 0x000000ffff067224 */ /* 0x001fd800078e000e */
[----:B------:R-:W-:Y:S05]  /*178c0*/  WARPSYNC.COLLECTIVE R15, `(.L_x_5764) ;  /* 0x000000000f087348 */ /* 0x000fea0003c00000 */
[----:B------:R0:W1:Y:S02]  /*178d0*/  SHFL.IDX P6, R14, R13, R12, R11 ;  /* 0x0000000c0d0e7389 */ /* 0x00006400000c000b */
[----:B01----:R-:W-:Y:S01]  /*178e0*/  ENDCOLLECTIVE ;  /* 0x000000000000791b */ /* 0x003fe20003800000 */
.L_x_5764:
[----:B------:R-:W-:Y:S02]  /*178f0*/  IMAD.MOV.U32 R13, RZ, RZ, R3 ;  /* 0x000000ffff0d7224 */ /* 0x000fe400078e0003 */
[----:B------:R-:W-:Y:S02]  /*17900*/  IMAD.MOV.U32 R12, RZ, RZ, 0x3 ;  /* 0x00000003ff0c7424 */ /* 0x000fe400078e00ff */
[----:B------:R-:W-:-:S07]  /*17910*/  IMAD.MOV.U32 R5, RZ, RZ, R14 ;  /* 0x000000ffff057224 */ /* 0x000fce00078e000e */
[----:B------:R-:W-:Y:S05]  /*17920*/  WARPSYNC.COLLECTIVE R15, `(.L_x_5765) ;  /* 0x000000000f087348 */ /* 0x000fea0003c00000 */
[----:B------:R0:W1:Y:S02]  /*17930*/  SHFL.IDX P6, R14, R13, R12, R11 ;  /* 0x0000000c0d0e7389 */ /* 0x00006400000c000b */
[----:B01----:R-:W-:Y:S01]  /*17940*/  ENDCOLLECTIVE ;  /* 0x000000000000791b */ /* 0x003fe20003800000 */
.L_x_5765:
        /* <DEDUP_REMOVED lines=13> */
.L_x_5766:
[----:B------:R-:W-:Y:S01]  /*17a20*/  IMAD.MOV.U32 R4, RZ, RZ, R14 ;  /* 0x000000ffff047224 */ /* 0x000fe200078e000e */
[----:B------:R-:W-:Y:S06]  /*17a30*/  BRA `(.L_x_5767) ;  /* 0xffffffac00207947 */ /* 0x000fec000383ffff */
.L_x_5642:
[----:B-1----:R-:W2:Y:S02]  /*17a40*/  LDL R2, [R1] ;  /* 0x0000000001027983 */ /* 0x002ea40000100800 */
[----:B--2---:R1:W2:Y:S02]  /*17a50*/  SYNCS.PHASECHK.TRANS64.TRYWAIT P0, [R2+URZ+0x28c20], R0 ;  /* 0x028c2000020075a7 */ /* 0x0042a4000800017f */
[----:B--2---:R-:W-:Y:S05]  /*17a60*/  @!P0 NANOSLEEP.SYNCS 0x989680 ;  /* 0x009896800000895d */ /* 0x004fea0003900000 */
[----:B------:R-:W2:Y:S02]  /*17a70*/  @!P0 SYNCS.PHASECHK.TRANS64 P0, [R2+URZ+0x28c20], R0 ;  /* 0x028c2000020085a7 */ /* 0x000ea4000800007f */
[----:B--2---:R-:W-:Y:S05]  /*17a80*/  @!P0 BRA `(.L_x_5642) ;  /* 0xfffffffc00ec8947 */ /* 0x004fea000383ffff */
[----:B------:R-:W-:Y:S05]  /*17a90*/  BRA `(.L_x_5768) ;  /* 0xffffffac00807947 */ /* 0x000fea000383ffff */
.L_x_5646:
[----:B-1----:R1:W2:Y:S02]  /*17aa0*/  SYNCS.PHASECHK.TRANS64.TRYWAIT P0, [R0+URZ+0x28c60], R2 ;  /* 0x028c6002000075a7 */ /* 0x0022a4000800017f */
[----:B--2---:R-:W-:Y:S05]  /*17ab0*/  @!P0 NANOSLEEP.SYNCS 0x989680 ;  /* 0x009896800000895d */ /* 0x004fea0003900000 */
[----:B------:R-:W2:Y:S02]  /*17ac0*/  @!P0 SYNCS.PHASECHK.TRANS64 P0, [R0+URZ+0x28c60], R2 ;  /* 0x028c6002000085a7 */ /* 0x000ea4000800007f */
[----:B--2---:R-:W-:Y:S05]  /*17ad0*/  @!P0 BRA `(.L_x_5646) ;  /* 0xfffffffc00f08947 */ /* 0x004fea000383ffff */
[----:B------:R-:W-:Y:S05]  /*17ae0*/  BRA `(.L_x_5769) ;  /* 0xffffffac00ac7947 */ /* 0x000fea000383ffff */
.L_x_5665:
[----:B-1----:R1:W2:Y:S02]  /*17af0*/  SYNCS.PHASECHK.TRANS64.TRYWAIT P0, [R3+URZ+0x28c40], R2 ;  /* 0x028c4002030075a7 */ /* 0x0022a4000800017f */
[----:B--2---:R-:W-:Y:S05]  /*17b00*/  @!P0 NANOSLEEP.SYNCS 0x989680 ;  /* 0x009896800000895d */ /* 0x004fea0003900000 */
[----:B------:R-:W2:Y:S02]  /*17b10*/  @!P0 SYNCS.PHASECHK.TRANS64 P0, [R3+URZ+0x28c40], R2 ;  /* 0x028c4002030085a7 */ /* 0x000ea4000800007f */
[----:B--2---:R-:W-:Y:S05]  /*17b20*/  @!P0 BRA `(.L_x_5665) ;  /* 0xfffffffc00f08947 */ /* 0x004fea000383ffff */
[----:B------:R-:W-:Y:S05]  /*17b30*/  BRA `(.L_x_5770) ;  /* 0xffffffb800b87947 */ /* 0x000fea000383ffff */
.L_x_5670:
[----:B0-----:R0:W2:Y:S02]  /*17b40*/  SYNCS.PHASECHK.TRANS64.TRYWAIT P0, [R3+URZ+0x28c60], R2 ;  /* 0x028c6002030075a7 */ /* 0x0010a4000800017f */
[----:B--2---:R-:W-:Y:S05]  /*17b50*/  @!P0 NANOSLEEP.SYNCS 0x989680 ;  /* 0x009896800000895d */ /* 0x004fea0003900000 */
[----:B------:R-:W2:Y:S02]  /*17b60*/  @!P0 SYNCS.PHASECHK.TRANS64 P0, [R3+URZ+0x28c60], R2 ;  /* 0x028c6002030085a7 */ /* 0x000ea4000800007f */
[----:B--2---:R-:W-:Y:S05]  /*17b70*/  @!P0 BRA `(.L_x_5670) ;  /* 0xfffffffc00f08947 */ /* 0x004fea000383ffff */
[----:B------:R-:W-:Y:S05]  /*17b80*/  BRA `(.L_x_5771) ;  /* 0xffffffbc003c7947 */ /* 0x000fea000383ffff */
.L_x_5685:
[----:B0-----:R0:W1:Y:S02]  /*17b90*/  SYNCS.PHASECHK.TRANS64.TRYWAIT P0, [R4+URZ+0x28c40], R2 ;  /* 0x028c4002040075a7 */ /* 0x001064000800017f */
[----:B-1----:R-:W-:Y:S05]  /*17ba0*/  @!P0 NANOSLEEP.SYNCS 0x989680 ;  /* 0x009896800000895d */ /* 0x002fea0003900000 */
[----:B------:R-:W1:Y:S02]  /*17bb0*/  @!P0 SYNCS.PHASECHK.TRANS64 P0, [R4+URZ+0x28c40], R2 ;  /* 0x028c4002040085a7 */ /* 0x000e64000800007f */
[----:B-1----:R-:W-:Y:S05]  /*17bc0*/  @!P0 BRA `(.L_x_5685) ;  /* 0xfffffffc00f08947 */ /* 0x002fea000383ffff */
[----:B------:R-:W-:Y:S05]  /*17bd0*/  BRA `(.L_x_5772) ;  /* 0xffffffc8002c7947 */ /* 0x000fea000383ffff */
.L_x_5690:
[----:B-1----:R1:W2:Y:S02]  /*17be0*/  SYNCS.PHASECHK.TRANS64.TRYWAIT P0, [R4+URZ+0x28c60], R2 ;  /* 0x028c6002040075a7 */ /* 0x0022a4000800017f */
[----:B--2---:R-:W-:Y:S05]  /*17bf0*/  @!P0 NANOSLEEP.SYNCS 0x989680 ;  /* 0x009896800000895d */ /* 0x004fea0003900000 */
[----:B------:R-:W2:Y:S02]  /*17c00*/  @!P0 SYNCS.PHASECHK.TRANS64 P0, [R4+URZ+0x28c60], R2 ;  /* 0x028c6002040085a7 */ /* 0x000ea4000800007f */
[----:B--2---:R-:W-:Y:S05]  /*17c10*/  @!P0 BRA `(.L_x_5690) ;  /* 0xfffffffc00f08947 */ /* 0x004fea000383ffff */
[----:B------:R-:W-:Y:S05]  /*17c20*/  BRA `(.L_x_5773) ;  /* 0xffffffc800ac7947 */ /* 0x000fea000383ffff */
.L_x_5705:
[----:B-1----:R1:W2:Y:S02]  /*17c30*/  SYNCS.PHASECHK.TRANS64.TRYWAIT P0, [R4+URZ+0x28c40], R2 ;  /* 0x028c4002040075a7 */ /* 0x0022a4000800017f */
[----:B--2---:R-:W-:Y:S05]  /*17c40*/  @!P0 NANOSLEEP.SYNCS 0x989680 ;  /* 0x009896800000895d */ /* 0x004fea0003900000 */
[----:B------:R-:W2:Y:S02]  /*17c50*/  @!P0 SYNCS.PHASECHK.TRANS64 P0, [R4+URZ+0x28c40], R2 ;  /* 0x028c4002040085a7 */ /* 0x000ea4000800007f */
[----:B--2---:R-:W-:Y:S05]  /*17c60*/  @!P0 BRA `(.L_x_5705) ;  /* 0xfffffffc00f08947 */ /* 0x004fea000383ffff */
[----:B------:R-:W-:Y:S05]  /*17c70*/  BRA `(.L_x_5774) ;  /* 0xffffffd400787947 */ /* 0x000fea000383ffff */
.L_x_5710:
[----:B0-----:R0:W2:Y:S02]  /*17c80*/  SYNCS.PHASECHK.TRANS64.TRYWAIT P0, [R4+URZ+0x28c60], R2 ;  /* 0x028c6002040075a7 */ /* 0x0010a4000800017f */
[----:B--2---:R-:W-:Y:S05]  /*17c90*/  @!P0 NANOSLEEP.SYNCS 0x989680 ;  /* 0x009896800000895d */ /* 0x004fea0003900000 */
[----:B------:R-:W2:Y:S02]  /*17ca0*/  @!P0 SYNCS.PHASECHK.TRANS64 P0, [R4+URZ+0x28c60], R2 ;  /* 0x028c6002040085a7 */ /* 0x000ea4000800007f */
[----:B--2---:R-:W-:Y:S05]  /*17cb0*/  @!P0 BRA `(.L_x_5710) ;  /* 0xfffffffc00f08947 */ /* 0x004fea000383ffff */
[----:B------:R-:W-:Y:S05]  /*17cc0*/  BRA `(.L_x_5775) ;  /* 0xffffffd400fc7947 */ /* 0x000fea000383ffff */
.L_x_5726:
[----:B------:R-:W-:Y:S01]  /*17cd0*/  BSSY B0, `(.L_x_5776) ;  /* 0x0000008000007945 */ /* 0x000fe20003800000 */
[----:B------:R-:W-:Y:S02]  /*17ce0*/  IMAD.MOV.U32 R13, RZ, RZ, R16 ;  /* 0x000000ffff0d7224 */ /* 0x000fe400078e0010 */
[----:B------:R-:W-:Y:S02]  /*17cf0*/  IMAD.MOV.U32 R12, RZ, RZ, RZ ;  /* 0x000000ffff0c7224 */ /* 0x000fe400078e00ff */
[----:B------:R-:W-:Y:S02]  /*17d00*/  IMAD.MOV.U32 R11, RZ, RZ, 0x1f ;  /* 0x0000001fff0b7424 */ /* 0x000fe400078e00ff */
[----:B------:R-:W-:-:S07]  /*17d10*/  IMAD.MOV.U32 R15, RZ, RZ, -0x1 ;  /* 0xffffffffff0f7424 */ /* 0x000fce00078e00ff */
[----:B01---5:R-:W-:Y:S05]  /*17d20*/  WARPSYNC.COLLECTIVE R15, `(.L_x_5777) ;  /* 0x000000000f087348 */ /* 0x023fea0003c00000 */
[----:B------:R2:W3:Y:S02]  /*17d30*/  SHFL.IDX P6, R14, R13, R12, R11 ;  /* 0x0000000c0d0e7389 */ /* 0x0004e400000c000b */
[----:B0123-5:R-:W-:Y:S01]  /*17d40*/  ENDCOLLECTIVE ;  /* 0x000000000000791b */ /* 0x02ffe20003800000 */
.L_x_5777:
[----:B------:R-:W-:Y:S05]  /*17d50*/  BSYNC B0 ;  /* 0x0000000000007941 */ /* 0x000fea0003800000 */
.L_x_5776:
        /* <DEDUP_REMOVED lines=9> */
.L_x_5778:
        /* <DEDUP_REMOVED lines=18> */
.L_x_5779:
[----:B------:R-:W-:Y:S01]  /*17f10*/  IMAD.MOV.U32 R12, RZ, RZ, 0x2 ;  /* 0x00000002ff0c7424 */ /* 0x000fe200078e00ff */
[----:B------:R-:W-:-:S05]  /*17f20*/  SEL R5, R14, RZ, P1 ;  /* 0x000000ff0e057207 */ /* 0x000fca0000800000 */
[----:B------:R-:W-:-:S04]  /*17f30*/  IMAD.IADD R3, R2, 0x1, R5 ;  /* 0x0000000102037824 */ /* 0x000fc800078e0205 */
[----:B------:R-:W-:-:S07]  /*17f40*/  IMAD.MOV.U32 R13, RZ, RZ, R3 ;  /* 0x000000ffff0d7224 */ /* 0x000fce00078e0003 */
[----:B------:R-:W-:Y:S05]  /*17f50*/  WARPSYNC.COLLECTIVE R15, `(.L_x_5780) ;  /* 0x000000000f087348 */ /* 0x000fea0003c00000 */
[----:B------:R0:W1:Y:S02]  /*17f60*/  SHFL.UP P6, R14, R13, R12, R11 ;  /* 0x0400000c0d0e7389 */ /* 0x00006400000c000b */
[----:B01----:R-:W-:Y:S01]  /*17f70*/  ENDCOLLECTIVE ;  /* 0x000000000000791b */ /* 0x003fe20003800000 */
.L_x_5780:
[----:B------:R-:W-:Y:S01]  /*17f80*/  IMAD.MOV.U32 R12, RZ, RZ, 0x4 ;  /* 0x00000004ff0c7424 */ /* 0x000fe200078e00ff */
[----:B------:R-:W-:-:S05]  /*17f90*/  SEL R14, R14, RZ, P2 ;  /* 0x000000ff0e0e7207 */ /* 0x000fca0001000000 */
[----:B------:R-:W-:-:S04]  /*17fa0*/  IMAD.IADD R3, R3, 0x1, R14 ;  /* 0x0000000103037824 */ /* 0x000fc800078e020e */
[----:B------:R-:W-:-:S07]  /*17fb0*/  IMAD.MOV.U32 R13, RZ, RZ, R3 ;  /* 0x000000ffff0d7224 */ /* 0x000fce00078e0003 */
[----:B------:R-:W-:Y:S05]  /*17fc0*/  WARPSYNC.COLLECTIVE R15, `(.L_x_5781) ;  /* 0x000000000f087348 */ /* 0x000fea0003c00000 */
[----:B------:R0:W1:Y:S02]  /*17fd0*/  SHFL.UP P6, R14, R13, R12, R11 ;  /* 0x0400000c0d0e7389 */ /* 0x00006400000c000b */
[----:B01----:R-:W-:Y:S01]  /*17fe0*/  ENDCOLLECTIVE ;  /* 0x000000000000791b */ /* 0x003fe20003800000 */
.L_x_5781:
[----:B------:R-:W-:Y:S01]  /*17ff0*/  IMAD.MOV.U32 R12, RZ, RZ, 0x8 ;  /* 0x00000008ff0c7424 */ /* 0x000fe200078e00ff */
[----:B------:R-:W-:-:S05]  /*18000*/  SEL R14, R14, RZ, P3 ;  /* 0x000000ff0e0e7207 */ /* 0x000fca0001800000 */
[----:B------:R-:W-:-:S04]  /*18010*/  IMAD.IADD R3, R3, 0x1, R14 ;  /* 0x0000000103037824 */ /* 0x000fc800078e020e */
[----:B------:R-:W-:-:S07]  /*18020*/  IMAD.MOV.U32 R13, RZ, RZ, R3 ;  /* 0x000000ffff0d7224 */ /* 0x000fce00078e0003 */
[----:B------:R-:W-:Y:S05]  /*18030*/  WARPSYNC.COLLECTIVE R15, `(.L_x_5782) ;  /* 0x000000000f087348 */ /* 0x000fea0003c00000 */
[----:B------:R0:W1:Y:S02]  /*18040*/  SHFL.UP P6, R14, R13, R12, R11 ;  /* 0x0400000c0d0e7389 */ /* 0x00006400000c000b */
[----:B01----:R-:W-:Y:S01]  /*18050*/  ENDCOLLECTIVE ;  /* 0x000000000000791b */ /* 0x003fe20003800000 */
.L_x_5782:
[----:B------:R-:W-:Y:S01]  /*18060*/  IMAD.MOV.U32 R12, RZ, RZ, 0x10 ;  /* 0x00000010ff0c7424 */ /* 0x000fe200078e00ff */
[----:B------:R-:W-:-:S05]  /*18070*/  SEL R14, R14, RZ, P4 ;  /* 0x000000ff0e0e7207 */ /* 0x000fca0002000000 */
[----:B------:R-:W-:-:S04]  /*18080*/  IMAD.IADD R3, R3, 0x1, R14 ;  /* 0x0000000103037824 */ /* 0x000fc800078e020e */
[----:B------:R-:W-:-:S07]  /*18090*/  IMAD.MOV.U32 R13, RZ, RZ, R3 ;  /* 0x000000ffff0d7224 */ /* 0x000fce00078e0003 */
[----:B------:R-:W-:Y:S05]  /*180a0*/  WARPSYNC.COLLECTIVE R15, `(.L_x_5783) ;  /* 0x000000000f087348 */ /* 0x000fea0003c00000 */
[----:B------:R0:W1:Y:S02]  /*180b0*/  SHFL.UP P6, R14, R13, R12, R11 ;  /* 0x0400000c0d0e7389 */ /* 0x00006400000c000b */
[----:B01----:R-:W-:Y:S01]  /*180c0*/  ENDCOLLECTIVE ;  /* 0x000000000000791b */ /* 0x003fe20003800000 */
.L_x_5783:
        /* <DEDUP_REMOVED lines=8> */
.L_x_5784:
[----:B------:R-:W-:Y:S05]  /*18150*/  BRA `(.L_x_5785) ;  /* 0xffffffe000507947 */ /* 0x000fea000383ffff */
.L_x_5731:
[----:B------:R-:W-:Y:S01]  /*18160*/  BSSY B0, `(.L_x_5786) ;  /* 0x0000008000007945 */ /* 0x000fe20003800000 */
[----:B-----5:R-:W-:Y:S02]  /*18170*/  IMAD.MOV.U32 R13, RZ, RZ, R2 ;  /* 0x000000ffff0d7224 */ /* 0x020fe400078e0002 */
[----:B------:R-:W-:Y:S02]  /*18180*/  IMAD.MOV.U32 R12, RZ, RZ, 0x1 ;  /* 0x00000001ff0c7424 */ /* 0x000fe400078e00ff */
[----:B------:R-:W-:Y:S02]  /*18190*/  IMAD.MOV.U32 R11, RZ, RZ, RZ ;  /* 0x000000ffff0b7224 */ /* 0x000fe400078e00ff */
[----:B------:R-:W-:-:S07]  /*181a0*/  IMAD.MOV.U32 R15, RZ, RZ, -0x1 ;  /* 0xffffffffff0f7424 */ /* 0x000fce00078e00ff */
[----:B012---:R-:W-:Y:S05]  /*181b0*/  WARPSYNC.COLLECTIVE R15, `(.L_x_5787) ;  /* 0x000000000f087348 */ /* 0x007fea0003c00000 */
[----:B------:R3:W4:Y:S02]  /*181c0*/  SHFL.UP P6, R14, R13, R12, R11 ;  /* 0x0400000c0d0e7389 */ /* 0x00072400000c000b */
[----:B01234-:R-:W-:Y:S01]  /*181d0*/  ENDCOLLECTIVE ;  /* 0x000000000000791b */ /* 0x01ffe20003800000 */
.L_x_5787:
[----:B------:R-:W-:Y:S05]  /*181e0*/  BSYNC B0 ;  /* 0x0000000000007941 */ /* 0x000fea0003800000 */
.L_x_5786:
[----:B------:R-:W-:Y:S01]  /*181f0*/  SEL R13, R14, RZ, P1 ;  /* 0x000000ff0e0d7207 */ /* 0x000fe20000800000 */
[----:B------:R-:W-:Y:S02]  /*18200*/  IMAD.MOV.U32 R12, RZ, RZ, 0x2 ;  /* 0x00000002ff0c7424 */ /* 0x000fe400078e00ff */
[----:B------:R-:W-:Y:S02]  /*18210*/  IMAD.MOV.U32 R11, RZ, RZ, RZ ;  /* 0x000000ffff0b7224 */ /* 0x000fe400078e00ff */
[----:B------:R-:W-:Y:S02]  /*18220*/  IMAD.IADD R13, R2, 0x1, R13 ;  /* 0x00000001020d7824 */ /* 0x000fe400078e020d */
[----:B------:R-:W-:-:S07]  /*18230*/  IMAD.MOV.U32 R15, RZ, RZ, -0x1 ;  /* 0xffffffffff0f7424 */ /* 0x000fce00078e00ff */
[----:B------:R-:W-:Y:S05]  /*18240*/  WARPSYNC.COLLECTIVE R15, `(.L_x_5788) ;  /* 0x000000000f087348 */ /* 0x000fea0003c00000 */
[----:B------:R0:W1:Y:S02]  /*18250*/  SHFL.UP P6, R14, R13, R12, R11 ;  /* 0x0400000c0d0e7389 */ /* 0x00006400000c000b */
[----:B01----:R-:W-:Y:S01]  /*18260*/  ENDCOLLECTIVE ;  /* 0x000000000000791b */ /* 0x003fe20003800000 */
.L_x_5788:
[----:B------:R-:W-:Y:S01]  /*18270*/  IMAD.MOV.U32 R12, RZ, RZ, 0x4 ;  /* 0x00000004ff0c7424 */ /* 0x000fe200078e00ff */
[----:B------:R-:W-:-:S05]  /*18280*/  SEL R4, R14, RZ, P2 ;  /* 0x000000ff0e047207 */ /* 0x000fca0001000000 */
[----:B------:R-:W-:-:S04]  /*18290*/  IMAD.IADD R4, R13, 0x1, R4 ;  /* 0x000000010d047824 */ /* 0x000fc800078e0204 */
[----:B------:R-:W-:-:S07]  /*182a0*/  IMAD.MOV.U32 R13, RZ, RZ, R4 ;  /* 0x000000ffff0d7224 */ /* 0x000fce00078e0004 */
[----:B------:R-:W-:Y:S05]  /*182b0*/  WARPSYNC.COLLECTIVE R15, `(.L_x_5789) ;  /* 0x000000000f087348 */ /* 0x000fea0003c00000 */
[----:B------:R0:W1:Y:S02]  /*182c0*/  SHFL.UP P6, R14, R13, R12, R11 ;  /* 0x0400000c0d0e7389 */ /* 0x00006400000c000b */
[----:B01----:R-:W-:Y:S01]  /*182d0*/  ENDCOLLECTIVE ;  /* 0x000000000000791b */ /* 0x003fe20003800000 */
.L_x_5789:
[----:B------:R-:W-:Y:S01]  /*182e0*/  IMAD.MOV.U32 R12, RZ, RZ, 0x8 ;  /* 0x00000008ff0c7424 */ /* 0x000fe200078e00ff */
[----:B------:R-:W-:-:S05]  /*182f0*/  SEL R5, R14, RZ, P3 ;  /* 0x000000ff0e057207 */ /* 0x000fca0001800000 */
[----:B------:R-:W-:-:S04]  /*18300*/  IMAD.IADD R5, R4, 0x1, R5 ;  /* 0x0000000104057824 */ /* 0x000fc800078e0205 */
[----:B------:R-:W-:-:S07]  /*18310*/  IMAD.MOV.U32 R13, RZ, RZ, R5 ;  /* 0x000000ffff0d7224 */ /* 0x000fce00078e0005 */
[----:B------:R-:W-:Y:S05]  /*18320*/  WARPSYNC.COLLECTIVE R15, `(.L_x_5790) ;  /* 0x000000000f087348 */ /* 0x000fea0003c00000 */
[----:B------:R0:W1:Y:S02]  /*18330*/  SHFL.UP P6, R14, R13, R12, R11 ;  /* 0x0400000c0d0e7389 */ /* 0x00006400000c000b */
[----:B01----:R-:W-:Y:S01]  /*18340*/  ENDCOLLECTIVE ;  /* 0x000000000000791b */ /* 0x003fe20003800000 */
.L_x_5790:
[----:B------:R-:W-:Y:S01]  /*18350*/  IMAD.MOV.U32 R12, RZ, RZ, 0x10 ;  /* 0x00000010ff0c7424 */ /* 0x000fe200078e00ff */
[----:B------:R-:W-:-:S05]  /*18360*/  SEL R6, R14, RZ, P4 ;  /* 0x000000ff0e067207 */ /* 0x000fca0002000000 */
[----:B------:R-:W-:-:S04]  /*18370*/  IMAD.IADD R6, R5, 0x1, R6 ;  /* 0x0000000105067824 */ /* 0x000fc800078e0206 */
[----:B------:R-:W-:-:S07]  /*18380*/  IMAD.MOV.U32 R13, RZ, RZ, R6 ;  /* 0x000000ffff0d7224 */ /* 0x000fce00078e0006 */
[----:B------:R-:W-:Y:S05]  /*18390*/  WARPSYNC.COLLECTIVE R15, `(.L_x_5791) ;  /* 0x000000000f087348 */ /* 0x000fea0003c00000 */
[----:B------:R0:W1:Y:S02]  /*183a0*/  SHFL.UP P6, R14, R13, R12, R11 ;  /* 0x0400000c0d0e7389 */ /* 0x00006400000c000b */
[----:B01----:R-:W-:Y:S01]  /*183b0*/  ENDCOLLECTIVE ;  /* 0x000000000000791b */ /* 0x003fe20003800000 */
.L_x_5791:
        /* <DEDUP_REMOVED lines=8> */
.L_x_5792:
[----:B------:R-:W-:Y:S05]  /*18440*/  BRA `(.L_x_5793) ;  /* 0xffffffe000307947 */ /* 0x000fea000383ffff */
.L_x_5733:
[----:B------:R-:W-:Y:S01]  /*18450*/  BSSY B0, `(.L_x_5794) ;  /* 0x0000006000007945 */ /* 0x000fe20003800000 */
[----:B------:R-:W-:Y:S01]  /*18460*/  PLOP3.LUT P6, PT, P6, PT, PT, 0x8, 0x0 ;  /* 0x000000000000781c */ /* 0x000fe200037ce170 */
[----:B------:R-:W-:-:S12]  /*18470*/  IMAD.MOV.U32 R15, RZ, RZ, -0x1 ;  /* 0xffffffffff0f7424 */ /* 0x000fd800078e00ff */
[----:B01---5:R-:W-:Y:S05]  /*18480*/  WARPSYNC.COLLECTIVE R15, `(.L_x_5795) ;  /* 0x000000000f087348 */ /* 0x023fea0003c00000 */
[----:B------:R-:W-:Y:S01]  /*18490*/  VOTE.ANY R14, PT, P6 ;  /* 0x00000000000e7806 */ /* 0x000fe200030e0100 */
[----:B01---5:R-:W-:Y:S06]  /*184a0*/  ENDCOLLECTIVE ;  /* 0x000000000000791b */ /* 0x023fec0003800000 */
.L_x_5795:
[----:B------:R-:W-:Y:S05]  /*184b0*/  BSYNC B0 ;  /* 0x0000000000007941 */ /* 0x000fea0003800000 */
.L_x_5794:
        /* <DEDUP_REMOVED lines=9> */
.L_x_5796:
[----:B------:R-:W-:Y:S01]  /*18550*/  IMAD.MOV.U32 R17, RZ, RZ, R14 ;  /* 0x000000ffff117224 */ /* 0x000fe200078e000e */
[----:B------:R-:W-:Y:S06]  /*18560*/  BRA `(.L_x_5797) ;  /* 0xffffffe000207947 */ /* 0x000fec000383ffff */
.L_x_5735:
[----:B------:R-:W-:Y:S01]  /*18570*/  BSSY B0, `(.L_x_5798) ;  /* 0x0000007000007945 */ /* 0x000fe20003800000 */
[----:B------:R-:W-:Y:S02]  /*18580*/  IMAD.MOV.U32 R13, RZ, RZ, R3 ;  /* 0x000000ffff0d7224 */ /* 0x000fe400078e0003 */
[----:B------:R-:W-:Y:S02]  /*18590*/  IMAD.MOV.U32 R11, RZ, RZ, 0x1f ;  /* 0x0000001fff0b7424 */ /* 0x000fe400078e00ff */
[----:B------:R-:W-:-:S07]  /*185a0*/  IMAD.MOV.U32 R15, RZ, RZ, -0x1 ;  /* 0xffffffffff0f7424 */ /* 0x000fce00078e00ff */
[----:B012--5:R-:W-:Y:S05]  /*185b0*/  WARPSYNC.COLLECTIVE R15, `(.L_x_5799) ;  /* 0x000000000f087348 */ /* 0x027fea0003c00000 */
[----:B------:R3:W4:Y:S02]  /*185c0*/  SHFL.IDX P6, R14, R13, R12, R11 ;  /* 0x0000000c0d0e7389 */ /* 0x00072400000c000b */
[----:B012345:R-:W-:Y:S01]  /*185d0*/  ENDCOLLECTIVE ;  /* 0x000000000000791b */ /* 0x03ffe20003800000 */
.L_x_5799:
[----:B------:R-:W-:Y:S05]  /*185e0*/  BSYNC B0 ;  /* 0x0000000000007941 */ /* 0x000fea0003800000 */
.L_x_5798:
[----:B------:R-:W-:Y:S01]  /*185f0*/  IMAD.MOV.U32 R5, RZ, RZ, R14 ;  /* 0x000000ffff057224 */ /* 0x000fe200078e000e */
[----:B------:R-:W-:Y:S06]  /*18600*/  BRA `(.L_x_5734) ;  /* 0xffffffe000147947 */ /* 0x000fec000383ffff */
.L_x_5739:
[----:B0-----:R0:W1:Y:S02]  /*18610*/  SYNCS.PHASECHK.TRANS64.TRYWAIT P0, [R0+URZ+0x28c20], R3 ;  /* 0x028c2003000075a7 */ /* 0x001064000800017f */
[----:B-1----:R-:W-:Y:S05]  /*18620*/  @!P0 NANOSLEEP.SYNCS 0x989680 ;  /* 0x009896800000895d */ /* 0x002fea0003900000 */
[----:B------:R-:W1:Y:S02]  /*18630*/  @!P0 SYNCS.PHASECHK.TRANS64 P0, [R0+URZ+0x28c20], R3 ;  /* 0x028c2003000085a7 */ /* 0x000e64000800007f */
[----:B-1----:R-:W-:Y:S05]  /*18640*/  @!P0 BRA `(.L_x_5739) ;  /* 0xfffffffc00f08947 */ /* 0x002fea000383ffff */
[----:B------:R-:W-:Y:S05]  /*18650*/  BRA `(.L_x_5800) ;  /* 0xffffffe400947947 */ /* 0x000fea000383ffff */
.L_x_5740:
        /* <DEDUP_REMOVED lines=11> */
.L_x_5802:
[----:B------:R-:W-:Y:S05]  /*18710*/  BSYNC B0 ;  /* 0x0000000000007941 */ /* 0x000fea0003800000 */
.L_x_5801:
[----:B------:R-:W-:Y:S05]  /*18720*/  BRA `(.L_x_5803) ;  /* 0xffffffe4007c7947 */ /* 0x000fea000383ffff */
.L_x_5743:
[----:B------:R-:W-:Y:S01]  /*18730*/  BSSY B1, `(.L_x_5804) ;  /* 0x0000006000017945 */ /* 0x000fe20003800000 */
[----:B------:R-:W-:-:S07]  /*18740*/  IMAD.MOV.U32 R15, RZ, RZ, -0x1 ;  /* 0xffffffffff0f7424 */ /* 0x000fce00078e00ff */
[----:B01---5:R-:W-:Y:S05]  /*18750*/  WARPSYNC.COLLECTIVE R15, `(.L_x_5805) ;  /* 0x000000000f0c7348 */ /* 0x023fea0003c00000 */
[----:B------:R-:W-:Y:S02]  /*18760*/  ELECT P6, UR62, PT ;  /* 0x00000000003e782f */ /* 0x000fe400038c0000 */
[----:B------:R-:W-:Y:S01]  /*18770*/  MOV R14, UR62 ;  /* 0x0000003e000e7c02 */ /* 0x000fe20008000f00 */
[----:B01---5:R-:W-:Y:S10]  /*18780*/  ENDCOLLECTIVE ;  /* 0x000000000000791b */ /* 0x023ff40003800000 */
.L_x_5805:
[----:B------:R-:W-:Y:S05]  /*18790*/  BSYNC B1 ;  /* 0x0000000000017941 */ /* 0x000fea0003800000 */
.L_x_5804:
[----:B------:R-:W-:Y:S05]  /*187a0*/  BRA `(.L_x_5806) ;  /* 0xffffffe400747947 */ /* 0x000fea000383ffff */
.L_x_5745:
[----:B0-----:R0:W1:Y:S02]  /*187b0*/  SYNCS.PHASECHK.TRANS64.TRYWAIT P0, [R6+URZ], R5 ;  /* 0x00000005060075a7 */ /* 0x001064000800017f */
[----:B-1----:R-:W-:Y:S05]  /*187c0*/  @!P0 NANOSLEEP.SYNCS 0x989680 ;  /* 0x009896800000895d */ /* 0x002fea0003900000 */
[----:B------:R-:W1:Y:S02]  /*187d0*/  @!P0 SYNCS.PHASECHK.TRANS64 P0, [R6+URZ], R5 ;  /* 0x00000005060085a7 */ /* 0x000e64000800007f */
[----:B-1----:R-:W-:Y:S05]  /*187e0*/  @!P0 BRA `(.L_x_5745) ;  /* 0xfffffffc00f08947 */ /* 0x002fea000383ffff */
[----:B------:R-:W-:Y:S05]  /*187f0*/  BRA `(.L_x_5807) ;  /* 0xffffffe400b07947 */ /* 0x000fea000383ffff */
.L_x_5746:
[----:B-1----:R1:W2:Y:S02]  /*18800*/  SYNCS.PHASECHK.TRANS64.TRYWAIT P0, [R7+URZ], R2 ;  /* 0x00000002070075a7 */ /* 0x0022a4000800017f */
[----:B--2---:R-:W-:Y:S05]  /*18810*/  @!P0 NANOSLEEP.SYNCS 0x989680 ;  /* 0x009896800000895d */ /* 0x004fea0003900000 */
[----:B------:R-:W2:Y:S02]  /*18820*/  @!P0 SYNCS.PHASECHK.TRANS64 P0, [R7+URZ], R2 ;  /* 0x00000002070085a7 */ /* 0x000ea4000800007f */
[----:B--2---:R-:W-:Y:S05]  /*18830*/  @!P0 BRA `(.L_x_5746) ;  /* 0xfffffffc00f08947 */ /* 0x004fea000383ffff */
[----:B------:R-:W-:Y:S05]  /*18840*/  BRA `(.L_x_5808) ;  /* 0xffffffe400a47947 */ /* 0x000fea000383ffff */
.L_x_5748:
[----:B--2---:R2:W3:Y:S02]  /*18850*/  SYNCS.PHASECHK.TRANS64.TRYWAIT P0, [R4+URZ], R5 ;  /* 0x00000005040075a7 */ /* 0x0044e4000800017f */
[----:B---3--:R-:W-:Y:S05]  /*18860*/  @!P0 NANOSLEEP.SYNCS 0x989680 ;  /* 0x009896800000895d */ /* 0x008fea0003900000 */
[----:B------:R-:W3:Y:S02]  /*18870*/  @!P0 SYNCS.PHASECHK.TRANS64 P0, [R4+URZ], R5 ;  /* 0x00000005040085a7 */ /* 0x000ee4000800007f */
[----:B---3--:R-:W-:Y:S05]  /*18880*/  @!P0 BRA `(.L_x_5748) ;  /* 0xfffffffc00f08947 */ /* 0x008fea000383ffff */
[----:B------:R-:W-:Y:S05]  /*18890*/  BRA `(.L_x_5809) ;  /* 0xffffffe400ac7947 */ /* 0x000fea000383ffff */
.L_x_5810:
        /* <DEDUP_REMOVED lines=14> */
.L_x_15124:


//--------------------- .text._ZN7cutlass13device_kernelIN5flash11enable_sm90INS1_16FlashAttnFwdSm90INS1_25CollectiveMainloopFwdSm90ILi2EN4cute5tupleIJNS5_1CILi1EEES8_S8_EEENS6_IJNS7_ILi64EEESA_SA_EEELi512ENS_10bfloat16_tEfNS_4arch4Sm90ELb0ELb1ELb0ELb1ELb0ELb1ELb0ELb0ELb0ELb1ELb0ELb0EEENS1_21CollectiveEpilogueFwdINS6_IJSA_NS7_ILi512EEESA_EEES9_SC_SE_Li256ELb1ELb1ELb0ELb0EEENS1_36VarlenDynamicPersistentTileSchedulerILi64ELi64ELi256ELi128ELb0ELb1ELb1ELb1ELb0ELb1EEEEEEEEEvNT_6ParamsE --------------------------
	.section	.text._ZN7cutlass13device_kernelIN5flash11enable_sm90INS1_16FlashAttnFwdSm90INS1_25CollectiveMainloopFwdSm90ILi2EN4cute5tupleIJNS5_1CILi1EEES8_S8_EEENS6_IJNS7_ILi64EEESA_SA_EEELi512ENS_10bfloat16_tEfNS_4arch4Sm90ELb0ELb1ELb0ELb1ELb0ELb1ELb0ELb0ELb0ELb1ELb0ELb0EEENS1_21CollectiveEpilogueFwdINS6_IJSA_NS7_ILi512EEESA_EEES9_SC_SE_Li256ELb1ELb1ELb0ELb0EEENS1_36VarlenDynamicPersistentTileSchedulerILi64ELi64ELi256ELi128ELb0ELb1ELb1ELb1ELb0ELb1EEEEEEEEEvNT_6ParamsE,"ax",@progbits
	.align	128
.text._ZN7cutlass13device_kernelIN5flash11enable_sm90INS1_16FlashAttnFwdSm90INS1_25CollectiveMainloopFwdSm90ILi2EN4cute5tupleIJNS5_1CILi1EEES8_S8_EEENS6_IJNS7_ILi64EEESA_SA_EEELi512ENS_10bfloat16_tEfNS_4arch4Sm90ELb0ELb1ELb0ELb1ELb0ELb1ELb0ELb0ELb0ELb1ELb0ELb0EEENS1_21CollectiveEpilogueFwdINS6_IJSA_NS7_ILi512EEESA_EEES9_SC_SE_Li256ELb1ELb1ELb0ELb0EEENS1_36VarlenDynamicPersistentTileSchedulerILi64ELi64ELi256ELi128ELb0ELb1ELb1ELb1ELb0ELb1EEEEEEEEEvNT_6ParamsE:
        .type           _ZN7cutlass13device_kernelIN5flash11enable_sm90INS1_16FlashAttnFwdSm90INS1_25CollectiveMainloopFwdSm90ILi2EN4cute5tupleIJNS5_1CILi1EEES8_S8_EEENS6_IJNS7_ILi64EEESA_SA_EEELi512ENS_10bfloat16_tEfNS_4arch4Sm90ELb0ELb1ELb0ELb1ELb0ELb1ELb0ELb0ELb0ELb1ELb0ELb0EEENS1_21CollectiveEpilogueFwdINS6_IJSA_NS7_ILi512EEESA_EEES9_SC_SE_Li256ELb1ELb1ELb0ELb0EEENS1_36VarlenDynamicPersistentTileSchedulerILi64ELi64ELi256ELi128ELb0ELb1ELb1ELb1ELb0ELb1EEEEEEEEEvNT_6ParamsE,@function
        .size           _ZN7cutlass13device_kernelIN5flash11enable_sm90INS1_16FlashAttnFwdSm90INS1_25CollectiveMainloopFwdSm90ILi2EN4cute5tupleIJNS5_1CILi1EEES8_S8_EEENS6_IJNS7_ILi64EEESA_SA_EEELi512ENS_10bfloat16_tEfNS_4arch4Sm90ELb0ELb1ELb0ELb1ELb0ELb1ELb0ELb0ELb0ELb1ELb0ELb0EEENS1_21CollectiveEpilogueFwdINS6_IJSA_NS7_ILi512EEESA_EEES9_SC_SE_Li256ELb1ELb1ELb0ELb0EEENS1_36VarlenDynamicPersistentTileSchedulerILi64ELi64ELi256ELi128ELb0ELb1ELb1ELb1ELb0ELb1EEEEEEEEEvNT_6ParamsE,(.L_x_15125 - _ZN7cutlass13device_kernelIN5flash11enable_sm90INS1_16FlashAttnFwdSm90INS1_25CollectiveMainloopFwdSm90ILi2EN4cute5tupleIJNS5_1CILi1EEES8_S8_EEENS6_IJNS7_ILi64EEESA_SA_EEELi512ENS_10bfloat16_tEfNS_4arch4Sm90ELb0ELb1ELb0ELb1ELb0ELb1ELb0ELb0ELb0ELb1ELb0ELb0EEENS1_21CollectiveEpilogueFwdINS6_IJSA_NS7_ILi512EEESA_EEES9_SC_SE_Li256ELb1ELb1ELb0ELb0EEENS1_36VarlenDynamicPersistentTileSchedulerILi64ELi64ELi256ELi128ELb0ELb1ELb1ELb1ELb0ELb1EEEEEEEEEvNT_6ParamsE)
        .other          _ZN7cutlass13device_kernelIN5flash11enable_sm90INS1_16FlashAttnFwdSm90INS1_25CollectiveMainloopFwdSm90ILi2EN4cute5tupleIJNS5_1CILi1EEES8_S8_EEENS6_IJNS7_ILi64EEESA_SA_EEELi512ENS_10bfloat16_tEfNS_4arch4Sm90ELb0ELb1ELb0ELb1ELb0ELb1ELb0ELb0ELb0ELb1ELb0ELb0EEENS1_21CollectiveEpilogueFwdINS6_IJSA_NS7_ILi512EEESA_EEES9_SC_SE_Li256ELb1ELb1ELb0ELb0EEENS1_36VarlenDynamicPersistentTileSchedulerILi64ELi64ELi256ELi128ELb0ELb1ELb1ELb1ELb0ELb1EEEEEEEEEvNT_6ParamsE,@"STO_CUDA_ENTRY STV_DEFAULT"
_ZN7cutlass13device_kernelIN5flash11enable_sm90INS1_16FlashAttnFwdSm90INS1_25CollectiveMainloopFwdSm90ILi2EN4cute5tupleIJNS5_1CILi1EEES8_S8_EEENS6_IJNS7_ILi64EEESA_SA_EEELi512ENS_10bfloat16_tEfNS_4arch4Sm90ELb0ELb1ELb0ELb1ELb0ELb1ELb0ELb0ELb0ELb1ELb0ELb0EEENS1_21CollectiveEpilogueFwdINS6_IJSA_NS7_ILi512EEESA_EEES9_SC_SE_Li256ELb1ELb1ELb0ELb0EEENS1_36VarlenDynamicPersistentTileSchedulerILi64ELi64ELi256ELi128ELb0ELb1ELb1ELb1ELb0ELb1EEEEEEEEEvNT_6ParamsE:
        /* <DEDUP_REMOVED lines=24> */
.L_x_5812:
[----:B------:R-:W-:Y:S05]  /*0180*/  BSYNC B0 ;  /* 0x0000000000007941 */ /* 0x000fea0003800000 */
.L_x_5811:
        /* <DEDUP_REMOVED lines=37> */
.L_x_5813:
        /* <DEDUP_REMOVED lines=22> */
.L_x_5814:
        /* <DEDUP_REMOVED lines=18> */
.L_x_5815:
        /* <DEDUP_REMOVED lines=22> */
.L_x_5816:
        /* <DEDUP_REMOVED lines=22> */
.L_x_5817:
        /* <DEDUP_REMOVED lines=8> */
.L_x_5820:
[----:B------:R-:W-:-:S08]  /*09a0*/  NOP ;  /* 0x0000000000007918 */ /* 0x000fd00000000000 */
[----:B------:R-:W0:Y:S02]  /*09b0*/  USETMAXREG.TRY_ALLOC.CTAPOOL UP0, 0xf0 ;  /* 0x000000f0000079c8 */ /* 0x000e240008000600 */
[----:B0-----:R-:W-:-:S13]  /*09c0*/  PLOP3.LUT P0, PT, PT, PT, UP0, 0x80, 0x0 ;  /* 0x000000000000781c */ /* 0x001fda0003f0f008 */
[----:B------:R-:W-:Y:S05]  /*09d0*/  @!P0 BRA `(.L_x_5820) ;  /* 0xfffffffc00f08947 */ /* 0x000fea000383ffff */
[----:B------:R-:W-:Y:S01]  /*09e0*/  ISETP.NE.AND P0, PT, R2, 0x1, PT ;  /* 0x000000010200780c */ /* 0x000fe20003f05270 */
[----:B------:R-:W0:Y:S01]  /*09f0*/  S2UR UR5, SR_CgaCtaId ;  /* 0x00000000000579c3 */ /* 0x000e220000008800 */
[----:B------:R-:W-:-:S11]  /*0a00*/  UMOV UR4, 0x400 ;  /* 0x0000040000047882 */ /* 0x000fd60000000000 */
[----:B------:R-:W-:Y:S06]  /*0a10*/  @!P0 BAR.ARV 0x8, 0x100 ;  /* 0x0204000000008b1d */ /* 0x000fec0000002000 */
[----:B------:R-:W-:Y:S01]  /*0a20*/  ISETP.GE.U32.AND P0, PT, R4, 0x100, PT ;  /* 0x000001000400780c */ /* 0x000fe20003f06070 */
[----:B0-----:R-:W-:-:S06]  /*0a30*/  ULEA UR4, UR5, UR4, 0x18 ;  /* 0x0000000405047291 */ /* 0x001fcc000f8ec03f */
[----:B------:R-:W-:-:S06]  /*0a40*/  IMAD.U32 R2, RZ, RZ, UR4 ;  /* 0x00000004ff027e24 */ /* 0x000fcc000f8e00ff */
[----:B------:R-:W-:Y:S06]  /*0a50*/  @P0 BAR.ARV 0xf, 0x100 ;  /* 0x03c4000000000b1d */ /* 0x000fec0000002000 */
[----:B------:R-:W-:Y:S02]  /*0a60*/  ULDC UR4, c[0x0][0xc3c] ;  /* 0x00030f0000047ab9 */ /* 0x000fe40000000800 */
[----:B------:R-:W-:Y:S06]  /*0a70*/  BAR.SYNC.DEFER_BLOCKING 0x5, 0x180 ;  /* 0x0146000000007b1d */ /* 0x000fec0000010000 */
[----:B------:R-:W0:Y:S02]  /*0a80*/  LDS.128 R24, [R2+0x28cd0] ;  /* 0x028cd00002187984 */ /* 0x000e240000000c00 */
[----:B------:R-:W-:Y:S06]  /*0a90*/  BAR.ARV 0x4, 0x180 ;  /* 0x0106000000007b1d */ /* 0x000fec0000002000 */
[----:B0-----:R-:W-:-:S13]  /*0aa0*/  ISETP.GE.AND P0, PT, R27, UR4, PT ;  /* 0x000000041b007c0c */ /* 0x001fda000bf06270 */
[----:B------:R-:W-:Y:S05]  /*0ab0*/  @P0 BRA `(.L_x_5821) ;  /* 0x000001ec00680947 */ /* 0x000fea0003800000 */
[----:B------:R-:W-:Y:S01]  /*0ac0*/  VIADD R15, R4, 0xffffff80 ;  /* 0xffffff80040f7836 */ /* 0x000fe20000000000 */
[----:B------:R-:W-:Y:S01]  /*0ad0*/  CS2R R18, SRZ ;  /* 0x0000000000127805 */ /* 0x000fe2000001ff00 */
[----:B------:R-:W-:Y:S01]  /*0ae0*/  IMAD.MOV.U32 R197, RZ, RZ, 0x20 ;  /* 0x00000020ffc57424 */ /* 0x000fe200078e00ff */
[----:B------:R-:W-:Y:S01]  /*0af0*/  ULOP3.LUT UR37, UR36, 0x1, URZ, 0xfc, !UPT ;  /* 0x0000000124257892 */ /* 0x000fe2000f8efc3f */
[----:B------:R-:W-:Y:S01]  /*0b00*/  IMAD.MOV.U32 R219, RZ, RZ, RZ ;  /* 0x000000ffffdb7224 */ /* 0x000fe200078e00ff */
[----:B------:R-:W-:Y:S01]  /*0b10*/  SHF.R.S32.HI R0, RZ, 0x1f, R15 ;  /* 0x0000001fff007819 */ /* 0x000fe2000001140f */
[----:B------:R-:W-:Y:S02]  /*0b20*/  IMAD.MOV.U32 R185, RZ, RZ, RZ ;  /* 0x000000ffffb97224 */ /* 0x000fe400078e00ff */
[----:B------:R-:W-:Y:S01]  /*0b30*/  IMAD.MOV.U32 R187, RZ, RZ, RZ ;  /* 0x000000ffffbb7224 */ /* 0x000fe200078e00ff */
[CC--:B------:R-:W-:Y:S02]  /*0b40*/  LEA.HI R3, R0.reuse, R15.reuse, RZ, 0x4 ;  /* 0x0000000f00037211 */ /* 0x0c0fe400078f20ff */
[----:B------:R-:W-:-:S02]  /*0b50*/  LEA.HI R6, R0, R15, RZ, 0x5 ;  /* 0x0000000f00067211 */ /* 0x000fc400078f28ff */
[----:B------:R-:W-:Y:S02]  /*0b60*/  LOP3.LUT R4, R3, 0xfffffff0, RZ, 0xc0, !PT ;  /* 0xfffffff003047812 */ /* 0x000fe400078ec0ff */
[--C-:B------:R-:W-:Y:S02]  /*0b70*/  SHF.R.S32.HI R203, RZ, 0x5, R6.reuse ;  /* 0x00000005ffcb7819 */ /* 0x100fe40000011406 */
[----:B------:R-:W-:Y:S01]  /*0b80*/  SHF.R.S32.HI R6, RZ, 0x1f, R6 ;  /* 0x0000001fff067819 */ /* 0x000fe20000011406 */
[----:B------:R-:W-:Y:S01]  /*0b90*/  IMAD.IADD R5, R15, 0x1, -R4 ;  /* 0x000000010f057824 */ /* 0x000fe200078e0a04 */
[----:B------:R-:W-:Y:S02]  /*0ba0*/  SHF.R.S32.HI R4, RZ, 0x4, R3 ;  /* 0x00000004ff047819 */ /* 0x000fe40000011403 */
[----:B------:R-:W-:Y:S02]  /*0bb0*/  LEA.HI R7, R0, R15, RZ, 0x7 ;  /* 0x0000000f00077211 */ /* 0x000fe400078f38ff */
[----:B------:R-:W-:-:S02]  /*0bc0*/  SHF.R.S32.HI R10, RZ, 0x1f, R5 ;  /* 0x0000001fff0a7819 */ /* 0x000fc40000011405 */
[----:B------:R-:W-:Y:S02]  /*0bd0*/  LEA.HI R3, R3, R4, RZ, 0x1 ;  /* 0x0000000403037211 */ /* 0x000fe400078f08ff */
[----:B------:R-:W-:Y:S02]  /*0be0*/  LEA.HI R13, R10, R5, RZ, 0x3 ;  /* 0x000000050a0d7211 */ /* 0x000fe400078f18ff */
[----:B------:R-:W-:Y:S02]  /*0bf0*/  LEA.HI R6, R6, R203, RZ, 0x2 ;  /* 0x000000cb06067211 */ /* 0x000fe400078f10ff */
[C---:B------:R-:W-:Y:S01]  /*0c00*/  LOP3.LUT R14, R13.reuse, 0xfffffff8, RZ, 0xc0, !PT ;  /* 0xfffffff80d0e7812 */ /* 0x040fe200078ec0ff */
[----:B------:R-:W-:Y:S01]  /*0c10*/  IMAD.SHL.U32 R13, R13, 0x40, RZ ;  /* 0x000000400d0d7824 */ /* 0x000fe200078e00ff */
[----:B------:R-:W-:Y:S02]  /*0c20*/  LOP3.LUT R3, R3, 0x1ffffffe, RZ, 0xc0, !PT ;  /* 0x1ffffffe03037812 */ /* 0x000fe400078ec0ff */
[----:B------:R-:W-:Y:S01]  /*0c30*/  SHF.R.S32.HI R222, RZ, 0x7, R7 ;  /* 0x00000007ffde7819 */ /* 0x000fe20000011407 */
[----:B------:R-:W-:Y:S01]  /*0c40*/  IMAD.IADD R14, R5, 0x1, -R14 ;  /* 0x00000001050e7824 */ /* 0x000fe200078e0a0e */
[----:B------:R-:W-:Y:S01]  /*0c50*/  LOP3.LUT R6, R6, 0x3ffffc, RZ, 0xc0, !PT ;  /* 0x003ffffc06067812 */ /* 0x000fe200078ec0ff */
[----:B------:R-:W-:Y:S01]  /*0c60*/  IMAD.IADD R3, R4, 0x1, -R3 ;  /* 0x0000000104037824 */ /* 0x000fe200078e0a03 */
[----:B------:R-:W-:Y:S01]  /*0c70*/  LOP3.LUT R8, R7, 0xffffff80, RZ, 0xc0, !PT ;  /* 0xffffff8007087812 */ /* 0x000fe200078ec0ff */
[----:B------:R-:W-:Y:S01]  /*0c80*/  IMAD R5, R222, 0x100, R5 ;  /* 0x00000100de057824 */ /* 0x000fe200078e0205 */
[C---:B------:R-:W-:Y:S01]  /*0c90*/  R2P PR, R14.reuse, 0x6 ;  /* 0x000000060e007804 */ /* 0x040fe20000000000 */
[----:B------:R-:W-:Y:S01]  /*0ca0*/  IMAD.IADD R6, R203, 0x1, -R6 ;  /* 0x00000001cb067824 */ /* 0x000fe200078e0a06 */
[----:B------:R-:W-:Y:S01]  /*0cb0*/  LEA.HI R7, R7, R222, RZ, 0x1 ;  /* 0x000000de07077211 */ /* 0x000fe200078f08ff */
[----:B------:R-:W-:-:S02]  /*0cc0*/  IMAD.SHL.U32 R4, R14, 0x40, RZ ;  /* 0x000000400e047824 */ /* 0x000fc400078e00ff */
[----:B------:R-:W-:Y:S01]  /*0cd0*/  IMAD R6, R6, 0x10, R5 ;  /* 0x0000001006067824 */ /* 0x000fe200078e0205 */
[----:B------:R-:W-:Y:S01]  /*0ce0*/  LOP3.LUT R7, R7, 0xfffffe, RZ, 0xc0, !PT ;  /* 0x00fffffe07077812 */ /* 0x000fe200078ec0ff */
[----:B------:R-:W-:Y:S01]  /*0cf0*/  IMAD.SHL.U32 R3, R3, 0x8, RZ ;  /* 0x0000000803037824 */ /* 0x000fe200078e00ff */
[----:B------:R-:W-:Y:S01]  /*0d00*/  LOP3.LUT R4, R4, 0x1c0, RZ, 0xc0, !PT ;  /* 0x000001c004047812 */ /* 0x000fe200078ec0ff */
[----:B------:R-:W-:Y:S01]  /*0d10*/  IMAD.IADD R8, R15, 0x1, -R8 ;  /* 0x000000010f087824 */ /* 0x000fe200078e0a08 */
[----:B------:R-:W-:Y:S01]  /*0d20*/  SEL R197, R197, 0xffffffe0, !P1 ;  /* 0xffffffe0c5c57807 */ /* 0x000fe20004800000 */
[--C-:B------:R-:W-:Y:S01]  /*0d30*/  IMAD.U32 R235, R6, 0x40, R3.reuse ;  /* 0x0000004006eb7824 */ /* 0x100fe200078e0003 */
[----:B------:R-:W-:Y:S01]  /*0d40*/  LOP3.LUT R3, R4, 0x8, R3, 0xf8, !PT ;  /* 0x0000000804037812 */ /* 0x000fe200078ef803 */
[----:B------:R-:W-:Y:S01]  /*0d50*/  IMAD.IADD R7, R222, 0x1, -R7 ;  /* 0x00000001de077824 */ /* 0x000fe200078e0a07 */
[----:B------:R-:W-:Y:S02]  /*0d60*/  SHF.R.U32.HI R6, RZ, 0x3, R4 ;  /* 0x00000003ff067819 */ /* 0x000fe40000011604 */
[----:B------:R-:W-:Y:S01]  /*0d70*/  LOP3.LUT R4, R13, 0x7ffffe00, RZ, 0xc0, !PT ;  /* 0x7ffffe000d047812 */ /* 0x000fe200078ec0ff */
[----:B------:R-:W-:Y:S01]  /*0d80*/  IMAD.SHL.U32 R194, R7, 0x100, RZ ;  /* 0x0000010007c27824 */ /* 0x000fe200078e00ff */
[----:B------:R-:W-:-:S02]  /*0d90*/  SHF.R.S32.HI R9, RZ, 0x1f, R8 ;  /* 0x0000001fff097819 */ /* 0x000fc40000011408 */
[----:B------:R-:W-:Y:S01]  /*0da0*/  LOP3.LUT R3, R3, R6, RZ, 0x3c, !PT ;  /* 0x0000000603037212 */ /* 0x000fe200078e3cff */
[----:B------:R-:W-:Y:S01]  /*0db0*/  IMAD R4, R203, 0x400, R4 ;  /* 0x00000400cb047824 */ /* 0x000fe200078e0204 */
[CC--:B------:R-:W-:Y:S02]  /*0dc0*/  LEA.HI R10, R9.reuse, R8.reuse, RZ, 0x2 ;  /* 0x00000008090a7211 */ /* 0x0c0fe400078f10ff */
[----:B------:R-:W-:Y:S01]  /*0dd0*/  LEA.HI R9, R9, R8, RZ, 0x5 ;  /* 0x0000000809097211 */ /* 0x000fe200078f28ff */
[----:B------:R-:W-:Y:S01]  /*0de0*/  IMAD.IADD R3, R4, 0x1, R3 ;  /* 0x0000000104037824 */ /* 0x000fe200078e0203 */
[----:B------:R-:W-:Y:S02]  /*0df0*/  LEA.HI R4, R0, R15, RZ, 0x3 ;  /* 0x0000000f00047211 */ /* 0x000fe400078f18ff */
[----:B------:R-:W-:Y:S01]  /*0e00*/  SHF.R.S32.HI R11, RZ, 0x2, R10 ;  /* 0x00000002ff0b7819 */ /* 0x000fe2000001140a */
[----:B------:R-:W-:Y:S01]  /*0e10*/  IMAD R195, R3, 0x2, R2 ;  /* 0x0000000203c37824 */ /* 0x000fe200078e0202 */
[----:B------:R-:W-:-:S02]  /*0e20*/  SHF.R.S32.HI R12, RZ, 0x1f, R10 ;  /* 0x0000001fff0c7819 */ /* 0x000fc4000001140a */
[----:B------:R-:W-:Y:S01]  /*0e30*/  LEA.HI R0, R0, R15, RZ, 0x2 ;  /* 0x0000000f00007211 */ /* 0x000fe200078f10ff */
[C---:B------:R-:W-:Y:S01]  /*0e40*/  VIADD R198, R195.reuse, 0x26800 ;  /* 0x00026800c3c67836 */ /* 0x040fe20000000000 */
[----:B------:R-:W-:Y:S01]  /*0e50*/  LEA.HI R12, R12, R11, RZ, 0x3 ;  /* 0x0000000b0c0c7211 */ /* 0x000fe200078f18ff */
[----:B------:R-:W-:Y:S01]  /*0e60*/  VIADD R196, R195, 0x26840 ;  /* 0x00026840c3c47836 */ /* 0x000fe20000000000 */
[----:B------:R-:W-:Y:S01]  /*0e70*/  SHF.R.S32.HI R186, RZ, 0x2, R0 ;  /* 0x00000002ffba7819 */ /* 0x000fe20000011400 */
[----:B------:R-:W-:Y:S01]  /*0e80*/  @P2 VIADD R196, R198, 0xffffffc0 ;  /* 0xffffffc0c6c42836 */ /* 0x000fe20000000000 */
[----:B------:R-:W-:Y:S01]  /*0e90*/  LOP3.LUT R12, R12, 0xfffffff8, RZ, 0xc0, !PT ;  /* 0xfffffff80c0c7812 */ /* 0x000fe200078ec0ff */
[----:B------:R-:W-:Y:S01]  /*0ea0*/  IMAD.IADD R198, R198, 0x1, R197 ;  /* 0x00000001c6c67824 */ /* 0x000fe200078e02c5 */
[----:B------:R-:W-:Y:S01]  /*0eb0*/  LOP3.LUT R225, R0, 0xfffffffc, RZ, 0xc0, !PT ;  /* 0xfffffffc00e17812 */ /* 0x000fe200078ec0ff */
[----:B------:R-:W-:Y:S01]  /*0ec0*/  VIADD R236, R186, 0x20 ;  /* 0x00000020baec7836 */ /* 0x000fe20000000000 */
[----:B------:R-:W-:Y:S01]  /*0ed0*/  SHF.R.S32.HI R9, RZ, 0x5, R9 ;  /* 0x00000005ff097819 */ /* 0x000fe20000011409 */
[----:B------:R-:W-:Y:S01]  /*0ee0*/  IMAD.IADD R12, R11, 0x1, -R12 ;  /* 0x000000010b0c7824 */ /* 0x000fe200078e0a0c */
[----:B------:R-:W-:Y:S01]  /*0ef0*/  LOP3.LUT R220, R4, 0xfffffff8, RZ, 0xc0, !PT ;  /* 0xfffffff804dc7812 */ /* 0x000fe200078ec0ff */
[----:B------:R-:W-:Y:S01]  /*0f00*/  IMAD.IADD R225, R15, 0x1, -R225 ;  /* 0x000000010fe17824 */ /* 0x000fe200078e0ae1 */
[----:B------:R-:W-:Y:S01]  /*0f10*/  SHF.R.S32.HI R11, RZ, 0x1f, R236 ;  /* 0x0000001fff0b7819 */ /* 0x000fe200000114ec */
[----:B------:R-:W-:Y:S01]  /*0f20*/  IMAD.SHL.U32 R228, R236, 0x40, RZ ;  /* 0x00000040ece47824 */ /* 0x000fe200078e00ff */
[----:B------:R-:W-:Y:S01]  /*0f30*/  SHF.R.S32.HI R221, RZ, 0x3, R4 ;  /* 0x00000003ffdd7819 */ /* 0x000fe20000011404 */
[----:B------:R-:W-:Y:S01]  /*0f40*/  IMAD R191, R9, 0x10, R12 ;  /* 0x0000001009bf7824 */ /* 0x000fe200078e020c */
[----:B------:R-:W-:Y:S01]  /*0f50*/  LEA.HI R11, R11, R236, RZ, 0x3 ;  /* 0x000000ec0b0b7211 */ /* 0x000fe200078f18ff */
[----:B------:R-:W-:Y:S01]  /*0f60*/  IMAD.IADD R220, R15, 0x1, -R220 ;  /* 0x000000010fdc7824 */ /* 0x000fe200078e0adc */
[----:B------:R-:W-:Y:S01]  /*0f70*/  SHF.R.S32.HI R9, RZ, 0x1f, R0 ;  /* 0x0000001fff097819 */ /* 0x000fe20000011400 */
[C---:B------:R-:W-:Y:S01]  /*0f80*/  IMAD.SHL.U32 R16, R225.reuse, 0x8, RZ ;  /* 0x00000008e1107824 */ /* 0x040fe200078e00ff */
[----:B------:R-:W-:Y:S01]  /*0f90*/  LEA.HI R0, R225, R225, RZ, 0x1 ;  /* 0x000000e1e1007211 */ /* 0x000fe200078f08ff */
[----:B------:R-:W-:Y:S01]  /*0fa0*/  IMAD.SHL.U32 R11, R11, 0x40, RZ ;  /* 0x000000400b0b7824 */ /* 0x000fe200078e00ff */
[----:B------:R-:W-:Y:S01]  /*0fb0*/  LOP3.LUT R228, R228, 0x1c0, RZ, 0xc0, !PT ;  /* 0x000001c0e4e47812 */ /* 0x000fe200078ec0ff */
[----:B------:R-:W-:Y:S01]  /*0fc0*/  IMAD.SHL.U32 R200, R220, 0x8, RZ ;  /* 0x00000008dcc87824 */ /* 0x000fe200078e00ff */
[----:B------:R-:W-:Y:S01]  /*0fd0*/  LEA.HI R9, R9, R186, RZ, 0x3 ;  /* 0x000000ba09097211 */ /* 0x000fe200078f18ff */
[----:B------:R-:W-:Y:S01]  /*0fe0*/  IMAD.SHL.U32 R188, R225, 0x4, RZ ;  /* 0x00000004e1bc7824 */ /* 0x000fe200078e00ff */
[----:B------:R-:W-:Y:S01]  /*0ff0*/  LOP3.LUT R5, R10, 0x7ffffffc, RZ, 0xc0, !PT ;  /* 0x7ffffffc0a057812 */ /* 0x000fe200078ec0ff */
[----:B------:R-:W-:Y:S01]  /*1000*/  VIADD R217, R200, 0x80 ;  /* 0x00000080c8d97836 */ /* 0x000fe20000000000 */
[----:B------:R-:W-:Y:S01]  /*1010*/  LOP3.LUT R0, R0, 0x1ffffffe, RZ, 0xc0, !PT ;  /* 0x1ffffffe00007812 */ /* 0x000fe200078ec0ff */
[----:B------:R-:W-:Y:S01]  /*1020*/  VIADD R216, R200, 0xc0 ;  /* 0x000000c0c8d87836 */ /* 0x000fe20000000000 */
[----:B------:R-:W-:Y:S01]  /*1030*/  LOP3.LUT R4, R228, 0x38, R16, 0xf8, !PT ;  /* 0x00000038e4047812 */ /* 0x000fe200078ef810 */
[C---:B------:R-:W-:Y:S01]  /*1040*/  VIADD R218, R200.reuse, 0x40 ;  /* 0x00000040c8da7836 */ /* 0x040fe20000000000 */
[----:B------:R-:W-:Y:S01]  /*1050*/  SHF.R.U32.HI R6, RZ, 0x3, R228 ;  /* 0x00000003ff067819 */ /* 0x000fe200000116e4 */
[C---:B------:R-:W-:Y:S01]  /*1060*/  VIADD R215, R200.reuse, 0x100 ;  /* 0x00000100c8d77836 */ /* 0x040fe20000000000 */
[----:B------:R-:W-:Y:S01]  /*1070*/  LOP3.LUT R229, R11, 0xfffffe00, RZ, 0xc0, !PT ;  /* 0xfffffe000be57812 */ /* 0x000fe200078ec0ff */
[----:B------:R-:W-:Y:S01]  /*1080*/  VIADD R214, R200, 0x140 ;  /* 0x00000140c8d67836 */ /* 0x000fe20000000000 */
[----:B------:R-:W-:Y:S01]  /*1090*/  LOP3.LUT R9, R9, 0xfffffff8, RZ, 0xc0, !PT ;  /* 0xfffffff809097812 */ /* 0x000fe200078ec0ff */
[----:B------:R-:W-:Y:S01]  /*10a0*/  VIADD R199, R188, 0x10 ;  /* 0x00000010bcc77836 */ /* 0x000fe20000000000 */
[----:B------:R-:W-:Y:S01]  /*10b0*/  LOP3.LUT R227, R229, R4, R6, 0xf6, !PT ;  /* 0x00000004e5e37212 */ /* 0x000fe200078ef606 */
[C---:B------:R-:W-:Y:S01]  /*10c0*/  VIADD R224, R200.reuse, 0x180 ;  /* 0x00000180c8e07836 */ /* 0x040fe20000000000 */
[----:B------:R-:W-:Y:S01]  /*10d0*/  SHF.R.S32.HI R7, RZ, 0x1f, R216 ;  /* 0x0000001fff077819 */ /* 0x000fe200000114d8 */
[----:B------:R-:W-:Y:S01]  /*10e0*/  VIADD R223, R200, 0x1c0 ;  /* 0x000001c0c8df7836 */ /* 0x000fe20000000000 */
[----:B------:R-:W-:Y:S01]  /*10f0*/  SHF.R.S32.HI R7, RZ, 0x1f, R214 ;  /* 0x0000001fff077819 */ /* 0x000fe200000114d6 */
[----:B------:R-:W-:Y:S01]  /*1100*/  IMAD.IADD R5, R8, 0x1, -R5 ;  /* 0x0000000108057824 */ /* 0x000fe200078e0a05 */
[----:B------:R-:W-:Y:S01]  /*1110*/  SHF.R.S32.HI R8, RZ, 0x1f, R217 ;  /* 0x0000001fff087819 */ /* 0x000fe200000114d9 */
[----:B------:R-:W-:Y:S01]  /*1120*/  IMAD.IADD R0, R225, 0x1, -R0 ;  /* 0x00000001e1007824 */ /* 0x000fe200078e0a00 */
[----:B------:R-:W-:Y:S01]  /*1130*/  SHF.R.S32.HI R8, RZ, 0x1f, R215 ;  /* 0x0000001fff087819 */ /* 0x000fe200000114d7 */
[----:B------:R-:W-:Y:S01]  /*1140*/  IMAD.IADD R193, R186, 0x1, -R9 ;  /* 0x00000001bac17824 */ /* 0x000fe200078e0a09 */
[----:B------:R-:W-:Y:S01]  /*1150*/  SHF.R.S32.HI R9, RZ, 0x1f, R218 ;  /* 0x0000001fff097819 */ /* 0x000fe200000114da */
[----:B------:R-:W-:Y:S01]  /*1160*/  IMAD.SHL.U32 R184, R5, 0x2, RZ ;  /* 0x0000000205b87824 */ /* 0x000fe200078e00ff */
[----:B------:R-:W-:Y:S01]  /*1170*/  SHF.R.S32.HI R226, RZ, 0x1f, R199 ;  /* 0x0000001fffe27819 */ /* 0x000fe200000114c7 */
[----:B------:R-:W-:Y:S01]  /*1180*/  IMAD R227, R227, 0x2, R2 ;  /* 0x00000002e3e37824 */ /* 0x000fe200078e0202 */
[----:B------:R-:W-:Y:S01]  /*1190*/  SHF.R.S32.HI R3, RZ, 0x1f, R224 ;  /* 0x0000001fff037819 */ /* 0x000fe200000114e0 */
[----:B------:R-:W-:Y:S01]  /*11a0*/  IMAD R201, R0, 0x8, R191 ;  /* 0x0000000800c97824 */ /* 0x000fe200078e02bf */
[----:B------:R-:W-:Y:S01]  /*11b0*/  SHF.R.S32.HI R237, RZ, 0x1f, R223 ;  /* 0x0000001fffed7819 */ /* 0x000fe200000114df */
[----:B------:R-:W-:-:S07]  /*11c0*/  IMAD.IADD R197, R197, 0x1, R196 ;  /* 0x00000001c5c57824 */ /* 0x000fce00078e02c4 */
.L_x_6030:
[----:B------:R-:W-:Y:S01]  /*11d0*/  ULDC.64 UR4, c[0x0][0xa28] ;  /* 0x00028a0000047ab9 */ /* 0x000fe20000000a00 */
[----:B01-34-:R-:W0:Y:S01]  /*11e0*/  LDC.64 R6, c[0x0][0xa08] ;  /* 0x00028200ff067b82 */ /* 0x01be220000000a00 */
        /* <DEDUP_REMOVED lines=10> */
[----:B------:R-:W1:Y:S01]  /*1290*/  @P0 LDC.64 R4, c[0x0][0xa28] ;  /* 0x00028a00ff040b82 */ /* 0x000e620000000a00 */
[----:B------:R-:W-:Y:S01]  /*12a0*/  ISETP.NE.AND.EX P3, PT, RZ, UR5, PT, P3 ;  /* 0x00000005ff007c0c */ /* 0x000fe2000bf65330 */
[----:B0-----:R-:W-:-:S06]  /*12b0*/  IMAD.WIDE R10, R27, 0x4, R6 ;  /* 0x000000041b0a7825 */ /* 0x001fcc00078e0206 */
[----:B------:R-:W0:Y:S01]  /*12c0*/  @P1 LDC.64 R8, c[0x0][0xa18] ;  /* 0x00028600ff081b82 */ /* 0x000e220000000a00 */
[----:B------:R-:W-:Y:S02]  /*12d0*/  ULDC UR4, c[0x0][0x288] ;  /* 0x0000a20000047ab9 */ /* 0x000fe40000000800 */
[----:B------:R-:W-:Y:S01]  /*12e0*/  IMAD.U32 R22, RZ, RZ, UR4 ;  /* 0x00000004ff167e24 */ /* 0x000fe2000f8e00ff */
[----:B------:R-:W-:Y:S02]  /*12f0*/  ULDC.64 UR4, c[0x0][0x418] ;  /* 0x0001060000047ab9 */ /* 0x000fe40000000a00 */
[----:B--2---:R2:W5:Y:S01]  /*1300*/  @P3 LDG.E R29, desc[UR42][R10.64] ;  /* 0x0000002a0a1d3981 */ /* 0x004562000c1e1900 */
[----:B-1----:R-:W-:-:S05]  /*1310*/  @P0 IMAD.WIDE R4, R27, 0x4, R4 ;  /* 0x000000041b040825 */ /* 0x002fca00078e0204 */
[----:B------:R2:W5:Y:S01]  /*1320*/  @P0 LDG.E R3, desc[UR42][R4.64] ;  /* 0x0000002a04030981 */ /* 0x000562000c1e1900 */
[----:B0-----:R-:W-:-:S05]  /*1330*/  @P1 IMAD.WIDE R6, R27, 0x4, R8 ;  /* 0x000000041b061825 */ /* 0x001fca00078e0208 */
[----:B------:R2:W5:Y:S01]  /*1340*/  @P1 LDG.E R22, desc[UR42][R6.64] ;  /* 0x0000002a06161981 */ /* 0x000562000c1e1900 */
[----:B------:R-:W-:-:S03]  /*1350*/  UISETP.NE.U32.AND UP0, UPT, UR4, URZ, UPT ;  /* 0x0000003f0400728c */ /* 0x000fc6000bf05070 */
[----:B------:R-:W-:Y:S01]  /*1360*/  ULDC UR4, c[0x0][0x424] ;  /* 0x0001090000047ab9 */ /* 0x000fe20000000800 */
[----:B------:R-:W-:Y:S01]  /*1370*/  UISETP.NE.AND.EX UP0, UPT, UR5, URZ, UPT, UP0 ;  /* 0x0000003f0500728c */ /* 0x000fe2000bf05300 */
[----:B------:R-:W-:Y:S02]  /*1380*/  ISETP.NE.U32.AND P2, PT, RZ, UR6, PT ;  /* 0x00000006ff007c0c */ /* 0x000fe4000bf45070 */
[----:B------:R-:W-:Y:S01]  /*1390*/  ULDC UR5, c[0x0][0x2f0] ;  /* 0x0000bc0000057ab9 */ /* 0x000fe20000000800 */
[----:B------:R-:W-:Y:S01]  /*13a0*/  USEL UR4, UR4, 0x1, UP0 ;  /* 0x0000000104047887 */ /* 0x000fe20008000000 */
[----:B------:R-:W-:-:S03]  /*13b0*/  ISETP.NE.AND.EX P2, PT, RZ, UR7, PT, P2 ;  /* 0x00000007ff007c0c */ /* 0x000fc6000bf45320 */
[----:B------:R-:W-:-:S03]  /*13c0*/  UIMAD UR4, UR4, UR5, URZ ;  /* 0x00000005040472a4 */ /* 0x000fc6000f8e023f */
[----:B------:R-:W-:Y:S01]  /*13d0*/  ULDC UR5, c[0x0][0x348] ;  /* 0x0000d20000057ab9 */ /* 0x000fe20000000800 */
[----:B------:R-:W-:Y:S02]  /*13e0*/  IMAD.MOV.U32 R204, RZ, RZ, R26 ;  /* 0x000000ffffcc7224 */ /* 0x000fe400078e001a */
[----:B------:R-:W-:Y:S01]  /*13f0*/  IMAD.MOV.U32 R205, RZ, RZ, R27 ;  /* 0x000000ffffcd7224 */ /* 0x000fe200078e001b */
[----:B--2---:R-:W-:Y:S06]  /*1400*/  @P1 BRA `(.L_x_5822) ;  /* 0x0000000000241947 */ /* 0x004fec0003800000 */
        /* <DEDUP_REMOVED lines=9> */
.L_x_5822:
[----:B------:R-:W-:Y:S02]  /*14a0*/  IMAD.U32 R36, RZ, RZ, UR5 ;  /* 0x00000005ff247e24 */ /* 0x000fe4000f8e00ff */
[----:B------:R-:W-:Y:S01]  /*14b0*/  IMAD.U32 R24, RZ, RZ, UR4 ;  /* 0x00000004ff187e24 */ /* 0x000fe2000f8e00ff */
[----:B------:R-:W-:Y:S06]  /*14c0*/  @!P2 BRA `(.L_x_5823) ;  /* 0x000000000010a947 */ /* 0x000fec0003800000 */
[----:B------:R-:W0:Y:S02]  /*14d0*/  LDC.64 R4, c[0x0][0xa20] ;  /* 0x00028800ff047b82 */ /* 0x000e240000000a00 */
[----:B0-----:R-:W-:-:S05]  /*14e0*/  IMAD.WIDE R4, R27, 0x4, R4 ;  /* 0x000000041b047825 */ /* 0x001fca00078e0204 */
[----:B------:R0:W5:Y:S01]  /*14f0*/  LDG.E R24, desc[UR42][R4.64] ;  /* 0x0000002a04187981 */ /* 0x000162000c1e1900 */
[----:B------:R-:W-:Y:S05]  /*1500*/  BRA `(.L_x_5824) ;  /* 0x0000000000107947 */ /* 0x000fea0003800000 */
.L_x_5823:
[----:B------:R-:W-:Y:S05]  /*1510*/  @!P3 BRA `(.L_x_5824) ;  /* 0x00000000000cb947 */ /* 0x000fea0003800000 */
[----:B------:R-:W2:Y:S04]  /*1520*/  LDG.E R5, desc[UR42][R10.64] ;  /* 0x0000002a0a057981 */ /* 0x000ea8000c1e1900 */
[----:B------:R-:W2:Y:S02]  /*1530*/  LDG.E R24, desc[UR42][R10.64+0x4] ;  /* 0x0000042a0a187981 */ /* 0x000ea4000c1e1900 */
[----:B--2---:R-:W-:-:S07]  /*1540*/  IMAD.IADD R24, R24, 0x1, -R5 ;  /* 0x0000000118187824 */ /* 0x004fce00078e0a05 */
.L_x_5824:
[----:B------:R-:W-:Y:S01]  /*1550*/  ULDC.64 UR4, c[0x0][0xa10] ;  /* 0x0002840000047ab9 */ /* 0x000fe20000000a00 */
[----:B------:R-:W1:Y:S01]  /*1560*/  LDC R8, c[0x0][0x448] ;  /* 0x00011200ff087b82 */ /* 0x000e620000000800 */
[----:B------:R-:W-:-:S04]  /*1570*/  ISETP.NE.U32.AND P0, PT, RZ, UR4, PT ;  /* 0x00000004ff007c0c */ /* 0x000fc8000bf05070 */
        /* <DEDUP_REMOVED lines=10> */
[----:B------:R-:W4:Y:S01]  /*1620*/  @P0 LDG.E R9, desc[UR42][R4.64+0x4] ;  /* 0x0000042a04090981 */ /* 0x000f22000c1e1900 */
[----:B---3--:R-:W-:-:S05]  /*1630*/  @P1 IMAD.WIDE R6, R27, 0x4, R6 ;  /* 0x000000041b061825 */ /* 0x008fca00078e0206 */
[----:B------:R0:W5:Y:S01]  /*1640*/  @P1 LDG.E R37, desc[UR42][R6.64] ;  /* 0x0000002a06251981 */ /* 0x000162000c1e1900 */
[----:B-1----:R-:W-:Y:S01]  /*1650*/  ISETP.NE.AND P1, PT, R8, 0x1, PT ;  /* 0x000000010800780c */ /* 0x002fe20003f25270 */
[----:B------:R-:W-:Y:S01]  /*1660*/  IMAD.SHL.U32 R192, R25, 0x40, RZ ;  /* 0x0000004019c07824 */ /* 0x000fe200078e00ff */
[----:B--2---:R-:W-:Y:S01]  /*1670*/  ISETP.GE.AND P2, PT, R13, 0x1, PT ;  /* 0x000000010d00780c */ /* 0x004fe20003f46270 */
[----:B------:R-:W-:-:S10]  /*1680*/  IMAD.IADD R10, R24, 0x1, -R3 ;  /* 0x00000001180a7824 */ /* 0x000fd400078e0a03 */
[----:B------:R-:W1:Y:S08]  /*1690*/  @P1 LDC R11, c[0x0][0x44c] ;  /* 0x00011300ff0b1b82 */ /* 0x000e700000000800 */
[----:B------:R-:W2:Y:S01]  /*16a0*/  @P1 LDC R8, c[0x0][0x450] ;  /* 0x00011400ff081b82 */ /* 0x000ea20000000800 */
[----:B----4-:R-:W-:Y:S02]  /*16b0*/  @P0 IMAD.IADD R36, R9, 0x1, -R0 ;  /* 0x0000000109240824 */ /* 0x010fe400078e0a00 */
[----:B------:R-:W-:-:S02]  /*16c0*/  VIADD R0, R192, 0x3f ;  /* 0x0000003fc0007836 */ /* 0x000fc40000000000 */
[----:B------:R-:W-:Y:S02]  /*16d0*/  IMAD.IADD R23, R10, 0x1, R36 ;  /* 0x000000010a177824 */ /* 0x000fe400078e0224 */
[----:B-1----:R-:W-:-:S03]  /*16e0*/  @P1 IMAD.HI.U32 R3, R0, R11, RZ ;  /* 0x0000000b00031227 */ /* 0x002fc600078e00ff */
[C---:B------:R-:W-:Y:S01]  /*16f0*/  IADD3 R5, R23.reuse, 0x1, -R22 ;  /* 0x0000000117057810 */ /* 0x040fe20007ffe816 */
[----:B------:R-:W-:Y:S01]  /*1700*/  IMAD.MOV.U32 R4, RZ, RZ, R0 ;  /* 0x000000ffff047224 */ /* 0x000fe200078e0000 */
[----:B--2---:R-:W-:Y:S01]  /*1710*/  @P1 SHF.R.U32.HI R4, RZ, R8, R3 ;  /* 0x00000008ff041219 */ /* 0x004fe20000011603 */
[----:B------:R-:W-:-:S04]  /*1720*/  VIADD R0, R23, 0x3f ;  /* 0x0000003f17007836 */ /* 0x000fc80000000000 */
[----:B0-----:R-:W-:Y:S01]  /*1730*/  IMAD.IADD R7, R5, 0x1, R4 ;  /* 0x0000000105077824 */ /* 0x001fe200078e0204 */
[----:B------:R-:W-:-:S04]  /*1740*/  SHF.R.S32.HI R3, RZ, 0x1f, R0 ;  /* 0x0000001fff037819 */ /* 0x000fc80000011400 */
[----:B------:R-:W-:Y:S01]  /*1750*/  LEA.HI R3, R3, R0, RZ, 0x6 ;  /* 0x0000000003037211 */ /* 0x000fe200078f30ff */
[----:B------:R-:W-:-:S03]  /*1760*/  IMAD.IADD R0, R7, 0x1, R12 ;  /* 0x0000000107007824 */ /* 0x000fc600078e020c */
[----:B------:R-:W-:Y:S01]  /*1770*/  SHF.R.S32.HI R168, RZ, 0x6, R3 ;  /* 0x00000006ffa87819 */ /* 0x000fe20000011403 */
        /* <DEDUP_REMOVED lines=12> */
.L_x_5827:
[----:B------:R-:W-:-:S13]  /*1840*/  ISETP.NE.AND P0, PT, R13, 0x1, PT ;  /* 0x000000010d00780c */ /* 0x000fda0003f05270 */
[----:B------:R-:W0:Y:S02]  /*1850*/  @P0 LDC.64 R4, c[0x0][0x9e8] ;  /* 0x00027a00ff040b82 */ /* 0x000e240000000a00 */
[----:B0-----:R-:W-:-:S05]  /*1860*/  @P0 IMAD.HI.U32 R4, R3, R4, RZ ;  /* 0x0000000403040227 */ /* 0x001fca00078e00ff */
[----:B------:R-:W-:-:S07]  /*1870*/  @P0 SHF.R.U32.HI R3, RZ, R5, R4 ;  /* 0x00000005ff030219 */ /* 0x000fce0000011604 */
.L_x_5828:
[----:B------:R-:W-:Y:S05]  /*1880*/  BSYNC B0 ;  /* 0x0000000000007941 */ /* 0x000fea0003800000 */
.L_x_5826:
[----:B------:R-:W-:-:S05]  /*1890*/  IMAD R3, R3, R13, R13 ;  /* 0x0000000d03037224 */ /* 0x000fca00078e020d */
[----:B------:R-:W-:-:S07]  /*18a0*/  VIMNMX R0, R0, R3, PT ;  /* 0x0000000300007248 */ /* 0x000fce0003fe0100 */
.L_x_5825:
[----:B------:R-:W0:Y:S01]  /*18b0*/  @P1 LDC R3, c[0x0][0x44c] ;  /* 0x00011300ff031b82 */ /* 0x000e220000000800 */
[----:B------:R-:W-:-:S07]  /*18c0*/  ULDC UR4, c[0x0][0x9dc] ;  /* 0x0002770000047ab9 */ /* 0x000fce0000000800 */
[----:B------:R-:W1:Y:S01]  /*18d0*/  @P1 LDC R5, c[0x0][0x450] ;  /* 0x00011400ff051b82 */ /* 0x000e620000000800 */
[----:B0-----:R-:W-:-:S04]  /*18e0*/  @P1 IMAD.HI.U32 R4, R192, R3, RZ ;  /* 0x00000003c0041227 */ /* 0x001fc800078e00ff */
[----:B------:R-:W-:Y:S01]  /*18f0*/  IMAD.MOV.U32 R3, RZ, RZ, R192 ;  /* 0x000000ffff037224 */ /* 0x000fe200078e00c0 */
[----:B-1----:R-:W-:-:S04]  /*1900*/  @P1 SHF.R.U32.HI R3, RZ, R5, R4 ;  /* 0x00000005ff031219 */ /* 0x002fc80000011604 */
[----:B------:R-:W-:-:S05]  /*1910*/  IADD3 R3, R3, R23, -R22 ;  /* 0x0000001703037210 */ /* 0x000fca0007ffe816 */
        /* <DEDUP_REMOVED lines=12> */
.L_x_5831:
[----:B------:R-:W-:-:S13]  /*19e0*/  ISETP.NE.AND P0, PT, R13, 0x1, PT ;  /* 0x000000010d00780c */ /* 0x000fda0003f05270 */
[----:B------:R-:W0:Y:S02]  /*19f0*/  @P0 LDC.64 R6, c[0x0][0x9e8] ;  /* 0x00027a00ff060b82 */ /* 0x000e240000000a00 */
[----:B0-----:R-:W-:-:S05]  /*1a00*/  @P0 IMAD.HI.U32 R6, R3, R6, RZ ;  /* 0x0000000603060227 */ /* 0x001fca00078e00ff */
[----:B------:R-:W-:-:S07]  /*1a10*/  @P0 SHF.R.U32.HI R3, RZ, R7, R6 ;  /* 0x00000007ff030219 */ /* 0x000fce0000011606 */
.L_x_5832:
[----:B------:R-:W-:Y:S05]  /*1a20*/  BSYNC B0 ;  /* 0x0000000000007941 */ /* 0x000fea0003800000 */
.L_x_5830:
[----:B------:R-:W-:-:S05]  /*1a30*/  IMAD R3, R3, R13, RZ ;  /* 0x0000000d03037224 */ /* 0x000fca00078e02ff */
[----:B------:R-:W-:-:S07]  /*1a40*/  VIMNMX R4, R4, R3, !PT ;  /* 0x0000000304047248 */ /* 0x000fce0007fe0100 */
.L_x_5829:
[----:B------:R-:W-:Y:S01]  /*1a50*/  VIADD R0, R0, 0x3f ;  /* 0x0000003f00007836 */ /* 0x000fe20000000000 */
[----:B------:R-:W-:-:S04]  /*1a60*/  SHF.R.S32.HI R5, RZ, 0x1f, R4 ;  /* 0x0000001fff057819 */ /* 0x000fc80000011404 */
[----:B------:R-:W-:Y:S02]  /*1a70*/  SHF.R.S32.HI R3, RZ, 0x1f, R0 ;  /* 0x0000001fff037819 */ /* 0x000fe40000011400 */
[----:B------:R-:W-:Y:S02]  /*1a80*/  LEA.HI R5, R5, R4, RZ, 0x6 ;  /* 0x0000000405057211 */ /* 0x000fe400078f30ff */
[----:B------:R-:W-:Y:S02]  /*1a90*/  LEA.HI R3, R3, R0, RZ, 0x6 ;  /* 0x0000000003037211 */ /* 0x000fe400078f30ff */
[----:B------:R-:W-:Y:S02]  /*1aa0*/  SHF.R.S32.HI R5, RZ, 0x6, R5 ;  /* 0x00000006ff057819 */ /* 0x000fe40000011405 */
[----:B------:R-:W-:Y:S02]  /*1ab0*/  SHF.R.S32.HI R3, RZ, 0x6, R3 ;  /* 0x00000006ff037819 */ /* 0x000fe40000011403 */
[----:B------:R-:W-:-:S02]  /*1ac0*/  VIMNMX R5, RZ, R5, !PT ;  /* 0x00000005ff057248 */ /* 0x000fc40007fe0100 */
[----:B------:R-:W-:-:S03]  /*1ad0*/  VIMNMX R3, R168, R3, PT ;  /* 0x00000003a8037248 */ /* 0x000fc60003fe0100 */
[--C-:B------:R-:W-:Y:S02]  /*1ae0*/  IMAD R5, R5, 0x40, -R10.reuse ;  /* 0x0000004005057824 */ /* 0x100fe400078e0a0a */
[----:B------:R-:W-:-:S03]  /*1af0*/  IMAD R3, R3, 0x40, -R10 ;  /* 0x0000004003037824 */ /* 0x000fc600078e0a0a */
[----:B------:R-:W-:Y:S02]  /*1b00*/  VIMNMX R5, RZ, R5, !PT ;  /* 0x00000005ff057248 */ /* 0x000fe40007fe0100 */
[----:B------:R-:W-:Y:S02]  /*1b10*/  VIMNMX R0, R3, R36, PT ;  /* 0x0000002403007248 */ /* 0x000fe40003fe0100 */
[----:B------:R-:W-:Y:S02]  /*1b20*/  SHF.R.U32.HI R44, RZ, 0x6, R5 ;  /* 0x00000006ff2c7819 */ /* 0x000fe40000011605 */
[----:B------:R-:W-:-:S03]  /*1b30*/  ISETP.GT.AND P0, PT, R0, R5, PT ;  /* 0x000000050000720c */ /* 0x000fc60003f04270 */
[----:B------:R-:W-:-:S10]  /*1b40*/  IMAD.MOV.U32 R45, RZ, RZ, R44 ;  /* 0x000000ffff2d7224 */ /* 0x000fd400078e002c */
[----:B------:R-:W-:-:S05]  /*1b50*/  @P0 VIADD R0, R0, 0x3f ;  /* 0x0000003f00000836 */ /* 0x000fca0000000000 */
[----:B------:R-:W-:-:S04]  /*1b60*/  @P0 SHF.R.S32.HI R3, RZ, 0x1f, R0 ;  /* 0x0000001fff030819 */ /* 0x000fc80000011400 */
[----:B------:R-:W-:-:S04]  /*1b70*/  @P0 LEA.HI R3, R3, R0, RZ, 0x6 ;  /* 0x0000000003030211 */ /* 0x000fc800078f30ff */
[----:B------:R-:W-:Y:S02]  /*1b80*/  @P0 SHF.R.S32.HI R45, RZ, 0x6, R3 ;  /* 0x00000006ff2d0819 */ /* 0x000fe40000011403 */
[----:B------:R-:W-:Y:S02]  /*1b90*/  PLOP3.LUT P0, PT, PT, PT, PT, 0x80, 0x0 ;  /* 0x000000000000781c */ /* 0x000fe40003f0f070 */
        /* <DEDUP_REMOVED lines=22> */
.L_x_5835:
[----:B------:R-:W-:Y:S05]  /*1d00*/  BSYNC B6 ;  /* 0x0000000000067941 */ /* 0x000fea0003800000 */
.L_x_5834:
        /* <DEDUP_REMOVED lines=20> */
.L_x_5837:
[----:B------:R-:W-:Y:S05]  /*1e50*/  BSYNC B6 ;  /* 0x0000000000067941 */ /* 0x000fea0003800000 */
.L_x_5836:
[----:B------:R-:W-:Y:S01]  /*1e60*/  ULDC.64 UR4, c[0x0][0x9f8] ;  /* 0x00027e0000047ab9 */ /* 0x000fe20000000a00 */
[----:B------:R-:W0:Y:S01]  /*1e70*/  LDC.64 R50, c[0x0][0x300] ;  /* 0x0000c000ff327b82 */ /* 0x000e220000000a00 */
[----:B------:R-:W-:Y:S01]  /*1e80*/  ISETP.NE.U32.AND P0, PT, RZ, UR4, PT ;  /* 0x00000004ff007c0c */ /* 0x000fe2000bf05070 */
[----:B------:R-:W-:Y:S01]  /*1e90*/  IMAD.IADD R41, R29, 0x1, R24 ;  /* 0x000000011d297824 */ /* 0x000fe200078e0218 */
[----:B------:R-:W-:Y:S01]  /*1ea0*/  ULDC.64 UR8, c[0x0][0xa08] ;  /* 0x0002820000087ab9 */ /* 0x000fe20000000a00 */
[----:B------:R-:W-:Y:S01]  /*1eb0*/  ULDC.64 UR6, c[0x0][0x330] ;  /* 0x0000cc0000067ab9 */ /* 0x000fe20000000a00 */
[----:B------:R-:W-:Y:S01]  /*1ec0*/  ISETP.NE.AND.EX P0, PT, RZ, UR5, PT, P0 ;  /* 0x00000005ff007c0c */ /* 0x000fe2000bf05300 */
[----:B------:R-:W-:Y:S02]  /*1ed0*/  ULDC.64 UR4, c[0x0][0x308] ;  /* 0x0000c20000047ab9 */ /* 0x000fe40000000a00 */
[----:B------:R-:W1:Y:S01]  /*1ee0*/  LDC.64 R52, c[0x0][0x3f8] ;  /* 0x0000fe00ff347b82 */ /* 0x000e620000000a00 */
[----:B------:R-:W-:-:S07]  /*1ef0*/  SHF.R.S32.HI R17, RZ, 0x1f, R16 ;  /* 0x0000001fff117819 */ /* 0x000fce0000011410 */
[----:B------:R-:W2:Y:S08]  /*1f00*/  LDC R43, c[0x0][0x3f4] ;  /* 0x0000fd00ff2b7b82 */ /* 0x000eb00000000800 */
[----:B------:R-:W3:Y:S02]  /*1f10*/  @P0 LDC.64 R4, c[0x0][0x9f8] ;  /* 0x00027e00ff040b82 */ /* 0x000ee40000000a00 */
[----:B---3--:R-:W-:-:S05]  /*1f20*/  @P0 IMAD.WIDE R4, R27, 0x4, R4 ;  /* 0x000000041b040825 */ /* 0x008fca00078e0204 */
[----:B------:R3:W4:Y:S01]  /*1f30*/  @P0 LDG.E R27, desc[UR42][R4.64] ;  /* 0x0000002a041b0981 */ /* 0x000722000c1e1900 */
[----:B------:R-:W-:Y:S01]  /*1f40*/  SHF.R.S32.HI R24, RZ, 0x1f, R41 ;  /* 0x0000001fff187819 */ /* 0x000fe20000011429 */
[CC--:B0-----:R-:W-:Y:S01]  /*1f50*/  IMAD.WIDE.U32 R6, R41.reuse, R50.reuse, RZ ;  /* 0x0000003229067225 */ /* 0x0c1fe200078e00ff */
[----:B------:R-:W-:Y:S01]  /*1f60*/  ISETP.NE.U32.AND P0, PT, RZ, UR8, PT ;  /* 0x00000008ff007c0c */ /* 0x000fe2000bf05070 */
[----:B------:R-:W0:Y:S01]  /*1f70*/  S2R R57, SR_TID.X ;  /* 0x0000000000397919 */ /* 0x000e220000002100 */
[----:B------:R-:W-:Y:S01]  /*1f80*/  SHF.R.S32.HI R189, RZ, 0x1f, R188 ;  /* 0x0000001fffbd7819 */ /* 0x000fe200000114bc */
[----:B------:R-:W-:Y:S01]  /*1f90*/  IMAD R0, R24, R50, RZ ;  /* 0x0000003218007224 */ /* 0x000fe200078e02ff */
[----:B------:R-:W-:Y:S01]  /*1fa0*/  ISETP.NE.AND.EX P0, PT, RZ, UR9, PT, P0 ;  /* 0x00000009ff007c0c */ /* 0x000fe2000bf05300 */
[----:B------:R-:W-:Y:S01]  /*1fb0*/  IMAD.WIDE.U32 R10, R26, UR6, R16 ;  /* 0x000000061a0a7c25 */ /* 0x000fe2000f8e0010 */
[----:B--2---:R-:W-:Y:S02]  /*1fc0*/  ISETP.GE.AND P1, PT, R16, R43, PT ;  /* 0x0000002b1000720c */ /* 0x004fe40003f26270 */
[----:B------:R-:W-:Y:S01]  /*1fd0*/  SHF.L.U64.HI R49, R50, 0x6, R51 ;  /* 0x0000000632317819 */ /* 0x000fe20000010233 */
[----:B------:R-:W-:Y:S01]  /*1fe0*/  IMAD R3, R41, R51, R0 ;  /* 0x0000003329037224 */ /* 0x000fe200078e0200 */
[----:B------:R-:W-:Y:S01]  /*1ff0*/  SHF.R.S32.HI R0, RZ, 0x1f, R26 ;  /* 0x0000001fff007819 */ /* 0x000fe2000001141a */
[----:B------:R-:W-:Y:S01]  /*2000*/  IMAD.SHL.U32 R14, R193, 0x40, RZ ;  /* 0x00000040c10e7824 */ /* 0x000fe200078e00ff */
[----:B------:R-:W-:Y:S01]  /*2010*/  P2R R66, PR, RZ, 0x2 ;  /* 0x00000002ff427803 */ /* 0x000fe20000000000 */
[----:B------:R-:W-:-:S02]  /*2020*/  IMAD.IADD R7, R7, 0x1, R3 ;  /* 0x0000000107077824 */ /* 0x000fc400078e0203 */
[C---:B------:R-:W-:Y:S02]  /*2030*/  IMAD R3, R0.reuse, UR4, RZ ;  /* 0x0000000400037c24 */ /* 0x040fe4000f8e02ff */
[----:B------:R-:W-:Y:S02]  /*2040*/  IMAD R9, R0, UR6, RZ ;  /* 0x0000000600097c24 */ /* 0x000fe4000f8e02ff */
[C---:B---3--:R-:W-:Y:S01]  /*2050*/  IMAD R5, R26.reuse, UR5, R3 ;  /* 0x000000051a057c24 */ /* 0x048fe2000f8e0203 */
[----:B------:R-:W-:Y:S01]  /*2060*/  SHF.R.S32.HI R3, RZ, 0x1f, R186 ;  /* 0x0000001fff037819 */ /* 0x000fe200000114ba */
[----:B------:R-:W-:Y:S01]  /*2070*/  IMAD.WIDE.U32 R6, R26, UR4, R6 ;  /* 0x000000041a067c25 */ /* 0x000fe2000f8e0006 */
[----:B------:R-:W-:-:S03]  /*2080*/  ULDC.64 UR4, c[0x0][0x310] ;  /* 0x0000c40000047ab9 */ /* 0x000fc60000000a00 */
[----:B------:R-:W-:Y:S02]  /*2090*/  IMAD.IADD R7, R7, 0x1, R5 ;  /* 0x0000000107077824 */ /* 0x000fe400078e0205 */
[----:B------:R-:W-:Y:S01]  /*20a0*/  IMAD R15, R26, UR7, R9 ;  /* 0x000000071a0f7c24 */ /* 0x000fe2000f8e0209 */
[----:B------:R-:W2:Y:S01]  /*20b0*/  LDC.64 R4, c[0x0][0x408] ;  /* 0x00010200ff047b82 */ /* 0x000ea20000000a00 */
[----:B-1----:R-:W-:Y:S02]  /*20c0*/  IMAD R9, R3, R52, RZ ;  /* 0x0000003403097224 */ /* 0x002fe400078e02ff */
[----:B------:R-:W-:Y:S01]  /*20d0*/  IMAD.IADD R11, R11, 0x1, R15 ;  /* 0x000000010b0b7824 */ /* 0x000fe200078e020f */
[----:B------:R-:W-:Y:S01]  /*20e0*/  SEL R15, R43, RZ, P1 ;  /* 0x000000ff2b0f7207 */ /* 0x000fe20000800000 */
[----:B------:R-:W-:Y:S01]  /*20f0*/  IMAD R25, R186, R53, R9 ;  /* 0x00000035ba197224 */ /* 0x000fe200078e0209 */
[----:B0-----:R-:W-:Y:S01]  /*2100*/  LEA.HI R57, R57, 0x8, RZ, 0x19 ;  /* 0x0000000839397811 */ /* 0x001fe200078fc8ff */
[----:B------:R-:W-:-:S02]  /*2110*/  VIADD R68, R16, 0x20 ;  /* 0x0000002010447836 */ /* 0x000fc40000000000 */
[----:B------:R-:W-:Y:S02]  /*2120*/  IMAD.IADD R15, R16, 0x1, R15 ;  /* 0x00000001100f7824 */ /* 0x000fe400078e020f */
[----:B------:R-:W-:-:S03]  /*2130*/  IMAD.SHL.U32 R58, R43, 0x2, RZ ;  /* 0x000000022b3a7824 */ /* 0x000fc600078e00ff */
[----:B------:R-:W-:-:S04]  /*2140*/  SHF.R.S32.HI R48, RZ, 0x1f, R15 ;  /* 0x0000001fff307819 */ /* 0x000fc8000001140f */
[----:B------:R-:W-:-:S04]  /*2150*/  LEA.HI R48, R48, R15, RZ, 0x3 ;  /* 0x0000000f30307211 */ /* 0x000fc800078f18ff */
[----:B------:R-:W-:Y:S02]  /*2160*/  LOP3.LUT R63, R48, 0xfffffff8, RZ, 0xc0, !PT ;  /* 0xfffffff8303f7812 */ /* 0x000fe400078ec0ff */
[C---:B--2---:R-:W-:Y:S01]  /*2170*/  SHF.L.U64.HI R54, R4.reuse, 0x6, R5 ;  /* 0x0000000604367819 */ /* 0x044fe20000010205 */
[----:B------:R-:W-:Y:S01]  /*2180*/  IMAD.SHL.U32 R55, R4, 0x40, RZ ;  /* 0x0000004004377824 */ /* 0x000fe200078e00ff */
[----:B------:R-:W-:Y:S02]  /*2190*/  SHF.R.S32.HI R69, RZ, 0x1f, R63 ;  /* 0x0000001fff457819 */ /* 0x000fe4000001143f */
[----:B----4-:R-:W-:Y:S02]  /*21a0*/  SHF.R.S32.HI R0, RZ, 0x1f, R27 ;  /* 0x0000001fff007819 */ /* 0x010fe4000001141b */
[----:B------:R-:W-:Y:S02]  /*21b0*/  SEL R27, R27, RZ, !P0 ;  /* 0x000000ff1b1b7207 */ /* 0x000fe40004000000 */
[----:B------:R-:W-:-:S03]  /*21c0*/  SEL R0, R0, RZ, !P0 ;  /* 0x000000ff00007207 */ /* 0x000fc60004000000 */
[----:B------:R-:W-:-:S04]  /*21d0*/  IMAD.WIDE.U32 R28, R27, UR4, R6 ;  /* 0x000000041b1c7c25 */ /* 0x000fc8000f8e0006 */
[----:B------:R-:W-:Y:S02]  /*21e0*/  IMAD R8, R0, UR4, RZ ;  /* 0x0000000400087c24 */ /* 0x000fe4000f8e02ff */
[----:B------:R-:W-:-:S04]  /*21f0*/  IMAD.WIDE.U32 R6, R186, R52, R188 ;  /* 0x00000034ba067225 */ /* 0x000fc800078e00bc */
[----:B------:R-:W-:Y:S01]  /*2200*/  IMAD R13, R27, UR5, R8 ;  /* 0x000000051b0d7c24 */ /* 0x000fe2000f8e0208 */
[----:B------:R-:W-:Y:S01]  /*2210*/  ULDC.64 UR4, c[0x0][0x338] ;  /* 0x0000ce0000047ab9 */ /* 0x000fe20000000a00 */
[----:B------:R-:W-:Y:S02]  /*2220*/  IMAD.IADD R7, R7, 0x1, R25 ;  /* 0x0000000107077824 */ /* 0x000fe400078e0219 */
[----:B------:R-:W-:-:S04]  /*2230*/  IMAD.WIDE.U32 R20, R27, UR4, R10 ;  /* 0x000000041b147c25 */ /* 0x000fc8000f8e000a */
[----:B------:R-:W-:-:S04]  /*2240*/  IMAD.WIDE.U32 R10, R186, R52, R16 ;  /* 0x00000034ba0a7225 */ /* 0x000fc800078e0010 */
[----:B------:R-:W-:Y:S01]  /*2250*/  IMAD.IADD R11, R25, 0x1, R11 ;  /* 0x00000001190b7824 */ /* 0x000fe200078e020b */
[----:B-----5:R-:W-:Y:S01]  /*2260*/  SHF.R.S32.HI R25, RZ, 0x1f, R37 ;  /* 0x0000001fff197819 */ /* 0x020fe20000011425 */
[----:B------:R-:W-:Y:S02]  /*2270*/  IMAD R8, R3, R50, RZ ;  /* 0x0000003203087224 */ /* 0x000fe400078e02ff */
[----:B------:R-:W-:Y:S01]  /*2280*/  IMAD R12, R0, UR4, RZ ;  /* 0x00000004000c7c24 */ /* 0x000fe2000f8e02ff */
[----:B------:R-:W-:Y:S01]  /*2290*/  ULDC UR4, c[0x0][0x2f4] ;  /* 0x0000bd0000047ab9 */ /* 0x000fe20000000800 */
[----:B------:R-:W-:Y:S01]  /*22a0*/  IMAD R47, R186, R51, R8 ;  /* 0x00000033ba2f7224 */ /* 0x000fe200078e0208 */
[----:B------:R-:W-:Y:S01]  /*22b0*/  SHF.L.U64.HI R51, R52, 0x6, R53 ;  /* 0x0000000634337819 */ /* 0x000fe20000010235 */
[----:B------:R-:W-:Y:S01]  /*22c0*/  IMAD R26, R25, R52, RZ ;  /* 0x00000034191a7224 */ /* 0x000fe200078e02ff */
[----:B------:R-:W-:Y:S01]  /*22d0*/  ISETP.GE.AND P4, PT, R16, UR4, PT ;  /* 0x0000000410007c0c */ /* 0x000fe2000bf86270 */
[----:B------:R-:W-:Y:S01]  /*22e0*/  IMAD.WIDE.U32 R8, R186, R50, R16 ;  /* 0x00000032ba087225 */ /* 0x000fe200078e0010 */
[----:B------:R-:W-:-:S03]  /*22f0*/  ISETP.GE.AND P3, PT, R68, UR4, PT ;  /* 0x0000000444007c0c */ /* 0x000fc6000bf66270 */
[----:B------:R-:W-:Y:S01]  /*2300*/  IMAD R71, R27, UR5, R12 ;  /* 0x000000051b477c24 */ /* 0x000fe2000f8e020c */
[----:B------:R-:W-:Y:S01]  /*2310*/  IADD3 R46, P0, R28, R8, RZ ;  /* 0x000000081c2e7210 */ /* 0x000fe20007f1e0ff */
[----:B------:R-:W-:Y:S01]  /*2320*/  IMAD R61, R37, R53, R26 ;  /* 0x00000035253d7224 */ /* 0x000fe200078e021a */
[----:B------:R-:W-:Y:S01]  /*2330*/  LOP3.LUT R53, R14, 0x1c0, RZ, 0xc0, !PT ;  /* 0x000001c00e357812 */ /* 0x000fe200078ec0ff */
[----:B------:R-:W-:Y:S02]  /*2340*/  IMAD.IADD R0, R29, 0x1, R13 ;  /* 0x000000011d007824 */ /* 0x000fe400078e020d */
[-C--:B------:R-:W-:Y:S01]  /*2350*/  IMAD R12, R3, R4.reuse, RZ ;  /* 0x00000004030c7224 */ /* 0x080fe200078e02ff */
[----:B------:R-:W-:Y:S01]  /*2360*/  SHF.R.U32.HI R56, RZ, 0x3, R53 ;  /* 0x00000003ff387819 */ /* 0x000fe20000011635 */
[-C--:B------:R-:W-:Y:S01]  /*2370*/  IMAD R26, R25, R4.reuse, RZ ;  /* 0x00000004191a7224 */ /* 0x080fe200078e02ff */
[----:B------:R-:W-:Y:S01]  /*2380*/  IADD3.X R47, R0, R9, R47, P0, !PT ;  /* 0x00000009002f7210 */ /* 0x000fe200007fe42f */
[C---:B------:R-:W-:Y:S01]  /*2390*/  IMAD R27, R186.reuse, R5, R12 ;  /* 0x00000005ba1b7224 */ /* 0x040fe200078e020c */
[C---:B------:R-:W-:Y:S01]  /*23a0*/  IADD3 R40, P0, R186.reuse, R41, RZ ;  /* 0x00000029ba287210 */ /* 0x040fe20007f1e0ff */
[----:B------:R-:W-:Y:S01]  /*23b0*/  IMAD R67, R37, R5, R26 ;  /* 0x0000000525437224 */ /* 0x000fe200078e021a */
[----:B------:R-:W-:Y:S01]  /*23c0*/  LOP3.LUT R5, R53, 0x18, R16, 0xf8, !PT ;  /* 0x0000001835057812 */ /* 0x000fe200078ef810 */
[----:B------:R-:W-:-:S03]  /*23d0*/  IMAD.WIDE.U32 R8, R186, R4, R188 ;  /* 0x00000004ba087225 */ /* 0x000fc600078e00bc */
[----:B------:R-:W-:Y:S01]  /*23e0*/  LOP3.LUT R60, R5, R56, RZ, 0x3c, !PT ;  /* 0x00000038053c7212 */ /* 0x000fe200078e3cff */
[----:B------:R-:W-:Y:S01]  /*23f0*/  IMAD.WIDE.U32 R12, R186, R4, R16 ;  /* 0x00000004ba0c7225 */ /* 0x000fe200078e0010 */
[----:B------:R-:W-:-:S03]  /*2400*/  LOP3.LUT R5, R53, 0x38, R48, 0xf8, !PT ;  /* 0x0000003835057812 */ /* 0x000fc600078ef830 */
[----:B------:R-:W-:Y:S01]  /*2410*/  IMAD.IADD R9, R9, 0x1, R27 ;  /* 0x0000000109097824 */ /* 0x000fe200078e021b */
[----:B------:R-:W-:Y:S01]  /*2420*/  LOP3.LUT R62, R5, R56, RZ, 0x3c, !PT ;  /* 0x00000038053e7212 */ /* 0x000fe200078e3cff */
[----:B------:R-:W-:Y:S02]  /*2430*/  IMAD.IADD R13, R27, 0x1, R13 ;  /* 0x000000011b0d7824 */ /* 0x000fe400078e020d */
        /* <DEDUP_REMOVED lines=9> */
[----:B------:R-:W-:-:S02]  /*24d0*/  IMAD R60, R203, 0x200, R60 ;  /* 0x00000200cb3c7824 */ /* 0x000fc400078e023c */
[----:B------:R-:W-:Y:S02]  /*24e0*/  IMAD.IADD R61, R61, 0x1, R33 ;  /* 0x000000013d3d7824 */ /* 0x000fe400078e0221 */
[----:B------:R-:W-:Y:S02]  /*24f0*/  IMAD.IADD R67, R67, 0x1, R39 ;  /* 0x0000000143437824 */ /* 0x000fe400078e0227 */
[----:B------:R-:W-:Y:S02]  /*2500*/  IMAD R62, R203, 0x200, R62 ;  /* 0x00000200cb3e7824 */ /* 0x000fe400078e023e */
[----:B------:R-:W-:-:S07]  /*2510*/  IMAD.IADD R71, R21, 0x1, R71 ;  /* 0x0000000115477824 */ /* 0x000fce00078e0247 */
.L_x_5867:
        /* <DEDUP_REMOVED lines=11> */
[----:B------:R-:W-:Y:S02]  /*25d0*/  IMAD.SHL.U32 R25, R185, 0x1000, RZ ;  /* 0x00001000b9197824 */ /* 0x000fe400078e00ff */
        /* <DEDUP_REMOVED lines=35> */
[C---:B------:R-:W-:Y:S02]  /*2810*/  LEA R6, P0, R7.reuse, UR4, 0x1 ;  /* 0x0000000407067c11 */ /* 0x040fe4000f8008ff */
        /* <DEDUP_REMOVED lines=9> */
.L_x_5842:
[----:B------:R-:W-:Y:S05]  /*28b0*/  BSYNC B1 ;  /* 0x0000000000017941 */ /* 0x000fea0003800000 */
.L_x_5841:
[----:B------:R-:W-:Y:S01]  /*28c0*/  UISETP.NE.AND UP0, UPT, UR37, 0x3, UPT ;  /* 0x000000032500788c */ /* 0x000fe2000bf05270 */
[----:B-----5:R-:W-:Y:S02]  /*28d0*/  IMAD.MOV.U32 R4, RZ, RZ, R8 ;  /* 0x000000ffff047224 */ /* 0x020fe400078e0008 */
[----:B------:R-:W-:Y:S02]  /*28e0*/  IMAD.MOV.U32 R5, RZ, RZ, R9 ;  /* 0x000000ffff057224 */ /* 0x000fe400078e0009 */
[----:B0-----:R-:W-:Y:S01]  /*28f0*/  IMAD.MOV.U32 R6, RZ, RZ, R26 ;  /* 0x000000ffff067224 */ /* 0x001fe200078e001a */
        /* <DEDUP_REMOVED lines=16> */
.L_x_5843:
[----:B------:R-:W-:Y:S01]  /*2a00*/  IMAD R64, R185, 0x8, R2 ;  /* 0x00000008b9407824 */ /* 0x000fe200078e0202 */
[----:B------:R-:W-:Y:S01]  /*2a10*/  SHF.L.U32 R43, R187, 0x1f, RZ ;  /* 0x0000001fbb2b7819 */ /* 0x000fe200000006ff */
[----:B------:R-:W-:Y:S03]  /*2a20*/  BSSY B1, `(.L_x_5844) ;  /* 0x0000003000017945 */ /* 0x000fe60003800000 */
[----:B------:R-:W0:Y:S02]  /*2a30*/  SYNCS.PHASECHK.TRANS64.TRYWAIT P5, [R64+URZ+0x28c90], R43 ;  /* 0x028c902b400075a7 */ /* 0x000e2400080a017f */
[----:B0-----:R-:W-:Y:S05]  /*2a40*/  @!P5 BRA `(.L_x_5845) ;  /* 0x000001cc008cd947 */ /* 0x001fea0003800000 */
.L_x_6231:
[----:B------:R-:W-:Y:S05]  /*2a50*/  BSYNC B1 ;  /* 0x0000000000017941 */ /* 0x000fea0003800000 */
.L_x_5844:
[----:B------:R-:W-:Y:S05]  /*2a60*/  @P1 BRA `(.L_x_5846) ;  /* 0x0000001400141947 */ /* 0x000fea0003800000 */
[----:B------:R-:W-:Y:S04]  /*2a70*/  BSSY B1, `(.L_x_5847) ;  /* 0x0000036000017945 */ /* 0x000fe80003800000 */
[----:B------:R-:W-:Y:S05]  /*2a80*/  @P4 BRA `(.L_x_5848) ;  /* 0x0000000000d04947 */ /* 0x000fea0003800000 */
[----:B------:R1:W2:Y:S01]  /*2a90*/  LDS.128 R4, [R24+0x22400] ;  /* 0x0224000018047984 */ /* 0x0002a20000000c00 */
[----:B------:R-:W-:Y:S01]  /*2aa0*/  ISETP.GE.AND P5, PT, R188, R75, PT ;  /* 0x0000004bbc00720c */ /* 0x000fe20003fa6270 */
[----:B------:R-:W-:-:S12]  /*2ab0*/  BSSY B2, `(.L_x_5849) ;  /* 0x0000030000027945 */ /* 0x000fd80003800000 */
[----:B-1----:R-:W-:Y:S05]  /*2ac0*/  @P5 BRA `(.L_x_5850) ;  /* 0x0000000000b85947 */ /* 0x002fea0003800000 */
[----:B------:R-:W-:Y:S01]  /*2ad0*/  SHF.R.U64 R73, R14, 0x10, R15 ;  /* 0x000000100e497819 */ /* 0x000fe2000000120f */
[----:B--2---:R-:W-:Y:S01]  /*2ae0*/  IMAD.U32 R24, R7, 0x10000, RZ ;  /* 0x0001000007187824 */ /* 0x004fe200078e00ff */
[--C-:B------:R-:W-:Y:S01]  /*2af0*/  SHF.R.U64 R42, R26, 0x10, R27.reuse ;  /* 0x000000101a2a7819 */ /* 0x100fe2000000121b */
[----:B------:R-:W-:Y:S01]  /*2b00*/  IMAD.U32 R14, R6, 0x10000, RZ ;  /* 0x00010000060e7824 */ /* 0x000fe200078e00ff */
[----:B------:R-:W-:Y:S02]  /*2b10*/  SHF.R.U32.HI R70, RZ, 0x10, R27 ;  /* 0x00000010ff467819 */ /* 0x000fe4000001161b */
[----:B------:R-:W-:Y:S02]  /*2b20*/  SHF.R.U32.HI R76, RZ, 0x10, R15 ;  /* 0x00000010ff4c7819 */ /* 0x000fe4000001160f */
[C---:B------:R-:W-:Y:S02]  /*2b30*/  PRMT R73, R72.reuse, 0x5410, R73 ;  /* 0x0000541048497816 */ /* 0x040fe40000000049 */
[----:B------:R-:W-:-:S02]  /*2b40*/  PRMT R27, R72, 0x5432, R42 ;  /* 0x00005432481b7816 */ /* 0x000fc4000000002a */
[----:B------:R-:W-:Y:S02]  /*2b50*/  LOP3.LUT R26, R7, 0xffff0000, RZ, 0xc0, !PT ;  /* 0xffff0000071a7812 */ /* 0x000fe400078ec0ff */
        /* <DEDUP_REMOVED lines=9> */
[----:B------:R-:W-:Y:S01]  /*2bf0*/  FMUL.FTZ R79, R7, R74 ;  /* 0x0000004a074f7220 */ /* 0x000fe20000410000 */
[----:B------:R-:W-:-:S02]  /*2c00*/  IMAD.U32 R6, R5, 0x10000, RZ ;  /* 0x0001000005067824 */ /* 0x000fc400078e00ff */
[----:B------:R-:W-:Y:S01]  /*2c10*/  FMUL.FTZ R7, R7, R42 ;  /* 0x0000002a07077220 */ /* 0x000fe20000410000 */
[C---:B------:R-:W-:Y:S01]  /*2c20*/  IMAD.U32 R5, R4.reuse, 0x10000, RZ ;  /* 0x0001000004057824 */ /* 0x040fe200078e00ff */
[----:B------:R-:W-:Y:S01]  /*2c30*/  LOP3.LUT R4, R4, 0xffff0000, RZ, 0xc0, !PT ;  /* 0xffff000004047812 */ /* 0x000fe200078ec0ff */
[CC--:B------:R-:W-:Y:S01]  /*2c40*/  FMUL.FTZ R81, R15.reuse, R77.reuse ;  /* 0x0000004d0f517220 */ /* 0x0c0fe20000410000 */
[----:B------:R-:W-:Y:S01]  /*2c50*/  FMUL.FTZ R83, R15, R72 ;  /* 0x000000480f537220 */ /* 0x000fe20000410000 */
[----:B------:R-:W-:Y:S01]  /*2c60*/  FFMA.FTZ R74, R6, R74, R7 ;  /* 0x0000004a064a7223 */ /* 0x000fe20000010007 */
[----:B------:R-:W-:Y:S01]  /*2c70*/  LOP3.LUT R15, R76, 0xffff0000, RZ, 0xc0, !PT ;  /* 0xffff00004c0f7812 */ /* 0x000fe200078ec0ff */
[----:B------:R-:W-:Y:S01]  /*2c80*/  IMAD.U32 R27, R27, 0x10000, RZ ;  /* 0x000100001b1b7824 */ /* 0x000fe200078e00ff */
[----:B------:R-:W-:Y:S01]  /*2c90*/  LOP3.LUT R7, R70, 0xffff0000, RZ, 0xc0, !PT ;  /* 0xffff000046077812 */ /* 0x000fe200078ec0ff */
[----:B------:R-:W-:Y:S01]  /*2ca0*/  FFMA.FTZ R79, R6, R42, -R79 ;  /* 0x0000002a064f7223 */ /* 0x000fe2000001084f */
[C---:B------:R-:W-:Y:S01]  /*2cb0*/  FFMA.FTZ R81, R14.reuse, R72, -R81 ;  /* 0x000000480e517223 */ /* 0x040fe20000010851 */
[----:B------:R-:W-:Y:S01]  /*2cc0*/  FFMA.FTZ R14, R14, R77, R83 ;  /* 0x0000004d0e0e7223 */ /* 0x000fe20000010053 */
[----:B------:R-:W-:Y:S01]  /*2cd0*/  FMUL.FTZ R6, R4, R73 ;  /* 0x0000004904067220 */ /* 0x000fe20000410000 */
[----:B------:R-:W-:Y:S01]  /*2ce0*/  FMUL.FTZ R77, R26, R15 ;  /* 0x0000000f1a4d7220 */ /* 0x000fe20000410000 */
[----:B------:R-:W-:Y:S01]  /*2cf0*/  FMUL.FTZ R4, R4, R27 ;  /* 0x0000001b04047220 */ /* 0x000fe20000410000 */
[----:B------:R-:W-:Y:S01]  /*2d00*/  FMUL.FTZ R26, R26, R7 ;  /* 0x000000071a1a7220 */ /* 0x000fe20000410000 */
        /* <DEDUP_REMOVED lines=10> */
.L_x_5850:
[----:B------:R-:W-:Y:S05]  /*2db0*/  BSYNC B2 ;  /* 0x0000000000027941 */ /* 0x000fea0003800000 */
.L_x_5849:
[----:B--2---:R1:W-:Y:S02]  /*2dc0*/  STG.E.128 desc[UR42][R12.64], R4 ;  /* 0x000000040c007986 */ /* 0x0043e4000c101d2a */
.L_x_5848:
[----:B------:R-:W-:Y:S05]  /*2dd0*/  BSYNC B1 ;  /* 0x0000000000017941 */ /* 0x000fea0003800000 */
.L_x_5847:
        /* <DEDUP_REMOVED lines=56> */
.L_x_5852:
[----:B------:R-:W-:Y:S05]  /*3160*/  BSYNC B1 ;  /* 0x0000000000017941 */ /* 0x000fea0003800000 */
.L_x_5851:
[----:B-1----:R2:W-:Y:S01]  /*3170*/  STG.E.128 desc[UR42][R12.64+0x40], R4 ;  /* 0x000040040c007986 */ /* 0x0025e2000c101d2a */
[----:B------:R-:W-:Y:S05]  /*3180*/  BRA `(.L_x_5846) ;  /* 0x0000000c004c7947 */ /* 0x000fea0003800000 */
.L_x_5840:
[----:B------:R-:W-:-:S05]  /*3190*/  IMAD R4, R45, -0x40, R36 ;  /* 0xffffffc02d047824 */ /* 0x000fca00078e0224 */
[----:B------:R-:W-:-:S04]  /*31a0*/  VIMNMX R5, R4, 0x40, PT ;  /* 0x0000004004057848 */ /* 0x000fc80003fe0100 */
[----:B------:R-:W-:-:S04]  /*31b0*/  ISETP.GE.AND P1, PT, R186, R5, PT ;  /* 0x00000005ba00720c */ /* 0x000fc80003f26270 */
[----:B------:R-:W-:-:S13]  /*31c0*/  ISETP.GE.OR P0, PT, R16, R75, P1 ;  /* 0x0000004b1000720c */ /* 0x000fda0000f06670 */
[----:B------:R-:W0:Y:S01]  /*31d0*/  @!P0 LDC.64 R12, c[0x0][0x3e8] ;  /* 0x0000fa00ff0c8b82 */ /* 0x000e220000000a00 */
[----:B------:R-:W-:Y:S01]  /*31e0*/  @!P0 IMAD R4, R54, R45, RZ ;  /* 0x0000002d36048224 */ /* 0x000fe200078e02ff */
[----:B------:R-:W-:Y:S01]  /*31f0*/  @!P0 IADD3 R6, P5, R32, R6, RZ ;  /* 0x0000000620068210 */ /* 0x000fe20007fbe0ff */
[----:B------:R-:W-:Y:S02]  /*3200*/  @!P0 IMAD.MOV.U32 R5, RZ, RZ, R67 ;  /* 0x000000ffff058224 */ /* 0x000fe400078e0043 */
[-C--:B------:R-:W-:Y:S02]  /*3210*/  @!P0 IMAD R9, R42, R55.reuse, R4 ;  /* 0x000000372a098224 */ /* 0x080fe400078e0204 */
[----:B------:R-:W-:Y:S01]  /*3220*/  @!P0 IMAD.MOV.U32 R4, RZ, RZ, R38 ;  /* 0x000000ffff048224 */ /* 0x000fe200078e0026 */
[----:B------:R-:W1:Y:S01]  /*3230*/  @!P0 LDC.64 R26, c[0x0][0x400] ;  /* 0x00010000ff1a8b82 */ /* 0x000e620000000a00 */
[----:B------:R-:W-:Y:S02]  /*3240*/  @!P0 IMAD.X R7, R74, 0x1, R61, P5 ;  /* 0x000000014a078824 */ /* 0x000fe400028e063d */
        /* <DEDUP_REMOVED lines=11> */
[----:B------:R0:W3:Y:S01]  /*3300*/  @!P0 LDG.E.128 R8, desc[UR42][R26.64] ;  /* 0x0000002a1a088981 */ /* 0x0000e2000c1e1d00 */
[----:B------:R-:W-:Y:S01]  /*3310*/  UISETP.NE.AND UP0, UPT, UR37, 0x3, UPT ;  /* 0x000000032500788c */ /* 0x000fe2000bf05270 */
[----:B------:R-:W-:-:S04]  /*3320*/  ISETP.GE.AND P0, PT, R16, R75, PT ;  /* 0x0000004b1000720c */ /* 0x000fc80003f06270 */
[----:B0-----:R-:W-:Y:S02]  /*3330*/  P2R R27, PR, RZ, 0x1 ;  /* 0x00000001ff1b7803 */ /* 0x001fe40000000000 */
[----:B------:R-:W-:Y:S01]  /*3340*/  PLOP3.LUT P0, PT, PT, PT, UP0, 0x80, 0x0 ;  /* 0x000000000000781c */ /* 0x000fe20003f0f008 */
        /* <DEDUP_REMOVED lines=15> */
.L_x_5853:
[----:B------:R-:W-:Y:S01]  /*3440*/  IMAD R64, R185, 0x8, R2 ;  /* 0x00000008b9407824 */ /* 0x000fe200078e0202 */
[----:B------:R-:W-:Y:S01]  /*3450*/  SHF.L.U32 R43, R187, 0x1f, RZ ;  /* 0x0000001fbb2b7819 */ /* 0x000fe200000006ff */
[----:B------:R-:W0:Y:S01]  /*3460*/  LDC R79, c[0x0][0x2f4] ;  /* 0x0000bd00ff4f7b82 */ /* 0x000e220000000800 */
[----:B------:R-:W-:Y:S02]  /*3470*/  BSSY B1, `(.L_x_5854) ;  /* 0x0000003000017945 */ /* 0x000fe40003800000 */
[----:B------:R-:W1:Y:S02]  /*3480*/  SYNCS.PHASECHK.TRANS64.TRYWAIT P5, [R64+URZ+0x28c90], R43 ;  /* 0x028c902b400075a7 */ /* 0x000e6400080a017f */
[----:B-1----:R-:W-:Y:S05]  /*3490*/  @!P5 BRA `(.L_x_5855) ;  /* 0x000001c4000cd947 */ /* 0x002fea0003800000 */
.L_x_6232:
[----:B------:R-:W-:Y:S05]  /*34a0*/  BSYNC B1 ;  /* 0x0000000000017941 */ /* 0x000fea0003800000 */
.L_x_5854:
        /* <DEDUP_REMOVED lines=12> */
[C---:B------:R-:W-:Y:S02]  /*3570*/  LEA R76, P5, R12.reuse, R72, 0x1 ;  /* 0x000000480c4c7211 */ /* 0x040fe400078a08ff */
        /* <DEDUP_REMOVED lines=11> */
[----:B------:R-:W-:Y:S01]  /*3630*/  LOP3.LUT R12, R13, R56, RZ, 0x3c, !PT ;  /* 0x000000380d0c7212 */ /* 0x000fe200078e3cff */
[----:B------:R-:W-:-:S04]  /*3640*/  IMAD.IADD R13, R62, 0x1, R25 ;  /* 0x000000013e0d7824 */ /* 0x000fc800078e0219 */
[----:B------:R-:W-:Y:S02]  /*3650*/  IMAD R12, R203, 0x200, R12 ;  /* 0x00000200cb0c7824 */ /* 0x000fe400078e020c */
[----:B------:R-:W-:Y:S02]  /*3660*/  IMAD R13, R13, 0x2, R2 ;  /* 0x000000020d0d7824 */ /* 0x000fe400078e0202 */
[----:B------:R-:W-:-:S04]  /*3670*/  IMAD.IADD R25, R25, 0x1, R12 ;  /* 0x0000000119197824 */ /* 0x000fc800078e020c */
[----:B------:R-:W-:Y:S01]  /*3680*/  IMAD R25, R25, 0x2, R2 ;  /* 0x0000000219197824 */ /* 0x000fe200078e0202 */
[----:B------:R-:W0:Y:S05]  /*3690*/  LDS.128 R12, [R13+0x22400] ;  /* 0x022400000d0c7984 */ /* 0x000e2a0000000c00 */
        /* <DEDUP_REMOVED lines=94> */
.L_x_5857:
[----:B------:R-:W-:Y:S05]  /*3c80*/  BSYNC B1 ;  /* 0x0000000000017941 */ /* 0x000fea0003800000 */
.L_x_5856:
        /* <DEDUP_REMOVED lines=10> */
.L_x_5839:
[----:B------:R-:W-:-:S06]  /*3d30*/  UISETP.NE.AND UP0, UPT, UR37, 0x3, UPT ;  /* 0x000000032500788c */ /* 0x000fcc000bf05270 */
[----:B------:R-:W-:-:S13]  /*3d40*/  PLOP3.LUT P0, PT, PT, PT, UP0, 0x80, 0x0 ;  /* 0x000000000000781c */ /* 0x000fda0003f0f008 */
[----:B------:R-:W-:Y:S05]  /*3d50*/  @!P0 BRA `(.L_x_5858) ;  /* 0x0000000000048947 */ /* 0x000fea0003800000 */
[----:B------:R-:W-:Y:S01]  /*3d60*/  BPT.TRAP 0x1 ;  /* 0x000000040000795c */ /* 0x000fe20000300000 */
.L_x_5858:
        /* <DEDUP_REMOVED lines=8> */
.L_x_6233:
[----:B------:R-:W-:Y:S05]  /*3df0*/  BSYNC B1 ;  /* 0x0000000000017941 */ /* 0x000fea0003800000 */
.L_x_5859:
        /* <DEDUP_REMOVED lines=12> */
.L_x_5846:
[----:B------:R-:W-:Y:S05]  /*3ec0*/  BSYNC B0 ;  /* 0x0000000000007941 */ /* 0x000fea0003800000 */
.L_x_5838:
[----:B-12---:R-:W1:Y:S01]  /*3ed0*/  S2R R4, SR_TID.X ;  /* 0x0000000000047919 */ /* 0x006e620000002100 */
        /* <DEDUP_REMOVED lines=8> */
[----:B-1----:R-:W-:Y:S01]  /*3f60*/  LOP3.LUT R4, R4, 0x7f, RZ, 0xc0, !PT ;  /* 0x0000007f04047812 */ /* 0x002fe200078ec0ff */
[----:B--2---:R1:W-:Y:S03]  /*3f70*/  BAR.SYNC.DEFER_BLOCKING R57, 0x80 ;  /* 0x000200390000751d */ /* 0x0043e60000010000 */
[----:B------:R-:W-:-:S13]  /*3f80*/  ISETP.NE.AND P5, PT, R4, RZ, PT ;  /* 0x000000ff0400720c */ /* 0x000fda0003fa5270 */
[----:B------:R-:W-:-:S05]  /*3f90*/  @!P5 VIADD R4, R64, 0x28ca0 ;  /* 0x00028ca04004d836 */ /* 0x000fca0000000000 */
[----:B------:R-:W-:-:S04]  /*3fa0*/  @!P5 PRMT R4, RZ, 0x654, R4 ;  /* 0x00000654ff04d816 */ /* 0x000fc80000000004 */
[----:B------:R1:W-:Y:S01]  /*3fb0*/  @!P5 SYNCS.ARRIVE.TRANS64.RED.A1T0 RZ, [R4+URZ], RZ ;  /* 0x000000ff04ffd9a7 */ /* 0x0003e2000810043f */
[----:B------:R-:W-:Y:S05]  /*3fc0*/  @!P0 BRA `(.L_x_5862) ;  /* 0x0000000000048947 */ /* 0x000fea0003800000 */
[----:B------:R-:W-:Y:S01]  /*3fd0*/  BPT.TRAP 0x1 ;  /* 0x000000040000795c */ /* 0x000fe20000300000 */
.L_x_5862:
[----:B------:R-:W-:Y:S05]  /*3fe0*/  BSYNC B0 ;  /* 0x0000000000007941 */ /* 0x000fea0003800000 */
.L_x_5861:
[----:B------:R-:W2:Y:S01]  /*3ff0*/  SYNCS.PHASECHK.TRANS64.TRYWAIT P0, [R64+URZ+0x28cb0], R43 ;  /* 0x028cb02b400075a7 */ /* 0x000ea2000800017f */
[----:B------:R-:W-:Y:S04]  /*4000*/  BSSY B0, `(.L_x_5863) ;  /* 0x0000002000007945 */ /* 0x000fe80003800000 */
[----:B--2---:R-:W-:Y:S05]  /*4010*/  @!P0 BRA `(.L_x_5864) ;  /* 0x000001b800548947 */ /* 0x004fea0003800000 */
.L_x_6234:
[----:B------:R-:W-:Y:S05]  /*4020*/  BSYNC B0 ;  /* 0x0000000000007941 */ /* 0x000fea0003800000 */
.L_x_5863:
[----:B------:R-:W-:Y:S04]  /*4030*/  BSSY B0, `(.L_x_5865) ;  /* 0x0000051000007945 */ /* 0x000fe80003800000 */
[----:B------:R-:W-:Y:S05]  /*4040*/  @P1 BRA `(.L_x_5866) ;  /* 0x00000004003c1947 */ /* 0x000fea0003800000 */
[----:B-1----:R-:W-:Y:S01]  /*4050*/  IMAD.WIDE R4, R45, 0x40, R40 ;  /* 0x000000402d047825 */ /* 0x002fe200078e0228 */
[----:B------:R-:W-:Y:S01]  /*4060*/  ULDC.64 UR4, c[0x0][0x328] ;  /* 0x0000ca0000047ab9 */ /* 0x000fe20000000a00 */
[----:B------:R-:W-:Y:S02]  /*4070*/  LOP3.LUT P0, RZ, R193, 0x4, RZ, 0xc0, !PT ;  /* 0x00000004c1ff7812 */ /* 0x000fe4000780c0ff */
[----:B------:R-:W-:Y:S02]  /*4080*/  IMAD R5, R5, UR4, RZ ;  /* 0x0000000405057c24 */ /* 0x000fe4000f8e02ff */
[----:B------:R-:W-:Y:S02]  /*4090*/  IMAD.MOV.U32 R70, RZ, RZ, R20 ;  /* 0x000000ffff467224 */ /* 0x000fe400078e0014 */
[C---:B------:R-:W-:Y:S02]  /*40a0*/  IMAD R5, R4.reuse, UR5, R5 ;  /* 0x0000000504057c24 */ /* 0x040fe4000f8e0205 */
[----:B------:R-:W-:Y:S01]  /*40b0*/  IMAD.WIDE.U32 R6, R4, UR4, R70 ;  /* 0x0000000404067c25 */ /* 0x000fe2000f8e0046 */
[----:B------:R-:W-:-:S03]  /*40c0*/  ULDC.64 UR4, c[0x0][0x318] ;  /* 0x0000c60000047ab9 */ /* 0x000fc60000000a00 */
[----:B------:R-:W-:Y:S01]  /*40d0*/  IMAD R9, R185, 0x8000, R60 ;  /* 0x00008000b9097824 */ /* 0x000fe200078e023c */
[----:B------:R-:W-:Y:S01]  /*40e0*/  LEA R42, P1, R6, UR4, 0x1 ;  /* 0x00000004062a7c11 */ /* 0x000fe2000f8208ff */
[----:B------:R-:W-:Y:S01]  /*40f0*/  IMAD.IADD R5, R7, 0x1, R5 ;  /* 0x0000000107057824 */ /* 0x000fe200078e0205 */
[----:B------:R-:W-:Y:S01]  /*4100*/  ULDC UR4, c[0x0][0x320] ;  /* 0x0000c80000047ab9 */ /* 0x000fe20000000800 */
[----:B------:R-:W-:Y:S02]  /*4110*/  VIADD R4, R16, 0x40 ;  /* 0x0000004010047836 */ /* 0x000fe40000000000 */
[C---:B----4-:R-:W-:Y:S01]  /*4120*/  VIADD R73, R9.reuse, 0x20 ;  /* 0x0000002009497836 */ /* 0x050fe20000000000 */
[----:B0-2---:R-:W-:Y:S01]  /*4130*/  LEA.HI.X R43, R6, UR5, R5, 0x1, P1 ;  /* 0x00000005062b7c11 */ /* 0x005fe200088f0c05 */
[C---:B------:R-:W-:Y:S01]  /*4140*/  @P0 VIADD R73, R9.reuse, 0xffffffe0 ;  /* 0xffffffe009490836 */ /* 0x040fe20000000000 */
[----:B------:R-:W-:Y:S01]  /*4150*/  ISETP.GE.AND P1, PT, R16, UR4, PT ;  /* 0x0000000410007c0c */ /* 0x000fe2000bf26270 */
[----:B------:R-:W-:Y:S01]  /*4160*/  IMAD R74, R9, 0x2, R2 ;  /* 0x00000002094a7824 */ /* 0x000fe200078e0202 */
[----:B------:R-:W-:Y:S01]  /*4170*/  ISETP.GE.AND P0, PT, R4, UR4, PT ;  /* 0x0000000404007c0c */ /* 0x000fe2000bf06270 */
[----:B---3--:R-:W-:-:S02]  /*4180*/  VIADD R12, R16, 0x80 ;  /* 0x00000080100c7836 */ /* 0x008fc40000000000 */
[C---:B------:R-:W-:Y:S02]  /*4190*/  VIADD R13, R16.reuse, 0xc0 ;  /* 0x000000c0100d7836 */ /* 0x040fe40000000000 */
[C---:B------:R-:W-:Y:S02]  /*41a0*/  VIADD R70, R16.reuse, 0x100 ;  /* 0x0000010010467836 */ /* 0x040fe40000000000 */
[----:B------:R-:W-:Y:S02]  /*41b0*/  VIADD R72, R16, 0x140 ;  /* 0x0000014010487836 */ /* 0x000fe40000000000 */
[----:B------:R-:W-:Y:S02]  /*41c0*/  IMAD R73, R73, 0x2, R2 ;  /* 0x0000000249497824 */ /* 0x000fe400078e0202 */
[----:B------:R-:W0:Y:S04]  /*41d0*/  @!P1 LDS.128 R4, [R74+0x400] ;  /* 0x000400004a049984 */ /* 0x000e280000000c00 */
[----:B------:R-:W1:Y:S04]  /*41e0*/  @!P0 LDS.128 R8, [R74+0x2400] ;  /* 0x002400004a088984 */ /* 0x000e680000000c00 */
[----:B0-----:R-:W-:Y:S01]  /*41f0*/  @!P1 STG.E.128 desc[UR42][R42.64], R4 ;  /* 0x000000042a009986 */ /* 0x001fe2000c101d2a */
[----:B------:R-:W-:-:S03]  /*4200*/  ISETP.GE.AND P1, PT, R12, UR4, PT ;  /* 0x000000040c007c0c */ /* 0x000fc6000bf26270 */
[----:B-1----:R-:W-:Y:S01]  /*4210*/  @!P0 STG.E.128 desc[UR42][R42.64+0x80], R8 ;  /* 0x000080082a008986 */ /* 0x002fe2000c101d2a */
[----:B------:R-:W-:-:S09]  /*4220*/  ISETP.GE.AND P0, PT, R13, UR4, PT ;  /* 0x000000040d007c0c */ /* 0x000fd2000bf06270 */
[----:B------:R-:W0:Y:S04]  /*4230*/  @!P1 LDS.128 R12, [R74+0x4400] ;  /* 0x004400004a0c9984 */ /* 0x000e280000000c00 */
[----:B------:R-:W1:Y:S04]  /*4240*/  @!P0 LDS.128 R24, [R74+0x6400] ;  /* 0x006400004a188984 */ /* 0x000e680000000c00 */
[----:B0-----:R-:W-:Y:S01]  /*4250*/  @!P1 STG.E.128 desc[UR42][R42.64+0x100], R12 ;  /* 0x0001000c2a009986 */ /* 0x001fe2000c101d2a */
[----:B------:R-:W-:Y:S01]  /*4260*/  ISETP.GE.AND P1, PT, R70, UR4, PT ;  /* 0x0000000446007c0c */ /* 0x000fe2000bf26270 */
[----:B------:R-:W-:-:S02]  /*4270*/  VIADD R70, R16, 0x180 ;  /* 0x0000018010467836 */ /* 0x000fc40000000000 */
[----:B-1----:R-:W-:Y:S01]  /*4280*/  @!P0 STG.E.128 desc[UR42][R42.64+0x180], R24 ;  /* 0x000180182a008986 */ /* 0x002fe2000c101d2a */
[----:B------:R-:W-:Y:S01]  /*4290*/  ISETP.GE.AND P0, PT, R72, UR4, PT ;  /* 0x0000000448007c0c */ /* 0x000fe2000bf06270 */
[----:B------:R-:W-:-:S08]  /*42a0*/  VIADD R72, R16, 0x1c0 ;  /* 0x000001c010487836 */ /* 0x000fd00000000000 */
        /* <DEDUP_REMOVED lines=11> */
[----:B------:R-:W-:-:S03]  /*4360*/  ISETP.GE.AND P1, PT, R68, UR4, PT ;  /* 0x0000000444007c0c */ /* 0x000fc6000bf26270 */
        /* <DEDUP_REMOVED lines=29> */
.L_x_5866:
[----:B------:R-:W-:Y:S05]  /*4540*/  BSYNC B0 ;  /* 0x0000000000007941 */ /* 0x000fea0003800000 */
.L_x_5865:
        /* <DEDUP_REMOVED lines=8> */
[----:B0-2---:R-:W-:-:S03]  /*45d0*/  @!P5 VIADD R64, R64, 0x28cc0 ;  /* 0x00028cc04040d836 */ /* 0x005fc60000000000 */
        /* <DEDUP_REMOVED lines=8> */
.L_x_5833:
[----:B------:R-:W-:Y:S04]  /*4660*/  BSSY B0, `(.L_x_5868) ;  /* 0x0000004000007945 */ /* 0x000fe80003800000 */
[----:B------:R-:W-:Y:S05]  /*4670*/  @P0 BRA `(.L_x_5869) ;  /* 0x0000000000080947 */ /* 0x000fea0003800000 */
[----:B------:R-:W1:Y:S02]  /*4680*/  FENCE.VIEW.ASYNC.G ;  /* 0x00000000000073c6 */ /* 0x000e640000000100 */
[----:B-1----:R-:W-:Y:S06]  /*4690*/  BAR.ARV 0xc, 0x180 ;  /* 0x0306000000007b1d */ /* 0x002fec0000002000 */
.L_x_5869:
[----:B------:R-:W-:Y:S05]  /*46a0*/  BSYNC B0 ;  /* 0x0000000000007941 */ /* 0x000fea0003800000 */
.L_x_5868:
[----:B------:R-:W-:Y:S01]  /*46b0*/  UISETP.NE.AND UP0, UPT, UR38, 0x1, UPT ;  /* 0x000000012600788c */ /* 0x000fe2000bf05270 */
[----:B------:R-:W-:Y:S05]  /*46c0*/  BSSY B7, `(.L_x_5870) ;  /* 0x0000efd000077945 */ /* 0x000fea0003800000 */
[----:B------:R-:W-:-:S13]  /*46d0*/  PLOP3.LUT P0, PT, PT, PT, UP0, 0x80, 0x0 ;  /* 0x000000000000781c */ /* 0x000fda0003f0f008 */
[----:B------:R-:W-:Y:S05]  /*46e0*/  @!P0 BRA `(.L_x_5871) ;  /* 0x0000002000b48947 */ /* 0x000fea0003800000 */
[----:B------:R-:W1:Y:S01]  /*46f0*/  LDC R0, c[0x0][0x448] ;  /* 0x00011200ff007b82 */ /* 0x000e620000000800 */
[----:B------:R-:W-:-:S07]  /*4700*/  IADD3 R5, R23, 0x1, -R22 ;  /* 0x0000000117057810 */ /* 0x000fce0007ffe816 */
[----:B------:R-:W2:Y:S01]  /*4710*/  LDC.64 R6, c[0x0][0x9e0] ;  /* 0x00027800ff067b82 */ /* 0x000ea20000000a00 */
[----:B-1----:R-:W-:Y:S01]  /*4720*/  ISETP.NE.AND P1, PT, R0, 0x1, PT ;  /* 0x000000010000780c */ /* 0x002fe20003f25270 */
[----:B------:R-:W-:Y:S01]  /*4730*/  VIADD R0, R192, 0x3f ;  /* 0x0000003fc0007836 */ /* 0x000fe20000000000 */
[----:B--2---:R-:W-:-:S11]  /*4740*/  ISETP.GE.AND P2, PT, R7, 0x1, PT ;  /* 0x000000010700780c */ /* 0x004fd60003f46270 */
[----:B------:R-:W1:Y:S08]  /*4750*/  @P1 LDC R3, c[0x0][0x44c] ;  /* 0x00011300ff031b82 */ /* 0x000e700000000800 */
[----:B------:R-:W2:Y:S01]  /*4760*/  @P1 LDC R4, c[0x0][0x450] ;  /* 0x00011400ff041b82 */ /* 0x000ea20000000800 */
[----:B-1----:R-:W-:-:S05]  /*4770*/  @P1 IMAD.HI.U32 R3, R0, R3, RZ ;  /* 0x0000000300031227 */ /* 0x002fca00078e00ff */
[----:B--2---:R-:W-:-:S05]  /*4780*/  @P1 SHF.R.U32.HI R0, RZ, R4, R3 ;  /* 0x00000004ff001219 */ /* 0x004fca0000011603 */
[----:B------:R-:W-:-:S04]  /*4790*/  IMAD.IADD R5, R5, 0x1, R0 ;  /* 0x0000000105057824 */ /* 0x000fc800078e0200 */
        /* <DEDUP_REMOVED lines=13> */
.L_x_5874:
[----:B------:R-:W-:-:S13]  /*4870*/  ISETP.NE.AND P0, PT, R7, 0x1, PT ;  /* 0x000000010700780c */ /* 0x000fda0003f05270 */
[----:B------:R-:W1:Y:S02]  /*4880*/  @P0 LDC.64 R4, c[0x0][0x9e8] ;  /* 0x00027a00ff040b82 */ /* 0x000e640000000a00 */
[----:B-1----:R-:W-:-:S05]  /*4890*/  @P0 IMAD.HI.U32 R4, R3, R4, RZ ;  /* 0x0000000403040227 */ /* 0x002fca00078e00ff */
[----:B------:R-:W-:-:S07]  /*48a0*/  @P0 SHF.R.U32.HI R3, RZ, R5, R4 ;  /* 0x00000005ff030219 */ /* 0x000fce0000011604 */
.L_x_5875:
[----:B------:R-:W-:Y:S05]  /*48b0*/  BSYNC B0 ;  /* 0x0000000000007941 */ /* 0x000fea0003800000 */
.L_x_5873:
[----:B------:R-:W-:-:S05]  /*48c0*/  IMAD R3, R3, R7, R7 ;  /* 0x0000000703037224 */ /* 0x000fca00078e0207 */
[----:B------:R-:W-:-:S07]  /*48d0*/  VIMNMX R0, R0, R3, PT ;  /* 0x0000000300007248 */ /* 0x000fce0003fe0100 */
.L_x_5872:
[----:B------:R-:W1:Y:S01]  /*48e0*/  @P1 LDC R5, c[0x0][0x44c] ;  /* 0x00011300ff051b82 */ /* 0x000e620000000800 */
[----:B------:R-:W-:Y:S01]  /*48f0*/  VIADD R0, R0, 0x3f ;  /* 0x0000003f00007836 */ /* 0x000fe20000000000 */
[----:B------:R-:W-:Y:S01]  /*4900*/  ULDC UR4, c[0x0][0x9dc] ;  /* 0x0002770000047ab9 */ /* 0x000fe20000000800 */
[----:B------:R-:W-:-:S03]  /*4910*/  IMAD.MOV.U32 R4, RZ, RZ, R192 ;  /* 0x000000ffff047224 */ /* 0x000fc600078e00c0 */
[----:B------:R-:W-:Y:S02]  /*4920*/  SHF.R.S32.HI R3, RZ, 0x1f, R0 ;  /* 0x0000001fff037819 */ /* 0x000fe40000011400 */
[----:B------:R-:W2:Y:S02]  /*4930*/  @P1 LDC R6, c[0x0][0x450] ;  /* 0x00011400ff061b82 */ /* 0x000ea40000000800 */
[----:B------:R-:W-:-:S04]  /*4940*/  LEA.HI R3, R3, R0, RZ, 0x6 ;  /* 0x0000000003037211 */ /* 0x000fc800078f30ff */
[----:B------:R-:W-:-:S04]  /*4950*/  SHF.R.S32.HI R3, RZ, 0x6, R3 ;  /* 0x00000006ff037819 */ /* 0x000fc80000011403 */
[----:B---3--:R-:W-:Y:S01]  /*4960*/  VIMNMX R12, R168, R3, PT ;  /* 0x00000003a80c7248 */ /* 0x008fe20003fe0100 */
[----:B-1----:R-:W-:-:S05]  /*4970*/  @P1 IMAD.HI.U32 R5, R192, R5, RZ ;  /* 0x00000005c0051227 */ /* 0x002fca00078e00ff */
[----:B--2---:R-:W-:-:S04]  /*4980*/  @P1 SHF.R.U32.HI R4, RZ, R6, R5 ;  /* 0x00000006ff041219 */ /* 0x004fc80000011605 */
        /* <DEDUP_REMOVED lines=13> */
.L_x_5878:
[----:B------:R-:W-:-:S13]  /*4a60*/  ISETP.NE.AND P0, PT, R7, 0x1, PT ;  /* 0x000000010700780c */ /* 0x000fda0003f05270 */
[----:B------:R-:W1:Y:S02]  /*4a70*/  @P0 LDC.64 R4, c[0x0][0x9e8] ;  /* 0x00027a00ff040b82 */ /* 0x000e640000000a00 */
[----:B-1----:R-:W-:-:S05]  /*4a80*/  @P0 IMAD.HI.U32 R4, R22, R4, RZ ;  /* 0x0000000416040227 */ /* 0x002fca00078e00ff */
[----:B------:R-:W-:-:S07]  /*4a90*/  @P0 SHF.R.U32.HI R22, RZ, R5, R4 ;  /* 0x00000005ff160219 */ /* 0x000fce0000011604 */
.L_x_5879:
[----:B------:R-:W-:Y:S05]  /*4aa0*/  BSYNC B0 ;  /* 0x0000000000007941 */ /* 0x000fea0003800000 */
.L_x_5877:
[----:B------:R-:W-:-:S05]  /*4ab0*/  IMAD R3, R22, R7, RZ ;  /* 0x0000000716037224 */ /* 0x000fca00078e02ff */
[----:B------:R-:W-:-:S07]  /*4ac0*/  VIMNMX R0, R0, R3, !PT ;  /* 0x0000000300007248 */ /* 0x000fce0007fe0100 */
.L_x_5876:
[----:B------:R-:W-:Y:S01]  /*4ad0*/  SHF.R.S32.HI R5, RZ, 0x1f, R0 ;  /* 0x0000001fff057819 */ /* 0x000fe20000011400 */
[----:B------:R-:W-:Y:S01]  /*4ae0*/  IMAD.MOV.U32 R3, RZ, RZ, RZ ;  /* 0x000000ffff037224 */ /* 0x000fe200078e00ff */
[----:B------:R-:W-:Y:S02]  /*4af0*/  PLOP3.LUT P0, PT, PT, PT, PT, 0x80, 0x0 ;  /* 0x000000000000781c */ /* 0x000fe40003f0f070 */
[----:B------:R-:W-:Y:S02]  /*4b00*/  CS2R R32, SRZ ;  /* 0x0000000000207805 */ /* 0x000fe4000001ff00 */
[----:B------:R-:W-:Y:S02]  /*4b10*/  LEA.HI R5, R5, R0, RZ, 0x6 ;  /* 0x0000000005057211 */ /* 0x000fe400078f30ff */
[----:B------:R-:W-:Y:S02]  /*4b20*/  CS2R R150, SRZ ;  /* 0x0000000000967805 */ /* 0x000fe4000001ff00 */
[----:B------:R-:W-:-:S02]  /*4b30*/  CS2R R148, SRZ ;  /* 0x0000000000947805 */ /* 0x000fc4000001ff00 */
[----:B------:R-:W-:Y:S02]  /*4b40*/  CS2R R146, SRZ ;  /* 0x0000000000927805 */ /* 0x000fe4000001ff00 */
[----:B------:R-:W-:Y:S02]  /*4b50*/  SHF.R.S32.HI R4, RZ, 0x6, R5 ;  /* 0x00000006ff047819 */ /* 0x000fe40000011405 */
        /* <DEDUP_REMOVED lines=63> */
[----:B------:R-:W-:Y:S02]  /*4f50*/  IMAD.MOV.U32 R0, RZ, RZ, RZ ;  /* 0x000000ffff007224 */ /* 0x000fe400078e00ff */
[----:B------:R-:W-:Y:S02]  /*4f60*/  IMAD.MOV.U32 R5, RZ, RZ, RZ ;  /* 0x000000ffff057224 */ /* 0x000fe400078e00ff */
[----:B------:R-:W-:Y:S01]  /*4f70*/  IMAD.MOV.U32 R178, RZ, RZ, RZ ;  /* 0x000000ffffb27224 */ /* 0x000fe200078e00ff */
[----:B------:R-:W-:Y:S06]  /*4f80*/  @!P1 BRA `(.L_x_5880) ;  /* 0x000000e400c09947 */ /* 0x000fec0003800000 */
[----:B------:R-:W1:Y:S02]  /*4f90*/  SHFL.IDX PT, R0, R222, RZ, 0x1f ;  /* 0x00001fffde007589 */ /* 0x000e6400000e0000 */
[----:B-1----:R-:W-:-:S04]  /*4fa0*/  LEA.HI R3, R0, R0, RZ, 0x1 ;  /* 0x0000000000037211 */ /* 0x002fc800078f08ff */
[----:B------:R-:W-:-:S05]  /*4fb0*/  LOP3.LUT R3, R3, 0x1fffe, RZ, 0xc0, !PT ;  /* 0x0001fffe03037812 */ /* 0x000fca00078ec0ff */
[----:B------:R-:W-:Y:S02]  /*4fc0*/  IMAD.IADD R3, R0, 0x1, -R3 ;  /* 0x0000000100037824 */ /* 0x000fe400078e0a03 */
[----:B------:R-:W-:Y:S02]  /*4fd0*/  IMAD.U32 R0, RZ, RZ, UR37 ;  /* 0x00000025ff007e24 */ /* 0x000fe4000f8e00ff */
[----:B------:R-:W-:-:S03]  /*4fe0*/  IMAD R3, R3, 0x8000, R2 ;  /* 0x0000800003037824 */ /* 0x000fc600078e0202 */
[----:B------:R-:W-:Y:S01]  /*4ff0*/  ISETP.NE.AND P0, PT, R0, 0x3, PT ;  /* 0x000000030000780c */ /* 0x000fe20003f05270 */
[----:B------:R-:W-:-:S05]  /*5000*/  VIADD R3, R3, 0x400 ;  /* 0x0000040003037836 */ /* 0x000fca0000000000 */
[----:B------:R-:W-:-:S04]  /*5010*/  SHF.R.U32.HI R3, RZ, 0x4, R3 ;  /* 0x00000004ff037819 */ /* 0x000fc80000011603 */
[----:B------:R-:W-:-:S04]  /*5020*/  LOP3.LUT R3, R3, 0x3fff, RZ, 0xc0, !PT ;  /* 0x00003fff03037812 */ /* 0x000fc800078ec0ff */
[----:B------:R-:W-:Y:S01]  /*5030*/  LOP3.LUT R23, R3, 0x2000000, RZ, 0xfc, !PT ;  /* 0x0200000003177812 */ /* 0x000fe200078efcff */
[----:B------:R-:W-:Y:S06]  /*5040*/  @!P0 BRA `(.L_x_5881) ;  /* 0x0000000000048947 */ /* 0x000fec0003800000 */
[----:B------:R-:W-:Y:S01]  /*5050*/  BPT.TRAP 0x1 ;  /* 0x000000040000795c */ /* 0x000fe20000300000 */
.L_x_5881:
[----:B------:R-:W-:Y:S01]  /*5060*/  IMAD R22, R18, 0x8, R2 ;  /* 0x0000000812167824 */ /* 0x000fe200078e0202 */
[----:B------:R-:W-:Y:S01]  /*5070*/  SHF.L.U32 R3, R19, 0x1f, RZ ;  /* 0x0000001f13037819 */ /* 0x000fe200000006ff */
[----:B------:R-:W-:Y:S01]  /*5080*/  VIADD R0, R2, 0x26800 ;  /* 0x0002680002007836 */ /* 0x000fe20000000000 */
[----:B------:R-:W-:Y:S01]  /*5090*/  BSSY B0, `(.L_x_5882) ;  /* 0x0000008000007945 */ /* 0x000fe20003800000 */
[----:B------:R-:W-:Y:S01]  /*50a0*/  IMAD R14, R18, 0x1000, R23 ;  /* 0x00001000120e7824 */ /* 0x000fe200078e0217 */
[----:B------:R-:W1:Y:S01]  /*50b0*/  SYNCS.PHASECHK.TRANS64.TRYWAIT P1, [R22+URZ+0x28c50], R3 ;  /* 0x028c5003160075a7 */ /* 0x000e62000802017f */
[----:B------:R-:W-:Y:S01]  /*50c0*/  IMAD.MOV.U32 R15, RZ, RZ, 0x40000040 ;  /* 0x40000040ff0f7424 */ /* 0x000fe200078e00ff */
[----:B------:R-:W-:-:S04]  /*50d0*/  SHF.R.U32.HI R0, RZ, 0x4, R0 ;  /* 0x00000004ff007819 */ /* 0x000fc80000011600 */
[----:B------:R-:W-:-:S04]  /*50e0*/  LOP3.LUT R0, R0, 0x3fff, RZ, 0xc0, !PT ;  /* 0x00003fff00007812 */ /* 0x000fc800078ec0ff */
[----:B------:R-:W-:Y:S01]  /*50f0*/  LOP3.LUT R10, R0, 0x10000, RZ, 0xfc, !PT ;  /* 0x00010000000a7812 */ /* 0x000fe200078efcff */
[----:B-1----:R-:W-:Y:S06]  /*5100*/  @!P1 BRA `(.L_x_5883) ;  /* 0x000001a8002c9947 */ /* 0x002fec0003800000 */
.L_x_6235:
[----:B------:R-:W-:Y:S05]  /*5110*/  BSYNC B0 ;  /* 0x0000000000007941 */ /* 0x000fea0003800000 */
.L_x_5882:
[----:B------:R-:W-:Y:S01]  /*5120*/  BAR.SYNC.DEFER_BLOCKING 0xe, 0x100 ;  /* 0x0384000000007b1d */ /* 0x000fe20000010000 */
[----:B------:R-:W-:Y:S01]  /*5130*/  IMAD.MOV.U32 R11, RZ, RZ, 0x40000040 ;  /* 0x40000040ff0b7424 */ /* 0x000fe200078e00ff */
[C---:B------:R-:W-:Y:S01]  /*5140*/  R2UR UR6, R14.reuse ;  /* 0x000000000e0672ca */ /* 0x040fe200000e0000 */
[----:B------:R-:W-:Y:S01]  /*5150*/  VIADD R6, R14, 0x80 ;  /* 0x000000800e067836 */ /* 0x000fe20000000000 */
[----:B------:R-:W-:Y:S01]  /*5160*/  R2UR UR7, R15 ;  /* 0x000000000f0772ca */ /* 0x000fe200000e0000 */
[C---:B------:R-:W-:Y:S01]  /*5170*/  VIADD R8, R10.reuse, 0x2 ;  /* 0x000000020a087836 */ /* 0x040fe20000000000 */
[----:B------:R-:W-:Y:S01]  /*5180*/  R2UR UR4, R10 ;  /* 0x000000000a0472ca */ /* 0x000fe200000e0000 */
[----:B------:R-:W-:Y:S01]  /*5190*/  IMAD.MOV.U32 R7, RZ, RZ, 0x40000040 ;  /* 0x40000040ff077424 */ /* 0x000fe200078e00ff */
[----:B------:R-:W-:Y:S01]  /*51a0*/  R2UR UR5, R11 ;  /* 0x000000000b0572ca */ /* 0x000fe200000e0000 */
[----:B------:R-:W-:Y:S01]  /*51b0*/  IMAD.MOV.U32 R9, RZ, RZ, 0x40000040 ;  /* 0x40000040ff097424 */ /* 0x000fe200078e00ff */
[----:B------:R-:W2:Y:S01]  /*51c0*/  S2R R0, SR_TID.X ;  /* 0x0000000000007919 */ /* 0x000ea20000002100 */
[----:B------:R-:W-:Y:S01]  /*51d0*/  VIADD R20, R14, 0x100 ;  /* 0x000001000e147836 */ /* 0x000fe20000000000 */
[----:B------:R-:W-:Y:S01]  /*51e0*/  BSSY B0, `(.L_x_5884) ;  /* 0x00000ee000007945 */ /* 0x000fe20003800000 */
[----:B------:R-:W-:-:S02]  /*51f0*/  IMAD.MOV.U32 R21, RZ, RZ, 0x40000040 ;  /* 0x40000040ff157424 */ /* 0x000fc400078e00ff */
[----:B------:R-:W-:Y:S02]  /*5200*/  IMAD.MOV.U32 R15, RZ, RZ, 0x40000040 ;  /* 0x40000040ff0f7424 */ /* 0x000fe400078e00ff */
[----:B-1----:R-:W-:-:S05]  /*5210*/  VIADD R3, R12, 0xfffffffe ;  /* 0xfffffffe0c037836 */ /* 0x002fca0000000000 */
[----:B------:R-:W-:Y:S01]  /*5220*/  ISETP.GE.AND P2, PT, R3, R4, PT ;  /* 0x000000040300720c */ /* 0x000fe20003f46270 */
[----:B0---45:R-:W-:-:S06]  /*5230*/  WARPGROUP.ARRIVE ;  /* 0x00000000000079c5 */ /* 0x031fcc0000000000 */
[----:B------:R-:W-:Y:S01]  /*5240*/  HGMMA.64x256x16.F32.BF16 R24, gdesc[UR4].tnspB, RZ, !UPT, gsb0 ;  /* 0x43e00000041879f0 */ /* 0x000fe2000c0018ff */
[----:B------:R-:W-:Y:S01]  /*5250*/  R2UR UR6, R6 ;  /* 0x00000000060672ca */ /* 0x000fe200000e0000 */
[----:B------:R-:W-:Y:S01]  /*5260*/  VIADD R6, R10, 0x4 ;  /* 0x000000040a067836 */ /* 0x000fe20000000000 */
[----:B------:R-:W-:Y:S01]  /*5270*/  R2UR UR7, R7 ;  /* 0x00000000070772ca */ /* 0x000fe200000e0000 */
[----:B------:R-:W-:Y:S01]  /*5280*/  IMAD.MOV.U32 R7, RZ, RZ, 0x40000040 ;  /* 0x40000040ff077424 */ /* 0x000fe200078e00ff */
[----:B------:R-:W-:Y:S02]  /*5290*/  R2UR UR4, R8 ;  /* 0x00000000080472ca */ /* 0x000fe400000e0000 */
[----:B------:R-:W-:Y:S02]  /*52a0*/  R2UR UR5, R9 ;  /* 0x00000000090572ca */ /* 0x000fe400000e0000 */
[----:B--2---:R-:W-:-:S04]  /*52b0*/  LOP3.LUT R0, R0, 0x7f, RZ, 0xc0, !PT ;  /* 0x0000007f00007812 */ /* 0x004fc800078ec0ff */
[----:B------:R-:W-:-:S13]  /*52c0*/  ISETP.NE.AND P1, PT, R0, RZ, PT ;  /* 0x000000ff0000720c */ /* 0x000fda0003f25270 */
[----:B------:R-:W-:-:S05]  /*52d0*/  @!P1 VIADD R0, R22, 0x28c60 ;  /* 0x00028c6016009836 */ /* 0x000fca0000000000 */
[----:B------:R-:W-:Y:S01]  /*52e0*/  @!P1 PRMT R0, RZ, 0x654, R0 ;  /* 0x00000654ff009816 */ /* 0x000fe20000000000 */
[----:B------:R-:W-:Y:S02]  /*52f0*/  WARPGROUP.DEPBAR.LE gsb0, 0x0 ;  /* 0x00008000000079c5 */ /* 0x000fe40000010000 */
[----:B------:R-:W-:-:S06]  /*5300*/  WARPGROUP.ARRIVE ;  /* 0x00000000000079c5 */ /* 0x000fcc0000000000 */
        /* <DEDUP_REMOVED lines=24> */
.L_x_5891:
[----:B------:R-:W-:Y:S01]  /*5490*/  BAR.SYNC.DEFER_BLOCKING 0xe, 0x100 ;  /* 0x0384000000007b1d */ /* 0x000fe20000010000 */
[C---:B------:R-:W-:Y:S01]  /*54a0*/  IMAD R5, R18.reuse, 0x40, R191 ;  /* 0x0000004012057824 */ /* 0x040fe200078e02bf */
[----:B------:R-:W-:Y:S01]  /*54b0*/  ISETP.GT.AND P3, PT, R3, R4, PT ;  /* 0x000000040300720c */ /* 0x000fe20003f64270 */
[----:B------:R-:W-:Y:S02]  /*54c0*/  VIADD R18, R18, 0x1 ;  /* 0x0000000112127836 */ /* 0x000fe40000000000 */
[----:B------:R-:W-:Y:S02]  /*54d0*/  IMAD R5, R5, 0x4, R2 ;  /* 0x0000000405057824 */ /* 0x000fe400078e0202 */
[----:B------:R-:W-:Y:S01]  /*54e0*/  VIADD R3, R3, 0xffffffff ;  /* 0xffffffff03037836 */ /* 0x000fe20000000000 */
[----:B------:R-:W-:-:S04]  /*54f0*/  ISETP.NE.AND P2, PT, R18, 0x2, PT ;  /* 0x000000021200780c */ /* 0x000fc80003f45270 */
[----:B------:R-:W-:Y:S02]  /*5500*/  SEL R12, RZ, 0x1, P2 ;  /* 0x00000001ff0c7807 */ /* 0x000fe40001000000 */
[----:B------:R-:W-:Y:S02]  /*5510*/  SEL R18, R18, RZ, P2 ;  /* 0x000000ff12127207 */ /* 0x000fe40001000000 */
[----:B------:R-:W-:Y:S01]  /*5520*/  LOP3.LUT R19, R19, R12, RZ, 0x3c, !PT ;  /* 0x0000000c13137212 */ /* 0x000fe200078e3cff */
[----:B01----:R-:W0:Y:S04]  /*5530*/  LDS R0, [R5+0x28800] ;  /* 0x0288000005007984 */ /* 0x003e280000000800 */
        /* <DEDUP_REMOVED lines=131> */
.L_x_5886:
[----:B------:R-:W-:Y:S01]  /*5d70*/  IMAD R0, R18, 0x8, R2 ;  /* 0x0000000812007824 */ /* 0x000fe200078e0202 */
[----:B------:R-:W-:-:S04]  /*5d80*/  SHF.L.U32 R5, R19, 0x1f, RZ ;  /* 0x0000001f13057819 */ /* 0x000fc800000006ff */
[----:B------:R0:W1:Y:S01]  /*5d90*/  SYNCS.PHASECHK.TRANS64.TRYWAIT P2, [R0+URZ+0x28c50], R5 ;  /* 0x028c5005000075a7 */ /* 0x000062000804017f */
[----:B------:R-:W-:Y:S05]  /*5da0*/  @!P0 BRA `(.L_x_5887) ;  /* 0x0000000000048947 */ /* 0x000fea0003800000 */
[----:B------:R-:W-:Y:S01]  /*5db0*/  BPT.TRAP 0x1 ;  /* 0x000000040000795c */ /* 0x000fe20000300000 */
.L_x_5887:
[----:B------:R-:W-:Y:S04]  /*5dc0*/  BSSY B1, `(.L_x_5888) ;  /* 0x0000004000017945 */ /* 0x000fe80003800000 */
[----:B-1----:R-:W-:Y:S05]  /*5dd0*/  @P2 BRA `(.L_x_5889) ;  /* 0x0000000000082947 */ /* 0x002fea0003800000 */
[----:B------:R-:W1:Y:S02]  /*5de0*/  SYNCS.PHASECHK.TRANS64.TRYWAIT P2, [R0+URZ+0x28c50], R5 ;  /* 0x028c5005000075a7 */ /* 0x000e64000804017f */
[----:B-1----:R-:W-:Y:S05]  /*5df0*/  @!P2 BRA `(.L_x_5890) ;  /* 0x0000019c0004a947 */ /* 0x002fea0003800000 */
.L_x_5889:
[----:B------:R-:W-:Y:S05]  /*5e00*/  BSYNC B1 ;  /* 0x0000000000017941 */ /* 0x000fea0003800000 */
.L_x_5888:
[----:B------:R-:W-:Y:S01]  /*5e10*/  IMAD R12, R18, 0x1000, R23 ;  /* 0x00001000120c7824 */ /* 0x000fe200078e0217 */
[----:B------:R-:W-:Y:S01]  /*5e20*/  R2UR UR4, R10 ;  /* 0x000000000a0472ca */ /* 0x000fe200000e0000 */
[----:B------:R-:W-:Y:S01]  /*5e30*/  IMAD.MOV.U32 R13, RZ, RZ, 0x40000040 ;  /* 0x40000040ff0d7424 */ /* 0x000fe200078e00ff */
[----:B------:R-:W-:Y:S01]  /*5e40*/  R2UR UR5, R11 ;  /* 0x000000000b0572ca */ /* 0x000fe200000e0000 */
[----:B------:R-:W-:Y:S01]  /*5e50*/  WARPGROUP.ARRIVE ;  /* 0x00000000000079c5 */ /* 0x000fe20000000000 */
[C---:B------:R-:W-:Y:S01]  /*5e60*/  R2UR UR6, R12.reuse ;  /* 0x000000000c0672ca */ /* 0x040fe200000e0000 */
[----:B------:R-:W-:Y:S01]  /*5e70*/  VIADD R20, R12, 0x80 ;  /* 0x000000800c147836 */ /* 0x000fe20000000000 */
[----:B------:R-:W-:Y:S01]  /*5e80*/  R2UR UR7, R13 ;  /* 0x000000000d0772ca */ /* 0x000fe200000e0000 */
[----:B------:R-:W-:Y:S02]  /*5e90*/  IMAD.MOV.U32 R21, RZ, RZ, 0x40000040 ;  /* 0x40000040ff157424 */ /* 0x000fe400078e00ff */
[----:B------:R-:W-:-:S02]  /*5ea0*/  IMAD.MOV.U32 R13, RZ, RZ, 0x40000040 ;  /* 0x40000040ff0d7424 */ /* 0x000fc400078e00ff */
[----:B01----:R-:W-:-:S05]  /*5eb0*/  @!P1 VIADD R0, R0, 0x28c60 ;  /* 0x00028c6000009836 */ /* 0x003fca0000000000 */
[----:B------:R-:W-:-:S03]  /*5ec0*/  @!P1 PRMT R0, RZ, 0x654, R0 ;  /* 0x00000654ff009816 */ /* 0x000fc60000000000 */
[----:B------:R-:W-:Y:S01]  /*5ed0*/  HGMMA.64x256x16.F32.BF16 R24, gdesc[UR4].tnspB, R24, gsb0 ;  /* 0x43e00000041879f0 */ /* 0x000fe20008001818 */
[----:B------:R-:W-:Y:S02]  /*5ee0*/  R2UR UR4, R8 ;  /* 0x00000000080472ca */ /* 0x000fe400000e0000 */
[----:B------:R-:W-:Y:S02]  /*5ef0*/  R2UR UR5, R9 ;  /* 0x00000000090572ca */ /* 0x000fe400000e0000 */
[----:B------:R-:W-:Y:S01]  /*5f00*/  R2UR UR6, R20 ;  /* 0x00000000140672ca */ /* 0x000fe200000e0000 */
[C---:B------:R-:W-:Y:S01]  /*5f10*/  VIADD R20, R12.reuse, 0x100 ;  /* 0x000001000c147836 */ /* 0x040fe20000000000 */
[----:B------:R-:W-:Y:S01]  /*5f20*/  R2UR UR7, R21 ;  /* 0x00000000150772ca */ /* 0x000fe200000e0000 */
[----:B------:R-:W-:Y:S02]  /*5f30*/  IMAD.MOV.U32 R21, RZ, RZ, 0x40000040 ;  /* 0x40000040ff157424 */ /* 0x000fe400078e00ff */
        /* <DEDUP_REMOVED lines=24> */
.L_x_5885:
[----:B------:R-:W-:Y:S05]  /*60c0*/  BSYNC B0 ;  /* 0x0000000000007941 */ /* 0x000fea0003800000 */
.L_x_5884:
        /* <DEDUP_REMOVED lines=9> */
[----:B01----:R-:W0:Y:S04]  /*6160*/  LDS R0, [R3+0x28800] ;  /* 0x0288000003007984 */ /* 0x003e280000000800 */
        /* <DEDUP_REMOVED lines=133> */
.L_x_5871:
        /* <DEDUP_REMOVED lines=24> */
.L_x_5894:
[----:B------:R-:W-:-:S13]  /*6b40*/  ISETP.NE.AND P0, PT, R7, 0x1, PT ;  /* 0x000000010700780c */ /* 0x000fda0003f05270 */
[----:B------:R-:W1:Y:S02]  /*6b50*/  @P0 LDC.64 R4, c[0x0][0x9e8] ;  /* 0x00027a00ff040b82 */ /* 0x000e640000000a00 */
[----:B-1----:R-:W-:-:S05]  /*6b60*/  @P0 IMAD.HI.U32 R4, R3, R4, RZ ;  /* 0x0000000403040227 */ /* 0x002fca00078e00ff */
[----:B------:R-:W-:-:S07]  /*6b70*/  @P0 SHF.R.U32.HI R3, RZ, R5, R4 ;  /* 0x00000005ff030219 */ /* 0x000fce0000011604 */
.L_x_5895:
[----:B------:R-:W-:Y:S05]  /*6b80*/  BSYNC B0 ;  /* 0x0000000000007941 */ /* 0x000fea0003800000 */
.L_x_5893:
[----:B------:R-:W-:-:S05]  /*6b90*/  IMAD R3, R3, R7, R7 ;  /* 0x0000000703037224 */ /* 0x000fca00078e0207 */
[----:B------:R-:W-:-:S07]  /*6ba0*/  VIMNMX R0, R0, R3, PT ;  /* 0x0000000300007248 */ /* 0x000fce0003fe0100 */
.L_x_5892:
        /* <DEDUP_REMOVED lines=8> */
[----:B------:R-:W-:Y:S01]  /*6c30*/  VIMNMX R168, R168, R3, PT ;  /* 0x00000003a8a87248 */ /* 0x000fe20003fe0100 */
        /* <DEDUP_REMOVED lines=15> */
.L_x_5898:
[----:B------:R-:W-:-:S13]  /*6d30*/  ISETP.NE.AND P0, PT, R7, 0x1, PT ;  /* 0x000000010700780c */ /* 0x000fda0003f05270 */
[----:B------:R-:W1:Y:S02]  /*6d40*/  @P0 LDC.64 R8, c[0x0][0x9e8] ;  /* 0x00027a00ff080b82 */ /* 0x000e640000000a00 */
[----:B-1----:R-:W-:-:S05]  /*6d50*/  @P0 IMAD.HI.U32 R6, R0, R8, RZ ;  /* 0x0000000800060227 */ /* 0x002fca00078e00ff */
[----:B------:R-:W-:-:S07]  /*6d60*/  @P0 SHF.R.U32.HI R0, RZ, R9, R6 ;  /* 0x00000009ff000219 */ /* 0x000fce0000011606 */
.L_x_5899:
[----:B------:R-:W-:Y:S05]  /*6d70*/  BSYNC B0 ;  /* 0x0000000000007941 */ /* 0x000fea0003800000 */
.L_x_5897:
[----:B------:R-:W-:-:S05]  /*6d80*/  IMAD R3, R0, R7, RZ ;  /* 0x0000000700037224 */ /* 0x000fca00078e02ff */
[----:B------:R-:W-:-:S07]  /*6d90*/  VIMNMX R4, R4, R3, !PT ;  /* 0x0000000304047248 */ /* 0x000fce0007fe0100 */
.L_x_5896:
        /* <DEDUP_REMOVED lines=86> */
[----:B------:R-:W-:-:S04]  /*7300*/  LOP3.LUT R3, R3, 0x3fff, RZ, 0xc0, !PT ;  /* 0x00003fff03037812 */ /* 0x000fc800078ec0ff */
[----:B------:R-:W-:Y:S01]  /*7310*/  LOP3.LUT R190, R3, 0x2000000, RZ, 0xfc, !PT ;  /* 0x0200000003be7812 */ /* 0x000fe200078efcff */
        /* <DEDUP_REMOVED lines=16> */
[----:B0-2-45:R-:W-:Y:S05]  /*7420*/  CALL.ABS.NOINC R14 ;  /* 0x000000000e007343 */ /* 0x035fea0003c00000 */
.L_x_5901:
[----:B------:R-:W-:Y:S05]  /*7430*/  BSYNC B6 ;  /* 0x0000000000067941 */ /* 0x000fea0003800000 */
.L_x_5900:
        /* <DEDUP_REMOVED lines=12> */
.L_x_5905:
[----:B--2---:R2:W3:Y:S02]  /*7500*/  SYNCS.PHASECHK.TRANS64.TRYWAIT P0, [R2+URZ+0x28c00], R3 ;  /* 0x028c0003020075a7 */ /* 0x0044e4000800017f */
[----:B---3--:R-:W-:Y:S05]  /*7510*/  @!P0 NANOSLEEP.SYNCS 0x989680 ;  /* 0x009896800000895d */ /* 0x008fea0003900000 */
[----:B------:R-:W3:Y:S02]  /*7520*/  @!P0 SYNCS.PHASECHK.TRANS64 P0, [R2+URZ+0x28c00], R3 ;  /* 0x028c0003020085a7 */ /* 0x000ee4000800007f */
[----:B---3--:R-:W-:Y:S05]  /*7530*/  @!P0 BRA `(.L_x_5905) ;  /* 0xfffffffc00f08947 */ /* 0x008fea000383ffff */
.L_x_5904:
[----:B------:R-:W-:Y:S05]  /*7540*/  BSYNC B0 ;  /* 0x0000000000007941 */ /* 0x000fea0003800000 */
.L_x_5903:
[----:B------:R-:W-:Y:S05]  /*7550*/  BRA `(.L_x_5906) ;  /* 0x0000002c00787947 */ /* 0x000fea0003800000 */
.L_x_5902:
[----:B------:R-:W-:Y:S01]  /*7560*/  VIADD R3, R2, 0x20400 ;  /* 0x0002040002037836 */ /* 0x000fe20000000000 */
[----:B-----5:R-:W-:Y:S01]  /*7570*/  SHF.R.S32.HI R0, RZ, 0x1f, R37 ;  /* 0x0000001fff007819 */ /* 0x020fe20000011425 */
[----:B------:R-:W-:Y:S01]  /*7580*/  ULDC.64 UR4, c[0x0][0x3f8] ;  /* 0x0000fe0000047ab9 */ /* 0x000fe20000000a00 */
[----:B------:R-:W-:Y:S01]  /*7590*/  ULDC.64 UR6, c[0x0][0x408] ;  /* 0x0001020000067ab9 */ /* 0x000fe20000000a00 */
[----:B----4-:R-:W-:Y:S01]  /*75a0*/  IMAD.WIDE.U32 R24, R37, UR4, RZ ;  /* 0x0000000425187c25 */ /* 0x010fe2000f8e00ff */
[----:B------:R-:W-:Y:S01]  /*75b0*/  LOP3.LUT P0, RZ, R3, 0x3ff, RZ, 0xc0, !PT ;  /* 0x000003ff03ff7812 */ /* 0x000fe2000780c0ff */
[----:B------:R-:W-:Y:S02]  /*75c0*/  BSSY B6, `(.L_x_5907) ;  /* 0x0000019000067945 */ /* 0x000fe40003800000 */
[C---:B------:R-:W-:Y:S02]  /*75d0*/  IMAD R4, R0.reuse, UR4, RZ ;  /* 0x0000000400047c24 */ /* 0x040fe4000f8e02ff */
[----:B------:R-:W-:-:S02]  /*75e0*/  IMAD R0, R0, UR6, RZ ;  /* 0x0000000600007c24 */ /* 0x000fc4000f8e02ff */
        /* <DEDUP_REMOVED lines=22> */
.L_x_5908:
[----:B------:R-:W-:Y:S05]  /*7750*/  BSYNC B6 ;  /* 0x0000000000067941 */ /* 0x000fea0003800000 */
.L_x_5907:
[----:B------:R-:W-:Y:S01]  /*7760*/  ULDC.U8 UR4, c[0x0][0x410] ;  /* 0x0001040000047ab9 */ /* 0x000fe20000000000 */
[----:B------:R-:W-:Y:S01]  /*7770*/  BSSY B0, `(.L_x_5909) ;  /* 0x00002b4000007945 */ /* 0x000fe20003800000 */
[----:B------:R-:W-:Y:S01]  /*7780*/  ISETP.NE.AND P0, PT, RZ, UR4, PT ;  /* 0x00000004ff007c0c */ /* 0x000fe2000bf05270 */
[----:B------:R-:W-:-:S12]  /*7790*/  IMAD.IADD R34, R186, 0x1, R192 ;  /* 0x00000001ba227824 */ /* 0x000fd800078e02c0 */
[----:B------:R-:W-:Y:S05]  /*77a0*/  @!P0 BRA `(.L_x_5910) ;  /* 0x00000014009c8947 */ /* 0x000fea0003800000 */
[----:B------:R-:W1:Y:S01]  /*77b0*/  LDC R37, c[0x0][0x448] ;  /* 0x00011200ff257b82 */ /* 0x000e620000000800 */
[----:B------:R-:W-:Y:S01]  /*77c0*/  IMAD R3, R225, 0x20, R34 ;  /* 0x00000020e1037824 */ /* 0x000fe200078e0222 */
[----:B------:R-:W-:Y:S01]  /*77d0*/  ULDC.64 UR4, c[0x0][0x3f8] ;  /* 0x0000fe0000047ab9 */ /* 0x000fe20000000a00 */
[----:B------:R-:W-:Y:S01]  /*77e0*/  ULDC.64 UR6, c[0x0][0x408] ;  /* 0x0001020000067ab9 */ /* 0x000fe20000000a00 */
[----:B------:R-:W-:Y:S02]  /*77f0*/  IMAD.MOV.U32 R6, RZ, RZ, R24 ;  /* 0x000000ffff067224 */ /* 0x000fe400078e0018 */
[----:B------:R-:W-:Y:S02]  /*7800*/  IMAD.MOV.U32 R7, RZ, RZ, R29 ;  /* 0x000000ffff077224 */ /* 0x000fe400078e001d */
[----:B------:R-:W-:Y:S02]  /*7810*/  IMAD.MOV.U32 R8, RZ, RZ, R26 ;  /* 0x000000ffff087224 */ /* 0x000fe400078e001a */
[----:B------:R-:W-:Y:S01]  /*7820*/  IMAD.MOV.U32 R9, RZ, RZ, R31 ;  /* 0x000000ffff097224 */ /* 0x000fe200078e001f */
[----:B-1----:R-:W-:-:S13]  /*7830*/  ISETP.NE.AND P0, PT, R37, 0x1, PT ;  /* 0x000000012500780c */ /* 0x002fda0003f05270 */
[----:B------:R-:W1:Y:S08]  /*7840*/  @P0 LDC R0, c[0x0][0x44c] ;  /* 0x00011300ff000b82 */ /* 0x000e700000000800 */
[----:B------:R-:W2:Y:S01]  /*7850*/  @P0 LDC R5, c[0x0][0x450] ;  /* 0x00011400ff050b82 */ /* 0x000ea20000000800 */
[----:B-1----:R-:W-:-:S05]  /*7860*/  @P0 IMAD.HI.U32 R0, R3, R0, RZ ;  /* 0x0000000003000227 */ /* 0x002fca00078e00ff */
[----:B--2---:R-:W-:-:S04]  /*7870*/  @P0 SHF.R.U32.HI R3, RZ, R5, R0 ;  /* 0x00000005ff030219 */ /* 0x004fc80000011600 */
        /* <DEDUP_REMOVED lines=17> */
[----:B------:R1:W2:Y:S04]  /*7990*/  SHFL.IDX PT, R3, R6, RZ, 0x1c1f ;  /* 0x001c1fff06037589 */ /* 0x0002a800000e0000 */
[----:B------:R1:W3:Y:S04]  /*79a0*/  SHFL.IDX PT, R0, R4, RZ, 0x1c1f ;  /* 0x001c1fff04007589 */ /* 0x0002e800000e0000 */
[----:B------:R1:W4:Y:S04]  /*79b0*/  SHFL.IDX PT, R5, R8, RZ, 0x1c1f ;  /* 0x001c1fff08057589 */ /* 0x00032800000e0000 */
[----:B------:R1:W0:Y:S02]  /*79c0*/  SHFL.IDX PT, R14, R7, RZ, 0x1c1f ;  /* 0x001c1fff070e7589 */ /* 0x00022400000e0000 */
.L_x_6241:
[----:B------:R-:W-:Y:S01]  /*79d0*/  IMAD R37, R22, R37, RZ ;  /* 0x0000002516257224 */ /* 0x000fe200078e02ff */
[----:B------:R-:W-:Y:S01]  /*79e0*/  BSSY B1, `(.L_x_5912) ;  /* 0x000001d000017945 */ /* 0x000fe20003800000 */
[----:B------:R-:W-:Y:S02]  /*79f0*/  CS2R R20, SRZ ;  /* 0x0000000000147805 */ /* 0x000fe4000001ff00 */
[----:B------:R-:W-:Y:S02]  /*7a00*/  CS2R R28, SRZ ;  /* 0x00000000001c7805 */ /* 0x000fe4000001ff00 */
[----:B------:R-:W-:Y:S02]  /*7a10*/  CS2R R24, SRZ ;  /* 0x0000000000187805 */ /* 0x000fe4000001ff00 */
[----:B------:R-:W-:Y:S02]  /*7a20*/  ISETP.GE.AND P0, PT, R34, R37, PT ;  /* 0x000000252200720c */ /* 0x000fe40003f06270 */
[----:B------:R-:W-:-:S11]  /*7a30*/  CS2R R30, SRZ ;  /* 0x00000000001e7805 */ /* 0x000fd6000001ff00 */
        /* <DEDUP_REMOVED lines=8> */
[C---:B------:R-:W-:Y:S01]  /*7ac0*/  @!P3 IMAD.SHL.U32 R33, R199.reuse, 0x2, RZ ;  /* 0x00000002c721b824 */ /* 0x040fe200078e00ff */
[----:B------:R-:W-:Y:S02]  /*7ad0*/  @!P3 SHF.L.U64.HI R24, R199, 0x1, R226 ;  /* 0x00000001c718b819 */ /* 0x000fe400000102e2 */
[----:B------:R-:W-:Y:S02]  /*7ae0*/  CS2R R30, SRZ ;  /* 0x00000000001e7805 */ /* 0x000fe4000001ff00 */
[----:B------:R-:W-:Y:S01]  /*7af0*/  CS2R R20, SRZ ;  /* 0x0000000000147805 */ /* 0x000fe2000001ff00 */
[----:B------:R-:W-:Y:S01]  /*7b00*/  @!P2 IMAD.WIDE R10, R188, 0x2, R10 ;  /* 0x00000002bc0aa825 */ /* 0x000fe200078e020a */
[-C--:B------:R-:W-:Y:S02]  /*7b10*/  @!P3 IADD3 R26, P0, R0, R33.reuse, RZ ;  /* 0x00000021001ab210 */ /* 0x080fe40007f1e0ff */
[----:B0-----:R-:W-:Y:S01]  /*7b20*/  @!P3 IADD3 R32, P1, R14, R33, RZ ;  /* 0x000000210e20b210 */ /* 0x001fe20007f3e0ff */
[----:B------:R-:W-:Y:S01]  /*7b30*/  @!P2 IMAD.WIDE R12, R188, 0x2, R14 ;  /* 0x00000002bc0ca825 */ /* 0x000fe200078e020e */
[----:B------:R0:W5:Y:S03]  /*7b40*/  @!P2 LD.E.64 R28, desc[UR42][R10.64] ;  /* 0x0000002a0a1ca980 */ /* 0x000166000c101b00 */
[--C-:B------:R-:W-:Y:S01]  /*7b50*/  @!P3 IMAD.X R27, R3, 0x1, R24.reuse, P0 ;  /* 0x00000001031bb824 */ /* 0x100fe200000e0618 */
[----:B------:R0:W5:Y:S01]  /*7b60*/  @!P2 LD.E.64 R30, desc[UR42][R12.64] ;  /* 0x0000002a0c1ea980 */ /* 0x000162000c101b00 */
[----:B------:R-:W-:Y:S01]  /*7b70*/  @!P3 IMAD.X R33, R5, 0x1, R24, P1 ;  /* 0x000000010521b824 */ /* 0x000fe200008e0618 */
[----:B------:R-:W-:-:S02]  /*7b80*/  CS2R R24, SRZ ;  /* 0x0000000000187805 */ /* 0x000fc4000001ff00 */
[----:B------:R0:W5:Y:S04]  /*7b90*/  @!P3 LD.E.64 R20, desc[UR42][R26.64] ;  /* 0x0000002a1a14b980 */ /* 0x000168000c101b00 */
[----:B------:R0:W5:Y:S02]  /*7ba0*/  @!P3 LD.E.64 R24, desc[UR42][R32.64] ;  /* 0x0000002a2018b980 */ /* 0x000164000c101b00 */
.L_x_5913:
[----:B------:R-:W-:Y:S05]  /*7bb0*/  BSYNC B1 ;  /* 0x0000000000017941 */ /* 0x000fea0003800000 */
.L_x_5912:
[----:B---3-5:R-:W-:Y:S01]  /*7bc0*/  IMAD.MOV.U32 R0, RZ, RZ, R20 ;  /* 0x000000ffff007224 */ /* 0x028fe200078e0014 */
[----:B------:R-:W-:Y:S01]  /*7bd0*/  UMOV UR4, 0xffffffff ;  /* 0xffffffff00047882 */ /* 0x000fe20000000000 */
[----:B--2---:R-:W-:Y:S01]  /*7be0*/  IMAD.MOV.U32 R3, RZ, RZ, R21 ;  /* 0x000000ffff037224 */ /* 0x004fe200078e0015 */
[----:B0-----:R-:W-:Y:S01]  /*7bf0*/  CS2R R26, SRZ ;  /* 0x00000000001a7805 */ /* 0x001fe2000001ff00 */
[----:B----4-:R-:W-:Y:S01]  /*7c00*/  IMAD.MOV.U32 R5, RZ, RZ, R28 ;  /* 0x000000ffff057224 */ /* 0x010fe200078e001c */
        /* <DEDUP_REMOVED lines=16> */
[----:B------:R0:W4:Y:S04]  /*7d10*/  SHFL.IDX PT, R5, R8, 0x1, 0x1c1f ;  /* 0x003c1f0008057f89 */ /* 0x00012800000e0000 */
[----:B------:R0:W0:Y:S02]  /*7d20*/  SHFL.IDX PT, R14, R7, 0x1, 0x1c1f ;  /* 0x003c1f00070e7f89 */ /* 0x00002400000e0000 */
.L_x_6247:
[----:B01----:R-:W-:Y:S01]  /*7d30*/  VIADD R4, R34, 0x20 ;  /* 0x0000002022047836 */ /* 0x003fe20000000000 */
[----:B------:R-:W-:Y:S01]  /*7d40*/  LEA.HI R6, R219, R219, RZ, 0x1 ;  /* 0x000000dbdb067211 */ /* 0x000fe200078f08ff */
[----:B------:R-:W-:Y:S01]  /*7d50*/  BSSY B1, `(.L_x_5915) ;  /* 0x0000020000017945 */ /* 0x000fe20003800000 */
[----:B------:R-:W-:Y:S01]  /*7d60*/  IMAD.SHL.U32 R34, R193, 0x40, RZ ;  /* 0x00000040c1227824 */ /* 0x000fe200078e00ff */
[----:B------:R-:W-:Y:S02]  /*7d70*/  CS2R R10, SRZ ;  /* 0x00000000000a7805 */ /* 0x000fe4000001ff00 */
[----:B------:R-:W-:Y:S02]  /*7d80*/  ISETP.GE.AND P0, PT, R4, R37, PT ;  /* 0x000000250400720c */ /* 0x000fe40003f06270 */
[----:B------:R-:W-:Y:S02]  /*7d90*/  CS2R R8, SRZ ;  /* 0x0000000000087805 */ /* 0x000fe4000001ff00 */
[----:B------:R-:W-:-:S02]  /*7da0*/  LOP3.LUT R6, R6, 0xfffffffe, RZ, 0xc0, !PT ;  /* 0xfffffffe06067812 */ /* 0x000fc400078ec0ff */
[----:B------:R-:W-:-:S03]  /*7db0*/  CS2R R12, SRZ ;  /* 0x00000000000c7805 */ /* 0x000fc6000001ff00 */
[----:B------:R-:W-:-:S05]  /*7dc0*/  IMAD.IADD R6, R219, 0x1, -R6 ;  /* 0x00000001db067824 */ /* 0x000fca00078e0a06 */
[----:B------:R-:W-:Y:S01]  /*7dd0*/  SHF.L.U32 R35, R6, 0x1f, RZ ;  /* 0x0000001f06237819 */ /* 0x000fe200000006ff */
[----:B------:R-:W-:Y:S06]  /*7de0*/  @P0 BRA `(.L_x_5916) ;  /* 0x0000000000580947 */ /* 0x000fec0003800000 */
        /* <DEDUP_REMOVED lines=13> */
[----:B------:R-:W-:Y:S01]  /*7ec0*/  @!P3 IADD3 R4, P1, R14, R9, RZ ;  /* 0x000000090e04b210 */ /* 0x000fe20007f3e0ff */
        /* <DEDUP_REMOVED lines=8> */
.L_x_5916:
[----:B------:R-:W-:Y:S05]  /*7f50*/  BSYNC B1 ;  /* 0x0000000000017941 */ /* 0x000fea0003800000 */
.L_x_5915:
[----:B------:R-:W1:Y:S01]  /*7f60*/  SYNCS.PHASECHK.TRANS64.TRYWAIT P0, [R2+URZ+0x28c00], R35 ;  /* 0x028c0023020075a7 */ /* 0x000e62000800017f */
[----:B--2---:R-:W-:Y:S01]  /*7f70*/  LOP3.LUT R3, R34, 0x1c0, RZ, 0xc0, !PT ;  /* 0x000001c022037812 */ /* 0x004fe200078ec0ff */
[----:B0----5:R-:W-:Y:S01]  /*7f80*/  IMAD.MOV.U32 R4, RZ, RZ, R26 ;  /* 0x000000ffff047224 */ /* 0x021fe200078e001a */
[----:B------:R-:W-:Y:S01]  /*7f90*/  VIADDMNMX R41, R37, -R192, 0x40, PT ;  /* 0x0000004025297446 */ /* 0x000fe200038009c0 */
[----:B----4-:R-:W-:Y:S01]  /*7fa0*/  IMAD.MOV.U32 R5, RZ, RZ, R11 ;  /* 0x000000ffff057224 */ /* 0x010fe200078e000b */
[----:B---3--:R-:W-:Y:S01]  /*7fb0*/  LOP3.LUT R0, R3, 0x18, R16, 0xf8, !PT ;  /* 0x0000001803007812 */ /* 0x008fe200078ef810 */
[----:B------:R-:W-:Y:S01]  /*7fc0*/  IMAD.MOV.U32 R6, RZ, RZ, R8 ;  /* 0x000000ffff067224 */ /* 0x000fe200078e0008 */
[----:B------:R-:W-:Y:S01]  /*7fd0*/  SHF.R.U32.HI R3, RZ, 0x3, R3 ;  /* 0x00000003ff037819 */ /* 0x000fe20000011603 */
[----:B------:R-:W-:Y:S01]  /*7fe0*/  BSSY B1, `(.L_x_5917) ;  /* 0x0000015000017945 */ /* 0x000fe20003800000 */
[----:B------:R-:W-:Y:S01]  /*7ff0*/  PRMT R40, R4, 0x7610, R40 ;  /* 0x0000761004287816 */ /* 0x000fe20000000028 */
[----:B------:R-:W-:Y:S01]  /*8000*/  IMAD.MOV.U32 R4, RZ, RZ, R10 ;  /* 0x000000ffff047224 */ /* 0x000fe200078e000a */
[----:B------:R-:W-:Y:S01]  /*8010*/  LOP3.LUT R0, R0, R3, RZ, 0x3c, !PT ;  /* 0x0000000300007212 */ /* 0x000fe200078e3cff */
[----:B------:R-:W-:Y:S01]  /*8020*/  IMAD.MOV.U32 R3, RZ, RZ, R27 ;  /* 0x000000ffff037224 */ /* 0x000fe200078e001b */
[----:B------:R-:W-:Y:S01]  /*8030*/  PRMT R42, R5, 0x7610, R42 ;  /* 0x00007610052a7816 */ /* 0x000fe2000000002a */
[----:B------:R-:W-:Y:S01]  /*8040*/  IMAD.MOV.U32 R5, RZ, RZ, R13 ;  /* 0x000000ffff057224 */ /* 0x000fe200078e000d */
[----:B------:R-:W-:Y:S01]  /*8050*/  PRMT R45, R45, 0x5410, R4 ;  /* 0x000054102d2d7816 */ /* 0x000fe20000000004 */
[----:B------:R-:W-:Y:S01]  /*8060*/  IMAD.MOV.U32 R4, RZ, RZ, R12 ;  /* 0x000000ffff047224 */ /* 0x000fe200078e000c */
[----:B------:R-:W-:Y:S01]  /*8070*/  PRMT R44, R44, 0x5410, R3 ;  /* 0x000054102c2c7816 */ /* 0x000fe20000000003 */
[----:B------:R-:W-:Y:S01]  /*8080*/  IMAD R3, R203, 0x200, R0 ;  /* 0x00000200cb037824 */ /* 0x000fe200078e0200 */
[----:B------:R-:W-:Y:S01]  /*8090*/  PRMT R46, R46, 0x5410, R6 ;  /* 0x000054102e2e7816 */ /* 0x000fe20000000006 */
[----:B------:R-:W-:Y:S01]  /*80a0*/  IMAD.MOV.U32 R0, RZ, RZ, R9 ;  /* 0x000000ffff007224 */ /* 0x000fe200078e0009 */
[----:B------:R-:W-:Y:S01]  /*80b0*/  PRMT R44, R4, 0x7610, R44 ;  /* 0x00007610042c7816 */ /* 0x000fe2000000002c */
[----:B------:R-:W-:Y:S01]  /*80c0*/  IMAD R3, R3, 0x2, R2 ;  /* 0x0000000203037824 */ /* 0x000fe200078e0202 */
[----:B------:R-:W-:-:S02]  /*80d0*/  LOP3.LUT P2, RZ, R193, 0x4, RZ, 0xc0, !PT ;  /* 0x00000004c1ff7812 */ /* 0x000fc4000784c0ff */
[----:B------:R-:W-:Y:S01]  /*80e0*/  PRMT R43, R0, 0x7610, R43 ;  /* 0x00007610002b7816 */ /* 0x000fe2000000002b */
[C---:B------:R-:W-:Y:S01]  /*80f0*/  VIADD R4, R3.reuse, 0x20400 ;  /* 0x0002040003047836 */ /* 0x040fe20000000000 */
[----:B------:R-:W-:Y:S01]  /*8100*/  ISETP.GE.AND P1, PT, R186, R41, PT ;  /* 0x00000029ba00720c */ /* 0x000fe20003f26270 */
[----:B------:R-:W-:Y:S01]  /*8110*/  VIADD R0, R3, 0x20440 ;  /* 0x0002044003007836 */ /* 0x000fe20000000000 */
[----:B-1----:R-:W-:Y:S11]  /*8120*/  @!P0 BRA `(.L_x_5918) ;  /* 0x0000017c002c8947 */ /* 0x002ff60003800000 */
.L_x_6248:
[----:B------:R-:W-:Y:S05]  /*8130*/  BSYNC B1 ;  /* 0x0000000000017941 */ /* 0x000fea0003800000 */
.L_x_5917:
[----:B------:R-:W-:Y:S01]  /*8140*/  BSSY B1, `(.L_x_5919) ;  /* 0x0000067000017945 */ /* 0x000fe20003800000 */
[----:B------:R-:W-:Y:S01]  /*8150*/  PRMT R47, R47, 0x5410, R5 ;  /* 0x000054102f2f7816 */ /* 0x000fe20000000005 */
[----:B------:R-:W-:Y:S02]  /*8160*/  @P2 VIADD R0, R4, 0xffffffc0 ;  /* 0xffffffc004002836 */ /* 0x000fe40000000000 */
[----:B------:R-:W-:Y:S05]  /*8170*/  @P1 BRA `(.L_x_5920) ;  /* 0x00000004008c1947 */ /* 0x000fea0003800000 */
[----:B------:R-:W1:Y:S01]  /*8180*/  LDC R4, c[0x0][0x3f4] ;  /* 0x0000fd00ff047b82 */ /* 0x000e620000000800 */
[----:B------:R-:W-:Y:S01]  /*8190*/  BSSY B2, `(.L_x_5921) ;  /* 0x0000032000027945 */ /* 0x000fe20003800000 */
[-C--:B-1----:R-:W-:Y:S02]  /*81a0*/  ISETP.GE.AND P0, PT, R188, R4.reuse, PT ;  /* 0x00000004bc00720c */ /* 0x082fe40003f06270 */
[----:B------:R-:W-:-:S11]  /*81b0*/  ISETP.GE.AND P1, PT, R199, R4, PT ;  /* 0x00000004c700720c */ /* 0x000fd60003f26270 */
[----:B------:R-:W-:Y:S05]  /*81c0*/  @P0 BRA `(.L_x_5922) ;  /* 0x0000000000b80947 */ /* 0x000fea0003800000 */
[----:B------:R-:W1:Y:S01]  /*81d0*/  LDS.128 R4, [R3+0x20400] ;  /* 0x0204000003047984 */ /* 0x000e620000000c00 */
[----:B------:R-:W-:Y:S02]  /*81e0*/  SHF.R.U64 R14, R28, 0x10, R29 ;  /* 0x000000101c0e7819 */ /* 0x000fe4000000121d */
[----:B------:R-:W-:Y:S02]  /*81f0*/  SHF.R.U32.HI R34, RZ, 0x10, R31 ;  /* 0x00000010ff227819 */ /* 0x000fe4000001161f */
[----:B------:R-:W-:Y:S02]  /*8200*/  SHF.R.U32.HI R28, RZ, 0x10, R29 ;  /* 0x00000010ff1c7819 */ /* 0x000fe4000001161d */
[----:B------:R-:W-:Y:S02]  /*8210*/  SHF.R.U64 R33, R30, 0x10, R31 ;  /* 0x000000101e217819 */ /* 0x000fe4000000121f */
[----:B------:R-:W-:Y:S02]  /*8220*/  PRMT R34, R43, 0x5432, R34 ;  /* 0x000054322b227816 */ /* 0x000fe40000000022 */
[----:B------:R-:W-:-:S02]  /*8230*/  PRMT R31, R39, 0x5432, R28 ;  /* 0x00005432271f7816 */ /* 0x000fc4000000001c */
[----:B------:R-:W-:Y:S01]  /*8240*/  PRMT R30, R36, 0x5432, R14 ;  /* 0x00005432241e7816 */ /* 0x000fe2000000000e */
[C---:B0-----:R-:W-:Y:S01]  /*8250*/  IMAD.U32 R35, R34.reuse, 0x10000, RZ ;  /* 0x0001000022237824 */ /* 0x041fe200078e00ff */
[----:B------:R-:W-:Y:S01]  /*8260*/  LOP3.LUT R34, R34, 0xffff0000, RZ, 0xc0, !PT ;  /* 0xffff000022227812 */ /* 0x000fe200078ec0ff */
[C---:B------:R-:W-:Y:S01]  /*8270*/  IMAD.U32 R32, R31.reuse, 0x10000, RZ ;  /* 0x000100001f207824 */ /* 0x040fe200078e00ff */
[----:B------:R-:W-:Y:S02]  /*8280*/  PRMT R33, R36, 0x5410, R33 ;  /* 0x0000541024217816 */ /* 0x000fe40000000021 */
[----:B------:R-:W-:Y:S02]  /*8290*/  LOP3.LUT R31, R31, 0xffff0000, RZ, 0xc0, !PT ;  /* 0xffff00001f1f7812 */ /* 0x000fe400078ec0ff */
[C---:B-1----:R-:W-:Y:S01]  /*82a0*/  LOP3.LUT R15, R6.reuse, 0xffff0000, RZ, 0xc0, !PT ;  /* 0xffff0000060f7812 */ /* 0x042fe200078ec0ff */
[----:B------:R-:W-:Y:S01]  /*82b0*/  IMAD.U32 R14, R6, 0x10000, RZ ;  /* 0x00010000060e7824 */ /* 0x000fe200078e00ff */
[C---:B------:R-:W-:Y:S01]  /*82c0*/  LOP3.LUT R29, R7.reuse, 0xffff0000, RZ, 0xc0, !PT ;  /* 0xffff0000071d7812 */ /* 0x040fe200078ec0ff */
[----:B------:R-:W-:-:S02]  /*82d0*/  IMAD.U32 R28, R7, 0x10000, RZ ;  /* 0x00010000071c7824 */ /* 0x000fc400078e00ff */
[CC--:B------:R-:W-:Y:S01]  /*82e0*/  FMUL.FTZ R37, R15.reuse, R35.reuse ;  /* 0x000000230f257220 */ /* 0x0c0fe20000410000 */
[----:B------:R-:W-:Y:S01]  /*82f0*/  FMUL.FTZ R36, R15, R32 ;  /* 0x000000200f247220 */ /* 0x000fe20000410000 */
[----:B------:R-:W-:Y:S01]  /*8300*/  FMUL.FTZ R15, R29, R34 ;  /* 0x000000221d0f7220 */ /* 0x000fe20000410000 */
[----:B------:R-:W-:Y:S02]  /*8310*/  IMAD.U32 R6, R4, 0x10000, RZ ;  /* 0x0001000004067824 */ /* 0x000fe400078e00ff */
[C---:B------:R-:W-:Y:S01]  /*8320*/  FFMA.FTZ R37, R14.reuse, R32, -R37 ;  /* 0x000000200e257223 */ /* 0x040fe20000010825 */
[----:B------:R-:W-:Y:S01]  /*8330*/  FFMA.FTZ R36, R14, R35, R36 ;  /* 0x000000230e247223 */ /* 0x000fe20000010024 */
[-C--:B------:R-:W-:Y:S01]  /*8340*/  FFMA.FTZ R35, R28, R31.reuse, -R15 ;  /* 0x0000001f1c237223 */ /* 0x080fe2000001080f */
[C---:B------:R-:W-:Y:S01]  /*8350*/  IMAD.U32 R7, R5.reuse, 0x10000, RZ ;  /* 0x0001000005077824 */ /* 0x040fe200078e00ff */
[----:B------:R-:W-:Y:S01]  /*8360*/  LOP3.LUT R4, R4, 0xffff0000, RZ, 0xc0, !PT ;  /* 0xffff000004047812 */ /* 0x000fe200078ec0ff */
[C---:B------:R-:W-:Y:S01]  /*8370*/  IMAD.U32 R15, R30.reuse, 0x10000, RZ ;  /* 0x000100001e0f7824 */ /* 0x040fe200078e00ff */
[----:B------:R-:W-:Y:S01]  /*8380*/  LOP3.LUT R5, R5, 0xffff0000, RZ, 0xc0, !PT ;  /* 0xffff000005057812 */ /* 0x000fe200078ec0ff */
[----:B------:R-:W-:Y:S01]  /*8390*/  FMUL.FTZ R39, R29, R31 ;  /* 0x0000001f1d277220 */ /* 0x000fe20000410000 */
[C---:B------:R-:W-:Y:S01]  /*83a0*/  LOP3.LUT R14, R33.reuse, 0xffff0000, RZ, 0xc0, !PT ;  /* 0xffff0000210e7812 */ /* 0x040fe200078ec0ff */
[----:B------:R-:W-:Y:S01]  /*83b0*/  IMAD.U32 R29, R33, 0x10000, RZ ;  /* 0x00010000211d7824 */ /* 0x000fe200078e00ff */
[----:B------:R-:W-:Y:S01]  /*83c0*/  LOP3.LUT R30, R30, 0xffff0000, RZ, 0xc0, !PT ;  /* 0xffff00001e1e7812 */ /* 0x000fe200078ec0ff */
[----:B------:R-:W-:Y:S01]  /*83d0*/  FFMA.FTZ R34, R28, R34, R39 ;  /* 0x000000221c227223 */ /* 0x000fe20000010027 */
[C---:B------:R-:W-:Y:S01]  /*83e0*/  FMUL.FTZ R28, R4.reuse, R15 ;  /* 0x0000000f041c7220 */ /* 0x040fe20000410000 */
[-C--:B------:R-:W-:Y:S01]  /*83f0*/  FMUL.FTZ R31, R4, R29.reuse ;  /* 0x0000001d041f7220 */ /* 0x080fe20000410000 */
        /* <DEDUP_REMOVED lines=9> */
[----:B------:R-:W-:-:S05]  /*8490*/  F2FP.BF16.F32.PACK_AB R5, R14, R5 ;  /* 0x000000050e05723e */ /* 0x000fca00000010ff */
[----:B------:R1:W-:Y:S02]  /*84a0*/  STS.128 [R3+0x20400], R4 ;  /* 0x0204000403007388 */ /* 0x0003e40000000c00 */
.L_x_5922:
[----:B------:R-:W-:Y:S05]  /*84b0*/  BSYNC B2 ;  /* 0x0000000000027941 */ /* 0x000fea0003800000 */
.L_x_5921:
[----:B------:R-:W-:Y:S05]  /*84c0*/  @P1 BRA `(.L_x_5920) ;  /* 0x0000000000b81947 */ /* 0x000fea0003800000 */
[----:B-1----:R-:W1:Y:S01]  /*84d0*/  LDS.128 R4, [R0] ;  /* 0x0000000000047984 */ /* 0x002e620000000c00 */
[----:B------:R-:W-:Y:S02]  /*84e0*/  SHF.R.U64 R14, R20, 0x10, R21 ;  /* 0x00000010140e7819 */ /* 0x000fe40000001215 */
[----:B------:R-:W-:Y:S02]  /*84f0*/  SHF.R.U32.HI R30, RZ, 0x10, R25 ;  /* 0x00000010ff1e7819 */ /* 0x000fe40000011619 */
[----:B------:R-:W-:Y:S02]  /*8500*/  SHF.R.U32.HI R20, RZ, 0x10, R21 ;  /* 0x00000010ff147819 */ /* 0x000fe40000011615 */
[----:B------:R-:W-:Y:S02]  /*8510*/  SHF.R.U64 R29, R24, 0x10, R25 ;  /* 0x00000010181d7819 */ /* 0x000fe40000001219 */
        /* <DEDUP_REMOVED lines=23> */
[----:B0-----:R-:W-:Y:S01]  /*8690*/  FMUL.FTZ R35, R21, R25 ;  /* 0x0000001915237220 */ /* 0x001fe20000410000 */
        /* <DEDUP_REMOVED lines=16> */
[----:B------:R2:W-:Y:S02]  /*87a0*/  STS.128 [R0], R4 ;  /* 0x0000000400007388 */ /* 0x0005e40000000c00 */
.L_x_5920:
[----:B------:R-:W-:Y:S05]  /*87b0*/  BSYNC B1 ;  /* 0x0000000000017941 */ /* 0x000fea0003800000 */
.L_x_5919:
[----:B------:R-:W-:-:S13]  /*87c0*/  ISETP.GE.AND P0, PT, R236, R41, PT ;  /* 0x00000029ec00720c */ /* 0x000fda0003f06270 */
[----:B------:R-:W-:Y:S05]  /*87d0*/  @P0 BRA `(.L_x_5923) ;  /* 0x0000001800b40947 */ /* 0x000fea0003800000 */
[----:B-12---:R-:W1:Y:S01]  /*87e0*/  LDC R4, c[0x0][0x3f4] ;  /* 0x0000fd00ff047b82 */ /* 0x006e620000000800 */
[----:B------:R-:W-:Y:S01]  /*87f0*/  BSSY B1, `(.L_x_5924) ;  /* 0x0000032000017945 */ /* 0x000fe20003800000 */
[-C--:B-1----:R-:W-:Y:S02]  /*8800*/  ISETP.GE.AND P0, PT, R188, R4.reuse, PT ;  /* 0x00000004bc00720c */ /* 0x082fe40003f06270 */
[----:B------:R-:W-:-:S11]  /*8810*/  ISETP.GE.AND P1, PT, R199, R4, PT ;  /* 0x00000004c700720c */ /* 0x000fd60003f26270 */
[----:B------:R-:W-:Y:S05]  /*8820*/  @P0 BRA `(.L_x_5925) ;  /* 0x0000000000b80947 */ /* 0x000fea0003800000 */
[----:B------:R-:W1:Y:S01]  /*8830*/  LDS.128 R4, [R3+0x21400] ;  /* 0x0214000003047984 */ /* 0x000e620000000c00 */
[----:B------:R-:W-:Y:S02]  /*8840*/  SHF.R.U32.HI R24, RZ, 0x10, R13 ;  /* 0x00000010ff187819 */ /* 0x000fe4000001160d */
[----:B------:R-:W-:Y:S02]  /*8850*/  SHF.R.U32.HI R15, RZ, 0x10, R11 ;  /* 0x00000010ff0f7819 */ /* 0x000fe4000001160b */
[----:B------:R-:W-:Y:S02]  /*8860*/  PRMT R24, R47, 0x5432, R24 ;  /* 0x000054322f187816 */ /* 0x000fe40000000018 */
[----:B------:R-:W-:Y:S02]  /*8870*/  PRMT R15, R42, 0x5410, R15 ;  /* 0x000054102a0f7816 */ /* 0x000fe4000000000f */
[----:B------:R-:W-:Y:S01]  /*8880*/  SHF.R.U64 R14, R10, 0x10, R11 ;  /* 0x000000100a0e7819 */ /* 0x000fe2000000120b */
[----:B------:R-:W-:Y:S01]  /*8890*/  IMAD.U32 R25, R24, 0x10000, RZ ;  /* 0x0001000018197824 */ /* 0x000fe200078e00ff */
[----:B------:R-:W-:Y:S01]  /*88a0*/  SHF.R.U64 R21, R12, 0x10, R13 ;  /* 0x000000100c157819 */ /* 0x000fe2000000120d */
[----:B------:R-:W-:Y:S01]  /*88b0*/  IMAD.U32 R20, R15, 0x10000, RZ ;  /* 0x000100000f147824 */ /* 0x000fe200078e00ff */
[----:B------:R-:W-:-:S02]  /*88c0*/  LOP3.LUT R24, R24, 0xffff0000, RZ, 0xc0, !PT ;  /* 0xffff000018187812 */ /* 0x000fc400078ec0ff */
[----:B------:R-:W-:Y:S02]  /*88d0*/  LOP3.LUT R15, R15, 0xffff0000, RZ, 0xc0, !PT ;  /* 0xffff00000f0f7812 */ /* 0x000fe400078ec0ff */
[----:B------:R-:W-:Y:S02]  /*88e0*/  PRMT R14, R45, 0x5432, R14 ;  /* 0x000054322d0e7816 */ /* 0x000fe4000000000e */
[----:B------:R-:W-:Y:S02]  /*88f0*/  PRMT R21, R44, 0x5410, R21 ;  /* 0x000054102c157816 */ /* 0x000fe40000000015 */
[C---:B-1----:R-:W-:Y:S01]  /*8900*/  LOP3.LUT R11, R6.reuse, 0xffff0000, RZ, 0xc0, !PT ;  /* 0xffff0000060b7812 */ /* 0x042fe200078ec0ff */
[----:B------:R-:W-:Y:S01]  /*8910*/  IMAD.U32 R10, R6, 0x10000, RZ ;  /* 0x00010000060a7824 */ /* 0x000fe200078e00ff */
[C---:B------:R-:W-:Y:S01]  /*8920*/  LOP3.LUT R13, R7.reuse, 0xffff0000, RZ, 0xc0, !PT ;  /* 0xffff0000070d7812 */ /* 0x040fe200078ec0ff */
[----:B------:R-:W-:Y:S02]  /*8930*/  IMAD.U32 R12, R7, 0x10000, RZ ;  /* 0x00010000070c7824 */ /* 0x000fe400078e00ff */
[C---:B------:R-:W-:Y:S01]  /*8940*/  FMUL.FTZ R29, R11.reuse, R25 ;  /* 0x000000190b1d7220 */ /* 0x040fe20000410000 */
[----:B------:R-:W-:Y:S01]  /*8950*/  FMUL.FTZ R28, R11, R20 ;  /* 0x000000140b1c7220 */ /* 0x000fe20000410000 */
[----:B------:R-:W-:Y:S01]  /*8960*/  FMUL.FTZ R11, R13, R24 ;  /* 0x000000180d0b7220 */ /* 0x000fe20000410000 */
[----:B------:R-:W-:-:S02]  /*8970*/  IMAD.U32 R6, R4, 0x10000, RZ ;  /* 0x0001000004067824 */ /* 0x000fc400078e00ff */
        /* <DEDUP_REMOVED lines=25> */
.L_x_5925:
[----:B------:R-:W-:Y:S05]  /*8b10*/  BSYNC B1 ;  /* 0x0000000000017941 */ /* 0x000fea0003800000 */
.L_x_5924:
[----:B------:R-:W-:Y:S05]  /*8b20*/  @P1 BRA `(.L_x_5923) ;  /* 0x0000001400e01947 */ /* 0x000fea0003800000 */
[----:B-1----:R-:W1:Y:S01]  /*8b30*/  LDS.128 R4, [R0+0x1000] ;  /* 0x0010000000047984 */ /* 0x002e620000000c00 */
[----:B------:R-:W-:Y:S02]  /*8b40*/  SHF.R.U32.HI R15, RZ, 0x10, R9 ;  /* 0x00000010ff0f7819 */ /* 0x000fe40000011609 */
[----:B------:R-:W-:Y:S02]  /*8b50*/  SHF.R.U32.HI R12, RZ, 0x10, R27 ;  /* 0x00000010ff0c7819 */ /* 0x000fe4000001161b */
[----:B------:R-:W-:Y:S02]  /*8b60*/  PRMT R15, R43, 0x5410, R15 ;  /* 0x000054102b0f7816 */ /* 0x000fe4000000000f */
[----:B------:R-:W-:Y:S02]  /*8b70*/  PRMT R12, R44, 0x5432, R12 ;  /* 0x000054322c0c7816 */ /* 0x000fe4000000000c */
[----:B------:R-:W-:Y:S01]  /*8b80*/  SHF.R.U64 R14, R8, 0x10, R9 ;  /* 0x00000010080e7819 */ /* 0x000fe20000001209 */
[C---:B------:R-:W-:Y:S01]  /*8b90*/  IMAD.U32 R20, R15.reuse, 0x10000, RZ ;  /* 0x000100000f147824 */ /* 0x040fe200078e00ff */
[----:B------:R-:W-:Y:S01]  /*8ba0*/  SHF.R.U64 R11, R26, 0x10, R27 ;  /* 0x000000101a0b7819 */ /* 0x000fe2000000121b */
[----:B------:R-:W-:Y:S01]  /*8bb0*/  IMAD.U32 R13, R12, 0x10000, RZ ;  /* 0x000100000c0d7824 */ /* 0x000fe200078e00ff */
[----:B------:R-:W-:-:S02]  /*8bc0*/  LOP3.LUT R15, R15, 0xffff0000, RZ, 0xc0, !PT ;  /* 0xffff00000f0f7812 */ /* 0x000fc400078ec0ff */
[----:B------:R-:W-:Y:S02]  /*8bd0*/  LOP3.LUT R12, R12, 0xffff0000, RZ, 0xc0, !PT ;  /* 0xffff00000c0c7812 */ /* 0x000fe400078ec0ff */
[----:B------:R-:W-:Y:S02]  /*8be0*/  PRMT R11, R40, 0x5410, R11 ;  /* 0x00005410280b7816 */ /* 0x000fe4000000000b */
[----:B------:R-:W-:Y:S02]  /*8bf0*/  PRMT R14, R46, 0x5432, R14 ;  /* 0x000054322e0e7816 */ /* 0x000fe4000000000e */
[C---:B-1----:R-:W-:Y:S01]  /*8c00*/  LOP3.LUT R9, R6.reuse, 0xffff0000, RZ, 0xc0, !PT ;  /* 0xffff000006097812 */ /* 0x042fe200078ec0ff */
[C---:B------:R-:W-:Y:S01]  /*8c10*/  IMAD.U32 R10, R7.reuse, 0x10000, RZ ;  /* 0x00010000070a7824 */ /* 0x040fe200078e00ff */
[----:B------:R-:W-:Y:S01]  /*8c20*/  LOP3.LUT R7, R7, 0xffff0000, RZ, 0xc0, !PT ;  /* 0xffff000007077812 */ /* 0x000fe200078ec0ff */
[----:B------:R-:W-:Y:S02]  /*8c30*/  IMAD.U32 R8, R6, 0x10000, RZ ;  /* 0x0001000006087824 */ /* 0x000fe400078e00ff */
[C---:B------:R-:W-:Y:S01]  /*8c40*/  FMUL.FTZ R21, R9.reuse, R20 ;  /* 0x0000001409157220 */ /* 0x040fe20000410000 */
[----:B------:R-:W-:Y:S01]  /*8c50*/  FMUL.FTZ R9, R9, R13 ;  /* 0x0000000d09097220 */ /* 0x000fe20000410000 */
[----:B------:R-:W-:Y:S01]  /*8c60*/  FMUL.FTZ R25, R7, R15 ;  /* 0x0000000f07197220 */ /* 0x000fe20000410000 */
[----:B------:R-:W-:-:S02]  /*8c70*/  IMAD.U32 R3, R4, 0x10000, RZ ;  /* 0x0001000004037824 */ /* 0x000fc400078e00ff */
[C---:B------:R-:W-:Y:S01]  /*8c80*/  FFMA.FTZ R21, R8.reuse, R13, -R21 ;  /* 0x0000000d08157223 */ /* 0x040fe20000010815 */
[----:B------:R-:W-:Y:S01]  /*8c90*/  FFMA.FTZ R20, R8, R20, R9 ;  /* 0x0000001408147223 */ /* 0x000fe20000010009 */
[-C--:B------:R-:W-:Y:S01]  /*8ca0*/  FMUL.FTZ R9, R7, R12.reuse ;  /* 0x0000000c07097220 */ /* 0x080fe20000410000 */
[C---:B------:R-:W-:Y:S01]  /*8cb0*/  IMAD.U32 R6, R5.reuse, 0x10000, RZ ;  /* 0x0001000005067824 */ /* 0x040fe200078e00ff */
[----:B------:R-:W-:Y:S01]  /*8cc0*/  LOP3.LUT R4, R4, 0xffff0000, RZ, 0xc0, !PT ;  /* 0xffff000004047812 */ /* 0x000fe200078ec0ff */
[C---:B------:R-:W-:Y:S01]  /*8cd0*/  IMAD.U32 R8, R14.reuse, 0x10000, RZ ;  /* 0x000100000e087824 */ /* 0x040fe200078e00ff */
[----:B------:R-:W-:Y:S01]  /*8ce0*/  LOP3.LUT R5, R5, 0xffff0000, RZ, 0xc0, !PT ;  /* 0xffff000005057812 */ /* 0x000fe200078ec0ff */
[C---:B------:R-:W-:Y:S01]  /*8cf0*/  IMAD.U32 R7, R11.reuse, 0x10000, RZ ;  /* 0x000100000b077824 */ /* 0x040fe200078e00ff */
[----:B------:R-:W-:Y:S01]  /*8d00*/  LOP3.LUT R14, R14, 0xffff0000, RZ, 0xc0, !PT ;  /* 0xffff00000e0e7812 */ /* 0x000fe200078ec0ff */
[C---:B------:R-:W-:Y:S01]  /*8d10*/  FFMA.FTZ R25, R10.reuse, R12, -R25 ;  /* 0x0000000c0a197223 */ /* 0x040fe20000010819 */
[----:B------:R-:W-:Y:S01]  /*8d20*/  LOP3.LUT R11, R11, 0xffff0000, RZ, 0xc0, !PT ;  /* 0xffff00000b0b7812 */ /* 0x000fe200078ec0ff */
[----:B------:R-:W-:Y:S01]  /*8d30*/  FFMA.FTZ R12, R10, R15, R9 ;  /* 0x0000000f0a0c7223 */ /* 0x000fe20000010009 */
[C---:B------:R-:W-:Y:S01]  /*8d40*/  FMUL.FTZ R10, R4.reuse, R8 ;  /* 0x00000008040a7220 */ /* 0x040fe20000410000 */
[----:B------:R-:W-:Y:S01]  /*8d50*/  FMUL.FTZ R9, R4, R7 ;  /* 0x0000000704097220 */ /* 0x000fe20000410000 */
        /* <DEDUP_REMOVED lines=12> */
.L_x_5910:
[----:B------:R-:W1:Y:S01]  /*8e20*/  LDC R21, c[0x0][0x448] ;  /* 0x00011200ff157b82 */ /* 0x000e620000000800 */
[----:B------:R-:W-:Y:S01]  /*8e30*/  IMAD R3, R225, 0x20, R34 ;  /* 0x00000020e1037824 */ /* 0x000fe200078e0222 */
[----:B------:R-:W-:Y:S01]  /*8e40*/  ULDC.64 UR4, c[0x0][0x3f8] ;  /* 0x0000fe0000047ab9 */ /* 0x000fe20000000a00 */
[----:B------:R-:W-:Y:S01]  /*8e50*/  ULDC.64 UR6, c[0x0][0x408] ;  /* 0x0001020000067ab9 */ /* 0x000fe20000000a00 */
[----:B------:R-:W-:Y:S02]  /*8e60*/  IMAD.MOV.U32 R8, RZ, RZ, R24 ;  /* 0x000000ffff087224 */ /* 0x000fe400078e0018 */
[----:B------:R-:W-:Y:S02]  /*8e70*/  IMAD.MOV.U32 R9, RZ, RZ, R29 ;  /* 0x000000ffff097224 */ /* 0x000fe400078e001d */
[----:B------:R-:W-:Y:S01]  /*8e80*/  IMAD.MOV.U32 R4, RZ, RZ, R26 ;  /* 0x000000ffff047224 */ /* 0x000fe200078e001a */
[----:B-1----:R-:W-:-:S13]  /*8e90*/  ISETP.NE.AND P0, PT, R21, 0x1, PT ;  /* 0x000000011500780c */ /* 0x002fda0003f05270 */
[----:B------:R-:W1:Y:S08]  /*8ea0*/  @P0 LDC R0, c[0x0][0x44c] ;  /* 0x00011300ff000b82 */ /* 0x000e700000000800 */
[----:B------:R-:W2:Y:S01]  /*8eb0*/  @P0 LDC R5, c[0x0][0x450] ;  /* 0x00011400ff050b82 */ /* 0x000ea20000000800 */
[----:B-1----:R-:W-:-:S05]  /*8ec0*/  @P0 IMAD.HI.U32 R0, R3, R0, RZ ;  /* 0x0000000003000227 */ /* 0x002fca00078e00ff */
[----:B--2---:R-:W-:Y:S01]  /*8ed0*/  @P0 SHF.R.U32.HI R3, RZ, R5, R0 ;  /* 0x00000005ff030219 */ /* 0x004fe20000011600 */
        /* <DEDUP_REMOVED lines=18> */
[----:B------:R-:W1:Y:S04]  /*9000*/  SHFL.IDX PT, R3, R8, RZ, 0x1c1f ;  /* 0x001c1fff08037589 */ /* 0x000e6800000e0000 */
[----:B------:R-:W2:Y:S04]  /*9010*/  SHFL.IDX PT, R0, R6, RZ, 0x1c1f ;  /* 0x001c1fff06007589 */ /* 0x000ea800000e0000 */
[----:B------:R3:W4:Y:S04]  /*9020*/  SHFL.IDX PT, R5, R7, RZ, 0x1c1f ;  /* 0x001c1fff07057589 */ /* 0x00072800000e0000 */
[----:B------:R3:W0:Y:S01]  /*9030*/  SHFL.IDX PT, R14, R9, RZ, 0x1c1f ;  /* 0x001c1fff090e7589 */ /* 0x00062200000e0000 */
[----:B-1----:R-:W-:-:S02]  /*9040*/  IMAD.MOV.U32 R11, RZ, RZ, R3 ;  /* 0x000000ffff0b7224 */ /* 0x002fc400078e0003 */
[----:B--23--:R-:W-:-:S07]  /*9050*/  IMAD.MOV.U32 R10, RZ, RZ, R0 ;  /* 0x000000ffff0a7224 */ /* 0x00cfce00078e0000 */
.L_x_6254:
[----:B------:R-:W-:Y:S01]  /*9060*/  IMAD R21, R22, R21, RZ ;  /* 0x0000001516157224 */ /* 0x000fe200078e02ff */
[----:B------:R-:W-:Y:S01]  /*9070*/  BSSY B1, `(.L_x_5927) ;  /* 0x000000f000017945 */ /* 0x000fe20003800000 */
[----:B----4-:R-:W-:Y:S01]  /*9080*/  IMAD.MOV.U32 R15, RZ, RZ, R5 ;  /* 0x000000ffff0f7224 */ /* 0x010fe200078e0005 */
[----:B------:R-:W-:Y:S02]  /*9090*/  CS2R R28, SRZ ;  /* 0x00000000001c7805 */ /* 0x000fe4000001ff00 */
[----:B------:R-:W-:Y:S02]  /*90a0*/  CS2R R30, SRZ ;  /* 0x00000000001e7805 */ /* 0x000fe4000001ff00 */
[----:B------:R-:W-:Y:S02]  /*90b0*/  ISETP.GE.AND P0, PT, R34, R21, PT ;  /* 0x000000152200720c */ /* 0x000fe40003f06270 */
[----:B------:R-:W-:Y:S02]  /*90c0*/  CS2R R24, SRZ ;  /* 0x0000000000187805 */ /* 0x000fe4000001ff00 */
[----:B------:R-:W-:-:S09]  /*90d0*/  CS2R R26, SRZ ;  /* 0x00000000001a7805 */ /* 0x000fd2000001ff00 */
[----:B------:R-:W-:Y:S05]  /*90e0*/  @P0 BRA `(.L_x_5928) ;  /* 0x00000000001c0947 */ /* 0x000fea0003800000 */
[----:B------:R-:W-:Y:S02]  /*90f0*/  ULDC UR4, c[0x0][0x3f4] ;  /* 0x0000fd0000047ab9 */ /* 0x000fe40000000800 */
[----:B------:R-:W-:-:S13]  /*9100*/  ISETP.GE.AND P0, PT, R16, UR4, PT ;  /* 0x0000000410007c0c */ /* 0x000fda000bf06270 */
[----:B------:R-:W-:Y:S05]  /*9110*/  @P0 BRA `(.L_x_5928) ;  /* 0x0000000000100947 */ /* 0x000fea0003800000 */
[----:B------:R-:W-:-:S04]  /*9120*/  IMAD.WIDE R10, R16, 0x2, R10 ;  /* 0x00000002100a7825 */ /* 0x000fc800078e020a */
[----:B0-----:R-:W-:Y:S01]  /*9130*/  IMAD.WIDE R14, R16, 0x2, R14 ;  /* 0x00000002100e7825 */ /* 0x001fe200078e020e */
[----:B------:R1:W5:Y:S04]  /*9140*/  LD.E.128 R24, desc[UR42][R10.64] ;  /* 0x0000002a0a187980 */ /* 0x000368000c101d00 */
[----:B------:R1:W5:Y:S02]  /*9150*/  LD.E.128 R28, desc[UR42][R14.64] ;  /* 0x0000002a0e1c7980 */ /* 0x000364000c101d00 */
.L_x_5928:
[----:B------:R-:W-:Y:S05]  /*9160*/  BSYNC B1 ;  /* 0x0000000000017941 */ /* 0x000fea0003800000 */
.L_x_5927:
[----:B-----5:R-:W-:Y:S01]  /*9170*/  IMAD.MOV.U32 R0, RZ, RZ, R28 ;  /* 0x000000ffff007224 */ /* 0x020fe200078e001c */
[----:B------:R-:W-:Y:S01]  /*9180*/  UMOV UR4, 0xffffffff ;  /* 0xffffffff00047882 */ /* 0x000fe20000000000 */
[----:B------:R-:W-:Y:S02]  /*9190*/  IMAD.MOV.U32 R3, RZ, RZ, R29 ;  /* 0x000000ffff037224 */ /* 0x000fe400078e001d */
[----:B------:R-:W-:Y:S02]  /*91a0*/  IMAD.MOV.U32 R4, RZ, RZ, R30 ;  /* 0x000000ffff047224 */ /* 0x000fe400078e001e */
[----:B------:R-:W-:Y:S01]  /*91b0*/  IMAD.MOV.U32 R5, RZ, RZ, R31 ;  /* 0x000000ffff057224 */ /* 0x000fe200078e001f */
[----:B------:R-:W-:Y:S01]  /*91c0*/  PRMT R20, R0, 0x5410, R3 ;  /* 0x0000541000147816 */ /* 0x000fe20000000003 */
[----:B------:R-:W-:Y:S02]  /*91d0*/  IMAD.MOV.U32 R0, RZ, RZ, R24 ;  /* 0x000000ffff007224 */ /* 0x000fe400078e0018 */
[----:B------:R-:W-:Y:S01]  /*91e0*/  IMAD.MOV.U32 R3, RZ, RZ, R25 ;  /* 0x000000ffff037224 */ /* 0x000fe200078e0019 */
[----:B------:R-:W-:Y:S01]  /*91f0*/  PRMT R40, R5, 0x5410, R4 ;  /* 0x0000541005287816 */ /* 0x000fe20000000004 */
[----:B------:R-:W-:-:S02]  /*9200*/  IMAD.MOV.U32 R4, RZ, RZ, R26 ;  /* 0x000000ffff047224 */ /* 0x000fc400078e001a */
[----:B------:R-:W-:Y:S01]  /*9210*/  IMAD.MOV.U32 R5, RZ, RZ, R27 ;  /* 0x000000ffff057224 */ /* 0x000fe200078e001b */
[----:B------:R-:W-:Y:S02]  /*9220*/  PRMT R45, R45, 0x5410, R3 ;  /* 0x000054102d2d7816 */ /* 0x000fe40000000003 */
[----:B------:R-:W-:Y:S02]  /*9230*/  PRMT R44, R4, 0x5410, R0 ;  /* 0x00005410042c7816 */ /* 0x000fe40000000000 */
[----:B------:R-:W-:Y:S02]  /*9240*/  PRMT R48, R48, 0x5410, R5 ;  /* 0x0000541030307816 */ /* 0x000fe40000000005 */
[----:B------:R-:W-:Y:S01]  /*9250*/  CS2R R4, SRZ ;  /* 0x0000000000047805 */ /* 0x000fe2000001ff00 */
[----:B------:R-:W-:Y:S06]  /*9260*/  BRA.DIV UR4, `(.L_x_5929) ;  /* 0x0000016e04687947 */ /* 0x000fec000b800000 */
[----:B------:R-:W2:Y:S04]  /*9270*/  SHFL.IDX PT, R3, R8, 0x1, 0x1c1f ;  /* 0x003c1f0008037f89 */ /* 0x000ea800000e0000 */
[----:B------:R-:W3:Y:S04]  /*9280*/  SHFL.IDX PT, R0, R6, 0x1, 0x1c1f ;  /* 0x003c1f0006007f89 */ /* 0x000ee800000e0000 */
[----:B------:R-:W4:Y:S04]  /*9290*/  SHFL.IDX PT, R7, R7, 0x1, 0x1c1f ;  /* 0x003c1f0007077f89 */ /* 0x000f2800000e0000 */
[----:B01----:R0:W1:Y:S01]  /*92a0*/  SHFL.IDX PT, R14, R9, 0x1, 0x1c1f ;  /* 0x003c1f00090e7f89 */ /* 0x00306200000e0000 */
[----:B--2---:R-:W-:-:S02]  /*92b0*/  IMAD.MOV.U32 R13, RZ, RZ, R3 ;  /* 0x000000ffff0d7224 */ /* 0x004fc400078e0003 */
[----:B0--3--:R-:W-:-:S07]  /*92c0*/  IMAD.MOV.U32 R12, RZ, RZ, R0 ;  /* 0x000000ffff0c7224 */ /* 0x009fce00078e0000 */
.L_x_6260:
[----:B------:R-:W0:Y:S01]  /*92d0*/  LDC R49, c[0x0][0x3f4] ;  /* 0x0000fd00ff317b82 */ /* 0x000e220000000800 */
[----:B------:R-:W-:Y:S01]  /*92e0*/  VIADD R34, R34, 0x20 ;  /* 0x0000002022227836 */ /* 0x000fe20000000000 */
[----:B------:R-:W-:Y:S01]  /*92f0*/  LEA.HI R0, R219, R219, RZ, 0x1 ;  /* 0x000000dbdb007211 */ /* 0x000fe200078f08ff */
[----:B------:R-:W-:Y:S01]  /*9300*/  BSSY B1, `(.L_x_5930) ;  /* 0x0000014000017945 */ /* 0x000fe20003800000 */
[----:B----4-:R-:W-:Y:S01]  /*9310*/  IMAD.MOV.U32 R15, RZ, RZ, R7 ;  /* 0x000000ffff0f7224 */ /* 0x010fe200078e0007 */
        /* <DEDUP_REMOVED lines=9> */
[----:B------:R-:W-:Y:S02]  /*93b0*/  CS2R R6, SRZ ;  /* 0x0000000000067805 */ /* 0x000fe4000001ff00 */
[----:B------:R-:W-:Y:S02]  /*93c0*/  ISETP.GE.AND P0, PT, R16, UR4, PT ;  /* 0x0000000410007c0c */ /* 0x000fe4000bf06270 */
[----:B------:R-:W-:Y:S02]  /*93d0*/  CS2R R8, SRZ ;  /* 0x0000000000087805 */ /* 0x000fe4000001ff00 */
[----:B------:R-:W-:-:S09]  /*93e0*/  CS2R R10, SRZ ;  /* 0x00000000000a7805 */ /* 0x000fd2000001ff00 */
[----:B------:R-:W-:Y:S05]  /*93f0*/  @P0 BRA `(.L_x_5931) ;  /* 0x0000000000100947 */ /* 0x000fea0003800000 */
[----:B------:R-:W-:-:S04]  /*9400*/  IMAD.WIDE R12, R16, 0x2, R12 ;  /* 0x00000002100c7825 */ /* 0x000fc800078e020c */
[----:B-1----:R-:W-:Y:S01]  /*9410*/  IMAD.WIDE R14, R16, 0x2, R14 ;  /* 0x00000002100e7825 */ /* 0x002fe200078e020e */
[----:B------:R2:W5:Y:S04]  /*9420*/  LD.E.128 R8, desc[UR42][R12.64] ;  /* 0x0000002a0c087980 */ /* 0x000568000c101d00 */
[----:B------:R2:W5:Y:S02]  /*9430*/  LD.E.128 R4, desc[UR42][R14.64] ;  /* 0x0000002a0e047980 */ /* 0x000564000c101d00 */
.L_x_5931:
[----:B------:R-:W-:Y:S05]  /*9440*/  BSYNC B1 ;  /* 0x0000000000017941 */ /* 0x000fea0003800000 */
.L_x_5930:
[----:B------:R-:W3:Y:S01]  /*9450*/  SYNCS.PHASECHK.TRANS64.TRYWAIT P1, [R2+URZ+0x28c00], R3 ;  /* 0x028c0003020075a7 */ /* 0x000ee2000802017f */
[----:B--2---:R-:W-:Y:S01]  /*9460*/  VIADDMNMX R13, R21, -R192, 0x40, PT ;  /* 0x00000040150d7446 */ /* 0x004fe200038009c0 */
[----:B-----5:R-:W-:Y:S01]  /*9470*/  IMAD.MOV.U32 R0, RZ, RZ, R4 ;  /* 0x000000ffff007224 */ /* 0x020fe200078e0004 */
[----:B0-----:R-:W-:Y:S01]  /*9480*/  ISETP.GE.AND P0, PT, R16, R49, PT ;  /* 0x000000311000720c */ /* 0x001fe20003f06270 */
[----:B------:R-:W-:Y:S01]  /*9490*/  IMAD.MOV.U32 R12, RZ, RZ, R5 ;  /* 0x000000ffff0c7224 */ /* 0x000fe200078e0005 */
[----:B------:R-:W-:Y:S01]  /*94a0*/  BSSY B1, `(.L_x_5932) ;  /* 0x0000010000017945 */ /* 0x000fe20003800000 */
[----:B-1----:R-:W-:Y:S01]  /*94b0*/  IMAD.MOV.U32 R14, RZ, RZ, R9 ;  /* 0x000000ffff0e7224 */ /* 0x002fe200078e0009 */
[-C--:B------:R-:W-:Y:S01]  /*94c0*/  ISETP.GE.OR P2, PT, R186, R13.reuse, P0 ;  /* 0x0000000dba00720c */ /* 0x080fe20000746670 */
[----:B------:R-:W-:Y:S01]  /*94d0*/  IMAD.MOV.U32 R53, RZ, RZ, R10 ;  /* 0x000000ffff357224 */ /* 0x000fe200078e000a */
[----:B------:R-:W-:Y:S01]  /*94e0*/  PRMT R50, R50, 0x5410, R0 ;  /* 0x0000541032327816 */ /* 0x000fe20000000000 */
[----:B------:R-:W-:Y:S01]  /*94f0*/  IMAD.MOV.U32 R0, RZ, RZ, R6 ;  /* 0x000000ffff007224 */ /* 0x000fe200078e0006 */
[----:B------:R-:W-:Y:S01]  /*9500*/  PRMT R51, R51, 0x5410, R12 ;  /* 0x0000541033337816 */ /* 0x000fe2000000000c */
[----:B------:R-:W-:Y:S01]  /*9510*/  IMAD.MOV.U32 R12, RZ, RZ, R7 ;  /* 0x000000ffff0c7224 */ /* 0x000fe200078e0007 */
[----:B------:R-:W-:Y:S01]  /*9520*/  ISETP.GE.OR P0, PT, R236, R13, P0 ;  /* 0x0000000dec00720c */ /* 0x000fe20000706670 */
[----:B------:R-:W-:Y:S01]  /*9530*/  IMAD.MOV.U32 R13, RZ, RZ, R8 ;  /* 0x000000ffff0d7224 */ /* 0x000fe200078e0008 */
[----:B------:R-:W-:Y:S01]  /*9540*/  PRMT R48, R0, 0x7610, R48 ;  /* 0x0000761000307816 */ /* 0x000fe20000000030 */
[----:B------:R-:W-:Y:S01]  /*9550*/  IMAD.MOV.U32 R54, RZ, RZ, R11 ;  /* 0x000000ffff367224 */ /* 0x000fe200078e000b */
[----:B------:R-:W-:-:S02]  /*9560*/  PRMT R50, R12, 0x7610, R50 ;  /* 0x000076100c327816 */ /* 0x000fc40000000032 */
[----:B------:R-:W-:Y:S02]  /*9570*/  PRMT R51, R13, 0x7610, R51 ;  /* 0x000076100d337816 */ /* 0x000fe40000000033 */
[----:B------:R-:W-:Y:S01]  /*9580*/  PRMT R52, R52, 0x5410, R14 ;  /* 0x0000541034347816 */ /* 0x000fe2000000000e */
[----:B---3--:R-:W-:Y:S06]  /*9590*/  @!P1 BRA `(.L_x_5933) ;  /* 0x0000016c00149947 */ /* 0x008fec0003800000 */
.L_x_6261:
[----:B------:R-:W-:Y:S05]  /*95a0*/  BSYNC B1 ;  /* 0x0000000000017941 */ /* 0x000fea0003800000 */
.L_x_5932:
[----:B------:R-:W-:Y:S04]  /*95b0*/  BSSY B1, `(.L_x_5934) ;  /* 0x000006a000017945 */ /* 0x000fe80003800000 */
[----:B------:R-:W-:Y:S05]  /*95c0*/  @P2 BRA `(.L_x_5935) ;  /* 0x0000000400a02947 */ /* 0x000fea0003800000 */
[----:B------:R-:W-:Y:S01]  /*95d0*/  IMAD.SHL.U32 R0, R193, 0x40, RZ ;  /* 0x00000040c1007824 */ /* 0x000fe200078e00ff */
[----:B------:R-:W-:Y:S01]  /*95e0*/  SHF.R.U64 R39, R28, 0x10, R29 ;  /* 0x000000101c277819 */ /* 0x000fe2000000121d */
[----:B0-----:R-:W-:Y:S01]  /*95f0*/  IMAD.IADD R3, R16, 0x1, R49 ;  /* 0x0000000110037824 */ /* 0x001fe200078e0231 */
[----:B------:R-:W-:Y:S02]  /*9600*/  SHF.R.U64 R42, R30, 0x10, R31 ;  /* 0x000000101e2a7819 */ /* 0x000fe4000000121f */
[----:B------:R-:W-:Y:S02]  /*9610*/  LOP3.LUT R12, R0, 0x1c0, RZ, 0xc0, !PT ;  /* 0x000001c0000c7812 */ /* 0x000fe400078ec0ff */
[----:B------:R-:W-:Y:S02]  /*9620*/  PRMT R39, R20, 0x5410, R39 ;  /* 0x0000541014277816 */ /* 0x000fe40000000027 */
[----:B------:R-:W-:Y:S02]  /*9630*/  LOP3.LUT R0, R12, 0x38, R16, 0xf8, !PT ;  /* 0x000000380c007812 */ /* 0x000fe400078ef810 */
[----:B------:R-:W-:-:S02]  /*9640*/  SHF.R.U32.HI R13, RZ, 0x3, R12 ;  /* 0x00000003ff0d7819 */ /* 0x000fc4000001160c */
[----:B------:R-:W-:Y:S02]  /*9650*/  LOP3.LUT R12, R12, 0x38, R3, 0xf8, !PT ;  /* 0x000000380c0c7812 */ /* 0x000fe400078ef803 */
[-C--:B------:R-:W-:Y:S02]  /*9660*/  LOP3.LUT R0, R0, R13.reuse, RZ, 0x3c, !PT ;  /* 0x0000000d00007212 */ /* 0x080fe400078e3cff */
[----:B------:R-:W-:Y:S02]  /*9670*/  LOP3.LUT R12, R12, R13, RZ, 0x3c, !PT ;  /* 0x0000000d0c0c7212 */ /* 0x000fe400078e3cff */
[--C-:B------:R-:W-:Y:S01]  /*9680*/  SHF.R.U32.HI R36, RZ, 0x10, R25.reuse ;  /* 0x00000010ff247819 */ /* 0x100fe20000011619 */
[----:B------:R-:W-:Y:S01]  /*9690*/  IMAD R3, R203, 0x200, R0 ;  /* 0x00000200cb037824 */ /* 0x000fe200078e0200 */
[----:B------:R-:W-:Y:S02]  /*96a0*/  SHF.R.U64 R0, R24, 0x10, R25 ;  /* 0x0000001018007819 */ /* 0x000fe40000001219 */
[----:B------:R-:W-:Y:S01]  /*96b0*/  SHF.R.U64 R37, R26, 0x10, R27 ;  /* 0x000000101a257819 */ /* 0x000fe2000000121b */
[----:B------:R-:W-:Y:S01]  /*96c0*/  IMAD R46, R3, 0x2, R2 ;  /* 0x00000002032e7824 */ /* 0x000fe200078e0202 */
[----:B------:R-:W-:Y:S01]  /*96d0*/  PRMT R30, R44, 0x5432, R0 ;  /* 0x000054322c1e7816 */ /* 0x000fe20000000000 */
[----:B------:R-:W-:Y:S01]  /*96e0*/  IMAD R3, R203, 0x200, R12 ;  /* 0x00000200cb037824 */ /* 0x000fe200078e020c */
[----:B------:R-:W-:-:S02]  /*96f0*/  SHF.R.U32.HI R41, RZ, 0x10, R29 ;  /* 0x00000010ff297819 */ /* 0x000fc4000001161d */
[----:B------:R-:W0:Y:S01]  /*9700*/  LDS.128 R12, [R46+0x20400] ;  /* 0x020400002e0c7984 */ /* 0x000e220000000c00 */
[----:B------:R-:W-:Y:S01]  /*9710*/  IMAD R47, R3, 0x2, R2 ;  /* 0x00000002032f7824 */ /* 0x000fe200078e0202 */
[----:B------:R-:W-:Y:S01]  /*9720*/  SHF.R.U32.HI R43, RZ, 0x10, R31 ;  /* 0x00000010ff2b7819 */ /* 0x000fe2000001161f */
[----:B------:R-:W-:Y:S01]  /*9730*/  IMAD.U32 R31, R30, 0x10000, RZ ;  /* 0x000100001e1f7824 */ /* 0x000fe200078e00ff */
[----:B------:R-:W-:Y:S02]  /*9740*/  PRMT R36, R45, 0x5432, R36 ;  /* 0x000054322d247816 */ /* 0x000fe40000000024 */
[----:B------:R-:W1:Y:S01]  /*9750*/  LDS.128 R32, [R47+0x20400] ;  /* 0x020400002f207984 */ /* 0x000e620000000c00 */
[----:B------:R-:W-:Y:S02]  /*9760*/  PRMT R41, R20, 0x5432, R41 ;  /* 0x0000543214297816 */ /* 0x000fe40000000029 */
[C---:B------:R-:W-:Y:S02]  /*9770*/  PRMT R42, R40.reuse, 0x5432, R42 ;  /* 0x00005432282a7816 */ /* 0x040fe4000000002a */
[----:B------:R-:W-:-:S02]  /*9780*/  PRMT R43, R40, 0x5410, R43 ;  /* 0x00005410282b7816 */ /* 0x000fc4000000002b */
[----:B------:R-:W-:Y:S02]  /*9790*/  LOP3.LUT R40, R39, 0xffff0000, RZ, 0xc0, !PT ;  /* 0xffff000027287812 */ /* 0x000fe400078ec0ff */
[----:B------:R-:W-:Y:S02]  /*97a0*/  SHF.R.U32.HI R38, RZ, 0x10, R27 ;  /* 0x00000010ff267819 */ /* 0x000fe4000001161b */
[----:B------:R-:W-:Y:S02]  /*97b0*/  LOP3.LUT R30, R30, 0xffff0000, RZ, 0xc0, !PT ;  /* 0xffff00001e1e7812 */ /* 0x000fe400078ec0ff */
[----:B------:R-:W-:Y:S02]  /*97c0*/  PRMT R37, R44, 0x5410, R37 ;  /* 0x000054102c257816 */ /* 0x000fe40000000025 */
[----:B------:R-:W-:Y:S01]  /*97d0*/  PRMT R38, R48, 0x5432, R38 ;  /* 0x0000543230267816 */ /* 0x000fe20000000026 */
[C---:B0-----:R-:W-:Y:S01]  /*97e0*/  IMAD.U32 R0, R12.reuse, 0x10000, RZ ;  /* 0x000100000c007824 */ /* 0x041fe200078e00ff */
        /* <DEDUP_REMOVED lines=9> */
[----:B------:R-:W-:-:S02]  /*9880*/  IMAD.U32 R33, R39, 0x10000, RZ ;  /* 0x0001000027217824 */ /* 0x000fc400078e00ff */
[----:B------:R-:W-:Y:S01]  /*9890*/  FMUL.FTZ R39, R24, R31 ;  /* 0x0000001f18277220 */ /* 0x000fe20000410000 */
[C---:B------:R-:W-:Y:S01]  /*98a0*/  IMAD.U32 R27, R34.reuse, 0x10000, RZ ;  /* 0x00010000221b7824 */ /* 0x040fe200078e00ff */
[----:B------:R-:W-:Y:S01]  /*98b0*/  LOP3.LUT R28, R34, 0xffff0000, RZ, 0xc0, !PT ;  /* 0xffff0000221c7812 */ /* 0x000fe200078ec0ff */
[----:B------:R-:W-:Y:S01]  /*98c0*/  FMUL.FTZ R45, R24, R33 ;  /* 0x00000021182d7220 */ /* 0x000fe20000410000 */
[C---:B------:R-:W-:Y:S01]  /*98d0*/  IMAD.U32 R29, R35.reuse, 0x10000, RZ ;  /* 0x00010000231d7824 */ /* 0x040fe200078e00ff */
[----:B------:R-:W-:Y:S01]  /*98e0*/  LOP3.LUT R34, R35, 0xffff0000, RZ, 0xc0, !PT ;  /* 0xffff000023227812 */ /* 0x000fe200078ec0ff */
[----:B------:R-:W-:Y:S02]  /*98f0*/  IMAD.U32 R35, R41, 0x10000, RZ ;  /* 0x0001000029237824 */ /* 0x000fe400078e00ff */
[C---:B------:R-:W-:Y:S01]  /*9900*/  FFMA.FTZ R45, R0.reuse, R31, -R45 ;  /* 0x0000001f002d7223 */ /* 0x040fe2000001082d */
[----:B------:R-:W-:Y:S01]  /*9910*/  FFMA.FTZ R39, R0, R33, R39 ;  /* 0x0000002100277223 */ /* 0x000fe20000010027 */
[----:B------:R-:W-:-:S02]  /*9920*/  IMAD.U32 R31, R36, 0x10000, RZ ;  /* 0x00010000241f7824 */ /* 0x000fc400078e00ff */
[C---:B------:R-:W-:Y:S01]  /*9930*/  FMUL.FTZ R0, R25.reuse, R30 ;  /* 0x0000001e19007220 */ /* 0x040fe20000410000 */
[-C--:B------:R-:W-:Y:S01]  /*9940*/  FMUL.FTZ R24, R25, R40.reuse ;  /* 0x0000002819187220 */ /* 0x080fe20000410000 */
[C---:B------:R-:W-:Y:S01]  /*9950*/  FMUL.FTZ R25, R26.reuse, R35 ;  /* 0x000000231a197220 */ /* 0x040fe20000410000 */
[----:B------:R-:W-:Y:S01]  /*9960*/  LOP3.LUT R41, R41, 0xffff0000, RZ, 0xc0, !PT ;  /* 0xffff000029297812 */ /* 0x000fe200078ec0ff */
[-C--:B------:R-:W-:Y:S01]  /*9970*/  FMUL.FTZ R26, R26, R31.reuse ;  /* 0x0000001f1a1a7220 */ /* 0x080fe20000410000 */
[----:B------:R-:W-:Y:S01]  /*9980*/  FFMA.FTZ R40, R3, R40, R0 ;  /* 0x0000002803287223 */ /* 0x000fe20000010000 */
[----:B------:R-:W-:Y:S01]  /*9990*/  LOP3.LUT R36, R36, 0xffff0000, RZ, 0xc0, !PT ;  /* 0xffff000024247812 */ /* 0x000fe200078ec0ff */
[----:B------:R-:W-:Y:S02]  /*99a0*/  IMAD.U32 R0, R37, 0x10000, RZ ;  /* 0x0001000025007824 */ /* 0x000fe400078e00ff */
[C---:B------:R-:W-:Y:S01]  /*99b0*/  FFMA.FTZ R25, R12.reuse, R31, -R25 ;  /* 0x0000001f0c197223 */ /* 0x040fe20000010819 */
[----:B------:R-:W-:Y:S01]  /*99c0*/  FFMA.FTZ R26, R12, R35, R26 ;  /* 0x000000230c1a7223 */ /* 0x000fe2000001001a */
[----:B------:R-:W-:Y:S01]  /*99d0*/  FFMA.FTZ R30, R3, R30, -R24 ;  /* 0x0000001e031e7223 */ /* 0x000fe20000010818 */
[----:B------:R-:W-:Y:S01]  /*99e0*/  FMUL.FTZ R12, R32, R41 ;  /* 0x00000029200c7220 */ /* 0x000fe20000410000 */
[----:B------:R-:W-:-:S02]  /*99f0*/  IMAD.U32 R3, R42, 0x10000, RZ ;  /* 0x000100002a037824 */ /* 0x000fc400078e00ff */
[----:B------:R-:W-:Y:S01]  /*9a00*/  FMUL.FTZ R32, R32, R36 ;  /* 0x0000002420207220 */ /* 0x000fe20000410000 */
[----:B------:R-:W-:Y:S01]  /*9a10*/  FMUL.FTZ R44, R27, R0 ;  /* 0x000000001b2c7220 */ /* 0x000fe20000410000 */
[----:B------:R-:W-:Y:S02]  /*9a20*/  IMAD.U32 R24, R43, 0x10000, RZ ;  /* 0x000100002b187824 */ /* 0x000fe400078e00ff */
[----:B------:R-:W-:Y:S01]  /*9a30*/  FFMA.FTZ R36, R13, R36, -R12 ;  /* 0x000000240d247223 */ /* 0x000fe2000001080c */
[----:B------:R-:W-:Y:S01]  /*9a40*/  FMUL.FTZ R31, R27, R3 ;  /* 0x000000031b1f7220 */ /* 0x000fe20000410000 */
[----:B------:R-:W-:Y:S01]  /*9a50*/  FFMA.FTZ R41, R13, R41, R32 ;  /* 0x000000290d297223 */ /* 0x000fe20000010020 */
[----:B------:R-:W-:Y:S01]  /*9a60*/  FFMA.FTZ R44, R20, R3, R44 ;  /* 0x00000003142c7223 */ /* 0x000fe2000001002c */
[----:B------:R-:W-:Y:S02]  /*9a70*/  IMAD.U32 R21, R15, 0x10000, RZ ;  /* 0x000100000f157824 */ /* 0x000fe400078e00ff */
[----:B------:R-:W-:Y:S01]  /*9a80*/  FMUL.FTZ R32, R29, R24 ;  /* 0x000000181d207220 */ /* 0x000fe20000410000 */
[----:B------:R-:W-:Y:S01]  /*9a90*/  IMAD.U32 R12, R38, 0x10000, RZ ;  /* 0x00010000260c7824 */ /* 0x000fe200078e00ff */
[----:B------:R-:W-:Y:S01]  /*9aa0*/  LOP3.LUT R3, R42, 0xffff0000, RZ, 0xc0, !PT ;  /* 0xffff00002a037812 */ /* 0x000fe200078ec0ff */
[----:B------:R-:W-:Y:S01]  /*9ab0*/  FFMA.FTZ R31, R20, R0, -R31 ;  /* 0x00000000141f7223 */ /* 0x000fe2000001081f */
[----:B------:R-:W-:Y:S01]  /*9ac0*/  LOP3.LUT R43, R43, 0xffff0000, RZ, 0xc0, !PT ;  /* 0xffff00002b2b7812 */ /* 0x000fe200078ec0ff */
[-C--:B------:R-:W-:Y:S01]  /*9ad0*/  FMUL.FTZ R0, R29, R12.reuse ;  /* 0x0000000c1d007220 */ /* 0x080fe20000410000 */
[----:B------:R-:W-:Y:S01]  /*9ae0*/  LOP3.LUT R37, R37, 0xffff0000, RZ, 0xc0, !PT ;  /* 0xffff000025257812 */ /* 0x000fe200078ec0ff */
[----:B------:R-:W-:Y:S01]  /*9af0*/  FFMA.FTZ R32, R21, R12, -R32 ;  /* 0x0000000c15207223 */ /* 0x000fe20000010820 */
[----:B------:R-:W-:Y:S01]  /*9b00*/  LOP3.LUT R38, R38, 0xffff0000, RZ, 0xc0, !PT ;  /* 0xffff000026267812 */ /* 0x000fe200078ec0ff */
[----:B------:R-:W-:Y:S01]  /*9b10*/  FMUL.FTZ R13, R28, R3 ;  /* 0x000000031c0d7220 */ /* 0x000fe20000410000 */
[----:B------:R-:W-:Y:S01]  /*9b20*/  LOP3.LUT R15, R15, 0xffff0000, RZ, 0xc0, !PT ;  /* 0xffff00000f0f7812 */ /* 0x000fe200078ec0ff */
[----:B------:R-:W-:Y:S01]  /*9b30*/  FMUL.FTZ R12, R34, R43 ;  /* 0x0000002b220c7220 */ /* 0x000fe20000410000 */
[-C--:B------:R-:W-:Y:S01]  /*9b40*/  FMUL.FTZ R28, R28, R37.reuse ;  /* 0x000000251c1c7220 */ /* 0x080fe20000410000 */
        /* <DEDUP_REMOVED lines=13> */
[----:B------:R1:W-:Y:S01]  /*9c20*/  STS.128 [R46+0x20400], R12 ;  /* 0x0204000c2e007388 */ /* 0x0003e20000000c00 */
[----:B------:R-:W-:-:S05]  /*9c30*/  F2FP.BF16.F32.PACK_AB R27, R34, R27 ;  /* 0x0000001b221b723e */ /* 0x000fca00000010ff */
[----:B------:R1:W-:Y:S02]  /*9c40*/  STS.128 [R47+0x20400], R24 ;  /* 0x020400182f007388 */ /* 0x0003e40000000c00 */
.L_x_5935:
[----:B------:R-:W-:Y:S05]  /*9c50*/  BSYNC B1 ;  /* 0x0000000000017941 */ /* 0x000fea0003800000 */
.L_x_5934:
[----:B------:R-:W-:Y:S02]  /*9c60*/  PRMT R20, R53, 0x7610, R20 ;  /* 0x0000761035147816 */ /* 0x000fe40000000014 */
[----:B------:R-:W-:Y:S01]  /*9c70*/  PRMT R30, R54, 0x7610, R30 ;  /* 0x00007610361e7816 */ /* 0x000fe2000000001e */
[----:B------:R-:W-:Y:S06]  /*9c80*/  @P0 BRA `(.L_x_5923) ;  /* 0x0000000400880947 */ /* 0x000fec0003800000 */
[----:B------:R-:W-:Y:S01]  /*9c90*/  IMAD.IADD R49, R16, 0x1, R49 ;  /* 0x0000000110317824 */ /* 0x000fe200078e0231 */
[----:B0-----:R-:W-:Y:S01]  /*9ca0*/  SHF.R.U32.HI R3, RZ, 0x3, R228 ;  /* 0x00000003ff037819 */ /* 0x001fe200000116e4 */
[----:B-1----:R-:W0:Y:S01]  /*9cb0*/  LDS.128 R12, [R227+0x20400] ;  /* 0x02040000e30c7984 */ /* 0x002e220000000c00 */
[----:B------:R-:W-:Y:S02]  /*9cc0*/  SHF.R.U64 R32, R4, 0x10, R5 ;  /* 0x0000001004207819 */ /* 0x000fe40000001205 */
[----:B------:R-:W-:Y:S02]  /*9cd0*/  LOP3.LUT R0, R228, 0x38, R49, 0xf8, !PT ;  /* 0x00000038e4007812 */ /* 0x000fe400078ef831 */
[----:B------:R-:W-:Y:S02]  /*9ce0*/  SHF.R.U64 R21, R8, 0x10, R9 ;  /* 0x0000001008157819 */ /* 0x000fe40000001209 */
[----:B------:R-:W-:Y:S02]  /*9cf0*/  LOP3.LUT R0, R0, R3, RZ, 0x3c, !PT ;  /* 0x0000000300007212 */ /* 0x000fe400078e3cff */
[----:B------:R-:W-:-:S02]  /*9d00*/  PRMT R32, R50, 0x5432, R32 ;  /* 0x0000543232207816 */ /* 0x000fc40000000020 */
[----:B------:R-:W-:Y:S01]  /*9d10*/  PRMT R21, R51, 0x5410, R21 ;  /* 0x0000541033157816 */ /* 0x000fe20000000015 */
[----:B------:R-:W-:Y:S01]  /*9d20*/  IMAD.IADD R3, R229, 0x1, R0 ;  /* 0x00000001e5037824 */ /* 0x000fe200078e0200 */
[----:B------:R-:W-:Y:S01]  /*9d30*/  SHF.R.U32.HI R28, RZ, 0x10, R9 ;  /* 0x00000010ff1c7819 */ /* 0x000fe20000011609 */
[----:B------:R-:W-:Y:S01]  /*9d40*/  IMAD.U32 R33, R32, 0x10000, RZ ;  /* 0x0001000020217824 */ /* 0x000fe200078e00ff */
[--C-:B------:R-:W-:Y:S01]  /*9d50*/  SHF.R.U64 R29, R10, 0x10, R11.reuse ;  /* 0x000000100a1d7819 */ /* 0x100fe2000000120b */
[----:B------:R-:W-:Y:S01]  /*9d60*/  IMAD R3, R3, 0x2, R2 ;  /* 0x0000000203037824 */ /* 0x000fe200078e0202 */
[----:B------:R-:W-:Y:S02]  /*9d70*/  SHF.R.U32.HI R31, RZ, 0x10, R11 ;  /* 0x00000010ff1f7819 */ /* 0x000fe4000001160b */
[----:B------:R-:W-:Y:S02]  /*9d80*/  SHF.R.U32.HI R34, RZ, 0x10, R5 ;  /* 0x00000010ff227819 */ /* 0x000fe40000011605 */
[----:B------:R-:W1:Y:S01]  /*9d90*/  LDS.128 R24, [R3+0x20400] ;  /* 0x0204000003187984 */ /* 0x000e620000000c00 */
[----:B------:R-:W-:-:S02]  /*9da0*/  SHF.R.U32.HI R37, RZ, 0x10, R7 ;  /* 0x00000010ff257819 */ /* 0x000fc40000011607 */
[----:B------:R-:W-:Y:S02]  /*9db0*/  PRMT R34, R51, 0x5432, R34 ;  /* 0x0000543233227816 */ /* 0x000fe40000000022 */
[----:B------:R-:W-:Y:S02]  /*9dc0*/  PRMT R37, R50, 0x5410, R37 ;  /* 0x0000541032257816 */ /* 0x000fe40000000025 */
[----:B------:R-:W-:Y:S01]  /*9dd0*/  PRMT R31, R30, 0x5410, R31 ;  /* 0x000054101e1f7816 */ /* 0x000fe2000000001f */
[----:B------:R-:W-:Y:S01]  /*9de0*/  IMAD.U32 R36, R34, 0x10000, RZ ;  /* 0x0001000022247824 */ /* 0x000fe200078e00ff */
[----:B------:R-:W-:Y:S02]  /*9df0*/  PRMT R28, R52, 0x5432, R28 ;  /* 0x00005432341c7816 */ /* 0x000fe4000000001c */
[----:B------:R-:W-:Y:S02]  /*9e00*/  SHF.R.U64 R35, R6, 0x10, R7 ;  /* 0x0000001006237819 */ /* 0x000fe40000001207 */
[----:B------:R-:W-:Y:S01]  /*9e10*/  PRMT R29, R20, 0x5410, R29 ;  /* 0x00005410141d7816 */ /* 0x000fe2000000001d */
[----:B------:R-:W-:Y:S01]  /*9e20*/  IMAD.U32 R30, R28, 0x10000, RZ ;  /* 0x000100001c1e7824 */ /* 0x000fe200078e00ff */
[----:B------:R-:W-:Y:S01]  /*9e30*/  PRMT R35, R48, 0x5410, R35 ;  /* 0x0000541030237816 */ /* 0x000fe20000000023 */
        /* <DEDUP_REMOVED lines=14> */
[----:B------:R-:W-:Y:S01]  /*9f20*/  IMAD.U32 R20, R27, 0x10000, RZ ;  /* 0x000100001b147824 */ /* 0x000fe200078e00ff */
[----:B------:R-:W-:Y:S01]  /*9f30*/  LOP3.LUT R15, R26, 0xffff0000, RZ, 0xc0, !PT ;  /* 0xffff00001a0f7812 */ /* 0x000fe200078ec0ff */
[-C--:B------:R-:W-:Y:S01]  /*9f40*/  FMUL.FTZ R9, R9, R25.reuse ;  /* 0x0000001909097220 */ /* 0x080fe20000410000 */
[C---:B------:R-:W-:Y:S01]  /*9f50*/  FFMA.FTZ R39, R0.reuse, R25, -R39 ;  /* 0x0000001900277223 */ /* 0x040fe20000010827 */
[----:B------:R-:W-:Y:S02]  /*9f60*/  IMAD.U32 R25, R37, 0x10000, RZ ;  /* 0x0001000025197824 */ /* 0x000fe400078e00ff */
[----:B------:R-:W-:Y:S01]  /*9f70*/  FMUL.FTZ R38, R11, R36 ;  /* 0x000000240b267220 */ /* 0x000fe20000410000 */
[----:B------:R-:W-:Y:S01]  /*9f80*/  FFMA.FTZ R33, R0, R33, R9 ;  /* 0x0000002100217223 */ /* 0x000fe20000010009 */
[----:B------:R-:W-:Y:S01]  /*9f90*/  IMAD.U32 R9, R31, 0x10000, RZ ;  /* 0x000100001f097824 */ /* 0x000fe200078e00ff */
[----:B------:R-:W-:Y:S01]  /*9fa0*/  LOP3.LUT R21, R21, 0xffff0000, RZ, 0xc0, !PT ;  /* 0xffff000015157812 */ /* 0x000fe200078ec0ff */
[----:B------:R-:W-:Y:S01]  /*9fb0*/  IMAD.U32 R13, R26, 0x10000, RZ ;  /* 0x000100001a0d7824 */ /* 0x000fe200078e00ff */
[----:B------:R-:W-:Y:S01]  /*9fc0*/  LOP3.LUT R26, R27, 0xffff0000, RZ, 0xc0, !PT ;  /* 0xffff00001b1a7812 */ /* 0x000fe200078ec0ff */
[C---:B------:R-:W-:Y:S01]  /*9fd0*/  FMUL.FTZ R27, R20.reuse, R25 ;  /* 0x00000019141b7220 */ /* 0x040fe20000410000 */
[-C--:B------:R-:W-:Y:S01]  /*9fe0*/  FMUL.FTZ R20, R20, R9.reuse ;  /* 0x0000000914147220 */ /* 0x080fe20000410000 */
[-C--:B------:R-:W-:Y:S01]  /*9ff0*/  FMUL.FTZ R0, R11, R30.reuse ;  /* 0x0000001e0b007220 */ /* 0x080fe20000410000 */
[----:B------:R-:W-:Y:S01]  /*a000*/  FFMA.FTZ R38, R5, R30, -R38 ;  /* 0x0000001e05267223 */ /* 0x000fe20000010826 */
[----:B------:R-:W-:Y:S01]  /*a010*/  LOP3.LUT R11, R32, 0xffff0000, RZ, 0xc0, !PT ;  /* 0xffff0000200b7812 */ /* 0x000fe200078ec0ff */
[C---:B------:R-:W-:Y:S01]  /*a020*/  FFMA.FTZ R30, R8.reuse, R9, -R27 ;  /* 0x00000009081e7223 */ /* 0x040fe2000001081b */
[----:B------:R-:W-:Y:S01]  /*a030*/  FFMA.FTZ R32, R8, R25, R20 ;  /* 0x0000001908207223 */ /* 0x000fe20000010014 */
[----:B------:R-:W-:Y:S01]  /*a040*/  FMUL.FTZ R27, R10, R21 ;  /* 0x000000150a1b7220 */ /* 0x000fe20000410000 */
[----:B------:R-:W-:-:S02]  /*a050*/  IMAD.U32 R8, R35, 0x10000, RZ ;  /* 0x0001000023087824 */ /* 0x000fc400078e00ff */
[----:B------:R-:W-:Y:S01]  /*a060*/  FFMA.FTZ R36, R5, R36, R0 ;  /* 0x0000002405247223 */ /* 0x000fe20000010000 */
[-C--:B------:R-:W-:Y:S01]  /*a070*/  FMUL.FTZ R25, R10, R11.reuse ;  /* 0x0000000b0a197220 */ /* 0x080fe20000410000 */
[----:B------:R-:W-:Y:S01]  /*a080*/  FFMA.FTZ R20, R4, R11, R27 ;  /* 0x0000000b04147223 */ /* 0x000fe2000001001b */
[----:B------:R-:W-:Y:S02]  /*a090*/  IMAD.U32 R0, R29, 0x10000, RZ ;  /* 0x000100001d007824 */ /* 0x000fe400078e00ff */
[C---:B------:R-:W-:Y:S01]  /*a0a0*/  FMUL.FTZ R11, R13.reuse, R8 ;  /* 0x000000080d0b7220 */ /* 0x040fe20000410000 */
[----:B------:R-:W-:Y:S01]  /*a0b0*/  LOP3.LUT R9, R34, 0xffff0000, RZ, 0xc0, !PT ;  /* 0xffff000022097812 */ /* 0x000fe200078ec0ff */
[----:B------:R-:W-:Y:S01]  /*a0c0*/  FFMA.FTZ R10, R4, R21, -R25 ;  /* 0x00000015040a7223 */ /* 0x000fe20000010819 */
[----:B------:R-:W-:Y:S01]  /*a0d0*/  LOP3.LUT R5, R28, 0xffff0000, RZ, 0xc0, !PT ;  /* 0xffff00001c057812 */ /* 0x000fe200078ec0ff */
[-C--:B------:R-:W-:Y:S01]  /*a0e0*/  FMUL.FTZ R13, R13, R0.reuse ;  /* 0x000000000d0d7220 */ /* 0x080fe20000410000 */
[----:B------:R-:W-:Y:S01]  /*a0f0*/  FFMA.FTZ R11, R6, R0, -R11 ;  /* 0x00000000060b7223 */ /* 0x000fe2000001080b */
[----:B------:R-:W-:Y:S01]  /*a100*/  LOP3.LUT R4, R35, 0xffff0000, RZ, 0xc0, !PT ;  /* 0xffff000023047812 */ /* 0x000fe200078ec0ff */
[----:B------:R-:W-:Y:S01]  /*a110*/  FMUL.FTZ R21, R24, R9 ;  /* 0x0000000918157220 */ /* 0x000fe20000410000 */
[----:B------:R-:W-:Y:S01]  /*a120*/  LOP3.LUT R0, R29, 0xffff0000, RZ, 0xc0, !PT ;  /* 0xffff00001d007812 */ /* 0x000fe200078ec0ff */
[----:B------:R-:W-:Y:S01]  /*a130*/  FFMA.FTZ R13, R6, R8, R13 ;  /* 0x00000008060d7223 */ /* 0x000fe2000001000d */
[----:B------:R-:W-:Y:S01]  /*a140*/  LOP3.LUT R37, R37, 0xffff0000, RZ, 0xc0, !PT ;  /* 0xffff000025257812 */ /* 0x000fe200078ec0ff */
[-C--:B------:R-:W-:Y:S01]  /*a150*/  FMUL.FTZ R24, R24, R5.reuse ;  /* 0x0000000518187220 */ /* 0x080fe20000410000 */
[----:B------:R-:W-:Y:S01]  /*a160*/  LOP3.LUT R31, R31, 0xffff0000, RZ, 0xc0, !PT ;  /* 0xffff00001f1f7812 */ /* 0x000fe200078ec0ff */
[C---:B------:R-:W-:Y:S01]  /*a170*/  FMUL.FTZ R6, R15.reuse, R4 ;  /* 0x000000040f067220 */ /* 0x040fe20000410000 */
[----:B------:R-:W-:Y:S01]  /*a180*/  FFMA.FTZ R5, R12, R5, -R21 ;  /* 0x000000050c057223 */ /* 0x000fe20000010815 */
[-C--:B------:R-:W-:Y:S01]  /*a190*/  FMUL.FTZ R15, R15, R0.reuse ;  /* 0x000000000f0f7220 */ /* 0x080fe20000410000 */
[C---:B------:R-:W-:Y:S01]  /*a1a0*/  FMUL.FTZ R21, R26.reuse, R37 ;  /* 0x000000251a157220 */ /* 0x040fe20000410000 */
[-C--:B------:R-:W-:Y:S01]  /*a1b0*/  FMUL.FTZ R26, R26, R31.reuse ;  /* 0x0000001f1a1a7220 */ /* 0x080fe20000410000 */
        /* <DEDUP_REMOVED lines=15> */
.L_x_5923:
[----:B------:R-:W-:Y:S05]  /*a2b0*/  BSYNC B0 ;  /* 0x0000000000007941 */ /* 0x000fea0003800000 */
.L_x_5909:
        /* <DEDUP_REMOVED lines=8> */
.L_x_5906:
[----:B--23--:R-:W-:-:S05]  /*a340*/  IMAD.U32 R0, RZ, RZ, UR37 ;  /* 0x00000025ff007e24 */ /* 0x00cfca000f8e00ff */
[----:B------:R-:W-:-:S13]  /*a350*/  ISETP.NE.AND P0, PT, R0, 0x3, PT ;  /* 0x000000030000780c */ /* 0x000fda0003f05270 */
[----:B------:R-:W-:Y:S05]  /*a360*/  @!P0 BRA `(.L_x_5936) ;  /* 0x0000000000048947 */ /* 0x000fea0003800000 */
[----:B------:R-:W-:Y:S01]  /*a370*/  BPT.TRAP 0x1 ;  /* 0x000000040000795c */ /* 0x000fe20000300000 */
.L_x_5936:
[----:B-1----:R-:W-:Y:S01]  /*a380*/  IMAD R14, R18, 0x8, R2 ;  /* 0x00000008120e7824 */ /* 0x002fe200078e0202 */
[----:B------:R-:W-:-:S04]  /*a390*/  SHF.L.U32 R57, R19, 0x1f, RZ ;  /* 0x0000001f13397819 */ /* 0x000fc800000006ff */
[----:B------:R1:W2:Y:S01]  /*a3a0*/  SYNCS.PHASECHK.TRANS64.TRYWAIT P2, [R14+URZ+0x28c30], R57 ;  /* 0x028c30390e0075a7 */ /* 0x0002a2000804017f */
[----:B------:R-:W-:Y:S05]  /*a3b0*/  @!P0 BRA `(.L_x_5937) ;  /* 0x0000000000048947 */ /* 0x000fea0003800000 */
[----:B------:R-:W-:Y:S01]  /*a3c0*/  BPT.TRAP 0x1 ;  /* 0x000000040000795c */ /* 0x000fe20000300000 */
.L_x_5937:
[----:B------:R-:W3:Y:S02]  /*a3d0*/  S2R R0, SR_TID.X ;  /* 0x0000000000007919 */ /* 0x000ee40000002100 */
[----:B---3--:R-:W-:-:S04]  /*a3e0*/  LOP3.LUT R0, R0, 0x7f, RZ, 0xc0, !PT ;  /* 0x0000007f00007812 */ /* 0x008fc800078ec0ff */
[----:B------:R-:W-:Y:S01]  /*a3f0*/  ISETP.NE.AND P1, PT, R0, RZ, PT ;  /* 0x000000ff0000720c */ /* 0x000fe20003f25270 */
[----:B------:R-:W-:-:S05]  /*a400*/  VIADD R0, R2, 0x22400 ;  /* 0x0002240002007836 */ /* 0x000fca0000000000 */
[----:B------:R-:W-:Y:S01]  /*a410*/  SHF.R.U32.HI R0, RZ, 0x4, R0 ;  /* 0x00000004ff007819 */ /* 0x000fe20000011600 */
[----:B--2---:R-:W-:Y:S06]  /*a420*/  @P2 BRA `(.L_x_5938) ;  /* 0x0000000000082947 */ /* 0x004fec0003800000 */
[----:B------:R-:W2:Y:S02]  /*a430*/  SYNCS.PHASECHK.TRANS64.TRYWAIT P2, [R14+URZ+0x28c30], R57 ;  /* 0x028c30390e0075a7 */ /* 0x000ea4000804017f */
[----:B--2---:R-:W-:Y:S05]  /*a440*/  @!P2 BRA `(.L_x_5939) ;  /* 0x0000015c007ca947 */ /* 0x004fea0003800000 */
.L_x_5938:
[----:B------:R-:W-:Y:S01]  /*a450*/  LOP3.LUT R0, R0, 0x3fff, RZ, 0xc0, !PT ;  /* 0x00003fff00007812 */ /* 0x000fe200078ec0ff */
[----:B------:R-:W-:Y:S05]  /*a460*/  WARPSYNC.ALL ;  /* 0x0000000000007948 */ /* 0x000fea0003800000 */
[----:B------:R-:W-:Y:S01]  /*a470*/  LOP3.LUT R15, R0, 0x10000, RZ, 0xfc, !PT ;  /* 0x00010000000f7812 */ /* 0x000fe200078efcff */
[----:B------:R-:W-:Y:S01]  /*a480*/  VIADD R0, R2, 0x20400 ;  /* 0x0002040002007836 */ /* 0x000fe20000000000 */
[----:B0---45:R-:W-:-:S03]  /*a490*/  WARPGROUP.ARRIVE ;  /* 0x00000000000079c5 */ /* 0x031fc60000000000 */
[----:B------:R-:W-:Y:S01]  /*a4a0*/  IMAD R6, R18, 0x200, R15 ;  /* 0x0000020012067824 */ /* 0x000fe200078e020f */
[----:B------:R-:W-:Y:S01]  /*a4b0*/  ULDC.64 UR40, c[0x0][0x9e0] ;  /* 0x0002780000287ab9 */ /* 0x000fe20000000a00 */
[----:B------:R-:W-:Y:S01]  /*a4c0*/  IMAD.MOV.U32 R7, RZ, RZ, 0x40000040 ;  /* 0x40000040ff077424 */ /* 0x000fe200078e00ff */
[----:B------:R-:W-:Y:S01]  /*a4d0*/  SHF.R.U32.HI R0, RZ, 0x4, R0 ;  /* 0x00000004ff007819 */ /* 0x000fe20000011600 */
[----:B------:R-:W-:Y:S01]  /*a4e0*/  IMAD.MOV.U32 R5, RZ, RZ, 0x40000040 ;  /* 0x40000040ff057424 */ /* 0x000fe200078e00ff */
[C---:B------:R-:W-:Y:S01]  /*a4f0*/  R2UR UR6, R6.reuse ;  /* 0x00000000060672ca */ /* 0x040fe200000e0000 */
[----:B------:R-:W-:Y:S01]  /*a500*/  VIADD R8, R6, 0x2 ;  /* 0x0000000206087836 */ /* 0x000fe20000000000 */
[----:B------:R-:W-:Y:S01]  /*a510*/  LOP3.LUT R0, R0, 0x3fff, RZ, 0xc0, !PT ;  /* 0x00003fff00007812 */ /* 0x000fe200078ec0ff */
[----:B------:R-:W-:Y:S01]  /*a520*/  IMAD.MOV.U32 R9, RZ, RZ, 0x40000040 ;  /* 0x40000040ff097424 */ /* 0x000fe200078e00ff */
[----:B------:R-:W-:Y:S01]  /*a530*/  R2UR UR7, R7 ;  /* 0x00000000070772ca */ /* 0x000fe200000e0000 */
[----:B------:R-:W-:Y:S01]  /*a540*/  IMAD.MOV.U32 R11, RZ, RZ, 0x40000040 ;  /* 0x40000040ff0b7424 */ /* 0x000fe200078e00ff */
[----:B------:R-:W-:Y:S01]  /*a550*/  LOP3.LUT R4, R0, 0x10000, RZ, 0xfc, !PT ;  /* 0x0001000000047812 */ /* 0x000fe200078efcff */
[----:B------:R-:W-:Y:S01]  /*a560*/  VIADD R12, R6, 0x4 ;  /* 0x00000004060c7836 */ /* 0x000fe20000000000 */
[----:B------:R-:W-:Y:S01]  /*a570*/  R2UR UR5, R5 ;  /* 0x00000000050572ca */ /* 0x000fe200000e0000 */
[----:B------:R-:W-:Y:S01]  /*a580*/  IMAD.MOV.U32 R13, RZ, RZ, 0x40000040 ;  /* 0x40000040ff0d7424 */ /* 0x000fe200078e00ff */
[C---:B------:R-:W-:Y:S01]  /*a590*/  R2UR UR4, R4.reuse ;  /* 0x00000000040472ca */ /* 0x040fe200000e0000 */
[----:B------:R-:W-:Y:S01]  /*a5a0*/  VIADD R10, R4, 0x2 ;  /* 0x00000002040a7836 */ /* 0x000fe20000000000 */
[----:B------:R-:W0:Y:S01]  /*a5b0*/  LDC R0, c[0x0][0x448] ;  /* 0x00011200ff007b82 */ /* 0x000e220000000800 */
[----:B------:R-:W-:Y:S01]  /*a5c0*/  IMAD.MOV.U32 R7, RZ, RZ, 0x40000040 ;  /* 0x40000040ff077424 */ /* 0x000fe200078e00ff */
[----:B------:R-:W-:Y:S01]  /*a5d0*/  UISETP.GE.AND UP0, UPT, UR41, 0x1, UPT ;  /* 0x000000012900788c */ /* 0x000fe2000bf06270 */
[----:B------:R-:W-:-:S03]  /*a5e0*/  LEA R56, R168, 0xffffffc0, 0x6 ;  /* 0xffffffc0a8387811 */ /* 0x000fc600078e30ff */
[----:B------:R-:W-:Y:S01]  /*a5f0*/  UP2UR UR47, UPR, URZ, 0x1 ;  /* 0x000000013f2f7883 */ /* 0x000fe20008000000 */
[----:B------:R-:W-:Y:S02]  /*a600*/  IADD3 R20, -R184, R23, -R56 ;  /* 0x00000017b8147210 */ /* 0x000fe40007ffe938 */
[----:B------:R-:W-:Y:S02]  /*a610*/  PLOP3.LUT P3, PT, PT, PT, UP0, 0x40, 0x0 ;  /* 0x000000000000781c */ /* 0x000fe40003f6e808 */
[----:B------:R-:W-:Y:S01]  /*a620*/  HGMMA.64x64x16.F32.BF16 R24, gdesc[UR4], RZ, !UPT, gsb0 ;  /* 0x00e00000041879f0 */ /* 0x000fe2000c0018ff */
[----:B------:R-:W-:Y:S01]  /*a630*/  R2UR UR6, R8 ;  /* 0x00000000080672ca */ /* 0x000fe200000e0000 */
[----:B------:R-:W-:Y:S01]  /*a640*/  VIADD R8, R4, 0x4 ;  /* 0x0000000404087836 */ /* 0x000fe20000000000 */
[----:B------:R-:W-:Y:S01]  /*a650*/  R2UR UR7, R9 ;  /* 0x00000000090772ca */ /* 0x000fe200000e0000 */
[----:B------:R-:W-:Y:S01]  /*a660*/  IMAD.MOV.U32 R9, RZ, RZ, 0x40000040 ;  /* 0x40000040ff097424 */ /* 0x000fe200078e00ff */
[----:B------:R-:W-:-:S02]  /*a670*/  R2UR UR4, R10 ;  /* 0x000000000a0472ca */ /* 0x000fc400000e0000 */
[----:B------:R-:W-:Y:S02]  /*a680*/  R2UR UR5, R11 ;  /* 0x000000000b0572ca */ /* 0x000fe400000e0000 */
[----:B0-----:R-:W-:Y:S01]  /*a690*/  ISETP.NE.AND P2, PT, R0, 0x1, PT ;  /* 0x000000010000780c */ /* 0x001fe20003f45270 */
[----:B------:R-:W-:-:S12]  /*a6a0*/  IMAD.IADD R0, R201, 0x1, R192 ;  /* 0x00000001c9007824 */ /* 0x000fd800078e02c0 */
[----:B------:R-:W0:Y:S01]  /*a6b0*/  @P2 LDC R3, c[0x0][0x44c] ;  /* 0x00011300ff032b82 */ /* 0x000e220000000800 */
[----:B------:R-:W-:Y:S02]  /*a6c0*/  WARPGROUP.DEPBAR.LE gsb0, 0x0 ;  /* 0x00008000000079c5 */ /* 0x000fe40000010000 */
[----:B------:R-:W-:-:S06]  /*a6d0*/  WARPGROUP.ARRIVE ;  /* 0x00000000000079c5 */ /* 0x000fcc0000000000 */
[----:B------:R-:W-:Y:S01]  /*a6e0*/  HGMMA.64x64x16.F32.BF16 R24, gdesc[UR4], R24, gsb0 ;  /* 0x00e00000041879f0 */ /* 0x000fe20008001818 */
        /* <DEDUP_REMOVED lines=8> */
[----:B------:R-:W-:-:S10]  /*a770*/  WARPGROUP.ARRIVE ;  /* 0x00000000000079c5 */ /* 0x000fd40000000000 */
[----:B------:R-:W-:Y:S01]  /*a780*/  HGMMA.64x64x16.F32.BF16 R24, gdesc[UR4], R24, gsb0 ;  /* 0x00e00000041879f0 */ /* 0x000fe20008001818 */
[----:B------:R-:W-:Y:S01]  /*a790*/  R2UR UR6, R12 ;  /* 0x000000000c0672ca */ /* 0x000fe200000e0000 */
[----:B0-----:R-:W-:Y:S01]  /*a7a0*/  @P2 IMAD.HI.U32 R12, R0, R3, RZ ;  /* 0x00000003000c2227 */ /* 0x001fe200078e00ff */
[----:B------:R-:W-:Y:S02]  /*a7b0*/  R2UR UR7, R13 ;  /* 0x000000000d0772ca */ /* 0x000fe400000e0000 */
[----:B------:R-:W-:Y:S01]  /*a7c0*/  R2UR UR4, R6 ;  /* 0x00000000060472ca */ /* 0x000fe200000e0000 */
[----:B------:R-:W0:Y:S01]  /*a7d0*/  @P2 LDC R13, c[0x0][0x450] ;  /* 0x00011400ff0d2b82 */ /* 0x000e220000000800 */
[----:B------:R-:W-:Y:S01]  /*a7e0*/  R2UR UR5, R7 ;  /* 0x00000000070572ca */ /* 0x000fe200000e0000 */
[----:B------:R-:W-:Y:S02]  /*a7f0*/  IMAD.MOV.U32 R3, RZ, RZ, R0 ;  /* 0x000000ffff037224 */ /* 0x000fe400078e0000 */
[----:B------:R-:W-:-:S05]  /*a800*/  @!P1 VIADD R0, R14, 0x28c40 ;  /* 0x00028c400e009836 */ /* 0x000fca0000000000 */
[----:B------:R-:W-:Y:S02]  /*a810*/  @!P1 PRMT R0, RZ, 0x654, R0 ;  /* 0x00000654ff009816 */ /* 0x000fe40000000000 */
[----:B0-----:R-:W-:Y:S01]  /*a820*/  @P2 SHF.R.U32.HI R3, RZ, R13, R12 ;  /* 0x0000000dff032219 */ /* 0x001fe2000001160c */
[----:B------:R-:W-:-:S04]  /*a830*/  IMAD.MOV.U32 R13, RZ, RZ, -0x40 ;  /* 0xffffffc0ff0d7424 */ /* 0x000fc800078e00ff */
[----:B------:R-:W0:Y:S01]  /*a840*/  SHFL.IDX PT, R61, R3, RZ, 0x1c1f ;  /* 0x001c1fff033d7589 */ /* 0x000e2200000e0000 */
[----:B------:R-:W-:-:S04]  /*a850*/  IMAD R12, R168, R13, 0x41 ;  /* 0x00000041a80c7424 */ /* 0x000fc800078e020d */
[----:B------:R-:W-:Y:S01]  /*a860*/  VIADD R60, R12, 0xffffffff ;  /* 0xffffffff0c3c7836 */ /* 0x000fe20000000000 */
[----:B------:R-:W-:-:S05]  /*a870*/  IADD3 R13, -R184, R12, R23 ;  /* 0x0000000cb80d7210 */ /* 0x000fca0007ffe117 */
[----:B------:R-:W-:-:S04]  /*a880*/  IMAD.IADD R13, R13, 0x1, -R22 ;  /* 0x000000010d0d7824 */ /* 0x000fc800078e0a16 */
[----:B------:R-:W-:Y:S01]  /*a890*/  VIADD R59, R13, UR40 ;  /* 0x000000280d3b7c36 */ /* 0x000fe20008000000 */
[----:B------:R-:W-:Y:S02]  /*a8a0*/  WARPGROUP.DEPBAR.LE gsb0, 0x0 ;  /* 0x00008000000079c5 */ /* 0x000fe40000010000 */
[----:B------:R-:W-:-:S06]  /*a8b0*/  WARPGROUP.ARRIVE ;  /* 0x00000000000079c5 */ /* 0x000fcc0000000000 */
[----:B------:R-:W-:Y:S01]  /*a8c0*/  HGMMA.64x64x16.F32.BF16 R24, gdesc[UR4], R24, gsb0 ;  /* 0x00e00000041879f0 */ /* 0x000fe20008001818 */
[----:B------:R-:W-:Y:S02]  /*a8d0*/  ULDC UR4, c[0x0][0x9dc] ;  /* 0x0002770000047ab9 */ /* 0x000fe40000000800 */
[----:B------:R-:W-:Y:S01]  /*a8e0*/  IMAD.U32 R21, RZ, RZ, UR4 ;  /* 0x00000004ff157e24 */ /* 0x000fe2000f8e00ff */
[----:B------:R-:W-:Y:S02]  /*a8f0*/  WARPGROUP.DEPBAR.LE gsb0, 0x0 ;  /* 0x00008000000079c5 */ /* 0x000fe40000010000 */
[----:B------:R3:W-:Y:S02]  /*a900*/  @!P1 SYNCS.ARRIVE.TRANS64.RED.A1T0 RZ, [R0+URZ], RZ ;  /* 0x000000ff00ff99a7 */ /* 0x0007e4000810043f */
[----:B---3--:R-:W-:-:S05]  /*a910*/  LOP3.LUT R0, RZ, R21, RZ, 0x33, !PT ;  /* 0x00000015ff007212 */ /* 0x008fca00078e33ff */
[----:B------:R-:W-:Y:S01]  /*a920*/  IMAD.IADD R58, R13, 0x1, R0 ;  /* 0x000000010d3a7824 */ /* 0x000fe200078e0200 */
[----:B0-----:R-:W-:-:S03]  /*a930*/  VIADDMNMX R0, R61, R59, R20, PT ;  /* 0x0000003b3d007246 */ /* 0x001fc60003800114 */
[----:B------:R-:W-:Y:S01]  /*a940*/  IMAD.IADD R12, R58, 0x1, R61 ;  /* 0x000000013a0c7824 */ /* 0x000fe200078e023d */
[----:B------:R-:W-:Y:S06]  /*a950*/  @P3 BRA `(.L_x_5940) ;  /* 0x0000000000583947 */ /* 0x000fec0003800000 */
[----:B------:R-:W-:Y:S01]  /*a960*/  IADD3 R13, -R22, R23, R61 ;  /* 0x00000017160d7210 */ /* 0x000fe20007ffe13d */
[----:B------:R-:W-:Y:S03]  /*a970*/  BSSY B0, `(.L_x_5941) ;  /* 0x0000010000007945 */ /* 0x000fe60003800000 */
        /* <DEDUP_REMOVED lines=10> */
.L_x_5942:
[----:B------:R-:W-:-:S06]  /*aa20*/  UISETP.NE.AND UP0, UPT, UR41, 0x1, UPT ;  /* 0x000000012900788c */ /* 0x000fcc000bf05270 */
[----:B------:R-:W-:-:S05]  /*aa30*/  PLOP3.LUT P3, PT, PT, PT, UP0, 0x80, 0x0 ;  /* 0x000000000000781c */ /* 0x000fca0003f6f008 */
[----:B------:R-:W-:-:S08]  /*aa40*/  @UP0 ULDC.64 UR4, c[0x0][0x9e8] ;  /* 0x00027a0000040ab9 */ /* 0x000fd00000000a00 */
[----:B------:R-:W-:-:S05]  /*aa50*/  @P3 IMAD.HI.U32 R61, R13, UR4, RZ ;  /* 0x000000040d3d3c27 */ /* 0x000fca000f8e00ff */
[----:B------:R-:W-:-:S07]  /*aa60*/  @P3 SHF.R.U32.HI R13, RZ, UR5, R61 ;  /* 0x00000005ff0d3c19 */ /* 0x000fce000801163d */
.L_x_5943:
[----:B------:R-:W-:Y:S05]  /*aa70*/  BSYNC B0 ;  /* 0x0000000000007941 */ /* 0x000fea0003800000 */
.L_x_5941:
[----:B------:R-:W-:-:S04]  /*aa80*/  IMAD R13, R13, UR41, -R56 ;  /* 0x000000290d0d7c24 */ /* 0x000fc8000f8e0a38 */
[----:B------:R-:W-:-:S05]  /*aa90*/  IMAD.IADD R13, R13, 0x1, -R184 ;  /* 0x000000010d0d7824 */ /* 0x000fca00078e0ab8 */
[----:B------:R-:W-:Y:S02]  /*aaa0*/  VIMNMX R12, R12, R13, !PT ;  /* 0x0000000d0c0c7248 */ /* 0x000fe40007fe0100 */
[----:B------:R-:W-:-:S07]  /*aab0*/  VIADDMNMX R0, R13, UR41, R0, PT ;  /* 0x000000290d007c46 */ /* 0x000fce000b800100 */
.L_x_5940:
[C---:B------:R-:W-:Y:S01]  /*aac0*/  ISETP.GE.AND P3, PT, R60.reuse, 0x2, PT ;  /* 0x000000023c00780c */ /* 0x040fe20003f66270 */
[----:B------:R-:W0:Y:S01]  /*aad0*/  SHFL.IDX PT, R3, R3, 0x1, 0x1c1f ;  /* 0x003c1f0003037f89 */ /* 0x000e2200000e0000 */
[----:B------:R-:W-:Y:S01]  /*aae0*/  ISETP.GE.AND P4, PT, R60, 0x9, PT ;  /* 0x000000093c00780c */ /* 0x000fe20003f86270 */
[----:B------:R-:W-:Y:S01]  /*aaf0*/  UISETP.NE.AND UP0, UPT, UR47, URZ, UPT ;  /* 0x0000003f2f00728c */ /* 0x000fe2000bf05270 */
[C---:B------:R-:W-:Y:S02]  /*ab00*/  ISETP.GT.AND P6, PT, R12.reuse, 0x1, !P3 ;  /* 0x000000010c00780c */ /* 0x040fe40005fc4270 */
[----:B------:R-:W-:Y:S02]  /*ab10*/  ISETP.GT.AND P5, PT, R12, 0x8, !P4 ;  /* 0x000000080c00780c */ /* 0x000fe400067a4270 */
[C---:B------:R-:W-:Y:S02]  /*ab20*/  ISETP.LT.OR P6, PT, R0.reuse, 0x2, P6 ;  /* 0x000000020000780c */ /* 0x040fe400037c1670 */
[----:B------:R-:W-:-:S02]  /*ab30*/  ISETP.LT.OR P5, PT, R0, 0x9, P5 ;  /* 0x000000090000780c */ /* 0x000fc40002fa1670 */
[----:B------:R-:W-:Y:S02]  /*ab40*/  FSEL R61, R25, -INF , !P6 ;  /* 0xff800000193d7808 */ /* 0x000fe40007000000 */
        /* <DEDUP_REMOVED lines=68> */
[----:B------:R-:W-:Y:S02]  /*af90*/  ISETP.LT.OR P6, PT, R0, 0x3a, P6 ;  /* 0x0000003a0000780c */ /* 0x000fe400037c1670 */
[----:B0-----:R-:W-:Y:S01]  /*afa0*/  VIADDMNMX R0, R3, R59, R20, PT ;  /* 0x0000003b03007246 */ /* 0x001fe20003800114 */
[----:B------:R-:W-:Y:S01]  /*afb0*/  IMAD.IADD R20, R58, 0x1, R3 ;  /* 0x000000013a147824 */ /* 0x000fe200078e0203 */
[----:B------:R-:W-:Y:S02]  /*afc0*/  FSEL R53, R53, -INF , !P6 ;  /* 0xff80000035357808 */ /* 0x000fe40007000000 */
[----:B------:R-:W-:-:S13]  /*afd0*/  PLOP3.LUT P6, PT, PT, PT, UP0, 0x40, 0x0 ;  /* 0x000000000000781c */ /* 0x000fda0003fce808 */
[----:B------:R-:W-:Y:S05]  /*afe0*/  @P6 BRA `(.L_x_5944) ;  /* 0x0000000000606947 */ /* 0x000fea0003800000 */
        /* <DEDUP_REMOVED lines=13> */
.L_x_5946:
[----:B------:R-:W-:-:S06]  /*b0c0*/  UISETP.NE.AND UP0, UPT, UR41, 0x1, UPT ;  /* 0x000000012900788c */ /* 0x000fcc000bf05270 */
[----:B------:R-:W-:-:S05]  /*b0d0*/  PLOP3.LUT P6, PT, PT, PT, UP0, 0x80, 0x0 ;  /* 0x000000000000781c */ /* 0x000fca0003fcf008 */
[----:B------:R-:W-:-:S08]  /*b0e0*/  @UP0 ULDC.64 UR4, c[0x0][0x9e8] ;  /* 0x00027a0000040ab9 */ /* 0x000fd00000000a00 */
[----:B------:R-:W-:Y:S01]  /*b0f0*/  @P6 IMAD.HI.U32 R12, R3, UR4, RZ ;  /* 0x00000004030c6c27 */ /* 0x000fe2000f8e00ff */
[----:B------:R-:W-:-:S13]  /*b100*/  PLOP3.LUT P6, PT, PT, PT, UP0, 0x80, 0x0 ;  /* 0x000000000000781c */ /* 0x000fda0003fcf008 */
[----:B------:R-:W-:-:S07]  /*b110*/  @P6 SHF.R.U32.HI R3, RZ, UR5, R12 ;  /* 0x00000005ff036c19 */ /* 0x000fce000801160c */
.L_x_5947:
[----:B------:R-:W-:Y:S05]  /*b120*/  BSYNC B0 ;  /* 0x0000000000007941 */ /* 0x000fea0003800000 */
.L_x_5945:
[----:B------:R-:W-:-:S04]  /*b130*/  IMAD R3, R3, UR41, -R56 ;  /* 0x0000002903037c24 */ /* 0x000fc8000f8e0a38 */
[----:B------:R-:W-:-:S05]  /*b140*/  IMAD.IADD R3, R3, 0x1, -R184 ;  /* 0x0000000103037824 */ /* 0x000fca00078e0ab8 */
[----:B------:R-:W-:Y:S02]  /*b150*/  VIMNMX R20, R20, R3, !PT ;  /* 0x0000000314147248 */ /* 0x000fe40007fe0100 */
[----:B------:R-:W-:-:S07]  /*b160*/  VIADDMNMX R0, R3, UR41, R0, PT ;  /* 0x0000002903007c46 */ /* 0x000fce000b800100 */
.L_x_5944:
        /* <DEDUP_REMOVED lines=38> */
[----:B------:R-:W-:Y:S01]  /*b3d0*/  ISETP.GT.AND P4, PT, R20, 0x8, !P4 ;  /* 0x000000081400780c */ /* 0x000fe20006784270 */
[----:B------:R-:W0:Y:S01]  /*b3e0*/  SHFL.BFLY PT, R12, R25, 0x2, 0x1f ;  /* 0x0c401f00190c7f89 */ /* 0x000e2200000e0000 */
[C---:B------:R-:W-:Y:S02]  /*b3f0*/  ISETP.LT.OR P3, PT, R0.reuse, 0x1a, P3 ;  /* 0x0000001a0000780c */ /* 0x040fe40001f61670 */
[----:B------:R-:W-:Y:S02]  /*b400*/  ISETP.LT.OR P4, PT, R0, 0x9, P4 ;  /* 0x000000090000780c */ /* 0x000fe40002781670 */
[----:B------:R-:W-:Y:S02]  /*b410*/  FSEL R32, R39, -INF , !P3 ;  /* 0xff80000027207808 */ /* 0x000fe40005800000 */
[----:B------:R-:W-:Y:S02]  /*b420*/  ISETP.NE.AND P3, PT, R37, RZ, PT ;  /* 0x000000ff2500720c */ /* 0x000fe40003f65270 */
[----:B------:R-:W-:-:S02]  /*b430*/  FSEL R30, R30, -INF , !P4 ;  /* 0xff8000001e1e7808 */ /* 0x000fc40006000000 */
[----:B------:R-:W-:Y:S02]  /*b440*/  ISETP.GT.AND P3, PT, R20, 0x20, !P3 ;  /* 0x000000201400780c */ /* 0x000fe40005f64270 */
[----:B------:R-:W-:Y:S02]  /*b450*/  ISETP.NE.AND P4, PT, R44, RZ, PT ;  /* 0x000000ff2c00720c */ /* 0x000fe40003f85270 */
[----:B------:R-:W-:Y:S02]  /*b460*/  ISETP.LT.OR P3, PT, R0, 0x21, P3 ;  /* 0x000000210000780c */ /* 0x000fe40001f61670 */
[----:B------:R-:W-:Y:S01]  /*b470*/  ISETP.NE.AND P6, PT, R13, RZ, PT ;  /* 0x000000ff0d00720c */ /* 0x000fe20003fc5270 */
[----:B------:R-:W-:Y:S01]  /*b480*/  IMAD.U32 R13, RZ, RZ, UR4 ;  /* 0x00000004ff0d7e24 */ /* 0x000fe2000f8e00ff */
[----:B------:R-:W-:Y:S02]  /*b490*/  FSEL R42, R42, -INF , !P3 ;  /* 0xff8000002a2a7808 */ /* 0x000fe40005800000 */
[----:B------:R-:W-:-:S02]  /*b4a0*/  ISETP.NE.AND P3, PT, R40, RZ, PT ;  /* 0x000000ff2800720c */ /* 0x000fc40003f65270 */
[C---:B------:R-:W-:Y:S02]  /*b4b0*/  ISETP.GT.AND P5, PT, R20.reuse, 0x38, !P5 ;  /* 0x000000381400780c */ /* 0x040fe40006fa4270 */
[----:B------:R-:W-:Y:S02]  /*b4c0*/  ISETP.GT.AND P3, PT, R20, 0x21, !P3 ;  /* 0x000000211400780c */ /* 0x000fe40005f64270 */
[----:B0-----:R-:W-:Y:S02]  /*b4d0*/  FMNMX.FTZ R29, R25, R12, !PT ;  /* 0x0000000c191d7209 */ /* 0x001fe40007810000 */
[C---:B------:R-:W-:Y:S02]  /*b4e0*/  ISETP.LT.OR P3, PT, R0.reuse, 0x22, P3 ;  /* 0x000000220000780c */ /* 0x040fe40001f61670 */
[----:B------:R-:W-:Y:S01]  /*b4f0*/  ISETP.LT.OR P5, PT, R0, 0x39, P5 ;  /* 0x000000390000780c */ /* 0x000fe20002fa1670 */
[----:B------:R-:W0:Y:S01]  /*b500*/  SHFL.BFLY PT, R12, R29, 0x1, 0x1f ;  /* 0x0c201f001d0c7f89 */ /* 0x000e2200000e0000 */
[----:B------:R-:W-:-:S02]  /*b510*/  FSEL R36, R43, -INF , !P3 ;  /* 0xff8000002b247808 */ /* 0x000fc40005800000 */
[----:B------:R-:W-:Y:S02]  /*b520*/  ISETP.NE.AND P3, PT, R41, RZ, PT ;  /* 0x000000ff2900720c */ /* 0x000fe40003f65270 */
[----:B------:R-:W-:Y:S02]  /*b530*/  FSEL R54, R54, -INF , !P5 ;  /* 0xff80000036367808 */ /* 0x000fe40006800000 */
[----:B------:R-:W-:-:S04]  /*b540*/  ISETP.GT.AND P3, PT, R20, 0x28, !P3 ;  /* 0x000000281400780c */ /* 0x000fc80005f64270 */
[----:B------:R-:W-:-:S04]  /*b550*/  ISETP.LT.OR P3, PT, R0, 0x29, P3 ;  /* 0x000000290000780c */ /* 0x000fc80001f61670 */
[----:B------:R-:W-:Y:S02]  /*b560*/  FSEL R46, R46, -INF , !P3 ;  /* 0xff8000002e2e7808 */ /* 0x000fe40005800000 */
[----:B------:R-:W-:Y:S02]  /*b570*/  ISETP.GT.AND P3, PT, R20, 0x29, !P4 ;  /* 0x000000291400780c */ /* 0x000fe40006764270 */
[----:B------:R-:W-:Y:S02]  /*b580*/  ISETP.NE.AND P4, PT, R48, RZ, PT ;  /* 0x000000ff3000720c */ /* 0x000fe40003f85270 */
[----:B------:R-:W-:Y:S02]  /*b590*/  ISETP.LT.OR P3, PT, R0, 0x2a, P3 ;  /* 0x0000002a0000780c */ /* 0x000fe40001f61670 */
[----:B------:R-:W-:Y:S02]  /*b5a0*/  ISETP.GT.AND P4, PT, R20, 0x31, !P4 ;  /* 0x000000311400780c */ /* 0x000fe40006784270 */
[----:B------:R-:W-:-:S02]  /*b5b0*/  FSEL R40, R47, -INF , !P3 ;  /* 0xff8000002f287808 */ /* 0x000fc40005800000 */
[----:B------:R-:W-:Y:S02]  /*b5c0*/  ISETP.GT.AND P3, PT, R20, RZ, !P6 ;  /* 0x000000ff1400720c */ /* 0x000fe40007764270 */
[----:B0-----:R-:W-:Y:S02]  /*b5d0*/  FMNMX.FTZ R12, R29, R12, !PT ;  /* 0x0000000c1d0c7209 */ /* 0x001fe40007810000 */
[----:B------:R-:W-:Y:S02]  /*b5e0*/  ISETP.LT.OR P3, PT, R0, 0x1, P3 ;  /* 0x000000010000780c */ /* 0x000fe40001f61670 */
[----:B------:R-:W-:Y:S01]  /*b5f0*/  ISETP.NE.AND P6, PT, R52, RZ, PT ;  /* 0x000000ff3400720c */ /* 0x000fe20003fc5270 */
[----:B------:R-:W-:Y:S01]  /*b600*/  FMUL.FTZ R3, R12, R13 ;  /* 0x0000000d0c037220 */ /* 0x000fe20000410000 */
[----:B------:R-:W-:Y:S02]  /*b610*/  FSEL R26, R26, -INF , !P3 ;  /* 0xff8000001a1a7808 */ /* 0x000fe40005800000 */
[----:B------:R-:W-:-:S02]  /*b620*/  FSETP.NEU.FTZ.AND P3, PT, R12, -INF , PT ;  /* 0xff8000000c00780b */ /* 0x000fc40003f7d000 */
[----:B------:R-:W-:Y:S02]  /*b630*/  ISETP.LT.OR P4, PT, R0, 0x32, P4 ;  /* 0x000000320000780c */ /* 0x000fe40002781670 */
[----:B------:R-:W-:Y:S02]  /*b640*/  FSEL R48, R3, RZ, P3 ;  /* 0x000000ff03307208 */ /* 0x000fe40001800000 */
[----:B------:R-:W-:Y:S02]  /*b650*/  FMNMX.FTZ R3, R26, R27, !PT ;  /* 0x0000001b1a037209 */ /* 0x000fe40007810000 */
[----:B------:R-:W-:Y:S01]  /*b660*/  ISETP.NE.AND P3, PT, R62, RZ, PT ;  /* 0x000000ff3e00720c */ /* 0x000fe20003f65270 */
[--C-:B------:R-:W-:Y:S01]  /*b670*/  FFMA.FTZ R25, R61, R13, -R48.reuse ;  /* 0x0000000d3d197223 */ /* 0x100fe20000010830 */
[----:B------:R-:W-:Y:S01]  /*b680*/  FMNMX.FTZ R3, R30, R3, !PT ;  /* 0x000000031e037209 */ /* 0x000fe20007810000 */
[--C-:B------:R-:W-:Y:S01]  /*b690*/  FFMA.FTZ R31, R63, R13, -R48.reuse ;  /* 0x0000000d3f1f7223 */ /* 0x100fe20000010830 */
[----:B------:R-:W-:Y:S01]  /*b6a0*/  ISETP.GT.AND P3, PT, R20, 0x30, !P3 ;  /* 0x000000301400780c */ /* 0x000fe20005f64270 */
[----:B------:R-:W-:Y:S01]  /*b6b0*/  MUFU.EX2 R29, R25 ;  /* 0x00000019001d7308 */ /* 0x000fe20000000800 */
[----:B------:R-:W-:Y:S01]  /*b6c0*/  FMNMX.FTZ R3, R24, R3, !PT ;  /* 0x0000000318037209 */ /* 0x000fe20007810000 */
[-CC-:B------:R-:W-:Y:S01]  /*b6d0*/  FFMA.FTZ R35, R67, R13.reuse, -R48.reuse ;  /* 0x0000000d43237223 */ /* 0x180fe20000010830 */
[----:B------:R-:W-:Y:S01]  /*b6e0*/  ISETP.LT.OR P3, PT, R0, 0x31, P3 ;  /* 0x000000310000780c */ /* 0x000fe20001f61670 */
[--C-:B------:R-:W-:Y:S01]  /*b6f0*/  FFMA.FTZ R37, R69, R13, -R48.reuse ;  /* 0x0000000d45257223 */ /* 0x100fe20000010830 */
[----:B------:R-:W-:Y:S01]  /*b700*/  FMNMX.FTZ R3, R34, R3, !PT ;  /* 0x0000000322037209 */ /* 0x000fe20007810000 */
[--C-:B------:R-:W-:Y:S01]  /*b710*/  FFMA.FTZ R39, R71, R13, -R48.reuse ;  /* 0x0000000d47277223 */ /* 0x100fe20000010830 */
[----:B------:R-:W-:Y:S01]  /*b720*/  FSEL R50, R50, -INF , !P3 ;  /* 0xff80000032327808 */ /* 0x000fe20005800000 */
[----:B------:R-:W-:Y:S01]  /*b730*/  MUFU.EX2 R31, R31 ;  /* 0x0000001f001f7308 */ /* 0x000fe20000000800 */
[----:B------:R-:W-:Y:S01]  /*b740*/  FMNMX.FTZ R3, R28, R3, !PT ;  /* 0x000000031c037209 */ /* 0x000fe20007810000 */
[-CC-:B------:R-:W-:Y:S01]  /*b750*/  FFMA.FTZ R41, R73, R13.reuse, -R48.reuse ;  /* 0x0000000d49297223 */ /* 0x180fe20000010830 */
[----:B------:R-:W-:Y:S01]  /*b760*/  ISETP.GT.AND P6, PT, R20, 0x39, !P6 ;  /* 0x000000391400780c */ /* 0x000fe200077c4270 */
[--C-:B------:R-:W-:Y:S01]  /*b770*/  FFMA.FTZ R20, R33, R13, -R48.reuse ;  /* 0x0000000d21147223 */ /* 0x100fe20000010830 */
[----:B------:R-:W-:Y:S01]  /*b780*/  FMNMX.FTZ R3, R38, R3, !PT ;  /* 0x0000000326037209 */ /* 0x000fe20007810000 */
[--C-:B------:R-:W-:Y:S01]  /*b790*/  FFMA.FTZ R33, R65, R13, -R48.reuse ;  /* 0x0000000d41217223 */ /* 0x100fe20000010830 */
[----:B------:R-:W-:Y:S01]  /*b7a0*/  FSEL R44, R51, -INF , !P4 ;  /* 0xff800000332c7808 */ /* 0x000fe20006000000 */
[----:B------:R-:W-:Y:S01]  /*b7b0*/  MUFU.EX2 R164, R20 ;  /* 0x0000001400a47308 */ /* 0x000fe20000000800 */
[----:B------:R-:W-:Y:S01]  /*b7c0*/  FMNMX.FTZ R3, R32, R3, !PT ;  /* 0x0000000320037209 */ /* 0x000fe20007810000 */
[----:B------:R-:W-:Y:S01]  /*b7d0*/  FFMA.FTZ R43, R75, R13, -R48 ;  /* 0x0000000d4b2b7223 */ /* 0x000fe20000010830 */
[----:B------:R-:W-:-:S02]  /*b7e0*/  ISETP.LT.OR P6, PT, R0, 0x3a, P6 ;  /* 0x0000003a0000780c */ /* 0x000fc400037c1670 */
[----:B------:R-:W-:Y:S02]  /*b7f0*/  FMNMX.FTZ R3, R42, R3, !PT ;  /* 0x000000032a037209 */ /* 0x000fe40007810000 */
[----:B------:R-:W-:Y:S01]  /*b800*/  FSEL R0, R55, -INF , !P6 ;  /* 0xff80000037007808 */ /* 0x000fe20007000000 */
        /* <DEDUP_REMOVED lines=8> */
[----:B------:R-:W-:Y:S01]  /*b890*/  FMNMX.FTZ R3, R44, R3, !PT ;  /* 0x000000032c037209 */ /* 0x000fe20007810000 */
[-CC-:B---3--:R-:W-:Y:S01]  /*b8a0*/  FFMA.FTZ R37, R45, R13.reuse, -R48.reuse ;  /* 0x0000000d2d257223 */ /* 0x188fe20000010830 */
[----:B------:R-:W-:Y:S02]  /*b8b0*/  FFMA.FTZ R45, R49, R13, -R48 ;  /* 0x0000000d312d7223 */ /* 0x000fe40000010830 */
[----:B------:R-:W-:-:S03]  /*b8c0*/  FMNMX.FTZ R3, R54, R3, !PT ;  /* 0x0000000336037209 */ /* 0x000fc60007810000 */
[----:B------:R-:W-:Y:S01]  /*b8d0*/  MUFU.EX2 R56, R45 ;  /* 0x0000002d00387308 */ /* 0x000fe20000000800 */
[----:B------:R-:W-:-:S05]  /*b8e0*/  FMNMX.FTZ R3, R0, R3, !PT ;  /* 0x0000000300037209 */ /* 0x000fca0007810000 */
[----:B------:R-:W0:Y:S02]  /*b8f0*/  SHFL.BFLY PT, R20, R3, 0x2, 0x1f ;  /* 0x0c401f0003147f89 */ /* 0x000e2400000e0000 */
[----:B------:R-:W-:Y:S08]  /*b900*/  MUFU.EX2 R39, R39 ;  /* 0x0000002700277308 */ /* 0x000ff00000000800 */
[----:B------:R3:W-:Y:S08]  /*b910*/  MUFU.EX2 R162, R41 ;  /* 0x0000002900a27308 */ /* 0x0007f00000000800 */
[----:B------:R-:W-:Y:S01]  /*b920*/  MUFU.EX2 R43, R43 ;  /* 0x0000002b002b7308 */ /* 0x000fe20000000800 */
[-CC-:B---3--:R-:W-:Y:S01]  /*b930*/  FFMA.FTZ R41, R81, R13.reuse, -R48.reuse ;  /* 0x0000000d51297223 */ /* 0x188fe20000010830 */
[----:B0-----:R-:W-:Y:S01]  /*b940*/  FMNMX.FTZ R25, R3, R20, !PT ;  /* 0x0000001403197209 */ /* 0x001fe20007810000 */
[----:B------:R-:W-:-:S05]  /*b950*/  FFMA.FTZ R3, R77, R13, -R48 ;  /* 0x0000000d4d037223 */ /* 0x000fca0000010830 */
[----:B------:R-:W-:Y:S01]  /*b960*/  MUFU.EX2 R33, R33 ;  /* 0x0000002100217308 */ /* 0x000fe20000000800 */
[----:B------:R-:W0:Y:S07]  /*b970*/  SHFL.BFLY PT, R20, R25, 0x1, 0x1f ;  /* 0x0c201f0019147f89 */ /* 0x000e2e00000e0000 */
[----:B------:R3:W-:Y:S08]  /*b980*/  MUFU.EX2 R156, R3 ;  /* 0x00000003009c7308 */ /* 0x0007f00000000800 */
[----:B------:R-:W4:Y:S08]  /*b990*/  MUFU.EX2 R52, R37 ;  /* 0x0000002500347308 */ /* 0x000f300000000800 */
[----:B------:R-:W5:Y:S01]  /*b9a0*/  MUFU.EX2 R41, R41 ;  /* 0x0000002900297308 */ /* 0x000f620000000800 */
[----:B0-----:R-:W-:Y:S01]  /*b9b0*/  FMNMX.FTZ R20, R25, R20, !PT ;  /* 0x0000001419147209 */ /* 0x001fe20007810000 */
[-CC-:B------:R-:W-:Y:S01]  /*b9c0*/  FFMA.FTZ R25, R83, R13.reuse, -R48.reuse ;  /* 0x0000000d53197223 */ /* 0x180fe20000010830 */
[----:B------:R-:W-:-:S02]  /*b9d0*/  FFMA.FTZ R48, R53, R13, -R48 ;  /* 0x0000000d35307223 */ /* 0x000fc40000010830 */
[C---:B------:R-:W-:Y:S01]  /*b9e0*/  FSETP.NEU.FTZ.AND P3, PT, R20.reuse, -INF , PT ;  /* 0xff8000001400780b */ /* 0x040fe20003f7d000 */
[----:B---3--:R-:W-:Y:S01]  /*b9f0*/  FMUL.FTZ R3, R20, R13 ;  /* 0x0000000d14037220 */ /* 0x008fe20000410000 */
[----:B----4-:R-:W-:Y:S01]  /*ba00*/  F2FP.BF16.F32.PACK_AB R158, R52, R33 ;  /* 0x00000021349e723e */ /* 0x010fe200000010ff */
[----:B------:R-:W-:Y:S03]  /*ba10*/  MUFU.EX2 R25, R25 ;  /* 0x0000001900197308 */ /* 0x000fe60000000800 */
[----:B------:R-:W-:Y:S02]  /*ba20*/  FSEL R3, R3, RZ, P3 ;  /* 0x000000ff03037208 */ /* 0x000fe40001800000 */
[----:B-----5:R-:W-:-:S03]  /*ba30*/  F2FP.BF16.F32.PACK_AB R152, R56, R41 ;  /* 0x000000293898723e */ /* 0x020fc600000010ff */
        /* <DEDUP_REMOVED lines=17> */
[----:B------:R-:W-:-:S05]  /*bb50*/  FFMA.FTZ R0, R0, R13, -R3 ;  /* 0x0000000d00007223 */ /* 0x000fca0000010803 */
[----:B------:R-:W3:Y:S08]  /*bb60*/  MUFU.EX2 R30, R30 ;  /* 0x0000001e001e7308 */ /* 0x000ef00000000800 */
[----:B------:R4:W5:Y:S01]  /*bb70*/  MUFU.EX2 R167, R24 ;  /* 0x0000001800a77308 */ /* 0x0009620000000800 */
[----:B0-----:R-:W-:Y:S01]  /*bb80*/  FADD.FTZ R45, R26, R27 ;  /* 0x0000001b1a2d7221 */ /* 0x001fe20000010000 */
[----:B------:R-:W-:-:S06]  /*bb90*/  F2FP.BF16.F32.PACK_AB R165, R27, R26 ;  /* 0x0000001a1ba5723e */ /* 0x000fcc00000010ff */
[----:B------:R-:W0:Y:S01]  /*bba0*/  MUFU.EX2 R34, R34 ;  /* 0x0000002200227308 */ /* 0x000e220000000800 */
[----:B----4-:R-:W-:Y:S01]  /*bbb0*/  FADD.FTZ R24, R164, R29 ;  /* 0x0000001da4187221 */ /* 0x010fe20000010000 */
[----:B------:R-:W-:-:S03]  /*bbc0*/  F2FP.BF16.F32.PACK_AB R164, R29, R164 ;  /* 0x000000a41da4723e */ /* 0x000fc600000010ff */
[----:B------:R-:W-:Y:S01]  /*bbd0*/  FADD.FTZ R47, R31, R24 ;  /* 0x000000181f2f7221 */ /* 0x000fe20000010000 */
[----:B---3--:R-:W-:Y:S02]  /*bbe0*/  FADD.FTZ R24, R30, R45 ;  /* 0x0000002d1e187221 */ /* 0x008fe40000010000 */
[----:B------:R3:W4:Y:S08]  /*bbf0*/  MUFU.EX2 R161, R28 ;  /* 0x0000001c00a17308 */ /* 0x0007300000000800 */
[----:B------:R-:W1:Y:S01]  /*bc00*/  MUFU.EX2 R38, R38 ;  /* 0x0000002600267308 */ /* 0x000e620000000800 */
[C---:B---3--:R-:W-:Y:S01]  /*bc10*/  FADD.FTZ R28, R166.reuse, R47 ;  /* 0x0000002fa61c7221 */ /* 0x048fe20000010000 */
[----:B-----5:R-:W-:Y:S01]  /*bc20*/  FADD.FTZ R47, R167, R24 ;  /* 0x00000018a72f7221 */ /* 0x020fe20000010000 */
[----:B------:R-:W-:-:S02]  /*bc30*/  F2FP.BF16.F32.PACK_AB R166, R166, R31 ;  /* 0x0000001fa6a6723e */ /* 0x000fc400000010ff */
[----:B------:R-:W-:Y:S01]  /*bc40*/  FADD.FTZ R49, R35, R28 ;  /* 0x0000001c23317221 */ /* 0x000fe20000010000 */
[----:B0-----:R-:W-:Y:S01]  /*bc50*/  FADD.FTZ R24, R34, R47 ;  /* 0x0000002f22187221 */ /* 0x001fe20000010000 */
[----:B------:R-:W-:Y:S01]  /*bc60*/  F2FP.BF16.F32.PACK_AB R167, R167, R30 ;  /* 0x0000001ea7a7723e */ /* 0x000fe200000010ff */
[----:B------:R-:W0:Y:S01]  /*bc70*/  MUFU.EX2 R163, R32 ;  /* 0x0000002000a37308 */ /* 0x000e220000000800 */
[C---:B------:R-:W-:Y:S01]  /*bc80*/  FADD.FTZ R28, R160.reuse, R49 ;  /* 0x00000031a01c7221 */ /* 0x040fe20000010000 */
[----:B----4-:R-:W-:Y:S01]  /*bc90*/  FADD.FTZ R3, R161, R24 ;  /* 0x00000018a1037221 */ /* 0x010fe20000010000 */
[----:B------:R-:W-:Y:S01]  /*bca0*/  F2FP.BF16.F32.PACK_AB R160, R160, R35 ;  /* 0x00000023a0a0723e */ /* 0x000fe200000010ff */
[----:B------:R3:W-:Y:S01]  /*bcb0*/  STSM.16.M88.4 [R195+0x26800], R164 ;  /* 0x026800a4c3007844 */ /* 0x0007e20000000200 */
[----:B------:R-:W-:Y:S01]  /*bcc0*/  FADD.FTZ R47, R39, R28 ;  /* 0x0000001c272f7221 */ /* 0x000fe20000010000 */
[----:B------:R-:W-:Y:S02]  /*bcd0*/  F2FP.BF16.F32.PACK_AB R161, R161, R34 ;  /* 0x00000022a1a1723e */ /* 0x000fe400000010ff */
[----:B------:R-:W4:Y:S01]  /*bce0*/  MUFU.EX2 R42, R42 ;  /* 0x0000002a002a7308 */ /* 0x000f220000000800 */
[----:B-1----:R-:W-:Y:S01]  /*bcf0*/  FADD.FTZ R24, R38, R3 ;  /* 0x0000000326187221 */ /* 0x002fe20000010000 */
[C---:B------:R-:W-:Y:S01]  /*bd00*/  FADD.FTZ R28, R162.reuse, R47 ;  /* 0x0000002fa21c7221 */ /* 0x040fe20000010000 */
[----:B------:R-:W-:-:S03]  /*bd10*/  F2FP.BF16.F32.PACK_AB R162, R162, R39 ;  /* 0x00000027a2a2723e */ /* 0x000fc600000010ff */
[----:B------:R-:W-:Y:S02]  /*bd20*/  FADD.FTZ R31, R43, R28 ;  /* 0x0000001c2b1f7221 */ /* 0x000fe40000010000 */
[----:B------:R-:W1:Y:S01]  /*bd30*/  MUFU.EX2 R157, R36 ;  /* 0x00000024009d7308 */ /* 0x000e620000000800 */
[C---:B0-----:R-:W-:Y:S01]  /*bd40*/  FADD.FTZ R29, R163.reuse, R24 ;  /* 0x00000018a31d7221 */ /* 0x041fe20000010000 */
[C---:B------:R-:W-:Y:S01]  /*bd50*/  FADD.FTZ R28, R156.reuse, R31 ;  /* 0x0000001f9c1c7221 */ /* 0x040fe20000010000 */
[----:B------:R-:W-:Y:S02]  /*bd60*/  F2FP.BF16.F32.PACK_AB R163, R163, R38 ;  /* 0x00000026a3a3723e */ /* 0x000fe400000010ff */
[----:B------:R-:W-:-:S03]  /*bd70*/  F2FP.BF16.F32.PACK_AB R156, R156, R43 ;  /* 0x0000002b9c9c723e */ /* 0x000fc600000010ff */
[----:B------:R-:W-:Y:S01]  /*bd80*/  MUFU.EX2 R46, R46 ;  /* 0x0000002e002e7308 */ /* 0x000fe20000000800 */
[----:B----4-:R-:W-:Y:S01]  /*bd90*/  FADD.FTZ R24, R42, R29 ;  /* 0x0000001d2a187221 */ /* 0x010fe20000010000 */
[----:B------:R-:W-:Y:S01]  /*bda0*/  FADD.FTZ R29, R33, R28 ;  /* 0x0000001c211d7221 */ /* 0x000fe20000010000 */
[----:B------:R3:W-:Y:S03]  /*bdb0*/  STSM.16.M88.4 [R198], R160 ;  /* 0x000000a0c6007844 */ /* 0x0007e60000000200 */
[----:B------:R-:W-:Y:S02]  /*bdc0*/  FADD.FTZ R52, R52, R29 ;  /* 0x0000001d34347221 */ /* 0x000fe40000010000 */
[----:B------:R-:W0:Y:S01]  /*bdd0*/  MUFU.EX2 R37, R40 ;  /* 0x0000002800257308 */ /* 0x000e220000000800 */
[----:B-1----:R-:W-:Y:S01]  /*bde0*/  FADD.FTZ R27, R157, R24 ;  /* 0x000000189d1b7221 */ /* 0x002fe20000010000 */
[----:B------:R-:W-:Y:S01]  /*bdf0*/  FADD.FTZ R41, R41, R52 ;  /* 0x0000003429297221 */ /* 0x000fe20000010000 */
[----:B------:R-:W-:-:S03]  /*be00*/  F2FP.BF16.F32.PACK_AB R157, R157, R42 ;  /* 0x0000002a9d9d723e */ /* 0x000fc600000010ff */
[----:B------:R-:W-:Y:S02]  /*be10*/  FADD.FTZ R56, R56, R41 ;  /* 0x0000002938387221 */ /* 0x000fe40000010000 */
[----:B------:R-:W-:Y:S08]  /*be20*/  MUFU.EX2 R50, R50 ;  /* 0x0000003200327308 */ /* 0x000ff00000000800 */
[----:B------:R-:W1:Y:S01]  /*be30*/  MUFU.EX2 R45, R44 ;  /* 0x0000002c002d7308 */ /* 0x000e620000000800 */
[----:B0-----:R-:W-:-:S05]  /*be40*/  F2FP.BF16.F32.PACK_AB R159, R37, R46 ;  /* 0x0000002e259f723e */ /* 0x001fca00000010ff */
[----:B------:R3:W-:Y:S02]  /*be50*/  STSM.16.M88.4 [R196], R156 ;  /* 0x0000009cc4007844 */ /* 0x0007e40000000200 */
[----:B------:R-:W0:Y:S08]  /*be60*/  MUFU.EX2 R48, R48 ;  /* 0x0000003000307308 */ /* 0x000e300000000800 */
[----:B------:R-:W-:Y:S01]  /*be70*/  MUFU.EX2 R54, R54 ;  /* 0x0000003600367308 */ /* 0x000fe20000000800 */
[----:B-1----:R-:W-:-:S07]  /*be80*/  F2FP.BF16.F32.PACK_AB R153, R45, R50 ;  /* 0x000000322d99723e */ /* 0x002fce00000010ff */
[----:B------:R1:W4:Y:S01]  /*be90*/  MUFU.EX2 R3, R0 ;  /* 0x0000000000037308 */ /* 0x0003220000000800 */
[----:B0-----:R-:W-:Y:S01]  /*bea0*/  F2FP.BF16.F32.PACK_AB R154, R48, R25 ;  /* 0x00000019309a723e */ /* 0x001fe200000010ff */
[----:B------:R-:W-:Y:S01]  /*beb0*/  FADD.FTZ R25, R25, R56 ;  /* 0x0000003819197221 */ /* 0x000fe20000010000 */
[----:B-1----:R-:W-:-:S04]  /*bec0*/  FADD.FTZ R0, R46, R27 ;  /* 0x0000001b2e007221 */ /* 0x002fc80000010000 */
[----:B------:R-:W-:Y:S01]  /*bed0*/  FADD.FTZ R37, R37, R0 ;  /* 0x0000000025257221 */ /* 0x000fe20000010000 */
[----:B------:R-:W-:-:S03]  /*bee0*/  FADD.FTZ R0, R48, R25 ;  /* 0x0000001930007221 */ /* 0x000fc60000010000 */
[----:B------:R-:W-:Y:S01]  /*bef0*/  FADD.FTZ R50, R50, R37 ;  /* 0x0000002532327221 */ /* 0x000fe20000010000 */
[----:B----4-:R-:W-:-:S03]  /*bf00*/  F2FP.BF16.F32.PACK_AB R155, R3, R54 ;  /* 0x00000036039b723e */ /* 0x010fc600000010ff */
[----:B------:R-:W-:Y:S02]  /*bf10*/  FADD.FTZ R45, R45, R50 ;  /* 0x000000322d2d7221 */ /* 0x000fe40000010000 */
[----:B------:R3:W-:Y:S02]  /*bf20*/  STSM.16.M88.4 [R197], R152 ;  /* 0x00000098c5007844 */ /* 0x0007e40000000200 */
[----:B------:R-:W-:-:S04]  /*bf30*/  FADD.FTZ R54, R54, R45 ;  /* 0x0000002d36367221 */ /* 0x000fc80000010000 */
[----:B------:R-:W-:Y:S01]  /*bf40*/  FADD.FTZ R3, R3, R54 ;  /* 0x0000003603037221 */ /* 0x000fe20000010000 */
[----:B------:R-:W-:Y:S06]  /*bf50*/  @!P0 BRA `(.L_x_5948) ;  /* 0x0000000000048947 */ /* 0x000fec0003800000 */
[----:B------:R-:W-:Y:S01]  /*bf60*/  BPT.TRAP 0x1 ;  /* 0x000000040000795c */ /* 0x000fe20000300000 */
.L_x_5948:
[----:B------:R0:W1:Y:S01]  /*bf70*/  SYNCS.PHASECHK.TRANS64.TRYWAIT P3, [R14+URZ+0x28c50], R57 ;  /* 0x028c50390e0075a7 */ /* 0x000062000806017f */
[----:B------:R-:W-:Y:S05]  /*bf80*/  @!P0 BRA `(.L_x_5949) ;  /* 0x0000000000048947 */ /* 0x000fea0003800000 */
[----:B------:R-:W-:Y:S01]  /*bf90*/  BPT.TRAP 0x1 ;  /* 0x000000040000795c */ /* 0x000fe20000300000 */
.L_x_5949:
[----:B------:R-:W-:Y:S01]  /*bfa0*/  ULDC UR44, c[0x0][0x9e4] ;  /* 0x00027900002c7ab9 */ /* 0x000fe20000000800 */
[----:B------:R-:W-:Y:S01]  /*bfb0*/  ULDC UR45, c[0x0][0x9dc] ;  /* 0x00027700002d7ab9 */ /* 0x000fe20000000800 */
[----:B------:R-:W-:Y:S01]  /*bfc0*/  ULDC UR39, c[0x0][0x988] ;  /* 0x0002620000277ab9 */ /* 0x000fe20000000800 */
[----:B------:R-:W-:Y:S01]  /*bfd0*/  ULDC UR46, c[0x0][0x9e0] ;  /* 0x00027800002e7ab9 */ /* 0x000fe20000000800 */
[----:B------:R-:W-:Y:S01]  /*bfe0*/  BSSY B0, `(.L_x_5950) ;  /* 0x0000006000007945 */ /* 0x000fe20003800000 */
[----:B------:R-:W-:Y:S02]  /*bff0*/  IMAD R170, R18, 0x1000, R190 ;  /* 0x0000100012aa7824 */ /* 0x000fe400078e02be */
[----:B------:R-:W-:Y:S01]  /*c000*/  IMAD.MOV.U32 R171, RZ, RZ, 0x40000040 ;  /* 0x40000040ffab7424 */ /* 0x000fe200078e00ff */
[----:B-1----:R-:W-:Y:S06]  /*c010*/  @P3 BRA `(.L_x_5951) ;  /* 0x0000000000083947 */ /* 0x002fec0003800000 */
[----:B------:R-:W1:Y:S02]  /*c020*/  SYNCS.PHASECHK.TRANS64.TRYWAIT P3, [R14+URZ+0x28c50], R57 ;  /* 0x028c50390e0075a7 */ /* 0x000e64000806017f */
[----:B-1----:R-:W-:Y:S05]  /*c030*/  @!P3 BRA `(.L_x_5952) ;  /* 0x000001400094b947 */ /* 0x002fea0003800000 */
.L_x_5951:
[----:B------:R-:W-:Y:S05]  /*c040*/  BSYNC B0 ;  /* 0x0000000000007941 */ /* 0x000fea0003800000 */
.L_x_5950:
[----:B------:R-:W-:Y:S01]  /*c050*/  R2UR UR6, R170 ;  /* 0x00000000aa0672ca */ /* 0x000fe200000e0000 */
[----:B012---:R-:W-:Y:S01]  /*c060*/  WARPGROUP.ARRIVE ;  /* 0x00000000000079c5 */ /* 0x007fe20000000000 */
[----:B------:R-:W-:Y:S01]  /*c070*/  R2UR UR7, R171 ;  /* 0x00000000ab0772ca */ /* 0x000fe200000e0000 */
[----:B------:R-:W-:Y:S01]  /*c080*/  IMAD.MOV.U32 R171, RZ, RZ, 0x40000040 ;  /* 0x40000040ffab7424 */ /* 0x000fe200078e00ff */
[----:B------:R-:W-:Y:S01]  /*c090*/  UISETP.NE.AND UP0, UPT, UR47, URZ, UPT ;  /* 0x0000003f2f00728c */ /* 0x000fe2000bf05270 */
[----:B------:R-:W-:-:S05]  /*c0a0*/  @!P1 VIADD R14, R14, 0x28c60 ;  /* 0x00028c600e0e9836 */ /* 0x000fca0000000000 */
[----:B------:R-:W-:Y:S02]  /*c0b0*/  @!P1 PRMT R14, RZ, 0x654, R14 ;  /* 0x00000654ff0e9816 */ /* 0x000fe4000000000e */
[----:B------:R-:W-:-:S03]  /*c0c0*/  PLOP3.LUT P3, PT, PT, PT, UP0, 0x40, 0x0 ;  /* 0x000000000000781c */ /* 0x000fc60003f6e808 */
[----:B------:R-:W-:Y:S03]  /*c0d0*/  HGMMA.64x256x16.F32.BF16 R24, R164, gdesc[UR4].tnspB, RZ, !UPT, gsb0 ;  /* 0x43e00004a4187df0 */ /* 0x000fe6000c0018ff */
[----:B------:R-:W-:Y:S02]  /*c0e0*/  WARPGROUP.DEPBAR.LE gsb0, 0x0 ;  /* 0x00008000000079c5 */ /* 0x000fe40000010000 */
[----:B---3--:R-:W-:Y:S01]  /*c0f0*/  VIADD R164, R170, 0x80 ;  /* 0x00000080aaa47836 */ /* 0x008fe20000000000 */
[----:B------:R-:W-:Y:S01]  /*c100*/  WARPGROUP.ARRIVE ;  /* 0x00000000000079c5 */ /* 0x000fe20000000000 */
[----:B------:R-:W-:-:S03]  /*c110*/  IMAD.MOV.U32 R165, RZ, RZ, 0x40000040 ;  /* 0x40000040ffa57424 */ /* 0x000fc600078e00ff */
[----:B------:R-:W-:Y:S02]  /*c120*/  R2UR UR6, R164 ;  /* 0x00000000a40672ca */ /* 0x000fe400000e0000 */
[----:B------:R-:W-:-:S15]  /*c130*/  R2UR UR7, R165 ;  /* 0x00000000a50772ca */ /* 0x000fde00000e0000 */
[----:B------:R-:W-:-:S01]  /*c140*/  NOP ;  /* 0x0000000000007918 */ /* 0x000fc20000000000 */
[----:B------:R-:W-:Y:S03]  /*c150*/  HGMMA.64x256x16.F32.BF16 R24, R160, gdesc[UR4].tnspB, R24, gsb0 ;  /* 0x43e00004a0187df0 */ /* 0x000fe60008001818 */
[----:B------:R-:W-:Y:S02]  /*c160*/  WARPGROUP.DEPBAR.LE gsb0, 0x0 ;  /* 0x00008000000079c5 */ /* 0x000fe40000010000 */
[C---:B------:R-:W-:Y:S01]  /*c170*/  VIADD R160, R170.reuse, 0x100 ;  /* 0x00000100aaa07836 */ /* 0x040fe20000000000 */
[----:B------:R-:W-:Y:S01]  /*c180*/  WARPGROUP.ARRIVE ;  /* 0x00000000000079c5 */ /* 0x000fe20000000000 */
[----:B------:R-:W-:Y:S02]  /*c190*/  IMAD.MOV.U32 R161, RZ, RZ, 0x40000040 ;  /* 0x40000040ffa17424 */ /* 0x000fe400078e00ff */
[----:B------:R-:W-:Y:S01]  /*c1a0*/  VIADD R170, R170, 0x180 ;  /* 0x00000180aaaa7836 */ /* 0x000fe20000000000 */
[----:B------:R-:W-:-:S02]  /*c1b0*/  R2UR UR6, R160 ;  /* 0x00000000a00672ca */ /* 0x000fc400000e0000 */
[----:B------:R-:W-:-:S15]  /*c1c0*/  R2UR UR7, R161 ;  /* 0x00000000a10772ca */ /* 0x000fde00000e0000 */
[----:B------:R-:W-:-:S01]  /*c1d0*/  NOP ;  /* 0x0000000000007918 */ /* 0x000fc20000000000 */
        /* <DEDUP_REMOVED lines=8> */
[----:B------:R-:W0:Y:S01]  /*c260*/  @P2 LDC R153, c[0x0][0x44c] ;  /* 0x00011300ff992b82 */ /* 0x000e220000000800 */
[----:B------:R-:W-:Y:S01]  /*c270*/  @!PT LDS RZ, [RZ] ;  /* 0x00000000fffff984 */ /* 0x000fe20000000800 */
[----:B------:R-:W-:Y:S01]  /*c280*/  @!PT LDS RZ, [RZ] ;  /* 0x00000000fffff984 */ /* 0x000fe20000000800 */
[----:B------:R-:W-:Y:S01]  /*c290*/  @!PT LDS RZ, [RZ] ;  /* 0x00000000fffff984 */ /* 0x000fe20000000800 */
[----:B------:R-:W-:Y:S01]  /*c2a0*/  @!PT LDS RZ, [RZ] ;  /* 0x00000000fffff984 */ /* 0x000fe20000000800 */
[----:B------:R1:W-:Y:S06]  /*c2b0*/  MEMBAR.ALL.CTA ;  /* 0x0000000000007992 */ /* 0x0003ec0000008000 */
[----:B-1----:R-:W1:Y:S01]  /*c2c0*/  FENCE.VIEW.ASYNC.S ;  /* 0x00000000000073c6 */ /* 0x002e620000000000 */
[----:B------:R-:W2:Y:S01]  /*c2d0*/  @P2 LDC R152, c[0x0][0x450] ;  /* 0x00011400ff982b82 */ /* 0x000ea20000000800 */
[----:B0-----:R-:W-:Y:S01]  /*c2e0*/  @P2 IMAD.HI.U32 R153, R192, R153, RZ ;  /* 0x00000099c0992227 */ /* 0x001fe200078e00ff */
[----:B-1----:R-:W-:-:S06]  /*c2f0*/  NOP ;  /* 0x0000000000007918 */ /* 0x002fcc0000000000 */
[----:B------:R-:W-:Y:S06]  /*c300*/  BAR.ARV 0xe, 0x100 ;  /* 0x0384000000007b1d */ /* 0x000fec0000002000 */
[----:B------:R0:W-:Y:S02]  /*c310*/  @!P1 SYNCS.ARRIVE.TRANS64.RED.A1T0 RZ, [R14+URZ], RZ ;  /* 0x000000ff0eff99a7 */ /* 0x0001e4000810043f */
[----:B0-----:R-:W-:Y:S01]  /*c320*/  IMAD.MOV.U32 R14, RZ, RZ, R192 ;  /* 0x000000ffff0e7224 */ /* 0x001fe200078e00c0 */
[----:B--2---:R-:W-:-:S04]  /*c330*/  @P2 SHF.R.U32.HI R14, RZ, R152, R153 ;  /* 0x00000098ff0e2219 */ /* 0x004fc80000011699 */
[----:B------:R-:W-:Y:S01]  /*c340*/  IADD3 R154, R14, R23, -R22 ;  /* 0x000000170e9a7210 */ /* 0x000fe20007ffe816 */
[----:B------:R-:W-:-:S04]  /*c350*/  VIADD R14, R168, 0xfffffffe ;  /* 0xfffffffea80e7836 */ /* 0x000fc80000000000 */
[----:B------:R-:W-:Y:S01]  /*c360*/  VIADD R152, R154, UR40 ;  /* 0x000000289a987c36 */ /* 0x000fe20008000000 */
[----:B------:R-:W-:Y:S06]  /*c370*/  @P3 BRA `(.L_x_5953) ;  /* 0x0000000000543947 */ /* 0x000fec0003800000 */
[C---:B------:R-:W-:Y:S01]  /*c380*/  ISETP.GT.AND P3, PT, R154.reuse, RZ, PT ;  /* 0x000000ff9a00720c */ /* 0x040fe20003f64270 */
[----:B------:R-:W-:Y:S01]  /*c390*/  BSSY B0, `(.L_x_5954) ;  /* 0x0000010000007945 */ /* 0x000fe20003800000 */
[----:B------:R-:W-:-:S11]  /*c3a0*/  VIADD R153, R154, 0xffffffff ;  /* 0xffffffff9a997836 */ /* 0x000fd60000000000 */
[----:B------:R-:W-:Y:S05]  /*c3b0*/  @P3 BRA `(.L_x_5955) ;  /* 0x0000000000203947 */ /* 0x000fea0003800000 */
[----:B------:R-:W-:Y:S01]  /*c3c0*/  UISETP.NE.AND UP0, UPT, UR41, 0x1, UPT ;  /* 0x000000012900788c */ /* 0x000fe2000bf05270 */
[----:B------:R-:W-:-:S05]  /*c3d0*/  IMAD.MOV R153, RZ, RZ, -R154 ;  /* 0x000000ffff997224 */ /* 0x000fca00078e0a9a */
[----:B------:R-:W-:-:S05]  /*c3e0*/  PLOP3.LUT P3, PT, PT, PT, UP0, 0x80, 0x0 ;  /* 0x000000000000781c */ /* 0x000fca0003f6f008 */
[----:B------:R-:W-:-:S08]  /*c3f0*/  @UP0 ULDC.64 UR4, c[0x0][0x9e8] ;  /* 0x00027a0000040ab9 */ /* 0x000fd00000000a00 */
[----:B------:R-:W-:-:S05]  /*c400*/  @P3 IMAD.HI.U32 R154, R153, UR4, RZ ;  /* 0x00000004999a3c27 */ /* 0x000fca000f8e00ff */
[----:B------:R-:W-:-:S04]  /*c410*/  @P3 SHF.R.U32.HI R153, RZ, UR5, R154 ;  /* 0x00000005ff993c19 */ /* 0x000fc8000801169a */
[----:B------:R-:W-:Y:S01]  /*c420*/  LOP3.LUT R153, RZ, R153, RZ, 0x33, !PT ;  /* 0x00000099ff997212 */ /* 0x000fe200078e33ff */
[----:B------:R-:W-:Y:S06]  /*c430*/  BRA `(.L_x_5956) ;  /* 0x0000000000147947 */ /* 0x000fec0003800000 */
.L_x_5955:
[----:B------:R-:W-:-:S06]  /*c440*/  UISETP.NE.AND UP0, UPT, UR41, 0x1, UPT ;  /* 0x000000012900788c */ /* 0x000fcc000bf05270 */
[----:B------:R-:W-:-:S05]  /*c450*/  PLOP3.LUT P3, PT, PT, PT, UP0, 0x80, 0x0 ;  /* 0x000000000000781c */ /* 0x000fca0003f6f008 */
[----:B------:R-:W-:-:S08]  /*c460*/  @UP0 ULDC.64 UR4, c[0x0][0x9e8] ;  /* 0x00027a0000040ab9 */ /* 0x000fd00000000a00 */
[----:B------:R-:W-:-:S05]  /*c470*/  @P3 IMAD.HI.U32 R154, R153, UR4, RZ ;  /* 0x00000004999a3c27 */ /* 0x000fca000f8e00ff */
[----:B------:R-:W-:-:S07]  /*c480*/  @P3 SHF.R.U32.HI R153, RZ, UR5, R154 ;  /* 0x00000005ff993c19 */ /* 0x000fce000801169a */
.L_x_5956:
[----:B------:R-:W-:Y:S05]  /*c490*/  BSYNC B0 ;  /* 0x0000000000007941 */ /* 0x000fea0003800000 */
.L_x_5954:
[----:B------:R-:W-:-:S04]  /*c4a0*/  IMAD.U32 R154, RZ, RZ, UR41 ;  /* 0x00000029ff9a7e24 */ /* 0x000fc8000f8e00ff */
[----:B------:R-:W-:-:S05]  /*c4b0*/  IMAD R153, R153, R154, UR41 ;  /* 0x0000002999997e24 */ /* 0x000fca000f8e029a */
[----:B------:R-:W-:-:S07]  /*c4c0*/  VIMNMX R152, R152, R153, PT ;  /* 0x0000009998987248 */ /* 0x000fce0003fe0100 */
.L_x_5953:
[----:B------:R-:W-:Y:S01]  /*c4d0*/  SHF.R.S32.HI R153, RZ, 0x1f, R152 ;  /* 0x0000001fff997819 */ /* 0x000fe20000011498 */
[----:B------:R-:W-:Y:S03]  /*c4e0*/  BSSY B1, `(.L_x_5957) ;  /* 0x0000253000017945 */ /* 0x000fe60003800000 */
[----:B------:R-:W-:-:S04]  /*c4f0*/  LEA.HI R153, R153, R152, RZ, 0x6 ;  /* 0x0000009899997211 */ /* 0x000fc800078f30ff */
[----:B------:R-:W-:-:S04]  /*c500*/  SHF.R.S32.HI R153, RZ, 0x6, R153 ;  /* 0x00000006ff997819 */ /* 0x000fc80000011499 */
[----:B------:R-:W-:-:S04]  /*c510*/  VIMNMX R210, R202, R153, !PT ;  /* 0x00000099cad27248 */ /* 0x000fc80007fe0100 */
[----:B------:R-:W-:-:S13]  /*c520*/  ISETP.GE.AND P3, PT, R14, R210, PT ;  /* 0x000000d20e00720c */ /* 0x000fda0003f66270 */
[----:B------:R-:W-:Y:S05]  /*c530*/  @!P3 BRA `(.L_x_5958) ;  /* 0x000000240034b947 */ /* 0x000fea0003800000 */
[----:B------:R-:W-:Y:S01]  /*c540*/  BSSY B0, `(.L_x_5959) ;  /* 0x0000249000007945 */ /* 0x000fe20003800000 */
.L_x_5978:
[----:B------:R-:W-:-:S05]  /*c550*/  VIADD R211, R18, 0x1 ;  /* 0x0000000112d37836 */ /* 0x000fca0000000000 */
[----:B------:R-:W-:-:S04]  /*c560*/  ISETP.NE.AND P3, PT, R211, 0x2, PT ;  /* 0x00000002d300780c */ /* 0x000fc80003f65270 */
[----:B------:R-:W-:Y:S02]  /*c570*/  SEL R152, RZ, 0x1, P3 ;  /* 0x00000001ff987807 */ /* 0x000fe40001800000 */
[----:B------:R-:W-:Y:S02]  /*c580*/  SEL R211, R211, RZ, P3 ;  /* 0x000000ffd3d37207 */ /* 0x000fe40001800000 */
[----:B------:R-:W-:Y:S01]  /*c590*/  LOP3.LUT R19, R19, R152, RZ, 0x3c, !PT ;  /* 0x0000009813137212 */ /* 0x000fe200078e3cff */
[----:B0-----:R-:W-:Y:S06]  /*c5a0*/  @!P0 BRA `(.L_x_5960) ;  /* 0x0000000000048947 */ /* 0x001fec0003800000 */
[----:B------:R-:W-:Y:S01]  /*c5b0*/  BPT.TRAP 0x1 ;  /* 0x000000040000795c */ /* 0x000fe20000300000 */
.L_x_5960:
[----:B------:R-:W-:Y:S01]  /*c5c0*/  IMAD R212, R211, 0x8, R2 ;  /* 0x00000008d3d47824 */ /* 0x000fe200078e0202 */
[----:B------:R-:W-:-:S04]  /*c5d0*/  SHF.L.U32 R213, R19, 0x1f, RZ ;  /* 0x0000001f13d57819 */ /* 0x000fc800000006ff */
[----:B------:R0:W1:Y:S01]  /*c5e0*/  SYNCS.PHASECHK.TRANS64.TRYWAIT P3, [R212+URZ+0x28c30], R213 ;  /* 0x028c30d5d40075a7 */ /* 0x000062000806017f */
[----:B------:R-:W-:Y:S05]  /*c5f0*/  @!P0 BRA `(.L_x_5961) ;  /* 0x0000000000048947 */ /* 0x000fea0003800000 */
[----:B------:R-:W-:Y:S01]  /*c600*/  BPT.TRAP 0x1 ;  /* 0x000000040000795c */ /* 0x000fe20000300000 */
.L_x_5961:
[----:B------:R-:W-:Y:S01]  /*c610*/  BSSY B2, `(.L_x_5962) ;  /* 0x0000006000027945 */ /* 0x000fe20003800000 */
[----:B------:R-:W-:Y:S02]  /*c620*/  IMAD R206, R211, 0x200, R15 ;  /* 0x00000200d3ce7824 */ /* 0x000fe400078e020f */
[----:B------:R-:W-:Y:S01]  /*c630*/  IMAD.MOV.U32 R207, RZ, RZ, 0x40000040 ;  /* 0x40000040ffcf7424 */ /* 0x000fe200078e00ff */
[----:B-1----:R-:W-:Y:S06]  /*c640*/  @P3 BRA `(.L_x_5963) ;  /* 0x0000000000083947 */ /* 0x002fec0003800000 */
[----:B------:R-:W1:Y:S02]  /*c650*/  SYNCS.PHASECHK.TRANS64.TRYWAIT P3, [R212+URZ+0x28c30], R213 ;  /* 0x028c30d5d40075a7 */ /* 0x000e64000806017f */
[----:B-1----:R-:W-:Y:S05]  /*c660*/  @!P3 BRA `(.L_x_5964) ;  /* 0x0000013c001cb947 */ /* 0x002fea0003800000 */
.L_x_5963:
[----:B------:R-:W-:Y:S05]  /*c670*/  BSYNC B2 ;  /* 0x0000000000027941 */ /* 0x000fea0003800000 */
.L_x_5962:
[C---:B------:R-:W-:Y:S01]  /*c680*/  R2UR UR6, R206.reuse ;  /* 0x00000000ce0672ca */ /* 0x040fe200000e0000 */
[----:B------:R-:W-:Y:S01]  /*c690*/  WARPGROUP.ARRIVE ;  /* 0x00000000000079c5 */ /* 0x000fe20000000000 */
[----:B------:R-:W-:Y:S01]  /*c6a0*/  R2UR UR7, R207 ;  /* 0x00000000cf0772ca */ /* 0x000fe200000e0000 */
[----:B------:R-:W-:Y:S01]  /*c6b0*/  VIADD R208, R206, 0x2 ;  /* 0x00000002ced07836 */ /* 0x000fe20000000000 */
[----:B------:R-:W-:Y:S01]  /*c6c0*/  R2UR UR4, R4 ;  /* 0x00000000040472ca */ /* 0x000fe200000e0000 */
[----:B------:R-:W-:Y:S01]  /*c6d0*/  IMAD.MOV.U32 R209, RZ, RZ, 0x40000040 ;  /* 0x40000040ffd17424 */ /* 0x000fe200078e00ff */
[----:B------:R-:W-:Y:S01]  /*c6e0*/  R2UR UR5, R5 ;  /* 0x00000000050572ca */ /* 0x000fe200000e0000 */
[----:B------:R-:W-:Y:S01]  /*c6f0*/  IMAD.MOV.U32 R207, RZ, RZ, 0x40000040 ;  /* 0x40000040ffcf7424 */ /* 0x000fe200078e00ff */
[----:B------:R-:W2:Y:S01]  /*c700*/  @P2 LDC R21, c[0x0][0x44c] ;  /* 0x00011300ff152b82 */ /* 0x000ea20000000800 */
[----:B------:R-:W-:Y:S01]  /*c710*/  IMAD.IADD R232, R201, 0x1, R192 ;  /* 0x00000001c9e87824 */ /* 0x000fe200078e02c0 */
[----:B------:R-:W-:-:S06]  /*c720*/  UISETP.NE.AND UP0, UPT, UR47, URZ, UPT ;  /* 0x0000003f2f00728c */ /* 0x000fcc000bf05270 */
[----:B------:R-:W3:Y:S01]  /*c730*/  @P2 LDC R13, c[0x0][0x450] ;  /* 0x00011400ff0d2b82 */ /* 0x000ee20000000800 */
[----:B------:R-:W-:Y:S02]  /*c740*/  PLOP3.LUT P3, PT, PT, PT, UP0, 0x40, 0x0 ;  /* 0x000000000000781c */ /* 0x000fe40003f6e808 */
[----:B------:R-:W-:Y:S01]  /*c750*/  HGMMA.64x64x16.F32.BF16 R152, gdesc[UR4], RZ, !UPT, gsb0 ;  /* 0x00e00000049879f0 */ /* 0x000fe2000c0018ff */
[----:B------:R-:W-:Y:S01]  /*c760*/  R2UR UR6, R208 ;  /* 0x00000000d00672ca */ /* 0x000fe200000e0000 */
[----:B------:R-:W-:Y:S01]  /*c770*/  VIADD R208, R206, 0x4 ;  /* 0x00000004ced07836 */ /* 0x000fe20000000000 */
[----:B------:R-:W-:Y:S01]  /*c780*/  R2UR UR7, R209 ;  /* 0x00000000d10772ca */ /* 0x000fe200000e0000 */
[----:B------:R-:W-:Y:S01]  /*c790*/  IMAD.MOV.U32 R209, RZ, RZ, 0x40000040 ;  /* 0x40000040ffd17424 */ /* 0x000fe200078e00ff */
[----:B------:R-:W-:Y:S01]  /*c7a0*/  R2UR UR4, R10 ;  /* 0x000000000a0472ca */ /* 0x000fe200000e0000 */
[----:B------:R-:W-:Y:S01]  /*c7b0*/  VIADD R206, R206, 0x6 ;  /* 0x00000006cece7836 */ /* 0x000fe20000000000 */
[----:B------:R-:W-:Y:S01]  /*c7c0*/  R2UR UR5, R11 ;  /* 0x000000000b0572ca */ /* 0x000fe200000e0000 */
[----:B--2---:R-:W-:-:S05]  /*c7d0*/  @P2 IMAD.HI.U32 R21, R232, R21, RZ ;  /* 0x00000015e8152227 */ /* 0x004fca00078e00ff */
[----:B---3--:R-:W-:Y:S01]  /*c7e0*/  @P2 SHF.R.U32.HI R232, RZ, R13, R21 ;  /* 0x0000000dffe82219 */ /* 0x008fe20000011615 */
[----:B------:R-:W-:Y:S02]  /*c7f0*/  @!P1 VIADD R13, R212, 0x28c40 ;  /* 0x00028c40d40d9836 */ /* 0x000fe40000000000 */
[----:B------:R-:W-:Y:S02]  /*c800*/  IMAD.U32 R21, RZ, RZ, UR45 ;  /* 0x0000002dff157e24 */ /* 0x000fe4000f8e00ff */
[----:B------:R-:W2:Y:S01]  /*c810*/  SHFL.IDX PT, R233, R232, RZ, 0x1c1f ;  /* 0x001c1fffe8e97589 */ /* 0x000ea200000e0000 */
[----:B------:R-:W-:Y:S02]  /*c820*/  @!P1 PRMT R13, RZ, 0x654, R13 ;  /* 0x00000654ff0d9816 */ /* 0x000fe4000000000d */
[----:B------:R-:W-:Y:S01]  /*c830*/  LOP3.LUT R231, RZ, R21, RZ, 0x33, !PT ;  /* 0x00000015ffe77212 */ /* 0x000fe200078e33ff */
        /* <DEDUP_REMOVED lines=13> */
[----:B------:R-:W-:Y:S01]  /*c910*/  R2UR UR5, R7 ;  /* 0x00000000070572ca */ /* 0x000fe200000e0000 */
[----:B------:R-:W-:Y:S02]  /*c920*/  WARPGROUP.DEPBAR.LE gsb0, 0x0 ;  /* 0x00008000000079c5 */ /* 0x000fe40000010000 */
[----:B------:R-:W-:-:S10]  /*c930*/  WARPGROUP.ARRIVE ;  /* 0x00000000000079c5 */ /* 0x000fd40000000000 */
[----:B------:R-:W-:Y:S03]  /*c940*/  HGMMA.64x64x16.F32.BF16 R152, gdesc[UR4], R152, gsb0 ;  /* 0x00e00000049879f0 */ /* 0x000fe60008001898 */
[----:B------:R-:W-:Y:S02]  /*c950*/  WARPGROUP.DEPBAR.LE gsb0, 0x0 ;  /* 0x00008000000079c5 */ /* 0x000fe40000010000 */
[----:B------:R3:W-:Y:S02]  /*c960*/  @!P1 SYNCS.ARRIVE.TRANS64.RED.A1T0 RZ, [R13+URZ], RZ ;  /* 0x000000ff0dff99a7 */ /* 0x0007e4000810043f */
[----:B---3--:R-:W-:-:S05]  /*c970*/  IMAD.SHL.U32 R13, R14, 0x40, RZ ;  /* 0x000000400e0d7824 */ /* 0x008fca00078e00ff */
[----:B------:R-:W-:-:S04]  /*c980*/  IADD3 R230, -R184, 0x1, -R13 ;  /* 0x00000001b8e67810 */ /* 0x000fc80007ffe90d */
[----:B------:R-:W-:-:S05]  /*c990*/  IADD3 R230, -R22, R230, R23 ;  /* 0x000000e616e67210 */ /* 0x000fca0007ffe117 */
[----:B------:R-:W-:Y:S02]  /*c9a0*/  IMAD.IADD R231, R231, 0x1, R230 ;  /* 0x00000001e7e77824 */ /* 0x000fe400078e02e6 */
[----:B------:R-:W-:Y:S02]  /*c9b0*/  VIADD R230, R230, UR46 ;  /* 0x0000002ee6e67c36 */ /* 0x000fe40008000000 */
[C---:B--2---:R-:W-:Y:S02]  /*c9c0*/  IMAD.IADD R208, R233.reuse, 0x1, R231 ;  /* 0x00000001e9d07824 */ /* 0x044fe400078e02e7 */
[----:B------:R-:W-:Y:S01]  /*c9d0*/  IMAD.IADD R209, R233, 0x1, R230 ;  /* 0x00000001e9d17824 */ /* 0x000fe200078e02e6 */
[----:B------:R-:W-:Y:S06]  /*c9e0*/  @P3 BRA `(.L_x_5965) ;  /* 0x0000000000583947 */ /* 0x000fec0003800000 */
[----:B------:R-:W-:Y:S01]  /*c9f0*/  IADD3 R233, -R22, R23, R233 ;  /* 0x0000001716e97210 */ /* 0x000fe20007ffe1e9 */
[----:B------:R-:W-:Y:S03]  /*ca00*/  BSSY B2, `(.L_x_5966) ;  /* 0x0000010000027945 */ /* 0x000fe60003800000 */
[----:B------:R-:W-:-:S13]  /*ca10*/  ISETP.GT.AND P3, PT, R233, -0x1, PT ;  /* 0xffffffffe900780c */ /* 0x000fda0003f64270 */
[----:B------:R-:W-:Y:S05]  /*ca20*/  @P3 BRA `(.L_x_5967) ;  /* 0x0000000000203947 */ /* 0x000fea0003800000 */
[----:B------:R-:W-:Y:S01]  /*ca30*/  IMAD.U32 R234, RZ, RZ, UR44 ;  /* 0x0000002cffea7e24 */ /* 0x000fe2000f8e00ff */
[----:B------:R-:W-:-:S04]  /*ca40*/  LOP3.LUT R233, RZ, R233, RZ, 0x33, !PT ;  /* 0x000000e9ffe97212 */ /* 0x000fc800078e33ff */
[----:B------:R-:W-:-:S13]  /*ca50*/  ISETP.NE.AND P3, PT, R234, 0x1, PT ;  /* 0x00000001ea00780c */ /* 0x000fda0003f65270 */
[----:B------:R-:W2:Y:S02]  /*ca60*/  @P3 LDC.64 R206, c[0x0][0x9e8] ;  /* 0x00027a00ffce3b82 */ /* 0x000ea40000000a00 */
[----:B--2---:R-:W-:-:S05]  /*ca70*/  @P3 IMAD.HI.U32 R206, R233, R206, RZ ;  /* 0x000000cee9ce3227 */ /* 0x004fca00078e00ff */
[----:B------:R-:W-:-:S04]  /*ca80*/  @P3 SHF.R.U32.HI R233, RZ, R207, R206 ;  /* 0x000000cfffe93219 */ /* 0x000fc800000116ce */
[----:B------:R-:W-:Y:S01]  /*ca90*/  LOP3.LUT R233, RZ, R233, RZ, 0x33, !PT ;  /* 0x000000e9ffe97212 */ /* 0x000fe200078e33ff */
[----:B------:R-:W-:Y:S06]  /*caa0*/  BRA `(.L_x_5968) ;  /* 0x0000000000147947 */ /* 0x000fec0003800000 */
.L_x_5967:
[----:B------:R-:W-:-:S05]  /*cab0*/  IMAD.U32 R234, RZ, RZ, UR44 ;  /* 0x0000002cffea7e24 */ /* 0x000fca000f8e00ff */
[----:B------:R-:W-:-:S13]  /*cac0*/  ISETP.NE.AND P3, PT, R234, 0x1, PT ;  /* 0x00000001ea00780c */ /* 0x000fda0003f65270 */
[----:B------:R-:W2:Y:S02]  /*cad0*/  @P3 LDC.64 R206, c[0x0][0x9e8] ;  /* 0x00027a00ffce3b82 */ /* 0x000ea40000000a00 */
[----:B--2---:R-:W-:-:S05]  /*cae0*/  @P3 IMAD.HI.U32 R206, R233, R206, RZ ;  /* 0x000000cee9ce3227 */ /* 0x004fca00078e00ff */
[----:B------:R-:W-:-:S07]  /*caf0*/  @P3 SHF.R.U32.HI R233, RZ, R207, R206 ;  /* 0x000000cfffe93219 */ /* 0x000fce00000116ce */
.L_x_5968:
[----:B------:R-:W-:Y:S05]  /*cb00*/  BSYNC B2 ;  /* 0x0000000000027941 */ /* 0x000fea0003800000 */
.L_x_5966:
[----:B------:R-:W-:-:S04]  /*cb10*/  IMAD R233, R233, R234, -R13 ;  /* 0x000000eae9e97224 */ /* 0x000fc800078e0a0d */
[----:B------:R-:W-:-:S05]  /*cb20*/  IMAD.IADD R233, R233, 0x1, -R184 ;  /* 0x00000001e9e97824 */ /* 0x000fca00078e0ab8 */
[----:B------:R-:W-:Y:S02]  /*cb30*/  VIMNMX R208, R208, R233, !PT ;  /* 0x000000e9d0d07248 */ /* 0x000fe40007fe0100 */
[----:B------:R-:W-:-:S07]  /*cb40*/  VIADDMNMX R209, R233, R234, R209, PT ;  /* 0x000000eae9d17246 */ /* 0x000fce00038001d1 */
.L_x_5965:
[----:B------:R-:W-:Y:S01]  /*cb50*/  ISETP.GT.AND P3, PT, R14, -0x1, PT ;  /* 0xffffffff0e00780c */ /* 0x000fe20003f64270 */
[----:B------:R-:W-:-:S03]  /*cb60*/  UISETP.NE.AND UP0, UPT, UR47, URZ, UPT ;  /* 0x0000003f2f00728c */ /* 0x000fc6000bf05270 */
[C---:B------:R-:W-:Y:S02]  /*cb70*/  ISETP.GT.AND P4, PT, R208.reuse, RZ, P3 ;  /* 0x000000ffd000720c */ /* 0x040fe40001f84270 */
[C---:B------:R-:W-:Y:S02]  /*cb80*/  ISETP.GT.AND P6, PT, R208.reuse, 0x8, P3 ;  /* 0x00000008d000780c */ /* 0x040fe40001fc4270 */
[C---:B------:R-:W-:Y:S02]  /*cb90*/  ISETP.LT.OR P5, PT, R209.reuse, 0x1, P4 ;  /* 0x00000001d100780c */ /* 0x040fe400027a1670 */
[----:B------:R-:W-:Y:S02]  /*cba0*/  ISETP.GT.AND P4, PT, R208, 0x1, P3 ;  /* 0x00000001d000780c */ /* 0x000fe40001f84270 */
[----:B------:R-:W-:Y:S02]  /*cbb0*/  FSEL R206, R152, -INF , !P5 ;  /* 0xff80000098ce7808 */ /* 0x000fe40006800000 */
[----:B------:R-:W-:Y:S01]  /*cbc0*/  ISETP.LT.OR P4, PT, R209, 0x2, P4 ;  /* 0x00000002d100780c */ /* 0x000fe20002781670 */
[----:B------:R-:W2:Y:S01]  /*cbd0*/  SHFL.IDX PT, R152, R232, 0x1, 0x1c1f ;  /* 0x003c1f00e8987f89 */ /* 0x000ea200000e0000 */
[----:B------:R-:W-:-:S02]  /*cbe0*/  ISETP.GT.AND P5, PT, R208, 0x9, P3 ;  /* 0x00000009d000780c */ /* 0x000fc40001fa4270 */
[----:B------:R-:W-:Y:S02]  /*cbf0*/  FSEL R207, R153, -INF , !P4 ;  /* 0xff80000099cf7808 */ /* 0x000fe40006000000 */
[----:B------:R-:W-:Y:S02]  /*cc00*/  ISETP.GT.AND P4, PT, R208, 0x10, P3 ;  /* 0x00000010d000780c */ /* 0x000fe40001f84270 */
[C---:B------:R-:W-:Y:S02]  /*cc10*/  ISETP.LT.OR P6, PT, R209.reuse, 0x9, P6 ;  /* 0x00000009d100780c */ /* 0x040fe400037c1670 */
[C---:B------:R-:W-:Y:S02]  /*cc20*/  ISETP.LT.OR P4, PT, R209.reuse, 0x11, P4 ;  /* 0x00000011d100780c */ /* 0x040fe40002781670 */
[----:B------:R-:W-:Y:S02]  /*cc30*/  ISETP.LT.OR P5, PT, R209, 0xa, P5 ;  /* 0x0000000ad100780c */ /* 0x000fe40002fa1670 */
[----:B------:R-:W-:-:S02]  /*cc40*/  FSEL R160, R160, -INF , !P4 ;  /* 0xff800000a0a07808 */ /* 0x000fc40006000000 */
[----:B------:R-:W-:Y:S02]  /*cc50*/  ISETP.GT.AND P4, PT, R208, 0x19, P3 ;  /* 0x00000019d000780c */ /* 0x000fe40001f84270 */
[----:B------:R-:W-:Y:S02]  /*cc60*/  FSEL R156, R156, -INF , !P6 ;  /* 0xff8000009c9c7808 */ /* 0x000fe40007000000 */
[----:B------:R-:W-:Y:S02]  /*cc70*/  ISETP.LT.OR P4, PT, R209, 0x1a, P4 ;  /* 0x0000001ad100780c */ /* 0x000fe40002781670 */
[----:B------:R-:W-:Y:S02]  /*cc80*/  FSEL R157, R157, -INF , !P5 ;  /* 0xff8000009d9d7808 */ /* 0x000fe40006800000 */
[----:B------:R-:W-:Y:S01]  /*cc90*/  ISETP.GT.AND P6, PT, R208, 0x11, P3 ;  /* 0x00000011d000780c */ /* 0x000fe20001fc4270 */
[--C-:B--2---:R-:W-:Y:S01]  /*cca0*/  IMAD.IADD R230, R230, 0x1, R152.reuse ;  /* 0x00000001e6e67824 */ /* 0x104fe200078e0298 */
[----:B------:R-:W-:Y:S01]  /*ccb0*/  ISETP.GT.AND P5, PT, R208, 0x18, P3 ;  /* 0x00000018d000780c */ /* 0x000fe20001fa4270 */
[----:B------:R-:W-:Y:S01]  /*ccc0*/  IMAD.IADD R231, R231, 0x1, R152 ;  /* 0x00000001e7e77824 */ /* 0x000fe200078e0298 */
[----:B------:R-:W-:-:S02]  /*ccd0*/  FSEL R165, R165, -INF , !P4 ;  /* 0xff800000a5a57808 */ /* 0x000fc40006000000 */
[----:B------:R-:W-:Y:S02]  /*cce0*/  ISETP.GT.AND P4, PT, R208, 0x28, P3 ;  /* 0x00000028d000780c */ /* 0x000fe40001f84270 */
[C---:B------:R-:W-:Y:S02]  /*ccf0*/  ISETP.LT.OR P6, PT, R209.reuse, 0x12, P6 ;  /* 0x00000012d100780c */ /* 0x040fe400037c1670 */
[C---:B------:R-:W-:Y:S02]  /*cd00*/  ISETP.LT.OR P5, PT, R209.reuse, 0x19, P5 ;  /* 0x00000019d100780c */ /* 0x040fe40002fa1670 */
[----:B------:R-:W-:Y:S02]  /*cd10*/  ISETP.LT.OR P4, PT, R209, 0x29, P4 ;  /* 0x00000029d100780c */ /* 0x000fe40002781670 */
[----:B------:R-:W-:Y:S02]  /*cd20*/  FSEL R161, R161, -INF , !P6 ;  /* 0xff800000a1a17808 */ /* 0x000fe40007000000 */
[----:B------:R-:W-:-:S02]  /*cd30*/  FSEL R164, R164, -INF , !P5 ;  /* 0xff800000a4a47808 */ /* 0x000fc40006800000 */
[C---:B------:R-:W-:Y:S02]  /*cd40*/  ISETP.GT.AND P6, PT, R208.reuse, 0x20, P3 ;  /* 0x00000020d000780c */ /* 0x040fe40001fc4270 */
[----:B------:R-:W-:Y:S02]  /*cd50*/  ISETP.GT.AND P5, PT, R208, 0x21, P3 ;  /* 0x00000021d000780c */ /* 0x000fe40001fa4270 */
[----:B------:R-:W-:Y:S02]  /*cd60*/  FSEL R232, R172, -INF , !P4 ;  /* 0xff800000ace87808 */ /* 0x000fe40006000000 */
[----:B------:R-:W-:Y:S02]  /*cd70*/  ISETP.GT.AND P4, PT, R208, 0x31, P3 ;  /* 0x00000031d000780c */ /* 0x000fe40001f84270 */
[C---:B------:R-:W-:Y:S02]  /*cd80*/  ISETP.LT.OR P6, PT, R209.reuse, 0x21, P6 ;  /* 0x00000021d100780c */ /* 0x040fe400037c1670 */
[----:B------:R-:W-:-:S02]  /*cd90*/  ISETP.LT.OR P5, PT, R209, 0x22, P5 ;  /* 0x00000022d100780c */ /* 0x000fc40002fa1670 */
[----:B------:R-:W-:Y:S02]  /*cda0*/  ISETP.LT.OR P4, PT, R209, 0x32, P4 ;  /* 0x00000032d100780c */ /* 0x000fe40002781670 */
[----:B------:R-:W-:Y:S02]  /*cdb0*/  FSEL R168, R168, -INF , !P6 ;  /* 0xff800000a8a87808 */ /* 0x000fe40007000000 */
[----:B------:R-:W-:Y:S02]  /*cdc0*/  FSEL R169, R169, -INF , !P5 ;  /* 0xff800000a9a97808 */ /* 0x000fe40006800000 */
[C---:B------:R-:W-:Y:S02]  /*cdd0*/  ISETP.GT.AND P6, PT, R208.reuse, 0x29, P3 ;  /* 0x00000029d000780c */ /* 0x040fe40001fc4270 */
[----:B------:R-:W-:Y:S02]  /*cde0*/  ISETP.GT.AND P5, PT, R208, 0x30, P3 ;  /* 0x00000030d000780c */ /* 0x000fe40001fa4270 */
[----:B------:R-:W-:-:S02]  /*cdf0*/  FSEL R177, R177, -INF , !P4 ;  /* 0xff800000b1b17808 */ /* 0x000fc40006000000 */
[----:B------:R-:W-:Y:S02]  /*ce00*/  PLOP3.LUT P4, PT, PT, PT, UP0, 0x40, 0x0 ;  /* 0x000000000000781c */ /* 0x000fe40003f8e808 */
[C---:B------:R-:W-:Y:S02]  /*ce10*/  ISETP.LT.OR P6, PT, R209.reuse, 0x2a, P6 ;  /* 0x0000002ad100780c */ /* 0x040fe400037c1670 */
[----:B------:R-:W-:Y:S02]  /*ce20*/  ISETP.LT.OR P5, PT, R209, 0x31, P5 ;  /* 0x00000031d100780c */ /* 0x000fe40002fa1670 */
[----:B------:R-:W-:Y:S02]  /*ce30*/  FSEL R173, R173, -INF , !P6 ;  /* 0xff800000adad7808 */ /* 0x000fe40007000000 */
[----:B------:R-:W-:Y:S02]  /*ce40*/  FSEL R176, R176, -INF , !P5 ;  /* 0xff800000b0b07808 */ /* 0x000fe40006800000 */
[----:B------:R-:W-:-:S02]  /*ce50*/  ISETP.GT.AND P6, PT, R208, 0x38, P3 ;  /* 0x00000038d000780c */ /* 0x000fc40001fc4270 */
[----:B------:R-:W-:Y:S02]  /*ce60*/  ISETP.GT.AND P5, PT, R208, 0x39, P3 ;  /* 0x00000039d000780c */ /* 0x000fe40001fa4270 */
[C---:B------:R-:W-:Y:S02]  /*ce70*/  ISETP.LT.OR P6, PT, R209.reuse, 0x39, P6 ;  /* 0x00000039d100780c */ /* 0x040fe400037c1670 */
[----:B------:R-:W-:Y:S02]  /*ce80*/  ISETP.LT.OR P5, PT, R209, 0x3a, P5 ;  /* 0x0000003ad100780c */ /* 0x000fe40002fa1670 */
[----:B------:R-:W-:Y:S02]  /*ce90*/  FSEL R180, R180, -INF , !P6 ;  /* 0xff800000b4b47808 */ /* 0x000fe40007000000 */
[----:B------:R-:W-:Y:S01]  /*cea0*/  FSEL R181, R181, -INF , !P5 ;  /* 0xff800000b5b57808 */ /* 0x000fe20006800000 */
[----:B------:R-:W-:Y:S08]  /*ceb0*/  @P4 BRA `(.L_x_5969) ;  /* 0x0000000000584947 */ /* 0x000ff00003800000 */
        /* <DEDUP_REMOVED lines=12> */
.L_x_5971:
[----:B------:R-:W-:-:S05]  /*cf80*/  IMAD.U32 R208, RZ, RZ, UR44 ;  /* 0x0000002cffd07e24 */ /* 0x000fca000f8e00ff */
[----:B------:R-:W-:-:S13]  /*cf90*/  ISETP.NE.AND P4, PT, R208, 0x1, PT ;  /* 0x00000001d000780c */ /* 0x000fda0003f85270 */
[----:B------:R-:W2:Y:S02]  /*cfa0*/  @P4 LDC.64 R152, c[0x0][0x9e8] ;  /* 0x00027a00ff984b82 */ /* 0x000ea40000000a00 */
[----:B--2---:R-:W-:-:S05]  /*cfb0*/  @P4 IMAD.HI.U32 R152, R172, R152, RZ ;  /* 0x00000098ac984227 */ /* 0x004fca00078e00ff */
[----:B------:R-:W-:-:S07]  /*cfc0*/  @P4 SHF.R.U32.HI R172, RZ, R153, R152 ;  /* 0x00000099ffac4219 */ /* 0x000fce0000011698 */
.L_x_5972:
[----:B------:R-:W-:Y:S05]  /*cfd0*/  BSYNC B2 ;  /* 0x0000000000027941 */ /* 0x000fea0003800000 */
.L_x_5970:
[----:B------:R-:W-:-:S04]  /*cfe0*/  IMAD R13, R172, R208, -R13 ;  /* 0x000000d0ac0d7224 */ /* 0x000fc800078e0a0d */
[----:B------:R-:W-:-:S05]  /*cff0*/  IMAD.IADD R13, R13, 0x1, -R184 ;  /* 0x000000010d0d7824 */ /* 0x000fca00078e0ab8 */
[----:B------:R-:W-:Y:S02]  /*d000*/  VIMNMX R231, R231, R13, !PT ;  /* 0x0000000de7e77248 */ /* 0x000fe40007fe0100 */
[----:B------:R-:W-:-:S07]  /*d010*/  VIADDMNMX R230, R13, R208, R230, PT ;  /* 0x000000d00de67246 */ /* 0x000fce00038001e6 */
.L_x_5969:
[----:B------:R-:W-:Y:S02]  /*d020*/  FMNMX.FTZ R13, R206, R12, !PT ;  /* 0x0000000cce0d7209 */ /* 0x000fe40007810000 */
[----:B------:R-:W-:Y:S02]  /*d030*/  ISETP.GT.AND P6, PT, R231, 0x9, P3 ;  /* 0x00000009e700780c */ /* 0x000fe40001fc4270 */
[----:B------:R-:W-:Y:S02]  /*d040*/  FMNMX.FTZ R13, R207, R13, !PT ;  /* 0x0000000dcf0d7209 */ /* 0x000fe40007810000 */
[----:B------:R-:W-:Y:S02]  /*d050*/  ISETP.LT.OR P6, PT, R230, 0xa, P6 ;  /* 0x0000000ae600780c */ /* 0x000fe400037c1670 */
[----:B------:R-:W-:Y:S02]  /*d060*/  FMNMX.FTZ R13, R156, R13, !PT ;  /* 0x0000000d9c0d7209 */ /* 0x000fe40007810000 */
[----:B------:R-:W-:-:S02]  /*d070*/  FSEL R159, R159, -INF , !P6 ;  /* 0xff8000009f9f7808 */ /* 0x000fc40007000000 */
        /* <DEDUP_REMOVED lines=13> */
[C---:B------:R-:W-:Y:S02]  /*d150*/  ISETP.GT.AND P6, PT, R231.reuse, RZ, P3 ;  /* 0x000000ffe700720c */ /* 0x040fe40001fc4270 */
        /* <DEDUP_REMOVED lines=9> */
[----:B------:R-:W-:-:S02]  /*d1f0*/  FSEL R155, R155, -INF , !P5 ;  /* 0xff8000009b9b7808 */ /* 0x000fc40006800000 */
[----:B------:R-:W-:Y:S02]  /*d200*/  FMNMX.FTZ R13, R181, R13, !PT ;  /* 0x0000000db50d7209 */ /* 0x000fe40007810000 */
[C---:B------:R-:W-:Y:S02]  /*d210*/  ISETP.GT.AND P5, PT, R231.reuse, 0x10, P3 ;  /* 0x00000010e700780c */ /* 0x040fe40001fa4270 */
[----:B------:R-:W-:Y:S01]  /*d220*/  ISETP.GT.AND P6, PT, R231, 0x38, P3 ;  /* 0x00000038e700780c */ /* 0x000fe20001fc4270 */
[----:B------:R-:W2:Y:S01]  /*d230*/  SHFL.BFLY PT, R152, R13, 0x2, 0x1f ;  /* 0x0c401f000d987f89 */ /* 0x000ea200000e0000 */
[C---:B------:R-:W-:Y:S02]  /*d240*/  ISETP.LT.OR P5, PT, R230.reuse, 0x11, P5 ;  /* 0x00000011e600780c */ /* 0x040fe40002fa1670 */
[----:B------:R-:W-:Y:S02]  /*d250*/  ISETP.LT.OR P6, PT, R230, 0x39, P6 ;  /* 0x00000039e600780c */ /* 0x000fe400037c1670 */
[----:B------:R-:W-:-:S02]  /*d260*/  FSEL R162, R162, -INF , !P5 ;  /* 0xff800000a2a27808 */ /* 0x000fc40006800000 */
[----:B------:R-:W-:Y:S02]  /*d270*/  ISETP.GT.AND P5, PT, R231, 0x19, P3 ;  /* 0x00000019e700780c */ /* 0x000fe40001fa4270 */
[----:B------:R-:W-:Y:S02]  /*d280*/  FSEL R182, R182, -INF , !P6 ;  /* 0xff800000b6b67808 */ /* 0x000fe40007000000 */
[----:B------:R-:W-:-:S04]  /*d290*/  ISETP.LT.OR P5, PT, R230, 0x1a, P5 ;  /* 0x0000001ae600780c */ /* 0x000fc80002fa1670 */
[----:B------:R-:W-:Y:S02]  /*d2a0*/  FSEL R167, R167, -INF , !P5 ;  /* 0xff800000a7a77808 */ /* 0x000fe40006800000 */
[----:B------:R-:W-:-:S04]  /*d2b0*/  ISETP.GT.AND P5, PT, R231, 0x28, P3 ;  /* 0x00000028e700780c */ /* 0x000fc80001fa4270 */
[----:B------:R-:W-:Y:S02]  /*d2c0*/  ISETP.LT.OR P5, PT, R230, 0x29, P5 ;  /* 0x00000029e600780c */ /* 0x000fe40002fa1670 */
[----:B--2---:R-:W-:Y:S01]  /*d2d0*/  FMNMX.FTZ R152, R13, R152, !PT ;  /* 0x000000980d987209 */ /* 0x004fe20007810000 */
[----:B------:R-:W-:Y:S01]  /*d2e0*/  IMAD.U32 R13, RZ, RZ, UR39 ;  /* 0x00000027ff0d7e24 */ /* 0x000fe2000f8e00ff */
[----:B------:R-:W-:Y:S02]  /*d2f0*/  FSEL R174, R174, -INF , !P5 ;  /* 0xff800000aeae7808 */ /* 0x000fe40006800000 */
[----:B------:R-:W-:Y:S01]  /*d300*/  ISETP.GT.AND P5, PT, R231, 0x30, P3 ;  /* 0x00000030e700780c */ /* 0x000fe20001fa4270 */
[----:B------:R-:W2:Y:S03]  /*d310*/  SHFL.BFLY PT, R172, R152, 0x1, 0x1f ;  /* 0x0c201f0098ac7f89 */ /* 0x000ea600000e0000 */
[----:B------:R-:W-:-:S04]  /*d320*/  ISETP.LT.OR P5, PT, R230, 0x31, P5 ;  /* 0x00000031e600780c */ /* 0x000fc80002fa1670 */
[----:B------:R-:W-:Y:S02]  /*d330*/  FSEL R178, R178, -INF , !P5 ;  /* 0xff800000b2b27808 */ /* 0x000fe40006800000 */
[----:B--2---:R-:W-:-:S04]  /*d340*/  FMNMX.FTZ R172, R152, R172, !PT ;  /* 0x000000ac98ac7209 */ /* 0x004fc80007810000 */
[----:B------:R-:W-:-:S04]  /*d350*/  FSETP.NEU.FTZ.AND P4, PT, R172, -INF , PT ;  /* 0xff800000ac00780b */ /* 0x000fc80003f9d000 */
[----:B------:R-:W-:-:S05]  /*d360*/  FSEL R152, R172, RZ, P4 ;  /* 0x000000ffac987208 */ /* 0x000fca0002000000 */
[----:B------:R-:W-:Y:S01]  /*d370*/  FADD.FTZ R152, -R152, R12 ;  /* 0x0000000c98987221 */ /* 0x000fe20000010100 */
[----:B------:R-:W-:-:S05]  /*d380*/  FMUL.FTZ R12, R172, R13 ;  /* 0x0000000dac0c7220 */ /* 0x000fca0000410000 */
[----:B------:R-:W-:Y:S02]  /*d390*/  FSEL R12, R12, RZ, P4 ;  /* 0x000000ff0c0c7208 */ /* 0x000fe40002000000 */
[----:B------:R-:W-:-:S03]  /*d3a0*/  ISETP.GT.AND P4, PT, R231, 0x8, P3 ;  /* 0x00000008e700780c */ /* 0x000fc60001f84270 */
[-CC-:B------:R-:W-:Y:S01]  /*d3b0*/  FFMA.FTZ R206, R206, R13.reuse, -R12.reuse ;  /* 0x0000000dcece7223 */ /* 0x180fe2000001080c */
[----:B------:R-:W-:Y:S01]  /*d3c0*/  ISETP.LT.OR P4, PT, R230, 0x9, P4 ;  /* 0x00000009e600780c */ /* 0x000fe20002781670 */
[-CC-:B------:R-:W-:Y:S01]  /*d3d0*/  FFMA.FTZ R207, R207, R13.reuse, -R12.reuse ;  /* 0x0000000dcfcf7223 */ /* 0x180fe2000001080c */
[-CC-:B------:R-:W-:Y:S01]  /*d3e0*/  FFMA.FTZ R156, R156, R13.reuse, -R12.reuse ;  /* 0x0000000d9c9c7223 */ /* 0x180fe2000001080c */
[-CC-:B------:R-:W-:Y:S01]  /*d3f0*/  FFMA.FTZ R157, R157, R13.reuse, -R12.reuse ;  /* 0x0000000d9d9d7223 */ /* 0x180fe2000001080c */
[----:B------:R-:W-:Y:S01]  /*d400*/  FSEL R158, R158, -INF , !P4 ;  /* 0xff8000009e9e7808 */ /* 0x000fe20006000000 */
[-CC-:B------:R-:W-:Y:S01]  /*d410*/  FFMA.FTZ R160, R160, R13.reuse, -R12.reuse ;  /* 0x0000000da0a07223 */ /* 0x180fe2000001080c */
[----:B------:R-:W-:Y:S01]  /*d420*/  ISETP.GT.AND P4, PT, R231, 0x11, P3 ;  /* 0x00000011e700780c */ /* 0x000fe20001f84270 */
[-CC-:B------:R-:W-:Y:S01]  /*d430*/  FFMA.FTZ R161, R161, R13.reuse, -R12.reuse ;  /* 0x0000000da1a17223 */ /* 0x180fe2000001080c */
[-CC-:B------:R-:W-:Y:S01]  /*d440*/  FFMA.FTZ R164, R164, R13.reuse, -R12.reuse ;  /* 0x0000000da4a47223 */ /* 0x180fe2000001080c */
        /* <DEDUP_REMOVED lines=12> */
[-C--:B------:R-:W-:Y:S01]  /*d510*/  FFMA.FTZ R181, R181, R13.reuse, -R12 ;  /* 0x0000000db5b57223 */ /* 0x080fe2000001080c */
[----:B------:R-:W-:Y:S01]  /*d520*/  FMUL.FTZ R12, R152, R13 ;  /* 0x0000000d980c7220 */ /* 0x000fe20000410000 */
[----:B------:R-:W-:Y:S01]  /*d530*/  MUFU.EX2 R206, R206 ;  /* 0x000000ce00ce7308 */ /* 0x000fe20000000800 */
[----:B------:R-:W-:-:S02]  /*d540*/  FSEL R153, R170, -INF , !P4 ;  /* 0xff800000aa997808 */ /* 0x000fc40006000000 */
[----:B------:R-:W-:Y:S02]  /*d550*/  FMNMX.FTZ R170, R154, R20, !PT ;  /* 0x000000149aaa7209 */ /* 0x000fe40007810000 */
[----:B------:R-:W-:Y:S02]  /*d560*/  ISETP.GT.AND P4, PT, R231, 0x29, P3 ;  /* 0x00000029e700780c */ /* 0x000fe40001f84270 */
[----:B------:R-:W-:Y:S01]  /*d570*/  FMNMX.FTZ R170, R155, R170, !PT ;  /* 0x000000aa9baa7209 */ /* 0x000fe20007810000 */
[----:B------:R-:W2:Y:S01]  /*d580*/  MUFU.EX2 R12, R12 ;  /* 0x0000000c000c7308 */ /* 0x000ea20000000800 */
[----:B------:R-:W-:Y:S02]  /*d590*/  ISETP.LT.OR P4, PT, R230, 0x2a, P4 ;  /* 0x0000002ae600780c */ /* 0x000fe40002781670 */
[----:B------:R-:W-:Y:S02]  /*d5a0*/  FMNMX.FTZ R170, R158, R170, !PT ;  /* 0x000000aa9eaa7209 */ /* 0x000fe40007810000 */
[----:B------:R-:W-:-:S02]  /*d5b0*/  FSEL R175, R175, -INF , !P4 ;  /* 0xff800000afaf7808 */ /* 0x000fc40006000000 */
[----:B------:R-:W-:Y:S01]  /*d5c0*/  FMNMX.FTZ R170, R159, R170, !PT ;  /* 0x000000aa9faa7209 */ /* 0x000fe20007810000 */
[----:B------:R-:W3:Y:S01]  /*d5d0*/  MUFU.EX2 R152, R207 ;  /* 0x000000cf00987308 */ /* 0x000ee20000000800 */
[----:B------:R-:W-:Y:S02]  /*d5e0*/  ISETP.GT.AND P4, PT, R231, 0x31, P3 ;  /* 0x00000031e700780c */ /* 0x000fe40001f84270 */
[----:B------:R-:W-:Y:S02]  /*d5f0*/  FMNMX.FTZ R170, R162, R170, !PT ;  /* 0x000000aaa2aa7209 */ /* 0x000fe40007810000 */
[----:B------:R-:W-:Y:S02]  /*d600*/  ISETP.LT.OR P4, PT, R230, 0x32, P4 ;  /* 0x00000032e600780c */ /* 0x000fe40002781670 */
[----:B------:R-:W-:Y:S01]  /*d610*/  FMNMX.FTZ R170, R163, R170, !PT ;  /* 0x000000aaa3aa7209 */ /* 0x000fe20007810000 */
[----:B------:R-:W4:Y:S01]  /*d620*/  MUFU.EX2 R156, R156 ;  /* 0x0000009c009c7308 */ /* 0x000f220000000800 */
[----:B------:R-:W-:Y:S01]  /*d630*/  ISETP.GT.AND P3, PT, R231, 0x39, P3 ;  /* 0x00000039e700780c */ /* 0x000fe20001f64270 */
[----:B--2---:R-:W-:Y:S01]  /*d640*/  FFMA.FTZ R0, R12, R0, R206 ;  /* 0x000000000c007223 */ /* 0x004fe200000100ce */
[----:B------:R-:W-:Y:S01]  /*d650*/  FMNMX.FTZ R170, R166, R170, !PT ;  /* 0x000000aaa6aa7209 */ /* 0x000fe20007810000 */
[-C--:B------:R-:W-:Y:S01]  /*d660*/  FMUL.FTZ R24, R24, R12.reuse ;  /* 0x0000000c18187220 */ /* 0x080fe20000410000 */
[----:B------:R-:W-:Y:S01]  /*d670*/  FSEL R179, R179, -INF , !P4 ;  /* 0xff800000b3b37808 */ /* 0x000fe20006000000 */
[----:B------:R-:W-:Y:S01]  /*d680*/  FMUL.FTZ R25, R25, R12 ;  /* 0x0000000c19197220 */ /* 0x000fe20000410000 */
[----:B------:R-:W-:Y:S01]  /*d690*/  FMNMX.FTZ R170, R167, R170, !PT ;  /* 0x000000aaa7aa7209 */ /* 0x000fe20007810000 */
[----:B------:R-:W2:Y:S01]  /*d6a0*/  MUFU.EX2 R157, R157 ;  /* 0x0000009d009d7308 */ /* 0x000ea20000000800 */
[----:B------:R-:W-:Y:S01]  /*d6b0*/  ISETP.LT.OR P3, PT, R230, 0x3a, P3 ;  /* 0x0000003ae600780c */ /* 0x000fe20001f61670 */
[----:B---3--:R-:W-:Y:S01]  /*d6c0*/  FADD.FTZ R0, R152, R0 ;  /* 0x0000000098007221 */ /* 0x008fe20000010000 */
[----:B------:R-:W-:Y:S01]  /*d6d0*/  FMNMX.FTZ R170, R153, R170, !PT ;  /* 0x000000aa99aa7209 */ /* 0x000fe20007810000 */
[-C--:B------:R-:W-:Y:S01]  /*d6e0*/  FMUL.FTZ R28, R28, R12.reuse ;  /* 0x0000000c1c1c7220 */ /* 0x080fe20000410000 */
[----:B------:R-:W-:Y:S01]  /*d6f0*/  FSEL R183, R183, -INF , !P3 ;  /* 0xff800000b7b77808 */ /* 0x000fe20005800000 */
[----:B------:R-:W-:Y:S01]  /*d700*/  FMUL.FTZ R29, R29, R12 ;  /* 0x0000000c1d1d7220 */ /* 0x000fe20000410000 */
[----:B------:R-:W-:Y:S01]  /*d710*/  FMNMX.FTZ R170, R171, R170, !PT ;  /* 0x000000aaabaa7209 */ /* 0x000fe20007810000 */
[----:B------:R-:W3:Y:S01]  /*d720*/  MUFU.EX2 R160, R160 ;  /* 0x000000a000a07308 */ /* 0x000ee20000000800 */
[----:B------:R-:W-:Y:S01]  /*d730*/  F2FP.BF16.F32.PACK_AB R152, R152, R206 ;  /* 0x000000ce9898723e */ /* 0x000fe200000010ff */
[----:B----4-:R-:W-:Y:S01]  /*d740*/  FADD.FTZ R0, R156, R0 ;  /* 0x000000009c007221 */ /* 0x010fe20000010000 */
[----:B------:R-:W-:Y:S01]  /*d750*/  FMNMX.FTZ R170, R174, R170, !PT ;  /* 0x000000aaaeaa7209 */ /* 0x000fe20007810000 */
[-C--:B------:R-:W-:Y:S01]  /*d760*/  FMUL.FTZ R32, R32, R12.reuse ;  /* 0x0000000c20207220 */ /* 0x080fe20000410000 */
[-C--:B------:R-:W-:Y:S01]  /*d770*/  FMUL.FTZ R33, R33, R12.reuse ;  /* 0x0000000c21217220 */ /* 0x080fe20000410000 */
[----:B------:R-:W-:Y:S01]  /*d780*/  FMUL.FTZ R36, R36, R12 ;  /* 0x0000000c24247220 */ /* 0x000fe20000410000 */
[----:B------:R-:W-:Y:S01]  /*d790*/  FMNMX.FTZ R170, R175, R170, !PT ;  /* 0x000000aaafaa7209 */ /* 0x000fe20007810000 */
[----:B------:R-:W-:Y:S01]  /*d7a0*/  MUFU.EX2 R161, R161 ;  /* 0x000000a100a17308 */ /* 0x000fe20000000800 */
[----:B--2---:R-:W-:Y:S01]  /*d7b0*/  FADD.FTZ R0, R157, R0 ;  /* 0x000000009d007221 */ /* 0x004fe20000010000 */
[----:B------:R-:W-:Y:S01]  /*d7c0*/  FMUL.FTZ R37, R37, R12 ;  /* 0x0000000c25257220 */ /* 0x000fe20000410000 */
[----:B------:R-:W-:Y:S01]  /*d7d0*/  FMNMX.FTZ R170, R178, R170, !PT ;  /* 0x000000aab2aa7209 */ /* 0x000fe20007810000 */
[-C--:B------:R-:W-:Y:S01]  /*d7e0*/  FMUL.FTZ R40, R40, R12.reuse ;  /* 0x0000000c28287220 */ /* 0x080fe20000410000 */
[-C--:B------:R-:W-:Y:S01]  /*d7f0*/  FMUL.FTZ R41, R41, R12.reuse ;  /* 0x0000000c29297220 */ /* 0x080fe20000410000 */
[----:B------:R-:W-:Y:S01]  /*d800*/  FMUL.FTZ R44, R44, R12 ;  /* 0x0000000c2c2c7220 */ /* 0x000fe20000410000 */
[----:B------:R-:W-:Y:S01]  /*d810*/  FMNMX.FTZ R170, R179, R170, !PT ;  /* 0x000000aab3aa7209 */ /* 0x000fe20007810000 */
[----:B------:R-:W-:Y:S01]  /*d820*/  MUFU.EX2 R164, R164 ;  /* 0x000000a400a47308 */ /* 0x000fe20000000800 */
[----:B---3--:R-:W-:Y:S01]  /*d830*/  FADD.FTZ R0, R160, R0 ;  /* 0x00000000a0007221 */ /* 0x008fe20000010000 */
[----:B------:R-:W-:Y:S01]  /*d840*/  FMUL.FTZ R45, R45, R12 ;  /* 0x0000000c2d2d7220 */ /* 0x000fe20000410000 */
[----:B------:R-:W-:Y:S01]  /*d850*/  FMNMX.FTZ R170, R182, R170, !PT ;  /* 0x000000aab6aa7209 */ /* 0x000fe20007810000 */
[-C--:B------:R-:W-:Y:S01]  /*d860*/  FMUL.FTZ R48, R48, R12.reuse ;  /* 0x0000000c30307220 */ /* 0x080fe20000410000 */
[-C--:B------:R-:W-:Y:S01]  /*d870*/  FMUL.FTZ R49, R49, R12.reuse ;  /* 0x0000000c31317220 */ /* 0x080fe20000410000 */
[----:B------:R-:W-:Y:S01]  /*d880*/  FMUL.FTZ R52, R52, R12 ;  /* 0x0000000c34347220 */ /* 0x000fe20000410000 */
[----:B------:R-:W-:Y:S01]  /*d890*/  FMNMX.FTZ R170, R183, R170, !PT ;  /* 0x000000aab7aa7209 */ /* 0x000fe20007810000 */
[----:B------:R-:W2:Y:S01]  /*d8a0*/  MUFU.EX2 R165, R165 ;  /* 0x000000a500a57308 */ /* 0x000ea20000000800 */
[-C--:B------:R-:W-:Y:S01]  /*d8b0*/  FMUL.FTZ R53, R53, R12.reuse ;  /* 0x0000000c35357220 */ /* 0x080fe20000410000 */
[-C--:B------:R-:W-:Y:S01]  /*d8c0*/  FMUL.FTZ R56, R56, R12.reuse ;  /* 0x0000000c38387220 */ /* 0x080fe20000410000 */
[-C--:B------:R-:W-:Y:S01]  /*d8d0*/  FMUL.FTZ R57, R57, R12.reuse ;  /* 0x0000000c39397220 */ /* 0x080fe20000410000 */
[----:B------:R-:W3:Y:S01]  /*d8e0*/  SHFL.BFLY PT, R206, R170, 0x2, 0x1f ;  /* 0x0c401f00aace7f89 */ /* 0x000ee200000e0000 */
        /* <DEDUP_REMOVED lines=23> */
[----:B---3--:R-:W-:Y:S01]  /*da60*/  FMNMX.FTZ R170, R170, R206, !PT ;  /* 0x000000ceaaaa7209 */ /* 0x008fe20007810000 */
[-C--:B------:R-:W-:Y:S01]  /*da70*/  FMUL.FTZ R100, R100, R12.reuse ;  /* 0x0000000c64647220 */ /* 0x080fe20000410000 */
[-C--:B------:R-:W-:Y:S01]  /*da80*/  FMUL.FTZ R101, R101, R12.reuse ;  /* 0x0000000c65657220 */ /* 0x080fe20000410000 */
[-C--:B------:R-:W-:Y:S01]  /*da90*/  FMUL.FTZ R104, R104, R12.reuse ;  /* 0x0000000c68687220 */ /* 0x080fe20000410000 */
[----:B------:R-:W3:Y:S01]  /*daa0*/  MUFU.EX2 R173, R173 ;  /* 0x000000ad00ad7308 */ /* 0x000ee20000000800 */
[----:B------:R-:W4:Y:S01]  /*dab0*/  SHFL.BFLY PT, R206, R170, 0x1, 0x1f ;  /* 0x0c201f00aace7f89 */ /* 0x000f2200000e0000 */
        /* <DEDUP_REMOVED lines=23> */
[----:B----4-:R-:W-:Y:S01]  /*dc30*/  FMNMX.FTZ R170, R170, R206, !PT ;  /* 0x000000ceaaaa7209 */ /* 0x010fe20007810000 */
[----:B------:R-:W-:-:S02]  /*dc40*/  IMAD.MOV R206, RZ, RZ, -R194 ;  /* 0x000000ffffce7224 */ /* 0x000fc400078e0ac2 */
[-C--:B------:R-:W-:Y:S01]  /*dc50*/  FMUL.FTZ R148, R148, R12.reuse ;  /* 0x0000000c94947220 */ /* 0x080fe20000410000 */
[----:B------:R-:W-:Y:S01]  /*dc60*/  FMUL.FTZ R149, R149, R12 ;  /* 0x0000000c95957220 */ /* 0x000fe20000410000 */
[C---:B------:R-:W-:Y:S01]  /*dc70*/  FSETP.NEU.FTZ.AND P4, PT, R170.reuse, -INF , PT ;  /* 0xff800000aa00780b */ /* 0x040fe20003f9d000 */
[----:B------:R-:W-:Y:S01]  /*dc80*/  FMUL.FTZ R209, R170, R13 ;  /* 0x0000000daad17220 */ /* 0x000fe20000410000 */
[----:B------:R-:W-:Y:S01]  /*dc90*/  ISETP.NE.AND P3, PT, R184, R206, PT ;  /* 0x000000ceb800720c */ /* 0x000fe20003f65270 */
[----:B------:R-:W-:Y:S01]  /*dca0*/  MUFU.EX2 R181, R181 ;  /* 0x000000b500b57308 */ /* 0x000fe20000000800 */
[----:B------:R-:W-:Y:S02]  /*dcb0*/  FSEL R206, R170, RZ, P4 ;  /* 0x000000ffaace7208 */ /* 0x000fe40002000000 */
[----:B------:R-:W-:-:S03]  /*dcc0*/  FSEL R209, R209, RZ, P4 ;  /* 0x000000ffd1d17208 */ /* 0x000fc60002000000 */
[----:B------:R-:W-:Y:S02]  /*dcd0*/  FADD.FTZ R206, -R206, R20 ;  /* 0x00000014cece7221 */ /* 0x000fe40000010100 */
[-CC-:B------:R-:W-:Y:S01]  /*dce0*/  FFMA.FTZ R155, R155, R13.reuse, -R209.reuse ;  /* 0x0000000d9b9b7223 */ /* 0x180fe200000108d1 */
[-CC-:B------:R-:W-:Y:S01]  /*dcf0*/  FFMA.FTZ R159, R159, R13.reuse, -R209.reuse ;  /* 0x0000000d9f9f7223 */ /* 0x180fe200000108d1 */
[-C--:B------:R-:W-:Y:S01]  /*dd00*/  FMUL.FTZ R20, R206, R13.reuse ;  /* 0x0000000dce147220 */ /* 0x080fe20000410000 */
[-C--:B------:R-:W-:Y:S01]  /*dd10*/  FFMA.FTZ R206, R158, R13.reuse, -R209 ;  /* 0x0000000d9ece7223 */ /* 0x080fe200000108d1 */
[----:B------:R-:W-:Y:S02]  /*dd20*/  @!P3 IMAD R18, R18, 0x40, R191 ;  /* 0x000000401212b824 */ /* 0x000fe400078e02bf */
[-CC-:B------:R-:W-:Y:S01]  /*dd30*/  FFMA.FTZ R207, R162, R13.reuse, -R209.reuse ;  /* 0x0000000da2cf7223 */ /* 0x180fe200000108d1 */
[----:B------:R-:W-:Y:S01]  /*dd40*/  FFMA.FTZ R208, R166, R13, -R209 ;  /* 0x0000000da6d07223 */ /* 0x000fe200000108d1 */
[----:B------:R-:W-:Y:S01]  /*dd50*/  MUFU.EX2 R159, R159 ;  /* 0x0000009f009f7308 */ /* 0x000fe20000000800 */
[----:B------:R-:W-:-:S02]  /*dd60*/  @!P3 IMAD R18, R18, 0x4, R2 ;  /* 0x000000041212b824 */ /* 0x000fc400078e0202 */
[-CC-:B------:R-:W-:Y:S01]  /*dd70*/  FFMA.FTZ R163, R163, R13.reuse, -R209.reuse ;  /* 0x0000000da3a37223 */ /* 0x180fe200000108d1 */
[-CC-:B------:R-:W-:Y:S01]  /*dd80*/  FFMA.FTZ R167, R167, R13.reuse, -R209.reuse ;  /* 0x0000000da7a77223 */ /* 0x180fe200000108d1 */
[-CC-:B------:R-:W-:Y:S01]  /*dd90*/  FFMA.FTZ R153, R153, R13.reuse, -R209.reuse ;  /* 0x0000000d99997223 */ /* 0x180fe200000108d1 */
[-CC-:B------:R-:W-:Y:S01]  /*dda0*/  FFMA.FTZ R171, R171, R13.reuse, -R209.reuse ;  /* 0x0000000dabab7223 */ /* 0x180fe200000108d1 */
[----:B------:R-:W-:Y:S01]  /*ddb0*/  @!P3 STS [R18+0x28800], R12 ;  /* 0x0288000c1200b388 */ /* 0x000fe20000000800 */
[----:B--2---:R-:W-:Y:S01]  /*ddc0*/  F2FP.BF16.F32.PACK_AB R158, R165, R164 ;  /* 0x000000a4a59e723e */ /* 0x004fe200000010ff */
[----:B------:R-:W2:Y:S01]  /*ddd0*/  MUFU.EX2 R20, R20 ;  /* 0x0000001400147308 */ /* 0x000ea20000000800 */
[-CC-:B------:R-:W-:Y:S01]  /*dde0*/  FFMA.FTZ R174, R174, R13.reuse, -R209.reuse ;  /* 0x0000000daeae7223 */ /* 0x180fe200000108d1 */
[-CC-:B------:R-:W-:Y:S01]  /*ddf0*/  FFMA.FTZ R175, R175, R13.reuse, -R209.reuse ;  /* 0x0000000dafaf7223 */ /* 0x180fe200000108d1 */
[-CC-:B------:R-:W-:Y:S01]  /*de00*/  FFMA.FTZ R178, R178, R13.reuse, -R209.reuse ;  /* 0x0000000db2b27223 */ /* 0x180fe200000108d1 */
[-CC-:B------:R-:W-:Y:S01]  /*de10*/  FFMA.FTZ R182, R182, R13.reuse, -R209.reuse ;  /* 0x0000000db6b67223 */ /* 0x180fe200000108d1 */
[-CC-:B------:R-:W-:Y:S01]  /*de20*/  FFMA.FTZ R183, R183, R13.reuse, -R209.reuse ;  /* 0x0000000db7b77223 */ /* 0x180fe200000108d1 */
[-CC-:B------:R-:W-:Y:S01]  /*de30*/  FFMA.FTZ R179, R179, R13.reuse, -R209.reuse ;  /* 0x0000000db3b37223 */ /* 0x180fe200000108d1 */
[----:B---3--:R-:W-:Y:S01]  /*de40*/  F2FP.BF16.F32.PACK_AB R162, R173, R232 ;  /* 0x000000e8ada2723e */ /* 0x008fe200000010ff */
[----:B------:R-:W3:Y:S08]  /*de50*/  MUFU.EX2 R206, R206 ;  /* 0x000000ce00ce7308 */ /* 0x000ef00000000800 */
[----:B------:R-:W4:Y:S01]  /*de60*/  MUFU.EX2 R166, R180 ;  /* 0x000000b400a67308 */ /* 0x000f220000000800 */
[----:B--2---:R2:W-:Y:S01]  /*de70*/  @!P3 STS [R18+0x28820], R20 ;  /* 0x028820141200b388 */ /* 0x0045e20000000800 */
        /* <DEDUP_REMOVED lines=9> */
[----:B--2---:R-:W-:Y:S01]  /*df10*/  FFMA.FTZ R18, R154, R13, -R209 ;  /* 0x0000000d9a127223 */ /* 0x004fe200000108d1 */
[----:B------:R-:W-:Y:S01]  /*df20*/  F2FP.BF16.F32.PACK_AB R154, R157, R156 ;  /* 0x0000009c9d9a723e */ /* 0x000fe200000010ff */
[C---:B------:R-:W-:Y:S01]  /*df30*/  FADD.FTZ R157, R161.reuse, R0 ;  /* 0x00000000a19d7221 */ /* 0x040fe20000010000 */
[----:B------:R-:W-:Y:S01]  /*df40*/  F2FP.BF16.F32.PACK_AB R156, R161, R160 ;  /* 0x000000a0a19c723e */ /* 0x000fe200000010ff */
[----:B------:R-:W-:Y:S01]  /*df50*/  FMUL.FTZ R42, R42, R20 ;  /* 0x000000142a2a7220 */ /* 0x000fe20000410000 */
[----:B------:R-:W-:Y:S01]  /*df60*/  F2FP.BF16.F32.PACK_AB R160, R169, R168 ;  /* 0x000000a8a9a0723e */ /* 0x000fe200000010ff */
[----:B------:R-:W-:Y:S01]  /*df70*/  FADD.FTZ R0, R164, R157 ;  /* 0x0000009da4007221 */ /* 0x000fe20000010000 */
[----:B------:R-:W-:Y:S01]  /*df80*/  MUFU.EX2 R208, R208 ;  /* 0x000000d000d07308 */ /* 0x000fe20000000800 */
[----:B------:R-:W-:Y:S01]  /*df90*/  F2FP.BF16.F32.PACK_AB R164, R177, R176 ;  /* 0x000000b0b1a4723e */ /* 0x000fe200000010ff */
[-C--:B------:R-:W-:Y:S01]  /*dfa0*/  FMUL.FTZ R43, R43, R20.reuse ;  /* 0x000000142b2b7220 */ /* 0x080fe20000410000 */
[----:B------:R-:W-:Y:S01]  /*dfb0*/  FADD.FTZ R157, R165, R0 ;  /* 0x00000000a59d7221 */ /* 0x000fe20000010000 */
[-C--:B------:R-:W-:Y:S01]  /*dfc0*/  FMUL.FTZ R46, R46, R20.reuse ;  /* 0x000000142e2e7220 */ /* 0x080fe20000410000 */
[-C--:B------:R-:W-:Y:S01]  /*dfd0*/  FMUL.FTZ R47, R47, R20.reuse ;  /* 0x000000142f2f7220 */ /* 0x080fe20000410000 */
[-C--:B------:R-:W-:Y:S01]  /*dfe0*/  FMUL.FTZ R50, R50, R20.reuse ;  /* 0x0000001432327220 */ /* 0x080fe20000410000 */
[----:B------:R-:W-:Y:S01]  /*dff0*/  FADD.FTZ R0, R168, R157 ;  /* 0x0000009da8007221 */ /* 0x000fe20000010000 */
[----:B------:R-:W-:Y:S01]  /*e000*/  MUFU.EX2 R167, R167 ;  /* 0x000000a700a77308 */ /* 0x000fe20000000800 */
[-C--:B------:R-:W-:Y:S01]  /*e010*/  FMUL.FTZ R51, R51, R20.reuse ;  /* 0x0000001433337220 */ /* 0x080fe20000410000 */
[-C--:B------:R-:W-:Y:S01]  /*e020*/  FMUL.FTZ R54, R54, R20.reuse ;  /* 0x0000001436367220 */ /* 0x080fe20000410000 */
[----:B------:R-:W-:Y:S01]  /*e030*/  FADD.FTZ R157, R169, R0 ;  /* 0x00000000a99d7221 */ /* 0x000fe20000010000 */
[-C--:B------:R-:W-:Y:S01]  /*e040*/  FMUL.FTZ R55, R55, R20.reuse ;  /* 0x0000001437377220 */ /* 0x080fe20000410000 */
[-C--:B------:R-:W-:Y:S01]  /*e050*/  FMUL.FTZ R58, R58, R20.reuse ;  /* 0x000000143a3a7220 */ /* 0x080fe20000410000 */
[-C--:B------:R-:W-:Y:S01]  /*e060*/  FMUL.FTZ R59, R59, R20.reuse ;  /* 0x000000143b3b7220 */ /* 0x080fe20000410000 */
[----:B------:R-:W-:Y:S01]  /*e070*/  FADD.FTZ R0, R232, R157 ;  /* 0x0000009de8007221 */ /* 0x000fe20000010000 */
[----:B------:R3:W-:Y:S01]  /*e080*/  MUFU.EX2 R168, R155 ;  /* 0x0000009b00a87308 */ /* 0x0007e20000000800 */
[-C--:B------:R-:W-:Y:S01]  /*e090*/  FMUL.FTZ R62, R62, R20.reuse ;  /* 0x000000143e3e7220 */ /* 0x080fe20000410000 */
[-C--:B------:R-:W-:Y:S01]  /*e0a0*/  FMUL.FTZ R63, R63, R20.reuse ;  /* 0x000000143f3f7220 */ /* 0x080fe20000410000 */
[----:B------:R-:W-:Y:S01]  /*e0b0*/  FADD.FTZ R161, R173, R0 ;  /* 0x00000000ada17221 */ /* 0x000fe20000010000 */
[-C--:B------:R-:W-:Y:S01]  /*e0c0*/  FMUL.FTZ R66, R66, R20.reuse ;  /* 0x0000001442427220 */ /* 0x080fe20000410000 */
[-C--:B------:R-:W-:Y:S01]  /*e0d0*/  FMUL.FTZ R67, R67, R20.reuse ;  /* 0x0000001443437220 */ /* 0x080fe20000410000 */
[----:B------:R-:W-:Y:S01]  /*e0e0*/  FMUL.FTZ R70, R70, R20 ;  /* 0x0000001446467220 */ /* 0x000fe20000410000 */
[----:B------:R-:W-:Y:S01]  /*e0f0*/  FADD.FTZ R0, R176, R161 ;  /* 0x000000a1b0007221 */ /* 0x000fe20000010000 */
[----:B------:R-:W2:Y:S01]  /*e100*/  MUFU.EX2 R157, R18 ;  /* 0x00000012009d7308 */ /* 0x000ea20000000800 */
[----:B---3--:R-:W-:Y:S01]  /*e110*/  F2FP.BF16.F32.PACK_AB R155, R159, R206 ;  /* 0x000000ce9f9b723e */ /* 0x008fe200000010ff */
[-C--:B------:R-:W-:Y:S01]  /*e120*/  FMUL.FTZ R71, R71, R20.reuse ;  /* 0x0000001447477220 */ /* 0x080fe20000410000 */
[----:B------:R-:W-:Y:S01]  /*e130*/  FADD.FTZ R161, R177, R0 ;  /* 0x00000000b1a17221 */ /* 0x000fe20000010000 */
[-C--:B------:R-:W-:Y:S01]  /*e140*/  FMUL.FTZ R74, R74, R20.reuse ;  /* 0x000000144a4a7220 */ /* 0x080fe20000410000 */
[-C--:B------:R-:W-:Y:S01]  /*e150*/  FMUL.FTZ R75, R75, R20.reuse ;  /* 0x000000144b4b7220 */ /* 0x080fe20000410000 */
[----:B------:R-:W-:Y:S01]  /*e160*/  FMUL.FTZ R78, R78, R20 ;  /* 0x000000144e4e7220 */ /* 0x000fe20000410000 */
[----:B----4-:R-:W-:Y:S01]  /*e170*/  FADD.FTZ R0, R166, R161 ;  /* 0x000000a1a6007221 */ /* 0x010fe20000010000 */
[----:B------:R-:W3:Y:S01]  /*e180*/  MUFU.EX2 R18, R163 ;  /* 0x000000a300127308 */ /* 0x000ee20000000800 */
[----:B------:R-:W-:Y:S01]  /*e190*/  F2FP.BF16.F32.PACK_AB R166, R181, R166 ;  /* 0x000000a6b5a6723e */ /* 0x000fe200000010ff */
[-C--:B------:R-:W-:Y:S01]  /*e1a0*/  FMUL.FTZ R79, R79, R20.reuse ;  /* 0x000000144f4f7220 */ /* 0x080fe20000410000 */
[----:B------:R-:W-:Y:S01]  /*e1b0*/  FADD.FTZ R0, R181, R0 ;  /* 0x00000000b5007221 */ /* 0x000fe20000010000 */
[-C--:B------:R-:W-:Y:S01]  /*e1c0*/  FMUL.FTZ R82, R82, R20.reuse ;  /* 0x0000001452527220 */ /* 0x080fe20000410000 */
[-C--:B------:R-:W-:Y:S01]  /*e1d0*/  FMUL.FTZ R83, R83, R20.reuse ;  /* 0x0000001453537220 */ /* 0x080fe20000410000 */
[-C--:B------:R-:W-:Y:S01]  /*e1e0*/  FMUL.FTZ R86, R86, R20.reuse ;  /* 0x0000001456567220 */ /* 0x080fe20000410000 */
[-C--:B------:R-:W-:Y:S01]  /*e1f0*/  FMUL.FTZ R87, R87, R20.reuse ;  /* 0x0000001457577220 */ /* 0x080fe20000410000 */
[----:B------:R4:W5:Y:S01]  /*e200*/  MUFU.EX2 R161, R153 ;  /* 0x0000009900a17308 */ /* 0x0009620000000800 */
[----:B--2---:R-:W-:Y:S01]  /*e210*/  FFMA.FTZ R3, R20, R3, R157 ;  /* 0x0000000314037223 */ /* 0x004fe2000001009d */
[-C--:B------:R-:W-:Y:S01]  /*e220*/  FMUL.FTZ R90, R90, R20.reuse ;  /* 0x000000145a5a7220 */ /* 0x080fe20000410000 */
[-C--:B------:R-:W-:Y:S01]  /*e230*/  FMUL.FTZ R91, R91, R20.reuse ;  /* 0x000000145b5b7220 */ /* 0x080fe20000410000 */
[-C--:B------:R-:W-:Y:S01]  /*e240*/  FMUL.FTZ R94, R94, R20.reuse ;  /* 0x000000145e5e7220 */ /* 0x080fe20000410000 */
[----:B------:R-:W-:Y:S01]  /*e250*/  FADD.FTZ R3, R168, R3 ;  /* 0x00000003a8037221 */ /* 0x000fe20000010000 */
[-C--:B------:R-:W-:Y:S01]  /*e260*/  FMUL.FTZ R95, R95, R20.reuse ;  /* 0x000000145f5f7220 */ /* 0x080fe20000410000 */
[----:B------:R-:W-:Y:S01]  /*e270*/  FMUL.FTZ R98, R98, R20 ;  /* 0x0000001462627220 */ /* 0x000fe20000410000 */
[----:B------:R-:W2:Y:S01]  /*e280*/  MUFU.EX2 R176, R171 ;  /* 0x000000ab00b07308 */ /* 0x000ea20000000800 */
[----:B------:R-:W-:Y:S01]  /*e290*/  FADD.FTZ R230, R206, R3 ;  /* 0x00000003cee67221 */ /* 0x000fe20000010000 */
[----:B----4-:R-:W-:Y:S01]  /*e2a0*/  F2FP.BF16.F32.PACK_AB R153, R168, R157 ;  /* 0x0000009da899723e */ /* 0x010fe200000010ff */
[----:B------:R-:W-:Y:S01]  /*e2b0*/  BAR.SYNC.DEFER_BLOCKING 0xf, 0x100 ;  /* 0x03c4000000007b1d */ /* 0x000fe20000010000 */
[----:B---3--:R-:W-:Y:S01]  /*e2c0*/  F2FP.BF16.F32.PACK_AB R157, R18, R207 ;  /* 0x000000cf129d723e */ /* 0x008fe200000010ff */
[----:B------:R-:W-:Y:S01]  /*e2d0*/  FADD.FTZ R230, R159, R230 ;  /* 0x000000e69fe67221 */ /* 0x000fe20000010000 */
[----:B------:R-:W-:Y:S01]  /*e2e0*/  F2FP.BF16.F32.PACK_AB R159, R167, R208 ;  /* 0x000000d0a79f723e */ /* 0x000fe200000010ff */
[-C--:B------:R-:W-:Y:S01]  /*e2f0*/  FMUL.FTZ R99, R99, R20.reuse ;  /* 0x0000001463637220 */ /* 0x080fe20000410000 */
[-C--:B------:R-:W-:Y:S01]  /*e300*/  FMUL.FTZ R102, R102, R20.reuse ;  /* 0x0000001466667220 */ /* 0x080fe20000410000 */
[----:B------:R-:W-:Y:S01]  /*e310*/  FADD.FTZ R3, R207, R230 ;  /* 0x000000e6cf037221 */ /* 0x000fe20000010000 */
[----:B------:R3:W4:Y:S01]  /*e320*/  MUFU.EX2 R163, R174 ;  /* 0x000000ae00a37308 */ /* 0x0007220000000800 */
[-C--:B------:R-:W-:Y:S01]  /*e330*/  FMUL.FTZ R103, R103, R20.reuse ;  /* 0x0000001467677220 */ /* 0x080fe20000410000 */
[-C--:B------:R-:W-:Y:S01]  /*e340*/  FMUL.FTZ R106, R106, R20.reuse ;  /* 0x000000146a6a7220 */ /* 0x080fe20000410000 */
[----:B------:R-:W-:Y:S01]  /*e350*/  FADD.FTZ R3, R18, R3 ;  /* 0x0000000312037221 */ /* 0x000fe20000010000 */
        /* <DEDUP_REMOVED lines=9> */
[----:B------:R-:W-:Y:S01]  /*e3f0*/  FADD.FTZ R174, R167, R174 ;  /* 0x000000aea7ae7221 */ /* 0x000fe20000010000 */
[-C--:B------:R-:W-:Y:S01]  /*e400*/  FMUL.FTZ R122, R122, R20.reuse ;  /* 0x000000147a7a7220 */ /* 0x080fe20000410000 */
[-C--:B------:R-:W-:Y:S01]  /*e410*/  FMUL.FTZ R123, R123, R20.reuse ;  /* 0x000000147b7b7220 */ /* 0x080fe20000410000 */
[----:B------:R-:W3:Y:S01]  /*e420*/  MUFU.EX2 R165, R178 ;  /* 0x000000b200a57308 */ /* 0x000ee20000000800 */
[----:B-----5:R-:W-:Y:S01]  /*e430*/  FADD.FTZ R3, R161, R174 ;  /* 0x000000aea1037221 */ /* 0x020fe20000010000 */
[----:B--2---:R-:W-:Y:S01]  /*e440*/  F2FP.BF16.F32.PACK_AB R161, R176, R161 ;  /* 0x000000a1b0a1723e */ /* 0x004fe200000010ff */
[----:B------:R2:W-:Y:S01]  /*e450*/  STSM.16.M88.4 [R195+0x26800], R152 ;  /* 0x02680098c3007844 */ /* 0x0005e20000000200 */
[-C--:B------:R-:W-:Y:S01]  /*e460*/  FMUL.FTZ R126, R126, R20.reuse ;  /* 0x000000147e7e7220 */ /* 0x080fe20000410000 */
[----:B------:R-:W-:Y:S01]  /*e470*/  FADD.FTZ R168, R176, R3 ;  /* 0x00000003b0a87221 */ /* 0x000fe20000010000 */
[-C--:B------:R-:W-:Y:S01]  /*e480*/  FMUL.FTZ R127, R127, R20.reuse ;  /* 0x000000147f7f7220 */ /* 0x080fe20000410000 */
[----:B------:R2:W-:Y:S01]  /*e490*/  STSM.16.M88.4 [R198], R156 ;  /* 0x0000009cc6007844 */ /* 0x0005e20000000200 */
[----:B------:R-:W5:Y:S01]  /*e4a0*/  MUFU.EX2 R12, R179 ;  /* 0x000000b3000c7308 */ /* 0x000f620000000800 */
[----:B----4-:R-:W-:Y:S01]  /*e4b0*/  FADD.FTZ R3, R163, R168 ;  /* 0x000000a8a3037221 */ /* 0x010fe20000010000 */
[----:B0-----:R-:W-:Y:S01]  /*e4c0*/  F2FP.BF16.F32.PACK_AB R163, R180, R163 ;  /* 0x000000a3b4a3723e */ /* 0x001fe200000010ff */
[-C--:B------:R-:W-:Y:S01]  /*e4d0*/  FMUL.FTZ R130, R130, R20.reuse ;  /* 0x0000001482827220 */ /* 0x080fe20000410000 */
[-C--:B------:R-:W-:Y:S01]  /*e4e0*/  FMUL.FTZ R131, R131, R20.reuse ;  /* 0x0000001483837220 */ /* 0x080fe20000410000 */
[----:B------:R-:W-:Y:S01]  /*e4f0*/  FADD.FTZ R168, R180, R3 ;  /* 0x00000003b4a87221 */ /* 0x000fe20000010000 */
[-C--:B------:R-:W-:Y:S01]  /*e500*/  FMUL.FTZ R134, R134, R20.reuse ;  /* 0x0000001486867220 */ /* 0x080fe20000410000 */
[----:B------:R2:W-:Y:S01]  /*e510*/  STSM.16.M88.4 [R196], R160 ;  /* 0x000000a0c4007844 */ /* 0x0005e20000000200 */
        /* <DEDUP_REMOVED lines=9> */
[C---:B-----5:R-:W-:Y:S01]  /*e5b0*/  FADD.FTZ R3, R12.reuse, R3 ;  /* 0x000000030c037221 */ /* 0x060fe20000010000 */
[----:B------:R-:W-:Y:S01]  /*e5c0*/  F2FP.BF16.F32.PACK_AB R165, R12, R165 ;  /* 0x000000a50ca5723e */ /* 0x000fe200000010ff */
[-C--:B------:R-:W-:Y:S01]  /*e5d0*/  FMUL.FTZ R147, R147, R20.reuse ;  /* 0x0000001493937220 */ /* 0x080fe20000410000 */
[-C--:B------:R-:W-:Y:S01]  /*e5e0*/  FMUL.FTZ R150, R150, R20.reuse ;  /* 0x0000001496967220 */ /* 0x080fe20000410000 */
[----:B------:R-:W-:Y:S01]  /*e5f0*/  FMUL.FTZ R151, R151, R20 ;  /* 0x0000001497977220 */ /* 0x000fe20000410000 */
[----:B0-----:R-:W-:Y:S01]  /*e600*/  FADD.FTZ R18, R182, R3 ;  /* 0x00000003b6127221 */ /* 0x001fe20000010000 */
[----:B---3--:R-:W-:-:S03]  /*e610*/  F2FP.BF16.F32.PACK_AB R167, R183, R182 ;  /* 0x000000b6b7a7723e */ /* 0x008fc600000010ff */
[----:B------:R-:W-:Y:S02]  /*e620*/  FADD.FTZ R3, R183, R18 ;  /* 0x00000012b7037221 */ /* 0x000fe40000010000 */
[----:B------:R2:W-:Y:S01]  /*e630*/  STSM.16.M88.4 [R197], R164 ;  /* 0x000000a4c5007844 */ /* 0x0005e20000000200 */
[----:B------:R-:W-:Y:S05]  /*e640*/  @!P0 BRA `(.L_x_5973) ;  /* 0x0000000000048947 */ /* 0x000fea0003800000 */
[----:B------:R-:W-:Y:S01]  /*e650*/  BPT.TRAP 0x1 ;  /* 0x000000040000795c */ /* 0x000fe20000300000 */
.L_x_5973:
[----:B------:R0:W3:Y:S01]  /*e660*/  SYNCS.PHASECHK.TRANS64.TRYWAIT P3, [R212+URZ+0x28c50], R213 ;  /* 0x028c50d5d40075a7 */ /* 0x0000e2000806017f */
[----:B------:R-:W-:Y:S05]  /*e670*/  @!P0 BRA `(.L_x_5974) ;  /* 0x0000000000048947 */ /* 0x000fea0003800000 */
[----:B------:R-:W-:Y:S01]  /*e680*/  BPT.TRAP 0x1 ;  /* 0x000000040000795c */ /* 0x000fe20000300000 */
.L_x_5974:
[----:B------:R-:W-:Y:S04]  /*e690*/  BSSY B2, `(.L_x_5975) ;  /* 0x0000004000027945 */ /* 0x000fe80003800000 */
[----:B---3--:R-:W-:Y:S05]  /*e6a0*/  @P3 BRA `(.L_x_5976) ;  /* 0x0000000000083947 */ /* 0x008fea0003800000 */
[----:B------:R-:W3:Y:S02]  /*e6b0*/  SYNCS.PHASECHK.TRANS64.TRYWAIT P3, [R212+URZ+0x28c50], R213 ;  /* 0x028c50d5d40075a7 */ /* 0x000ee4000806017f */
[----:B---3--:R-:W-:Y:S05]  /*e6c0*/  @!P3 BRA `(.L_x_5977) ;  /* 0x0000011c0018b947 */ /* 0x008fea0003800000 */
.L_x_5976:
[----:B------:R-:W-:Y:S05]  /*e6d0*/  BSYNC B2 ;  /* 0x0000000000027941 */ /* 0x000fea0003800000 */
.L_x_5975:
[----:B------:R-:W-:Y:S01]  /*e6e0*/  IMAD R168, R211, 0x1000, R190 ;  /* 0x00001000d3a87824 */ /* 0x000fe200078e02be */
[----:B------:R-:W-:Y:S01]  /*e6f0*/  WARPGROUP.ARRIVE ;  /* 0x00000000000079c5 */ /* 0x000fe20000000000 */
[----:B------:R-:W-:Y:S01]  /*e700*/  IMAD.MOV.U32 R169, RZ, RZ, 0x40000040 ;  /* 0x40000040ffa97424 */ /* 0x000fe200078e00ff */
[----:B------:R-:W-:Y:S01]  /*e710*/  ISETP.GT.AND P3, PT, R14, R210, PT ;  /* 0x000000d20e00720c */ /* 0x000fe20003f64270 */
[----:B01-3--:R-:W-:Y:S01]  /*e720*/  @!P1 VIADD R212, R212, 0x28c60 ;  /* 0x00028c60d4d49836 */ /* 0x00bfe20000000000 */
[----:B------:R-:W-:Y:S01]  /*e730*/  R2UR UR6, R168 ;  /* 0x00000000a80672ca */ /* 0x000fe200000e0000 */
[----:B------:R-:W-:Y:S01]  /*e740*/  VIADD R14, R14, 0xffffffff ;  /* 0xffffffff0e0e7836 */ /* 0x000fe20000000000 */
[----:B------:R-:W-:Y:S01]  /*e750*/  R2UR UR7, R169 ;  /* 0x00000000a90772ca */ /* 0x000fe200000e0000 */
[----:B------:R-:W-:Y:S01]  /*e760*/  IMAD.MOV.U32 R169, RZ, RZ, 0x40000040 ;  /* 0x40000040ffa97424 */ /* 0x000fe200078e00ff */
[----:B------:R-:W-:Y:S01]  /*e770*/  @!P1 PRMT R212, RZ, 0x654, R212 ;  /* 0x00000654ffd49816 */ /* 0x000fe200000000d4 */
[----:B------:R-:W-:-:S02]  /*e780*/  IMAD.MOV.U32 R20, RZ, RZ, R170 ;  /* 0x000000ffff147224 */ /* 0x000fc400078e00aa */
[----:B------:R-:W-:Y:S02]  /*e790*/  IMAD.MOV.U32 R12, RZ, RZ, R172 ;  /* 0x000000ffff0c7224 */ /* 0x000fe400078e00ac */
[----:B------:R-:W-:-:S06]  /*e7a0*/  IMAD.MOV.U32 R18, RZ, RZ, R211 ;  /* 0x000000ffff127224 */ /* 0x000fcc00078e00d3 */
        /* <DEDUP_REMOVED lines=34> */
[----:B------:R-:W-:Y:S05]  /*e9d0*/  BSYNC B0 ;  /* 0x0000000000007941 */ /* 0x000fea0003800000 */
.L_x_5959:
[----:B------:R-:W-:Y:S02]  /*e9e0*/  IMAD.MOV.U32 R20, RZ, RZ, R170 ;  /* 0x000000ffff147224 */ /* 0x000fe400078e00aa */
[----:B------:R-:W-:Y:S02]  /*e9f0*/  IMAD.MOV.U32 R12, RZ, RZ, R172 ;  /* 0x000000ffff0c7224 */ /* 0x000fe400078e00ac */
[----:B------:R-:W-:-:S07]  /*ea00*/  IMAD.MOV.U32 R18, RZ, RZ, R211 ;  /* 0x000000ffff127224 */ /* 0x000fce00078e00d3 */
.L_x_5958:
[----:B------:R-:W-:Y:S05]  /*ea10*/  BSYNC B1 ;  /* 0x0000000000017941 */ /* 0x000fea0003800000 */
.L_x_5957:
[----:B------:R-:W1:Y:S01]  /*ea20*/  LDC R152, c[0x0][0x448] ;  /* 0x00011200ff987b82 */ /* 0x000e620000000800 */
[----:B------:R-:W-:-:S07]  /*ea30*/  IADD3 R155, R23, 0x1, -R22 ;  /* 0x00000001179b7810 */ /* 0x000fce0007ffe816 */
[----:B------:R-:W2:Y:S01]  /*ea40*/  LDC R156, c[0x0][0x9e4] ;  /* 0x00027900ff9c7b82 */ /* 0x000ea20000000800 */
        /* <DEDUP_REMOVED lines=8> */
[----:B------:R-:W-:Y:S01]  /*ead0*/  IMAD.IADD R154, R152, 0x1, -R21 ;  /* 0x00000001989a7824 */ /* 0x000fe200078e0a15 */
[----:B------:R-:W-:Y:S06]  /*eae0*/  @!P6 BRA `(.L_x_5979) ;  /* 0x000000000048e947 */ /* 0x000fec0003800000 */
[----:B------:R-:W-:Y:S01]  /*eaf0*/  IMAD.MOV.U32 R21, RZ, RZ, R152 ;  /* 0x000000ffff157224 */ /* 0x000fe200078e0098 */
[----:B------:R-:W-:Y:S04]  /*eb00*/  BSSY B0, `(.L_x_5980) ;  /* 0x000000e000007945 */ /* 0x000fe80003800000 */
[----:B------:R-:W-:-:S13]  /*eb10*/  ISETP.GT.AND P2, PT, R21, -0x1, PT ;  /* 0xffffffff1500780c */ /* 0x000fda0003f44270 */
        /* <DEDUP_REMOVED lines=8> */
.L_x_5981:
[----:B------:R-:W-:-:S13]  /*eba0*/  ISETP.NE.AND P2, PT, R156, 0x1, PT ;  /* 0x000000019c00780c */ /* 0x000fda0003f45270 */
[----:B------:R-:W1:Y:S02]  /*ebb0*/  @P2 LDC.64 R152, c[0x0][0x9e8] ;  /* 0x00027a00ff982b82 */ /* 0x000e640000000a00 */
[----:B-1----:R-:W-:-:S05]  /*ebc0*/  @P2 IMAD.HI.U32 R152, R21, R152, RZ ;  /* 0x0000009815982227 */ /* 0x002fca00078e00ff */
[----:B------:R-:W-:-:S07]  /*ebd0*/  @P2 SHF.R.U32.HI R21, RZ, R153, R152 ;  /* 0x00000099ff152219 */ /* 0x000fce0000011698 */
.L_x_5982:
[----:B------:R-:W-:Y:S05]  /*ebe0*/  BSYNC B0 ;  /* 0x0000000000007941 */ /* 0x000fea0003800000 */
.L_x_5980:
[----:B------:R-:W-:-:S05]  /*ebf0*/  IMAD R21, R21, R156, RZ ;  /* 0x0000009c15157224 */ /* 0x000fca00078e02ff */
[----:B------:R-:W-:-:S07]  /*ec00*/  VIMNMX R154, R154, R21, !PT ;  /* 0x000000159a9a7248 */ /* 0x000fce0007fe0100 */
.L_x_5979:
[----:B------:R-:W-:Y:S01]  /*ec10*/  VIADD R154, R154, 0x3f ;  /* 0x0000003f9a9a7836 */ /* 0x000fe20000000000 */
[----:B------:R-:W-:Y:S04]  /*ec20*/  BSSY B0, `(.L_x_5983) ;  /* 0x00001ad000007945 */ /* 0x000fe80003800000 */
[----:B------:R-:W-:-:S04]  /*ec30*/  SHF.R.S32.HI R21, RZ, 0x1f, R154 ;  /* 0x0000001fff157819 */ /* 0x000fc8000001149a */
[----:B------:R-:W-:-:S04]  /*ec40*/  LEA.HI R21, R21, R154, RZ, 0x6 ;  /* 0x0000009a15157211 */ /* 0x000fc800078f30ff */
[----:B------:R-:W-:-:S04]  /*ec50*/  SHF.R.S32.HI R21, RZ, 0x6, R21 ;  /* 0x00000006ff157819 */ /* 0x000fc80000011415 */
[----:B------:R-:W-:-:S04]  /*ec60*/  VIMNMX R21, R202, R21, !PT ;  /* 0x00000015ca157248 */ /* 0x000fc80007fe0100 */
[----:B------:R-:W-:-:S13]  /*ec70*/  ISETP.GE.AND P2, PT, R14, R21, PT ;  /* 0x000000150e00720c */ /* 0x000fda0003f46270 */
[----:B------:R-:W-:Y:S05]  /*ec80*/  @!P2 BRA `(.L_x_5984) ;  /* 0x000000180098a947 */ /* 0x000fea0003800000 */
[----:B------:R-:W-:Y:S01]  /*ec90*/  BSSY B1, `(.L_x_5985) ;  /* 0x00001a4000017945 */ /* 0x000fe20003800000 */
[----:B------:R-:W-:Y:S02]  /*eca0*/  IMAD.MOV.U32 R208, RZ, RZ, R20 ;  /* 0x000000ffffd07224 */ /* 0x000fe400078e0014 */
[----:B------:R-:W-:Y:S02]  /*ecb0*/  IMAD.MOV.U32 R209, RZ, RZ, R12 ;  /* 0x000000ffffd17224 */ /* 0x000fe400078e000c */
[----:B------:R-:W-:Y:S02]  /*ecc0*/  IMAD.MOV.U32 R206, RZ, RZ, R14 ;  /* 0x000000ffffce7224 */ /* 0x000fe400078e000e */
[----:B------:R-:W-:-:S07]  /*ecd0*/  IMAD.MOV.U32 R210, RZ, RZ, R18 ;  /* 0x000000ffffd27224 */ /* 0x000fce00078e0012 */
.L_x_5996:
[----:B------:R-:W-:Y:S02]  /*ece0*/  VIADD R18, R210, 0x1 ;  /* 0x00000001d2127836 */ /* 0x000fe40000000000 */
[----:B------:R-:W-:Y:S02]  /*ecf0*/  IMAD.MOV.U32 R12, RZ, RZ, R206 ;  /* 0x000000ffff0c7224 */ /* 0x000fe400078e00ce */
[----:B------:R-:W-:Y:S01]  /*ed00*/  VIADD R206, R206, 0xffffffff ;  /* 0xffffffffcece7836 */ /* 0x000fe20000000000 */
[----:B------:R-:W-:Y:S02]  /*ed10*/  ISETP.NE.AND P3, PT, R18, 0x2, PT ;  /* 0x000000021200780c */ /* 0x000fe40003f65270 */
[----:B------:R-:W-:Y:S02]  /*ed20*/  ISETP.GT.AND P2, PT, R12, R21, PT ;  /* 0x000000150c00720c */ /* 0x000fe40003f44270 */
[----:B------:R-:W-:Y:S02]  /*ed30*/  SEL R12, RZ, 0x1, P3 ;  /* 0x00000001ff0c7807 */ /* 0x000fe40001800000 */
[----:B------:R-:W-:-:S02]  /*ed40*/  SEL R18, R18, RZ, P3 ;  /* 0x000000ff12127207 */ /* 0x000fc40001800000 */
[----:B------:R-:W-:Y:S01]  /*ed50*/  LOP3.LUT R19, R19, R12, RZ, 0x3c, !PT ;  /* 0x0000000c13137212 */ /* 0x000fe200078e3cff */
[----:B-1----:R-:W-:Y:S06]  /*ed60*/  @!P0 BRA `(.L_x_5986) ;  /* 0x0000000000048947 */ /* 0x002fec0003800000 */
[----:B------:R-:W-:Y:S01]  /*ed70*/  BPT.TRAP 0x1 ;  /* 0x000000040000795c */ /* 0x000fe20000300000 */
.L_x_5986:
[----:B------:R-:W-:Y:S01]  /*ed80*/  IMAD R14, R18, 0x8, R2 ;  /* 0x00000008120e7824 */ /* 0x000fe200078e0202 */
[----:B------:R-:W-:-:S04]  /*ed90*/  SHF.L.U32 R207, R19, 0x1f, RZ ;  /* 0x0000001f13cf7819 */ /* 0x000fc800000006ff */
[----:B------:R1:W2:Y:S01]  /*eda0*/  SYNCS.PHASECHK.TRANS64.TRYWAIT P3, [R14+URZ+0x28c30], R207 ;  /* 0x028c30cf0e0075a7 */ /* 0x0002a2000806017f */
[----:B------:R-:W-:Y:S05]  /*edb0*/  @!P0 BRA `(.L_x_5987) ;  /* 0x0000000000048947 */ /* 0x000fea0003800000 */
[----:B------:R-:W-:Y:S01]  /*edc0*/  BPT.TRAP 0x1 ;  /* 0x000000040000795c */ /* 0x000fe20000300000 */
.L_x_5987:
[----:B------:R-:W-:Y:S01]  /*edd0*/  BSSY B2, `(.L_x_5988) ;  /* 0x0000006000027945 */ /* 0x000fe20003800000 */
[----:B------:R-:W-:Y:S02]  /*ede0*/  IMAD R154, R18, 0x200, R15 ;  /* 0x00000200129a7824 */ /* 0x000fe400078e020f */
[----:B------:R-:W-:Y:S01]  /*edf0*/  IMAD.MOV.U32 R155, RZ, RZ, 0x40000040 ;  /* 0x40000040ff9b7424 */ /* 0x000fe200078e00ff */
[----:B--2---:R-:W-:Y:S06]  /*ee00*/  @P3 BRA `(.L_x_5989) ;  /* 0x0000000000083947 */ /* 0x004fec0003800000 */
[----:B------:R-:W2:Y:S02]  /*ee10*/  SYNCS.PHASECHK.TRANS64.TRYWAIT P3, [R14+URZ+0x28c30], R207 ;  /* 0x028c30cf0e0075a7 */ /* 0x000ea4000806017f */
[----:B--2---:R-:W-:Y:S05]  /*ee20*/  @!P3 BRA `(.L_x_5990) ;  /* 0x000001140054b947 */ /* 0x004fea0003800000 */
.L_x_5989:
[----:B------:R-:W-:Y:S05]  /*ee30*/  BSYNC B2 ;  /* 0x0000000000027941 */ /* 0x000fea0003800000 */
.L_x_5988:
[C---:B------:R-:W-:Y:S01]  /*ee40*/  R2UR UR6, R154.reuse ;  /* 0x000000009a0672ca */ /* 0x040fe200000e0000 */
[C---:B------:R-:W-:Y:S01]  /*ee50*/  VIADD R152, R154.reuse, 0x2 ;  /* 0x000000029a987836 */ /* 0x040fe20000000000 */
[----:B------:R-:W-:Y:S01]  /*ee60*/  R2UR UR7, R155 ;  /* 0x000000009b0772ca */ /* 0x000fe200000e0000 */
[----:B------:R-:W-:Y:S01]  /*ee70*/  VIADD R12, R154, 0x4 ;  /* 0x000000049a0c7836 */ /* 0x000fe20000000000 */
        /* <DEDUP_REMOVED lines=8> */
[----:B------:R-:W-:-:S02]  /*ef00*/  R2UR UR11, R153 ;  /* 0x00000000990b72ca */ /* 0x000fc400000e0000 */
[----:B------:R-:W-:Y:S02]  /*ef10*/  R2UR UR19, R155 ;  /* 0x000000009b1372ca */ /* 0x000fe400000e0000 */
[----:B------:R-:W-:Y:S01]  /*ef20*/  WARPGROUP.ARRIVE ;  /* 0x00000000000079c5 */ /* 0x000fe20000000000 */
[----:B------:R-:W-:Y:S02]  /*ef30*/  R2UR UR8, R10 ;  /* 0x000000000a0872ca */ /* 0x000fe400000e0000 */
[----:B------:R-:W-:Y:S02]  /*ef40*/  R2UR UR9, R11 ;  /* 0x000000000b0972ca */ /* 0x000fe400000e0000 */
[----:B------:R-:W-:Y:S01]  /*ef50*/  R2UR UR14, R12 ;  /* 0x000000000c0e72ca */ /* 0x000fe200000e0000 */
[----:B------:R-:W-:Y:S01]  /*ef60*/  HGMMA.64x64x16.F32.BF16 R152, gdesc[UR4], RZ, !UPT, gsb0 ;  /* 0x00e00000049879f0 */ /* 0x000fe2000c0018ff */
[----:B------:R-:W-:Y:S01]  /*ef70*/  R2UR UR15, R13 ;  /* 0x000000000d0f72ca */ /* 0x000fe200000e0000 */
[----:B------:R-:W-:Y:S01]  /*ef80*/  ULDC UR4, c[0x0][0x988] ;  /* 0x0002620000047ab9 */ /* 0x000fe20000000800 */
[----:B------:R-:W-:-:S02]  /*ef90*/  R2UR UR12, R8 ;  /* 0x00000000080c72ca */ /* 0x000fc400000e0000 */
        /* <DEDUP_REMOVED lines=29> */
[----:B------:R-:W3:Y:S02]  /*f170*/  SHFL.BFLY PT, R13, R12, 0x2, 0x1f ;  /* 0x0c401f000c0d7f89 */ /* 0x000ee400000e0000 */
[----:B---3--:R-:W-:-:S05]  /*f180*/  FMNMX.FTZ R12, R12, R13, !PT ;  /* 0x0000000d0c0c7209 */ /* 0x008fca0007810000 */
[----:B------:R-:W3:Y:S02]  /*f190*/  SHFL.BFLY PT, R13, R12, 0x1, 0x1f ;  /* 0x0c201f000c0d7f89 */ /* 0x000ee400000e0000 */
[----:B---3--:R-:W-:Y:S01]  /*f1a0*/  FMNMX.FTZ R12, R12, R13, !PT ;  /* 0x0000000d0c0c7209 */ /* 0x008fe20007810000 */
[----:B------:R-:W-:-:S04]  /*f1b0*/  IMAD.U32 R13, RZ, RZ, UR4 ;  /* 0x00000004ff0d7e24 */ /* 0x000fc8000f8e00ff */
[C---:B------:R-:W-:Y:S01]  /*f1c0*/  FADD.FTZ R209, -R12.reuse, R209 ;  /* 0x000000d10cd17221 */ /* 0x040fe20000010100 */
[----:B------:R-:W-:-:S03]  /*f1d0*/  FMUL.FTZ R20, R12, R13 ;  /* 0x0000000d0c147220 */ /* 0x000fc60000410000 */
        /* <DEDUP_REMOVED lines=17> */
[----:B------:R-:W-:Y:S01]  /*f2f0*/  @!P1 VIADD R20, R14, 0x28c40 ;  /* 0x00028c400e149836 */ /* 0x000fe20000000000 */
[----:B------:R-:W3:Y:S04]  /*f300*/  MUFU.EX2 R168, R211 ;  /* 0x000000d300a87308 */ /* 0x000ee80000000800 */
[----:B------:R-:W-:-:S04]  /*f310*/  @!P1 PRMT R20, RZ, 0x654, R20 ;  /* 0x00000654ff149816 */ /* 0x000fc80000000014 */
[----:B------:R4:W-:Y:S01]  /*f320*/  @!P1 SYNCS.ARRIVE.TRANS64.RED.A1T0 RZ, [R20+URZ], RZ ;  /* 0x000000ff14ff99a7 */ /* 0x0009e2000810043f */
[----:B------:R-:W5:Y:S01]  /*f330*/  MUFU.EX2 R152, R152 ;  /* 0x0000009800987308 */ /* 0x000f620000000800 */
[----:B----4-:R-:W-:-:S07]  /*f340*/  IMAD.MOV R20, RZ, RZ, -R194 ;  /* 0x000000ffff147224 */ /* 0x010fce00078e0ac2 */
[----:B------:R-:W4:Y:S01]  /*f350*/  MUFU.EX2 R153, R153 ;  /* 0x0000009900997308 */ /* 0x000f220000000800 */
[-C--:B---3--:R-:W-:Y:S01]  /*f360*/  FMUL.FTZ R24, R24, R168.reuse ;  /* 0x000000a818187220 */ /* 0x088fe20000410000 */
[-C--:B------:R-:W-:Y:S01]  /*f370*/  FMUL.FTZ R25, R25, R168.reuse ;  /* 0x000000a819197220 */ /* 0x080fe20000410000 */
[----:B------:R-:W-:Y:S01]  /*f380*/  FMUL.FTZ R28, R28, R168 ;  /* 0x000000a81c1c7220 */ /* 0x000fe20000410000 */
[----:B------:R-:W-:Y:S01]  /*f390*/  ISETP.NE.AND P3, PT, R184, R20, PT ;  /* 0x00000014b800720c */ /* 0x000fe20003f65270 */
[----:B------:R-:W-:Y:S01]  /*f3a0*/  FMUL.FTZ R29, R29, R168 ;  /* 0x000000a81d1d7220 */ /* 0x000fe20000410000 */
[----:B------:R-:W-:Y:S01]  /*f3b0*/  FMNMX.FTZ R20, R154, R208, !PT ;  /* 0x000000d09a147209 */ /* 0x000fe20007810000 */
[-C--:B------:R-:W-:Y:S01]  /*f3c0*/  FMUL.FTZ R32, R32, R168.reuse ;  /* 0x000000a820207220 */ /* 0x080fe20000410000 */
[----:B------:R-:W-:Y:S01]  /*f3d0*/  FMUL.FTZ R33, R33, R168 ;  /* 0x000000a821217220 */ /* 0x000fe20000410000 */
[----:B-----5:R-:W-:Y:S01]  /*f3e0*/  FFMA.FTZ R0, R168, R0, R152 ;  /* 0x00000000a8007223 */ /* 0x020fe20000010098 */
[-C--:B------:R-:W-:Y:S01]  /*f3f0*/  FMUL.FTZ R36, R36, R168.reuse ;  /* 0x000000a824247220 */ /* 0x080fe20000410000 */
[-C--:B------:R-:W-:Y:S01]  /*f400*/  FMUL.FTZ R37, R37, R168.reuse ;  /* 0x000000a825257220 */ /* 0x080fe20000410000 */
[-C--:B------:R-:W-:Y:S01]  /*f410*/  FMUL.FTZ R40, R40, R168.reuse ;  /* 0x000000a828287220 */ /* 0x080fe20000410000 */
[-C--:B------:R-:W-:Y:S01]  /*f420*/  FMUL.FTZ R41, R41, R168.reuse ;  /* 0x000000a829297220 */ /* 0x080fe20000410000 */
[-C--:B------:R-:W-:Y:S01]  /*f430*/  FMUL.FTZ R44, R44, R168.reuse ;  /* 0x000000a82c2c7220 */ /* 0x080fe20000410000 */
[-C--:B------:R-:W-:Y:S01]  /*f440*/  FMUL.FTZ R45, R45, R168.reuse ;  /* 0x000000a82d2d7220 */ /* 0x080fe20000410000 */
[----:B------:R-:W-:Y:S01]  /*f450*/  FMUL.FTZ R48, R48, R168 ;  /* 0x000000a830307220 */ /* 0x000fe20000410000 */
[----:B------:R-:W-:-:S02]  /*f460*/  @!P3 IMAD R211, R210, 0x40, R191 ;  /* 0x00000040d2d3b824 */ /* 0x000fc400078e02bf */
[C---:B----4-:R-:W-:Y:S01]  /*f470*/  FADD.FTZ R0, R153.reuse, R0 ;  /* 0x0000000099007221 */ /* 0x050fe20000010000 */
[----:B------:R-:W-:Y:S01]  /*f480*/  F2FP.BF16.F32.PACK_AB R152, R153, R152 ;  /* 0x000000989998723e */ /* 0x000fe200000010ff */
[----:B------:R-:W-:Y:S01]  /*f490*/  FMUL.FTZ R49, R49, R168 ;  /* 0x000000a831317220 */ /* 0x000fe20000410000 */
[----:B------:R-:W-:Y:S01]  /*f4a0*/  @!P3 IMAD R153, R211, 0x4, R2 ;  /* 0x00000004d399b824 */ /* 0x000fe200078e0202 */
        /* <DEDUP_REMOVED lines=65> */
[----:B------:R-:W-:Y:S01]  /*f8c0*/  @!P3 STS [R153+0x28800], R168 ;  /* 0x028800a89900b388 */ /* 0x000fe20000000800 */
[----:B------:R-:W3:Y:S03]  /*f8d0*/  MUFU.EX2 R156, R156 ;  /* 0x0000009c009c7308 */ /* 0x000ee60000000800 */
[----:B------:R-:W4:Y:S05]  /*f8e0*/  SHFL.BFLY PT, R168, R20, 0x2, 0x1f ;  /* 0x0c401f0014a87f89 */ /* 0x000f2a00000e0000 */
[----:B------:R-:W5:Y:S08]  /*f8f0*/  MUFU.EX2 R157, R157 ;  /* 0x0000009d009d7308 */ /* 0x000f700000000800 */
[----:B------:R-:W0:Y:S01]  /*f900*/  MUFU.EX2 R160, R160 ;  /* 0x000000a000a07308 */ /* 0x000e220000000800 */
[----:B---3--:R-:W-:-:S07]  /*f910*/  FADD.FTZ R0, R156, R0 ;  /* 0x000000009c007221 */ /* 0x008fce0000010000 */
[----:B------:R-:W-:Y:S01]  /*f920*/  MUFU.EX2 R161, R161 ;  /* 0x000000a100a17308 */ /* 0x000fe20000000800 */
[----:B-----5:R-:W-:Y:S01]  /*f930*/  FADD.FTZ R211, R157, R0 ;  /* 0x000000009dd37221 */ /* 0x020fe20000010000 */
[----:B----4-:R-:W-:-:S05]  /*f940*/  FMNMX.FTZ R20, R20, R168, !PT ;  /* 0x000000a814147209 */ /* 0x010fca0007810000 */
[----:B------:R-:W3:Y:S01]  /*f950*/  SHFL.BFLY PT, R168, R20, 0x1, 0x1f ;  /* 0x0c201f0014a87f89 */ /* 0x000ee200000e0000 */
[----:B------:R-:W-:Y:S01]  /*f960*/  MUFU.EX2 R164, R164 ;  /* 0x000000a400a47308 */ /* 0x000fe20000000800 */
[----:B0-----:R-:W-:-:S07]  /*f970*/  FADD.FTZ R0, R160, R211 ;  /* 0x000000d3a0007221 */ /* 0x001fce0000010000 */
[----:B------:R-:W-:Y:S08]  /*f980*/  MUFU.EX2 R165, R165 ;  /* 0x000000a500a57308 */ /* 0x000ff00000000800 */
[----:B------:R-:W-:Y:S01]  /*f990*/  MUFU.EX2 R209, R209 ;  /* 0x000000d100d17308 */ /* 0x000fe20000000800 */
[----:B---3--:R-:W-:-:S07]  /*f9a0*/  FMNMX.FTZ R20, R20, R168, !PT ;  /* 0x000000a814147209 */ /* 0x008fce0007810000 */
[----:B------:R-:W-:Y:S01]  /*f9b0*/  MUFU.EX2 R169, R169 ;  /* 0x000000a900a97308 */ /* 0x000fe20000000800 */
[----:B------:R-:W-:-:S04]  /*f9c0*/  FADD.FTZ R168, -R20, R208 ;  /* 0x000000d014a87221 */ /* 0x000fc80000010100 */
[----:B------:R-:W-:-:S03]  /*f9d0*/  FMUL.FTZ R168, R168, R13 ;  /* 0x0000000da8a87220 */ /* 0x000fc60000410000 */
[----:B------:R-:W-:Y:S08]  /*f9e0*/  MUFU.EX2 R172, R172 ;  /* 0x000000ac00ac7308 */ /* 0x000ff00000000800 */
[----:B------:R-:W0:Y:S08]  /*f9f0*/  MUFU.EX2 R168, R168 ;  /* 0x000000a800a87308 */ /* 0x000e300000000800 */
[----:B------:R-:W3:Y:S08]  /*fa00*/  MUFU.EX2 R173, R173 ;  /* 0x000000ad00ad7308 */ /* 0x000ef00000000800 */
[----:B------:R-:W-:Y:S01]  /*fa10*/  MUFU.EX2 R176, R176 ;  /* 0x000000b000b07308 */ /* 0x000fe20000000800 */
[----:B0-----:R0:W-:Y:S01]  /*fa20*/  @!P3 STS [R153+0x28820], R168 ;  /* 0x028820a89900b388 */ /* 0x0011e20000000800 */
        /* <DEDUP_REMOVED lines=9> */
[-C--:B0-----:R-:W-:Y:S01]  /*fac0*/  FMUL.FTZ R153, R20, R13.reuse ;  /* 0x0000000d14997220 */ /* 0x081fe20000410000 */
        /* <DEDUP_REMOVED lines=37> */
[C---:B------:R-:W-:Y:S01]  /*fd20*/  FADD.FTZ R157, R161.reuse, R0 ;  /* 0x00000000a19d7221 */ /* 0x040fe20000010000 */
[----:B------:R-:W-:Y:S01]  /*fd30*/  F2FP.BF16.F32.PACK_AB R156, R161, R160 ;  /* 0x000000a0a19c723e */ /* 0x000fe200000010ff */
[-C--:B------:R-:W-:Y:S01]  /*fd40*/  FMUL.FTZ R75, R75, R168.reuse ;  /* 0x000000a84b4b7220 */ /* 0x080fe20000410000 */
[----:B------:R-:W-:Y:S01]  /*fd50*/  F2FP.BF16.F32.PACK_AB R160, R169, R209 ;  /* 0x000000d1a9a0723e */ /* 0x000fe200000010ff */
[----:B------:R-:W-:Y:S01]  /*fd60*/  FADD.FTZ R0, R164, R157 ;  /* 0x0000009da4007221 */ /* 0x000fe20000010000 */
[-C--:B------:R-:W-:Y:S01]  /*fd70*/  FMUL.FTZ R78, R78, R168.reuse ;  /* 0x000000a84e4e7220 */ /* 0x080fe20000410000 */
[----:B------:R0:W5:Y:S01]  /*fd80*/  MUFU.EX2 R181, R158 ;  /* 0x0000009e00b57308 */ /* 0x0001620000000800 */
[-C--:B------:R-:W-:Y:S01]  /*fd90*/  FMUL.FTZ R79, R79, R168.reuse ;  /* 0x000000a84f4f7220 */ /* 0x080fe20000410000 */
[----:B------:R-:W-:Y:S01]  /*fda0*/  FADD.FTZ R0, R165, R0 ;  /* 0x00000000a5007221 */ /* 0x000fe20000010000 */
[-C--:B------:R-:W-:Y:S01]  /*fdb0*/  FMUL.FTZ R82, R82, R168.reuse ;  /* 0x000000a852527220 */ /* 0x080fe20000410000 */
[-C--:B------:R-:W-:Y:S01]  /*fdc0*/  FMUL.FTZ R83, R83, R168.reuse ;  /* 0x000000a853537220 */ /* 0x080fe20000410000 */
[-C--:B------:R-:W-:Y:S01]  /*fdd0*/  FMUL.FTZ R86, R86, R168.reuse ;  /* 0x000000a856567220 */ /* 0x080fe20000410000 */
[----:B------:R-:W-:Y:S01]  /*fde0*/  FADD.FTZ R0, R209, R0 ;  /* 0x00000000d1007221 */ /* 0x000fe20000010000 */
[----:B------:R-:W-:Y:S01]  /*fdf0*/  FMUL.FTZ R87, R87, R168 ;  /* 0x000000a857577220 */ /* 0x000fe20000410000 */
[----:B------:R-:W1:Y:S01]  /*fe00*/  MUFU.EX2 R180, R180 ;  /* 0x000000b400b47308 */ /* 0x000e620000000800 */
[----:B0-----:R-:W-:Y:S01]  /*fe10*/  F2FP.BF16.F32.PACK_AB R158, R165, R164 ;  /* 0x000000a4a59e723e */ /* 0x001fe200000010ff */
[----:B------:R-:W-:Y:S01]  /*fe20*/  FADD.FTZ R157, R169, R0 ;  /* 0x00000000a99d7221 */ /* 0x000fe20000010000 */
[-C--:B------:R-:W-:Y:S01]  /*fe30*/  FMUL.FTZ R90, R90, R168.reuse ;  /* 0x000000a85a5a7220 */ /* 0x080fe20000410000 */
[-C--:B------:R-:W-:Y:S01]  /*fe40*/  FMUL.FTZ R91, R91, R168.reuse ;  /* 0x000000a85b5b7220 */ /* 0x080fe20000410000 */
[-C--:B------:R-:W-:Y:S01]  /*fe50*/  FMUL.FTZ R94, R94, R168.reuse ;  /* 0x000000a85e5e7220 */ /* 0x080fe20000410000 */
[----:B------:R-:W-:Y:S01]  /*fe60*/  FADD.FTZ R0, R172, R157 ;  /* 0x0000009dac007221 */ /* 0x000fe20000010000 */
[-C--:B------:R-:W-:Y:S01]  /*fe70*/  FMUL.FTZ R95, R95, R168.reuse ;  /* 0x000000a85f5f7220 */ /* 0x080fe20000410000 */
[----:B------:R-:W0:Y:S01]  /*fe80*/  MUFU.EX2 R159, R159 ;  /* 0x0000009f009f7308 */ /* 0x000e220000000800 */
[-C--:B------:R-:W-:Y:S01]  /*fe90*/  FMUL.FTZ R98, R98, R168.reuse ;  /* 0x000000a862627220 */ /* 0x080fe20000410000 */
[----:B---3--:R-:W-:Y:S01]  /*fea0*/  FADD.FTZ R157, R173, R0 ;  /* 0x00000000ad9d7221 */ /* 0x008fe20000010000 */
[----:B----4-:R-:W-:Y:S01]  /*feb0*/  FFMA.FTZ R0, R168, R3, R153 ;  /* 0x00000003a8007223 */ /* 0x010fe20000010099 */
[----:B------:R-:W-:Y:S01]  /*fec0*/  F2FP.BF16.F32.PACK_AB R153, R155, R153 ;  /* 0x000000999b99723e */ /* 0x000fe200000010ff */
[-C--:B------:R-:W-:Y:S01]  /*fed0*/  FMUL.FTZ R99, R99, R168.reuse ;  /* 0x000000a863637220 */ /* 0x080fe20000410000 */
[----:B------:R-:W-:Y:S01]  /*fee0*/  FADD.FTZ R164, R176, R157 ;  /* 0x0000009db0a47221 */ /* 0x000fe20000010000 */
[----:B------:R-:W-:Y:S01]  /*fef0*/  FADD.FTZ R0, R155, R0 ;  /* 0x000000009b007221 */ /* 0x000fe20000010000 */
[----:B------:R3:W-:Y:S01]  /*ff00*/  MUFU.EX2 R210, R162 ;  /* 0x000000a200d27308 */ /* 0x0007e20000000800 */
[----:B------:R-:W-:Y:S01]  /*ff10*/  FMUL.FTZ R102, R102, R168 ;  /* 0x000000a866667220 */ /* 0x000fe20000410000 */
[----:B------:R-:W-:Y:S01]  /*ff20*/  FADD.FTZ R3, R177, R164 ;  /* 0x000000a4b1037221 */ /* 0x000fe20000010000 */
[----:B-----5:R-:W-:Y:S01]  /*ff30*/  FADD.FTZ R0, R181, R0 ;  /* 0x00000000b5007221 */ /* 0x020fe20000010000 */
[----:B------:R-:W-:Y:S01]  /*ff40*/  F2FP.BF16.F32.PACK_AB R164, R177, R176 ;  /* 0x000000b0b1a4723e */ /* 0x000fe200000010ff */
[-C--:B------:R-:W-:Y:S01]  /*ff50*/  FMUL.FTZ R103, R103, R168.reuse ;  /* 0x000000a867677220 */ /* 0x080fe20000410000 */
[----:B-1----:R-:W-:Y:S01]  /*ff60*/  FADD.FTZ R157, R180, R3 ;  /* 0x00000003b49d7221 */ /* 0x002fe20000010000 */
[----:B------:R-:W-:Y:S01]  /*ff70*/  FMUL.FTZ R106, R106, R168 ;  /* 0x000000a86a6a7220 */ /* 0x000fe20000410000 */
[----:B------:R-:W1:Y:S01]  /*ff80*/  MUFU.EX2 R163, R163 ;  /* 0x000000a300a37308 */ /* 0x000e620000000800 */
[----:B0-----:R-:W-:Y:S01]  /*ff90*/  FADD.FTZ R3, R159, R0 ;  /* 0x000000009f037221 */ /* 0x001fe20000010000 */
[----:B---3--:R-:W-:Y:S01]  /*ffa0*/  F2FP.BF16.F32.PACK_AB R162, R173, R172 ;  /* 0x000000acada2723e */ /* 0x008fe200000010ff */
[C---:B------:R-:W-:Y:S01]  /*ffb0*/  FADD.FTZ R0, R166.reuse, R157 ;  /* 0x0000009da6007221 */ /* 0x040fe20000010000 */
[----:B------:R-:W-:Y:S01]  /*ffc0*/  F2FP.BF16.F32.PACK_AB R155, R159, R181 ;  /* 0x000000b59f9b723e */ /* 0x000fe200000010ff */
[----:B------:R-:W-:Y:S01]  /*ffd0*/  BAR.SYNC.DEFER_BLOCKING 0xf, 0x100 ;  /* 0x03c4000000007b1d */ /* 0x000fe20000010000 */
[----:B------:R-:W-:Y:S01]  /*ffe0*/  F2FP.BF16.F32.PACK_AB R166, R166, R180 ;  /* 0x000000b4a6a6723e */ /* 0x000fe200000010ff */
        /* <DEDUP_REMOVED lines=9> */
[----:B------:R-:W-:Y:S01]  /*10080*/  FMUL.FTZ R123, R123, R168 ;  /* 0x000000a87b7b7220 */ /* 0x000fe20000410000 */
[----:B-1----:R-:W-:Y:S01]  /*10090*/  F2FP.BF16.F32.PACK_AB R157, R163, R210 ;  /* 0x000000d2a39d723e */ /* 0x002fe200000010ff */
        /* <DEDUP_REMOVED lines=11> */
[----:B------:R4:W-:Y:S01]  /*10150*/  STSM.16.M88.4 [R195+0x26800], R152 ;  /* 0x02680098c3007844 */ /* 0x0009e20000000200 */
[-C--:B------:R-:W-:Y:S01]  /*10160*/  FMUL.FTZ R143, R143, R168.reuse ;  /* 0x000000a88f8f7220 */ /* 0x080fe20000410000 */
[-C--:B------:R-:W-:Y:S01]  /*10170*/  FMUL.FTZ R146, R146, R168.reuse ;  /* 0x000000a892927220 */ /* 0x080fe20000410000 */
[-C--:B------:R-:W-:Y:S01]  /*10180*/  FMUL.FTZ R147, R147, R168.reuse ;  /* 0x000000a893937220 */ /* 0x080fe20000410000 */
[-C--:B------:R-:W-:Y:S01]  /*10190*/  FMUL.FTZ R150, R150, R168.reuse ;  /* 0x000000a896967220 */ /* 0x080fe20000410000 */
[----:B------:R-:W-:Y:S01]  /*101a0*/  FMUL.FTZ R151, R151, R168 ;  /* 0x000000a897977220 */ /* 0x000fe20000410000 */
[----:B------:R-:W5:Y:S01]  /*101b0*/  MUFU.EX2 R171, R171 ;  /* 0x000000ab00ab7308 */ /* 0x000f620000000800 */
[----:B-1----:R-:W-:Y:S01]  /*101c0*/  FADD.FTZ R170, R210, R3 ;  /* 0x00000003d2aa7221 */ /* 0x002fe20000010000 */
[----:B0-----:R-:W-:-:S03]  /*101d0*/  F2FP.BF16.F32.PACK_AB R159, R167, R208 ;  /* 0x000000d0a79f723e */ /* 0x001fc600000010ff */
[----:B------:R-:W-:Y:S02]  /*101e0*/  FADD.FTZ R3, R163, R170 ;  /* 0x000000aaa3037221 */ /* 0x000fe40000010000 */
[----:B------:R4:W-:Y:S01]  /*101f0*/  STSM.16.M88.4 [R198], R156 ;  /* 0x0000009cc6007844 */ /* 0x0009e20000000200 */
[----:B------:R-:W0:Y:S01]  /*10200*/  MUFU.EX2 R174, R174 ;  /* 0x000000ae00ae7308 */ /* 0x000e220000000800 */
[----:B------:R-:W-:-:S04]  /*10210*/  FADD.FTZ R172, R208, R3 ;  /* 0x00000003d0ac7221 */ /* 0x000fc80000010000 */
[----:B------:R-:W-:-:S03]  /*10220*/  FADD.FTZ R172, R167, R172 ;  /* 0x000000aca7ac7221 */ /* 0x000fc60000010000 */
[----:B------:R-:W1:Y:S01]  /*10230*/  MUFU.EX2 R175, R175 ;  /* 0x000000af00af7308 */ /* 0x000e620000000800 */
[----:B---3--:R-:W-:Y:S01]  /*10240*/  FADD.FTZ R172, R161, R172 ;  /* 0x000000aca1ac7221 */ /* 0x008fe20000010000 */
[----:B-----5:R-:W-:-:S03]  /*10250*/  F2FP.BF16.F32.PACK_AB R161, R171, R161 ;  /* 0x000000a1aba1723e */ /* 0x020fc600000010ff */
[----:B------:R-:W-:-:S03]  /*10260*/  FADD.FTZ R3, R171, R172 ;  /* 0x000000acab037221 */ /* 0x000fc60000010000 */
[----:B------:R-:W3:Y:S01]  /*10270*/  MUFU.EX2 R165, R178 ;  /* 0x000000b200a57308 */ /* 0x000ee20000000800 */
[----:B0-----:R-:W-:-:S07]  /*10280*/  FADD.FTZ R172, R174, R3 ;  /* 0x00000003aeac7221 */ /* 0x001fce0000010000 */
[----:B------:R-:W0:Y:S01]  /*10290*/  MUFU.EX2 R170, R179 ;  /* 0x000000b300aa7308 */ /* 0x000e220000000800 */
[C---:B-1----:R-:W-:Y:S01]  /*102a0*/  FADD.FTZ R172, R175.reuse, R172 ;  /* 0x000000acafac7221 */ /* 0x042fe20000010000 */
[----:B------:R-:W-:-:S05]  /*102b0*/  F2FP.BF16.F32.PACK_AB R163, R175, R174 ;  /* 0x000000aeafa3723e */ /* 0x000fca00000010ff */
[----:B------:R4:W-:Y:S01]  /*102c0*/  STSM.16.M88.4 [R196], R160 ;  /* 0x000000a0c4007844 */ /* 0x0009e20000000200 */
[----:B------:R-:W1:Y:S01]  /*102d0*/  MUFU.EX2 R182, R182 ;  /* 0x000000b600b67308 */ /* 0x000e620000000800 */
[----:B---3--:R-:W-:-:S07]  /*102e0*/  FADD.FTZ R3, R165, R172 ;  /* 0x000000aca5037221 */ /* 0x008fce0000010000 */
[----:B------:R-:W3:Y:S01]  /*102f0*/  MUFU.EX2 R183, R183 ;  /* 0x000000b700b77308 */ /* 0x000ee20000000800 */
[C---:B0-----:R-:W-:Y:S01]  /*10300*/  FADD.FTZ R3, R170.reuse, R3 ;  /* 0x00000003aa037221 */ /* 0x041fe20000010000 */
[----:B------:R-:W-:-:S03]  /*10310*/  F2FP.BF16.F32.PACK_AB R165, R170, R165 ;  /* 0x000000a5aaa5723e */ /* 0x000fc600000010ff */
[----:B-1----:R-:W-:Y:S01]  /*10320*/  FADD.FTZ R172, R182, R3 ;  /* 0x00000003b6ac7221 */ /* 0x002fe20000010000 */
[----:B---3--:R-:W-:-:S03]  /*10330*/  F2FP.BF16.F32.PACK_AB R167, R183, R182 ;  /* 0x000000b6b7a7723e */ /* 0x008fc600000010ff */
[----:B------:R-:W-:Y:S02]  /*10340*/  FADD.FTZ R3, R183, R172 ;  /* 0x000000acb7037221 */ /* 0x000fe40000010000 */
[----:B------:R4:W-:Y:S01]  /*10350*/  STSM.16.M88.4 [R197], R164 ;  /* 0x000000a4c5007844 */ /* 0x0009e20000000200 */
[----:B------:R-:W-:Y:S05]  /*10360*/  @!P0 BRA `(.L_x_5991) ;  /* 0x0000000000048947 */ /* 0x000fea0003800000 */
[----:B------:R-:W-:Y:S01]  /*10370*/  BPT.TRAP 0x1 ;  /* 0x000000040000795c */ /* 0x000fe20000300000 */
.L_x_5991:
[----:B------:R0:W1:Y:S01]  /*10380*/  SYNCS.PHASECHK.TRANS64.TRYWAIT P3, [R14+URZ+0x28c50], R207 ;  /* 0x028c50cf0e0075a7 */ /* 0x000062000806017f */
[----:B------:R-:W-:Y:S05]  /*10390*/  @!P0 BRA `(.L_x_5992) ;  /* 0x0000000000048947 */ /* 0x000fea0003800000 */
[----:B------:R-:W-:Y:S01]  /*103a0*/  BPT.TRAP 0x1 ;  /* 0x000000040000795c */ /* 0x000fe20000300000 */
.L_x_5992:
[----:B------:R-:W-:Y:S04]  /*103b0*/  BSSY B2, `(.L_x_5993) ;  /* 0x0000004000027945 */ /* 0x000fe80003800000 */
[----:B-1----:R-:W-:Y:S05]  /*103c0*/  @P3 BRA `(.L_x_5994) ;  /* 0x0000000000083947 */ /* 0x002fea0003800000 */
[----:B------:R-:W1:Y:S02]  /*103d0*/  SYNCS.PHASECHK.TRANS64.TRYWAIT P3, [R14+URZ+0x28c50], R207 ;  /* 0x028c50cf0e0075a7 */ /* 0x000e64000806017f */
[----:B-1----:R-:W-:Y:S05]  /*103e0*/  @!P3 BRA `(.L_x_5995) ;  /* 0x000000fc00f8b947 */ /* 0x002fea0003800000 */
.L_x_5994:
[----:B------:R-:W-:Y:S05]  /*103f0*/  BSYNC B2 ;  /* 0x0000000000027941 */ /* 0x000fea0003800000 */
.L_x_5993:
[----:B------:R-:W-:Y:S01]  /*10400*/  IMAD R168, R18, 0x1000, R190 ;  /* 0x0000100012a87824 */ /* 0x000fe200078e02be */
[----:B------:R-:W-:Y:S01]  /*10410*/  WARPGROUP.ARRIVE ;  /* 0x00000000000079c5 */ /* 0x000fe20000000000 */
[----:B------:R-:W-:Y:S02]  /*10420*/  IMAD.MOV.U32 R169, RZ, RZ, 0x40000040 ;  /* 0x40000040ffa97424 */ /* 0x000fe400078e00ff */
[----:B012---:R-:W-:Y:S01]  /*10430*/  @!P1 VIADD R14, R14, 0x28c60 ;  /* 0x00028c600e0e9836 */ /* 0x007fe20000000000 */
[----:B------:R-:W-:Y:S01]  /*10440*/  R2UR UR6, R168 ;  /* 0x00000000a80672ca */ /* 0x000fe200000e0000 */
[----:B------:R-:W-:Y:S01]  /*10450*/  IMAD.MOV.U32 R208, RZ, RZ, R20 ;  /* 0x000000ffffd07224 */ /* 0x000fe200078e0014 */
[----:B------:R-:W-:Y:S01]  /*10460*/  R2UR UR7, R169 ;  /* 0x00000000a90772ca */ /* 0x000fe200000e0000 */
[----:B------:R-:W-:Y:S01]  /*10470*/  IMAD.MOV.U32 R169, RZ, RZ, 0x40000040 ;  /* 0x40000040ffa97424 */ /* 0x000fe200078e00ff */
[----:B------:R-:W-:Y:S01]  /*10480*/  @!P1 PRMT R14, RZ, 0x654, R14 ;  /* 0x00000654ff0e9816 */ /* 0x000fe2000000000e */
[----:B------:R-:W-:-:S02]  /*10490*/  IMAD.MOV.U32 R209, RZ, RZ, R12 ;  /* 0x000000ffffd17224 */ /* 0x000fc400078e000c */
[----:B------:R-:W-:-:S08]  /*104a0*/  IMAD.MOV.U32 R210, RZ, RZ, R18 ;  /* 0x000000ffffd27224 */ /* 0x000fd000078e0012 */
[----:B------:R-:W-:Y:S03]  /*104b0*/  HGMMA.64x256x16.F32.BF16 R24, R152, gdesc[UR4].tnspB, R24, gsb0 ;  /* 0x43e0000498187df0 */ /* 0x000fe60008001818 */
[----:B------:R-:W-:Y:S02]  /*104c0*/  WARPGROUP.DEPBAR.LE gsb0, 0x0 ;  /* 0x00008000000079c5 */ /* 0x000fe40000010000 */
[----:B----4-:R-:W-:Y:S01]  /*104d0*/  VIADD R152, R168, 0x80 ;  /* 0x00000080a8987836 */ /* 0x010fe20000000000 */
        /* <DEDUP_REMOVED lines=32> */
.L_x_5985:
[----:B-1----:R-:W-:-:S07]  /*106e0*/  IMAD.MOV.U32 R14, RZ, RZ, R206 ;  /* 0x000000ffff0e7224 */ /* 0x002fce00078e00ce */
.L_x_5984:
[----:B------:R-:W-:Y:S05]  /*106f0*/  BSYNC B0 ;  /* 0x0000000000007941 */ /* 0x000fea0003800000 */
.L_x_5983:
[----:B------:R-:W-:Y:S01]  /*10700*/  ISETP.GE.AND P2, PT, R14, R202, PT ;  /* 0x000000ca0e00720c */ /* 0x000fe20003f46270 */
[----:B------:R-:W-:-:S12]  /*10710*/  BSSY B0, `(.L_x_5997) ;  /* 0x000024f000007945 */ /* 0x000fd80003800000 */
[----:B------:R-:W-:Y:S05]  /*10720*/  @!P2 BRA `(.L_x_5998) ;  /* 0x000000240034a947 */ /* 0x000fea0003800000 */
[----:B------:R-:W-:Y:S02]  /*10730*/  IMAD.MOV.U32 R208, RZ, RZ, R20 ;  /* 0x000000ffffd07224 */ /* 0x000fe400078e0014 */
[----:B------:R-:W-:Y:S02]  /*10740*/  IMAD.MOV.U32 R210, RZ, RZ, R12 ;  /* 0x000000ffffd27224 */ /* 0x000fe400078e000c */
[----:B------:R-:W-:-:S07]  /*10750*/  IMAD.MOV.U32 R209, RZ, RZ, R18 ;  /* 0x000000ffffd17224 */ /* 0x000fce00078e0012 */
.L_x_6017:
[----:B------:R-:W-:-:S05]  /*10760*/  VIADD R18, R209, 0x1 ;  /* 0x00000001d1127836 */ /* 0x000fca0000000000 */
[----:B------:R-:W-:-:S04]  /*10770*/  ISETP.NE.AND P2, PT, R18, 0x2, PT ;  /* 0x000000021200780c */ /* 0x000fc80003f45270 */
[----:B------:R-:W-:Y:S02]  /*10780*/  SEL R12, RZ, 0x1, P2 ;  /* 0x00000001ff0c7807 */ /* 0x000fe40001000000 */
[----:B------:R-:W-:Y:S02]  /*10790*/  SEL R18, R18, RZ, P2 ;  /* 0x000000ff12127207 */ /* 0x000fe40001000000 */
[----:B------:R-:W-:Y:S01]  /*107a0*/  LOP3.LUT R19, R19, R12, RZ, 0x3c, !PT ;  /* 0x0000000c13137212 */ /* 0x000fe200078e3cff */
[----:B-1--4-:R-:W-:Y:S06]  /*107b0*/  @!P0 BRA `(.L_x_5999) ;  /* 0x0000000000048947 */ /* 0x012fec0003800000 */
[----:B------:R-:W-:Y:S01]  /*107c0*/  BPT.TRAP 0x1 ;  /* 0x000000040000795c */ /* 0x000fe20000300000 */
.L_x_5999:
[----:B------:R-:W-:Y:S01]  /*107d0*/  IMAD R206, R18, 0x8, R2 ;  /* 0x0000000812ce7824 */ /* 0x000fe200078e0202 */
[----:B------:R-:W-:-:S04]  /*107e0*/  SHF.L.U32 R207, R19, 0x1f, RZ ;  /* 0x0000001f13cf7819 */ /* 0x000fc800000006ff */
[----:B------:R1:W2:Y:S01]  /*107f0*/  SYNCS.PHASECHK.TRANS64.TRYWAIT P2, [R206+URZ+0x28c30], R207 ;  /* 0x028c30cfce0075a7 */ /* 0x0002a2000804017f */
[----:B------:R-:W-:Y:S05]  /*10800*/  @!P0 BRA `(.L_x_6000) ;  /* 0x0000000000048947 */ /* 0x000fea0003800000 */
[----:B------:R-:W-:Y:S01]  /*10810*/  BPT.TRAP 0x1 ;  /* 0x000000040000795c */ /* 0x000fe20000300000 */
.L_x_6000:
[----:B------:R-:W-:Y:S01]  /*10820*/  BSSY B1, `(.L_x_6001) ;  /* 0x0000006000017945 */ /* 0x000fe20003800000 */
[----:B------:R-:W-:Y:S02]  /*10830*/  IMAD R12, R18, 0x200, R15 ;  /* 0x00000200120c7824 */ /* 0x000fe400078e020f */
[----:B------:R-:W-:Y:S01]  /*10840*/  IMAD.MOV.U32 R13, RZ, RZ, 0x40000040 ;  /* 0x40000040ff0d7424 */ /* 0x000fe200078e00ff */
[----:B--2---:R-:W-:Y:S06]  /*10850*/  @P2 BRA `(.L_x_6002) ;  /* 0x0000000000082947 */ /* 0x004fec0003800000 */
[----:B------:R-:W2:Y:S02]  /*10860*/  SYNCS.PHASECHK.TRANS64.TRYWAIT P2, [R206+URZ+0x28c30], R207 ;  /* 0x028c30cfce0075a7 */ /* 0x000ea4000804017f */
[----:B--2---:R-:W-:Y:S05]  /*10870*/  @!P2 BRA `(.L_x_6003) ;  /* 0x000000f800e8a947 */ /* 0x004fea0003800000 */
.L_x_6002:
[----:B------:R-:W-:Y:S05]  /*10880*/  BSYNC B1 ;  /* 0x0000000000017941 */ /* 0x000fea0003800000 */
.L_x_6001:
[C---:B------:R-:W-:Y:S01]  /*10890*/  R2UR UR6, R12.reuse ;  /* 0x000000000c0672ca */ /* 0x040fe200000e0000 */
[----:B------:R-:W-:Y:S01]  /*108a0*/  WARPGROUP.ARRIVE ;  /* 0x00000000000079c5 */ /* 0x000fe20000000000 */
[----:B------:R-:W-:Y:S01]  /*108b0*/  R2UR UR7, R13 ;  /* 0x000000000d0772ca */ /* 0x000fe200000e0000 */
[----:B------:R-:W-:Y:S01]  /*108c0*/  VIADD R20, R12, 0x2 ;  /* 0x000000020c147836 */ /* 0x000fe20000000000 */
[----:B------:R-:W-:Y:S01]  /*108d0*/  R2UR UR4, R4 ;  /* 0x00000000040472ca */ /* 0x000fe200000e0000 */
[----:B------:R-:W-:Y:S01]  /*108e0*/  IMAD.MOV.U32 R21, RZ, RZ, 0x40000040 ;  /* 0x40000040ff157424 */ /* 0x000fe200078e00ff */
[----:B------:R-:W-:Y:S01]  /*108f0*/  R2UR UR5, R5 ;  /* 0x00000000050572ca */ /* 0x000fe200000e0000 */
[----:B------:R-:W-:Y:S02]  /*10900*/  IMAD.MOV.U32 R13, RZ, RZ, 0x40000040 ;  /* 0x40000040ff0d7424 */ /* 0x000fe400078e00ff */
[----:B------:R-:W-:-:S10]  /*10910*/  IMAD.IADD R230, R201, 0x1, R192 ;  /* 0x00000001c9e67824 */ /* 0x000fd400078e02c0 */
        /* <DEDUP_REMOVED lines=8> */
[----:B------:R-:W-:Y:S02]  /*109a0*/  WARPGROUP.DEPBAR.LE gsb0, 0x0 ;  /* 0x00008000000079c5 */ /* 0x000fe40000010000 */
[----:B------:R-:W-:-:S10]  /*109b0*/  WARPGROUP.ARRIVE ;  /* 0x00000000000079c5 */ /* 0x000fd40000000000 */
[----:B------:R-:W-:Y:S01]  /*109c0*/  HGMMA.64x64x16.F32.BF16 R152, gdesc[UR4], R152, gsb0 ;  /* 0x00e00000049879f0 */ /* 0x000fe20008001898 */
[----:B------:R-:W-:Y:S01]  /*109d0*/  R2UR UR6, R20 ;  /* 0x00000000140672ca */ /* 0x000fe200000e0000 */
[----:B------:R-:W-:Y:S01]  /*109e0*/  IMAD.SHL.U32 R20, R14, 0x40, RZ ;  /* 0x000000400e147824 */ /* 0x000fe200078e00ff */
[----:B------:R-:W-:Y:S02]  /*109f0*/  R2UR UR7, R21 ;  /* 0x00000000150772ca */ /* 0x000fe400000e0000 */
[----:B------:R-:W-:Y:S02]  /*10a00*/  R2UR UR4, R8 ;  /* 0x00000000080472ca */ /* 0x000fe400000e0000 */
[----:B------:R-:W-:Y:S02]  /*10a10*/  R2UR UR5, R9 ;  /* 0x00000000090572ca */ /* 0x000fe400000e0000 */
[----:B0-----:R-:W-:-:S04]  /*10a20*/  IADD3 R212, -R184, 0x1, -R20 ;  /* 0x00000001b8d47810 */ /* 0x001fc80007ffe914 */
[----:B------:R-:W-:Y:S01]  /*10a30*/  IADD3 R212, -R22, R212, R23 ;  /* 0x000000d416d47210 */ /* 0x000fe20007ffe117 */
[----:B------:R-:W-:Y:S02]  /*10a40*/  WARPGROUP.DEPBAR.LE gsb0, 0x0 ;  /* 0x00008000000079c5 */ /* 0x000fe40000010000 */
[----:B------:R-:W-:-:S06]  /*10a50*/  WARPGROUP.ARRIVE ;  /* 0x00000000000079c5 */ /* 0x000fcc0000000000 */
[----:B------:R-:W-:Y:S01]  /*10a60*/  HGMMA.64x64x16.F32.BF16 R152, gdesc[UR4], R152, gsb0 ;  /* 0x00e00000049879f0 */ /* 0x000fe20008001898 */
[----:B------:R-:W-:Y:S02]  /*10a70*/  R2UR UR6, R12 ;  /* 0x000000000c0672ca */ /* 0x000fe400000e0000 */
[----:B------:R-:W-:Y:S01]  /*10a80*/  R2UR UR7, R13 ;  /* 0x000000000d0772ca */ /* 0x000fe200000e0000 */
[----:B------:R-:W0:Y:S01]  /*10a90*/  @P5 LDC R12, c[0x0][0x450] ;  /* 0x00011400ff0c5b82 */ /* 0x000e220000000800 */
[----:B------:R-:W-:Y:S02]  /*10aa0*/  R2UR UR4, R6 ;  /* 0x00000000060472ca */ /* 0x000fe400000e0000 */
[----:B------:R-:W-:-:S05]  /*10ab0*/  R2UR UR5, R7 ;  /* 0x00000000070572ca */ /* 0x000fca00000e0000 */
[----:B------:R-:W3:Y:S02]  /*10ac0*/  @P5 LDC R13, c[0x0][0x44c] ;  /* 0x00011300ff0d5b82 */ /* 0x000ee40000000800 */
[----:B---3--:R-:W-:-:S05]  /*10ad0*/  @P5 IMAD.HI.U32 R13, R230, R13, RZ ;  /* 0x0000000de60d5227 */ /* 0x008fca00078e00ff */
[----:B0-----:R-:W-:Y:S01]  /*10ae0*/  @P5 SHF.R.U32.HI R230, RZ, R12, R13 ;  /* 0x0000000cffe65219 */ /* 0x001fe2000001160d */
[----:B------:R-:W-:-:S04]  /*10af0*/  @!P1 VIADD R12, R206, 0x28c40 ;  /* 0x00028c40ce0c9836 */ /* 0x000fc80000000000 */
[----:B------:R-:W0:Y:S01]  /*10b00*/  SHFL.IDX PT, R231, R230, RZ, 0x1c1f ;  /* 0x001c1fffe6e77589 */ /* 0x000e2200000e0000 */
[----:B------:R-:W-:Y:S01]  /*10b10*/  @!P1 PRMT R12, RZ, 0x654, R12 ;  /* 0x00000654ff0c9816 */ /* 0x000fe2000000000c */
[----:B------:R-:W-:Y:S02]  /*10b20*/  WARPGROUP.DEPBAR.LE gsb0, 0x0 ;  /* 0x00008000000079c5 */ /* 0x000fe40000010000 */
[----:B------:R-:W-:-:S06]  /*10b30*/  WARPGROUP.ARRIVE ;  /* 0x00000000000079c5 */ /* 0x000fcc0000000000 */
[----:B------:R-:W-:Y:S01]  /*10b40*/  HGMMA.64x64x16.F32.BF16 R152, gdesc[UR4], R152, gsb0 ;  /* 0x00e00000049879f0 */ /* 0x000fe20008001898 */
[----:B------:R-:W-:Y:S01]  /*10b50*/  ULDC UR4, c[0x0][0x9dc] ;  /* 0x0002770000047ab9 */ /* 0x000fe20000000800 */
[----:B------:R-:W-:Y:S01]  /*10b60*/  ULDC UR5, c[0x0][0x9e0] ;  /* 0x0002780000057ab9 */ /* 0x000fe20000000800 */
[----:B------:R-:W-:Y:S01]  /*10b70*/  ULOP3.LUT UR4, URZ, UR4, URZ, 0x33, !UPT ;  /* 0x000000043f047292 */ /* 0x000fe2000f8e333f */
[----:B------:R-:W-:-:S04]  /*10b80*/  VIADD R213, R212, UR5 ;  /* 0x00000005d4d57c36 */ /* 0x000fc80008000000 */
[----:B0-----:R-:W-:Y:S02]  /*10b90*/  IMAD.IADD R211, R213, 0x1, R231 ;  /* 0x00000001d5d37824 */ /* 0x001fe400078e02e7 */
[----:B------:R-:W-:-:S04]  /*10ba0*/  VIADD R212, R212, UR4 ;  /* 0x00000004d4d47c36 */ /* 0x000fc80008000000 */
[----:B------:R-:W-:Y:S01]  /*10bb0*/  IMAD.IADD R21, R212, 0x1, R231 ;  /* 0x00000001d4157824 */ /* 0x000fe200078e02e7 */
[----:B------:R-:W-:Y:S02]  /*10bc0*/  WARPGROUP.DEPBAR.LE gsb0, 0x0 ;  /* 0x00008000000079c5 */ /* 0x000fe40000010000 */
[----:B------:R0:W-:Y:S01]  /*10bd0*/  @!P1 SYNCS.ARRIVE.TRANS64.RED.A1T0 RZ, [R12+URZ], RZ ;  /* 0x000000ff0cff99a7 */ /* 0x0001e2000810043f */
[----:B------:R-:W-:Y:S05]  /*10be0*/  @!P6 BRA `(.L_x_6004) ;  /* 0x000000000060e947 */ /* 0x000fea0003800000 */
[----:B------:R-:W-:Y:S01]  /*10bf0*/  IADD3 R231, -R22, R23, R231 ;  /* 0x0000001716e77210 */ /* 0x000fe20007ffe1e7 */
[----:B------:R-:W-:Y:S03]  /*10c00*/  BSSY B1, `(.L_x_6005) ;  /* 0x0000012000017945 */ /* 0x000fe60003800000 */
[----:B------:R-:W-:-:S13]  /*10c10*/  ISETP.GT.AND P2, PT, R231, -0x1, PT ;  /* 0xffffffffe700780c */ /* 0x000fda0003f44270 */
[----:B------:R-:W-:Y:S05]  /*10c20*/  @P2 BRA `(.L_x_6006) ;  /* 0x0000000000242947 */ /* 0x000fea0003800000 */
[----:B------:R-:W-:Y:S01]  /*10c30*/  ULDC UR4, c[0x0][0x9e4] ;  /* 0x0002790000047ab9 */ /* 0x000fe20000000800 */
[----:B------:R-:W-:Y:S01]  /*10c40*/  LOP3.LUT R231, RZ, R231, RZ, 0x33, !PT ;  /* 0x000000e7ffe77212 */ /* 0x000fe200078e33ff */
[----:B------:R-:W-:-:S05]  /*10c50*/  IMAD.U32 R232, RZ, RZ, UR4 ;  /* 0x00000004ffe87e24 */ /* 0x000fca000f8e00ff */
[----:B------:R-:W-:-:S13]  /*10c60*/  ISETP.NE.AND P2, PT, R232, 0x1, PT ;  /* 0x00000001e800780c */ /* 0x000fda0003f45270 */
[----:B0-----:R-:W0:Y:S02]  /*10c70*/  @P2 LDC.64 R12, c[0x0][0x9e8] ;  /* 0x00027a00ff0c2b82 */ /* 0x001e240000000a00 */
[----:B0-----:R-:W-:-:S05]  /*10c80*/  @P2 IMAD.HI.U32 R12, R231, R12, RZ ;  /* 0x0000000ce70c2227 */ /* 0x001fca00078e00ff */
[----:B------:R-:W-:-:S04]  /*10c90*/  @P2 SHF.R.U32.HI R231, RZ, R13, R12 ;  /* 0x0000000dffe72219 */ /* 0x000fc8000001160c */
[----:B------:R-:W-:Y:S01]  /*10ca0*/  LOP3.LUT R231, RZ, R231, RZ, 0x33, !PT ;  /* 0x000000e7ffe77212 */ /* 0x000fe200078e33ff */
[----:B------:R-:W-:Y:S06]  /*10cb0*/  BRA `(.L_x_6007) ;  /* 0x0000000000187947 */ /* 0x000fec0003800000 */
.L_x_6006:
[----:B------:R-:W-:Y:S02]  /*10cc0*/  ULDC UR4, c[0x0][0x9e4] ;  /* 0x0002790000047ab9 */ /* 0x000fe40000000800 */
[----:B------:R-:W-:-:S05]  /*10cd0*/  IMAD.U32 R232, RZ, RZ, UR4 ;  /* 0x00000004ffe87e24 */ /* 0x000fca000f8e00ff */
[----:B------:R-:W-:-:S13]  /*10ce0*/  ISETP.NE.AND P2, PT, R232, 0x1, PT ;  /* 0x00000001e800780c */ /* 0x000fda0003f45270 */
[----:B0-----:R-:W0:Y:S02]  /*10cf0*/  @P2 LDC.64 R12, c[0x0][0x9e8] ;  /* 0x00027a00ff0c2b82 */ /* 0x001e240000000a00 */
[----:B0-----:R-:W-:-:S05]  /*10d00*/  @P2 IMAD.HI.U32 R12, R231, R12, RZ ;  /* 0x0000000ce70c2227 */ /* 0x001fca00078e00ff */
[----:B------:R-:W-:-:S07]  /*10d10*/  @P2 SHF.R.U32.HI R231, RZ, R13, R12 ;  /* 0x0000000dffe72219 */ /* 0x000fce000001160c */
.L_x_6007:
[----:B------:R-:W-:Y:S05]  /*10d20*/  BSYNC B1 ;  /* 0x0000000000017941 */ /* 0x000fea0003800000 */
.L_x_6005:
[----:B------:R-:W-:-:S04]  /*10d30*/  IMAD R231, R231, R232, -R20 ;  /* 0x000000e8e7e77224 */ /* 0x000fc800078e0a14 */
[----:B------:R-:W-:-:S05]  /*10d40*/  IMAD.IADD R231, R231, 0x1, -R184 ;  /* 0x00000001e7e77824 */ /* 0x000fca00078e0ab8 */
[----:B------:R-:W-:Y:S02]  /*10d50*/  VIMNMX R21, R21, R231, !PT ;  /* 0x000000e715157248 */ /* 0x000fe40007fe0100 */
[----:B------:R-:W-:-:S07]  /*10d60*/  VIADDMNMX R211, R231, R232, R211, PT ;  /* 0x000000e8e7d37246 */ /* 0x000fce00038001d3 */
.L_x_6004:
[----:B------:R-:W-:Y:S01]  /*10d70*/  ISETP.GT.AND P2, PT, R14, -0x1, PT ;  /* 0xffffffff0e00780c */ /* 0x000fe20003f44270 */
[----:B------:R-:W3:Y:S03]  /*10d80*/  SHFL.IDX PT, R230, R230, 0x1, 0x1c1f ;  /* 0x003c1f00e6e67f89 */ /* 0x000ee600000e0000 */
        /* <DEDUP_REMOVED lines=11> */
[--C-:B---3--:R-:W-:Y:S01]  /*10e40*/  IMAD.IADD R213, R213, 0x1, R230.reuse ;  /* 0x00000001d5d57824 */ /* 0x108fe200078e02e6 */
        /* <DEDUP_REMOVED lines=52> */
.L_x_6010:
[----:B------:R-:W-:Y:S02]  /*11190*/  ULDC UR4, c[0x0][0x9e4] ;  /* 0x0002790000047ab9 */ /* 0x000fe40000000800 */
[----:B------:R-:W-:-:S05]  /*111a0*/  IMAD.U32 R21, RZ, RZ, UR4 ;  /* 0x00000004ff157e24 */ /* 0x000fca000f8e00ff */
[----:B------:R-:W-:-:S13]  /*111b0*/  ISETP.NE.AND P3, PT, R21, 0x1, PT ;  /* 0x000000011500780c */ /* 0x000fda0003f65270 */
[----:B0-----:R-:W0:Y:S02]  /*111c0*/  @P3 LDC.64 R12, c[0x0][0x9e8] ;  /* 0x00027a00ff0c3b82 */ /* 0x001e240000000a00 */
[----:B0-----:R-:W-:-:S05]  /*111d0*/  @P3 IMAD.HI.U32 R12, R230, R12, RZ ;  /* 0x0000000ce60c3227 */ /* 0x001fca00078e00ff */
[----:B------:R-:W-:-:S07]  /*111e0*/  @P3 SHF.R.U32.HI R230, RZ, R13, R12 ;  /* 0x0000000dffe63219 */ /* 0x000fce000001160c */
.L_x_6011:
[----:B------:R-:W-:Y:S05]  /*111f0*/  BSYNC B1 ;  /* 0x0000000000017941 */ /* 0x000fea0003800000 */
.L_x_6009:
[----:B------:R-:W-:-:S04]  /*11200*/  IMAD R20, R230, R21, -R20 ;  /* 0x00000015e6147224 */ /* 0x000fc800078e0a14 */
[----:B------:R-:W-:-:S05]  /*11210*/  IMAD.IADD R20, R20, 0x1, -R184 ;  /* 0x0000000114147824 */ /* 0x000fca00078e0ab8 */
[----:B------:R-:W-:Y:S02]  /*11220*/  VIMNMX R212, R212, R20, !PT ;  /* 0x00000014d4d47248 */ /* 0x000fe40007fe0100 */
[----:B------:R-:W-:-:S07]  /*11230*/  VIADDMNMX R213, R20, R21, R213, PT ;  /* 0x0000001514d57246 */ /* 0x000fce00038001d5 */
.L_x_6008:
[----:B0-----:R-:W-:Y:S01]  /*11240*/  FMNMX.FTZ R12, R152, R210, !PT ;  /* 0x000000d2980c7209 */ /* 0x001fe20007810000 */
[----:B------:R-:W-:-:S03]  /*11250*/  ULDC UR4, c[0x0][0x988] ;  /* 0x0002620000047ab9 */ /* 0x000fc60000000800 */
        /* <DEDUP_REMOVED lines=16> */
[----:B0-----:R-:W-:-:S05]  /*11360*/  FMNMX.FTZ R12, R12, R13, !PT ;  /* 0x0000000d0c0c7209 */ /* 0x001fca0007810000 */
[----:B------:R-:W0:Y:S02]  /*11370*/  SHFL.BFLY PT, R13, R12, 0x1, 0x1f ;  /* 0x0c201f000c0d7f89 */ /* 0x000e2400000e0000 */
[----:B0-----:R-:W-:Y:S01]  /*11380*/  FMNMX.FTZ R12, R12, R13, !PT ;  /* 0x0000000d0c0c7209 */ /* 0x001fe20007810000 */
[----:B------:R-:W-:-:S03]  /*11390*/  IMAD.U32 R13, RZ, RZ, UR4 ;  /* 0x00000004ff0d7e24 */ /* 0x000fc6000f8e00ff */
[C---:B------:R-:W-:Y:S01]  /*113a0*/  FSETP.NEU.FTZ.AND P3, PT, R12.reuse, -INF , PT ;  /* 0xff8000000c00780b */ /* 0x040fe20003f7d000 */
[----:B------:R-:W-:-:S03]  /*113b0*/  FMUL.FTZ R20, R12, R13 ;  /* 0x0000000d0c147220 */ /* 0x000fc60000410000 */
[----:B------:R-:W-:Y:S02]  /*113c0*/  FSEL R21, R12, RZ, P3 ;  /* 0x000000ff0c157208 */ /* 0x000fe40001800000 */
[----:B------:R-:W-:Y:S02]  /*113d0*/  FSEL R20, R20, RZ, P3 ;  /* 0x000000ff14147208 */ /* 0x000fe40001800000 */
[----:B------:R-:W-:Y:S01]  /*113e0*/  ISETP.GT.AND P3, PT, R212, 0x1, P2 ;  /* 0x00000001d400780c */ /* 0x000fe20001764270 */
[----:B------:R-:W-:Y:S02]  /*113f0*/  FADD.FTZ R21, -R21, R210 ;  /* 0x000000d215157221 */ /* 0x000fe40000010100 */
[-CC-:B------:R-:W-:Y:S01]  /*11400*/  FFMA.FTZ R152, R152, R13.reuse, -R20.reuse ;  /* 0x0000000d98987223 */ /* 0x180fe20000010814 */
[----:B------:R-:W-:Y:S01]  /*11410*/  ISETP.LT.OR P4, PT, R213, 0x2, P3 ;  /* 0x00000002d500780c */ /* 0x000fe20001f81670 */
[-C--:B------:R-:W-:Y:S01]  /*11420*/  FMUL.FTZ R21, R21, R13.reuse ;  /* 0x0000000d15157220 */ /* 0x080fe20000410000 */
[-CC-:B------:R-:W-:Y:S01]  /*11430*/  FFMA.FTZ R153, R153, R13.reuse, -R20.reuse ;  /* 0x0000000d99997223 */ /* 0x180fe20000010814 */
[----:B------:R-:W-:Y:S01]  /*11440*/  ISETP.GT.AND P3, PT, R212, 0x8, P2 ;  /* 0x00000008d400780c */ /* 0x000fe20001764270 */
[-CC-:B------:R-:W-:Y:S01]  /*11450*/  FFMA.FTZ R156, R156, R13.reuse, -R20.reuse ;  /* 0x0000000d9c9c7223 */ /* 0x180fe20000010814 */
[----:B------:R-:W-:Y:S01]  /*11460*/  FSEL R155, R155, -INF , !P4 ;  /* 0xff8000009b9b7808 */ /* 0x000fe20006000000 */
[----:B------:R-:W-:Y:S01]  /*11470*/  MUFU.EX2 R152, R152 ;  /* 0x0000009800987308 */ /* 0x000fe20000000800 */
[----:B------:R-:W-:Y:S01]  /*11480*/  ISETP.GT.AND P4, PT, R212, 0x9, P2 ;  /* 0x00000009d400780c */ /* 0x000fe20001784270 */
[-CC-:B------:R-:W-:Y:S01]  /*11490*/  FFMA.FTZ R157, R157, R13.reuse, -R20.reuse ;  /* 0x0000000d9d9d7223 */ /* 0x180fe20000010814 */
[C---:B------:R-:W-:Y:S01]  /*114a0*/  ISETP.LT.OR P3, PT, R213.reuse, 0x9, P3 ;  /* 0x00000009d500780c */ /* 0x040fe20001f61670 */
[-CC-:B------:R-:W-:Y:S01]  /*114b0*/  FFMA.FTZ R160, R160, R13.reuse, -R20.reuse ;  /* 0x0000000da0a07223 */ /* 0x180fe20000010814 */
[----:B------:R-:W-:Y:S01]  /*114c0*/  ISETP.LT.OR P4, PT, R213, 0xa, P4 ;  /* 0x0000000ad500780c */ /* 0x000fe20002781670 */
[-CC-:B------:R-:W-:Y:S01]  /*114d0*/  FFMA.FTZ R161, R161, R13.reuse, -R20.reuse ;  /* 0x0000000da1a17223 */ /* 0x180fe20000010814 */
[----:B------:R-:W-:Y:S01]  /*114e0*/  FSEL R158, R158, -INF , !P3 ;  /* 0xff8000009e9e7808 */ /* 0x000fe20005800000 */
[----:B------:R-:W0:Y:S01]  /*114f0*/  MUFU.EX2 R21, R21 ;  /* 0x0000001500157308 */ /* 0x000e220000000800 */
[----:B------:R-:W-:Y:S01]  /*11500*/  FSEL R159, R159, -INF , !P4 ;  /* 0xff8000009f9f7808 */ /* 0x000fe20006000000 */
[-CC-:B------:R-:W-:Y:S01]  /*11510*/  FFMA.FTZ R164, R164, R13.reuse, -R20.reuse ;  /* 0x0000000da4a47223 */ /* 0x180fe20000010814 */
[C---:B------:R-:W-:Y:S01]  /*11520*/  ISETP.GT.AND P4, PT, R212.reuse, 0x11, P2 ;  /* 0x00000011d400780c */ /* 0x040fe20001784270 */
[-CC-:B------:R-:W-:Y:S01]  /*11530*/  FFMA.FTZ R165, R165, R13.reuse, -R20.reuse ;  /* 0x0000000da5a57223 */ /* 0x180fe20000010814 */
[----:B------:R-:W-:Y:S01]  /*11540*/  ISETP.GT.AND P3, PT, R212, 0x10, P2 ;  /* 0x00000010d400780c */ /* 0x000fe20001764270 */
[-CC-:B------:R-:W-:Y:S01]  /*11550*/  FFMA.FTZ R168, R168, R13.reuse, -R20.reuse ;  /* 0x0000000da8a87223 */ /* 0x180fe20000010814 */
[----:B------:R-:W-:Y:S01]  /*11560*/  ISETP.LT.OR P4, PT, R213, 0x12, P4 ;  /* 0x00000012d500780c */ /* 0x000fe20002781670 */
[----:B------:R-:W3:Y:S01]  /*11570*/  MUFU.EX2 R153, R153 ;  /* 0x0000009900997308 */ /* 0x000ee20000000800 */
        /* <DEDUP_REMOVED lines=9> */
[----:B------:R-:W-:Y:S01]  /*11610*/  FFMA.FTZ R181, R181, R13, -R20 ;  /* 0x0000000db5b57223 */ /* 0x000fe20000010814 */
[----:B------:R-:W-:Y:S01]  /*11620*/  ISETP.LT.OR P3, PT, R213, 0x11, P3 ;  /* 0x00000011d500780c */ /* 0x000fe20001f61670 */
[----:B0-----:R-:W-:Y:S01]  /*11630*/  FFMA.FTZ R0, R21, R0, R152 ;  /* 0x0000000015007223 */ /* 0x001fe20000010098 */
[----:B------:R-:W-:Y:S01]  /*11640*/  FSEL R167, R167, -INF , !P4 ;  /* 0xff800000a7a77808 */ /* 0x000fe20006000000 */
[----:B------:R-:W0:Y:S01]  /*11650*/  MUFU.EX2 R156, R156 ;  /* 0x0000009c009c7308 */ /* 0x000e220000000800 */
[----:B------:R-:W-:Y:S01]  /*11660*/  ISETP.GT.AND P4, PT, R212, 0x21, P2 ;  /* 0x00000021d400780c */ /* 0x000fe20001784270 */
[-C--:B------:R-:W-:Y:S01]  /*11670*/  FMUL.FTZ R24, R24, R21.reuse ;  /* 0x0000001518187220 */ /* 0x080fe20000410000 */
[----:B------:R-:W-:Y:S01]  /*11680*/  FSEL R162, R162, -INF , !P3 ;  /* 0xff800000a2a27808 */ /* 0x000fe20005800000 */
[----:B---3--:R-:W-:Y:S01]  /*11690*/  FADD.FTZ R0, R153, R0 ;  /* 0x0000000099007221 */ /* 0x008fe20000010000 */
[----:B------:R-:W-:Y:S01]  /*116a0*/  ISETP.LT.OR P4, PT, R213, 0x22, P4 ;  /* 0x00000022d500780c */ /* 0x000fe20002781670 */
[-C--:B------:R-:W-:Y:S01]  /*116b0*/  FMUL.FTZ R25, R25, R21.reuse ;  /* 0x0000001519197220 */ /* 0x080fe20000410000 */
[----:B------:R-:W-:Y:S01]  /*116c0*/  F2FP.BF16.F32.PACK_AB R152, R153, R152 ;  /* 0x000000989998723e */ /* 0x000fe200000010ff */
[----:B------:R-:W3:Y:S01]  /*116d0*/  MUFU.EX2 R157, R157 ;  /* 0x0000009d009d7308 */ /* 0x000ee20000000800 */
[----:B------:R-:W-:Y:S01]  /*116e0*/  FSEL R171, R171, -INF , !P4 ;  /* 0xff800000abab7808 */ /* 0x000fe20006000000 */
[-C--:B------:R-:W-:Y:S01]  /*116f0*/  FMUL.FTZ R28, R28, R21.reuse ;  /* 0x000000151c1c7220 */ /* 0x080fe20000410000 */
[C---:B------:R-:W-:Y:S01]  /*11700*/  ISETP.GT.AND P4, PT, R212.reuse, 0x29, P2 ;  /* 0x00000029d400780c */ /* 0x040fe20001784270 */
[-C--:B------:R-:W-:Y:S01]  /*11710*/  FMUL.FTZ R29, R29, R21.reuse ;  /* 0x000000151d1d7220 */ /* 0x080fe20000410000 */
[----:B------:R-:W-:Y:S01]  /*11720*/  ISETP.GT.AND P3, PT, R212, 0x18, P2 ;  /* 0x00000018d400780c */ /* 0x000fe20001764270 */
[-C--:B------:R-:W-:Y:S01]  /*11730*/  FMUL.FTZ R32, R32, R21.reuse ;  /* 0x0000001520207220 */ /* 0x080fe20000410000 */
[C---:B------:R-:W-:Y:S01]  /*11740*/  ISETP.LT.OR P4, PT, R213.reuse, 0x2a, P4 ;  /* 0x0000002ad500780c */ /* 0x040fe20002781670 */
[----:B------:R-:W4:Y:S01]  /*11750*/  MUFU.EX2 R160, R160 ;  /* 0x000000a000a07308 */ /* 0x000f220000000800 */
[----:B------:R-:W-:Y:S01]  /*11760*/  ISETP.LT.OR P3, PT, R213, 0x19, P3 ;  /* 0x00000019d500780c */ /* 0x000fe20001f61670 */
[----:B0-----:R-:W-:Y:S01]  /*11770*/  FADD.FTZ R0, R156, R0 ;  /* 0x000000009c007221 */ /* 0x001fe20000010000 */
[----:B------:R-:W-:Y:S01]  /*11780*/  FSEL R175, R175, -INF , !P4 ;  /* 0xff800000afaf7808 */ /* 0x000fe20006000000 */
[-C--:B------:R-:W-:Y:S01]  /*11790*/  FMUL.FTZ R33, R33, R21.reuse ;  /* 0x0000001521217220 */ /* 0x080fe20000410000 */
[----:B------:R-:W-:Y:S01]  /*117a0*/  ISETP.GT.AND P4, PT, R212, RZ, P2 ;  /* 0x000000ffd400720c */ /* 0x000fe20001784270 */
[-C--:B------:R-:W-:Y:S01]  /*117b0*/  FMUL.FTZ R36, R36, R21.reuse ;  /* 0x0000001524247220 */ /* 0x080fe20000410000 */
[----:B------:R-:W-:Y:S01]  /*117c0*/  FSEL R166, R166, -INF , !P3 ;  /* 0xff800000a6a67808 */ /* 0x000fe20005800000 */
[----:B------:R-:W0:Y:S01]  /*117d0*/  MUFU.EX2 R161, R161 ;  /* 0x000000a100a17308 */ /* 0x000e220000000800 */
[----:B------:R-:W-:Y:S01]  /*117e0*/  ISETP.LT.OR P4, PT, R213, 0x1, P4 ;  /* 0x00000001d500780c */ /* 0x000fe20002781670 */
[-C--:B------:R-:W-:Y:S01]  /*117f0*/  FMUL.FTZ R37, R37, R21.reuse ;  /* 0x0000001525257220 */ /* 0x080fe20000410000 */
[----:B------:R-:W-:Y:S01]  /*11800*/  ISETP.GT.AND P3, PT, R212, 0x20, P2 ;  /* 0x00000020d400780c */ /* 0x000fe20001764270 */
[-C--:B------:R-:W-:Y:S01]  /*11810*/  FMUL.FTZ R40, R40, R21.reuse ;  /* 0x0000001528287220 */ /* 0x080fe20000410000 */
[----:B------:R-:W-:Y:S01]  /*11820*/  FSEL R154, R154, -INF , !P4 ;  /* 0xff8000009a9a7808 */ /* 0x000fe20006000000 */
[-C--:B------:R-:W-:Y:S01]  /*11830*/  FMUL.FTZ R41, R41, R21.reuse ;  /* 0x0000001529297220 */ /* 0x080fe20000410000 */
[----:B------:R-:W-:Y:S01]  /*11840*/  ISETP.LT.OR P3, PT, R213, 0x21, P3 ;  /* 0x00000021d500780c */ /* 0x000fe20001f61670 */
[----:B------:R-:W-:Y:S01]  /*11850*/  MUFU.EX2 R164, R164 ;  /* 0x000000a400a47308 */ /* 0x000fe20000000800 */
[----:B------:R-:W-:Y:S01]  /*11860*/  FMNMX.FTZ R20, R154, R208, !PT ;  /* 0x000000d09a147209 */ /* 0x000fe20007810000 */
[-C--:B------:R-:W-:Y:S01]  /*11870*/  FMUL.FTZ R44, R44, R21.reuse ;  /* 0x000000152c2c7220 */ /* 0x080fe20000410000 */
[----:B------:R-:W-:Y:S01]  /*11880*/  FSEL R170, R170, -INF , !P3 ;  /* 0xff800000aaaa7808 */ /* 0x000fe20005800000 */
[-C--:B------:R-:W-:Y:S01]  /*11890*/  FMUL.FTZ R45, R45, R21.reuse ;  /* 0x000000152d2d7220 */ /* 0x080fe20000410000 */
[----:B------:R-:W-:Y:S01]  /*118a0*/  FMNMX.FTZ R153, R155, R20, !PT ;  /* 0x000000149b997209 */ /* 0x000fe20007810000 */
[----:B------:R-:W-:Y:S01]  /*118b0*/  FMUL.FTZ R48, R48, R21 ;  /* 0x0000001530307220 */ /* 0x000fe20000410000 */
[----:B------:R-:W-:Y:S01]  /*118c0*/  ISETP.GT.AND P3, PT, R212, 0x28, P2 ;  /* 0x00000028d400780c */ /* 0x000fe20001764270 */
[----:B------:R-:W-:Y:S01]  /*118d0*/  MUFU.EX2 R165, R165 ;  /* 0x000000a500a57308 */ /* 0x000fe20000000800 */
[----:B------:R-:W-:Y:S01]  /*118e0*/  FMNMX.FTZ R20, R158, R153, !PT ;  /* 0x000000999e147209 */ /* 0x000fe20007810000 */
[-C--:B------:R-:W-:Y:S01]  /*118f0*/  FMUL.FTZ R49, R49, R21.reuse ;  /* 0x0000001531317220 */ /* 0x080fe20000410000 */
[----:B------:R-:W-:Y:S01]  /*11900*/  ISETP.LT.OR P3, PT, R213, 0x29, P3 ;  /* 0x00000029d500780c */ /* 0x000fe20001f61670 */
[-C--:B------:R-:W-:Y:S01]  /*11910*/  FMUL.FTZ R52, R52, R21.reuse ;  /* 0x0000001534347220 */ /* 0x080fe20000410000 */
[----:B------:R-:W-:Y:S01]  /*11920*/  FMNMX.FTZ R153, R159, R20, !PT ;  /* 0x000000149f997209 */ /* 0x000fe20007810000 */
[----:B------:R-:W-:Y:S01]  /*11930*/  FMUL.FTZ R53, R53, R21 ;  /* 0x0000001535357220 */ /* 0x000fe20000410000 */
[----:B------:R-:W-:Y:S01]  /*11940*/  FSEL R174, R174, -INF , !P3 ;  /* 0xff800000aeae7808 */ /* 0x000fe20005800000 */
[----:B------:R-:W-:Y:S01]  /*11950*/  MUFU.EX2 R169, R169 ;  /* 0x000000a900a97308 */ /* 0x000fe20000000800 */
[----:B------:R-:W-:Y:S01]  /*11960*/  FMNMX.FTZ R20, R162, R153, !PT ;  /* 0x00000099a2147209 */ /* 0x000fe20007810000 */
[-C--:B------:R-:W-:Y:S01]  /*11970*/  FMUL.FTZ R56, R56, R21.reuse ;  /* 0x0000001538387220 */ /* 0x080fe20000410000 */
[----:B------:R-:W-:Y:S01]  /*11980*/  ISETP.GT.AND P3, PT, R212, 0x30, P2 ;  /* 0x00000030d400780c */ /* 0x000fe20001764270 */
[-C--:B------:R-:W-:Y:S01]  /*11990*/  FMUL.FTZ R57, R57, R21.reuse ;  /* 0x0000001539397220 */ /* 0x080fe20000410000 */
[----:B------:R-:W-:Y:S01]  /*119a0*/  FMNMX.FTZ R153, R163, R20, !PT ;  /* 0x00000014a3997209 */ /* 0x000fe20007810000 */
[----:B------:R-:W-:Y:S01]  /*119b0*/  FMUL.FTZ R60, R60, R21 ;  /* 0x000000153c3c7220 */ /* 0x000fe20000410000 */
        /* <DEDUP_REMOVED lines=20> */
[----:B------:R-:W-:Y:S01]  /*11b00*/  ISETP.GT.AND P2, PT, R212, 0x39, P2 ;  /* 0x00000039d400780c */ /* 0x000fe20001744270 */
[-C--:B------:R-:W-:Y:S01]  /*11b10*/  FMUL.FTZ R76, R76, R21.reuse ;  /* 0x000000154c4c7220 */ /* 0x080fe20000410000 */
[----:B------:R-:W-:Y:S01]  /*11b20*/  FMNMX.FTZ R153, R175, R20, !PT ;  /* 0x00000014af997209 */ /* 0x000fe20007810000 */
[-C--:B------:R-:W-:Y:S01]  /*11b30*/  FMUL.FTZ R77, R77, R21.reuse ;  /* 0x000000154d4d7220 */ /* 0x080fe20000410000 */
[----:B------:R-:W-:Y:S01]  /*11b40*/  ISETP.LT.OR P4, PT, R213, 0x39, P4 ;  /* 0x00000039d500780c */ /* 0x000fe20002781670 */
[----:B------:R-:W-:Y:S01]  /*11b50*/  MUFU.EX2 R181, R181 ;  /* 0x000000b500b57308 */ /* 0x000fe20000000800 */
[----:B------:R-:W-:Y:S01]  /*11b60*/  FSEL R179, R179, -INF , !P3 ;  /* 0xff800000b3b37808 */ /* 0x000fe20005800000 */
[----:B------:R-:W-:Y:S01]  /*11b70*/  FMUL.FTZ R80, R80, R21 ;  /* 0x0000001550507220 */ /* 0x000fe20000410000 */
[----:B------:R-:W-:Y:S01]  /*11b80*/  FMNMX.FTZ R20, R178, R153, !PT ;  /* 0x00000099b2147209 */ /* 0x000fe20007810000 */
[-C--:B------:R-:W-:Y:S01]  /*11b90*/  FMUL.FTZ R81, R81, R21.reuse ;  /* 0x0000001551517220 */ /* 0x080fe20000410000 */
[----:B------:R-:W-:Y:S01]  /*11ba0*/  ISETP.LT.OR P2, PT, R213, 0x3a, P2 ;  /* 0x0000003ad500780c */ /* 0x000fe20001741670 */
[-C--:B------:R-:W-:Y:S01]  /*11bb0*/  FMUL.FTZ R84, R84, R21.reuse ;  /* 0x0000001554547220 */ /* 0x080fe20000410000 */
[----:B------:R-:W-:Y:S01]  /*11bc0*/  FSEL R182, R182, -INF , !P4 ;  /* 0xff800000b6b67808 */ /* 0x000fe20006000000 */
[-C--:B------:R-:W-:Y:S01]  /*11bd0*/  FMUL.FTZ R85, R85, R21.reuse ;  /* 0x0000001555557220 */ /* 0x080fe20000410000 */
[----:B------:R-:W-:Y:S01]  /*11be0*/  FMNMX.FTZ R153, R179, R20, !PT ;  /* 0x00000014b3997209 */ /* 0x000fe20007810000 */
[-C--:B------:R-:W-:Y:S01]  /*11bf0*/  FMUL.FTZ R88, R88, R21.reuse ;  /* 0x0000001558587220 */ /* 0x080fe20000410000 */
[----:B------:R-:W-:Y:S01]  /*11c00*/  FSEL R183, R183, -INF , !P2 ;  /* 0xff800000b7b77808 */ /* 0x000fe20005000000 */
        /* <DEDUP_REMOVED lines=8> */
[-C--:B------:R-:W-:Y:S01]  /*11c90*/  FMUL.FTZ R101, R101, R21.reuse ;  /* 0x0000001565657220 */ /* 0x080fe20000410000 */
[-C--:B------:R-:W-:Y:S01]  /*11ca0*/  FMUL.FTZ R104, R104, R21.reuse ;  /* 0x0000001568687220 */ /* 0x080fe20000410000 */
[----:B------:R-:W5:Y:S01]  /*11cb0*/  SHFL.BFLY PT, R153, R210, 0x2, 0x1f ;  /* 0x0c401f00d2997f89 */ /* 0x000f6200000e0000 */
        /* <DEDUP_REMOVED lines=23> */
[----:B-----5:R-:W-:-:S05]  /*11e30*/  FMNMX.FTZ R20, R210, R153, !PT ;  /* 0x00000099d2147209 */ /* 0x020fca0007810000 */
[----:B------:R-:W5:Y:S02]  /*11e40*/  SHFL.BFLY PT, R153, R20, 0x1, 0x1f ;  /* 0x0c201f0014997f89 */ /* 0x000f6400000e0000 */
[----:B-----5:R-:W-:Y:S01]  /*11e50*/  FMNMX.FTZ R20, R20, R153, !PT ;  /* 0x0000009914147209 */ /* 0x020fe20007810000 */
[----:B------:R-:W-:-:S03]  /*11e60*/  IMAD.MOV R153, RZ, RZ, -R194 ;  /* 0x000000ffff997224 */ /* 0x000fc600078e0ac2 */
[C---:B------:R-:W-:Y:S01]  /*11e70*/  FSETP.NEU.FTZ.AND P2, PT, R20.reuse, -INF , PT ;  /* 0xff8000001400780b */ /* 0x040fe20003f5d000 */
[----:B------:R-:W-:Y:S01]  /*11e80*/  FMUL.FTZ R213, R20, R13 ;  /* 0x0000000d14d57220 */ /* 0x000fe20000410000 */
[----:B------:R-:W-:Y:S02]  /*11e90*/  ISETP.NE.AND P3, PT, R184, R153, PT ;  /* 0x00000099b800720c */ /* 0x000fe40003f65270 */
[----:B------:R5:W1:Y:S02]  /*11ea0*/  MUFU.EX2 R153, R168 ;  /* 0x000000a800997308 */ /* 0x000a640000000800 */
[----:B------:R-:W-:-:S05]  /*11eb0*/  FSEL R213, R213, RZ, P2 ;  /* 0x000000ffd5d57208 */ /* 0x000fca0001000000 */
[-CC-:B------:R-:W-:Y:S01]  /*11ec0*/  FFMA.FTZ R155, R155, R13.reuse, -R213.reuse ;  /* 0x0000000d9b9b7223 */ /* 0x180fe200000108d5 */
[-CC-:B------:R-:W-:Y:S01]  /*11ed0*/  FFMA.FTZ R159, R159, R13.reuse, -R213.reuse ;  /* 0x0000000d9f9f7223 */ /* 0x180fe200000108d5 */
[----:B-----5:R-:W-:Y:S01]  /*11ee0*/  FSEL R168, R20, RZ, P2 ;  /* 0x000000ff14a87208 */ /* 0x020fe20001000000 */
[-C--:B------:R-:W-:Y:S01]  /*11ef0*/  FFMA.FTZ R210, R162, R13.reuse, -R213 ;  /* 0x0000000da2d27223 */ /* 0x080fe200000108d5 */
[----:B------:R-:W-:Y:S02]  /*11f00*/  @!P3 IMAD R212, R209, 0x40, R191 ;  /* 0x00000040d1d4b824 */ /* 0x000fe400078e02bf */
[-CC-:B------:R-:W-:Y:S01]  /*11f10*/  FFMA.FTZ R209, R158, R13.reuse, -R213.reuse ;  /* 0x0000000d9ed17223 */ /* 0x180fe200000108d5 */
[-CC-:B------:R-:W-:Y:S01]  /*11f20*/  FFMA.FTZ R163, R163, R13.reuse, -R213.reuse ;  /* 0x0000000da3a37223 */ /* 0x180fe200000108d5 */
[----:B------:R-:W-:Y:S01]  /*11f30*/  FADD.FTZ R168, -R168, R208 ;  /* 0x000000d0a8a87221 */ /* 0x000fe20000010100 */
        /* <DEDUP_REMOVED lines=10> */
[-C--:B------:R-:W-:Y:S01]  /*11fe0*/  FFMA.FTZ R183, R183, R13.reuse, -R213 ;  /* 0x0000000db7b77223 */ /* 0x080fe200000108d5 */
[C---:B---3--:R-:W-:Y:S01]  /*11ff0*/  FADD.FTZ R213, R157.reuse, R0 ;  /* 0x000000009dd57221 */ /* 0x048fe20000010000 */
[----:B------:R-:W-:Y:S01]  /*12000*/  F2FP.BF16.F32.PACK_AB R154, R157, R156 ;  /* 0x0000009c9d9a723e */ /* 0x000fe200000010ff */
[----:B------:R-:W3:Y:S01]  /*12010*/  MUFU.EX2 R162, R173 ;  /* 0x000000ad00a27308 */ /* 0x000ee20000000800 */
[----:B------:R-:W-:Y:S01]  /*12020*/  FMUL.FTZ R168, R168, R13 ;  /* 0x0000000da8a87220 */ /* 0x000fe20000410000 */
[----:B----4-:R-:W-:Y:S01]  /*12030*/  FADD.FTZ R0, R160, R213 ;  /* 0x000000d5a0007221 */ /* 0x010fe20000010000 */
[----:B0-----:R-:W-:Y:S01]  /*12040*/  F2FP.BF16.F32.PACK_AB R156, R161, R160 ;  /* 0x000000a0a19c723e */ /* 0x001fe200000010ff */
[----:B------:R-:W-:Y:S01]  /*12050*/  @!P3 IMAD R212, R212, 0x4, R2 ;  /* 0x00000004d4d4b824 */ /* 0x000fe200078e0202 */
[----:B-1----:R-:W-:Y:S01]  /*12060*/  F2FP.BF16.F32.PACK_AB R160, R169, R153 ;  /* 0x00000099a9a0723e */ /* 0x002fe200000010ff */
[----:B------:R-:W-:Y:S01]  /*12070*/  FADD.FTZ R157, R161, R0 ;  /* 0x00000000a19d7221 */ /* 0x000fe20000010000 */
[----:B------:R-:W-:Y:S01]  /*12080*/  F2FP.BF16.F32.PACK_AB R158, R165, R164 ;  /* 0x000000a4a59e723e */ /* 0x000fe200000010ff */
[----:B------:R-:W-:Y:S01]  /*12090*/  MUFU.EX2 R166, R180 ;  /* 0x000000b400a67308 */ /* 0x000fe20000000800 */
[----:B------:R-:W-:Y:S01]  /*120a0*/  @!P3 STS [R212+0x28800], R21 ;  /* 0x02880015d400b388 */ /* 0x000fe20000000800 */
[----:B------:R-:W-:Y:S01]  /*120b0*/  FADD.FTZ R0, R164, R157 ;  /* 0x0000009da4007221 */ /* 0x000fe20000010000 */
[----:B------:R-:W-:-:S03]  /*120c0*/  F2FP.BF16.F32.PACK_AB R164, R177, R176 ;  /* 0x000000b0b1a4723e */ /* 0x000fc600000010ff */
[----:B------:R-:W-:Y:S02]  /*120d0*/  FADD.FTZ R0, R165, R0 ;  /* 0x00000000a5007221 */ /* 0x000fe40000010000 */
[----:B------:R-:W0:Y:S02]  /*120e0*/  MUFU.EX2 R168, R168 ;  /* 0x000000a800a87308 */ /* 0x000e240000000800 */
[----:B------:R-:W-:-:S04]  /*120f0*/  FADD.FTZ R0, R153, R0 ;  /* 0x0000000099007221 */ /* 0x000fc80000010000 */
[----:B------:R-:W-:Y:S02]  /*12100*/  FADD.FTZ R157, R169, R0 ;  /* 0x00000000a99d7221 */ /* 0x000fe40000010000 */
[----:B------:R-:W1:Y:S02]  /*12110*/  MUFU.EX2 R153, R208 ;  /* 0x000000d000997308 */ /* 0x000e640000000800 */
[----:B------:R-:W-:-:S04]  /*12120*/  FADD.FTZ R157, R172, R157 ;  /* 0x0000009dac9d7221 */ /* 0x000fc80000010000 */
[C---:B---3--:R-:W-:Y:S01]  /*12130*/  FADD.FTZ R157, R162.reuse, R157 ;  /* 0x0000009da29d7221 */ /* 0x048fe20000010000 */
[----:B------:R-:W-:Y:S01]  /*12140*/  F2FP.BF16.F32.PACK_AB R162, R162, R172 ;  /* 0x000000aca2a2723e */ /* 0x000fe200000010ff */
[----:B------:R-:W-:Y:S01]  /*12150*/  MUFU.EX2 R209, R209 ;  /* 0x000000d100d17308 */ /* 0x000fe20000000800 */
[----:B0-----:R0:W-:Y:S01]  /*12160*/  @!P3 STS [R212+0x28820], R168 ;  /* 0x028820a8d400b388 */ /* 0x0011e20000000800 */
[----:B------:R-:W-:Y:S01]  /*12170*/  FADD.FTZ R0, R176, R157 ;  /* 0x0000009db0007221 */ /* 0x000fe20000010000 */
[-C--:B------:R-:W-:Y:S01]  /*12180*/  FMUL.FTZ R26, R26, R168.reuse ;  /* 0x000000a81a1a7220 */ /* 0x080fe20000410000 */
[-C--:B------:R-:W-:Y:S01]  /*12190*/  FMUL.FTZ R27, R27, R168.reuse ;  /* 0x000000a81b1b7220 */ /* 0x080fe20000410000 */
[-C--:B------:R-:W-:Y:S01]  /*121a0*/  FMUL.FTZ R30, R30, R168.reuse ;  /* 0x000000a81e1e7220 */ /* 0x080fe20000410000 */
[----:B------:R-:W-:Y:S01]  /*121b0*/  FADD.FTZ R157, R177, R0 ;  /* 0x00000000b19d7221 */ /* 0x000fe20000010000 */
[----:B------:R-:W-:Y:S01]  /*121c0*/  FMUL.FTZ R31, R31, R168 ;  /* 0x000000a81f1f7220 */ /* 0x000fe20000410000 */
[----:B------:R-:W3:Y:S01]  /*121d0*/  MUFU.EX2 R172, R155 ;  /* 0x0000009b00ac7308 */ /* 0x000ee20000000800 */
[----:B-1----:R-:W-:Y:S01]  /*121e0*/  FFMA.FTZ R3, R168, R3, R153 ;  /* 0x00000003a8037223 */ /* 0x002fe20000010099 */
[----:B------:R-:W-:Y:S01]  /*121f0*/  FADD.FTZ R0, R166, R157 ;  /* 0x0000009da6007221 */ /* 0x000fe20000010000 */
[----:B------:R-:W-:Y:S01]  /*12200*/  F2FP.BF16.F32.PACK_AB R166, R181, R166 ;  /* 0x000000a6b5a6723e */ /* 0x000fe200000010ff */
[-C--:B------:R-:W-:Y:S01]  /*12210*/  FMUL.FTZ R34, R34, R168.reuse ;  /* 0x000000a822227220 */ /* 0x080fe20000410000 */
[-C--:B------:R-:W-:Y:S01]  /*12220*/  FMUL.FTZ R35, R35, R168.reuse ;  /* 0x000000a823237220 */ /* 0x080fe20000410000 */
[----:B------:R-:W-:Y:S01]  /*12230*/  FADD.FTZ R0, R181, R0 ;  /* 0x00000000b5007221 */ /* 0x000fe20000010000 */
        /* <DEDUP_REMOVED lines=10> */
[----:B---3--:R-:W-:Y:S01]  /*122e0*/  F2FP.BF16.F32.PACK_AB R153, R172, R153 ;  /* 0x00000099ac99723e */ /* 0x008fe200000010ff */
[-C--:B------:R-:W-:Y:S01]  /*122f0*/  FMUL.FTZ R54, R54, R168.reuse ;  /* 0x000000a836367220 */ /* 0x080fe20000410000 */
[-C--:B------:R-:W-:Y:S01]  /*12300*/  FMUL.FTZ R55, R55, R168.reuse ;  /* 0x000000a837377220 */ /* 0x080fe20000410000 */
[-C--:B------:R-:W-:Y:S01]  /*12310*/  FMUL.FTZ R58, R58, R168.reuse ;  /* 0x000000a83a3a7220 */ /* 0x080fe20000410000 */
[-C--:B------:R-:W-:Y:S01]  /*12320*/  FMUL.FTZ R59, R59, R168.reuse ;  /* 0x000000a83b3b7220 */ /* 0x080fe20000410000 */
[-C--:B------:R-:W-:Y:S01]  /*12330*/  FMUL.FTZ R62, R62, R168.reuse ;  /* 0x000000a83e3e7220 */ /* 0x080fe20000410000 */
[-C--:B------:R-:W-:Y:S01]  /*12340*/  FMUL.FTZ R63, R63, R168.reuse ;  /* 0x000000a83f3f7220 */ /* 0x080fe20000410000 */
[----:B------:R-:W3:Y:S01]  /*12350*/  MUFU.EX2 R180, R163 ;  /* 0x000000a300b47308 */ /* 0x000ee20000000800 */
[----:B-1----:R-:W-:Y:S01]  /*12360*/  F2FP.BF16.F32.PACK_AB R155, R176, R209 ;  /* 0x000000d1b09b723e */ /* 0x002fe200000010ff */
[----:B------:R-:W-:Y:S01]  /*12370*/  BAR.SYNC.DEFER_BLOCKING 0xf, 0x100 ;  /* 0x03c4000000007b1d */ /* 0x000fe20000010000 */
        /* <DEDUP_REMOVED lines=14> */
[----:B-1----:R-:W-:Y:S01]  /*12460*/  FADD.FTZ R170, R172, R3 ;  /* 0x00000003acaa7221 */ /* 0x002fe20000010000 */
[-C--:B------:R-:W-:Y:S01]  /*12470*/  FMUL.FTZ R90, R90, R168.reuse ;  /* 0x000000a85a5a7220 */ /* 0x080fe20000410000 */
[-C--:B------:R-:W-:Y:S01]  /*12480*/  FMUL.FTZ R91, R91, R168.reuse ;  /* 0x000000a85b5b7220 */ /* 0x080fe20000410000 */
[-C--:B------:R-:W-:Y:S01]  /*12490*/  FMUL.FTZ R94, R94, R168.reuse ;  /* 0x000000a85e5e7220 */ /* 0x080fe20000410000 */
[----:B------:R-:W-:Y:S01]  /*124a0*/  FADD.FTZ R3, R209, R170 ;  /* 0x000000aad1037221 */ /* 0x000fe20000010000 */
[-C--:B------:R-:W-:Y:S01]  /*124b0*/  FMUL.FTZ R95, R95, R168.reuse ;  /* 0x000000a85f5f7220 */ /* 0x080fe20000410000 */
[-C--:B------:R-:W-:Y:S01]  /*124c0*/  FMUL.FTZ R98, R98, R168.reuse ;  /* 0x000000a862627220 */ /* 0x080fe20000410000 */
[----:B------:R-:W1:Y:S01]  /*124d0*/  MUFU.EX2 R208, R167 ;  /* 0x000000a700d07308 */ /* 0x000e620000000800 */
[----:B0-----:R-:W-:Y:S01]  /*124e0*/  FADD.FTZ R212, R176, R3 ;  /* 0x00000003b0d47221 */ /* 0x001fe20000010000 */
[----:B------:R0:W-:Y:S01]  /*124f0*/  STSM.16.M88.4 [R195+0x26800], R152 ;  /* 0x02680098c3007844 */ /* 0x0001e20000000200 */
[-C--:B------:R-:W-:Y:S01]  /*12500*/  FMUL.FTZ R99, R99, R168.reuse ;  /* 0x000000a863637220 */ /* 0x080fe20000410000 */
[-C--:B------:R-:W-:Y:S01]  /*12510*/  FMUL.FTZ R102, R102, R168.reuse ;  /* 0x000000a866667220 */ /* 0x080fe20000410000 */
[----:B----4-:R-:W-:Y:S01]  /*12520*/  FADD.FTZ R3, R157, R212 ;  /* 0x000000d49d037221 */ /* 0x010fe20000010000 */
[----:B---3--:R-:W-:Y:S01]  /*12530*/  F2FP.BF16.F32.PACK_AB R157, R180, R157 ;  /* 0x0000009db49d723e */ /* 0x008fe200000010ff */
[-C--:B------:R-:W-:Y:S01]  /*12540*/  FMUL.FTZ R103, R103, R168.reuse ;  /* 0x000000a867677220 */ /* 0x080fe20000410000 */
[----:B------:R-:W3:Y:S01]  /*12550*/  MUFU.EX2 R210, R171 ;  /* 0x000000ab00d27308 */ /* 0x000ee20000000800 */
        /* <DEDUP_REMOVED lines=16> */
[----:B----4-:R-:W-:Y:S01]  /*12660*/  FADD.FTZ R174, R180, R3 ;  /* 0x00000003b4ae7221 */ /* 0x010fe20000010000 */
[-C--:B------:R-:W-:Y:S01]  /*12670*/  FMUL.FTZ R134, R134, R168.reuse ;  /* 0x000000a886867220 */ /* 0x080fe20000410000 */
[-C--:B------:R-:W-:Y:S01]  /*12680*/  FMUL.FTZ R135, R135, R168.reuse ;  /* 0x000000a887877220 */ /* 0x080fe20000410000 */
[-C--:B------:R-:W-:Y:S01]  /*12690*/  FMUL.FTZ R138, R138, R168.reuse ;  /* 0x000000a88a8a7220 */ /* 0x080fe20000410000 */
[----:B-----5:R-:W-:Y:S01]  /*126a0*/  FADD.FTZ R3, R159, R174 ;  /* 0x000000ae9f037221 */ /* 0x020fe20000010000 */
[C---:B-1----:R-:W-:Y:S01]  /*126b0*/  F2FP.BF16.F32.PACK_AB R159, R208.reuse, R159 ;  /* 0x0000009fd09f723e */ /* 0x042fe200000010ff */
[-C--:B------:R-:W-:Y:S01]  /*126c0*/  FMUL.FTZ R139, R139, R168.reuse ;  /* 0x000000a88b8b7220 */ /* 0x080fe20000410000 */
[----:B------:R-:W1:Y:S01]  /*126d0*/  MUFU.EX2 R165, R178 ;  /* 0x000000b200a57308 */ /* 0x000e620000000800 */
[----:B------:R-:W-:Y:S01]  /*126e0*/  FADD.FTZ R212, R208, R3 ;  /* 0x00000003d0d47221 */ /* 0x000fe20000010000 */
[-C--:B------:R-:W-:Y:S01]  /*126f0*/  FMUL.FTZ R142, R142, R168.reuse ;  /* 0x000000a88e8e7220 */ /* 0x080fe20000410000 */
[----:B------:R4:W-:Y:S01]  /*12700*/  STSM.16.M88.4 [R198], R156 ;  /* 0x0000009cc6007844 */ /* 0x0009e20000000200 */
[-C--:B------:R-:W-:Y:S01]  /*12710*/  FMUL.FTZ R143, R143, R168.reuse ;  /* 0x000000a88f8f7220 */ /* 0x080fe20000410000 */
[----:B------:R-:W-:Y:S01]  /*12720*/  FADD.FTZ R3, R161, R212 ;  /* 0x000000d4a1037221 */ /* 0x000fe20000010000 */
[----:B---3--:R-:W-:Y:S01]  /*12730*/  F2FP.BF16.F32.PACK_AB R161, R210, R161 ;  /* 0x000000a1d2a1723e */ /* 0x008fe200000010ff */
[-C--:B------:R-:W-:Y:S01]  /*12740*/  FMUL.FTZ R146, R146, R168.reuse ;  /* 0x000000a892927220 */ /* 0x080fe20000410000 */
[----:B------:R-:W3:Y:S01]  /*12750*/  MUFU.EX2 R174, R179 ;  /* 0x000000b300ae7308 */ /* 0x000ee20000000800 */
[----:B------:R-:W-:Y:S01]  /*12760*/  FADD.FTZ R172, R210, R3 ;  /* 0x00000003d2ac7221 */ /* 0x000fe20000010000 */
[-C--:B------:R-:W-:Y:S01]  /*12770*/  FMUL.FTZ R147, R147, R168.reuse ;  /* 0x000000a893937220 */ /* 0x080fe20000410000 */
[-C--:B------:R-:W-:Y:S01]  /*12780*/  FMUL.FTZ R150, R150, R168.reuse ;  /* 0x000000a896967220 */ /* 0x080fe20000410000 */
[----:B------:R-:W-:Y:S01]  /*12790*/  FMUL.FTZ R151, R151, R168 ;  /* 0x000000a897977220 */ /* 0x000fe20000410000 */
[----:B--2---:R-:W-:Y:S01]  /*127a0*/  FADD.FTZ R3, R163, R172 ;  /* 0x000000aca3037221 */ /* 0x004fe20000010000 */
[----:B0-----:R-:W-:-:S02]  /*127b0*/  F2FP.BF16.F32.PACK_AB R163, R170, R163 ;  /* 0x000000a3aaa3723e */ /* 0x001fc400000010ff */
[----:B------:R-:W0:Y:S01]  /*127c0*/  MUFU.EX2 R167, R182 ;  /* 0x000000b600a77308 */ /* 0x000e220000000800 */
[----:B------:R-:W-:Y:S02]  /*127d0*/  FADD.FTZ R176, R170, R3 ;  /* 0x00000003aab07221 */ /* 0x000fe40000010000 */
[----:B------:R4:W-:Y:S02]  /*127e0*/  STSM.16.M88.4 [R196], R160 ;  /* 0x000000a0c4007844 */ /* 0x0009e40000000200 */
[----:B-1----:R-:W-:-:S03]  /*127f0*/  FADD.FTZ R3, R165, R176 ;  /* 0x000000b0a5037221 */ /* 0x002fc60000010000 */
[----:B------:R-:W1:Y:S01]  /*12800*/  MUFU.EX2 R172, R183 ;  /* 0x000000b700ac7308 */ /* 0x000e620000000800 */
[C---:B---3--:R-:W-:Y:S01]  /*12810*/  FADD.FTZ R176, R174.reuse, R3 ;  /* 0x00000003aeb07221 */ /* 0x048fe20000010000 */
[----:B------:R-:W-:-:S03]  /*12820*/  F2FP.BF16.F32.PACK_AB R165, R174, R165 ;  /* 0x000000a5aea5723e */ /* 0x000fc600000010ff */
[----:B0-----:R-:W-:Y:S01]  /*12830*/  FADD.FTZ R3, R167, R176 ;  /* 0x000000b0a7037221 */ /* 0x001fe20000010000 */
[----:B-1----:R-:W-:-:S03]  /*12840*/  F2FP.BF16.F32.PACK_AB R167, R172, R167 ;  /* 0x000000a7aca7723e */ /* 0x002fc600000010ff */
[----:B------:R-:W-:Y:S02]  /*12850*/  FADD.FTZ R3, R172, R3 ;  /* 0x00000003ac037221 */ /* 0x000fe40000010000 */
[----:B------:R4:W-:Y:S01]  /*12860*/  STSM.16.M88.4 [R197], R164 ;  /* 0x000000a4c5007844 */ /* 0x0009e20000000200 */
[----:B------:R-:W-:Y:S05]  /*12870*/  @!P0 BRA `(.L_x_6012) ;  /* 0x0000000000048947 */ /* 0x000fea0003800000 */
[----:B------:R-:W-:Y:S01]  /*12880*/  BPT.TRAP 0x1 ;  /* 0x000000040000795c */ /* 0x000fe20000300000 */
.L_x_6012:
[----:B------:R0:W1:Y:S01]  /*12890*/  SYNCS.PHASECHK.TRANS64.TRYWAIT P2, [R206+URZ+0x28c50], R207 ;  /* 0x028c50cfce0075a7 */ /* 0x000062000804017f */
[----:B------:R-:W-:Y:S05]  /*128a0*/  @!P0 BRA `(.L_x_6013) ;  /* 0x0000000000048947 */ /* 0x000fea0003800000 */
[----:B------:R-:W-:Y:S01]  /*128b0*/  BPT.TRAP 0x1 ;  /* 0x000000040000795c */ /* 0x000fe20000300000 */
.L_x_6013:
[----:B------:R-:W-:Y:S04]  /*128c0*/  BSSY B1, `(.L_x_6014) ;  /* 0x0000004000017945 */ /* 0x000fe80003800000 */
[----:B-1----:R-:W-:Y:S05]  /*128d0*/  @P2 BRA `(.L_x_6015) ;  /* 0x0000000000082947 */ /* 0x002fea0003800000 */
[----:B------:R-:W1:Y:S02]  /*128e0*/  SYNCS.PHASECHK.TRANS64.TRYWAIT P2, [R206+URZ+0x28c50], R207 ;  /* 0x028c50cfce0075a7 */ /* 0x000e64000804017f */
[----:B-1----:R-:W-:Y:S05]  /*128f0*/  @!P2 BRA `(.L_x_6016) ;  /* 0x000000d800dca947 */ /* 0x002fea0003800000 */
.L_x_6015:
[----:B------:R-:W-:Y:S05]  /*12900*/  BSYNC B1 ;  /* 0x0000000000017941 */ /* 0x000fea0003800000 */
.L_x_6014:
[----:B------:R-:W-:Y:S01]  /*12910*/  IMAD R168, R18, 0x1000, R190 ;  /* 0x0000100012a87824 */ /* 0x000fe200078e02be */
[----:B------:R-:W-:Y:S01]  /*12920*/  WARPGROUP.ARRIVE ;  /* 0x00000000000079c5 */ /* 0x000fe20000000000 */
[----:B------:R-:W-:Y:S01]  /*12930*/  IMAD.MOV.U32 R169, RZ, RZ, 0x40000040 ;  /* 0x40000040ffa97424 */ /* 0x000fe200078e00ff */
[----:B------:R-:W-:Y:S01]  /*12940*/  ISETP.GT.AND P2, PT, R14, R202, PT ;  /* 0x000000ca0e00720c */ /* 0x000fe20003f44270 */
[----:B01----:R-:W-:Y:S01]  /*12950*/  @!P1 VIADD R206, R206, 0x28c60 ;  /* 0x00028c60cece9836 */ /* 0x003fe20000000000 */
        /* <DEDUP_REMOVED lines=10> */
[----:B------:R-:W-:Y:S01]  /*12a00*/  VIADD R152, R168, 0x80 ;  /* 0x00000080a8987836 */ /* 0x000fe20000000000 */
        /* <DEDUP_REMOVED lines=31> */
.L_x_5998:
[----:B------:R-:W-:Y:S05]  /*12c00*/  BSYNC B0 ;  /* 0x0000000000007941 */ /* 0x000fea0003800000 */
.L_x_5997:
[----:B------:R-:W2:Y:S01]  /*12c10*/  SHFL.BFLY PT, R5, R0, 0x2, 0x1f ;  /* 0x0c401f0000057f89 */ /* 0x000ea200000e0000 */
[----:B------:R-:W-:Y:S02]  /*12c20*/  VIADD R22, R18, 0x1 ;  /* 0x0000000112167836 */ /* 0x000fe40000000000 */
[----:B------:R-:W-:Y:S01]  /*12c30*/  VIADD R219, R219, 0x1 ;  /* 0x00000001dbdb7836 */ /* 0x000fe20000000000 */
[----:B------:R-:W3:Y:S01]  /*12c40*/  SHFL.BFLY PT, R6, R3, 0x2, 0x1f ;  /* 0x0c401f0003067f89 */ /* 0x000ee200000e0000 */
[----:B------:R-:W-:Y:S08]  /*12c50*/  BAR.ARV 0x8, 0x100 ;  /* 0x0204000000007b1d */ /* 0x000ff00000002000 */
[----:B------:R-:W-:Y:S01]  /*12c60*/  BAR.SYNC.DEFER_BLOCKING 0xf, 0x100 ;  /* 0x03c4000000007b1d */ /* 0x000fe20000010000 */
[----:B------:R-:W-:Y:S01]  /*12c70*/  ISETP.NE.AND P1, PT, R22, 0x2, PT ;  /* 0x000000021600780c */ /* 0x000fe20003f25270 */
[----:B--2---:R-:W-:Y:S01]  /*12c80*/  FADD.FTZ R5, R5, R0 ;  /* 0x0000000005057221 */ /* 0x004fe20000010000 */
[----:B---3--:R-:W-:-:S04]  /*12c90*/  FADD.FTZ R6, R6, R3 ;  /* 0x0000000306067221 */ /* 0x008fc80000010000 */
[----:B------:R-:W2:Y:S01]  /*12ca0*/  SHFL.BFLY PT, R4, R5, 0x1, 0x1f ;  /* 0x0c201f0005047f89 */ /* 0x000ea200000e0000 */
[----:B------:R-:W-:-:S03]  /*12cb0*/  IMAD.MOV.U32 R3, RZ, RZ, RZ ;  /* 0x000000ffff037224 */ /* 0x000fc600078e00ff */
[----:B------:R-:W3:Y:S01]  /*12cc0*/  SHFL.BFLY PT, R7, R6, 0x1, 0x1f ;  /* 0x0c201f0006077f89 */ /* 0x000ee200000e0000 */
[----:B--2---:R-:W-:Y:S01]  /*12cd0*/  FADD.FTZ R9, R5, R4 ;  /* 0x0000000405097221 */ /* 0x004fe20000010000 */
[----:B------:R-:W-:Y:S02]  /*12ce0*/  IMAD.MOV.U32 R4, RZ, RZ, RZ ;  /* 0x000000ffff047224 */ /* 0x000fe400078e00ff */
[----:B---3--:R-:W-:Y:S02]  /*12cf0*/  FADD.FTZ R0, R6, R7 ;  /* 0x0000000706007221 */ /* 0x008fe40000010000 */
[----:B------:R-:W-:Y:S01]  /*12d00*/  FSETP.NE.FTZ.AND P2, PT, R9, RZ, PT ;  /* 0x000000ff0900720b */ /* 0x000fe20003f55000 */
[----:B------:R-:W-:Y:S01]  /*12d10*/  IMAD.MOV R7, RZ, RZ, -R194 ;  /* 0x000000ffff077224 */ /* 0x000fe200078e0ac2 */
[----:B------:R-:W-:Y:S02]  /*12d20*/  SEL R6, RZ, 0x1, P1 ;  /* 0x00000001ff067807 */ /* 0x000fe40000800000 */
[----:B------:R-:W-:-:S02]  /*12d30*/  FSETP.NE.FTZ.AND P3, PT, R0, RZ, PT ;  /* 0x000000ff0000720b */ /* 0x000fc40003f75000 */
[----:B------:R-:W-:Y:S02]  /*12d40*/  ISETP.NE.AND P0, PT, R184, R7, PT ;  /* 0x00000007b800720c */ /* 0x000fe40003f05270 */
[----:B------:R-:W-:-:S05]  /*12d50*/  LOP3.LUT R19, R19, R6, RZ, 0x3c, !PT ;  /* 0x0000000613137212 */ /* 0x000fca00078e3cff */
[----:B------:R-:W2:Y:S04]  /*12d60*/  @P2 MUFU.RCP R3, R9 ;  /* 0x0000000900032308 */ /* 0x000ea80000001000 */
[C---:B------:R-:W-:Y:S02]  /*12d70*/  @P3 FMUL.FTZ R23, R13.reuse, 0.69314718246459960938 ;  /* 0x3f3172180d173820 */ /* 0x040fe40000410000 */
[----:B------:R-:W-:Y:S02]  /*12d80*/  @!P0 IMAD R5, R18, 0x40, R191 ;  /* 0x0000004012058824 */ /* 0x000fe400078e02bf */
[----:B------:R-:W-:Y:S01]  /*12d90*/  @P2 FMUL.FTZ R18, R13, 0.69314718246459960938 ;  /* 0x3f3172180d122820 */ /* 0x000fe20000410000 */
[----:B------:R-:W3:Y:S01]  /*12da0*/  @P3 MUFU.RCP R4, R0 ;  /* 0x0000000000043308 */ /* 0x000ee20000001000 */
[----:B------:R-:W-:-:S07]  /*12db0*/  @!P0 IMAD R5, R5, 0x4, R2 ;  /* 0x0000000405058824 */ /* 0x000fce00078e0202 */
[----:B------:R-:W5:Y:S01]  /*12dc0*/  @P2 MUFU.LG2 R2, R9 ;  /* 0x0000000900022308 */ /* 0x000f620000000c00 */
[-C--:B--2---:R-:W-:Y:S01]  /*12dd0*/  FMUL.FTZ R178, R24, R3.reuse ;  /* 0x0000000318b27220 */ /* 0x084fe20000410000 */
[----:B------:R2:W-:Y:S01]  /*12de0*/  @!P0 STS [R5+0x28800], R3 ;  /* 0x0288000305008388 */ /* 0x0005e20000000800 */
[-C--:B------:R-:W-:Y:S01]  /*12df0*/  FMUL.FTZ R176, R25, R3.reuse ;  /* 0x0000000319b07220 */ /* 0x080fe20000410000 */
[-C--:B------:R-:W-:Y:S01]  /*12e00*/  FMUL.FTZ R177, R28, R3.reuse ;  /* 0x000000031cb17220 */ /* 0x080fe20000410000 */
[-C--:B------:R-:W-:Y:S01]  /*12e10*/  FMUL.FTZ R175, R32, R3.reuse ;  /* 0x0000000320af7220 */ /* 0x080fe20000410000 */
[-C--:B------:R-:W-:Y:S01]  /*12e20*/  FMUL.FTZ R6, R29, R3.reuse ;  /* 0x000000031d067220 */ /* 0x080fe20000410000 */
[-C--:B------:R-:W-:Y:S01]  /*12e30*/  FMUL.FTZ R173, R33, R3.reuse ;  /* 0x0000000321ad7220 */ /* 0x080fe20000410000 */
[----:B------:R-:W0:Y:S01]  /*12e40*/  @P3 MUFU.LG2 R24, R0 ;  /* 0x0000000000183308 */ /* 0x000e220000000c00 */
[----:B---3--:R3:W-:Y:S01]  /*12e50*/  @!P0 STS [R5+0x28820], R4 ;  /* 0x0288200405008388 */ /* 0x0087e20000000800 */
[-C--:B------:R-:W-:Y:S01]  /*12e60*/  FMUL.FTZ R174, R36, R3.reuse ;  /* 0x0000000324ae7220 */ /* 0x080fe20000410000 */
[-C--:B------:R-:W-:Y:S01]  /*12e70*/  FMUL.FTZ R171, R37, R3.reuse ;  /* 0x0000000325ab7220 */ /* 0x080fe20000410000 */
[-C--:B------:R-:W-:Y:S01]  /*12e80*/  FMUL.FTZ R172, R40, R3.reuse ;  /* 0x0000000328ac7220 */ /* 0x080fe20000410000 */
[-C--:B------:R-:W-:Y:S01]  /*12e90*/  FMUL.FTZ R8, R41, R3.reuse ;  /* 0x0000000329087220 */ /* 0x080fe20000410000 */
[-C--:B------:R-:W-:Y:S01]  /*12ea0*/  FMUL.FTZ R170, R44, R3.reuse ;  /* 0x000000032caa7220 */ /* 0x080fe20000410000 */
[-C--:B------:R-:W-:Y:S01]  /*12eb0*/  FMUL.FTZ R10, R45, R3.reuse ;  /* 0x000000032d0a7220 */ /* 0x080fe20000410000 */
[-C--:B------:R-:W-:Y:S01]  /*12ec0*/  FMUL.FTZ R169, R48, R3.reuse ;  /* 0x0000000330a97220 */ /* 0x080fe20000410000 */
[----:B-----5:R-:W-:Y:S01]  /*12ed0*/  @P2 FMUL.FTZ R25, R2, 0.69314718246459960938 ;  /* 0x3f31721802192820 */ /* 0x020fe20000410000 */
[-C--:B----4-:R-:W-:Y:S01]  /*12ee0*/  FMUL.FTZ R166, R49, R3.reuse ;  /* 0x0000000331a67220 */ /* 0x090fe20000410000 */
        /* <DEDUP_REMOVED lines=53> */
[----:B--2---:R-:W-:Y:S02]  /*13240*/  IMAD.MOV.U32 R3, RZ, RZ, -0x800000 ;  /* 0xff800000ff037424 */ /* 0x004fe400078e00ff */
[-C--:B------:R-:W-:Y:S01]  /*13250*/  FMUL.FTZ R11, R46, R4.reuse ;  /* 0x000000042e0b7220 */ /* 0x080fe20000410000 */
[-C--:B------:R-:W-:Y:S01]  /*13260*/  FMUL.FTZ R13, R50, R4.reuse ;  /* 0x00000004320d7220 */ /* 0x080fe20000410000 */
[-C--:B------:R-:W-:Y:S01]  /*13270*/  FMUL.FTZ R15, R54, R4.reuse ;  /* 0x00000004360f7220 */ /* 0x080fe20000410000 */
[-C--:B------:R-:W-:Y:S01]  /*13280*/  FMUL.FTZ R21, R58, R4.reuse ;  /* 0x000000043a157220 */ /* 0x080fe20000410000 */
[----:B------:R-:W-:Y:S01]  /*13290*/  FMUL.FTZ R29, R66, R4 ;  /* 0x00000004421d7220 */ /* 0x000fe20000410000 */
[----:B------:R-:W-:Y:S01]  /*132a0*/  @P2 FFMA.FTZ R32, R18, R12, R25 ;  /* 0x0000000c12202223 */ /* 0x000fe20000010019 */
[----:B------:R-:W-:Y:S01]  /*132b0*/  PLOP3.LUT P0, PT, PT, PT, PT, 0x8, 0x0 ;  /* 0x000000000000781c */ /* 0x000fe20003f0e170 */
        /* <DEDUP_REMOVED lines=61> */
.L_x_5880:
[----:B------:R-:W-:Y:S05]  /*13690*/  BSYNC B7 ;  /* 0x0000000000077941 */ /* 0x000fea0003800000 */
.L_x_5870:
[----:B------:R-:W2:Y:S08]  /*136a0*/  S2UR UR5, SR_CgaCtaId ;  /* 0x00000000000579c3 */ /* 0x000eb00000008800 */
[----:B------:R-:W-:Y:S06]  /*136b0*/  BAR.SYNC.DEFER_BLOCKING 0x5, 0x180 ;  /* 0x0146000000007b1d */ /* 0x000fec0000010000 */
[----:B------:R-:W-:Y:S01]  /*136c0*/  UMOV UR4, 0x400 ;  /* 0x0000040000047882 */ /* 0x000fe20000000000 */
[----:B------:R-:W-:Y:S01]  /*136d0*/  BSSY B0, `(.L_x_6018) ;  /* 0x00002e6000007945 */ /* 0x000fe20003800000 */
[----:B--2---:R-:W-:-:S06]  /*136e0*/  ULEA UR4, UR5, UR4, 0x18 ;  /* 0x0000000405047291 */ /* 0x004fcc000f8ec03f */
[----:B------:R-:W-:-:S05]  /*136f0*/  IMAD.U32 R2, RZ, RZ, UR4 ;  /* 0x00000004ff027e24 */ /* 0x000fca000f8e00ff */
[----:B----4-:R2:W3:Y:S01]  /*13700*/  LDS.128 R24, [R2+0x28cd0] ;  /* 0x028cd00002187984 */ /* 0x0104e20000000c00 */
[----:B------:R-:W-:Y:S06]  /*13710*/  BAR.ARV 0x4, 0x180 ;  /* 0x0106000000007b1d */ /* 0x000fec0000002000 */
[----:B------:R-:W-:Y:S05]  /*13720*/  @P0 BRA `(.L_x_6019) ;  /* 0x00000020000c0947 */ /* 0x000fea0003800000 */
[----:B------:R-:W4:Y:S01]  /*13730*/  S2R R23, SR_SWINHI ;  /* 0x0000000000177919 */ /* 0x000f220000002f00 */
        /* <DEDUP_REMOVED lines=18> */
[----:B----45:R-:W-:-:S02]  /*13860*/  MOV R37, R23 ;  /* 0x0000001700257202 */ /* 0x030fc40000000f00 */
[----:B------:R-:W-:Y:S02]  /*13870*/  F2FP.BF16.F32.PACK_AB R81, R83, R82 ;  /* 0x000000525351723e */ /* 0x000fe400000010ff */
[----:B------:R-:W-:Y:S01]  /*13880*/  F2FP.BF16.F32.PACK_AB R88, R89, R88 ;  /* 0x000000585958723e */ /* 0x000fe200000010ff */
[----:B------:R-:W-:Y:S01]  /*13890*/  IMAD.WIDE R118, R235, 0x2, R36 ;  /* 0x00000002eb767825 */ /* 0x000fe200078e0224 */
[----:B------:R-:W-:Y:S02]  /*138a0*/  F2FP.BF16.F32.PACK_AB R82, R85, R84 ;  /* 0x000000545552723e */ /* 0x000fe400000010ff */
[----:B------:R-:W-:Y:S02]  /*138b0*/  F2FP.BF16.F32.PACK_AB R83, R87, R86 ;  /* 0x000000565753723e */ /* 0x000fe400000010ff */
[C---:B------:R-:W-:Y:S02]  /*138c0*/  IADD3 R41, P1, R118.reuse, 0x20, RZ ;  /* 0x0000002076297810 */ /* 0x040fe40007f3e0ff */
[----:B------:R-:W-:-:S02]  /*138d0*/  IADD3 R45, P0, R118, 0x40, RZ ;  /* 0x00000040762d7810 */ /* 0x000fc40007f1e0ff */
[----:B------:R-:W-:Y:S02]  /*138e0*/  LOP3.LUT R40, R41, 0x380, RZ, 0xc0, !PT ;  /* 0x0000038029287812 */ /* 0x000fe400078ec0ff */
[C---:B------:R-:W-:Y:S02]  /*138f0*/  IADD3 R57, P6, R118.reuse, 0x2020, RZ ;  /* 0x0000202076397810 */ /* 0x040fe40007fde0ff */
[C---:B------:R-:W-:Y:S02]  /*13900*/  IADD3 R49, P4, R118.reuse, 0x60, RZ ;  /* 0x0000006076317810 */ /* 0x040fe40007f9e0ff */
[----:B------:R-:W-:Y:S02]  /*13910*/  IADD3 R53, P3, R118, 0x2000, RZ ;  /* 0x0000200076357810 */ /* 0x000fe40007f7e0ff */
[----:B------:R-:W-:Y:S02]  /*13920*/  SHF.R.U64 R40, R40, 0x3, RZ ;  /* 0x0000000328287819 */ /* 0x000fe400000012ff */
[----:B------:R-:W-:-:S02]  /*13930*/  LOP3.LUT R44, R45, 0x380, RZ, 0xc0, !PT ;  /* 0x000003802d2c7812 */ /* 0x000fc400078ec0ff */
[----:B------:R-:W-:Y:S02]  /*13940*/  LOP3.LUT R56, R57, 0x380, RZ, 0xc0, !PT ;  /* 0x0000038039387812 */ /* 0x000fe400078ec0ff */
[----:B------:R-:W-:Y:S02]  /*13950*/  LOP3.LUT R48, R49, 0x380, RZ, 0xc0, !PT ;  /* 0x0000038031307812 */ /* 0x000fe400078ec0ff */
[----:B------:R-:W-:Y:S02]  /*13960*/  LOP3.LUT R52, R53, 0x380, RZ, 0xc0, !PT ;  /* 0x0000038035347812 */ /* 0x000fe400078ec0ff */
[----:B------:R-:W-:Y:S01]  /*13970*/  LOP3.LUT R40, R40, R41, RZ, 0x3c, !PT ;  /* 0x0000002928287212 */ /* 0x000fe200078e3cff */
[----:B------:R-:W-:Y:S01]  /*13980*/  IMAD.X R41, RZ, RZ, R119, P1 ;  /* 0x000000ffff297224 */ /* 0x000fe200008e0677 */
[----:B------:R-:W-:Y:S02]  /*13990*/  SHF.R.U64 R44, R44, 0x3, RZ ;  /* 0x000000032c2c7819 */ /* 0x000fe400000012ff */
[----:B------:R-:W-:-:S02]  /*139a0*/  IADD3 R65, P2, R118, 0x2060, RZ ;  /* 0x0000206076417810 */ /* 0x000fc40007f5e0ff */
[----:B------:R-:W-:Y:S02]  /*139b0*/  SHF.R.U64 R56, R56, 0x3, RZ ;  /* 0x0000000338387819 */ /* 0x000fe400000012ff */
[----:B------:R-:W-:Y:S02]  /*139c0*/  IADD3 R69, P1, R118, 0x4000, RZ ;  /* 0x0000400076457810 */ /* 0x000fe40007f3e0ff */
[----:B------:R-:W-:Y:S02]  /*139d0*/  SHF.R.U64 R48, R48, 0x3, RZ ;  /* 0x0000000330307819 */ /* 0x000fe400000012ff */
[----:B------:R-:W-:Y:S02]  /*139e0*/  IADD3 R61, P5, R118, 0x2040, RZ ;  /* 0x00002040763d7810 */ /* 0x000fe40007fbe0ff */
[----:B------:R-:W-:Y:S02]  /*139f0*/  SHF.R.U64 R52, R52, 0x3, RZ ;  /* 0x0000000334347819 */ /* 0x000fe400000012ff */
[----:B------:R-:W-:Y:S01]  /*13a00*/  LOP3.LUT R44, R44, R45, RZ, 0x3c, !PT ;  /* 0x0000002d2c2c7212 */ /* 0x000fe200078e3cff */
[----:B------:R-:W-:Y:S01]  /*13a10*/  IMAD.X R45, RZ, RZ, R119, P0 ;  /* 0x000000ffff2d7224 */ /* 0x000fe200000e0677 */
[----:B0-----:R-:W-:-:S02]  /*13a20*/  LOP3.LUT R64, R65, 0x380, RZ, 0xc0, !PT ;  /* 0x0000038041407812 */ /* 0x001fc400078ec0ff */
[----:B------:R-:W-:Y:S01]  /*13a30*/  LOP3.LUT R56, R56, R57, RZ, 0x3c, !PT ;  /* 0x0000003938387212 */ /* 0x000fe200078e3cff */
[--C-:B------:R-:W-:Y:S01]  /*13a40*/  IMAD.X R57, RZ, RZ, R119.reuse, P6 ;  /* 0x000000ffff397224 */ /* 0x100fe200030e0677 */
[----:B------:R-:W-:Y:S02]  /*13a50*/  LOP3.LUT R68, R69, 0x380, RZ, 0xc0, !PT ;  /* 0x0000038045447812 */ /* 0x000fe400078ec0ff */
[----:B------:R-:W-:Y:S01]  /*13a60*/  LOP3.LUT R48, R48, R49, RZ, 0x3c, !PT ;  /* 0x0000003130307212 */ /* 0x000fe200078e3cff */
[--C-:B------:R-:W-:Y:S01]  /*13a70*/  IMAD.X R49, RZ, RZ, R119.reuse, P4 ;  /* 0x000000ffff317224 */ /* 0x100fe200020e0677 */
[----:B------:R-:W-:Y:S02]  /*13a80*/  LOP3.LUT R60, R61, 0x380, RZ, 0xc0, !PT ;  /* 0x000003803d3c7812 */ /* 0x000fe400078ec0ff */
[----:B------:R-:W-:Y:S01]  /*13a90*/  LOP3.LUT R52, R52, R53, RZ, 0x3c, !PT ;  /* 0x0000003534347212 */ /* 0x000fe200078e3cff */
[----:B------:R-:W-:Y:S01]  /*13aa0*/  IMAD.X R53, RZ, RZ, R119, P3 ;  /* 0x000000ffff357224 */ /* 0x000fe200018e0677 */
[----:B------:R-:W-:-:S02]  /*13ab0*/  IADD3 R73, P0, R118, 0x4020, RZ ;  /* 0x0000402076497810 */ /* 0x000fc40007f1e0ff */
[----:B------:R-:W-:Y:S02]  /*13ac0*/  IADD3 R179, P6, R118, 0x6000, RZ ;  /* 0x0000600076b37810 */ /* 0x000fe40007fde0ff */
[----:B------:R-:W-:Y:S02]  /*13ad0*/  SHF.R.U64 R64, R64, 0x3, RZ ;  /* 0x0000000340407819 */ /* 0x000fe400000012ff */
[C---:B------:R-:W-:Y:S01]  /*13ae0*/  IADD3 R99, P4, R118.reuse, 0x4040, RZ ;  /* 0x0000404076637810 */ /* 0x040fe20007f9e0ff */
[----:B------:R-:W-:Y:S01]  /*13af0*/  IMAD.X R107, RZ, RZ, R119, P6 ;  /* 0x000000ffff6b7224 */ /* 0x000fe200030e0677 */
[----:B------:R-:W-:Y:S02]  /*13b00*/  IADD3 R103, P3, R118, 0x4060, RZ ;  /* 0x0000406076677810 */ /* 0x000fe40007f7e0ff */
[----:B------:R-:W-:Y:S02]  /*13b10*/  SHF.R.U64 R68, R68, 0x3, RZ ;  /* 0x0000000344447819 */ /* 0x000fe400000012ff */
[----:B------:R-:W-:-:S02]  /*13b20*/  LOP3.LUT R23, R118, 0x380, RZ, 0xc0, !PT ;  /* 0x0000038076177812 */ /* 0x000fc400078ec0ff */
[----:B------:R-:W-:Y:S02]  /*13b30*/  SHF.R.U64 R60, R60, 0x3, RZ ;  /* 0x000000033c3c7819 */ /* 0x000fe400000012ff */
[----:B------:R-:W-:Y:S02]  /*13b40*/  LOP3.LUT R72, R73, 0x380, RZ, 0xc0, !PT ;  /* 0x0000038049487812 */ /* 0x000fe400078ec0ff */
[----:B------:R-:W-:Y:S02]  /*13b50*/  LOP3.LUT R4, R179, 0x380, RZ, 0xc0, !PT ;  /* 0x00000380b3047812 */ /* 0x000fe400078ec0ff */
[----:B------:R-:W-:Y:S01]  /*13b60*/  LOP3.LUT R64, R64, R65, RZ, 0x3c, !PT ;  /* 0x0000004140407212 */ /* 0x000fe200078e3cff */
[----:B------:R-:W-:Y:S01]  /*13b70*/  IMAD.X R65, RZ, RZ, R119, P2 ;  /* 0x000000ffff417224 */ /* 0x000fe200010e0677 */
[----:B------:R-:W-:Y:S02]  /*13b80*/  LOP3.LUT R98, R99, 0x380, RZ, 0xc0, !PT ;  /* 0x0000038063627812 */ /* 0x000fe400078ec0ff */
[----:B------:R-:W-:-:S02]  /*13b90*/  LOP3.LUT R102, R103, 0x380, RZ, 0xc0, !PT ;  /* 0x0000038067667812 */ /* 0x000fc400078ec0ff */
[----:B------:R-:W-:Y:S01]  /*13ba0*/  LOP3.LUT R68, R68, R69, RZ, 0x3c, !PT ;  /* 0x0000004544447212 */ /* 0x000fe200078e3cff */
[--C-:B------:R-:W-:Y:S01]  /*13bb0*/  IMAD.X R69, RZ, RZ, R119.reuse, P1 ;  /* 0x000000ffff457224 */ /* 0x100fe200008e0677 */
[----:B------:R-:W-:Y:S02]  /*13bc0*/  SHF.R.U64 R23, R23, 0x3, RZ ;  /* 0x0000000317177819 */ /* 0x000fe400000012ff */
[----:B------:R-:W-:Y:S01]  /*13bd0*/  LOP3.LUT R60, R60, R61, RZ, 0x3c, !PT ;  /* 0x0000003d3c3c7212 */ /* 0x000fe200078e3cff */
[----:B------:R-:W-:Y:S01]  /*13be0*/  IMAD.X R61, RZ, RZ, R119, P5 ;  /* 0x000000ffff3d7224 */ /* 0x000fe200028e0677 */
[----:B------:R-:W-:Y:S02]  /*13bf0*/  SHF.R.U64 R72, R72, 0x3, RZ ;  /* 0x0000000348487819 */ /* 0x000fe400000012ff */
[----:B------:R-:W-:Y:S02]  /*13c00*/  IADD3 R22, P2, R118, 0x6040, RZ ;  /* 0x0000604076167810 */ /* 0x000fe40007f5e0ff */
[----:B------:R-:W-:-:S02]  /*13c10*/  SHF.R.U64 R4, R4, 0x3, RZ ;  /* 0x0000000304047819 */ /* 0x000fc400000012ff */
[----:B------:R-:W-:Y:S01]  /*13c20*/  IADD3 R20, P1, R118, 0x6060, RZ ;  /* 0x0000606076147810 */ /* 0x000fe20007f3e0ff */
[--C-:B------:R-:W-:Y:S01]  /*13c30*/  IMAD.X R115, RZ, RZ, R119.reuse, P2 ;  /* 0x000000ffff737224 */ /* 0x100fe200010e0677 */
[----:B------:R-:W-:Y:S02]  /*13c40*/  SHF.R.U64 R98, R98, 0x3, RZ ;  /* 0x0000000362627819 */ /* 0x000fe400000012ff */
[----:B------:R-:W-:Y:S02]  /*13c50*/  SHF.R.U64 R102, R102, 0x3, RZ ;  /* 0x0000000366667819 */ /* 0x000fe400000012ff */
[----:B------:R-:W-:Y:S02]  /*13c60*/  IADD3 R12, P5, R118, 0x6020, RZ ;  /* 0x00006020760c7810 */ /* 0x000fe40007fbe0ff */
[----:B------:R-:W-:Y:S01]  /*13c70*/  LOP3.LUT R118, R23, R118, RZ, 0x3c, !PT ;  /* 0x0000007617767212 */ /* 0x000fe200078e3cff */
[--C-:B------:R-:W-:Y:S01]  /*13c80*/  IMAD.X R23, RZ, RZ, R119.reuse, P1 ;  /* 0x000000ffff177224 */ /* 0x100fe200008e0677 */
[----:B------:R-:W-:Y:S01]  /*13c90*/  LOP3.LUT R72, R72, R73, RZ, 0x3c, !PT ;  /* 0x0000004948487212 */ /* 0x000fe200078e3cff */
[--C-:B------:R-:W-:Y:S01]  /*13ca0*/  IMAD.X R73, RZ, RZ, R119.reuse, P0 ;  /* 0x000000ffff497224 */ /* 0x100fe200000e0677 */
[----:B------:R-:W-:Y:S01]  /*13cb0*/  LOP3.LUT R106, R4, R179, RZ, 0x3c, !PT ;  /* 0x000000b3046a7212 */ /* 0x000fe200078e3cff */
[----:B------:R-:W-:Y:S01]  /*13cc0*/  IMAD.X R111, RZ, RZ, R119, P5 ;  /* 0x000000ffff6f7224 */ /* 0x000fe200028e0677 */
[----:B------:R-:W-:-:S02]  /*13cd0*/  LOP3.LUT R0, R22, 0x380, RZ, 0xc0, !PT ;  /* 0x0000038016007812 */ /* 0x000fc400078ec0ff */
[----:B------:R-:W-:Y:S02]  /*13ce0*/  LOP3.LUT R179, R20, 0x380, RZ, 0xc0, !PT ;  /* 0x0000038014b37812 */ /* 0x000fe400078ec0ff */
[----:B------:R-:W-:Y:S01]  /*13cf0*/  LOP3.LUT R98, R98, R99, RZ, 0x3c, !PT ;  /* 0x0000006362627212 */ /* 0x000fe200078e3cff */
[--C-:B------:R-:W-:Y:S01]  /*13d00*/  IMAD.X R99, RZ, RZ, R119.reuse, P4 ;  /* 0x000000ffff637224 */ /* 0x100fe200020e0677 */
[----:B------:R-:W-:Y:S01]  /*13d10*/  LOP3.LUT R102, R102, R103, RZ, 0x3c, !PT ;  /* 0x0000006766667212 */ /* 0x000fe200078e3cff */
[----:B------:R-:W-:Y:S01]  /*13d20*/  IMAD.X R103, RZ, RZ, R119, P3 ;  /* 0x000000ffff677224 */ /* 0x000fe200018e0677 */
[----:B------:R-:W-:Y:S02]  /*13d30*/  ISETP.NE.U32.AND P0, PT, RZ, UR4, PT ;  /* 0x00000004ff007c0c */ /* 0x000fe4000bf05070 */
[----:B------:R-:W-:Y:S02]  /*13d40*/  MOV R118, R118 ;  /* 0x0000007600767202 */ /* 0x000fe40000000f00 */
[----:B------:R-:W-:Y:S01]  /*13d50*/  F2FP.BF16.F32.PACK_AB R4, R176, R178 ;  /* 0x000000b2b004723e */ /* 0x000fe200000010ff */
[----:B------:R-:W-:Y:S01]  /*13d60*/  BAR.SYNC.DEFER_BLOCKING 0x1, 0x100 ;  /* 0x0044000000007b1d */ /* 0x000fe20000010000 */
[----:B------:R-:W-:-:S02]  /*13d70*/  LOP3.LUT R119, R12, 0x380, RZ, 0xc0, !PT ;  /* 0x000003800c777812 */ /* 0x000fc400078ec0ff */
[----:B------:R-:W-:Y:S02]  /*13d80*/  SHF.R.U64 R177, R0, 0x3, RZ ;  /* 0x0000000300b17819 */ /* 0x000fe400000012ff */
[----:B------:R-:W-:Y:S02]  /*13d90*/  SHF.R.U64 R179, R179, 0x3, RZ ;  /* 0x00000003b3b37819 */ /* 0x000fe400000012ff */
[----:B------:R-:W-:Y:S01]  /*13da0*/  ISETP.NE.AND.EX P0, PT, RZ, UR5, PT, P0 ;  /* 0x00000005ff007c0c */ /* 0x000fe2000bf05300 */
[----:B------:R-:W-:Y:S01]  /*13db0*/  ULDC.64 UR4, c[0x0][0xc08] ;  /* 0x0003020000047ab9 */ /* 0x000fe20000000a00 */
[----:B------:R-:W-:Y:S02]  /*13dc0*/  SHF.R.U64 R119, R119, 0x3, RZ ;  /* 0x0000000377777819 */ /* 0x000fe400000012ff */
[----:B------:R-:W-:Y:S02]  /*13dd0*/  LOP3.LUT R114, R177, R22, RZ, 0x3c, !PT ;  /* 0x00000016b1727212 */ /* 0x000fe400078e3cff */
[----:B------:R-:W-:-:S02]  /*13de0*/  LOP3.LUT R22, R179, R20, RZ, 0x3c, !PT ;  /* 0x00000014b3167212 */ /* 0x000fc400078e3cff */
[----:B------:R-:W-:Y:S02]  /*13df0*/  ISETP.NE.U32.AND P6, PT, RZ, UR4, PT ;  /* 0x00000004ff007c0c */ /* 0x000fe4000bfc5070 */
[----:B------:R-:W-:Y:S02]  /*13e00*/  MOV R41, R40 ;  /* 0x0000002800297202 */ /* 0x000fe40000000f00 */
[----:B------:R-:W-:Y:S02]  /*13e10*/  LOP3.LUT R110, R119, R12, RZ, 0x3c, !PT ;  /* 0x0000000c776e7212 */ /* 0x000fe400078e3cff */
[----:B------:R-:W-:Y:S02]  /*13e20*/  MOV R44, R44 ;  /* 0x0000002c002c7202 */ /* 0x000fe40000000f00 */
[----:B------:R-:W-:Y:S01]  /*13e30*/  MOV R48, R48 ;  /* 0x0000003000307202 */ /* 0x000fe20000000f00 */
[----:B------:R0:W-:Y:S01]  /*13e40*/  STSM.16.M88.4 [R118], R4 ;  /* 0x0000000476007844 */ /* 0x0001e20000000200 */
[----:B------:R-:W-:-:S02]  /*13e50*/  F2FP.BF16.F32.PACK_AB R12, R166, R169 ;  /* 0x000000a9a60c723e */ /* 0x000fc400000010ff */
[----:B------:R-:W-:Y:S02]  /*13e60*/  ISETP.NE.AND.EX P6, PT, RZ, UR5, PT, P6 ;  /* 0x00000005ff007c0c */ /* 0x000fe4000bfc5360 */
[----:B------:R-:W-:Y:S02]  /*13e70*/  MOV R52, R52 ;  /* 0x0000003400347202 */ /* 0x000fe40000000f00 */
[----:B------:R-:W-:Y:S02]  /*13e80*/  F2FP.BF16.F32.PACK_AB R20, R163, R165 ;  /* 0x000000a5a314723e */ /* 0x000fe400000010ff */
[----:B------:R-:W-:Y:S02]  /*13e90*/  MOV R56, R56 ;  /* 0x0000003800387202 */ /* 0x000fe40000000f00 */
[----:B------:R-:W-:Y:S02]  /*13ea0*/  MOV R60, R60 ;  /* 0x0000003c003c7202 */ /* 0x000fe40000000f00 */
[----:B------:R-:W-:-:S02]  /*13eb0*/  MOV R64, R64 ;  /* 0x0000004000407202 */ /* 0x000fc40000000f00 */
[----:B------:R-:W-:Y:S02]  /*13ec0*/  F2FP.BF16.F32.PACK_AB R89, R91, R90 ;  /* 0x0000005a5b59723e */ /* 0x000fe400000010ff */
[----:B0-----:R-:W-:Y:S02]  /*13ed0*/  F2FP.BF16.F32.PACK_AB R4, R173, R175 ;  /* 0x000000afad04723e */ /* 0x001fe400000010ff */
[----:B------:R-:W-:Y:S02]  /*13ee0*/  F2FP.BF16.F32.PACK_AB R5, R35, R34 ;  /* 0x000000222305723e */ /* 0x000fe400000010ff */
[----:B------:R-:W-:Y:S02]  /*13ef0*/  F2FP.BF16.F32.PACK_AB R6, R171, R174 ;  /* 0x000000aeab06723e */ /* 0x000fe400000010ff */
[----:B------:R-:W-:Y:S02]  /*13f00*/  F2FP.BF16.F32.PACK_AB R7, R39, R38 ;  /* 0x000000262707723e */ /* 0x000fe400000010ff */
[----:B------:R-:W-:-:S02]  /*13f10*/  MOV R34, R22 ;  /* 0x0000001600227202 */ /* 0x000fc40000000f00 */
[----:B------:R-:W-:Y:S01]  /*13f20*/  F2FP.BF16.F32.PACK_AB R22, R161, R164 ;  /* 0x000000a4a116723e */ /* 0x000fe200000010ff */
[----:B------:R0:W-:Y:S01]  /*13f30*/  STSM.16.M88.4 [R41], R4 ;  /* 0x0000000429007844 */ /* 0x0001e20000000200 */
[----:B------:R-:W-:Y:S02]  /*13f40*/  F2FP.BF16.F32.PACK_AB R23, R63, R62 ;  /* 0x0000003e3f17723e */ /* 0x000fe400000010ff */
[----:B------:R-:W-:Y:S01]  /*13f50*/  MOV R68, R68 ;  /* 0x0000004400447202 */ /* 0x000fe20000000f00 */
[----:B------:R-:W-:Y:S01]  /*13f60*/  STSM.16.M88.4 [R44], R8 ;  /* 0x000000082c007844 */ /* 0x000fe20000000200 */
[----:B---3--:R-:W-:Y:S02]  /*13f70*/  MOV R24, R98 ;  /* 0x0000006200187202 */ /* 0x008fe40000000f00 */
[----:B------:R-:W-:Y:S01]  /*13f80*/  F2FP.BF16.F32.PACK_AB R90, R93, R92 ;  /* 0x0000005c5d5a723e */ /* 0x000fe200000010ff */
[----:B------:R-:W-:Y:S01]  /*13f90*/  STSM.16.M88.4 [R48], R12 ;  /* 0x0000000c30007844 */ /* 0x000fe20000000200 */
[----:B------:R-:W-:-:S02]  /*13fa0*/  F2FP.BF16.F32.PACK_AB R91, R95, R94 ;  /* 0x0000005e5f5b723e */ /* 0x000fc400000010ff */
[----:B------:R-:W-:Y:S01]  /*13fb0*/  F2FP.BF16.F32.PACK_AB R96, R97, R96 ;  /* 0x000000606160723e */ /* 0x000fe200000010ff */
[----:B------:R-:W-:Y:S01]  /*13fc0*/  STSM.16.M88.4 [R52], R20 ;  /* 0x0000001434007844 */ /* 0x000fe20000000200 */
[----:B------:R-:W-:Y:S02]  /*13fd0*/  MOV R72, R72 ;  /* 0x0000004800487202 */ /* 0x000fe40000000f00 */
[----:B------:R-:W-:Y:S01]  /*13fe0*/  MOV R40, R106 ;  /* 0x0000006a00287202 */ /* 0x000fe20000000f00 */
[----:B------:R-:W-:Y:S01]  /*13ff0*/  STSM.16.M88.4 [R56], R28 ;  /* 0x0000001c38007844 */ /* 0x000fe20000000200 */
[----:B0-----:R-:W-:Y:S02]  /*14000*/  F2FP.BF16.F32.PACK_AB R4, R156, R159 ;  /* 0x0000009f9c04723e */ /* 0x001fe400000010ff */
[----:B------:R-:W-:Y:S02]  /*14010*/  F2FP.BF16.F32.PACK_AB R5, R75, R74 ;  /* 0x0000004a4b05723e */ /* 0x000fe400000010ff */
[----:B------:R-:W-:-:S02]  /*14020*/  F2FP.BF16.F32.PACK_AB R6, R77, R157 ;  /* 0x0000009d4d06723e */ /* 0x000fc400000010ff */
[----:B------:R-:W-:Y:S02]  /*14030*/  F2FP.BF16.F32.PACK_AB R7, R79, R78 ;  /* 0x0000004e4f07723e */ /* 0x000fe400000010ff */
[----:B------:R-:W-:Y:S02]  /*14040*/  F2FP.BF16.F32.PACK_AB R97, R42, R33 ;  /* 0x000000212a61723e */ /* 0x000fe400000010ff */
[----:B------:R-:W-:Y:S01]  /*14050*/  F2FP.BF16.F32.PACK_AB R98, R101, R100 ;  /* 0x000000646562723e */ /* 0x000fe200000010ff */
[----:B------:R0:W-:Y:S01]  /*14060*/  STSM.16.M88.4 [R60], R4 ;  /* 0x000000043c007844 */ /* 0x0001e20000000200 */
[----:B------:R-:W-:Y:S02]  /*14070*/  F2FP.BF16.F32.PACK_AB R99, R50, R46 ;  /* 0x0000002e3263723e */ /* 0x000fe400000010ff */
[----:B------:R-:W-:Y:S01]  /*14080*/  F2FP.BF16.F32.PACK_AB R104, R105, R104 ;  /* 0x000000686968723e */ /* 0x000fe200000010ff */
[----:B------:R-:W-:Y:S01]  /*14090*/  STSM.16.M88.4 [R64], R80 ;  /* 0x0000005040007844 */ /* 0x000fe20000000200 */
[----:B------:R-:W-:-:S02]  /*140a0*/  MOV R0, R114 ;  /* 0x0000007200007202 */ /* 0x000fc40000000f00 */
[----:B------:R-:W-:Y:S01]  /*140b0*/  F2FP.BF16.F32.PACK_AB R105, R58, R54 ;  /* 0x000000363a69723e */ /* 0x000fe200000010ff */
[----:B------:R-:W-:Y:S01]  /*140c0*/  STSM.16.M88.4 [R68], R88 ;  /* 0x0000005844007844 */ /* 0x000fe20000000200 */
[----:B------:R-:W-:Y:S02]  /*140d0*/  F2FP.BF16.F32.PACK_AB R106, R109, R108 ;  /* 0x0000006c6d6a723e */ /* 0x000fe400000010ff */
[----:B------:R-:W-:Y:S01]  /*140e0*/  F2FP.BF16.F32.PACK_AB R107, R76, R66 ;  /* 0x000000424c6b723e */ /* 0x000fe200000010ff */
[----:B------:R-:W-:Y:S01]  /*140f0*/  STSM.16.M88.4 [R72], R96 ;  /* 0x0000006048007844 */ /* 0x000fe20000000200 */
[----:B------:R-:W-:Y:S02]  /*14100*/  F2FP.BF16.F32.PACK_AB R112, R113, R112 ;  /* 0x000000707170723e */ /* 0x000fe400000010ff */
[----:B------:R-:W-:Y:S01]  /*14110*/  F2FP.BF16.F32.PACK_AB R120, R121, R120 ;  /* 0x000000787978723e */ /* 0x000fe200000010ff */
[----:B------:R3:W-:Y:S01]  /*14120*/  STSM.16.M88.4 [R24], R104 ;  /* 0x0000006818007844 */ /* 0x0007e20000000200 */
[----:B------:R-:W-:Y:S01]  /*14130*/  MOV R102, R102 ;  /* 0x0000006600667202 */ /* 0x000fe20000000f00 */
[----:B0-----:R-:W0:Y:S01]  /*14140*/  LDC.64 R4, c[0x0][0xc00] ;  /* 0x00030000ff047b82 */ /* 0x001e220000000a00 */
[----:B------:R-:W-:-:S02]  /*14150*/  F2FP.BF16.F32.PACK_AB R113, R153, R152 ;  /* 0x000000989971723e */ /* 0x000fc400000010ff */
[----:B------:R-:W-:Y:S02]  /*14160*/  F2FP.BF16.F32.PACK_AB R114, R117, R116 ;  /* 0x000000747572723e */ /* 0x000fe400000010ff */
[----:B------:R-:W-:Y:S02]  /*14170*/  F2FP.BF16.F32.PACK_AB R115, R155, R154 ;  /* 0x0000009a9b73723e */ /* 0x000fe400000010ff */
[----:B------:R-:W-:Y:S01]  /*14180*/  F2FP.BF16.F32.PACK_AB R121, R123, R122 ;  /* 0x0000007a7b79723e */ /* 0x000fe200000010ff */
[----:B------:R-:W4:Y:S01]  /*14190*/  @P6 LDC.64 R6, c[0x0][0xc08] ;  /* 0x00030200ff066b82 */ /* 0x000f220000000a00 */
[----:B------:R-:W-:Y:S01]  /*141a0*/  F2FP.BF16.F32.PACK_AB R128, R129, R128 ;  /* 0x000000808180723e */ /* 0x000fe200000010ff */
[----:B------:R-:W-:Y:S01]  /*141b0*/  STSM.16.M88.4 [R102], R112 ;  /* 0x0000007066007844 */ /* 0x000fe20000000200 */
[----:B------:R-:W-:Y:S02]  /*141c0*/  F2FP.BF16.F32.PACK_AB R122, R125, R124 ;  /* 0x0000007c7d7a723e */ /* 0x000fe400000010ff */
[----:B------:R-:W-:-:S02]  /*141d0*/  F2FP.BF16.F32.PACK_AB R123, R127, R126 ;  /* 0x0000007e7f7b723e */ /* 0x000fc400000010ff */
[----:B------:R-:W-:Y:S02]  /*141e0*/  F2FP.BF16.F32.PACK_AB R136, R137, R136 ;  /* 0x000000888988723e */ /* 0x000fe400000010ff */
[----:B------:R-:W-:Y:S01]  /*141f0*/  F2FP.BF16.F32.PACK_AB R144, R145, R144 ;  /* 0x000000909190723e */ /* 0x000fe200000010ff */
[----:B------:R-:W-:Y:S01]  /*14200*/  STSM.16.M88.4 [R40], R120 ;  /* 0x0000007828007844 */ /* 0x000fe20000000200 */
[----:B------:R-:W-:Y:S01]  /*14210*/  F2FP.BF16.F32.PACK_AB R129, R131, R130 ;  /* 0x000000828381723e */ /* 0x000fe200000010ff */
[----:B------:R-:W-:Y:S01]  /*14220*/  ULDC UR4, c[0x0][0xa88] ;  /* 0x0002a20000047ab9 */ /* 0x000fe20000000800 */
[----:B------:R-:W-:Y:S01]  /*14230*/  MOV R110, R110 ;  /* 0x0000006e006e7202 */ /* 0x000fe20000000f00 */
[----:B---3--:R-:W-:Y:S01]  /*14240*/  IMAD.MOV.U32 R24, RZ, RZ, RZ ;  /* 0x000000ffff187224 */ /* 0x008fe200078e00ff */
[----:B------:R-:W-:Y:S01]  /*14250*/  F2FP.BF16.F32.PACK_AB R130, R133, R132 ;  /* 0x000000848582723e */ /* 0x000fe200000010ff */
[----:B0-----:R-:W-:Y:S01]  /*14260*/  IMAD.WIDE R10, R205, 0x4, R4 ;  /* 0x00000004cd0a7825 */ /* 0x001fe200078e0204 */
[----:B------:R-:W-:-:S02]  /*14270*/  F2FP.BF16.F32.PACK_AB R131, R135, R134 ;  /* 0x000000868783723e */ /* 0x000fc400000010ff */
[----:B------:R-:W-:Y:S02]  /*14280*/  F2FP.BF16.F32.PACK_AB R137, R139, R138 ;  /* 0x0000008a8b89723e */ /* 0x000fe400000010ff */
[----:B------:R-:W-:Y:S01]  /*14290*/  F2FP.BF16.F32.PACK_AB R138, R141, R140 ;  /* 0x0000008c8d8a723e */ /* 0x000fe200000010ff */
[----:B------:R-:W-:Y:S01]  /*142a0*/  STSM.16.M88.4 [R110], R128 ;  /* 0x000000806e007844 */ /* 0x000fe20000000200 */
[----:B------:R-:W-:Y:S02]  /*142b0*/  F2FP.BF16.F32.PACK_AB R139, R143, R142 ;  /* 0x0000008e8f8b723e */ /* 0x000fe400000010ff */
[----:B------:R-:W-:Y:S02]  /*142c0*/  F2FP.BF16.F32.PACK_AB R145, R147, R146 ;  /* 0x000000929391723e */ /* 0x000fe400000010ff */
[----:B------:R-:W-:Y:S01]  /*142d0*/  F2FP.BF16.F32.PACK_AB R146, R149, R148 ;  /* 0x000000949592723e */ /* 0x000fe200000010ff */
[----:B------:R0:W-:Y:S01]  /*142e0*/  STSM.16.M88.4 [R0], R136 ;  /* 0x0000008800007844 */ /* 0x0001e20000000200 */
[----:B------:R-:W-:-:S05]  /*142f0*/  F2FP.BF16.F32.PACK_AB R147, R151, R150 ;  /* 0x000000969793723e */ /* 0x000fca00000010ff */
[----:B------:R3:W-:Y:S01]  /*14300*/  STSM.16.M88.4 [R34], R144 ;  /* 0x0000009022007844 */ /* 0x0007e20000000200 */
[----:B------:R-:W-:Y:S01]  /*14310*/  BAR.SYNC.DEFER_BLOCKING 0x1, 0x100 ;  /* 0x0044000000007b1d */ /* 0x000fe20000010000 */
[----:B----4-:R-:W-:-:S04]  /*14320*/  @P6 IMAD.WIDE R6, R205, 0x4, R6 ;  /* 0x00000004cd066825 */ /* 0x010fc800078e0206 */
[----:B0-----:R-:W-:Y:S01]  /*14330*/  IMAD.U32 R0, RZ, RZ, UR4 ;  /* 0x00000004ff007e24 */ /* 0x001fe2000f8e00ff */
[----:B------:R0:W5:Y:S01]  /*14340*/  @P0 LDG.E R24, desc[UR42][R10.64] ;  /* 0x0000002a0a180981 */ /* 0x000162000c1e1900 */
[----:B------:R-:W-:-:S04]  /*14350*/  IMAD R5, R221, 0x40, R200 ;  /* 0x00000040dd057824 */ /* 0x000fc800078e02c8 */
        /* <DEDUP_REMOVED lines=22> */
[C---:B------:R-:W-:Y:S02]  /*144c0*/  IADD3 R35, P5, R4.reuse, 0x5000, RZ ;  /* 0x0000500004237810 */ /* 0x040fe40007fbe0ff */
[----:B------:R-:W-:-:S02]  /*144d0*/  IADD3 R37, P1, R4, 0x6000, RZ ;  /* 0x0000600004257810 */ /* 0x000fc40007f3e0ff */
[C---:B------:R-:W-:Y:S02]  /*144e0*/  IADD3 R41, P2, R4.reuse, 0x7000, RZ ;  /* 0x0000700004297810 */ /* 0x040fe40007f5e0ff */
[C---:B------:R-:W-:Y:S02]  /*144f0*/  IADD3 R45, P3, R4.reuse, 0x8000, RZ ;  /* 0x00008000042d7810 */ /* 0x040fe40007f7e0ff */
[----:B------:R-:W-:Y:S02]  /*14500*/  IADD3 R49, P4, R4, 0x9000, RZ ;  /* 0x0000900004317810 */ /* 0x000fe40007f9e0ff */
[----:B------:R-:W-:Y:S02]  /*14510*/  P2R R14, PR, RZ, 0x20 ;  /* 0x00000020ff0e7803 */ /* 0x000fe40000000000 */
[----:B---3--:R-:W-:Y:S02]  /*14520*/  LOP3.LUT R34, R35, 0x380, RZ, 0xc0, !PT ;  /* 0x0000038023227812 */ /* 0x008fe400078ec0ff */
[----:B------:R-:W-:-:S02]  /*14530*/  LOP3.LUT R36, R37, 0x380, RZ, 0xc0, !PT ;  /* 0x0000038025247812 */ /* 0x000fc400078ec0ff */
[----:B------:R-:W-:Y:S02]  /*14540*/  LOP3.LUT R40, R41, 0x380, RZ, 0xc0, !PT ;  /* 0x0000038029287812 */ /* 0x000fe400078ec0ff */
[----:B------:R-:W-:Y:S02]  /*14550*/  LOP3.LUT R44, R45, 0x380, RZ, 0xc0, !PT ;  /* 0x000003802d2c7812 */ /* 0x000fe400078ec0ff */
[----:B------:R-:W-:Y:S02]  /*14560*/  LOP3.LUT R48, R49, 0x380, RZ, 0xc0, !PT ;  /* 0x0000038031307812 */ /* 0x000fe400078ec0ff */
[----:B------:R-:W-:Y:S02]  /*14570*/  IADD3 R53, P5, R4, 0xa000, RZ ;  /* 0x0000a00004357810 */ /* 0x000fe40007fbe0ff */
[----:B------:R-:W-:Y:S02]  /*14580*/  SHF.R.U64 R34, R34, 0x3, RZ ;  /* 0x0000000322227819 */ /* 0x000fe400000012ff */
[----:B------:R-:W-:-:S02]  /*14590*/  SHF.R.U64 R36, R36, 0x3, RZ ;  /* 0x0000000324247819 */ /* 0x000fc400000012ff */
[----:B------:R-:W-:Y:S02]  /*145a0*/  LOP3.LUT R52, R53, 0x380, RZ, 0xc0, !PT ;  /* 0x0000038035347812 */ /* 0x000fe400078ec0ff */
[----:B------:R-:W-:Y:S02]  /*145b0*/  SHF.R.U64 R40, R40, 0x3, RZ ;  /* 0x0000000328287819 */ /* 0x000fe400000012ff */
[----:B------:R-:W-:Y:S02]  /*145c0*/  SHF.R.U64 R44, R44, 0x3, RZ ;  /* 0x000000032c2c7819 */ /* 0x000fe400000012ff */
[----:B------:R-:W-:Y:S02]  /*145d0*/  SHF.R.U64 R48, R48, 0x3, RZ ;  /* 0x0000000330307819 */ /* 0x000fe400000012ff */
[----:B------:R-:W-:Y:S02]  /*145e0*/  LOP3.LUT R34, R34, R35, RZ, 0x3c, !PT ;  /* 0x0000002322227212 */ /* 0x000fe400078e3cff */
[----:B------:R-:W-:-:S02]  /*145f0*/  LOP3.LUT R36, R36, R37, RZ, 0x3c, !PT ;  /* 0x0000002524247212 */ /* 0x000fc400078e3cff */
[----:B------:R-:W-:Y:S02]  /*14600*/  LOP3.LUT R40, R40, R41, RZ, 0x3c, !PT ;  /* 0x0000002928287212 */ /* 0x000fe400078e3cff */
[----:B------:R-:W-:Y:S02]  /*14610*/  LOP3.LUT R44, R44, R45, RZ, 0x3c, !PT ;  /* 0x0000002d2c2c7212 */ /* 0x000fe400078e3cff */
[----:B------:R-:W-:Y:S02]  /*14620*/  LOP3.LUT R48, R48, R49, RZ, 0x3c, !PT ;  /* 0x0000003130307212 */ /* 0x000fe400078e3cff */
[----:B------:R-:W-:Y:S01]  /*14630*/  SHF.R.U64 R52, R52, 0x3, RZ ;  /* 0x0000000334347819 */ /* 0x000fe200000012ff */
[----:B0-----:R-:W-:Y:S06]  /*14640*/  @P6 BRA `(.L_x_6020) ;  /* 0x0000000000106947 */ /* 0x001fec0003800000 */
[----:B------:R-:W-:Y:S05]  /*14650*/  @!P0 BRA `(.L_x_6020) ;  /* 0x00000000000c8947 */ /* 0x000fea0003800000 */
[----:B------:R-:W3:Y:S04]  /*14660*/  LDG.E R7, desc[UR42][R10.64] ;  /* 0x0000002a0a077981 */ /* 0x000ee8000c1e1900 */
[----:B-----5:R-:W3:Y:S02]  /*14670*/  LDG.E R0, desc[UR42][R10.64+0x4] ;  /* 0x0000042a0a007981 */ /* 0x020ee4000c1e1900 */
[----:B---3--:R-:W-:-:S07]  /*14680*/  IMAD.IADD R0, R0, 0x1, -R7 ;  /* 0x0000000100007824 */ /* 0x008fce00078e0a07 */
.L_x_6020:
[----:B------:R-:W0:Y:S01]  /*14690*/  SHFL.IDX PT, R6, R222, RZ, 0x1f ;  /* 0x00001fffde067589 */ /* 0x000e2200000e0000 */
[----:B------:R-:W-:Y:S01]  /*146a0*/  ISETP.NE.AND P6, PT, R14, RZ, PT ;  /* 0x000000ff0e00720c */ /* 0x000fe20003fc5270 */
[--C-:B------:R-:W-:Y:S01]  /*146b0*/  IMAD.X R49, RZ, RZ, R5.reuse, P4 ;  /* 0x000000ffff317224 */ /* 0x100fe200020e0605 */
[----:B------:R-:W-:Y:S01]  /*146c0*/  LOP3.LUT R52, R52, R53, RZ, 0x3c, !PT ;  /* 0x0000003534347212 */ /* 0x000fe200078e3cff */
        /* <DEDUP_REMOVED lines=9> */
[----:B------:R-:W-:-:S02]  /*14760*/  LOP3.LUT R7, R4, 0x380, RZ, 0xc0, !PT ;  /* 0x0000038004077812 */ /* 0x000fc400078ec0ff */
[----:B------:R-:W-:Y:S02]  /*14770*/  IADD3 R11, P5, R4, 0xf000, RZ ;  /* 0x0000f000040b7810 */ /* 0x000fe40007fbe0ff */
[----:B------:R-:W-:Y:S02]  /*14780*/  LOP3.LUT R56, R57, 0x380, RZ, 0xc0, !PT ;  /* 0x0000038039387812 */ /* 0x000fe400078ec0ff */
[----:B------:R-:W-:Y:S01]  /*14790*/  LOP3.LUT R60, R61, 0x380, RZ, 0xc0, !PT ;  /* 0x000003803d3c7812 */ /* 0x000fe200078ec0ff */
[----:B------:R-:W-:Y:S01]  /*147a0*/  IMAD.X R73, RZ, RZ, R5, P5 ;  /* 0x000000ffff497224 */ /* 0x000fe200028e0605 */
[----:B------:R-:W-:Y:S02]  /*147b0*/  LOP3.LUT R64, R65, 0x380, RZ, 0xc0, !PT ;  /* 0x0000038041407812 */ /* 0x000fe400078ec0ff */
[----:B------:R-:W-:Y:S02]  /*147c0*/  LOP3.LUT R68, R69, 0x380, RZ, 0xc0, !PT ;  /* 0x0000038045447812 */ /* 0x000fe400078ec0ff */
[----:B0-----:R-:W-:-:S02]  /*147d0*/  ISETP.NE.AND P4, PT, R6, RZ, PT ;  /* 0x000000ff0600720c */ /* 0x001fc40003f85270 */
[----:B------:R-:W-:Y:S02]  /*147e0*/  SHF.R.U64 R7, R7, 0x3, RZ ;  /* 0x0000000307077819 */ /* 0x000fe400000012ff */
[----:B------:R-:W-:Y:S02]  /*147f0*/  LOP3.LUT R10, R11, 0x380, RZ, 0xc0, !PT ;  /* 0x000003800b0a7812 */ /* 0x000fe400078ec0ff */
[----:B------:R-:W-:Y:S02]  /*14800*/  SHF.R.U64 R56, R56, 0x3, RZ ;  /* 0x0000000338387819 */ /* 0x000fe400000012ff */
[----:B------:R-:W-:Y:S02]  /*14810*/  SHF.R.U64 R60, R60, 0x3, RZ ;  /* 0x000000033c3c7819 */ /* 0x000fe400000012ff */
[----:B------:R-:W-:Y:S02]  /*14820*/  SHF.R.U64 R64, R64, 0x3, RZ ;  /* 0x0000000340407819 */ /* 0x000fe400000012ff */
[----:B------:R-:W-:-:S02]  /*14830*/  SHF.R.U64 R68, R68, 0x3, RZ ;  /* 0x0000000344447819 */ /* 0x000fc400000012ff */
[----:B------:R-:W-:Y:S01]  /*14840*/  LOP3.LUT R6, R7, R4, RZ, 0x3c, !PT ;  /* 0x0000000407067212 */ /* 0x000fe200078e3cff */
[----:B------:R-:W-:Y:S01]  /*14850*/  IMAD.MOV.U32 R7, RZ, RZ, R5 ;  /* 0x000000ffff077224 */ /* 0x000fe200078e0005 */
[----:B------:R-:W-:Y:S02]  /*14860*/  SHF.R.U64 R10, R10, 0x3, RZ ;  /* 0x000000030a0a7819 */ /* 0x000fe400000012ff */
[----:B------:R-:W-:Y:S02]  /*14870*/  SHF.R.S32.HI R4, RZ, 0x1f, R205 ;  /* 0x0000001fff047819 */ /* 0x000fe400000114cd */
        /* <DEDUP_REMOVED lines=9> */
[----:B------:R-:W-:Y:S02]  /*14910*/  SHF.R.S32.HI R79, RZ, 0x1f, R204 ;  /* 0x0000001fff4f7819 */ /* 0x000fe400000114cc */
[----:B------:R-:W-:Y:S02]  /*14920*/  SEL R81, R205, RZ, !P0 ;  /* 0x000000ffcd517207 */ /* 0x000fe40004000000 */
[----:B------:R-:W-:Y:S02]  /*14930*/  SEL R78, R4, RZ, !P0 ;  /* 0x000000ff044e7207 */ /* 0x000fe40004000000 */
[----:B-----5:R-:W-:Y:S01]  /*14940*/  SHF.R.S32.HI R77, RZ, 0x1f, R24 ;  /* 0x0000001fff4d7819 */ /* 0x020fe20000011418 */
[----:B------:R-:W-:Y:S06]  /*14950*/  @P4 BRA `(.L_x_6021) ;  /* 0x0000000000b84947 */ /* 0x000fec0003800000 */
[----:B------:R-:W0:Y:S01]  /*14960*/  LDC R31, c[0x0][0xbe8] ;  /* 0x0002fa00ff1f7b82 */ /* 0x000e220000000800 */
[----:B------:R-:W-:Y:S01]  /*14970*/  IMAD.IADD R33, R201, 0x1, R192 ;  /* 0x00000001c9217824 */ /* 0x000fe200078e02c0 */
        /* <DEDUP_REMOVED lines=9> */
[----:B------:R-:W-:Y:S02]  /*14a10*/  IMAD.IADD R30, R191, 0x1, R192 ;  /* 0x00000001bf1e7824 */ /* 0x000fe400078e02c0 */
[----:B------:R-:W-:Y:S01]  /*14a20*/  IMAD.WIDE.U32 R4, R81, UR4, R4 ;  /* 0x0000000451047c25 */ /* 0x000fe2000f8e0004 */
[----:B0-----:R-:W-:-:S13]  /*14a30*/  ISETP.NE.AND P0, PT, R31, 0x1, PT ;  /* 0x000000011f00780c */ /* 0x001fda0003f05270 */
[----:B------:R-:W0:Y:S08]  /*14a40*/  @P0 LDC R10, c[0x0][0xbec] ;  /* 0x0002fb00ff0a0b82 */ /* 0x000e300000000800 */
[----:B------:R-:W3:Y:S01]  /*14a50*/  @P0 LDC R23, c[0x0][0xbf0] ;  /* 0x0002fc00ff170b82 */ /* 0x000ee20000000800 */
[----:B0-----:R-:W-:-:S05]  /*14a60*/  @P0 IMAD.HI.U32 R10, R33, R10, RZ ;  /* 0x0000000a210a0227 */ /* 0x001fca00078e00ff */
[----:B---3--:R-:W-:Y:S01]  /*14a70*/  @P0 SHF.R.U32.HI R11, RZ, R23, R10 ;  /* 0x00000017ff0b0219 */ /* 0x008fe2000001160a */
[----:B------:R-:W-:-:S03]  /*14a80*/  IMAD R10, R78, UR4, RZ ;  /* 0x000000044e0a7c24 */ /* 0x000fc6000f8e02ff */
[--C-:B------:R-:W-:Y:S01]  /*14a90*/  SHF.R.S32.HI R23, RZ, 0x1f, R11.reuse ;  /* 0x0000001fff177819 */ /* 0x100fe2000001140b */
[----:B------:R-:W-:Y:S01]  /*14aa0*/  IMAD.MOV R14, RZ, RZ, -R11 ;  /* 0x000000ffff0e7224 */ /* 0x000fe200078e0a0b */
[----:B------:R-:W-:-:S03]  /*14ab0*/  IADD3 R4, P0, R11, R4, RZ ;  /* 0x000000040b047210 */ /* 0x000fc60007f1e0ff */
[----:B------:R-:W-:Y:S02]  /*14ac0*/  IMAD R15, R31, R14, R33 ;  /* 0x0000000e1f0f7224 */ /* 0x000fe400078e0221 */
[----:B------:R-:W-:Y:S01]  /*14ad0*/  IMAD R14, R81, UR5, R10 ;  /* 0x00000005510e7c24 */ /* 0x000fe2000f8e020a */
[----:B------:R-:W-:Y:S01]  /*14ae0*/  ULDC.64 UR4, c[0x0][0xb88] ;  /* 0x0002e20000047ab9 */ /* 0x000fe20000000a00 */
[----:B------:R-:W-:Y:S01]  /*14af0*/  IMAD R31, R0, R31, RZ ;  /* 0x0000001f001f7224 */ /* 0x000fe200078e02ff */
[----:B------:R-:W-:Y:S02]  /*14b00*/  SHF.R.S32.HI R10, RZ, 0x1f, R15 ;  /* 0x0000001fff0a7819 */ /* 0x000fe4000001140f */
[----:B------:R-:W-:Y:S01]  /*14b10*/  IADD3.X R5, R23, R5, R14, P0, !PT ;  /* 0x0000000517057210 */ /* 0x000fe200007fe40e */
[----:B------:R-:W-:Y:S02]  /*14b20*/  IMAD.MOV R23, RZ, RZ, -R194 ;  /* 0x000000ffff177224 */ /* 0x000fe400078e0ac2 */
[----:B------:R-:W-:-:S02]  /*14b30*/  IMAD R10, R10, UR4, RZ ;  /* 0x000000040a0a7c24 */ /* 0x000fc4000f8e02ff */
[----:B------:R-:W-:-:S04]  /*14b40*/  IMAD.WIDE.U32 R4, R15, UR4, R4 ;  /* 0x000000040f047c25 */ /* 0x000fc8000f8e0004 */
[----:B------:R-:W-:Y:S01]  /*14b50*/  IMAD R15, R15, UR5, R10 ;  /* 0x000000050f0f7c24 */ /* 0x000fe2000f8e020a */
[----:B------:R-:W-:Y:S01]  /*14b60*/  ULDC.64 UR4, c[0x0][0xb50] ;  /* 0x0002d40000047ab9 */ /* 0x000fe20000000a00 */
[----:B------:R-:W-:Y:S02]  /*14b70*/  VIADD R14, R30, 0x8 ;  /* 0x000000081e0e7836 */ /* 0x000fe40000000000 */
[----:B------:R-:W-:Y:S01]  /*14b80*/  IMAD.IADD R5, R5, 0x1, R15 ;  /* 0x0000000105057824 */ /* 0x000fe200078e020f */
[----:B------:R-:W-:-:S04]  /*14b90*/  LEA R15, P0, R4, UR4, 0x2 ;  /* 0x00000004040f7c11 */ /* 0x000fc8000f8010ff */
[----:B------:R-:W-:Y:S01]  /*14ba0*/  LEA.HI.X R22, R4, UR5, R5, 0x2, P0 ;  /* 0x0000000504167c11 */ /* 0x000fe200080f1405 */
[----:B------:R-:W-:Y:S01]  /*14bb0*/  SHFL.IDX PT, R10, R15, 0x1, 0x1c1f ;  /* 0x003c1f000f0a7f89 */ /* 0x000fe200000e0000 */
[----:B------:R-:W-:-:S03]  /*14bc0*/  ISETP.NE.AND P0, PT, R184, R23, PT ;  /* 0x00000017b800720c */ /* 0x000fc60003f05270 */
[----:B------:R-:W-:Y:S01]  /*14bd0*/  SHFL.IDX PT, R4, R15, RZ, 0x1c1f ;  /* 0x001c1fff0f047589 */ /* 0x000fe200000e0000 */
[-C--:B------:R-:W-:Y:S02]  /*14be0*/  ISETP.GE.OR P1, PT, R30, R31.reuse, P0 ;  /* 0x0000001f1e00720c */ /* 0x080fe40000726670 */
[----:B------:R-:W-:Y:S01]  /*14bf0*/  ISETP.GE.OR P0, PT, R14, R31, P0 ;  /* 0x0000001f0e00720c */ /* 0x000fe20000706670 */
[----:B------:R-:W0:Y:S04]  /*14c00*/  SHFL.IDX PT, R5, R22, RZ, 0x1c1f ;  /* 0x001c1fff16057589 */ /* 0x000e2800000e0000 */
[----:B------:R-:W3:Y:S06]  /*14c10*/  SHFL.IDX PT, R11, R22, 0x1, 0x1c1f ;  /* 0x003c1f00160b7f89 */ /* 0x000eec00000e0000 */
[----:B0-----:R0:W-:Y:S04]  /*14c20*/  @!P1 ST.E desc[UR42][R4.64], R32 ;  /* 0x0000002004009985 */ /* 0x0011e8000c10192a */
[----:B---3--:R0:W-:Y:S02]  /*14c30*/  @!P0 ST.E desc[UR42][R10.64], R3 ;  /* 0x000000030a008985 */ /* 0x0081e4000c10192a */
.L_x_6021:
[----:B------:R-:W3:Y:S01]  /*14c40*/  LDC R83, c[0x0][0xbe8] ;  /* 0x0002fa00ff537b82 */ /* 0x000ee20000000800 */
[----:B------:R-:W-:Y:S01]  /*14c50*/  ULDC.64 UR4, c[0x0][0xaa0] ;  /* 0x0002a80000047ab9 */ /* 0x000fe20000000a00 */
[----:B0-----:R-:W5:Y:S01]  /*14c60*/  LD.E.128 R4, desc[UR42][R6.64] ;  /* 0x0000002a06047980 */ /* 0x001f62000c101d00 */
[----:B------:R-:W-:Y:S02]  /*14c70*/  IMAD R3, R77, UR4, RZ ;  /* 0x000000044d037c24 */ /* 0x000fe4000f8e02ff */
[C---:B------:R-:W-:Y:S01]  /*14c80*/  IMAD.WIDE.U32 R76, R24.reuse, UR4, RZ ;  /* 0x00000004184c7c25 */ /* 0x040fe2000f8e00ff */
[----:B------:R-:W5:Y:S02]  /*14c90*/  LD.E.128 R8, desc[UR42][R8.64] ;  /* 0x0000002a08087980 */ /* 0x000f64000c101d00 */
[----:B------:R-:W0:Y:S01]  /*14ca0*/  LDC R87, c[0x0][0xac8] ;  /* 0x0002b200ff577b82 */ /* 0x000e220000000800 */
[----:B------:R-:W-:Y:S01]  /*14cb0*/  IMAD R3, R24, UR5, R3 ;  /* 0x0000000518037c24 */ /* 0x000fe2000f8e0203 */
[----:B------:R-:W-:Y:S01]  /*14cc0*/  ULDC.64 UR4, c[0x0][0xae8] ;  /* 0x0002ba0000047ab9 */ /* 0x000fe20000000a00 */
[----:B------:R-:W5:Y:S04]  /*14cd0*/  LD.E.128 R12, desc[UR42][R12.64] ;  /* 0x0000002a0c0c7980 */ /* 0x000f68000c101d00 */
[----:B------:R-:W5:Y:S04]  /*14ce0*/  LD.E.128 R20, desc[UR42][R20.64] ;  /* 0x0000002a14147980 */ /* 0x000f68000c101d00 */
[----:B------:R-:W5:Y:S04]  /*14cf0*/  LD.E.128 R28, desc[UR42][R28.64] ;  /* 0x0000002a1c1c7980 */ /* 0x000f68000c101d00 */
[----:B------:R-:W5:Y:S01]  /*14d00*/  LD.E.128 R32, desc[UR42][R34.64] ;  /* 0x0000002a22207980 */ /* 0x000f62000c101d00 */
[----:B---3--:R-:W-:Y:S01]  /*14d10*/  ISETP.NE.AND P1, PT, R83, 0x1, PT ;  /* 0x000000015300780c */ /* 0x008fe20003f25270 */
[----:B------:R-:W-:-:S02]  /*14d20*/  IMAD.IADD R77, R77, 0x1, R3 ;  /* 0x000000014d4d7824 */ /* 0x000fc400078e0203 */
[----:B------:R-:W-:Y:S01]  /*14d30*/  IMAD R3, R79, UR4, RZ ;  /* 0x000000044f037c24 */ /* 0x000fe2000f8e02ff */
[----:B------:R-:W5:Y:S04]  /*14d40*/  LD.E.128 R36, desc[UR42][R36.64] ;  /* 0x0000002a24247980 */ /* 0x000f68000c101d00 */
[----:B------:R-:W5:Y:S04]  /*14d50*/  LD.E.128 R40, desc[UR42][R40.64] ;  /* 0x0000002a28287980 */ /* 0x000f68000c101d00 */
[----:B------:R-:W5:Y:S01]  /*14d60*/  LD.E.128 R44, desc[UR42][R44.64] ;  /* 0x0000002a2c2c7980 */ /* 0x000f62000c101d00 */
[----:B------:R-:W3:Y:S01]  /*14d70*/  @P1 LDC R85, c[0x0][0xbec] ;  /* 0x0002fb00ff551b82 */ /* 0x000ee20000000800 */
[----:B------:R-:W-:-:S02]  /*14d80*/  IMAD R3, R204, UR5, R3 ;  /* 0x00000005cc037c24 */ /* 0x000fc4000f8e0203 */
[----:B------:R-:W5:Y:S04]  /*14d90*/  LD.E.128 R48, desc[UR42][R48.64] ;  /* 0x0000002a30307980 */ /* 0x000f68000c101d00 */
[----:B------:R-:W5:Y:S01]  /*14da0*/  LD.E.128 R52, desc[UR42][R52.64] ;  /* 0x0000002a34347980 */ /* 0x000f62000c101d00 */
[----:B------:R-:W4:Y:S01]  /*14db0*/  @P1 LDC R89, c[0x0][0xbf0] ;  /* 0x0002fc00ff591b82 */ /* 0x000f220000000800 */
[----:B------:R-:W-:Y:S01]  /*14dc0*/  IMAD.WIDE.U32 R76, R204, UR4, R76 ;  /* 0x00000004cc4c7c25 */ /* 0x000fe2000f8e004c */
[----:B------:R-:W-:Y:S01]  /*14dd0*/  ULDC.64 UR4, c[0x0][0xaf0] ;  /* 0x0002bc0000047ab9 */ /* 0x000fe20000000a00 */
[----:B------:R-:W5:Y:S02]  /*14de0*/  LD.E.128 R56, desc[UR42][R56.64] ;  /* 0x0000002a38387980 */ /* 0x000f64000c101d00 */
[----:B------:R-:W-:-:S02]  /*14df0*/  IMAD.IADD R77, R77, 0x1, R3 ;  /* 0x000000014d4d7824 */ /* 0x000fc400078e0203 */
[----:B------:R-:W-:Y:S01]  /*14e00*/  IMAD R3, R220, 0x20, R221 ;  /* 0x00000020dc037824 */ /* 0x000fe200078e02dd */
[----:B------:R-:W5:Y:S01]  /*14e10*/  LD.E.128 R60, desc[UR42][R60.64] ;  /* 0x0000002a3c3c7980 */ /* 0x000f62000c101d00 */
[----:B------:R-:W-:Y:S02]  /*14e20*/  IMAD R24, R78, UR4, RZ ;  /* 0x000000044e187c24 */ /* 0x000fe4000f8e02ff */
[----:B------:R-:W-:Y:S01]  /*14e30*/  IMAD.IADD R80, R192, 0x1, R3 ;  /* 0x00000001c0507824 */ /* 0x000fe200078e0203 */
[----:B0-----:R-:W-:Y:S01]  /*14e40*/  ISETP.GE.AND P0, PT, R218, R87, PT ;  /* 0x00000057da00720c */ /* 0x001fe20003f06270 */
[----:B------:R-:W-:Y:S01]  /*14e50*/  IMAD R79, R81, UR5, R24 ;  /* 0x00000005514f7c24 */ /* 0x000fe2000f8e0218 */
[----:B------:R-:W5:Y:S01]  /*14e60*/  LD.E.128 R64, desc[UR42][R64.64] ;  /* 0x0000002a40407980 */ /* 0x000f62000c101d00 */
[----:B---3--:R-:W-:Y:S01]  /*14e70*/  @P1 IMAD.HI.U32 R24, R80, R85, RZ ;  /* 0x0000005550181227 */ /* 0x008fe200078e00ff */
[----:B------:R-:W-:Y:S02]  /*14e80*/  SEL R78, RZ, 0xffffffff, P0 ;  /* 0xffffffffff4e7807 */ /* 0x000fe40000000000 */
[----:B------:R-:W5:Y:S01]  /*14e90*/  LD.E.128 R68, desc[UR42][R68.64] ;  /* 0x0000002a44447980 */ /* 0x000f62000c101d00 */
[----:B------:R-:W-:Y:S01]  /*14ea0*/  IMAD.MOV.U32 R3, RZ, RZ, R80 ;  /* 0x000000ffff037224 */ /* 0x000fe200078e0050 */
[----:B------:R-:W-:-:S02]  /*14eb0*/  ISETP.GE.AND P0, PT, R217, R87, PT ;  /* 0x00000057d900720c */ /* 0x000fc40003f06270 */
[----:B------:R-:W5:Y:S01]  /*14ec0*/  LD.E.128 R72, desc[UR42][R72.64] ;  /* 0x0000002a48487980 */ /* 0x000f62000c101d00 */
[----:B------:R-:W-:Y:S01]  /*14ed0*/  IMAD.WIDE.U32 R76, R81, UR4, R76 ;  /* 0x00000004514c7c25 */ /* 0x000fe2000f8e004c */
[----:B----4-:R-:W-:Y:S01]  /*14ee0*/  @P1 SHF.R.U32.HI R3, RZ, R89, R24 ;  /* 0x00000059ff031219 */ /* 0x010fe20000011618 */
[----:B------:R-:W-:Y:S01]  /*14ef0*/  ULDC.64 UR4, c[0x0][0xae0] ;  /* 0x0002b80000047ab9 */ /* 0x000fe20000000a00 */
[-C--:B------:R-:W-:Y:S01]  /*14f00*/  ISETP.GE.AND P1, PT, R200, R87.reuse, PT ;  /* 0x00000057c800720c */ /* 0x080fe20003f26270 */
[----:B------:R-:W-:Y:S01]  /*14f10*/  IMAD.SHL.U32 R81, R78, 0x2, RZ ;  /* 0x000000024e517824 */ /* 0x000fe200078e00ff */
[----:B------:R-:W-:Y:S01]  /*14f20*/  SEL R78, RZ, 0xffffffff, P0 ;  /* 0xffffffffff4e7807 */ /* 0x000fe20000000000 */
[----:B------:R-:W-:Y:S01]  /*14f30*/  IMAD.IADD R77, R77, 0x1, R79 ;  /* 0x000000014d4d7824 */ /* 0x000fe200078e024f */
[----:B------:R-:W-:Y:S01]  /*14f40*/  SEL R24, RZ, 0x1, P1 ;  /* 0x00000001ff187807 */ /* 0x000fe20000800000 */
[----:B------:R-:W-:Y:S01]  /*14f50*/  IMAD.MOV R79, RZ, RZ, -R3 ;  /* 0x000000ffff4f7224 */ /* 0x000fe200078e0a03 */
[----:B------:R-:W-:Y:S01]  /*14f60*/  ISETP.GE.AND P0, PT, R216, R87, PT ;  /* 0x00000057d800720c */ /* 0x000fe20003f06270 */
        /* <DEDUP_REMOVED lines=18> */
[----:B------:R-:W-:Y:S01]  /*15090*/  ISETP.GE.AND P0, PT, R214, R87, PT ;  /* 0x00000057d600720c */ /* 0x000fe20003f06270 */
[----:B------:R-:W-:Y:S01]  /*150a0*/  IMAD R89, R0, R83, RZ ;  /* 0x0000005300597224 */ /* 0x000fe200078e02ff */
[----:B------:R-:W-:Y:S01]  /*150b0*/  LOP3.LUT R24, R81, 0x8, R24, 0xe2, !PT ;  /* 0x0000000851187812 */ /* 0x000fe200078ee218 */
[----:B------:R-:W-:Y:S01]  /*150c0*/  IMAD.SHL.U32 R85, R78, 0x10, RZ ;  /* 0x000000104e557824 */ /* 0x000fe200078e00ff */
[----:B------:R-:W-:Y:S01]  /*150d0*/  SHF.R.S32.HI R78, RZ, 0x1f, R79 ;  /* 0x0000001fff4e7819 */ /* 0x000fe2000001144f */
[----:B------:R-:W-:Y:S01]  /*150e0*/  IMAD R81, R3, UR5, R80 ;  /* 0x0000000503517c24 */ /* 0x000fe2000f8e0250 */
[----:B------:R-:W-:Y:S01]  /*150f0*/  ULDC.64 UR4, c[0x0][0xad8] ;  /* 0x0002b60000047ab9 */ /* 0x000fe20000000a00 */
[----:B------:R-:W-:Y:S01]  /*15100*/  SEL R3, RZ, 0xffffffff, P0 ;  /* 0xffffffffff037807 */ /* 0x000fe20000000000 */
[----:B------:R-:W-:Y:S01]  /*15110*/  IMAD.IADD R192, R221, 0x1, R192 ;  /* 0x00000001ddc07824 */ /* 0x000fe200078e02c0 */
        /* <DEDUP_REMOVED lines=16> */
[----:B0-----:R0:W3:Y:S01]  /*15220*/  SHFL.IDX PT, R78, R86, RZ, 0x181f ;  /* 0x00181fff564e7589 */ /* 0x0010e200000e0000 */
[----:B------:R-:W-:-:S02]  /*15230*/  SEL R3, RZ, 0x40, P0 ;  /* 0x00000040ff037807 */ /* 0x000fc40000000000 */
[----:B------:R-:W-:Y:S02]  /*15240*/  ISETP.GE.AND P0, PT, R223, R87, PT ;  /* 0x00000057df00720c */ /* 0x000fe40003f06270 */
[----:B------:R-:W-:Y:S02]  /*15250*/  LEA.HI.X R88, R76, UR5, R77, 0x1, P2 ;  /* 0x000000054c587c11 */ /* 0x000fe400090f0c4d */
[----:B------:R-:W-:Y:S02]  /*15260*/  PRMT R0, RZ, 0x654, R0 ;  /* 0x00000654ff007816 */ /* 0x000fe40000000000 */
[----:B------:R-:W-:Y:S01]  /*15270*/  LOP3.LUT R3, R24, R3, RZ, 0xfc, !PT ;  /* 0x0000000318037212 */ /* 0x000fe200078efcff */
[----:B------:R0:W4:Y:S01]  /*15280*/  SHFL.IDX PT, R79, R88, RZ, 0x181f ;  /* 0x00181fff584f7589 */ /* 0x00012200000e0000 */
[----:B------:R-:W-:Y:S01]  /*15290*/  SEL R24, RZ, 0x80, P0 ;  /* 0x00000080ff187807 */ /* 0x000fe20000000000 */
[----:B------:R0:W-:Y:S01]  /*152a0*/  SYNCS.ARRIVE.TRANS64.RED.A1T0 RZ, [R0+URZ], RZ ;  /* 0x000000ff00ff79a7 */ /* 0x0001e2000810043f */
[----:B------:R-:W-:-:S02]  /*152b0*/  SHF.R.S32.HI R93, RZ, 0x1f, R216 ;  /* 0x0000001fff5d7819 */ /* 0x000fc400000114d8 */
[----:B------:R-:W-:Y:S02]  /*152c0*/  LOP3.LUT R24, R3, R24, RZ, 0xfc, !PT ;  /* 0x0000001803187212 */ /* 0x000fe400078efcff */
[----:B------:R-:W-:Y:S02]  /*152d0*/  SHF.R.S32.HI R94, RZ, 0x1f, R217 ;  /* 0x0000001fff5e7819 */ /* 0x000fe400000114d9 */
[----:B------:R-:W-:Y:S01]  /*152e0*/  SHF.R.S32.HI R95, RZ, 0x1f, R218 ;  /* 0x0000001fff5f7819 */ /* 0x000fe200000114da */
[----:B0-----:R-:W-:Y:S06]  /*152f0*/  @P1 BRA `(.L_x_6023) ;  /* 0x00000000007c1947 */ /* 0x001fec0003800000 */
[-C--:B------:R-:W-:Y:S02]  /*15300*/  ISETP.GE.AND P1, PT, R218, R87.reuse, PT ;  /* 0x00000057da00720c */ /* 0x080fe40003f26270 */
[-C--:B------:R-:W-:Y:S02]  /*15310*/  ISETP.GE.AND P0, PT, R200, R87.reuse, PT ;  /* 0x00000057c800720c */ /* 0x080fe40003f06270 */
[-C--:B------:R-:W-:Y:S02]  /*15320*/  ISETP.GE.AND P5, PT, R217, R87.reuse, PT ;  /* 0x00000057d900720c */ /* 0x080fe40003fa6270 */
[----:B------:R-:W-:-:S07]  /*15330*/  ISETP.GE.AND P3, PT, R216, R87, PT ;  /* 0x00000057d800720c */ /* 0x000fce0003f66270 */
[-C--:B---3--:R-:W-:Y:S02]  /*15340*/  @!P1 LEA R80, P2, R218, R78.reuse, 0x1 ;  /* 0x0000004eda509211 */ /* 0x088fe400078408ff */
[----:B----4-:R-:W-:Y:S02]  /*15350*/  @!P0 IMAD.WIDE R76, R200, 0x2, R78 ;  /* 0x00000002c84c8825 */ /* 0x010fe400078e024e */
[----:B------:R-:W-:Y:S02]  /*15360*/  @!P1 LEA.HI.X R81, R218, R79, R95, 0x1, P2 ;  /* 0x0000004fda519211 */ /* 0x000fe400010f0c5f */
[-C--:B------:R-:W-:Y:S01]  /*15370*/  ISETP.GE.AND P2, PT, R215, R87.reuse, PT ;  /* 0x00000057d700720c */ /* 0x080fe20003f46270 */
        /* <DEDUP_REMOVED lines=10> */
[----:B0-----:R-:W-:-:S03]  /*15420*/  @!P2 LEA R4, P5, R215, R78, 0x1 ;  /* 0x0000004ed704a211 */ /* 0x001fc600078a08ff */
        /* <DEDUP_REMOVED lines=12> */
.L_x_6023:
[----:B------:R-:W-:Y:S05]  /*154f0*/  BSYNC B1 ;  /* 0x0000000000017941 */ /* 0x000fea0003800000 */
.L_x_6022:
[----:B------:R-:W-:Y:S01]  /*15500*/  VIADD R0, R192, 0x20 ;  /* 0x00000020c0007836 */ /* 0x000fe20000000000 */
        /* <DEDUP_REMOVED lines=37> */
.L_x_6019:
[----:B------:R-:W-:Y:S01]  /*15760*/  ULDC.64 UR4, c[0x0][0xc00] ;  /* 0x0003000000047ab9 */ /* 0x000fe20000000a00 */
[----:B------:R-:W4:Y:S01]  /*15770*/  LDC.64 R4, c[0x0][0xc00] ;  /* 0x00030000ff047b82 */ /* 0x000f220000000a00 */
[----:B------:R-:W-:Y:S01]  /*15780*/  ISETP.NE.U32.AND P0, PT, RZ, UR4, PT ;  /* 0x00000004ff007c0c */ /* 0x000fe2000bf05070 */
[----:B------:R-:W-:-:S03]  /*15790*/  IMAD.MOV.U32 R3, RZ, RZ, RZ ;  /* 0x000000ffff037224 */ /* 0x000fc600078e00ff */
[----:B------:R-:W-:Y:S01]  /*157a0*/  ISETP.NE.AND.EX P0, PT, RZ, UR5, PT, P0 ;  /* 0x00000005ff007c0c */ /* 0x000fe2000bf05300 */
[----:B------:R-:W-:Y:S02]  /*157b0*/  ULDC.64 UR4, c[0x0][0xc08] ;  /* 0x0003020000047ab9 */ /* 0x000fe40000000a00 */
[----:B------:R-:W-:Y:S01]  /*157c0*/  ISETP.NE.U32.AND P1, PT, RZ, UR4, PT ;  /* 0x00000004ff007c0c */ /* 0x000fe2000bf25070 */
[----:B------:R-:W0:Y:S01]  /*157d0*/  S2R R8, SR_TID.X ;  /* 0x0000000000087919 */ /* 0x000e220000002100 */
[----:B------:R-:W0:Y:S02]  /*157e0*/  LDC R23, c[0x0][0xbe8] ;  /* 0x0002fa00ff177b82 */ /* 0x000e240000000800 */
[----:B------:R-:W-:Y:S01]  /*157f0*/  ISETP.NE.AND.EX P1, PT, RZ, UR5, PT, P1 ;  /* 0x00000005ff007c0c */ /* 0x000fe2000bf25310 */
[----:B----4-:R-:W-:-:S12]  /*15800*/  IMAD.WIDE R4, R205, 0x4, R4 ;  /* 0x00000004cd047825 */ /* 0x010fd800078e0204 */
[----:B------:R-:W4:Y:S01]  /*15810*/  @P1 LDC.64 R6, c[0x0][0xc08] ;  /* 0x00030200ff061b82 */ /* 0x000f220000000a00 */
[----:B------:R-:W-:Y:S02]  /*15820*/  ULDC UR4, c[0x0][0xa88] ;  /* 0x0002a20000047ab9 */ /* 0x000fe40000000800 */
[----:B------:R-:W-:Y:S01]  /*15830*/  IMAD.U32 R0, RZ, RZ, UR4 ;  /* 0x00000004ff007e24 */ /* 0x000fe2000f8e00ff */
[----:B------:R1:W5:Y:S01]  /*15840*/  @P0 LDG.E R3, desc[UR42][R4.64] ;  /* 0x0000002a04030981 */ /* 0x000362000c1e1900 */
[----:B0-----:R-:W-:Y:S02]  /*15850*/  VIADD R8, R8, 0xffffff80 ;  /* 0xffffff8008087836 */ /* 0x001fe40000000000 */
[----:B----4-:R-:W-:-:S05]  /*15860*/  @P1 IMAD.WIDE R6, R205, 0x4, R6 ;  /* 0x00000004cd061825 */ /* 0x010fca00078e0206 */
[----:B------:R1:W5:Y:S01]  /*15870*/  @P1 LDG.E R0, desc[UR42][R6.64] ;  /* 0x0000002a06001981 */ /* 0x000362000c1e1900 */
[----:B------:R-:W-:Y:S02]  /*15880*/  ISETP.GE.AND P2, PT, R8, 0x40, PT ;  /* 0x000000400800780c */ /* 0x000fe40003f46270 */
[----:B------:R-:W-:Y:S01]  /*15890*/  SHF.R.S32.HI R8, RZ, 0x1f, R205 ;  /* 0x0000001fff087819 */ /* 0x000fe200000114cd */
[----:B------:R-:W-:Y:S10]  /*158a0*/  @P1 BRA `(.L_x_6025) ;  /* 0x0000000000101947 */ /* 0x000ff40003800000 */
[----:B------:R-:W-:Y:S05]  /*158b0*/  @!P0 BRA `(.L_x_6025) ;  /* 0x00000000000c8947 */ /* 0x000fea0003800000 */
[----:B-1----:R-:W4:Y:S04]  /*158c0*/  LDG.E R7, desc[UR42][R4.64] ;  /* 0x0000002a04077981 */ /* 0x002f28000c1e1900 */
[----:B-----5:R-:W4:Y:S02]  /*158d0*/  LDG.E R0, desc[UR42][R4.64+0x4] ;  /* 0x0000042a04007981 */ /* 0x020f24000c1e1900 */
[----:B----4-:R-:W-:-:S07]  /*158e0*/  IMAD.IADD R0, R0, 0x1, -R7 ;  /* 0x0000000100007824 */ /* 0x010fce00078e0a07 */
.L_x_6025:
[----:B------:R-:W-:Y:S01]  /*158f0*/  BSSY B1, `(.L_x_6026) ;  /* 0x000002d000017945 */ /* 0x000fe20003800000 */
[----:B------:R-:W-:Y:S02]  /*15900*/  SHF.R.S32.HI R12, RZ, 0x1f, R204 ;  /* 0x0000001fff0c7819 */ /* 0x000fe400000114cc */
[----:B------:R-:W-:Y:S02]  /*15910*/  SEL R13, R205, RZ, !P0 ;  /* 0x000000ffcd0d7207 */ /* 0x000fe40004000000 */
[----:B------:R-:W-:Y:S02]  /*15920*/  SEL R14, R8, RZ, !P0 ;  /* 0x000000ff080e7207 */ /* 0x000fe40004000000 */
[----:B-----5:R-:W-:Y:S01]  /*15930*/  SHF.R.S32.HI R10, RZ, 0x1f, R3 ;  /* 0x0000001fff0a7819 */ /* 0x020fe20000011403 */
[----:B------:R-:W-:Y:S06]  /*15940*/  @P2 BRA `(.L_x_6027) ;  /* 0x00000000009c2947 */ /* 0x000fec0003800000 */
[----:B-1----:R-:W0:Y:S01]  /*15950*/  S2R R5, SR_TID.X ;  /* 0x0000000000057919 */ /* 0x002e220000002100 */
[----:B------:R-:W1:Y:S02]  /*15960*/  LDC R11, c[0x0][0xbe8] ;  /* 0x0002fa00ff0b7b82 */ /* 0x000e640000000800 */
[----:B-1----:R-:W-:Y:S01]  /*15970*/  IMAD R4, R0, R11, RZ ;  /* 0x0000000b00047224 */ /* 0x002fe200078e02ff */
        /* <DEDUP_REMOVED lines=14> */
[----:B------:R-:W1:Y:S01]  /*15a60*/  @P0 LDC R21, c[0x0][0xbf0] ;  /* 0x0002fc00ff150b82 */ /* 0x000e620000000800 */
[----:B------:R-:W-:-:S04]  /*15a70*/  IMAD.WIDE.U32 R4, R13, UR4, R4 ;  /* 0x000000040d047c25 */ /* 0x000fc8000f8e0004 */
[----:B0-----:R-:W-:-:S05]  /*15a80*/  @P0 IMAD.HI.U32 R6, R8, R15, RZ ;  /* 0x0000000f08060227 */ /* 0x001fca00078e00ff */
[----:B-1----:R-:W-:Y:S01]  /*15a90*/  @P0 SHF.R.U32.HI R7, RZ, R21, R6 ;  /* 0x00000015ff070219 */ /* 0x002fe20000011606 */
        /* <DEDUP_REMOVED lines=18> */
.L_x_6027:
[----:B------:R-:W-:Y:S05]  /*15bc0*/  BSYNC B1 ;  /* 0x0000000000017941 */ /* 0x000fea0003800000 */
.L_x_6026:
[----:B------:R-:W-:Y:S01]  /*15bd0*/  ISETP.NE.AND P0, PT, R23, 0x1, PT ;  /* 0x000000011700780c */ /* 0x000fe20003f05270 */
[----:B------:R-:W4:Y:S01]  /*15be0*/  LDC R21, c[0x0][0xac8] ;  /* 0x0002b200ff157b82 */ /* 0x000f220000000800 */
[----:B------:R-:W-:Y:S01]  /*15bf0*/  ULDC.64 UR4, c[0x0][0xaa0] ;  /* 0x0002a80000047ab9 */ /* 0x000fe20000000a00 */
[----:B01----:R-:W-:Y:S01]  /*15c00*/  IMAD R7, R220, 0x20, R221 ;  /* 0x00000020dc077824 */ /* 0x003fe200078e02dd */
[----:B------:R-:W-:Y:S01]  /*15c10*/  BSSY B1, `(.L_x_6028) ;  /* 0x000006d000017945 */ /* 0x000fe20003800000 */
[----:B------:R-:W-:Y:S01]  /*15c20*/  IMAD R6, R10, UR4, RZ ;  /* 0x000000040a067c24 */ /* 0x000fe2000f8e02ff */
[----:B---3--:R-:W-:Y:S01]  /*15c30*/  SHF.R.S32.HI R24, RZ, 0x1f, R224 ;  /* 0x0000001fff187819 */ /* 0x008fe200000114e0 */
[C---:B------:R-:W-:Y:S01]  /*15c40*/  IMAD.WIDE.U32 R4, R3.reuse, UR4, RZ ;  /* 0x0000000403047c25 */ /* 0x040fe2000f8e00ff */
[----:B------:R-:W-:Y:S02]  /*15c50*/  SHF.R.S32.HI R28, RZ, 0x1f, R214 ;  /* 0x0000001fff1c7819 */ /* 0x000fe400000114d6 */
[----:B------:R-:W-:Y:S01]  /*15c60*/  SHF.R.S32.HI R30, RZ, 0x1f, R215 ;  /* 0x0000001fff1e7819 */ /* 0x000fe200000114d7 */
[----:B------:R-:W-:Y:S01]  /*15c70*/  IMAD R3, R3, UR5, R6 ;  /* 0x0000000503037c24 */ /* 0x000fe2000f8e0206 */
[----:B------:R-:W-:Y:S01]  /*15c80*/  ULDC.64 UR4, c[0x0][0xae8] ;  /* 0x0002ba0000047ab9 */ /* 0x000fe20000000a00 */
[----:B------:R-:W0:Y:S01]  /*15c90*/  @P0 LDC R9, c[0x0][0xbec] ;  /* 0x0002fb00ff090b82 */ /* 0x000e220000000800 */
[----:B------:R-:W-:Y:S01]  /*15ca0*/  IMAD.IADD R8, R192, 0x1, R7 ;  /* 0x00000001c0087824 */ /* 0x000fe200078e0207 */
[----:B------:R-:W-:Y:S01]  /*15cb0*/  SHF.R.S32.HI R31, RZ, 0x1f, R216 ;  /* 0x0000001fff1f7819 */ /* 0x000fe200000114d8 */
[----:B------:R-:W-:Y:S01]  /*15cc0*/  IMAD.IADD R5, R5, 0x1, R3 ;  /* 0x0000000105057824 */ /* 0x000fe200078e0203 */
[----:B------:R-:W-:Y:S01]  /*15cd0*/  SHF.R.S32.HI R32, RZ, 0x1f, R217 ;  /* 0x0000001fff207819 */ /* 0x000fe200000114d9 */
[----:B------:R-:W-:Y:S01]  /*15ce0*/  IMAD R3, R12, UR4, RZ ;  /* 0x000000040c037c24 */ /* 0x000fe2000f8e02ff */
[----:B------:R-:W-:Y:S01]  /*15cf0*/  SHF.R.S32.HI R33, RZ, 0x1f, R218 ;  /* 0x0000001fff217819 */ /* 0x000fe200000114da */
[C---:B------:R-:W-:Y:S01]  /*15d00*/  IMAD.WIDE.U32 R4, R204.reuse, UR4, R4 ;  /* 0x00000004cc047c25 */ /* 0x040fe2000f8e0004 */
[----:B------:R-:W1:Y:S03]  /*15d10*/  @P0 LDC R11, c[0x0][0xbf0] ;  /* 0x0002fc00ff0b0b82 */ /* 0x000e660000000800 */
[----:B------:R-:W-:Y:S01]  /*15d20*/  IMAD R3, R204, UR5, R3 ;  /* 0x00000005cc037c24 */ /* 0x000fe2000f8e0203 */
[-C--:B----4-:R-:W-:Y:S01]  /*15d30*/  ISETP.GE.AND P1, PT, R218, R21.reuse, PT ;  /* 0x00000015da00720c */ /* 0x090fe20003f26270 */
        /* <DEDUP_REMOVED lines=15> */
[----:B-1----:R-:W-:Y:S01]  /*15e30*/  @P0 SHF.R.U32.HI R3, RZ, R11, R6 ;  /* 0x0000000bff030219 */ /* 0x002fe20000011606 */
[----:B------:R-:W-:Y:S01]  /*15e40*/  IMAD R29, R0, R23, RZ ;  /* 0x00000017001d7224 */ /* 0x000fe200078e02ff */
[----:B------:R-:W-:Y:S02]  /*15e50*/  LOP3.LUT R9, R10, 0x2, R7, 0xe2, !PT ;  /* 0x000000020a097812 */ /* 0x000fe400078ee207 */
[----:B------:R-:W-:Y:S01]  /*15e60*/  SEL R10, RZ, 0xffffffff, P2 ;  /* 0xffffffffff0a7807 */ /* 0x000fe20001000000 */
[--C-:B------:R-:W-:Y:S01]  /*15e70*/  IMAD.MOV R7, RZ, RZ, -R3.reuse ;  /* 0x000000ffff077224 */ /* 0x100fe200078e0a03 */
[----:B------:R-:W-:Y:S01]  /*15e80*/  SHF.R.S32.HI R6, RZ, 0x1f, R3 ;  /* 0x0000001fff067819 */ /* 0x000fe20000011403 */
[----:B------:R-:W-:Y:S01]  /*15e90*/  IMAD.WIDE.U32 R4, R3, UR4, R4 ;  /* 0x0000000403047c25 */ /* 0x000fe2000f8e0004 */
[----:B------:R-:W-:-:S02]  /*15ea0*/  SEL R11, RZ, 0xffffffff, P1 ;  /* 0xffffffffff0b7807 */ /* 0x000fc40000800000 */
[-C--:B------:R-:W-:Y:S01]  /*15eb0*/  ISETP.GE.AND P0, PT, R215, R21.reuse, PT ;  /* 0x00000015d700720c */ /* 0x080fe20003f06270 */
[----:B------:R-:W-:Y:S01]  /*15ec0*/  IMAD.SHL.U32 R10, R10, 0x4, RZ ;  /* 0x000000040a0a7824 */ /* 0x000fe200078e00ff */
[----:B------:R-:W-:Y:S01]  /*15ed0*/  ISETP.GE.AND P2, PT, R223, R21, PT ;  /* 0x00000015df00720c */ /* 0x000fe20003f46270 */
        /* <DEDUP_REMOVED lines=13> */
[----:B------:R-:W-:Y:S01]  /*15fb0*/  LOP3.LUT R6, R6, 0x10, R3, 0xe2, !PT ;  /* 0x0000001006067812 */ /* 0x000fe200078ee203 */
[----:B------:R-:W-:Y:S01]  /*15fc0*/  IMAD R0, R0, UR4, RZ ;  /* 0x0000000400007c24 */ /* 0x000fe2000f8e02ff */
[----:B------:R-:W-:Y:S02]  /*15fd0*/  SEL R8, RZ, 0xffffffff, P0 ;  /* 0xffffffffff087807 */ /* 0x000fe40000000000 */
[----:B------:R-:W-:Y:S01]  /*15fe0*/  ISETP.GE.AND P0, PT, R224, R21, PT ;  /* 0x00000015e000720c */ /* 0x000fe20003f06270 */
[----:B------:R-:W-:Y:S01]  /*15ff0*/  IMAD R3, R7, UR5, R0 ;  /* 0x0000000507037c24 */ /* 0x000fe2000f8e0200 */
[----:B------:R-:W-:Y:S01]  /*16000*/  ULDC.64 UR4, c[0x0][0xa80] ;  /* 0x0002a00000047ab9 */ /* 0x000fe20000000a00 */
[----:B------:R-:W-:Y:S01]  /*16010*/  IMAD.IADD R0, R221, 0x1, R192 ;  /* 0x00000001dd007824 */ /* 0x000fe200078e02c0 */
[----:B------:R-:W-:Y:S01]  /*16020*/  SEL R7, RZ, 0x40, P0 ;  /* 0x00000040ff077807 */ /* 0x000fe20000000000 */
[----:B------:R-:W-:Y:S01]  /*16030*/  IMAD.SHL.U32 R9, R8, 0x20, RZ ;  /* 0x0000002008097824 */ /* 0x000fe200078e00ff */
[----:B------:R-:W-:Y:S01]  /*16040*/  LEA R20, P1, R4, UR4, 0x1 ;  /* 0x0000000404147c11 */ /* 0x000fe2000f8208ff */
[----:B------:R-:W-:Y:S01]  /*16050*/  IMAD.IADD R3, R5, 0x1, R3 ;  /* 0x0000000105037824 */ /* 0x000fe200078e0203 */
[----:B------:R-:W-:-:S02]  /*16060*/  ISETP.GE.AND P0, PT, R0, R29, PT ;  /* 0x0000001d0000720c */ /* 0x000fc40003f06270 */
[----:B------:R-:W-:Y:S02]  /*16070*/  LOP3.LUT R6, R9, 0x20, R6, 0xe2, !PT ;  /* 0x0000002009067812 */ /* 0x000fe400078ee206 */
[----:B------:R-:W-:Y:S02]  /*16080*/  LEA.HI.X R3, R4, UR5, R3, 0x1, P1 ;  /* 0x0000000504037c11 */ /* 0x000fe400088f0c03 */
[----:B------:R-:W-:Y:S02]  /*16090*/  LOP3.LUT R22, R6, R7, RZ, 0xfc, !PT ;  /* 0x0000000706167212 */ /* 0x000fe400078efcff */
[----:B------:R-:W-:Y:S01]  /*160a0*/  SEL R5, RZ, 0x80, P2 ;  /* 0x00000080ff057807 */ /* 0x000fe20001000000 */
[----:B------:R0:W1:Y:S03]  /*160b0*/  SHFL.IDX PT, R6, R20, RZ, 0x181f ;  /* 0x00181fff14067589 */ /* 0x00006600000e0000 */
[----:B------:R-:W-:Y:S01]  /*160c0*/  LOP3.LUT R23, R22, R5, RZ, 0xfc, !PT ;  /* 0x0000000516177212 */ /* 0x000fe200078efcff */
[----:B------:R0:W3:Y:S01]  /*160d0*/  SHFL.IDX PT, R7, R3, RZ, 0x181f ;  /* 0x00181fff03077589 */ /* 0x0000e200000e0000 */
[----:B------:R-:W-:Y:S05]  /*160e0*/  @P0 BRA `(.L_x_6029) ;  /* 0x00000000007c0947 */ /* 0x000fea0003800000 */
[-C--:B------:R-:W-:Y:S02]  /*160f0*/  ISETP.GE.AND P2, PT, R218, R21.reuse, PT ;  /* 0x00000015da00720c */ /* 0x080fe40003f46270 */
[-C--:B------:R-:W-:Y:S02]  /*16100*/  ISETP.GE.AND P1, PT, R200, R21.reuse, PT ;  /* 0x00000015c800720c */ /* 0x080fe40003f26270 */
[-C--:B------:R-:W-:Y:S02]  /*16110*/  ISETP.GE.AND P5, PT, R217, R21.reuse, PT ;  /* 0x00000015d900720c */ /* 0x080fe40003fa6270 */
[----:B------:R-:W-:-:S07]  /*16120*/  ISETP.GE.AND P3, PT, R216, R21, PT ;  /* 0x00000015d800720c */ /* 0x000fce0003f66270 */
[-C--:B-1----:R-:W-:Y:S02]  /*16130*/  @!P2 LEA R8, P0, R218, R6.reuse, 0x1 ;  /* 0x00000006da08a211 */ /* 0x082fe400078008ff */
        /* <DEDUP_REMOVED lines=26> */
.L_x_6029:
[----:B------:R-:W-:Y:S05]  /*162e0*/  BSYNC B1 ;  /* 0x0000000000017941 */ /* 0x000fea0003800000 */
.L_x_6028:
[----:B------:R-:W-:Y:S01]  /*162f0*/  VIADD R0, R0, 0x20 ;  /* 0x0000002000007836 */ /* 0x000fe20000000000 */
[----:B---34-:R3:W4:Y:S04]  /*16300*/  SHFL.IDX PT, R7, R3, 0x1, 0x181f ;  /* 0x00381f0003077f89 */ /* 0x01872800000e0000 */
[----:B------:R-:W-:Y:S01]  /*16310*/  ISETP.GE.AND P0, PT, R0, R29, PT ;  /* 0x0000001d0000720c */ /* 0x000fe20003f06270 */
[----:B-1----:R3:W1:-:S12]  /*16320*/  SHFL.IDX PT, R6, R20, 0x1, 0x181f ;  /* 0x00381f0014067f89 */ /* 0x00265800000e0000 */
[----:B---3--:R-:W-:Y:S05]  /*16330*/  @P0 BRA `(.L_x_6024) ;  /* 0x00000000007c0947 */ /* 0x008fea0003800000 */
[-C--:B------:R-:W-:Y:S02]  /*16340*/  ISETP.GE.AND P6, PT, R200, R21.reuse, PT ;  /* 0x00000015c800720c */ /* 0x080fe40003fc6270 */
[-C--:B------:R-:W-:Y:S02]  /*16350*/  ISETP.GE.AND P5, PT, R218, R21.reuse, PT ;  /* 0x00000015da00720c */ /* 0x080fe40003fa6270 */
[-C--:B------:R-:W-:Y:S02]  /*16360*/  ISETP.GE.AND P4, PT, R217, R21.reuse, PT ;  /* 0x00000015d900720c */ /* 0x080fe40003f86270 */
[-C--:B------:R-:W-:Y:S02]  /*16370*/  ISETP.GE.AND P3, PT, R216, R21.reuse, PT ;  /* 0x00000015d800720c */ /* 0x080fe40003f66270 */
[-C--:B------:R-:W-:Y:S02]  /*16380*/  ISETP.GE.AND P2, PT, R215, R21.reuse, PT ;  /* 0x00000015d700720c */ /* 0x080fe40003f46270 */
[----:B------:R-:W-:-:S03]  /*16390*/  ISETP.GE.AND P1, PT, R214, R21, PT ;  /* 0x00000015d600720c */ /* 0x000fc60003f26270 */
[----:B-1--4-:R-:W-:Y:S02]  /*163a0*/  @!P6 IMAD.WIDE R4, R200, 0x2, R6 ;  /* 0x00000002c804e825 */ /* 0x012fe400078e0206 */
        /* <DEDUP_REMOVED lines=12> */
[-C--:B-1----:R-:W-:Y:S02]  /*16470*/  @!P1 LEA R4, P5, R214, R6.reuse, 0x1 ;  /* 0x00000006d6049211 */ /* 0x082fe400078a08ff */
        /* <DEDUP_REMOVED lines=11> */
.L_x_6024:
[----:B------:R-:W-:Y:S05]  /*16530*/  BSYNC B0 ;  /* 0x0000000000007941 */ /* 0x000fea0003800000 */
.L_x_6018:
[----:B------:R-:W-:Y:S02]  /*16540*/  ULDC UR4, c[0x0][0xc3c] ;  /* 0x00030f0000047ab9 */ /* 0x000fe40000000800 */
[----:B------:R-:W-:-:S13]  /*16550*/  ISETP.GE.AND P0, PT, R27, UR4, PT ;  /* 0x000000041b007c0c */ /* 0x000fda000bf06270 */
[----:B------:R-:W-:Y:S05]  /*16560*/  @!P0 BRA `(.L_x_6030) ;  /* 0xfffffeac00188947 */ /* 0x000fea000383ffff */
[----:B------:R-:W-:Y:S05]  /*16570*/  BRA `(.L_x_5821) ;  /* 0x0000009000b87947 */ /* 0x000fea0003800000 */
.L_x_5819:
        /* <DEDUP_REMOVED lines=18> */
.L_x_6031:
        /* <DEDUP_REMOVED lines=41> */
.L_x_6037:
        /* <DEDUP_REMOVED lines=12> */
.L_x_6036:
[----:B------:R-:W-:Y:S05]  /*169f0*/  BSYNC B0 ;  /* 0x0000000000007941 */ /* 0x000fea0003800000 */
.L_x_6035:
        /* <DEDUP_REMOVED lines=21> */
.L_x_6033:
        /* <DEDUP_REMOVED lines=20> */
.L_x_6038:
        /* <DEDUP_REMOVED lines=57> */
.L_x_6034:
[----:B------:R-:W-:Y:S02]  /*17020*/  IMAD.MOV.U32 R17, RZ, RZ, RZ ;  /* 0x000000ffff117224 */ /* 0x000fe400078e00ff */
[----:B------:R-:W-:Y:S02]  /*17030*/  IMAD.U32 R16, RZ, RZ, UR6 ;  /* 0x00000006ff107e24 */ /* 0x000fe4000f8e00ff */
[----:B------:R-:W-:-:S07]  /*17040*/  IMAD.MOV.U32 R18, RZ, RZ, RZ ;  /* 0x000000ffff127224 */ /* 0x000fce00078e00ff */
.L_x_6039:
[----:B------:R-:W-:-:S13]  /*17050*/  ISETP.NE.AND P0, PT, R0, RZ, PT ;  /* 0x000000ff0000720c */ /* 0x000fda0003f05270 */
[----:B------:R-:W1:Y:S01]  /*17060*/  @!P0 S2R R3, SR_CgaCtaId ;  /* 0x0000000000038919 */ /* 0x000e620000008800 */
[----:B------:R-:W-:-:S04]  /*17070*/  @!P0 MOV R0, 0x400 ;  /* 0x0000040000008802 */ /* 0x000fc80000000f00 */
[----:B-1----:R-:W-:-:S05]  /*17080*/  @!P0 LEA R0, R3, R0, 0x18 ;  /* 0x0000000003008211 */ /* 0x002fca00078ec0ff */
[----:B------:R2:W-:Y:S01]  /*17090*/  @!P0 STS.128 [R0+0x28cd0], R16 ;  /* 0x028cd01000008388 */ /* 0x0005e20000000c00 */
[----:B------:R-:W-:Y:S06]  /*170a0*/  BAR.ARV 0x5, 0x180 ;  /* 0x0146000000007b1d */ /* 0x000fec0000002000 */
.L_x_6032:
[----:B--2---:R-:W-:Y:S01]  /*170b0*/  IMAD.MOV.U32 R0, RZ, RZ, 0x1 ;  /* 0x00000001ff007424 */ /* 0x004fe200078e00ff */
[----:B------:R2:W-:Y:S01]  /*170c0*/  STL [R1+0x4], RZ ;  /* 0x000004ff01007387 */ /* 0x0005e20000100800 */
[----:B------:R-:W-:Y:S02]  /*170d0*/  ULDC UR4, c[0x0][0xc3c] ;  /* 0x00030f0000047ab9 */ /* 0x000fe40000000800 */
[----:B-1----:R-:W-:Y:S01]  /*170e0*/  ISETP.GE.AND P0, PT, R19, UR4, PT ;  /* 0x0000000413007c0c */ /* 0x002fe2000bf06270 */
[----:B------:R2:W-:Y:S04]  /*170f0*/  STL [R1+0x10], R0 ;  /* 0x0000100001007387 */ /* 0x0005e80000100800 */
[----:B------:R2:W-:Y:S08]  /*17100*/  STL [R1+0x48], RZ ;  /* 0x000048ff01007387 */ /* 0x0005f00000100800 */
[----:B--2---:R-:W-:Y:S05]  /*17110*/  @P0 BRA `(.L_x_6040) ;  /* 0x0000008000e80947 */ /* 0x004fea0003800000 */
[----:B------:R-:W1:Y:S01]  /*17120*/  S2UR UR5, SR_CgaCtaId ;  /* 0x00000000000579c3 */ /* 0x000e620000008800 */
[C---:B------:R-:W-:Y:S01]  /*17130*/  IMAD.SHL.U32 R0, R4.reuse, 0x8, RZ ;  /* 0x0000000804007824 */ /* 0x040fe200078e00ff */
[----:B------:R-:W-:Y:S01]  /*17140*/  LOP3.LUT R5, R4, 0x7f, RZ, 0xc0, !PT ;  /* 0x0000007f04057812 */ /* 0x000fe200078ec0ff */
[----:B------:R-:W-:Y:S01]  /*17150*/  UMOV UR4, 0x400 ;  /* 0x0000040000047882 */ /* 0x000fe20000000000 */
[----:B------:R-:W-:Y:S01]  /*17160*/  BSSY B8, `(.L_x_6040) ;  /* 0x0000835000087945 */ /* 0x000fe20003800000 */
[----:B------:R-:W-:Y:S01]  /*17170*/  ULDC.64 UR40, c[0x0][0x198] ;  /* 0x0000660000287ab9 */ /* 0x000fe20000000a00 */
[----:B------:R-:W-:Y:S01]  /*17180*/  LOP3.LUT R3, R0, 0x1f8, RZ, 0xc0, !PT ;  /* 0x000001f800037812 */ /* 0x000fe200078ec0ff */
[----:B0-----:R-:W-:Y:S01]  /*17190*/  IMAD.SHL.U32 R2, R5, 0x8, RZ ;  /* 0x0000000805027824 */ /* 0x001fe200078e00ff */
[----:B------:R-:W-:Y:S01]  /*171a0*/  SHF.R.U32.HI R5, RZ, 0x3, R5 ;  /* 0x00000003ff057819 */ /* 0x000fe20000011605 */
[----:B------:R-:W-:Y:S01]  /*171b0*/  ULDC UR37, c[0x0][0xc] ;  /* 0x0000030000257ab9 */ /* 0x000fe20000000800 */
        /* <DEDUP_REMOVED lines=12> */
[----:B------:R0:W-:Y:S04]  /*17280*/  STL [R1+0x8], RZ ;  /* 0x000008ff01007387 */ /* 0x0001e80000100800 */
[----:B------:R0:W-:Y:S04]  /*17290*/  STL [R1+0x4], RZ ;  /* 0x000004ff01007387 */ /* 0x0001e80000100800 */
[----:B------:R0:W-:Y:S02]  /*172a0*/  STL [R1+0x10], R0 ;  /* 0x0000100001007387 */ /* 0x0001e40000100800 */
.L_x_6220:
[----:B------:R-:W-:Y:S05]  /*172b0*/  YIELD ;  /* 0x0000000000007946 */ /* 0x000fea0003800000 */
[----:B------:R-:W-:Y:S01]  /*172c0*/  ULDC.64 UR4, c[0x0][0xa28] ;  /* 0x00028a0000047ab9 */ /* 0x000fe20000000a00 */
[----:B------:R-:W-:Y:S01]  /*172d0*/  IMAD.MOV.U32 R9, RZ, RZ, RZ ;  /* 0x000000ffff097224 */ /* 0x000fe200078e00ff */
[----:B------:R-:W-:Y:S01]  /*172e0*/  ISETP.NE.U32.AND P0, PT, RZ, UR4, PT ;  /* 0x00000004ff007c0c */ /* 0x000fe2000bf05070 */
[----:B-1----:R-:W1:Y:S01]  /*172f0*/  LDC.64 R12, c[0x0][0xa00] ;  /* 0x00028000ff0c7b82 */ /* 0x002e620000000a00 */
[----:B0-----:R-:W-:Y:S01]  /*17300*/  CS2R R6, SRZ ;  /* 0x0000000000067805 */ /* 0x001fe2000001ff00 */
[----:B------:R-:W-:Y:S01]  /*17310*/  ULDC.64 UR6, c[0x0][0xa08] ;  /* 0x0002820000067ab9 */ /* 0x000fe20000000a00 */
[----:B------:R-:W-:Y:S01]  /*17320*/  ISETP.NE.AND.EX P0, PT, RZ, UR5, PT, P0 ;  /* 0x00000005ff007c0c */ /* 0x000fe2000bf05300 */
[----:B------:R-:W-:Y:S01]  /*17330*/  ULDC.64 UR4, c[0x0][0xa18] ;  /* 0x0002860000047ab9 */ /* 0x000fe20000000a00 */
[----:B------:R-:W-:-:S03]  /*17340*/  ULDC.64 UR8, c[0x0][0xa10] ;  /* 0x0002840000087ab9 */ /* 0x000fc60000000a00 */
[----:B--2---:R-:W2:Y:S08]  /*17350*/  LDC.64 R4, c[0x0][0xa08] ;  /* 0x00028200ff047b82 */ /* 0x004eb00000000a00 */
[----:B0-----:R-:W0:Y:S02]  /*17360*/  @P0 LDC.64 R2, c[0x0][0xa28] ;  /* 0x00028a00ff020b82 */ /* 0x001e240000000a00 */
[----:B0-----:R-:W-:-:S05]  /*17370*/  @P0 IMAD.WIDE R2, R19, 0x4, R2 ;  /* 0x0000000413020825 */ /* 0x001fca00078e0202 */
[----:B-----5:R0:W5:Y:S01]  /*17380*/  @P0 LDG.E R9, desc[UR42][R2.64] ;  /* 0x0000002a02090981 */ /* 0x020162000c1e1900 */
[----:B------:R-:W-:Y:S01]  /*17390*/  ISETP.NE.U32.AND P0, PT, RZ, UR4, PT ;  /* 0x00000004ff007c0c */ /* 0x000fe2000bf05070 */
[C---:B-1----:R-:W-:Y:S01]  /*173a0*/  IMAD.WIDE R12, R19.reuse, 0x4, R12 ;  /* 0x00000004130c7825 */ /* 0x042fe200078e020c */
[----:B------:R-:W-:Y:S02]  /*173b0*/  ISETP.NE.U32.AND P2, PT, RZ, UR6, PT ;  /* 0x00000006ff007c0c */ /* 0x000fe4000bf45070 */
[----:B------:R-:W-:Y:S01]  /*173c0*/  ISETP.NE.AND.EX P0, PT, RZ, UR5, PT, P0 ;  /* 0x00000005ff007c0c */ /* 0x000fe2000bf05300 */
[----:B------:R-:W-:Y:S01]  /*173d0*/  ULDC.64 UR4, c[0x0][0xa00] ;  /* 0x0002800000047ab9 */ /* 0x000fe20000000a00 */
[----:B------:R-:W-:Y:S01]  /*173e0*/  ISETP.NE.U32.AND P4, PT, RZ, UR8, PT ;  /* 0x00000008ff007c0c */ /* 0x000fe2000bf85070 */
[----:B------:R-:W-:Y:S01]  /*173f0*/  IMAD.MOV.U32 R0, RZ, RZ, RZ ;  /* 0x000000ffff007224 */ /* 0x000fe200078e00ff */
[----:B------:R-:W-:Y:S01]  /*17400*/  ISETP.NE.U32.AND P1, PT, RZ, UR4, PT ;  /* 0x00000004ff007c0c */ /* 0x000fe2000bf25070 */
[----:B0-----:R-:W0:Y:S01]  /*17410*/  LDC.64 R2, c[0x0][0xa10] ;  /* 0x00028400ff027b82 */ /* 0x001e220000000a00 */
[----:B--2---:R-:W-:-:S02]  /*17420*/  IMAD.WIDE R4, R19, 0x4, R4 ;  /* 0x0000000413047825 */ /* 0x004fc400078e0204 */
[----:B------:R-:W-:-:S05]  /*17430*/  ISETP.NE.AND.EX P3, PT, RZ, UR5, PT, P1 ;  /* 0x00000005ff007c0c */ /* 0x000fca000bf65310 */
[----:B------:R-:W1:Y:S01]  /*17440*/  @P0 LDC.64 R10, c[0x0][0xa18] ;  /* 0x00028600ff0a0b82 */ /* 0x000e620000000a00 */
[----:B------:R-:W-:Y:S01]  /*17450*/  ULDC UR4, c[0x0][0x288] ;  /* 0x0000a20000047ab9 */ /* 0x000fe20000000800 */
[----:B------:R-:W-:Y:S02]  /*17460*/  ISETP.NE.AND.EX P1, PT, RZ, UR7, PT, P2 ;  /* 0x00000007ff007c0c */ /* 0x000fe4000bf25320 */
[----:B------:R-:W-:-:S04]  /*17470*/  ISETP.NE.AND.EX P2, PT, RZ, UR9, PT, P4 ;  /* 0x00000009ff007c0c */ /* 0x000fc8000bf45340 */
[----:B------:R-:W2:Y:S07]  /*17480*/  @P3 LDG.E R6, desc[UR42][R12.64] ;  /* 0x0000002a0c063981 */ /* 0x000eae000c1e1900 */
[----:B------:R-:W5:Y:S01]  /*17490*/  @P1 LDG.E R7, desc[UR42][R4.64] ;  /* 0x0000002a04071981 */ /* 0x000f62000c1e1900 */
        /* <DEDUP_REMOVED lines=18> */
[----:B------:R-:W-:Y:S06]  /*175c0*/  @P0 BRA `(.L_x_6041) ;  /* 0x0000000000140947 */ /* 0x000fec0003800000 */
[----:B------:R-:W-:Y:S05]  /*175d0*/  @!P3 BRA `(.L_x_6041) ;  /* 0x000000000010b947 */ /* 0x000fea0003800000 */
[----:B------:R-:W2:Y:S04]  /*175e0*/  LDG.E R8, desc[UR42][R12.64] ;  /* 0x0000002a0c087981 */ /* 0x000ea8000c1e1900 */
[----:B------:R-:W2:Y:S02]  /*175f0*/  LDG.E R12, desc[UR42][R12.64+0x4] ;  /* 0x0000042a0c0c7981 */ /* 0x000ea4000c1e1900 */
[----:B--2---:R-:W-:-:S05]  /*17600*/  IMAD.IADD R11, R12, 0x1, -R8 ;  /* 0x000000010c0b7824 */ /* 0x004fca00078e0a08 */
[----:B------:R0:W-:Y:S02]  /*17610*/  STL [R1+0x38], R11 ;  /* 0x0000380b01007387 */ /* 0x0001e40000100800 */
.L_x_6041:
[----:B-----5:R-:W-:Y:S01]  /*17620*/  IMAD.IADD R7, R7, 0x1, R9 ;  /* 0x0000000107077824 */ /* 0x020fe200078e0209 */
[----:B------:R-:W-:Y:S02]  /*17630*/  ULDC.64 UR4, c[0x0][0xa20] ;  /* 0x0002880000047ab9 */ /* 0x000fe40000000a00 */
[----:B------:R-:W-:Y:S02]  /*17640*/  ISETP.NE.U32.AND P0, PT, RZ, UR4, PT ;  /* 0x00000004ff007c0c */ /* 0x000fe4000bf05070 */
[----:B------:R1:W-:Y:S02]  /*17650*/  STL [R1+0x20], R7 ;  /* 0x0000200701007387 */ /* 0x0003e40000100800 */
[----:B------:R-:W-:-:S13]  /*17660*/  ISETP.NE.AND.EX P0, PT, RZ, UR5, PT, P0 ;  /* 0x00000005ff007c0c */ /* 0x000fda000bf05300 */
[----:B-1----:R-:W-:Y:S05]  /*17670*/  @!P0 BRA `(.L_x_6042) ;  /* 0x0000000000108947 */ /* 0x002fea0003800000 */
[----:B------:R-:W1:Y:S02]  /*17680*/  LDC.64 R6, c[0x0][0xa20] ;  /* 0x00028800ff067b82 */ /* 0x000e640000000a00 */
[----:B-1----:R-:W-:-:S06]  /*17690*/  IMAD.WIDE R6, R19, 0x4, R6 ;  /* 0x0000000413067825 */ /* 0x002fcc00078e0206 */
[----:B------:R1:W5:Y:S01]  /*176a0*/  LDG.E R6, desc[UR42][R6.64] ;  /* 0x0000002a06067981 */ /* 0x000362000c1e1900 */
[----:B------:R-:W-:Y:S05]  /*176b0*/  BRA `(.L_x_6043) ;  /* 0x0000000000107947 */ /* 0x000fea0003800000 */
.L_x_6042:
[----:B------:R-:W-:Y:S05]  /*176c0*/  @!P1 BRA `(.L_x_6043) ;  /* 0x00000000000c9947 */ /* 0x000fea0003800000 */
[----:B------:R-:W2:Y:S04]  /*176d0*/  LDG.E R6, desc[UR42][R4.64] ;  /* 0x0000002a04067981 */ /* 0x000ea8000c1e1900 */
[----:B------:R-:W2:Y:S02]  /*176e0*/  LDG.E R4, desc[UR42][R4.64+0x4] ;  /* 0x0000042a04047981 */ /* 0x000ea4000c1e1900 */
[----:B--2---:R-:W-:-:S07]  /*176f0*/  IMAD.IADD R6, R4, 0x1, -R6 ;  /* 0x0000000104067824 */ /* 0x004fce00078e0a06 */
.L_x_6043:
[----:B------:R-:W2:Y:S04]  /*17700*/  @P2 LDG.E R4, desc[UR42][R2.64] ;  /* 0x0000002a02042981 */ /* 0x000ea8000c1e1900 */
[----:B------:R3:W2:Y:S01]  /*17710*/  @P2 LDG.E R2, desc[UR42][R2.64+0x4] ;  /* 0x0000042a02022981 */ /* 0x0006a2000c1e1900 */
[----:B------:R-:W-:Y:S02]  /*17720*/  IMAD.SHL.U32 R12, R17, 0x40, RZ ;  /* 0x00000040110c7824 */ /* 0x000fe400078e00ff */
[----:B-----5:R-:W-:Y:S02]  /*17730*/  IMAD.IADD R9, R6, 0x1, -R9 ;  /* 0x0000000106097824 */ /* 0x020fe400078e0a09 */
[----:B------:R-:W-:Y:S01]  /*17740*/  VIADD R8, R12, 0x3f ;  /* 0x0000003f0c087836 */ /* 0x000fe20000000000 */
[----:B------:R4:W-:Y:S01]  /*17750*/  STL [R1+0x28], R12 ;  /* 0x0000280c01007387 */ /* 0x0009e20000100800 */
[----:B---3--:R-:W3:Y:S02]  /*17760*/  LDC R3, c[0x0][0x448] ;  /* 0x00011200ff037b82 */ /* 0x008ee40000000800 */
[----:B---3--:R-:W-:-:S13]  /*17770*/  ISETP.NE.AND P1, PT, R3, 0x1, PT ;  /* 0x000000010300780c */ /* 0x008fda0003f25270 */
[----:B------:R-:W3:Y:S08]  /*17780*/  @P1 LDC R3, c[0x0][0x44c] ;  /* 0x00011300ff031b82 */ /* 0x000ef00000000800 */
[----:B------:R-:W0:Y:S01]  /*17790*/  @P1 LDC R5, c[0x0][0x450] ;  /* 0x00011400ff051b82 */ /* 0x000e220000000800 */
[----:B--2---:R-:W-:Y:S02]  /*177a0*/  @P2 IMAD.IADD R10, R2, 0x1, -R4 ;  /* 0x00000001020a2824 */ /* 0x004fe400078e0a04 */
[----:B---3--:R-:W-:-:S04]  /*177b0*/  @P1 IMAD.HI.U32 R2, R8, R3, RZ ;  /* 0x0000000308021227 */ /* 0x008fc800078e00ff */
[----:B------:R-:W-:Y:S01]  /*177c0*/  IMAD.IADD R6, R9, 0x1, R10 ;  /* 0x0000000109067824 */ /* 0x000fe200078e020a */
[----:B0-----:R-:W-:-:S03]  /*177d0*/  @P1 SHF.R.U32.HI R8, RZ, R5, R2 ;  /* 0x00000005ff081219 */ /* 0x001fc60000011602 */
[C---:B------:R-:W-:Y:S01]  /*177e0*/  VIADD R2, R6.reuse, 0x3f ;  /* 0x0000003f06027836 */ /* 0x040fe20000000000 */
[----:B------:R-:W-:-:S04]  /*177f0*/  IADD3 R20, R6, 0x1, -R11 ;  /* 0x0000000106147810 */ /* 0x000fc80007ffe80b */
[----:B------:R-:W-:Y:S01]  /*17800*/  SHF.R.S32.HI R3, RZ, 0x1f, R2 ;  /* 0x0000001fff037819 */ /* 0x000fe20000011402 */
[----:B------:R-:W-:-:S03]  /*17810*/  IMAD.IADD R8, R20, 0x1, R8 ;  /* 0x0000000114087824 */ /* 0x000fc600078e0208 */
[----:B------:R-:W-:Y:S02]  /*17820*/  LEA.HI R21, R3, R2, RZ, 0x6 ;  /* 0x0000000203157211 */ /* 0x000fe400078f30ff */
[----:B------:R-:W0:Y:S02]  /*17830*/  LDC.64 R2, c[0x0][0x9e0] ;  /* 0x00027800ff027b82 */ /* 0x000e240000000a00 */
[----:B------:R-:W-:Y:S02]  /*17840*/  SHF.R.S32.HI R21, RZ, 0x6, R21 ;  /* 0x00000006ff157819 */ /* 0x000fe40000011415 */
[----:B0-----:R-:W-:Y:S01]  /*17850*/  ISETP.GE.AND P3, PT, R3, 0x1, PT ;  /* 0x000000010300780c */ /* 0x001fe20003f66270 */
[----:B-1----:R-:W-:-:S12]  /*17860*/  IMAD.IADD R7, R8, 0x1, R2 ;  /* 0x0000000108077824 */ /* 0x002fd800078e0202 */
[----:B----4-:R-:W-:Y:S05]  /*17870*/  @!P3 BRA `(.L_x_6044) ;  /* 0x000000000048b947 */ /* 0x010fea0003800000 */
        /* <DEDUP_REMOVED lines=11> */
.L_x_6046:
[----:B------:R-:W-:-:S13]  /*17930*/  ISETP.NE.AND P0, PT, R3, 0x1, PT ;  /* 0x000000010300780c */ /* 0x000fda0003f05270 */
[----:B------:R-:W0:Y:S02]  /*17940*/  @P0 LDC.64 R4, c[0x0][0x9e8] ;  /* 0x00027a00ff040b82 */ /* 0x000e240000000a00 */
[----:B0-----:R-:W-:-:S05]  /*17950*/  @P0 IMAD.HI.U32 R4, R2, R4, RZ ;  /* 0x0000000402040227 */ /* 0x001fca00078e00ff */
[----:B------:R-:W-:-:S07]  /*17960*/  @P0 SHF.R.U32.HI R2, RZ, R5, R4 ;  /* 0x00000005ff020219 */ /* 0x000fce0000011604 */
.L_x_6047:
[----:B------:R-:W-:Y:S05]  /*17970*/  BSYNC B0 ;  /* 0x0000000000007941 */ /* 0x000fea0003800000 */
.L_x_6045:
[----:B------:R-:W-:-:S05]  /*17980*/  IMAD R2, R2, R3, R3 ;  /* 0x0000000302027224 */ /* 0x000fca00078e0203 */
[----:B------:R-:W-:-:S07]  /*17990*/  VIMNMX R7, R7, R2, PT ;  /* 0x0000000207077248 */ /* 0x000fce0003fe0100 */
.L_x_6044:
        /* <DEDUP_REMOVED lines=20> */
.L_x_6050:
[----:B------:R-:W-:-:S13]  /*17ae0*/  ISETP.NE.AND P0, PT, R3, 0x1, PT ;  /* 0x000000010300780c */ /* 0x000fda0003f05270 */
[----:B------:R-:W0:Y:S02]  /*17af0*/  @P0 LDC.64 R4, c[0x0][0x9e8] ;  /* 0x00027a00ff040b82 */ /* 0x000e240000000a00 */
[----:B0-----:R-:W-:-:S05]  /*17b00*/  @P0 IMAD.HI.U32 R4, R6, R4, RZ ;  /* 0x0000000406040227 */ /* 0x001fca00078e00ff */
[----:B------:R-:W-:-:S07]  /*17b10*/  @P0 SHF.R.U32.HI R6, RZ, R5, R4 ;  /* 0x00000005ff060219 */ /* 0x000fce0000011604 */
.L_x_6051:
[----:B------:R-:W-:Y:S05]  /*17b20*/  BSYNC B0 ;  /* 0x0000000000007941 */ /* 0x000fea0003800000 */
.L_x_6049:
[----:B------:R-:W-:-:S05]  /*17b30*/  IMAD R3, R6, R3, RZ ;  /* 0x0000000306037224 */ /* 0x000fca00078e02ff */
[----:B------:R-:W-:-:S07]  /*17b40*/  VIMNMX R2, R2, R3, !PT ;  /* 0x0000000302027248 */ /* 0x000fce0007fe0100 */
.L_x_6048:
[----:B------:R-:W-:Y:S01]  /*17b50*/  VIADD R7, R7, 0x3f ;  /* 0x0000003f07077836 */ /* 0x000fe20000000000 */
[----:B------:R-:W-:Y:S04]  /*17b60*/  BSSY B0, `(.L_x_6052) ;  /* 0x00001c6000007945 */ /* 0x000fe80003800000 */
[----:B------:R-:W-:-:S04]  /*17b70*/  SHF.R.S32.HI R3, RZ, 0x1f, R7 ;  /* 0x0000001fff037819 */ /* 0x000fc80000011407 */
[----:B------:R-:W-:Y:S02]  /*17b80*/  LEA.HI R4, R3, R7, RZ, 0x6 ;  /* 0x0000000703047211 */ /* 0x000fe400078f30ff */
[----:B------:R-:W-:Y:S02]  /*17b90*/  SHF.R.S32.HI R3, RZ, 0x1f, R2 ;  /* 0x0000001fff037819 */ /* 0x000fe40000011402 */
[----:B------:R-:W-:Y:S02]  /*17ba0*/  SHF.R.S32.HI R4, RZ, 0x6, R4 ;  /* 0x00000006ff047819 */ /* 0x000fe40000011404 */
[----:B------:R-:W-:-:S04]  /*17bb0*/  LEA.HI R2, R3, R2, RZ, 0x6 ;  /* 0x0000000203027211 */ /* 0x000fc800078f30ff */
[----:B------:R-:W-:-:S04]  /*17bc0*/  SHF.R.S32.HI R2, RZ, 0x6, R2 ;  /* 0x00000006ff027819 */ /* 0x000fc80000011402 */
[----:B------:R-:W-:Y:S02]  /*17bd0*/  VIMNMX R3, RZ, R2, !PT ;  /* 0x00000002ff037248 */ /* 0x000fe40007fe0100 */
[----:B------:R-:W-:-:S03]  /*17be0*/  VIMNMX R2, R21, R4, PT ;  /* 0x0000000415027248 */ /* 0x000fc60003fe0100 */
[--C-:B------:R-:W-:Y:S02]  /*17bf0*/  IMAD R3, R3, 0x40, -R9.reuse ;  /* 0x0000004003037824 */ /* 0x100fe400078e0a09 */
[----:B------:R-:W-:-:S03]  /*17c00*/  IMAD R2, R2, 0x40, -R9 ;  /* 0x0000004002027824 */ /* 0x000fc600078e0a09 */
[----:B------:R-:W-:Y:S02]  /*17c10*/  VIMNMX R3, RZ, R3, !PT ;  /* 0x00000003ff037248 */ /* 0x000fe40007fe0100 */
[----:B------:R-:W-:-:S04]  /*17c20*/  VIMNMX R2, R2, R10, PT ;  /* 0x0000000a02027248 */ /* 0x000fc80003fe0100 */
[----:B------:R-:W-:Y:S02]  /*17c30*/  ISETP.GT.AND P0, PT, R2, R3, PT ;  /* 0x000000030200720c */ /* 0x000fe40003f04270 */
[----:B------:R-:W-:-:S11]  /*17c40*/  SHF.R.U32.HI R3, RZ, 0x6, R3 ;  /* 0x00000006ff037819 */ /* 0x000fd60000011603 */
[----:B------:R-:W-:-:S05]  /*17c50*/  @P0 VIADD R2, R2, 0x3f ;  /* 0x0000003f02020836 */ /* 0x000fca0000000000 */
[----:B------:R-:W-:-:S04]  /*17c60*/  @P0 SHF.R.S32.HI R4, RZ, 0x1f, R2 ;  /* 0x0000001fff040819 */ /* 0x000fc80000011402 */
[----:B------:R-:W-:Y:S01]  /*17c70*/  @P0 LEA.HI R2, R4, R2, RZ, 0x6 ;  /* 0x0000000204020211 */ /* 0x000fe200078f30ff */
[----:B------:R-:W-:-:S03]  /*17c80*/  IMAD.MOV.U32 R4, RZ, RZ, R3 ;  /* 0x000000ffff047224 */ /* 0x000fc600078e0003 */
[----:B------:R-:W-:Y:S02]  /*17c90*/  @P0 SHF.R.S32.HI R4, RZ, 0x6, R2 ;  /* 0x00000006ff040819 */ /* 0x000fe40000011402 */
[----:B------:R-:W-:Y:S02]  /*17ca0*/  PLOP3.LUT P0, PT, PT, PT, PT, 0x80, 0x0 ;  /* 0x000000000000781c */ /* 0x000fe40003f0f070 */
[----:B------:R-:W-:-:S13]  /*17cb0*/  ISETP.GT.AND P1, PT, R4, R3, PT ;  /* 0x000000030400720c */ /* 0x000fda0003f24270 */
[----:B------:R-:W-:Y:S05]  /*17cc0*/  @!P1 BRA `(.L_x_6053) ;  /* 0x0000001800bc9947 */ /* 0x000fea0003800000 */
[----:B------:R-:W-:Y:S01]  /*17cd0*/  UMOV UR4, 0xffffffff ;  /* 0xffffffff00047882 */ /* 0x000fe20000000000 */
[----:B------:R-:W-:Y:S02]  /*17ce0*/  SEL R2, R19, RZ, !P2 ;  /* 0x000000ff13027207 */ /* 0x000fe40005000000 */
[----:B------:R-:W-:Y:S05]  /*17cf0*/  BRA.DIV UR4, `(.L_x_6054) ;  /* 0x0000008604f07947 */ /* 0x000fea000b800000 */
[----:B------:R-:W0:Y:S02]  /*17d00*/  S2R R5, SR_TID.X ;  /* 0x0000000000057919 */ /* 0x000e240000002100 */
[----:B0-----:R-:W-:-:S04]  /*17d10*/  SHF.R.U32.HI R5, RZ, 0x5, R5 ;  /* 0x00000005ff057819 */ /* 0x001fc80000011605 */
[----:B------:R-:W-:-:S05]  /*17d20*/  LOP3.LUT R5, R5, 0x3, RZ, 0xc0, !PT ;  /* 0x0000000305057812 */ /* 0x000fca00078ec0ff */
[----:B------:R0:W1:Y:S02]  /*17d30*/  SHFL.IDX PT, R14, R5, RZ, 0x1f ;  /* 0x00001fff050e7589 */ /* 0x00006400000e0000 */
.L_x_6264:
[----:B-1----:R-:W-:Y:S02]  /*17d40*/  ISETP.NE.AND P0, PT, R14, RZ, PT ;  /* 0x000000ff0e00720c */ /* 0x002fe40003f05270 */
[----:B------:R-:W-:-:S11]  /*17d50*/  PLOP3.LUT P6, PT, PT, PT, PT, 0x8, 0x0 ;  /* 0x000000000000781c */ /* 0x000fd60003fce170 */
[----:B------:R-:W-:Y:S05]  /*17d60*/  @P0 BRA `(.L_x_6055) ;  /* 0x00000000000c0947 */ /* 0x000fea0003800000 */
[----:B------:R-:W-:-:S03]  /*17d70*/  UMOV UR4, 0xffffffff ;  /* 0xffffffff00047882 */ /* 0x000fc60000000000 */
[----:B------:R-:W-:Y:S05]  /*17d80*/  BRA.DIV UR4, `(.L_x_6056) ;  /* 0x0000008a04007947 */ /* 0x000fea000b800000 */
[----:B------:R-:W-:-:S13]  /*17d90*/  ELECT P6, URZ, PT ;  /* 0x00000000003f782f */ /* 0x000fda00038c0000 */
.L_x_6055:
[----:B0-----:R-:W2:Y:S04]  /*17da0*/  LDL R5, [R1+0x48] ;  /* 0x0000480001057983 */ /* 0x001ea80000100800 */
[----:B------:R-:W3:Y:S01]  /*17db0*/  LDL R7, [R1] ;  /* 0x0000000001077983 */ /* 0x000ee20000100800 */
        /* <DEDUP_REMOVED lines=8> */
.L_x_6267:
[----:B------:R-:W-:Y:S05]  /*17e40*/  BSYNC B1 ;  /* 0x0000000000017941 */ /* 0x000fea0003800000 */
.L_x_6057:
[----:B------:R-:W-:Y:S04]  /*17e50*/  BSSY B1, `(.L_x_6059) ;  /* 0x00000be000017945 */ /* 0x000fe80003800000 */
[----:B------:R-:W-:Y:S05]  /*17e60*/  @!P6 BRA `(.L_x_6060) ;  /* 0x0000000800f0e947 */ /* 0x000fea0003800000 */
[----:B------:R-:W2:Y:S04]  /*17e70*/  LDL R9, [R1] ;  /* 0x0000000001097983 */ /* 0x000ea80000100800 */
        /* <DEDUP_REMOVED lines=10> */
.L_x_6268:
[----:B------:R-:W-:Y:S05]  /*17f20*/  BSYNC B2 ;  /* 0x0000000000027941 */ /* 0x000fea0003800000 */
.L_x_6061:
        /* <DEDUP_REMOVED lines=9> */
.L_x_6064:
[----:B------:R-:W-:Y:S05]  /*17fc0*/  BSYNC B2 ;  /* 0x0000000000027941 */ /* 0x000fea0003800000 */
.L_x_6063:
[----:B------:R-:W2:Y:S04]  /*17fd0*/  LDL R8, [R1] ;  /* 0x0000000001087983 */ /* 0x000ea80000100800 */
        /* <DEDUP_REMOVED lines=13> */
.L_x_6065:
        /* <DEDUP_REMOVED lines=13> */
.L_x_6269:
[----:B------:R-:W-:Y:S05]  /*18180*/  BSYNC B2 ;  /* 0x0000000000027941 */ /* 0x000fea0003800000 */
.L_x_6066:
[----:B------:R-:W-:Y:S01]  /*18190*/  BSSY B2, `(.L_x_6068) ;  /* 0x000000b000027945 */ /* 0x000fe20003800000 */
[----:B------:R-:W-:Y:S02]  /*181a0*/  IMAD.MOV.U32 R10, RZ, RZ, 0x0 ;  /* 0x00000000ff0a7424 */ /* 0x000fe400078e00ff */
[----:B------:R-:W-:Y:S01]  /*181b0*/  IMAD.MOV.U32 R11, RZ, RZ, 0x12f00000 ;  /* 0x12f00000ff0b7424 */ /* 0x000fe200078e00ff */
[----:B------:R-:W-:Y:S06]  /*181c0*/  @P1 BRA `(.L_x_6069) ;  /* 0x00000000001c1947 */ /* 0x000fec0003800000 */
[----:B------:R-:W2:Y:S01]  /*181d0*/  S2R R8, SR_TID.X ;  /* 0x0000000000087919 */ /* 0x000ea20000002100 */
[----:B------:R-:W-:-:S04]  /*181e0*/  IMAD.MOV.U32 R7, RZ, RZ, 0x10000 ;  /* 0x00010000ff077424 */ /* 0x000fc800078e00ff */
[----:B------:R3:W-:Y:S01]  /*181f0*/  SYNCS.ARRIVE.TRANS64 RZ, [R6+URZ+0x28cb0], R7 ;  /* 0x028cb00706ff79a7 */ /* 0x0007e2000800003f */
[----:B--2---:R-:W-:-:S04]  /*18200*/  LOP3.LUT R8, R8, 0x1f, RZ, 0xc0, !PT ;  /* 0x0000001f08087812 */ /* 0x004fc800078ec0ff */
[----:B------:R-:W-:-:S13]  /*18210*/  ISETP.NE.AND P0, PT, R8, RZ, PT ;  /* 0x000000ff0800720c */ /* 0x000fda0003f05270 */
[----:B---3--:R-:W-:Y:S05]  /*18220*/  @!P0 BRA `(.L_x_6069) ;  /* 0x0000000000048947 */ /* 0x008fea0003800000 */
[----:B------:R-:W-:Y:S01]  /*18230*/  BPT.TRAP 0x1 ;  /* 0x000000040000795c */ /* 0x000fe20000300000 */
.L_x_6069:
[----:B------:R-:W-:Y:S05]  /*18240*/  BSYNC B2 ;  /* 0x0000000000027941 */ /* 0x000fea0003800000 */
.L_x_6068:
[----:B------:R-:W2:Y:S04]  /*18250*/  LDL R8, [R1] ;  /* 0x0000000001087983 */ /* 0x000ea80000100800 */
        /* <DEDUP_REMOVED lines=10> */
.L_x_6070:
        /* <DEDUP_REMOVED lines=15> */
.L_x_6071:
        /* <DEDUP_REMOVED lines=15> */
.L_x_6072:
        /* <DEDUP_REMOVED lines=15> */
.L_x_6073:
        /* <DEDUP_REMOVED lines=15> */
.L_x_6074:
        /* <DEDUP_REMOVED lines=15> */
.L_x_6075:
        /* <DEDUP_REMOVED lines=15> */
.L_x_6076:
        /* <DEDUP_REMOVED lines=15> */
.L_x_6077:
        /* <DEDUP_REMOVED lines=10> */
.L_x_6060:
[----:B------:R-:W-:Y:S05]  /*18a30*/  BSYNC B1 ;  /* 0x0000000000017941 */ /* 0x000fea0003800000 */
.L_x_6059:
[----:B------:R-:W0:Y:S04]  /*18a40*/  LDL.LU R9, [R1+0x8] ;  /* 0x0000080001097983 */ /* 0x000e280000300800 */
[----:B------:R-:W2:Y:S01]  /*18a50*/  LDL.LU R8, [R1+0x14] ;  /* 0x0000140001087983 */ /* 0x000ea20000300800 */
[----:B------:R-:W-:Y:S01]  /*18a60*/  VIADD R4, R4, 0xfffffffe ;  /* 0xfffffffe04047836 */ /* 0x000fe20000000000 */
[----:B------:R-:W-:-:S04]  /*18a70*/  PLOP3.LUT P0, PT, PT, PT, PT, 0x8, 0x0 ;  /* 0x000000000000781c */ /* 0x000fc80003f0e170 */
[----:B------:R-:W-:Y:S01]  /*18a80*/  ISETP.GE.AND P2, PT, R4, R3, PT ;  /* 0x000000030400720c */ /* 0x000fe20003f46270 */
[----:B0-----:R-:W-:-:S05]  /*18a90*/  VIADD R5, R9, 0x1 ;  /* 0x0000000109057836 */ /* 0x001fca0000000000 */
[----:B------:R-:W-:-:S04]  /*18aa0*/  ISETP.NE.AND P1, PT, R5, 0x2, PT ;  /* 0x000000020500780c */ /* 0x000fc80003f25270 */
[----:B------:R-:W-:Y:S02]  /*18ab0*/  SEL R6, RZ, 0x1, P1 ;  /* 0x00000001ff067807 */ /* 0x000fe40000800000 */
[----:B------:R-:W-:Y:S02]  /*18ac0*/  SEL R5, R5, RZ, P1 ;  /* 0x000000ff05057207 */ /* 0x000fe40000800000 */
[----:B--2---:R-:W-:-:S03]  /*18ad0*/  LOP3.LUT R8, R8, R6, RZ, 0x3c, !PT ;  /* 0x0000000608087212 */ /* 0x004fc600078e3cff */
[----:B------:R0:W-:Y:S04]  /*18ae0*/  STL [R1+0x8], R5 ;  /* 0x0000080501007387 */ /* 0x0001e80000100800 */
[----:B------:R0:W-:Y:S01]  /*18af0*/  STL [R1+0x14], R8 ;  /* 0x0000140801007387 */ /* 0x0001e20000100800 */
[----:B------:R-:W-:Y:S05]  /*18b00*/  @!P2 BRA `(.L_x_6053) ;  /* 0x0000000c002ca947 */ /* 0x000fea0003800000 */
.L_x_6097:
[----:B------:R-:W-:Y:S05]  /*18b10*/  YIELD ;  /* 0x0000000000007946 */ /* 0x000fea0003800000 */
[----:B------:R-:W-:Y:S04]  /*18b20*/  BSSY B1, `(.L_x_6078) ;  /* 0x00000bd000017945 */ /* 0x000fe80003800000 */
[----:B-1----:R-:W-:Y:S05]  /*18b30*/  @!P6 BRA `(.L_x_6079) ;  /* 0x0000000800ece947 */ /* 0x002fea0003800000 */
[----:B0-----:R-:W2:Y:S04]  /*18b40*/  LDL R8, [R1] ;  /* 0x0000000001087983 */ /* 0x001ea80000100800 */
[----:B------:R-:W2:Y:S04]  /*18b50*/  LDL R5, [R1+0x8] ;  /* 0x0000080001057983 */ /* 0x000ea80000100800 */
        /* <DEDUP_REMOVED lines=9> */
.L_x_6270:
[----:B------:R-:W-:Y:S05]  /*18bf0*/  BSYNC B2 ;  /* 0x0000000000027941 */ /* 0x000fea0003800000 */
.L_x_6080:
        /* <DEDUP_REMOVED lines=9> */
.L_x_6083:
[----:B------:R-:W-:Y:S05]  /*18c90*/  BSYNC B2 ;  /* 0x0000000000027941 */ /* 0x000fea0003800000 */
.L_x_6082:
[----:B------:R-:W2:Y:S04]  /*18ca0*/  LDL R8, [R1] ;  /* 0x0000000001087983 */ /* 0x000ea80000100800 */
        /* <DEDUP_REMOVED lines=12> */
.L_x_6084:
        /* <DEDUP_REMOVED lines=13> */
.L_x_6271:
[----:B------:R-:W-:Y:S05]  /*18e40*/  BSYNC B2 ;  /* 0x0000000000027941 */ /* 0x000fea0003800000 */
.L_x_6085:
        /* <DEDUP_REMOVED lines=11> */
.L_x_6088:
[----:B------:R-:W-:Y:S05]  /*18f00*/  BSYNC B2 ;  /* 0x0000000000027941 */ /* 0x000fea0003800000 */
.L_x_6087:
        /* <DEDUP_REMOVED lines=11> */
.L_x_6089:
        /* <DEDUP_REMOVED lines=15> */
.L_x_6090:
        /* <DEDUP_REMOVED lines=15> */
.L_x_6091:
        /* <DEDUP_REMOVED lines=15> */
.L_x_6092:
        /* <DEDUP_REMOVED lines=15> */
.L_x_6093:
        /* <DEDUP_REMOVED lines=15> */
.L_x_6094:
        /* <DEDUP_REMOVED lines=15> */
.L_x_6095:
        /* <DEDUP_REMOVED lines=15> */
.L_x_6096:
        /* <DEDUP_REMOVED lines=10> */
.L_x_6079:
[----:B------:R-:W-:Y:S05]  /*196f0*/  BSYNC B1 ;  /* 0x0000000000017941 */ /* 0x000fea0003800000 */
.L_x_6078:
[----:B------:R-:W0:Y:S04]  /*19700*/  LDL.LU R9, [R1+0x8] ;  /* 0x0000080001097983 */ /* 0x000e280000300800 */
[----:B------:R-:W2:Y:S01]  /*19710*/  LDL.LU R7, [R1+0x14] ;  /* 0x0000140001077983 */ /* 0x000ea20000300800 */
[C---:B------:R-:W-:Y:S01]  /*19720*/  ISETP.GT.AND P2, PT, R4.reuse, R3, PT ;  /* 0x000000030400720c */ /* 0x040fe20003f44270 */
[----:B------:R-:W-:Y:S02]  /*19730*/  VIADD R4, R4, 0xffffffff ;  /* 0xffffffff04047836 */ /* 0x000fe40000000000 */
[----:B0-----:R-:W-:-:S05]  /*19740*/  VIADD R5, R9, 0x1 ;  /* 0x0000000109057836 */ /* 0x001fca0000000000 */
[----:B------:R-:W-:-:S04]  /*19750*/  ISETP.NE.AND P1, PT, R5, 0x2, PT ;  /* 0x000000020500780c */ /* 0x000fc80003f25270 */
[----:B------:R-:W-:Y:S02]  /*19760*/  SEL R6, RZ, 0x1, P1 ;  /* 0x00000001ff067807 */ /* 0x000fe40000800000 */
[----:B------:R-:W-:Y:S02]  /*19770*/  SEL R5, R5, RZ, P1 ;  /* 0x000000ff05057207 */ /* 0x000fe40000800000 */
[----:B--2---:R-:W-:-:S05]  /*19780*/  LOP3.LUT R7, R7, R6, RZ, 0x3c, !PT ;  /* 0x0000000607077212 */ /* 0x004fca00078e3cff */
[----:B------:R1:W-:Y:S04]  /*19790*/  STL [R1+0x14], R7 ;  /* 0x0000140701007387 */ /* 0x0003e80000100800 */
[----:B------:R1:W-:Y:S01]  /*197a0*/  STL [R1+0x8], R5 ;  /* 0x0000080501007387 */ /* 0x0003e20000100800 */
[----:B------:R-:W-:Y:S05]  /*197b0*/  @P2 BRA `(.L_x_6097) ;  /* 0xfffffff000d42947 */ /* 0x000fea000383ffff */
.L_x_6053:
[----:B------:R-:W-:Y:S05]  /*197c0*/  BSYNC B0 ;  /* 0x0000000000007941 */ /* 0x000fea0003800000 */
.L_x_6052:
[----:B-1----:R-:W2:Y:S01]  /*197d0*/  LDL R7, [R1+0x28] ;  /* 0x0000280001077983 */ /* 0x002ea20000100800 */
[----:B------:R-:W1:Y:S01]  /*197e0*/  LDC R0, c[0x0][0x448] ;  /* 0x00011200ff007b82 */ /* 0x000e620000000800 */
[----:B------:R-:W-:Y:S07]  /*197f0*/  @!P0 WARPSYNC.ALL ;  /* 0x0000000000008948 */ /* 0x000fee0003800000 */
[----:B------:R-:W-:Y:S01]  /*19800*/  @!P0 BAR.SYNC.DEFER_BLOCKING 0xc, 0x180 ;  /* 0x0306000000008b1d */ /* 0x000fe20000010000 */
[----:B-1----:R-:W-:-:S13]  /*19810*/  ISETP.NE.AND P1, PT, R0, 0x1, PT ;  /* 0x000000010000780c */ /* 0x002fda0003f25270 */
[----:B------:R-:W1:Y:S08]  /*19820*/  @P1 LDC R2, c[0x0][0x44c] ;  /* 0x00011300ff021b82 */ /* 0x000e700000000800 */
[----:B------:R-:W3:Y:S01]  /*19830*/  @P1 LDC R3, c[0x0][0x450] ;  /* 0x00011400ff031b82 */ /* 0x000ee20000000800 */
[----:B--2---:R-:W-:-:S04]  /*19840*/  VIADD R0, R7, 0x3f ;  /* 0x0000003f07007836 */ /* 0x004fc80000000000 */
[----:B-1----:R-:W-:-:S05]  /*19850*/  @P1 IMAD.HI.U32 R2, R0, R2, RZ ;  /* 0x0000000200021227 */ /* 0x002fca00078e00ff */
[----:B---3--:R-:W-:Y:S02]  /*19860*/  @P1 SHF.R.U32.HI R0, RZ, R3, R2 ;  /* 0x00000003ff001219 */ /* 0x008fe40000011602 */
[----:B------:R-:W1:Y:S03]  /*19870*/  LDC.64 R2, c[0x0][0x9e0] ;  /* 0x00027800ff027b82 */ /* 0x000e660000000a00 */
[----:B------:R-:W-:Y:S01]  /*19880*/  IMAD.IADD R0, R20, 0x1, R0 ;  /* 0x0000000114007824 */ /* 0x000fe200078e0200 */
[----:B-1----:R-:W-:-:S03]  /*19890*/  ISETP.GE.AND P2, PT, R3, 0x1, PT ;  /* 0x000000010300780c */ /* 0x002fc60003f46270 */
[----:B------:R-:W-:-:S10]  /*198a0*/  IMAD.IADD R2, R0, 0x1, R2 ;  /* 0x0000000100027824 */ /* 0x000fd400078e0202 */
[----:B------:R-:W-:Y:S05]  /*198b0*/  @!P2 BRA `(.L_x_6098) ;  /* 0x000000000048a947 */ /* 0x000fea0003800000 */
[C---:B------:R-:W-:Y:S01]  /*198c0*/  ISETP.GT.AND P0, PT, R0.reuse, RZ, PT ;  /* 0x000000ff0000720c */ /* 0x040fe20003f04270 */
[----:B------:R-:W-:Y:S01]  /*198d0*/  BSSY B0, `(.L_x_6099) ;  /* 0x000000e000007945 */ /* 0x000fe20003800000 */
[----:B------:R-:W-:-:S11]  /*198e0*/  VIADD R6, R0, 0xffffffff ;  /* 0xffffffff00067836 */ /* 0x000fd60000000000 */
[----:B------:R-:W-:Y:S05]  /*198f0*/  @P0 BRA `(.L_x_6100) ;  /* 0x00000000001c0947 */ /* 0x000fea0003800000 */
[----:B------:R-:W-:Y:S01]  /*19900*/  ISETP.NE.AND P0, PT, R3, 0x1, PT ;  /* 0x000000010300780c */ /* 0x000fe20003f05270 */
[----:B------:R-:W-:-:S12]  /*19910*/  IMAD.MOV R0, RZ, RZ, -R0 ;  /* 0x000000ffff007224 */ /* 0x000fd800078e0a00 */
[----:B0-----:R-:W0:Y:S02]  /*19920*/  @P0 LDC.64 R4, c[0x0][0x9e8] ;  /* 0x00027a00ff040b82 */ /* 0x001e240000000a00 */
[----:B0-----:R-:W-:-:S05]  /*19930*/  @P0 IMAD.HI.U32 R4, R0, R4, RZ ;  /* 0x0000000400040227 */ /* 0x001fca00078e00ff */
[----:B------:R-:W-:-:S04]  /*19940*/  @P0 SHF.R.U32.HI R0, RZ, R5, R4 ;  /* 0x00000005ff000219 */ /* 0x000fc80000011604 */
[----:B------:R-:W-:Y:S01]  /*19950*/  LOP3.LUT R6, RZ, R0, RZ, 0x33, !PT ;  /* 0x00000000ff067212 */ /* 0x000fe200078e33ff */
[----:B------:R-:W-:Y:S06]  /*19960*/  BRA `(.L_x_6101) ;  /* 0x0000000000107947 */ /* 0x000fec0003800000 */
.L_x_6100:
[----:B------:R-:W-:-:S13]  /*19970*/  ISETP.NE.AND P0, PT, R3, 0x1, PT ;  /* 0x000000010300780c */ /* 0x000fda0003f05270 */
[----:B0-----:R-:W0:Y:S02]  /*19980*/  @P0 LDC.64 R4, c[0x0][0x9e8] ;  /* 0x00027a00ff040b82 */ /* 0x001e240000000a00 */
[----:B0-----:R-:W-:-:S05]  /*19990*/  @P0 IMAD.HI.U32 R4, R6, R4, RZ ;  /* 0x0000000406040227 */ /* 0x001fca00078e00ff */
[----:B------:R-:W-:-:S07]  /*199a0*/  @P0 SHF.R.U32.HI R6, RZ, R5, R4 ;  /* 0x00000005ff060219 */ /* 0x000fce0000011604 */
.L_x_6101:
[----:B------:R-:W-:Y:S05]  /*199b0*/  BSYNC B0 ;  /* 0x0000000000007941 */ /* 0x000fea0003800000 */
.L_x_6099:
[----:B------:R-:W-:-:S05]  /*199c0*/  IMAD R6, R6, R3, R3 ;  /* 0x0000000306067224 */ /* 0x000fca00078e0203 */
[----:B------:R-:W-:-:S07]  /*199d0*/  VIMNMX R2, R2, R6, PT ;  /* 0x0000000602027248 */ /* 0x000fce0003fe0100 */
.L_x_6098:
[----:B------:R-:W-:Y:S01]  /*199e0*/  VIADD R2, R2, 0x3f ;  /* 0x0000003f02027836 */ /* 0x000fe20000000000 */
[----:B------:R-:W1:Y:S01]  /*199f0*/  @P1 LDC R4, c[0x0][0x450] ;  /* 0x00011400ff041b82 */ /* 0x000e620000000800 */
[----:B------:R-:W-:-:S03]  /*19a00*/  ULDC UR4, c[0x0][0x9dc] ;  /* 0x0002770000047ab9 */ /* 0x000fc60000000800 */
[----:B------:R-:W-:-:S04]  /*19a10*/  SHF.R.S32.HI R0, RZ, 0x1f, R2 ;  /* 0x0000001fff007819 */ /* 0x000fc80000011402 */
[----:B------:R-:W-:Y:S01]  /*19a20*/  LEA.HI R0, R0, R2, RZ, 0x6 ;  /* 0x0000000200007211 */ /* 0x000fe200078f30ff */
[----:B------:R-:W-:-:S03]  /*19a30*/  IMAD.MOV.U32 R2, RZ, RZ, R7 ;  /* 0x000000ffff027224 */ /* 0x000fc600078e0007 */
[----:B------:R-:W-:-:S04]  /*19a40*/  SHF.R.S32.HI R0, RZ, 0x6, R0 ;  /* 0x00000006ff007819 */ /* 0x000fc80000011400 */
[----:B------:R-:W-:Y:S02]  /*19a50*/  VIMNMX R6, R21, R0, PT ;  /* 0x0000000015067248 */ /* 0x000fe40003fe0100 */
[----:B------:R-:W2:Y:S03]  /*19a60*/  @P1 LDC R0, c[0x0][0x44c] ;  /* 0x00011300ff001b82 */ /* 0x000ea60000000800 */
        /* <DEDUP_REMOVED lines=16> */
.L_x_6104:
[----:B------:R-:W-:-:S13]  /*19b70*/  ISETP.NE.AND P0, PT, R3, 0x1, PT ;  /* 0x000000010300780c */ /* 0x000fda0003f05270 */
[----:B0-----:R-:W0:Y:S02]  /*19b80*/  @P0 LDC.64 R4, c[0x0][0x9e8] ;  /* 0x00027a00ff040b82 */ /* 0x001e240000000a00 */
[----:B0-----:R-:W-:-:S05]  /*19b90*/  @P0 IMAD.HI.U32 R4, R2, R4, RZ ;  /* 0x0000000402040227 */ /* 0x001fca00078e00ff */
[----:B------:R-:W-:-:S07]  /*19ba0*/  @P0 SHF.R.U32.HI R2, RZ, R5, R4 ;  /* 0x00000005ff020219 */ /* 0x000fce0000011604 */
.L_x_6105:
[----:B------:R-:W-:Y:S05]  /*19bb0*/  BSYNC B0 ;  /* 0x0000000000007941 */ /* 0x000fea0003800000 */
.L_x_6103:
[----:B------:R-:W-:-:S05]  /*19bc0*/  IMAD R2, R2, R3, RZ ;  /* 0x0000000302027224 */ /* 0x000fca00078e02ff */
[----:B------:R-:W-:-:S07]  /*19bd0*/  VIMNMX R0, R0, R2, !PT ;  /* 0x0000000200007248 */ /* 0x000fce0007fe0100 */
.L_x_6102:
[----:B------:R-:W-:Y:S01]  /*19be0*/  SHF.R.S32.HI R2, RZ, 0x1f, R0 ;  /* 0x0000001fff027819 */ /* 0x000fe20000011400 */
[----:B------:R-:W-:Y:S03]  /*19bf0*/  BSSY B7, `(.L_x_6106) ;  /* 0x00004c6000077945 */ /* 0x000fe60003800000 */
[----:B------:R-:W-:-:S04]  /*19c00*/  LEA.HI R2, R2, R0, RZ, 0x6 ;  /* 0x0000000002027211 */ /* 0x000fc800078f30ff */
[----:B------:R-:W-:-:S04]  /*19c10*/  SHF.R.S32.HI R2, RZ, 0x6, R2 ;  /* 0x00000006ff027819 */ /* 0x000fc80000011402 */
        /* <DEDUP_REMOVED lines=8> */
[----:B0-----:R-:W0:Y:S01]  /*19ca0*/  S2R R5, SR_LANEID ;  /* 0x0000000000057919 */ /* 0x001e220000000000 */
        /* <DEDUP_REMOVED lines=10> */
[----:B0-----:R-:W-:Y:S01]  /*19d50*/  IADD3 R16, R0, UR37, R7 ;  /* 0x0000002500107c10 */ /* 0x001fe2000fffe007 */
[----:B------:R-:W-:Y:S06]  /*19d60*/  BRA `(.L_x_6108) ;  /* 0x0000004800b87947 */ /* 0x000fec0003800000 */
.L_x_6107:
        /* <DEDUP_REMOVED lines=21> */
.L_x_6110:
[----:B------:R-:W-:Y:S05]  /*19ec0*/  BSYNC B6 ;  /* 0x0000000000067941 */ /* 0x000fea0003800000 */
.L_x_6109:
        /* <DEDUP_REMOVED lines=10> */
[----:B0-----:R-:W-:Y:S02]  /*19f70*/  IMAD.U32 R5, RZ, RZ, UR7 ;  /* 0x00000007ff057e24 */ /* 0x001fe4000f8e00ff */
        /* <DEDUP_REMOVED lines=9> */
.L_x_6113:
        /* <DEDUP_REMOVED lines=15> */
.L_x_6112:
[----:B------:R-:W-:Y:S05]  /*1a100*/  BSYNC B6 ;  /* 0x0000000000067941 */ /* 0x000fea0003800000 */
.L_x_6111:
[----:B------:R-:W-:Y:S01]  /*1a110*/  ULDC.64 UR4, c[0x0][0x9f8] ;  /* 0x00027e0000047ab9 */ /* 0x000fe20000000a00 */
[----:B------:R-:W2:Y:S01]  /*1a120*/  LDL R17, [R1+0x2c] ;  /* 0x00002c0001117983 */ /* 0x000ea20000100800 */
[----:B------:R-:W-:Y:S01]  /*1a130*/  ISETP.NE.U32.AND P0, PT, RZ, UR4, PT ;  /* 0x00000004ff007c0c */ /* 0x000fe2000bf05070 */
[----:B------:R-:W-:-:S03]  /*1a140*/  IMAD.MOV.U32 R7, RZ, RZ, R19 ;  /* 0x000000ffff077224 */ /* 0x000fc600078e0013 */
[----:B------:R-:W-:Y:S01]  /*1a150*/  ISETP.NE.AND.EX P0, PT, RZ, UR5, PT, P0 ;  /* 0x00000005ff007c0c */ /* 0x000fe2000bf05300 */
[----:B------:R-:W-:-:S12]  /*1a160*/  ULDC.64 UR4, c[0x0][0xa08] ;  /* 0x0002820000047ab9 */ /* 0x000fd80000000a00 */
[----:B------:R-:W1:Y:S02]  /*1a170*/  @P0 LDC.64 R2, c[0x0][0x9f8] ;  /* 0x00027e00ff020b82 */ /* 0x000e640000000a00 */
[----:B-1----:R-:W-:-:S05]  /*1a180*/  @P0 IMAD.WIDE R2, R19, 0x4, R2 ;  /* 0x0000000413020825 */ /* 0x002fca00078e0202 */
[----:B------:R1:W0:Y:S02]  /*1a190*/  @P0 LDG.E R7, desc[UR42][R2.64] ;  /* 0x0000002a02070981 */ /* 0x000224000c1e1900 */
[----:B-1----:R-:W1:Y:S02]  /*1a1a0*/  LDC.64 R2, c[0x0][0x418] ;  /* 0x00010600ff027b82 */ /* 0x002e640000000a00 */
[----:B-1----:R-:W-:Y:S01]  /*1a1b0*/  LOP3.LUT P0, RZ, R2, UR4, RZ, 0xfc, !PT ;  /* 0x0000000402ff7c12 */ /* 0x002fe2000f80fcff */
[----:B------:R-:W-:-:S03]  /*1a1c0*/  UMOV UR4, 0xffffffff ;  /* 0xffffffff00047882 */ /* 0x000fc60000000000 */
[----:B------:R-:W-:Y:S01]  /*1a1d0*/  LOP3.LUT P0, RZ, R3, UR5, RZ, 0xfc, P0 ;  /* 0x0000000503ff7c12 */ /* 0x000fe2000800fcff */
[----:B--2---:R-:W-:Y:S01]  /*1a1e0*/  VIADD R0, R17, 0xffffffff ;  /* 0xffffffff11007836 */ /* 0x004fe20000000000 */
[----:B0-----:R-:W-:Y:S01]  /*1a1f0*/  SHF.R.S32.HI R8, RZ, 0x1f, R7 ;  /* 0x0000001fff087819 */ /* 0x001fe20000011407 */
[----:B------:R0:W-:Y:S01]  /*1a200*/  STL [R1+0xc], R7 ;  /* 0x00000c0701007387 */ /* 0x0001e20000100800 */
[----:B------:R-:W-:-:S03]  /*1a210*/  SEL R17, R7, RZ, !P0 ;  /* 0x000000ff07117207 */ /* 0x000fc60004000000 */
[----:B------:R0:W-:Y:S01]  /*1a220*/  STL [R1+0x1c], R8 ;  /* 0x00001c0801007387 */ /* 0x0001e20000100800 */
[----:B------:R-:W-:Y:S05]  /*1a230*/  BRA.DIV UR4, `(.L_x_6114) ;  /* 0x00000066045c7947 */ /* 0x000fea000b800000 */
[----:B------:R-:W1:Y:S02]  /*1a240*/  S2R R4, SR_TID.X ;  /* 0x0000000000047919 */ /* 0x000e640000002100 */
[----:B-1----:R-:W-:-:S04]  /*1a250*/  SHF.R.U32.HI R4, RZ, 0x5, R4 ;  /* 0x00000005ff047819 */ /* 0x002fc80000011604 */
[----:B------:R-:W-:-:S05]  /*1a260*/  LOP3.LUT R4, R4, 0x3, RZ, 0xc0, !PT ;  /* 0x0000000304047812 */ /* 0x000fca00078ec0ff */
[----:B------:R1:W2:Y:S02]  /*1a270*/  SHFL.IDX PT, R14, R4, RZ, 0x1f ;  /* 0x00001fff040e7589 */ /* 0x0002a400000e0000 */
.L_x_6274:
[----:B-1----:R-:W3:Y:S01]  /*1a280*/  LDL.LU R4, [R1+0x18] ;  /* 0x0000180001047983 */ /* 0x002ee20000300800 */
[----:B------:R-:W-:Y:S02]  /*1a290*/  PLOP3.LUT P1, PT, PT, PT, PT, 0x8, 0x0 ;  /* 0x000000000000781c */ /* 0x000fe40003f2e170 */
[----:B--2---:R-:W-:Y:S01]  /*1a2a0*/  ISETP.NE.AND P0, PT, R14, RZ, PT ;  /* 0x000000ff0e00720c */ /* 0x004fe20003f05270 */
        /* <DEDUP_REMOVED lines=8> */
.L_x_6277:
        /* <DEDUP_REMOVED lines=24> */
.L_x_6117:
[----:B0-----:R-:W3:Y:S04]  /*1a4b0*/  LDL R7, [R1] ;  /* 0x0000000001077983 */ /* 0x001ee80000100800 */
[----:B-1----:R-:W3:Y:S04]  /*1a4c0*/  LDL R0, [R1+0x4] ;  /* 0x0000040001007983 */ /* 0x002ee80000100800 */
[----:B--2---:R-:W2:Y:S01]  /*1a4d0*/  LDL R2, [R1+0x10] ;  /* 0x0000100001027983 */ /* 0x004ea20000100800 */
[----:B---3--:R-:W-:Y:S01]  /*1a4e0*/  IMAD R0, R0, 0x8, R7 ;  /* 0x0000000800007824 */ /* 0x008fe200078e0207 */
[----:B--2---:R-:W-:-:S04]  /*1a4f0*/  SHF.L.U32 R2, R2, 0x1f, RZ ;  /* 0x0000001f02027819 */ /* 0x004fc800000006ff */
[----:B------:R-:W0:Y:S02]  /*1a500*/  SYNCS.PHASECHK.TRANS64.TRYWAIT P0, [R0+URZ+0x28c40], R2 ;  /* 0x028c4002000075a7 */ /* 0x000e24000800017f */
[----:B0-----:R-:W-:Y:S05]  /*1a510*/  @!P0 BRA `(.L_x_6118) ;  /* 0x0000006000f88947 */ /* 0x001fea0003800000 */
.L_x_6278:
        /* <DEDUP_REMOVED lines=11> */
.L_x_6119:
[----:B------:R-:W2:Y:S04]  /*1a5d0*/  LDL R5, [R1] ;  /* 0x0000000001057983 */ /* 0x000ea80000100800 */
[----:B------:R-:W2:Y:S04]  /*1a5e0*/  LDL R4, [R1+0x4] ;  /* 0x0000040001047983 */ /* 0x000ea80000100800 */
[----:B------:R-:W3:Y:S04]  /*1a5f0*/  LDL R6, [R1+0x34] ;  /* 0x0000340001067983 */ /* 0x000ee80000100800 */
[----:B------:R-:W4:Y:S04]  /*1a600*/  LDL R3, [R1+0x20] ;  /* 0x0000200001037983 */ /* 0x000f280000100800 */
[----:B0-----:R-:W4:Y:S01]  /*1a610*/  LDL.LU R2, [R1+0x18] ;  /* 0x0000180001027983 */ /* 0x001f220000300800 */
        /* <DEDUP_REMOVED lines=13> */
[----:B------:R-:W-:-:S09]  /*1a6f0*/  LOP3.LUT R2, R2, 0xfffffffe, RZ, 0xc0, !PT ;  /* 0xfffffffe02027812 */ /* 0x000fd200078ec0ff */
[----:B------:R-:W-:Y:S02]  /*1a700*/  UIADD3 UR8, UR8, 0x22400, URZ ;  /* 0x0002240008087890 */ /* 0x000fe4000fffe03f */
[----:B------:R-:W-:Y:S01]  /*1a710*/  ULEA UR11, UR11, UR4, 0x6 ;  /* 0x000000040b0b7291 */ /* 0x000fe2000f8e303f */
[----:B------:R-:W-:Y:S02]  /*1a720*/  @P0 LOP3.LUT R2, R2, 0x1, RZ, 0xfc, !PT ;  /* 0x0000000102020812 */ /* 0x000fe400078efcff */
[----:B------:R-:W-:-:S03]  /*1a730*/  UMOV UR4, 0x0 ;  /* 0x0000000000047882 */ /* 0x000fc60000000000 */
[----:B------:R2:W-:Y:S03]  /*1a740*/  STL [R1+0x18], R2 ;  /* 0x0000180201007387 */ /* 0x0005e60000100800 */
[----:B------:R2:W-:Y:S01]  /*1a750*/  UTMALDG.4D [UR8], [UR6], desc[UR4] ;  /* 0x00000408060075b4 */ /* 0x0005e20008019000 */
[----:B------:R-:W-:Y:S02]  /*1a760*/  NOP ;  /* 0x0000000000007918 */ /* 0x000fe40000000000 */
.L_x_6115:
[----:B-1----:R-:W3:Y:S04]  /*1a770*/  LDL R4, [R1] ;  /* 0x0000000001047983 */ /* 0x002ee80000100800 */
[----:B------:R-:W4:Y:S01]  /*1a780*/  LDL.LU R3, [R1+0x3c] ;  /* 0x00003c0001037983 */ /* 0x000f220000300800 */
[----:B------:R-:W-:Y:S05]  /*1a790*/  WARPSYNC.ALL ;  /* 0x0000000000007948 */ /* 0x000fea0003800000 */
[----:B--2---:R-:W-:Y:S01]  /*1a7a0*/  ULDC.64 UR4, c[0x0][0x298] ;  /* 0x0000a60000047ab9 */ /* 0x004fe20000000a00 */
[----:B------:R-:W-:Y:S01]  /*1a7b0*/  BSSY B6, `(.L_x_6120) ;  /* 0x000001c000067945 */ /* 0x000fe20003800000 */
[----:B------:R-:W-:Y:S01]  /*1a7c0*/  BAR.SYNC.DEFER_BLOCKING 0x8, 0x100 ;  /* 0x0204000000007b1d */ /* 0x000fe20000010000 */
[----:B----4-:R-:W-:-:S05]  /*1a7d0*/  SHF.R.S32.HI R0, RZ, 0x1f, R3 ;  /* 0x0000001fff007819 */ /* 0x010fca0000011403 */
[----:B------:R-:W-:Y:S02]  /*1a7e0*/  IMAD R2, R0, UR4, RZ ;  /* 0x0000000400027c24 */ /* 0x000fe4000f8e02ff */
[----:B---3--:R-:W-:Y:S02]  /*1a7f0*/  VIADD R0, R4, 0x20400 ;  /* 0x0002040004007836 */ /* 0x008fe40000000000 */
        /* <DEDUP_REMOVED lines=23> */
.L_x_6121:
[----:B------:R-:W-:Y:S05]  /*1a970*/  BSYNC B6 ;  /* 0x0000000000067941 */ /* 0x000fea0003800000 */
.L_x_6120:
[----:B-1----:R-:W2:Y:S01]  /*1a980*/  LDL.LU R0, [R1+0x3c] ;  /* 0x00003c0001007983 */ /* 0x002ea20000300800 */
[----:B0-----:R-:W0:Y:S01]  /*1a990*/  LDC R7, c[0x0][0x448] ;  /* 0x00011200ff077b82 */ /* 0x001e220000000800 */
[----:B------:R-:W-:Y:S01]  /*1a9a0*/  ULDC.64 UR4, c[0x0][0x2d8] ;  /* 0x0000b60000047ab9 */ /* 0x000fe20000000a00 */
[----:B------:R-:W-:Y:S01]  /*1a9b0*/  ULDC UR6, c[0x0][0x2b8] ;  /* 0x0000ae0000067ab9 */ /* 0x000fe20000000800 */
[----:B------:R-:W2:Y:S04]  /*1a9c0*/  LDL.LU.64 R2, [R1+0x40] ;  /* 0x0000400001027983 */ /* 0x000ea80000300a00 */
[----:B------:R-:W3:Y:S04]  /*1a9d0*/  LDL R12, [R1+0x28] ;  /* 0x00002800010c7983 */ /* 0x000ee80000100800 */
[----:B------:R1:W5:Y:S01]  /*1a9e0*/  LDL R9, [R1+0x4c] ;  /* 0x00004c0001097983 */ /* 0x0003620000100800 */
[----:B------:R-:W4:Y:S01]  /*1a9f0*/  S2R R5, SR_TID.X ;  /* 0x0000000000057919 */ /* 0x000f220000002100 */
[----:B------:R-:W1:Y:S01]  /*1aa00*/  S2R R8, SR_TID.X ;  /* 0x0000000000087919 */ /* 0x000e620000002100 */
[----:B----4-:R-:W-:-:S04]  /*1aa10*/  LOP3.LUT R5, R5, 0x7f, RZ, 0xc0, !PT ;  /* 0x0000007f05057812 */ /* 0x010fc800078ec0ff */
[----:B------:R-:W-:Y:S01]  /*1aa20*/  SHF.R.U32.HI R5, RZ, 0x3, R5 ;  /* 0x00000003ff057819 */ /* 0x000fe20000011605 */
[----:B-1----:R-:W-:-:S05]  /*1aa30*/  IMAD.SHL.U32 R8, R8, 0x10, RZ ;  /* 0x0000001008087824 */ /* 0x002fca00078e00ff */
[----:B------:R-:W-:Y:S01]  /*1aa40*/  LOP3.LUT R8, R5, 0x70, R8, 0xf8, !PT ;  /* 0x0000007005087812 */ /* 0x000fe200078ef808 */
[----:B------:R-:W1:Y:S02]  /*1aa50*/  S2R R10, SR_TID.X ;  /* 0x00000000000a7919 */ /* 0x000e640000002100 */
[----:B-1----:R-:W-:-:S05]  /*1aa60*/  IMAD.SHL.U32 R10, R10, 0x8, RZ ;  /* 0x000000080a0a7824 */ /* 0x002fca00078e00ff */
[----:B------:R-:W-:Y:S01]  /*1aa70*/  LOP3.LUT R10, R10, 0x38, RZ, 0xc0, !PT ;  /* 0x000000380a0a7812 */ /* 0x000fe200078ec0ff */
        /* <DEDUP_REMOVED lines=13> */
[----:B0-----:R-:W-:-:S13]  /*1ab50*/  ISETP.NE.AND P0, PT, R7, 0x1, PT ;  /* 0x000000010700780c */ /* 0x001fda0003f05270 */
        /* <DEDUP_REMOVED lines=59> */
[----:B0-----:R-:W0:Y:S07]  /*1af10*/  SHFL.IDX PT, R6, R3, 0x2, 0x181f ;  /* 0x00581f0003067f89 */ /* 0x001e2e00000e0000 */
[----:B-1----:R-:W-:-:S05]  /*1af20*/  @!P1 LEA R5, P2, R10, R5, 0x1 ;  /* 0x000000050a059211 */ /* 0x002fca00078408ff */
[----:B0-----:R-:W-:-:S04]  /*1af30*/  @!P1 IMAD.X R6, RZ, RZ, R6, P2 ;  /* 0x000000ffff069224 */ /* 0x001fc800010e0606 */
[----:B------:R-:W-:Y:S02]  /*1af40*/  @!P1 IMAD.MOV.U32 R7, RZ, RZ, R6 ;  /* 0x000000ffff079224 */ /* 0x000fe400078e0006 */
[----:B------:R-:W-:Y:S02]  /*1af50*/  @!P1 IMAD.MOV.U32 R6, RZ, RZ, R5 ;  /* 0x000000ffff069224 */ /* 0x000fe400078e0005 */
[----:B------:R0:W1:Y:S04]  /*1af60*/  SHFL.IDX PT, R5, R3, 0x3, 0x181f ;  /* 0x00781f0003057f89 */ /* 0x00006800000e0000 */
[----:B------:R0:W-:Y:S04]  /*1af70*/  @!P1 LDGSTS.E.BYPASS.LTC128B.128 [R9+0x21400], desc[UR42][R6.64], !P0 ;  /* 0x2140000006099fae */ /* 0x0001e8000c101d6a */
[----:B------:R0:W2:Y:S02]  /*1af80*/  SHFL.IDX PT, R3, R4, 0x3, 0x181f ;  /* 0x00781f0004037f89 */ /* 0x0000a400000e0000 */
.L_x_6287:
[----:B------:R3:W5:Y:S01]  /*1af90*/  LDL R8, [R1] ;  /* 0x0000000001087983 */ /* 0x0007620000100800 */
[----:B------:R-:W-:-:S05]  /*1afa0*/  VIADD R0, R0, 0x30 ;  /* 0x0000003000007836 */ /* 0x000fca0000000000 */
[----:B------:R-:W-:-:S13]  /*1afb0*/  ISETP.GE.AND P1, PT, R0, R2, PT ;  /* 0x000000020000720c */ /* 0x000fda0003f26270 */
[----:B--2---:R-:W-:-:S05]  /*1afc0*/  @!P1 LEA R2, P2, R10, R3, 0x1 ;  /* 0x000000030a029211 */ /* 0x004fca00078408ff */
[----:B01----:R-:W-:-:S05]  /*1afd0*/  @!P1 IMAD.X R3, RZ, RZ, R5, P2 ;  /* 0x000000ffff039224 */ /* 0x003fca00010e0605 */
[----:B------:R-:W-:Y:S01]  /*1afe0*/  @!PT LDS RZ, [RZ] ;  /* 0x00000000fffff984 */ /* 0x000fe20000000800 */
[----:B------:R-:W-:Y:S01]  /*1aff0*/  @!PT LDS RZ, [RZ] ;  /* 0x00000000fffff984 */ /* 0x000fe20000000800 */
[----:B------:R-:W-:Y:S01]  /*1b000*/  @!PT LDS RZ, [RZ] ;  /* 0x00000000fffff984 */ /* 0x000fe20000000800 */
[----:B------:R3:W-:Y:S01]  /*1b010*/  @!P1 LDGSTS.E.BYPASS.LTC128B.128 [R9+0x21c00], desc[UR42][R2.64], !P0 ;  /* 0x21c0000002099fae */ /* 0x0007e2000c101d6a */
[----:B------:R-:W-:Y:S01]  /*1b020*/  PLOP3.LUT P0, PT, PT, PT, PT, 0x80, 0x0 ;  /* 0x000000000000781c */ /* 0x000fe20003f0f070 */
[----:B------:R-:W-:-:S12]  /*1b030*/  NOP ;  /* 0x0000000000007918 */ /* 0x000fd80000000000 */
.L_x_6123:
[----:B---3--:R-:W2:Y:S01]  /*1b040*/  LDL R2, [R1] ;  /* 0x0000000001027983 */ /* 0x008ea20000100800 */
        /* <DEDUP_REMOVED lines=18> */
.L_x_6288:
[----:B------:R-:W-:Y:S05]  /*1b170*/  BSYNC B0 ;  /* 0x0000000000007941 */ /* 0x000fea0003800000 */
.L_x_6124:
[----:B0-----:R-:W2:Y:S01]  /*1b180*/  LDL R2, [R1+0x18] ;  /* 0x0000180001027983 */ /* 0x001ea20000100800 */
[----:B------:R-:W-:Y:S01]  /*1b190*/  BSSY B0, `(.L_x_6126) ;  /* 0x000009a000007945 */ /* 0x000fe20003800000 */
[----:B--2---:R-:W-:-:S13]  /*1b1a0*/  LOP3.LUT P0, RZ, R2, 0x1, RZ, 0xc0, !PT ;  /* 0x0000000102ff7812 */ /* 0x004fda000780c0ff */
[----:B------:R-:W-:Y:S05]  /*1b1b0*/  @!P0 BRA `(.L_x_6127) ;  /* 0x00000008005c8947 */ /* 0x000fea0003800000 */
[----:B------:R-:W2:Y:S04]  /*1b1c0*/  LDL R5, [R1] ;  /* 0x0000000001057983 */ /* 0x000ea80000100800 */
        /* <DEDUP_REMOVED lines=10> */
.L_x_6289:
[----:B------:R-:W-:Y:S05]  /*1b270*/  BSYNC B1 ;  /* 0x0000000000017941 */ /* 0x000fea0003800000 */
.L_x_6128:
        /* <DEDUP_REMOVED lines=9> */
.L_x_6131:
[----:B------:R-:W-:Y:S05]  /*1b310*/  BSYNC B1 ;  /* 0x0000000000017941 */ /* 0x000fea0003800000 */
.L_x_6130:
[----:B------:R-:W2:Y:S04]  /*1b320*/  LDL R5, [R1+0x20] ;  /* 0x0000200001057983 */ /* 0x000ea80000100800 */
[----:B------:R-:W2:Y:S04]  /*1b330*/  LDL.LU R3, [R1+0x34] ;  /* 0x0000340001037983 */ /* 0x000ea80000300800 */
[----:B------:R-:W3:Y:S04]  /*1b340*/  LDL R4, [R1] ;  /* 0x0000000001047983 */ /* 0x000ee80000100800 */
        /* <DEDUP_REMOVED lines=11> */
.L_x_6132:
        /* <DEDUP_REMOVED lines=15> */
.L_x_6133:
        /* <DEDUP_REMOVED lines=15> */
.L_x_6134:
        /* <DEDUP_REMOVED lines=15> */
.L_x_6135:
        /* <DEDUP_REMOVED lines=15> */
.L_x_6136:
        /* <DEDUP_REMOVED lines=15> */
.L_x_6137:
        /* <DEDUP_REMOVED lines=15> */
.L_x_6138:
        /* <DEDUP_REMOVED lines=15> */
.L_x_6139:
        /* <DEDUP_REMOVED lines=10> */
.L_x_6127:
[----:B------:R-:W-:Y:S05]  /*1bb30*/  BSYNC B0 ;  /* 0x0000000000007941 */ /* 0x000fea0003800000 */
.L_x_6126:
[----:B------:R-:W2:Y:S04]  /*1bb40*/  LDL R4, [R1+0x2c] ;  /* 0x00002c0001047983 */ /* 0x000ea80000100800 */
[----:B------:R-:W3:Y:S01]  /*1bb50*/  LDL R5, [R1+0x24] ;  /* 0x0000240001057983 */ /* 0x000ee20000100800 */
[----:B------:R-:W-:Y:S01]  /*1bb60*/  BSSY B0, `(.L_x_6140) ;  /* 0x00002b3000007945 */ /* 0x000fe20003800000 */
[----:B--2---:R-:W-:-:S05]  /*1bb70*/  VIADD R0, R4, 0xfffffffe ;  /* 0xfffffffe04007836 */ /* 0x004fca0000000000 */
[----:B---3--:R-:W-:-:S13]  /*1bb80*/  ISETP.GE.AND P0, PT, R0, R5, PT ;  /* 0x000000050000720c */ /* 0x008fda0003f06270 */
[----:B------:R-:W-:Y:S05]  /*1bb90*/  @!P0 BRA `(.L_x_6141) ;  /* 0x0000002800bc8947 */ /* 0x000fea0003800000 */
[----:B------:R-:W-:Y:S01]  /*1bba0*/  IMAD.MOV R2, RZ, RZ, -R4 ;  /* 0x000000ffff027224 */ /* 0x000fe200078e0a04 */
[----:B------:R-:W-:Y:S01]  /*1bbb0*/  LOP3.LUT R6, RZ, R5, RZ, 0x33, !PT ;  /* 0x00000005ff067212 */ /* 0x000fe200078e33ff */
        /* <DEDUP_REMOVED lines=42> */
.L_x_6146:
        /* <DEDUP_REMOVED lines=9> */
.L_x_6290:
[----:B------:R-:W-:Y:S05]  /*1bef0*/  BSYNC B3 ;  /* 0x0000000000037941 */ /* 0x000fea0003800000 */
.L_x_6147:
        /* <DEDUP_REMOVED lines=9> */
.L_x_6150:
[----:B------:R-:W-:Y:S05]  /*1bf90*/  BSYNC B3 ;  /* 0x0000000000037941 */ /* 0x000fea0003800000 */
.L_x_6149:
        /* <DEDUP_REMOVED lines=14> */
.L_x_6151:
        /* <DEDUP_REMOVED lines=13> */
.L_x_6291:
[----:B------:R-:W-:Y:S05]  /*1c150*/  BSYNC B3 ;  /* 0x0000000000037941 */ /* 0x000fea0003800000 */
.L_x_6152:
        /* <DEDUP_REMOVED lines=11> */
.L_x_6155:
[----:B------:R-:W-:Y:S05]  /*1c210*/  BSYNC B3 ;  /* 0x0000000000037941 */ /* 0x000fea0003800000 */
.L_x_6154:
        /* <DEDUP_REMOVED lines=11> */
.L_x_6156:
        /* <DEDUP_REMOVED lines=15> */
.L_x_6157:
        /* <DEDUP_REMOVED lines=15> */
.L_x_6158:
        /* <DEDUP_REMOVED lines=15> */
.L_x_6159:
        /* <DEDUP_REMOVED lines=15> */
.L_x_6160:
        /* <DEDUP_REMOVED lines=15> */
.L_x_6161:
        /* <DEDUP_REMOVED lines=15> */
.L_x_6162:
        /* <DEDUP_REMOVED lines=15> */
.L_x_6163:
        /* <DEDUP_REMOVED lines=10> */
.L_x_6145:
[----:B------:R-:W-:Y:S05]  /*1ca00*/  BSYNC B1 ;  /* 0x0000000000017941 */ /* 0x000fea0003800000 */
.L_x_6144:
[----:B------:R-:W2:Y:S02]  /*1ca10*/  LDL R4, [R1+0x2c] ;  /* 0x00002c0001047983 */ /* 0x000ea40000100800 */
[----:B--2---:R-:W-:-:S07]  /*1ca20*/  VIADD R0, R4, 0xfffffffd ;  /* 0xfffffffd04007836 */ /* 0x004fce0000000000 */
.L_x_6143:
[----:B------:R-:W-:Y:S05]  /*1ca30*/  BSYNC B2 ;  /* 0x0000000000027941 */ /* 0x000fea0003800000 */
.L_x_6142:
[----:B------:R-:W2:Y:S01]  /*1ca40*/  LDL.LU R2, [R1+0x2c] ;  /* 0x00002c0001027983 */ /* 0x000ea20000300800 */
[----:B------:R-:W-:Y:S01]  /*1ca50*/  VIADD R6, R6, 0xfffffffe ;  /* 0xfffffffe06067836 */ /* 0x000fe20000000000 */
[----:B--2---:R-:W-:-:S04]  /*1ca60*/  LOP3.LUT R2, RZ, R2, RZ, 0x33, !PT ;  /* 0x00000002ff027212 */ /* 0x004fc800078e33ff */
[----:B------:R-:W-:-:S13]  /*1ca70*/  ISETP.NE.AND P0, PT, R6, R2, PT ;  /* 0x000000020600720c */ /* 0x000fda0003f05270 */
[----:B------:R-:W-:Y:S05]  /*1ca80*/  @!P0 BRA `(.L_x_6141) ;  /* 0x0000001c00008947 */ /* 0x000fea0003800000 */
.L_x_6204:
[----:B------:R-:W2:Y:S04]  /*1ca90*/  LDL R4, [R1+0x18] ;  /* 0x0000180001047983 */ /* 0x000ea80000100800 */
[----:B------:R-:W0:Y:S04]  /*1caa0*/  LDL.LU R3, [R1+0x4] ;  /* 0x0000040001037983 */ /* 0x000e280000300800 */
        /* <DEDUP_REMOVED lines=34> */
.L_x_6166:
[----:B------:R-:W2:Y:S01]  /*1ccd0*/  LDL R2, [R1] ;  /* 0x0000000001027983 */ /* 0x000ea20000100800 */
[----:B------:R-:W-:Y:S01]  /*1cce0*/  SHF.L.U32 R3, R6, 0x1f, RZ ;  /* 0x0000001f06037819 */ /* 0x000fe200000006ff */
[----:B------:R-:W-:Y:S01]  /*1ccf0*/  BSSY B2, `(.L_x_6167) ;  /* 0x0000007000027945 */ /* 0x000fe20003800000 */
[----:B0-----:R-:W0:Y:S02]  /*1cd00*/  S2R R4, SR_TID.X ;  /* 0x0000000000047919 */ /* 0x001e240000002100 */
[----:B0-----:R-:W-:-:S04]  /*1cd10*/  LOP3.LUT R4, R4, 0x7f, RZ, 0xc0, !PT ;  /* 0x0000007f04047812 */ /* 0x001fc800078ec0ff */
[----:B------:R-:W-:Y:S01]  /*1cd20*/  ISETP.NE.AND P1, PT, R4, RZ, PT ;  /* 0x000000ff0400720c */ /* 0x000fe20003f25270 */
[----:B--2---:R-:W-:-:S04]  /*1cd30*/  IMAD R2, R7, 0x8, R2 ;  /* 0x0000000807027824 */ /* 0x004fc800078e0202 */
[----:B------:R-:W0:Y:S02]  /*1cd40*/  SYNCS.PHASECHK.TRANS64.TRYWAIT P0, [R2+URZ+0x28c40], R3 ;  /* 0x028c4003020075a7 */ /* 0x000e24000800017f */
[----:B0-----:R-:W-:Y:S06]  /*1cd50*/  @!P0 BRA `(.L_x_6168) ;  /* 0x0000004000948947 */ /* 0x001fec0003800000 */
.L_x_6292:
[----:B------:R-:W-:Y:S05]  /*1cd60*/  BSYNC B2 ;  /* 0x0000000000027941 */ /* 0x000fea0003800000 */
.L_x_6167:
        /* <DEDUP_REMOVED lines=9> */
.L_x_6170:
[----:B------:R-:W-:Y:S05]  /*1ce00*/  BSYNC B2 ;  /* 0x0000000000027941 */ /* 0x000fea0003800000 */
.L_x_6169:
        /* <DEDUP_REMOVED lines=13> */
.L_x_6171:
        /* <DEDUP_REMOVED lines=13> */
.L_x_6293:
[----:B------:R-:W-:Y:S05]  /*1cfb0*/  BSYNC B2 ;  /* 0x0000000000027941 */ /* 0x000fea0003800000 */
.L_x_6172:
        /* <DEDUP_REMOVED lines=11> */
.L_x_6175:
[----:B------:R-:W-:Y:S05]  /*1d070*/  BSYNC B2 ;  /* 0x0000000000027941 */ /* 0x000fea0003800000 */
.L_x_6174:
[----:B01----:R-:W2:Y:S01]  /*1d080*/  LDL R3, [R1] ;  /* 0x0000000001037983 */ /* 0x003ea20000100800 */
        /* <DEDUP_REMOVED lines=9> */
.L_x_6176:
        /* <DEDUP_REMOVED lines=15> */
.L_x_6177:
        /* <DEDUP_REMOVED lines=15> */
.L_x_6178:
        /* <DEDUP_REMOVED lines=15> */
.L_x_6179:
        /* <DEDUP_REMOVED lines=15> */
.L_x_6180:
        /* <DEDUP_REMOVED lines=15> */
.L_x_6181:
        /* <DEDUP_REMOVED lines=15> */
.L_x_6182:
        /* <DEDUP_REMOVED lines=15> */
.L_x_6183:
        /* <DEDUP_REMOVED lines=10> */
.L_x_6165:
[----:B------:R-:W-:Y:S05]  /*1d850*/  BSYNC B1 ;  /* 0x0000000000017941 */ /* 0x000fea0003800000 */
.L_x_6164:
[----:B------:R-:W2:Y:S01]  /*1d860*/  LDL R5, [R1+0x18] ;  /* 0x0000180001057983 */ /* 0x000ea20000100800 */
[----:B------:R-:W-:Y:S01]  /*1d870*/  VIADD R7, R7, 0x1 ;  /* 0x0000000107077836 */ /* 0x000fe20000000000 */
[----:B------:R-:W-:Y:S04]  /*1d880*/  BSSY B1, `(.L_x_6184) ;  /* 0x00000dc000017945 */ /* 0x000fe80003800000 */
[----:B------:R-:W-:-:S04]  /*1d890*/  ISETP.NE.AND P0, PT, R7, 0x2, PT ;  /* 0x000000020700780c */ /* 0x000fc80003f05270 */
[----:B------:R-:W-:Y:S02]  /*1d8a0*/  SEL R2, RZ, 0x1, P0 ;  /* 0x00000001ff027807 */ /* 0x000fe40000000000 */
[----:B------:R-:W-:Y:S02]  /*1d8b0*/  SEL R9, R7, RZ, P0 ;  /* 0x000000ff07097207 */ /* 0x000fe40000000000 */
[----:B-----5:R-:W-:Y:S01]  /*1d8c0*/  LOP3.LUT R8, R6, R2, RZ, 0x3c, !PT ;  /* 0x0000000206087212 */ /* 0x020fe200078e3cff */
[----:B------:R-:W-:-:S04]  /*1d8d0*/  VIADD R6, R0, 0xffffffff ;  /* 0xffffffff00067836 */ /* 0x000fc80000000000 */
[----:B------:R0:W-:Y:S04]  /*1d8e0*/  STL [R1+0x10], R8 ;  /* 0x0000100801007387 */ /* 0x0001e80000100800 */
[----:B------:R0:W-:Y:S01]  /*1d8f0*/  STL [R1+0x4], R9 ;  /* 0x0000040901007387 */ /* 0x0001e20000100800 */
[----:B--2---:R-:W-:-:S13]  /*1d900*/  LOP3.LUT P2, RZ, R5, 0x1, RZ, 0xc0, !PT ;  /* 0x0000000105ff7812 */ /* 0x004fda000784c0ff */
[----:B0-----:R-:W-:Y:S05]  /*1d910*/  @!P2 BRA `(.L_x_6185) ;  /* 0x0000000c0048a947 */ /* 0x001fea0003800000 */
        /* <DEDUP_REMOVED lines=24> */
.L_x_6186:
[----:B------:R-:W2:Y:S01]  /*1daa0*/  LDL R2, [R1] ;  /* 0x0000000001027983 */ /* 0x000ea20000100800 */
[----:B------:R-:W-:Y:S01]  /*1dab0*/  BSSY B2, `(.L_x_6187) ;  /* 0x0000008000027945 */ /* 0x000fe20003800000 */
[----:B0-----:R-:W0:Y:S02]  /*1dac0*/  S2R R4, SR_TID.X ;  /* 0x0000000000047919 */ /* 0x001e240000002100 */
[----:B0-----:R-:W-:-:S04]  /*1dad0*/  LOP3.LUT R4, R4, 0x7f, RZ, 0xc0, !PT ;  /* 0x0000007f04047812 */ /* 0x001fc800078ec0ff */
[----:B------:R-:W-:Y:S01]  /*1dae0*/  ISETP.NE.AND P1, PT, R4, RZ, PT ;  /* 0x000000ff0400720c */ /* 0x000fe20003f25270 */
[----:B--2---:R-:W-:Y:S01]  /*1daf0*/  IMAD R3, R9, 0x8, R2 ;  /* 0x0000000809037824 */ /* 0x004fe200078e0202 */
[----:B------:R-:W-:-:S04]  /*1db00*/  SHF.L.U32 R2, R8, 0x1f, RZ ;  /* 0x0000001f08027819 */ /* 0x000fc800000006ff */
[----:B------:R-:W0:Y:S02]  /*1db10*/  SYNCS.PHASECHK.TRANS64.TRYWAIT P0, [R3+URZ+0x28c40], R2 ;  /* 0x028c4002030075a7 */ /* 0x000e24000800017f */
[----:B0-----:R-:W-:Y:S05]  /*1db20*/  @!P0 BRA `(.L_x_6188) ;  /* 0x0000003400488947 */ /* 0x001fea0003800000 */
.L_x_6294:
[----:B------:R-:W-:Y:S05]  /*1db30*/  BSYNC B2 ;  /* 0x0000000000027941 */ /* 0x000fea0003800000 */
.L_x_6187:
        /* <DEDUP_REMOVED lines=9> */
.L_x_6190:
[----:B------:R-:W-:Y:S05]  /*1dbd0*/  BSYNC B2 ;  /* 0x0000000000027941 */ /* 0x000fea0003800000 */
.L_x_6189:
[----:B------:R-:W2:Y:S04]  /*1dbe0*/  LDL R8, [R1] ;  /* 0x0000000001087983 */ /* 0x000ea80000100800 */
        /* <DEDUP_REMOVED lines=13> */
.L_x_6191:
        /* <DEDUP_REMOVED lines=13> */
.L_x_6295:
[----:B------:R-:W-:Y:S05]  /*1dd90*/  BSYNC B2 ;  /* 0x0000000000027941 */ /* 0x000fea0003800000 */
.L_x_6192:
        /* <DEDUP_REMOVED lines=11> */
.L_x_6195:
[----:B------:R-:W-:Y:S05]  /*1de50*/  BSYNC B2 ;  /* 0x0000000000027941 */ /* 0x000fea0003800000 */
.L_x_6194:
        /* <DEDUP_REMOVED lines=11> */
.L_x_6196:
        /* <DEDUP_REMOVED lines=15> */
.L_x_6197:
        /* <DEDUP_REMOVED lines=15> */
.L_x_6198:
        /* <DEDUP_REMOVED lines=15> */
.L_x_6199:
        /* <DEDUP_REMOVED lines=15> */
.L_x_6200:
        /* <DEDUP_REMOVED lines=15> */
.L_x_6201:
        /* <DEDUP_REMOVED lines=15> */
.L_x_6202:
        /* <DEDUP_REMOVED lines=15> */
.L_x_6203:
        /* <DEDUP_REMOVED lines=10> */
.L_x_6185:
[----:B------:R-:W-:Y:S05]  /*1e640*/  BSYNC B1 ;  /* 0x0000000000017941 */ /* 0x000fea0003800000 */
.L_x_6184:
[----:B------:R-:W2:Y:S01]  /*1e650*/  LDL R5, [R1+0x24] ;  /* 0x0000240001057983 */ /* 0x000ea20000100800 */
[----:B------:R-:W-:Y:S01]  /*1e660*/  VIADD R0, R0, 0xfffffffe ;  /* 0xfffffffe00007836 */ /* 0x000fe20000000000 */
[----:B--2---:R-:W-:-:S13]  /*1e670*/  ISETP.GT.AND P0, PT, R6, R5, PT ;  /* 0x000000050600720c */ /* 0x004fda0003f04270 */
[----:B------:R-:W-:Y:S05]  /*1e680*/  @P0 BRA `(.L_x_6204) ;  /* 0xffffffe400000947 */ /* 0x000fea000383ffff */
.L_x_6141:
[----:B------:R-:W-:Y:S05]  /*1e690*/  BSYNC B0 ;  /* 0x0000000000007941 */ /* 0x000fea0003800000 */
.L_x_6140:
        /* <DEDUP_REMOVED lines=24> */
.L_x_6206:
[----:B------:R-:W-:Y:S05]  /*1e820*/  BSYNC B0 ;  /* 0x0000000000007941 */ /* 0x000fea0003800000 */
.L_x_6205:
[----:B------:R-:W-:-:S05]  /*1e830*/  SEL R0, R0, RZ, P0 ;  /* 0x000000ff00007207 */ /* 0x000fca0000000000 */
[----:B------:R2:W-:Y:S02]  /*1e840*/  STL [R1+0x4], R0 ;  /* 0x0000040001007387 */ /* 0x0005e40000100800 */
.L_x_6108:
[----:B------:R-:W-:Y:S05]  /*1e850*/  BSYNC B7 ;  /* 0x0000000000077941 */ /* 0x000fea0003800000 */
.L_x_6106:
        /* <DEDUP_REMOVED lines=10> */
[----:B------:R2:W-:Y:S01]  /*1e900*/  STL [R1], R0 ;  /* 0x0000000001007387 */ /* 0x0005e20000100800 */
[----:B------:R-:W-:Y:S06]  /*1e910*/  BAR.ARV 0x4, 0x180 ;  /* 0x0106000000007b1d */ /* 0x000fec0000002000 */
[----:B------:R-:W-:Y:S05]  /*1e920*/  BRA `(.L_x_6208) ;  /* 0x0000000800d47947 */ /* 0x000fea0003800000 */
.L_x_6207:
[----:B------:R-:W2:Y:S01]  /*1e930*/  S2R R6, SR_TID.X ;  /* 0x0000000000067919 */ /* 0x000ea20000002100 */
[----:B------:R-:W-:Y:S01]  /*1e940*/  UMOV UR4, 0xffffffff ;  /* 0xffffffff00047882 */ /* 0x000fe20000000000 */
[----:B--2---:R-:W-:-:S04]  /*1e950*/  LOP3.LUT R6, R6, 0x1f, RZ, 0xc0, !PT ;  /* 0x0000001f06067812 */ /* 0x004fc800078ec0ff */
[----:B------:R-:W-:Y:S01]  /*1e960*/  ISETP.NE.AND P0, PT, R6, 0x1f, PT ;  /* 0x0000001f0600780c */ /* 0x000fe20003f05270 */
[----:B------:R-:W-:-:S12]  /*1e970*/  BRA.DIV UR4, `(.L_x_6209) ;  /* 0x0000002604dc7947 */ /* 0x000fd8000b800000 */
[----:B0-----:R-:W-:Y:S01]  /*1e980*/  IMAD.IADD R5, R19, 0x1, R6 ;  /* 0x0000000113057824 */ /* 0x001fe200078e0206 */
[----:B------:R-:W-:-:S04]  /*1e990*/  ULDC UR4, c[0x0][0xc3c] ;  /* 0x00030f0000047ab9 */ /* 0x000fc80000000800 */
[----:B------:R-:W-:-:S13]  /*1e9a0*/  ISETP.GE.OR P1, PT, R5, UR4, !P0 ;  /* 0x0000000405007c0c */ /* 0x000fda000c726670 */
[----:B-1----:R-:W0:Y:S02]  /*1e9b0*/  @!P1 LDC.64 R2, c[0x0][0xc80] ;  /* 0x00032000ff029b82 */ /* 0x002e240000000a00 */
[----:B0-----:R-:W-:-:S06]  /*1e9c0*/  @!P1 IMAD.WIDE R2, R5, 0x4, R2 ;  /* 0x0000000405029825 */ /* 0x001fcc00078e0202 */
[----:B------:R0:W2:Y:S01]  /*1e9d0*/  @!P1 LDG.E R3, desc[UR42][R2.64] ;  /* 0x0000002a02039981 */ /* 0x0000a2000c1e1900 */
[C---:B------:R-:W-:Y:S02]  /*1e9e0*/  ISETP.GE.U32.AND P2, PT, R6.reuse, 0x2, PT ;  /* 0x000000020600780c */ /* 0x040fe40003f46070 */
[C---:B------:R-:W-:Y:S01]  /*1e9f0*/  ISETP.GE.U32.AND P3, PT, R6.reuse, 0x4, PT ;  /* 0x000000040600780c */ /* 0x040fe20003f66070 */
[----:B------:R-:W-:Y:S01]  /*1ea00*/  SHFL.IDX PT, R0, R16, RZ, 0x1f ;  /* 0x00001fff10007589 */ /* 0x000fe200000e0000 */
[C---:B------:R-:W-:Y:S02]  /*1ea10*/  ISETP.GE.U32.AND P4, PT, R6.reuse, 0x8, PT ;  /* 0x000000080600780c */ /* 0x040fe40003f86070 */
[C---:B------:R-:W-:Y:S01]  /*1ea20*/  ISETP.GE.U32.AND P5, PT, R6.reuse, 0x10, PT ;  /* 0x000000100600780c */ /* 0x040fe20003fa6070 */
[----:B------:R-:W-:Y:S01]  /*1ea30*/  SHFL.IDX PT, R4, R16, 0x1, 0x1f ;  /* 0x00201f0010047f89 */ /* 0x000fe200000e0000 */
        /* <DEDUP_REMOVED lines=19> */
.L_x_6305:
[----:B------:R-:W-:Y:S02]  /*1eb70*/  ULDC UR4, c[0x0][0xc38] ;  /* 0x00030e0000047ab9 */ /* 0x000fe40000000800 */
[----:B------:R-:W-:-:S04]  /*1eb80*/  IMAD.U32 R5, RZ, RZ, UR4 ;  /* 0x00000004ff057e24 */ /* 0x000fc8000f8e00ff */
[----:B-1----:R-:W-:-:S04]  /*1eb90*/  IMAD R16, R14, R5, RZ ;  /* 0x000000050e107224 */ /* 0x002fc800078e02ff */
[----:B------:R-:W-:-:S05]  /*1eba0*/  IMAD.IADD R4, R4, 0x1, R16 ;  /* 0x0000000104047824 */ /* 0x000fca00078e0210 */
[----:B------:R-:W-:-:S13]  /*1ebb0*/  ISETP.GT.AND P6, PT, R4, R0, PT ;  /* 0x000000000400720c */ /* 0x000fda0003fc4270 */
[----:B------:R-:W-:Y:S05]  /*1ebc0*/  @P6 BRA `(.L_x_6210) ;  /* 0x00000000009c6947 */ /* 0x000fea0003800000 */
.L_x_6215:
        /* <DEDUP_REMOVED lines=14> */
.L_x_6213:
[----:B------:R-:W-:Y:S05]  /*1ecb0*/  BSYNC B0 ;  /* 0x0000000000007941 */ /* 0x000fea0003800000 */
.L_x_6212:
        /* <DEDUP_REMOVED lines=18> */
.L_x_6313:
[----:B------:R-:W-:Y:S02]  /*1ede0*/  ULDC UR4, c[0x0][0xc38] ;  /* 0x00030e0000047ab9 */ /* 0x000fe40000000800 */
[----:B------:R-:W-:-:S04]  /*1edf0*/  IMAD.U32 R5, RZ, RZ, UR4 ;  /* 0x00000004ff057e24 */ /* 0x000fc8000f8e00ff */
[----:B-1----:R-:W-:-:S04]  /*1ee00*/  IMAD R16, R14, R5, RZ ;  /* 0x000000050e107224 */ /* 0x002fc800078e02ff */
[----:B------:R-:W-:-:S05]  /*1ee10*/  IMAD.IADD R4, R16, 0x1, R4 ;  /* 0x0000000110047824 */ /* 0x000fca00078e0204 */
[----:B------:R-:W-:-:S13]  /*1ee20*/  ISETP.GT.AND P6, PT, R4, R0, PT ;  /* 0x000000000400720c */ /* 0x000fda0003fc4270 */
[----:B------:R-:W-:Y:S05]  /*1ee30*/  @!P6 BRA `(.L_x_6215) ;  /* 0xfffffffc0064e947 */ /* 0x000fea000383ffff */
.L_x_6210:
        /* <DEDUP_REMOVED lines=8> */
.L_x_6317:
[----:B------:R-:W-:Y:S01]  /*1eec0*/  ISETP.NE.AND P0, PT, R4, RZ, PT ;  /* 0x000000ff0400720c */ /* 0x000fe20003f05270 */
[----:B------:R-:W-:-:S12]  /*1eed0*/  IMAD.MOV.U32 R4, RZ, RZ, RZ ;  /* 0x000000ffff047224 */ /* 0x000fd800078e00ff */
[----:B------:R-:W-:Y:S05]  /*1eee0*/  @!P0 BRA `(.L_x_6217) ;  /* 0x0000000000108947 */ /* 0x000fea0003800000 */
[----:B------:R-:W-:Y:S01]  /*1eef0*/  UMOV UR4, 0xffffffff ;  /* 0xffffffff00047882 */ /* 0x000fe20000000000 */
[----:B------:R-:W-:Y:S02]  /*1ef00*/  VIADD R12, R6, 0xffffffff ;  /* 0xffffffff060c7836 */ /* 0x000fe40000000000 */
[----:B------:R-:W-:Y:S05]  /*1ef10*/  BRA.DIV UR4, `(.L_x_6218) ;  /* 0x0000002a04a07947 */ /* 0x000fea000b800000 */
[----:B------:R3:W4:Y:S02]  /*1ef20*/  SHFL.IDX PT, R4, R3, R12, 0x1f ;  /* 0x00001f0c03047589 */ /* 0x00072400000e0000 */
.L_x_6217:
        /* <DEDUP_REMOVED lines=56> */
[----:B------:R-:W-:Y:S01]  /*1f2b0*/  ISETP.GE.AND P2, PT, R3, RZ, PT ;  /* 0x000000ff0300720c */ /* 0x000fe20003f46270 */
[----:B------:R-:W-:-:S06]  /*1f2c0*/  IMAD.IADD R3, R0, 0x1, R4 ;  /* 0x0000000100037824 */ /* 0x000fcc00078e0204 */
        /* <DEDUP_REMOVED lines=8> */
.L_x_6211:
[----:B------:R-:W-:Y:S01]  /*1f350*/  UMOV UR4, URZ ;  /* 0x0000003f00047c82 */ /* 0x000fe20008000000 */
[----:B------:R-:W-:Y:S01]  /*1f360*/  UMOV UR5, URZ ;  /* 0x0000003f00057c82 */ /* 0x000fe20008000000 */
[----:B------:R-:W-:Y:S01]  /*1f370*/  ULDC UR6, c[0x0][0xc3c] ;  /* 0x00030f0000067ab9 */ /* 0x000fe20000000800 */
[----:B------:R-:W-:Y:S02]  /*1f380*/  IMAD.MOV.U32 R16, RZ, RZ, R0 ;  /* 0x000000ffff107224 */ /* 0x000fe400078e0000 */
[----:B------:R-:W-:Y:S02]  /*1f390*/  IMAD.U32 R17, RZ, RZ, UR4 ;  /* 0x00000004ff117e24 */ /* 0x000fe4000f8e00ff */
[----:B------:R-:W-:Y:S02]  /*1f3a0*/  IMAD.U32 R18, RZ, RZ, UR5 ;  /* 0x00000005ff127e24 */ /* 0x000fe4000f8e00ff */
[----:B------:R-:W-:-:S07]  /*1f3b0*/  IMAD.U32 R19, RZ, RZ, UR6 ;  /* 0x00000006ff137e24 */ /* 0x000fce000f8e00ff */
.L_x_6219:
[----:B------:R1:W2:Y:S01]  /*1f3c0*/  LDL R2, [R1] ;  /* 0x0000000001027983 */ /* 0x0002a20000100800 */
[----:B------:R-:W3:Y:S01]  /*1f3d0*/  S2R R0, SR_TID.X ;  /* 0x0000000000007919 */ /* 0x000ee20000002100 */
[----:B------:R-:W-:Y:S05]  /*1f3e0*/  WARPSYNC.ALL ;  /* 0x0000000000007948 */ /* 0x000fea0003800000 */
[----:B---3--:R-:W-:Y:S01]  /*1f3f0*/  LOP3.LUT R0, R0, 0x1f, RZ, 0xc0, !PT ;  /* 0x0000001f00007812 */ /* 0x008fe200078ec0ff */
[----:B------:R-:W-:Y:S03]  /*1f400*/  BAR.SYNC.DEFER_BLOCKING 0x4, 0x180 ;  /* 0x0106000000007b1d */ /* 0x000fe60000010000 */
[----:B------:R-:W-:-:S13]  /*1f410*/  ISETP.NE.AND P0, PT, R0, RZ, PT ;  /* 0x000000ff0000720c */ /* 0x000fda0003f05270 */
[----:B0-----:R-:W2:Y:S01]  /*1f420*/  @!P0 S2R R3, SR_CgaCtaId ;  /* 0x0000000000038919 */ /* 0x001ea20000008800 */
[----:B------:R-:W-:-:S04]  /*1f430*/  @!P0 MOV R0, 0x400 ;  /* 0x0000040000008802 */ /* 0x000fc80000000f00 */
[----:B--2---:R-:W-:-:S05]  /*1f440*/  @!P0 LEA R2, R3, R0, 0x18 ;  /* 0x0000000003028211 */ /* 0x004fca00078ec0ff */
[----:B------:R1:W-:Y:S04]  /*1f450*/  @!P0 STS.128 [R2+0x28cd0], R16 ;  /* 0x028cd01002008388 */ /* 0x0003e80000000c00 */
[----:B------:R1:W-:Y:S01]  /*1f460*/  @!P0 STL [R1], R2 ;  /* 0x0000000201008387 */ /* 0x0003e20000100800 */
[----:B------:R-:W-:Y:S06]  /*1f470*/  BAR.ARV 0x5, 0x180 ;  /* 0x0146000000007b1d */ /* 0x000fec0000002000 */
.L_x_6208:
[----:B------:R-:W-:Y:S02]  /*1f480*/  ULDC UR4, c[0x0][0xc3c] ;  /* 0x00030f0000047ab9 */ /* 0x000fe40000000800 */
[----:B---3--:R-:W-:-:S13]  /*1f490*/  ISETP.GE.AND P0, PT, R19, UR4, PT ;  /* 0x0000000413007c0c */ /* 0x008fda000bf06270 */
[----:B------:R-:W-:Y:S05]  /*1f4a0*/  @!P0 BRA `(.L_x_6220) ;  /* 0xffffff7c00808947 */ /* 0x000fea000383ffff */
[----:B------:R-:W-:Y:S05]  /*1f4b0*/  BSYNC B8 ;  /* 0x0000000000087941 */ /* 0x000fea0003800000 */
.L_x_6040:
[----:B--2---:R-:W2:Y:S01]  /*1f4c0*/  LDL.LU R0, [R1+0x48] ;  /* 0x0000480001007983 */ /* 0x004ea20000300800 */
[----:B------:R-:W-:Y:S01]  /*1f4d0*/  BSSY B0, `(.L_x_6221) ;  /* 0x000000b000007945 */ /* 0x000fe20003800000 */
[----:B0-----:R-:W0:Y:S01]  /*1f4e0*/  S2R R5, SR_CgaCtaId ;  /* 0x0000000000057919 */ /* 0x001e220000008800 */
[----:B--2---:R-:W-:-:S05]  /*1f4f0*/  VIADD R0, R0, 0x1 ;  /* 0x0000000100007836 */ /* 0x004fca0000000000 */
[----:B-1----:R-:W-:-:S04]  /*1f500*/  LEA.HI R2, R0, R0, RZ, 0x1 ;  /* 0x0000000000027211 */ /* 0x002fc800078f08ff */
[----:B------:R-:W-:-:S05]  /*1f510*/  LOP3.LUT R3, R2, 0xfffffffe, RZ, 0xc0, !PT ;  /* 0xfffffffe02037812 */ /* 0x000fca00078ec0ff */
[----:B------:R-:W-:Y:S01]  /*1f520*/  IMAD.IADD R3, R0, 0x1, -R3 ;  /* 0x0000000100037824 */ /* 0x000fe200078e0a03 */
[----:B------:R-:W-:-:S04]  /*1f530*/  MOV R0, 0x400 ;  /* 0x0000040000007802 */ /* 0x000fc80000000f00 */
[----:B0-----:R-:W-:Y:S02]  /*1f540*/  LEA R0, R5, R0, 0x18 ;  /* 0x0000000005007211 */ /* 0x001fe400078ec0ff */
[----:B------:R-:W-:-:S04]  /*1f550*/  SHF.L.U32 R3, R3, 0x1f, RZ ;  /* 0x0000001f03037819 */ /* 0x000fc800000006ff */
[----:B------:R-:W0:Y:S02]  /*1f560*/  SYNCS.PHASECHK.TRANS64.TRYWAIT P0, [R0+URZ+0x28c20], R3 ;  /* 0x028c2003000075a7 */ /* 0x000e24000800017f */
[----:B0-----:R-:W-:Y:S05]  /*1f570*/  @!P0 BRA `(.L_x_6222) ;  /* 0x0000002400308947 */ /* 0x001fea0003800000 */
.L_x_6320:
[----:B------:R-:W-:Y:S05]  /*1f580*/  BSYNC B0 ;  /* 0x0000000000007941 */ /* 0x000fea0003800000 */
.L_x_6221:
[----:B------:R-:W-:-:S03]  /*1f590*/  UMOV UR4, 0xffffffff ;  /* 0xffffffff00047882 */ /* 0x000fc60000000000 */
[----:B------:R-:W-:Y:S05]  /*1f5a0*/  BRA.DIV UR4, `(.L_x_6223) ;  /* 0x0000002604387947 */ /* 0x000fea000b800000 */
[----:B------:R-:W1:Y:S02]  /*1f5b0*/  S2R R2, SR_TID.X ;  /* 0x0000000000027919 */ /* 0x000e640000002100 */
[----:B-1----:R-:W-:-:S04]  /*1f5c0*/  SHF.R.U32.HI R2, RZ, 0x5, R2 ;  /* 0x00000005ff027819 */ /* 0x002fc80000011602 */
[----:B------:R-:W-:-:S05]  /*1f5d0*/  LOP3.LUT R2, R2, 0x3, RZ, 0xc0, !PT ;  /* 0x0000000302027812 */ /* 0x000fca00078ec0ff */
[----:B------:R1:W2:Y:S02]  /*1f5e0*/  SHFL.IDX PT, R14, R2, RZ, 0x1f ;  /* 0x00001fff020e7589 */ /* 0x0002a400000e0000 */
.L_x_6323:
[----:B--2---:R-:W-:-:S13]  /*1f5f0*/  ISETP.NE.AND P0, PT, R14, RZ, PT ;  /* 0x000000ff0e00720c */ /* 0x004fda0003f05270 */
[----:B------:R-:W-:Y:S05]  /*1f600*/  @P0 BRA `(.L_x_5821) ;  /* 0x0000000000940947 */ /* 0x000fea0003800000 */
[----:B------:R-:W-:-:S03]  /*1f610*/  UMOV UR4, 0xffffffff ;  /* 0xffffffff00047882 */ /* 0x000fc60000000000 */
[----:B------:R-:W-:Y:S05]  /*1f620*/  BRA.DIV UR4, `(.L_x_6224) ;  /* 0x00000026044c7947 */ /* 0x000fea000b800000 */
[----:B------:R-:W-:-:S13]  /*1f630*/  ELECT P6, URZ, PT ;  /* 0x00000000003f782f */ /* 0x000fda00038c0000 */
.L_x_6326:
[----:B------:R-:W-:Y:S05]  /*1f640*/  @!P6 BRA `(.L_x_5821) ;  /* 0x000000000084e947 */ /* 0x000fea0003800000 */
[----:B------:R-:W-:-:S06]  /*1f650*/  ULOP3.LUT UR4, UR36, 0x2, URZ, 0xfc, !UPT ;  /* 0x0000000224047892 */ /* 0x000fcc000f8efc3f */
[----:B-1----:R-:W-:-:S05]  /*1f660*/  IMAD.U32 R2, RZ, RZ, UR4 ;  /* 0x00000004ff027e24 */ /* 0x002fca000f8e00ff */
[----:B------:R-:W-:-:S13]  /*1f670*/  ISETP.NE.AND P2, PT, R2, 0x3, PT ;  /* 0x000000030200780c */ /* 0x000fda0003f45270 */
[----:B------:R-:W-:Y:S05]  /*1f680*/  @!P2 BRA `(.L_x_6225) ;  /* 0x000000000004a947 */ /* 0x000fea0003800000 */
[----:B------:R-:W-:Y:S01]  /*1f690*/  BPT.TRAP 0x1 ;  /* 0x000000040000795c */ /* 0x000fe20000300000 */
.L_x_6225:
        /* <DEDUP_REMOVED lines=14> */
.L_x_6327:
[----:B------:R-:W1:Y:S02]  /*1f780*/  SYNCS.PHASECHK.TRANS64.TRYWAIT P0, [R7+URZ], R2 ;  /* 0x00000002070075a7 */ /* 0x000e64000800017f */
[----:B-1----:R-:W-:Y:S05]  /*1f790*/  @!P0 BRA `(.L_x_6227) ;  /* 0x0000002400248947 */ /* 0x002fea0003800000 */
.L_x_6328:
[----:B------:R-:W-:Y:S05]  /*1f7a0*/  @!P2 BRA `(.L_x_6228) ;  /* 0x000000000004a947 */ /* 0x000fea0003800000 */
[----:B------:R-:W-:Y:S01]  /*1f7b0*/  BPT.TRAP 0x1 ;  /* 0x000000040000795c */ /* 0x000fe20000300000 */
.L_x_6228:
[----:B------:R-:W2:Y:S01]  /*1f7c0*/  LDL.LU R4, [R1+0x4] ;  /* 0x0000040001047983 */ /* 0x000ea20000300800 */
[----:B------:R-:W-:-:S04]  /*1f7d0*/  VIADD R0, R0, 0x28c60 ;  /* 0x00028c6000007836 */ /* 0x000fc80000000000 */
[----:B--2---:R-:W-:-:S04]  /*1f7e0*/  IMAD R4, R4, 0x8, R0 ;  /* 0x0000000804047824 */ /* 0x004fc800078e0200 */
[----:B------:R-:W2:Y:S02]  /*1f7f0*/  SYNCS.PHASECHK.TRANS64.TRYWAIT P0, [R4+URZ], R5 ;  /* 0x00000005040075a7 */ /* 0x000ea4000800017f */
[----:B--2---:R-:W-:Y:S05]  /*1f800*/  @!P0 BRA `(.L_x_6229) ;  /* 0x00000024001c8947 */ /* 0x004fea0003800000 */
.L_x_6329:
[----:B------:R-:W-:-:S07]  /*1f810*/  IMAD R3, R3, 0x8, R0 ;  /* 0x0000000803037824 */ /* 0x000fce00078e0200 */
.L_x_6230:
[----:B---3--:R3:W4:Y:S02]  /*1f820*/  SYNCS.PHASECHK.TRANS64.TRYWAIT P0, [R3+URZ], R2 ;  /* 0x00000002030075a7 */ /* 0x008724000800017f */
[----:B----4-:R-:W-:Y:S05]  /*1f830*/  @!P0 NANOSLEEP.SYNCS 0x989680 ;  /* 0x009896800000895d */ /* 0x010fea0003900000 */
[----:B------:R-:W4:Y:S02]  /*1f840*/  @!P0 SYNCS.PHASECHK.TRANS64 P0, [R3+URZ], R2 ;  /* 0x00000002030085a7 */ /* 0x000f24000800007f */
[----:B----4-:R-:W-:Y:S05]  /*1f850*/  @!P0 BRA `(.L_x_6230) ;  /* 0xfffffffc00f08947 */ /* 0x010fea000383ffff */
.L_x_5821:
[----:B------:R-:W-:Y:S05]  /*1f860*/  BSYNC B9 ;  /* 0x0000000000097941 */ /* 0x000fea0003800000 */
.L_x_5818:
[----:B------:R-:W-:Y:S05]  /*1f870*/  EXIT ;  /* 0x000000000000794d */ /* 0x000fea0003800000 */
.L_x_5845:
[----:B0-----:R0:W1:Y:S02]  /*1f880*/  SYNCS.PHASECHK.TRANS64.TRYWAIT P5, [R64+URZ+0x28c90], R43 ;  /* 0x028c902b400075a7 */ /* 0x00106400080a017f */
[----:B-1----:R-:W-:Y:S05]  /*1f890*/  @!P5 NANOSLEEP.SYNCS 0x989680 ;  /* 0x009896800000d95d */ /* 0x002fea0003900000 */
[----:B------:R-:W1:Y:S02]  /*1f8a0*/  @!P5 SYNCS.PHASECHK.TRANS64 P5, [R64+URZ+0x28c90], R43 ;  /* 0x028c902b4000d5a7 */ /* 0x000e6400080a007f */
[----:B-1----:R-:W-:Y:S05]  /*1f8b0*/  @!P5 BRA `(.L_x_5845) ;  /* 0xfffffffc00f0d947 */ /* 0x002fea000383ffff */
[----:B------:R-:W-:Y:S05]  /*1f8c0*/  BRA `(.L_x_6231) ;  /* 0xfffffe3000607947 */ /* 0x000fea000383ffff */
.L_x_5855:
[----:B-1----:R1:W2:Y:S02]  /*1f8d0*/  SYNCS.PHASECHK.TRANS64.TRYWAIT P5, [R64+URZ+0x28c90], R43 ;  /* 0x028c902b400075a7 */ /* 0x0022a400080a017f */
[----:B--2---:R-:W-:Y:S05]  /*1f8e0*/  @!P5 NANOSLEEP.SYNCS 0x989680 ;  /* 0x009896800000d95d */ /* 0x004fea0003900000 */
[----:B------:R-:W2:Y:S02]  /*1f8f0*/  @!P5 SYNCS.PHASECHK.TRANS64 P5, [R64+URZ+0x28c90], R43 ;  /* 0x028c902b4000d5a7 */ /* 0x000ea400080a007f */
[----:B--2---:R-:W-:Y:S05]  /*1f900*/  @!P5 BRA `(.L_x_5855) ;  /* 0xfffffffc00f0d947 */ /* 0x004fea000383ffff */
[----:B------:R-:W-:Y:S05]  /*1f910*/  BRA `(.L_x_6232) ;  /* 0xfffffe3800e07947 */ /* 0x000fea000383ffff */
.L_x_5860:
[----:B0-----:R0:W1:Y:S02]  /*1f920*/  SYNCS.PHASECHK.TRANS64.TRYWAIT P5, [R64+URZ+0x28c90], R43 ;  /* 0x028c902b400075a7 */ /* 0x00106400080a017f */
[----:B-1----:R-:W-:Y:S05]  /*1f930*/  @!P5 NANOSLEEP.SYNCS 0x989680 ;  /* 0x009896800000d95d */ /* 0x002fea0003900000 */
[----:B------:R-:W1:Y:S02]  /*1f940*/  @!P5 SYNCS.PHASECHK.TRANS64 P5, [R64+URZ+0x28c90], R43 ;  /* 0x028c902b4000d5a7 */ /* 0x000e6400080a007f */
[----:B-1----:R-:W-:Y:S05]  /*1f950*/  @!P5 BRA `(.L_x_5860) ;  /* 0xfffffffc00f0d947 */ /* 0x002fea000383ffff */
[----:B------:R-:W-:Y:S05]  /*1f960*/  BRA `(.L_x_6233) ;  /* 0xfffffe4400207947 */ /* 0x000fea000383ffff */
.L_x_5864:
[----:B--2---:R2:W0:Y:S02]  /*1f970*/  SYNCS.PHASECHK.TRANS64.TRYWAIT P0, [R64+URZ+0x28cb0], R43 ;  /* 0x028cb02b400075a7 */ /* 0x004424000800017f */
[----:B0-----:R-:W-:Y:S05]  /*1f980*/  @!P0 NANOSLEEP.SYNCS 0x989680 ;  /* 0x009896800000895d */ /* 0x001fea0003900000 */
[----:B------:R-:W0:Y:S02]  /*1f990*/  @!P0 SYNCS.PHASECHK.TRANS64 P0, [R64+URZ+0x28cb0], R43 ;  /* 0x028cb02b400085a7 */ /* 0x000e24000800007f */
[----:B0-----:R-:W-:Y:S05]  /*1f9a0*/  @!P0 BRA `(.L_x_5864) ;  /* 0xfffffffc00f08947 */ /* 0x001fea000383ffff */
[----:B------:R-:W-:Y:S05]  /*1f9b0*/  BRA `(.L_x_6234) ;  /* 0xfffffe4400987947 */ /* 0x000fea000383ffff */
.L_x_5883:
[----:B-1----:R1:W2:Y:S02]  /*1f9c0*/  SYNCS.PHASECHK.TRANS64.TRYWAIT P1, [R22+URZ+0x28c50], R3 ;  /* 0x028c5003160075a7 */ /* 0x0022a4000802017f */
[----:B--2---:R-:W-:Y:S05]  /*1f9d0*/  @!P1 NANOSLEEP.SYNCS 0x989680 ;  /* 0x009896800000995d */ /* 0x004fea0003900000 */
[----:B------:R-:W2:Y:S02]  /*1f9e0*/  @!P1 SYNCS.PHASECHK.TRANS64 P1, [R22+URZ+0x28c50], R3 ;  /* 0x028c5003160095a7 */ /* 0x000ea4000802007f */
[----:B--2---:R-:W-:Y:S05]  /*1f9f0*/  @!P1 BRA `(.L_x_5883) ;  /* 0xfffffffc00f09947 */ /* 0x004fea000383ffff */
[----:B------:R-:W-:Y:S05]  /*1fa00*/  BRA `(.L_x_6235) ;  /* 0xfffffe5400c07947 */ /* 0x000fea000383ffff */
.L_x_5890:
[----:B-1----:R1:W2:Y:S02]  /*1fa10*/  SYNCS.PHASECHK.TRANS64.TRYWAIT P2, [R0+URZ+0x28c50], R5 ;  /* 0x028c5005000075a7 */ /* 0x0022a4000804017f */
[----:B--2---:R-:W-:Y:S05]  /*1fa20*/  @!P2 NANOSLEEP.SYNCS 0x989680 ;  /* 0x009896800000a95d */ /* 0x004fea0003900000 */
[----:B------:R-:W2:Y:S02]  /*1fa30*/  @!P2 SYNCS.PHASECHK.TRANS64 P2, [R0+URZ+0x28c50], R5 ;  /* 0x028c50050000a5a7 */ /* 0x000ea4000804007f */
[----:B--2---:R-:W-:Y:S05]  /*1fa40*/  @!P2 BRA `(.L_x_5890) ;  /* 0xfffffffc00f0a947 */ /* 0x004fea000383ffff */
[----:B------:R-:W-:Y:S05]  /*1fa50*/  BRA `(.L_x_5889) ;  /* 0xfffffe6000e87947 */ /* 0x000fea000383ffff */
.L_x_5911:
        /* <DEDUP_REMOVED lines=8> */
.L_x_6237:
[----:B------:R-:W-:Y:S05]  /*1fae0*/  BSYNC B1 ;  /* 0x0000000000017941 */ /* 0x000fea0003800000 */
.L_x_6236:
        /* <DEDUP_REMOVED lines=8> */
.L_x_6238:
[----:B------:R-:W-:Y:S02]  /*1fb70*/  IMAD.MOV.U32 R13, RZ, RZ, R8 ;  /* 0x000000ffff0d7224 */ /* 0x000fe400078e0008 */
[----:B------:R-:W-:-:S07]  /*1fb80*/  IMAD.MOV.U32 R0, RZ, RZ, R14 ;  /* 0x000000ffff007224 */ /* 0x000fce00078e000e */
[----:B------:R-:W-:Y:S05]  /*1fb90*/  WARPSYNC.COLLECTIVE R15, `(.L_x_6239) ;  /* 0x000000000f087348 */ /* 0x000fea0003c00000 */
[----:B------:R0:W1:Y:S02]  /*1fba0*/  SHFL.IDX P6, R14, R13, R12, R11 ;  /* 0x0000000c0d0e7389 */ /* 0x00006400000c000b */
[----:B01----:R-:W-:Y:S01]  /*1fbb0*/  ENDCOLLECTIVE ;  /* 0x000000000000791b */ /* 0x003fe20003800000 */
.L_x_6239:
[----:B------:R-:W-:Y:S02]  /*1fbc0*/  IMAD.MOV.U32 R13, RZ, RZ, R7 ;  /* 0x000000ffff0d7224 */ /* 0x000fe400078e0007 */
[----:B------:R-:W-:-:S07]  /*1fbd0*/  IMAD.MOV.U32 R5, RZ, RZ, R14 ;  /* 0x000000ffff057224 */ /* 0x000fce00078e000e */
[----:B------:R-:W-:Y:S05]  /*1fbe0*/  WARPSYNC.COLLECTIVE R15, `(.L_x_6240) ;  /* 0x000000000f087348 */ /* 0x000fea0003c00000 */
[----:B------:R0:W1:Y:S02]  /*1fbf0*/  SHFL.IDX P6, R14, R13, R12, R11 ;  /* 0x0000000c0d0e7389 */ /* 0x00006400000c000b */
[----:B01----:R-:W-:Y:S01]  /*1fc00*/  ENDCOLLECTIVE ;  /* 0x000000000000791b */ /* 0x003fe20003800000 */
.L_x_6240:
[----:B------:R-:W-:Y:S05]  /*1fc10*/  BRA `(.L_x_6241) ;  /* 0xfffffe7c006c7947 */ /* 0x000fea000383ffff */
.L_x_5914:
[----:B------:R-:W-:Y:S01]  /*1fc20*/  BSSY B1, `(.L_x_6242) ;  /* 0x0000008000017945 */ /* 0x000fe20003800000 */
[----:B------:R-:W-:Y:S02]  /*1fc30*/  IMAD.MOV.U32 R13, RZ, RZ, R6 ;  /* 0x000000ffff0d7224 */ /* 0x000fe400078e0006 */
[----:B------:R-:W-:Y:S02]  /*1fc40*/  IMAD.MOV.U32 R12, RZ, RZ, 0x1 ;  /* 0x00000001ff0c7424 */ /* 0x000fe400078e00ff */
[----:B------:R-:W-:Y:S02]  /*1fc50*/  IMAD.MOV.U32 R11, RZ, RZ, 0x1c1f ;  /* 0x00001c1fff0b7424 */ /* 0x000fe400078e00ff */
[----:B------:R-:W-:-:S07]  /*1fc60*/  IMAD.MOV.U32 R15, RZ, RZ, -0x1 ;  /* 0xffffffffff0f7424 */ /* 0x000fce00078e00ff */
[----:B-1----:R-:W-:Y:S05]  /*1fc70*/  WARPSYNC.COLLECTIVE R15, `(.L_x_6243) ;  /* 0x000000000f087348 */ /* 0x002fea0003c00000 */
[----:B------:R0:W2:Y:S02]  /*1fc80*/  SHFL.IDX P6, R14, R13, R12, R11 ;  /* 0x0000000c0d0e7389 */ /* 0x0000a400000c000b */
[----:B012---:R-:W-:Y:S01]  /*1fc90*/  ENDCOLLECTIVE ;  /* 0x000000000000791b */ /* 0x007fe20003800000 */
.L_x_6243:
[----:B------:R-:W-:Y:S05]  /*1fca0*/  BSYNC B1 ;  /* 0x0000000000017941 */ /* 0x000fea0003800000 */
.L_x_6242:
        /* <DEDUP_REMOVED lines=8> */
.L_x_6244:
[----:B------:R-:W-:Y:S02]  /*1fd30*/  IMAD.MOV.U32 R13, RZ, RZ, R8 ;  /* 0x000000ffff0d7224 */ /* 0x000fe400078e0008 */
[----:B------:R-:W-:-:S07]  /*1fd40*/  IMAD.MOV.U32 R0, RZ, RZ, R14 ;  /* 0x000000ffff007224 */ /* 0x000fce00078e000e */
[----:B------:R-:W-:Y:S05]  /*1fd50*/  WARPSYNC.COLLECTIVE R15, `(.L_x_6245) ;  /* 0x000000000f087348 */ /* 0x000fea0003c00000 */
[----:B------:R0:W1:Y:S02]  /*1fd60*/  SHFL.IDX P6, R14, R13, R12, R11 ;  /* 0x0000000c0d0e7389 */ /* 0x00006400000c000b */
[----:B01----:R-:W-:Y:S01]  /*1fd70*/  ENDCOLLECTIVE ;  /* 0x000000000000791b */ /* 0x003fe20003800000 */
.L_x_6245:
[----:B------:R-:W-:Y:S02]  /*1fd80*/  IMAD.MOV.U32 R13, RZ, RZ, R7 ;  /* 0x000000ffff0d7224 */ /* 0x000fe400078e0007 */
[----:B------:R-:W-:-:S07]  /*1fd90*/  IMAD.MOV.U32 R5, RZ, RZ, R14 ;  /* 0x000000ffff057224 */ /* 0x000fce00078e000e */
[----:B------:R-:W-:Y:S05]  /*1fda0*/  WARPSYNC.COLLECTIVE R15, `(.L_x_6246) ;  /* 0x000000000f087348 */ /* 0x000fea0003c00000 */
[----:B------:R0:W1:Y:S02]  /*1fdb0*/  SHFL.IDX P6, R14, R13, R12, R11 ;  /* 0x0000000c0d0e7389 */ /* 0x00006400000c000b */
[----:B01----:R-:W-:Y:S01]  /*1fdc0*/  ENDCOLLECTIVE ;  /* 0x000000000000791b */ /* 0x003fe20003800000 */
.L_x_6246:
[----:B------:R-:W-:Y:S05]  /*1fdd0*/  BRA `(.L_x_6247) ;  /* 0xfffffe7c00d47947 */ /* 0x000fea000383ffff */
.L_x_5918:
[----:B0-----:R0:W1:Y:S02]  /*1fde0*/  SYNCS.PHASECHK.TRANS64.TRYWAIT P0, [R2+URZ+0x28c00], R35 ;  /* 0x028c0023020075a7 */ /* 0x001064000800017f */
[----:B-1----:R-:W-:Y:S05]  /*1fdf0*/  @!P0 NANOSLEEP.SYNCS 0x989680 ;  /* 0x009896800000895d */ /* 0x002fea0003900000 */
[----:B------:R-:W1:Y:S02]  /*1fe00*/  @!P0 SYNCS.PHASECHK.TRANS64 P0, [R2+URZ+0x28c00], R35 ;  /* 0x028c0023020085a7 */ /* 0x000e64000800007f */
[----:B-1----:R-:W-:Y:S05]  /*1fe10*/  @!P0 BRA `(.L_x_5918) ;  /* 0xfffffffc00f08947 */ /* 0x002fea000383ffff */
[----:B------:R-:W-:Y:S05]  /*1fe20*/  BRA `(.L_x_6248) ;  /* 0xfffffe8000c07947 */ /* 0x000fea000383ffff */
.L_x_5926:
        /* <DEDUP_REMOVED lines=8> */
.L_x_6250:
[----:B------:R-:W-:Y:S05]  /*1feb0*/  BSYNC B1 ;  /* 0x0000000000017941 */ /* 0x000fea0003800000 */
.L_x_6249:
        /* <DEDUP_REMOVED lines=8> */
.L_x_6251:
[----:B------:R-:W-:Y:S02]  /*1ff40*/  IMAD.MOV.U32 R13, RZ, RZ, R7 ;  /* 0x000000ffff0d7224 */ /* 0x000fe400078e0007 */
[----:B------:R-:W-:-:S07]  /*1ff50*/  IMAD.MOV.U32 R0, RZ, RZ, R14 ;  /* 0x000000ffff007224 */ /* 0x000fce00078e000e */
[----:B------:R-:W-:Y:S05]  /*1ff60*/  WARPSYNC.COLLECTIVE R15, `(.L_x_6252) ;  /* 0x000000000f087348 */ /* 0x000fea0003c00000 */
[----:B------:R0:W1:Y:S02]  /*1ff70*/  SHFL.IDX P6, R14, R13, R12, R11 ;  /* 0x0000000c0d0e7389 */ /* 0x00006400000c000b */
[----:B01----:R-:W-:Y:S01]  /*1ff80*/  ENDCOLLECTIVE ;  /* 0x000000000000791b */ /* 0x003fe20003800000 */
.L_x_6252:
[----:B------:R-:W-:Y:S02]  /*1ff90*/  IMAD.MOV.U32 R10, RZ, RZ, R0 ;  /* 0x000000ffff0a7224 */ /* 0x000fe400078e0000 */
[----:B------:R-:W-:Y:S02]  /*1ffa0*/  IMAD.MOV.U32 R13, RZ, RZ, R9 ;  /* 0x000000ffff0d7224 */ /* 0x000fe400078e0009 */
[----:B------:R-:W-:-:S07]  /*1ffb0*/  IMAD.MOV.U32 R5, RZ, RZ, R14 ;  /* 0x000000ffff057224 */ /* 0x000fce00078e000e */
[----:B------:R-:W-:Y:S05]  /*1ffc0*/  WARPSYNC.COLLECTIVE R15, `(.L_x_6253) ;  /* 0x000000000f087348 */ /* 0x000fea0003c00000 */
[----:B------:R0:W1:Y:S02]  /*1ffd0*/  SHFL.IDX P6, R14, R13, R12, R11 ;  /* 0x0000000c0d0e7389 */ /* 0x00006400000c000b */
[----:B01----:R-:W-:Y:S01]  /*1ffe0*/  ENDCOLLECTIVE ;  /* 0x000000000000791b */ /* 0x003fe20003800000 */
.L_x_6253:
[----:B------:R-:W-:Y:S01]  /*1fff0*/  IMAD.MOV.U32 R11, RZ, RZ, R3 ;  /* 0x000000ffff0b7224 */ /* 0x000fe200078e0003 */
[----:B------:R-:W-:Y:S06]  /*20000*/  BRA `(.L_x_6254) ;  /* 0xfffffe9000147947 */ /* 0x000fec000383ffff */
.L_x_5929:
[----:B------:R-:W-:Y:S01]  /*20010*/  BSSY B1, `(.L_x_6255) ;  /* 0x0000008000017945 */ /* 0x000fe20003800000 */
[----:B------:R-:W-:Y:S02]  /*20020*/  IMAD.MOV.U32 R13, RZ, RZ, R8 ;  /* 0x000000ffff0d7224 */ /* 0x000fe400078e0008 */
[----:B------:R-:W-:Y:S02]  /*20030*/  IMAD.MOV.U32 R12, RZ, RZ, 0x1 ;  /* 0x00000001ff0c7424 */ /* 0x000fe400078e00ff */
[----:B-1----:R-:W-:Y:S02]  /*20040*/  IMAD.MOV.U32 R11, RZ, RZ, 0x1c1f ;  /* 0x00001c1fff0b7424 */ /* 0x002fe400078e00ff */
[----:B------:R-:W-:-:S07]  /*20050*/  IMAD.MOV.U32 R15, RZ, RZ, -0x1 ;  /* 0xffffffffff0f7424 */ /* 0x000fce00078e00ff */
[----:B0-----:R-:W-:Y:S05]  /*20060*/  WARPSYNC.COLLECTIVE R15, `(.L_x_6256) ;  /* 0x000000000f087348 */ /* 0x001fea0003c00000 */
[----:B0-----:R0:W1:Y:S02]  /*20070*/  SHFL.IDX P6, R14, R13, R12, R11 ;  /* 0x0000000c0d0e7389 */ /* 0x00106400000c000b */
[----:B01----:R-:W-:Y:S01]  /*20080*/  ENDCOLLECTIVE ;  /* 0x000000000000791b */ /* 0x003fe20003800000 */
.L_x_6256:
[----:B------:R-:W-:Y:S05]  /*20090*/  BSYNC B1 ;  /* 0x0000000000017941 */ /* 0x000fea0003800000 */
.L_x_6255:
        /* <DEDUP_REMOVED lines=8> */
.L_x_6257:
[----:B------:R-:W-:Y:S02]  /*20120*/  IMAD.MOV.U32 R13, RZ, RZ, R7 ;  /* 0x000000ffff0d7224 */ /* 0x000fe400078e0007 */
[----:B------:R-:W-:-:S07]  /*20130*/  IMAD.MOV.U32 R0, RZ, RZ, R14 ;  /* 0x000000ffff007224 */ /* 0x000fce00078e000e */
[----:B------:R-:W-:Y:S05]  /*20140*/  WARPSYNC.COLLECTIVE R15, `(.L_x_6258) ;  /* 0x000000000f087348 */ /* 0x000fea0003c00000 */
[----:B------:R0:W1:Y:S02]  /*20150*/  SHFL.IDX P6, R14, R13, R12, R11 ;  /* 0x0000000c0d0e7389 */ /* 0x00006400000c000b */
[----:B01----:R-:W-:Y:S01]  /*20160*/  ENDCOLLECTIVE ;  /* 0x000000000000791b */ /* 0x003fe20003800000 */
.L_x_6258:
[----:B------:R-:W-:Y:S02]  /*20170*/  IMAD.MOV.U32 R13, RZ, RZ, R9 ;  /* 0x000000ffff0d7224 */ /* 0x000fe400078e0009 */
[----:B------:R-:W-:-:S07]  /*20180*/  IMAD.MOV.U32 R7, RZ, RZ, R14 ;  /* 0x000000ffff077224 */ /* 0x000fce00078e000e */
[----:B------:R-:W-:Y:S05]  /*20190*/  WARPSYNC.COLLECTIVE R15, `(.L_x_6259) ;  /* 0x000000000f087348 */ /* 0x000fea0003c00000 */
[----:B------:R0:W1:Y:S02]  /*201a0*/  SHFL.IDX P6, R14, R13, R12, R11 ;  /* 0x0000000c0d0e7389 */ /* 0x00006400000c000b */
[----:B01----:R-:W-:Y:S01]  /*201b0*/  ENDCOLLECTIVE ;  /* 0x000000000000791b */ /* 0x003fe20003800000 */
.L_x_6259:
[----:B------:R-:W-:Y:S02]  /*201c0*/  IMAD.MOV.U32 R12, RZ, RZ, R0 ;  /* 0x000000ffff0c7224 */ /* 0x000fe400078e0000 */
[----:B------:R-:W-:Y:S01]  /*201d0*/  IMAD.MOV.U32 R13, RZ, RZ, R3 ;  /* 0x000000ffff0d7224 */ /* 0x000fe200078e0003 */
[----:B------:R-:W-:Y:S06]  /*201e0*/  BRA `(.L_x_6260) ;  /* 0xfffffe9000387947 */ /* 0x000fec000383ffff */
.L_x_5933:
[----:B0-----:R0:W1:Y:S02]  /*201f0*/  SYNCS.PHASECHK.TRANS64.TRYWAIT P1, [R2+URZ+0x28c00], R3 ;  /* 0x028c0003020075a7 */ /* 0x001064000802017f */
[----:B-1----:R-:W-:Y:S05]  /*20200*/  @!P1 NANOSLEEP.SYNCS 0x989680 ;  /* 0x009896800000995d */ /* 0x002fea0003900000 */
[----:B------:R-:W1:Y:S02]  /*20210*/  @!P1 SYNCS.PHASECHK.TRANS64 P1, [R2+URZ+0x28c00], R3 ;  /* 0x028c0003020095a7 */ /* 0x000e64000802007f */
[----:B-1----:R-:W-:Y:S05]  /*20220*/  @!P1 BRA `(.L_x_5933) ;  /* 0xfffffffc00f09947 */ /* 0x002fea000383ffff */
[----:B------:R-:W-:Y:S05]  /*20230*/  BRA `(.L_x_6261) ;  /* 0xfffffe9000d87947 */ /* 0x000fea000383ffff */
.L_x_5939:
[----:B--2---:R2:W3:Y:S02]  /*20240*/  SYNCS.PHASECHK.TRANS64.TRYWAIT P2, [R14+URZ+0x28c30], R57 ;  /* 0x028c30390e0075a7 */ /* 0x0044e4000804017f */
[----:B---3--:R-:W-:Y:S05]  /*20250*/  @!P2 NANOSLEEP.SYNCS 0x989680 ;  /* 0x009896800000a95d */ /* 0x008fea0003900000 */
[----:B------:R-:W3:Y:S02]  /*20260*/  @!P2 SYNCS.PHASECHK.TRANS64 P2, [R14+URZ+0x28c30], R57 ;  /* 0x028c30390e00a5a7 */ /* 0x000ee4000804007f */
[----:B---3--:R-:W-:Y:S05]  /*20270*/  @!P2 BRA `(.L_x_5939) ;  /* 0xfffffffc00f0a947 */ /* 0x008fea000383ffff */
[----:B------:R-:W-:Y:S05]  /*20280*/  BRA `(.L_x_5938) ;  /* 0xfffffea000707947 */ /* 0x000fea000383ffff */
.L_x_5952:
[----:B-1----:R1:W4:Y:S02]  /*20290*/  SYNCS.PHASECHK.TRANS64.TRYWAIT P3, [R14+URZ+0x28c50], R57 ;  /* 0x028c50390e0075a7 */ /* 0x002324000806017f */
[----:B----4-:R-:W-:Y:S05]  /*202a0*/  @!P3 NANOSLEEP.SYNCS 0x989680 ;  /* 0x009896800000b95d */ /* 0x010fea0003900000 */
[----:B------:R-:W4:Y:S02]  /*202b0*/  @!P3 SYNCS.PHASECHK.TRANS64 P3, [R14+URZ+0x28c50], R57 ;  /* 0x028c50390e00b5a7 */ /* 0x000f24000806007f */
[----:B----4-:R-:W-:Y:S05]  /*202c0*/  @!P3 BRA `(.L_x_5952) ;  /* 0xfffffffc00f0b947 */ /* 0x010fea000383ffff */
[----:B------:R-:W-:Y:S05]  /*202d0*/  BRA `(.L_x_5951) ;  /* 0xfffffebc00587947 */ /* 0x000fea000383ffff */
.L_x_5964:
[----:B-1----:R1:W2:Y:S02]  /*202e0*/  SYNCS.PHASECHK.TRANS64.TRYWAIT P3, [R212+URZ+0x28c30], R213 ;  /* 0x028c30d5d40075a7 */ /* 0x0022a4000806017f */
[----:B--2---:R-:W-:Y:S05]  /*202f0*/  @!P3 NANOSLEEP.SYNCS 0x989680 ;  /* 0x009896800000b95d */ /* 0x004fea0003900000 */
[----:B------:R-:W2:Y:S02]  /*20300*/  @!P3 SYNCS.PHASECHK.TRANS64 P3, [R212+URZ+0x28c30], R213 ;  /* 0x028c30d5d400b5a7 */ /* 0x000ea4000806007f */
[----:B--2---:R-:W-:Y:S05]  /*20310*/  @!P3 BRA `(.L_x_5964) ;  /* 0xfffffffc00f0b947 */ /* 0x004fea000383ffff */
[----:B------:R-:W-:Y:S05]  /*20320*/  BRA `(.L_x_5963) ;  /* 0xfffffec000d07947 */ /* 0x000fea000383ffff */
.L_x_5977:
[----:B---3--:R3:W4:Y:S02]  /*20330*/  SYNCS.PHASECHK.TRANS64.TRYWAIT P3, [R212+URZ+0x28c50], R213 ;  /* 0x028c50d5d40075a7 */ /* 0x008724000806017f */
[----:B----4-:R-:W-:Y:S05]  /*20340*/  @!P3 NANOSLEEP.SYNCS 0x989680 ;  /* 0x009896800000b95d */ /* 0x010fea0003900000 */
[----:B------:R-:W4:Y:S02]  /*20350*/  @!P3 SYNCS.PHASECHK.TRANS64 P3, [R212+URZ+0x28c50], R213 ;  /* 0x028c50d5d400b5a7 */ /* 0x000f24000806007f */
[----:B----4-:R-:W-:Y:S05]  /*20360*/  @!P3 BRA `(.L_x_5977) ;  /* 0xfffffffc00f0b947 */ /* 0x010fea000383ffff */
[----:B------:R-:W-:Y:S05]  /*20370*/  BRA `(.L_x_5976) ;  /* 0xfffffee000d47947 */ /* 0x000fea000383ffff */
.L_x_5990:
[----:B--2---:R2:W3:Y:S02]  /*20380*/  SYNCS.PHASECHK.TRANS64.TRYWAIT P3, [R14+URZ+0x28c30], R207 ;  /* 0x028c30cf0e0075a7 */ /* 0x0044e4000806017f */
[----:B---3--:R-:W-:Y:S05]  /*20390*/  @!P3 NANOSLEEP.SYNCS 0x989680 ;  /* 0x009896800000b95d */ /* 0x008fea0003900000 */
[----:B------:R-:W3:Y:S02]  /*203a0*/  @!P3 SYNCS.PHASECHK.TRANS64 P3, [R14+URZ+0x28c30], R207 ;  /* 0x028c30cf0e00b5a7 */ /* 0x000ee4000806007f */
[----:B---3--:R-:W-:Y:S05]  /*203b0*/  @!P3 BRA `(.L_x_5990) ;  /* 0xfffffffc00f0b947 */ /* 0x008fea000383ffff */
[----:B------:R-:W-:Y:S05]  /*203c0*/  BRA `(.L_x_5989) ;  /* 0xfffffee800987947 */ /* 0x000fea000383ffff */
.L_x_5995:
[----:B-1----:R1:W3:Y:S02]  /*203d0*/  SYNCS.PHASECHK.TRANS64.TRYWAIT P3, [R14+URZ+0x28c50], R207 ;  /* 0x028c50cf0e0075a7 */ /* 0x0022e4000806017f */
[----:B---3--:R-:W-:Y:S05]  /*203e0*/  @!P3 NANOSLEEP.SYNCS 0x989680 ;  /* 0x009896800000b95d */ /* 0x008fea0003900000 */
[----:B------:R-:W3:Y:S02]  /*203f0*/  @!P3 SYNCS.PHASECHK.TRANS64 P3, [R14+URZ+0x28c50], R207 ;  /* 0x028c50cf0e00b5a7 */ /* 0x000ee4000806007f */
[----:B---3--:R-:W-:Y:S05]  /*20400*/  @!P3 BRA `(.L_x_5995) ;  /* 0xfffffffc00f0b947 */ /* 0x008fea000383ffff */
[----:B------:R-:W-:Y:S05]  /*20410*/  BRA `(.L_x_5994) ;  /* 0xfffffefc00f47947 */ /* 0x000fea000383ffff */
.L_x_6003:
[----:B--2---:R2:W3:Y:S02]  /*20420*/  SYNCS.PHASECHK.TRANS64.TRYWAIT P2, [R206+URZ+0x28c30], R207 ;  /* 0x028c30cfce0075a7 */ /* 0x0044e4000804017f */
[----:B---3--:R-:W-:Y:S05]  /*20430*/  @!P2 NANOSLEEP.SYNCS 0x989680 ;  /* 0x009896800000a95d */ /* 0x008fea0003900000 */
[----:B------:R-:W3:Y:S02]  /*20440*/  @!P2 SYNCS.PHASECHK.TRANS64 P2, [R206+URZ+0x28c30], R207 ;  /* 0x028c30cfce00a5a7 */ /* 0x000ee4000804007f */
[----:B---3--:R-:W-:Y:S05]  /*20450*/  @!P2 BRA `(.L_x_6003) ;  /* 0xfffffffc00f0a947 */ /* 0x008fea000383ffff */
[----:B------:R-:W-:Y:S05]  /*20460*/  BRA `(.L_x_6002) ;  /* 0xffffff0400047947 */ /* 0x000fea000383ffff */
.L_x_6016:
[----:B-1----:R1:W2:Y:S02]  /*20470*/  SYNCS.PHASECHK.TRANS64.TRYWAIT P2, [R206+URZ+0x28c50], R207 ;  /* 0x028c50cfce0075a7 */ /* 0x0022a4000804017f */
[----:B--2---:R-:W-:Y:S05]  /*20480*/  @!P2 NANOSLEEP.SYNCS 0x989680 ;  /* 0x009896800000a95d */ /* 0x004fea0003900000 */
[----:B------:R-:W2:Y:S02]  /*20490*/  @!P2 SYNCS.PHASECHK.TRANS64 P2, [R206+URZ+0x28c50], R207 ;  /* 0x028c50cfce00a5a7 */ /* 0x000ea4000804007f */
[----:B--2---:R-:W-:Y:S05]  /*204a0*/  @!P2 BRA `(.L_x_6016) ;  /* 0xfffffffc00f0a947 */ /* 0x004fea000383ffff */
[----:B------:R-:W-:Y:S05]  /*204b0*/  BRA `(.L_x_6015) ;  /* 0xffffff2400107947 */ /* 0x000fea000383ffff */
.L_x_6054:
        /* <DEDUP_REMOVED lines=11> */
.L_x_6263:
[----:B------:R-:W-:Y:S05]  /*20570*/  BSYNC B1 ;  /* 0x0000000000017941 */ /* 0x000fea0003800000 */
.L_x_6262:
[----:B------:R-:W-:Y:S05]  /*20580*/  BRA `(.L_x_6264) ;  /* 0xffffff7400ec7947 */ /* 0x000fea000383ffff */
.L_x_6056:
[----:B------:R-:W-:Y:S01]  /*20590*/  BSSY B1, `(.L_x_6265) ;  /* 0x0000006000017945 */ /* 0x000fe20003800000 */
[----:B------:R-:W-:-:S07]  /*205a0*/  IMAD.MOV.U32 R15, RZ, RZ, -0x1 ;  /* 0xffffffffff0f7424 */ /* 0x000fce00078e00ff */
[----:B0-----:R-:W-:Y:S05]  /*205b0*/  WARPSYNC.COLLECTIVE R15, `(.L_x_6266) ;  /* 0x000000000f0c7348 */ /* 0x001fea0003c00000 */
[----:B------:R-:W-:Y:S02]  /*205c0*/  ELECT P6, UR62, PT ;  /* 0x00000000003e782f */ /* 0x000fe400038c0000 */
[----:B------:R-:W-:Y:S01]  /*205d0*/  MOV R14, UR62 ;  /* 0x0000003e000e7c02 */ /* 0x000fe20008000f00 */
[----:B0-----:R-:W-:Y:S10]  /*205e0*/  ENDCOLLECTIVE ;  /* 0x000000000000791b */ /* 0x001ff40003800000 */
.L_x_6266:
[----:B------:R-:W-:Y:S05]  /*205f0*/  BSYNC B1 ;  /* 0x0000000000017941 */ /* 0x000fea0003800000 */
.L_x_6265:
[----:B------:R-:W-:Y:S05]  /*20600*/  BRA `(.L_x_6055) ;  /* 0xffffff7400e47947 */ /* 0x000fea000383ffff */
.L_x_6058:
[----:B0-----:R-:W2:Y:S02]  /*20610*/  LDL R6, [R1] ;  /* 0x0000000001067983 */ /* 0x001ea40000100800 */
[----:B--2---:R0:W1:Y:S02]  /*20620*/  SYNCS.PHASECHK.TRANS64.TRYWAIT P0, [R6+URZ+0x28c20], R5 ;  /* 0x028c2005060075a7 */ /* 0x004064000800017f */
[----:B-1----:R-:W-:Y:S05]  /*20630*/  @!P0 NANOSLEEP.SYNCS 0x989680 ;  /* 0x009896800000895d */ /* 0x002fea0003900000 */
[----:B------:R-:W1:Y:S02]  /*20640*/  @!P0 SYNCS.PHASECHK.TRANS64 P0, [R6+URZ+0x28c20], R5 ;  /* 0x028c2005060085a7 */ /* 0x000e64000800007f */
[----:B-1----:R-:W-:Y:S05]  /*20650*/  @!P0 BRA `(.L_x_6058) ;  /* 0xfffffffc00ec8947 */ /* 0x002fea000383ffff */
[----:B------:R-:W-:Y:S05]  /*20660*/  BRA `(.L_x_6267) ;  /* 0xffffff7400f47947 */ /* 0x000fea000383ffff */
.L_x_6062:
[----:B0-----:R0:W1:Y:S02]  /*20670*/  SYNCS.PHASECHK.TRANS64.TRYWAIT P0, [R6+URZ+0x28ca0], R9 ;  /* 0x028ca009060075a7 */ /* 0x001064000800017f */
[----:B-1----:R-:W-:Y:S05]  /*20680*/  @!P0 NANOSLEEP.SYNCS 0x989680 ;  /* 0x009896800000895d */ /* 0x002fea0003900000 */
[----:B------:R-:W1:Y:S02]  /*20690*/  @!P0 SYNCS.PHASECHK.TRANS64 P0, [R6+URZ+0x28ca0], R9 ;  /* 0x028ca009060085a7 */ /* 0x000e64000800007f */
[----:B-1----:R-:W-:Y:S05]  /*206a0*/  @!P0 BRA `(.L_x_6062) ;  /* 0xfffffffc00f08947 */ /* 0x002fea000383ffff */
[----:B------:R-:W-:Y:S05]  /*206b0*/  BRA `(.L_x_6268) ;  /* 0xffffff7800187947 */ /* 0x000fea000383ffff */
.L_x_6067:
[----:B-1----:R1:W2:Y:S02]  /*206c0*/  SYNCS.PHASECHK.TRANS64.TRYWAIT P0, [R6+URZ+0x28cc0], R9 ;  /* 0x028cc009060075a7 */ /* 0x0022a4000800017f */
[----:B--2---:R-:W-:Y:S05]  /*206d0*/  @!P0 NANOSLEEP.SYNCS 0x989680 ;  /* 0x009896800000895d */ /* 0x004fea0003900000 */
[----:B------:R-:W2:Y:S02]  /*206e0*/  @!P0 SYNCS.PHASECHK.TRANS64 P0, [R6+URZ+0x28cc0], R9 ;  /* 0x028cc009060085a7 */ /* 0x000ea4000800007f */
[----:B--2---:R-:W-:Y:S05]  /*206f0*/  @!P0 BRA `(.L_x_6067) ;  /* 0xfffffffc00f08947 */ /* 0x004fea000383ffff */
[----:B------:R-:W-:Y:S05]  /*20700*/  BRA `(.L_x_6269) ;  /* 0xffffff78009c7947 */ /* 0x000fea000383ffff */
.L_x_6081:
[----:B0-----:R0:W1:Y:S02]  /*20710*/  SYNCS.PHASECHK.TRANS64.TRYWAIT P1, [R5+URZ+0x28ca0], R6 ;  /* 0x028ca006050075a7 */ /* 0x001064000802017f */
[----:B-1----:R-:W-:Y:S05]  /*20720*/  @!P1 NANOSLEEP.SYNCS 0x989680 ;  /* 0x009896800000995d */ /* 0x002fea0003900000 */
[----:B------:R-:W1:Y:S02]  /*20730*/  @!P1 SYNCS.PHASECHK.TRANS64 P1, [R5+URZ+0x28ca0], R6 ;  /* 0x028ca006050095a7 */ /* 0x000e64000802007f */
[----:B-1----:R-:W-:Y:S05]  /*20740*/  @!P1 BRA `(.L_x_6081) ;  /* 0xfffffffc00f09947 */ /* 0x002fea000383ffff */
[----:B------:R-:W-:Y:S05]  /*20750*/  BRA `(.L_x_6270) ;  /* 0xffffff8400247947 */ /* 0x000fea000383ffff */
.L_x_6086:
[----:B-1----:R1:W2:Y:S02]  /*20760*/  SYNCS.PHASECHK.TRANS64.TRYWAIT P1, [R5+URZ+0x28cc0], R6 ;  /* 0x028cc006050075a7 */ /* 0x0022a4000802017f */
[----:B--2---:R-:W-:Y:S05]  /*20770*/  @!P1 NANOSLEEP.SYNCS 0x989680 ;  /* 0x009896800000995d */ /* 0x004fea0003900000 */
[----:B------:R-:W2:Y:S02]  /*20780*/  @!P1 SYNCS.PHASECHK.TRANS64 P1, [R5+URZ+0x28cc0], R6 ;  /* 0x028cc006050095a7 */ /* 0x000ea4000802007f */
[----:B--2---:R-:W-:Y:S05]  /*20790*/  @!P1 BRA `(.L_x_6086) ;  /* 0xfffffffc00f09947 */ /* 0x004fea000383ffff */
[----:B------:R-:W-:Y:S05]  /*207a0*/  BRA `(.L_x_6271) ;  /* 0xffffff8400a47947 */ /* 0x000fea000383ffff */
.L_x_6114:
        /* <DEDUP_REMOVED lines=11> */
.L_x_6273:
[----:B------:R-:W-:Y:S05]  /*20860*/  BSYNC B0 ;  /* 0x0000000000007941 */ /* 0x000fea0003800000 */
.L_x_6272:
[----:B------:R-:W-:Y:S05]  /*20870*/  BRA `(.L_x_6274) ;  /* 0xffffff9800807947 */ /* 0x000fea000383ffff */
.L_x_6116:
[----:B------:R-:W-:Y:S01]  /*20880*/  BSSY B0, `(.L_x_6275) ;  /* 0x0000006000007945 */ /* 0x000fe20003800000 */
[----:B------:R-:W-:-:S07]  /*20890*/  IMAD.MOV.U32 R15, RZ, RZ, -0x1 ;  /* 0xffffffffff0f7424 */ /* 0x000fce00078e00ff */
[----:B01----:R-:W-:Y:S05]  /*208a0*/  WARPSYNC.COLLECTIVE R15, `(.L_x_6276) ;  /* 0x000000000f0c7348 */ /* 0x003fea0003c00000 */
[----:B------:R-:W-:Y:S02]  /*208b0*/  ELECT P6, UR62, PT ;  /* 0x00000000003e782f */ /* 0x000fe400038c0000 */
[----:B------:R-:W-:Y:S01]  /*208c0*/  MOV R14, UR62 ;  /* 0x0000003e000e7c02 */ /* 0x000fe20008000f00 */
[----:B01----:R-:W-:Y:S10]  /*208d0*/  ENDCOLLECTIVE ;  /* 0x000000000000791b */ /* 0x003ff40003800000 */
.L_x_6276:
[----:B------:R-:W-:Y:S05]  /*208e0*/  BSYNC B0 ;  /* 0x0000000000007941 */ /* 0x000fea0003800000 */
.L_x_6275:
[----:B------:R-:W-:Y:S05]  /*208f0*/  BRA `(.L_x_6277) ;  /* 0xffffff98008c7947 */ /* 0x000fea000383ffff */
.L_x_6118:
[----:B0-----:R0:W1:Y:S02]  /*20900*/  SYNCS.PHASECHK.TRANS64.TRYWAIT P0, [R0+URZ+0x28c40], R2 ;  /* 0x028c4002000075a7 */ /* 0x001064000800017f */
[----:B-1----:R-:W-:Y:S05]  /*20910*/  @!P0 NANOSLEEP.SYNCS 0x989680 ;  /* 0x009896800000895d */ /* 0x002fea0003900000 */
[----:B------:R-:W1:Y:S02]  /*20920*/  @!P0 SYNCS.PHASECHK.TRANS64 P0, [R0+URZ+0x28c40], R2 ;  /* 0x028c4002000085a7 */ /* 0x000e64000800007f */
[----:B-1----:R-:W-:Y:S05]  /*20930*/  @!P0 BRA `(.L_x_6118) ;  /* 0xfffffffc00f08947 */ /* 0x002fea000383ffff */
[----:B------:R-:W-:Y:S05]  /*20940*/  BRA `(.L_x_6278) ;  /* 0xffffff9800f47947 */ /* 0x000fea000383ffff */
.L_x_6122:
        /* <DEDUP_REMOVED lines=13> */
.L_x_6279:
[----:B------:R-:W-:Y:S02]  /*20a20*/  IMAD.MOV.U32 R13, RZ, RZ, R4 ;  /* 0x000000ffff0d7224 */ /* 0x000fe400078e0004 */
[----:B------:R-:W-:-:S07]  /*20a30*/  IMAD.MOV.U32 R6, RZ, RZ, R14 ;  /* 0x000000ffff067224 */ /* 0x000fce00078e000e */
[----:B------:R-:W-:Y:S05]  /*20a40*/  WARPSYNC.COLLECTIVE R15, `(.L_x_6280) ;  /* 0x000000000f087348 */ /* 0x000fea0003c00000 */
[----:B------:R0:W1:Y:S02]  /*20a50*/  SHFL.IDX P6, R14, R13, R12, R11 ;  /* 0x0000000c0d0e7389 */ /* 0x00006400000c000b */
[----:B01----:R-:W-:Y:S01]  /*20a60*/  ENDCOLLECTIVE ;  /* 0x000000000000791b */ /* 0x003fe20003800000 */
.L_x_6280:
[----:B------:R-:W-:Y:S02]  /*20a70*/  IMAD.MOV.U32 R13, RZ, RZ, R3 ;  /* 0x000000ffff0d7224 */ /* 0x000fe400078e0003 */
[----:B------:R-:W-:Y:S02]  /*20a80*/  IMAD.MOV.U32 R12, RZ, RZ, 0x1 ;  /* 0x00000001ff0c7424 */ /* 0x000fe400078e00ff */
[----:B------:R-:W-:-:S07]  /*20a90*/  IMAD.MOV.U32 R7, RZ, RZ, R14 ;  /* 0x000000ffff077224 */ /* 0x000fce00078e000e */
[----:B------:R-:W-:Y:S05]  /*20aa0*/  WARPSYNC.COLLECTIVE R15, `(.L_x_6281) ;  /* 0x000000000f087348 */ /* 0x000fea0003c00000 */
[----:B------:R0:W1:Y:S02]  /*20ab0*/  SHFL.IDX P6, R14, R13, R12, R11 ;  /* 0x0000000c0d0e7389 */ /* 0x00006400000c000b */
[----:B01----:R-:W-:Y:S01]  /*20ac0*/  ENDCOLLECTIVE ;  /* 0x000000000000791b */ /* 0x003fe20003800000 */
.L_x_6281:
        /* <DEDUP_REMOVED lines=15> */
.L_x_6282:
[----:B------:R-:W-:Y:S02]  /*20bc0*/  IMAD.MOV.U32 R13, RZ, RZ, R3 ;  /* 0x000000ffff0d7224 */ /* 0x000fe400078e0003 */
[----:B------:R-:W-:Y:S02]  /*20bd0*/  IMAD.MOV.U32 R12, RZ, RZ, 0x2 ;  /* 0x00000002ff0c7424 */ /* 0x000fe400078e00ff */
[----:B------:R-:W-:-:S07]  /*20be0*/  IMAD.MOV.U32 R5, RZ, RZ, R14 ;  /* 0x000000ffff057224 */ /* 0x000fce00078e000e */
[----:B------:R-:W-:Y:S05]  /*20bf0*/  WARPSYNC.COLLECTIVE R15, `(.L_x_6283) ;  /* 0x000000000f087348 */ /* 0x000fea0003c00000 */
[----:B------:R0:W1:Y:S02]  /*20c00*/  SHFL.IDX P6, R14, R13, R12, R11 ;  /* 0x0000000c0d0e7389 */ /* 0x00006400000c000b */
[----:B01----:R-:W-:Y:S01]  /*20c10*/  ENDCOLLECTIVE ;  /* 0x000000000000791b */ /* 0x003fe20003800000 */
.L_x_6283:
        /* <DEDUP_REMOVED lines=15> */
.L_x_6284:
[----:B------:R-:W-:Y:S02]  /*20d10*/  IMAD.MOV.U32 R13, RZ, RZ, R3 ;  /* 0x000000ffff0d7224 */ /* 0x000fe400078e0003 */
[----:B------:R-:W-:Y:S02]  /*20d20*/  IMAD.MOV.U32 R12, RZ, RZ, 0x3 ;  /* 0x00000003ff0c7424 */ /* 0x000fe400078e00ff */
[----:B------:R-:W-:-:S07]  /*20d30*/  IMAD.MOV.U32 R5, RZ, RZ, R14 ;  /* 0x000000ffff057224 */ /* 0x000fce00078e000e */
[----:B------:R-:W-:Y:S05]  /*20d40*/  WARPSYNC.COLLECTIVE R15, `(.L_x_6285) ;  /* 0x000000000f087348 */ /* 0x000fea0003c00000 */
[----:B------:R0:W1:Y:S02]  /*20d50*/  SHFL.IDX P6, R14, R13, R12, R11 ;  /* 0x0000000c0d0e7389 */ /* 0x00006400000c000b */
[----:B01----:R-:W-:Y:S01]  /*20d60*/  ENDCOLLECTIVE ;  /* 0x000000000000791b */ /* 0x003fe20003800000 */
.L_x_6285:
        /* <DEDUP_REMOVED lines=13> */
.L_x_6286:
[----:B------:R-:W-:Y:S01]  /*20e40*/  IMAD.MOV.U32 R3, RZ, RZ, R14 ;  /* 0x000000ffff037224 */ /* 0x000fe200078e000e */
[----:B------:R-:W-:Y:S06]  /*20e50*/  BRA `(.L_x_6287) ;  /* 0xffffffa0004c7947 */ /* 0x000fec000383ffff */
.L_x_6125:
[----:B0-----:R-:W2:Y:S02]  /*20e60*/  LDL R2, [R1] ;  /* 0x0000000001027983 */ /* 0x001ea40000100800 */
[----:B--2---:R0:W1:Y:S02]  /*20e70*/  SYNCS.PHASECHK.TRANS64.TRYWAIT P0, [R2+URZ+0x28c20], R0 ;  /* 0x028c2000020075a7 */ /* 0x004064000800017f */
[----:B-1----:R-:W-:Y:S05]  /*20e80*/  @!P0 NANOSLEEP.SYNCS 0x989680 ;  /* 0x009896800000895d */ /* 0x002fea0003900000 */
[----:B------:R-:W1:Y:S02]  /*20e90*/  @!P0 SYNCS.PHASECHK.TRANS64 P0, [R2+URZ+0x28c20], R0 ;  /* 0x028c2000020085a7 */ /* 0x000e64000800007f */
[----:B-1----:R-:W-:Y:S05]  /*20ea0*/  @!P0 BRA `(.L_x_6125) ;  /* 0xfffffffc00ec8947 */ /* 0x002fea000383ffff */
[----:B------:R-:W-:Y:S05]  /*20eb0*/  BRA `(.L_x_6288) ;  /* 0xffffffa000ac7947 */ /* 0x000fea000383ffff */
.L_x_6129:
[----:B0-----:R0:W1:Y:S02]  /*20ec0*/  SYNCS.PHASECHK.TRANS64.TRYWAIT P0, [R0+URZ+0x28c60], R2 ;  /* 0x028c6002000075a7 */ /* 0x001064000800017f */
[----:B-1----:R-:W-:Y:S05]  /*20ed0*/  @!P0 NANOSLEEP.SYNCS 0x989680 ;  /* 0x009896800000895d */ /* 0x002fea0003900000 */
[----:B------:R-:W1:Y:S02]  /*20ee0*/  @!P0 SYNCS.PHASECHK.TRANS64 P0, [R0+URZ+0x28c60], R2 ;  /* 0x028c6002000085a7 */ /* 0x000e64000800007f */
[----:B-1----:R-:W-:Y:S05]  /*20ef0*/  @!P0 BRA `(.L_x_6129) ;  /* 0xfffffffc00f08947 */ /* 0x002fea000383ffff */
[----:B------:R-:W-:Y:S05]  /*20f00*/  BRA `(.L_x_6289) ;  /* 0xffffffa000d87947 */ /* 0x000fea000383ffff */
.L_x_6148:
[----:B-1----:R1:W2:Y:S02]  /*20f10*/  SYNCS.PHASECHK.TRANS64.TRYWAIT P0, [R3+URZ+0x28c40], R2 ;  /* 0x028c4002030075a7 */ /* 0x0022a4000800017f */
[----:B--2---:R-:W-:Y:S05]  /*20f20*/  @!P0 NANOSLEEP.SYNCS 0x989680 ;  /* 0x009896800000895d */ /* 0x004fea0003900000 */
[----:B------:R-:W2:Y:S02]  /*20f30*/  @!P0 SYNCS.PHASECHK.TRANS64 P0, [R3+URZ+0x28c40], R2 ;  /* 0x028c4002030085a7 */ /* 0x000ea4000800007f */
[----:B--2---:R-:W-:Y:S05]  /*20f40*/  @!P0 BRA `(.L_x_6148) ;  /* 0xfffffffc00f08947 */ /* 0x004fea000383ffff */
[----:B------:R-:W-:Y:S05]  /*20f50*/  BRA `(.L_x_6290) ;  /* 0xffffffac00e47947 */ /* 0x000fea000383ffff */
.L_x_6153:
[----:B0-----:R0:W2:Y:S02]  /*20f60*/  SYNCS.PHASECHK.TRANS64.TRYWAIT P0, [R3+URZ+0x28c60], R2 ;  /* 0x028c6002030075a7 */ /* 0x0010a4000800017f */
[----:B--2---:R-:W-:Y:S05]  /*20f70*/  @!P0 NANOSLEEP.SYNCS 0x989680 ;  /* 0x009896800000895d */ /* 0x004fea0003900000 */
[----:B------:R-:W2:Y:S02]  /*20f80*/  @!P0 SYNCS.PHASECHK.TRANS64 P0, [R3+URZ+0x28c60], R2 ;  /* 0x028c6002030085a7 */ /* 0x000ea4000800007f */
[----:B--2---:R-:W-:Y:S05]  /*20f90*/  @!P0 BRA `(.L_x_6153) ;  /* 0xfffffffc00f08947 */ /* 0x004fea000383ffff */
[----:B------:R-:W-:Y:S05]  /*20fa0*/  BRA `(.L_x_6291) ;  /* 0xffffffb000687947 */ /* 0x000fea000383ffff */
.L_x_6168:
[----:B0-----:R0:W1:Y:S02]  /*20fb0*/  SYNCS.PHASECHK.TRANS64.TRYWAIT P0, [R2+URZ+0x28c40], R3 ;  /* 0x028c4003020075a7 */ /* 0x001064000800017f */
[----:B-1----:R-:W-:Y:S05]  /*20fc0*/  @!P0 NANOSLEEP.SYNCS 0x989680 ;  /* 0x009896800000895d */ /* 0x002fea0003900000 */
[----:B------:R-:W1:Y:S02]  /*20fd0*/  @!P0 SYNCS.PHASECHK.TRANS64 P0, [R2+URZ+0x28c40], R3 ;  /* 0x028c4003020085a7 */ /* 0x000e64000800007f */
[----:B-1----:R-:W-:Y:S05]  /*20fe0*/  @!P0 BRA `(.L_x_6168) ;  /* 0xfffffffc00f08947 */ /* 0x002fea000383ffff */
[----:B------:R-:W-:Y:S05]  /*20ff0*/  BRA `(.L_x_6292) ;  /* 0xffffffbc00587947 */ /* 0x000fea000383ffff */
.L_x_6173:
[----:B-1----:R1:W2:Y:S02]  /*21000*/  SYNCS.PHASECHK.TRANS64.TRYWAIT P0, [R2+URZ+0x28c60], R3 ;  /* 0x028c6003020075a7 */ /* 0x0022a4000800017f */
[----:B--2---:R-:W-:Y:S05]  /*21010*/  @!P0 NANOSLEEP.SYNCS 0x989680 ;  /* 0x009896800000895d */ /* 0x004fea0003900000 */
[----:B------:R-:W2:Y:S02]  /*21020*/  @!P0 SYNCS.PHASECHK.TRANS64 P0, [R2+URZ+0x28c60], R3 ;  /* 0x028c6003020085a7 */ /* 0x000ea4000800007f */
[----:B--2---:R-:W-:Y:S05]  /*21030*/  @!P0 BRA `(.L_x_6173) ;  /* 0xfffffffc00f08947 */ /* 0x004fea000383ffff */
[----:B------:R-:W-:Y:S05]  /*21040*/  BRA `(.L_x_6293) ;  /* 0xffffffbc00d87947 */ /* 0x000fea000383ffff */
.L_x_6188:
[----:B0-----:R0:W1:Y:S02]  /*21050*/  SYNCS.PHASECHK.TRANS64.TRYWAIT P0, [R3+URZ+0x28c40], R2 ;  /* 0x028c4002030075a7 */ /* 0x001064000800017f */
[----:B-1----:R-:W-:Y:S05]  /*21060*/  @!P0 NANOSLEEP.SYNCS 0x989680 ;  /* 0x009896800000895d */ /* 0x002fea0003900000 */
[----:B------:R-:W1:Y:S02]  /*21070*/  @!P0 SYNCS.PHASECHK.TRANS64 P0, [R3+URZ+0x28c40], R2 ;  /* 0x028c4002030085a7 */ /* 0x000e64000800007f */
[----:B-1----:R-:W-:Y:S05]  /*21080*/  @!P0 BRA `(.L_x_6188) ;  /* 0xfffffffc00f08947 */ /* 0x002fea000383ffff */
[----:B------:R-:W-:Y:S05]  /*21090*/  BRA `(.L_x_6294) ;  /* 0xffffffc800a47947 */ /* 0x000fea000383ffff */
.L_x_6193:
[----:B-1----:R1:W2:Y:S02]  /*210a0*/  SYNCS.PHASECHK.TRANS64.TRYWAIT P0, [R3+URZ+0x28c60], R2 ;  /* 0x028c6002030075a7 */ /* 0x0022a4000800017f */
[----:B--2---:R-:W-:Y:S05]  /*210b0*/  @!P0 NANOSLEEP.SYNCS 0x989680 ;  /* 0x009896800000895d */ /* 0x004fea0003900000 */
[----:B------:R-:W2:Y:S02]  /*210c0*/  @!P0 SYNCS.PHASECHK.TRANS64 P0, [R3+URZ+0x28c60], R2 ;  /* 0x028c6002030085a7 */ /* 0x000ea4000800007f */
[----:B--2---:R-:W-:Y:S05]  /*210d0*/  @!P0 BRA `(.L_x_6193) ;  /* 0xfffffffc00f08947 */ /* 0x004fea000383ffff */
[----:B------:R-:W-:Y:S05]  /*210e0*/  BRA `(.L_x_6295) ;  /* 0xffffffcc00287947 */ /* 0x000fea000383ffff */
.L_x_6209:
        /* <DEDUP_REMOVED lines=8> */
.L_x_6297:
[----:B------:R-:W-:Y:S05]  /*21170*/  BSYNC B0 ;  /* 0x0000000000007941 */ /* 0x000fea0003800000 */
.L_x_6296:
        /* <DEDUP_REMOVED lines=9> */
.L_x_6298:
        /* <DEDUP_REMOVED lines=18> */
.L_x_6299:
[----:B------:R-:W-:Y:S01]  /*21330*/  IMAD.MOV.U32 R12, RZ, RZ, 0x2 ;  /* 0x00000002ff0c7424 */ /* 0x000fe200078e00ff */
[----:B------:R-:W-:-:S05]  /*21340*/  SEL R5, R14, RZ, P1 ;  /* 0x000000ff0e057207 */ /* 0x000fca0000800000 */
[----:B------:R-:W-:-:S04]  /*21350*/  IMAD.IADD R3, R2, 0x1, R5 ;  /* 0x0000000102037824 */ /* 0x000fc800078e0205 */
[----:B------:R-:W-:-:S07]  /*21360*/  IMAD.MOV.U32 R13, RZ, RZ, R3 ;  /* 0x000000ffff0d7224 */ /* 0x000fce00078e0003 */
[----:B------:R-:W-:Y:S05]  /*21370*/  WARPSYNC.COLLECTIVE R15, `(.L_x_6300) ;  /* 0x000000000f087348 */ /* 0x000fea0003c00000 */
[----:B------:R0:W1:Y:S02]  /*21380*/  SHFL.UP P6, R14, R13, R12, R11 ;  /* 0x0400000c0d0e7389 */ /* 0x00006400000c000b */
[----:B01----:R-:W-:Y:S01]  /*21390*/  ENDCOLLECTIVE ;  /* 0x000000000000791b */ /* 0x003fe20003800000 */
.L_x_6300:
[----:B------:R-:W-:Y:S01]  /*213a0*/  IMAD.MOV.U32 R12, RZ, RZ, 0x4 ;  /* 0x00000004ff0c7424 */ /* 0x000fe200078e00ff */
[----:B------:R-:W-:-:S05]  /*213b0*/  SEL R14, R14, RZ, P2 ;  /* 0x000000ff0e0e7207 */ /* 0x000fca0001000000 */
[----:B------:R-:W-:-:S04]  /*213c0*/  IMAD.IADD R3, R3, 0x1, R14 ;  /* 0x0000000103037824 */ /* 0x000fc800078e020e */
[----:B------:R-:W-:-:S07]  /*213d0*/  IMAD.MOV.U32 R13, RZ, RZ, R3 ;  /* 0x000000ffff0d7224 */ /* 0x000fce00078e0003 */
[----:B------:R-:W-:Y:S05]  /*213e0*/  WARPSYNC.COLLECTIVE R15, `(.L_x_6301) ;  /* 0x000000000f087348 */ /* 0x000fea0003c00000 */
[----:B------:R0:W1:Y:S02]  /*213f0*/  SHFL.UP P6, R14, R13, R12, R11 ;  /* 0x0400000c0d0e7389 */ /* 0x00006400000c000b */
[----:B01----:R-:W-:Y:S01]  /*21400*/  ENDCOLLECTIVE ;  /* 0x000000000000791b */ /* 0x003fe20003800000 */
.L_x_6301:
[----:B------:R-:W-:Y:S01]  /*21410*/  IMAD.MOV.U32 R12, RZ, RZ, 0x8 ;  /* 0x00000008ff0c7424 */ /* 0x000fe200078e00ff */
[----:B------:R-:W-:-:S05]  /*21420*/  SEL R14, R14, RZ, P3 ;  /* 0x000000ff0e0e7207 */ /* 0x000fca0001800000 */
[----:B------:R-:W-:-:S04]  /*21430*/  IMAD.IADD R3, R3, 0x1, R14 ;  /* 0x0000000103037824 */ /* 0x000fc800078e020e */
[----:B------:R-:W-:-:S07]  /*21440*/  IMAD.MOV.U32 R13, RZ, RZ, R3 ;  /* 0x000000ffff0d7224 */ /* 0x000fce00078e0003 */
[----:B------:R-:W-:Y:S05]  /*21450*/  WARPSYNC.COLLECTIVE R15, `(.L_x_6302) ;  /* 0x000000000f087348 */ /* 0x000fea0003c00000 */
[----:B------:R0:W1:Y:S02]  /*21460*/  SHFL.UP P6, R14, R13, R12, R11 ;  /* 0x0400000c0d0e7389 */ /* 0x00006400000c000b */
[----:B01----:R-:W-:Y:S01]  /*21470*/  ENDCOLLECTIVE ;  /* 0x000000000000791b */ /* 0x003fe20003800000 */
.L_x_6302:
[----:B------:R-:W-:Y:S01]  /*21480*/  IMAD.MOV.U32 R12, RZ, RZ, 0x10 ;  /* 0x00000010ff0c7424 */ /* 0x000fe200078e00ff */
[----:B------:R-:W-:-:S05]  /*21490*/  SEL R14, R14, RZ, P4 ;  /* 0x000000ff0e0e7207 */ /* 0x000fca0002000000 */
[----:B------:R-:W-:-:S04]  /*214a0*/  IMAD.IADD R3, R3, 0x1, R14 ;  /* 0x0000000103037824 */ /* 0x000fc800078e020e */
[----:B------:R-:W-:-:S07]  /*214b0*/  IMAD.MOV.U32 R13, RZ, RZ, R3 ;  /* 0x000000ffff0d7224 */ /* 0x000fce00078e0003 */
[----:B------:R-:W-:Y:S05]  /*214c0*/  WARPSYNC.COLLECTIVE R15, `(.L_x_6303) ;  /* 0x000000000f087348 */ /* 0x000fea0003c00000 */
[----:B------:R0:W1:Y:S02]  /*214d0*/  SHFL.UP P6, R14, R13, R12, R11 ;  /* 0x0400000c0d0e7389 */ /* 0x00006400000c000b */
[----:B01----:R-:W-:Y:S01]  /*214e0*/  ENDCOLLECTIVE ;  /* 0x000000000000791b */ /* 0x003fe20003800000 */
.L_x_6303:
        /* <DEDUP_REMOVED lines=8> */
.L_x_6304:
[----:B------:R-:W-:Y:S05]  /*21570*/  BRA `(.L_x_6305) ;  /* 0xffffffd4007c7947 */ /* 0x000fea000383ffff */
.L_x_6214:
        /* <DEDUP_REMOVED lines=8> */
.L_x_6307:
[----:B------:R-:W-:Y:S05]  /*21600*/  BSYNC B0 ;  /* 0x0000000000007941 */ /* 0x000fea0003800000 */
.L_x_6306:
        /* <DEDUP_REMOVED lines=9> */
.L_x_6308:
[----:B------:R-:W-:Y:S01]  /*216a0*/  IMAD.MOV.U32 R12, RZ, RZ, 0x4 ;  /* 0x00000004ff0c7424 */ /* 0x000fe200078e00ff */
[----:B------:R-:W-:-:S05]  /*216b0*/  SEL R14, R14, RZ, P2 ;  /* 0x000000ff0e0e7207 */ /* 0x000fca0001000000 */
[----:B------:R-:W-:-:S04]  /*216c0*/  IMAD.IADD R3, R3, 0x1, R14 ;  /* 0x0000000103037824 */ /* 0x000fc800078e020e */
[----:B------:R-:W-:-:S07]  /*216d0*/  IMAD.MOV.U32 R13, RZ, RZ, R3 ;  /* 0x000000ffff0d7224 */ /* 0x000fce00078e0003 */
[----:B------:R-:W-:Y:S05]  /*216e0*/  WARPSYNC.COLLECTIVE R15, `(.L_x_6309) ;  /* 0x000000000f087348 */ /* 0x000fea0003c00000 */
[----:B------:R0:W1:Y:S02]  /*216f0*/  SHFL.UP P6, R14, R13, R12, R11 ;  /* 0x0400000c0d0e7389 */ /* 0x00006400000c000b */
[----:B01----:R-:W-:Y:S01]  /*21700*/  ENDCOLLECTIVE ;  /* 0x000000000000791b */ /* 0x003fe20003800000 */
.L_x_6309:
[----:B------:R-:W-:Y:S01]  /*21710*/  IMAD.MOV.U32 R12, RZ, RZ, 0x8 ;  /* 0x00000008ff0c7424 */ /* 0x000fe200078e00ff */
[----:B------:R-:W-:-:S05]  /*21720*/  SEL R14, R14, RZ, P3 ;  /* 0x000000ff0e0e7207 */ /* 0x000fca0001800000 */
[----:B------:R-:W-:-:S04]  /*21730*/  IMAD.IADD R3, R3, 0x1, R14 ;  /* 0x0000000103037824 */ /* 0x000fc800078e020e */
[----:B------:R-:W-:-:S07]  /*21740*/  IMAD.MOV.U32 R13, RZ, RZ, R3 ;  /* 0x000000ffff0d7224 */ /* 0x000fce00078e0003 */
[----:B------:R-:W-:Y:S05]  /*21750*/  WARPSYNC.COLLECTIVE R15, `(.L_x_6310) ;  /* 0x000000000f087348 */ /* 0x000fea0003c00000 */
[----:B------:R0:W1:Y:S02]  /*21760*/  SHFL.UP P6, R14, R13, R12, R11 ;  /* 0x0400000c0d0e7389 */ /* 0x00006400000c000b */
[----:B01----:R-:W-:Y:S01]  /*21770*/  ENDCOLLECTIVE ;  /* 0x000000000000791b */ /* 0x003fe20003800000 */
.L_x_6310:
[----:B------:R-:W-:Y:S01]  /*21780*/  IMAD.MOV.U32 R12, RZ, RZ, 0x10 ;  /* 0x00000010ff0c7424 */ /* 0x000fe200078e00ff */
[----:B------:R-:W-:-:S05]  /*21790*/  SEL R14, R14, RZ, P4 ;  /* 0x000000ff0e0e7207 */ /* 0x000fca0002000000 */
[----:B------:R-:W-:-:S04]  /*217a0*/  IMAD.IADD R3, R3, 0x1, R14 ;  /* 0x0000000103037824 */ /* 0x000fc800078e020e */
[----:B------:R-:W-:-:S07]  /*217b0*/  IMAD.MOV.U32 R13, RZ, RZ, R3 ;  /* 0x000000ffff0d7224 */ /* 0x000fce00078e0003 */
[----:B------:R-:W-:Y:S05]  /*217c0*/  WARPSYNC.COLLECTIVE R15, `(.L_x_6311) ;  /* 0x000000000f087348 */ /* 0x000fea0003c00000 */
[----:B------:R0:W1:Y:S02]  /*217d0*/  SHFL.UP P6, R14, R13, R12, R11 ;  /* 0x0400000c0d0e7389 */ /* 0x00006400000c000b */
[----:B01----:R-:W-:Y:S01]  /*217e0*/  ENDCOLLECTIVE ;  /* 0x000000000000791b */ /* 0x003fe20003800000 */
.L_x_6311:
        /* <DEDUP_REMOVED lines=8> */
.L_x_6312:
[----:B------:R-:W-:Y:S05]  /*21870*/  BRA `(.L_x_6313) ;  /* 0xffffffd400587947 */ /* 0x000fea000383ffff */
.L_x_6216:
[----:B------:R-:W-:Y:S01]  /*21880*/  BSSY B0, `(.L_x_6314) ;  /* 0x0000006000007945 */ /* 0x000fe20003800000 */
[----:B------:R-:W-:Y:S01]  /*21890*/  PLOP3.LUT P6, PT, P6, PT, PT, 0x8, 0x0 ;  /* 0x000000000000781c */ /* 0x000fe200037ce170 */
[----:B------:R-:W-:-:S12]  /*218a0*/  IMAD.MOV.U32 R15, RZ, RZ, -0x1 ;  /* 0xffffffffff0f7424 */ /* 0x000fd800078e00ff */
[----:B0----5:R-:W-:Y:S05]  /*218b0*/  WARPSYNC.COLLECTIVE R15, `(.L_x_6315) ;  /* 0x000000000f087348 */ /* 0x021fea0003c00000 */
[----:B------:R-:W-:Y:S01]  /*218c0*/  VOTE.ANY R14, PT, P6 ;  /* 0x00000000000e7806 */ /* 0x000fe200030e0100 */
[----:B0----5:R-:W-:Y:S06]  /*218d0*/  ENDCOLLECTIVE ;  /* 0x000000000000791b */ /* 0x021fec0003800000 */
.L_x_6315:
[----:B------:R-:W-:Y:S05]  /*218e0*/  BSYNC B0 ;  /* 0x0000000000007941 */ /* 0x000fea0003800000 */
.L_x_6314:
        /* <DEDUP_REMOVED lines=9> */
.L_x_6316:
[----:B------:R-:W-:Y:S01]  /*21980*/  IMAD.MOV.U32 R17, RZ, RZ, R14 ;  /* 0x000000ffff117224 */ /* 0x000fe200078e000e */
[----:B------:R-:W-:Y:S06]  /*21990*/  BRA `(.L_x_6317) ;  /* 0xffffffd400487947 */ /* 0x000fec000383ffff */
.L_x_6218:
[----:B------:R-:W-:Y:S01]  /*219a0*/  BSSY B0, `(.L_x_6318) ;  /* 0x0000007000007945 */ /* 0x000fe20003800000 */
[----:B------:R-:W-:Y:S02]  /*219b0*/  IMAD.MOV.U32 R13, RZ, RZ, R3 ;  /* 0x000000ffff0d7224 */ /* 0x000fe400078e0003 */
[----:B------:R-:W-:Y:S02]  /*219c0*/  IMAD.MOV.U32 R11, RZ, RZ, 0x1f ;  /* 0x0000001fff0b7424 */ /* 0x000fe400078e00ff */
[----:B------:R-:W-:-:S07]  /*219d0*/  IMAD.MOV.U32 R15, RZ, RZ, -0x1 ;  /* 0xffffffffff0f7424 */ /* 0x000fce00078e00ff */
[----:B012--5:R-:W-:Y:S05]  /*219e0*/  WARPSYNC.COLLECTIVE R15, `(.L_x_6319) ;  /* 0x000000000f087348 */ /* 0x027fea0003c00000 */
[----:B------:R3:W4:Y:S02]  /*219f0*/  SHFL.IDX P6, R14, R13, R12, R11 ;  /* 0x0000000c0d0e7389 */ /* 0x00072400000c000b */
[----:B012345:R-:W-:Y:S01]  /*21a00*/  ENDCOLLECTIVE ;  /* 0x000000000000791b */ /* 0x03ffe20003800000 */
.L_x_6319:
[----:B------:R-:W-:Y:S05]  /*21a10*/  BSYNC B0 ;  /* 0x0000000000007941 */ /* 0x000fea0003800000 */
.L_x_6318:
[----:B------:R-:W-:Y:S01]  /*21a20*/  IMAD.MOV.U32 R4, RZ, RZ, R14 ;  /* 0x000000ffff047224 */ /* 0x000fe200078e000e */
[----:B------:R-:W-:Y:S06]  /*21a30*/  BRA `(.L_x_6217) ;  /* 0xffffffd4003c7947 */ /* 0x000fec000383ffff */
.L_x_6222:
[----:B0-----:R0:W1:Y:S02]  /*21a40*/  SYNCS.PHASECHK.TRANS64.TRYWAIT P0, [R0+URZ+0x28c20], R3 ;  /* 0x028c2003000075a7 */ /* 0x001064000800017f */
[----:B-1----:R-:W-:Y:S05]  /*21a50*/  @!P0 NANOSLEEP.SYNCS 0x989680 ;  /* 0x009896800000895d */ /* 0x002fea0003900000 */
[----:B------:R-:W1:Y:S02]  /*21a60*/  @!P0 SYNCS.PHASECHK.TRANS64 P0, [R0+URZ+0x28c20], R3 ;  /* 0x028c2003000085a7 */ /* 0x000e64000800007f */
[----:B-1----:R-:W-:Y:S05]  /*21a70*/  @!P0 BRA `(.L_x_6222) ;  /* 0xfffffffc00f08947 */ /* 0x002fea000383ffff */
[----:B------:R-:W-:Y:S05]  /*21a80*/  BRA `(.L_x_6320) ;  /* 0xffffffd800bc7947 */ /* 0x000fea000383ffff */
.L_x_6223:
        /* <DEDUP_REMOVED lines=11> */
.L_x_6322:
[----:B------:R-:W-:Y:S05]  /*21b40*/  BSYNC B0 ;  /* 0x0000000000007941 */ /* 0x000fea0003800000 */
.L_x_6321:
[----:B------:R-:W-:Y:S05]  /*21b50*/  BRA `(.L_x_6323) ;  /* 0xffffffd800a47947 */ /* 0x000fea000383ffff */
.L_x_6224:
[----:B------:R-:W-:Y:S01]  /*21b60*/  BSSY B0, `(.L_x_6324) ;  /* 0x0000006000007945 */ /* 0x000fe20003800000 */
[----:B------:R-:W-:-:S07]  /*21b70*/  IMAD.MOV.U32 R15, RZ, RZ, -0x1 ;  /* 0xffffffffff0f7424 */ /* 0x000fce00078e00ff */
[----:B01---5:R-:W-:Y:S05]  /*21b80*/  WARPSYNC.COLLECTIVE R15, `(.L_x_6325) ;  /* 0x000000000f0c7348 */ /* 0x023fea0003c00000 */
[----:B------:R-:W-:Y:S02]  /*21b90*/  ELECT P6, UR62, PT ;  /* 0x00000000003e782f */ /* 0x000fe400038c0000 */
[----:B------:R-:W-:Y:S01]  /*21ba0*/  MOV R14, UR62 ;  /* 0x0000003e000e7c02 */ /* 0x000fe20008000f00 */
[----:B01---5:R-:W-:Y:S10]  /*21bb0*/  ENDCOLLECTIVE ;  /* 0x000000000000791b */ /* 0x023ff40003800000 */
.L_x_6325:
[----:B------:R-:W-:Y:S05]  /*21bc0*/  BSYNC B0 ;  /* 0x0000000000007941 */ /* 0x000fea0003800000 */
.L_x_6324:
[----:B------:R-:W-:Y:S05]  /*21bd0*/  BRA `(.L_x_6326) ;  /* 0xffffffd800987947 */ /* 0x000fea000383ffff */
.L_x_6226:
[----:B0-----:R0:W1:Y:S02]  /*21be0*/  SYNCS.PHASECHK.TRANS64.TRYWAIT P0, [R6+URZ], R5 ;  /* 0x00000005060075a7 */ /* 0x001064000800017f */
[----:B-1----:R-:W-:Y:S05]  /*21bf0*/  @!P0 NANOSLEEP.SYNCS 0x989680 ;  /* 0x009896800000895d */ /* 0x002fea0003900000 */
[----:B------:R-:W1:Y:S02]  /*21c00*/  @!P0 SYNCS.PHASECHK.TRANS64 P0, [R6+URZ], R5 ;  /* 0x00000005060085a7 */ /* 0x000e64000800007f */
[----:B-1----:R-:W-:Y:S05]  /*21c10*/  @!P0 BRA `(.L_x_6226) ;  /* 0xfffffffc00f08947 */ /* 0x002fea000383ffff */
[----:B------:R-:W-:Y:S05]  /*21c20*/  BRA `(.L_x_6327) ;  /* 0xffffffd800d47947 */ /* 0x000fea000383ffff */
.L_x_6227:
[----:B-1----:R1:W2:Y:S02]  /*21c30*/  SYNCS.PHASECHK.TRANS64.TRYWAIT P0, [R7+URZ], R2 ;  /* 0x00000002070075a7 */ /* 0x0022a4000800017f */
[----:B--2---:R-:W-:Y:S05]  /*21c40*/  @!P0 NANOSLEEP.SYNCS 0x989680 ;  /* 0x009896800000895d */ /* 0x004fea0003900000 */
[----:B------:R-:W2:Y:S02]  /*21c50*/  @!P0 SYNCS.PHASECHK.TRANS64 P0, [R7+URZ], R2 ;  /* 0x00000002070085a7 */ /* 0x000ea4000800007f */
[----:B--2---:R-:W-:Y:S05]  /*21c60*/  @!P0 BRA `(.L_x_6227) ;  /* 0xfffffffc00f08947 */ /* 0x004fea000383ffff */
[----:B------:R-:W-:Y:S05]  /*21c70*/  BRA `(.L_x_6328) ;  /* 0xffffffd800c87947 */ /* 0x000fea000383ffff */
.L_x_6229:
[----:B--2---:R2:W3:Y:S02]  /*21c80*/  SYNCS.PHASECHK.TRANS64.TRYWAIT P0, [R4+URZ], R5 ;  /* 0x00000005040075a7 */ /* 0x0044e4000800017f */
[----:B---3--:R-:W-:Y:S05]  /*21c90*/  @!P0 NANOSLEEP.SYNCS 0x989680 ;  /* 0x009896800000895d */ /* 0x008fea0003900000 */
[----:B------:R-:W3:Y:S02]  /*21ca0*/  @!P0 SYNCS.PHASECHK.TRANS64 P0, [R4+URZ], R5 ;  /* 0x00000005040085a7 */ /* 0x000ee4000800007f */
[----:B---3--:R-:W-:Y:S05]  /*21cb0*/  @!P0 BRA `(.L_x_6229) ;  /* 0xfffffffc00f08947 */ /* 0x008fea000383ffff */
[----:B------:R-:W-:Y:S05]  /*21cc0*/  BRA `(.L_x_6329) ;  /* 0xffffffd800d07947 */ /* 0x000fea000383ffff */
.L_x_6330:
        /* <DEDUP_REMOVED lines=11> */
.L_x_15125:


//--------------------- .text._ZN7cutlass13device_kernelIN5flash11enable_sm90INS1_16FlashAttnFwdSm90INS1_25CollectiveMainloopFwdSm90ILi2EN4cute5tupleIJNS5_1CILi1EEES8_S8_EEENS6_IJNS7_ILi64EEESA_SA_EEELi512ENS_10bfloat16_tEfNS_4arch4Sm90ELb0ELb1ELb0ELb1ELb0ELb0ELb1ELb0ELb0ELb1ELb0ELb0EEENS1_21CollectiveEpilogueFwdINS6_IJSA_NS7_ILi512EEESA_EEES9_SC_SE_Li256ELb1ELb1ELb0ELb0EEENS1_36VarlenDynamicPersistentTileSchedulerILi64ELi64ELi256ELi128ELb0ELb1ELb1ELb1ELb0ELb1EEEEEEEEEvNT_6ParamsE --------------------------
	.section	.text._ZN7cutlass13device_kernelIN5flash11enable_sm90INS1_16FlashAttnFwdSm90INS1_25CollectiveMainloopFwdSm90ILi2EN4cute5tupleIJNS5_1CILi1EEES8_S8_EEENS6_IJNS7_ILi64EEESA_SA_EEELi512ENS_10bfloat16_tEfNS_4arch4Sm90ELb0ELb1ELb0ELb1ELb0ELb0ELb1ELb0ELb0ELb1ELb0ELb0EEENS1_21CollectiveEpilogueFwdINS6_IJSA_NS7_ILi512EEESA_EEES9_SC_SE_Li256ELb1ELb1ELb0ELb0EEENS1_36VarlenDynamicPersistentTileSchedulerILi64ELi64ELi256ELi128ELb0ELb1ELb1ELb1ELb0ELb1EEEEEEEEEvNT_6ParamsE,"ax",@progbits
	.align	128
.text._ZN7cutlass13device_kernelIN5flash11enable_sm90INS1_16FlashAttnFwdSm90INS1_25CollectiveMainloopFwdSm90ILi2EN4cute5tupleIJNS5_1CILi1EEES8_S8_EEENS6_IJNS7_ILi64EEESA_SA_EEELi512ENS_10bfloat16_tEfNS_4arch4Sm90ELb0ELb1ELb0ELb1ELb0ELb0ELb1ELb0ELb0ELb1ELb0ELb0EEENS1_21CollectiveEpilogueFwdINS6_IJSA_NS7_ILi512EEESA_EEES9_SC_SE_Li256ELb1ELb1ELb0ELb0EEENS1_36VarlenDynamicPersistentTileSchedulerILi64ELi64ELi256ELi128ELb0ELb1ELb1ELb1ELb0ELb1EEEEEEEEEvNT_6ParamsE:
        .type           _ZN7cutlass13device_kernelIN5flash11enable_sm90INS1_16FlashAttnFwdSm90INS1_25CollectiveMainloopFwdSm90ILi2EN4cute5tupleIJNS5_1CILi1EEES8_S8_EEENS6_IJNS7_ILi64EEESA_SA_EEELi512ENS_10bfloat16_tEfNS_4arch4Sm90ELb0ELb1ELb0ELb1ELb0ELb0ELb1ELb0ELb0ELb1ELb0ELb0EEENS1_21CollectiveEpilogueFwdINS6_IJSA_NS7_ILi512EEESA_EEES9_SC_SE_Li256ELb1ELb1ELb0ELb0EEENS1_36VarlenDynamicPersistentTileSchedulerILi64ELi64ELi256ELi128ELb0ELb1ELb1ELb1ELb0ELb1EEEEEEEEEvNT_6ParamsE,@function
        .size           _ZN7cutlass13device_kernelIN5flash11enable_sm90INS1_16FlashAttnFwdSm90INS1_25CollectiveMainloopFwdSm90ILi2EN4cute5tupleIJNS5_1CILi1EEES8_S8_EEENS6_IJNS7_ILi64EEESA_SA_EEELi512ENS_10bfloat16_tEfNS_4arch4Sm90ELb0ELb1ELb0ELb1ELb0ELb0ELb1ELb0ELb0ELb1ELb0ELb0EEENS1_21CollectiveEpilogueFwdINS6_IJSA_NS7_ILi512EEESA_EEES9_SC_SE_Li256ELb1ELb1ELb0ELb0EEENS1_36VarlenDynamicPersistentTileSchedulerILi64ELi64ELi256ELi128ELb0ELb1ELb1ELb1ELb0ELb1EEEEEEEEEvNT_6ParamsE,(.L_x_15126 - _ZN7cutlass13device_kernelIN5flash11enable_sm90INS1_16FlashAttnFwdSm90INS1_25CollectiveMainloopFwdSm90ILi2EN4cute5tupleIJNS5_1CILi1EEES8_S8_EEENS6_IJNS7_ILi64EEESA_SA_EEELi512ENS_10bfloat16_tEfNS_4arch4Sm90ELb0ELb1ELb0ELb1ELb0ELb0ELb1ELb0ELb0ELb1ELb0ELb0EEENS1_21CollectiveEpilogueFwdINS6_IJSA_NS7_ILi512EEESA_EEES9_SC_SE_Li256ELb1ELb1ELb0ELb0EEENS1_36VarlenDynamicPersistentTileSchedulerILi64ELi64ELi256ELi128ELb0ELb1ELb1ELb1ELb0ELb1EEEEEEEEEvNT_6ParamsE)
        .other          _ZN7cutlass13device_kernelIN5flash11enable_sm90INS1_16FlashAttnFwdSm90INS1_25CollectiveMainloopFwdSm90ILi2EN4cute5tupleIJNS5_1CILi1EEES8_S8_EEENS6_IJNS7_ILi64EEESA_SA_EEELi512ENS_10bfloat16_tEfNS_4arch4Sm90ELb0ELb1ELb0ELb1ELb0ELb0ELb1ELb0ELb0ELb1ELb0ELb0EEENS1_21CollectiveEpilogueFwdINS6_IJSA_NS7_ILi512EEESA_EEES9_SC_SE_Li256ELb1ELb1ELb0ELb0EEENS1_36VarlenDynamicPersistentTileSchedulerILi64ELi64ELi256ELi128ELb0ELb1ELb1ELb1ELb0ELb1EEEEEEEEEvNT_6ParamsE,@"STO_CUDA_ENTRY STV_DEFAULT"
_ZN7cutlass13device_kernelIN5flash11enable_sm90INS1_16FlashAttnFwdSm90INS1_25CollectiveMainloopFwdSm90ILi2EN4cute5tupleIJNS5_1CILi1EEES8_S8_EEENS6_IJNS7_ILi64EEESA_SA_EEELi512ENS_10bfloat16_tEfNS_4arch4Sm90ELb0ELb1ELb0ELb1ELb0ELb0ELb1ELb0ELb0ELb1ELb0ELb0EEENS1_21CollectiveEpilogueFwdINS6_IJSA_NS7_ILi512EEESA_EEES9_SC_SE_Li256ELb1ELb1ELb0ELb0EEENS1_36VarlenDynamicPersistentTileSchedulerILi64ELi64ELi256ELi128ELb0ELb1ELb1ELb1ELb0ELb1EEEEEEEEEvNT_6ParamsE:
        /* <DEDUP_REMOVED lines=17> */
.L_x_6332:
[----:B------:R-:W-:Y:S05]  /*0110*/  BSYNC B0 ;  /* 0x0000000000007941 */ /* 0x000fea0003800000 */
.L_x_6331:
        /* <DEDUP_REMOVED lines=39> */
.L_x_6333:
        /* <DEDUP_REMOVED lines=22> */
.L_x_6334:
        /* <DEDUP_REMOVED lines=18> */
.L_x_6335:
        /* <DEDUP_REMOVED lines=22> */
.L_x_6336:
        /* <DEDUP_REMOVED lines=22> */
.L_x_6337:
        /* <DEDUP_REMOVED lines=8> */
.L_x_6339:
        /* <DEDUP_REMOVED lines=18> */
[----:B------:R-:W2:Y:S01]  /*0a70*/  LDL.LU R17, [R1+0x64] ;  /* 0x0000640001117983 */ /* 0x000ea20000300800 */
[----:B------:R-:W-:Y:S01]  /*0a80*/  VIADD R205, R4, 0xffffff80 ;  /* 0xffffff8004cd7836 */ /* 0x000fe20000000000 */
[----:B------:R-:W-:Y:S01]  /*0a90*/  R2UR UR4, R13 ;  /* 0x000000000d0472ca */ /* 0x000fe200000e0000 */
[----:B------:R-:W-:Y:S01]  /*0aa0*/  IMAD.MOV.U32 R185, RZ, RZ, 0x20 ;  /* 0x00000020ffb97424 */ /* 0x000fe200078e00ff */
[----:B------:R-:W-:Y:S01]  /*0ab0*/  UMOV UR36, URZ ;  /* 0x0000003f00247c82 */ /* 0x000fe20008000000 */
[----:B------:R-:W-:Y:S01]  /*0ac0*/  IMAD.MOV.U32 R200, RZ, RZ, RZ ;  /* 0x000000ffffc87224 */ /* 0x000fe200078e00ff */
[----:B------:R-:W-:-:S04]  /*0ad0*/  SHF.R.S32.HI R0, RZ, 0x1f, R205 ;  /* 0x0000001fff007819 */ /* 0x000fc800000114cd */
[CC--:B------:R-:W-:Y:S02]  /*0ae0*/  LEA.HI R2, R0.reuse, R205.reuse, RZ, 0x4 ;  /* 0x000000cd00027211 */ /* 0x0c0fe400078f20ff */
[CC--:B------:R-:W-:Y:S02]  /*0af0*/  LEA.HI R6, R0.reuse, R205.reuse, RZ, 0x2 ;  /* 0x000000cd00067211 */ /* 0x0c0fe400078f10ff */
[----:B------:R-:W-:Y:S02]  /*0b00*/  SHF.R.S32.HI R5, RZ, 0x4, R2 ;  /* 0x00000004ff057819 */ /* 0x000fe40000011402 */
[----:B------:R-:W-:Y:S02]  /*0b10*/  LEA.HI R8, R0, R205, RZ, 0x7 ;  /* 0x000000cd00087211 */ /* 0x000fe400078f38ff */
[C---:B------:R-:W-:Y:S02]  /*0b20*/  LEA.HI R3, R2.reuse, R5, RZ, 0x1 ;  /* 0x0000000502037211 */ /* 0x040fe400078f08ff */
[----:B------:R-:W-:-:S02]  /*0b30*/  LOP3.LUT R2, R2, 0xfffffff0, RZ, 0xc0, !PT ;  /* 0xfffffff002027812 */ /* 0x000fc400078ec0ff */
[----:B------:R-:W-:Y:S02]  /*0b40*/  LOP3.LUT R4, R3, 0x1ffffffe, RZ, 0xc0, !PT ;  /* 0x1ffffffe03047812 */ /* 0x000fe400078ec0ff */
[----:B------:R-:W-:Y:S01]  /*0b50*/  LEA.HI R3, R0, R205, RZ, 0x5 ;  /* 0x000000cd00037211 */ /* 0x000fe200078f28ff */
[----:B------:R-:W-:Y:S01]  /*0b60*/  IMAD.IADD R2, R205, 0x1, -R2 ;  /* 0x00000001cd027824 */ /* 0x000fe200078e0a02 */
[----:B------:R-:W-:Y:S01]  /*0b70*/  LOP3.LUT R10, R6, 0xfffffffc, RZ, 0xc0, !PT ;  /* 0xfffffffc060a7812 */ /* 0x000fe200078ec0ff */
[----:B------:R-:W-:Y:S01]  /*0b80*/  IMAD.IADD R5, R5, 0x1, -R4 ;  /* 0x0000000105057824 */ /* 0x000fe200078e0a04 */
[--C-:B------:R-:W-:Y:S02]  /*0b90*/  SHF.R.S32.HI R4, RZ, 0x5, R3.reuse ;  /* 0x00000005ff047819 */ /* 0x100fe40000011403 */
[----:B------:R-:W-:Y:S01]  /*0ba0*/  SHF.R.S32.HI R3, RZ, 0x1f, R3 ;  /* 0x0000001fff037819 */ /* 0x000fe20000011403 */
[----:B------:R-:W-:Y:S01]  /*0bb0*/  IMAD.IADD R12, R205, 0x1, -R10 ;  /* 0x00000001cd0c7824 */ /* 0x000fe200078e0a0a */
[----:B------:R-:W-:Y:S01]  /*0bc0*/  LOP3.LUT R6, R8, 0xffffff80, RZ, 0xc0, !PT ;  /* 0xffffff8008067812 */ /* 0x000fe200078ec0ff */
[----:B------:R-:W-:Y:S01]  /*0bd0*/  IMAD.SHL.U32 R5, R5, 0x8, RZ ;  /* 0x0000000805057824 */ /* 0x000fe200078e00ff */
[----:B------:R-:W-:-:S02]  /*0be0*/  LEA.HI R3, R3, R4, RZ, 0x2 ;  /* 0x0000000403037211 */ /* 0x000fc400078f10ff */
[----:B------:R-:W-:Y:S01]  /*0bf0*/  SHF.R.S32.HI R9, RZ, 0x1f, R2 ;  /* 0x0000001fff097819 */ /* 0x000fe20000011402 */
[----:B------:R-:W-:Y:S01]  /*0c00*/  IMAD.IADD R6, R205, 0x1, -R6 ;  /* 0x00000001cd067824 */ /* 0x000fe200078e0a06 */
[----:B------:R-:W-:Y:S02]  /*0c10*/  SHF.R.S32.HI R201, RZ, 0x7, R8 ;  /* 0x00000007ffc97819 */ /* 0x000fe40000011408 */
[----:B------:R-:W-:Y:S02]  /*0c20*/  LOP3.LUT R3, R3, 0x3ffffc, RZ, 0xc0, !PT ;  /* 0x003ffffc03037812 */ /* 0x000fe400078ec0ff */
[----:B------:R-:W-:Y:S01]  /*0c30*/  SHF.R.S32.HI R7, RZ, 0x1f, R6 ;  /* 0x0000001fff077819 */ /* 0x000fe20000011406 */
[----:B------:R-:W-:Y:S01]  /*0c40*/  IMAD R16, R201, 0x100, R2 ;  /* 0x00000100c9107824 */ /* 0x000fe200078e0202 */
[----:B------:R-:W-:Y:S01]  /*0c50*/  LEA.HI R11, R12, R12, RZ, 0x1 ;  /* 0x0000000c0c0b7211 */ /* 0x000fe200078f08ff */
[----:B------:R-:W-:Y:S01]  /*0c60*/  IMAD.IADD R3, R4, 0x1, -R3 ;  /* 0x0000000104037824 */ /* 0x000fe200078e0a03 */
[----:B------:R-:W-:-:S02]  /*0c70*/  LEA.HI R10, R9, R2, RZ, 0x3 ;  /* 0x00000002090a7211 */ /* 0x000fc400078f18ff */
[-C--:B------:R-:W-:Y:S01]  /*0c80*/  LEA.HI R9, R7, R6.reuse, RZ, 0x2 ;  /* 0x0000000607097211 */ /* 0x080fe200078f10ff */
[----:B------:R-:W-:Y:S01]  /*0c90*/  IMAD R16, R3, 0x10, R16 ;  /* 0x0000001003107824 */ /* 0x000fe200078e0210 */
[----:B------:R-:W-:Y:S02]  /*0ca0*/  LOP3.LUT R13, R11, 0x1ffffffe, RZ, 0xc0, !PT ;  /* 0x1ffffffe0b0d7812 */ /* 0x000fe400078ec0ff */
[C---:B------:R-:W-:Y:S01]  /*0cb0*/  LOP3.LUT R11, R10.reuse, 0xfffffff8, RZ, 0xc0, !PT ;  /* 0xfffffff80a0b7812 */ /* 0x040fe200078ec0ff */
[----:B------:R-:W-:Y:S01]  /*0cc0*/  IMAD.SHL.U32 R10, R10, 0x40, RZ ;  /* 0x000000400a0a7824 */ /* 0x000fe200078e00ff */
[----:B------:R-:W-:Y:S01]  /*0cd0*/  LOP3.LUT R3, R9, 0x7ffffffc, RZ, 0xc0, !PT ;  /* 0x7ffffffc09037812 */ /* 0x000fe200078ec0ff */
[----:B------:R-:W-:Y:S01]  /*0ce0*/  IMAD.U32 R204, R16, 0x40, R5 ;  /* 0x0000004010cc7824 */ /* 0x000fe200078e0005 */
[----:B------:R-:W-:Y:S01]  /*0cf0*/  LEA.HI R7, R7, R6, RZ, 0x5 ;  /* 0x0000000607077211 */ /* 0x000fe200078f28ff */
[----:B------:R-:W-:Y:S01]  /*0d00*/  IMAD.IADD R11, R2, 0x1, -R11 ;  /* 0x00000001020b7824 */ /* 0x000fe200078e0a0b */
[----:B------:R-:W-:Y:S01]  /*0d10*/  SHF.R.S32.HI R2, RZ, 0x2, R9 ;  /* 0x00000002ff027819 */ /* 0x000fe20000011409 */
[----:B------:R-:W-:Y:S01]  /*0d20*/  IMAD.IADD R18, R6, 0x1, -R3 ;  /* 0x0000000106127824 */ /* 0x000fe200078e0a03 */
[----:B------:R-:W-:Y:S01]  /*0d30*/  LEA.HI R0, R0, R205, RZ, 0x3 ;  /* 0x000000cd00007211 */ /* 0x000fe200078f18ff */
[----:B------:R-:W-:Y:S01]  /*0d40*/  IMAD.SHL.U32 R3, R11, 0x40, RZ ;  /* 0x000000400b037824 */ /* 0x000fe200078e00ff */
[----:B------:R-:W-:Y:S01]  /*0d50*/  SHF.R.S32.HI R9, RZ, 0x1f, R9 ;  /* 0x0000001fff097819 */ /* 0x000fe20000011409 */
[----:B------:R-:W-:Y:S01]  /*0d60*/  IMAD.IADD R12, R12, 0x1, -R13 ;  /* 0x000000010c0c7824 */ /* 0x000fe200078e0a0d */
[----:B------:R-:W-:Y:S01]  /*0d70*/  LOP3.LUT R198, R0, 0xfffffff8, RZ, 0xc0, !PT ;  /* 0xfffffff800c67812 */ /* 0x000fe200078ec0ff */
[----:B------:R-:W-:Y:S01]  /*0d80*/  IMAD.SHL.U32 R18, R18, 0x2, RZ ;  /* 0x0000000212127824 */ /* 0x000fe200078e00ff */
[----:B------:R-:W-:-:S02]  /*0d90*/  LOP3.LUT R6, R3, 0x1c0, RZ, 0xc0, !PT ;  /* 0x000001c003067812 */ /* 0x000fc400078ec0ff */
[----:B------:R-:W-:Y:S01]  /*0da0*/  LOP3.LUT R3, R10, 0x7ffffe00, RZ, 0xc0, !PT ;  /* 0x7ffffe000a037812 */ /* 0x000fe200078ec0ff */
[----:B------:R-:W-:Y:S01]  /*0db0*/  IMAD.IADD R198, R205, 0x1, -R198 ;  /* 0x00000001cdc67824 */ /* 0x000fe200078e0ac6 */
[----:B------:R-:W-:Y:S02]  /*0dc0*/  LOP3.LUT R5, R6, 0x8, R5, 0xf8, !PT ;  /* 0x0000000806057812 */ /* 0x000fe400078ef805 */
[----:B------:R-:W-:Y:S01]  /*0dd0*/  SHF.R.U32.HI R6, RZ, 0x3, R6 ;  /* 0x00000003ff067819 */ /* 0x000fe20000011606 */
[----:B------:R-:W-:Y:S01]  /*0de0*/  IMAD R3, R4, 0x400, R3 ;  /* 0x0000040004037824 */ /* 0x000fe200078e0203 */
[----:B------:R-:W-:Y:S01]  /*0df0*/  LEA.HI R9, R9, R2, RZ, 0x3 ;  /* 0x0000000209097211 */ /* 0x000fe200078f18ff */
[----:B------:R-:W-:Y:S01]  /*0e00*/  IMAD.SHL.U32 R187, R198, 0x8, RZ ;  /* 0x00000008c6bb7824 */ /* 0x000fe200078e00ff */
[----:B------:R-:W-:Y:S02]  /*0e10*/  LOP3.LUT R6, R5, R6, RZ, 0x3c, !PT ;  /* 0x0000000605067212 */ /* 0x000fe400078e3cff */
[----:B------:R-:W-:Y:S01]  /*0e20*/  R2P PR, R11, 0x6 ;  /* 0x000000060b007804 */ /* 0x000fe20000000000 */
[----:B------:R-:W-:Y:S01]  /*0e30*/  VIADD R197, R187, 0x40 ;  /* 0x00000040bbc57836 */ /* 0x000fe20000000000 */
        /* <DEDUP_REMOVED lines=9> */
[----:B------:R-:W-:Y:S01]  /*0ed0*/  VIADD R194, R187, 0x100 ;  /* 0x00000100bbc27836 */ /* 0x000fe20000000000 */
[----:B------:R-:W-:Y:S01]  /*0ee0*/  SEL R185, R185, 0xffffffe0, !P1 ;  /* 0xffffffe0b9b97807 */ /* 0x000fe20004800000 */
[----:B------:R-:W-:Y:S01]  /*0ef0*/  VIADD R186, R23, 0x36400 ;  /* 0x0003640017ba7836 */ /* 0x000fe20000000000 */
        /* <DEDUP_REMOVED lines=16> */
[----:B------:R-:W-:Y:S02]  /*1000*/  IMAD.MOV.U32 R6, RZ, RZ, R14 ;  /* 0x000000ffff067224 */ /* 0x000fe400078e000e */
[----:B------:R-:W-:Y:S02]  /*1010*/  IMAD.MOV.U32 R7, RZ, RZ, R15 ;  /* 0x000000ffff077224 */ /* 0x000fe400078e000f */
[----:B------:R-:W-:Y:S02]  /*1020*/  IMAD.MOV.U32 R2, RZ, RZ, RZ ;  /* 0x000000ffff027224 */ /* 0x000fe400078e00ff */
[----:B------:R-:W-:Y:S02]  /*1030*/  IMAD.SHL.U32 R22, R8, 0x100, RZ ;  /* 0x0000010008167824 */ /* 0x000fe400078e00ff */
[----:B------:R-:W-:Y:S02]  /*1040*/  IMAD R189, R12, 0x8, R19 ;  /* 0x000000080cbd7824 */ /* 0x000fe400078e0213 */
[----:B------:R-:W-:Y:S01]  /*1050*/  IMAD.IADD R185, R185, 0x1, R184 ;  /* 0x00000001b9b97824 */ /* 0x000fe200078e02b8 */
[----:B--2---:R-:W-:-:S07]  /*1060*/  LOP3.LUT R188, R17, 0x1, RZ, 0xfc, !PT ;  /* 0x0000000111bc7812 */ /* 0x004fce00078efcff */
.L_x_6442:
[----:B0-23--:R-:W0:Y:S08]  /*1070*/  LDC.64 R4, c[0x0][0xb20] ;  /* 0x0002c800ff047b82 */ /* 0x00de300000000a00 */
[----:B-1--4-:R-:W1:Y:S01]  /*1080*/  LDC.64 R8, c[0x0][0xb10] ;  /* 0x0002c400ff087b82 */ /* 0x012e620000000a00 */
        /* <DEDUP_REMOVED lines=10> */
[----:B------:R-:W-:Y:S01]  /*1130*/  UISETP.NE.U32.AND UP0, UPT, UR6, URZ, UPT ;  /* 0x0000003f0600728c */ /* 0x000fe2000bf05070 */
[----:B------:R-:W-:Y:S01]  /*1140*/  ULDC UR5, c[0x0][0x424] ;  /* 0x0001090000057ab9 */ /* 0x000fe20000000800 */
[----:B0-----:R-:W-:-:S05]  /*1150*/  @P0 IMAD.WIDE R4, R7, 0x4, R4 ;  /* 0x0000000407040825 */ /* 0x001fca00078e0204 */
[----:B------:R0:W5:Y:S01]  /*1160*/  @P0 LDG.E R3, desc[UR38][R4.64] ;  /* 0x0000002604030981 */ /* 0x000162000c1e1900 */
[----:B-1----:R-:W-:-:S05]  /*1170*/  @P1 IMAD.WIDE R8, R7, 0x4, R8 ;  /* 0x0000000407081825 */ /* 0x002fca00078e0208 */
[----:B------:R0:W5:Y:S01]  /*1180*/  @P1 LDG.E R17, desc[UR38][R8.64] ;  /* 0x0000002608111981 */ /* 0x000162000c1e1900 */
[----:B------:R-:W-:Y:S01]  /*1190*/  UISETP.NE.AND.EX UP0, UPT, UR7, URZ, UPT, UP0 ;  /* 0x0000003f0700728c */ /* 0x000fe2000bf05300 */
[----:B------:R-:W-:Y:S02]  /*11a0*/  IMAD.MOV.U32 R191, RZ, RZ, R6 ;  /* 0x000000ffffbf7224 */ /* 0x000fe400078e0006 */
[----:B------:R-:W-:Y:S01]  /*11b0*/  ULDC.64 UR6, c[0x0][0xb18] ;  /* 0x0002c60000067ab9 */ /* 0x000fe20000000a00 */
[----:B------:R-:W-:Y:S01]  /*11c0*/  USEL UR5, UR5, 0x1, UP0 ;  /* 0x0000000105057887 */ /* 0x000fe20008000000 */
[----:B------:R-:W-:Y:S01]  /*11d0*/  ISETP.NE.U32.AND P2, PT, RZ, UR6, PT ;  /* 0x00000006ff007c0c */ /* 0x000fe2000bf45070 */
[----:B------:R-:W-:Y:S02]  /*11e0*/  ULDC UR6, c[0x0][0x2f0] ;  /* 0x0000bc0000067ab9 */ /* 0x000fe40000000800 */
[----:B------:R-:W-:Y:S01]  /*11f0*/  UIMAD UR5, UR5, UR6, URZ ;  /* 0x00000006050572a4 */ /* 0x000fe2000f8e023f */
[----:B------:R-:W-:Y:S01]  /*1200*/  ISETP.NE.AND.EX P2, PT, RZ, UR7, PT, P2 ;  /* 0x00000007ff007c0c */ /* 0x000fe2000bf45320 */
[----:B0-----:R-:W-:-:S12]  /*1210*/  @P1 BRA `(.L_x_6340) ;  /* 0x0000000000241947 */ /* 0x001fd80003800000 */
        /* <DEDUP_REMOVED lines=9> */
.L_x_6340:
[----:B------:R-:W-:Y:S02]  /*12b0*/  IMAD.U32 R16, RZ, RZ, UR5 ;  /* 0x00000005ff107e24 */ /* 0x000fe4000f8e00ff */
[----:B------:R-:W-:Y:S01]  /*12c0*/  IMAD.MOV.U32 R192, RZ, RZ, R7 ;  /* 0x000000ffffc07224 */ /* 0x000fe200078e0007 */
[----:B------:R-:W-:Y:S06]  /*12d0*/  @!P2 BRA `(.L_x_6341) ;  /* 0x000000000010a947 */ /* 0x000fec0003800000 */
[----:B------:R-:W0:Y:S02]  /*12e0*/  LDC.64 R4, c[0x0][0xb18] ;  /* 0x0002c600ff047b82 */ /* 0x000e240000000a00 */
[----:B0-----:R-:W-:-:S05]  /*12f0*/  IMAD.WIDE R4, R7, 0x4, R4 ;  /* 0x0000000407047825 */ /* 0x001fca00078e0204 */
[----:B------:R0:W5:Y:S01]  /*1300*/  LDG.E R16, desc[UR38][R4.64] ;  /* 0x0000002604107981 */ /* 0x000162000c1e1900 */
[----:B------:R-:W-:Y:S05]  /*1310*/  BRA `(.L_x_6342) ;  /* 0x0000000000247947 */ /* 0x000fea0003800000 */
.L_x_6341:
        /* <DEDUP_REMOVED lines=9> */
.L_x_6342:
[----:B0-----:R-:W2:Y:S01]  /*13b0*/  LDL R4, [R1+0x4] ;  /* 0x0000040001047983 */ /* 0x001ea20000100800 */
[----:B-----5:R-:W-:Y:S01]  /*13c0*/  IMAD.IADD R16, R16, 0x1, -R3 ;  /* 0x0000000110107824 */ /* 0x020fe200078e0a03 */
[----:B------:R-:W-:-:S03]  /*13d0*/  USHF.L.U32 UR40, UR4, 0x6, URZ ;  /* 0x0000000604287899 */ /* 0x000fc6000800063f */
[----:B------:R-:W-:-:S05]  /*13e0*/  VIADD R0, R16, 0x3f ;  /* 0x0000003f10007836 */ /* 0x000fca0000000000 */
[----:B------:R-:W-:-:S04]  /*13f0*/  SHF.R.S32.HI R3, RZ, 0x1f, R0 ;  /* 0x0000001fff037819 */ /* 0x000fc80000011400 */
[----:B------:R-:W-:-:S04]  /*1400*/  LEA.HI R3, R3, R0, RZ, 0x6 ;  /* 0x0000000003037211 */ /* 0x000fc800078f30ff */
[----:B------:R-:W-:Y:S02]  /*1410*/  SHF.R.S32.HI R168, RZ, 0x6, R3 ;  /* 0x00000006ffa87819 */ /* 0x000fe40000011403 */
[----:B--2---:R-:W-:-:S13]  /*1420*/  ISETP.NE.AND P0, PT, R4, 0x1, PT ;  /* 0x000000010400780c */ /* 0x004fda0003f05270 */
[----:B------:R-:W-:Y:S05]  /*1430*/  @!P0 BRA `(.L_x_6343) ;  /* 0x0000001c00e88947 */ /* 0x000fea0003800000 */
[----:B------:R-:W0:Y:S01]  /*1440*/  LDC R0, c[0x0][0x448] ;  /* 0x00011200ff007b82 */ /* 0x000e220000000800 */
[----:B------:R-:W-:Y:S01]  /*1450*/  UIADD3 UR4, UR40, 0x3f, URZ ;  /* 0x0000003f28047890 */ /* 0x000fe2000fffe03f */
[----:B------:R-:W-:-:S06]  /*1460*/  IADD3 R5, R16, 0x1, -R17 ;  /* 0x0000000110057810 */ /* 0x000fcc0007ffe811 */
[----:B------:R-:W1:Y:S01]  /*1470*/  LDC.64 R6, c[0x0][0xad8] ;  /* 0x0002b600ff067b82 */ /* 0x000e620000000a00 */
[----:B0-----:R-:W-:Y:S01]  /*1480*/  ISETP.NE.AND P1, PT, R0, 0x1, PT ;  /* 0x000000010000780c */ /* 0x001fe20003f25270 */
[----:B------:R-:W-:Y:S01]  /*1490*/  IMAD.U32 R0, RZ, RZ, UR4 ;  /* 0x00000004ff007e24 */ /* 0x000fe2000f8e00ff */
[----:B-1----:R-:W-:-:S11]  /*14a0*/  ISETP.GE.AND P2, PT, R7, 0x1, PT ;  /* 0x000000010700780c */ /* 0x002fd60003f46270 */
[----:B------:R-:W0:Y:S08]  /*14b0*/  @P1 LDC R3, c[0x0][0x44c] ;  /* 0x00011300ff031b82 */ /* 0x000e300000000800 */
[----:B------:R-:W1:Y:S01]  /*14c0*/  @P1 LDC R4, c[0x0][0x450] ;  /* 0x00011400ff041b82 */ /* 0x000e620000000800 */
[----:B0-----:R-:W-:-:S05]  /*14d0*/  @P1 IMAD.HI.U32 R3, R3, UR4, RZ ;  /* 0x0000000403031c27 */ /* 0x001fca000f8e00ff */
        /* <DEDUP_REMOVED lines=14> */
.L_x_6345:
[----:B------:R-:W-:-:S13]  /*15c0*/  ISETP.NE.AND P0, PT, R7, 0x1, PT ;  /* 0x000000010700780c */ /* 0x000fda0003f05270 */
[----:B------:R-:W0:Y:S02]  /*15d0*/  @P0 LDC.64 R4, c[0x0][0xae0] ;  /* 0x0002b800ff040b82 */ /* 0x000e240000000a00 */
[----:B0-----:R-:W-:-:S05]  /*15e0*/  @P0 IMAD.HI.U32 R4, R3, R4, RZ ;  /* 0x0000000403040227 */ /* 0x001fca00078e00ff */
[----:B------:R-:W-:-:S07]  /*15f0*/  @P0 SHF.R.U32.HI R3, RZ, R5, R4 ;  /* 0x00000005ff030219 */ /* 0x000fce0000011604 */
.L_x_6346:
[----:B------:R-:W-:-:S05]  /*1600*/  IMAD R3, R3, R7, R7 ;  /* 0x0000000703037224 */ /* 0x000fca00078e0207 */
[----:B------:R-:W-:-:S07]  /*1610*/  VIMNMX R0, R0, R3, PT ;  /* 0x0000000300007248 */ /* 0x000fce0003fe0100 */
.L_x_6344:
[----:B------:R-:W0:Y:S01]  /*1620*/  @P1 LDC R5, c[0x0][0x44c] ;  /* 0x00011300ff051b82 */ /* 0x000e220000000800 */
[----:B------:R-:W-:Y:S01]  /*1630*/  VIADD R0, R0, 0x3f ;  /* 0x0000003f00007836 */ /* 0x000fe20000000000 */
[----:B------:R-:W-:Y:S01]  /*1640*/  ULDC UR4, c[0x0][0xad4] ;  /* 0x0002b50000047ab9 */ /* 0x000fe20000000800 */
[----:B------:R-:W-:-:S03]  /*1650*/  IMAD.U32 R4, RZ, RZ, UR40 ;  /* 0x00000028ff047e24 */ /* 0x000fc6000f8e00ff */
[----:B------:R-:W-:Y:S02]  /*1660*/  SHF.R.S32.HI R3, RZ, 0x1f, R0 ;  /* 0x0000001fff037819 */ /* 0x000fe40000011400 */
[----:B------:R-:W1:Y:S02]  /*1670*/  @P1 LDC R6, c[0x0][0x450] ;  /* 0x00011400ff061b82 */ /* 0x000e640000000800 */
[----:B------:R-:W-:-:S04]  /*1680*/  LEA.HI R3, R3, R0, RZ, 0x6 ;  /* 0x0000000003037211 */ /* 0x000fc800078f30ff */
[----:B------:R-:W-:Y:S01]  /*1690*/  SHF.R.S32.HI R3, RZ, 0x6, R3 ;  /* 0x00000006ff037819 */ /* 0x000fe20000011403 */
[----:B0-----:R-:W-:-:S05]  /*16a0*/  @P1 IMAD.HI.U32 R5, R5, UR40, RZ ;  /* 0x0000002805051c27 */ /* 0x001fca000f8e00ff */
[----:B-1----:R-:W-:Y:S02]  /*16b0*/  @P1 SHF.R.U32.HI R4, RZ, R6, R5 ;  /* 0x00000006ff041219 */ /* 0x002fe40000011605 */
[----:B------:R-:W-:Y:S02]  /*16c0*/  VIMNMX R5, R168, R3, PT ;  /* 0x00000003a8057248 */ /* 0x000fe40003fe0100 */
[----:B------:R-:W-:-:S05]  /*16d0*/  IADD3 R4, R4, R16, -R17 ;  /* 0x0000001004047210 */ /* 0x000fca0007ffe811 */
        /* <DEDUP_REMOVED lines=11> */
.L_x_6348:
[----:B------:R-:W-:-:S13]  /*1790*/  ISETP.NE.AND P0, PT, R7, 0x1, PT ;  /* 0x000000010700780c */ /* 0x000fda0003f05270 */
[----:B------:R-:W0:Y:S02]  /*17a0*/  @P0 LDC.64 R8, c[0x0][0xae0] ;  /* 0x0002b800ff080b82 */ /* 0x000e240000000a00 */
[----:B0-----:R-:W-:-:S05]  /*17b0*/  @P0 IMAD.HI.U32 R6, R4, R8, RZ ;  /* 0x0000000804060227 */ /* 0x001fca00078e00ff */
[----:B------:R-:W-:-:S07]  /*17c0*/  @P0 SHF.R.U32.HI R4, RZ, R9, R6 ;  /* 0x00000009ff040219 */ /* 0x000fce0000011606 */
.L_x_6349:
[----:B------:R-:W-:-:S05]  /*17d0*/  IMAD R3, R4, R7, RZ ;  /* 0x0000000704037224 */ /* 0x000fca00078e02ff */
[----:B------:R-:W-:-:S07]  /*17e0*/  VIMNMX R0, R0, R3, !PT ;  /* 0x0000000300007248 */ /* 0x000fce0007fe0100 */
.L_x_6347:
        /* <DEDUP_REMOVED lines=132> */
.L_x_6352:
        /* <DEDUP_REMOVED lines=171> */
.L_x_6351:
[----:B------:R-:W-:Y:S01]  /*2ae0*/  BAR.SYNC.DEFER_BLOCKING 0xe, 0x100 ;  /* 0x0384000000007b1d */ /* 0x000fe20000010000 */
[----:B01----:R-:W-:Y:S01]  /*2af0*/  IMAD.U32 R0, RZ, RZ, UR36 ;  /* 0x00000024ff007e24 */ /* 0x003fe2000f8e00ff */
[----:B------:R-:W-:Y:S01]  /*2b00*/  UIADD3 UR36, UR36, 0x1, URZ ;  /* 0x0000000124247890 */ /* 0x000fe2000fffe03f */
[----:B------:R-:W-:Y:S01]  /*2b10*/  PLOP3.LUT P0, PT, PT, PT, PT, 0x8, 0x0 ;  /* 0x000000000000781c */ /* 0x000fe20003f0e170 */
[----:B------:R-:W-:Y:S02]  /*2b20*/  IMAD.MOV.U32 R20, RZ, RZ, RZ ;  /* 0x000000ffff147224 */ /* 0x000fe400078e00ff */
        /* <DEDUP_REMOVED lines=139> */
.L_x_6343:
[----:B------:R-:W0:Y:S01]  /*33e0*/  LDC R0, c[0x0][0x448] ;  /* 0x00011200ff007b82 */ /* 0x000e220000000800 */
[----:B------:R-:W-:Y:S01]  /*33f0*/  UIADD3 UR4, UR40, 0x3f, URZ ;  /* 0x0000003f28047890 */ /* 0x000fe2000fffe03f */
[----:B------:R-:W-:-:S06]  /*3400*/  IADD3 R5, R16, 0x1, -R17 ;  /* 0x0000000110057810 */ /* 0x000fcc0007ffe811 */
[----:B------:R-:W1:Y:S01]  /*3410*/  LDC.64 R6, c[0x0][0xad8] ;  /* 0x0002b600ff067b82 */ /* 0x000e620000000a00 */
[----:B0-----:R-:W-:Y:S02]  /*3420*/  ISETP.NE.AND P1, PT, R0, 0x1, PT ;  /* 0x000000010000780c */ /* 0x001fe40003f25270 */
[----:B-1----:R-:W-:-:S11]  /*3430*/  ISETP.GE.AND P2, PT, R7, 0x1, PT ;  /* 0x000000010700780c */ /* 0x002fd60003f46270 */
[----:B------:R-:W0:Y:S08]  /*3440*/  @P1 LDC R0, c[0x0][0x44c] ;  /* 0x00011300ff001b82 */ /* 0x000e300000000800 */
[----:B------:R-:W1:Y:S01]  /*3450*/  @P1 LDC R4, c[0x0][0x450] ;  /* 0x00011400ff041b82 */ /* 0x000e620000000800 */
[----:B0-----:R-:W-:-:S04]  /*3460*/  @P1 IMAD.HI.U32 R3, R0, UR4, RZ ;  /* 0x0000000400031c27 */ /* 0x001fc8000f8e00ff */
[----:B------:R-:W-:Y:S01]  /*3470*/  IMAD.U32 R0, RZ, RZ, UR4 ;  /* 0x00000004ff007e24 */ /* 0x000fe2000f8e00ff */
        /* <DEDUP_REMOVED lines=14> */
.L_x_6354:
[----:B------:R-:W-:-:S13]  /*3560*/  ISETP.NE.AND P0, PT, R7, 0x1, PT ;  /* 0x000000010700780c */ /* 0x000fda0003f05270 */
[----:B------:R-:W0:Y:S02]  /*3570*/  @P0 LDC.64 R4, c[0x0][0xae0] ;  /* 0x0002b800ff040b82 */ /* 0x000e240000000a00 */
[----:B0-----:R-:W-:-:S05]  /*3580*/  @P0 IMAD.HI.U32 R4, R3, R4, RZ ;  /* 0x0000000403040227 */ /* 0x001fca00078e00ff */
[----:B------:R-:W-:-:S07]  /*3590*/  @P0 SHF.R.U32.HI R3, RZ, R5, R4 ;  /* 0x00000005ff030219 */ /* 0x000fce0000011604 */
.L_x_6355:
[----:B------:R-:W-:-:S05]  /*35a0*/  IMAD R3, R3, R7, R7 ;  /* 0x0000000703037224 */ /* 0x000fca00078e0207 */
[----:B------:R-:W-:-:S07]  /*35b0*/  VIMNMX R0, R0, R3, PT ;  /* 0x0000000300007248 */ /* 0x000fce0003fe0100 */
.L_x_6353:
[----:B------:R-:W0:Y:S01]  /*35c0*/  @P1 LDC R4, c[0x0][0x44c] ;  /* 0x00011300ff041b82 */ /* 0x000e220000000800 */
[----:B------:R-:W-:Y:S01]  /*35d0*/  VIADD R0, R0, 0x3f ;  /* 0x0000003f00007836 */ /* 0x000fe20000000000 */
[----:B------:R-:W-:Y:S01]  /*35e0*/  ULDC UR4, c[0x0][0xad4] ;  /* 0x0002b50000047ab9 */ /* 0x000fe20000000800 */
[----:B------:R-:W-:-:S03]  /*35f0*/  IMAD.IADD R173, R16, 0x1, -R17 ;  /* 0x0000000110ad7824 */ /* 0x000fc600078e0a11 */
[----:B------:R-:W-:Y:S02]  /*3600*/  SHF.R.S32.HI R3, RZ, 0x1f, R0 ;  /* 0x0000001fff037819 */ /* 0x000fe40000011400 */
[----:B------:R-:W1:Y:S02]  /*3610*/  @P1 LDC R6, c[0x0][0x450] ;  /* 0x00011400ff061b82 */ /* 0x000e640000000800 */
[----:B------:R-:W-:-:S04]  /*3620*/  LEA.HI R3, R3, R0, RZ, 0x6 ;  /* 0x0000000003037211 */ /* 0x000fc800078f30ff */
[----:B------:R-:W-:-:S04]  /*3630*/  SHF.R.S32.HI R3, RZ, 0x6, R3 ;  /* 0x00000006ff037819 */ /* 0x000fc80000011403 */
[----:B------:R-:W-:Y:S01]  /*3640*/  VIMNMX R168, R168, R3, PT ;  /* 0x00000003a8a87248 */ /* 0x000fe20003fe0100 */
[----:B0-----:R-:W-:-:S04]  /*3650*/  @P1 IMAD.HI.U32 R5, R4, UR40, RZ ;  /* 0x0000002804051c27 */ /* 0x001fc8000f8e00ff */
[----:B------:R-:W-:Y:S01]  /*3660*/  IMAD.U32 R4, RZ, RZ, UR40 ;  /* 0x00000028ff047e24 */ /* 0x000fe2000f8e00ff */
        /* <DEDUP_REMOVED lines=13> */
.L_x_6357:
[----:B------:R-:W-:-:S13]  /*3740*/  ISETP.NE.AND P0, PT, R7, 0x1, PT ;  /* 0x000000010700780c */ /* 0x000fda0003f05270 */
[----:B------:R-:W0:Y:S02]  /*3750*/  @P0 LDC.64 R8, c[0x0][0xae0] ;  /* 0x0002b800ff080b82 */ /* 0x000e240000000a00 */
[----:B0-----:R-:W-:-:S05]  /*3760*/  @P0 IMAD.HI.U32 R6, R4, R8, RZ ;  /* 0x0000000804060227 */ /* 0x001fca00078e00ff */
[----:B------:R-:W-:-:S07]  /*3770*/  @P0 SHF.R.U32.HI R4, RZ, R9, R6 ;  /* 0x00000009ff040219 */ /* 0x000fce0000011606 */
.L_x_6358:
[----:B------:R-:W-:-:S05]  /*3780*/  IMAD R3, R4, R7, RZ ;  /* 0x0000000704037224 */ /* 0x000fca00078e02ff */
[----:B------:R-:W-:-:S07]  /*3790*/  VIMNMX R0, R0, R3, !PT ;  /* 0x0000000300007248 */ /* 0x000fce0007fe0100 */
.L_x_6356:
        /* <DEDUP_REMOVED lines=105> */
.L_x_6359:
[----:B------:R-:W-:Y:S02]  /*3e30*/  LEA.HI R0, R200, R200, RZ, 0x1 ;  /* 0x000000c8c8007211 */ /* 0x000fe400078f08ff */
[----:B------:R-:W-:Y:S02]  /*3e40*/  ISETP.NE.AND P0, PT, R188, 0x3, PT ;  /* 0x00000003bc00780c */ /* 0x000fe40003f05270 */
[----:B------:R-:W-:-:S05]  /*3e50*/  LOP3.LUT R3, R0, 0xfffffffe, RZ, 0xc0, !PT ;  /* 0xfffffffe00037812 */ /* 0x000fca00078ec0ff */
[----:B------:R-:W-:-:S05]  /*3e60*/  IMAD.IADD R3, R200, 0x1, -R3 ;  /* 0x00000001c8037824 */ /* 0x000fca00078e0a03 */
[----:B------:R-:W-:-:S04]  /*3e70*/  SHF.L.U32 R4, R3, 0x1f, RZ ;  /* 0x0000001f03047819 */ /* 0x000fc800000006ff */
[----:B------:R-:W0:Y:S02]  /*3e80*/  SYNCS.PHASECHK.TRANS64.TRYWAIT P1, [UR37+0x38800], R4 ;  /* 0x03880004ff0075a7 */ /* 0x000e240008020165 */
[----:B0-----:R-:W-:Y:S05]  /*3e90*/  @!P1 BRA `(.L_x_6360) ;  /* 0x0000017c00f89947 */ /* 0x001fea0003800000 */
.L_x_6597:
[----:B------:R-:W-:Y:S05]  /*3ea0*/  @!P0 BRA `(.L_x_6361) ;  /* 0x0000000000048947 */ /* 0x000fea0003800000 */
[----:B------:R-:W-:Y:S01]  /*3eb0*/  BPT.TRAP 0x1 ;  /* 0x000000040000795c */ /* 0x000fe20000300000 */
.L_x_6361:
[----:B0-----:R-:W-:Y:S01]  /*3ec0*/  IMAD.U32 R3, RZ, RZ, UR36 ;  /* 0x00000024ff037e24 */ /* 0x001fe2000f8e00ff */
[----:B------:R-:W-:-:S04]  /*3ed0*/  SHF.L.U32 R6, R2, 0x1f, RZ ;  /* 0x0000001f02067819 */ /* 0x000fc800000006ff */
[----:B------:R-:W-:-:S04]  /*3ee0*/  LEA R3, R3, UR37, 0x3 ;  /* 0x0000002503037c11 */ /* 0x000fc8000f8e18ff */
[----:B------:R0:W1:Y:S01]  /*3ef0*/  SYNCS.PHASECHK.TRANS64.TRYWAIT P1, [R3+URZ+0x38830], R6 ;  /* 0x03883006030075a7 */ /* 0x000062000802017f */
[----:B------:R-:W-:Y:S05]  /*3f00*/  @!P0 BRA `(.L_x_6362) ;  /* 0x0000000000048947 */ /* 0x000fea0003800000 */
[----:B------:R-:W-:Y:S01]  /*3f10*/  BPT.TRAP 0x1 ;  /* 0x000000040000795c */ /* 0x000fe20000300000 */
.L_x_6362:
[----:B-1----:R-:W-:Y:S05]  /*3f20*/  @P1 BRA `(.L_x_6363) ;  /* 0x0000000000081947 */ /* 0x002fea0003800000 */
[----:B------:R-:W1:Y:S02]  /*3f30*/  SYNCS.PHASECHK.TRANS64.TRYWAIT P1, [R3+URZ+0x38830], R6 ;  /* 0x03883006030075a7 */ /* 0x000e64000802017f */
[----:B-1----:R-:W-:Y:S05]  /*3f40*/  @!P1 BRA `(.L_x_6364) ;  /* 0x0000017c00e49947 */ /* 0x002fea0003800000 */
.L_x_6363:
        /* <DEDUP_REMOVED lines=40> */
.L_x_6598:
[----:B------:R-:W-:Y:S05]  /*41d0*/  @!P0 BRA `(.L_x_6366) ;  /* 0x0000000000048947 */ /* 0x000fea0003800000 */
[----:B------:R-:W-:Y:S01]  /*41e0*/  BPT.TRAP 0x1 ;  /* 0x000000040000795c */ /* 0x000fe20000300000 */
.L_x_6366:
[----:B------:R3:W4:Y:S01]  /*41f0*/  SYNCS.PHASECHK.TRANS64.TRYWAIT P1, [R3+URZ+0x38850], R6 ;  /* 0x03885006030075a7 */ /* 0x000722000802017f */
[----:B------:R-:W-:Y:S05]  /*4200*/  @!P0 BRA `(.L_x_6367) ;  /* 0x0000000000048947 */ /* 0x000fea0003800000 */
[----:B------:R-:W-:Y:S01]  /*4210*/  BPT.TRAP 0x1 ;  /* 0x000000040000795c */ /* 0x000fe20000300000 */
.L_x_6367:
[----:B----4-:R-:W-:Y:S05]  /*4220*/  @P1 BRA `(.L_x_6368) ;  /* 0x0000000000081947 */ /* 0x010fea0003800000 */
[----:B------:R-:W4:Y:S02]  /*4230*/  SYNCS.PHASECHK.TRANS64.TRYWAIT P1, [R3+URZ+0x38850], R6 ;  /* 0x03885006030075a7 */ /* 0x000f24000802017f */
[----:B----4-:R-:W-:Y:S05]  /*4240*/  @!P1 BRA `(.L_x_6369) ;  /* 0x0000017c00509947 */ /* 0x010fea0003800000 */
.L_x_6368:
[----:B------:R-:W-:Y:S01]  /*4250*/  UIADD3 UR4, UR37, 0x400, URZ ;  /* 0x0000040025047890 */ /* 0x000fe2000fffe03f */
[----:B------:R-:W-:Y:S01]  /*4260*/  WARPGROUP.ARRIVE ;  /* 0x00000000000079c5 */ /* 0x000fe20000000000 */
[----:B------:R-:W-:-:S05]  /*4270*/  UIADD3 UR5, UR37, 0x26400, URZ ;  /* 0x0002640025057890 */ /* 0x000fca000fffe03f */
[----:B--2---:R-:W2:Y:S01]  /*4280*/  S2R R4, SR_TID.X ;  /* 0x0000000000047919 */ /* 0x004ea20000002100 */
[----:B------:R-:W-:Y:S01]  /*4290*/  USHF.R.U32.HI UR4, URZ, 0x4, UR4 ;  /* 0x000000043f047899 */ /* 0x000fe20008011604 */
[----:B------:R-:W-:Y:S01]  /*42a0*/  IMAD.MOV.U32 R7, RZ, RZ, -0x40 ;  /* 0xffffffc0ff077424 */ /* 0x000fe200078e00ff */
[----:B------:R-:W-:Y:S01]  /*42b0*/  USHF.R.U32.HI UR5, URZ, 0x4, UR5 ;  /* 0x000000043f057899 */ /* 0x000fe20008011605 */
[----:B------:R-:W5:Y:S01]  /*42c0*/  S2R R5, SR_TID.X ;  /* 0x0000000000057919 */ /* 0x000f620000002100 */
[----:B------:R-:W-:Y:S01]  /*42d0*/  ULOP3.LUT UR4, UR4, 0x3fff, URZ, 0xc0, !UPT ;  /* 0x00003fff04047892 */ /* 0x000fe2000f8ec03f */
[C---:B------:R-:W-:Y:S01]  /*42e0*/  IMAD R7, R168.reuse, R7, 0x41 ;  /* 0x00000041a8077424 */ /* 0x040fe200078e0207 */
[----:B------:R-:W-:Y:S01]  /*42f0*/  ULOP3.LUT UR5, UR5, 0x3fff, URZ, 0xc0, !UPT ;  /* 0x00003fff05057892 */ /* 0x000fe2000f8ec03f */
[----:B------:R-:W-:Y:S01]  /*4300*/  LEA R8, R168, 0xffffffc0, 0x6 ;  /* 0xffffffc0a8087811 */ /* 0x000fe200078e30ff */
[----:B------:R-:W-:Y:S01]  /*4310*/  ULOP3.LUT UR4, UR4, 0x10000, URZ, 0xfc, !UPT ;  /* 0x0001000004047892 */ /* 0x000fe2000f8efc3f */
[----:B------:R-:W-:Y:S01]  /*4320*/  VIADD R12, R7, 0xffffffff ;  /* 0xffffffff070c7836 */ /* 0x000fe20000000000 */
[----:B------:R-:W-:Y:S01]  /*4330*/  ULOP3.LUT UR6, UR5, 0x10000, URZ, 0xfc, !UPT ;  /* 0x0001000005067892 */ /* 0x000fe2000f8efc3f */
[----:B------:R-:W-:Y:S01]  /*4340*/  IADD3 R9, -R18, R16, -R8 ;  /* 0x0000001012097210 */ /* 0x000fe20007ffe908 */
[----:B------:R-:W-:Y:S01]  /*4350*/  ULEA UR26, UR36, UR4, 0xc ;  /* 0x00000004241a7291 */ /* 0x000fe2000f8e603f */
[----:B------:R-:W-:Y:S01]  /*4360*/  UMOV UR25, 0x40000040 ;  /* 0x4000004000197882 */ /* 0x000fe20000000000 */
[----:B------:R-:W-:Y:S01]  /*4370*/  UMOV UR27, 0x40000040 ;  /* 0x40000040001b7882 */ /* 0x000fe20000000000 */
[----:B------:R-:W-:-:S02]  /*4380*/  UIADD3 UR28, UR6, 0x2, URZ ;  /* 0x00000002061c7890 */ /* 0x000fc4000fffe03f */
        /* <DEDUP_REMOVED lines=8> */
[----:B-----5:R-:W-:-:S04]  /*4410*/  LOP3.LUT R5, R5, 0x7f, RZ, 0xc0, !PT ;  /* 0x0000007f05057812 */ /* 0x020fc800078ec0ff */
[----:B------:R-:W2:Y:S01]  /*4420*/  SHFL.IDX PT, R4, R4, RZ, 0x1f ;  /* 0x00001fff04047589 */ /* 0x000ea200000e0000 */
[----:B------:R-:W-:Y:S02]  /*4430*/  ISETP.NE.AND P1, PT, R5, RZ, PT ;  /* 0x000000ff0500720c */ /* 0x000fe40003f25270 */
[----:B--2---:R-:W-:Y:S01]  /*4440*/  R2UR UR5, R4 ;  /* 0x00000000040572ca */ /* 0x004fe200000e0000 */
[----:B------:R-:W-:-:S04]  /*4450*/  VIADD R4, R189, UR40 ;  /* 0x00000028bd047c36 */ /* 0x000fc80008000000 */
[----:B------:R-:W-:-:S08]  /*4460*/  IMAD.MOV.U32 R5, RZ, RZ, R4 ;  /* 0x000000ffff057224 */ /* 0x000fd000078e0004 */
        /* <DEDUP_REMOVED lines=253> */
[----:B01-34-:R-:W-:Y:S01]  /*5440*/  @P2 IMAD.HI.U32 R6, R4, UR5, RZ ;  /* 0x0000000504062c27 */ /* 0x01bfe2000f8e00ff */
[----:B------:R-:W-:Y:S01]  /*5450*/  @UP0 ULDC UR5, c[0x0][0x450] ;  /* 0x0001140000050ab9 */ /* 0x000fe20000000800 */
[----:B------:R-:W-:Y:S02]  /*5460*/  PLOP3.LUT P2, PT, PT, PT, UP1, 0x40, 0x0 ;  /* 0x000000000000781c */ /* 0x000fe40003f4e818 */
[----:B------:R-:W-:Y:S01]  /*5470*/  @!P1 VIADD R4, R3, 0x38840 ;  /* 0x0003884003049836 */ /* 0x000fe20000000000 */
[----:B------:R-:W-:Y:S01]  /*5480*/  @P3 SHF.R.U32.HI R5, RZ, UR5, R6 ;  /* 0x00000005ff053c19 */ /* 0x000fe20008011606 */
[----:B------:R-:W-:-:S03]  /*5490*/  ULOP3.LUT UR5, URZ, UR26, URZ, 0x33, !UPT ;  /* 0x0000001a3f057292 */ /* 0x000fc6000f8e333f */
[----:B------:R-:W-:Y:S01]  /*54a0*/  @!P1 PRMT R4, RZ, 0x654, R4 ;  /* 0x00000654ff049816 */ /* 0x000fe20000000004 */
[----:B------:R-:W0:Y:S01]  /*54b0*/  SHFL.IDX PT, R14, R5, RZ, 0x1c1f ;  /* 0x001c1fff050e7589 */ /* 0x000e2200000e0000 */
[----:B------:R-:W-:Y:S02]  /*54c0*/  WARPGROUP.DEPBAR.LE gsb0, 0x0 ;  /* 0x00008000000079c5 */ /* 0x000fe40000010000 */
[----:B------:R-:W-:-:S06]  /*54d0*/  WARPGROUP.ARRIVE ;  /* 0x00000000000079c5 */ /* 0x000fcc0000000000 */
[----:B------:R-:W-:Y:S03]  /*54e0*/  HGMMA.64x64x16.F32.BF16 R24, gdesc[UR28], R24, gsb0 ;  /* 0x00e000001c1879f0 */ /* 0x000fe60008001818 */
[----:B------:R-:W-:Y:S02]  /*54f0*/  WARPGROUP.DEPBAR.LE gsb0, 0x0 ;  /* 0x00008000000079c5 */ /* 0x000fe40000010000 */
[----:B------:R1:W-:Y:S02]  /*5500*/  @!P1 SYNCS.ARRIVE.TRANS64.RED.A1T0 RZ, [R4+URZ], RZ ;  /* 0x000000ff04ff99a7 */ /* 0x0003e4000810043f */
[----:B-1----:R-:W-:-:S05]  /*5510*/  IADD3 R4, -R18, R7, R16 ;  /* 0x0000000712047210 */ /* 0x002fca0007ffe110 */
[----:B------:R-:W-:-:S04]  /*5520*/  IMAD.IADD R4, R4, 0x1, -R17 ;  /* 0x0000000104047824 */ /* 0x000fc800078e0a11 */
[C---:B------:R-:W-:Y:S02]  /*5530*/  VIADD R10, R4.reuse, UR10 ;  /* 0x0000000a040a7c36 */ /* 0x040fe40008000000 */
[----:B------:R-:W-:-:S03]  /*5540*/  VIADD R11, R4, UR5 ;  /* 0x00000005040b7c36 */ /* 0x000fc60008000000 */
[----:B0-----:R-:W-:Y:S01]  /*5550*/  VIADDMNMX R4, R14, R10, R9, PT ;  /* 0x0000000a0e047246 */ /* 0x001fe20003800109 */
        /* <DEDUP_REMOVED lines=14> */
.L_x_6372:
[----:B------:R-:W-:-:S06]  /*5640*/  UISETP.NE.AND UP2, UPT, UR11, 0x1, UPT ;  /* 0x000000010b00788c */ /* 0x000fcc000bf45270 */
[----:B------:R-:W-:-:S05]  /*5650*/  PLOP3.LUT P2, PT, PT, PT, UP2, 0x80, 0x0 ;  /* 0x000000000000781c */ /* 0x000fca0003f4f028 */
[----:B------:R-:W-:-:S08]  /*5660*/  @UP2 ULDC.64 UR14, c[0x0][0xae0] ;  /* 0x0002b800000e2ab9 */ /* 0x000fd00000000a00 */
[----:B------:R-:W-:-:S05]  /*5670*/  @P2 IMAD.HI.U32 R13, R7, UR14, RZ ;  /* 0x0000000e070d2c27 */ /* 0x000fca000f8e00ff */
[----:B------:R-:W-:-:S07]  /*5680*/  @P2 SHF.R.U32.HI R7, RZ, UR15, R13 ;  /* 0x0000000fff072c19 */ /* 0x000fce000801160d */
.L_x_6373:
[----:B------:R-:W-:Y:S05]  /*5690*/  BSYNC B0 ;  /* 0x0000000000007941 */ /* 0x000fea0003800000 */
.L_x_6371:
[----:B------:R-:W-:-:S04]  /*56a0*/  IMAD R7, R7, UR11, -R8 ;  /* 0x0000000b07077c24 */ /* 0x000fc8000f8e0a08 */
[----:B------:R-:W-:-:S05]  /*56b0*/  IMAD.IADD R7, R7, 0x1, -R18 ;  /* 0x0000000107077824 */ /* 0x000fca00078e0a12 */
[----:B------:R-:W-:Y:S02]  /*56c0*/  VIMNMX R6, R6, R7, !PT ;  /* 0x0000000706067248 */ /* 0x000fe40007fe0100 */
[----:B------:R-:W-:-:S07]  /*56d0*/  VIADDMNMX R4, R7, UR11, R4, PT ;  /* 0x0000000b07047c46 */ /* 0x000fce000b800104 */
.L_x_6370:
        /* <DEDUP_REMOVED lines=71> */
[----:B------:R-:W-:Y:S02]  /*5b50*/  ISETP.GE.AND P6, PT, R12, 0x3a, PT ;  /* 0x0000003a0c00780c */ /* 0x000fe40003fc6270 */
[----:B------:R-:W0:Y:S02]  /*5b60*/  SHFL.IDX PT, R12, R5, 0x1, 0x1c1f ;  /* 0x003c1f00050c7f89 */ /* 0x000e2400000e0000 */
[----:B------:R-:W-:Y:S02]  /*5b70*/  P2R R49, PR, RZ, 0x40 ;  /* 0x00000040ff317803 */ /* 0x000fe40000000000 */
[----:B------:R-:W-:-:S04]  /*5b80*/  ISETP.GT.AND P6, PT, R6, 0x39, !P6 ;  /* 0x000000390600780c */ /* 0x000fc800077c4270 */
[----:B------:R-:W-:-:S04]  /*5b90*/  ISETP.LT.OR P6, PT, R4, 0x3a, P6 ;  /* 0x0000003a0400780c */ /* 0x000fc800037c1670 */
[----:B------:R-:W-:Y:S02]  /*5ba0*/  FSEL R66, R53, -INF , !P6 ;  /* 0xff80000035427808 */ /* 0x000fe40007000000 */
[----:B------:R-:W-:Y:S02]  /*5bb0*/  PLOP3.LUT P6, PT, PT, PT, UP1, 0x40, 0x0 ;  /* 0x000000000000781c */ /* 0x000fe40003fce818 */
[----:B0-----:R-:W-:Y:S01]  /*5bc0*/  VIADDMNMX R6, R12, R10, R9, PT ;  /* 0x0000000a0c067246 */ /* 0x001fe20003800109 */
[----:B------:R-:W-:-:S10]  /*5bd0*/  IMAD.IADD R4, R11, 0x1, R12 ;  /* 0x000000010b047824 */ /* 0x000fd400078e020c */
        /* <DEDUP_REMOVED lines=14> */
.L_x_6376:
[----:B------:R-:W-:-:S06]  /*5cc0*/  UISETP.NE.AND UP2, UPT, UR11, 0x1, UPT ;  /* 0x000000010b00788c */ /* 0x000fcc000bf45270 */
[----:B------:R-:W-:-:S05]  /*5cd0*/  PLOP3.LUT P6, PT, PT, PT, UP2, 0x80, 0x0 ;  /* 0x000000000000781c */ /* 0x000fca0003fcf028 */
[----:B------:R-:W-:-:S08]  /*5ce0*/  @UP2 ULDC.64 UR14, c[0x0][0xae0] ;  /* 0x0002b800000e2ab9 */ /* 0x000fd00000000a00 */
[----:B------:R-:W-:Y:S01]  /*5cf0*/  @P6 IMAD.HI.U32 R9, R5, UR14, RZ ;  /* 0x0000000e05096c27 */ /* 0x000fe2000f8e00ff */
[----:B------:R-:W-:-:S13]  /*5d00*/  PLOP3.LUT P6, PT, PT, PT, UP2, 0x80, 0x0 ;  /* 0x000000000000781c */ /* 0x000fda0003fcf028 */
[----:B------:R-:W-:-:S07]  /*5d10*/  @P6 SHF.R.U32.HI R5, RZ, UR15, R9 ;  /* 0x0000000fff056c19 */ /* 0x000fce0008011609 */
.L_x_6377:
[----:B------:R-:W-:Y:S05]  /*5d20*/  BSYNC B0 ;  /* 0x0000000000007941 */ /* 0x000fea0003800000 */
.L_x_6375:
[----:B------:R-:W-:-:S04]  /*5d30*/  IMAD R5, R5, UR11, -R8 ;  /* 0x0000000b05057c24 */ /* 0x000fc8000f8e0a08 */
[----:B------:R-:W-:-:S05]  /*5d40*/  IMAD.IADD R5, R5, 0x1, -R18 ;  /* 0x0000000105057824 */ /* 0x000fca00078e0a12 */
[----:B------:R-:W-:Y:S02]  /*5d50*/  VIMNMX R4, R4, R5, !PT ;  /* 0x0000000504047248 */ /* 0x000fe40007fe0100 */
[----:B------:R-:W-:-:S07]  /*5d60*/  VIADDMNMX R6, R5, UR11, R6, PT ;  /* 0x0000000b05067c46 */ /* 0x000fce000b800106 */
.L_x_6374:
        /* <DEDUP_REMOVED lines=11> */
[----:B------:R-:W-:Y:S01]  /*5e20*/  @!P1 VIADD R3, R3, 0x38860 ;  /* 0x0003886003039836 */ /* 0x000fe20000000000 */
[----:B------:R-:W-:Y:S01]  /*5e30*/  FMNMX.FTZ R5, R20, R5, !PT ;  /* 0x0000000514057209 */ /* 0x000fe20007810000 */
[----:B------:R-:W-:Y:S01]  /*5e40*/  UMOV UR5, UR40 ;  /* 0x0000002800057c82 */ /* 0x000fe20008000000 */
        /* <DEDUP_REMOVED lines=24> */
[----:B------:R-:W-:Y:S02]  /*5fd0*/  ISETP.GT.AND P3, PT, R4, 0x8, !P3 ;  /* 0x000000080400780c */ /* 0x000fe40005f64270 */
[----:B------:R-:W-:Y:S02]  /*5fe0*/  ISETP.LT.OR P2, PT, R6, 0x19, P2 ;  /* 0x000000190600780c */ /* 0x000fe40001741670 */
[----:B------:R-:W-:Y:S02]  /*5ff0*/  FMNMX.FTZ R5, R64, R5, !PT ;  /* 0x0000000540057209 */ /* 0x000fe40007810000 */
[----:B------:R-:W-:Y:S02]  /*6000*/  FSEL R38, R38, -INF , !P2 ;  /* 0xff80000026267808 */ /* 0x000fe40005000000 */
[----:B------:R-:W-:-:S02]  /*6010*/  ISETP.NE.AND P2, PT, R29, RZ, PT ;  /* 0x000000ff1d00720c */ /* 0x000fc40003f45270 */
[----:B------:R-:W-:Y:S02]  /*6020*/  ISETP.LT.OR P3, PT, R6, 0x9, P3 ;  /* 0x000000090600780c */ /* 0x000fe40001f61670 */
[----:B------:R-:W-:Y:S02]  /*6030*/  ISETP.GT.AND P2, PT, R4, 0x19, !P2 ;  /* 0x000000190400780c */ /* 0x000fe40005744270 */
[----:B------:R-:W-:Y:S02]  /*6040*/  FMNMX.FTZ R5, R52, R5, !PT ;  /* 0x0000000534057209 */ /* 0x000fe40007810000 */
[----:B------:R-:W-:Y:S02]  /*6050*/  ISETP.LT.OR P2, PT, R6, 0x1a, P2 ;  /* 0x0000001a0600780c */ /* 0x000fe40001741670 */
[----:B------:R-:W-:Y:S02]  /*6060*/  FSEL R30, R30, -INF , !P3 ;  /* 0xff8000001e1e7808 */ /* 0x000fe40005800000 */
[----:B------:R-:W-:-:S02]  /*6070*/  FSEL R39, R39, -INF , !P2 ;  /* 0xff80000027277808 */ /* 0x000fc40005000000 */
[----:B------:R-:W-:Y:S02]  /*6080*/  ISETP.NE.AND P2, PT, R33, RZ, PT ;  /* 0x000000ff2100720c */ /* 0x000fe40003f45270 */
[----:B------:R-:W-:Y:S02]  /*6090*/  FMNMX.FTZ R9, R66, R5, !PT ;  /* 0x0000000542097209 */ /* 0x000fe40007810000 */
[----:B------:R-:W-:Y:S02]  /*60a0*/  ISETP.GT.AND P2, PT, R4, 0x20, !P2 ;  /* 0x000000200400780c */ /* 0x000fe40005744270 */
[----:B------:R-:W-:Y:S01]  /*60b0*/  ISETP.NE.AND P3, PT, R41, RZ, PT ;  /* 0x000000ff2900720c */ /* 0x000fe20003f65270 */
[----:B------:R-:W0:Y:S01]  /*60c0*/  SHFL.BFLY PT, R8, R9, 0x2, 0x1f ;  /* 0x0c401f0009087f89 */ /* 0x000e2200000e0000 */
[----:B------:R-:W-:Y:S01]  /*60d0*/  BAR.SYNC.DEFER_BLOCKING 0xf, 0x100 ;  /* 0x03c4000000007b1d */ /* 0x000fe20000010000 */
        /* <DEDUP_REMOVED lines=11> */
[----:B0-----:R-:W-:Y:S02]  /*6190*/  FMNMX.FTZ R10, R9, R8, !PT ;  /* 0x00000008090a7209 */ /* 0x001fe40007810000 */
[----:B------:R-:W-:Y:S02]  /*61a0*/  ISETP.LT.OR P2, PT, R6, 0x29, P2 ;  /* 0x000000290600780c */ /* 0x000fe40001741670 */
[----:B------:R-:W-:Y:S01]  /*61b0*/  ISETP.NE.AND P3, PT, R45, RZ, PT ;  /* 0x000000ff2d00720c */ /* 0x000fe20003f65270 */
[----:B------:R-:W0:Y:S01]  /*61c0*/  SHFL.BFLY PT, R11, R10, 0x1, 0x1f ;  /* 0x0c201f000a0b7f89 */ /* 0x000e2200000e0000 */
[----:B------:R-:W-:-:S02]  /*61d0*/  FSEL R46, R46, -INF , !P2 ;  /* 0xff8000002e2e7808 */ /* 0x000fc40005000000 */
[C---:B------:R-:W-:Y:S02]  /*61e0*/  ISETP.GT.AND P2, PT, R4.reuse, RZ, !P6 ;  /* 0x000000ff0400720c */ /* 0x040fe40007744270 */
[----:B------:R-:W-:Y:S02]  /*61f0*/  ISETP.GT.AND P3, PT, R4, 0x30, !P3 ;  /* 0x000000300400780c */ /* 0x000fe40005f64270 */
[C---:B------:R-:W-:Y:S02]  /*6200*/  ISETP.LT.OR P2, PT, R6.reuse, 0x1, P2 ;  /* 0x000000010600780c */ /* 0x040fe40001741670 */
[----:B------:R-:W-:Y:S02]  /*6210*/  ISETP.LT.OR P3, PT, R6, 0x31, P3 ;  /* 0x000000310600780c */ /* 0x000fe40001f61670 */
        /* <DEDUP_REMOVED lines=9> */
[----:B0-----:R-:W-:Y:S02]  /*62b0*/  FMNMX.FTZ R5, R10, R11, !PT ;  /* 0x0000000b0a057209 */ /* 0x001fe40007810000 */
[----:B------:R-:W-:Y:S02]  /*62c0*/  FMNMX.FTZ R7, R35, R8, !PT ;  /* 0x0000000823077209 */ /* 0x000fe40007810000 */
[C---:B------:R-:W-:Y:S01]  /*62d0*/  FSETP.NEU.FTZ.AND P2, PT, R5.reuse, -INF , PT ;  /* 0xff8000000500780b */ /* 0x040fe20003f5d000 */
[----:B------:R-:W-:Y:S01]  /*62e0*/  FMUL.FTZ R9, R5, UR19 ;  /* 0x0000001305097c20 */ /* 0x000fe20008410000 */
[----:B------:R-:W-:Y:S02]  /*62f0*/  FMNMX.FTZ R8, R38, R7, !PT ;  /* 0x0000000726087209 */ /* 0x000fe40007810000 */
[----:B------:R-:W-:-:S02]  /*6300*/  ISETP.NE.AND P6, PT, R49, RZ, PT ;  /* 0x000000ff3100720c */ /* 0x000fc40003fc5270 */
[----:B------:R-:W-:Y:S02]  /*6310*/  FMNMX.FTZ R7, R39, R8, !PT ;  /* 0x0000000827077209 */ /* 0x000fe40007810000 */
        /* <DEDUP_REMOVED lines=32> */
[----:B------:R-:W-:Y:S01]  /*6520*/  MUFU.EX2 R4, R4 ;  /* 0x0000000400047308 */ /* 0x000fe20000000800 */
[----:B------:R-:W0:Y:S01]  /*6530*/  SHFL.BFLY PT, R12, R7, 0x2, 0x1f ;  /* 0x0c401f00070c7f89 */ /* 0x000e2200000e0000 */
[----:B------:R-:W-:-:S02]  /*6540*/  R2UR UR7, R173 ;  /* 0x00000000ad0772ca */ /* 0x000fc400000e0000 */
[----:B------:R-:W-:-:S04]  /*6550*/  @!P1 PRMT R3, RZ, 0x654, R3 ;  /* 0x00000654ff039816 */ /* 0x000fc80000000003 */
[----:B------:R-:W1:Y:S08]  /*6560*/  MUFU.EX2 R9, R9 ;  /* 0x0000000900097308 */ /* 0x000e700000000800 */
[----:B------:R-:W-:Y:S08]  /*6570*/  MUFU.EX2 R6, R6 ;  /* 0x0000000600067308 */ /* 0x000ff00000000800 */
[----:B------:R-:W2:Y:S01]  /*6580*/  MUFU.EX2 R11, R11 ;  /* 0x0000000b000b7308 */ /* 0x000ea20000000800 */
[----:B0-----:R-:W-:-:S02]  /*6590*/  FMNMX.FTZ R24, R7, R12, !PT ;  /* 0x0000000c07187209 */ /* 0x001fc40007810000 */
[----:B-1----:R-:W-:Y:S01]  /*65a0*/  F2FP.BF16.F32.PACK_AB R152, R9, R4 ;  /* 0x000000040998723e */ /* 0x002fe200000010ff */
[----:B------:R-:W-:Y:S02]  /*65b0*/  FADD.FTZ R9, R4, R9 ;  /* 0x0000000904097221 */ /* 0x000fe40000010000 */
[----:B------:R-:W0:Y:S02]  /*65c0*/  SHFL.BFLY PT, R7, R24, 0x1, 0x1f ;  /* 0x0c201f0018077f89 */ /* 0x000e2400000e0000 */
[----:B------:R-:W-:Y:S08]  /*65d0*/  MUFU.EX2 R8, R8 ;  /* 0x0000000800087308 */ /* 0x000ff00000000800 */
[----:B------:R-:W1:Y:S01]  /*65e0*/  MUFU.EX2 R13, R13 ;  /* 0x0000000d000d7308 */ /* 0x000e620000000800 */
[----:B--2---:R-:W-:Y:S01]  /*65f0*/  F2FP.BF16.F32.PACK_AB R154, R11, R6 ;  /* 0x000000060b9a723e */ /* 0x004fe200000010ff */
[----:B------:R-:W-:-:S04]  /*6600*/  FADD.FTZ R6, R6, R9 ;  /* 0x0000000906067221 */ /* 0x000fc80000010000 */
[----:B------:R-:W-:Y:S01]  /*6610*/  FADD.FTZ R11, R11, R6 ;  /* 0x000000060b0b7221 */ /* 0x000fe20000010000 */
[----:B------:R-:W-:Y:S01]  /*6620*/  VIADD R6, R168, 0xfffffffe ;  /* 0xfffffffea8067836 */ /* 0x000fe20000000000 */
[----:B------:R-:W-:Y:S01]  /*6630*/  MUFU.EX2 R10, R10 ;  /* 0x0000000a000a7308 */ /* 0x000fe20000000800 */
[----:B0-----:R-:W-:-:S07]  /*6640*/  FMNMX.FTZ R7, R24, R7, !PT ;  /* 0x0000000718077209 */ /* 0x001fce0007810000 */
[----:B------:R-:W0:Y:S01]  /*6650*/  MUFU.EX2 R15, R15 ;  /* 0x0000000f000f7308 */ /* 0x000e220000000800 */
[----:B-1----:R-:W-:Y:S01]  /*6660*/  F2FP.BF16.F32.PACK_AB R156, R13, R8 ;  /* 0x000000080d9c723e */ /* 0x002fe200000010ff */
[----:B------:R-:W-:Y:S01]  /*6670*/  FADD.FTZ R8, R8, R11 ;  /* 0x0000000b08087221 */ /* 0x000fe20000010000 */
[C---:B------:R-:W-:Y:S01]  /*6680*/  FMUL.FTZ R24, R7.reuse, UR19 ;  /* 0x0000001307187c20 */ /* 0x040fe20008410000 */
[----:B------:R-:W-:Y:S02]  /*6690*/  FSETP.NEU.FTZ.AND P2, PT, R7, -INF , PT ;  /* 0xff8000000700780b */ /* 0x000fe40003f5d000 */
[----:B------:R-:W-:Y:S02]  /*66a0*/  FADD.FTZ R13, R13, R8 ;  /* 0x000000080d0d7221 */ /* 0x000fe40000010000 */
[----:B------:R-:W-:Y:S01]  /*66b0*/  FSEL R24, R24, RZ, P2 ;  /* 0x000000ff18187208 */ /* 0x000fe20001000000 */
[----:B------:R-:W-:Y:S01]  /*66c0*/  MUFU.EX2 R12, R28 ;  /* 0x0000001c000c7308 */ /* 0x000fe20000000800 */
[----:B------:R-:W-:-:S03]  /*66d0*/  PLOP3.LUT P2, PT, PT, PT, UP1, 0x40, 0x0 ;  /* 0x000000000000781c */ /* 0x000fc60003f4e818 */
        /* <DEDUP_REMOVED lines=17> */
[----:B0-----:R-:W-:Y:S01]  /*67f0*/  F2FP.BF16.F32.PACK_AB R158, R15, R10 ;  /* 0x0000000a0f9e723e */ /* 0x001fe200000010ff */
[----:B------:R-:W-:-:S04]  /*6800*/  FADD.FTZ R10, R10, R13 ;  /* 0x0000000d0a0a7221 */ /* 0x000fc80000010000 */
[----:B------:R-:W-:Y:S02]  /*6810*/  FADD.FTZ R15, R15, R10 ;  /* 0x0000000a0f0f7221 */ /* 0x000fe40000010000 */
[----:B------:R-:W0:Y:S08]  /*6820*/  MUFU.EX2 R177, R177 ;  /* 0x000000b100b17308 */ /* 0x000e300000000800 */
        /* <DEDUP_REMOVED lines=15> */
[----:B------:R-:W0:Y:S08]  /*6920*/  MUFU.EX2 R21, R21 ;  /* 0x0000001500157308 */ /* 0x000e300000000800 */
[----:B------:R-:W-:Y:S01]  /*6930*/  MUFU.EX2 R14, R14 ;  /* 0x0000000e000e7308 */ /* 0x000fe20000000800 */
[----:B--2---:R-:W-:Y:S01]  /*6940*/  F2FP.BF16.F32.PACK_AB R159, R183, R178 ;  /* 0x000000b2b79f723e */ /* 0x004fe200000010ff */
[----:B------:R-:W-:-:S04]  /*6950*/  FADD.FTZ R178, R178, R181 ;  /* 0x000000b5b2b27221 */ /* 0x000fc80000010000 */
[----:B------:R1:W-:Y:S01]  /*6960*/  STSM.16.M88.4 [R186], R156 ;  /* 0x0000009cba007844 */ /* 0x0003e20000000200 */
[----:B------:R-:W-:Y:S01]  /*6970*/  FADD.FTZ R183, R183, R178 ;  /* 0x000000b2b7b77221 */ /* 0x000fe20000010000 */
        /* <DEDUP_REMOVED lines=28> */
[----:B------:R-:W-:-:S06]  /*6b40*/  FADD.FTZ R170, R170, R171 ;  /* 0x000000abaaaa7221 */ /* 0x000fcc0000010000 */
[----:B------:R-:W2:Y:S08]  /*6b50*/  MUFU.EX2 R216, R216 ;  /* 0x000000d800d87308 */ /* 0x000eb00000000800 */
[----:B------:R-:W3:Y:S01]  /*6b60*/  MUFU.EX2 R219, R219 ;  /* 0x000000db00db7308 */ /* 0x000ee20000000800 */
[----:B0-----:R-:W-:Y:S01]  /*6b70*/  F2FP.BF16.F32.PACK_AB R165, R217, R214 ;  /* 0x000000d6d9a5723e */ /* 0x001fe200000010ff */
[----:B------:R-:W-:-:S04]  /*6b80*/  FADD.FTZ R214, R214, R215 ;  /* 0x000000d7d6d67221 */ /* 0x000fc80000010000 */
[----:B------:R-:W-:-:S04]  /*6b90*/  FADD.FTZ R217, R217, R214 ;  /* 0x000000d6d9d97221 */ /* 0x000fc80000010000 */
[----:B--2---:R-:W-:Y:S01]  /*6ba0*/  FADD.FTZ R4, R216, R217 ;  /* 0x000000d9d8047221 */ /* 0x004fe20000010000 */
        /* <DEDUP_REMOVED lines=13> */
[----:B------:R-:W-:Y:S01]  /*6c80*/  @UP0 ULDC UR18, c[0x0][0x450] ;  /* 0x0001140000120ab9 */ /* 0x000fe20000000800 */
[----:B------:R-:W-:Y:S02]  /*6c90*/  WARPGROUP.DEPBAR.LE gsb0, 0x0 ;  /* 0x00008000000079c5 */ /* 0x000fe40000010000 */
[----:B------:R-:W-:-:S15]  /*6ca0*/  WARPGROUP.ARRIVE ;  /* 0x00000000000079c5 */ /* 0x000fde0000000000 */
[----:B------:R-:W-:-:S07]  /*6cb0*/  NOP ;  /* 0x0000000000007918 */ /* 0x000fce0000000000 */
        /* <DEDUP_REMOVED lines=11> */
[----:B------:R-:W-:Y:S01]  /*6d70*/  @!PT LDS RZ, [RZ] ;  /* 0x00000000fffff984 */ /* 0x000fe20000000800 */
        /* <DEDUP_REMOVED lines=17> */
.L_x_6379:
[----:B------:R-:W-:-:S11]  /*6e90*/  UISETP.NE.AND UP2, UPT, UR11, 0x1, UPT ;  /* 0x000000010b00788c */ /* 0x000fd6000bf45270 */
[----:B------:R-:W-:Y:S02]  /*6ea0*/  @UP2 ULDC.64 UR22, c[0x0][0xae0] ;  /* 0x0002b80000162ab9 */ /* 0x000fe40000000a00 */
[----:B------:R-:W-:-:S04]  /*6eb0*/  UIMAD.WIDE.U32 UR14, UR5, UR22, URZ ;  /* 0x00000016050e72a5 */ /* 0x000fc8000f8e003f */
[----:B------:R-:W-:-:S12]  /*6ec0*/  @UP2 USHF.R.U32.HI UR5, URZ, UR23, UR15 ;  /* 0x000000173f052299 */ /* 0x000fd8000801160f */
.L_x_6380:
[----:B------:R-:W-:-:S04]  /*6ed0*/  UIMAD UR5, UR5, UR11, UR11 ;  /* 0x0000000b050572a4 */ /* 0x000fc8000f8e020b */
[----:B------:R-:W-:-:S04]  /*6ee0*/  UISETP.LT.AND UP2, UPT, UR10, UR5, UPT ;  /* 0x000000050a00728c */ /* 0x000fc8000bf41270 */
[----:B------:R-:W-:-:S12]  /*6ef0*/  USEL UR10, UR10, UR5, UP2 ;  /* 0x000000050a0a7287 */ /* 0x000fd80009000000 */
.L_x_6378:
        /* <DEDUP_REMOVED lines=8> */
.L_x_6398:
[----:B------:R-:W-:-:S04]  /*6f80*/  UIADD3 UR7, UR36, 0x1, URZ ;  /* 0x0000000124077890 */ /* 0x000fc8000fffe03f */
[----:B------:R-:W-:-:S04]  /*6f90*/  UISETP.NE.AND UP2, UPT, UR7, 0x2, UPT ;  /* 0x000000020700788c */ /* 0x000fc8000bf45270 */
[----:B------:R-:W-:Y:S02]  /*6fa0*/  USEL UR5, URZ, 0x1, UP2 ;  /* 0x000000013f057887 */ /* 0x000fe40009000000 */
[----:B------:R-:W-:-:S04]  /*6fb0*/  USEL UR7, UR7, URZ, UP2 ;  /* 0x0000003f07077287 */ /* 0x000fc80009000000 */
[----:B------:R-:W-:Y:S01]  /*6fc0*/  LOP3.LUT R2, R2, UR5, RZ, 0x3c, !PT ;  /* 0x0000000502027c12 */ /* 0x000fe2000f8e3cff */
[----:B-1----:R-:W-:Y:S07]  /*6fd0*/  @!P0 BRA `(.L_x_6382) ;  /* 0x0000000000048947 */ /* 0x002fee0003800000 */
[----:B------:R-:W-:Y:S01]  /*6fe0*/  BPT.TRAP 0x1 ;  /* 0x000000040000795c */ /* 0x000fe20000300000 */
.L_x_6382:
[----:B------:R-:W-:Y:S01]  /*6ff0*/  ULEA UR5, UR7, UR37, 0x3 ;  /* 0x0000002507057291 */ /* 0x000fe2000f8e183f */
[----:B------:R-:W-:-:S08]  /*7000*/  SHF.L.U32 R8, R2, 0x1f, RZ ;  /* 0x0000001f02087819 */ /* 0x000fd000000006ff */
[----:B------:R0:W1:Y:S01]  /*7010*/  SYNCS.PHASECHK.TRANS64.TRYWAIT P2, [UR5+0x38830], R8 ;  /* 0x03883008ff0075a7 */ /* 0x0000620008040145 */
[----:B------:R-:W-:Y:S05]  /*7020*/  @!P0 BRA `(.L_x_6383) ;  /* 0x0000000000048947 */ /* 0x000fea0003800000 */
[----:B------:R-:W-:Y:S01]  /*7030*/  BPT.TRAP 0x1 ;  /* 0x000000040000795c */ /* 0x000fe20000300000 */
.L_x_6383:
[----:B-1----:R-:W-:Y:S05]  /*7040*/  @P2 BRA `(.L_x_6384) ;  /* 0x0000000000082947 */ /* 0x002fea0003800000 */
[----:B------:R-:W1:Y:S02]  /*7050*/  SYNCS.PHASECHK.TRANS64.TRYWAIT P2, [UR5+0x38830], R8 ;  /* 0x03883008ff0075a7 */ /* 0x000e640008040145 */
[----:B-1----:R-:W-:Y:S05]  /*7060*/  @!P2 BRA `(.L_x_6385) ;  /* 0x0000014c00dca947 */ /* 0x002fea0003800000 */
.L_x_6384:
        /* <DEDUP_REMOVED lines=23> */
.L_x_6386:
[----:B------:R2:W3:Y:S01]  /*71e0*/  SYNCS.PHASECHK.TRANS64.TRYWAIT P2, [UR5+0x38850], R8 ;  /* 0x03885008ff0075a7 */ /* 0x0004e20008040145 */
[----:B------:R-:W-:Y:S05]  /*71f0*/  @!P0 BRA `(.L_x_6387) ;  /* 0x0000000000048947 */ /* 0x000fea0003800000 */
[----:B------:R-:W-:Y:S01]  /*7200*/  BPT.TRAP 0x1 ;  /* 0x000000040000795c */ /* 0x000fe20000300000 */
.L_x_6387:
[----:B---3--:R-:W-:Y:S05]  /*7210*/  @P2 BRA `(.L_x_6388) ;  /* 0x0000000000082947 */ /* 0x008fea0003800000 */
[----:B------:R-:W3:Y:S02]  /*7220*/  SYNCS.PHASECHK.TRANS64.TRYWAIT P2, [UR5+0x38850], R8 ;  /* 0x03885008ff0075a7 */ /* 0x000ee40008040145 */
[----:B---3--:R-:W-:Y:S05]  /*7230*/  @!P2 BRA `(.L_x_6389) ;  /* 0x0000014c0080a947 */ /* 0x008fea0003800000 */
.L_x_6388:
        /* <DEDUP_REMOVED lines=13> */
[----:B------:R-:W-:Y:S02]  /*7310*/  VIADD R12, R189, UR40 ;  /* 0x00000028bd0c7c36 */ /* 0x000fe40008000000 */
[----:B------:R-:W-:-:S02]  /*7320*/  IMAD.U32 R10, RZ, RZ, UR5 ;  /* 0x00000005ff0a7e24 */ /* 0x000fc4000f8e00ff */
[----:B------:R-:W-:Y:S01]  /*7330*/  IMAD.SHL.U32 R11, R6, 0x40, RZ ;  /* 0x00000040060b7824 */ /* 0x000fe200078e00ff */
        /* <DEDUP_REMOVED lines=257> */
[----:B------:R-:W0:Y:S01]  /*8350*/  SHFL.IDX PT, R21, R12, RZ, 0x1c1f ;  /* 0x001c1fff0c157589 */ /* 0x000e2200000e0000 */
[----:B------:R-:W-:Y:S01]  /*8360*/  @!P1 PRMT R8, RZ, 0x654, R8 ;  /* 0x00000654ff089816 */ /* 0x000fe20000000008 */
[----:B------:R-:W-:Y:S02]  /*8370*/  WARPGROUP.DEPBAR.LE gsb0, 0x0 ;  /* 0x00008000000079c5 */ /* 0x000fe40000010000 */
[----:B------:R-:W-:-:S06]  /*8380*/  WARPGROUP.ARRIVE ;  /* 0x00000000000079c5 */ /* 0x000fcc0000000000 */
[----:B------:R-:W-:Y:S03]  /*8390*/  HGMMA.64x64x16.F32.BF16 R152, gdesc[UR28], R152, gsb0 ;  /* 0x00e000001c9879f0 */ /* 0x000fe60008001898 */
[----:B------:R-:W-:Y:S02]  /*83a0*/  WARPGROUP.DEPBAR.LE gsb0, 0x0 ;  /* 0x00008000000079c5 */ /* 0x000fe40000010000 */
[----:B------:R1:W-:Y:S02]  /*83b0*/  @!P1 SYNCS.ARRIVE.TRANS64.RED.A1T0 RZ, [R8+URZ], RZ ;  /* 0x000000ff08ff99a7 */ /* 0x0003e4000810043f */
[----:B-1----:R-:W-:-:S04]  /*83c0*/  IADD3 R8, -R18, 0x1, -R11 ;  /* 0x0000000112087810 */ /* 0x002fc80007ffe90b */
[----:B------:R-:W-:-:S05]  /*83d0*/  IADD3 R8, -R17, R8, R16 ;  /* 0x0000000811087210 */ /* 0x000fca0007ffe110 */
[C---:B------:R-:W-:Y:S02]  /*83e0*/  VIADD R13, R8.reuse, UR10 ;  /* 0x0000000a080d7c36 */ /* 0x040fe40008000000 */
[----:B------:R-:W-:Y:S01]  /*83f0*/  VIADD R14, R8, UR5 ;  /* 0x00000005080e7c36 */ /* 0x000fe20008000000 */
[----:B------:R-:W-:Y:S01]  /*8400*/  ULDC UR5, c[0x0][0xadc] ;  /* 0x0002b70000057ab9 */ /* 0x000fe20000000800 */
[C---:B0-----:R-:W-:Y:S02]  /*8410*/  IMAD.IADD R15, R21.reuse, 0x1, R13 ;  /* 0x00000001150f7824 */ /* 0x041fe400078e020d */
        /* <DEDUP_REMOVED lines=14> */
.L_x_6392:
[----:B------:R-:W-:-:S05]  /*8500*/  IMAD.U32 R214, RZ, RZ, UR5 ;  /* 0x00000005ffd67e24 */ /* 0x000fca000f8e00ff */
[----:B------:R-:W-:-:S13]  /*8510*/  ISETP.NE.AND P2, PT, R214, 0x1, PT ;  /* 0x00000001d600780c */ /* 0x000fda0003f45270 */
[----:B------:R-:W0:Y:S02]  /*8520*/  @P2 LDC.64 R8, c[0x0][0xae0] ;  /* 0x0002b800ff082b82 */ /* 0x000e240000000a00 */
[----:B0-----:R-:W-:-:S05]  /*8530*/  @P2 IMAD.HI.U32 R8, R21, R8, RZ ;  /* 0x0000000815082227 */ /* 0x001fca00078e00ff */
[----:B------:R-:W-:-:S07]  /*8540*/  @P2 SHF.R.U32.HI R21, RZ, R9, R8 ;  /* 0x00000009ff152219 */ /* 0x000fce0000011608 */
.L_x_6393:
[----:B------:R-:W-:Y:S05]  /*8550*/  BSYNC B0 ;  /* 0x0000000000007941 */ /* 0x000fea0003800000 */
.L_x_6391:
[----:B------:R-:W-:-:S04]  /*8560*/  IMAD R21, R21, R214, -R11 ;  /* 0x000000d615157224 */ /* 0x000fc800078e0a0b */
[----:B------:R-:W-:-:S05]  /*8570*/  IMAD.IADD R21, R21, 0x1, -R18 ;  /* 0x0000000115157824 */ /* 0x000fca00078e0a12 */
[----:B------:R-:W-:Y:S02]  /*8580*/  VIADDMNMX R15, R21, R214, R15, PT ;  /* 0x000000d6150f7246 */ /* 0x000fe4000380010f */
[----:B------:R-:W-:-:S07]  /*8590*/  VIMNMX R20, R20, R21, !PT ;  /* 0x0000001514147248 */ /* 0x000fce0007fe0100 */
.L_x_6390:
        /* <DEDUP_REMOVED lines=13> */
[--C-:B0-----:R-:W-:Y:S01]  /*8670*/  IMAD.IADD R13, R13, 0x1, R12.reuse ;  /* 0x000000010d0d7824 */ /* 0x101fe200078e020c */
[C---:B------:R-:W-:Y:S01]  /*8680*/  ISETP.LT.OR P6, PT, R15.reuse, 0x9, P6 ;  /* 0x000000090f00780c */ /* 0x040fe200037c1670 */
[----:B------:R-:W-:Y:S01]  /*8690*/  IMAD.IADD R14, R14, 0x1, R12 ;  /* 0x000000010e0e7824 */ /* 0x000fe200078e020c */
        /* <DEDUP_REMOVED lines=33> */
[----:B------:R-:W-:-:S02]  /*88b0*/  ISETP.LT.OR P3, PT, R15, 0x3a, P3 ;  /* 0x0000003a0f00780c */ /* 0x000fc40001f61670 */
[----:B------:R-:W-:Y:S02]  /*88c0*/  FSEL R177, R177, -INF , !P4 ;  /* 0xff800000b1b17808 */ /* 0x000fe40006000000 */
[----:B------:R-:W-:Y:S02]  /*88d0*/  FSEL R180, R180, -INF , !P6 ;  /* 0xff800000b4b47808 */ /* 0x000fe40007000000 */
[----:B------:R-:W-:Y:S01]  /*88e0*/  FSEL R181, R181, -INF , !P3 ;  /* 0xff800000b5b57808 */ /* 0x000fe20005800000 */
        /* <DEDUP_REMOVED lines=13> */
.L_x_6396:
[----:B------:R-:W-:-:S05]  /*89c0*/  IMAD.U32 R20, RZ, RZ, UR5 ;  /* 0x00000005ff147e24 */ /* 0x000fca000f8e00ff */
[----:B------:R-:W-:-:S13]  /*89d0*/  ISETP.NE.AND P3, PT, R20, 0x1, PT ;  /* 0x000000011400780c */ /* 0x000fda0003f65270 */
[----:B------:R-:W0:Y:S02]  /*89e0*/  @P3 LDC.64 R8, c[0x0][0xae0] ;  /* 0x0002b800ff083b82 */ /* 0x000e240000000a00 */
[----:B0-----:R-:W-:-:S05]  /*89f0*/  @P3 IMAD.HI.U32 R8, R12, R8, RZ ;  /* 0x000000080c083227 */ /* 0x001fca00078e00ff */
[----:B------:R-:W-:-:S07]  /*8a00*/  @P3 SHF.R.U32.HI R12, RZ, R9, R8 ;  /* 0x00000009ff0c3219 */ /* 0x000fce0000011608 */
.L_x_6397:
[----:B------:R-:W-:Y:S05]  /*8a10*/  BSYNC B0 ;  /* 0x0000000000007941 */ /* 0x000fea0003800000 */
.L_x_6395:
[----:B------:R-:W-:-:S04]  /*8a20*/  IMAD R11, R12, R20, -R11 ;  /* 0x000000140c0b7224 */ /* 0x000fc800078e0a0b */
[----:B------:R-:W-:-:S05]  /*8a30*/  IMAD.IADD R11, R11, 0x1, -R18 ;  /* 0x000000010b0b7824 */ /* 0x000fca00078e0a12 */
[----:B------:R-:W-:Y:S02]  /*8a40*/  VIADDMNMX R13, R11, R20, R13, PT ;  /* 0x000000140b0d7246 */ /* 0x000fe4000380010d */
[----:B------:R-:W-:-:S07]  /*8a50*/  VIMNMX R14, R14, R11, !PT ;  /* 0x0000000b0e0e7248 */ /* 0x000fce0007fe0100 */
.L_x_6394:
[----:B------:R-:W-:Y:S01]  /*8a60*/  FMNMX.FTZ R8, R152, R5, !PT ;  /* 0x0000000598087209 */ /* 0x000fe20007810000 */
[----:B------:R-:W-:Y:S01]  /*8a70*/  ULDC UR19, c[0x0][0xa80] ;  /* 0x0002a00000137ab9 */ /* 0x000fe20000000800 */
[C---:B------:R-:W-:Y:S01]  /*8a80*/  ISETP.GT.AND P4, PT, R14.reuse, RZ, P2 ;  /* 0x000000ff0e00720c */ /* 0x040fe20001784270 */
        /* <DEDUP_REMOVED lines=35> */
[----:B------:R-:W-:Y:S01]  /*8cc0*/  ISETP.GT.AND P6, PT, R14, 0x18, P2 ;  /* 0x000000180e00780c */ /* 0x000fe200017c4270 */
[----:B------:R-:W0:Y:S01]  /*8cd0*/  SHFL.BFLY PT, R8, R9, 0x2, 0x1f ;  /* 0x0c401f0009087f89 */ /* 0x000e2200000e0000 */
[C---:B------:R-:W-:Y:S02]  /*8ce0*/  ISETP.LT.OR P5, PT, R13.reuse, 0x12, P5 ;  /* 0x000000120d00780c */ /* 0x040fe40002fa1670 */
[----:B------:R-:W-:Y:S02]  /*8cf0*/  FSEL R162, R162, -INF , !P3 ;  /* 0xff800000a2a27808 */ /* 0x000fe40005800000 */
[----:B------:R-:W-:Y:S02]  /*8d00*/  ISETP.GT.AND P4, PT, R14, 0x19, P2 ;  /* 0x000000190e00780c */ /* 0x000fe40001784270 */
[----:B------:R-:W-:-:S02]  /*8d10*/  ISETP.LT.OR P6, PT, R13, 0x19, P6 ;  /* 0x000000190d00780c */ /* 0x000fc400037c1670 */
[----:B------:R-:W-:Y:S02]  /*8d20*/  FSEL R163, R163, -INF , !P5 ;  /* 0xff800000a3a37808 */ /* 0x000fe40006800000 */
[----:B------:R-:W-:Y:S02]  /*8d30*/  ISETP.GT.AND P3, PT, R14, 0x20, P2 ;  /* 0x000000200e00780c */ /* 0x000fe40001764270 */
[----:B------:R-:W-:Y:S02]  /*8d40*/  FSEL R166, R166, -INF , !P6 ;  /* 0xff800000a6a67808 */ /* 0x000fe40007000000 */
[C---:B------:R-:W-:Y:S02]  /*8d50*/  ISETP.LT.OR P4, PT, R13.reuse, 0x1a, P4 ;  /* 0x0000001a0d00780c */ /* 0x040fe40002781670 */
[----:B------:R-:W-:Y:S02]  /*8d60*/  ISETP.GT.AND P5, PT, R14, 0x21, P2 ;  /* 0x000000210e00780c */ /* 0x000fe400017a4270 */
[----:B------:R-:W-:-:S02]  /*8d70*/  ISETP.LT.OR P3, PT, R13, 0x21, P3 ;  /* 0x000000210d00780c */ /* 0x000fc40001f61670 */
[----:B------:R-:W-:Y:S02]  /*8d80*/  FSEL R167, R167, -INF , !P4 ;  /* 0xff800000a7a77808 */ /* 0x000fe40006000000 */
[----:B------:R-:W-:Y:S02]  /*8d90*/  ISETP.GT.AND P6, PT, R14, 0x28, P2 ;  /* 0x000000280e00780c */ /* 0x000fe400017c4270 */
[----:B0-----:R-:W-:Y:S02]  /*8da0*/  FMNMX.FTZ R11, R9, R8, !PT ;  /* 0x00000008090b7209 */ /* 0x001fe40007810000 */
[----:B------:R-:W-:Y:S02]  /*8db0*/  FMNMX.FTZ R9, R155, R12, !PT ;  /* 0x0000000c9b097209 */ /* 0x000fe40007810000 */
[----:B------:R-:W-:Y:S01]  /*8dc0*/  ISETP.LT.OR P5, PT, R13, 0x22, P5 ;  /* 0x000000220d00780c */ /* 0x000fe20002fa1670 */
[----:B------:R-:W0:Y:S01]  /*8dd0*/  SHFL.BFLY PT, R8, R11, 0x1, 0x1f ;  /* 0x0c201f000b087f89 */ /* 0x000e2200000e0000 */
        /* <DEDUP_REMOVED lines=8> */
[----:B------:R-:W-:Y:S02]  /*8e60*/  FMNMX.FTZ R12, R166, R9, !PT ;  /* 0x00000009a60c7209 */ /* 0x000fe40007810000 */
[----:B------:R-:W-:Y:S02]  /*8e70*/  ISETP.LT.OR P3, PT, R13, 0x2a, P3 ;  /* 0x0000002a0d00780c */ /* 0x000fe40001f61670 */
[----:B------:R-:W-:Y:S02]  /*8e80*/  FMNMX.FTZ R9, R167, R12, !PT ;  /* 0x0000000ca7097209 */ /* 0x000fe40007810000 */
[----:B------:R-:W-:Y:S02]  /*8e90*/  ISETP.GT.AND P5, PT, R14, 0x30, P2 ;  /* 0x000000300e00780c */ /* 0x000fe400017a4270 */
[----:B0-----:R-:W-:-:S02]  /*8ea0*/  FMNMX.FTZ R8, R11, R8, !PT ;  /* 0x000000080b087209 */ /* 0x001fc40007810000 */
[----:B------:R-:W-:Y:S02]  /*8eb0*/  FMNMX.FTZ R20, R170, R9, !PT ;  /* 0x00000009aa147209 */ /* 0x000fe40007810000 */
[C---:B------:R-:W-:Y:S01]  /*8ec0*/  FSETP.NEU.FTZ.AND P4, PT, R8.reuse, -INF , PT ;  /* 0xff8000000800780b */ /* 0x040fe20003f9d000 */
[----:B------:R-:W-:Y:S01]  /*8ed0*/  FMUL.FTZ R214, R8, UR19 ;  /* 0x0000001308d67c20 */ /* 0x000fe20008410000 */
[----:B------:R-:W-:Y:S02]  /*8ee0*/  FMNMX.FTZ R11, R171, R20, !PT ;  /* 0x00000014ab0b7209 */ /* 0x000fe40007810000 */
[----:B------:R-:W-:Y:S02]  /*8ef0*/  FSEL R213, R175, -INF , !P3 ;  /* 0xff800000afd57808 */ /* 0x000fe40005800000 */
[----:B------:R-:W-:Y:S02]  /*8f00*/  FSEL R214, R214, RZ, P4 ;  /* 0x000000ffd6d67208 */ /* 0x000fe40002000000 */
[----:B------:R-:W-:-:S02]  /*8f10*/  ISETP.GT.AND P3, PT, R14, 0x38, P2 ;  /* 0x000000380e00780c */ /* 0x000fc40001764270 */
[----:B------:R-:W-:Y:S01]  /*8f20*/  ISETP.LT.OR P5, PT, R13, 0x31, P5 ;  /* 0x000000310d00780c */ /* 0x000fe20002fa1670 */
[--C-:B------:R-:W-:Y:S01]  /*8f30*/  FFMA.FTZ R15, R152, UR19, -R214.reuse ;  /* 0x00000013980f7c23 */ /* 0x100fe200080108d6 */
[----:B------:R-:W-:Y:S01]  /*8f40*/  FSEL R152, R174, -INF , !P6 ;  /* 0xff800000ae987808 */ /* 0x000fe20007000000 */
[--C-:B------:R-:W-:Y:S01]  /*8f50*/  FFMA.FTZ R9, R153, UR19, -R214.reuse ;  /* 0x0000001399097c23 */ /* 0x100fe200080108d6 */
[C---:B------:R-:W-:Y:S01]  /*8f60*/  ISETP.GT.AND P6, PT, R14.reuse, 0x31, P2 ;  /* 0x000000310e00780c */ /* 0x040fe200017c4270 */
[----:B------:R0:W-:Y:S01]  /*8f70*/  MUFU.EX2 R12, R15 ;  /* 0x0000000f000c7308 */ /* 0x0001e20000000800 */
[----:B------:R-:W-:Y:S01]  /*8f80*/  ISETP.GT.AND P2, PT, R14, 0x39, P2 ;  /* 0x000000390e00780c */ /* 0x000fe20001744270 */
        /* <DEDUP_REMOVED lines=13> */
[----:B0-----:R-:W-:Y:S01]  /*9060*/  FMNMX.FTZ R15, R153, R14, !PT ;  /* 0x0000000e990f7209 */ /* 0x001fe20007810000 */
        /* <DEDUP_REMOVED lines=84> */
[----:B------:R-:W-:Y:S01]  /*95b0*/  @!P2 STS [R155+0x38400], R5 ;  /* 0x038400059b00a388 */ /* 0x000fe20000000800 */
[--C-:B------:R-:W-:Y:S01]  /*95c0*/  FFMA.FTZ R157, R170, UR19, -R160.reuse ;  /* 0x00000013aa9d7c23 */ /* 0x100fe200080108a0 */
[--C-:B------:R-:W-:Y:S01]  /*95d0*/  FFMA.FTZ R159, R152, UR19, -R160.reuse ;  /* 0x00000013989f7c23 */ /* 0x100fe200080108a0 */
        /* <DEDUP_REMOVED lines=44> */
[-C--:B------:R-:W-:Y:S01]  /*98a0*/  FMUL.FTZ R141, R141, R5.reuse ;  /* 0x000000058d8d7220 */ /* 0x080fe20000410000 */
[-C--:B------:R-:W-:Y:S01]  /*98b0*/  FMUL.FTZ R144, R144, R5.reuse ;  /* 0x0000000590907220 */ /* 0x080fe20000410000 */
[-C--:B------:R-:W-:Y:S01]  /*98c0*/  FMUL.FTZ R145, R145, R5.reuse ;  /* 0x0000000591917220 */ /* 0x080fe20000410000 */
[-C--:B------:R-:W-:Y:S01]  /*98d0*/  FMUL.FTZ R148, R148, R5.reuse ;  /* 0x0000000594947220 */ /* 0x080fe20000410000 */
[----:B------:R-:W-:Y:S01]  /*98e0*/  FMUL.FTZ R149, R149, R5 ;  /* 0x0000000595957220 */ /* 0x000fe20000410000 */
        /* <DEDUP_REMOVED lines=79> */
[----:B------:R-:W-:Y:S01]  /*9de0*/  FFMA.FTZ R12, R5, R3, R12 ;  /* 0x00000003050c7223 */ /* 0x000fe2000001000c */
[----:B------:R-:W-:Y:S01]  /*9df0*/  ISETP.GT.AND P2, PT, R6, UR32, PT ;  /* 0x0000002006007c0c */ /* 0x000fe2000bf44270 */
[----:B------:R-:W0:Y:S01]  /*9e00*/  MUFU.EX2 R176, R176 ;  /* 0x000000b000b07308 */ /* 0x000e220000000800 */
[----:B-1----:R-:W-:Y:S01]  /*9e10*/  F2FP.BF16.F32.PACK_AB R163, R220, R213 ;  /* 0x000000d5dca3723e */ /* 0x002fe200000010ff */
[----:B------:R-:W-:Y:S01]  /*9e20*/  FADD.FTZ R12, R9, R12 ;  /* 0x0000000c090c7221 */ /* 0x000fe20000010000 */
[----:B------:R-:W-:-:S02]  /*9e30*/  VIADD R6, R6, 0xffffffff ;  /* 0xffffffff06067836 */ /* 0x000fc40000000000 */
[----:B------:R-:W-:Y:S02]  /*9e40*/  IMAD.MOV.U32 R5, RZ, RZ, R8 ;  /* 0x000000ffff057224 */ /* 0x000fe400078e0008 */
[----:B------:R-:W-:Y:S01]  /*9e50*/  FADD.FTZ R11, R11, R12 ;  /* 0x0000000c0b0b7221 */ /* 0x000fe20000010000 */
[----:B------:R-:W-:Y:S03]  /*9e60*/  MUFU.EX2 R175, R175 ;  /* 0x000000af00af7308 */ /* 0x000fe60000000800 */
[----:B------:R-:W-:-:S04]  /*9e70*/  FADD.FTZ R14, R14, R11 ;  /* 0x0000000b0e0e7221 */ /* 0x000fc80000010000 */
[----:B------:R-:W-:Y:S01]  /*9e80*/  FADD.FTZ R13, R13, R14 ;  /* 0x0000000e0d0d7221 */ /* 0x000fe20000010000 */
[----:B------:R-:W1:Y:S01]  /*9e90*/  MUFU.EX2 R178, R178 ;  /* 0x000000b200b27308 */ /* 0x000e620000000800 */
[----:B0-----:R-:W-:Y:S02]  /*9ea0*/  F2FP.BF16.F32.PACK_AB R164, R176, R173 ;  /* 0x000000adb0a4723e */ /* 0x001fe400000010ff */
[----:B------:R-:W-:-:S04]  /*9eb0*/  FADD.FTZ R20, R20, R13 ;  /* 0x0000000d14147221 */ /* 0x000fc80000010000 */
[----:B------:R-:W-:Y:S01]  /*9ec0*/  FADD.FTZ R15, R15, R20 ;  /* 0x000000140f0f7221 */ /* 0x000fe20000010000 */
[----:B------:R0:W-:Y:S03]  /*9ed0*/  MUFU.EX2 R215, R153 ;  /* 0x0000009900d77308 */ /* 0x0001e60000000800 */
[----:B------:R-:W-:-:S04]  /*9ee0*/  FADD.FTZ R174, R174, R15 ;  /* 0x0000000faeae7221 */ /* 0x000fc80000010000 */
[----:B------:R-:W-:Y:S01]  /*9ef0*/  FADD.FTZ R21, R21, R174 ;  /* 0x000000ae15157221 */ /* 0x000fe20000010000 */
[----:B------:R-:W2:Y:S01]  /*9f00*/  MUFU.EX2 R222, R222 ;  /* 0x000000de00de7308 */ /* 0x000ea20000000800 */
[----:B0-----:R-:W-:Y:S01]  /*9f10*/  F2FP.BF16.F32.PACK_AB R153, R180, R179 ;  /* 0x000000b3b499723e */ /* 0x001fe200000010ff */
[----:B------:R-:W-:Y:S01]  /*9f20*/  BAR.SYNC.DEFER_BLOCKING 0xf, 0x100 ;  /* 0x03c4000000007b1d */ /* 0x000fe20000010000 */
[----:B-1----:R-:W-:Y:S01]  /*9f30*/  F2FP.BF16.F32.PACK_AB R166, R178, R175 ;  /* 0x000000afb2a6723e */ /* 0x002fe200000010ff */
[----:B------:R-:W-:Y:S01]  /*9f40*/  FFMA.FTZ R179, R182, R4, R179 ;  /* 0x00000004b6b37223 */ /* 0x000fe200000100b3 */
[----:B------:R-:W-:-:S03]  /*9f50*/  FADD.FTZ R168, R168, R21 ;  /* 0x00000015a8a87221 */ /* 0x000fc60000010000 */
[----:B------:R-:W-:Y:S01]  /*9f60*/  MUFU.EX2 R217, R217 ;  /* 0x000000d900d97308 */ /* 0x000fe20000000800 */
[----:B------:R-:W-:Y:S01]  /*9f70*/  FADD.FTZ R180, R180, R179 ;  /* 0x000000b3b4b47221 */ /* 0x000fe20000010000 */
[----:B------:R-:W-:-:S03]  /*9f80*/  FADD.FTZ R169, R169, R168 ;  /* 0x000000a8a9a97221 */ /* 0x000fc60000010000 */
[----:B------:R-:W-:Y:S01]  /*9f90*/  FADD.FTZ R7, R7, R180 ;  /* 0x000000b407077221 */ /* 0x000fe20000010000 */
[----:B------:R-:W-:Y:S02]  /*9fa0*/  FADD.FTZ R172, R172, R169 ;  /* 0x000000a9acac7221 */ /* 0x000fe40000010000 */
[----:B------:R-:W0:Y:S01]  /*9fb0*/  MUFU.EX2 R224, R224 ;  /* 0x000000e000e07308 */ /* 0x000e220000000800 */
[----:B--2---:R-:W-:Y:S01]  /*9fc0*/  F2FP.BF16.F32.PACK_AB R165, R222, R215 ;  /* 0x000000d7dea5723e */ /* 0x004fe200000010ff */
[----:B------:R-:W-:Y:S01]  /*9fd0*/  FADD.FTZ R7, R214, R7 ;  /* 0x00000007d6077221 */ /* 0x000fe20000010000 */
[----:B------:R-:W-:-:S03]  /*9fe0*/  FADD.FTZ R173, R173, R172 ;  /* 0x000000acadad7221 */ /* 0x000fc60000010000 */
[----:B------:R-:W-:Y:S01]  /*9ff0*/  FADD.FTZ R170, R170, R7 ;  /* 0x00000007aaaa7221 */ /* 0x000fe20000010000 */
[----:B------:R-:W-:Y:S01]  /*a000*/  FADD.FTZ R176, R176, R173 ;  /* 0x000000adb0b07221 */ /* 0x000fe20000010000 */
[----:B------:R-:W-:Y:S01]  /*a010*/  IMAD.MOV.U32 R7, RZ, RZ, R177 ;  /* 0x000000ffff077224 */ /* 0x000fe200078e00b1 */
[----:B------:R1:W-:Y:S01]  /*a020*/  STSM.16.M88.4 [R23+0x36400], R152 ;  /* 0x0364009817007844 */ /* 0x0003e20000000200 */
[----:B------:R-:W-:Y:S01]  /*a030*/  FADD.FTZ R170, R171, R170 ;  /* 0x000000aaabaa7221 */ /* 0x000fe20000010000 */
[----:B------:R-:W-:Y:S02]  /*a040*/  FADD.FTZ R3, R175, R176 ;  /* 0x000000b0af037221 */ /* 0x000fe40000010000 */
[----:B------:R1:W-:Y:S01]  /*a050*/  STSM.16.M88.4 [R186], R156 ;  /* 0x0000009cba007844 */ /* 0x0003e20000000200 */
[----:B------:R-:W-:Y:S01]  /*a060*/  FADD.FTZ R181, R181, R170 ;  /* 0x000000aab5b57221 */ /* 0x000fe20000010000 */
[----:B------:R-:W-:Y:S01]  /*a070*/  FADD.FTZ R3, R178, R3 ;  /* 0x00000003b2037221 */ /* 0x000fe20000010000 */
[----:B0-----:R-:W-:Y:S01]  /*a080*/  F2FP.BF16.F32.PACK_AB R167, R224, R217 ;  /* 0x000000d9e0a7723e */ /* 0x001fe200000010ff */
[----:B------:R1:W-:Y:S01]  /*a090*/  STSM.16.M88.4 [R184], R160 ;  /* 0x000000a0b8007844 */ /* 0x0003e20000000200 */
[----:B------:R-:W-:-:S03]  /*a0a0*/  FADD.FTZ R216, R216, R181 ;  /* 0x000000b5d8d87221 */ /* 0x000fc60000010000 */
[----:B------:R1:W-:Y:S01]  /*a0b0*/  STSM.16.M88.4 [R185], R164 ;  /* 0x000000a4b9007844 */ /* 0x0003e20000000200 */
[----:B------:R-:W-:Y:S01]  /*a0c0*/  WARPGROUP.ARRIVE ;  /* 0x00000000000079c5 */ /* 0x000fe20000000000 */
[----:B------:R-:W-:-:S04]  /*a0d0*/  FADD.FTZ R183, R183, R216 ;  /* 0x000000d8b7b77221 */ /* 0x000fc80000010000 */
[----:B------:R-:W-:Y:S01]  /*a0e0*/  FADD.FTZ R218, R218, R183 ;  /* 0x000000b7dada7221 */ /* 0x000fe20000010000 */
[----:B------:R-:W-:Y:S01]  /*a0f0*/  HGMMA.64x256x16.F32.BF16 R24, R152, gdesc[UR8].tnspB, R24, gsb0 ;  /* 0x43e0000898187df0 */ /* 0x000fe20008001818 */
[----:B------:R-:W-:Y:S02]  /*a100*/  UMOV UR11, 0x40000040 ;  /* 0x40000040000b7882 */ /* 0x000fe40000000000 */
[----:B------:R-:W-:-:S04]  /*a110*/  FADD.FTZ R213, R213, R218 ;  /* 0x000000dad5d57221 */ /* 0x000fc80000010000 */
[----:B------:R-:W-:-:S04]  /*a120*/  FADD.FTZ R220, R220, R213 ;  /* 0x000000d5dcdc7221 */ /* 0x000fc80000010000 */
[----:B------:R-:W-:-:S04]  /*a130*/  FADD.FTZ R215, R215, R220 ;  /* 0x000000dcd7d77221 */ /* 0x000fc80000010000 */
[----:B------:R-:W-:-:S04]  /*a140*/  FADD.FTZ R222, R222, R215 ;  /* 0x000000d7dede7221 */ /* 0x000fc80000010000 */
[----:B------:R-:W-:-:S04]  /*a150*/  FADD.FTZ R217, R217, R222 ;  /* 0x000000ded9d97221 */ /* 0x000fc80000010000 */
[----:B------:R-:W-:Y:S01]  /*a160*/  FADD.FTZ R4, R224, R217 ;  /* 0x000000d9e0047221 */ /* 0x000fe20000010000 */
[----:B------:R-:W-:Y:S02]  /*a170*/  WARPGROUP.DEPBAR.LE gsb0, 0x0 ;  /* 0x00008000000079c5 */ /* 0x000fe40000010000 */
[----:B------:R-:W-:-:S06]  /*a180*/  WARPGROUP.ARRIVE ;  /* 0x00000000000079c5 */ /* 0x000fcc0000000000 */
        /* <DEDUP_REMOVED lines=23> */
[----:B------:R-:W-:Y:S01]  /*a300*/  IMAD.MOV.U32 R7, RZ, RZ, R177 ;  /* 0x000000ffff077224 */ /* 0x000fe200078e00b1 */
[----:B------:R-:W-:Y:S01]  /*a310*/  UMOV UR36, UR7 ;  /* 0x0000000700247c82 */ /* 0x000fe20008000000 */
[----:B------:R-:W-:-:S07]  /*a320*/  IMAD.MOV.U32 R5, RZ, RZ, R8 ;  /* 0x000000ffff057224 */ /* 0x000fce00078e0008 */
.L_x_6381:
[----:B------:R-:W0:Y:S01]  /*a330*/  LDC R8, c[0x0][0x448] ;  /* 0x00011200ff087b82 */ /* 0x000e220000000800 */
[----:B------:R-:W-:Y:S01]  /*a340*/  UIADD3 UR5, UR40, 0x3f, URZ ;  /* 0x0000003f28057890 */ /* 0x000fe2000fffe03f */
[----:B------:R-:W-:-:S06]  /*a350*/  IADD3 R11, R16, 0x1, -R17 ;  /* 0x00000001100b7810 */ /* 0x000fcc0007ffe811 */
[----:B------:R-:W2:Y:S01]  /*a360*/  LDC R13, c[0x0][0xadc] ;  /* 0x0002b700ff0d7b82 */ /* 0x000ea20000000800 */
[----:B0-----:R-:W-:Y:S02]  /*a370*/  ISETP.NE.AND P5, PT, R8, 0x1, PT ;  /* 0x000000010800780c */ /* 0x001fe40003fa5270 */
[----:B--2---:R-:W-:-:S11]  /*a380*/  ISETP.GE.AND P6, PT, R13, 0x1, PT ;  /* 0x000000010d00780c */ /* 0x004fd60003fc6270 */
[----:B------:R-:W0:Y:S08]  /*a390*/  @P5 LDC R8, c[0x0][0x44c] ;  /* 0x00011300ff085b82 */ /* 0x000e300000000800 */
[----:B-1----:R-:W1:Y:S01]  /*a3a0*/  @P5 LDC R10, c[0x0][0x450] ;  /* 0x00011400ff0a5b82 */ /* 0x002e620000000800 */
        /* <DEDUP_REMOVED lines=15> */
.L_x_6400:
[----:B------:R-:W-:-:S13]  /*a4a0*/  ISETP.NE.AND P2, PT, R13, 0x1, PT ;  /* 0x000000010d00780c */ /* 0x000fda0003f45270 */
[----:B------:R-:W0:Y:S02]  /*a4b0*/  @P2 LDC.64 R10, c[0x0][0xae0] ;  /* 0x0002b800ff0a2b82 */ /* 0x000e240000000a00 */
[----:B0-----:R-:W-:-:S05]  /*a4c0*/  @P2 IMAD.HI.U32 R10, R8, R10, RZ ;  /* 0x0000000a080a2227 */ /* 0x001fca00078e00ff */
[----:B------:R-:W-:-:S07]  /*a4d0*/  @P2 SHF.R.U32.HI R8, RZ, R11, R10 ;  /* 0x0000000bff082219 */ /* 0x000fce000001160a */
.L_x_6401:
[----:B------:R-:W-:-:S05]  /*a4e0*/  IMAD R8, R8, R13, RZ ;  /* 0x0000000d08087224 */ /* 0x000fca00078e02ff */
[----:B------:R-:W-:-:S07]  /*a4f0*/  VIMNMX R9, R9, R8, !PT ;  /* 0x0000000809097248 */ /* 0x000fce0007fe0100 */
.L_x_6399:
        /* <DEDUP_REMOVED lines=11> */
.L_x_6411:
        /* <DEDUP_REMOVED lines=10> */
.L_x_6403:
[----:B------:R-:W-:Y:S01]  /*a650*/  ULEA UR5, UR36, UR37, 0x3 ;  /* 0x0000002524057291 */ /* 0x000fe2000f8e183f */
[----:B------:R-:W-:-:S08]  /*a660*/  SHF.L.U32 R5, R2, 0x1f, RZ ;  /* 0x0000001f02057819 */ /* 0x000fd000000006ff */
[----:B------:R0:W1:Y:S01]  /*a670*/  SYNCS.PHASECHK.TRANS64.TRYWAIT P3, [UR5+0x38830], R5 ;  /* 0x03883005ff0075a7 */ /* 0x0000620008060145 */
[----:B------:R-:W-:Y:S05]  /*a680*/  @!P0 BRA `(.L_x_6404) ;  /* 0x0000000000048947 */ /* 0x000fea0003800000 */
[----:B------:R-:W-:Y:S01]  /*a690*/  BPT.TRAP 0x1 ;  /* 0x000000040000795c */ /* 0x000fe20000300000 */
.L_x_6404:
[----:B-1----:R-:W-:Y:S05]  /*a6a0*/  @P3 BRA `(.L_x_6405) ;  /* 0x0000000000083947 */ /* 0x002fea0003800000 */
[----:B------:R-:W1:Y:S02]  /*a6b0*/  SYNCS.PHASECHK.TRANS64.TRYWAIT P3, [UR5+0x38830], R5 ;  /* 0x03883005ff0075a7 */ /* 0x000e640008060145 */
[----:B-1----:R-:W-:Y:S05]  /*a6c0*/  @!P3 BRA `(.L_x_6406) ;  /* 0x000001180074b947 */ /* 0x002fea0003800000 */
.L_x_6405:
        /* <DEDUP_REMOVED lines=23> */
.L_x_6407:
[----:B------:R2:W3:Y:S01]  /*a840*/  SYNCS.PHASECHK.TRANS64.TRYWAIT P3, [UR5+0x38850], R5 ;  /* 0x03885005ff0075a7 */ /* 0x0004e20008060145 */
[----:B------:R-:W-:Y:S05]  /*a850*/  @!P0 BRA `(.L_x_6408) ;  /* 0x0000000000048947 */ /* 0x000fea0003800000 */
[----:B------:R-:W-:Y:S01]  /*a860*/  BPT.TRAP 0x1 ;  /* 0x000000040000795c */ /* 0x000fe20000300000 */
.L_x_6408:
[----:B---3--:R-:W-:Y:S05]  /*a870*/  @P3 BRA `(.L_x_6409) ;  /* 0x0000000000083947 */ /* 0x008fea0003800000 */
[----:B------:R-:W3:Y:S02]  /*a880*/  SYNCS.PHASECHK.TRANS64.TRYWAIT P3, [UR5+0x38850], R5 ;  /* 0x03885005ff0075a7 */ /* 0x000ee40008060145 */
[----:B---3--:R-:W-:Y:S05]  /*a890*/  @!P3 BRA `(.L_x_6410) ;  /* 0x000001180018b947 */ /* 0x008fea0003800000 */
.L_x_6409:
        /* <DEDUP_REMOVED lines=607> */
.L_x_6402:
[----:B------:R-:W-:-:S13]  /*ce90*/  ISETP.GE.AND P2, PT, R6, R190, PT ;  /* 0x000000be0600720c */ /* 0x000fda0003f46270 */
[----:B------:R-:W-:Y:S05]  /*cea0*/  @!P2 BRA `(.L_x_6412) ;  /* 0x0000003000dca947 */ /* 0x000fea0003800000 */
[----:B------:R-:W-:Y:S01]  /*ceb0*/  IMAD.MOV.U32 R12, RZ, RZ, R7 ;  /* 0x000000ffff0c7224 */ /* 0x000fe200078e0007 */
[----:B------:R-:W-:Y:S01]  /*cec0*/  UMOV UR7, UR36 ;  /* 0x0000002400077c82 */ /* 0x000fe20008000000 */
[----:B------:R-:W-:-:S07]  /*ced0*/  IMAD.MOV.U32 R11, RZ, RZ, R5 ;  /* 0x000000ffff0b7224 */ /* 0x000fce00078e0005 */
.L_x_6429:
[----:B------:R-:W-:-:S04]  /*cee0*/  UIADD3 UR36, UR7, 0x1, URZ ;  /* 0x0000000107247890 */ /* 0x000fc8000fffe03f */
[----:B------:R-:W-:-:S04]  /*cef0*/  UISETP.NE.AND UP0, UPT, UR36, 0x2, UPT ;  /* 0x000000022400788c */ /* 0x000fc8000bf05270 */
[----:B------:R-:W-:Y:S02]  /*cf00*/  USEL UR5, URZ, 0x1, UP0 ;  /* 0x000000013f057887 */ /* 0x000fe40008000000 */
[----:B------:R-:W-:-:S04]  /*cf10*/  USEL UR36, UR36, URZ, UP0 ;  /* 0x0000003f24247287 */ /* 0x000fc80008000000 */
[----:B------:R-:W-:Y:S01]  /*cf20*/  LOP3.LUT R2, R2, UR5, RZ, 0x3c, !PT ;  /* 0x0000000502027c12 */ /* 0x000fe2000f8e3cff */
[----:B--2---:R-:W-:Y:S07]  /*cf30*/  @!P0 BRA `(.L_x_6413) ;  /* 0x0000000000048947 */ /* 0x004fee0003800000 */
[----:B------:R-:W-:Y:S01]  /*cf40*/  BPT.TRAP 0x1 ;  /* 0x000000040000795c */ /* 0x000fe20000300000 */
.L_x_6413:
[----:B------:R-:W-:Y:S01]  /*cf50*/  ULEA UR5, UR36, UR37, 0x3 ;  /* 0x0000002524057291 */ /* 0x000fe2000f8e183f */
[----:B------:R-:W-:-:S08]  /*cf60*/  SHF.L.U32 R5, R2, 0x1f, RZ ;  /* 0x0000001f02057819 */ /* 0x000fd000000006ff */
[----:B------:R1:W2:Y:S01]  /*cf70*/  SYNCS.PHASECHK.TRANS64.TRYWAIT P2, [UR5+0x38830], R5 ;  /* 0x03883005ff0075a7 */ /* 0x0002a20008040145 */
[----:B------:R-:W-:Y:S05]  /*cf80*/  @!P0 BRA `(.L_x_6414) ;  /* 0x0000000000048947 */ /* 0x000fea0003800000 */
[----:B------:R-:W-:Y:S01]  /*cf90*/  BPT.TRAP 0x1 ;  /* 0x000000040000795c */ /* 0x000fe20000300000 */
.L_x_6414:
[----:B--2---:R-:W-:Y:S05]  /*cfa0*/  @P2 BRA `(.L_x_6415) ;  /* 0x0000000000082947 */ /* 0x004fea0003800000 */
[----:B------:R-:W2:Y:S02]  /*cfb0*/  SYNCS.PHASECHK.TRANS64.TRYWAIT P2, [UR5+0x38830], R5 ;  /* 0x03883005ff0075a7 */ /* 0x000ea40008040145 */
[----:B--2---:R-:W-:Y:S05]  /*cfc0*/  @!P2 BRA `(.L_x_6416) ;  /* 0x000000f00064a947 */ /* 0x004fea0003800000 */
.L_x_6415:
        /* <DEDUP_REMOVED lines=23> */
.L_x_6417:
[----:B------:R0:W3:Y:S01]  /*d140*/  SYNCS.PHASECHK.TRANS64.TRYWAIT P2, [UR5+0x38850], R5 ;  /* 0x03885005ff0075a7 */ /* 0x0000e20008040145 */
[----:B------:R-:W-:Y:S05]  /*d150*/  @!P0 BRA `(.L_x_6418) ;  /* 0x0000000000048947 */ /* 0x000fea0003800000 */
[----:B------:R-:W-:Y:S01]  /*d160*/  BPT.TRAP 0x1 ;  /* 0x000000040000795c */ /* 0x000fe20000300000 */
.L_x_6418:
[----:B---3--:R-:W-:Y:S05]  /*d170*/  @P2 BRA `(.L_x_6419) ;  /* 0x0000000000082947 */ /* 0x008fea0003800000 */
[----:B------:R-:W3:Y:S02]  /*d180*/  SYNCS.PHASECHK.TRANS64.TRYWAIT P2, [UR5+0x38850], R5 ;  /* 0x03885005ff0075a7 */ /* 0x000ee40008040145 */
[----:B---3--:R-:W-:Y:S05]  /*d190*/  @!P2 BRA `(.L_x_6420) ;  /* 0x000000f00008a947 */ /* 0x008fea0003800000 */
.L_x_6419:
        /* <DEDUP_REMOVED lines=11> */
[----:B------:R-:W-:Y:S01]  /*d250*/  VIADD R20, R189, UR40 ;  /* 0x00000028bd147c36 */ /* 0x000fe20008000000 */
[----:B------:R-:W-:Y:S01]  /*d260*/  UIADD3 UR18, UR26, 0x800, URZ ;  /* 0x000008001a127890 */ /* 0x000fe2000fffe03f */
[----:B------:R-:W-:Y:S01]  /*d270*/  IMAD.U32 R10, RZ, RZ, UR5 ;  /* 0x00000005ff0a7e24 */ /* 0x000fe2000f8e00ff */
[----:B------:R-:W-:-:S02]  /*d280*/  ULDC UR5, c[0x0][0xad4] ;  /* 0x0002b50000057ab9 */ /* 0x000fc40000000800 */
[----:B------:R-:W-:Y:S01]  /*d290*/  ULOP3.LUT UR5, URZ, UR5, URZ, 0x33, !UPT ;  /* 0x000000053f057292 */ /* 0x000fe2000f8e333f */
[----:B---3--:R-:W-:-:S05]  /*d2a0*/  SHF.R.U32.HI R7, RZ, 0x7, R7 ;  /* 0x00000007ff077819 */ /* 0x008fca0000011607 */
[----:B01----:R-:W0:Y:S02]  /*d2b0*/  SHFL.IDX PT, R5, R7, RZ, 0x1f ;  /* 0x00001fff07057589 */ /* 0x003e2400000e0000 */
[----:B0-----:R-:W-:Y:S02]  /*d2c0*/  R2UR UR10, R5 ;  /* 0x00000000050a72ca */ /* 0x001fe400000e0000 */
[----:B------:R-:W0:Y:S11]  /*d2d0*/  @P5 LDC R5, c[0x0][0x44c] ;  /* 0x00011300ff055b82 */ /* 0x000e360000000800 */
[----:B------:R-:W-:-:S03]  /*d2e0*/  UISETP.GT.AND UP0, UPT, UR10, 0x7f, UPT ;  /* 0x0000007f0a00788c */ /* 0x000fc6000bf04270 */
[----:B------:R-:W-:Y:S01]  /*d2f0*/  UMOV UR10, 0x4 ;  /* 0x00000004000a7882 */ /* 0x000fe20000000000 */
[----:B------:R-:W-:Y:S02]  /*d300*/  USEL UR14, URZ, 0x2, !UP0 ;  /* 0x000000023f0e7887 */ /* 0x000fe4000c000000 */
[----:B------:R-:W-:Y:S01]  /*d310*/  USEL UR11, UR10, 0x2, UP0 ;  /* 0x000000020a0b7887 */ /* 0x000fe20008000000 */
[----:B------:R-:W-:Y:S02]  /*d320*/  WARPGROUP.DEPBAR.LE gsb0, 0x0 ;  /* 0x00008000000079c5 */ /* 0x000fe40000010000 */
[----:B------:R-:W-:Y:S01]  /*d330*/  WARPGROUP.ARRIVE ;  /* 0x00000000000079c5 */ /* 0x000fe20000000000 */
[----:B------:R-:W-:Y:S01]  /*d340*/  USEL UR10, UR10, 0x6, !UP0 ;  /* 0x000000060a0a7887 */ /* 0x000fe2000c000000 */
[----:B0-----:R-:W-:-:S04]  /*d350*/  @P5 IMAD.HI.U32 R5, R20, R5, RZ ;  /* 0x0000000514055227 */ /* 0x001fc800078e00ff */
[----:B------:R-:W-:Y:S01]  /*d360*/  HGMMA.64x64x16.F32.BF16 R152, gdesc[UR28], R152, gsb0 ;  /* 0x00e000001c9879f0 */ /* 0x000fe20008001898 */
[----:B------:R-:W-:Y:S02]  /*d370*/  UIADD3 UR28, UR6, 0x4, URZ ;  /* 0x00000004061c7890 */ /* 0x000fe4000fffe03f */
[----:B------:R-:W-:Y:S01]  /*d380*/  UIADD3 UR30, UR26, 0x4, URZ ;  /* 0x000000041a1e7890 */ /* 0x000fe2000fffe03f */
[----:B--2---:R-:W-:Y:S01]  /*d390*/  @P5 SHF.R.U32.HI R20, RZ, R8, R5 ;  /* 0x00000008ff145219 */ /* 0x004fe20000011605 */
[----:B------:R-:W-:Y:S01]  /*d3a0*/  UMOV UR29, 0x40000040 ;  /* 0x40000040001d7882 */ /* 0x000fe20000000000 */
[----:B------:R-:W-:Y:S01]  /*d3b0*/  UMOV UR31, 0x40000040 ;  /* 0x40000040001f7882 */ /* 0x000fe20000000000 */
[----:B------:R-:W-:Y:S02]  /*d3c0*/  @!P1 VIADD R5, R10, 0x38840 ;  /* 0x000388400a059836 */ /* 0x000fe40000000000 */
[----:B------:R-:W0:Y:S03]  /*d3d0*/  SHFL.IDX PT, R8, R20, RZ, 0x1c1f ;  /* 0x001c1fff14087589 */ /* 0x000e2600000e0000 */
[----:B------:R-:W-:Y:S01]  /*d3e0*/  @!P1 PRMT R7, RZ, 0x654, R5 ;  /* 0x00000654ff079816 */ /* 0x000fe20000000005 */
[----:B------:R-:W-:Y:S01]  /*d3f0*/  IMAD.SHL.U32 R5, R6, 0x40, RZ ;  /* 0x0000004006057824 */ /* 0x000fe200078e00ff */
        /* <DEDUP_REMOVED lines=259> */
.L_x_6423:
[----:B------:R-:W-:-:S05]  /*e430*/  IMAD.U32 R214, RZ, RZ, UR5 ;  /* 0x00000005ffd67e24 */ /* 0x000fca000f8e00ff */
[----:B------:R-:W-:-:S13]  /*e440*/  ISETP.NE.AND P2, PT, R214, 0x1, PT ;  /* 0x00000001d600780c */ /* 0x000fda0003f45270 */
[----:B------:R-:W0:Y:S02]  /*e450*/  @P2 LDC.64 R8, c[0x0][0xae0] ;  /* 0x0002b800ff082b82 */ /* 0x000e240000000a00 */
[----:B0-----:R-:W-:-:S05]  /*e460*/  @P2 IMAD.HI.U32 R8, R21, R8, RZ ;  /* 0x0000000815082227 */ /* 0x001fca00078e00ff */
[----:B------:R-:W-:-:S07]  /*e470*/  @P2 SHF.R.U32.HI R21, RZ, R9, R8 ;  /* 0x00000009ff152219 */ /* 0x000fce0000011608 */
.L_x_6424:
[----:B------:R-:W-:Y:S05]  /*e480*/  BSYNC B0 ;  /* 0x0000000000007941 */ /* 0x000fea0003800000 */
.L_x_6422:
[----:B------:R-:W-:-:S04]  /*e490*/  IMAD R21, R21, R214, -R5 ;  /* 0x000000d615157224 */ /* 0x000fc800078e0a05 */
[----:B------:R-:W-:-:S05]  /*e4a0*/  IMAD.IADD R21, R21, 0x1, -R18 ;  /* 0x0000000115157824 */ /* 0x000fca00078e0a12 */
[----:B------:R-:W-:Y:S02]  /*e4b0*/  VIADDMNMX R15, R21, R214, R15, PT ;  /* 0x000000d6150f7246 */ /* 0x000fe4000380010f */
[----:B------:R-:W-:-:S07]  /*e4c0*/  VIMNMX R14, R14, R21, !PT ;  /* 0x000000150e0e7248 */ /* 0x000fce0007fe0100 */
.L_x_6421:
[----:B------:R-:W-:Y:S01]  /*e4d0*/  ISETP.GT.AND P2, PT, R6, -0x1, PT ;  /* 0xffffffff0600780c */ /* 0x000fe20003f44270 */
[----:B------:R-:W0:Y:S03]  /*e4e0*/  SHFL.IDX PT, R20, R20, 0x1, 0x1c1f ;  /* 0x003c1f0014147f89 */ /* 0x000e2600000e0000 */
        /* <DEDUP_REMOVED lines=63> */
.L_x_6427:
[----:B------:R-:W-:-:S05]  /*e8e0*/  IMAD.U32 R20, RZ, RZ, UR5 ;  /* 0x00000005ff147e24 */ /* 0x000fca000f8e00ff */
[----:B------:R-:W-:-:S13]  /*e8f0*/  ISETP.NE.AND P3, PT, R20, 0x1, PT ;  /* 0x000000011400780c */ /* 0x000fda0003f65270 */
[----:B------:R-:W0:Y:S02]  /*e900*/  @P3 LDC.64 R8, c[0x0][0xae0] ;  /* 0x0002b800ff083b82 */ /* 0x000e240000000a00 */
[----:B0-----:R-:W-:-:S05]  /*e910*/  @P3 IMAD.HI.U32 R8, R14, R8, RZ ;  /* 0x000000080e083227 */ /* 0x001fca00078e00ff */
[----:B------:R-:W-:-:S07]  /*e920*/  @P3 SHF.R.U32.HI R14, RZ, R9, R8 ;  /* 0x00000009ff0e3219 */ /* 0x000fce0000011608 */
.L_x_6428:
[----:B------:R-:W-:Y:S05]  /*e930*/  BSYNC B0 ;  /* 0x0000000000007941 */ /* 0x000fea0003800000 */
.L_x_6426:
[----:B------:R-:W-:-:S04]  /*e940*/  IMAD R5, R14, R20, -R5 ;  /* 0x000000140e057224 */ /* 0x000fc800078e0a05 */
[----:B------:R-:W-:-:S05]  /*e950*/  IMAD.IADD R8, R5, 0x1, -R18 ;  /* 0x0000000105087824 */ /* 0x000fca00078e0a12 */
[----:B------:R-:W-:Y:S02]  /*e960*/  VIADDMNMX R7, R8, R20, R7, PT ;  /* 0x0000001408077246 */ /* 0x000fe40003800107 */
[----:B------:R-:W-:-:S07]  /*e970*/  VIMNMX R13, R13, R8, !PT ;  /* 0x000000080d0d7248 */ /* 0x000fce0007fe0100 */
.L_x_6425:
        /* <DEDUP_REMOVED lines=81> */
[--C-:B------:R-:W-:Y:S01]  /*ee90*/  FFMA.FTZ R21, R156, UR19, -R215.reuse ;  /* 0x000000139c157c23 */ /* 0x100fe200080108d7 */
[----:B------:R-:W-:Y:S01]  /*eea0*/  FMNMX.FTZ R15, R171, R14, !PT ;  /* 0x0000000eab0f7209 */ /* 0x000fe20007810000 */
[----:B------:R0:W-:Y:S01]  /*eeb0*/  MUFU.EX2 R8, R20 ;  /* 0x0000001400087308 */ /* 0x0001e20000000800 */
        /* <DEDUP_REMOVED lines=8> */
[----:B------:R-:W-:Y:S01]  /*ef40*/  FMNMX.FTZ R15, R214, R15, !PT ;  /* 0x0000000fd60f7209 */ /* 0x000fe20007810000 */
[--C-:B------:R-:W-:Y:S01]  /*ef50*/  FFMA.FTZ R178, R181, UR19, -R215.reuse ;  /* 0x00000013b5b27c23 */ /* 0x100fe200080108d7 */
[----:B------:R-:W-:Y:S01]  /*ef60*/  ISETP.GT.AND P2, PT, R13, 0x39, P2 ;  /* 0x000000390d00780c */ /* 0x000fe20001744270 */
[--C-:B------:R-:W-:Y:S01]  /*ef70*/  FFMA.FTZ R174, R165, UR19, -R215.reuse ;  /* 0x00000013a5ae7c23 */ /* 0x100fe200080108d7 */
[C---:B------:R-:W-:Y:S01]  /*ef80*/  ISETP.LT.OR P3, PT, R7.reuse, 0x39, P3 ;  /* 0x000000390700780c */ /* 0x040fe20001f61670 */
        /* <DEDUP_REMOVED lines=10> */
[----:B------:R-:W-:Y:S01]  /*f030*/  MUFU.EX2 R14, R157 ;  /* 0x0000009d000e7308 */ /* 0x000fe20000000800 */
[----:B0-----:R-:W-:Y:S01]  /*f040*/  FMNMX.FTZ R20, R156, R7, !PT ;  /* 0x000000079c147209 */ /* 0x001fe20007810000 */
[--C-:B-1----:R-:W-:Y:S01]  /*f050*/  FFMA.FTZ R21, R164, UR19, -R215.reuse ;  /* 0x00000013a4157c23 */ /* 0x102fe200080108d7 */
[----:B------:R-:W-:Y:S01]  /*f060*/  FSEL R164, R5, RZ, P4 ;  /* 0x000000ff05a47208 */ /* 0x000fe20002000000 */
[--C-:B------:R-:W-:Y:S01]  /*f070*/  FFMA.FTZ R173, R173, UR19, -R215.reuse ;  /* 0x00000013adad7c23 */ /* 0x100fe200080108d7 */
[----:B------:R-:W-:Y:S01]  /*f080*/  FMNMX.FTZ R7, R183, R20, !PT ;  /* 0x00000014b7077209 */ /* 0x000fe20007810000 */
[----:B------:R-:W-:Y:S01]  /*f090*/  FFMA.FTZ R20, R161, UR19, -R215 ;  /* 0x00000013a1147c23 */ /* 0x000fe200080108d7 */
[----:B------:R-:W-:-:S02]  /*f0a0*/  IMAD.MOV R161, RZ, RZ, -R22 ;  /* 0x000000ffffa17224 */ /* 0x000fc400078e0a16 */
[----:B------:R-:W-:Y:S01]  /*f0b0*/  FADD.FTZ R164, -R164, R11 ;  /* 0x0000000ba4a47221 */ /* 0x000fe20000010100 */
[----:B------:R-:W-:Y:S01]  /*f0c0*/  MUFU.EX2 R9, R9 ;  /* 0x0000000900097308 */ /* 0x000fe20000000800 */
[----:B------:R-:W0:Y:S02]  /*f0d0*/  SHFL.BFLY PT, R160, R7, 0x2, 0x1f ;  /* 0x0c401f0007a07f89 */ /* 0x000e2400000e0000 */
[----:B------:R-:W-:Y:S01]  /*f0e0*/  FMUL.FTZ R11, R164, UR19 ;  /* 0x00000013a40b7c20 */ /* 0x000fe20008410000 */
[----:B------:R-:W-:-:S04]  /*f0f0*/  ISETP.NE.AND P3, PT, R18, R161, PT ;  /* 0x000000a11200720c */ /* 0x000fc80003f65270 */
[----:B------:R-:W-:Y:S08]  /*f100*/  MUFU.EX2 R15, R15 ;  /* 0x0000000f000f7308 */ /* 0x000ff00000000800 */
[----:B------:R-:W1:Y:S08]  /*f110*/  MUFU.EX2 R11, R11 ;  /* 0x0000000b000b7308 */ /* 0x000e700000000800 */
[----:B------:R-:W2:Y:S01]  /*f120*/  MUFU.EX2 R20, R20 ;  /* 0x0000001400147308 */ /* 0x000ea20000000800 */
[----:B0-----:R-:W-:-:S05]  /*f130*/  FMNMX.FTZ R160, R7, R160, !PT ;  /* 0x000000a007a07209 */ /* 0x001fca0007810000 */
[----:B------:R-:W0:Y:S02]  /*f140*/  SHFL.BFLY PT, R7, R160, 0x1, 0x1f ;  /* 0x0c201f00a0077f89 */ /* 0x000e2400000e0000 */
[----:B------:R-:W-:Y:S01]  /*f150*/  MUFU.EX2 R21, R21 ;  /* 0x0000001500157308 */ /* 0x000fe20000000800 */
        /* <DEDUP_REMOVED lines=21> */
[----:B0-----:R-:W-:Y:S01]  /*f2b0*/  FMNMX.FTZ R7, R160, R7, !PT ;  /* 0x00000007a0077209 */ /* 0x001fe20007810000 */
[-C--:B------:R-:W-:Y:S01]  /*f2c0*/  FMUL.FTZ R61, R61, R11.reuse ;  /* 0x0000000b3d3d7220 */ /* 0x080fe20000410000 */
[----:B------:R-:W-:Y:S01]  /*f2d0*/  MUFU.EX2 R169, R169 ;  /* 0x000000a900a97308 */ /* 0x000fe20000000800 */
[-C--:B------:R-:W-:Y:S01]  /*f2e0*/  FMUL.FTZ R64, R64, R11.reuse ;  /* 0x0000000b40407220 */ /* 0x080fe20000410000 */
[C---:B------:R-:W-:Y:S01]  /*f2f0*/  FSETP.NEU.FTZ.AND P2, PT, R7.reuse, -INF , PT ;  /* 0xff8000000700780b */ /* 0x040fe20003f5d000 */
[----:B------:R-:W-:Y:S01]  /*f300*/  FMUL.FTZ R157, R7, UR19 ;  /* 0x00000013079d7c20 */ /* 0x000fe20008410000 */
[-C--:B------:R-:W-:Y:S01]  /*f310*/  FMUL.FTZ R65, R65, R11.reuse ;  /* 0x0000000b41417220 */ /* 0x080fe20000410000 */
[-C--:B------:R-:W-:Y:S01]  /*f320*/  FMUL.FTZ R68, R68, R11.reuse ;  /* 0x0000000b44447220 */ /* 0x080fe20000410000 */
[-C--:B------:R-:W-:Y:S01]  /*f330*/  FMUL.FTZ R69, R69, R11.reuse ;  /* 0x0000000b45457220 */ /* 0x080fe20000410000 */
[-C--:B------:R-:W-:Y:S01]  /*f340*/  FMUL.FTZ R72, R72, R11.reuse ;  /* 0x0000000b48487220 */ /* 0x080fe20000410000 */
[----:B------:R-:W-:Y:S01]  /*f350*/  FSEL R157, R157, RZ, P2 ;  /* 0x000000ff9d9d7208 */ /* 0x000fe20001000000 */
[----:B------:R-:W-:Y:S01]  /*f360*/  MUFU.EX2 R172, R172 ;  /* 0x000000ac00ac7308 */ /* 0x000fe20000000800 */
[-C--:B------:R-:W-:Y:S01]  /*f370*/  FMUL.FTZ R73, R73, R11.reuse ;  /* 0x0000000b49497220 */ /* 0x080fe20000410000 */
[-C--:B------:R-:W-:Y:S01]  /*f380*/  FMUL.FTZ R76, R76, R11.reuse ;  /* 0x0000000b4c4c7220 */ /* 0x080fe20000410000 */
[----:B------:R-:W-:Y:S01]  /*f390*/  FMUL.FTZ R77, R77, R11 ;  /* 0x0000000b4d4d7220 */ /* 0x000fe20000410000 */
[--C-:B------:R-:W-:Y:S01]  /*f3a0*/  FFMA.FTZ R180, R155, UR19, -R157.reuse ;  /* 0x000000139bb47c23 */ /* 0x100fe2000801089d */
[----:B------:R-:W-:Y:S01]  /*f3b0*/  FSEL R155, R7, RZ, P2 ;  /* 0x000000ff079b7208 */ /* 0x000fe20001000000 */
[----:B------:R-:W-:Y:S01]  /*f3c0*/  FFMA.FTZ R160, R158, UR19, -R157 ;  /* 0x000000139ea07c23 */ /* 0x000fe2000801089d */
[----:B------:R-:W-:-:S02]  /*f3d0*/  IMAD.U32 R158, RZ, RZ, UR7 ;  /* 0x00000007ff9e7e24 */ /* 0x000fc4000f8e00ff */
[--C-:B------:R-:W-:Y:S01]  /*f3e0*/  FFMA.FTZ R179, R213, UR19, -R157.reuse ;  /* 0x00000013d5b37c23 */ /* 0x100fe2000801089d */
[----:B------:R-:W-:Y:S01]  /*f3f0*/  FFMA.FTZ R181, R159, UR19, -R157 ;  /* 0x000000139fb57c23 */ /* 0x000fe2000801089d */
[----:B------:R-:W-:Y:S01]  /*f400*/  FADD.FTZ R155, -R155, R12 ;  /* 0x0000000c9b9b7221 */ /* 0x000fe20000010100 */
[----:B------:R-:W-:Y:S02]  /*f410*/  @!P3 IMAD R158, R158, 0x40, R19 ;  /* 0x000000409e9eb824 */ /* 0x000fe400078e0213 */
[--C-:B------:R-:W-:Y:S01]  /*f420*/  FFMA.FTZ R213, R170, UR19, -R157.reuse ;  /* 0x00000013aad57c23 */ /* 0x100fe2000801089d */
[--C-:B------:R-:W-:Y:S01]  /*f430*/  FFMA.FTZ R216, R171, UR19, -R157.reuse ;  /* 0x00000013abd87c23 */ /* 0x100fe2000801089d */
[----:B------:R-:W-:Y:S01]  /*f440*/  FMUL.FTZ R155, R155, UR19 ;  /* 0x000000139b9b7c20 */ /* 0x000fe20008410000 */
[--C-:B------:R-:W-:Y:S01]  /*f450*/  FFMA.FTZ R215, R154, UR19, -R157.reuse ;  /* 0x000000139ad77c23 */ /* 0x100fe2000801089d */
[----:B------:R-:W-:Y:S01]  /*f460*/  @!P3 LEA R161, R158, UR37, 0x2 ;  /* 0x000000259ea1bc11 */ /* 0x000fe2000f8e10ff */
[--C-:B------:R-:W-:Y:S01]  /*f470*/  FFMA.FTZ R218, R214, UR19, -R157.reuse ;  /* 0x00000013d6da7c23 */ /* 0x100fe2000801089d */
        /* <DEDUP_REMOVED lines=9> */
[----:B------:R-:W-:Y:S01]  /*f510*/  @!P3 STS [R161+0x38400], R11 ;  /* 0x0384000ba100b388 */ /* 0x000fe20000000800 */
[----:B------:R-:W-:Y:S01]  /*f520*/  MUFU.EX2 R179, R179 ;  /* 0x000000b300b37308 */ /* 0x000fe20000000800 */
[----:B------:R-:W-:Y:S01]  /*f530*/  F2FP.BF16.F32.PACK_AB R152, R9, R8 ;  /* 0x000000080998723e */ /* 0x000fe200000010ff */
[----:B------:R-:W-:Y:S01]  /*f540*/  FMUL.FTZ R80, R80, R11 ;  /* 0x0000000b50507220 */ /* 0x000fe20000410000 */
[----:B------:R-:W-:Y:S01]  /*f550*/  F2FP.BF16.F32.PACK_AB R154, R14, R13 ;  /* 0x0000000d0e9a723e */ /* 0x000fe200000010ff */
[----:B------:R-:W-:Y:S01]  /*f560*/  FMUL.FTZ R81, R81, R11 ;  /* 0x0000000b51517220 */ /* 0x000fe20000410000 */
[----:B--2---:R-:W-:Y:S01]  /*f570*/  F2FP.BF16.F32.PACK_AB R156, R20, R15 ;  /* 0x0000000f149c723e */ /* 0x004fe200000010ff */
[----:B------:R-:W-:Y:S01]  /*f580*/  FMUL.FTZ R84, R84, R11 ;  /* 0x0000000b54547220 */ /* 0x000fe20000410000 */
[----:B0-----:R0:W-:Y:S01]  /*f590*/  @!P3 STS [R161+0x38420], R182 ;  /* 0x038420b6a100b388 */ /* 0x0011e20000000800 */
[----:B------:R-:W1:Y:S01]  /*f5a0*/  MUFU.EX2 R180, R180 ;  /* 0x000000b400b47308 */ /* 0x000e620000000800 */
[----:B------:R-:W-:Y:S01]  /*f5b0*/  F2FP.BF16.F32.PACK_AB R158, R174, R21 ;  /* 0x00000015ae9e723e */ /* 0x000fe200000010ff */
        /* <DEDUP_REMOVED lines=43> */
[-C--:B------:R-:W-:Y:S01]  /*f870*/  FMUL.FTZ R27, R27, R182.reuse ;  /* 0x000000b61b1b7220 */ /* 0x080fe20000410000 */
[-C--:B------:R-:W-:Y:S01]  /*f880*/  FMUL.FTZ R30, R30, R182.reuse ;  /* 0x000000b61e1e7220 */ /* 0x080fe20000410000 */
[----:B------:R-:W-:Y:S01]  /*f890*/  FMUL.FTZ R31, R31, R182 ;  /* 0x000000b61f1f7220 */ /* 0x000fe20000410000 */
        /* <DEDUP_REMOVED lines=75> */
[----:B------:R-:W-:Y:S01]  /*fd50*/  FMUL.FTZ R151, R151, R182 ;  /* 0x000000b697977220 */ /* 0x000fe20000410000 */
[----:B------:R2:W-:Y:S01]  /*fd60*/  STSM.16.M88.4 [R23+0x36400], R152 ;  /* 0x0364009817007844 */ /* 0x0005e20000000200 */
[----:B------:R-:W-:Y:S01]  /*fd70*/  FFMA.FTZ R8, R11, R3, R8 ;  /* 0x000000030b087223 */ /* 0x000fe20000010008 */
[----:B------:R-:W-:Y:S01]  /*fd80*/  FFMA.FTZ R179, R182, R4, R179 ;  /* 0x00000004b6b37223 */ /* 0x000fe200000100b3 */
[----:B------:R-:W-:Y:S01]  /*fd90*/  ISETP.GT.AND P2, PT, R6, R190, PT ;  /* 0x000000be0600720c */ /* 0x000fe20003f44270 */
[----:B------:R-:W-:Y:S01]  /*fda0*/  MUFU.EX2 R217, R217 ;  /* 0x000000d900d97308 */ /* 0x000fe20000000800 */
[----:B------:R2:W-:Y:S01]  /*fdb0*/  STSM.16.M88.4 [R186], R156 ;  /* 0x0000009cba007844 */ /* 0x0005e20000000200 */
[----:B------:R-:W-:Y:S01]  /*fdc0*/  FADD.FTZ R8, R9, R8 ;  /* 0x0000000809087221 */ /* 0x000fe20000010000 */
[----:B------:R-:W-:Y:S01]  /*fdd0*/  FADD.FTZ R179, R180, R179 ;  /* 0x000000b3b4b37221 */ /* 0x000fe20000010000 */
[----:B------:R-:W-:Y:S01]  /*fde0*/  UMOV UR7, UR36 ;  /* 0x0000002400077c82 */ /* 0x000fe20008000000 */
[----:B------:R2:W-:Y:S01]  /*fdf0*/  STSM.16.M88.4 [R184], R160 ;  /* 0x000000a0b8007844 */ /* 0x0005e20000000200 */
[----:B------:R-:W-:Y:S01]  /*fe00*/  FADD.FTZ R13, R13, R8 ;  /* 0x000000080d0d7221 */ /* 0x000fe20000010000 */
[----:B------:R-:W-:Y:S01]  /*fe10*/  FADD.FTZ R12, R12, R179 ;  /* 0x000000b30c0c7221 */ /* 0x000fe20000010000 */
[----:B------:R-:W0:Y:S01]  /*fe20*/  MUFU.EX2 R220, R220 ;  /* 0x000000dc00dc7308 */ /* 0x000e220000000800 */
[----:B-1----:R-:W-:Y:S01]  /*fe30*/  F2FP.BF16.F32.PACK_AB R166, R178, R177 ;  /* 0x000000b1b2a6723e */ /* 0x002fe200000010ff */
[----:B------:R-:W-:Y:S01]  /*fe40*/  FADD.FTZ R14, R14, R13 ;  /* 0x0000000d0e0e7221 */ /* 0x000fe20000010000 */
[----:B------:R-:W-:Y:S01]  /*fe50*/  FADD.FTZ R181, R181, R12 ;  /* 0x0000000cb5b57221 */ /* 0x000fe20000010000 */
[----:B------:R-:W-:-:S02]  /*fe60*/  VIADD R6, R6, 0xffffffff ;  /* 0xffffffff06067836 */ /* 0x000fc40000000000 */
[----:B------:R-:W-:Y:S01]  /*fe70*/  FADD.FTZ R15, R15, R14 ;  /* 0x0000000e0f0f7221 */ /* 0x000fe20000010000 */
[----:B------:R-:W-:Y:S01]  /*fe80*/  FADD.FTZ R170, R170, R181 ;  /* 0x000000b5aaaa7221 */ /* 0x000fe20000010000 */
[----:B------:R-:W-:Y:S01]  /*fe90*/  MUFU.EX2 R219, R219 ;  /* 0x000000db00db7308 */ /* 0x000fe20000000800 */
[----:B------:R-:W-:Y:S02]  /*fea0*/  IMAD.MOV.U32 R11, RZ, RZ, R5 ;  /* 0x000000ffff0b7224 */ /* 0x000fe400078e0005 */
[----:B------:R-:W-:Y:S01]  /*feb0*/  FADD.FTZ R20, R20, R15 ;  /* 0x0000000f14147221 */ /* 0x000fe20000010000 */
        /* <DEDUP_REMOVED lines=14> */
[----:B-1----:R-:W-:Y:S02]  /*ffa0*/  F2FP.BF16.F32.PACK_AB R167, R222, R219 ;  /* 0x000000dbdea7723e */ /* 0x002fe400000010ff */
        /* <DEDUP_REMOVED lines=10> */
[----:B------:R-:W-:-:S03]  /*10050*/  FADD.FTZ R3, R177, R176 ;  /* 0x000000b0b1037221 */ /* 0x000fc60000010000 */
[----:B------:R-:W-:Y:S01]  /*10060*/  FADD.FTZ R219, R219, R220 ;  /* 0x000000dcdbdb7221 */ /* 0x000fe20000010000 */
[----:B------:R-:W-:-:S03]  /*10070*/  FADD.FTZ R3, R178, R3 ;  /* 0x00000003b2037221 */ /* 0x000fc60000010000 */
[----:B------:R-:W-:Y:S01]  /*10080*/  FADD.FTZ R4, R222, R219 ;  /* 0x000000dbde047221 */ /* 0x000fe20000010000 */
[----:B------:R-:W-:Y:S02]  /*10090*/  WARPGROUP.DEPBAR.LE gsb0, 0x0 ;  /* 0x00008000000079c5 */ /* 0x000fe40000010000 */
[----:B------:R-:W-:-:S15]  /*100a0*/  WARPGROUP.ARRIVE ;  /* 0x00000000000079c5 */ /* 0x000fde0000000000 */
        /* <DEDUP_REMOVED lines=23> */
.L_x_6412:
[----:B------:R-:W1:Y:S01]  /*10220*/  SHFL.BFLY PT, R0, R3, 0x2, 0x1f ;  /* 0x0c401f0003007f89 */ /* 0x000e6200000e0000 */
[----:B------:R-:W-:Y:S02]  /*10230*/  IMAD.MOV R13, RZ, RZ, -R22 ;  /* 0x000000ffff0d7224 */ /* 0x000fe400078e0a16 */
[----:B------:R-:W-:Y:S01]  /*10240*/  IMAD.MOV.U32 R6, RZ, RZ, RZ ;  /* 0x000000ffff067224 */ /* 0x000fe200078e00ff */
[----:B------:R-:W3:Y:S01]  /*10250*/  SHFL.BFLY PT, R9, R4, 0x2, 0x1f ;  /* 0x0c401f0004097f89 */ /* 0x000ee200000e0000 */
[----:B------:R-:W-:Y:S01]  /*10260*/  IMAD.U32 R16, RZ, RZ, UR19 ;  /* 0x00000013ff107e24 */ /* 0x000fe2000f8e00ff */
[----:B------:R-:W-:Y:S08]  /*10270*/  BAR.ARV 0x8, 0x100 ;  /* 0x0204000000007b1d */ /* 0x000ff00000002000 */
[----:B------:R-:W-:Y:S01]  /*10280*/  BAR.SYNC.DEFER_BLOCKING 0xf, 0x100 ;  /* 0x03c4000000007b1d */ /* 0x000fe20000010000 */
[----:B------:R-:W-:Y:S01]  /*10290*/  ISETP.NE.AND P0, PT, R18, R13, PT ;  /* 0x0000000d1200720c */ /* 0x000fe20003f05270 */
[----:B------:R-:W-:-:S02]  /*102a0*/  IMAD.U32 R13, RZ, RZ, UR19 ;  /* 0x00000013ff0d7e24 */ /* 0x000fc4000f8e00ff */
[----:B------:R-:W-:Y:S02]  /*102b0*/  IMAD.MOV.U32 R20, RZ, RZ, -0x800000 ;  /* 0xff800000ff147424 */ /* 0x000fe400078e00ff */
[----:B------:R-:W-:Y:S02]  /*102c0*/  VIADD R200, R200, 0x1 ;  /* 0x00000001c8c87836 */ /* 0x000fe40000000000 */
[----:B-1----:R-:W-:Y:S01]  /*102d0*/  FADD.FTZ R8, R0, R3 ;  /* 0x0000000300087221 */ /* 0x002fe20000010000 */
[----:B---3--:R-:W-:-:S04]  /*102e0*/  FADD.FTZ R9, R9, R4 ;  /* 0x0000000409097221 */ /* 0x008fc80000010000 */
[----:B------:R-:W1:Y:S01]  /*102f0*/  SHFL.BFLY PT, R11, R8, 0x1, 0x1f ;  /* 0x0c201f00080b7f89 */ /* 0x000e6200000e0000 */
[----:B------:R-:W-:Y:S01]  /*10300*/  IMAD.U32 R4, RZ, RZ, UR36 ;  /* 0x00000024ff047e24 */ /* 0x000fe2000f8e00ff */
[----:B------:R-:W-:Y:S02]  /*10310*/  UIADD3 UR36, UR36, 0x1, URZ ;  /* 0x0000000124247890 */ /* 0x000fe4000fffe03f */
[----:B------:R-:W3:Y:S01]  /*10320*/  SHFL.BFLY PT, R0, R9, 0x1, 0x1f ;  /* 0x0c201f0009007f89 */ /* 0x000ee200000e0000 */
[----:B------:R-:W-:Y:S01]  /*10330*/  @!P0 IMAD R3, R4, 0x40, R19 ;  /* 0x0000004004038824 */ /* 0x000fe200078e0213 */
[----:B------:R-:W-:Y:S01]  /*10340*/  UISETP.NE.AND UP0, UPT, UR36, 0x2, UPT ;  /* 0x000000022400788c */ /* 0x000fe2000bf05270 */
[----:B------:R-:W-:-:S03]  /*10350*/  IMAD.MOV.U32 R4, RZ, RZ, RZ ;  /* 0x000000ffff047224 */ /* 0x000fc600078e00ff */
[----:B------:R-:W-:Y:S02]  /*10360*/  USEL UR4, URZ, 0x1, UP0 ;  /* 0x000000013f047887 */ /* 0x000fe40008000000 */
[----:B------:R-:W-:-:S04]  /*10370*/  USEL UR36, UR36, URZ, UP0 ;  /* 0x0000003f24247287 */ /* 0x000fc80008000000 */
[----:B------:R-:W-:Y:S01]  /*10380*/  LOP3.LUT R2, R2, UR4, RZ, 0x3c, !PT ;  /* 0x0000000402027c12 */ /* 0x000fe2000f8e3cff */
[----:B-1----:R-:W-:Y:S01]  /*10390*/  FADD.FTZ R11, R8, R11 ;  /* 0x0000000b080b7221 */ /* 0x002fe20000010000 */
[----:B---3--:R-:W-:-:S04]  /*103a0*/  FADD.FTZ R0, R9, R0 ;  /* 0x0000000009007221 */ /* 0x008fc80000010000 */
[----:B------:R-:W-:Y:S02]  /*103b0*/  FSETP.NE.FTZ.AND P1, PT, R11, RZ, PT ;  /* 0x000000ff0b00720b */ /* 0x000fe40003f35000 */
[----:B------:R-:W-:Y:S01]  /*103c0*/  @!P0 LEA R9, R3, UR37, 0x2 ;  /* 0x0000002503098c11 */ /* 0x000fe2000f8e10ff */
[----:B------:R-:W-:Y:S01]  /*103d0*/  IMAD.MOV.U32 R3, RZ, RZ, -0x800000 ;  /* 0xff800000ff037424 */ /* 0x000fe200078e00ff */
[----:B------:R-:W-:-:S09]  /*103e0*/  FSETP.NE.FTZ.AND P2, PT, R0, RZ, PT ;  /* 0x000000ff0000720b */ /* 0x000fd20003f55000 */
[----:B------:R-:W1:Y:S04]  /*103f0*/  @P1 MUFU.RCP R6, R11 ;  /* 0x0000000b00061308 */ /* 0x000e680000001000 */
[----:B------:R-:W-:-:S04]  /*10400*/  @P2 FMUL.FTZ R16, R16, 0.69314718246459960938 ;  /* 0x3f31721810102820 */ /* 0x000fc80000410000 */
[----:B------:R-:W3:Y:S08]  /*10410*/  @P2 MUFU.RCP R4, R0 ;  /* 0x0000000000042308 */ /* 0x000ef00000001000 */
[----:B------:R-:W4:Y:S01]  /*10420*/  @P1 MUFU.LG2 R17, R11 ;  /* 0x0000000b00111308 */ /* 0x000f220000000c00 */
[-C--:B-1----:R-:W-:Y:S01]  /*10430*/  FMUL.FTZ R170, R32, R6.reuse ;  /* 0x0000000620aa7220 */ /* 0x082fe20000410000 */
[----:B------:R1:W-:Y:S01]  /*10440*/  @!P0 STS [R9+0x38400], R6 ;  /* 0x0384000609008388 */ /* 0x0003e20000000800 */
[-C--:B------:R-:W-:Y:S01]  /*10450*/  FMUL.FTZ R172, R24, R6.reuse ;  /* 0x0000000618ac7220 */ /* 0x080fe20000410000 */
[-C--:B------:R-:W-:Y:S01]  /*10460*/  FMUL.FTZ R171, R28, R6.reuse ;  /* 0x000000061cab7220 */ /* 0x080fe20000410000 */
[-C--:B------:R-:W-:Y:S01]  /*10470*/  FMUL.FTZ R8, R25, R6.reuse ;  /* 0x0000000619087220 */ /* 0x080fe20000410000 */
[-C--:B--2---:R-:W-:Y:S01]  /*10480*/  FMUL.FTZ R10, R29, R6.reuse ;  /* 0x000000061d0a7220 */ /* 0x084fe20000410000 */
[-C--:B0-----:R-:W-:Y:S01]  /*10490*/  FMUL.FTZ R167, R33, R6.reuse ;  /* 0x0000000621a77220 */ /* 0x081fe20000410000 */
        /* <DEDUP_REMOVED lines=61> */
[----:B----4-:R-:W-:Y:S01]  /*10870*/  @P1 FMUL.FTZ R17, R17, 0.69314718246459960938 ;  /* 0x3f31721811111820 */ /* 0x010fe20000410000 */
[----:B0-----:R-:W-:Y:S01]  /*10880*/  @P2 FMUL.FTZ R33, R32, 0.69314718246459960938 ;  /* 0x3f31721820212820 */ /* 0x001fe20000410000 */
[-C--:B------:R-:W-:Y:S01]  /*10890*/  FMUL.FTZ R0, R83, R4.reuse ;  /* 0x0000000453007220 */ /* 0x080fe20000410000 */
[-C--:B------:R-:W-:Y:S01]  /*108a0*/  FMUL.FTZ R13, R42, R4.reuse ;  /* 0x000000042a0d7220 */ /* 0x080fe20000410000 */
[-C--:B------:R-:W-:Y:S01]  /*108b0*/  FMUL.FTZ R15, R46, R4.reuse ;  /* 0x000000042e0f7220 */ /* 0x080fe20000410000 */
[-C--:B------:R-:W-:Y:S01]  /*108c0*/  FMUL.FTZ R25, R50, R4.reuse ;  /* 0x0000000432197220 */ /* 0x080fe20000410000 */
[-C--:B------:R-:W-:Y:S01]  /*108d0*/  FMUL.FTZ R29, R58, R4.reuse ;  /* 0x000000043a1d7220 */ /* 0x080fe20000410000 */
[-C--:B------:R-:W-:Y:S01]  /*108e0*/  FMUL.FTZ R83, R86, R4.reuse ;  /* 0x0000000456537220 */ /* 0x080fe20000410000 */
[----:B------:R-:W-:Y:S01]  /*108f0*/  PLOP3.LUT P0, PT, PT, PT, PT, 0x8, 0x0 ;  /* 0x000000000000781c */ /* 0x000fe20003f0e170 */
        /* <DEDUP_REMOVED lines=61> */
.L_x_6350:
[----:B------:R-:W0:Y:S08]  /*10cd0*/  S2UR UR4, SR_CgaCtaId ;  /* 0x00000000000479c3 */ /* 0x000e300000008800 */
[----:B------:R-:W-:Y:S06]  /*10ce0*/  BAR.SYNC.DEFER_BLOCKING 0x5, 0x180 ;  /* 0x0146000000007b1d */ /* 0x000fec0000010000 */
[----:B------:R-:W-:Y:S01]  /*10cf0*/  UMOV UR37, 0x400 ;  /* 0x0000040000257882 */ /* 0x000fe20000000000 */
[----:B------:R-:W-:Y:S01]  /*10d00*/  BSSY B0, `(.L_x_6430) ;  /* 0x00002da000007945 */ /* 0x000fe20003800000 */
[----:B0-----:R-:W-:-:S09]  /*10d10*/  ULEA UR37, UR4, UR37, 0x18 ;  /* 0x0000002504257291 */ /* 0x001fd2000f8ec03f */
[----:B------:R-:W0:Y:S02]  /*10d20*/  LDS.128 R4, [UR37+0x388d0] ;  /* 0x0388d025ff047984 */ /* 0x000e240008000c00 */
[----:B0-----:R-:W-:Y:S01]  /*10d30*/  R2UR UR4, R5 ;  /* 0x00000000050472ca */ /* 0x001fe200000e0000 */
        /* <DEDUP_REMOVED lines=21> */
[----:B------:R-:W-:-:S02]  /*10e90*/  F2FP.BF16.F32.PACK_AB R65, R67, R66 ;  /* 0x000000424341723e */ /* 0x000fc400000010ff */
[----:B------:R-:W-:Y:S01]  /*10ea0*/  F2FP.BF16.F32.PACK_AB R72, R73, R72 ;  /* 0x000000484948723e */ /* 0x000fe200000010ff */
[----:B------:R-:W-:Y:S01]  /*10eb0*/  IMAD.WIDE R122, R204, 0x2, R174 ;  /* 0x00000002cc7a7825 */ /* 0x000fe200078e02ae */
[----:B------:R-:W-:Y:S02]  /*10ec0*/  F2FP.BF16.F32.PACK_AB R66, R69, R68 ;  /* 0x000000444542723e */ /* 0x000fe400000010ff */
[----:B------:R-:W-:Y:S02]  /*10ed0*/  F2FP.BF16.F32.PACK_AB R67, R71, R70 ;  /* 0x000000464743723e */ /* 0x000fe400000010ff */
[C---:B------:R-:W-:Y:S02]  /*10ee0*/  IADD3 R173, P1, R122.reuse, 0x20, RZ ;  /* 0x000000207aad7810 */ /* 0x040fe40007f3e0ff */
[C---:B------:R-:W-:Y:S02]  /*10ef0*/  LOP3.LUT R5, R122.reuse, 0x380, RZ, 0xc0, !PT ;  /* 0x000003807a057812 */ /* 0x040fe400078ec0ff */
[C---:B------:R-:W-:Y:S01]  /*10f00*/  IADD3 R177, P0, R122.reuse, 0x40, RZ ;  /* 0x000000407ab17810 */ /* 0x040fe20007f1e0ff */
[----:B------:R-:W-:Y:S01]  /*10f10*/  IMAD.X R17, RZ, RZ, R123, P1 ;  /* 0x000000ffff117224 */ /* 0x000fe200008e067b */
[----:B------:R-:W-:-:S02]  /*10f20*/  IADD3 R179, P4, R122, 0x60, RZ ;  /* 0x000000607ab37810 */ /* 0x000fc40007f9e0ff */
        /* <DEDUP_REMOVED lines=29> */
[----:B------:R-:W-:-:S02]  /*11100*/  MOV R168, R122 ;  /* 0x0000007a00a87202 */ /* 0x000fc40000000f00 */
[----:B------:R-:W-:Y:S02]  /*11110*/  LOP3.LUT R123, R30, 0x380, RZ, 0xc0, !PT ;  /* 0x000003801e7b7812 */ /* 0x000fe400078ec0ff */
[----:B------:R-:W-:Y:S01]  /*11120*/  SHF.R.U64 R16, R16, 0x3, RZ ;  /* 0x0000000310107819 */ /* 0x000fe200000012ff */
[----:B------:R0:W-:Y:S01]  /*11130*/  STSM.16.M88.4 [R168], R8 ;  /* 0x00000008a8007844 */ /* 0x0001e20000000200 */
[----:B------:R-:W-:Y:S02]  /*11140*/  SHF.R.U64 R123, R123, 0x3, RZ ;  /* 0x000000037b7b7819 */ /* 0x000fe400000012ff */
[----:B------:R-:W-:Y:S02]  /*11150*/  LOP3.LUT R16, R16, R173, RZ, 0x3c, !PT ;  /* 0x000000ad10107212 */ /* 0x000fe400078e3cff */
[----:B------:R-:W-:Y:S02]  /*11160*/  LOP3.LUT R118, R123, R30, RZ, 0x3c, !PT ;  /* 0x0000001e7b767212 */ /* 0x000fe400078e3cff */
[----:B------:R-:W-:-:S02]  /*11170*/  MOV R123, R16 ;  /* 0x00000010007b7202 */ /* 0x000fc40000000f00 */
[----:B------:R-:W-:Y:S02]  /*11180*/  LOP3.LUT R36, R179, 0x380, RZ, 0xc0, !PT ;  /* 0x00000380b3247812 */ /* 0x000fe400078ec0ff */
[----:B------:R-:W-:Y:S02]  /*11190*/  LOP3.LUT R32, R177, 0x380, RZ, 0xc0, !PT ;  /* 0x00000380b1207812 */ /* 0x000fe400078ec0ff */
[----:B------:R-:W-:Y:S02]  /*111a0*/  LOP3.LUT R27, R4, 0x380, RZ, 0xc0, !PT ;  /* 0x00000380041b7812 */ /* 0x000fe400078ec0ff */
[----:B------:R-:W-:Y:S02]  /*111b0*/  LOP3.LUT R114, R26, 0x380, RZ, 0xc0, !PT ;  /* 0x000003801a727812 */ /* 0x000fe400078ec0ff */
[----:B0-----:R-:W-:Y:S02]  /*111c0*/  F2FP.BF16.F32.PACK_AB R8, R167, R170 ;  /* 0x000000aaa708723e */ /* 0x001fe400000010ff */
[----:B------:R-:W-:-:S02]  /*111d0*/  F2FP.BF16.F32.PACK_AB R9, R35, R34 ;  /* 0x000000222309723e */ /* 0x000fc400000010ff */
[----:B------:R-:W-:Y:S02]  /*111e0*/  F2FP.BF16.F32.PACK_AB R10, R165, R169 ;  /* 0x000000a9a50a723e */ /* 0x000fe400000010ff */
[----:B------:R-:W-:Y:S02]  /*111f0*/  F2FP.BF16.F32.PACK_AB R11, R39, R38 ;  /* 0x00000026270b723e */ /* 0x000fe400000010ff */
[----:B------:R-:W-:Y:S02]  /*11200*/  LOP3.LUT R40, R181, 0x380, RZ, 0xc0, !PT ;  /* 0x00000380b5287812 */ /* 0x000fe400078ec0ff */
[----:B------:R-:W-:Y:S01]  /*11210*/  SHF.R.U64 R36, R36, 0x3, RZ ;  /* 0x0000000324247819 */ /* 0x000fe200000012ff */
[----:B------:R0:W-:Y:S01]  /*11220*/  STSM.16.M88.4 [R123], R8 ;  /* 0x000000087b007844 */ /* 0x0001e20000000200 */
[----:B------:R-:W-:Y:S02]  /*11230*/  SHF.R.U64 R32, R32, 0x3, RZ ;  /* 0x0000000320207819 */ /* 0x000fe400000012ff */
[----:B------:R-:W-:-:S02]  /*11240*/  LOP3.LUT R44, R183, 0x380, RZ, 0xc0, !PT ;  /* 0x00000380b72c7812 */ /* 0x000fc400078ec0ff */
[----:B------:R-:W-:Y:S02]  /*11250*/  SHF.R.U64 R27, R27, 0x3, RZ ;  /* 0x000000031b1b7819 */ /* 0x000fe400000012ff */
[----:B------:R-:W-:Y:S02]  /*11260*/  LOP3.LUT R48, R213, 0x380, RZ, 0xc0, !PT ;  /* 0x00000380d5307812 */ /* 0x000fe400078ec0ff */
[----:B------:R-:W-:Y:S02]  /*11270*/  SHF.R.U64 R171, R114, 0x3, RZ ;  /* 0x0000000372ab7819 */ /* 0x000fe400000012ff */
[----:B------:R-:W-:Y:S02]  /*11280*/  SHF.R.U64 R40, R40, 0x3, RZ ;  /* 0x0000000328287819 */ /* 0x000fe400000012ff */
[----:B------:R-:W-:Y:S02]  /*11290*/  LOP3.LUT R52, R215, 0x380, RZ, 0xc0, !PT ;  /* 0x00000380d7347812 */ /* 0x000fe400078ec0ff */
[----:B------:R-:W-:Y:S01]  /*112a0*/  LOP3.LUT R36, R36, R179, RZ, 0x3c, !PT ;  /* 0x000000b324247212 */ /* 0x000fe200078e3cff */
[----:B0-----:R-:W0:Y:S01]  /*112b0*/  LDC.64 R8, c[0x0][0xd00] ;  /* 0x00034000ff087b82 */ /* 0x001e220000000a00 */
[----:B------:R-:W-:-:S02]  /*112c0*/  LOP3.LUT R94, R217, 0x380, RZ, 0xc0, !PT ;  /* 0x00000380d95e7812 */ /* 0x000fc400078ec0ff */
[----:B------:R-:W-:Y:S02]  /*112d0*/  LOP3.LUT R173, R98, 0x380, RZ, 0xc0, !PT ;  /* 0x0000038062ad7812 */ /* 0x000fe400078ec0ff */
[----:B------:R-:W-:Y:S02]  /*112e0*/  LOP3.LUT R32, R32, R177, RZ, 0x3c, !PT ;  /* 0x000000b120207212 */ /* 0x000fe400078e3cff */
[----:B------:R-:W-:Y:S02]  /*112f0*/  SHF.R.U64 R44, R44, 0x3, RZ ;  /* 0x000000032c2c7819 */ /* 0x000fe400000012ff */
[----:B------:R-:W-:Y:S02]  /*11300*/  LOP3.LUT R179, R106, 0x380, RZ, 0xc0, !PT ;  /* 0x000003806ab37812 */ /* 0x000fe400078ec0ff */
[----:B------:R-:W-:Y:S02]  /*11310*/  LOP3.LUT R114, R27, R4, RZ, 0x3c, !PT ;  /* 0x000000041b727212 */ /* 0x000fe400078e3cff */
[----:B------:R-:W-:-:S02]  /*11320*/  SHF.R.U64 R48, R48, 0x3, RZ ;  /* 0x0000000330307819 */ /* 0x000fc400000012ff */
[----:B------:R-:W-:Y:S02]  /*11330*/  LOP3.LUT R177, R102, 0x380, RZ, 0xc0, !PT ;  /* 0x0000038066b17812 */ /* 0x000fe400078ec0ff */
[----:B------:R-:W-:Y:S02]  /*11340*/  LOP3.LUT R4, R171, R26, RZ, 0x3c, !PT ;  /* 0x0000001aab047212 */ /* 0x000fe400078e3cff */
[----:B------:R-:W-:Y:S02]  /*11350*/  LOP3.LUT R40, R40, R181, RZ, 0x3c, !PT ;  /* 0x000000b528287212 */ /* 0x000fe400078e3cff */
[----:B------:R-:W-:Y:S02]  /*11360*/  SHF.R.U64 R52, R52, 0x3, RZ ;  /* 0x0000000334347819 */ /* 0x000fe400000012ff */
[----:B------:R-:W-:Y:S01]  /*11370*/  SHF.R.U64 R94, R94, 0x3, RZ ;  /* 0x000000035e5e7819 */ /* 0x000fe200000012ff */
[----:B0-----:R-:W-:Y:S01]  /*11380*/  IMAD.WIDE R10, R192, 0x4, R8 ;  /* 0x00000004c00a7825 */ /* 0x001fe200078e0208 */
[----:B------:R-:W-:Y:S01]  /*11390*/  LOP3.LUT R181, R110, 0x380, RZ, 0xc0, !PT ;  /* 0x000003806eb57812 */ /* 0x000fe200078ec0ff */
[----:B------:R-:W0:Y:S01]  /*113a0*/  LDC.64 R8, c[0x0][0xd08] ;  /* 0x00034200ff087b82 */ /* 0x000e220000000a00 */
[----:B------:R-:W-:-:S02]  /*113b0*/  SHF.R.U64 R173, R173, 0x3, RZ ;  /* 0x00000003adad7819 */ /* 0x000fc400000012ff */
[----:B------:R-:W-:Y:S02]  /*113c0*/  LOP3.LUT R44, R44, R183, RZ, 0x3c, !PT ;  /* 0x000000b72c2c7212 */ /* 0x000fe400078e3cff */
[----:B------:R-:W-:Y:S02]  /*113d0*/  SHF.R.U64 R179, R179, 0x3, RZ ;  /* 0x00000003b3b37819 */ /* 0x000fe400000012ff */
[----:B------:R-:W-:Y:S02]  /*113e0*/  LOP3.LUT R48, R48, R213, RZ, 0x3c, !PT ;  /* 0x000000d530307212 */ /* 0x000fe400078e3cff */
[----:B------:R-:W-:Y:S02]  /*113f0*/  SHF.R.U64 R177, R177, 0x3, RZ ;  /* 0x00000003b1b17819 */ /* 0x000fe400000012ff */
[----:B------:R-:W-:Y:S02]  /*11400*/  MOV R122, R32 ;  /* 0x00000020007a7202 */ /* 0x000fe40000000f00 */
[----:B------:R-:W-:-:S02]  /*11410*/  LOP3.LUT R52, R52, R215, RZ, 0x3c, !PT ;  /* 0x000000d734347212 */ /* 0x000fc400078e3cff */
[----:B------:R-:W-:Y:S01]  /*11420*/  MOV R36, R36 ;  /* 0x0000002400247202 */ /* 0x000fe20000000f00 */
[----:B------:R1:W-:Y:S01]  /*11430*/  STSM.16.M88.4 [R122], R12 ;  /* 0x0000000c7a007844 */ /* 0x0003e20000000200 */
[----:B------:R-:W-:Y:S02]  /*11440*/  F2FP.BF16.F32.PACK_AB R26, R28, R160 ;  /* 0x000000a01c1a723e */ /* 0x000fe400000010ff */
[----:B------:R-:W-:Y:S02]  /*11450*/  F2FP.BF16.F32.PACK_AB R27, R55, R54 ;  /* 0x00000036371b723e */ /* 0x000fe400000010ff */
[----:B------:R-:W-:Y:S02]  /*11460*/  MOV R32, R4 ;  /* 0x0000000400207202 */ /* 0x000fe40000000f00 */
[----:B------:R-:W-:Y:S01]  /*11470*/  LOP3.LUT R94, R94, R217, RZ, 0x3c, !PT ;  /* 0x000000d95e5e7212 */ /* 0x000fe200078e3cff */
[----:B------:R-:W2:Y:S01]  /*11480*/  LDC.64 R4, c[0x0][0xd00] ;  /* 0x00034000ff047b82 */ /* 0x000ea20000000a00 */
[----:B0-----:R-:W-:Y:S01]  /*11490*/  ISETP.NE.U32.AND P6, PT, R8, RZ, PT ;  /* 0x000000ff0800720c */ /* 0x001fe20003fc5070 */
[----:B------:R0:W-:Y:S01]  /*114a0*/  STSM.16.M88.4 [R36], R24 ;  /* 0x0000001824007844 */ /* 0x0001e20000000200 */
[----:B------:R-:W-:-:S02]  /*114b0*/  SHF.R.U64 R181, R181, 0x3, RZ ;  /* 0x00000003b5b57819 */ /* 0x000fc400000012ff */
[----:B------:R-:W-:Y:S02]  /*114c0*/  ISETP.NE.AND.EX P6, PT, R9, RZ, PT, P6 ;  /* 0x000000ff0900720c */ /* 0x000fe40003fc5360 */
[----:B------:R-:W-:Y:S02]  /*114d0*/  LOP3.LUT R98, R173, R98, RZ, 0x3c, !PT ;  /* 0x00000062ad627212 */ /* 0x000fe400078e3cff */
[----:B------:R-:W-:Y:S02]  /*114e0*/  MOV R40, R40 ;  /* 0x0000002800287202 */ /* 0x000fe40000000f00 */
[----:B------:R-:W-:Y:S02]  /*114f0*/  F2FP.BF16.F32.PACK_AB R28, R57, R153 ;  /* 0x00000099391c723e */ /* 0x000fe400000010ff */
[----:B------:R-:W-:Y:S02]  /*11500*/  F2FP.BF16.F32.PACK_AB R30, R61, R60 ;  /* 0x0000003c3d1e723e */ /* 0x000fe400000010ff */
[----:B------:R-:W-:-:S02]  /*11510*/  LOP3.LUT R106, R179, R106, RZ, 0x3c, !PT ;  /* 0x0000006ab36a7212 */ /* 0x000fc400078e3cff */
[----:B------:R-:W-:Y:S01]  /*11520*/  MOV R44, R44 ;  /* 0x0000002c002c7202 */ /* 0x000fe20000000f00 */
[----:B------:R3:W-:Y:S01]  /*11530*/  STSM.16.M88.4 [R40], R28 ;  /* 0x0000001c28007844 */ /* 0x0007e20000000200 */
[----:B------:R-:W-:Y:S01]  /*11540*/  F2FP.BF16.F32.PACK_AB R73, R75, R74 ;  /* 0x0000004a4b49723e */ /* 0x000fe200000010ff */
[----:B------:R-:W4:Y:S01]  /*11550*/  @P6 LDC.64 R8, c[0x0][0xd08] ;  /* 0x00034200ff086b82 */ /* 0x000f220000000a00 */
[----:B------:R-:W-:Y:S01]  /*11560*/  F2FP.BF16.F32.PACK_AB R80, R81, R80 ;  /* 0x000000505150723e */ /* 0x000fe200000010ff */
[----:B------:R-:W-:Y:S01]  /*11570*/  STSM.16.M88.4 [R44], R64 ;  /* 0x000000402c007844 */ /* 0x000fe20000000200 */
[----:B------:R-:W-:Y:S02]  /*11580*/  LOP3.LUT R102, R177, R102, RZ, 0x3c, !PT ;  /* 0x00000066b1667212 */ /* 0x000fe400078e3cff */
        /* <DEDUP_REMOVED lines=15> */
[----:B------:R-:W-:Y:S01]  /*11680*/  ULDC UR5, c[0x0][0xb88] ;  /* 0x0002e20000057ab9 */ /* 0x000fe20000000800 */
[----:B------:R-:W-:Y:S01]  /*11690*/  F2FP.BF16.F32.PACK_AB R82, R85, R84 ;  /* 0x000000545552723e */ /* 0x000fe200000010ff */
[----:B------:R-:W-:Y:S01]  /*116a0*/  IMAD.MOV.U32 R0, RZ, RZ, RZ ;  /* 0x000000ffff007224 */ /* 0x000fe200078e00ff */
[----:B------:R-:W-:-:S02]  /*116b0*/  F2FP.BF16.F32.PACK_AB R89, R91, R90 ;  /* 0x0000005a5b59723e */ /* 0x000fc400000010ff */
[----:B------:R-:W-:Y:S01]  /*116c0*/  LOP3.LUT R110, R181, R110, RZ, 0x3c, !PT ;  /* 0x0000006eb56e7212 */ /* 0x000fe200078e3cff */
[----:B------:R-:W-:Y:S01]  /*116d0*/  STSM.16.M88.4 [R52], R80 ;  /* 0x0000005034007844 */ /* 0x000fe20000000200 */
[----:B------:R-:W-:Y:S02]  /*116e0*/  MOV R94, R94 ;  /* 0x0000005e005e7202 */ /* 0x000fe40000000f00 */
[----:B------:R-:W-:Y:S02]  /*116f0*/  MOV R17, R98 ;  /* 0x0000006200117202 */ /* 0x000fe40000000f00 */
[----:B------:R-:W-:Y:S02]  /*11700*/  F2FP.BF16.F32.PACK_AB R90, R93, R92 ;  /* 0x0000005c5d5a723e */ /* 0x000fe400000010ff */
[----:B------:R-:W-:Y:S02]  /*11710*/  F2FP.BF16.F32.PACK_AB R91, R42, R21 ;  /* 0x000000152a5b723e */ /* 0x000fe400000010ff */
[----:B------:R-:W-:-:S02]  /*11720*/  MOV R33, R106 ;  /* 0x0000006a00217202 */ /* 0x000fc40000000f00 */
[----:B------:R-:W-:Y:S01]  /*11730*/  F2FP.BF16.F32.PACK_AB R97, R50, R46 ;  /* 0x0000002e3261723e */ /* 0x000fe200000010ff */
[----:B------:R-:W-:Y:S01]  /*11740*/  STSM.16.M88.4 [R94], R88 ;  /* 0x000000585e007844 */ /* 0x000fe20000000200 */
[----:B------:R-:W-:Y:S02]  /*11750*/  F2FP.BF16.F32.PACK_AB R98, R101, R100 ;  /* 0x000000646562723e */ /* 0x000fe400000010ff */
[----:B------:R-:W-:Y:S02]  /*11760*/  F2FP.BF16.F32.PACK_AB R99, R58, R56 ;  /* 0x000000383a63723e */ /* 0x000fe400000010ff */
[----:B------:R-:W-:Y:S02]  /*11770*/  MOV R102, R102 ;  /* 0x0000006600667202 */ /* 0x000fe40000000f00 */
[----:B------:R-:W-:Y:S01]  /*11780*/  MOV R16, R114 ;  /* 0x0000007200107202 */ /* 0x000fe20000000f00 */
[----:B------:R-:W-:Y:S01]  /*11790*/  STSM.16.M88.4 [R17], R96 ;  /* 0x0000006011007844 */ /* 0x000fe20000000200 */
[----:B------:R-:W-:-:S02]  /*117a0*/  F2FP.BF16.F32.PACK_AB R105, R152, R86 ;  /* 0x000000569869723e */ /* 0x000fc400000010ff */
[----:B------:R-:W-:Y:S02]  /*117b0*/  F2FP.BF16.F32.PACK_AB R106, R109, R108 ;  /* 0x0000006c6d6a723e */ /* 0x000fe400000010ff */
[----:B------:R-:W-:Y:S02]  /*117c0*/  F2FP.BF16.F32.PACK_AB R107, R155, R154 ;  /* 0x0000009a9b6b723e */ /* 0x000fe400000010ff */
[----:B------:R-:W-:Y:S02]  /*117d0*/  F2FP.BF16.F32.PACK_AB R113, R157, R156 ;  /* 0x0000009c9d71723e */ /* 0x000fe400000010ff */
[----:B------:R-:W-:Y:S01]  /*117e0*/  F2FP.BF16.F32.PACK_AB R114, R117, R116 ;  /* 0x000000747572723e */ /* 0x000fe200000010ff */
[----:B------:R-:W-:Y:S01]  /*117f0*/  STSM.16.M88.4 [R102], R104 ;  /* 0x0000006866007844 */ /* 0x000fe20000000200 */
[----:B------:R-:W-:Y:S02]  /*11800*/  F2FP.BF16.F32.PACK_AB R115, R159, R158 ;  /* 0x0000009e9f73723e */ /* 0x000fe400000010ff */
[----:B------:R-:W-:-:S02]  /*11810*/  MOV R110, R110 ;  /* 0x0000006e006e7202 */ /* 0x000fc40000000f00 */
[----:B------:R-:W-:Y:S01]  /*11820*/  F2FP.BF16.F32.PACK_AB R121, R162, R161 ;  /* 0x000000a1a279723e */ /* 0x000fe200000010ff */
[----:B------:R3:W-:Y:S01]  /*11830*/  STSM.16.M88.4 [R33], R112 ;  /* 0x0000007021007844 */ /* 0x0007e20000000200 */
[----:B-1----:R-:W-:Y:S02]  /*11840*/  F2FP.BF16.F32.PACK_AB R122, R125, R124 ;  /* 0x0000007c7d7a723e */ /* 0x002fe400000010ff */
[----:B------:R-:W-:Y:S02]  /*11850*/  F2FP.BF16.F32.PACK_AB R123, R127, R126 ;  /* 0x0000007e7f7b723e */ /* 0x000fe400000010ff */
[----:B------:R-:W-:Y:S02]  /*11860*/  F2FP.BF16.F32.PACK_AB R129, R131, R130 ;  /* 0x000000828381723e */ /* 0x000fe400000010ff */
[----:B------:R-:W-:Y:S01]  /*11870*/  F2FP.BF16.F32.PACK_AB R130, R133, R132 ;  /* 0x000000848582723e */ /* 0x000fe200000010ff */
[----:B------:R-:W-:Y:S01]  /*11880*/  STSM.16.M88.4 [R110], R120 ;  /* 0x000000786e007844 */ /* 0x000fe20000000200 */
[----:B------:R-:W-:-:S02]  /*11890*/  F2FP.BF16.F32.PACK_AB R131, R135, R134 ;  /* 0x000000868783723e */ /* 0x000fc400000010ff */
[----:B------:R-:W-:Y:S02]  /*118a0*/  F2FP.BF16.F32.PACK_AB R137, R139, R138 ;  /* 0x0000008a8b89723e */ /* 0x000fe400000010ff */
[----:B------:R-:W-:Y:S01]  /*118b0*/  MOV R118, R118 ;  /* 0x0000007600767202 */ /* 0x000fe20000000f00 */
[----:B------:R-:W-:Y:S01]  /*118c0*/  STSM.16.M88.4 [R16], R128 ;  /* 0x0000008010007844 */ /* 0x000fe20000000200 */
[----:B------:R-:W-:Y:S02]  /*118d0*/  F2FP.BF16.F32.PACK_AB R138, R141, R140 ;  /* 0x0000008c8d8a723e */ /* 0x000fe400000010ff */
[----:B------:R-:W-:Y:S02]  /*118e0*/  F2FP.BF16.F32.PACK_AB R139, R143, R142 ;  /* 0x0000008e8f8b723e */ /* 0x000fe400000010ff */
[----:B------:R-:W-:Y:S02]  /*118f0*/  F2FP.BF16.F32.PACK_AB R145, R147, R146 ;  /* 0x000000929391723e */ /* 0x000fe400000010ff */
[----:B------:R-:W-:Y:S01]  /*11900*/  F2FP.BF16.F32.PACK_AB R146, R149, R148 ;  /* 0x000000949592723e */ /* 0x000fe200000010ff */
[----:B------:R-:W-:Y:S01]  /*11910*/  STSM.16.M88.4 [R118], R136 ;  /* 0x0000008876007844 */ /* 0x000fe20000000200 */
[----:B------:R-:W-:-:S02]  /*11920*/  F2FP.BF16.F32.PACK_AB R147, R151, R150 ;  /* 0x000000969793723e */ /* 0x000fc400000010ff */
[----:B--2---:R-:W-:-:S03]  /*11930*/  ISETP.NE.U32.AND P0, PT, R4, RZ, PT ;  /* 0x000000ff0400720c */ /* 0x004fc60003f05070 */
[----:B------:R1:W-:Y:S01]  /*11940*/  STSM.16.M88.4 [R32], R144 ;  /* 0x0000009020007844 */ /* 0x0003e20000000200 */
[----:B------:R-:W-:Y:S01]  /*11950*/  BAR.SYNC.DEFER_BLOCKING 0x1, 0x100 ;  /* 0x0044000000007b1d */ /* 0x000fe20000010000 */
[----:B------:R-:W-:Y:S01]  /*11960*/  ISETP.NE.AND.EX P0, PT, R5, RZ, PT, P0 ;  /* 0x000000ff0500720c */ /* 0x000fe20003f05300 */
[----:B------:R-:W-:Y:S02]  /*11970*/  IMAD.U32 R4, RZ, RZ, UR5 ;  /* 0x00000005ff047e24 */ /* 0x000fe4000f8e00ff */
[----:B----4-:R-:W-:-:S10]  /*11980*/  @P6 IMAD.WIDE R8, R192, 0x4, R8 ;  /* 0x00000004c0086825 */ /* 0x010fd400078e0208 */
[----:B------:R2:W5:Y:S01]  /*11990*/  @P0 LDG.E R0, desc[UR38][R10.64] ;  /* 0x000000260a000981 */ /* 0x000562000c1e1900 */
[----:B------:R-:W-:-:S03]  /*119a0*/  IMAD R5, R199, 0x40, R187 ;  /* 0x00000040c7057824 */ /* 0x000fc600078e02bb */
[----:B------:R2:W5:Y:S01]  /*119b0*/  @P6 LDG.E R4, desc[UR38][R8.64] ;  /* 0x0000002608046981 */ /* 0x000562000c1e1900 */
[----:B------:R-:W-:-:S03]  /*119c0*/  IMAD.WIDE R174, R5, 0x2, R174 ;  /* 0x0000000205ae7825 */ /* 0x000fc600078e02ae */
[C---:B------:R-:W-:Y:S02]  /*119d0*/  IADD3 R13, P1, R174.reuse, 0x1000, RZ ;  /* 0x00001000ae0d7810 */ /* 0x040fe40007f3e0ff */
[C---:B0-----:R-:W-:Y:S02]  /*119e0*/  IADD3 R25, P2, R174.reuse, 0x2000, RZ ;  /* 0x00002000ae197810 */ /* 0x041fe40007f5e0ff */
[C---:B---3--:R-:W-:Y:S02]  /*119f0*/  IADD3 R29, P3, R174.reuse, 0x3000, RZ ;  /* 0x00003000ae1d7810 */ /* 0x048fe40007f7e0ff */
[----:B------:R-:W-:Y:S02]  /*11a00*/  IADD3 R33, P4, R174, 0x4000, RZ ;  /* 0x00004000ae217810 */ /* 0x000fe40007f9e0ff */
[----:B------:R-:W-:Y:S02]  /*11a10*/  LOP3.LUT R12, R13, 0x380, RZ, 0xc0, !PT ;  /* 0x000003800d0c7812 */ /* 0x000fe400078ec0ff */
[----:B------:R-:W-:-:S02]  /*11a20*/  LOP3.LUT R24, R25, 0x380, RZ, 0xc0, !PT ;  /* 0x0000038019187812 */ /* 0x000fc400078ec0ff */
[----:B------:R-:W-:Y:S02]  /*11a30*/  LOP3.LUT R28, R29, 0x380, RZ, 0xc0, !PT ;  /* 0x000003801d1c7812 */ /* 0x000fe400078ec0ff */
[----:B-1----:R-:W-:Y:S02]  /*11a40*/  LOP3.LUT R32, R33, 0x380, RZ, 0xc0, !PT ;  /* 0x0000038021207812 */ /* 0x002fe400078ec0ff */
        /* <DEDUP_REMOVED lines=18> */
[----:B------:R-:W-:Y:S02]  /*11b70*/  LOP3.LUT R36, R37, 0x380, RZ, 0xc0, !PT ;  /* 0x0000038025247812 */ /* 0x000fe400078ec0ff */
[----:B------:R-:W-:-:S02]  /*11b80*/  LOP3.LUT R40, R41, 0x380, RZ, 0xc0, !PT ;  /* 0x0000038029287812 */ /* 0x000fc400078ec0ff */
[----:B------:R-:W-:Y:S02]  /*11b90*/  LOP3.LUT R44, R45, 0x380, RZ, 0xc0, !PT ;  /* 0x000003802d2c7812 */ /* 0x000fe400078ec0ff */
[----:B------:R-:W-:Y:S02]  /*11ba0*/  LOP3.LUT R48, R49, 0x380, RZ, 0xc0, !PT ;  /* 0x0000038031307812 */ /* 0x000fe400078ec0ff */
[----:B------:R-:W-:Y:S02]  /*11bb0*/  LOP3.LUT R52, R53, 0x380, RZ, 0xc0, !PT ;  /* 0x0000038035347812 */ /* 0x000fe400078ec0ff */
[----:B------:R-:W-:Y:S02]  /*11bc0*/  IADD3 R57, P5, R174, 0xa000, RZ ;  /* 0x0000a000ae397810 */ /* 0x000fe40007fbe0ff */
[----:B------:R-:W-:Y:S02]  /*11bd0*/  SHF.R.U64 R36, R36, 0x3, RZ ;  /* 0x0000000324247819 */ /* 0x000fe400000012ff */
[----:B------:R-:W-:-:S02]  /*11be0*/  SHF.R.U64 R40, R40, 0x3, RZ ;  /* 0x0000000328287819 */ /* 0x000fc400000012ff */
[----:B------:R-:W-:Y:S02]  /*11bf0*/  SHF.R.U64 R44, R44, 0x3, RZ ;  /* 0x000000032c2c7819 */ /* 0x000fe400000012ff */
[----:B------:R-:W-:Y:S02]  /*11c00*/  SHF.R.U64 R48, R48, 0x3, RZ ;  /* 0x0000000330307819 */ /* 0x000fe400000012ff */
[----:B------:R-:W-:Y:S02]  /*11c10*/  SHF.R.U64 R52, R52, 0x3, RZ ;  /* 0x0000000334347819 */ /* 0x000fe400000012ff */
[----:B------:R-:W-:Y:S02]  /*11c20*/  LOP3.LUT R56, R57, 0x380, RZ, 0xc0, !PT ;  /* 0x0000038039387812 */ /* 0x000fe400078ec0ff */
[----:B------:R-:W-:Y:S02]  /*11c30*/  LOP3.LUT R36, R36, R37, RZ, 0x3c, !PT ;  /* 0x0000002524247212 */ /* 0x000fe400078e3cff */
[----:B------:R-:W-:-:S02]  /*11c40*/  LOP3.LUT R40, R40, R41, RZ, 0x3c, !PT ;  /* 0x0000002928287212 */ /* 0x000fc400078e3cff */
[----:B------:R-:W-:Y:S02]  /*11c50*/  LOP3.LUT R44, R44, R45, RZ, 0x3c, !PT ;  /* 0x0000002d2c2c7212 */ /* 0x000fe400078e3cff */
[----:B------:R-:W-:Y:S02]  /*11c60*/  LOP3.LUT R48, R48, R49, RZ, 0x3c, !PT ;  /* 0x0000003130307212 */ /* 0x000fe400078e3cff */
[----:B------:R-:W-:Y:S02]  /*11c70*/  LOP3.LUT R52, R52, R53, RZ, 0x3c, !PT ;  /* 0x0000003534347212 */ /* 0x000fe400078e3cff */
[----:B------:R-:W-:Y:S01]  /*11c80*/  SHF.R.U64 R56, R56, 0x3, RZ ;  /* 0x0000000338387819 */ /* 0x000fe200000012ff */
[----:B--2---:R-:W-:Y:S06]  /*11c90*/  @P6 BRA `(.L_x_6432) ;  /* 0x0000000000106947 */ /* 0x004fec0003800000 */
[----:B------:R-:W-:Y:S05]  /*11ca0*/  @!P0 BRA `(.L_x_6432) ;  /* 0x00000000000c8947 */ /* 0x000fea0003800000 */
[----:B------:R-:W2:Y:S04]  /*11cb0*/  LDG.E R5, desc[UR38][R10.64] ;  /* 0x000000260a057981 */ /* 0x000ea8000c1e1900 */
[----:B-----5:R-:W2:Y:S02]  /*11cc0*/  LDG.E R4, desc[UR38][R10.64+0x4] ;  /* 0x000004260a047981 */ /* 0x020ea4000c1e1900 */
[----:B--2---:R-:W-:-:S07]  /*11cd0*/  IMAD.IADD R4, R4, 0x1, -R5 ;  /* 0x0000000104047824 */ /* 0x004fce00078e0a05 */
.L_x_6432:
        /* <DEDUP_REMOVED lines=27> */
[----:B------:R-:W-:Y:S02]  /*11e90*/  LOP3.LUT R174, R5, R174, RZ, 0x3c, !PT ;  /* 0x000000ae05ae7212 */ /* 0x000fe400078e3cff */
        /* <DEDUP_REMOVED lines=17> */
[----:B------:R-:W-:Y:S01]  /*11fb0*/  ULDC.64 UR6, c[0x0][0xc90] ;  /* 0x0003240000067ab9 */ /* 0x000fe20000000a00 */
[----:B------:R-:W-:Y:S02]  /*11fc0*/  VIADD R16, R189, UR40 ;  /* 0x00000028bd107c36 */ /* 0x000fe40008000000 */
[----:B------:R-:W-:Y:S02]  /*11fd0*/  IMAD R10, R80, UR6, RZ ;  /* 0x00000006500a7c24 */ /* 0x000fe4000f8e02ff */
[----:B------:R-:W-:Y:S02]  /*11fe0*/  IMAD.MOV.U32 R8, RZ, RZ, R0 ;  /* 0x000000ffff087224 */ /* 0x000fe400078e0000 */
[----:B------:R-:W-:Y:S02]  /*11ff0*/  IMAD R11, R191, UR7, R10 ;  /* 0x00000007bf0b7c24 */ /* 0x000fe4000f8e020a */
[----:B------:R-:W-:-:S02]  /*12000*/  IMAD.MOV.U32 R9, RZ, RZ, R21 ;  /* 0x000000ffff097224 */ /* 0x000fc400078e0015 */
[----:B------:R-:W-:Y:S02]  /*12010*/  VIADD R27, R19, UR40 ;  /* 0x00000028131b7c36 */ /* 0x000fe40008000000 */
[----:B------:R-:W-:Y:S01]  /*12020*/  IMAD.WIDE.U32 R8, R191, UR6, R8 ;  /* 0x00000006bf087c25 */ /* 0x000fe2000f8e0008 */
[----:B------:R-:W-:-:S03]  /*12030*/  ULDC.64 UR6, c[0x0][0xc98] ;  /* 0x0003260000067ab9 */ /* 0x000fc60000000a00 */
        /* <DEDUP_REMOVED lines=36> */
.L_x_6433:
[----:B------:R-:W1:Y:S01]  /*12280*/  LDC R83, c[0x0][0xce8] ;  /* 0x00033a00ff537b82 */ /* 0x000e620000000800 */
[----:B------:R-:W-:Y:S01]  /*12290*/  ULDC.64 UR6, c[0x0][0xba0] ;  /* 0x0002e80000067ab9 */ /* 0x000fe20000000a00 */
[----:B------:R-:W-:Y:S01]  /*122a0*/  ULDC UR8, c[0x0][0xbc8] ;  /* 0x0002f20000087ab9 */ /* 0x000fe20000000800 */
[----:B0-----:R-:W-:Y:S01]  /*122b0*/  IMAD R3, R21, UR6, RZ ;  /* 0x0000000615037c24 */ /* 0x001fe2000f8e02ff */
[----:B------:R-:W-:Y:S01]  /*122c0*/  ISETP.GE.AND P0, PT, R197, UR8, PT ;  /* 0x00000008c5007c0c */ /* 0x000fe2000bf06270 */
[----:B------:R0:W5:Y:S02]  /*122d0*/  LD.E.128 R8, desc[UR38][R174.64] ;  /* 0x00000026ae087980 */ /* 0x000164000c101d00 */
[C---:B------:R-:W-:Y:S01]  /*122e0*/  IMAD R5, R0.reuse, UR7, R3 ;  /* 0x0000000700057c24 */ /* 0x040fe2000f8e0203 */
[----:B------:R-:W-:Y:S01]  /*122f0*/  SEL R3, RZ, 0xffffffff, P0 ;  /* 0xffffffffff037807 */ /* 0x000fe20000000000 */
[----:B------:R-:W5:Y:S01]  /*12300*/  LD.E.128 R12, desc[UR38][R12.64] ;  /* 0x000000260c0c7980 */ /* 0x000f62000c101d00 */
[----:B------:R-:W-:Y:S01]  /*12310*/  ISETP.GE.AND P1, PT, R187, UR8, PT ;  /* 0x00000008bb007c0c */ /* 0x000fe2000bf26270 */
[----:B------:R-:W-:-:S02]  /*12320*/  IMAD.WIDE.U32 R16, R0, UR6, RZ ;  /* 0x0000000600107c25 */ /* 0x000fc4000f8e00ff */
[----:B------:R-:W5:Y:S04]  /*12330*/  LD.E.128 R24, desc[UR38][R24.64] ;  /* 0x0000002618187980 */ /* 0x000f68000c101d00 */
[----:B------:R-:W5:Y:S04]  /*12340*/  LD.E.128 R28, desc[UR38][R28.64] ;  /* 0x000000261c1c7980 */ /* 0x000f68000c101d00 */
[----:B------:R-:W5:Y:S01]  /*12350*/  LD.E.128 R32, desc[UR38][R32.64] ;  /* 0x0000002620207980 */ /* 0x000f62000c101d00 */
[----:B-1----:R-:W-:Y:S01]  /*12360*/  ISETP.NE.AND P2, PT, R83, 0x1, PT ;  /* 0x000000015300780c */ /* 0x002fe20003f45270 */
[----:B------:R-:W-:Y:S01]  /*12370*/  IMAD.SHL.U32 R3, R3, 0x2, RZ ;  /* 0x0000000203037824 */ /* 0x000fe200078e00ff */
[----:B------:R-:W-:Y:S01]  /*12380*/  SEL R0, RZ, 0x1, P1 ;  /* 0x00000001ff007807 */ /* 0x000fe20000800000 */
[----:B------:R-:W-:Y:S01]  /*12390*/  ULDC.64 UR6, c[0x0][0xbe8] ;  /* 0x0002fa0000067ab9 */ /* 0x000fe20000000a00 */
[----:B------:R-:W-:Y:S01]  /*123a0*/  ISETP.GE.AND P1, PT, R196, UR8, PT ;  /* 0x00000008c4007c0c */ /* 0x000fe2000bf26270 */
[----:B------:R-:W5:Y:S01]  /*123b0*/  LD.E.128 R36, desc[UR38][R36.64] ;  /* 0x0000002624247980 */ /* 0x000f62000c101d00 */
[----:B------:R-:W-:-:S02]  /*123c0*/  LOP3.LUT R0, R3, 0x2, R0, 0xe2, !PT ;  /* 0x0000000203007812 */ /* 0x000fc400078ee200 */
[----:B------:R-:W-:Y:S01]  /*123d0*/  SEL R3, RZ, 0xffffffff, P1 ;  /* 0xffffffffff037807 */ /* 0x000fe20000800000 */
[----:B------:R-:W5:Y:S04]  /*123e0*/  LD.E.128 R40, desc[UR38][R40.64] ;  /* 0x0000002628287980 */ /* 0x000f68000c101d00 */
[----:B------:R-:W1:Y:S01]  /*123f0*/  @P2 LDC R85, c[0x0][0xcec] ;  /* 0x00033b00ff552b82 */ /* 0x000e620000000800 */
[----:B------:R-:W-:Y:S01]  /*12400*/  ISETP.GE.AND P0, PT, R195, UR8, PT ;  /* 0x00000008c3007c0c */ /* 0x000fe2000bf06270 */
[----:B------:R-:W-:Y:S01]  /*12410*/  IMAD.IADD R17, R17, 0x1, R5 ;  /* 0x0000000111117824 */ /* 0x000fe200078e0205 */
[----:B------:R-:W5:Y:S04]  /*12420*/  LD.E.128 R44, desc[UR38][R44.64] ;  /* 0x000000262c2c7980 */ /* 0x000f68000c101d00 */
[----:B------:R-:W5:Y:S01]  /*12430*/  LD.E.128 R48, desc[UR38][R48.64] ;  /* 0x0000002630307980 */ /* 0x000f62000c101d00 */
[----:B------:R-:W2:Y:S01]  /*12440*/  @P2 LDC R87, c[0x0][0xcf0] ;  /* 0x00033c00ff572b82 */ /* 0x000ea20000000800 */
[----:B------:R-:W-:Y:S01]  /*12450*/  IMAD.SHL.U32 R3, R3, 0x4, RZ ;  /* 0x0000000403037824 */ /* 0x000fe200078e00ff */
[----:B------:R-:W-:Y:S01]  /*12460*/  SEL R5, RZ, 0xffffffff, P0 ;  /* 0xffffffffff057807 */ /* 0x000fe20000000000 */
[----:B------:R-:W-:Y:S01]  /*12470*/  IMAD R20, R80, UR6, RZ ;  /* 0x0000000650147c24 */ /* 0x000fe2000f8e02ff */
[----:B------:R-:W5:Y:S02]  /*12480*/  LD.E.128 R52, desc[UR38][R52.64] ;  /* 0x0000002634347980 */ /* 0x000f64000c101d00 */
[----:B------:R-:W-:Y:S01]  /*12490*/  LOP3.LUT R3, R3, 0x4, R0, 0xe2, !PT ;  /* 0x0000000403037812 */ /* 0x000fe200078ee200 */
[----:B------:R-:W-:Y:S01]  /*124a0*/  IMAD R21, R191, UR7, R20 ;  /* 0x00000007bf157c24 */ /* 0x000fe2000f8e0214 */
[----:B------:R-:W5:Y:S01]  /*124b0*/  LD.E.128 R56, desc[UR38][R56.64] ;  /* 0x0000002638387980 */ /* 0x000f62000c101d00 */
[----:B------:R-:W-:-:S02]  /*124c0*/  IMAD.SHL.U32 R20, R5, 0x8, RZ ;  /* 0x0000000805147824 */ /* 0x000fc400078e00ff */
[----:B------:R-:W-:Y:S01]  /*124d0*/  IMAD R0, R198, 0x20, R199 ;  /* 0x00000020c6007824 */ /* 0x000fe200078e02c7 */
[----:B------:R-:W-:Y:S01]  /*124e0*/  ISETP.GE.AND P0, PT, R194, UR8, PT ;  /* 0x00000008c2007c0c */ /* 0x000fe2000bf06270 */
[----:B------:R-:W-:Y:S01]  /*124f0*/  IMAD.WIDE.U32 R16, R191, UR6, R16 ;  /* 0x00000006bf107c25 */ /* 0x000fe2000f8e0010 */
[----:B------:R-:W-:Y:S01]  /*12500*/  LOP3.LUT R5, R20, 0x8, R3, 0xe2, !PT ;  /* 0x0000000814057812 */ /* 0x000fe200078ee203 */
[----:B------:R-:W-:Y:S01]  /*12510*/  ULDC.64 UR6, c[0x0][0xbf0] ;  /* 0x0002fc0000067ab9 */ /* 0x000fe20000000a00 */
[----:B------:R-:W5:Y:S01]  /*12520*/  LD.E.128 R60, desc[UR38][R60.64] ;  /* 0x000000263c3c7980 */ /* 0x000f62000c101d00 */
[----:B------:R-:W-:Y:S01]  /*12530*/  VIADD R84, R0, UR40 ;  /* 0x0000002800547c36 */ /* 0x000fe20008000000 */
[----:B------:R-:W-:Y:S01]  /*12540*/  SEL R20, RZ, 0xffffffff, P0 ;  /* 0xffffffffff147807 */ /* 0x000fe20000000000 */
[----:B------:R-:W-:Y:S01]  /*12550*/  IMAD.IADD R17, R17, 0x1, R21 ;  /* 0x0000000111117824 */ /* 0x000fe200078e0215 */
[----:B------:R-:W5:Y:S01]  /*12560*/  LD.E.128 R64, desc[UR38][R64.64] ;  /* 0x0000002640407980 */ /* 0x000f62000c101d00 */
[----:B-1----:R-:W-:-:S03]  /*12570*/  @P2 IMAD.HI.U32 R0, R84, R85, RZ ;  /* 0x0000005554002227 */ /* 0x002fc600078e00ff */
[----:B------:R-:W5:Y:S01]  /*12580*/  LD.E.128 R68, desc[UR38][R68.64] ;  /* 0x0000002644447980 */ /* 0x000f62000c101d00 */
[----:B------:R-:W-:Y:S02]  /*12590*/  IMAD R21, R82, UR6, RZ ;  /* 0x0000000652157c24 */ /* 0x000fe4000f8e02ff */
[----:B------:R-:W-:Y:S01]  /*125a0*/  IMAD.SHL.U32 R20, R20, 0x10, RZ ;  /* 0x0000001014147824 */ /* 0x000fe200078e00ff */
[----:B------:R-:W5:Y:S01]  /*125b0*/  LD.E.128 R72, desc[UR38][R72.64] ;  /* 0x0000002648487980 */ /* 0x000f62000c101d00 */
[----:B------:R-:W-:Y:S01]  /*125c0*/  IMAD.MOV.U32 R3, RZ, RZ, R84 ;  /* 0x000000ffff037224 */ /* 0x000fe200078e0054 */
[----:B--2---:R-:W-:Y:S01]  /*125d0*/  @P2 SHF.R.U32.HI R3, RZ, R87, R0 ;  /* 0x00000057ff032219 */ /* 0x004fe20000011600 */
[C---:B------:R-:W-:Y:S01]  /*125e0*/  IMAD R21, R81.reuse, UR7, R21 ;  /* 0x0000000751157c24 */ /* 0x040fe2000f8e0215 */
[----:B------:R-:W5:Y:S01]  /*125f0*/  LD.E.128 R76, desc[UR38][R76.64] ;  /* 0x000000264c4c7980 */ /* 0x000f62000c101d00 */
[----:B------:R-:W-:Y:S01]  /*12600*/  IMAD.WIDE.U32 R16, R81, UR6, R16 ;  /* 0x0000000651107c25 */ /* 0x000fe2000f8e0010 */
[----:B------:R-:W-:Y:S01]  /*12610*/  LOP3.LUT R0, R20, 0x10, R5, 0xe2, !PT ;  /* 0x0000001014007812 */ /* 0x000fe200078ee205 */
[----:B------:R-:W-:Y:S01]  /*12620*/  ULDC.64 UR6, c[0x0][0xbe0] ;  /* 0x0002f80000067ab9 */ /* 0x000fe20000000a00 */
[----:B------:R-:W-:Y:S01]  /*12630*/  SHF.R.S32.HI R5, RZ, 0x1f, R3 ;  /* 0x0000001fff057819 */ /* 0x000fe20000011403 */
[----:B------:R-:W-:Y:S01]  /*12640*/  IMAD.IADD R17, R17, 0x1, R21 ;  /* 0x0000000111117824 */ /* 0x000fe200078e0215 */
[----:B------:R-:W-:Y:S01]  /*12650*/  ISETP.GE.AND P0, PT, R193, UR8, PT ;  /* 0x00000008c1007c0c */ /* 0x000fe2000bf06270 */
[----:B------:R-:W-:Y:S01]  /*12660*/  IMAD.MOV R21, RZ, RZ, -R3 ;  /* 0x000000ffff157224 */ /* 0x000fe200078e0a03 */
[----:B------:R-:W-:Y:S01]  /*12670*/  @!PT LDS RZ, [RZ] ;  /* 0x00000000fffff984 */ /* 0x000fe20000000800 */
[----:B------:R-:W-:Y:S01]  /*12680*/  @!PT LDS RZ, [RZ] ;  /* 0x00000000fffff984 */ /* 0x000fe20000000800 */
[----:B------:R-:W-:Y:S01]  /*12690*/  @!PT LDS RZ, [RZ] ;  /* 0x00000000fffff984 */ /* 0x000fe20000000800 */
[----:B------:R-:W-:Y:S01]  /*126a0*/  @!PT LDS RZ, [RZ] ;  /* 0x00000000fffff984 */ /* 0x000fe20000000800 */
[----:B------:R1:W-:Y:S06]  /*126b0*/  MEMBAR.ALL.CTA ;  /* 0x0000000000007992 */ /* 0x0003ec0000008000 */
[----:B-1----:R-:W1:Y:S01]  /*126c0*/  FENCE.VIEW.ASYNC.S ;  /* 0x00000000000073c6 */ /* 0x002e620000000000 */
[----:B------:R-:W-:Y:S01]  /*126d0*/  IMAD R80, R5, UR6, RZ ;  /* 0x0000000605507c24 */ /* 0x000fe2000f8e02ff */
[----:B------:R-:W-:Y:S01]  /*126e0*/  SEL R20, RZ, 0xffffffff, P0 ;  /* 0xffffffffff147807 */ /* 0x000fe20000000000 */
[----:B------:R-:W-:Y:S01]  /*126f0*/  IMAD R5, R83, R21, R84 ;  /* 0x0000001553057224 */ /* 0x000fe200078e0254 */
[----:B------:R-:W-:Y:S01]  /*12700*/  ISETP.GE.AND P0, PT, R203, UR8, PT ;  /* 0x00000008cb007c0c */ /* 0x000fe2000bf06270 */
[C---:B------:R-:W-:Y:S01]  /*12710*/  IMAD R21, R3.reuse, UR7, R80 ;  /* 0x0000000703157c24 */ /* 0x040fe2000f8e0250 */
[----:B------:R-:W-:Y:S01]  /*12720*/  UIADD3 UR5, UR37, 0x38820, URZ ;  /* 0x0003882025057890 */ /* 0x000fe2000fffe03f */
[----:B------:R-:W-:Y:S01]  /*12730*/  IMAD.SHL.U32 R81, R20, 0x20, RZ ;  /* 0x0000002014517824 */ /* 0x000fe200078e00ff */
[----:B------:R-:W-:Y:S01]  /*12740*/  SHF.R.S32.HI R20, RZ, 0x1f, R5 ;  /* 0x0000001fff147819 */ /* 0x000fe20000011405 */
[----:B------:R-:W-:Y:S01]  /*12750*/  IMAD.WIDE.U32 R16, R3, UR6, R16 ;  /* 0x0000000603107c25 */ /* 0x000fe2000f8e0010 */
[----:B------:R-:W-:Y:S01]  /*12760*/  ULDC.64 UR6, c[0x0][0xbd8] ;  /* 0x0002f60000067ab9 */ /* 0x000fe20000000a00 */
[----:B------:R-:W-:Y:S01]  /*12770*/  SEL R3, RZ, 0x40, P0 ;  /* 0x00000040ff037807 */ /* 0x000fe20000000000 */
[----:B------:R-:W-:Y:S01]  /*12780*/  UPRMT UR5, URZ, 0x654, UR5 ;  /* 0x000006543f057896 */ /* 0x000fe20008000005 */
[----:B------:R-:W-:Y:S01]  /*12790*/  IMAD R20, R20, UR6, RZ ;  /* 0x0000000614147c24 */ /* 0x000fe2000f8e02ff */
[----:B------:R-:W-:Y:S01]  /*127a0*/  LOP3.LUT R0, R81, 0x20, R0, 0xe2, !PT ;  /* 0x0000002051007812 */ /* 0x000fe200078ee200 */
[----:B------:R-:W-:Y:S01]  /*127b0*/  IMAD.IADD R17, R17, 0x1, R21 ;  /* 0x0000000111117824 */ /* 0x000fe200078e0215 */
[----:B------:R-:W-:Y:S01]  /*127c0*/  ISETP.GE.AND P0, PT, R202, UR8, PT ;  /* 0x00000008ca007c0c */ /* 0x000fe2000bf06270 */
[----:B------:R-:W-:Y:S01]  /*127d0*/  IMAD R87, R4, R83, RZ ;  /* 0x0000005304577224 */ /* 0x000fe200078e02ff */
[----:B------:R-:W-:Y:S01]  /*127e0*/  LOP3.LUT R0, R0, R3, RZ, 0xfc, !PT ;  /* 0x0000000300007212 */ /* 0x000fe200078efcff */
[----:B------:R-:W-:Y:S01]  /*127f0*/  VIADD R86, R199, UR40 ;  /* 0x00000028c7567c36 */ /* 0x000fe20008000000 */
[----:B------:R-:W-:Y:S01]  /*12800*/  SEL R3, RZ, 0x80, P0 ;  /* 0x00000080ff037807 */ /* 0x000fe20000000000 */
[C---:B------:R-:W-:Y:S01]  /*12810*/  IMAD R21, R5.reuse, UR7, R20 ;  /* 0x0000000705157c24 */ /* 0x040fe2000f8e0214 */
[----:B------:R-:W-:Y:S01]  /*12820*/  BSSY B1, `(.L_x_6434) ;  /* 0x000002b000017945 */ /* 0x000fe20003800000 */
        /* <DEDUP_REMOVED lines=42> */
.L_x_6435:
[----:B------:R-:W-:Y:S05]  /*12ad0*/  BSYNC B1 ;  /* 0x0000000000017941 */ /* 0x000fea0003800000 */
.L_x_6434:
[----:B---3--:R-:W-:Y:S01]  /*12ae0*/  VIADD R4, R86, 0x20 ;  /* 0x0000002056047836 */ /* 0x008fe20000000000 */
[----:B-----5:R3:W4:Y:S04]  /*12af0*/  SHFL.IDX PT, R9, R85, 0x1, 0x181f ;  /* 0x00381f0055097f89 */ /* 0x02072800000e0000 */
        /* <DEDUP_REMOVED lines=36> */
.L_x_6431:
[----:B------:R-:W0:Y:S08]  /*12d40*/  LDC.64 R8, c[0x0][0xd00] ;  /* 0x00034000ff087b82 */ /* 0x000e300000000a00 */
[----:B------:R-:W1:Y:S01]  /*12d50*/  LDC.64 R4, c[0x0][0xd00] ;  /* 0x00034000ff047b82 */ /* 0x000e620000000a00 */
[----:B------:R-:W-:Y:S01]  /*12d60*/  ULDC UR5, c[0x0][0xb88] ;  /* 0x0002e20000057ab9 */ /* 0x000fe20000000800 */
[----:B------:R-:W-:-:S06]  /*12d70*/  IMAD.MOV.U32 R3, RZ, RZ, RZ ;  /* 0x000000ffff037224 */ /* 0x000fcc00078e00ff */
[----:B------:R-:W2:Y:S01]  /*12d80*/  LDC R21, c[0x0][0xce8] ;  /* 0x00033a00ff157b82 */ /* 0x000ea20000000800 */
[----:B0-----:R-:W-:-:S04]  /*12d90*/  ISETP.NE.U32.AND P0, PT, R8, RZ, PT ;  /* 0x000000ff0800720c */ /* 0x001fc80003f05070 */
[----:B------:R-:W-:-:S03]  /*12da0*/  ISETP.NE.AND.EX P0, PT, R9, RZ, PT, P0 ;  /* 0x000000ff0900720c */ /* 0x000fc60003f05300 */
[----:B------:R-:W0:Y:S01]  /*12db0*/  LDC.64 R8, c[0x0][0xd08] ;  /* 0x00034200ff087b82 */ /* 0x000e220000000a00 */
[----:B-1----:R-:W-:-:S04]  /*12dc0*/  IMAD.WIDE R4, R192, 0x4, R4 ;  /* 0x00000004c0047825 */ /* 0x002fc800078e0204 */
[----:B------:R-:W-:-:S05]  /*12dd0*/  IMAD.U32 R0, RZ, RZ, UR5 ;  /* 0x00000005ff007e24 */ /* 0x000fca000f8e00ff */
[----:B------:R1:W5:Y:S01]  /*12de0*/  @P0 LDG.E R3, desc[UR38][R4.64] ;  /* 0x0000002604030981 */ /* 0x000362000c1e1900 */
[----:B0-----:R-:W-:-:S04]  /*12df0*/  ISETP.NE.U32.AND P1, PT, R8, RZ, PT ;  /* 0x000000ff0800720c */ /* 0x001fc80003f25070 */
[----:B------:R-:W-:-:S13]  /*12e00*/  ISETP.NE.AND.EX P1, PT, R9, RZ, PT, P1 ;  /* 0x000000ff0900720c */ /* 0x000fda0003f25310 */
[----:B------:R-:W0:Y:S02]  /*12e10*/  @P1 LDC.64 R8, c[0x0][0xd08] ;  /* 0x00034200ff081b82 */ /* 0x000e240000000a00 */
[----:B0-----:R-:W-:-:S05]  /*12e20*/  @P1 IMAD.WIDE R8, R192, 0x4, R8 ;  /* 0x00000004c0081825 */ /* 0x001fca00078e0208 */
[----:B------:R1:W5:Y:S01]  /*12e30*/  @P1 LDG.E R0, desc[UR38][R8.64] ;  /* 0x0000002608001981 */ /* 0x000362000c1e1900 */
[----:B------:R-:W-:Y:S02]  /*12e40*/  ISETP.GE.AND P2, PT, R205, 0x40, PT ;  /* 0x00000040cd00780c */ /* 0x000fe40003f46270 */
[----:B------:R-:W-:Y:S01]  /*12e50*/  SHF.R.S32.HI R10, RZ, 0x1f, R192 ;  /* 0x0000001fff0a7819 */ /* 0x000fe200000114c0 */
[----:B--2---:R-:W-:Y:S10]  /*12e60*/  @P1 BRA `(.L_x_6437) ;  /* 0x0000000000101947 */ /* 0x004ff40003800000 */
[----:B------:R-:W-:Y:S05]  /*12e70*/  @!P0 BRA `(.L_x_6437) ;  /* 0x00000000000c8947 */ /* 0x000fea0003800000 */
[----:B-1----:R-:W2:Y:S04]  /*12e80*/  LDG.E R9, desc[UR38][R4.64] ;  /* 0x0000002604097981 */ /* 0x002ea8000c1e1900 */
[----:B-----5:R-:W2:Y:S02]  /*12e90*/  LDG.E R0, desc[UR38][R4.64+0x4] ;  /* 0x0000042604007981 */ /* 0x020ea4000c1e1900 */
[----:B--2---:R-:W-:-:S07]  /*12ea0*/  IMAD.IADD R0, R0, 0x1, -R9 ;  /* 0x0000000100007824 */ /* 0x004fce00078e0a09 */
.L_x_6437:
[----:B------:R-:W-:Y:S01]  /*12eb0*/  BSSY B1, `(.L_x_6438) ;  /* 0x000002e000017945 */ /* 0x000fe20003800000 */
[----:B------:R-:W-:Y:S02]  /*12ec0*/  SHF.R.S32.HI R14, RZ, 0x1f, R191 ;  /* 0x0000001fff0e7819 */ /* 0x000fe400000114bf */
[----:B------:R-:W-:Y:S02]  /*12ed0*/  SEL R15, R192, RZ, !P0 ;  /* 0x000000ffc00f7207 */ /* 0x000fe40004000000 */
[----:B------:R-:W-:Y:S02]  /*12ee0*/  SEL R16, R10, RZ, !P0 ;  /* 0x000000ff0a107207 */ /* 0x000fe40004000000 */
[----:B-----5:R-:W-:Y:S01]  /*12ef0*/  SHF.R.S32.HI R12, RZ, 0x1f, R3 ;  /* 0x0000001fff0c7819 */ /* 0x020fe20000011403 */
[----:B------:R-:W-:Y:S06]  /*12f00*/  @P2 BRA `(.L_x_6439) ;  /* 0x0000000000a02947 */ /* 0x000fec0003800000 */
[----:B------:R-:W0:Y:S01]  /*12f10*/  S2R R13, SR_TID.X ;  /* 0x00000000000d7919 */ /* 0x000e220000002100 */
[----:B------:R-:W2:Y:S01]  /*12f20*/  LDC R20, c[0x0][0xce8] ;  /* 0x00033a00ff147b82 */ /* 0x000ea20000000800 */
[----:B-1----:R-:W-:Y:S02]  /*12f30*/  IMAD.U32 R8, RZ, RZ, UR40 ;  /* 0x00000028ff087e24 */ /* 0x002fe4000f8e00ff */
[----:B--2---:R-:W-:-:S03]  /*12f40*/  IMAD R4, R0, R20, RZ ;  /* 0x0000001400047224 */ /* 0x004fc600078e02ff */
        /* <DEDUP_REMOVED lines=36> */
.L_x_6439:
[----:B------:R-:W-:Y:S05]  /*13190*/  BSYNC B1 ;  /* 0x0000000000017941 */ /* 0x000fea0003800000 */
.L_x_6438:
[----:B------:R-:W-:Y:S01]  /*131a0*/  ISETP.NE.AND P0, PT, R21, 0x1, PT ;  /* 0x000000011500780c */ /* 0x000fe20003f05270 */
[----:B------:R-:W-:Y:S01]  /*131b0*/  ULDC.64 UR6, c[0x0][0xba0] ;  /* 0x0002e80000067ab9 */ /* 0x000fe20000000a00 */
[----:B------:R-:W-:Y:S01]  /*131c0*/  ULDC UR5, c[0x0][0xbc8] ;  /* 0x0002f20000057ab9 */ /* 0x000fe20000000800 */
[----:B01----:R-:W-:Y:S01]  /*131d0*/  IMAD R8, R12, UR6, RZ ;  /* 0x000000060c087c24 */ /* 0x003fe2000f8e02ff */
[----:B------:R-:W-:Y:S01]  /*131e0*/  ISETP.GE.AND P1, PT, R197, UR5, PT ;  /* 0x00000005c5007c0c */ /* 0x000fe2000bf26270 */
[----:B------:R-:W-:Y:S01]  /*131f0*/  IMAD.WIDE.U32 R4, R3, UR6, RZ ;  /* 0x0000000603047c25 */ /* 0x000fe2000f8e00ff */
[----:B------:R-:W-:Y:S01]  /*13200*/  ISETP.GE.AND P2, PT, R187, UR5, PT ;  /* 0x00000005bb007c0c */ /* 0x000fe2000bf46270 */
[----:B------:R-:W-:Y:S01]  /*13210*/  BSSY B1, `(.L_x_6440) ;  /* 0x0000064000017945 */ /* 0x000fe20003800000 */
[----:B------:R-:W-:Y:S01]  /*13220*/  SEL R9, RZ, 0xffffffff, P1 ;  /* 0xffffffffff097807 */ /* 0x000fe20000800000 */
[----:B------:R-:W-:Y:S01]  /*13230*/  IMAD R3, R3, UR7, R8 ;  /* 0x0000000703037c24 */ /* 0x000fe2000f8e0208 */
[----:B------:R-:W-:Y:S01]  /*13240*/  ULDC.64 UR6, c[0x0][0xbe8] ;  /* 0x0002fa0000067ab9 */ /* 0x000fe20000000a00 */
[----:B------:R-:W-:Y:S01]  /*13250*/  ISETP.GE.AND P1, PT, R196, UR5, PT ;  /* 0x00000005c4007c0c */ /* 0x000fe2000bf26270 */
[----:B------:R-:W-:Y:S01]  /*13260*/  IMAD R8, R14, UR6, RZ ;  /* 0x000000060e087c24 */ /* 0x000fe2000f8e02ff */
[----:B------:R-:W0:Y:S01]  /*13270*/  @P0 LDC R11, c[0x0][0xcec] ;  /* 0x00033b00ff0b0b82 */ /* 0x000e220000000800 */
[----:B------:R-:W-:-:S02]  /*13280*/  IMAD.IADD R5, R5, 0x1, R3 ;  /* 0x0000000105057824 */ /* 0x000fc400078e0203 */
[----:B------:R-:W-:Y:S01]  /*13290*/  IMAD R3, R191, UR7, R8 ;  /* 0x00000007bf037c24 */ /* 0x000fe2000f8e0208 */
[----:B------:R-:W-:Y:S01]  /*132a0*/  SEL R8, RZ, 0x1, P2 ;  /* 0x00000001ff087807 */ /* 0x000fe20001000000 */
[----:B------:R-:W-:Y:S01]  /*132b0*/  IMAD.SHL.U32 R9, R9, 0x2, RZ ;  /* 0x0000000209097824 */ /* 0x000fe200078e00ff */
[----:B------:R-:W-:Y:S01]  /*132c0*/  ISETP.GE.AND P2, PT, R202, UR5, PT ;  /* 0x00000005ca007c0c */ /* 0x000fe2000bf46270 */
[----:B------:R-:W-:Y:S01]  /*132d0*/  IMAD.WIDE.U32 R4, R191, UR6, R4 ;  /* 0x00000006bf047c25 */ /* 0x000fe2000f8e0004 */
[----:B------:R-:W1:Y:S01]  /*132e0*/  @P0 LDC R13, c[0x0][0xcf0] ;  /* 0x00033c00ff0d0b82 */ /* 0x000e620000000800 */
[----:B------:R-:W-:Y:S01]  /*132f0*/  ULDC.64 UR6, c[0x0][0xbf0] ;  /* 0x0002fc0000067ab9 */ /* 0x000fe20000000a00 */
[----:B------:R-:W-:Y:S01]  /*13300*/  LOP3.LUT R12, R9, 0x2, R8, 0xe2, !PT ;  /* 0x00000002090c7812 */ /* 0x000fe200078ee208 */
[----:B------:R-:W-:Y:S01]  /*13310*/  IMAD R8, R198, 0x20, R199 ;  /* 0x00000020c6087824 */ /* 0x000fe200078e02c7 */
[----:B------:R-:W-:Y:S01]  /*13320*/  SEL R9, RZ, 0xffffffff, P1 ;  /* 0xffffffffff097807 */ /* 0x000fe20000800000 */
[----:B------:R-:W-:Y:S01]  /*13330*/  IMAD.IADD R5, R5, 0x1, R3 ;  /* 0x0000000105057824 */ /* 0x000fe200078e0203 */
[----:B------:R-:W-:Y:S01]  /*13340*/  ISETP.GE.AND P1, PT, R195, UR5, PT ;  /* 0x00000005c3007c0c */ /* 0x000fe2000bf26270 */
[----:B------:R-:W-:-:S02]  /*13350*/  VIADD R10, R8, UR40 ;  /* 0x00000028080a7c36 */ /* 0x000fc40008000000 */
[----:B------:R-:W-:Y:S01]  /*13360*/  IMAD R3, R16, UR6, RZ ;  /* 0x0000000610037c24 */ /* 0x000fe2000f8e02ff */
[----:B------:R-:W-:Y:S01]  /*13370*/  SEL R14, RZ, 0xffffffff, P1 ;  /* 0xffffffffff0e7807 */ /* 0x000fe20000800000 */
[----:B------:R-:W-:Y:S02]  /*13380*/  IMAD.SHL.U32 R17, R9, 0x4, RZ ;  /* 0x0000000409117824 */ /* 0x000fe400078e00ff */
[----:B------:R-:W-:Y:S02]  /*13390*/  IMAD R9, R15, UR7, R3 ;  /* 0x000000070f097c24 */ /* 0x000fe4000f8e0203 */
[----:B------:R-:W-:Y:S01]  /*133a0*/  IMAD.MOV.U32 R3, RZ, RZ, R10 ;  /* 0x000000ffff037224 */ /* 0x000fe200078e000a */
[----:B------:R-:W-:Y:S01]  /*133b0*/  LOP3.LUT R12, R17, 0x4, R12, 0xe2, !PT ;  /* 0x00000004110c7812 */ /* 0x000fe200078ee20c */
[----:B0-----:R-:W-:-:S04]  /*133c0*/  @P0 IMAD.HI.U32 R8, R10, R11, RZ ;  /* 0x0000000b0a080227 */ /* 0x001fc800078e00ff */
[----:B------:R-:W-:Y:S01]  /*133d0*/  IMAD.WIDE.U32 R4, R15, UR6, R4 ;  /* 0x000000060f047c25 */ /* 0x000fe2000f8e0004 */
[----:B------:R-:W-:Y:S01]  /*133e0*/  ULDC.64 UR6, c[0x0][0xbe0] ;  /* 0x0002f80000067ab9 */ /* 0x000fe20000000a00 */
[----:B-1----:R-:W-:Y:S02]  /*133f0*/  @P0 SHF.R.U32.HI R3, RZ, R13, R8 ;  /* 0x0000000dff030219 */ /* 0x002fe40000011608 */
[----:B------:R-:W-:Y:S01]  /*13400*/  IMAD.SHL.U32 R11, R14, 0x8, RZ ;  /* 0x000000080e0b7824 */ /* 0x000fe200078e00ff */
[----:B------:R-:W-:Y:S01]  /*13410*/  ISETP.GE.AND P0, PT, R194, UR5, PT ;  /* 0x00000005c2007c0c */ /* 0x000fe2000bf06270 */
[----:B------:R-:W-:Y:S01]  /*13420*/  IMAD.IADD R5, R5, 0x1, R9 ;  /* 0x0000000105057824 */ /* 0x000fe200078e0209 */
[--C-:B------:R-:W-:Y:S01]  /*13430*/  SHF.R.S32.HI R8, RZ, 0x1f, R3.reuse ;  /* 0x0000001fff087819 */ /* 0x100fe20000011403 */
[----:B------:R-:W-:Y:S01]  /*13440*/  IMAD.MOV R9, RZ, RZ, -R3 ;  /* 0x000000ffff097224 */ /* 0x000fe200078e0a03 */
[----:B------:R-:W-:Y:S01]  /*13450*/  LOP3.LUT R12, R11, 0x8, R12, 0xe2, !PT ;  /* 0x000000080b0c7812 */ /* 0x000fe200078ee20c */
[----:B------:R-:W-:Y:S01]  /*13460*/  IMAD.WIDE.U32 R4, R3, UR6, R4 ;  /* 0x0000000603047c25 */ /* 0x000fe2000f8e0004 */
[----:B------:R-:W-:-:S02]  /*13470*/  SEL R11, RZ, 0xffffffff, P0 ;  /* 0xffffffffff0b7807 */ /* 0x000fc40000000000 */
[----:B------:R-:W-:Y:S01]  /*13480*/  ISETP.GE.AND P0, PT, R193, UR5, PT ;  /* 0x00000005c1007c0c */ /* 0x000fe2000bf06270 */
        /* <DEDUP_REMOVED lines=8> */
[----:B------:R-:W-:Y:S01]  /*13510*/  IMAD R25, R0, R21, RZ ;  /* 0x0000001500197224 */ /* 0x000fe200078e02ff */
[----:B------:R-:W-:Y:S01]  /*13520*/  LOP3.LUT R12, R13, 0x10, R12, 0xe2, !PT ;  /* 0x000000100d0c7812 */ /* 0x000fe200078ee20c */
[----:B------:R-:W-:Y:S01]  /*13530*/  IMAD.IADD R5, R5, 0x1, R11 ;  /* 0x0000000105057824 */ /* 0x000fe200078e020b */
[----:B------:R-:W-:Y:S01]  /*13540*/  SEL R0, RZ, 0x80, P2 ;  /* 0x00000080ff007807 */ /* 0x000fe20001000000 */
[----:B------:R-:W-:-:S02]  /*13550*/  IMAD R8, R3, UR6, RZ ;  /* 0x0000000603087c24 */ /* 0x000fc4000f8e02ff */
[----:B------:R-:W-:Y:S02]  /*13560*/  VIADD R26, R199, UR40 ;  /* 0x00000028c71a7c36 */ /* 0x000fe40008000000 */
[C---:B------:R-:W-:Y:S02]  /*13570*/  IMAD R3, R9.reuse, UR7, R8 ;  /* 0x0000000709037c24 */ /* 0x040fe4000f8e0208 */
[----:B------:R-:W-:Y:S01]  /*13580*/  IMAD.WIDE.U32 R4, R9, UR6, R4 ;  /* 0x0000000609047c25 */ /* 0x000fe2000f8e0004 */
        /* <DEDUP_REMOVED lines=44> */
.L_x_6441:
[----:B------:R-:W-:Y:S05]  /*13850*/  BSYNC B1 ;  /* 0x0000000000017941 */ /* 0x000fea0003800000 */
.L_x_6440:
        /* <DEDUP_REMOVED lines=36> */
.L_x_6436:
[----:B------:R-:W-:Y:S05]  /*13aa0*/  BSYNC B0 ;  /* 0x0000000000007941 */ /* 0x000fea0003800000 */
.L_x_6430:
[----:B------:R-:W-:Y:S02]  /*13ab0*/  ULDC UR5, c[0x0][0xd3c] ;  /* 0x00034f0000057ab9 */ /* 0x000fe40000000800 */
[----:B------:R-:W-:-:S13]  /*13ac0*/  ISETP.GE.AND P0, PT, R7, UR5, PT ;  /* 0x0000000507007c0c */ /* 0x000fda000bf06270 */
[----:B------:R-:W-:Y:S05]  /*13ad0*/  @!P0 BRA `(.L_x_6442) ;  /* 0xfffffed400648947 */ /* 0x000fea000383ffff */
[----:B------:R-:W-:Y:S05]  /*13ae0*/  EXIT ;  /* 0x000000000000794d */ /* 0x000fea0003800000 */
.L_x_6338:
        /* <DEDUP_REMOVED lines=18> */
.L_x_6443:
        /* <DEDUP_REMOVED lines=41> */
.L_x_6449:
        /* <DEDUP_REMOVED lines=12> */
.L_x_6448:
[----:B------:R-:W-:Y:S05]  /*13f60*/  BSYNC B0 ;  /* 0x0000000000007941 */ /* 0x000fea0003800000 */
.L_x_6447:
        /* <DEDUP_REMOVED lines=21> */
.L_x_6445:
        /* <DEDUP_REMOVED lines=20> */
.L_x_6450:
        /* <DEDUP_REMOVED lines=56> */
.L_x_6446:
[----:B------:R-:W-:Y:S02]  /*14580*/  IMAD.MOV.U32 R17, RZ, RZ, RZ ;  /* 0x000000ffff117224 */ /* 0x000fe400078e00ff */
[----:B------:R-:W-:Y:S02]  /*14590*/  IMAD.U32 R16, RZ, RZ, UR6 ;  /* 0x00000006ff107e24 */ /* 0x000fe4000f8e00ff */
[----:B------:R-:W-:-:S07]  /*145a0*/  IMAD.MOV.U32 R18, RZ, RZ, RZ ;  /* 0x000000ffff127224 */ /* 0x000fce00078e00ff */
.L_x_6451:
[----:B------:R-:W-:-:S13]  /*145b0*/  ISETP.NE.AND P0, PT, R0, RZ, PT ;  /* 0x000000ff0000720c */ /* 0x000fda0003f05270 */
[----:B------:R-:W1:Y:S01]  /*145c0*/  @!P0 S2R R3, SR_CgaCtaId ;  /* 0x0000000000038919 */ /* 0x000e620000008800 */
[----:B------:R-:W-:-:S04]  /*145d0*/  @!P0 MOV R0, 0x400 ;  /* 0x0000040000008802 */ /* 0x000fc80000000f00 */
[----:B-1----:R-:W-:-:S05]  /*145e0*/  @!P0 LEA R0, R3, R0, 0x18 ;  /* 0x0000000003008211 */ /* 0x002fca00078ec0ff */
[----:B------:R1:W-:Y:S01]  /*145f0*/  @!P0 STS.128 [R0+0x388d0], R16 ;  /* 0x0388d01000008388 */ /* 0x0003e20000000c00 */
[----:B------:R-:W-:Y:S06]  /*14600*/  BAR.ARV 0x5, 0x180 ;  /* 0x0146000000007b1d */ /* 0x000fec0000002000 */
.L_x_6444:
        /* <DEDUP_REMOVED lines=18> */
[----:B------:R-:W-:Y:S01]  /*14730*/  IMAD.SHL.U32 R4, R4, 0x10, RZ ;  /* 0x0000001004047824 */ /* 0x000fe200078e00ff */
[----:B------:R-:W-:-:S02]  /*14740*/  LOP3.LUT R0, R0, 0x38, RZ, 0xc0, !PT ;  /* 0x0000003800007812 */ /* 0x000fc400078ec0ff */
[----:B------:R-:W-:Y:S02]  /*14750*/  LOP3.LUT R2, R3, 0x200, R2, 0xf8, !PT ;  /* 0x0000020003027812 */ /* 0x000fe400078ef802 */
[----:B------:R-:W-:Y:S02]  /*14760*/  LOP3.LUT R4, R5, 0x70, R4, 0xf8, !PT ;  /* 0x0000007005047812 */ /* 0x000fe400078ef804 */
[C---:B------:R-:W-:Y:S02]  /*14770*/  LOP3.LUT R4, R0.reuse, 0x40, RZ, 0xfc, !PT ;  /* 0x0000004000047812 */ /* 0x040fe400078efcff */
[----:B------:R-:W-:Y:S01]  /*14780*/  LOP3.LUT R4, R0, 0x100, RZ, 0xfc, !PT ;  /* 0x0000010000047812 */ /* 0x000fe200078efcff */
[----:B-1----:R-:W-:-:S06]  /*14790*/  ULEA UR4, UR5, UR4, 0x18 ;  /* 0x0000000405047291 */ /* 0x002fcc000f8ec03f */
[----:B------:R-:W-:-:S05]  /*147a0*/  IMAD.U32 R3, RZ, RZ, UR4 ;  /* 0x00000004ff037e24 */ /* 0x000fca000f8e00ff */
[----:B------:R0:W-:Y:S02]  /*147b0*/  STL [R1], R3 ;  /* 0x0000000301007387 */ /* 0x0001e40000100800 */
[----:B0-----:R-:W-:Y:S02]  /*147c0*/  IMAD R3, R2, 0x2, R3 ;  /* 0x0000000202037824 */ /* 0x001fe400078e0203 */
[----:B------:R-:W-:-:S03]  /*147d0*/  IMAD.MOV.U32 R2, RZ, RZ, 0x1 ;  /* 0x00000001ff027424 */ /* 0x000fc600078e00ff */
[----:B------:R0:W-:Y:S04]  /*147e0*/  STL [R1+0x10], R3 ;  /* 0x0000100301007387 */ /* 0x0001e80000100800 */
[----:B------:R-:W-:Y:S04]  /*147f0*/  STL [R1+0x60], RZ ;  /* 0x000060ff01007387 */ /* 0x000fe80000100800 */
[----:B------:R1:W-:Y:S01]  /*14800*/  STL [R1+0x14], R2 ;  /* 0x0000140201007387 */ /* 0x0003e20000100800 */
[----:B0-----:R-:W-:-:S03]  /*14810*/  LOP3.LUT R3, R0, 0x80, RZ, 0xfc, !PT ;  /* 0x0000008000037812 */ /* 0x001fc600078efcff */
[----:B------:R0:W-:Y:S01]  /*14820*/  STL [R1+0x8], RZ ;  /* 0x000008ff01007387 */ /* 0x0001e20000100800 */
[C---:B------:R-:W-:Y:S02]  /*14830*/  LOP3.LUT R3, R0.reuse, 0x140, RZ, 0xfc, !PT ;  /* 0x0000014000037812 */ /* 0x040fe400078efcff */
[C---:B-1----:R-:W-:Y:S02]  /*14840*/  LOP3.LUT R2, R0.reuse, 0xc0, RZ, 0xfc, !PT ;  /* 0x000000c000027812 */ /* 0x042fe400078efcff */
[C---:B------:R-:W-:Y:S02]  /*14850*/  LOP3.LUT R2, R0.reuse, 0x180, RZ, 0xfc, !PT ;  /* 0x0000018000027812 */ /* 0x040fe400078efcff */
[----:B0-----:R-:W-:-:S07]  /*14860*/  LOP3.LUT R0, R0, 0x1c0, RZ, 0xfc, !PT ;  /* 0x000001c000007812 */ /* 0x001fce00078efcff */
.L_x_6584:
[----:B------:R-:W-:Y:S05]  /*14870*/  YIELD ;  /* 0x0000000000007946 */ /* 0x000fea0003800000 */
[----:B------:R-:W-:Y:S01]  /*14880*/  ULDC.64 UR4, c[0x0][0xb20] ;  /* 0x0002c80000047ab9 */ /* 0x000fe20000000a00 */
[----:B---3--:R-:W-:Y:S01]  /*14890*/  IMAD.MOV.U32 R0, RZ, RZ, RZ ;  /* 0x000000ffff007224 */ /* 0x008fe200078e00ff */
[----:B------:R-:W-:Y:S01]  /*148a0*/  ISETP.NE.U32.AND P0, PT, RZ, UR4, PT ;  /* 0x00000004ff007c0c */ /* 0x000fe2000bf05070 */
[----:B0-----:R-:W0:Y:S01]  /*148b0*/  LDC.64 R4, c[0x0][0xaf8] ;  /* 0x0002be00ff047b82 */ /* 0x001e220000000a00 */
        /* <DEDUP_REMOVED lines=16> */
[----:B--2---:R-:W1:Y:S08]  /*149c0*/  @P2 LDC.64 R6, c[0x0][0xb10] ;  /* 0x0002c400ff062b82 */ /* 0x004e700000000a00 */
        /* <DEDUP_REMOVED lines=23> */
.L_x_6453:
        /* <DEDUP_REMOVED lines=10> */
.L_x_6454:
[----:B------:R-:W-:Y:S05]  /*14be0*/  @!P1 BRA `(.L_x_6455) ;  /* 0x00000000000c9947 */ /* 0x000fea0003800000 */
[----:B------:R-:W2:Y:S04]  /*14bf0*/  LDG.E R6, desc[UR38][R2.64] ;  /* 0x0000002602067981 */ /* 0x000ea8000c1e1900 */
[----:B------:R-:W2:Y:S02]  /*14c00*/  LDG.E R2, desc[UR38][R2.64+0x4] ;  /* 0x0000042602027981 */ /* 0x000ea4000c1e1900 */
[----:B--2---:R-:W-:-:S07]  /*14c10*/  IMAD.IADD R6, R2, 0x1, -R6 ;  /* 0x0000000102067824 */ /* 0x004fce00078e0a06 */
.L_x_6455:
        /* <DEDUP_REMOVED lines=28> */
.L_x_6458:
[----:B------:R-:W-:-:S13]  /*14de0*/  ISETP.NE.AND P0, PT, R3, 0x1, PT ;  /* 0x000000010300780c */ /* 0x000fda0003f05270 */
[----:B------:R-:W2:Y:S02]  /*14df0*/  @P0 LDC.64 R4, c[0x0][0xae0] ;  /* 0x0002b800ff040b82 */ /* 0x000ea40000000a00 */
[----:B--2---:R-:W-:-:S05]  /*14e00*/  @P0 IMAD.HI.U32 R4, R7, R4, RZ ;  /* 0x0000000407040227 */ /* 0x004fca00078e00ff */
[----:B------:R-:W-:-:S07]  /*14e10*/  @P0 SHF.R.U32.HI R7, RZ, R5, R4 ;  /* 0x00000005ff070219 */ /* 0x000fce0000011604 */
.L_x_6459:
[----:B------:R-:W-:Y:S05]  /*14e20*/  BSYNC B0 ;  /* 0x0000000000007941 */ /* 0x000fea0003800000 */
.L_x_6457:
[----:B------:R-:W-:-:S05]  /*14e30*/  IMAD R7, R7, R3, R3 ;  /* 0x0000000307077224 */ /* 0x000fca00078e0203 */
[----:B------:R-:W-:-:S07]  /*14e40*/  VIMNMX R2, R2, R7, PT ;  /* 0x0000000702027248 */ /* 0x000fce0003fe0100 */
.L_x_6456:
        /* <DEDUP_REMOVED lines=29> */
.L_x_6462:
[----:B------:R-:W-:-:S13]  /*15020*/  ISETP.NE.AND P0, PT, R3, 0x1, PT ;  /* 0x000000010300780c */ /* 0x000fda0003f05270 */
[----:B------:R-:W3:Y:S02]  /*15030*/  @P0 LDC.64 R4, c[0x0][0xae0] ;  /* 0x0002b800ff040b82 */ /* 0x000ee40000000a00 */
[----:B---3--:R-:W-:-:S05]  /*15040*/  @P0 IMAD.HI.U32 R4, R2, R4, RZ ;  /* 0x0000000402040227 */ /* 0x008fca00078e00ff */
[----:B------:R-:W-:-:S07]  /*15050*/  @P0 SHF.R.U32.HI R2, RZ, R5, R4 ;  /* 0x00000005ff020219 */ /* 0x000fce0000011604 */
.L_x_6463:
[----:B------:R-:W-:Y:S05]  /*15060*/  BSYNC B0 ;  /* 0x0000000000007941 */ /* 0x000fea0003800000 */
.L_x_6461:
[----:B------:R-:W-:-:S05]  /*15070*/  IMAD R2, R2, R3, RZ ;  /* 0x0000000302027224 */ /* 0x000fca00078e02ff */
[----:B------:R-:W-:-:S07]  /*15080*/  VIMNMX R0, R0, R2, !PT ;  /* 0x0000000200007248 */ /* 0x000fce0007fe0100 */
.L_x_6460:
        /* <DEDUP_REMOVED lines=18> */
[----:B----4-:R-:W3:Y:S04]  /*151b0*/  @P0 ATOMG.E.ADD.STRONG.GPU PT, R2, desc[UR38][R4.64], R2 ;  /* 0x00000002040209a8 */ /* 0x010ee800081ee1e6 */
[----:B---3--:R3:W4:Y:S02]  /*151c0*/  SHFL.IDX PT, R2, R2, R0, 0x1f ;  /* 0x00001f0002027589 */ /* 0x00872400000e0000 */
[----:B---3--:R-:W3:Y:S02]  /*151d0*/  S2R R0, SR_LTMASK ;  /* 0x0000000000007919 */ /* 0x008ee40000003900 */
[----:B---3--:R-:W-:-:S06]  /*151e0*/  LOP3.LUT R0, R0, UR4, RZ, 0xc0, !PT ;  /* 0x0000000400007c12 */ /* 0x008fcc000f8ec0ff */
[----:B------:R-:W4:Y:S02]  /*151f0*/  POPC R0, R0 ;  /* 0x0000000000007309 */ /* 0x000f240000000000 */
[----:B----4-:R-:W-:Y:S01]  /*15200*/  IADD3 R16, R2, UR36, R0 ;  /* 0x0000002402107c10 */ /* 0x010fe2000fffe000 */
[----:B------:R-:W-:Y:S06]  /*15210*/  BRA `(.L_x_6466) ;  /* 0x0000005c00047947 */ /* 0x000fec0003800000 */
.L_x_6465:
        /* <DEDUP_REMOVED lines=21> */
.L_x_6468:
[----:B------:R-:W-:Y:S05]  /*15370*/  BSYNC B6 ;  /* 0x0000000000067941 */ /* 0x000fea0003800000 */
.L_x_6467:
        /* <DEDUP_REMOVED lines=20> */
.L_x_6471:
        /* <DEDUP_REMOVED lines=15> */
.L_x_6470:
[----:B------:R-:W-:Y:S05]  /*155b0*/  BSYNC B6 ;  /* 0x0000000000067941 */ /* 0x000fea0003800000 */
.L_x_6469:
        /* <DEDUP_REMOVED lines=23> */
.L_x_6601:
        /* <DEDUP_REMOVED lines=11> */
.L_x_6604:
        /* <DEDUP_REMOVED lines=24> */
.L_x_6475:
[----:B--2---:R-:W2:Y:S04]  /*15960*/  LDL R7, [R1] ;  /* 0x0000000001077983 */ /* 0x004ea80000100800 */
[----:B----4-:R-:W2:Y:S04]  /*15970*/  LDL R0, [R1+0x8] ;  /* 0x0000080001007983 */ /* 0x010ea80000100800 */
[----:B---3--:R-:W3:Y:S01]  /*15980*/  LDL R2, [R1+0x14] ;  /* 0x0000140001027983 */ /* 0x008ee20000100800 */
[----:B--2---:R-:W-:Y:S01]  /*15990*/  IMAD R0, R0, 0x8, R7 ;  /* 0x0000000800007824 */ /* 0x004fe200078e0207 */
[----:B---3--:R-:W-:-:S04]  /*159a0*/  SHF.L.U32 R2, R2, 0x1f, RZ ;  /* 0x0000001f02027819 */ /* 0x008fc800000006ff */
[----:B------:R-:W2:Y:S02]  /*159b0*/  SYNCS.PHASECHK.TRANS64.TRYWAIT P0, [R0+URZ+0x38840], R2 ;  /* 0x03884002000075a7 */ /* 0x000ea4000800017f */
[----:B--2---:R-:W-:Y:S05]  /*159c0*/  @!P0 BRA `(.L_x_6476) ;  /* 0x0000006800688947 */ /* 0x004fea0003800000 */
.L_x_6605:
        /* <DEDUP_REMOVED lines=11> */
.L_x_6477:
        /* <DEDUP_REMOVED lines=26> */
.L_x_6473:
[----:B----4-:R-:W4:Y:S04]  /*15c20*/  LDL R0, [R1] ;  /* 0x0000000001007983 */ /* 0x010f280000100800 */
[----:B---3--:R-:W3:Y:S01]  /*15c30*/  LDL R2, [R1+0x2c] ;  /* 0x00002c0001027983 */ /* 0x008ee20000100800 */
[----:B------:R-:W-:Y:S05]  /*15c40*/  WARPSYNC.ALL ;  /* 0x0000000000007948 */ /* 0x000fea0003800000 */
[----:B------:R-:W-:Y:S01]  /*15c50*/  ULDC.64 UR4, c[0x0][0xaf8] ;  /* 0x0002be0000047ab9 */ /* 0x000fe20000000a00 */
[----:B------:R-:W-:Y:S01]  /*15c60*/  BSSY B6, `(.L_x_6478) ;  /* 0x0000020000067945 */ /* 0x000fe20003800000 */
[----:B------:R-:W-:Y:S01]  /*15c70*/  BAR.SYNC.DEFER_BLOCKING 0x8, 0x100 ;  /* 0x0204000000007b1d */ /* 0x000fe20000010000 */
[----:B------:R-:W-:-:S04]  /*15c80*/  ISETP.NE.U32.AND P0, PT, RZ, UR4, PT ;  /* 0x00000004ff007c0c */ /* 0x000fc8000bf05070 */
[----:B------:R-:W-:Y:S01]  /*15c90*/  ISETP.NE.AND.EX P0, PT, RZ, UR5, PT, P0 ;  /* 0x00000005ff007c0c */ /* 0x000fe2000bf05300 */
[----:B----4-:R-:W-:Y:S01]  /*15ca0*/  VIADD R0, R0, 0x20400 ;  /* 0x0002040000007836 */ /* 0x010fe20000000000 */
[----:B---3--:R-:W-:-:S04]  /*15cb0*/  SHF.R.S32.HI R3, RZ, 0x1f, R2 ;  /* 0x0000001fff037819 */ /* 0x008fc80000011402 */
[----:B------:R-:W-:Y:S02]  /*15cc0*/  LOP3.LUT P1, RZ, R0, 0x3ff, RZ, 0xc0, !PT ;  /* 0x000003ff00ff7812 */ /* 0x000fe4000782c0ff */
[----:B------:R-:W-:Y:S02]  /*15cd0*/  SHF.R.S32.HI R0, RZ, 0x1f, R19 ;  /* 0x0000001fff007819 */ /* 0x000fe40000011413 */
[----:B------:R-:W-:Y:S02]  /*15ce0*/  SHF.R.S32.HI R2, RZ, 0x1f, R18 ;  /* 0x0000001fff027819 */ /* 0x000fe40000011412 */
[----:B------:R-:W-:-:S05]  /*15cf0*/  SEL R0, R0, RZ, !P0 ;  /* 0x000000ff00007207 */ /* 0x000fca0004000000 */
[----:B------:R3:W-:Y:S04]  /*15d00*/  STL [R1+0x54], R0 ;  /* 0x0000540001007387 */ /* 0x0007e80000100800 */
[----:B------:R4:W-:Y:S01]  /*15d10*/  STL [R1+0x48], R3 ;  /* 0x0000480301007387 */ /* 0x0009e20000100800 */
[----:B---3--:R-:W-:-:S05]  /*15d20*/  SEL R0, R19, RZ, !P0 ;  /* 0x000000ff13007207 */ /* 0x008fca0004000000 */
[----:B------:R4:W-:Y:S04]  /*15d30*/  STL [R1+0x3c], R0 ;  /* 0x00003c0001007387 */ /* 0x0009e80000100800 */
[----:B------:R4:W-:Y:S01]  /*15d40*/  STL [R1+0x50], R2 ;  /* 0x0000500201007387 */ /* 0x0009e20000100800 */
[----:B------:R-:W-:Y:S05]  /*15d50*/  @!P1 BRA `(.L_x_6479) ;  /* 0x0000000000409947 */ /* 0x000fea0003800000 */
[----:B----4-:R-:W-:Y:S01]  /*15d60*/  MOV R2, 0x0 ;  /* 0x0000000000027802 */ /* 0x010fe20000000f00 */
        /* <DEDUP_REMOVED lines=15> */
.L_x_6479:
[----:B------:R-:W-:Y:S05]  /*15e60*/  BSYNC B6 ;  /* 0x0000000000067941 */ /* 0x000fea0003800000 */
.L_x_6478:
[----:B------:R-:W3:Y:S01]  /*15e70*/  LDL R11, [R1+0x38] ;  /* 0x00003800010b7983 */ /* 0x000ee20000100800 */
[----:B--2---:R-:W2:Y:S01]  /*15e80*/  LDC R7, c[0x0][0x448] ;  /* 0x00011200ff077b82 */ /* 0x004ea20000000800 */
[----:B------:R-:W-:Y:S01]  /*15e90*/  ULDC.64 UR4, c[0x0][0x298] ;  /* 0x0000a60000047ab9 */ /* 0x000fe20000000a00 */
[----:B------:R-:W-:Y:S01]  /*15ea0*/  ULDC.64 UR6, c[0x0][0x280] ;  /* 0x0000a00000067ab9 */ /* 0x000fe20000000a00 */
[----:B------:R-:W3:Y:S04]  /*15eb0*/  LDL R4, [R1+0x48] ;  /* 0x0000480001047983 */ /* 0x000ee80000100800 */
[----:B------:R-:W3:Y:S04]  /*15ec0*/  LDL R10, [R1+0x2c] ;  /* 0x00002c00010a7983 */ /* 0x000ee80000100800 */
[----:B01----:R-:W3:Y:S01]  /*15ed0*/  LDL R9, [R1+0x50] ;  /* 0x0000500001097983 */ /* 0x003ee20000100800 */
[----:B----4-:R-:W0:Y:S01]  /*15ee0*/  S2R R2, SR_TID.X ;  /* 0x0000000000027919 */ /* 0x010e220000002100 */
[----:B------:R-:W1:Y:S02]  /*15ef0*/  S2R R0, SR_TID.X ;  /* 0x0000000000007919 */ /* 0x000e640000002100 */
[----:B------:R-:W4:Y:S01]  /*15f00*/  LDL R8, [R1+0x54] ;  /* 0x0000540001087983 */ /* 0x000f220000100800 */
[----:B--2---:R-:W-:-:S03]  /*15f10*/  ISETP.NE.AND P0, PT, R7, 0x1, PT ;  /* 0x000000010700780c */ /* 0x004fc60003f05270 */
[----:B------:R-:W2:Y:S10]  /*15f20*/  LDL R6, [R1+0x3c] ;  /* 0x00003c0001067983 */ /* 0x000eb40000100800 */
[----:B------:R-:W3:Y:S01]  /*15f30*/  @P0 LDC R3, c[0x0][0x450] ;  /* 0x00011400ff030b82 */ /* 0x000ee20000000800 */
[----:B0-----:R-:W-:-:S04]  /*15f40*/  LOP3.LUT R2, R2, 0x7f, RZ, 0xc0, !PT ;  /* 0x0000007f02027812 */ /* 0x001fc800078ec0ff */
[----:B------:R-:W-:Y:S01]  /*15f50*/  SHF.R.U32.HI R2, RZ, 0x3, R2 ;  /* 0x00000003ff027819 */ /* 0x000fe20000011602 */
[----:B-1----:R-:W-:-:S05]  /*15f60*/  IMAD.SHL.U32 R0, R0, 0x10, RZ ;  /* 0x0000001000007824 */ /* 0x002fca00078e00ff */
[----:B------:R-:W-:Y:S02]  /*15f70*/  LOP3.LUT R0, R2, 0x70, R0, 0xf8, !PT ;  /* 0x0000007002007812 */ /* 0x000fe400078ef800 */
[----:B------:R-:W0:Y:S03]  /*15f80*/  @P0 LDC R2, c[0x0][0x44c] ;  /* 0x00011300ff020b82 */ /* 0x000e260000000800 */
[----:B---3--:R-:W-:-:S04]  /*15f90*/  IMAD.IADD R5, R0, 0x1, R11 ;  /* 0x0000000100057824 */ /* 0x008fc800078e020b */
[----:B0-----:R-:W-:-:S04]  /*15fa0*/  @P0 IMAD.HI.U32 R2, R5, R2, RZ ;  /* 0x0000000205020227 */ /* 0x001fc800078e00ff */
[----:B------:R-:W-:Y:S01]  /*15fb0*/  IMAD.MOV.U32 R0, RZ, RZ, R5 ;  /* 0x000000ffff007224 */ /* 0x000fe200078e0005 */
[----:B------:R-:W-:Y:S01]  /*15fc0*/  @P0 SHF.R.U32.HI R0, RZ, R3, R2 ;  /* 0x00000003ff000219 */ /* 0x000fe20000011602 */
[----:B------:R-:W-:-:S04]  /*15fd0*/  IMAD R2, R4, UR4, RZ ;  /* 0x0000000404027c24 */ /* 0x000fc8000f8e02ff */
[C---:B------:R-:W-:Y:S02]  /*15fe0*/  IMAD R4, R10.reuse, UR5, R2 ;  /* 0x000000050a047c24 */ /* 0x040fe4000f8e0202 */
[----:B------:R-:W-:Y:S01]  /*15ff0*/  IMAD.WIDE.U32 R2, R10, UR4, RZ ;  /* 0x000000040a027c25 */ /* 0x000fe2000f8e00ff */
[----:B------:R-:W-:Y:S01]  /*16000*/  ULDC.64 UR4, c[0x0][0x2d8] ;  /* 0x0000b60000047ab9 */ /* 0x000fe20000000a00 */
[----:B------:R0:W-:Y:S02]  /*16010*/  STL [R1+0x28], R5 ;  /* 0x0000280501007387 */ /* 0x0001e40000100800 */
[----:B------:R-:W-:Y:S02]  /*16020*/  IMAD.IADD R3, R3, 0x1, R4 ;  /* 0x0000000103037824 */ /* 0x000fe400078e0204 */
[----:B------:R-:W-:Y:S02]  /*16030*/  IMAD R4, R9, UR4, RZ ;  /* 0x0000000409047c24 */ /* 0x000fe4000f8e02ff */
[----:B------:R1:W5:Y:S01]  /*16040*/  LDL R9, [R1+0x10] ;  /* 0x0000100001097983 */ /* 0x0003620000100800 */
[----:B------:R-:W-:-:S04]  /*16050*/  IMAD.WIDE.U32 R2, R18, UR4, R2 ;  /* 0x0000000412027c25 */ /* 0x000fc8000f8e0002 */
[----:B------:R-:W-:Y:S01]  /*16060*/  IMAD R4, R18, UR5, R4 ;  /* 0x0000000512047c24 */ /* 0x000fe2000f8e0204 */
[----:B------:R-:W-:-:S03]  /*16070*/  ULDC.64 UR4, c[0x0][0x2e0] ;  /* 0x0000b80000047ab9 */ /* 0x000fc60000000a00 */
[----:B------:R-:W-:Y:S02]  /*16080*/  IMAD.IADD R3, R3, 0x1, R4 ;  /* 0x0000000103037824 */ /* 0x000fe400078e0204 */
[----:B----4-:R-:W-:Y:S01]  /*16090*/  IMAD R4, R8, UR4, RZ ;  /* 0x0000000408047c24 */ /* 0x010fe2000f8e02ff */
[----:B------:R-:W3:Y:S01]  /*160a0*/  S2R R10, SR_TID.X ;  /* 0x00000000000a7919 */ /* 0x000ee20000002100 */
[----:B--2---:R-:W-:-:S04]  /*160b0*/  IMAD.WIDE.U32 R2, R6, UR4, R2 ;  /* 0x0000000406027c25 */ /* 0x004fc8000f8e0002 */
[----:B------:R-:W-:Y:S01]  /*160c0*/  IMAD R4, R6, UR5, R4 ;  /* 0x0000000506047c24 */ /* 0x000fe2000f8e0204 */
[----:B------:R-:W-:-:S03]  /*160d0*/  ULDC.64 UR4, c[0x0][0x2d0] ;  /* 0x0000b40000047ab9 */ /* 0x000fc60000000a00 */
[----:B------:R-:W-:Y:S01]  /*160e0*/  IMAD.IADD R3, R3, 0x1, R4 ;  /* 0x0000000103037824 */ /* 0x000fe200078e0204 */
[----:B------:R-:W-:Y:S01]  /*160f0*/  SHF.R.S32.HI R4, RZ, 0x1f, R0 ;  /* 0x0000001fff047819 */ /* 0x000fe20000011400 */
[----:B------:R-:W2:Y:S04]  /*16100*/  S2R R8, SR_TID.X ;  /* 0x0000000000087919 */ /* 0x000ea80000002100 */
        /* <DEDUP_REMOVED lines=8> */
[----:B---3--:R-:W-:Y:S02]  /*16190*/  IMAD.SHL.U32 R10, R10, 0x8, RZ ;  /* 0x000000080a0a7824 */ /* 0x008fe400078e00ff */
[----:B------:R-:W-:Y:S02]  /*161a0*/  IMAD R6, R6, UR4, RZ ;  /* 0x0000000406067c24 */ /* 0x000fe4000f8e02ff */
[----:B0-----:R-:W-:Y:S01]  /*161b0*/  IMAD.WIDE.U32 R4, R0, UR4, R2 ;  /* 0x0000000400047c25 */ /* 0x001fe2000f8e0002 */
[----:B------:R-:W-:Y:S01]  /*161c0*/  LOP3.LUT R10, R10, 0x38, RZ, 0xc0, !PT ;  /* 0x000000380a0a7812 */ /* 0x000fe200078ec0ff */
[----:B------:R-:W-:Y:S02]  /*161d0*/  ULDC UR4, c[0x0][0x2b8] ;  /* 0x0000ae0000047ab9 */ /* 0x000fe40000000800 */
[----:B------:R-:W-:Y:S01]  /*161e0*/  IMAD R0, R0, UR5, R6 ;  /* 0x0000000500007c24 */ /* 0x000fe2000f8e0206 */
[----:B------:R-:W-:-:S03]  /*161f0*/  LEA R3, P1, R4, UR6, 0x1 ;  /* 0x0000000604037c11 */ /* 0x000fc6000f8208ff */
[----:B------:R-:W-:Y:S01]  /*16200*/  IMAD.IADD R0, R5, 0x1, R0 ;  /* 0x0000000105007824 */ /* 0x000fe200078e0200 */
[----:B------:R-:W-:Y:S01]  /*16210*/  ISETP.GE.AND P0, PT, R10, UR4, PT ;  /* 0x000000040a007c0c */ /* 0x000fe2000bf06270 */
[----:B------:R-:W-:Y:S01]  /*16220*/  UMOV UR4, 0xffffffff ;  /* 0xffffffff00047882 */ /* 0x000fe20000000000 */
[----:B--2---:R-:W-:Y:S02]  /*16230*/  LOP3.LUT R8, R8, 0x7f, RZ, 0xc0, !PT ;  /* 0x0000007f08087812 */ /* 0x004fe400078ec0ff */
[----:B------:R-:W-:Y:S02]  /*16240*/  LEA.HI.X R2, R4, UR7, R0, 0x1, P1 ;  /* 0x0000000704027c11 */ /* 0x000fe400088f0c00 */
[----:B------:R-:W-:Y:S01]  /*16250*/  SHF.R.U32.HI R8, RZ, 0x3, R8 ;  /* 0x00000003ff087819 */ /* 0x000fe20000011608 */
[----:B-1----:R-:W-:Y:S06]  /*16260*/  BRA.DIV UR4, `(.L_x_6480) ;  /* 0x0000006204547947 */ /* 0x002fec000b800000 */
[----:B------:R-:W2:Y:S04]  /*16270*/  LDL R11, [R1+0x34] ;  /* 0x00003400010b7983 */ /* 0x000ea80000100800 */
[----:B------:R-:W3:Y:S04]  /*16280*/  LDL.LU R6, [R1+0x38] ;  /* 0x0000380001067983 */ /* 0x000ee80000300800 */
[----:B------:R-:W0:Y:S04]  /*16290*/  SHFL.IDX PT, R5, R3, RZ, 0x181f ;  /* 0x00181fff03057589 */ /* 0x000e2800000e0000 */
[----:B------:R-:W1:Y:S01]  /*162a0*/  SHFL.IDX PT, R4, R2, RZ, 0x181f ;  /* 0x00181fff02047589 */ /* 0x000e6200000e0000 */
[----:B--2---:R-:W-:-:S02]  /*162b0*/  IMAD R0, R11, R7, RZ ;  /* 0x000000070b007224 */ /* 0x004fc400078e02ff */
[----:B---3--:R-:W-:Y:S02]  /*162c0*/  IMAD.IADD R8, R8, 0x1, R6 ;  /* 0x0000000108087824 */ /* 0x008fe400078e0206 */
[----:B------:R-:W-:Y:S02]  /*162d0*/  SHFL.IDX PT, R6, R2, 0x1, 0x181f ;  /* 0x00381f0002067f89 */ /* 0x000fe400000e0000 */
[C---:B------:R-:W-:Y:S01]  /*162e0*/  VIADD R7, R8.reuse, 0x10 ;  /* 0x0000001008077836 */ /* 0x040fe20000000000 */
[----:B------:R-:W-:Y:S01]  /*162f0*/  ISETP.GE.AND P1, PT, R8, R0, PT ;  /* 0x000000000800720c */ /* 0x000fe20003f26270 */
[----:B------:R-:W-:Y:S04]  /*16300*/  STL [R1+0x38], R8 ;  /* 0x0000380801007387 */ /* 0x000fe80000100800 */
[----:B------:R2:W-:Y:S08]  /*16310*/  STL [R1+0x40], R7 ;  /* 0x0000400701007387 */ /* 0x0005f00000100800 */
        /* <DEDUP_REMOVED lines=27> */
.L_x_6614:
[----:B0-----:R-:W3:Y:S04]  /*164d0*/  LDL R2, [R1+0x38] ;  /* 0x0000380001027983 */ /* 0x001ee80000100800 */
[----:B------:R0:W5:Y:S01]  /*164e0*/  LDL R8, [R1] ;  /* 0x0000000001087983 */ /* 0x0001620000100800 */
[----:B---3--:R-:W-:-:S05]  /*164f0*/  VIADD R2, R2, 0x30 ;  /* 0x0000003002027836 */ /* 0x008fca0000000000 */
[----:B------:R-:W-:Y:S01]  /*16500*/  ISETP.GE.AND P1, PT, R2, R0, PT ;  /* 0x000000000200720c */ /* 0x000fe20003f26270 */
[----:B------:R1:W-:-:S12]  /*16510*/  STL [R1+0x5c], R2 ;  /* 0x00005c0201007387 */ /* 0x0003d80000100800 */
[----:B-1----:R-:W-:-:S05]  /*16520*/  @!P1 LEA R2, P2, R10, R3, 0x1 ;  /* 0x000000030a029211 */ /* 0x002fca00078408ff */
[----:B--2---:R-:W-:-:S05]  /*16530*/  @!P1 IMAD.X R3, RZ, RZ, R4, P2 ;  /* 0x000000ffff039224 */ /* 0x004fca00010e0604 */
[----:B------:R-:W-:Y:S01]  /*16540*/  @!PT LDS RZ, [RZ] ;  /* 0x00000000fffff984 */ /* 0x000fe20000000800 */
[----:B------:R-:W-:Y:S01]  /*16550*/  @!PT LDS RZ, [RZ] ;  /* 0x00000000fffff984 */ /* 0x000fe20000000800 */
[----:B------:R-:W-:Y:S01]  /*16560*/  @!PT LDS RZ, [RZ] ;  /* 0x00000000fffff984 */ /* 0x000fe20000000800 */
[----:B------:R0:W-:Y:S01]  /*16570*/  @!P1 LDGSTS.E.BYPASS.LTC128B.128 [R9+0x21c00], desc[UR38][R2.64], !P0 ;  /* 0x21c0000002099fae */ /* 0x0001e2000c101d66 */
[----:B------:R-:W-:Y:S01]  /*16580*/  PLOP3.LUT P0, PT, PT, PT, PT, 0x80, 0x0 ;  /* 0x000000000000781c */ /* 0x000fe20003f0f070 */
[----:B------:R-:W-:-:S12]  /*16590*/  NOP ;  /* 0x0000000000007918 */ /* 0x000fd80000000000 */
.L_x_6481:
[----:B------:R-:W2:Y:S01]  /*165a0*/  LDL R0, [R1] ;  /* 0x0000000001007983 */ /* 0x000ea20000100800 */
[----:B------:R-:W-:Y:S02]  /*165b0*/  PLOP3.LUT P1, PT, P1, P0, PT, 0xa2, 0x0 ;  /* 0x000000000000781c */ /* 0x000fe40000f21472 */
[----:B--2---:R-:W-:-:S08]  /*165c0*/  @P0 R2UR P1, UR4, R0 ;  /* 0x00000000000402ca */ /* 0x004fd00000020000 */
[----:B------:R-:W-:-:S05]  /*165d0*/  @P0 PLOP3.LUT P0, PT, P1, PT, PT, 0x80, 0x0 ;  /* 0x000000000000081c */ /* 0x000fca0000f0f070 */
[----:B------:R-:W-:Y:S01]  /*165e0*/  @!P1 SYNCS.ARRIVE.TRANS64.RED.A0T1 RZ, [UR4+0x38800], RZ ;  /* 0x038800ffffff99a7 */ /* 0x000fe20008200404 */
[----:B------:R-:W-:Y:S07]  /*165f0*/  @!P1 ARRIVES.LDGSTSBAR.64.TRANSCNT [UR4+0x38800] ;  /* 0x03880000ff0099b0 */ /* 0x000fee0008000a84 */
[----:B------:R-:W-:Y:S05]  /*16600*/  @P0 BRA.U.ANY `(.L_x_6481) ;  /* 0xfffffffd00e40947 */ /* 0x000fea000393ffff */
[----:B------:R-:W-:Y:S01]  /*16610*/  NOP ;  /* 0x0000000000007918 */ /* 0x000fe20000000000 */
[----:B0-----:R-:W2:Y:S01]  /*16620*/  LDL.LU R2, [R1+0x48] ;  /* 0x0000480001027983 */ /* 0x001ea20000300800 */
        /* <DEDUP_REMOVED lines=29> */
.L_x_6483:
[----:B------:R-:W-:Y:S05]  /*16800*/  BSYNC B6 ;  /* 0x0000000000067941 */ /* 0x000fea0003800000 */
.L_x_6482:
        /* <DEDUP_REMOVED lines=11> */
[----:B-----5:R-:W3:Y:S01]  /*168c0*/  LDL.LU R8, [R1+0x4] ;  /* 0x0000040001087983 */ /* 0x020ee20000300800 */
        /* <DEDUP_REMOVED lines=8> */
[----:B------:R-:W1:Y:S01]  /*16950*/  S2R R10, SR_TID.X ;  /* 0x00000000000a7919 */ /* 0x000e620000002100 */
[----:B------:R-:W-:-:S03]  /*16960*/  ULDC.64 UR4, c[0x0][0x3d0] ;  /* 0x0000f40000047ab9 */ /* 0x000fc60000000a00 */
[----:B------:R-:W2:Y:S01]  /*16970*/  @P0 LDC R4, c[0x0][0x44c] ;  /* 0x00011300ff040b82 */ /* 0x000ea20000000800 */
[----:B------:R-:W-:Y:S02]  /*16980*/  IMAD.IADD R3, R3, 0x1, R0 ;  /* 0x0000000103037824 */ /* 0x000fe400078e0200 */
[----:B-1----:R-:W-:-:S05]  /*16990*/  IMAD.SHL.U32 R10, R10, 0x8, RZ ;  /* 0x000000080a0a7824 */ /* 0x002fca00078e00ff */
        /* <DEDUP_REMOVED lines=15> */
[----:B------:R-:W-:Y:S02]  /*16a90*/  IMAD R0, R0, UR4, RZ ;  /* 0x0000000400007c24 */ /* 0x000fe4000f8e02ff */
[----:B0-----:R-:W-:-:S05]  /*16aa0*/  IMAD.SHL.U32 R6, R6, 0x8, RZ ;  /* 0x0000000806067824 */ /* 0x001fca00078e00ff */
[----:B------:R-:W-:Y:S01]  /*16ab0*/  LOP3.LUT R6, R6, 0x38, RZ, 0xc0, !PT ;  /* 0x0000003806067812 */ /* 0x000fe200078ec0ff */
[----:B------:R-:W-:Y:S01]  /*16ac0*/  IMAD R4, R4, UR5, R0 ;  /* 0x0000000504047c24 */ /* 0x000fe2000f8e0200 */
[----:B------:R-:W-:Y:S02]  /*16ad0*/  ULDC.64 UR4, c[0x0][0x390] ;  /* 0x0000e40000047ab9 */ /* 0x000fe40000000a00 */
[C---:B------:R-:W-:Y:S02]  /*16ae0*/  LOP3.LUT R9, R6.reuse, 0x80, RZ, 0xfc, !PT ;  /* 0x0000008006097812 */ /* 0x040fe400078efcff */
[----:B------:R-:W-:Y:S02]  /*16af0*/  LOP3.LUT R6, R6, 0x40, RZ, 0xfc, !PT ;  /* 0x0000004006067812 */ /* 0x000fe400078efcff */
[----:B------:R-:W-:Y:S01]  /*16b00*/  LEA R0, P0, R2, UR4, 0x1 ;  /* 0x0000000402007c11 */ /* 0x000fe2000f8008ff */
[----:B------:R-:W-:Y:S02]  /*16b10*/  ULDC UR4, c[0x0][0x3b8] ;  /* 0x0000ee0000047ab9 */ /* 0x000fe40000000800 */
[----:B------:R-:W-:-:S02]  /*16b20*/  ISETP.GE.AND P1, PT, R6, UR4, PT ;  /* 0x0000000406007c0c */ /* 0x000fc4000bf26270 */
[----:B------:R-:W0:Y:S01]  /*16b30*/  S2R R6, SR_TID.X ;  /* 0x0000000000067919 */ /* 0x000e220000002100 */
        /* <DEDUP_REMOVED lines=8> */
[----:B------:R-:W-:Y:S01]  /*16bc0*/  @P1 LOP3.LUT R8, R8, 0x4, RZ, 0xfc, !PT ;  /* 0x0000000408081812 */ /* 0x000fe200078efcff */
[----:B------:R-:W-:Y:S01]  /*16bd0*/  IMAD.IADD R4, R3, 0x1, R4 ;  /* 0x0000000103047824 */ /* 0x000fe200078e0204 */
[----:B------:R-:W-:-:S03]  /*16be0*/  LOP3.LUT R6, R6, 0x38, RZ, 0xc0, !PT ;  /* 0x0000003806067812 */ /* 0x000fc600078ec0ff */
[----:B------:R0:W-:Y:S01]  /*16bf0*/  STL [R1+0x4], R8 ;  /* 0x0000040801007387 */ /* 0x0001e20000100800 */
[----:B------:R-:W-:Y:S02]  /*16c00*/  LEA.HI.X R4, R2, UR5, R4, 0x1, P0 ;  /* 0x0000000502047c11 */ /* 0x000fe400080f0c04 */
[C---:B0-----:R-:W-:Y:S02]  /*16c10*/  LOP3.LUT R8, R6.reuse, 0x100, RZ, 0xfc, !PT ;  /* 0x0000010006087812 */ /* 0x041fe400078efcff */
[----:B------:R-:W-:Y:S02]  /*16c20*/  LOP3.LUT R6, R6, 0xc0, RZ, 0xfc, !PT ;  /* 0x000000c006067812 */ /* 0x000fe400078efcff */
[----:B------:R-:W-:Y:S02]  /*16c30*/  ISETP.GE.AND P0, PT, R8, UR4, PT ;  /* 0x0000000408007c0c */ /* 0x000fe4000bf06270 */
[----:B------:R-:W0:Y:S01]  /*16c40*/  S2R R8, SR_TID.X ;  /* 0x0000000000087919 */ /* 0x000e220000002100 */
[----:B------:R-:W-:-:S02]  /*16c50*/  ISETP.GE.AND P5, PT, R6, UR4, PT ;  /* 0x0000000406007c0c */ /* 0x000fc4000bfa6270 */
[----:B------:R-:W1:Y:S01]  /*16c60*/  S2R R6, SR_TID.X ;  /* 0x0000000000067919 */ /* 0x000e620000002100 */
[----:B------:R-:W-:Y:S02]  /*16c70*/  SEL R5, RZ, 0x1, P3 ;  /* 0x00000001ff057807 */ /* 0x000fe40001800000 */
[----:B------:R-:W-:Y:S02]  /*16c80*/  SEL R3, RZ, 0x4, P2 ;  /* 0x00000004ff037807 */ /* 0x000fe40001000000 */
[----:B------:R-:W-:-:S04]  /*16c90*/  SEL R2, RZ, 0x2, P1 ;  /* 0x00000002ff027807 */ /* 0x000fc80000800000 */
[----:B------:R-:W-:Y:S02]  /*16ca0*/  IADD3 R2, R3, R2, R5 ;  /* 0x0000000203027210 */ /* 0x000fe40007ffe005 */
[----:B------:R-:W-:Y:S02]  /*16cb0*/  SEL R5, RZ, 0x10, P0 ;  /* 0x00000010ff057807 */ /* 0x000fe40000000000 */
[----:B------:R-:W-:Y:S01]  /*16cc0*/  SEL R3, RZ, 0x8, P5 ;  /* 0x00000008ff037807 */ /* 0x000fe20002800000 */
[----:B0-----:R-:W-:Y:S02]  /*16cd0*/  IMAD.SHL.U32 R8, R8, 0x8, RZ ;  /* 0x0000000808087824 */ /* 0x001fe400078e00ff */
[----:B-1----:R-:W-:-:S03]  /*16ce0*/  IMAD.SHL.U32 R6, R6, 0x8, RZ ;  /* 0x0000000806067824 */ /* 0x002fc600078e00ff */
[----:B------:R-:W-:-:S04]  /*16cf0*/  LOP3.LUT R8, R8, 0x38, RZ, 0xc0, !PT ;  /* 0x0000003808087812 */ /* 0x000fc800078ec0ff */
[----:B------:R-:W-:Y:S02]  /*16d00*/  LOP3.LUT R9, R8, 0x180, RZ, 0xfc, !PT ;  /* 0x0000018008097812 */ /* 0x000fe400078efcff */
[----:B------:R-:W-:Y:S02]  /*16d10*/  LOP3.LUT R6, R6, 0x38, RZ, 0xc0, !PT ;  /* 0x0000003806067812 */ /* 0x000fe400078ec0ff */
[----:B------:R-:W-:Y:S02]  /*16d20*/  ISETP.GE.AND P1, PT, R9, UR4, PT ;  /* 0x0000000409007c0c */ /* 0x000fe4000bf26270 */
[----:B------:R-:W-:Y:S02]  /*16d30*/  LOP3.LUT R8, R6, 0x140, RZ, 0xfc, !PT ;  /* 0x0000014006087812 */ /* 0x000fe400078efcff */
[----:B------:R-:W-:Y:S02]  /*16d40*/  IADD3 R2, R5, R2, R3 ;  /* 0x0000000205027210 */ /* 0x000fe40007ffe003 */
[----:B------:R-:W-:-:S02]  /*16d50*/  SEL R5, RZ, 0x40, P1 ;  /* 0x00000040ff057807 */ /* 0x000fc40000800000 */
[----:B------:R-:W-:Y:S02]  /*16d60*/  LOP3.LUT R6, R6, 0x1c0, RZ, 0xfc, !PT ;  /* 0x000001c006067812 */ /* 0x000fe400078efcff */
[----:B------:R-:W-:Y:S02]  /*16d70*/  ISETP.GE.AND P1, PT, R8, UR4, PT ;  /* 0x0000000408007c0c */ /* 0x000fe4000bf26270 */
        /* <DEDUP_REMOVED lines=10> */
[----:B------:R-:W5:Y:S04]  /*16e20*/  LDL.LU R12, [R1+0x4] ;  /* 0x00000400010c7983 */ /* 0x000f680000300800 */
[----:B------:R-:W5:Y:S04]  /*16e30*/  LDL R11, [R1+0x10] ;  /* 0x00001000010b7983 */ /* 0x000f680000100800 */
[----:B------:R-:W5:Y:S01]  /*16e40*/  LDL.LU R10, [R1+0x58] ;  /* 0x00005800010a7983 */ /* 0x000f620000300800 */
[----:B------:R-:W0:Y:S02]  /*16e50*/  S2R R13, SR_TID.X ;  /* 0x00000000000d7919 */ /* 0x000e240000002100 */
[----:B0-----:R-:W-:-:S05]  /*16e60*/  IMAD.SHL.U32 R13, R13, 0x8, RZ ;  /* 0x000000080d0d7824 */ /* 0x001fca00078e00ff */
[----:B------:R-:W-:Y:S01]  /*16e70*/  LOP3.LUT R13, R13, 0x38, RZ, 0xc0, !PT ;  /* 0x000000380d0d7812 */ /* 0x000fe200078ec0ff */
[----:B------:R-:W-:Y:S04]  /*16e80*/  SHFL.IDX PT, R14, R0, 0x1, 0x181f ;  /* 0x00381f00000e7f89 */ /* 0x000fe800000e0000 */
[----:B------:R-:W-:Y:S01]  /*16e90*/  SHFL.IDX PT, R9, R4, 0x1, 0x181f ;  /* 0x00381f0004097f89 */ /* 0x000fe200000e0000 */
[----:B--2---:R-:W-:-:S05]  /*16ea0*/  IMAD R7, R8, R7, RZ ;  /* 0x0000000708077224 */ /* 0x004fca00078e02ff */
[-C--:B---3--:R-:W-:Y:S02]  /*16eb0*/  ISETP.GE.AND P2, PT, R3, R7.reuse, PT ;  /* 0x000000070300720c */ /* 0x088fe40003f46270 */
[----:B----4-:R-:W-:Y:S02]  /*16ec0*/  ISETP.GE.AND P3, PT, R2, R7, PT ;  /* 0x000000070200720c */ /* 0x010fe40003f66270 */
[----:B-----5:R-:W-:-:S04]  /*16ed0*/  LOP3.LUT R12, R12, 0xffff7fff, RZ, 0xc0, !PT ;  /* 0xffff7fff0c0c7812 */ /* 0x020fc800078ec0ff */
[----:B------:R-:W-:-:S05]  /*16ee0*/  @P1 LOP3.LUT R12, R12, 0x8000, RZ, 0xfc, !PT ;  /* 0x000080000c0c1812 */ /* 0x000fca00078efcff */
[----:B------:R-:W-:Y:S02]  /*16ef0*/  @!P2 LOP3.LUT R2, R5, 0x40, RZ, 0xc0, !PT ;  /* 0x000000400502a812 */ /* 0x000fe400078ec0ff */
[C---:B------:R-:W-:Y:S02]  /*16f00*/  LOP3.LUT P1, RZ, R12.reuse, 0x8, RZ, 0xc0, !PT ;  /* 0x000000080cff7812 */ /* 0x040fe4000782c0ff */
[C---:B------:R-:W-:Y:S02]  /*16f10*/  LOP3.LUT P4, RZ, R12.reuse, 0x2, RZ, 0xc0, !PT ;  /* 0x000000020cff7812 */ /* 0x040fe4000788c0ff */
[----:B------:R-:W-:Y:S02]  /*16f20*/  LOP3.LUT R12, R12, 0xffffdfff, RZ, 0xc0, !PT ;  /* 0xffffdfff0c0c7812 */ /* 0x000fe400078ec0ff */
[----:B------:R-:W-:Y:S02]  /*16f30*/  @!P2 SHF.R.U32.HI R2, RZ, 0x2, R2 ;  /* 0x00000002ff02a819 */ /* 0x000fe40000011602 */
[----:B------:R-:W-:-:S02]  /*16f40*/  @P3 LOP3.LUT R12, R12, 0x2000, RZ, 0xfc, !PT ;  /* 0x000020000c0c3812 */ /* 0x000fc400078efcff */
[----:B------:R-:W-:Y:S02]  /*16f50*/  @!P2 ISETP.NE.U32.AND P3, PT, R2, RZ, PT ;  /* 0x000000ff0200a20c */ /* 0x000fe40003f65070 */
[----:B------:R-:W-:Y:S02]  /*16f60*/  @!P2 LOP3.LUT R2, R6, 0x80, RZ, 0xc0, !PT ;  /* 0x000000800602a812 */ /* 0x000fe400078ec0ff */
[----:B------:R-:W-:Y:S02]  /*16f70*/  LOP3.LUT R12, R12, 0xffffffdf, RZ, 0xc0, !PT ;  /* 0xffffffdf0c0c7812 */ /* 0x000fe400078ec0ff */
[----:B------:R-:W-:-:S07]  /*16f80*/  @!P2 SHF.R.U32.HI R2, RZ, 0x3, R2 ;  /* 0x00000003ff02a819 */ /* 0x000fce0000011602 */
[----:B------:R-:W-:Y:S02]  /*16f90*/  @P3 LOP3.LUT R12, R12, 0x20, RZ, 0xfc, !PT ;  /* 0x000000200c0c3812 */ /* 0x000fe400078efcff */
[----:B------:R-:W-:Y:S02]  /*16fa0*/  @!P2 ISETP.NE.U32.AND P3, PT, R2, RZ, PT ;  /* 0x000000ff0200a20c */ /* 0x000fe40003f65070 */
[----:B------:R-:W0:Y:S04]  /*16fb0*/  SHFL.IDX PT, R2, R0, RZ, 0x181f ;  /* 0x00181fff00027589 */ /* 0x000e2800000e0000 */
[----:B------:R-:W1:Y:S01]  /*16fc0*/  SHFL.IDX PT, R8, R4, RZ, 0x181f ;  /* 0x00181fff04087589 */ /* 0x000e6200000e0000 */
        /* <DEDUP_REMOVED lines=9> */
[----:B------:R-:W-:Y:S01]  /*17060*/  @!P2 LDGSTS.E.BYPASS.LTC128B.128 [R11+0x26400], desc[UR38][R2.64], !P1 ;  /* 0x26400000020bafae */ /* 0x000fe2000c901d66 */
        /* <DEDUP_REMOVED lines=56> */
.L_x_6624:
        /* <DEDUP_REMOVED lines=31> */
.L_x_6486:
[----:B------:R-:W-:Y:S05]  /*175e0*/  BSYNC B0 ;  /* 0x0000000000007941 */ /* 0x000fea0003800000 */
.L_x_6485:
[----:B--2---:R2:W5:Y:S01]  /*175f0*/  LDL R0, [R1] ;  /* 0x0000000001007983 */ /* 0x0045620000100800 */
[----:B------:R-:W-:Y:S01]  /*17600*/  PLOP3.LUT P0, PT, PT, PT, PT, 0x80, 0x0 ;  /* 0x000000000000781c */ /* 0x000fe20003f0f070 */
[----:B------:R-:W-:-:S12]  /*17610*/  NOP ;  /* 0x0000000000007918 */ /* 0x000fd80000000000 */
.L_x_6487:
[----:B0-----:R-:W3:Y:S01]  /*17620*/  LDL R2, [R1] ;  /* 0x0000000001027983 */ /* 0x001ee20000100800 */
        /* <DEDUP_REMOVED lines=18> */
.L_x_6625:
[----:B------:R-:W-:Y:S05]  /*17750*/  BSYNC B0 ;  /* 0x0000000000007941 */ /* 0x000fea0003800000 */
.L_x_6488:
[----:B0-----:R-:W3:Y:S01]  /*17760*/  LDL R2, [R1+0x4] ;  /* 0x0000040001027983 */ /* 0x001ee20000100800 */
[----:B------:R-:W-:Y:S01]  /*17770*/  BSSY B0, `(.L_x_6490) ;  /* 0x000009a000007945 */ /* 0x000fe20003800000 */
[----:B---3--:R-:W-:-:S13]  /*17780*/  LOP3.LUT P0, RZ, R2, 0x1, RZ, 0xc0, !PT ;  /* 0x0000000102ff7812 */ /* 0x008fda000780c0ff */
[----:B------:R-:W-:Y:S05]  /*17790*/  @!P0 BRA `(.L_x_6491) ;  /* 0x00000008005c8947 */ /* 0x000fea0003800000 */
[----:B------:R-:W3:Y:S04]  /*177a0*/  LDL R5, [R1] ;  /* 0x0000000001057983 */ /* 0x000ee80000100800 */
[----:B-1----:R-:W3:Y:S04]  /*177b0*/  LDL R4, [R1+0x8] ;  /* 0x0000080001047983 */ /* 0x002ee80000100800 */
[----:B------:R-:W4:Y:S01]  /*177c0*/  LDL R2, [R1+0x14] ;  /* 0x0000140001027983 */ /* 0x000f220000100800 */
[----:B------:R-:W-:Y:S01]  /*177d0*/  BSSY B1, `(.L_x_6492) ;  /* 0x0000008000017945 */ /* 0x000fe20003800000 */
[----:B------:R-:W0:Y:S02]  /*177e0*/  S2R R3, SR_TID.X ;  /* 0x0000000000037919 */ /* 0x000e240000002100 */
[----:B0-----:R-:W-:-:S04]  /*177f0*/  LOP3.LUT R3, R3, 0x7f, RZ, 0xc0, !PT ;  /* 0x0000007f03037812 */ /* 0x001fc800078ec0ff */
[----:B------:R-:W-:Y:S01]  /*17800*/  ISETP.NE.AND P1, PT, R3, RZ, PT ;  /* 0x000000ff0300720c */ /* 0x000fe20003f25270 */
[----:B---3--:R-:W-:Y:S01]  /*17810*/  IMAD R0, R4, 0x8, R5 ;  /* 0x0000000804007824 */ /* 0x008fe200078e0205 */
[----:B----4-:R-:W-:-:S04]  /*17820*/  SHF.L.U32 R2, R2, 0x1f, RZ ;  /* 0x0000001f02027819 */ /* 0x010fc800000006ff */
[----:B------:R-:W0:Y:S02]  /*17830*/  SYNCS.PHASECHK.TRANS64.TRYWAIT P0, [R0+URZ+0x38860], R2 ;  /* 0x03886002000075a7 */ /* 0x000e24000800017f */
[----:B0-----:R-:W-:Y:S05]  /*17840*/  @!P0 BRA `(.L_x_6493) ;  /* 0x0000005c00308947 */ /* 0x001fea0003800000 */
.L_x_6626:
[----:B------:R-:W-:Y:S05]  /*17850*/  BSYNC B1 ;  /* 0x0000000000017941 */ /* 0x000fea0003800000 */
.L_x_6492:
        /* <DEDUP_REMOVED lines=9> */
.L_x_6495:
[----:B------:R-:W-:Y:S05]  /*178f0*/  BSYNC B1 ;  /* 0x0000000000017941 */ /* 0x000fea0003800000 */
.L_x_6494:
[----:B------:R-:W3:Y:S04]  /*17900*/  LDL R5, [R1+0x1c] ;  /* 0x00001c0001057983 */ /* 0x000ee80000100800 */
[----:B------:R-:W3:Y:S04]  /*17910*/  LDL.LU R3, [R1+0x30] ;  /* 0x0000300001037983 */ /* 0x000ee80000300800 */
[----:B------:R-:W4:Y:S04]  /*17920*/  LDL R4, [R1] ;  /* 0x0000000001047983 */ /* 0x000f280000100800 */
[----:B0-----:R-:W4:Y:S01]  /*17930*/  LDL R2, [R1+0x8] ;  /* 0x0000080001027983 */ /* 0x001f220000100800 */
        /* <DEDUP_REMOVED lines=8> */
[----:B----4-:R-:W-:-:S04]  /*179c0*/  IMAD R2, R2, 0x10000, R4 ;  /* 0x0001000002027824 */ /* 0x010fc800078e0204 */
[----:B------:R-:W-:-:S07]  /*179d0*/  VIADD R4, R2, 0x400 ;  /* 0x0000040002047836 */ /* 0x000fce0000000000 */
.L_x_6496:
        /* <DEDUP_REMOVED lines=15> */
.L_x_6497:
        /* <DEDUP_REMOVED lines=15> */
.L_x_6498:
        /* <DEDUP_REMOVED lines=15> */
.L_x_6499:
        /* <DEDUP_REMOVED lines=15> */
.L_x_6500:
        /* <DEDUP_REMOVED lines=15> */
.L_x_6501:
        /* <DEDUP_REMOVED lines=15> */
.L_x_6502:
        /* <DEDUP_REMOVED lines=15> */
.L_x_6503:
        /* <DEDUP_REMOVED lines=10> */
.L_x_6491:
[----:B------:R-:W-:Y:S05]  /*18110*/  BSYNC B0 ;  /* 0x0000000000007941 */ /* 0x000fea0003800000 */
.L_x_6490:
[----:B-1----:R-:W3:Y:S04]  /*18120*/  LDL R4, [R1+0x24] ;  /* 0x0000240001047983 */ /* 0x002ee80000100800 */
[----:B------:R-:W4:Y:S01]  /*18130*/  LDL R5, [R1+0x20] ;  /* 0x0000200001057983 */ /* 0x000f220000100800 */
[----:B------:R-:W-:Y:S01]  /*18140*/  BSSY B0, `(.L_x_6504) ;  /* 0x00002b3000007945 */ /* 0x000fe20003800000 */
[----:B---3--:R-:W-:-:S05]  /*18150*/  VIADD R0, R4, 0xfffffffe ;  /* 0xfffffffe04007836 */ /* 0x008fca0000000000 */
[----:B----4-:R-:W-:-:S13]  /*18160*/  ISETP.GE.AND P0, PT, R0, R5, PT ;  /* 0x000000050000720c */ /* 0x010fda0003f06270 */
        /* <DEDUP_REMOVED lines=45> */
.L_x_6510:
[----:B------:R-:W3:Y:S01]  /*18440*/  LDL R2, [R1] ;  /* 0x0000000001027983 */ /* 0x000ee20000100800 */
[----:B------:R-:W-:Y:S01]  /*18450*/  BSSY B3, `(.L_x_6511) ;  /* 0x0000008000037945 */ /* 0x000fe20003800000 */
[----:B-1----:R-:W1:Y:S02]  /*18460*/  S2R R4, SR_TID.X ;  /* 0x0000000000047919 */ /* 0x002e640000002100 */
[----:B-1----:R-:W-:-:S04]  /*18470*/  LOP3.LUT R4, R4, 0x7f, RZ, 0xc0, !PT ;  /* 0x0000007f04047812 */ /* 0x002fc800078ec0ff */
[----:B------:R-:W-:Y:S01]  /*18480*/  ISETP.NE.AND P1, PT, R4, RZ, PT ;  /* 0x000000ff0400720c */ /* 0x000fe20003f25270 */
[----:B---3--:R-:W-:Y:S01]  /*18490*/  IMAD R3, R8, 0x8, R2 ;  /* 0x0000000808037824 */ /* 0x008fe200078e0202 */
[----:B------:R-:W-:-:S04]  /*184a0*/  SHF.L.U32 R2, R7, 0x1f, RZ ;  /* 0x0000001f07027819 */ /* 0x000fc800000006ff */
[----:B------:R-:W1:Y:S02]  /*184b0*/  SYNCS.PHASECHK.TRANS64.TRYWAIT P0, [R3+URZ+0x38840], R2 ;  /* 0x03884002030075a7 */ /* 0x000e64000800017f */
[----:B-1----:R-:W-:Y:S05]  /*184c0*/  @!P0 BRA `(.L_x_6512) ;  /* 0x0000005000248947 */ /* 0x002fea0003800000 */
.L_x_6627:
[----:B------:R-:W-:Y:S05]  /*184d0*/  BSYNC B3 ;  /* 0x0000000000037941 */ /* 0x000fea0003800000 */
.L_x_6511:
[----:B------:R-:W-:Y:S04]  /*184e0*/  BSSY B3, `(.L_x_6513) ;  /* 0x0000009000037945 */ /* 0x000fe80003800000 */
[----:B------:R-:W-:Y:S05]  /*184f0*/  @P1 BRA `(.L_x_6514) ;  /* 0x00000000001c1947 */ /* 0x000fea0003800000 */
[----:B------:R-:W3:Y:S01]  /*18500*/  S2R R5, SR_TID.X ;  /* 0x0000000000057919 */ /* 0x000ee20000002100 */
[----:B------:R-:W-:-:S04]  /*18510*/  IMAD.MOV.U32 R4, RZ, RZ, 0x2000 ;  /* 0x00002000ff047424 */ /* 0x000fc800078e00ff */
[----:B------:R4:W-:Y:S01]  /*18520*/  SYNCS.ARRIVE.TRANS64 RZ, [R3+URZ+0x38830], R4 ;  /* 0x0388300403ff79a7 */ /* 0x0009e2000800003f */
[----:B---3--:R-:W-:-:S04]  /*18530*/  LOP3.LUT R5, R5, 0x1f, RZ, 0xc0, !PT ;  /* 0x0000001f05057812 */ /* 0x008fc800078ec0ff */
[----:B------:R-:W-:-:S13]  /*18540*/  ISETP.NE.AND P0, PT, R5, RZ, PT ;  /* 0x000000ff0500720c */ /* 0x000fda0003f05270 */
[----:B----4-:R-:W-:Y:S05]  /*18550*/  @!P0 BRA `(.L_x_6514) ;  /* 0x0000000000048947 */ /* 0x010fea0003800000 */
[----:B------:R-:W-:Y:S01]  /*18560*/  BPT.TRAP 0x1 ;  /* 0x000000040000795c */ /* 0x000fe20000300000 */
.L_x_6514:
[----:B------:R-:W-:Y:S05]  /*18570*/  BSYNC B3 ;  /* 0x0000000000037941 */ /* 0x000fea0003800000 */
.L_x_6513:
[----:B0-----:R-:W3:Y:S04]  /*18580*/  LDL R8, [R1] ;  /* 0x0000000001087983 */ /* 0x001ee80000100800 */
        /* <DEDUP_REMOVED lines=13> */
.L_x_6515:
        /* <DEDUP_REMOVED lines=13> */
.L_x_6628:
[----:B------:R-:W-:Y:S05]  /*18730*/  BSYNC B3 ;  /* 0x0000000000037941 */ /* 0x000fea0003800000 */
.L_x_6516:
        /* <DEDUP_REMOVED lines=11> */
.L_x_6519:
[----:B------:R-:W-:Y:S05]  /*187f0*/  BSYNC B3 ;  /* 0x0000000000037941 */ /* 0x000fea0003800000 */
.L_x_6518:
[----:B------:R-:W3:Y:S04]  /*18800*/  LDL R4, [R1] ;  /* 0x0000000001047983 */ /* 0x000ee80000100800 */
        /* <DEDUP_REMOVED lines=10> */
.L_x_6520:
        /* <DEDUP_REMOVED lines=15> */
.L_x_6521:
        /* <DEDUP_REMOVED lines=15> */
.L_x_6522:
        /* <DEDUP_REMOVED lines=15> */
.L_x_6523:
        /* <DEDUP_REMOVED lines=15> */
.L_x_6524:
        /* <DEDUP_REMOVED lines=15> */
.L_x_6525:
        /* <DEDUP_REMOVED lines=15> */
.L_x_6526:
        /* <DEDUP_REMOVED lines=15> */
.L_x_6527:
        /* <DEDUP_REMOVED lines=10> */
.L_x_6509:
[----:B------:R-:W-:Y:S05]  /*18fe0*/  BSYNC B1 ;  /* 0x0000000000017941 */ /* 0x000fea0003800000 */
.L_x_6508:
[----:B------:R-:W3:Y:S02]  /*18ff0*/  LDL R4, [R1+0x24] ;  /* 0x0000240001047983 */ /* 0x000ee40000100800 */
[----:B---3--:R-:W-:-:S07]  /*19000*/  VIADD R0, R4, 0xfffffffd ;  /* 0xfffffffd04007836 */ /* 0x008fce0000000000 */
.L_x_6507:
[----:B------:R-:W-:Y:S05]  /*19010*/  BSYNC B2 ;  /* 0x0000000000027941 */ /* 0x000fea0003800000 */
.L_x_6506:
[----:B------:R-:W3:Y:S01]  /*19020*/  LDL.LU R2, [R1+0x24] ;  /* 0x0000240001027983 */ /* 0x000ee20000300800 */
[----:B------:R-:W-:Y:S01]  /*19030*/  VIADD R6, R6, 0xfffffffe ;  /* 0xfffffffe06067836 */ /* 0x000fe20000000000 */
[----:B---3--:R-:W-:-:S04]  /*19040*/  LOP3.LUT R2, RZ, R2, RZ, 0x33, !PT ;  /* 0x00000002ff027212 */ /* 0x008fc800078e33ff */
[----:B------:R-:W-:-:S13]  /*19050*/  ISETP.NE.AND P0, PT, R6, R2, PT ;  /* 0x000000020600720c */ /* 0x000fda0003f05270 */
[----:B------:R-:W-:Y:S05]  /*19060*/  @!P0 BRA `(.L_x_6505) ;  /* 0x0000001c00008947 */ /* 0x000fea0003800000 */
.L_x_6568:
        /* <DEDUP_REMOVED lines=36> */
.L_x_6530:
        /* <DEDUP_REMOVED lines=9> */
.L_x_6629:
[----:B------:R-:W-:Y:S05]  /*19340*/  BSYNC B2 ;  /* 0x0000000000027941 */ /* 0x000fea0003800000 */
.L_x_6531:
[----:B------:R-:W-:Y:S04]  /*19350*/  BSSY B2, `(.L_x_6533) ;  /* 0x0000009000027945 */ /* 0x000fe80003800000 */
[----:B------:R-:W-:Y:S05]  /*19360*/  @P1 BRA `(.L_x_6534) ;  /* 0x00000000001c1947 */ /* 0x000fea0003800000 */
[----:B------:R-:W1:Y:S01]  /*19370*/  S2R R5, SR_TID.X ;  /* 0x0000000000057919 */ /* 0x000e620000002100 */
[----:B------:R-:W-:-:S04]  /*19380*/  IMAD.MOV.U32 R3, RZ, RZ, 0x2000 ;  /* 0x00002000ff037424 */ /* 0x000fc800078e00ff */
[----:B------:R3:W-:Y:S01]  /*19390*/  SYNCS.ARRIVE.TRANS64 RZ, [R4+URZ+0x38830], R3 ;  /* 0x0388300304ff79a7 */ /* 0x0007e2000800003f */
[----:B-1----:R-:W-:-:S04]  /*193a0*/  LOP3.LUT R5, R5, 0x1f, RZ, 0xc0, !PT ;  /* 0x0000001f05057812 */ /* 0x002fc800078ec0ff */
[----:B------:R-:W-:-:S13]  /*193b0*/  ISETP.NE.AND P0, PT, R5, RZ, PT ;  /* 0x000000ff0500720c */ /* 0x000fda0003f05270 */
[----:B---3--:R-:W-:Y:S05]  /*193c0*/  @!P0 BRA `(.L_x_6534) ;  /* 0x0000000000048947 */ /* 0x008fea0003800000 */
[----:B------:R-:W-:Y:S01]  /*193d0*/  BPT.TRAP 0x1 ;  /* 0x000000040000795c */ /* 0x000fe20000300000 */
.L_x_6534:
[----:B------:R-:W-:Y:S05]  /*193e0*/  BSYNC B2 ;  /* 0x0000000000027941 */ /* 0x000fea0003800000 */
.L_x_6533:
[----:B------:R-:W3:Y:S04]  /*193f0*/  LDL R3, [R1] ;  /* 0x0000000001037983 */ /* 0x000ee80000100800 */
        /* <DEDUP_REMOVED lines=12> */
.L_x_6535:
        /* <DEDUP_REMOVED lines=13> */
.L_x_6630:
[----:B------:R-:W-:Y:S05]  /*19590*/  BSYNC B2 ;  /* 0x0000000000027941 */ /* 0x000fea0003800000 */
.L_x_6536:
        /* <DEDUP_REMOVED lines=11> */
.L_x_6539:
[----:B------:R-:W-:Y:S05]  /*19650*/  BSYNC B2 ;  /* 0x0000000000027941 */ /* 0x000fea0003800000 */
.L_x_6538:
[----:B------:R-:W3:Y:S01]  /*19660*/  LDL R5, [R1] ;  /* 0x0000000001057983 */ /* 0x000ee20000100800 */
        /* <DEDUP_REMOVED lines=9> */
.L_x_6540:
        /* <DEDUP_REMOVED lines=15> */
.L_x_6541:
        /* <DEDUP_REMOVED lines=15> */
.L_x_6542:
        /* <DEDUP_REMOVED lines=15> */
.L_x_6543:
        /* <DEDUP_REMOVED lines=15> */
.L_x_6544:
        /* <DEDUP_REMOVED lines=15> */
.L_x_6545:
        /* <DEDUP_REMOVED lines=15> */
.L_x_6546:
        /* <DEDUP_REMOVED lines=15> */
.L_x_6547:
        /* <DEDUP_REMOVED lines=10> */
.L_x_6529:
[----:B------:R-:W-:Y:S05]  /*19e30*/  BSYNC B1 ;  /* 0x0000000000017941 */ /* 0x000fea0003800000 */
.L_x_6528:
[----:B------:R-:W3:Y:S01]  /*19e40*/  LDL R2, [R1+0x4] ;  /* 0x0000040001027983 */ /* 0x000ee20000100800 */
[----:B------:R-:W-:Y:S01]  /*19e50*/  VIADD R7, R7, 0x1 ;  /* 0x0000000107077836 */ /* 0x000fe20000000000 */
[----:B------:R-:W-:Y:S04]  /*19e60*/  BSSY B1, `(.L_x_6548) ;  /* 0x00000dc000017945 */ /* 0x000fe80003800000 */
[----:B------:R-:W-:-:S04]  /*19e70*/  ISETP.NE.AND P0, PT, R7, 0x2, PT ;  /* 0x000000020700780c */ /* 0x000fc80003f05270 */
[----:B------:R-:W-:Y:S02]  /*19e80*/  SEL R9, R7, RZ, P0 ;  /* 0x000000ff07097207 */ /* 0x000fe40000000000 */
[----:B---3--:R-:W-:Y:S02]  /*19e90*/  LOP3.LUT P2, RZ, R2, 0x1, RZ, 0xc0, !PT ;  /* 0x0000000102ff7812 */ /* 0x008fe4000784c0ff */
[----:B------:R-:W-:-:S04]  /*19ea0*/  SEL R2, RZ, 0x1, P0 ;  /* 0x00000001ff027807 */ /* 0x000fc80000000000 */
[----:B------:R-:W-:Y:S01]  /*19eb0*/  LOP3.LUT R8, R6, R2, RZ, 0x3c, !PT ;  /* 0x0000000206087212 */ /* 0x000fe200078e3cff */
        /* <DEDUP_REMOVED lines=28> */
.L_x_6550:
[----:B------:R-:W3:Y:S01]  /*1a080*/  LDL R2, [R1] ;  /* 0x0000000001027983 */ /* 0x000ee20000100800 */
[----:B------:R-:W-:Y:S01]  /*1a090*/  SHF.L.U32 R3, R8, 0x1f, RZ ;  /* 0x0000001f08037819 */ /* 0x000fe200000006ff */
[----:B------:R-:W-:Y:S01]  /*1a0a0*/  BSSY B2, `(.L_x_6551) ;  /* 0x0000007000027945 */ /* 0x000fe20003800000 */
[----:B-1----:R-:W1:Y:S02]  /*1a0b0*/  S2R R4, SR_TID.X ;  /* 0x0000000000047919 */ /* 0x002e640000002100 */
[----:B-1----:R-:W-:-:S04]  /*1a0c0*/  LOP3.LUT R4, R4, 0x7f, RZ, 0xc0, !PT ;  /* 0x0000007f04047812 */ /* 0x002fc800078ec0ff */
[----:B------:R-:W-:Y:S01]  /*1a0d0*/  ISETP.NE.AND P1, PT, R4, RZ, PT ;  /* 0x000000ff0400720c */ /* 0x000fe20003f25270 */
[----:B---3--:R-:W-:-:S04]  /*1a0e0*/  IMAD R2, R9, 0x8, R2 ;  /* 0x0000000809027824 */ /* 0x008fc800078e0202 */
[----:B------:R-:W1:Y:S02]  /*1a0f0*/  SYNCS.PHASECHK.TRANS64.TRYWAIT P0, [R2+URZ+0x38840], R3 ;  /* 0x03884003020075a7 */ /* 0x000e64000800017f */
[----:B-1----:R-:W-:Y:S06]  /*1a100*/  @!P0 BRA `(.L_x_6552) ;  /* 0x0000003400648947 */ /* 0x002fec0003800000 */
.L_x_6631:
[----:B------:R-:W-:Y:S05]  /*1a110*/  BSYNC B2 ;  /* 0x0000000000027941 */ /* 0x000fea0003800000 */
.L_x_6551:
        /* <DEDUP_REMOVED lines=9> */
.L_x_6554:
[----:B------:R-:W-:Y:S05]  /*1a1b0*/  BSYNC B2 ;  /* 0x0000000000027941 */ /* 0x000fea0003800000 */
.L_x_6553:
        /* <DEDUP_REMOVED lines=14> */
.L_x_6555:
        /* <DEDUP_REMOVED lines=13> */
.L_x_6632:
[----:B------:R-:W-:Y:S05]  /*1a370*/  BSYNC B2 ;  /* 0x0000000000027941 */ /* 0x000fea0003800000 */
.L_x_6556:
        /* <DEDUP_REMOVED lines=11> */
.L_x_6559:
[----:B------:R-:W-:Y:S05]  /*1a430*/  BSYNC B2 ;  /* 0x0000000000027941 */ /* 0x000fea0003800000 */
.L_x_6558:
        /* <DEDUP_REMOVED lines=11> */
.L_x_6560:
        /* <DEDUP_REMOVED lines=15> */
.L_x_6561:
        /* <DEDUP_REMOVED lines=15> */
.L_x_6562:
        /* <DEDUP_REMOVED lines=15> */
.L_x_6563:
        /* <DEDUP_REMOVED lines=15> */
.L_x_6564:
        /* <DEDUP_REMOVED lines=15> */
.L_x_6565:
        /* <DEDUP_REMOVED lines=15> */
.L_x_6566:
        /* <DEDUP_REMOVED lines=15> */
.L_x_6567:
        /* <DEDUP_REMOVED lines=10> */
.L_x_6549:
[----:B------:R-:W-:Y:S05]  /*1ac20*/  BSYNC B1 ;  /* 0x0000000000017941 */ /* 0x000fea0003800000 */
.L_x_6548:
[----:B------:R-:W3:Y:S01]  /*1ac30*/  LDL R5, [R1+0x20] ;  /* 0x0000200001057983 */ /* 0x000ee20000100800 */
[----:B------:R-:W-:Y:S01]  /*1ac40*/  VIADD R0, R0, 0xfffffffe ;  /* 0xfffffffe00007836 */ /* 0x000fe20000000000 */
[----:B---3--:R-:W-:-:S13]  /*1ac50*/  ISETP.GT.AND P0, PT, R6, R5, PT ;  /* 0x000000050600720c */ /* 0x008fda0003f04270 */
[----:B------:R-:W-:Y:S05]  /*1ac60*/  @P0 BRA `(.L_x_6568) ;  /* 0xffffffe400000947 */ /* 0x000fea000383ffff */
.L_x_6505:
[----:B------:R-:W-:Y:S05]  /*1ac70*/  BSYNC B0 ;  /* 0x0000000000007941 */ /* 0x000fea0003800000 */
.L_x_6504:
        /* <DEDUP_REMOVED lines=24> */
.L_x_6570:
[----:B------:R-:W-:Y:S05]  /*1ae00*/  BSYNC B0 ;  /* 0x0000000000007941 */ /* 0x000fea0003800000 */
.L_x_6569:
[----:B------:R-:W-:-:S05]  /*1ae10*/  SEL R0, R0, RZ, P0 ;  /* 0x000000ff00007207 */ /* 0x000fca0000000000 */
[----:B------:R3:W-:Y:S02]  /*1ae20*/  STL [R1+0x8], R0 ;  /* 0x0000080001007387 */ /* 0x0007e40000100800 */
.L_x_6466:
[----:B------:R-:W-:Y:S05]  /*1ae30*/  BSYNC B7 ;  /* 0x0000000000077941 */ /* 0x000fea0003800000 */
.L_x_6464:
        /* <DEDUP_REMOVED lines=10> */
[----:B------:R3:W-:Y:S01]  /*1aee0*/  STL [R1], R0 ;  /* 0x0000000001007387 */ /* 0x0007e20000100800 */
[----:B------:R-:W-:Y:S06]  /*1aef0*/  BAR.ARV 0x4, 0x180 ;  /* 0x0106000000007b1d */ /* 0x000fec0000002000 */
[----:B------:R-:W-:Y:S05]  /*1af00*/  BRA `(.L_x_6572) ;  /* 0x0000000800d87947 */ /* 0x000fea0003800000 */
.L_x_6571:
[----:B------:R-:W3:Y:S01]  /*1af10*/  S2R R6, SR_TID.X ;  /* 0x0000000000067919 */ /* 0x000ee20000002100 */
[----:B------:R-:W-:Y:S01]  /*1af20*/  UMOV UR4, 0xffffffff ;  /* 0xffffffff00047882 */ /* 0x000fe20000000000 */
[----:B---3--:R-:W-:-:S04]  /*1af30*/  LOP3.LUT R6, R6, 0x1f, RZ, 0xc0, !PT ;  /* 0x0000001f06067812 */ /* 0x008fc800078ec0ff */
[----:B------:R-:W-:Y:S01]  /*1af40*/  ISETP.NE.AND P0, PT, R6, 0x1f, PT ;  /* 0x0000001f0600780c */ /* 0x000fe20003f05270 */
[----:B------:R-:W-:-:S12]  /*1af50*/  BRA.DIV UR4, `(.L_x_6573) ;  /* 0x0000002604f87947 */ /* 0x000fd8000b800000 */
[----:B------:R-:W-:Y:S01]  /*1af60*/  IMAD.IADD R0, R19, 0x1, R6 ;  /* 0x0000000113007824 */ /* 0x000fe200078e0206 */
[----:B------:R-:W-:-:S04]  /*1af70*/  ULDC UR4, c[0x0][0xd3c] ;  /* 0x00034f0000047ab9 */ /* 0x000fc80000000800 */
[----:B------:R-:W-:-:S13]  /*1af80*/  ISETP.GE.OR P1, PT, R0, UR4, !P0 ;  /* 0x0000000400007c0c */ /* 0x000fda000c726670 */
[----:B-1----:R-:W1:Y:S02]  /*1af90*/  @!P1 LDC.64 R2, c[0x0][0xd80] ;  /* 0x00036000ff029b82 */ /* 0x002e640000000a00 */
[----:B-1----:R-:W-:-:S06]  /*1afa0*/  @!P1 IMAD.WIDE R2, R0, 0x4, R2 ;  /* 0x0000000400029825 */ /* 0x002fcc00078e0202 */
[----:B------:R1:W3:Y:S01]  /*1afb0*/  @!P1 LDG.E R3, desc[UR38][R2.64] ;  /* 0x0000002602039981 */ /* 0x0002e2000c1e1900 */
[C---:B------:R-:W-:Y:S02]  /*1afc0*/  ISETP.GE.U32.AND P2, PT, R6.reuse, 0x2, PT ;  /* 0x000000020600780c */ /* 0x040fe40003f46070 */
[C---:B------:R-:W-:Y:S01]  /*1afd0*/  ISETP.GE.U32.AND P3, PT, R6.reuse, 0x4, PT ;  /* 0x000000040600780c */ /* 0x040fe20003f66070 */
[----:B------:R-:W-:Y:S01]  /*1afe0*/  SHFL.IDX PT, R0, R16, RZ, 0x1f ;  /* 0x00001fff10007589 */ /* 0x000fe200000e0000 */
[C---:B------:R-:W-:Y:S02]  /*1aff0*/  ISETP.GE.U32.AND P4, PT, R6.reuse, 0x8, PT ;  /* 0x000000080600780c */ /* 0x040fe40003f86070 */
[C---:B------:R-:W-:Y:S01]  /*1b000*/  ISETP.GE.U32.AND P5, PT, R6.reuse, 0x10, PT ;  /* 0x000000100600780c */ /* 0x040fe20003fa6070 */
[----:B------:R-:W-:Y:S01]  /*1b010*/  SHFL.IDX PT, R5, R16, 0x1, 0x1f ;  /* 0x00201f0010057f89 */ /* 0x000fe200000e0000 */
[----:B-1----:R-:W-:Y:S02]  /*1b020*/  IMAD.MOV.U32 R2, RZ, RZ, RZ ;  /* 0x000000ffff027224 */ /* 0x002fe400078e00ff */
[----:B---3--:R-:W-:Y:S01]  /*1b030*/  @!P1 IMAD.MOV.U32 R2, RZ, RZ, R3 ;  /* 0x000000ffff029224 */ /* 0x008fe200078e0003 */
        /* <DEDUP_REMOVED lines=16> */
[----:B------:R1:W3:Y:S02]  /*1b140*/  SHFL.IDX PT, R16, R3, 0x1f, 0x1f ;  /* 0x03e01f0003107f89 */ /* 0x0002e400000e0000 */
.L_x_6642:
[----:B------:R-:W-:Y:S02]  /*1b150*/  ULDC UR4, c[0x0][0xd38] ;  /* 0x00034e0000047ab9 */ /* 0x000fe40000000800 */
[----:B------:R-:W-:-:S04]  /*1b160*/  IMAD.U32 R4, RZ, RZ, UR4 ;  /* 0x00000004ff047e24 */ /* 0x000fc8000f8e00ff */
[----:B---3--:R-:W-:-:S04]  /*1b170*/  IMAD R16, R16, R4, RZ ;  /* 0x0000000410107224 */ /* 0x008fc800078e02ff */
[----:B------:R-:W-:-:S05]  /*1b180*/  IMAD.IADD R5, R5, 0x1, R16 ;  /* 0x0000000105057824 */ /* 0x000fca00078e0210 */
[----:B------:R-:W-:-:S13]  /*1b190*/  ISETP.GT.AND P6, PT, R5, R0, PT ;  /* 0x000000000500720c */ /* 0x000fda0003fc4270 */
[----:B------:R-:W-:Y:S05]  /*1b1a0*/  @P6 BRA `(.L_x_6574) ;  /* 0x00000000009c6947 */ /* 0x000fea0003800000 */
.L_x_6579:
[----:B------:R-:W3:Y:S01]  /*1b1b0*/  LDC R2, c[0x0][0xd3c] ;  /* 0x00034f00ff027b82 */ /* 0x000ee20000000800 */
[----:B------:R-:W-:-:S05]  /*1b1c0*/  VIADD R19, R19, 0x1f ;  /* 0x0000001f13137836 */ /* 0x000fca0000000000 */
[----:B---3--:R-:W-:-:S13]  /*1b1d0*/  ISETP.GE.AND P6, PT, R19, R2, PT ;  /* 0x000000021300720c */ /* 0x008fda0003fc6270 */
[----:B------:R-:W-:Y:S05]  /*1b1e0*/  @P6 BRA `(.L_x_6575) ;  /* 0x0000000400d46947 */ /* 0x000fea0003800000 */
[----:B-1----:R-:W1:Y:S01]  /*1b1f0*/  S2R R3, SR_TID.X ;  /* 0x0000000000037919 */ /* 0x002e620000002100 */
[----:B------:R-:W-:Y:S01]  /*1b200*/  BSSY B0, `(.L_x_6576) ;  /* 0x0000009000007945 */ /* 0x000fe20003800000 */
[----:B-1----:R-:W-:-:S05]  /*1b210*/  LOP3.LUT R3, R3, 0x1f, RZ, 0xc0, !PT ;  /* 0x0000001f03037812 */ /* 0x002fca00078ec0ff */
[----:B------:R-:W-:-:S05]  /*1b220*/  IMAD.IADD R4, R19, 0x1, R3 ;  /* 0x0000000113047824 */ /* 0x000fca00078e0203 */
[----:B------:R-:W-:Y:S01]  /*1b230*/  ISETP.GE.OR P6, PT, R4, R2, !P0 ;  /* 0x000000020400720c */ /* 0x000fe200047c6670 */
[----:B------:R-:W-:-:S12]  /*1b240*/  IMAD.MOV.U32 R2, RZ, RZ, RZ ;  /* 0x000000ffff027224 */ /* 0x000fd800078e00ff */
[----:B------:R-:W-:Y:S05]  /*1b250*/  @P6 BRA `(.L_x_6577) ;  /* 0x00000000000c6947 */ /* 0x000fea0003800000 */
[----:B------:R-:W1:Y:S02]  /*1b260*/  LDC.64 R2, c[0x0][0xd80] ;  /* 0x00036000ff027b82 */ /* 0x000e640000000a00 */
[----:B-1----:R-:W-:-:S06]  /*1b270*/  IMAD.WIDE R2, R4, 0x4, R2 ;  /* 0x0000000404027825 */ /* 0x002fcc00078e0202 */
[----:B------:R1:W5:Y:S02]  /*1b280*/  LDG.E R2, desc[UR38][R2.64] ;  /* 0x0000002602027981 */ /* 0x000364000c1e1900 */
.L_x_6577:
[----:B------:R-:W-:Y:S05]  /*1b290*/  BSYNC B0 ;  /* 0x0000000000007941 */ /* 0x000fea0003800000 */
.L_x_6576:
[----:B------:R-:W-:-:S03]  /*1b2a0*/  UMOV UR4, 0xffffffff ;  /* 0xffffffff00047882 */ /* 0x000fc60000000000 */
[----:B------:R-:W-:Y:S05]  /*1b2b0*/  BRA.DIV UR4, `(.L_x_6578) ;  /* 0x0000002a045c7947 */ /* 0x000fea000b800000 */
[----:B-1---5:R-:W1:Y:S02]  /*1b2c0*/  SHFL.UP PT, R3, R2, 0x1, RZ ;  /* 0x0420000002037989 */ /* 0x022e6400000e00ff */
        /* <DEDUP_REMOVED lines=15> */
.L_x_6650:
[----:B------:R-:W-:Y:S02]  /*1b3c0*/  ULDC UR4, c[0x0][0xd38] ;  /* 0x00034e0000047ab9 */ /* 0x000fe40000000800 */
[----:B------:R-:W-:-:S04]  /*1b3d0*/  IMAD.U32 R4, RZ, RZ, UR4 ;  /* 0x00000004ff047e24 */ /* 0x000fc8000f8e00ff */
[----:B---3--:R-:W-:-:S04]  /*1b3e0*/  IMAD R16, R16, R4, RZ ;  /* 0x0000000410107224 */ /* 0x008fc800078e02ff */
[----:B------:R-:W-:-:S05]  /*1b3f0*/  IMAD.IADD R5, R16, 0x1, R5 ;  /* 0x0000000110057824 */ /* 0x000fca00078e0205 */
[----:B------:R-:W-:-:S13]  /*1b400*/  ISETP.GT.AND P6, PT, R5, R0, PT ;  /* 0x000000000500720c */ /* 0x000fda0003fc4270 */
[----:B------:R-:W-:Y:S05]  /*1b410*/  @!P6 BRA `(.L_x_6579) ;  /* 0xfffffffc0064e947 */ /* 0x000fea000383ffff */
.L_x_6574:
        /* <DEDUP_REMOVED lines=8> */
.L_x_6654:
[----:B------:R-:W-:Y:S01]  /*1b4a0*/  ISETP.NE.AND P0, PT, R5, RZ, PT ;  /* 0x000000ff0500720c */ /* 0x000fe20003f05270 */
[----:B------:R-:W-:-:S12]  /*1b4b0*/  IMAD.MOV.U32 R5, RZ, RZ, RZ ;  /* 0x000000ffff057224 */ /* 0x000fd800078e00ff */
[----:B------:R-:W-:Y:S05]  /*1b4c0*/  @!P0 BRA `(.L_x_6581) ;  /* 0x0000000000148947 */ /* 0x000fea0003800000 */
[----:B------:R-:W-:Y:S01]  /*1b4d0*/  UMOV UR4, 0xffffffff ;  /* 0xffffffff00047882 */ /* 0x000fe20000000000 */
[----:B------:R-:W-:Y:S02]  /*1b4e0*/  VIADD R12, R6, 0xffffffff ;  /* 0xffffffff060c7836 */ /* 0x000fe40000000000 */
[----:B------:R-:W-:Y:S05]  /*1b4f0*/  BRA.DIV UR4, `(.L_x_6582) ;  /* 0x0000002a04ec7947 */ /* 0x000fea000b800000 */
[----:B-1----:R1:W0:Y:S02]  /*1b500*/  SHFL.IDX PT, R3, R3, R12, 0x1f ;  /* 0x00001f0c03037589 */ /* 0x00222400000e0000 */
.L_x_6657:
[----:B0-----:R-:W-:-:S07]  /*1b510*/  IMAD.MOV.U32 R5, RZ, RZ, R3 ;  /* 0x000000ffff057224 */ /* 0x001fce00078e0003 */
.L_x_6581:
[----:B-1-3--:R-:W1:Y:S01]  /*1b520*/  LDC.64 R2, c[0x0][0xd90] ;  /* 0x00036400ff027b82 */ /* 0x00ae620000000a00 */
[----:B------:R-:W-:-:S04]  /*1b530*/  IMAD.IADD R19, R6, 0x1, R19 ;  /* 0x0000000106137824 */ /* 0x000fc800078e0213 */
[----:B-1----:R-:W-:-:S05]  /*1b540*/  IMAD.WIDE R2, R19, 0x4, R2 ;  /* 0x0000000413027825 */ /* 0x002fca00078e0202 */
[----:B0-2---:R-:W4:Y:S01]  /*1b550*/  LDG.E R7, desc[UR38][R2.64] ;  /* 0x0000002602077981 */ /* 0x005f22000c1e1900 */
[----:B------:R-:W-:-:S04]  /*1b560*/  IMAD R16, R5, R4, R16 ;  /* 0x0000000405107224 */ /* 0x000fc800078e0210 */
[----:B------:R-:W-:Y:S02]  /*1b570*/  IMAD.IADD R0, R0, 0x1, -R16 ;  /* 0x0000000100007824 */ /* 0x000fe400078e0a10 */
[----:B----4-:R-:W-:-:S05]  /*1b580*/  IMAD R6, R17, R7, RZ ;  /* 0x0000000711067224 */ /* 0x010fca00078e02ff */
        /* <DEDUP_REMOVED lines=59> */
.L_x_6575:
[----:B------:R-:W-:Y:S01]  /*1b940*/  UMOV UR4, URZ ;  /* 0x0000003f00047c82 */ /* 0x000fe20008000000 */
[----:B------:R-:W-:Y:S01]  /*1b950*/  UMOV UR5, URZ ;  /* 0x0000003f00057c82 */ /* 0x000fe20008000000 */
[----:B------:R-:W-:Y:S01]  /*1b960*/  ULDC UR6, c[0x0][0xd3c] ;  /* 0x00034f0000067ab9 */ /* 0x000fe20000000800 */
[----:B------:R-:W-:Y:S02]  /*1b970*/  IMAD.MOV.U32 R16, RZ, RZ, R0 ;  /* 0x000000ffff107224 */ /* 0x000fe400078e0000 */
[----:B------:R-:W-:Y:S02]  /*1b980*/  IMAD.U32 R17, RZ, RZ, UR4 ;  /* 0x00000004ff117e24 */ /* 0x000fe4000f8e00ff */
[----:B------:R-:W-:Y:S02]  /*1b990*/  IMAD.U32 R18, RZ, RZ, UR5 ;  /* 0x00000005ff127e24 */ /* 0x000fe4000f8e00ff */
[----:B------:R-:W-:-:S07]  /*1b9a0*/  IMAD.U32 R19, RZ, RZ, UR6 ;  /* 0x00000006ff137e24 */ /* 0x000fce000f8e00ff */
.L_x_6583:
[----:B-1----:R1:W3:Y:S01]  /*1b9b0*/  LDL R3, [R1] ;  /* 0x0000000001037983 */ /* 0x0022e20000100800 */
[----:B------:R-:W4:Y:S01]  /*1b9c0*/  S2R R0, SR_TID.X ;  /* 0x0000000000007919 */ /* 0x000f220000002100 */
[----:B------:R-:W-:Y:S05]  /*1b9d0*/  WARPSYNC.ALL ;  /* 0x0000000000007948 */ /* 0x000fea0003800000 */
[----:B----4-:R-:W-:Y:S01]  /*1b9e0*/  LOP3.LUT R0, R0, 0x1f, RZ, 0xc0, !PT ;  /* 0x0000001f00007812 */ /* 0x010fe200078ec0ff */
[----:B------:R-:W-:Y:S03]  /*1b9f0*/  BAR.SYNC.DEFER_BLOCKING 0x4, 0x180 ;  /* 0x0106000000007b1d */ /* 0x000fe60000010000 */
[----:B------:R-:W-:-:S13]  /*1ba00*/  ISETP.NE.AND P0, PT, R0, RZ, PT ;  /* 0x000000ff0000720c */ /* 0x000fda0003f05270 */
[----:B------:R-:W3:Y:S01]  /*1ba10*/  @!P0 S2R R0, SR_CgaCtaId ;  /* 0x0000000000008919 */ /* 0x000ee20000008800 */
[----:B------:R-:W-:-:S04]  /*1ba20*/  @!P0 MOV R2, 0x400 ;  /* 0x0000040000028802 */ /* 0x000fc80000000f00 */
[----:B---3--:R-:W-:-:S05]  /*1ba30*/  @!P0 LEA R3, R0, R2, 0x18 ;  /* 0x0000000200038211 */ /* 0x008fca00078ec0ff */
[----:B------:R1:W-:Y:S04]  /*1ba40*/  @!P0 STS.128 [R3+0x388d0], R16 ;  /* 0x0388d01003008388 */ /* 0x0003e80000000c00 */
[----:B------:R1:W-:Y:S01]  /*1ba50*/  @!P0 STL [R1], R3 ;  /* 0x0000000301008387 */ /* 0x0003e20000100800 */
[----:B------:R-:W-:Y:S06]  /*1ba60*/  BAR.ARV 0x5, 0x180 ;  /* 0x0146000000007b1d */ /* 0x000fec0000002000 */
.L_x_6572:
[----:B------:R-:W-:Y:S02]  /*1ba70*/  ULDC UR4, c[0x0][0xd3c] ;  /* 0x00034f0000047ab9 */ /* 0x000fe40000000800 */
[----:B----4-:R-:W-:-:S13]  /*1ba80*/  ISETP.GE.AND P0, PT, R19, UR4, PT ;  /* 0x0000000413007c0c */ /* 0x010fda000bf06270 */
[----:B------:R-:W-:Y:S05]  /*1ba90*/  @!P0 BRA `(.L_x_6584) ;  /* 0xffffff8c00748947 */ /* 0x000fea000383ffff */
[----:B------:R-:W-:Y:S05]  /*1baa0*/  BSYNC B8 ;  /* 0x0000000000087941 */ /* 0x000fea0003800000 */
.L_x_6452:
        /* <DEDUP_REMOVED lines=12> */
.L_x_6658:
[----:B------:R-:W-:Y:S05]  /*1bb70*/  BSYNC B0 ;  /* 0x0000000000007941 */ /* 0x000fea0003800000 */
.L_x_6585:
[----:B------:R-:W-:-:S03]  /*1bb80*/  UMOV UR4, 0xffffffff ;  /* 0xffffffff00047882 */ /* 0x000fc60000000000 */
[----:B------:R-:W-:Y:S05]  /*1bb90*/  BRA.DIV UR4, `(.L_x_6587) ;  /* 0x0000002604807947 */ /* 0x000fea000b800000 */
[----:B------:R-:W1:Y:S02]  /*1bba0*/  S2R R2, SR_TID.X ;  /* 0x0000000000027919 */ /* 0x000e640000002100 */
[----:B-1----:R-:W-:-:S04]  /*1bbb0*/  SHF.R.U32.HI R2, RZ, 0x5, R2 ;  /* 0x00000005ff027819 */ /* 0x002fc80000011602 */
[----:B------:R-:W-:-:S05]  /*1bbc0*/  LOP3.LUT R2, R2, 0x3, RZ, 0xc0, !PT ;  /* 0x0000000302027812 */ /* 0x000fca00078ec0ff */
[----:B------:R1:W3:Y:S02]  /*1bbd0*/  SHFL.IDX PT, R14, R2, RZ, 0x1f ;  /* 0x00001fff020e7589 */ /* 0x0002e400000e0000 */
.L_x_6661:
[----:B---3--:R-:W-:Y:S01]  /*1bbe0*/  ISETP.NE.AND P0, PT, R14, RZ, PT ;  /* 0x000000ff0e00720c */ /* 0x008fe20003f05270 */
[----:B------:R-:W-:-:S12]  /*1bbf0*/  BSSY B0, `(.L_x_6588) ;  /* 0x0000027000007945 */ /* 0x000fd80003800000 */
[----:B------:R-:W-:Y:S05]  /*1bc00*/  @P0 BRA `(.L_x_6589) ;  /* 0x0000000000940947 */ /* 0x000fea0003800000 */
[----:B------:R-:W-:-:S03]  /*1bc10*/  UMOV UR4, 0xffffffff ;  /* 0xffffffff00047882 */ /* 0x000fc60000000000 */
[----:B------:R-:W-:Y:S05]  /*1bc20*/  BRA.DIV UR4, `(.L_x_6590) ;  /* 0x0000002604907947 */ /* 0x000fea000b800000 */
[----:B------:R-:W-:-:S13]  /*1bc30*/  ELECT P6, URZ, PT ;  /* 0x00000000003f782f */ /* 0x000fda00038c0000 */
.L_x_6664:
[----:B------:R-:W-:Y:S05]  /*1bc40*/  @!P6 BRA `(.L_x_6589) ;  /* 0x000000000084e947 */ /* 0x000fea0003800000 */
[----:B-1----:R-:W3:Y:S02]  /*1bc50*/  LDL.LU R2, [R1+0x64] ;  /* 0x0000640001027983 */ /* 0x002ee40000300800 */
[----:B---3--:R-:W-:-:S04]  /*1bc60*/  LOP3.LUT R2, R2, 0x2, RZ, 0xfc, !PT ;  /* 0x0000000202027812 */ /* 0x008fc800078efcff */
[----:B------:R-:W-:-:S13]  /*1bc70*/  ISETP.NE.AND P2, PT, R2, 0x3, PT ;  /* 0x000000030200780c */ /* 0x000fda0003f45270 */
[----:B------:R-:W-:Y:S05]  /*1bc80*/  @!P2 BRA `(.L_x_6591) ;  /* 0x000000000004a947 */ /* 0x000fea0003800000 */
[----:B------:R-:W-:Y:S01]  /*1bc90*/  BPT.TRAP 0x1 ;  /* 0x000000040000795c */ /* 0x000fe20000300000 */
.L_x_6591:
[----:B0-----:R-:W3:Y:S04]  /*1bca0*/  LDL R3, [R1+0x8] ;  /* 0x0000080001037983 */ /* 0x001ee80000100800 */
[----:B--2---:R-:W2:Y:S01]  /*1bcb0*/  LDL.LU R7, [R1+0x14] ;  /* 0x0000140001077983 */ /* 0x004ea20000300800 */
        /* <DEDUP_REMOVED lines=12> */
.L_x_6665:
[----:B------:R-:W1:Y:S02]  /*1bd80*/  SYNCS.PHASECHK.TRANS64.TRYWAIT P0, [R7+URZ], R2 ;  /* 0x00000002070075a7 */ /* 0x000e64000800017f */
[----:B-1----:R-:W-:Y:S05]  /*1bd90*/  @!P0 BRA `(.L_x_6593) ;  /* 0x0000002400688947 */ /* 0x002fea0003800000 */
.L_x_6666:
[----:B------:R-:W-:Y:S05]  /*1bda0*/  @!P2 BRA `(.L_x_6594) ;  /* 0x000000000004a947 */ /* 0x000fea0003800000 */
[----:B------:R-:W-:Y:S01]  /*1bdb0*/  BPT.TRAP 0x1 ;  /* 0x000000040000795c */ /* 0x000fe20000300000 */
.L_x_6594:
[----:B------:R-:W2:Y:S01]  /*1bdc0*/  LDL.LU R4, [R1+0x8] ;  /* 0x0000080001047983 */ /* 0x000ea20000300800 */
[----:B------:R-:W-:-:S04]  /*1bdd0*/  VIADD R0, R0, 0x38860 ;  /* 0x0003886000007836 */ /* 0x000fc80000000000 */
[----:B--2---:R-:W-:-:S04]  /*1bde0*/  IMAD R4, R4, 0x8, R0 ;  /* 0x0000000804047824 */ /* 0x004fc800078e0200 */
[----:B------:R-:W2:Y:S02]  /*1bdf0*/  SYNCS.PHASECHK.TRANS64.TRYWAIT P0, [R4+URZ], R5 ;  /* 0x00000005040075a7 */ /* 0x000ea4000800017f */
[----:B--2---:R-:W-:Y:S05]  /*1be00*/  @!P0 BRA `(.L_x_6595) ;  /* 0x0000002400608947 */ /* 0x004fea0003800000 */
.L_x_6667:
[----:B------:R-:W-:-:S07]  /*1be10*/  IMAD R3, R3, 0x8, R0 ;  /* 0x0000000803037824 */ /* 0x000fce00078e0200 */
.L_x_6596:
[----:B---3--:R3:W4:Y:S02]  /*1be20*/  SYNCS.PHASECHK.TRANS64.TRYWAIT P0, [R3+URZ], R2 ;  /* 0x00000002030075a7 */ /* 0x008724000800017f */
[----:B----4-:R-:W-:Y:S05]  /*1be30*/  @!P0 NANOSLEEP.SYNCS 0x989680 ;  /* 0x009896800000895d */ /* 0x010fea0003900000 */
[----:B------:R-:W4:Y:S02]  /*1be40*/  @!P0 SYNCS.PHASECHK.TRANS64 P0, [R3+URZ], R2 ;  /* 0x00000002030085a7 */ /* 0x000f24000800007f */
[----:B----4-:R-:W-:Y:S05]  /*1be50*/  @!P0 BRA `(.L_x_6596) ;  /* 0xfffffffc00f08947 */ /* 0x010fea000383ffff */
.L_x_6589:
[----:B------:R-:W-:Y:S05]  /*1be60*/  BSYNC B0 ;  /* 0x0000000000007941 */ /* 0x000fea0003800000 */
.L_x_6588:
[----:B------:R-:W-:Y:S05]  /*1be70*/  EXIT ;  /* 0x000000000000794d */ /* 0x000fea0003800000 */
.L_x_6360:
[----:B0-----:R-:W-:-:S04]  /*1be80*/  IMAD.U32 R3, RZ, RZ, UR37 ;  /* 0x00000025ff037e24 */ /* 0x001fc8000f8e00ff */
[----:B------:R0:W1:Y:S03]  /*1be90*/  SYNCS.PHASECHK.TRANS64.TRYWAIT P1, [R3+URZ+0x38800], R4 ;  /* 0x03880004030075a7 */ /* 0x000066000802017f */
[----:B-1----:R-:W-:Y:S05]  /*1bea0*/  @!P1 NANOSLEEP.SYNCS 0x989680 ;  /* 0x009896800000995d */ /* 0x002fea0003900000 */
[----:B------:R-:W1:Y:S02]  /*1beb0*/  @!P1 SYNCS.PHASECHK.TRANS64 P1, [R3+URZ+0x38800], R4 ;  /* 0x03880004030095a7 */ /* 0x000e64000802007f */
[----:B-1----:R-:W-:Y:S05]  /*1bec0*/  @!P1 BRA `(.L_x_6360) ;  /* 0xfffffffc00ec9947 */ /* 0x002fea000383ffff */
[----:B------:R-:W-:Y:S05]  /*1bed0*/  BRA `(.L_x_6597) ;  /* 0xfffffe7c00f07947 */ /* 0x000fea000383ffff */
.L_x_6364:
[----:B-1----:R1:W2:Y:S02]  /*1bee0*/  SYNCS.PHASECHK.TRANS64.TRYWAIT P1, [R3+URZ+0x38830], R6 ;  /* 0x03883006030075a7 */ /* 0x0022a4000802017f */
[----:B--2---:R-:W-:Y:S05]  /*1bef0*/  @!P1 NANOSLEEP.SYNCS 0x989680 ;  /* 0x009896800000995d */ /* 0x004fea0003900000 */
[----:B------:R-:W2:Y:S02]  /*1bf00*/  @!P1 SYNCS.PHASECHK.TRANS64 P1, [R3+URZ+0x38830], R6 ;  /* 0x03883006030095a7 */ /* 0x000ea4000802007f */
[----:B--2---:R-:W-:Y:S05]  /*1bf10*/  @!P1 BRA `(.L_x_6364) ;  /* 0xfffffffc00f09947 */ /* 0x004fea000383ffff */
[----:B------:R-:W-:Y:S05]  /*1bf20*/  BRA `(.L_x_6363) ;  /* 0xfffffe8000087947 */ /* 0x000fea000383ffff */
.L_x_6365:
[----:B--2---:R-:W-:-:S04]  /*1bf30*/  IMAD.U32 R5, RZ, RZ, UR37 ;  /* 0x00000025ff057e24 */ /* 0x004fc8000f8e00ff */
[----:B------:R2:W3:Y:S03]  /*1bf40*/  SYNCS.PHASECHK.TRANS64.TRYWAIT P1, [R5+URZ+0x38810], R4 ;  /* 0x03881004050075a7 */ /* 0x0004e6000802017f */
[----:B---3--:R-:W-:Y:S05]  /*1bf50*/  @!P1 NANOSLEEP.SYNCS 0x989680 ;  /* 0x009896800000995d */ /* 0x008fea0003900000 */
[----:B------:R-:W3:Y:S02]  /*1bf60*/  @!P1 SYNCS.PHASECHK.TRANS64 P1, [R5+URZ+0x38810], R4 ;  /* 0x03881004050095a7 */ /* 0x000ee4000802007f */
[----:B---3--:R-:W-:Y:S05]  /*1bf70*/  @!P1 BRA `(.L_x_6365) ;  /* 0xfffffffc00ec9947 */ /* 0x008fea000383ffff */
[----:B------:R-:W-:Y:S05]  /*1bf80*/  BRA `(.L_x_6598) ;  /* 0xfffffe8000907947 */ /* 0x000fea000383ffff */
.L_x_6369:
[----:B----4-:R4:W0:Y:S02]  /*1bf90*/  SYNCS.PHASECHK.TRANS64.TRYWAIT P1, [R3+URZ+0x38850], R6 ;  /* 0x03885006030075a7 */ /* 0x010824000802017f */
[----:B0-----:R-:W-:Y:S05]  /*1bfa0*/  @!P1 NANOSLEEP.SYNCS 0x989680 ;  /* 0x009896800000995d */ /* 0x001fea0003900000 */
[----:B------:R-:W0:Y:S02]  /*1bfb0*/  @!P1 SYNCS.PHASECHK.TRANS64 P1, [R3+URZ+0x38850], R6 ;  /* 0x03885006030095a7 */ /* 0x000e24000802007f */
[----:B0-----:R-:W-:Y:S05]  /*1bfc0*/  @!P1 BRA `(.L_x_6369) ;  /* 0xfffffffc00f09947 */ /* 0x001fea000383ffff */
[----:B------:R-:W-:Y:S05]  /*1bfd0*/  BRA `(.L_x_6368) ;  /* 0xfffffe80009c7947 */ /* 0x000fea000383ffff */
.L_x_6385:
[----:B-1----:R-:W-:-:S04]  /*1bfe0*/  IMAD.U32 R9, RZ, RZ, UR5 ;  /* 0x00000005ff097e24 */ /* 0x002fc8000f8e00ff */
[----:B------:R1:W2:Y:S03]  /*1bff0*/  SYNCS.PHASECHK.TRANS64.TRYWAIT P2, [R9+URZ+0x38830], R8 ;  /* 0x03883008090075a7 */ /* 0x0002a6000804017f */
[----:B--2---:R-:W-:Y:S05]  /*1c000*/  @!P2 NANOSLEEP.SYNCS 0x989680 ;  /* 0x009896800000a95d */ /* 0x004fea0003900000 */
[----:B------:R-:W2:Y:S02]  /*1c010*/  @!P2 SYNCS.PHASECHK.TRANS64 P2, [R9+URZ+0x38830], R8 ;  /* 0x038830080900a5a7 */ /* 0x000ea4000804007f */
[----:B--2---:R-:W-:Y:S05]  /*1c020*/  @!P2 BRA `(.L_x_6385) ;  /* 0xfffffffc00eca947 */ /* 0x004fea000383ffff */
[----:B------:R-:W-:Y:S05]  /*1c030*/  BRA `(.L_x_6384) ;  /* 0xfffffeb0000c7947 */ /* 0x000fea000383ffff */
.L_x_6389:
[----:B-1----:R-:W-:-:S04]  /*1c040*/  IMAD.U32 R9, RZ, RZ, UR5 ;  /* 0x00000005ff097e24 */ /* 0x002fc8000f8e00ff */
[----:B------:R1:W3:Y:S03]  /*1c050*/  SYNCS.PHASECHK.TRANS64.TRYWAIT P2, [R9+URZ+0x38850], R8 ;  /* 0x03885008090075a7 */ /* 0x0002e6000804017f */
[----:B---3--:R-:W-:Y:S05]  /*1c060*/  @!P2 NANOSLEEP.SYNCS 0x989680 ;  /* 0x009896800000a95d */ /* 0x008fea0003900000 */
[----:B------:R-:W3:Y:S02]  /*1c070*/  @!P2 SYNCS.PHASECHK.TRANS64 P2, [R9+URZ+0x38850], R8 ;  /* 0x038850080900a5a7 */ /* 0x000ee4000804007f */
[----:B---3--:R-:W-:Y:S05]  /*1c080*/  @!P2 BRA `(.L_x_6389) ;  /* 0xfffffffc00eca947 */ /* 0x008fea000383ffff */
[----:B------:R-:W-:Y:S05]  /*1c090*/  BRA `(.L_x_6388) ;  /* 0xfffffeb000687947 */ /* 0x000fea000383ffff */
.L_x_6406:
[----:B-1----:R-:W-:-:S04]  /*1c0a0*/  IMAD.U32 R6, RZ, RZ, UR5 ;  /* 0x00000005ff067e24 */ /* 0x002fc8000f8e00ff */
[----:B------:R1:W2:Y:S03]  /*1c0b0*/  SYNCS.PHASECHK.TRANS64.TRYWAIT P3, [R6+URZ+0x38830], R5 ;  /* 0x03883005060075a7 */ /* 0x0002a6000806017f */
[----:B--2---:R-:W-:Y:S05]  /*1c0c0*/  @!P3 NANOSLEEP.SYNCS 0x989680 ;  /* 0x009896800000b95d */ /* 0x004fea0003900000 */
[----:B------:R-:W2:Y:S02]  /*1c0d0*/  @!P3 SYNCS.PHASECHK.TRANS64 P3, [R6+URZ+0x38830], R5 ;  /* 0x038830050600b5a7 */ /* 0x000ea4000806007f */
[----:B--2---:R-:W-:Y:S05]  /*1c0e0*/  @!P3 BRA `(.L_x_6406) ;  /* 0xfffffffc00ecb947 */ /* 0x004fea000383ffff */
[----:B------:R-:W-:Y:S05]  /*1c0f0*/  BRA `(.L_x_6405) ;  /* 0xfffffee400747947 */ /* 0x000fea000383ffff */
.L_x_6410:
[----:B-1----:R-:W-:-:S04]  /*1c100*/  IMAD.U32 R6, RZ, RZ, UR5 ;  /* 0x00000005ff067e24 */ /* 0x002fc8000f8e00ff */
[----:B------:R1:W3:Y:S03]  /*1c110*/  SYNCS.PHASECHK.TRANS64.TRYWAIT P3, [R6+URZ+0x38850], R5 ;  /* 0x03885005060075a7 */ /* 0x0002e6000806017f */
[----:B---3--:R-:W-:Y:S05]  /*1c120*/  @!P3 NANOSLEEP.SYNCS 0x989680 ;  /* 0x009896800000b95d */ /* 0x008fea0003900000 */
[----:B------:R-:W3:Y:S02]  /*1c130*/  @!P3 SYNCS.PHASECHK.TRANS64 P3, [R6+URZ+0x38850], R5 ;  /* 0x038850050600b5a7 */ /* 0x000ee4000806007f */
[----:B---3--:R-:W-:Y:S05]  /*1c140*/  @!P3 BRA `(.L_x_6410) ;  /* 0xfffffffc00ecb947 */ /* 0x008fea000383ffff */
[----:B------:R-:W-:Y:S05]  /*1c150*/  BRA `(.L_x_6409) ;  /* 0xfffffee400d07947 */ /* 0x000fea000383ffff */
.L_x_6416:
[----:B--2---:R-:W-:-:S04]  /*1c160*/  IMAD.U32 R8, RZ, RZ, UR5 ;  /* 0x00000005ff087e24 */ /* 0x004fc8000f8e00ff */
[----:B------:R2:W3:Y:S03]  /*1c170*/  SYNCS.PHASECHK.TRANS64.TRYWAIT P2, [R8+URZ+0x38830], R5 ;  /* 0x03883005080075a7 */ /* 0x0004e6000804017f */
[----:B---3--:R-:W-:Y:S05]  /*1c180*/  @!P2 NANOSLEEP.SYNCS 0x989680 ;  /* 0x009896800000a95d */ /* 0x008fea0003900000 */
[----:B------:R-:W3:Y:S02]  /*1c190*/  @!P2 SYNCS.PHASECHK.TRANS64 P2, [R8+URZ+0x38830], R5 ;  /* 0x038830050800a5a7 */ /* 0x000ee4000804007f */
[----:B---3--:R-:W-:Y:S05]  /*1c1a0*/  @!P2 BRA `(.L_x_6416) ;  /* 0xfffffffc00eca947 */ /* 0x008fea000383ffff */
[----:B------:R-:W-:Y:S05]  /*1c1b0*/  BRA `(.L_x_6415) ;  /* 0xffffff0c00847947 */ /* 0x000fea000383ffff */
.L_x_6420:
[----:B--2---:R-:W-:-:S04]  /*1c1c0*/  IMAD.U32 R8, RZ, RZ, UR5 ;  /* 0x00000005ff087e24 */ /* 0x004fc8000f8e00ff */
[----:B------:R2:W3:Y:S03]  /*1c1d0*/  SYNCS.PHASECHK.TRANS64.TRYWAIT P2, [R8+URZ+0x38850], R5 ;  /* 0x03885005080075a7 */ /* 0x0004e6000804017f */
[----:B---3--:R-:W-:Y:S05]  /*1c1e0*/  @!P2 NANOSLEEP.SYNCS 0x989680 ;  /* 0x009896800000a95d */ /* 0x008fea0003900000 */
[----:B------:R-:W3:Y:S02]  /*1c1f0*/  @!P2 SYNCS.PHASECHK.TRANS64 P2, [R8+URZ+0x38850], R5 ;  /* 0x038850050800a5a7 */ /* 0x000ee4000804007f */
[----:B---3--:R-:W-:Y:S05]  /*1c200*/  @!P2 BRA `(.L_x_6420) ;  /* 0xfffffffc00eca947 */ /* 0x008fea000383ffff */
[----:B------:R-:W-:Y:S05]  /*1c210*/  BRA `(.L_x_6419) ;  /* 0xffffff0c00e07947 */ /* 0x000fea000383ffff */
.L_x_6472:
        /* <DEDUP_REMOVED lines=11> */
.L_x_6600:
[----:B------:R-:W-:Y:S05]  /*1c2d0*/  BSYNC B0 ;  /* 0x0000000000007941 */ /* 0x000fea0003800000 */
.L_x_6599:
[----:B------:R-:W-:Y:S05]  /*1c2e0*/  BRA `(.L_x_6601) ;  /* 0xffffff9400107947 */ /* 0x000fea000383ffff */
.L_x_6474:
[----:B------:R-:W-:Y:S01]  /*1c2f0*/  BSSY B0, `(.L_x_6602) ;  /* 0x0000006000007945 */ /* 0x000fe20003800000 */
[----:B------:R-:W-:-:S07]  /*1c300*/  IMAD.MOV.U32 R15, RZ, RZ, -0x1 ;  /* 0xffffffffff0f7424 */ /* 0x000fce00078e00ff */
[----:B012-4-:R-:W-:Y:S05]  /*1c310*/  WARPSYNC.COLLECTIVE R15, `(.L_x_6603) ;  /* 0x000000000f0c7348 */ /* 0x017fea0003c00000 */
[----:B------:R-:W-:Y:S02]  /*1c320*/  ELECT P6, UR62, PT ;  /* 0x00000000003e782f */ /* 0x000fe400038c0000 */
[----:B------:R-:W-:Y:S01]  /*1c330*/  MOV R14, UR62 ;  /* 0x0000003e000e7c02 */ /* 0x000fe20008000f00 */
[----:B012-4-:R-:W-:Y:S10]  /*1c340*/  ENDCOLLECTIVE ;  /* 0x000000000000791b */ /* 0x017ff40003800000 */
.L_x_6603:
[----:B------:R-:W-:Y:S05]  /*1c350*/  BSYNC B0 ;  /* 0x0000000000007941 */ /* 0x000fea0003800000 */
.L_x_6602:
[----:B------:R-:W-:Y:S05]  /*1c360*/  BRA `(.L_x_6604) ;  /* 0xffffff94001c7947 */ /* 0x000fea000383ffff */
.L_x_6476:
[----:B--2---:R2:W3:Y:S02]  /*1c370*/  SYNCS.PHASECHK.TRANS64.TRYWAIT P0, [R0+URZ+0x38840], R2 ;  /* 0x03884002000075a7 */ /* 0x0044e4000800017f */
[----:B---3--:R-:W-:Y:S05]  /*1c380*/  @!P0 NANOSLEEP.SYNCS 0x989680 ;  /* 0x009896800000895d */ /* 0x008fea0003900000 */
[----:B------:R-:W3:Y:S02]  /*1c390*/  @!P0 SYNCS.PHASECHK.TRANS64 P0, [R0+URZ+0x38840], R2 ;  /* 0x03884002000085a7 */ /* 0x000ee4000800007f */
[----:B---3--:R-:W-:Y:S05]  /*1c3a0*/  @!P0 BRA `(.L_x_6476) ;  /* 0xfffffffc00f08947 */ /* 0x008fea000383ffff */
[----:B------:R-:W-:Y:S05]  /*1c3b0*/  BRA `(.L_x_6605) ;  /* 0xffffff9400847947 */ /* 0x000fea000383ffff */
.L_x_6480:
[----:B------:R0:W5:Y:S01]  /*1c3c0*/  LDL R0, [R1+0x34] ;  /* 0x0000340001007983 */ /* 0x0001620000100800 */
[----:B------:R-:W-:Y:S02]  /*1c3d0*/  IMAD.MOV.U32 R6, RZ, RZ, R11 ;  /* 0x000000ffff067224 */ /* 0x000fe400078e000b */
[----:B------:R-:W-:Y:S02]  /*1c3e0*/  IMAD.MOV.U32 R13, RZ, RZ, R2 ;  /* 0x000000ffff0d7224 */ /* 0x000fe400078e0002 */
[----:B------:R-:W-:Y:S02]  /*1c3f0*/  IMAD.MOV.U32 R12, RZ, RZ, RZ ;  /* 0x000000ffff0c7224 */ /* 0x000fe400078e00ff */
[----:B------:R-:W-:Y:S02]  /*1c400*/  IMAD.MOV.U32 R11, RZ, RZ, 0x181f ;  /* 0x0000181fff0b7424 */ /* 0x000fe400078e00ff */
[----:B------:R-:W-:Y:S02]  /*1c410*/  IMAD.MOV.U32 R15, RZ, RZ, -0x1 ;  /* 0xffffffffff0f7424 */ /* 0x000fe400078e00ff */
[----:B0-----:R-:W-:-:S07]  /*1c420*/  IMAD.IADD R8, R8, 0x1, R6 ;  /* 0x0000000108087824 */ /* 0x001fce00078e0206 */
[----:B-----5:R-:W-:Y:S05]  /*1c430*/  WARPSYNC.COLLECTIVE R15, `(.L_x_6606) ;  /* 0x000000000f087348 */ /* 0x020fea0003c00000 */
[----:B------:R0:W1:Y:S02]  /*1c440*/  SHFL.IDX P6, R14, R13, R12, R11 ;  /* 0x0000000c0d0e7389 */ /* 0x00006400000c000b */
[----:B01---5:R-:W-:Y:S01]  /*1c450*/  ENDCOLLECTIVE ;  /* 0x000000000000791b */ /* 0x023fe20003800000 */
.L_x_6606:
[----:B------:R0:W-:Y:S01]  /*1c460*/  STL [R1+0x38], R8 ;  /* 0x0000380801007387 */ /* 0x0001e20000100800 */
[----:B------:R-:W-:Y:S02]  /*1c470*/  IMAD.MOV.U32 R13, RZ, RZ, R3 ;  /* 0x000000ffff0d7224 */ /* 0x000fe400078e0003 */
[----:B------:R-:W-:-:S07]  /*1c480*/  IMAD.MOV.U32 R4, RZ, RZ, R14 ;  /* 0x000000ffff047224 */ /* 0x000fce00078e000e */
[----:B0-----:R-:W-:Y:S05]  /*1c490*/  WARPSYNC.COLLECTIVE R15, `(.L_x_6607) ;  /* 0x000000000f087348 */ /* 0x001fea0003c00000 */
[----:B------:R1:W2:Y:S02]  /*1c4a0*/  SHFL.IDX P6, R14, R13, R12, R11 ;  /* 0x0000000c0d0e7389 */ /* 0x0002a400000c000b */
[----:B012---:R-:W-:Y:S01]  /*1c4b0*/  ENDCOLLECTIVE ;  /* 0x000000000000791b */ /* 0x007fe20003800000 */
.L_x_6607:
[----:B------:R-:W-:Y:S02]  /*1c4c0*/  IMAD.MOV.U32 R13, RZ, RZ, R2 ;  /* 0x000000ffff0d7224 */ /* 0x000fe400078e0002 */
[----:B------:R-:W-:Y:S02]  /*1c4d0*/  IMAD.MOV.U32 R12, RZ, RZ, 0x1 ;  /* 0x00000001ff0c7424 */ /* 0x000fe400078e00ff */
[----:B------:R-:W-:-:S07]  /*1c4e0*/  IMAD.MOV.U32 R5, RZ, RZ, R14 ;  /* 0x000000ffff057224 */ /* 0x000fce00078e000e */
[----:B------:R-:W-:Y:S05]  /*1c4f0*/  WARPSYNC.COLLECTIVE R15, `(.L_x_6608) ;  /* 0x000000000f087348 */ /* 0x000fea0003c00000 */
[----:B------:R0:W1:Y:S02]  /*1c500*/  SHFL.IDX P6, R14, R13, R12, R11 ;  /* 0x0000000c0d0e7389 */ /* 0x00006400000c000b */
[----:B01----:R-:W-:Y:S01]  /*1c510*/  ENDCOLLECTIVE ;  /* 0x000000000000791b */ /* 0x003fe20003800000 */
.L_x_6608:
[----:B------:R-:W-:Y:S02]  /*1c520*/  IMAD.MOV.U32 R13, RZ, RZ, R3 ;  /* 0x000000ffff0d7224 */ /* 0x000fe400078e0003 */
[----:B------:R-:W-:-:S07]  /*1c530*/  IMAD.MOV.U32 R6, RZ, RZ, R14 ;  /* 0x000000ffff067224 */ /* 0x000fce00078e000e */
[----:B------:R-:W-:Y:S05]  /*1c540*/  WARPSYNC.COLLECTIVE R15, `(.L_x_6609) ;  /* 0x000000000f087348 */ /* 0x000fea0003c00000 */
[----:B------:R0:W1:Y:S02]  /*1c550*/  SHFL.IDX P6, R14, R13, R12, R11 ;  /* 0x0000000c0d0e7389 */ /* 0x00006400000c000b */
[----:B01----:R-:W-:Y:S01]  /*1c560*/  ENDCOLLECTIVE ;  /* 0x000000000000791b */ /* 0x003fe20003800000 */
.L_x_6609:
[----:B------:R-:W-:Y:S02]  /*1c570*/  IMAD.MOV.U32 R13, RZ, RZ, R2 ;  /* 0x000000ffff0d7224 */ /* 0x000fe400078e0002 */
[----:B------:R-:W-:Y:S02]  /*1c580*/  IMAD.MOV.U32 R12, RZ, RZ, 0x2 ;  /* 0x00000002ff0c7424 */ /* 0x000fe400078e00ff */
[----:B------:R-:W-:Y:S02]  /*1c590*/  IMAD R0, R0, R7, RZ ;  /* 0x0000000700007224 */ /* 0x000fe400078e02ff */
[----:B------:R-:W-:-:S03]  /*1c5a0*/  VIADD R7, R8, 0x10 ;  /* 0x0000001008077836 */ /* 0x000fc60000000000 */
[----:B------:R-:W-:Y:S02]  /*1c5b0*/  ISETP.GE.AND P1, PT, R8, R0, PT ;  /* 0x000000000800720c */ /* 0x000fe40003f26270 */
[----:B------:R0:W-:Y:S11]  /*1c5c0*/  STL [R1+0x40], R7 ;  /* 0x0000400701007387 */ /* 0x0001f60000100800 */
        /* <DEDUP_REMOVED lines=16> */
.L_x_6610:
        /* <DEDUP_REMOVED lines=10> */
.L_x_6611:
        /* <DEDUP_REMOVED lines=11> */
.L_x_6612:
        /* <DEDUP_REMOVED lines=14> */
.L_x_6613:
[----:B------:R-:W-:Y:S01]  /*1c900*/  IMAD.MOV.U32 R3, RZ, RZ, R14 ;  /* 0x000000ffff037224 */ /* 0x000fe200078e000e */
[----:B------:R-:W-:Y:S06]  /*1c910*/  BRA `(.L_x_6614) ;  /* 0xffffff9800ec7947 */ /* 0x000fec000383ffff */
.L_x_6484:
[----:B------:R-:W2:Y:S04]  /*1c920*/  LDL.LU R13, [R1+0x34] ;  /* 0x00003400010d7983 */ /* 0x000ea80000300800 */
[----:B------:R-:W3:Y:S04]  /*1c930*/  LDL.LU R12, [R1+0x38] ;  /* 0x00003800010c7983 */ /* 0x000ee80000300800 */
[----:B------:R-:W4:Y:S04]  /*1c940*/  LDL.LU R11, [R1+0x40] ;  /* 0x00004000010b7983 */ /* 0x000f280000300800 */
[----:B------:R-:W5:Y:S04]  /*1c950*/  LDL.LU R9, [R1+0x58] ;  /* 0x0000580001097983 */ /* 0x000f680000300800 */
[----:B------:R-:W5:Y:S01]  /*1c960*/  LDL.LU R8, [R1+0x4] ;  /* 0x0000040001087983 */ /* 0x000f620000300800 */
[----:B------:R-:W-:Y:S01]  /*1c970*/  BSSY B0, `(.L_x_6615) ;  /* 0x0000017000007945 */ /* 0x000fe20003800000 */
[----:B------:R-:W-:-:S02]  /*1c980*/  IMAD.MOV.U32 R15, RZ, RZ, -0x1 ;  /* 0xffffffffff0f7424 */ /* 0x000fc400078e00ff */
[----:B--2---:R-:W-:Y:S02]  /*1c990*/  IMAD R7, R13, R7, RZ ;  /* 0x000000070d077224 */ /* 0x004fe400078e02ff */
[----:B------:R-:W-:-:S03]  /*1c9a0*/  IMAD.MOV.U32 R13, RZ, RZ, R4 ;  /* 0x000000ffff0d7224 */ /* 0x000fc600078e0004 */
[-C--:B---3--:R-:W-:Y:S01]  /*1c9b0*/  ISETP.GE.AND P2, PT, R12, R7.reuse, PT ;  /* 0x000000070c00720c */ /* 0x088fe20003f46270 */
[----:B------:R-:W-:Y:S01]  /*1c9c0*/  IMAD.MOV.U32 R12, RZ, RZ, RZ ;  /* 0x000000ffff0c7224 */ /* 0x000fe200078e00ff */
[-C--:B----4-:R-:W-:Y:S01]  /*1c9d0*/  ISETP.GE.AND P3, PT, R11, R7.reuse, PT ;  /* 0x000000070b00720c */ /* 0x090fe20003f66270 */
[----:B------:R-:W-:Y:S01]  /*1c9e0*/  IMAD.MOV.U32 R11, RZ, RZ, 0x181f ;  /* 0x0000181fff0b7424 */ /* 0x000fe200078e00ff */
[----:B-----5:R-:W-:Y:S02]  /*1c9f0*/  ISETP.GE.AND P4, PT, R9, R7, PT ;  /* 0x000000070900720c */ /* 0x020fe40003f86270 */
[----:B------:R-:W-:-:S07]  /*1ca00*/  LOP3.LUT R8, R8, 0xffffffdf, RZ, 0xc0, !PT ;  /* 0xffffffdf08087812 */ /* 0x000fce00078ec0ff */
        /* <DEDUP_REMOVED lines=13> */
.L_x_6616:
[----:B------:R-:W-:Y:S05]  /*1cae0*/  BSYNC B0 ;  /* 0x0000000000007941 */ /* 0x000fea0003800000 */
.L_x_6615:
[----:B------:R0:W-:Y:S04]  /*1caf0*/  STL [R1+0x6c], R16 ;  /* 0x00006c1001007387 */ /* 0x0001e80000100800 */
[----:B0-----:R0:W5:Y:S04]  /*1cb00*/  LDL.LU R16, [R1+0x4] ;  /* 0x0000040001107983 */ /* 0x0011680000300800 */
[----:B------:R1:W-:Y:S04]  /*1cb10*/  STL [R1+0x68], R7 ;  /* 0x0000680701007387 */ /* 0x0003e80000100800 */
[----:B-1----:R0:W5:Y:S01]  /*1cb20*/  LDL R7, [R1+0x10] ;  /* 0x0000100001077983 */ /* 0x0021620000100800 */
[----:B------:R-:W-:-:S02]  /*1cb30*/  IMAD.MOV.U32 R13, RZ, RZ, R0 ;  /* 0x000000ffff0d7224 */ /* 0x000fc400078e0000 */
[----:B------:R-:W-:Y:S02]  /*1cb40*/  IMAD.MOV.U32 R12, RZ, RZ, RZ ;  /* 0x000000ffff0c7224 */ /* 0x000fe400078e00ff */
[----:B------:R-:W-:Y:S02]  /*1cb50*/  IMAD.MOV.U32 R11, RZ, RZ, 0x181f ;  /* 0x0000181fff0b7424 */ /* 0x000fe400078e00ff */
[----:B------:R-:W-:Y:S02]  /*1cb60*/  IMAD.MOV.U32 R15, RZ, RZ, -0x1 ;  /* 0xffffffffff0f7424 */ /* 0x000fe400078e00ff */
[----:B0-----:R-:W-:-:S07]  /*1cb70*/  IMAD.MOV.U32 R8, RZ, RZ, R14 ;  /* 0x000000ffff087224 */ /* 0x001fce00078e000e */
[----:B-----5:R-:W-:Y:S05]  /*1cb80*/  WARPSYNC.COLLECTIVE R15, `(.L_x_6617) ;  /* 0x000000000f087348 */ /* 0x020fea0003c00000 */
[----:B------:R0:W1:Y:S02]  /*1cb90*/  SHFL.IDX P6, R14, R13, R12, R11 ;  /* 0x0000000c0d0e7389 */ /* 0x00006400000c000b */
[----:B01---5:R-:W-:Y:S01]  /*1cba0*/  ENDCOLLECTIVE ;  /* 0x000000000000791b */ /* 0x023fe20003800000 */
.L_x_6617:
        /* <DEDUP_REMOVED lines=35> */
[C---:B------:R-:W-:Y:S02]  /*1cde0*/  LOP3.LUT P5, RZ, R16.reuse, 0x4, RZ, 0xc0, !PT ;  /* 0x0000000410ff7812 */ /* 0x040fe400078ac0ff */
[----:B------:R-:W-:Y:S01]  /*1cdf0*/  @!P3 LOP3.LUT R8, R5, 0x40, RZ, 0xc0, !PT ;  /* 0x000000400508b812 */ /* 0x000fe200078ec0ff */
[----:B------:R0:W-:Y:S01]  /*1ce00*/  @!P2 LDGSTS.E.BYPASS.LTC128B.128 [R7+0x32400], desc[UR38][R2.64+0x300], P6 ;  /* 0x324003000207afae */ /* 0x0001e2000b101d66 */
[----:B------:R-:W-:Y:S02]  /*1ce10*/  LOP3.LUT R16, R16, 0xfffdffff, RZ, 0xc0, !PT ;  /* 0xfffdffff10107812 */ /* 0x000fe400078ec0ff */
[----:B------:R-:W-:-:S07]  /*1ce20*/  @!P3 SHF.R.U32.HI R8, RZ, 0x2, R8 ;  /* 0x00000002ff08b819 */ /* 0x000fce0000011608 */
[----:B0-----:R-:W-:Y:S05]  /*1ce30*/  WARPSYNC.COLLECTIVE R15, `(.L_x_6618) ;  /* 0x000000000f087348 */ /* 0x001fea0003c00000 */
[----:B------:R1:W2:Y:S02]  /*1ce40*/  SHFL.IDX P6, R14, R13, R12, R11 ;  /* 0x0000000c0d0e7389 */ /* 0x0002a400000c000b */
[----:B012---:R-:W-:Y:S01]  /*1ce50*/  ENDCOLLECTIVE ;  /* 0x000000000000791b */ /* 0x007fe20003800000 */
.L_x_6618:
        /* <DEDUP_REMOVED lines=12> */
[----:B------:R-:W-:Y:S01]  /*1cf20*/  @!P3 ISETP.NE.U32.AND P4, PT, R8, RZ, PT ;  /* 0x000000ff0800b20c */ /* 0x000fe20003f85070 */
[----:B0-----:R-:W-:-:S12]  /*1cf30*/  IMAD.MOV.U32 R9, RZ, RZ, R14 ;  /* 0x000000ffff097224 */ /* 0x001fd800078e000e */
[----:B------:R-:W-:Y:S05]  /*1cf40*/  WARPSYNC.COLLECTIVE R15, `(.L_x_6619) ;  /* 0x000000000f087348 */ /* 0x000fea0003c00000 */
[----:B------:R0:W1:Y:S02]  /*1cf50*/  SHFL.IDX P6, R14, R13, R12, R11 ;  /* 0x0000000c0d0e7389 */ /* 0x00006400000c000b */
[----:B01----:R-:W-:Y:S01]  /*1cf60*/  ENDCOLLECTIVE ;  /* 0x000000000000791b */ /* 0x003fe20003800000 */
.L_x_6619:
        /* <DEDUP_REMOVED lines=29> */
.L_x_6620:
        /* <DEDUP_REMOVED lines=13> */
.L_x_6621:
[----:B------:R-:W-:Y:S02]  /*1d210*/  @!P4 LOP3.LUT R8, R6, 0x80, RZ, 0xc0, !PT ;  /* 0x000000800608c812 */ /* 0x000fe400078ec0ff */
[----:B------:R-:W-:Y:S02]  /*1d220*/  @!P4 LOP3.LUT R2, R5, 0x40, RZ, 0xc0, !PT ;  /* 0x000000400502c812 */ /* 0x000fe400078ec0ff */
[----:B------:R-:W-:Y:S02]  /*1d230*/  @!P4 SHF.R.U32.HI R8, RZ, 0x3, R8 ;  /* 0x00000003ff08c819 */ /* 0x000fe40000011608 */
[----:B------:R-:W-:Y:S02]  /*1d240*/  @!P4 SHF.R.U32.HI R9, RZ, 0x2, R2 ;  /* 0x00000002ff09c819 */ /* 0x000fe40000011602 */
[----:B------:R-:W-:Y:S01]  /*1d250*/  @!P4 ISETP.NE.U32.AND P3, PT, R8, RZ, PT ;  /* 0x000000ff0800c20c */ /* 0x000fe20003f65070 */
[----:B------:R-:W0:Y:S01]  /*1d260*/  S2R R15, SR_TID.X ;  /* 0x00000000000f7919 */ /* 0x000e220000002100 */
[----:B------:R-:W-:Y:S01]  /*1d270*/  IMAD.MOV.U32 R3, RZ, RZ, R14 ;  /* 0x000000ffff037224 */ /* 0x000fe200078e000e */
[----:B------:R-:W-:Y:S01]  /*1d280*/  @!P4 ISETP.NE.U32.AND P6, PT, R9, RZ, PT ;  /* 0x000000ff0900c20c */ /* 0x000fe20003fc5070 */
[----:B0-----:R-:W-:-:S05]  /*1d290*/  IMAD.SHL.U32 R15, R15, 0x8, RZ ;  /* 0x000000080f0f7824 */ /* 0x001fca00078e00ff */
[----:B------:R-:W-:-:S04]  /*1d2a0*/  LOP3.LUT R15, R15, 0x38, RZ, 0xc0, !PT ;  /* 0x000000380f0f7812 */ /* 0x000fc800078ec0ff */
        /* <DEDUP_REMOVED lines=11> */
[----:B------:R0:W5:Y:S10]  /*1d360*/  LDL.LU R16, [R1+0x6c] ;  /* 0x00006c0001107983 */ /* 0x0001740000300800 */
[----:B------:R0:W-:Y:S04]  /*1d370*/  @!P4 LDGSTS.E.BYPASS.LTC128B.128 [R7+0x2b400], desc[UR38][R2.64+0x100], !P2 ;  /* 0x2b4001000207cfae */ /* 0x0001e8000d101d66 */
[----:B------:R0:W-:Y:S04]  /*1d380*/  @!P4 LDGSTS.E.BYPASS.LTC128B.128 [R7+0x2d400], desc[UR38][R2.64+0x180], !P5 ;  /* 0x2d4001800207cfae */ /* 0x0001e8000e901d66 */
[----:B------:R0:W-:Y:S04]  /*1d390*/  @!P4 LDGSTS.E.BYPASS.LTC128B.128 [R7+0x2f400], desc[UR38][R2.64+0x200], !P0 ;  /* 0x2f4002000207cfae */ /* 0x0001e8000c101d66 */
[----:B------:R0:W-:Y:S04]  /*1d3a0*/  @!P4 LDGSTS.E.BYPASS.LTC128B.128 [R7+0x31400], desc[UR38][R2.64+0x280], !P1 ;  /* 0x314002800207cfae */ /* 0x0001e8000c901d66 */
[----:B------:R0:W-:Y:S04]  /*1d3b0*/  @!P4 LDGSTS.E.BYPASS.LTC128B.128 [R7+0x33400], desc[UR38][R2.64+0x300], P6 ;  /* 0x334003000207cfae */ /* 0x0001e8000b101d66 */
[----:B------:R0:W-:Y:S04]  /*1d3c0*/  @!P4 LDGSTS.E.BYPASS.LTC128B.128 [R7+0x35400], desc[UR38][R2.64+0x380], P3 ;  /* 0x354003800207cfae */ /* 0x0001e80009901d66 */
[----:B------:R0:W5:Y:S01]  /*1d3d0*/  LDL.LU R7, [R1+0x68] ;  /* 0x0000680001077983 */ /* 0x0001620000300800 */
[----:B------:R-:W-:-:S02]  /*1d3e0*/  IMAD.MOV.U32 R13, RZ, RZ, R4 ;  /* 0x000000ffff0d7224 */ /* 0x000fc400078e0004 */
[----:B------:R-:W-:Y:S02]  /*1d3f0*/  IMAD.MOV.U32 R12, RZ, RZ, 0x3 ;  /* 0x00000003ff0c7424 */ /* 0x000fe400078e00ff */
[----:B------:R-:W-:-:S07]  /*1d400*/  IMAD.MOV.U32 R15, RZ, RZ, -0x1 ;  /* 0xffffffffff0f7424 */ /* 0x000fce00078e00ff */
[----:B0----5:R-:W-:Y:S05]  /*1d410*/  WARPSYNC.COLLECTIVE R15, `(.L_x_6622) ;  /* 0x000000000f087348 */ /* 0x021fea0003c00000 */
[----:B------:R1:W2:Y:S02]  /*1d420*/  SHFL.IDX P6, R14, R13, R12, R11 ;  /* 0x0000000c0d0e7389 */ /* 0x0002a400000c000b */
[----:B012--5:R-:W-:Y:S01]  /*1d430*/  ENDCOLLECTIVE ;  /* 0x000000000000791b */ /* 0x027fe20003800000 */
.L_x_6622:
[----:B------:R-:W-:Y:S02]  /*1d440*/  IMAD.MOV.U32 R13, RZ, RZ, R0 ;  /* 0x000000ffff0d7224 */ /* 0x000fe400078e0000 */
[----:B------:R-:W-:-:S07]  /*1d450*/  IMAD.MOV.U32 R4, RZ, RZ, R14 ;  /* 0x000000ffff047224 */ /* 0x000fce00078e000e */
[----:B------:R-:W-:Y:S05]  /*1d460*/  WARPSYNC.COLLECTIVE R15, `(.L_x_6623) ;  /* 0x000000000f087348 */ /* 0x000fea0003c00000 */
[----:B------:R0:W1:Y:S02]  /*1d470*/  SHFL.IDX P6, R14, R13, R12, R11 ;  /* 0x0000000c0d0e7389 */ /* 0x00006400000c000b */
[----:B01----:R-:W-:Y:S01]  /*1d480*/  ENDCOLLECTIVE ;  /* 0x000000000000791b */ /* 0x003fe20003800000 */
.L_x_6623:
[----:B------:R-:W-:Y:S01]  /*1d490*/  IMAD.MOV.U32 R0, RZ, RZ, R14 ;  /* 0x000000ffff007224 */ /* 0x000fe200078e000e */
[----:B------:R-:W-:Y:S06]  /*1d4a0*/  BRA `(.L_x_6624) ;  /* 0xffffff9c00d07947 */ /* 0x000fec000383ffff */
.L_x_6489:
[----:B0-----:R-:W3:Y:S02]  /*1d4b0*/  LDL R2, [R1] ;  /* 0x0000000001027983 */ /* 0x001ee40000100800 */
[----:B---3--:R0:W3:Y:S02]  /*1d4c0*/  SYNCS.PHASECHK.TRANS64.TRYWAIT P0, [R2+URZ+0x38820], R0 ;  /* 0x03882000020075a7 */ /* 0x0080e4000800017f */
[----:B---3--:R-:W-:Y:S05]  /*1d4d0*/  @!P0 NANOSLEEP.SYNCS 0x989680 ;  /* 0x009896800000895d */ /* 0x008fea0003900000 */
[----:B------:R-:W3:Y:S02]  /*1d4e0*/  @!P0 SYNCS.PHASECHK.TRANS64 P0, [R2+URZ+0x38820], R0 ;  /* 0x03882000020085a7 */ /* 0x000ee4000800007f */
[----:B---3--:R-:W-:Y:S05]  /*1d4f0*/  @!P0 BRA `(.L_x_6489) ;  /* 0xfffffffc00ec8947 */ /* 0x008fea000383ffff */
[----:B------:R-:W-:Y:S05]  /*1d500*/  BRA `(.L_x_6625) ;  /* 0xffffffa000907947 */ /* 0x000fea000383ffff */
.L_x_6493:
[----:B0-----:R0:W1:Y:S02]  /*1d510*/  SYNCS.PHASECHK.TRANS64.TRYWAIT P0, [R0+URZ+0x38860], R2 ;  /* 0x03886002000075a7 */ /* 0x001064000800017f */
[----:B-1----:R-:W-:Y:S05]  /*1d520*/  @!P0 NANOSLEEP.SYNCS 0x989680 ;  /* 0x009896800000895d */ /* 0x002fea0003900000 */
[----:B------:R-:W1:Y:S02]  /*1d530*/  @!P0 SYNCS.PHASECHK.TRANS64 P0, [R0+URZ+0x38860], R2 ;  /* 0x03886002000085a7 */ /* 0x000e64000800007f */
[----:B-1----:R-:W-:Y:S05]  /*1d540*/  @!P0 BRA `(.L_x_6493) ;  /* 0xfffffffc00f08947 */ /* 0x002fea000383ffff */
[----:B------:R-:W-:Y:S05]  /*1d550*/  BRA `(.L_x_6626) ;  /* 0xffffffa000bc7947 */ /* 0x000fea000383ffff */
.L_x_6512:
[----:B-1----:R1:W3:Y:S02]  /*1d560*/  SYNCS.PHASECHK.TRANS64.TRYWAIT P0, [R3+URZ+0x38840], R2 ;  /* 0x03884002030075a7 */ /* 0x0022e4000800017f */
[----:B---3--:R-:W-:Y:S05]  /*1d570*/  @!P0 NANOSLEEP.SYNCS 0x989680 ;  /* 0x009896800000895d */ /* 0x008fea0003900000 */
[----:B------:R-:W3:Y:S02]  /*1d580*/  @!P0 SYNCS.PHASECHK.TRANS64 P0, [R3+URZ+0x38840], R2 ;  /* 0x03884002030085a7 */ /* 0x000ee4000800007f */
[----:B---3--:R-:W-:Y:S05]  /*1d590*/  @!P0 BRA `(.L_x_6512) ;  /* 0xfffffffc00f08947 */ /* 0x008fea000383ffff */
[----:B------:R-:W-:Y:S05]  /*1d5a0*/  BRA `(.L_x_6627) ;  /* 0xffffffac00c87947 */ /* 0x000fea000383ffff */
.L_x_6517:
[----:B0-----:R0:W3:Y:S02]  /*1d5b0*/  SYNCS.PHASECHK.TRANS64.TRYWAIT P0, [R3+URZ+0x38860], R2 ;  /* 0x03886002030075a7 */ /* 0x0010e4000800017f */
[----:B---3--:R-:W-:Y:S05]  /*1d5c0*/  @!P0 NANOSLEEP.SYNCS 0x989680 ;  /* 0x009896800000895d */ /* 0x008fea0003900000 */
[----:B------:R-:W3:Y:S02]  /*1d5d0*/  @!P0 SYNCS.PHASECHK.TRANS64 P0, [R3+URZ+0x38860], R2 ;  /* 0x03886002030085a7 */ /* 0x000ee4000800007f */
[----:B---3--:R-:W-:Y:S05]  /*1d5e0*/  @!P0 BRA `(.L_x_6517) ;  /* 0xfffffffc00f08947 */ /* 0x008fea000383ffff */
[----:B------:R-:W-:Y:S05]  /*1d5f0*/  BRA `(.L_x_6628) ;  /* 0xffffffb0004c7947 */ /* 0x000fea000383ffff */
.L_x_6532:
[----:B0-----:R0:W1:Y:S02]  /*1d600*/  SYNCS.PHASECHK.TRANS64.TRYWAIT P0, [R4+URZ+0x38840], R2 ;  /* 0x03884002040075a7 */ /* 0x001064000800017f */
[----:B-1----:R-:W-:Y:S05]  /*1d610*/  @!P0 NANOSLEEP.SYNCS 0x989680 ;  /* 0x009896800000895d */ /* 0x002fea0003900000 */
[----:B------:R-:W1:Y:S02]  /*1d620*/  @!P0 SYNCS.PHASECHK.TRANS64 P0, [R4+URZ+0x38840], R2 ;  /* 0x03884002040085a7 */ /* 0x000e64000800007f */
[----:B-1----:R-:W-:Y:S05]  /*1d630*/  @!P0 BRA `(.L_x_6532) ;  /* 0xfffffffc00f08947 */ /* 0x002fea000383ffff */
[----:B------:R-:W-:Y:S05]  /*1d640*/  BRA `(.L_x_6629) ;  /* 0xffffffbc003c7947 */ /* 0x000fea000383ffff */
.L_x_6537:
[----:B-1----:R1:W3:Y:S02]  /*1d650*/  SYNCS.PHASECHK.TRANS64.TRYWAIT P0, [R4+URZ+0x38860], R2 ;  /* 0x03886002040075a7 */ /* 0x0022e4000800017f */
[----:B---3--:R-:W-:Y:S05]  /*1d660*/  @!P0 NANOSLEEP.SYNCS 0x989680 ;  /* 0x009896800000895d */ /* 0x008fea0003900000 */
[----:B------:R-:W3:Y:S02]  /*1d670*/  @!P0 SYNCS.PHASECHK.TRANS64 P0, [R4+URZ+0x38860], R2 ;  /* 0x03886002040085a7 */ /* 0x000ee4000800007f */
[----:B---3--:R-:W-:Y:S05]  /*1d680*/  @!P0 BRA `(.L_x_6537) ;  /* 0xfffffffc00f08947 */ /* 0x008fea000383ffff */
[----:B------:R-:W-:Y:S05]  /*1d690*/  BRA `(.L_x_6630) ;  /* 0xffffffbc00bc7947 */ /* 0x000fea000383ffff */
.L_x_6552:
[----:B-1----:R1:W3:Y:S02]  /*1d6a0*/  SYNCS.PHASECHK.TRANS64.TRYWAIT P0, [R2+URZ+0x38840], R3 ;  /* 0x03884003020075a7 */ /* 0x0022e4000800017f */
[----:B---3--:R-:W-:Y:S05]  /*1d6b0*/  @!P0 NANOSLEEP.SYNCS 0x989680 ;  /* 0x009896800000895d */ /* 0x008fea0003900000 */
[----:B------:R-:W3:Y:S02]  /*1d6c0*/  @!P0 SYNCS.PHASECHK.TRANS64 P0, [R2+URZ+0x38840], R3 ;  /* 0x03884003020085a7 */ /* 0x000ee4000800007f */
[----:B---3--:R-:W-:Y:S05]  /*1d6d0*/  @!P0 BRA `(.L_x_6552) ;  /* 0xfffffffc00f08947 */ /* 0x008fea000383ffff */
[----:B------:R-:W-:Y:S05]  /*1d6e0*/  BRA `(.L_x_6631) ;  /* 0xffffffc800887947 */ /* 0x000fea000383ffff */
.L_x_6557:
[----:B0-----:R0:W3:Y:S02]  /*1d6f0*/  SYNCS.PHASECHK.TRANS64.TRYWAIT P0, [R2+URZ+0x38860], R3 ;  /* 0x03886003020075a7 */ /* 0x0010e4000800017f */
[----:B---3--:R-:W-:Y:S05]  /*1d700*/  @!P0 NANOSLEEP.SYNCS 0x989680 ;  /* 0x009896800000895d */ /* 0x008fea0003900000 */
[----:B------:R-:W3:Y:S02]  /*1d710*/  @!P0 SYNCS.PHASECHK.TRANS64 P0, [R2+URZ+0x38860], R3 ;  /* 0x03886003020085a7 */ /* 0x000ee4000800007f */
[----:B---3--:R-:W-:Y:S05]  /*1d720*/  @!P0 BRA `(.L_x_6557) ;  /* 0xfffffffc00f08947 */ /* 0x008fea000383ffff */
[----:B------:R-:W-:Y:S05]  /*1d730*/  BRA `(.L_x_6632) ;  /* 0xffffffcc000c7947 */ /* 0x000fea000383ffff */
.L_x_6573:
        /* <DEDUP_REMOVED lines=8> */
.L_x_6634:
[----:B------:R-:W-:Y:S05]  /*1d7c0*/  BSYNC B0 ;  /* 0x0000000000007941 */ /* 0x000fea0003800000 */
.L_x_6633:
        /* <DEDUP_REMOVED lines=9> */
.L_x_6635:
        /* <DEDUP_REMOVED lines=18> */
.L_x_6636:
        /* <DEDUP_REMOVED lines=8> */
.L_x_6637:
        /* <DEDUP_REMOVED lines=8> */
.L_x_6638:
        /* <DEDUP_REMOVED lines=8> */
.L_x_6639:
        /* <DEDUP_REMOVED lines=8> */
.L_x_6640:
        /* <DEDUP_REMOVED lines=9> */
.L_x_6641:
[----:B------:R-:W-:Y:S01]  /*1dc10*/  IMAD.MOV.U32 R16, RZ, RZ, R14 ;  /* 0x000000ffff107224 */ /* 0x000fe200078e000e */
[----:B------:R-:W-:Y:S06]  /*1dc20*/  BRA `(.L_x_6642) ;  /* 0xffffffd400487947 */ /* 0x000fec000383ffff */
.L_x_6578:
        /* <DEDUP_REMOVED lines=8> */
.L_x_6644:
[----:B------:R-:W-:Y:S05]  /*1dcb0*/  BSYNC B0 ;  /* 0x0000000000007941 */ /* 0x000fea0003800000 */
.L_x_6643:
        /* <DEDUP_REMOVED lines=10> */
.L_x_6645:
        /* <DEDUP_REMOVED lines=8> */
.L_x_6646:
        /* <DEDUP_REMOVED lines=8> */
.L_x_6647:
        /* <DEDUP_REMOVED lines=8> */
.L_x_6648:
        /* <DEDUP_REMOVED lines=9> */
.L_x_6649:
[----:B------:R-:W-:Y:S01]  /*1df70*/  IMAD.MOV.U32 R16, RZ, RZ, R14 ;  /* 0x000000ffff107224 */ /* 0x000fe200078e000e */
[----:B------:R-:W-:Y:S06]  /*1df80*/  BRA `(.L_x_6650) ;  /* 0xffffffd4000c7947 */ /* 0x000fec000383ffff */
.L_x_6580:
[----:B------:R-:W-:Y:S01]  /*1df90*/  BSSY B0, `(.L_x_6651) ;  /* 0x0000006000007945 */ /* 0x000fe20003800000 */
[----:B------:R-:W-:Y:S01]  /*1dfa0*/  PLOP3.LUT P6, PT, P6, PT, PT, 0x8, 0x0 ;  /* 0x000000000000781c */ /* 0x000fe200037ce170 */
[----:B------:R-:W-:-:S12]  /*1dfb0*/  IMAD.MOV.U32 R15, RZ, RZ, -0x1 ;  /* 0xffffffffff0f7424 */ /* 0x000fd800078e00ff */
[----:B012---:R-:W-:Y:S05]  /*1dfc0*/  WARPSYNC.COLLECTIVE R15, `(.L_x_6652) ;  /* 0x000000000f087348 */ /* 0x007fea0003c00000 */
[----:B------:R-:W-:Y:S01]  /*1dfd0*/  VOTE.ANY R14, PT, P6 ;  /* 0x00000000000e7806 */ /* 0x000fe200030e0100 */
[----:B012---:R-:W-:Y:S06]  /*1dfe0*/  ENDCOLLECTIVE ;  /* 0x000000000000791b */ /* 0x007fec0003800000 */
.L_x_6652:
[----:B------:R-:W-:Y:S05]  /*1dff0*/  BSYNC B0 ;  /* 0x0000000000007941 */ /* 0x000fea0003800000 */
.L_x_6651:
        /* <DEDUP_REMOVED lines=9> */
.L_x_6653:
[----:B------:R-:W-:Y:S01]  /*1e090*/  IMAD.MOV.U32 R17, RZ, RZ, R14 ;  /* 0x000000ffff117224 */ /* 0x000fe200078e000e */
[----:B------:R-:W-:Y:S06]  /*1e0a0*/  BRA `(.L_x_6654) ;  /* 0xffffffd000fc7947 */ /* 0x000fec000383ffff */
.L_x_6582:
[----:B------:R-:W-:Y:S01]  /*1e0b0*/  BSSY B0, `(.L_x_6655) ;  /* 0x0000007000007945 */ /* 0x000fe20003800000 */
[----:B------:R-:W-:Y:S02]  /*1e0c0*/  IMAD.MOV.U32 R13, RZ, RZ, R3 ;  /* 0x000000ffff0d7224 */ /* 0x000fe400078e0003 */
[----:B------:R-:W-:Y:S02]  /*1e0d0*/  IMAD.MOV.U32 R11, RZ, RZ, 0x1f ;  /* 0x0000001fff0b7424 */ /* 0x000fe400078e00ff */
[----:B------:R-:W-:-:S07]  /*1e0e0*/  IMAD.MOV.U32 R15, RZ, RZ, -0x1 ;  /* 0xffffffffff0f7424 */ /* 0x000fce00078e00ff */
[----:B01234-:R-:W-:Y:S05]  /*1e0f0*/  WARPSYNC.COLLECTIVE R15, `(.L_x_6656) ;  /* 0x000000000f087348 */ /* 0x01ffea0003c00000 */
[----:B------:R0:W0:Y:S02]  /*1e100*/  SHFL.IDX P6, R14, R13, R12, R11 ;  /* 0x0000000c0d0e7389 */ /* 0x00002400000c000b */
[----:B01234-:R-:W-:Y:S01]  /*1e110*/  ENDCOLLECTIVE ;  /* 0x000000000000791b */ /* 0x01ffe20003800000 */
.L_x_6656:
[----:B------:R-:W-:Y:S05]  /*1e120*/  BSYNC B0 ;  /* 0x0000000000007941 */ /* 0x000fea0003800000 */
.L_x_6655:
[----:B------:R-:W-:Y:S01]  /*1e130*/  IMAD.MOV.U32 R3, RZ, RZ, R14 ;  /* 0x000000ffff037224 */ /* 0x000fe200078e000e */
[----:B------:R-:W-:Y:S06]  /*1e140*/  BRA `(.L_x_6657) ;  /* 0xffffffd000f07947 */ /* 0x000fec000383ffff */
.L_x_6586:
[----:B0-----:R0:W1:Y:S02]  /*1e150*/  SYNCS.PHASECHK.TRANS64.TRYWAIT P0, [R0+URZ+0x38820], R3 ;  /* 0x03882003000075a7 */ /* 0x001064000800017f */
[----:B-1----:R-:W-:Y:S05]  /*1e160*/  @!P0 NANOSLEEP.SYNCS 0x989680 ;  /* 0x009896800000895d */ /* 0x002fea0003900000 */
[----:B------:R-:W1:Y:S02]  /*1e170*/  @!P0 SYNCS.PHASECHK.TRANS64 P0, [R0+URZ+0x38820], R3 ;  /* 0x03882003000085a7 */ /* 0x000e64000800007f */
[----:B-1----:R-:W-:Y:S05]  /*1e180*/  @!P0 BRA `(.L_x_6586) ;  /* 0xfffffffc00f08947 */ /* 0x002fea000383ffff */
[----:B------:R-:W-:Y:S05]  /*1e190*/  BRA `(.L_x_6658) ;  /* 0xffffffd800747947 */ /* 0x000fea000383ffff */
.L_x_6587:
        /* <DEDUP_REMOVED lines=11> */
.L_x_6660:
[----:B------:R-:W-:Y:S05]  /*1e250*/  BSYNC B0 ;  /* 0x0000000000007941 */ /* 0x000fea0003800000 */
.L_x_6659:
[----:B------:R-:W-:Y:S05]  /*1e260*/  BRA `(.L_x_6661) ;  /* 0xffffffd8005c7947 */ /* 0x000fea000383ffff */
.L_x_6590:
[----:B------:R-:W-:Y:S01]  /*1e270*/  BSSY B1, `(.L_x_6662) ;  /* 0x0000006000017945 */ /* 0x000fe20003800000 */
[----:B------:R-:W-:-:S07]  /*1e280*/  IMAD.MOV.U32 R15, RZ, RZ, -0x1 ;  /* 0xffffffffff0f7424 */ /* 0x000fce00078e00ff */
[----:B012---:R-:W-:Y:S05]  /*1e290*/  WARPSYNC.COLLECTIVE R15, `(.L_x_6663) ;  /* 0x000000000f0c7348 */ /* 0x007fea0003c00000 */
[----:B------:R-:W-:Y:S02]  /*1e2a0*/  ELECT P6, UR62, PT ;  /* 0x00000000003e782f */ /* 0x000fe400038c0000 */
[----:B------:R-:W-:Y:S01]  /*1e2b0*/  MOV R14, UR62 ;  /* 0x0000003e000e7c02 */ /* 0x000fe20008000f00 */
[----:B012---:R-:W-:Y:S10]  /*1e2c0*/  ENDCOLLECTIVE ;  /* 0x000000000000791b */ /* 0x007ff40003800000 */
.L_x_6663:
[----:B------:R-:W-:Y:S05]  /*1e2d0*/  BSYNC B1 ;  /* 0x0000000000017941 */ /* 0x000fea0003800000 */
.L_x_6662:
[----:B------:R-:W-:Y:S05]  /*1e2e0*/  BRA `(.L_x_6664) ;  /* 0xffffffd800547947 */ /* 0x000fea000383ffff */
.L_x_6592:
[----:B0-----:R0:W1:Y:S02]  /*1e2f0*/  SYNCS.PHASECHK.TRANS64.TRYWAIT P0, [R6+URZ], R5 ;  /* 0x00000005060075a7 */ /* 0x001064000800017f */
[----:B-1----:R-:W-:Y:S05]  /*1e300*/  @!P0 NANOSLEEP.SYNCS 0x989680 ;  /* 0x009896800000895d */ /* 0x002fea0003900000 */
[----:B------:R-:W1:Y:S02]  /*1e310*/  @!P0 SYNCS.PHASECHK.TRANS64 P0, [R6+URZ], R5 ;  /* 0x00000005060085a7 */ /* 0x000e64000800007f */
[----:B-1----:R-:W-:Y:S05]  /*1e320*/  @!P0 BRA `(.L_x_6592) ;  /* 0xfffffffc00f08947 */ /* 0x002fea000383ffff */
[----:B------:R-:W-:Y:S05]  /*1e330*/  BRA `(.L_x_6665) ;  /* 0xffffffd800907947 */ /* 0x000fea000383ffff */
.L_x_6593:
[----:B-1----:R1:W2:Y:S02]  /*1e340*/  SYNCS.PHASECHK.TRANS64.TRYWAIT P0, [R7+URZ], R2 ;  /* 0x00000002070075a7 */ /* 0x0022a4000800017f */
[----:B--2---:R-:W-:Y:S05]  /*1e350*/  @!P0 NANOSLEEP.SYNCS 0x989680 ;  /* 0x009896800000895d */ /* 0x004fea0003900000 */
[----:B------:R-:W2:Y:S02]  /*1e360*/  @!P0 SYNCS.PHASECHK.TRANS64 P0, [R7+URZ], R2 ;  /* 0x00000002070085a7 */ /* 0x000ea4000800007f */
[----:B--2---:R-:W-:Y:S05]  /*1e370*/  @!P0 BRA `(.L_x_6593) ;  /* 0xfffffffc00f08947 */ /* 0x004fea000383ffff */
[----:B------:R-:W-:Y:S05]  /*1e380*/  BRA `(.L_x_6666) ;  /* 0xffffffd800847947 */ /* 0x000fea000383ffff */
.L_x_6595:
[----:B--2---:R2:W3:Y:S02]  /*1e390*/  SYNCS.PHASECHK.TRANS64.TRYWAIT P0, [R4+URZ], R5 ;  /* 0x00000005040075a7 */ /* 0x0044e4000800017f */
[----:B---3--:R-:W-:Y:S05]  /*1e3a0*/  @!P0 NANOSLEEP.SYNCS 0x989680 ;  /* 0x009896800000895d */ /* 0x008fea0003900000 */
[----:B------:R-:W3:Y:S02]  /*1e3b0*/  @!P0 SYNCS.PHASECHK.TRANS64 P0, [R4+URZ], R5 ;  /* 0x00000005040085a7 */ /* 0x000ee4000800007f */
[----:B---3--:R-:W-:Y:S05]  /*1e3c0*/  @!P0 BRA `(.L_x_6595) ;  /* 0xfffffffc00f08947 */ /* 0x008fea000383ffff */
[----:B------:R-:W-:Y:S05]  /*1e3d0*/  BRA `(.L_x_6667) ;  /* 0xffffffd8008c7947 */ /* 0x000fea000383ffff */
.L_x_6668:
        /* <DEDUP_REMOVED lines=10> */
.L_x_15126:


//--------------------- .text._ZN7cutlass13device_kernelIN5flash11enable_sm90INS1_16FlashAttnFwdSm90INS1_25CollectiveMainloopFwdSm90ILi2EN4cute5tupleIJNS5_1CILi1EEES8_S8_EEENS6_IJNS7_ILi64EEESA_SA_EEELi512ENS_10bfloat16_tEfNS_4arch4Sm90ELb0ELb1ELb0ELb1ELb0ELb1ELb1ELb0ELb0ELb1ELb0ELb0EEENS1_21CollectiveEpilogueFwdINS6_IJSA_NS7_ILi512EEESA_EEES9_SC_SE_Li256ELb1ELb1ELb0ELb0EEENS1_36VarlenDynamicPersistentTileSchedulerILi64ELi64ELi256ELi128ELb0ELb1ELb1ELb1ELb0ELb1EEEEEEEEEvNT_6ParamsE --------------------------
	.section	.text._ZN7cutlass13device_kernelIN5flash11enable_sm90INS1_16FlashAttnFwdSm90INS1_25CollectiveMainloopFwdSm90ILi2EN4cute5tupleIJNS5_1CILi1EEES8_S8_EEENS6_IJNS7_ILi64EEESA_SA_EEELi512ENS_10bfloat16_tEfNS_4arch4Sm90ELb0ELb1ELb0ELb1ELb0ELb1ELb1ELb0ELb0ELb1ELb0ELb0EEENS1_21CollectiveEpilogueFwdINS6_IJSA_NS7_ILi512EEESA_EEES9_SC_SE_Li256ELb1ELb1ELb0ELb0EEENS1_36VarlenDynamicPersistentTileSchedulerILi64ELi64ELi256ELi128ELb0ELb1ELb1ELb1ELb0ELb1EEEEEEEEEvNT_6ParamsE,"ax",@progbits
	.align	128
.text._ZN7cutlass13device_kernelIN5flash11enable_sm90INS1_16FlashAttnFwdSm90INS1_25CollectiveMainloopFwdSm90ILi2EN4cute5tupleIJNS5_1CILi1EEES8_S8_EEENS6_IJNS7_ILi64EEESA_SA_EEELi512ENS_10bfloat16_tEfNS_4arch4Sm90ELb0ELb1ELb0ELb1ELb0ELb1ELb1ELb0ELb0ELb1ELb0ELb0EEENS1_21CollectiveEpilogueFwdINS6_IJSA_NS7_ILi512EEESA_EEES9_SC_SE_Li256ELb1ELb1ELb0ELb0EEENS1_36VarlenDynamicPersistentTileSchedulerILi64ELi64ELi256ELi128ELb0ELb1ELb1ELb1ELb0ELb1EEEEEEEEEvNT_6ParamsE:
        .type           _ZN7cutlass13device_kernelIN5flash11enable_sm90INS1_16FlashAttnFwdSm90INS1_25CollectiveMainloopFwdSm90ILi2EN4cute5tupleIJNS5_1CILi1EEES8_S8_EEENS6_IJNS7_ILi64EEESA_SA_EEELi512ENS_10bfloat16_tEfNS_4arch4Sm90ELb0ELb1ELb0ELb1ELb0ELb1ELb1ELb0ELb0ELb1ELb0ELb0EEENS1_21CollectiveEpilogueFwdINS6_IJSA_NS7_ILi512EEESA_EEES9_SC_SE_Li256ELb1ELb1ELb0ELb0EEENS1_36VarlenDynamicPersistentTileSchedulerILi64ELi64ELi256ELi128ELb0ELb1ELb1ELb1ELb0ELb1EEEEEEEEEvNT_6ParamsE,@function
        .size           _ZN7cutlass13device_kernelIN5flash11enable_sm90INS1_16FlashAttnFwdSm90INS1_25CollectiveMainloopFwdSm90ILi2EN4cute5tupleIJNS5_1CILi1EEES8_S8_EEENS6_IJNS7_ILi64EEESA_SA_EEELi512ENS_10bfloat16_tEfNS_4arch4Sm90ELb0ELb1ELb0ELb1ELb0ELb1ELb1ELb0ELb0ELb1ELb0ELb0EEENS1_21CollectiveEpilogueFwdINS6_IJSA_NS7_ILi512EEESA_EEES9_SC_SE_Li256ELb1ELb1ELb0ELb0EEENS1_36VarlenDynamicPersistentTileSchedulerILi64ELi64ELi256ELi128ELb0ELb1ELb1ELb1ELb0ELb1EEEEEEEEEvNT_6ParamsE,(.L_x_15127 - _ZN7cutlass13device_kernelIN5flash11enable_sm90INS1_16FlashAttnFwdSm90INS1_25CollectiveMainloopFwdSm90ILi2EN4cute5tupleIJNS5_1CILi1EEES8_S8_EEENS6_IJNS7_ILi64EEESA_SA_EEELi512ENS_10bfloat16_tEfNS_4arch4Sm90ELb0ELb1ELb0ELb1ELb0ELb1ELb1ELb0ELb0ELb1ELb0ELb0EEENS1_21CollectiveEpilogueFwdINS6_IJSA_NS7_ILi512EEESA_EEES9_SC_SE_Li256ELb1ELb1ELb0ELb0EEENS1_36VarlenDynamicPersistentTileSchedulerILi64ELi64ELi256ELi128ELb0ELb1ELb1ELb1ELb0ELb1EEEEEEEEEvNT_6ParamsE)
        .other          _ZN7cutlass13device_kernelIN5flash11enable_sm90INS1_16FlashAttnFwdSm90INS1_25CollectiveMainloopFwdSm90ILi2EN4cute5tupleIJNS5_1CILi1EEES8_S8_EEENS6_IJNS7_ILi64EEESA_SA_EEELi512ENS_10bfloat16_tEfNS_4arch4Sm90ELb0ELb1ELb0ELb1ELb0ELb1ELb1ELb0ELb0ELb1ELb0ELb0EEENS1_21CollectiveEpilogueFwdINS6_IJSA_NS7_ILi512EEESA_EEES9_SC_SE_Li256ELb1ELb1ELb0ELb0EEENS1_36VarlenDynamicPersistentTileSchedulerILi64ELi64ELi256ELi128ELb0ELb1ELb1ELb1ELb0ELb1EEEEEEEEEvNT_6ParamsE,@"STO_CUDA_ENTRY STV_DEFAULT"
_ZN7cutlass13device_kernelIN5flash11enable_sm90INS1_16FlashAttnFwdSm90INS1_25CollectiveMainloopFwdSm90ILi2EN4cute5tupleIJNS5_1CILi1EEES8_S8_EEENS6_IJNS7_ILi64EEESA_SA_EEELi512ENS_10bfloat16_tEfNS_4arch4Sm90ELb0ELb1ELb0ELb1ELb0ELb1ELb1ELb0ELb0ELb1ELb0ELb0EEENS1_21CollectiveEpilogueFwdINS6_IJSA_NS7_ILi512EEESA_EEES9_SC_SE_Li256ELb1ELb1ELb0ELb0EEENS1_36VarlenDynamicPersistentTileSchedulerILi64ELi64ELi256ELi128ELb0ELb1ELb1ELb1ELb0ELb1EEEEEEEEEvNT_6ParamsE:
        /* <DEDUP_REMOVED lines=24> */
.L_x_6670:
[----:B------:R-:W-:Y:S05]  /*0180*/  BSYNC B0 ;  /* 0x0000000000007941 */ /* 0x000fea0003800000 */
.L_x_6669:
        /* <DEDUP_REMOVED lines=21> */
[----:B0-----:R0:W1:Y:S01]  /*02e0*/  @UP1 SYNCS.EXCH.64 URZ, [UR8+0x38800], UR4 ;  /* 0x03880004083f15b2 */ /* 0x0010620008000100 */
[----:B------:R0:W2:Y:S04]  /*02f0*/  @UP2 SYNCS.EXCH.64 URZ, [UR8+0x38810], UR4 ;  /* 0x03881004083f25b2 */ /* 0x0000a80008000100 */
[----:B------:R0:W3:Y:S01]  /*0300*/  @UP3 SYNCS.EXCH.64 URZ, [UR8+0x38820], UR6 ;  /* 0x03882006083f35b2 */ /* 0x0000e20008000100 */
        /* <DEDUP_REMOVED lines=14> */
[----:B----4-:R-:W-:Y:S01]  /*03f0*/  NOP ;  /* 0x0000000000007918 */ /* 0x010fe20000000000 */
.L_x_6671:
[----:B------:R-:W4:Y:S01]  /*0400*/  SHFL.IDX PT, R2, R0, RZ, 0x1f ;  /* 0x00001fff00027589 */ /* 0x000f2200000e0000 */
[----:B------:R-:W-:Y:S01]  /*0410*/  NOP ;  /* 0x0000000000007918 */ /* 0x000fe20000000000 */
[----:B----4-:R-:W-:-:S13]  /*0420*/  ISETP.NE.AND P0, PT, R2, RZ, PT ;  /* 0x000000ff0200720c */ /* 0x010fda0003f05270 */
        /* <DEDUP_REMOVED lines=18> */
[----:B----4-:R-:W-:Y:S01]  /*0550*/  NOP ;  /* 0x0000000000007918 */ /* 0x010fe20000000000 */
.L_x_6672:
[----:B------:R-:W4:Y:S01]  /*0560*/  SHFL.IDX PT, R2, R0, RZ, 0x1f ;  /* 0x00001fff00027589 */ /* 0x000f2200000e0000 */
[----:B------:R-:W-:Y:S01]  /*0570*/  NOP ;  /* 0x0000000000007918 */ /* 0x000fe20000000000 */
[----:B----4-:R-:W-:-:S13]  /*0580*/  ISETP.NE.AND P0, PT, R2, RZ, PT ;  /* 0x000000ff0200720c */ /* 0x010fda0003f05270 */
        /* <DEDUP_REMOVED lines=15> */
.L_x_6673:
        /* <DEDUP_REMOVED lines=22> */
.L_x_6674:
        /* <DEDUP_REMOVED lines=22> */
.L_x_6675:
[----:B------:R-:W-:Y:S01]  /*0940*/  PLOP3.LUT P0, PT, PT, PT, UP0, 0x80, 0x0 ;  /* 0x000000000000781c */ /* 0x000fe20003f0f008 */
[----:B------:R-:W-:Y:S01]  /*0950*/  UMOV UR36, 0x1 ;  /* 0x0000000100247882 */ /* 0x000fe20000000000 */
[----:B------:R-:W-:Y:S01]  /*0960*/  NOP ;  /* 0x0000000000007918 */ /* 0x000fe20000000000 */
[----:B------:R-:W-:Y:S01]  /*0970*/  USEL UR36, UR36, 0x2, !UP0 ;  /* 0x0000000224247887 */ /* 0x000fe2000c000000 */
[----:B------:R-:W-:Y:S01]  /*0980*/  BSSY B9, `(.L_x_6676) ;  /* 0x0002608000097945 */ /* 0x000fe20003800000 */
[----:B------:R-:W-:Y:S01]  /*0990*/  ULDC.64 UR50, c[0x0][0x208] ;  /* 0x0000820000327ab9 */ /* 0x000fe20000000a00 */
[----:B0123--:R-:W-:Y:S07]  /*09a0*/  BAR.SYNC.DEFER_BLOCKING 0x0 ;  /* 0x0000000000007b1d */ /* 0x00ffee0000010000 */
[----:B------:R-:W-:Y:S05]  /*09b0*/  @!P0 BRA `(.L_x_6677) ;  /* 0x000001b800e88947 */ /* 0x000fea0003800000 */
.L_x_6678:
[----:B------:R-:W-:-:S08]  /*09c0*/  NOP ;  /* 0x0000000000007918 */ /* 0x000fd00000000000 */
[----:B------:R-:W0:Y:S02]  /*09d0*/  USETMAXREG.TRY_ALLOC.CTAPOOL UP0, 0xf0 ;  /* 0x000000f0000079c8 */ /* 0x000e240008000600 */
[----:B0-----:R-:W-:-:S13]  /*09e0*/  PLOP3.LUT P0, PT, PT, PT, UP0, 0x80, 0x0 ;  /* 0x000000000000781c */ /* 0x001fda0003f0f008 */
[----:B------:R-:W-:Y:S05]  /*09f0*/  @!P0 BRA `(.L_x_6678) ;  /* 0xfffffffc00f08947 */ /* 0x000fea000383ffff */
[----:B------:R-:W-:Y:S01]  /*0a00*/  SHF.R.U32.HI R0, RZ, 0x7, R4 ;  /* 0x00000007ff007819 */ /* 0x000fe20000011604 */
[----:B------:R-:W0:Y:S01]  /*0a10*/  S2UR UR5, SR_CgaCtaId ;  /* 0x00000000000579c3 */ /* 0x000e220000008800 */
[----:B------:R-:W-:Y:S02]  /*0a20*/  UMOV UR4, 0x400 ;  /* 0x0000040000047882 */ /* 0x000fe40000000000 */
[----:B------:R-:W-:-:S13]  /*0a30*/  ISETP.NE.AND P0, PT, R0, 0x1, PT ;  /* 0x000000010000780c */ /* 0x000fda0003f05270 */
[----:B------:R-:W-:Y:S06]  /*0a40*/  @!P0 BAR.ARV 0x8, 0x100 ;  /* 0x0204000000008b1d */ /* 0x000fec0000002000 */
[----:B------:R-:W-:Y:S01]  /*0a50*/  ISETP.GE.U32.AND P0, PT, R4, 0x100, PT ;  /* 0x000001000400780c */ /* 0x000fe20003f06070 */
[----:B0-----:R-:W-:-:S06]  /*0a60*/  ULEA UR4, UR5, UR4, 0x18 ;  /* 0x0000000405047291 */ /* 0x001fcc000f8ec03f */
[----:B------:R-:W-:Y:S01]  /*0a70*/  IMAD.U32 R18, RZ, RZ, UR4 ;  /* 0x00000004ff127e24 */ /* 0x000fe2000f8e00ff */
[----:B------:R-:W-:-:S05]  /*0a80*/  ULDC UR4, c[0x0][0xd3c] ;  /* 0x00034f0000047ab9 */ /* 0x000fca0000000800 */
[----:B------:R-:W-:Y:S08]  /*0a90*/  @P0 BAR.ARV 0xf, 0x100 ;  /* 0x03c4000000000b1d */ /* 0x000ff00000002000 */
[----:B------:R-:W-:Y:S06]  /*0aa0*/  BAR.SYNC.DEFER_BLOCKING 0x5, 0x180 ;  /* 0x0146000000007b1d */ /* 0x000fec0000010000 */
[----:B------:R-:W0:Y:S02]  /*0ab0*/  LDS.128 R24, [R18+0x388d0] ;  /* 0x0388d00012187984 */ /* 0x000e240000000c00 */
[----:B------:R-:W-:Y:S06]  /*0ac0*/  BAR.ARV 0x4, 0x180 ;  /* 0x0106000000007b1d */ /* 0x000fec0000002000 */
[----:B0-----:R-:W-:-:S13]  /*0ad0*/  ISETP.GE.AND P0, PT, R27, UR4, PT ;  /* 0x000000041b007c0c */ /* 0x001fda000bf06270 */
[----:B------:R-:W-:Y:S05]  /*0ae0*/  @P0 BRA `(.L_x_6679) ;  /* 0x0000025c00c40947 */ /* 0x000fea0003800000 */
[----:B------:R-:W-:Y:S01]  /*0af0*/  VIADD R14, R4, 0xffffff80 ;  /* 0xffffff80040e7836 */ /* 0x000fe20000000000 */
[----:B------:R-:W-:Y:S01]  /*0b00*/  ULOP3.LUT UR47, UR36, 0x1, URZ, 0xfc, !UPT ;  /* 0x00000001242f7892 */ /* 0x000fe2000f8efc3f */
[----:B------:R-:W-:Y:S02]  /*0b10*/  IMAD.MOV.U32 R210, RZ, RZ, 0x20 ;  /* 0x00000020ffd27424 */ /* 0x000fe400078e00ff */
        /* <DEDUP_REMOVED lines=8> */
[----:B------:R-:W-:-:S02]  /*0ba0*/  LOP3.LUT R3, R2, 0xfffffff0, RZ, 0xc0, !PT ;  /* 0xfffffff002037812 */ /* 0x000fc400078ec0ff */
[--C-:B------:R-:W-:Y:S02]  /*0bb0*/  SHF.R.S32.HI R216, RZ, 0x5, R5.reuse ;  /* 0x00000005ffd87819 */ /* 0x100fe40000011405 */
[----:B------:R-:W-:Y:S01]  /*0bc0*/  SHF.R.S32.HI R5, RZ, 0x1f, R5 ;  /* 0x0000001fff057819 */ /* 0x000fe20000011405 */
[----:B------:R-:W-:Y:S01]  /*0bd0*/  IMAD.IADD R4, R14, 0x1, -R3 ;  /* 0x000000010e047824 */ /* 0x000fe200078e0a03 */
[----:B------:R-:W-:Y:S02]  /*0be0*/  SHF.R.S32.HI R3, RZ, 0x4, R2 ;  /* 0x00000004ff037819 */ /* 0x000fe40000011402 */
[----:B------:R-:W-:Y:S02]  /*0bf0*/  LEA.HI R6, R0, R14, RZ, 0x7 ;  /* 0x0000000e00067211 */ /* 0x000fe400078f38ff */
[----:B------:R-:W-:Y:S02]  /*0c00*/  SHF.R.S32.HI R9, RZ, 0x1f, R4 ;  /* 0x0000001fff097819 */ /* 0x000fe40000011404 */
[----:B------:R-:W-:-:S02]  /*0c10*/  LEA.HI R2, R2, R3, RZ, 0x1 ;  /* 0x0000000302027211 */ /* 0x000fc400078f08ff */
        /* <DEDUP_REMOVED lines=27> */
[----:B------:R-:W-:-:S02]  /*0dd0*/  LOP3.LUT R2, R2, R5, RZ, 0x3c, !PT ;  /* 0x0000000502027212 */ /* 0x000fc400078e3cff */
[----:B------:R-:W-:Y:S01]  /*0de0*/  SHF.R.S32.HI R8, RZ, 0x1f, R7 ;  /* 0x0000001fff087819 */ /* 0x000fe20000011407 */
[----:B------:R-:W-:-:S03]  /*0df0*/  IMAD R3, R216, 0x400, R3 ;  /* 0x00000400d8037824 */ /* 0x000fc600078e0203 */
[-C--:B------:R-:W-:Y:S01]  /*0e00*/  LEA.HI R9, R8, R7.reuse, RZ, 0x2 ;  /* 0x0000000708097211 */ /* 0x080fe200078f10ff */
[----:B------:R-:W-:Y:S01]  /*0e10*/  IMAD.IADD R3, R3, 0x1, R2 ;  /* 0x0000000103037824 */ /* 0x000fe200078e0202 */
[CC--:B------:R-:W-:Y:S02]  /*0e20*/  LEA.HI R2, R0.reuse, R14.reuse, RZ, 0x3 ;  /* 0x0000000e00027211 */ /* 0x0c0fe400078f18ff */
[----:B------:R-:W-:Y:S01]  /*0e30*/  LEA.HI R0, R0, R14, RZ, 0x2 ;  /* 0x0000000e00007211 */ /* 0x000fe200078f10ff */
[----:B------:R-:W-:Y:S01]  /*0e40*/  IMAD R198, R3, 0x2, R18 ;  /* 0x0000000203c67824 */ /* 0x000fe200078e0212 */
[----:B------:R-:W-:Y:S02]  /*0e50*/  LOP3.LUT R4, R9, 0x7ffffffc, RZ, 0xc0, !PT ;  /* 0x7ffffffc09047812 */ /* 0x000fe400078ec0ff */
[----:B------:R-:W-:Y:S01]  /*0e60*/  SHF.R.S32.HI R226, RZ, 0x3, R2 ;  /* 0x00000003ffe27819 */ /* 0x000fe20000011402 */
[----:B------:R-:W-:Y:S01]  /*0e70*/  VIADD R211, R198, 0x36400 ;  /* 0x00036400c6d37836 */ /* 0x000fe20000000000 */
[----:B------:R-:W-:Y:S01]  /*0e80*/  LOP3.LUT R225, R2, 0xfffffff8, RZ, 0xc0, !PT ;  /* 0xfffffff802e17812 */ /* 0x000fe200078ec0ff */
[----:B------:R-:W-:Y:S01]  /*0e90*/  IMAD.IADD R4, R7, 0x1, -R4 ;  /* 0x0000000107047824 */ /* 0x000fe200078e0a04 */
[--C-:B------:R-:W-:Y:S01]  /*0ea0*/  SHF.R.S32.HI R187, RZ, 0x2, R0.reuse ;  /* 0x00000002ffbb7819 */ /* 0x100fe20000011400 */
[----:B------:R-:W-:Y:S01]  /*0eb0*/  VIADD R199, R198, 0x36440 ;  /* 0x00036440c6c77836 */ /* 0x000fe20000000000 */
[----:B------:R-:W-:Y:S01]  /*0ec0*/  SHF.R.S32.HI R2, RZ, 0x1f, R0 ;  /* 0x0000001fff027819 */ /* 0x000fe20000011400 */
[----:B------:R-:W-:Y:S01]  /*0ed0*/  IMAD.IADD R225, R14, 0x1, -R225 ;  /* 0x000000010ee17824 */ /* 0x000fe200078e0ae1 */
[----:B------:R-:W-:Y:S01]  /*0ee0*/  LEA.HI R8, R8, R7, RZ, 0x5 ;  /* 0x0000000708087211 */ /* 0x000fe200078f28ff */
[----:B------:R-:W-:Y:S01]  /*0ef0*/  VIADD R7, R187, 0x20 ;  /* 0x00000020bb077836 */ /* 0x000fe20000000000 */
[----:B------:R-:W-:Y:S01]  /*0f00*/  LEA.HI R2, R2, R187, RZ, 0x3 ;  /* 0x000000bb02027211 */ /* 0x000fe200078f18ff */
[----:B------:R-:W-:Y:S01]  /*0f10*/  IMAD.SHL.U32 R213, R225, 0x8, RZ ;  /* 0x00000008e1d57824 */ /* 0x000fe200078e00ff */
[--C-:B------:R-:W-:Y:S01]  /*0f20*/  SHF.R.S32.HI R10, RZ, 0x2, R9.reuse ;  /* 0x00000002ff0a7819 */ /* 0x100fe20000011409 */
[----:B------:R-:W-:Y:S01]  /*0f30*/  IMAD.SHL.U32 R235, R7, 0x40, RZ ;  /* 0x0000004007eb7824 */ /* 0x000fe200078e00ff */
[----:B------:R-:W-:Y:S01]  /*0f40*/  SHF.R.S32.HI R11, RZ, 0x1f, R9 ;  /* 0x0000001fff0b7819 */ /* 0x000fe20000011409 */
[C---:B------:R-:W-:Y:S01]  /*0f50*/  VIADD R221, R213.reuse, 0xc0 ;  /* 0x000000c0d5dd7836 */ /* 0x040fe20000000000 */
[----:B------:R-:W-:Y:S01]  /*0f60*/  LOP3.LUT R2, R2, 0xfffffff8, RZ, 0xc0, !PT ;  /* 0xfffffff802027812 */ /* 0x000fe200078ec0ff */
[----:B------:R-:W-:Y:S01]  /*0f70*/  VIADD R222, R213, 0x80 ;  /* 0x00000080d5de7836 */ /* 0x000fe20000000000 */
[----:B------:R-:W-:Y:S01]  /*0f80*/  LEA.HI R11, R11, R10, RZ, 0x3 ;  /* 0x0000000a0b0b7211 */ /* 0x000fe200078f18ff */
[----:B------:R-:W-:Y:S01]  /*0f90*/  VIADD R219, R213, 0x140 ;  /* 0x00000140d5db7836 */ /* 0x000fe20000000000 */
[----:B------:R-:W-:Y:S01]  /*0fa0*/  LOP3.LUT R231, R0, 0xfffffffc, RZ, 0xc0, !PT ;  /* 0xfffffffc00e77812 */ /* 0x000fe200078ec0ff */
[----:B------:R-:W-:Y:S01]  /*0fb0*/  IMAD.IADD R196, R187, 0x1, -R2 ;  /* 0x00000001bbc47824 */ /* 0x000fe200078e0a02 */
[----:B------:R-:W-:Y:S01]  /*0fc0*/  SHF.R.S32.HI R5, RZ, 0x1f, R7 ;  /* 0x0000001fff057819 */ /* 0x000fe20000011407 */
[----:B------:R-:W-:Y:S01]  /*0fd0*/  VIADD R223, R213, 0x40 ;  /* 0x00000040d5df7836 */ /* 0x000fe20000000000 */
[----:B------:R-:W-:Y:S01]  /*0fe0*/  LOP3.LUT R11, R11, 0xfffffff8, RZ, 0xc0, !PT ;  /* 0xfffffff80b0b7812 */ /* 0x000fe200078ec0ff */
[----:B------:R-:W-:Y:S01]  /*0ff0*/  IMAD.IADD R231, R14, 0x1, -R231 ;  /* 0x000000010ee77824 */ /* 0x000fe200078e0ae7 */
[----:B------:R-:W-:Y:S01]  /*1000*/  LEA.HI R2, R5, R7, RZ, 0x3 ;  /* 0x0000000705027211 */ /* 0x000fe200078f18ff */
[----:B------:R-:W-:Y:S01]  /*1010*/  VIADD R220, R213, 0x100 ;  /* 0x00000100d5dc7836 */ /* 0x000fe20000000000 */
[----:B------:R-:W-:Y:S01]  /*1020*/  SHF.R.S32.HI R8, RZ, 0x5, R8 ;  /* 0x00000005ff087819 */ /* 0x000fe20000011408 */
[----:B------:R-:W-:Y:S01]  /*1030*/  IMAD.IADD R11, R10, 0x1, -R11 ;  /* 0x000000010a0b7824 */ /* 0x000fe200078e0a0b */
[C---:B------:R-:W-:Y:S01]  /*1040*/  LEA.HI R0, R231.reuse, R231, RZ, 0x1 ;  /* 0x000000e7e7007211 */ /* 0x040fe200078f08ff */
[----:B------:R-:W-:Y:S01]  /*1050*/  IMAD.SHL.U32 R16, R231, 0x8, RZ ;  /* 0x00000008e7107824 */ /* 0x000fe200078e00ff */
[----:B------:R-:W-:Y:S01]  /*1060*/  LOP3.LUT R235, R235, 0x1c0, RZ, 0xc0, !PT ;  /* 0x000001c0ebeb7812 */ /* 0x000fe200078ec0ff */
[----:B------:R-:W-:Y:S01]  /*1070*/  IMAD.SHL.U32 R2, R2, 0x40, RZ ;  /* 0x0000004002027824 */ /* 0x000fe200078e00ff */
[----:B------:R-:W-:Y:S01]  /*1080*/  LOP3.LUT R0, R0, 0x1ffffffe, RZ, 0xc0, !PT ;  /* 0x1ffffffe00007812 */ /* 0x000fe200078ec0ff */
[----:B------:R-:W-:Y:S01]  /*1090*/  IMAD R194, R8, 0x10, R11 ;  /* 0x0000001008c27824 */ /* 0x000fe200078e020b */
[----:B------:R-:W-:Y:S01]  /*10a0*/  LOP3.LUT R7, R235, 0x38, R16, 0xf8, !PT ;  /* 0x00000038eb077812 */ /* 0x000fe200078ef810 */
[----:B------:R-:W-:Y:S01]  /*10b0*/  IMAD.SHL.U32 R188, R231, 0x4, RZ ;  /* 0x00000004e7bc7824 */ /* 0x000fe200078e00ff */
[----:B------:R-:W-:Y:S01]  /*10c0*/  SHF.R.U32.HI R8, RZ, 0x3, R235 ;  /* 0x00000003ff087819 */ /* 0x000fe200000116eb */
[C---:B------:R-:W-:Y:S01]  /*10d0*/  VIADD R229, R213.reuse, 0x180 ;  /* 0x00000180d5e57836 */ /* 0x040fe20000000000 */
[----:B------:R-:W-:Y:S01]  /*10e0*/  LOP3.LUT R236, R2, 0xfffffe00, RZ, 0xc0, !PT ;  /* 0xfffffe0002ec7812 */ /* 0x000fe200078ec0ff */
[----:B------:R-:W-:Y:S01]  /*10f0*/  VIADD R212, R188, 0x10 ;  /* 0x00000010bcd47836 */ /* 0x000fe20000000000 */
[----:B------:R-:W-:Y:S01]  /*1100*/  SHF.R.S32.HI R6, RZ, 0x1f, R222 ;  /* 0x0000001fff067819 */ /* 0x000fe200000114de */
[----:B------:R-:W-:Y:S01]  /*1110*/  VIADD R228, R213, 0x1c0 ;  /* 0x000001c0d5e47836 */ /* 0x000fe20000000000 */
[----:B------:R-:W-:Y:S01]  /*1120*/  LOP3.LUT R7, R236, R7, R8, 0xf6, !PT ;  /* 0x00000007ec077212 */ /* 0x000fe200078ef608 */
        /* <DEDUP_REMOVED lines=10> */
[----:B------:R-:W-:Y:S01]  /*11d0*/  IMAD R214, R5, 0x8, R194 ;  /* 0x0000000805d67824 */ /* 0x000fe200078e02c2 */
[----:B------:R-:W-:Y:S01]  /*11e0*/  SHF.R.S32.HI R3, RZ, 0x1f, R229 ;  /* 0x0000001fff037819 */ /* 0x000fe200000114e5 */
[----:B------:R-:W-:Y:S01]  /*11f0*/  IMAD.IADD R210, R210, 0x1, R199 ;  /* 0x00000001d2d27824 */ /* 0x000fe200078e02c7 */
[----:B------:R-:W-:-:S07]  /*1200*/  SHF.R.S32.HI R0, RZ, 0x1f, R228 ;  /* 0x0000001fff007819 */ /* 0x000fce00000114e4 */
.L_x_6881:
[----:B------:R-:W-:Y:S01]  /*1210*/  ULDC.64 UR4, c[0x0][0xb20] ;  /* 0x0002c80000047ab9 */ /* 0x000fe20000000a00 */
[----:B0123--:R-:W0:Y:S01]  /*1220*/  LDC.64 R4, c[0x0][0xb00] ;  /* 0x0002c000ff047b82 */ /* 0x00fe220000000a00 */
[----:B------:R-:W-:Y:S01]  /*1230*/  ISETP.NE.U32.AND P0, PT, RZ, UR4, PT ;  /* 0x00000004ff007c0c */ /* 0x000fe2000bf05070 */
[----:B------:R-:W-:Y:S01]  /*1240*/  IMAD.MOV.U32 R11, RZ, RZ, RZ ;  /* 0x000000ffff0b7224 */ /* 0x000fe200078e00ff */
[----:B------:R-:W-:Y:S01]  /*1250*/  ULDC.64 UR6, c[0x0][0xb18] ;  /* 0x0002c60000067ab9 */ /* 0x000fe20000000a00 */
[----:B----4-:R-:W-:Y:S01]  /*1260*/  IMAD.MOV.U32 R29, RZ, RZ, RZ ;  /* 0x000000ffff1d7224 */ /* 0x010fe200078e00ff */
        /* <DEDUP_REMOVED lines=13> */
[----:B------:R2:W5:Y:S01]  /*1340*/  @P3 LDG.E R29, desc[UR50][R8.64] ;  /* 0x00000032081d3981 */ /* 0x000562000c1e1900 */
        /* <DEDUP_REMOVED lines=25> */
.L_x_6680:
[----:B------:R-:W-:Y:S02]  /*14e0*/  IMAD.U32 R36, RZ, RZ, UR5 ;  /* 0x00000005ff247e24 */ /* 0x000fe4000f8e00ff */
[----:B------:R-:W-:Y:S01]  /*14f0*/  IMAD.U32 R24, RZ, RZ, UR4 ;  /* 0x00000004ff187e24 */ /* 0x000fe2000f8e00ff */
[----:B------:R-:W-:Y:S06]  /*1500*/  @!P2 BRA `(.L_x_6681) ;  /* 0x000000000010a947 */ /* 0x000fec0003800000 */
[----:B------:R-:W0:Y:S02]  /*1510*/  LDC.64 R2, c[0x0][0xb18] ;  /* 0x0002c600ff027b82 */ /* 0x000e240000000a00 */
[----:B0-----:R-:W-:-:S05]  /*1520*/  IMAD.WIDE R2, R27, 0x4, R2 ;  /* 0x000000041b027825 */ /* 0x001fca00078e0202 */
[----:B------:R0:W5:Y:S01]  /*1530*/  LDG.E R24, desc[UR50][R2.64] ;  /* 0x0000003202187981 */ /* 0x000162000c1e1900 */
[----:B------:R-:W-:Y:S05]  /*1540*/  BRA `(.L_x_6682) ;  /* 0x0000000000107947 */ /* 0x000fea0003800000 */
.L_x_6681:
[----:B------:R-:W-:Y:S05]  /*1550*/  @!P3 BRA `(.L_x_6682) ;  /* 0x00000000000cb947 */ /* 0x000fea0003800000 */
[----:B------:R-:W2:Y:S04]  /*1560*/  LDG.E R3, desc[UR50][R8.64] ;  /* 0x0000003208037981 */ /* 0x000ea8000c1e1900 */
[----:B------:R-:W2:Y:S02]  /*1570*/  LDG.E R24, desc[UR50][R8.64+0x4] ;  /* 0x0000043208187981 */ /* 0x000ea4000c1e1900 */
[----:B--2---:R-:W-:-:S07]  /*1580*/  IMAD.IADD R24, R24, 0x1, -R3 ;  /* 0x0000000118187824 */ /* 0x004fce00078e0a03 */
.L_x_6682:
        /* <DEDUP_REMOVED lines=27> */
[----:B0-----:R-:W-:Y:S01]  /*1740*/  IMAD.MOV.U32 R5, RZ, RZ, R0 ;  /* 0x000000ffff057224 */ /* 0x001fe200078e0000 */
[----:B--2---:R-:W-:Y:S01]  /*1750*/  @P1 SHF.R.U32.HI R5, RZ, R13, R2 ;  /* 0x0000000dff051219 */ /* 0x004fe20000011602 */
[----:B------:R-:W-:-:S04]  /*1760*/  VIADD R0, R184, 0x3f ;  /* 0x0000003fb8007836 */ /* 0x000fc80000000000 */
[----:B------:R-:W-:Y:S01]  /*1770*/  IMAD.IADD R7, R44, 0x1, R5 ;  /* 0x000000012c077824 */ /* 0x000fe200078e0205 */
        /* <DEDUP_REMOVED lines=16> */
.L_x_6685:
[----:B------:R-:W-:-:S13]  /*1880*/  ISETP.NE.AND P0, PT, R15, 0x1, PT ;  /* 0x000000010f00780c */ /* 0x000fda0003f05270 */
[----:B------:R-:W0:Y:S02]  /*1890*/  @P0 LDC.64 R4, c[0x0][0xae0] ;  /* 0x0002b800ff040b82 */ /* 0x000e240000000a00 */
[----:B0-----:R-:W-:-:S05]  /*18a0*/  @P0 IMAD.HI.U32 R4, R2, R4, RZ ;  /* 0x0000000402040227 */ /* 0x001fca00078e00ff */
[----:B------:R-:W-:-:S07]  /*18b0*/  @P0 SHF.R.U32.HI R2, RZ, R5, R4 ;  /* 0x00000005ff020219 */ /* 0x000fce0000011604 */
.L_x_6686:
[----:B------:R-:W-:Y:S05]  /*18c0*/  BSYNC B0 ;  /* 0x0000000000007941 */ /* 0x000fea0003800000 */
.L_x_6684:
[----:B------:R-:W-:-:S05]  /*18d0*/  IMAD R3, R2, R15, R15 ;  /* 0x0000000f02037224 */ /* 0x000fca00078e020f */
[----:B------:R-:W-:-:S07]  /*18e0*/  VIMNMX R0, R0, R3, PT ;  /* 0x0000000300007248 */ /* 0x000fce0003fe0100 */
.L_x_6683:
[----:B------:R-:W0:Y:S01]  /*18f0*/  @P1 LDC R2, c[0x0][0x44c] ;  /* 0x00011300ff021b82 */ /* 0x000e220000000800 */
[----:B------:R-:W-:Y:S01]  /*1900*/  IMAD.IADD R169, R184, 0x1, -R23 ;  /* 0x00000001b8a97824 */ /* 0x000fe200078e0a17 */
[----:B------:R-:W-:-:S06]  /*1910*/  ULDC UR4, c[0x0][0xad4] ;  /* 0x0002b50000047ab9 */ /* 0x000fcc0000000800 */
[----:B------:R-:W1:Y:S01]  /*1920*/  @P1 LDC R4, c[0x0][0x450] ;  /* 0x00011400ff041b82 */ /* 0x000e620000000800 */
[----:B0-----:R-:W-:-:S04]  /*1930*/  @P1 IMAD.HI.U32 R3, R195, R2, RZ ;  /* 0x00000002c3031227 */ /* 0x001fc800078e00ff */
[----:B------:R-:W-:Y:S01]  /*1940*/  IMAD.MOV.U32 R2, RZ, RZ, R195 ;  /* 0x000000ffff027224 */ /* 0x000fe200078e00c3 */
        /* <DEDUP_REMOVED lines=14> */
.L_x_6689:
[----:B------:R-:W-:-:S13]  /*1a30*/  ISETP.NE.AND P0, PT, R15, 0x1, PT ;  /* 0x000000010f00780c */ /* 0x000fda0003f05270 */
[----:B------:R-:W0:Y:S02]  /*1a40*/  @P0 LDC.64 R4, c[0x0][0xae0] ;  /* 0x0002b800ff040b82 */ /* 0x000e240000000a00 */
[----:B0-----:R-:W-:-:S05]  /*1a50*/  @P0 IMAD.HI.U32 R4, R2, R4, RZ ;  /* 0x0000000402040227 */ /* 0x001fca00078e00ff */
[----:B------:R-:W-:-:S07]  /*1a60*/  @P0 SHF.R.U32.HI R2, RZ, R5, R4 ;  /* 0x00000005ff020219 */ /* 0x000fce0000011604 */
.L_x_6690:
[----:B------:R-:W-:Y:S05]  /*1a70*/  BSYNC B0 ;  /* 0x0000000000007941 */ /* 0x000fea0003800000 */
.L_x_6688:
[----:B------:R-:W-:-:S05]  /*1a80*/  IMAD R2, R2, R15, RZ ;  /* 0x0000000f02027224 */ /* 0x000fca00078e02ff */
[----:B------:R-:W-:-:S07]  /*1a90*/  VIMNMX R3, R3, R2, !PT ;  /* 0x0000000203037248 */ /* 0x000fce0007fe0100 */
.L_x_6687:
        /* <DEDUP_REMOVED lines=43> */
.L_x_6693:
[----:B------:R-:W-:Y:S05]  /*1d50*/  BSYNC B6 ;  /* 0x0000000000067941 */ /* 0x000fea0003800000 */
.L_x_6692:
        /* <DEDUP_REMOVED lines=20> */
.L_x_6695:
[----:B------:R-:W-:Y:S05]  /*1ea0*/  BSYNC B6 ;  /* 0x0000000000067941 */ /* 0x000fea0003800000 */
.L_x_6694:
[----:B------:R-:W-:Y:S01]  /*1eb0*/  ULDC.64 UR4, c[0x0][0xaf0] ;  /* 0x0002bc0000047ab9 */ /* 0x000fe20000000a00 */
[----:B------:R-:W0:Y:S01]  /*1ec0*/  LDC.64 R50, c[0x0][0x300] ;  /* 0x0000c000ff327b82 */ /* 0x000e220000000a00 */
[----:B------:R-:W-:Y:S01]  /*1ed0*/  ISETP.NE.U32.AND P0, PT, RZ, UR4, PT ;  /* 0x00000004ff007c0c */ /* 0x000fe2000bf05070 */
[----:B------:R-:W-:Y:S01]  /*1ee0*/  IMAD.IADD R38, R29, 0x1, R24 ;  /* 0x000000011d267824 */ /* 0x000fe200078e0218 */
[----:B------:R-:W-:Y:S02]  /*1ef0*/  ULDC.64 UR6, c[0x0][0x330] ;  /* 0x0000cc0000067ab9 */ /* 0x000fe40000000a00 */
[----:B------:R-:W-:Y:S01]  /*1f00*/  ISETP.NE.AND.EX P0, PT, RZ, UR5, PT, P0 ;  /* 0x00000005ff007c0c */ /* 0x000fe2000bf05300 */
[----:B------:R-:W-:Y:S01]  /*1f10*/  ULDC.64 UR4, c[0x0][0x308] ;  /* 0x0000c20000047ab9 */ /* 0x000fe20000000a00 */
[----:B------:R-:W-:Y:S01]  /*1f20*/  SHF.R.S32.HI R17, RZ, 0x1f, R16 ;  /* 0x0000001fff117819 */ /* 0x000fe20000011410 */
[----:B------:R-:W1:Y:S08]  /*1f30*/  LDC.64 R32, c[0x0][0x3f8] ;  /* 0x0000fe00ff207b82 */ /* 0x000e700000000a00 */
[----:B------:R-:W2:Y:S08]  /*1f40*/  LDC R39, c[0x0][0x3f4] ;  /* 0x0000fd00ff277b82 */ /* 0x000eb00000000800 */
[----:B------:R-:W3:Y:S02]  /*1f50*/  @P0 LDC.64 R2, c[0x0][0xaf0] ;  /* 0x0002bc00ff020b82 */ /* 0x000ee40000000a00 */
[----:B---3--:R-:W-:-:S05]  /*1f60*/  @P0 IMAD.WIDE R2, R27, 0x4, R2 ;  /* 0x000000041b020825 */ /* 0x008fca00078e0202 */
[----:B------:R3:W4:Y:S01]  /*1f70*/  @P0 LDG.E R27, desc[UR50][R2.64] ;  /* 0x00000032021b0981 */ /* 0x000722000c1e1900 */
[----:B------:R-:W-:Y:S01]  /*1f80*/  SHF.R.S32.HI R14, RZ, 0x1f, R38 ;  /* 0x0000001fff0e7819 */ /* 0x000fe20000011426 */
[-C--:B0-----:R-:W-:Y:S01]  /*1f90*/  IMAD.WIDE.U32 R4, R38, R50.reuse, RZ ;  /* 0x0000003226047225 */ /* 0x081fe200078e00ff */
[----:B------:R-:W-:Y:S01]  /*1fa0*/  SHF.R.S32.HI R45, RZ, 0x1f, R187 ;  /* 0x0000001fff2d7819 */ /* 0x000fe200000114bb */
[----:B------:R-:W0:Y:S01]  /*1fb0*/  S2R R40, SR_TID.X ;  /* 0x0000000000287919 */ /* 0x000e220000002100 */
[----:B------:R-:W-:Y:S01]  /*1fc0*/  SHF.R.S32.HI R189, RZ, 0x1f, R188 ;  /* 0x0000001fffbd7819 */ /* 0x000fe200000114bc */
[----:B------:R-:W-:Y:S01]  /*1fd0*/  IMAD R0, R14, R50, RZ ;  /* 0x000000320e007224 */ /* 0x000fe200078e02ff */
[----:B--2---:R-:W-:Y:S01]  /*1fe0*/  ISETP.GE.AND P1, PT, R16, R39, PT ;  /* 0x000000271000720c */ /* 0x004fe20003f26270 */
[----:B------:R-:W-:Y:S01]  /*1ff0*/  IMAD.SHL.U32 R53, R196, 0x40, RZ ;  /* 0x00000040c4357824 */ /* 0x000fe200078e00ff */
[----:B-1----:R-:W-:Y:S01]  /*2000*/  SHF.L.U64.HI R49, R32, 0x6, R33 ;  /* 0x0000000620317819 */ /* 0x002fe20000010221 */
[----:B------:R-:W-:Y:S01]  /*2010*/  IMAD R7, R38, R51, R0 ;  /* 0x0000003326077224 */ /* 0x000fe200078e0200 */
[----:B------:R-:W-:Y:S01]  /*2020*/  SHF.R.S32.HI R0, RZ, 0x1f, R26 ;  /* 0x0000001fff007819 */ /* 0x000fe2000001141a */
[----:B------:R-:W-:Y:S01]  /*2030*/  IMAD.SHL.U32 R52, R32, 0x40, RZ ;  /* 0x0000004020347824 */ /* 0x000fe200078e00ff */
[----:B------:R-:W-:Y:S01]  /*2040*/  SEL R15, R39, RZ, P1 ;  /* 0x000000ff270f7207 */ /* 0x000fe20000800000 */
[----:B------:R-:W-:Y:S01]  /*2050*/  IMAD.IADD R5, R5, 0x1, R7 ;  /* 0x0000000105057824 */ /* 0x000fe200078e0207 */
[----:B------:R-:W-:Y:S01]  /*2060*/  LOP3.LUT R53, R53, 0x1c0, RZ, 0xc0, !PT ;  /* 0x000001c035357812 */ /* 0x000fe200078ec0ff */
[C---:B------:R-:W-:Y:S01]  /*2070*/  IMAD R7, R0.reuse, UR6, RZ ;  /* 0x0000000600077c24 */ /* 0x040fe2000f8e02ff */
[----:B------:R-:W-:Y:S01]  /*2080*/  P2R R66, PR, RZ, 0x2 ;  /* 0x00000002ff427803 */ /* 0x000fe20000000000 */
[----:B---3--:R-:W-:Y:S01]  /*2090*/  IMAD R3, R0, UR4, RZ ;  /* 0x0000000400037c24 */ /* 0x008fe2000f8e02ff */
[----:B------:R-:W-:Y:S01]  /*20a0*/  SHF.R.U32.HI R56, RZ, 0x3, R53 ;  /* 0x00000003ff387819 */ /* 0x000fe20000011635 */
[----:B------:R-:W-:-:S02]  /*20b0*/  IMAD R11, R26, UR7, R7 ;  /* 0x000000071a0b7c24 */ /* 0x000fc4000f8e0207 */
[C---:B------:R-:W-:Y:S01]  /*20c0*/  IMAD.WIDE.U32 R6, R26.reuse, UR6, R16 ;  /* 0x000000061a067c25 */ /* 0x040fe2000f8e0010 */
[----:B------:R-:W-:Y:S02]  /*20d0*/  ULDC.64 UR6, c[0x0][0xb00] ;  /* 0x0002c00000067ab9 */ /* 0x000fe40000000a00 */
[----:B------:R-:W-:Y:S01]  /*20e0*/  ISETP.NE.U32.AND P0, PT, RZ, UR6, PT ;  /* 0x00000006ff007c0c */ /* 0x000fe2000bf05070 */
[C---:B------:R-:W-:Y:S02]  /*20f0*/  IMAD R9, R26.reuse, UR5, R3 ;  /* 0x000000051a097c24 */ /* 0x040fe4000f8e0203 */
[----:B------:R-:W-:Y:S01]  /*2100*/  IMAD.WIDE.U32 R2, R26, UR4, R4 ;  /* 0x000000041a027c25 */ /* 0x000fe2000f8e0004 */
[----:B------:R-:W-:Y:S01]  /*2110*/  ISETP.NE.AND.EX P0, PT, RZ, UR7, PT, P0 ;  /* 0x00000007ff007c0c */ /* 0x000fe2000bf05300 */
[----:B------:R-:W-:Y:S01]  /*2120*/  ULDC.64 UR6, c[0x0][0x338] ;  /* 0x0000ce0000067ab9 */ /* 0x000fe20000000a00 */
[----:B------:R-:W-:Y:S01]  /*2130*/  ULDC.64 UR4, c[0x0][0x310] ;  /* 0x0000c40000047ab9 */ /* 0x000fe20000000a00 */
[----:B------:R-:W-:Y:S01]  /*2140*/  IMAD.IADD R7, R7, 0x1, R11 ;  /* 0x0000000107077824 */ /* 0x000fe200078e020b */
[----:B------:R-:W1:Y:S01]  /*2150*/  LDC.64 R4, c[0x0][0x408] ;  /* 0x00010200ff047b82 */ /* 0x000e620000000a00 */
[----:B------:R-:W-:-:S02]  /*2160*/  IMAD.IADD R3, R3, 0x1, R9 ;  /* 0x0000000103037824 */ /* 0x000fc400078e0209 */
[----:B------:R-:W-:Y:S01]  /*2170*/  IMAD.WIDE.U32 R10, R187, R32, R16 ;  /* 0x00000020bb0a7225 */ /* 0x000fe200078e0010 */
[----:B0-----:R-:W-:-:S03]  /*2180*/  SHF.R.U32.HI R40, RZ, 0x7, R40 ;  /* 0x00000007ff287819 */ /* 0x001fc60000011628 */
[C---:B------:R-:W-:Y:S02]  /*2190*/  IMAD.IADD R15, R16.reuse, 0x1, R15 ;  /* 0x00000001100f7824 */ /* 0x040fe400078e020f */
[----:B------:R-:W-:Y:S02]  /*21a0*/  VIADD R68, R16, 0x20 ;  /* 0x0000002010447836 */ /* 0x000fe40000000000 */
[----:B------:R-:W-:Y:S01]  /*21b0*/  IMAD.SHL.U32 R58, R39, 0x2, RZ ;  /* 0x00000002273a7824 */ /* 0x000fe200078e00ff */
[----:B------:R-:W-:Y:S01]  /*21c0*/  SHF.R.S32.HI R48, RZ, 0x1f, R15 ;  /* 0x0000001fff307819 */ /* 0x000fe2000001140f */
[----:B------:R-:W-:-:S03]  /*21d0*/  VIADD R57, R40, 0x8 ;  /* 0x0000000828397836 */ /* 0x000fc60000000000 */
[----:B------:R-:W-:-:S04]  /*21e0*/  LEA.HI R48, R48, R15, RZ, 0x3 ;  /* 0x0000000f30307211 */ /* 0x000fc800078f18ff */
[----:B------:R-:W-:Y:S01]  /*21f0*/  LOP3.LUT R63, R48, 0xfffffff8, RZ, 0xc0, !PT ;  /* 0xfffffff8303f7812 */ /* 0x000fe200078ec0ff */
[----:B-1----:R-:W-:Y:S01]  /*2200*/  IMAD R12, R45, R4, RZ ;  /* 0x000000042d0c7224 */ /* 0x002fe200078e02ff */
[C---:B------:R-:W-:Y:S01]  /*2210*/  SHF.L.U64.HI R54, R4.reuse, 0x6, R5 ;  /* 0x0000000604367819 */ /* 0x040fe20000010205 */
[----:B------:R-:W-:Y:S01]  /*2220*/  IMAD.SHL.U32 R55, R4, 0x40, RZ ;  /* 0x0000004004377824 */ /* 0x000fe200078e00ff */
[----:B------:R-:W-:Y:S02]  /*2230*/  SHF.R.S32.HI R69, RZ, 0x1f, R63 ;  /* 0x0000001fff457819 */ /* 0x000fe4000001143f */
[----:B----4-:R-:W-:Y:S02]  /*2240*/  SHF.R.S32.HI R0, RZ, 0x1f, R27 ;  /* 0x0000001fff007819 */ /* 0x010fe4000001141b */
[----:B------:R-:W-:Y:S02]  /*2250*/  SEL R27, R27, RZ, !P0 ;  /* 0x000000ff1b1b7207 */ /* 0x000fe40004000000 */
[----:B------:R-:W-:-:S03]  /*2260*/  SEL R0, R0, RZ, !P0 ;  /* 0x000000ff00007207 */ /* 0x000fc60004000000 */
[----:B------:R-:W-:-:S04]  /*2270*/  IMAD.WIDE.U32 R20, R27, UR6, R6 ;  /* 0x000000061b147c25 */ /* 0x000fc8000f8e0006 */
[C---:B------:R-:W-:Y:S02]  /*2280*/  IMAD R8, R0.reuse, UR6, RZ ;  /* 0x0000000600087c24 */ /* 0x040fe4000f8e02ff */
[----:B------:R-:W-:Y:S02]  /*2290*/  IMAD R0, R0, UR4, RZ ;  /* 0x0000000400007c24 */ /* 0x000fe4000f8e02ff */
[C---:B------:R-:W-:Y:S01]  /*22a0*/  IMAD.WIDE.U32 R2, R27.reuse, UR4, R2 ;  /* 0x000000041b027c25 */ /* 0x040fe2000f8e0002 */
[----:B------:R-:W-:Y:S02]  /*22b0*/  ULDC UR4, c[0x0][0x2f4] ;  /* 0x0000bd0000047ab9 */ /* 0x000fe40000000800 */
[----:B------:R-:W-:Y:S01]  /*22c0*/  ISETP.GE.AND P4, PT, R16, UR4, PT ;  /* 0x0000000410007c0c */ /* 0x000fe2000bf86270 */
[----:B------:R-:W-:Y:S01]  /*22d0*/  IMAD R7, R27, UR5, R0 ;  /* 0x000000051b077c24 */ /* 0x000fe2000f8e0200 */
[----:B------:R-:W-:Y:S01]  /*22e0*/  ISETP.GE.AND P3, PT, R68, UR4, PT ;  /* 0x0000000444007c0c */ /* 0x000fe2000bf66270 */
[----:B------:R-:W-:-:S02]  /*22f0*/  IMAD R0, R45, R50, RZ ;  /* 0x000000322d007224 */ /* 0x000fc400078e02ff */
[-C--:B------:R-:W-:Y:S02]  /*2300*/  IMAD R6, R45, R32.reuse, RZ ;  /* 0x000000202d067224 */ /* 0x080fe400078e02ff */
[----:B------:R-:W-:Y:S01]  /*2310*/  IMAD R47, R187, R51, R0 ;  /* 0x00000033bb2f7224 */ /* 0x000fe200078e0200 */
[----:B------:R-:W-:Y:S01]  /*2320*/  SHF.L.U64.HI R51, R50, 0x6, R51 ;  /* 0x0000000632337819 */ /* 0x000fe20000010233 */
[----:B------:R-:W-:Y:S02]  /*2330*/  IMAD.IADD R0, R3, 0x1, R7 ;  /* 0x0000000103007824 */ /* 0x000fe400078e0207 */
[C---:B------:R-:W-:Y:S02]  /*2340*/  IMAD R25, R187.reuse, R33, R6 ;  /* 0x00000021bb197224 */ /* 0x040fe400078e0206 */
[----:B------:R-:W-:-:S04]  /*2350*/  IMAD.WIDE.U32 R6, R187, R32, R188 ;  /* 0x00000020bb067225 */ /* 0x000fc800078e00bc */
[----:B------:R-:W-:Y:S02]  /*2360*/  IMAD.IADD R7, R7, 0x1, R25 ;  /* 0x0000000107077824 */ /* 0x000fe400078e0219 */
[----:B------:R-:W-:Y:S01]  /*2370*/  IMAD.IADD R11, R25, 0x1, R11 ;  /* 0x00000001190b7824 */ /* 0x000fe200078e020b */
[----:B-----5:R-:W-:Y:S01]  /*2380*/  SHF.R.S32.HI R25, RZ, 0x1f, R37 ;  /* 0x0000001fff197819 */ /* 0x020fe20000011425 */
[----:B------:R-:W-:Y:S02]  /*2390*/  IMAD R71, R27, UR7, R8 ;  /* 0x000000071b477c24 */ /* 0x000fe4000f8e0208 */
[----:B------:R-:W-:-:S04]  /*23a0*/  IMAD.WIDE.U32 R8, R187, R50, R16 ;  /* 0x00000032bb087225 */ /* 0x000fc800078e0010 */
[----:B------:R-:W-:Y:S01]  /*23b0*/  IMAD R24, R25, R32, RZ ;  /* 0x0000002019187224 */ /* 0x000fe200078e02ff */
[----:B------:R-:W-:Y:S01]  /*23c0*/  IADD3 R46, P0, R2, R8, RZ ;  /* 0x00000008022e7210 */ /* 0x000fe20007f1e0ff */
[----:B------:R-:W-:Y:S02]  /*23d0*/  IMAD R27, R187, R5, R12 ;  /* 0x00000005bb1b7224 */ /* 0x000fe400078e020c */
[----:B------:R-:W-:Y:S01]  /*23e0*/  IMAD R61, R37, R33, R24 ;  /* 0x00000021253d7224 */ /* 0x000fe200078e0218 */
[----:B------:R-:W-:Y:S01]  /*23f0*/  IADD3.X R47, R0, R9, R47, P0, !PT ;  /* 0x00000009002f7210 */ /* 0x000fe200007fe42f */
[----:B------:R-:W-:Y:S01]  /*2400*/  IMAD R24, R25, R4, RZ ;  /* 0x0000000419187224 */ /* 0x000fe200078e02ff */
[C---:B------:R-:W-:Y:S01]  /*2410*/  IADD3 R38, P0, R187.reuse, R38, RZ ;  /* 0x00000026bb267210 */ /* 0x040fe20007f1e0ff */
[----:B------:R-:W-:-:S04]  /*2420*/  IMAD.WIDE.U32 R8, R187, R4, R188 ;  /* 0x00000004bb087225 */ /* 0x000fc800078e00bc */
[----:B------:R-:W-:Y:S01]  /*2430*/  IMAD R67, R37, R5, R24 ;  /* 0x0000000525437224 */ /* 0x000fe200078e0218 */
[--C-:B------:R-:W-:Y:S01]  /*2440*/  LOP3.LUT R5, R53, 0x18, R16.reuse, 0xf8, !PT ;  /* 0x0000001835057812 */ /* 0x100fe200078ef810 */
[----:B------:R-:W-:-:S03]  /*2450*/  IMAD.WIDE.U32 R12, R187, R4, R16 ;  /* 0x00000004bb0c7225 */ /* 0x000fc600078e0010 */
[----:B------:R-:W-:Y:S01]  /*2460*/  LOP3.LUT R5, R5, R56, RZ, 0x3c, !PT ;  /* 0x0000003805057212 */ /* 0x000fe200078e3cff */
[----:B------:R-:W-:Y:S02]  /*2470*/  IMAD.IADD R9, R9, 0x1, R27 ;  /* 0x0000000109097824 */ /* 0x000fe400078e021b */
[----:B------:R-:W-:Y:S02]  /*2480*/  IMAD.IADD R13, R27, 0x1, R13 ;  /* 0x000000011b0d7824 */ /* 0x000fe400078e020d */
[----:B------:R-:W-:Y:S01]  /*2490*/  IMAD R59, R216, 0x200, R5 ;  /* 0x00000200d83b7824 */ /* 0x000fe200078e0205 */
[----:B------:R-:W-:Y:S01]  /*24a0*/  LOP3.LUT R5, R53, 0x38, R48, 0xf8, !PT ;  /* 0x0000003835057812 */ /* 0x000fe200078ef830 */
[----:B------:R-:W-:-:S03]  /*24b0*/  IMAD.WIDE.U32 R28, R37, R32, R6 ;  /* 0x00000020251c7225 */ /* 0x000fc600078e0006 */
[----:B------:R-:W-:Y:S01]  /*24c0*/  LOP3.LUT R5, R5, R56, RZ, 0x3c, !PT ;  /* 0x0000003805057212 */ /* 0x000fe200078e3cff */
[----:B------:R-:W-:-:S04]  /*24d0*/  IMAD.WIDE.U32 R30, R37, R32, R10 ;  /* 0x00000020251e7225 */ /* 0x000fc800078e000a */
[----:B------:R-:W-:-:S04]  /*24e0*/  IMAD.WIDE.U32 R32, R37, R4, R8 ;  /* 0x0000000425207225 */ /* 0x000fc800078e0008 */
[----:B------:R-:W-:-:S04]  /*24f0*/  IMAD.WIDE.U32 R34, R37, R4, R12 ;  /* 0x0000000425227225 */ /* 0x000fc800078e000c */
[----:B------:R-:W-:Y:S02]  /*2500*/  IMAD.IADD R60, R29, 0x1, R61 ;  /* 0x000000011d3c7824 */ /* 0x000fe400078e023d */
[----:B------:R-:W-:Y:S02]  /*2510*/  IMAD.IADD R65, R33, 0x1, R67 ;  /* 0x0000000121417824 */ /* 0x000fe400078e0243 */
[----:B------:R-:W-:Y:S02]  /*2520*/  IMAD.SHL.U32 R50, R50, 0x40, RZ ;  /* 0x0000004032327824 */ /* 0x000fe400078e00ff */
[----:B------:R-:W-:Y:S02]  /*2530*/  IMAD.X R39, R14, 0x1, R45, P0 ;  /* 0x000000010e277824 */ /* 0x000fe400000e062d */
[----:B------:R-:W-:Y:S02]  /*2540*/  IMAD.IADD R61, R61, 0x1, R31 ;  /* 0x000000013d3d7824 */ /* 0x000fe400078e021f */
[----:B------:R-:W-:-:S02]  /*2550*/  IMAD.IADD R67, R67, 0x1, R35 ;  /* 0x0000000143437824 */ /* 0x000fc400078e0223 */
[----:B------:R-:W-:Y:S02]  /*2560*/  IMAD R62, R216, 0x200, R5 ;  /* 0x00000200d83e7824 */ /* 0x000fe400078e0205 */
[----:B------:R-:W-:-:S07]  /*2570*/  IMAD.IADD R71, R21, 0x1, R71 ;  /* 0x0000000115477824 */ /* 0x000fce00078e0247 */
.L_x_6725:
[----:B----4-:R-:W0:Y:S01]  /*2580*/  LDC R27, c[0x0][0x3f4] ;  /* 0x0000fd00ff1b7b82 */ /* 0x010e220000000800 */
[----:B------:R-:W-:Y:S01]  /*2590*/  VIADD R43, R43, 0xffffffff ;  /* 0xffffffff2b2b7836 */ /* 0x000fe20000000000 */
[----:B------:R-:W-:Y:S05]  /*25a0*/  YIELD ;  /* 0x0000000000007946 */ /* 0x000fea0003800000 */
[----:B------:R-:W-:Y:S01]  /*25b0*/  SHF.R.S32.HI R72, RZ, 0x1f, R43 ;  /* 0x0000001fff487819 */ /* 0x000fe2000001142b */
[----:B-1----:R-:W1:Y:S01]  /*25c0*/  LDC.64 R40, c[0x0][0x2e8] ;  /* 0x0000ba00ff287b82 */ /* 0x002e620000000a00 */
        /* <DEDUP_REMOVED lines=52> */
.L_x_6700:
[----:B------:R-:W-:Y:S05]  /*2910*/  BSYNC B1 ;  /* 0x0000000000017941 */ /* 0x000fea0003800000 */
.L_x_6699:
[----:B------:R-:W-:Y:S01]  /*2920*/  UISETP.NE.AND UP0, UPT, UR47, 0x3, UPT ;  /* 0x000000032f00788c */ /* 0x000fe2000bf05270 */
[----:B0----5:R-:W-:Y:S02]  /*2930*/  IMAD.MOV.U32 R4, RZ, RZ, R8 ;  /* 0x000000ffff047224 */ /* 0x021fe400078e0008 */
[----:B------:R-:W-:Y:S02]  /*2940*/  IMAD.MOV.U32 R5, RZ, RZ, R9 ;  /* 0x000000ffff057224 */ /* 0x000fe400078e0009 */
        /* <DEDUP_REMOVED lines=17> */
.L_x_6701:
[----:B------:R-:W-:Y:S01]  /*2a60*/  IMAD R64, R186, 0x8, R18 ;  /* 0x00000008ba407824 */ /* 0x000fe200078e0212 */
[----:B------:R-:W-:Y:S01]  /*2a70*/  SHF.L.U32 R73, R190, 0x1f, RZ ;  /* 0x0000001fbe497819 */ /* 0x000fe200000006ff */
[----:B------:R-:W-:Y:S03]  /*2a80*/  BSSY B1, `(.L_x_6702) ;  /* 0x0000003000017945 */ /* 0x000fe60003800000 */
[----:B------:R-:W0:Y:S02]  /*2a90*/  SYNCS.PHASECHK.TRANS64.TRYWAIT P5, [R64+URZ+0x38890], R73 ;  /* 0x03889049400075a7 */ /* 0x000e2400080a017f */
[----:B0-----:R-:W-:Y:S05]  /*2aa0*/  @!P5 BRA `(.L_x_6703) ;  /* 0x0000023c00dcd947 */ /* 0x001fea0003800000 */
.L_x_7088:
[----:B------:R-:W-:Y:S05]  /*2ab0*/  BSYNC B1 ;  /* 0x0000000000017941 */ /* 0x000fea0003800000 */
.L_x_6702:
[----:B------:R-:W-:Y:S05]  /*2ac0*/  @P1 BRA `(.L_x_6704) ;  /* 0x0000001400101947 */ /* 0x000fea0003800000 */
[----:B------:R-:W-:Y:S04]  /*2ad0*/  BSSY B1, `(.L_x_6705) ;  /* 0x0000036000017945 */ /* 0x000fe80003800000 */
[----:B------:R-:W-:Y:S05]  /*2ae0*/  @P4 BRA `(.L_x_6706) ;  /* 0x0000000000d04947 */ /* 0x000fea0003800000 */
[----:B------:R1:W2:Y:S01]  /*2af0*/  LDS.128 R4, [R70+0x22400] ;  /* 0x0224000046047984 */ /* 0x0002a20000000c00 */
[----:B------:R-:W-:Y:S01]  /*2b00*/  ISETP.GE.AND P5, PT, R188, R27, PT ;  /* 0x0000001bbc00720c */ /* 0x000fe20003fa6270 */
[----:B------:R-:W-:-:S12]  /*2b10*/  BSSY B2, `(.L_x_6707) ;  /* 0x0000030000027945 */ /* 0x000fd80003800000 */
[----:B-1----:R-:W-:Y:S05]  /*2b20*/  @P5 BRA `(.L_x_6708) ;  /* 0x0000000000b85947 */ /* 0x002fea0003800000 */
[--C-:B------:R-:W-:Y:S01]  /*2b30*/  SHF.R.U64 R74, R14, 0x10, R15.reuse ;  /* 0x000000100e4a7819 */ /* 0x100fe2000000120f */
[----:B--2---:R-:W-:Y:S01]  /*2b40*/  IMAD.U32 R14, R6, 0x10000, RZ ;  /* 0x00010000060e7824 */ /* 0x004fe200078e00ff */
[----:B------:R-:W-:Y:S02]  /*2b50*/  SHF.R.U32.HI R76, RZ, 0x10, R15 ;  /* 0x00000010ff4c7819 */ /* 0x000fe4000001160f */
[--C-:B------:R-:W-:Y:S01]  /*2b60*/  SHF.R.U64 R40, R24, 0x10, R25.reuse ;  /* 0x0000001018287819 */ /* 0x100fe20000001219 */
[----:B------:R-:W-:Y:S01]  /*2b70*/  IMAD.U32 R24, R7, 0x10000, RZ ;  /* 0x0001000007187824 */ /* 0x000fe200078e00ff */
[----:B------:R-:W-:Y:S02]  /*2b80*/  SHF.R.U32.HI R70, RZ, 0x10, R25 ;  /* 0x00000010ff467819 */ /* 0x000fe40000011619 */
[----:B------:R-:W-:Y:S02]  /*2b90*/  PRMT R74, R75, 0x5432, R74 ;  /* 0x000054324b4a7816 */ /* 0x000fe4000000004a */
[----:B------:R-:W-:-:S02]  /*2ba0*/  LOP3.LUT R25, R7, 0xffff0000, RZ, 0xc0, !PT ;  /* 0xffff000007197812 */ /* 0x000fc400078ec0ff */
[----:B------:R-:W-:Y:S02]  /*2bb0*/  PRMT R76, R77, 0x5432, R76 ;  /* 0x000054324d4c7816 */ /* 0x000fe4000000004c */
[----:B------:R-:W-:Y:S02]  /*2bc0*/  PRMT R40, R41, 0x5432, R40 ;  /* 0x0000543229287816 */ /* 0x000fe40000000028 */
[----:B------:R-:W-:Y:S01]  /*2bd0*/  PRMT R70, R72, 0x5432, R70 ;  /* 0x0000543248467816 */ /* 0x000fe20000000046 */
[----:B------:R-:W-:Y:S01]  /*2be0*/  IMAD.U32 R77, R76, 0x10000, RZ ;  /* 0x000100004c4d7824 */ /* 0x000fe200078e00ff */
[C---:B------:R-:W-:Y:S02]  /*2bf0*/  LOP3.LUT R7, R5.reuse, 0xffff0000, RZ, 0xc0, !PT ;  /* 0xffff000005077812 */ /* 0x040fe400078ec0ff */
[----:B------:R-:W-:Y:S01]  /*2c00*/  LOP3.LUT R75, R74, 0xffff0000, RZ, 0xc0, !PT ;  /* 0xffff00004a4b7812 */ /* 0x000fe200078ec0ff */
[----:B------:R-:W-:Y:S01]  /*2c10*/  IMAD.U32 R72, R70, 0x10000, RZ ;  /* 0x0001000046487824 */ /* 0x000fe200078e00ff */
[----:B------:R-:W-:Y:S01]  /*2c20*/  LOP3.LUT R15, R6, 0xffff0000, RZ, 0xc0, !PT ;  /* 0xffff0000060f7812 */ /* 0x000fe200078ec0ff */
[----:B------:R-:W-:Y:S01]  /*2c30*/  IMAD.U32 R6, R5, 0x10000, RZ ;  /* 0x0001000005067824 */ /* 0x000fe200078e00ff */
[----:B------:R-:W-:Y:S01]  /*2c40*/  LOP3.LUT R41, R40, 0xffff0000, RZ, 0xc0, !PT ;  /* 0xffff000028297812 */ /* 0x000fe200078ec0ff */
[C---:B------:R-:W-:Y:S01]  /*2c50*/  FMUL.FTZ R79, R7.reuse, R75 ;  /* 0x0000004b074f7220 */ /* 0x040fe20000410000 */
[----:B------:R-:W-:Y:S01]  /*2c60*/  LOP3.LUT R76, R76, 0xffff0000, RZ, 0xc0, !PT ;  /* 0xffff00004c4c7812 */ /* 0x000fe200078ec0ff */
[----:B------:R-:W-:Y:S01]  /*2c70*/  IMAD.U32 R5, R4, 0x10000, RZ ;  /* 0x0001000004057824 */ /* 0x000fe200078e00ff */
[----:B------:R-:W-:Y:S01]  /*2c80*/  LOP3.LUT R70, R70, 0xffff0000, RZ, 0xc0, !PT ;  /* 0xffff000046467812 */ /* 0x000fe200078ec0ff */
[-C--:B------:R-:W-:Y:S01]  /*2c90*/  FMUL.FTZ R78, R7, R41.reuse ;  /* 0x00000029074e7220 */ /* 0x080fe20000410000 */
[----:B------:R-:W-:Y:S01]  /*2ca0*/  FFMA.FTZ R79, R6, R41, -R79 ;  /* 0x00000029064f7223 */ /* 0x000fe2000001084f */
[----:B------:R-:W-:Y:S01]  /*2cb0*/  LOP3.LUT R4, R4, 0xffff0000, RZ, 0xc0, !PT ;  /* 0xffff000004047812 */ /* 0x000fe200078ec0ff */
[----:B------:R-:W-:Y:S01]  /*2cc0*/  FMUL.FTZ R7, R15, R77 ;  /* 0x0000004d0f077220 */ /* 0x000fe20000410000 */
[----:B------:R-:W-:Y:S01]  /*2cd0*/  FMUL.FTZ R41, R25, R76 ;  /* 0x0000004c19297220 */ /* 0x000fe20000410000 */
[----:B------:R-:W-:Y:S01]  /*2ce0*/  FMUL.FTZ R15, R15, R72 ;  /* 0x000000480f0f7220 */ /* 0x000fe20000410000 */
[----:B------:R-:W-:-:S02]  /*2cf0*/  IMAD.U32 R74, R74, 0x10000, RZ ;  /* 0x000100004a4a7824 */ /* 0x000fc400078e00ff */
[----:B------:R-:W-:Y:S01]  /*2d00*/  FMUL.FTZ R25, R25, R70 ;  /* 0x0000004619197220 */ /* 0x000fe20000410000 */
[----:B------:R-:W-:Y:S02]  /*2d10*/  IMAD.U32 R40, R40, 0x10000, RZ ;  /* 0x0001000028287824 */ /* 0x000fe400078e00ff */
[----:B------:R-:W-:Y:S01]  /*2d20*/  FFMA.FTZ R78, R6, R75, R78 ;  /* 0x0000004b064e7223 */ /* 0x000fe2000001004e */
[----:B------:R-:W-:Y:S01]  /*2d30*/  FFMA.FTZ R72, R14, R72, -R7 ;  /* 0x000000480e487223 */ /* 0x000fe20000010807 */
[----:B------:R-:W-:Y:S01]  /*2d40*/  FFMA.FTZ R41, R24, R70, -R41 ;  /* 0x0000004618297223 */ /* 0x000fe20000010829 */
[----:B------:R-:W-:Y:S01]  /*2d50*/  FFMA.FTZ R15, R14, R77, R15 ;  /* 0x0000004d0e0f7223 */ /* 0x000fe2000001000f */
[C---:B------:R-:W-:Y:S01]  /*2d60*/  FMUL.FTZ R6, R4.reuse, R74 ;  /* 0x0000004a04067220 */ /* 0x040fe20000410000 */
[----:B------:R-:W-:Y:S01]  /*2d70*/  FMUL.FTZ R7, R4, R40 ;  /* 0x0000002804077220 */ /* 0x000fe20000410000 */
[----:B------:R-:W-:Y:S02]  /*2d80*/  FFMA.FTZ R24, R24, R76, R25 ;  /* 0x0000004c18187223 */ /* 0x000fe40000010019 */
        /* <DEDUP_REMOVED lines=8> */
.L_x_6708:
[----:B------:R-:W-:Y:S05]  /*2e10*/  BSYNC B2 ;  /* 0x0000000000027941 */ /* 0x000fea0003800000 */
.L_x_6707:
[----:B--2---:R1:W-:Y:S02]  /*2e20*/  STG.E.128 desc[UR50][R12.64], R4 ;  /* 0x000000040c007986 */ /* 0x0043e4000c101d32 */
.L_x_6706:
[----:B------:R-:W-:Y:S05]  /*2e30*/  BSYNC B1 ;  /* 0x0000000000017941 */ /* 0x000fea0003800000 */
.L_x_6705:
        /* <DEDUP_REMOVED lines=56> */
.L_x_6710:
[----:B------:R-:W-:Y:S05]  /*31c0*/  BSYNC B1 ;  /* 0x0000000000017941 */ /* 0x000fea0003800000 */
.L_x_6709:
[----:B-1----:R2:W-:Y:S01]  /*31d0*/  STG.E.128 desc[UR50][R12.64+0x40], R4 ;  /* 0x000040040c007986 */ /* 0x0025e2000c101d32 */
[----:B------:R-:W-:Y:S05]  /*31e0*/  BRA `(.L_x_6704) ;  /* 0x0000000c00487947 */ /* 0x000fea0003800000 */
.L_x_6698:
        /* <DEDUP_REMOVED lines=24> */
[----:B------:R-:W-:Y:S01]  /*3370*/  UISETP.NE.AND UP0, UPT, UR47, 0x3, UPT ;  /* 0x000000032f00788c */ /* 0x000fe2000bf05270 */
[----:B------:R-:W-:-:S04]  /*3380*/  ISETP.GE.AND P0, PT, R16, R27, PT ;  /* 0x0000001b1000720c */ /* 0x000fc80003f06270 */
[----:B------:R-:W-:Y:S02]  /*3390*/  P2R R76, PR, RZ, 0x1 ;  /* 0x00000001ff4c7803 */ /* 0x000fe40000000000 */
        /* <DEDUP_REMOVED lines=16> */
.L_x_6711:
[----:B------:R-:W-:Y:S01]  /*34a0*/  IMAD R64, R186, 0x8, R18 ;  /* 0x00000008ba407824 */ /* 0x000fe200078e0212 */
[----:B------:R-:W-:Y:S01]  /*34b0*/  SHF.L.U32 R73, R190, 0x1f, RZ ;  /* 0x0000001fbe497819 */ /* 0x000fe200000006ff */
[----:B------:R-:W0:Y:S01]  /*34c0*/  LDC R79, c[0x0][0x2f4] ;  /* 0x0000bd00ff4f7b82 */ /* 0x000e220000000800 */
[----:B------:R-:W-:Y:S02]  /*34d0*/  BSSY B1, `(.L_x_6712) ;  /* 0x0000003000017945 */ /* 0x000fe40003800000 */
[----:B------:R-:W1:Y:S02]  /*34e0*/  SYNCS.PHASECHK.TRANS64.TRYWAIT P5, [R64+URZ+0x38890], R73 ;  /* 0x03889049400075a7 */ /* 0x000e6400080a017f */
[----:B-1----:R-:W-:Y:S05]  /*34f0*/  @!P5 BRA `(.L_x_6713) ;  /* 0x00000234005cd947 */ /* 0x002fea0003800000 */
.L_x_7089:
[----:B------:R-:W-:Y:S05]  /*3500*/  BSYNC B1 ;  /* 0x0000000000017941 */ /* 0x000fea0003800000 */
.L_x_6712:
[----:B0-----:R-:W-:Y:S01]  /*3510*/  ISETP.GE.OR P5, PT, R16, R79, P1 ;  /* 0x0000004f1000720c */ /* 0x001fe20000fa6670 */
[----:B------:R-:W-:Y:S01]  /*3520*/  ULDC.64 UR4, c[0x0][0x300] ;  /* 0x0000c00000047ab9 */ /* 0x000fe20000000a00 */
[----:B------:R-:W-:Y:S02]  /*3530*/  IMAD.MOV.U32 R74, RZ, RZ, R14 ;  /* 0x000000ffff4a7224 */ /* 0x000fe400078e000e */
[----:B------:R-:W-:Y:S02]  /*3540*/  IMAD R12, R45, UR4, RZ ;  /* 0x000000042d0c7c24 */ /* 0x000fe4000f8e02ff */
[----:B------:R-:W-:-:S04]  /*3550*/  IMAD.WIDE.U32 R74, R187, UR4, R74 ;  /* 0x00000004bb4a7c25 */ /* 0x000fc8000f8e004a */
[----:B------:R-:W-:-:S03]  /*3560*/  IMAD R81, R187, UR5, R12 ;  /* 0x00000005bb517c24 */ /* 0x000fc6000f8e020c */
[----:B------:R-:W-:Y:S05]  /*3570*/  @P5 BRA `(.L_x_6704) ;  /* 0x0000000800645947 */ /* 0x000fea0003800000 */
[----:B------:R-:W-:Y:S01]  /*3580*/  IMAD.IADD R81, R81, 0x1, R75 ;  /* 0x0000000151517824 */ /* 0x000fe200078e024b */
[----:B------:R-:W-:Y:S01]  /*3590*/  IADD3 R12, P5, P6, R2, R74, R63 ;  /* 0x0000004a020c7210 */ /* 0x000fe20007ebe03f */
[----:B------:R-:W-:Y:S03]  /*35a0*/  BSSY B1, `(.L_x_6714) ;  /* 0x0000073000017945 */ /* 0x000fe60003800000 */
[----:B------:R-:W-:Y:S02]  /*35b0*/  IADD3.X R13, R0, R81, R69, P5, P6 ;  /* 0x00000051000d7210 */ /* 0x000fe40002fec445 */
[----:B------:R-:W-:Y:S02]  /*35c0*/  ISETP.NE.AND P6, PT, R76, RZ, PT ;  /* 0x000000ff4c00720c */ /* 0x000fe40003fc5270 */
[----:B------:R-:W-:-:S04]  /*35d0*/  LEA R76, P5, R12, R40, 0x1 ;  /* 0x000000280c4c7211 */ /* 0x000fc800078a08ff */
        /* <DEDUP_REMOVED lines=111> */
.L_x_6715:
[----:B------:R-:W-:Y:S05]  /*3cd0*/  BSYNC B1 ;  /* 0x0000000000017941 */ /* 0x000fea0003800000 */
.L_x_6714:
        /* <DEDUP_REMOVED lines=10> */
.L_x_6697:
[----:B------:R-:W-:-:S06]  /*3d80*/  UISETP.NE.AND UP0, UPT, UR47, 0x3, UPT ;  /* 0x000000032f00788c */ /* 0x000fcc000bf05270 */
[----:B------:R-:W-:-:S13]  /*3d90*/  PLOP3.LUT P0, PT, PT, PT, UP0, 0x80, 0x0 ;  /* 0x000000000000781c */ /* 0x000fda0003f0f008 */
[----:B------:R-:W-:Y:S05]  /*3da0*/  @!P0 BRA `(.L_x_6716) ;  /* 0x0000000000048947 */ /* 0x000fea0003800000 */
[----:B------:R-:W-:Y:S01]  /*3db0*/  BPT.TRAP 0x1 ;  /* 0x000000040000795c */ /* 0x000fe20000300000 */
.L_x_6716:
        /* <DEDUP_REMOVED lines=8> */
.L_x_7090:
[----:B------:R-:W-:Y:S05]  /*3e40*/  BSYNC B1 ;  /* 0x0000000000017941 */ /* 0x000fea0003800000 */
.L_x_6717:
[----:B------:R-:W-:Y:S05]  /*3e50*/  @P1 BRA `(.L_x_6704) ;  /* 0x00000000002c1947 */ /* 0x000fea0003800000 */
[----:B------:R-:W-:Y:S01]  /*3e60*/  @!P3 LOP3.LUT P5, RZ, R196, 0x4, RZ, 0xc0, !PT ;  /* 0x00000004c4ffb812 */ /* 0x000fe200078ac0ff */
[----:B------:R-:W-:Y:S01]  /*3e70*/  @!P3 VIADD R4, R59, 0x20 ;  /* 0x000000203b04b836 */ /* 0x000fe20000000000 */
[----:B------:R-:W-:Y:S02]  /*3e80*/  PLOP3.LUT P6, PT, PT, PT, PT, 0x8, 0x0 ;  /* 0x000000000000781c */ /* 0x000fe40003fce170 */
[----:B------:R-:W-:-:S13]  /*3e90*/  @!P3 PLOP3.LUT P6, PT, P5, PT, PT, 0x80, 0x0 ;  /* 0x000000000000b81c */ /* 0x000fda0002fcf070 */
[----:B------:R-:W-:-:S04]  /*3ea0*/  @P6 VIADD R4, R59, 0xffffffe0 ;  /* 0xffffffe03b046836 */ /* 0x000fc80000000000 */
[----:B------:R-:W-:-:S04]  /*3eb0*/  @!P3 IMAD.IADD R5, R26, 0x1, R4 ;  /* 0x000000011a05b824 */ /* 0x000fc800078e0204 */
[----:B------:R-:W-:Y:S02]  /*3ec0*/  @!P3 IMAD R8, R5, 0x2, R18 ;  /* 0x000000020508b824 */ /* 0x000fe400078e0212 */
[----:B------:R-:W1:Y:S04]  /*3ed0*/  @!P4 LDS.128 R4, [R70+0x22400] ;  /* 0x022400004604c984 */ /* 0x000e680000000c00 */
[----:B------:R-:W2:Y:S04]  /*3ee0*/  @!P3 LDS.128 R8, [R8+0x22400] ;  /* 0x022400000808b984 */ /* 0x000ea80000000c00 */
[----:B-1----:R1:W-:Y:S04]  /*3ef0*/  @!P4 STG.E.128 desc[UR50][R12.64], R4 ;  /* 0x000000040c00c986 */ /* 0x0023e8000c101d32 */
[----:B--2---:R1:W-:Y:S02]  /*3f00*/  @!P3 STG.E.128 desc[UR50][R12.64+0x40], R8 ;  /* 0x000040080c00b986 */ /* 0x0043e4000c101d32 */
.L_x_6704:
[----:B------:R-:W-:Y:S05]  /*3f10*/  BSYNC B0 ;  /* 0x0000000000007941 */ /* 0x000fea0003800000 */
.L_x_6696:
        /* <DEDUP_REMOVED lines=17> */
.L_x_6720:
[----:B------:R-:W-:Y:S05]  /*4030*/  BSYNC B0 ;  /* 0x0000000000007941 */ /* 0x000fea0003800000 */
.L_x_6719:
[----:B------:R-:W2:Y:S01]  /*4040*/  SYNCS.PHASECHK.TRANS64.TRYWAIT P0, [R64+URZ+0x388b0], R73 ;  /* 0x0388b049400075a7 */ /* 0x000ea2000800017f */
[----:B------:R-:W-:Y:S04]  /*4050*/  BSSY B0, `(.L_x_6721) ;  /* 0x0000002000007945 */ /* 0x000fe80003800000 */
[----:B--2---:R-:W-:Y:S05]  /*4060*/  @!P0 BRA `(.L_x_6722) ;  /* 0x0000022800a88947 */ /* 0x004fea0003800000 */
.L_x_7091:
[----:B------:R-:W-:Y:S05]  /*4070*/  BSYNC B0 ;  /* 0x0000000000007941 */ /* 0x000fea0003800000 */
.L_x_6721:
        /* <DEDUP_REMOVED lines=11> */
[----:B----4-:R-:W-:Y:S01]  /*4130*/  LEA R40, P1, R6, UR4, 0x1 ;  /* 0x0000000406287c11 */ /* 0x010fe2000f8208ff */
[----:B------:R-:W-:Y:S01]  /*4140*/  IMAD.IADD R5, R7, 0x1, R5 ;  /* 0x0000000107057824 */ /* 0x000fe200078e0205 */
[----:B------:R-:W-:Y:S01]  /*4150*/  ULDC UR4, c[0x0][0x320] ;  /* 0x0000c80000047ab9 */ /* 0x000fe20000000800 */
[----:B------:R-:W-:Y:S02]  /*4160*/  VIADD R4, R16, 0x40 ;  /* 0x0000004010047836 */ /* 0x000fe40000000000 */
[C---:B0-2---:R-:W-:Y:S01]  /*4170*/  VIADD R73, R9.reuse, 0x20 ;  /* 0x0000002009497836 */ /* 0x045fe20000000000 */
[----:B------:R-:W-:Y:S01]  /*4180*/  LEA.HI.X R41, R6, UR5, R5, 0x1, P1 ;  /* 0x0000000506297c11 */ /* 0x000fe200088f0c05 */
        /* <DEDUP_REMOVED lines=64> */
.L_x_6724:
[----:B------:R-:W-:Y:S05]  /*4590*/  BSYNC B0 ;  /* 0x0000000000007941 */ /* 0x000fea0003800000 */
.L_x_6723:
        /* <DEDUP_REMOVED lines=12> */
[----:B------:R-:W-:Y:S02]  /*4660*/  SEL R5, RZ, 0x1, P1 ;  /* 0x00000001ff057807 */ /* 0x000fe40000800000 */
[----:B------:R-:W-:Y:S02]  /*4670*/  SEL R186, R186, RZ, P1 ;  /* 0x000000ffbaba7207 */ /* 0x000fe40000800000 */
[----:B------:R-:W-:Y:S01]  /*4680*/  LOP3.LUT R190, R190, R5, RZ, 0x3c, !PT ;  /* 0x00000005bebe7212 */ /* 0x000fe200078e3cff */
[----:B------:R1:W-:Y:S01]  /*4690*/  @!P5 SYNCS.ARRIVE.TRANS64.RED.A1T0 RZ, [R64+URZ], RZ ;  /* 0x000000ff40ffd9a7 */ /* 0x0003e2000810043f */
[----:B------:R-:W-:Y:S05]  /*46a0*/  @P2 BRA `(.L_x_6725) ;  /* 0xffffffdc00b42947 */ /* 0x000fea000383ffff */
.L_x_6691:
[----:B------:R-:W-:Y:S04]  /*46b0*/  BSSY B0, `(.L_x_6726) ;  /* 0x0000004000007945 */ /* 0x000fe80003800000 */
[----:B------:R-:W-:Y:S05]  /*46c0*/  @P0 BRA `(.L_x_6727) ;  /* 0x0000000000080947 */ /* 0x000fea0003800000 */
[----:B------:R-:W0:Y:S02]  /*46d0*/  FENCE.VIEW.ASYNC.G ;  /* 0x00000000000073c6 */ /* 0x000e240000000100 */
[----:B0-----:R-:W-:Y:S06]  /*46e0*/  BAR.ARV 0xc, 0x180 ;  /* 0x0306000000007b1d */ /* 0x001fec0000002000 */
.L_x_6727:
[----:B------:R-:W-:Y:S05]  /*46f0*/  BSYNC B0 ;  /* 0x0000000000007941 */ /* 0x000fea0003800000 */
.L_x_6726:
[----:B------:R-:W-:Y:S01]  /*4700*/  UISETP.NE.AND UP0, UPT, UR37, 0x1, UPT ;  /* 0x000000012500788c */ /* 0x000fe2000bf05270 */
[----:B------:R-:W-:Y:S05]  /*4710*/  BSSY B7, `(.L_x_6728) ;  /* 0x00014f5000077945 */ /* 0x000fea0003800000 */
[----:B------:R-:W-:-:S13]  /*4720*/  PLOP3.LUT P0, PT, PT, PT, UP0, 0x80, 0x0 ;  /* 0x000000000000781c */ /* 0x000fda0003f0f008 */
[----:B------:R-:W-:Y:S05]  /*4730*/  @!P0 BRA `(.L_x_6729) ;  /* 0x0000002000508947 */ /* 0x000fea0003800000 */
[----:B------:R-:W0:Y:S01]  /*4740*/  LDC R0, c[0x0][0x448] ;  /* 0x00011200ff007b82 */ /* 0x000e220000000800 */
[----:B------:R-:W-:-:S07]  /*4750*/  VIADD R3, R195, 0x3f ;  /* 0x0000003fc3037836 */ /* 0x000fce0000000000 */
[----:B------:R-:W2:Y:S01]  /*4760*/  LDC.64 R6, c[0x0][0xad8] ;  /* 0x0002b600ff067b82 */ /* 0x000ea20000000a00 */
[----:B0-----:R-:W-:Y:S02]  /*4770*/  ISETP.NE.AND P1, PT, R0, 0x1, PT ;  /* 0x000000010000780c */ /* 0x001fe40003f25270 */
[----:B--2---:R-:W-:-:S11]  /*4780*/  ISETP.GE.AND P2, PT, R7, 0x1, PT ;  /* 0x000000010700780c */ /* 0x004fd60003f46270 */
[----:B------:R-:W0:Y:S08]  /*4790*/  @P1 LDC R0, c[0x0][0x44c] ;  /* 0x00011300ff001b82 */ /* 0x000e300000000800 */
[----:B------:R-:W2:Y:S01]  /*47a0*/  @P1 LDC R5, c[0x0][0x450] ;  /* 0x00011400ff051b82 */ /* 0x000ea20000000800 */
[----:B0-----:R-:W-:-:S05]  /*47b0*/  @P1 IMAD.HI.U32 R0, R3, R0, RZ ;  /* 0x0000000003001227 */ /* 0x001fca00078e00ff */
        /* <DEDUP_REMOVED lines=10> */
[----:B-1----:R-:W0:Y:S02]  /*4860*/  @P0 LDC.64 R4, c[0x0][0xae0] ;  /* 0x0002b800ff040b82 */ /* 0x002e240000000a00 */
[----:B0-----:R-:W-:-:S05]  /*4870*/  @P0 IMAD.HI.U32 R2, R3, R4, RZ ;  /* 0x0000000403020227 */ /* 0x001fca00078e00ff */
[----:B------:R-:W-:-:S04]  /*4880*/  @P0 SHF.R.U32.HI R3, RZ, R5, R2 ;  /* 0x00000005ff030219 */ /* 0x000fc80000011602 */
[----:B------:R-:W-:Y:S01]  /*4890*/  LOP3.LUT R2, RZ, R3, RZ, 0x33, !PT ;  /* 0x00000003ff027212 */ /* 0x000fe200078e33ff */
[----:B------:R-:W-:Y:S06]  /*48a0*/  BRA `(.L_x_6733) ;  /* 0x0000000000107947 */ /* 0x000fec0003800000 */
.L_x_6732:
[----:B------:R-:W-:-:S13]  /*48b0*/  ISETP.NE.AND P0, PT, R7, 0x1, PT ;  /* 0x000000010700780c */ /* 0x000fda0003f05270 */
[----:B-1----:R-:W0:Y:S02]  /*48c0*/  @P0 LDC.64 R4, c[0x0][0xae0] ;  /* 0x0002b800ff040b82 */ /* 0x002e240000000a00 */
[----:B0-----:R-:W-:-:S05]  /*48d0*/  @P0 IMAD.HI.U32 R4, R2, R4, RZ ;  /* 0x0000000402040227 */ /* 0x001fca00078e00ff */
[----:B------:R-:W-:-:S07]  /*48e0*/  @P0 SHF.R.U32.HI R2, RZ, R5, R4 ;  /* 0x00000005ff020219 */ /* 0x000fce0000011604 */
.L_x_6733:
[----:B------:R-:W-:Y:S05]  /*48f0*/  BSYNC B0 ;  /* 0x0000000000007941 */ /* 0x000fea0003800000 */
.L_x_6731:
[----:B------:R-:W-:-:S05]  /*4900*/  IMAD R3, R2, R7, R7 ;  /* 0x0000000702037224 */ /* 0x000fca00078e0207 */
[----:B------:R-:W-:-:S07]  /*4910*/  VIMNMX R0, R0, R3, PT ;  /* 0x0000000300007248 */ /* 0x000fce0003fe0100 */
.L_x_6730:
[----:B------:R-:W1:Y:S01]  /*4920*/  @P1 LDC R2, c[0x0][0x44c] ;  /* 0x00011300ff021b82 */ /* 0x000e620000000800 */
[----:B------:R-:W-:Y:S01]  /*4930*/  VIADD R0, R0, 0x3f ;  /* 0x0000003f00007836 */ /* 0x000fe20000000000 */
[----:B------:R-:W-:-:S04]  /*4940*/  ULDC UR4, c[0x0][0xad4] ;  /* 0x0002b50000047ab9 */ /* 0x000fc80000000800 */
[----:B------:R-:W-:Y:S02]  /*4950*/  SHF.R.S32.HI R3, RZ, 0x1f, R0 ;  /* 0x0000001fff037819 */ /* 0x000fe40000011400 */
[----:B------:R-:W0:Y:S02]  /*4960*/  @P1 LDC R5, c[0x0][0x450] ;  /* 0x00011400ff051b82 */ /* 0x000e240000000800 */
[----:B------:R-:W-:-:S04]  /*4970*/  LEA.HI R3, R3, R0, RZ, 0x6 ;  /* 0x0000000003037211 */ /* 0x000fc800078f30ff */
[----:B------:R-:W-:-:S04]  /*4980*/  SHF.R.S32.HI R3, RZ, 0x6, R3 ;  /* 0x00000006ff037819 */ /* 0x000fc80000011403 */
[----:B------:R-:W-:Y:S01]  /*4990*/  VIMNMX R8, R168, R3, PT ;  /* 0x00000003a8087248 */ /* 0x000fe20003fe0100 */
[----:B-1----:R-:W-:-:S04]  /*49a0*/  @P1 IMAD.HI.U32 R4, R195, R2, RZ ;  /* 0x00000002c3041227 */ /* 0x002fc800078e00ff */
[----:B------:R-:W-:Y:S01]  /*49b0*/  IMAD.MOV.U32 R2, RZ, RZ, R195 ;  /* 0x000000ffff027224 */ /* 0x000fe200078e00c3 */
[----:B0-----:R-:W-:-:S05]  /*49c0*/  @P1 SHF.R.U32.HI R2, RZ, R5, R4 ;  /* 0x00000005ff021219 */ /* 0x001fca0000011604 */
        /* <DEDUP_REMOVED lines=13> */
.L_x_6736:
[----:B------:R-:W-:-:S13]  /*4aa0*/  ISETP.NE.AND P0, PT, R7, 0x1, PT ;  /* 0x000000010700780c */ /* 0x000fda0003f05270 */
[----:B------:R-:W0:Y:S02]  /*4ab0*/  @P0 LDC.64 R2, c[0x0][0xae0] ;  /* 0x0002b800ff020b82 */ /* 0x000e240000000a00 */
[----:B0-----:R-:W-:-:S05]  /*4ac0*/  @P0 IMAD.HI.U32 R2, R169, R2, RZ ;  /* 0x00000002a9020227 */ /* 0x001fca00078e00ff */
[----:B------:R-:W-:-:S07]  /*4ad0*/  @P0 SHF.R.U32.HI R169, RZ, R3, R2 ;  /* 0x00000003ffa90219 */ /* 0x000fce0000011602 */
.L_x_6737:
[----:B------:R-:W-:Y:S05]  /*4ae0*/  BSYNC B0 ;  /* 0x0000000000007941 */ /* 0x000fea0003800000 */
.L_x_6735:
[----:B------:R-:W-:-:S05]  /*4af0*/  IMAD R169, R169, R7, RZ ;  /* 0x00000007a9a97224 */ /* 0x000fca00078e02ff */
[----:B------:R-:W-:-:S07]  /*4b00*/  VIMNMX R0, R0, R169, !PT ;  /* 0x000000a900007248 */ /* 0x000fce0007fe0100 */
.L_x_6734:
[----:B------:R-:W-:Y:S02]  /*4b10*/  SHF.R.S32.HI R3, RZ, 0x1f, R0 ;  /* 0x0000001fff037819 */ /* 0x000fe40000011400 */
[----:B------:R-:W-:Y:S02]  /*4b20*/  CS2R R150, SRZ ;  /* 0x0000000000967805 */ /* 0x000fe4000001ff00 */
[----:B------:R-:W-:Y:S02]  /*4b30*/  PLOP3.LUT P0, PT, PT, PT, PT, 0x80, 0x0 ;  /* 0x000000000000781c */ /* 0x000fe40003f0f070 */
[----:B------:R-:W-:Y:S02]  /*4b40*/  CS2R R148, SRZ ;  /* 0x0000000000947805 */ /* 0x000fe4000001ff00 */
[----:B------:R-:W-:Y:S02]  /*4b50*/  LEA.HI R0, R3, R0, RZ, 0x6 ;  /* 0x0000000003007211 */ /* 0x000fe400078f30ff */
[----:B------:R-:W-:-:S02]  /*4b60*/  CS2R R2, SRZ ;  /* 0x0000000000027805 */ /* 0x000fc4000001ff00 */
[----:B------:R-:W-:Y:S02]  /*4b70*/  CS2R R146, SRZ ;  /* 0x0000000000927805 */ /* 0x000fe4000001ff00 */
[----:B------:R-:W-:Y:S02]  /*4b80*/  CS2R R144, SRZ ;  /* 0x0000000000907805 */ /* 0x000fe4000001ff00 */
[----:B------:R-:W-:Y:S02]  /*4b90*/  SHF.R.S32.HI R0, RZ, 0x6, R0 ;  /* 0x00000006ff007819 */ /* 0x000fe40000011400 */
[----:B------:R-:W-:Y:S02]  /*4ba0*/  CS2R R142, SRZ ;  /* 0x00000000008e7805 */ /* 0x000fe4000001ff00 */
[----:B------:R-:W-:Y:S02]  /*4bb0*/  CS2R R140, SRZ ;  /* 0x00000000008c7805 */ /* 0x000fe4000001ff00 */
[----:B------:R-:W-:-:S02]  /*4bc0*/  CS2R R138, SRZ ;  /* 0x00000000008a7805 */ /* 0x000fc4000001ff00 */
[----:B------:R-:W-:Y:S02]  /*4bd0*/  VIMNMX R4, RZ, R0, !PT ;  /* 0x00000000ff047248 */ /* 0x000fe40007fe0100 */
[----:B------:R-:W-:Y:S02]  /*4be0*/  CS2R R136, SRZ ;  /* 0x0000000000887805 */ /* 0x000fe4000001ff00 */
[----:B------:R-:W-:Y:S02]  /*4bf0*/  CS2R R134, SRZ ;  /* 0x0000000000867805 */ /* 0x000fe4000001ff00 */
[----:B------:R-:W-:Y:S02]  /*4c00*/  CS2R R132, SRZ ;  /* 0x0000000000847805 */ /* 0x000fe4000001ff00 */
[----:B------:R-:W-:Y:S02]  /*4c10*/  ISETP.GT.AND P1, PT, R8, R4, PT ;  /* 0x000000040800720c */ /* 0x000fe40003f24270 */
        /* <DEDUP_REMOVED lines=31> */
[----:B---3--:R-:W-:Y:S02]  /*4e10*/  CS2R R76, SRZ ;  /* 0x00000000004c7805 */ /* 0x008fe4000001ff00 */
        /* <DEDUP_REMOVED lines=20> */
[----:B------:R-:W-:Y:S02]  /*4f60*/  CS2R R6, SRZ ;  /* 0x0000000000067805 */ /* 0x000fe4000001ff00 */
[----:B------:R-:W-:Y:S01]  /*4f70*/  CS2R R178, SRZ ;  /* 0x0000000000b27805 */ /* 0x000fe2000001ff00 */
[----:B------:R-:W-:Y:S02]  /*4f80*/  IMAD.MOV.U32 R0, RZ, RZ, RZ ;  /* 0x000000ffff007224 */ /* 0x000fe400078e00ff */
[----:B------:R-:W-:Y:S01]  /*4f90*/  IMAD.MOV.U32 R5, RZ, RZ, RZ ;  /* 0x000000ffff057224 */ /* 0x000fe200078e00ff */
[----:B------:R-:W-:Y:S06]  /*4fa0*/  @!P1 BRA `(.L_x_6738) ;  /* 0x0000014400ac9947 */ /* 0x000fec0003800000 */
[----:B------:R-:W0:Y:S01]  /*4fb0*/  SHFL.IDX PT, R0, R227, RZ, 0x1f ;  /* 0x00001fffe3007589 */ /* 0x000e2200000e0000 */
[----:B------:R-:W-:Y:S01]  /*4fc0*/  IMAD.MOV.U32 R11, RZ, RZ, 0x40000040 ;  /* 0x40000040ff0b7424 */ /* 0x000fe200078e00ff */
[----:B------:R-:W-:Y:S01]  /*4fd0*/  BSSY B0, `(.L_x_6739) ;  /* 0x00000fc000007945 */ /* 0x000fe20003800000 */
[----:B------:R-:W-:Y:S01]  /*4fe0*/  IMAD.MOV.U32 R13, RZ, RZ, 0x40000040 ;  /* 0x40000040ff0d7424 */ /* 0x000fe200078e00ff */
[----:B------:R-:W-:Y:S01]  /*4ff0*/  BAR.SYNC.DEFER_BLOCKING 0xe, 0x100 ;  /* 0x0384000000007b1d */ /* 0x000fe20000010000 */
[----:B------:R-:W-:Y:S01]  /*5000*/  IMAD.MOV.U32 R7, RZ, RZ, 0x40000040 ;  /* 0x40000040ff077424 */ /* 0x000fe200078e00ff */
[----:B------:R-:W-:Y:S01]  /*5010*/  R2UR UR5, R11 ;  /* 0x000000000b0572ca */ /* 0x000fe200000e0000 */
[----:B------:R-:W-:Y:S01]  /*5020*/  IMAD.MOV.U32 R15, RZ, RZ, 0x40000040 ;  /* 0x40000040ff0f7424 */ /* 0x000fe200078e00ff */
[----:B------:R-:W-:Y:S01]  /*5030*/  R2UR UR7, R13 ;  /* 0x000000000d0772ca */ /* 0x000fe200000e0000 */
[----:B------:R-:W-:Y:S02]  /*5040*/  IMAD.MOV.U32 R13, RZ, RZ, 0x40000040 ;  /* 0x40000040ff0d7424 */ /* 0x000fe400078e00ff */
[----:B------:R-:W-:Y:S01]  /*5050*/  VIADD R5, R8, 0xfffffffe ;  /* 0xfffffffe08057836 */ /* 0x000fe20000000000 */
[----:B------:R-:W1:Y:S04]  /*5060*/  S2R R9, SR_TID.X ;  /* 0x0000000000097919 */ /* 0x000e680000002100 */
[----:B------:R-:W-:-:S02]  /*5070*/  ISETP.GE.AND P0, PT, R5, R4, PT ;  /* 0x000000040500720c */ /* 0x000fc40003f06270 */
[----:B0-----:R-:W-:-:S04]  /*5080*/  LEA.HI R2, R0, R0, RZ, 0x1 ;  /* 0x0000000000027211 */ /* 0x001fc800078f08ff */
[----:B------:R-:W-:Y:S01]  /*5090*/  LOP3.LUT R3, R2, 0x1fffe, RZ, 0xc0, !PT ;  /* 0x0001fffe02037812 */ /* 0x000fe200078ec0ff */
[----:B----45:R-:W-:-:S04]  /*50a0*/  WARPGROUP.ARRIVE ;  /* 0x00000000000079c5 */ /* 0x030fc80000000000 */
        /* <DEDUP_REMOVED lines=11> */
[----:B------:R-:W-:Y:S01]  /*5160*/  LOP3.LUT R20, R3, 0x2000000, RZ, 0xfc, !PT ;  /* 0x0200000003147812 */ /* 0x000fe200078efcff */
[----:B------:R-:W-:Y:S01]  /*5170*/  IMAD.MOV.U32 R3, RZ, RZ, 0x40000040 ;  /* 0x40000040ff037424 */ /* 0x000fe200078e00ff */
[----:B-1----:R-:W-:-:S03]  /*5180*/  LOP3.LUT R9, R9, 0x7f, RZ, 0xc0, !PT ;  /* 0x0000007f09097812 */ /* 0x002fc600078ec0ff */
        /* <DEDUP_REMOVED lines=41> */
.L_x_6741:
[----:B------:R-:W-:Y:S01]  /*5420*/  BAR.SYNC.DEFER_BLOCKING 0xe, 0x100 ;  /* 0x0384000000007b1d */ /* 0x000fe20000010000 */
[C---:B------:R-:W-:Y:S01]  /*5430*/  IMAD R9, R19.reuse, 0x40, R194 ;  /* 0x0000004013097824 */ /* 0x040fe200078e02c2 */
[----:B------:R-:W-:Y:S01]  /*5440*/  R2UR UR4, R10 ;  /* 0x000000000a0472ca */ /* 0x000fe200000e0000 */
[----:B------:R-:W-:Y:S01]  /*5450*/  VIADD R19, R19, 0x1 ;  /* 0x0000000113137836 */ /* 0x000fe20000000000 */
[----:B------:R-:W-:Y:S01]  /*5460*/  R2UR UR5, R11 ;  /* 0x000000000b0572ca */ /* 0x000fe200000e0000 */
[----:B01----:R-:W-:Y:S01]  /*5470*/  IMAD R0, R9, 0x4, R18 ;  /* 0x0000000409007824 */ /* 0x003fe200078e0212 */
[----:B------:R-:W-:Y:S01]  /*5480*/  ISETP.GT.AND P1, PT, R5, R4, PT ;  /* 0x000000040500720c */ /* 0x000fe20003f24270 */
[----:B------:R-:W-:Y:S01]  /*5490*/  IMAD.MOV.U32 R9, RZ, RZ, 0x40000040 ;  /* 0x40000040ff097424 */ /* 0x000fe200078e00ff */
[----:B------:R-:W-:Y:S01]  /*54a0*/  ISETP.NE.AND P0, PT, R19, 0x2, PT ;  /* 0x000000021300780c */ /* 0x000fe20003f05270 */
[----:B------:R-:W-:-:S03]  /*54b0*/  VIADD R5, R5, 0xffffffff ;  /* 0xffffffff05057836 */ /* 0x000fc60000000000 */
[----:B------:R-:W-:Y:S02]  /*54c0*/  SEL R19, R19, RZ, P0 ;  /* 0x000000ff13137207 */ /* 0x000fe40000000000 */
[----:B------:R-:W-:Y:S01]  /*54d0*/  R2UR UR7, R9 ;  /* 0x00000000090772ca */ /* 0x000fe200000e0000 */
[----:B------:R-:W-:Y:S02]  /*54e0*/  IMAD.MOV.U32 R9, RZ, RZ, 0x40000040 ;  /* 0x40000040ff097424 */ /* 0x000fe400078e00ff */
[----:B------:R-:W-:-:S05]  /*54f0*/  IMAD R8, R19, 0x1000, R20 ;  /* 0x0000100013087824 */ /* 0x000fca00078e0214 */
[----:B------:R-:W-:Y:S01]  /*5500*/  R2UR UR6, R8 ;  /* 0x00000000080672ca */ /* 0x000fe200000e0000 */
[----:B------:R-:W0:Y:S04]  /*5510*/  LDS R14, [R0+0x38400] ;  /* 0x03840000000e7984 */ /* 0x000e280000000800 */
[----:B------:R1:W2:Y:S02]  /*5520*/  LDS R15, [R0+0x38420] ;  /* 0x03842000000f7984 */ /* 0x0002a40000000800 */
[----:B-1----:R-:W-:-:S04]  /*5530*/  @!P2 IMAD R0, R19, 0x8, R18 ;  /* 0x000000081300a824 */ /* 0x002fc800078e0212 */
        /* <DEDUP_REMOVED lines=131> */
[----:B------:R-:W-:-:S03]  /*5d70*/  IMAD.MOV.U32 R15, RZ, RZ, 0x40000040 ;  /* 0x40000040ff0f7424 */ /* 0x000fc600078e00ff */
[----:B------:R-:W-:-:S06]  /*5d80*/  WARPGROUP.ARRIVE ;  /* 0x00000000000079c5 */ /* 0x000fcc0000000000 */
        /* <DEDUP_REMOVED lines=22> */
[----:B------:R-:W-:Y:S02]  /*5ef0*/  R2UR UR7, R9 ;  /* 0x00000000090772ca */ /* 0x000fe400000e0000 */
[----:B------:R-:W-:-:S04]  /*5f00*/  SEL R9, RZ, 0x1, P0 ;  /* 0x00000001ff097807 */ /* 0x000fc80000000000 */
[----:B------:R-:W-:Y:S01]  /*5f10*/  LOP3.LUT R22, R22, R9, RZ, 0x3c, !PT ;  /* 0x0000000916167212 */ /* 0x000fe200078e3cff */
[----:B------:R-:W-:Y:S02]  /*5f20*/  WARPGROUP.DEPBAR.LE gsb0, 0x0 ;  /* 0x00008000000079c5 */ /* 0x000fe40000010000 */
[----:B------:R-:W-:-:S12]  /*5f30*/  WARPGROUP.ARRIVE ;  /* 0x00000000000079c5 */ /* 0x000fd80000000000 */
[----:B------:R-:W-:Y:S03]  /*5f40*/  HGMMA.64x256x16.F32.BF16 R24, gdesc[UR4].tnspB, R24, gsb0 ;  /* 0x43e00000041879f0 */ /* 0x000fe60008001818 */
[----:B------:R-:W-:Y:S02]  /*5f50*/  WARPGROUP.DEPBAR.LE gsb0, 0x0 ;  /* 0x00008000000079c5 */ /* 0x000fe40000010000 */
[----:B------:R-:W-:Y:S06]  /*5f60*/  BAR.ARV 0xf, 0x100 ;  /* 0x03c4000000007b1d */ /* 0x000fec0000002000 */
[----:B------:R1:W-:Y:S01]  /*5f70*/  @!P2 SYNCS.ARRIVE.TRANS64.RED.A1T0 RZ, [R0+URZ], RZ ;  /* 0x000000ff00ffa9a7 */ /* 0x0003e2000810043f */
[----:B------:R-:W-:Y:S05]  /*5f80*/  @P1 BRA `(.L_x_6741) ;  /* 0xfffffff400241947 */ /* 0x000fea000383ffff */
.L_x_6740:
[----:B------:R-:W-:Y:S05]  /*5f90*/  BSYNC B0 ;  /* 0x0000000000007941 */ /* 0x000fea0003800000 */
.L_x_6739:
        /* <DEDUP_REMOVED lines=139> */
[----:B------:R-:W-:Y:S01]  /*6850*/  CS2R R2, SRZ ;  /* 0x0000000000027805 */ /* 0x000fe2000001ff00 */
[----:B------:R-:W-:Y:S06]  /*6860*/  BAR.ARV 0xf, 0x100 ;  /* 0x03c4000000007b1d */ /* 0x000fec0000002000 */
[----:B------:R-:W-:Y:S05]  /*6870*/  BRA `(.L_x_6738) ;  /* 0x0000012c00787947 */ /* 0x000fea0003800000 */
.L_x_6729:
        /* <DEDUP_REMOVED lines=23> */
.L_x_6744:
[----:B------:R-:W-:-:S13]  /*69f0*/  ISETP.NE.AND P0, PT, R7, 0x1, PT ;  /* 0x000000010700780c */ /* 0x000fda0003f05270 */
[----:B-1----:R-:W0:Y:S02]  /*6a00*/  @P0 LDC.64 R4, c[0x0][0xae0] ;  /* 0x0002b800ff040b82 */ /* 0x002e240000000a00 */
[----:B0-----:R-:W-:-:S05]  /*6a10*/  @P0 IMAD.HI.U32 R4, R2, R4, RZ ;  /* 0x0000000402040227 */ /* 0x001fca00078e00ff */
[----:B------:R-:W-:-:S07]  /*6a20*/  @P0 SHF.R.U32.HI R2, RZ, R5, R4 ;  /* 0x00000005ff020219 */ /* 0x000fce0000011604 */
.L_x_6745:
[----:B------:R-:W-:Y:S05]  /*6a30*/  BSYNC B0 ;  /* 0x0000000000007941 */ /* 0x000fea0003800000 */
.L_x_6743:
[----:B------:R-:W-:-:S05]  /*6a40*/  IMAD R3, R2, R7, R7 ;  /* 0x0000000702037224 */ /* 0x000fca00078e0207 */
[----:B------:R-:W-:-:S07]  /*6a50*/  VIMNMX R0, R0, R3, PT ;  /* 0x0000000300007248 */ /* 0x000fce0003fe0100 */
.L_x_6742:
        /* <DEDUP_REMOVED lines=24> */
.L_x_6748:
[----:B------:R-:W-:-:S13]  /*6be0*/  ISETP.NE.AND P0, PT, R7, 0x1, PT ;  /* 0x000000010700780c */ /* 0x000fda0003f05270 */
[----:B------:R-:W0:Y:S02]  /*6bf0*/  @P0 LDC.64 R4, c[0x0][0xae0] ;  /* 0x0002b800ff040b82 */ /* 0x000e240000000a00 */
[----:B0-----:R-:W-:-:S05]  /*6c00*/  @P0 IMAD.HI.U32 R2, R0, R4, RZ ;  /* 0x0000000400020227 */ /* 0x001fca00078e00ff */
[----:B------:R-:W-:-:S07]  /*6c10*/  @P0 SHF.R.U32.HI R0, RZ, R5, R2 ;  /* 0x00000005ff000219 */ /* 0x000fce0000011602 */
.L_x_6749:
[----:B------:R-:W-:Y:S05]  /*6c20*/  BSYNC B0 ;  /* 0x0000000000007941 */ /* 0x000fea0003800000 */
.L_x_6747:
[----:B------:R-:W-:-:S05]  /*6c30*/  IMAD R0, R0, R7, RZ ;  /* 0x0000000700007224 */ /* 0x000fca00078e02ff */
[----:B------:R-:W-:-:S07]  /*6c40*/  VIMNMX R3, R3, R0, !PT ;  /* 0x0000000003037248 */ /* 0x000fce0007fe0100 */
.L_x_6746:
        /* <DEDUP_REMOVED lines=102> */
[----:B-1--45:R-:W-:Y:S05]  /*72b0*/  CALL.ABS.NOINC R2 ;  /* 0x0000000002007343 */ /* 0x032fea0003c00000 */
.L_x_6751:
[----:B------:R-:W-:Y:S05]  /*72c0*/  BSYNC B6 ;  /* 0x0000000000067941 */ /* 0x000fea0003800000 */
.L_x_6750:
        /* <DEDUP_REMOVED lines=12> */
.L_x_6755:
[----:B-1----:R1:W2:Y:S02]  /*7390*/  SYNCS.PHASECHK.TRANS64.TRYWAIT P0, [R18+URZ+0x38800], R3 ;  /* 0x03880003120075a7 */ /* 0x0022a4000800017f */
[----:B--2---:R-:W-:Y:S05]  /*73a0*/  @!P0 NANOSLEEP.SYNCS 0x989680 ;  /* 0x009896800000895d */ /* 0x004fea0003900000 */
[----:B------:R-:W2:Y:S02]  /*73b0*/  @!P0 SYNCS.PHASECHK.TRANS64 P0, [R18+URZ+0x38800], R3 ;  /* 0x03880003120085a7 */ /* 0x000ea4000800007f */
[----:B--2---:R-:W-:Y:S05]  /*73c0*/  @!P0 BRA `(.L_x_6755) ;  /* 0xfffffffc00f08947 */ /* 0x004fea000383ffff */
.L_x_6754:
[----:B------:R-:W-:Y:S05]  /*73d0*/  BSYNC B0 ;  /* 0x0000000000007941 */ /* 0x000fea0003800000 */
.L_x_6753:
[----:B------:R-:W-:Y:S05]  /*73e0*/  BRA `(.L_x_6756) ;  /* 0x0000002c00507947 */ /* 0x000fea0003800000 */
.L_x_6752:
        /* <DEDUP_REMOVED lines=31> */
.L_x_6758:
[----:B------:R-:W-:Y:S05]  /*75e0*/  BSYNC B6 ;  /* 0x0000000000067941 */ /* 0x000fea0003800000 */
.L_x_6757:
        /* <DEDUP_REMOVED lines=24> */
[----:B------:R-:W-:-:S04]  /*7770*/  IMAD.WIDE.U32 R2, R7, UR6, R2 ;  /* 0x0000000607027c25 */ /* 0x000fc8000f8e0002 */
[----:B------:R-:W-:Y:S01]  /*7780*/  IMAD R7, R7, UR7, R0 ;  /* 0x0000000707077c24 */ /* 0x000fe2000f8e0200 */
[----:B------:R-:W-:Y:S01]  /*7790*/  ULDC.64 UR6, c[0x0][0x400] ;  /* 0x0001000000067ab9 */ /* 0x000fe20000000a00 */
[----:B------:R-:W-:Y:S01]  /*77a0*/  IMAD.IADD R5, R5, 0x1, R9 ;  /* 0x0000000105057824 */ /* 0x000fe200078e0209 */
[----:B------:R-:W-:Y:S01]  /*77b0*/  LEA R0, P0, R4, UR4, 0x1 ;  /* 0x0000000404007c11 */ /* 0x000fe2000f8008ff */
[----:B------:R-:W-:Y:S01]  /*77c0*/  IMAD.IADD R7, R3, 0x1, R7 ;  /* 0x0000000103077824 */ /* 0x000fe200078e0207 */
[----:B------:R-:W-:Y:S01]  /*77d0*/  LEA R6, P1, R2, UR6, 0x1 ;  /* 0x0000000602067c11 */ /* 0x000fe2000f8208ff */
[----:B------:R-:W-:Y:S01]  /*77e0*/  UMOV UR4, 0xffffffff ;  /* 0xffffffff00047882 */ /* 0x000fe20000000000 */
[----:B------:R-:W-:Y:S02]  /*77f0*/  LEA.HI.X R4, R4, UR5, R5, 0x1, P0 ;  /* 0x0000000504047c11 */ /* 0x000fe400080f0c05 */
[----:B------:R-:W-:Y:S01]  /*7800*/  LEA.HI.X R7, R2, UR7, R7, 0x1, P1 ;  /* 0x0000000702077c11 */ /* 0x000fe200088f0c07 */
[----:B------:R-:W-:Y:S08]  /*7810*/  BRA.DIV UR4, `(.L_x_6761) ;  /* 0x000001f204d07947 */ /* 0x000ff0000b800000 */
[----:B------:R0:W1:Y:S04]  /*7820*/  SHFL.IDX PT, R3, R4, RZ, 0x1c1f ;  /* 0x001c1fff04037589 */ /* 0x00006800000e0000 */
[----:B------:R0:W2:Y:S04]  /*7830*/  SHFL.IDX PT, R2, R0, RZ, 0x1c1f ;  /* 0x001c1fff00027589 */ /* 0x0000a800000e0000 */
[----:B------:R0:W3:Y:S04]  /*7840*/  SHFL.IDX PT, R5, R7, RZ, 0x1c1f ;  /* 0x001c1fff07057589 */ /* 0x0000e800000e0000 */
[----:B------:R0:W4:Y:S02]  /*7850*/  SHFL.IDX PT, R14, R6, RZ, 0x1c1f ;  /* 0x001c1fff060e7589 */ /* 0x00012400000e0000 */
.L_x_7097:
        /* <DEDUP_REMOVED lines=9> */
[----:B------:R-:W-:Y:S02]  /*78f0*/  CS2R R30, SRZ ;  /* 0x00000000001e7805 */ /* 0x000fe4000001ff00 */
[----:B------:R-:W-:Y:S02]  /*7900*/  ISETP.GE.AND P3, PT, R212, UR4, PT ;  /* 0x00000004d4007c0c */ /* 0x000fe4000bf66270 */
[----:B------:R-:W-:Y:S01]  /*7910*/  ISETP.GE.AND P2, PT, R188, UR4, PT ;  /* 0x00000004bc007c0c */ /* 0x000fe2000bf46270 */
[----:B---3--:R-:W-:-:S10]  /*7920*/  IMAD.MOV.U32 R15, RZ, RZ, R5 ;  /* 0x000000ffff0f7224 */ /* 0x008fd400078e0005 */
[C---:B------:R-:W-:Y:S01]  /*7930*/  @!P3 IMAD.SHL.U32 R21, R212.reuse, 0x2, RZ ;  /* 0x00000002d415b824 */ /* 0x040fe200078e00ff */
[----:B------:R-:W-:Y:S01]  /*7940*/  @!P3 SHF.L.U64.HI R24, R212, 0x1, R232 ;  /* 0x00000001d418b819 */ /* 0x000fe200000102e8 */
[----:B-12---:R-:W-:-:S03]  /*7950*/  @!P2 IMAD.WIDE R10, R188, 0x2, R2 ;  /* 0x00000002bc0aa825 */ /* 0x006fc600078e0202 */
[-C--:B------:R-:W-:Y:S02]  /*7960*/  @!P3 IADD3 R2, P0, R2, R21.reuse, RZ ;  /* 0x000000150202b210 */ /* 0x080fe40007f1e0ff */
[----:B----4-:R-:W-:Y:S02]  /*7970*/  @!P3 IADD3 R20, P1, R14, R21, RZ ;  /* 0x000000150e14b210 */ /* 0x010fe40007f3e0ff */
[----:B------:R-:W-:Y:S02]  /*7980*/  CS2R R32, SRZ ;  /* 0x0000000000207805 */ /* 0x000fe4000001ff00 */
[----:B------:R-:W-:Y:S01]  /*7990*/  CS2R R8, SRZ ;  /* 0x0000000000087805 */ /* 0x000fe2000001ff00 */
[--C-:B------:R-:W-:Y:S01]  /*79a0*/  @!P3 IMAD.X R3, R3, 0x1, R24.reuse, P0 ;  /* 0x000000010303b824 */ /* 0x100fe200000e0618 */
[----:B------:R1:W5:Y:S01]  /*79b0*/  @!P2 LD.E.64 R30, desc[UR50][R10.64] ;  /* 0x000000320a1ea980 */ /* 0x000362000c101b00 */
[----:B------:R-:W-:Y:S01]  /*79c0*/  @!P3 IMAD.X R21, R5, 0x1, R24, P1 ;  /* 0x000000010515b824 */ /* 0x000fe200008e0618 */
[----:B------:R-:W-:Y:S01]  /*79d0*/  CS2R R24, SRZ ;  /* 0x0000000000187805 */ /* 0x000fe2000001ff00 */
[----:B------:R-:W-:Y:S01]  /*79e0*/  @!P2 IMAD.WIDE R12, R188, 0x2, R14 ;  /* 0x00000002bc0ca825 */ /* 0x000fe200078e020e */
[----:B------:R1:W5:Y:S04]  /*79f0*/  @!P3 LD.E.64 R8, desc[UR50][R2.64] ;  /* 0x000000320208b980 */ /* 0x000368000c101b00 */
[----:B------:R1:W5:Y:S04]  /*7a00*/  @!P2 LD.E.64 R32, desc[UR50][R12.64] ;  /* 0x000000320c20a980 */ /* 0x000368000c101b00 */
[----:B------:R1:W5:Y:S02]  /*7a10*/  @!P3 LD.E.64 R24, desc[UR50][R20.64] ;  /* 0x000000321418b980 */ /* 0x000364000c101b00 */
.L_x_6763:
[----:B------:R-:W-:Y:S05]  /*7a20*/  BSYNC B1 ;  /* 0x0000000000017941 */ /* 0x000fea0003800000 */
.L_x_6762:
[----:B-12--5:R-:W-:Y:S01]  /*7a30*/  IMAD.MOV.U32 R2, RZ, RZ, R8 ;  /* 0x000000ffff027224 */ /* 0x026fe200078e0008 */
[----:B------:R-:W-:Y:S01]  /*7a40*/  UMOV UR4, 0xffffffff ;  /* 0xffffffff00047882 */ /* 0x000fe20000000000 */
[----:B------:R-:W-:Y:S01]  /*7a50*/  IMAD.MOV.U32 R3, RZ, RZ, R9 ;  /* 0x000000ffff037224 */ /* 0x000fe200078e0009 */
[----:B------:R-:W-:Y:S01]  /*7a60*/  CS2R R26, SRZ ;  /* 0x00000000001a7805 */ /* 0x000fe2000001ff00 */
[----:B---3--:R-:W-:Y:S01]  /*7a70*/  IMAD.MOV.U32 R5, RZ, RZ, R30 ;  /* 0x000000ffff057224 */ /* 0x008fe200078e001e */
        /* <DEDUP_REMOVED lines=9> */
[----:B------:R-:W-:-:S04]  /*7b10*/  PRMT R37, R37, 0x5410, R3 ;  /* 0x0000541025257816 */ /* 0x000fc80000000003 */
[----:B------:R-:W-:Y:S01]  /*7b20*/  PRMT R38, R5, 0x5410, R10 ;  /* 0x0000541005267816 */ /* 0x000fe2000000000a */
[----:B------:R-:W-:Y:S06]  /*7b30*/  BRA.DIV UR4, `(.L_x_6764) ;  /* 0x000001f204787947 */ /* 0x000fec000b800000 */
[----:B------:R1:W2:Y:S04]  /*7b40*/  SHFL.IDX PT, R3, R4, 0x1, 0x1c1f ;  /* 0x003c1f0004037f89 */ /* 0x0002a800000e0000 */
[----:B------:R1:W3:Y:S04]  /*7b50*/  SHFL.IDX PT, R2, R0, 0x1, 0x1c1f ;  /* 0x003c1f0000027f89 */ /* 0x0002e800000e0000 */
[----:B------:R1:W0:Y:S04]  /*7b60*/  SHFL.IDX PT, R5, R7, 0x1, 0x1c1f ;  /* 0x003c1f0007057f89 */ /* 0x00022800000e0000 */
[----:B----4-:R1:W4:Y:S02]  /*7b70*/  SHFL.IDX PT, R14, R6, 0x1, 0x1c1f ;  /* 0x003c1f00060e7f89 */ /* 0x01032400000e0000 */
.L_x_7103:
        /* <DEDUP_REMOVED lines=15> */
[----:B------:R-:W-:Y:S01]  /*7c70*/  ISETP.GE.AND P2, PT, R188, UR4, PT ;  /* 0x00000004bc007c0c */ /* 0x000fe2000bf46270 */
[----:B------:R-:W-:Y:S01]  /*7c80*/  IMAD.MOV.U32 R15, RZ, RZ, R5 ;  /* 0x000000ffff0f7224 */ /* 0x000fe200078e0005 */
[----:B------:R-:W-:-:S09]  /*7c90*/  CS2R R28, SRZ ;  /* 0x00000000001c7805 */ /* 0x000fd2000001ff00 */
[C---:B------:R-:W-:Y:S01]  /*7ca0*/  @!P3 IMAD.SHL.U32 R11, R212.reuse, 0x2, RZ ;  /* 0x00000002d40bb824 */ /* 0x040fe200078e00ff */
[----:B------:R-:W-:Y:S01]  /*7cb0*/  @!P3 SHF.L.U64.HI R0, R212, 0x1, R232 ;  /* 0x00000001d400b819 */ /* 0x000fe200000102e8 */
[----:B--23--:R-:W-:-:S03]  /*7cc0*/  @!P2 IMAD.WIDE R6, R188, 0x2, R2 ;  /* 0x00000002bc06a825 */ /* 0x00cfc600078e0202 */
[-C--:B------:R-:W-:Y:S02]  /*7cd0*/  @!P3 IADD3 R2, P0, R2, R11.reuse, RZ ;  /* 0x0000000b0202b210 */ /* 0x080fe40007f1e0ff */
[----:B----4-:R-:W-:Y:S02]  /*7ce0*/  @!P3 IADD3 R4, P1, R14, R11, RZ ;  /* 0x0000000b0e04b210 */ /* 0x010fe40007f3e0ff */
[----:B------:R-:W-:Y:S02]  /*7cf0*/  CS2R R26, SRZ ;  /* 0x00000000001a7805 */ /* 0x000fe4000001ff00 */
[----:B------:R-:W-:Y:S01]  /*7d00*/  CS2R R10, SRZ ;  /* 0x00000000000a7805 */ /* 0x000fe2000001ff00 */
[----:B------:R-:W-:Y:S01]  /*7d10*/  @!P2 IMAD.WIDE R14, R188, 0x2, R14 ;  /* 0x00000002bc0ea825 */ /* 0x000fe200078e020e */
[----:B------:R0:W5:Y:S03]  /*7d20*/  @!P2 LD.E.64 R12, desc[UR50][R6.64] ;  /* 0x00000032060ca980 */ /* 0x000166000c101b00 */
[--C-:B------:R-:W-:Y:S01]  /*7d30*/  @!P3 IMAD.X R3, R3, 0x1, R0.reuse, P0 ;  /* 0x000000010303b824 */ /* 0x100fe200000e0600 */
[----:B------:R0:W5:Y:S01]  /*7d40*/  @!P2 LD.E.64 R28, desc[UR50][R14.64] ;  /* 0x000000320e1ca980 */ /* 0x000162000c101b00 */
[----:B------:R-:W-:-:S03]  /*7d50*/  @!P3 IMAD.X R5, R5, 0x1, R0, P1 ;  /* 0x000000010505b824 */ /* 0x000fc600008e0600 */
[----:B------:R0:W5:Y:S04]  /*7d60*/  @!P3 LD.E.64 R26, desc[UR50][R2.64] ;  /* 0x00000032021ab980 */ /* 0x000168000c101b00 */
[----:B------:R0:W5:Y:S02]  /*7d70*/  @!P3 LD.E.64 R10, desc[UR50][R4.64] ;  /* 0x00000032040ab980 */ /* 0x000164000c101b00 */
.L_x_6766:
[----:B------:R-:W-:Y:S05]  /*7d80*/  BSYNC B1 ;  /* 0x0000000000017941 */ /* 0x000fea0003800000 */
.L_x_6765:
[----:B------:R-:W1:Y:S01]  /*7d90*/  SYNCS.PHASECHK.TRANS64.TRYWAIT P0, [R18+URZ+0x38800], R21 ;  /* 0x03880015120075a7 */ /* 0x000e62000800017f */
[----:B0-2---:R-:W-:Y:S01]  /*7da0*/  LOP3.LUT R3, R34, 0x1c0, RZ, 0xc0, !PT ;  /* 0x000001c022037812 */ /* 0x005fe200078ec0ff */
[----:B---3-5:R-:W-:Y:S01]  /*7db0*/  IMAD.MOV.U32 R2, RZ, RZ, R26 ;  /* 0x000000ffff027224 */ /* 0x028fe200078e001a */
[----:B------:R-:W-:Y:S01]  /*7dc0*/  VIADDMNMX R42, R35, -R195, 0x40, PT ;  /* 0x00000040232a7446 */ /* 0x000fe200038009c3 */
[----:B------:R-:W-:Y:S01]  /*7dd0*/  IMAD.MOV.U32 R4, RZ, RZ, R13 ;  /* 0x000000ffff047224 */ /* 0x000fe200078e000d */
[----:B------:R-:W-:Y:S01]  /*7de0*/  LOP3.LUT R0, R3, 0x18, R16, 0xf8, !PT ;  /* 0x0000001803007812 */ /* 0x000fe200078ef810 */
[----:B------:R-:W-:Y:S01]  /*7df0*/  IMAD.MOV.U32 R5, RZ, RZ, R10 ;  /* 0x000000ffff057224 */ /* 0x000fe200078e000a */
[----:B------:R-:W-:Y:S01]  /*7e00*/  SHF.R.U32.HI R3, RZ, 0x3, R3 ;  /* 0x00000003ff037819 */ /* 0x000fe20000011603 */
[----:B------:R-:W-:Y:S01]  /*7e10*/  BSSY B1, `(.L_x_6767) ;  /* 0x0000014000017945 */ /* 0x000fe20003800000 */
[----:B------:R-:W-:Y:S01]  /*7e20*/  PRMT R39, R39, 0x5410, R2 ;  /* 0x0000541027277816 */ /* 0x000fe20000000002 */
[----:B------:R-:W-:Y:S01]  /*7e30*/  IMAD.MOV.U32 R2, RZ, RZ, R12 ;  /* 0x000000ffff027224 */ /* 0x000fe200078e000c */
[----:B------:R-:W-:Y:S01]  /*7e40*/  LOP3.LUT R3, R0, R3, RZ, 0x3c, !PT ;  /* 0x0000000300037212 */ /* 0x000fe200078e3cff */
[----:B------:R-:W-:Y:S01]  /*7e50*/  IMAD.MOV.U32 R0, RZ, RZ, R27 ;  /* 0x000000ffff007224 */ /* 0x000fe200078e001b */
[----:B------:R-:W-:-:S02]  /*7e60*/  PRMT R44, R44, 0x5410, R5 ;  /* 0x000054102c2c7816 */ /* 0x000fc40000000005 */
[----:B------:R-:W-:Y:S01]  /*7e70*/  PRMT R43, R2, 0x5410, R4 ;  /* 0x00005410022b7816 */ /* 0x000fe20000000004 */
[----:B------:R-:W-:Y:S01]  /*7e80*/  IMAD R3, R216, 0x200, R3 ;  /* 0x00000200d8037824 */ /* 0x000fe200078e0203 */
[----:B------:R-:W-:Y:S01]  /*7e90*/  PRMT R41, R41, 0x5410, R0 ;  /* 0x0000541029297816 */ /* 0x000fe20000000000 */
[----:B------:R-:W-:Y:S01]  /*7ea0*/  IMAD.MOV.U32 R0, RZ, RZ, R11 ;  /* 0x000000ffff007224 */ /* 0x000fe200078e000b */
[----:B------:R-:W-:Y:S01]  /*7eb0*/  LOP3.LUT P2, RZ, R196, 0x4, RZ, 0xc0, !PT ;  /* 0x00000004c4ff7812 */ /* 0x000fe2000784c0ff */
[----:B------:R-:W-:Y:S01]  /*7ec0*/  IMAD.MOV.U32 R4, RZ, RZ, R28 ;  /* 0x000000ffff047224 */ /* 0x000fe200078e001c */
[----:B------:R-:W-:Y:S01]  /*7ed0*/  ISETP.GE.AND P1, PT, R187, R42, PT ;  /* 0x0000002abb00720c */ /* 0x000fe20003f26270 */
[----:B------:R-:W-:Y:S01]  /*7ee0*/  IMAD R2, R3, 0x2, R18 ;  /* 0x0000000203027824 */ /* 0x000fe200078e0212 */
[----:B------:R-:W-:Y:S02]  /*7ef0*/  PRMT R45, R45, 0x5410, R0 ;  /* 0x000054102d2d7816 */ /* 0x000fe40000000000 */
[----:B------:R-:W-:Y:S01]  /*7f00*/  PRMT R44, R4, 0x7610, R44 ;  /* 0x00007610042c7816 */ /* 0x000fe2000000002c */
[----:B------:R-:W-:-:S02]  /*7f10*/  IMAD.MOV.U32 R4, RZ, RZ, R29 ;  /* 0x000000ffff047224 */ /* 0x000fc400078e001d */
[C---:B------:R-:W-:Y:S02]  /*7f20*/  VIADD R3, R2.reuse, 0x20400 ;  /* 0x0002040002037836 */ /* 0x040fe40000000000 */
[----:B------:R-:W-:Y:S01]  /*7f30*/  VIADD R0, R2, 0x20440 ;  /* 0x0002044002007836 */ /* 0x000fe20000000000 */
[----:B-1----:R-:W-:Y:S06]  /*7f40*/  @!P0 BRA `(.L_x_6768) ;  /* 0x000001ec00e48947 */ /* 0x002fec0003800000 */
.L_x_7104:
[----:B------:R-:W-:Y:S05]  /*7f50*/  BSYNC B1 ;  /* 0x0000000000017941 */ /* 0x000fea0003800000 */
.L_x_6767:
        /* <DEDUP_REMOVED lines=13> */
[----:B------:R-:W-:Y:S02]  /*8030*/  PRMT R34, R38, 0x5432, R34 ;  /* 0x0000543226227816 */ /* 0x000fe40000000022 */
[----:B------:R-:W-:Y:S02]  /*8040*/  PRMT R31, R36, 0x5410, R31 ;  /* 0x00005410241f7816 */ /* 0x000fe4000000001f */
[----:B------:R-:W-:Y:S01]  /*8050*/  SHF.R.U64 R3, R32, 0x10, R33 ;  /* 0x0000001020037819 */ /* 0x000fe20000001221 */
[----:B------:R-:W-:Y:S01]  /*8060*/  IMAD.U32 R35, R34, 0x10000, RZ ;  /* 0x0001000022237824 */ /* 0x000fe200078e00ff */
[----:B------:R-:W-:Y:S01]  /*8070*/  PRMT R30, R36, 0x5432, R30 ;  /* 0x00005432241e7816 */ /* 0x000fe2000000001e */
[----:B------:R-:W-:Y:S01]  /*8080*/  IMAD.U32 R32, R31, 0x10000, RZ ;  /* 0x000100001f207824 */ /* 0x000fe200078e00ff */
[----:B------:R-:W-:-:S02]  /*8090*/  LOP3.LUT R36, R34, 0xffff0000, RZ, 0xc0, !PT ;  /* 0xffff000022247812 */ /* 0x000fc400078ec0ff */
[----:B------:R-:W-:Y:S02]  /*80a0*/  LOP3.LUT R34, R31, 0xffff0000, RZ, 0xc0, !PT ;  /* 0xffff00001f227812 */ /* 0x000fe400078ec0ff */
[----:B------:R-:W-:Y:S02]  /*80b0*/  PRMT R33, R38, 0x5410, R3 ;  /* 0x0000541026217816 */ /* 0x000fe40000000003 */
[C---:B-1----:R-:W-:Y:S01]  /*80c0*/  LOP3.LUT R15, R6.reuse, 0xffff0000, RZ, 0xc0, !PT ;  /* 0xffff0000060f7812 */ /* 0x042fe200078ec0ff */
[C---:B0-----:R-:W-:Y:S01]  /*80d0*/  IMAD.U32 R21, R7.reuse, 0x10000, RZ ;  /* 0x0001000007157824 */ /* 0x041fe200078e00ff */
[----:B------:R-:W-:Y:S01]  /*80e0*/  LOP3.LUT R7, R7, 0xffff0000, RZ, 0xc0, !PT ;  /* 0xffff000007077812 */ /* 0x000fe200078ec0ff */
[----:B----4-:R-:W-:Y:S02]  /*80f0*/  IMAD.U32 R14, R6, 0x10000, RZ ;  /* 0x00010000060e7824 */ /* 0x010fe400078e00ff */
[C---:B------:R-:W-:Y:S01]  /*8100*/  FMUL.FTZ R31, R15.reuse, R35 ;  /* 0x000000230f1f7220 */ /* 0x040fe20000410000 */
[----:B------:R-:W-:Y:S01]  /*8110*/  FMUL.FTZ R38, R15, R32 ;  /* 0x000000200f267220 */ /* 0x000fe20000410000 */
[----:B------:R-:W-:Y:S01]  /*8120*/  FMUL.FTZ R40, R7, R36 ;  /* 0x0000002407287220 */ /* 0x000fe20000410000 */
[----:B------:R-:W-:-:S02]  /*8130*/  IMAD.U32 R3, R4, 0x10000, RZ ;  /* 0x0001000004037824 */ /* 0x000fc400078e00ff */
[C---:B------:R-:W-:Y:S01]  /*8140*/  FFMA.FTZ R31, R14.reuse, R32, -R31 ;  /* 0x000000200e1f7223 */ /* 0x040fe2000001081f */
[----:B------:R-:W-:Y:S01]  /*8150*/  FFMA.FTZ R38, R14, R35, R38 ;  /* 0x000000230e267223 */ /* 0x000fe20000010026 */
        /* <DEDUP_REMOVED lines=23> */
.L_x_6772:
[----:B------:R-:W-:Y:S05]  /*82d0*/  BSYNC B2 ;  /* 0x0000000000027941 */ /* 0x000fea0003800000 */
.L_x_6771:
[----:B------:R-:W-:Y:S05]  /*82e0*/  @P1 BRA `(.L_x_6770) ;  /* 0x0000000000b81947 */ /* 0x000fea0003800000 */
[----:B-1----:R-:W1:Y:S01]  /*82f0*/  LDS.128 R4, [R0] ;  /* 0x0000000000047984 */ /* 0x002e620000000c00 */
[----:B0-----:R-:W-:Y:S02]  /*8300*/  SHF.R.U32.HI R21, RZ, 0x10, R9 ;  /* 0x00000010ff157819 */ /* 0x001fe40000011609 */
[----:B------:R-:W-:Y:S02]  /*8310*/  SHF.R.U32.HI R30, RZ, 0x10, R25 ;  /* 0x00000010ff1e7819 */ /* 0x000fe40000011619 */
[----:B------:R-:W-:Y:S02]  /*8320*/  PRMT R21, R39, 0x5410, R21 ;  /* 0x0000541027157816 */ /* 0x000fe40000000015 */
[----:B------:R-:W-:Y:S02]  /*8330*/  PRMT R30, R37, 0x5432, R30 ;  /* 0x00005432251e7816 */ /* 0x000fe4000000001e */
[----:B------:R-:W-:Y:S02]  /*8340*/  SHF.R.U64 R15, R8, 0x10, R9 ;  /* 0x00000010080f7819 */ /* 0x000fe40000001209 */
[----:B------:R-:W-:Y:S01]  /*8350*/  SHF.R.U64 R3, R24, 0x10, R25 ;  /* 0x0000001018037819 */ /* 0x000fe20000001219 */
[C---:B------:R-:W-:Y:S01]  /*8360*/  IMAD.U32 R31, R30.reuse, 0x10000, RZ ;  /* 0x000100001e1f7824 */ /* 0x040fe200078e00ff */
[----:B------:R-:W-:Y:S01]  /*8370*/  LOP3.LUT R30, R30, 0xffff0000, RZ, 0xc0, !PT ;  /* 0xffff00001e1e7812 */ /* 0x000fe200078ec0ff */
[C---:B------:R-:W-:Y:S01]  /*8380*/  IMAD.U32 R24, R21.reuse, 0x10000, RZ ;  /* 0x0001000015187824 */ /* 0x040fe200078e00ff */
[----:B------:R-:W-:-:S02]  /*8390*/  LOP3.LUT R21, R21, 0xffff0000, RZ, 0xc0, !PT ;  /* 0xffff000015157812 */ /* 0x000fc400078ec0ff */
[----:B------:R-:W-:Y:S02]  /*83a0*/  PRMT R15, R37, 0x5410, R15 ;  /* 0x00005410250f7816 */ /* 0x000fe4000000000f */
[----:B------:R-:W-:Y:S02]  /*83b0*/  PRMT R25, R41, 0x5410, R3 ;  /* 0x0000541029197816 */ /* 0x000fe40000000003 */
[C---:B-1----:R-:W-:Y:S01]  /*83c0*/  LOP3.LUT R9, R6.reuse, 0xffff0000, RZ, 0xc0, !PT ;  /* 0xffff000006097812 */ /* 0x042fe200078ec0ff */
[C---:B----4-:R-:W-:Y:S01]  /*83d0*/  IMAD.U32 R14, R7.reuse, 0x10000, RZ ;  /* 0x00010000070e7824 */ /* 0x050fe200078e00ff */
[----:B------:R-:W-:Y:S01]  /*83e0*/  LOP3.LUT R7, R7, 0xffff0000, RZ, 0xc0, !PT ;  /* 0xffff000007077812 */ /* 0x000fe200078ec0ff */
[----:B------:R-:W-:Y:S02]  /*83f0*/  IMAD.U32 R8, R6, 0x10000, RZ ;  /* 0x0001000006087824 */ /* 0x000fe400078e00ff */
[C---:B------:R-:W-:Y:S01]  /*8400*/  FMUL.FTZ R33, R9.reuse, R31 ;  /* 0x0000001f09217220 */ /* 0x040fe20000410000 */
[----:B------:R-:W-:Y:S01]  /*8410*/  FMUL.FTZ R32, R9, R24 ;  /* 0x0000001809207220 */ /* 0x000fe20000410000 */
[C---:B------:R-:W-:Y:S01]  /*8420*/  FMUL.FTZ R9, R7.reuse, R30 ;  /* 0x0000001e07097220 */ /* 0x040fe20000410000 */
[----:B------:R-:W-:Y:S01]  /*8430*/  FMUL.FTZ R35, R7, R21 ;  /* 0x0000001507237220 */ /* 0x000fe20000410000 */
[C---:B------:R-:W-:Y:S01]  /*8440*/  FFMA.FTZ R33, R8.reuse, R24, -R33 ;  /* 0x0000001808217223 */ /* 0x040fe20000010821 */
[----:B------:R-:W-:Y:S01]  /*8450*/  FFMA.FTZ R32, R8, R31, R32 ;  /* 0x0000001f08207223 */ /* 0x000fe20000010020 */
[C---:B------:R-:W-:Y:S01]  /*8460*/  IMAD.U32 R3, R4.reuse, 0x10000, RZ ;  /* 0x0001000004037824 */ /* 0x040fe200078e00ff */
[----:B------:R-:W-:Y:S01]  /*8470*/  LOP3.LUT R4, R4, 0xffff0000, RZ, 0xc0, !PT ;  /* 0xffff000004047812 */ /* 0x000fe200078ec0ff */
[C---:B------:R-:W-:Y:S01]  /*8480*/  IMAD.U32 R6, R5.reuse, 0x10000, RZ ;  /* 0x0001000005067824 */ /* 0x040fe200078e00ff */
[----:B------:R-:W-:Y:S01]  /*8490*/  LOP3.LUT R5, R5, 0xffff0000, RZ, 0xc0, !PT ;  /* 0xffff000005057812 */ /* 0x000fe200078ec0ff */
[C---:B------:R-:W-:Y:S01]  /*84a0*/  IMAD.U32 R8, R25.reuse, 0x10000, RZ ;  /* 0x0001000019087824 */ /* 0x040fe200078e00ff */
[----:B------:R-:W-:Y:S01]  /*84b0*/  LOP3.LUT R25, R25, 0xffff0000, RZ, 0xc0, !PT ;  /* 0xffff000019197812 */ /* 0x000fe200078ec0ff */
[C---:B------:R-:W-:Y:S01]  /*84c0*/  IMAD.U32 R7, R15.reuse, 0x10000, RZ ;  /* 0x000100000f077824 */ /* 0x040fe200078e00ff */
[----:B------:R-:W-:Y:S01]  /*84d0*/  LOP3.LUT R15, R15, 0xffff0000, RZ, 0xc0, !PT ;  /* 0xffff00000f0f7812 */ /* 0x000fe200078ec0ff */
[C---:B------:R-:W-:Y:S01]  /*84e0*/  FFMA.FTZ R31, R14.reuse, R21, -R9 ;  /* 0x000000150e1f7223 */ /* 0x040fe20000010809 */
[----:B------:R-:W-:Y:S01]  /*84f0*/  FFMA.FTZ R30, R14, R30, R35 ;  /* 0x0000001e0e1e7223 */ /* 0x000fe20000010023 */
[CC--:B------:R-:W-:Y:S01]  /*8500*/  FMUL.FTZ R14, R4.reuse, R8.reuse ;  /* 0x00000008040e7220 */ /* 0x0c0fe20000410000 */
        /* <DEDUP_REMOVED lines=12> */
.L_x_6770:
[----:B------:R-:W-:Y:S05]  /*85d0*/  BSYNC B1 ;  /* 0x0000000000017941 */ /* 0x000fea0003800000 */
.L_x_6769:
[----:B------:R-:W-:-:S05]  /*85e0*/  VIADD R3, R187, 0x20 ;  /* 0x00000020bb037836 */ /* 0x000fca0000000000 */
[----:B------:R-:W-:-:S13]  /*85f0*/  ISETP.GE.AND P0, PT, R3, R42, PT ;  /* 0x0000002a0300720c */ /* 0x000fda0003f06270 */
[----:B------:R-:W-:Y:S05]  /*8600*/  @P0 BRA `(.L_x_6773) ;  /* 0x0000001800a40947 */ /* 0x000fea0003800000 */
[----:B------:R-:W3:Y:S01]  /*8610*/  LDC R3, c[0x0][0x3f4] ;  /* 0x0000fd00ff037b82 */ /* 0x000ee20000000800 */
[----:B------:R-:W-:Y:S01]  /*8620*/  BSSY B1, `(.L_x_6774) ;  /* 0x0000032000017945 */ /* 0x000fe20003800000 */
[-C--:B---3--:R-:W-:Y:S02]  /*8630*/  ISETP.GE.AND P0, PT, R188, R3.reuse, PT ;  /* 0x00000003bc00720c */ /* 0x088fe40003f06270 */
[----:B------:R-:W-:-:S11]  /*8640*/  ISETP.GE.AND P1, PT, R212, R3, PT ;  /* 0x00000003d400720c */ /* 0x000fd60003f26270 */
[----:B------:R-:W-:Y:S05]  /*8650*/  @P0 BRA `(.L_x_6775) ;  /* 0x0000000000b80947 */ /* 0x000fea0003800000 */
[----:B-12---:R-:W1:Y:S01]  /*8660*/  LDS.128 R4, [R2+0x21400] ;  /* 0x0214000002047984 */ /* 0x006e620000000c00 */
[----:B------:R-:W-:Y:S02]  /*8670*/  SHF.R.U32.HI R24, RZ, 0x10, R29 ;  /* 0x00000010ff187819 */ /* 0x000fe4000001161d */
[--C-:B----4-:R-:W-:Y:S02]  /*8680*/  SHF.R.U32.HI R14, RZ, 0x10, R13.reuse ;  /* 0x00000010ff0e7819 */ /* 0x110fe4000001160d */
[----:B------:R-:W-:Y:S02]  /*8690*/  PRMT R24, R46, 0x5432, R24 ;  /* 0x000054322e187816 */ /* 0x000fe40000000018 */
[----:B------:R-:W-:Y:S02]  /*86a0*/  PRMT R14, R43, 0x5432, R14 ;  /* 0x000054322b0e7816 */ /* 0x000fe4000000000e */
[----:B------:R-:W-:Y:S01]  /*86b0*/  SHF.R.U64 R3, R12, 0x10, R13 ;  /* 0x000000100c037819 */ /* 0x000fe2000000120d */
[----:B------:R-:W-:Y:S01]  /*86c0*/  IMAD.U32 R25, R24, 0x10000, RZ ;  /* 0x0001000018197824 */ /* 0x000fe200078e00ff */
[----:B0-----:R-:W-:Y:S01]  /*86d0*/  SHF.R.U64 R21, R28, 0x10, R29 ;  /* 0x000000101c157819 */ /* 0x001fe2000000121d */
        /* <DEDUP_REMOVED lines=20> */
[----:B------:R-:W-:Y:S01]  /*8820*/  IMAD.U32 R7, R13, 0x10000, RZ ;  /* 0x000100000d077824 */ /* 0x000fe200078e00ff */
[----:B------:R-:W-:Y:S01]  /*8830*/  LOP3.LUT R21, R21, 0xffff0000, RZ, 0xc0, !PT ;  /* 0xffff000015157812 */ /* 0x000fe200078ec0ff */
[C---:B------:R-:W-:Y:S01]  /*8840*/  FFMA.FTZ R25, R12.reuse, R14, -R9 ;  /* 0x0000000e0c197223 */ /* 0x040fe20000010809 */
[----:B------:R-:W-:Y:S01]  /*8850*/  LOP3.LUT R13, R13, 0xffff0000, RZ, 0xc0, !PT ;  /* 0xffff00000d0d7812 */ /* 0x000fe200078ec0ff */
        /* <DEDUP_REMOVED lines=14> */
.L_x_6775:
[----:B------:R-:W-:Y:S05]  /*8940*/  BSYNC B1 ;  /* 0x0000000000017941 */ /* 0x000fea0003800000 */
.L_x_6774:
[----:B------:R-:W-:Y:S05]  /*8950*/  @P1 BRA `(.L_x_6773) ;  /* 0x0000001400d01947 */ /* 0x000fea0003800000 */
[----:B-123--:R-:W1:Y:S01]  /*8960*/  LDS.128 R4, [R0+0x1000] ;  /* 0x0010000000047984 */ /* 0x00ee620000000c00 */
[----:B------:R-:W-:Y:S02]  /*8970*/  SHF.R.U64 R2, R26, 0x10, R27 ;  /* 0x000000101a027819 */ /* 0x000fe4000000121b */
[----:B------:R-:W-:Y:S02]  /*8980*/  SHF.R.U32.HI R12, RZ, 0x10, R11 ;  /* 0x00000010ff0c7819 */ /* 0x000fe4000001160b */
[----:B------:R-:W-:Y:S02]  /*8990*/  SHF.R.U32.HI R26, RZ, 0x10, R27 ;  /* 0x00000010ff1a7819 */ /* 0x000fe4000001161b */
[----:B----4-:R-:W-:Y:S02]  /*89a0*/  SHF.R.U64 R14, R10, 0x10, R11 ;  /* 0x000000100a0e7819 */ /* 0x010fe4000000120b */
[----:B------:R-:W-:Y:S02]  /*89b0*/  PRMT R12, R45, 0x5432, R12 ;  /* 0x000054322d0c7816 */ /* 0x000fe4000000000c */
[----:B------:R-:W-:-:S02]  /*89c0*/  PRMT R11, R41, 0x5432, R26 ;  /* 0x00005432290b7816 */ /* 0x000fc4000000001a */
[C---:B------:R-:W-:Y:S01]  /*89d0*/  LOP3.LUT R24, R12.reuse, 0xffff0000, RZ, 0xc0, !PT ;  /* 0xffff00000c187812 */ /* 0x040fe200078ec0ff */
[----:B------:R-:W-:Y:S01]  /*89e0*/  IMAD.U32 R15, R12, 0x10000, RZ ;  /* 0x000100000c0f7824 */ /* 0x000fe200078e00ff */
[C---:B------:R-:W-:Y:S01]  /*89f0*/  LOP3.LUT R12, R11.reuse, 0xffff0000, RZ, 0xc0, !PT ;  /* 0xffff00000b0c7812 */ /* 0x040fe200078ec0ff */
[----:B------:R-:W-:Y:S01]  /*8a00*/  IMAD.U32 R13, R11, 0x10000, RZ ;  /* 0x000100000b0d7824 */ /* 0x000fe200078e00ff */
[----:B------:R-:W-:Y:S02]  /*8a10*/  PRMT R14, R44, 0x5432, R14 ;  /* 0x000054322c0e7816 */ /* 0x000fe4000000000e */
[----:B------:R-:W-:Y:S01]  /*8a20*/  PRMT R10, R39, 0x5432, R2 ;  /* 0x00005432270a7816 */ /* 0x000fe20000000002 */
[C---:B-1----:R-:W-:Y:S01]  /*8a30*/  IMAD.U32 R8, R6.reuse, 0x10000, RZ ;  /* 0x0001000006087824 */ /* 0x042fe200078e00ff */
[----:B------:R-:W-:Y:S01]  /*8a40*/  LOP3.LUT R6, R6, 0xffff0000, RZ, 0xc0, !PT ;  /* 0xffff000006067812 */ /* 0x000fe200078ec0ff */
[C---:B------:R-:W-:Y:S01]  /*8a50*/  IMAD.U32 R9, R7.reuse, 0x10000, RZ ;  /* 0x0001000007097824 */ /* 0x040fe200078e00ff */
        /* <DEDUP_REMOVED lines=31> */
.L_x_6760:
        /* <DEDUP_REMOVED lines=34> */
.L_x_7110:
[----:B------:R-:W-:Y:S01]  /*8e70*/  IMAD R21, R23, R10, RZ ;  /* 0x0000000a17157224 */ /* 0x000fe200078e02ff */
[----:B------:R-:W-:Y:S01]  /*8e80*/  BSSY B1, `(.L_x_6777) ;  /* 0x000000f000017945 */ /* 0x000fe20003800000 */
[----:B---3--:R-:W-:Y:S01]  /*8e90*/  IMAD.MOV.U32 R15, RZ, RZ, R5 ;  /* 0x000000ffff0f7224 */ /* 0x008fe200078e0005 */
        /* <DEDUP_REMOVED lines=9> */
[----:B-12---:R-:W-:-:S04]  /*8f30*/  IMAD.WIDE R2, R16, 0x2, R2 ;  /* 0x0000000210027825 */ /* 0x006fc800078e0202 */
[----:B----4-:R-:W-:Y:S01]  /*8f40*/  IMAD.WIDE R14, R16, 0x2, R14 ;  /* 0x00000002100e7825 */ /* 0x010fe200078e020e */
[----:B------:R3:W5:Y:S04]  /*8f50*/  LD.E.128 R24, desc[UR50][R2.64] ;  /* 0x0000003202187980 */ /* 0x000768000c101d00 */
[----:B------:R3:W5:Y:S02]  /*8f60*/  LD.E.128 R28, desc[UR50][R14.64] ;  /* 0x000000320e1c7980 */ /* 0x000764000c101d00 */
.L_x_6778:
[----:B------:R-:W-:Y:S05]  /*8f70*/  BSYNC B1 ;  /* 0x0000000000017941 */ /* 0x000fea0003800000 */
.L_x_6777:
[----:B--23-5:R-:W-:Y:S01]  /*8f80*/  IMAD.MOV.U32 R2, RZ, RZ, R28 ;  /* 0x000000ffff027224 */ /* 0x02cfe200078e001c */
[----:B------:R-:W-:Y:S01]  /*8f90*/  UMOV UR4, 0xffffffff ;  /* 0xffffffff00047882 */ /* 0x000fe20000000000 */
[----:B-1----:R-:W-:Y:S02]  /*8fa0*/  IMAD.MOV.U32 R3, RZ, RZ, R29 ;  /* 0x000000ffff037224 */ /* 0x002fe400078e001d */
        /* <DEDUP_REMOVED lines=13> */
[----:B------:R1:W2:Y:S04]  /*9080*/  SHFL.IDX PT, R3, R6, 0x1, 0x1c1f ;  /* 0x003c1f0006037f89 */ /* 0x0002a800000e0000 */
[----:B------:R1:W3:Y:S04]  /*9090*/  SHFL.IDX PT, R2, R0, 0x1, 0x1c1f ;  /* 0x003c1f0000027f89 */ /* 0x0002e800000e0000 */
[----:B0-----:R-:W0:Y:S04]  /*90a0*/  SHFL.IDX PT, R7, R7, 0x1, 0x1c1f ;  /* 0x003c1f0007077f89 */ /* 0x001e2800000e0000 */
[----:B----4-:R1:W4:Y:S02]  /*90b0*/  SHFL.IDX PT, R14, R8, 0x1, 0x1c1f ;  /* 0x003c1f00080e7f89 */ /* 0x01032400000e0000 */
.L_x_7116:
[----:B------:R-:W2:Y:S01]  /*90c0*/  LDC R47, c[0x0][0x3f4] ;  /* 0x0000fd00ff2f7b82 */ /* 0x000ea20000000800 */
[----:B------:R-:W-:Y:S01]  /*90d0*/  VIADD R34, R34, 0x20 ;  /* 0x0000002022227836 */ /* 0x000fe20000000000 */
[----:B-1----:R-:W-:Y:S01]  /*90e0*/  LEA.HI R0, R224, R224, RZ, 0x1 ;  /* 0x000000e0e0007211 */ /* 0x002fe200078f08ff */
[----:B------:R-:W-:Y:S01]  /*90f0*/  BSSY B1, `(.L_x_6780) ;  /* 0x0000014000017945 */ /* 0x000fe20003800000 */
[----:B0-----:R-:W-:Y:S01]  /*9100*/  IMAD.MOV.U32 R15, RZ, RZ, R7 ;  /* 0x000000ffff0f7224 */ /* 0x001fe200078e0007 */
[----:B------:R-:W-:Y:S02]  /*9110*/  CS2R R6, SRZ ;  /* 0x0000000000067805 */ /* 0x000fe4000001ff00 */
[----:B------:R-:W-:Y:S02]  /*9120*/  ISETP.GE.AND P0, PT, R34, R21, PT ;  /* 0x000000152200720c */ /* 0x000fe40003f06270 */
[----:B------:R-:W-:Y:S02]  /*9130*/  CS2R R10, SRZ ;  /* 0x00000000000a7805 */ /* 0x000fe4000001ff00 */
[----:B------:R-:W-:-:S05]  /*9140*/  LOP3.LUT R9, R0, 0xfffffffe, RZ, 0xc0, !PT ;  /* 0xfffffffe00097812 */ /* 0x000fca00078ec0ff */
[----:B------:R-:W-:Y:S01]  /*9150*/  IMAD.IADD R20, R224, 0x1, -R9 ;  /* 0x00000001e0147824 */ /* 0x000fe200078e0a09 */
[----:B------:R-:W-:-:S04]  /*9160*/  CS2R R8, SRZ ;  /* 0x0000000000087805 */ /* 0x000fc8000001ff00 */
        /* <DEDUP_REMOVED lines=8> */
[----:B--23--:R-:W-:-:S04]  /*91f0*/  IMAD.WIDE R2, R16, 0x2, R2 ;  /* 0x0000000210027825 */ /* 0x00cfc800078e0202 */
[----:B----4-:R-:W-:Y:S01]  /*9200*/  IMAD.WIDE R14, R16, 0x2, R14 ;  /* 0x00000002100e7825 */ /* 0x010fe200078e020e */
[----:B------:R0:W5:Y:S04]  /*9210*/  LD.E.128 R8, desc[UR50][R2.64] ;  /* 0x0000003202087980 */ /* 0x000168000c101d00 */
[----:B------:R0:W5:Y:S02]  /*9220*/  LD.E.128 R4, desc[UR50][R14.64] ;  /* 0x000000320e047980 */ /* 0x000164000c101d00 */
.L_x_6781:
[----:B------:R-:W-:Y:S05]  /*9230*/  BSYNC B1 ;  /* 0x0000000000017941 */ /* 0x000fea0003800000 */
.L_x_6780:
[----:B------:R-:W1:Y:S01]  /*9240*/  SYNCS.PHASECHK.TRANS64.TRYWAIT P1, [R18+URZ+0x38800], R13 ;  /* 0x0388000d120075a7 */ /* 0x000e62000802017f */
[----:B------:R-:W-:Y:S01]  /*9250*/  VIADDMNMX R0, R21, -R195, 0x40, PT ;  /* 0x0000004015007446 */ /* 0x000fe200038009c3 */
[----:B0--3-5:R-:W-:Y:S01]  /*9260*/  IMAD.MOV.U32 R2, RZ, RZ, R4 ;  /* 0x000000ffff027224 */ /* 0x029fe200078e0004 */
[----:B--2---:R-:W-:Y:S01]  /*9270*/  ISETP.GE.AND P0, PT, R16, R47, PT ;  /* 0x0000002f1000720c */ /* 0x004fe20003f06270 */
[----:B------:R-:W-:Y:S01]  /*9280*/  IMAD.MOV.U32 R3, RZ, RZ, R5 ;  /* 0x000000ffff037224 */ /* 0x000fe200078e0005 */
[----:B------:R-:W-:Y:S01]  /*9290*/  BSSY B1, `(.L_x_6782) ;  /* 0x0000011000017945 */ /* 0x000fe20003800000 */
[C---:B------:R-:W-:Y:S01]  /*92a0*/  VIADD R12, R187.reuse, 0x20 ;  /* 0x00000020bb0c7836 */ /* 0x040fe20000000000 */
        /* <DEDUP_REMOVED lines=10> */
[----:B------:R-:W-:Y:S01]  /*9350*/  PRMT R51, R3, 0x7610, R51 ;  /* 0x0000761003337816 */ /* 0x000fe20000000033 */
[----:B------:R-:W-:Y:S01]  /*9360*/  IMAD.MOV.U32 R55, RZ, RZ, R11 ;  /* 0x000000ffff377224 */ /* 0x000fe200078e000b */
[----:B------:R-:W-:-:S02]  /*9370*/  PRMT R52, R52, 0x5410, R0 ;  /* 0x0000541034347816 */ /* 0x000fc40000000000 */
[----:B------:R-:W-:Y:S01]  /*9380*/  PRMT R53, R53, 0x5410, R12 ;  /* 0x0000541035357816 */ /* 0x000fe2000000000c */
[----:B-1----:R-:W-:Y:S06]  /*9390*/  @!P1 BRA `(.L_x_6783) ;  /* 0x000001dc00c49947 */ /* 0x002fec0003800000 */
.L_x_7117:
[----:B------:R-:W-:Y:S05]  /*93a0*/  BSYNC B1 ;  /* 0x0000000000017941 */ /* 0x000fea0003800000 */
.L_x_6782:
[----:B------:R-:W-:Y:S04]  /*93b0*/  BSSY B1, `(.L_x_6784) ;  /* 0x000006a000017945 */ /* 0x000fe80003800000 */
[----:B------:R-:W-:Y:S05]  /*93c0*/  @P2 BRA `(.L_x_6785) ;  /* 0x0000000400a02947 */ /* 0x000fea0003800000 */
[----:B------:R-:W-:Y:S01]  /*93d0*/  IMAD.SHL.U32 R0, R196, 0x40, RZ ;  /* 0x00000040c4007824 */ /* 0x000fe200078e00ff */
[----:B------:R-:W-:Y:S01]  /*93e0*/  SHF.R.U64 R39, R28, 0x10, R29 ;  /* 0x000000101c277819 */ /* 0x000fe2000000121d */
[----:B------:R-:W-:Y:S01]  /*93f0*/  IMAD.IADD R2, R16, 0x1, R47 ;  /* 0x0000000110027824 */ /* 0x000fe200078e022f */
[----:B------:R-:W-:Y:S02]  /*9400*/  SHF.R.U64 R41, R30, 0x10, R31 ;  /* 0x000000101e297819 */ /* 0x000fe4000000121f */
[----:B0-----:R-:W-:Y:S02]  /*9410*/  LOP3.LUT R13, R0, 0x1c0, RZ, 0xc0, !PT ;  /* 0x000001c0000d7812 */ /* 0x001fe400078ec0ff */
[----:B------:R-:W-:Y:S02]  /*9420*/  PRMT R39, R43, 0x5410, R39 ;  /* 0x000054102b277816 */ /* 0x000fe40000000027 */
[----:B------:R-:W-:Y:S02]  /*9430*/  LOP3.LUT R0, R13, 0x38, R16, 0xf8, !PT ;  /* 0x000000380d007812 */ /* 0x000fe400078ef810 */
[----:B------:R-:W-:-:S02]  /*9440*/  SHF.R.U32.HI R15, RZ, 0x3, R13 ;  /* 0x00000003ff0f7819 */ /* 0x000fc4000001160d */
[----:B------:R-:W-:Y:S02]  /*9450*/  LOP3.LUT R2, R13, 0x38, R2, 0xf8, !PT ;  /* 0x000000380d027812 */ /* 0x000fe400078ef802 */
[-C--:B------:R-:W-:Y:S02]  /*9460*/  LOP3.LUT R3, R0, R15.reuse, RZ, 0x3c, !PT ;  /* 0x0000000f00037212 */ /* 0x080fe400078e3cff */
[----:B------:R-:W-:Y:S02]  /*9470*/  LOP3.LUT R13, R2, R15, RZ, 0x3c, !PT ;  /* 0x0000000f020d7212 */ /* 0x000fe400078e3cff */
[----:B------:R-:W-:Y:S01]  /*9480*/  SHF.R.U64 R0, R24, 0x10, R25 ;  /* 0x0000001018007819 */ /* 0x000fe20000001219 */
[----:B------:R-:W-:Y:S01]  /*9490*/  IMAD R3, R216, 0x200, R3 ;  /* 0x00000200d8037824 */ /* 0x000fe200078e0203 */
[----:B------:R-:W-:Y:S02]  /*94a0*/  SHF.R.U32.HI R36, RZ, 0x10, R25 ;  /* 0x00000010ff247819 */ /* 0x000fe40000011619 */
[----:B------:R-:W-:Y:S01]  /*94b0*/  PRMT R30, R48, 0x5432, R0 ;  /* 0x00005432301e7816 */ /* 0x000fe20000000000 */
[----:B------:R-:W-:Y:S01]  /*94c0*/  IMAD R45, R3, 0x2, R18 ;  /* 0x00000002032d7824 */ /* 0x000fe200078e0212 */
[----:B------:R-:W-:Y:S01]  /*94d0*/  SHF.R.U64 R37, R26, 0x10, R27 ;  /* 0x000000101a257819 */ /* 0x000fe2000000121b */
[----:B------:R-:W-:Y:S01]  /*94e0*/  IMAD R3, R216, 0x200, R13 ;  /* 0x00000200d8037824 */ /* 0x000fe200078e020d */
[----:B------:R-:W-:-:S02]  /*94f0*/  SHF.R.U32.HI R40, RZ, 0x10, R29 ;  /* 0x00000010ff287819 */ /* 0x000fc4000001161d */
[----:B----4-:R-:W0:Y:S01]  /*9500*/  LDS.128 R12, [R45+0x20400] ;  /* 0x020400002d0c7984 */ /* 0x010e220000000c00 */
[----:B------:R-:W-:Y:S01]  /*9510*/  IMAD R46, R3, 0x2, R18 ;  /* 0x00000002032e7824 */ /* 0x000fe200078e0212 */
[----:B------:R-:W-:Y:S01]  /*9520*/  SHF.R.U32.HI R42, RZ, 0x10, R31 ;  /* 0x00000010ff2a7819 */ /* 0x000fe2000001161f */
[C---:B------:R-:W-:Y:S01]  /*9530*/  IMAD.U32 R31, R30.reuse, 0x10000, RZ ;  /* 0x000100001e1f7824 */ /* 0x040fe200078e00ff */
[----:B------:R-:W-:Y:S02]  /*9540*/  SHF.R.U32.HI R38, RZ, 0x10, R27 ;  /* 0x00000010ff267819 */ /* 0x000fe4000001161b */
[----:B------:R-:W1:Y:S01]  /*9550*/  LDS.128 R32, [R46+0x20400] ;  /* 0x020400002e207984 */ /* 0x000e620000000c00 */
[----:B------:R-:W-:Y:S02]  /*9560*/  PRMT R40, R43, 0x5432, R40 ;  /* 0x000054322b287816 */ /* 0x000fe40000000028 */
[----:B------:R-:W-:Y:S02]  /*9570*/  PRMT R36, R49, 0x5432, R36 ;  /* 0x0000543231247816 */ /* 0x000fe40000000024 */
[----:B------:R-:W-:-:S02]  /*9580*/  LOP3.LUT R30, R30, 0xffff0000, RZ, 0xc0, !PT ;  /* 0xffff00001e1e7812 */ /* 0x000fc400078ec0ff */
[C---:B------:R-:W-:Y:S02]  /*9590*/  PRMT R41, R44.reuse, 0x5410, R41 ;  /* 0x000054102c297816 */ /* 0x040fe40000000029 */
[----:B------:R-:W-:Y:S02]  /*95a0*/  PRMT R42, R44, 0x5432, R42 ;  /* 0x000054322c2a7816 */ /* 0x000fe4000000002a */
        /* <DEDUP_REMOVED lines=13> */
[C---:B------:R-:W-:Y:S01]  /*9680*/  LOP3.LUT R28, R34.reuse, 0xffff0000, RZ, 0xc0, !PT ;  /* 0xffff0000221c7812 */ /* 0x040fe200078ec0ff */
[----:B------:R-:W-:Y:S01]  /*9690*/  IMAD.U32 R27, R34, 0x10000, RZ ;  /* 0x00010000221b7824 */ /* 0x000fe200078e00ff */
[----:B------:R-:W-:Y:S01]  /*96a0*/  LOP3.LUT R39, R39, 0xffff0000, RZ, 0xc0, !PT ;  /* 0xffff000027277812 */ /* 0x000fe200078ec0ff */
[C---:B------:R-:W-:Y:S01]  /*96b0*/  FMUL.FTZ R43, R24.reuse, R33 ;  /* 0x00000021182b7220 */ /* 0x040fe20000410000 */
[C---:B------:R-:W-:Y:S01]  /*96c0*/  IMAD.U32 R29, R35.reuse, 0x10000, RZ ;  /* 0x00010000231d7824 */ /* 0x040fe200078e00ff */
[----:B------:R-:W-:Y:S01]  /*96d0*/  LOP3.LUT R34, R35, 0xffff0000, RZ, 0xc0, !PT ;  /* 0xffff000023227812 */ /* 0x000fe200078ec0ff */
[-C--:B------:R-:W-:Y:S01]  /*96e0*/  FMUL.FTZ R35, R24, R31.reuse ;  /* 0x0000001f18237220 */ /* 0x080fe20000410000 */
[C---:B------:R-:W-:Y:S01]  /*96f0*/  FFMA.FTZ R43, R0.reuse, R31, -R43 ;  /* 0x0000001f002b7223 */ /* 0x040fe2000001082b */
[C---:B------:R-:W-:Y:S01]  /*9700*/  FMUL.FTZ R31, R25.reuse, R39 ;  /* 0x00000027191f7220 */ /* 0x040fe20000410000 */
[----:B------:R-:W-:Y:S01]  /*9710*/  FMUL.FTZ R25, R25, R30 ;  /* 0x0000001e19197220 */ /* 0x000fe20000410000 */
[----:B------:R-:W-:Y:S01]  /*9720*/  FFMA.FTZ R35, R0, R33, R35 ;  /* 0x0000002100237223 */ /* 0x000fe20000010023 */
[----:B------:R-:W-:-:S02]  /*9730*/  IMAD.U32 R0, R36, 0x10000, RZ ;  /* 0x0001000024007824 */ /* 0x000fc400078e00ff */
[----:B------:R-:W-:Y:S01]  /*9740*/  FFMA.FTZ R30, R2, R30, -R31 ;  /* 0x0000001e021e7223 */ /* 0x000fe2000001081f */
[C---:B------:R-:W-:Y:S01]  /*9750*/  IMAD.U32 R24, R40.reuse, 0x10000, RZ ;  /* 0x0001000028187824 */ /* 0x040fe200078e00ff */
[----:B------:R-:W-:Y:S01]  /*9760*/  LOP3.LUT R31, R40, 0xffff0000, RZ, 0xc0, !PT ;  /* 0xffff0000281f7812 */ /* 0x000fe200078ec0ff */
[----:B------:R-:W-:Y:S01]  /*9770*/  FMUL.FTZ R33, R26, R0 ;  /* 0x000000001a217220 */ /* 0x000fe20000410000 */
[----:B------:R-:W-:Y:S01]  /*9780*/  FFMA.FTZ R40, R2, R39, R25 ;  /* 0x0000002702287223 */ /* 0x000fe20000010019 */
[-C--:B------:R-:W-:Y:S01]  /*9790*/  FMUL.FTZ R44, R26, R24.reuse ;  /* 0x000000181a2c7220 */ /* 0x080fe20000410000 */
[----:B------:R-:W-:Y:S01]  /*97a0*/  LOP3.LUT R25, R36, 0xffff0000, RZ, 0xc0, !PT ;  /* 0xffff000024197812 */ /* 0x000fe200078ec0ff */
[----:B------:R-:W-:Y:S01]  /*97b0*/  FFMA.FTZ R33, R3, R24, R33 ;  /* 0x0000001803217223 */ /* 0x000fe20000010021 */
[----:B------:R-:W-:Y:S02]  /*97c0*/  IMAD.U32 R24, R41, 0x10000, RZ ;  /* 0x0001000029187824 */ /* 0x000fe400078e00ff */
[----:B------:R-:W-:Y:S01]  /*97d0*/  FFMA.FTZ R44, R3, R0, -R44 ;  /* 0x00000000032c7223 */ /* 0x000fe2000001082c */
[----:B------:R-:W-:Y:S01]  /*97e0*/  FMUL.FTZ R3, R32, R31 ;  /* 0x0000001f20037220 */ /* 0x000fe20000410000 */
[----:B------:R-:W-:-:S02]  /*97f0*/  IMAD.U32 R0, R37, 0x10000, RZ ;  /* 0x0001000025007824 */ /* 0x000fc400078e00ff */
[-C--:B------:R-:W-:Y:S01]  /*9800*/  FMUL.FTZ R39, R32, R25.reuse ;  /* 0x0000001920277220 */ /* 0x080fe20000410000 */
[----:B------:R-:W-:Y:S02]  /*9810*/  IMAD.U32 R26, R42, 0x10000, RZ ;  /* 0x000100002a1a7824 */ /* 0x000fe400078e00ff */
[C---:B------:R-:W-:Y:S01]  /*9820*/  FMUL.FTZ R36, R27.reuse, R24 ;  /* 0x000000181b247220 */ /* 0x040fe20000410000 */
[----:B------:R-:W-:Y:S01]  /*9830*/  FFMA.FTZ R3, R12, R25, -R3 ;  /* 0x000000190c037223 */ /* 0x000fe20000010803 */
[----:B------:R-:W-:Y:S02]  /*9840*/  IMAD.U32 R2, R38, 0x10000, RZ ;  /* 0x0001000026027824 */ /* 0x000fe400078e00ff */
[----:B------:R-:W-:Y:S01]  /*9850*/  FMUL.FTZ R27, R27, R0 ;  /* 0x000000001b1b7220 */ /* 0x000fe20000410000 */
[----:B------:R-:W-:Y:S01]  /*9860*/  FFMA.FTZ R32, R12, R31, R39 ;  /* 0x0000001f0c207223 */ /* 0x000fe20000010027 */
[----:B------:R-:W-:Y:S01]  /*9870*/  LOP3.LUT R41, R41, 0xffff0000, RZ, 0xc0, !PT ;  /* 0xffff000029297812 */ /* 0x000fe200078ec0ff */
[----:B------:R-:W-:-:S02]  /*9880*/  IMAD.U32 R21, R15, 0x10000, RZ ;  /* 0x000100000f157824 */ /* 0x000fc400078e00ff */
[----:B------:R-:W-:Y:S01]  /*9890*/  FMUL.FTZ R12, R29, R26 ;  /* 0x0000001a1d0c7220 */ /* 0x000fe20000410000 */
[----:B------:R-:W-:Y:S01]  /*98a0*/  LOP3.LUT R37, R37, 0xffff0000, RZ, 0xc0, !PT ;  /* 0xffff000025257812 */ /* 0x000fe200078ec0ff */
[C---:B------:R-:W-:Y:S01]  /*98b0*/  FFMA.FTZ R36, R13.reuse, R0, -R36 ;  /* 0x000000000d247223 */ /* 0x040fe20000010824 */
[----:B------:R-:W-:Y:S01]  /*98c0*/  LOP3.LUT R42, R42, 0xffff0000, RZ, 0xc0, !PT ;  /* 0xffff00002a2a7812 */ /* 0x000fe200078ec0ff */
[----:B------:R-:W-:Y:S01]  /*98d0*/  FFMA.FTZ R27, R13, R24, R27 ;  /* 0x000000180d1b7223 */ /* 0x000fe2000001001b */
[----:B------:R-:W-:Y:S01]  /*98e0*/  LOP3.LUT R38, R38, 0xffff0000, RZ, 0xc0, !PT ;  /* 0xffff000026267812 */ /* 0x000fe200078ec0ff */
[-C--:B------:R-:W-:Y:S01]  /*98f0*/  FMUL.FTZ R0, R29, R2.reuse ;  /* 0x000000021d007220 */ /* 0x080fe20000410000 */
[----:B------:R-:W-:Y:S01]  /*9900*/  LOP3.LUT R15, R15, 0xffff0000, RZ, 0xc0, !PT ;  /* 0xffff00000f0f7812 */ /* 0x000fe200078ec0ff */
[C---:B------:R-:W-:Y:S01]  /*9910*/  FFMA.FTZ R2, R21.reuse, R2, -R12 ;  /* 0x0000000215027223 */ /* 0x040fe2000001080c */
[C---:B------:R-:W-:Y:S01]  /*9920*/  FMUL.FTZ R13, R28.reuse, R41 ;  /* 0x000000291c0d7220 */ /* 0x040fe20000410000 */
[-C--:B------:R-:W-:Y:S01]  /*9930*/  FMUL.FTZ R28, R28, R37.reuse ;  /* 0x000000251c1c7220 */ /* 0x080fe20000410000 */
[C---:B------:R-:W-:Y:S01]  /*9940*/  FMUL.FTZ R12, R34.reuse, R42 ;  /* 0x0000002a220c7220 */ /* 0x040fe20000410000 */
[----:B------:R-:W-:Y:S01]  /*9950*/  FMUL.FTZ R25, R34, R38 ;  /* 0x0000002622197220 */ /* 0x000fe20000410000 */
[----:B------:R-:W-:Y:S01]  /*9960*/  FFMA.FTZ R0, R21, R26, R0 ;  /* 0x0000001a15007223 */ /* 0x000fe20000010000 */
        /* <DEDUP_REMOVED lines=14> */
.L_x_6785:
[----:B------:R-:W-:Y:S05]  /*9a50*/  BSYNC B1 ;  /* 0x0000000000017941 */ /* 0x000fea0003800000 */
.L_x_6784:
[----:B------:R-:W-:Y:S01]  /*9a60*/  PRMT R2, R54, 0x5410, R55 ;  /* 0x0000541036027816 */ /* 0x000fe20000000037 */
[----:B------:R-:W-:Y:S06]  /*9a70*/  @P0 BRA `(.L_x_6773) ;  /* 0x0000000400880947 */ /* 0x000fec0003800000 */
[----:B------:R-:W-:Y:S01]  /*9a80*/  IMAD.IADD R0, R16, 0x1, R47 ;  /* 0x0000000110007824 */ /* 0x000fe200078e022f */
[----:B------:R-:W-:Y:S01]  /*9a90*/  SHF.R.U32.HI R3, RZ, 0x3, R235 ;  /* 0x00000003ff037819 */ /* 0x000fe200000116eb */
[----:B01--4-:R-:W0:Y:S01]  /*9aa0*/  LDS.128 R12, [R234+0x20400] ;  /* 0x02040000ea0c7984 */ /* 0x013e220000000c00 */
        /* <DEDUP_REMOVED lines=16> */
[C---:B------:R-:W-:Y:S02]  /*9bb0*/  PRMT R29, R2.reuse, 0x5410, R29 ;  /* 0x00005410021d7816 */ /* 0x040fe4000000001d */
[----:B------:R-:W-:Y:S02]  /*9bc0*/  PRMT R30, R2, 0x5432, R30 ;  /* 0x00005432021e7816 */ /* 0x000fe4000000001e */
[----:B------:R-:W-:Y:S02]  /*9bd0*/  PRMT R32, R51, 0x5432, R32 ;  /* 0x0000543233207816 */ /* 0x000fe40000000020 */
[----:B------:R-:W-:Y:S02]  /*9be0*/  SHF.R.U64 R34, R6, 0x10, R7 ;  /* 0x0000001006227819 */ /* 0x000fe40000001207 */
[----:B------:R-:W-:-:S02]  /*9bf0*/  PRMT R35, R50, 0x5410, R35 ;  /* 0x0000541032237816 */ /* 0x000fc40000000023 */
[----:B------:R-:W-:Y:S02]  /*9c00*/  LOP3.LUT R31, R31, 0xffff0000, RZ, 0xc0, !PT ;  /* 0xffff00001f1f7812 */ /* 0x000fe400078ec0ff */
        /* <DEDUP_REMOVED lines=17> */
[-C--:B------:R-:W-:Y:S01]  /*9d20*/  FMUL.FTZ R39, R8, R25.reuse ;  /* 0x0000001908277220 */ /* 0x080fe20000410000 */
[C---:B------:R-:W-:Y:S01]  /*9d30*/  IMAD.U32 R15, R27.reuse, 0x10000, RZ ;  /* 0x000100001b0f7824 */ /* 0x040fe200078e00ff */
[----:B------:R-:W-:Y:S01]  /*9d40*/  LOP3.LUT R26, R27, 0xffff0000, RZ, 0xc0, !PT ;  /* 0xffff00001b1a7812 */ /* 0x000fe200078ec0ff */
[----:B------:R-:W-:Y:S01]  /*9d50*/  FFMA.FTZ R37, R0, R25, -R37 ;  /* 0x0000001900257223 */ /* 0x000fe20000010825 */
[----:B------:R-:W-:Y:S02]  /*9d60*/  IMAD.U32 R27, R32, 0x10000, RZ ;  /* 0x00010000201b7824 */ /* 0x000fe400078e00ff */
[----:B------:R-:W-:Y:S01]  /*9d70*/  FFMA.FTZ R39, R0, R33, R39 ;  /* 0x0000002100277223 */ /* 0x000fe20000010027 */
[----:B------:R-:W-:Y:S01]  /*9d80*/  IMAD.U32 R25, R28, 0x10000, RZ ;  /* 0x000100001c197824 */ /* 0x000fe200078e00ff */
[----:B------:R-:W-:Y:S01]  /*9d90*/  LOP3.LUT R21, R21, 0xffff0000, RZ, 0xc0, !PT ;  /* 0xffff000015157812 */ /* 0x000fe200078ec0ff */
[----:B------:R-:W-:-:S02]  /*9da0*/  IMAD.U32 R8, R35, 0x10000, RZ ;  /* 0x0001000023087824 */ /* 0x000fc400078e00ff */
[----:B------:R-:W-:Y:S01]  /*9db0*/  FMUL.FTZ R41, R10, R27 ;  /* 0x0000001b0a297220 */ /* 0x000fe20000410000 */
[----:B------:R-:W-:Y:S02]  /*9dc0*/  IMAD.U32 R0, R30, 0x10000, RZ ;  /* 0x000100001e007824 */ /* 0x000fe400078e00ff */
[-C--:B------:R-:W-:Y:S01]  /*9dd0*/  FMUL.FTZ R33, R10, R25.reuse ;  /* 0x000000190a217220 */ /* 0x080fe20000410000 */
[C---:B------:R-:W-:Y:S01]  /*9de0*/  FMUL.FTZ R10, R15.reuse, R8 ;  /* 0x000000080f0a7220 */ /* 0x040fe20000410000 */
[C---:B------:R-:W-:Y:S01]  /*9df0*/  FFMA.FTZ R41, R4.reuse, R25, -R41 ;  /* 0x0000001904297223 */ /* 0x040fe20000010829 */
[-C--:B------:R-:W-:Y:S01]  /*9e00*/  FMUL.FTZ R15, R15, R0.reuse ;  /* 0x000000000f0f7220 */ /* 0x080fe20000410000 */
[----:B------:R-:W-:Y:S01]  /*9e10*/  FFMA.FTZ R33, R4, R27, R33 ;  /* 0x0000001b04217223 */ /* 0x000fe20000010021 */
[----:B------:R-:W-:Y:S01]  /*9e20*/  FFMA.FTZ R27, R7, R0, -R10 ;  /* 0x00000000071b7223 */ /* 0x000fe2000001080a */
[----:B------:R-:W-:Y:S01]  /*9e30*/  FMUL.FTZ R25, R9, R31 ;  /* 0x0000001f09197220 */ /* 0x000fe20000410000 */
[----:B------:R-:W-:Y:S01]  /*9e40*/  FFMA.FTZ R36, R7, R8, R15 ;  /* 0x0000000807247223 */ /* 0x000fe2000001000f */
[----:B------:R-:W-:Y:S01]  /*9e50*/  LOP3.LUT R15, R32, 0xffff0000, RZ, 0xc0, !PT ;  /* 0xffff0000200f7812 */ /* 0x000fe200078ec0ff */
[-C--:B------:R-:W-:Y:S01]  /*9e60*/  FMUL.FTZ R9, R9, R21.reuse ;  /* 0x0000001509097220 */ /* 0x080fe20000410000 */
[----:B------:R-:W-:Y:S01]  /*9e70*/  LOP3.LUT R7, R28, 0xffff0000, RZ, 0xc0, !PT ;  /* 0xffff00001c077812 */ /* 0x000fe200078ec0ff */
[----:B------:R-:W-:Y:S01]  /*9e80*/  FFMA.FTZ R8, R2, R21, -R25 ;  /* 0x0000001502087223 */ /* 0x000fe20000010819 */
[----:B------:R-:W-:-:S02]  /*9e90*/  IMAD.U32 R4, R34, 0x10000, RZ ;  /* 0x0001000022047824 */ /* 0x000fc400078e00ff */
[C---:B------:R-:W-:Y:S01]  /*9ea0*/  FMUL.FTZ R21, R24.reuse, R15 ;  /* 0x0000000f18157220 */ /* 0x040fe20000410000 */
[----:B------:R-:W-:Y:S02]  /*9eb0*/  IMAD.U32 R0, R29, 0x10000, RZ ;  /* 0x000100001d007824 */ /* 0x000fe400078e00ff */
[-C--:B------:R-:W-:Y:S01]  /*9ec0*/  FMUL.FTZ R24, R24, R7.reuse ;  /* 0x0000000718187220 */ /* 0x080fe20000410000 */
[C---:B------:R-:W-:Y:S01]  /*9ed0*/  FMUL.FTZ R28, R11.reuse, R4 ;  /* 0x000000040b1c7220 */ /* 0x040fe20000410000 */
[----:B------:R-:W-:Y:S01]  /*9ee0*/  FFMA.FTZ R10, R12, R7, -R21 ;  /* 0x000000070c0a7223 */ /* 0x000fe20000010815 */
[----:B------:R-:W-:Y:S01]  /*9ef0*/  LOP3.LUT R34, R34, 0xffff0000, RZ, 0xc0, !PT ;  /* 0xffff000022227812 */ /* 0x000fe200078ec0ff */
[----:B------:R-:W-:Y:S01]  /*9f00*/  FFMA.FTZ R24, R12, R15, R24 ;  /* 0x0000000f0c187223 */ /* 0x000fe20000010018 */
[-C--:B------:R-:W-:Y:S01]  /*9f10*/  FMUL.FTZ R12, R11, R0.reuse ;  /* 0x000000000b0c7220 */ /* 0x080fe20000410000 */
[----:B------:R-:W-:Y:S01]  /*9f20*/  LOP3.LUT R35, R35, 0xffff0000, RZ, 0xc0, !PT ;  /* 0xffff000023237812 */ /* 0x000fe200078ec0ff */
[----:B------:R-:W-:Y:S01]  /*9f30*/  FFMA.FTZ R2, R2, R31, R9 ;  /* 0x0000001f02027223 */ /* 0x000fe20000010009 */
[----:B------:R-:W-:Y:S01]  /*9f40*/  LOP3.LUT R29, R29, 0xffff0000, RZ, 0xc0, !PT ;  /* 0xffff00001d1d7812 */ /* 0x000fe200078ec0ff */
[C---:B------:R-:W-:Y:S01]  /*9f50*/  FFMA.FTZ R28, R5.reuse, R0, -R28 ;  /* 0x00000000051c7223 */ /* 0x040fe2000001081c */
[----:B------:R-:W-:Y:S01]  /*9f60*/  LOP3.LUT R7, R30, 0xffff0000, RZ, 0xc0, !PT ;  /* 0xffff00001e077812 */ /* 0x000fe200078ec0ff */
[----:B------:R-:W-:Y:S01]  /*9f70*/  FFMA.FTZ R12, R5, R4, R12 ;  /* 0x00000004050c7223 */ /* 0x000fe2000001000c */
[CC--:B------:R-:W-:Y:S01]  /*9f80*/  FMUL.FTZ R5, R13.reuse, R34.reuse ;  /* 0x000000220d057220 */ /* 0x0c0fe20000410000 */
[C---:B------:R-:W-:Y:S01]  /*9f90*/  FMUL.FTZ R9, R26.reuse, R35 ;  /* 0x000000231a097220 */ /* 0x040fe20000410000 */
        /* <DEDUP_REMOVED lines=16> */
.L_x_6773:
[----:B------:R-:W-:Y:S05]  /*a0a0*/  BSYNC B0 ;  /* 0x0000000000007941 */ /* 0x000fea0003800000 */
.L_x_6759:
        /* <DEDUP_REMOVED lines=8> */
.L_x_6756:
[----:B-12---:R-:W-:-:S05]  /*a130*/  IMAD.U32 R0, RZ, RZ, UR47 ;  /* 0x0000002fff007e24 */ /* 0x006fca000f8e00ff */
[----:B------:R-:W-:-:S13]  /*a140*/  ISETP.NE.AND P0, PT, R0, 0x3, PT ;  /* 0x000000030000780c */ /* 0x000fda0003f05270 */
[----:B------:R-:W-:Y:S05]  /*a150*/  @!P0 BRA `(.L_x_6786) ;  /* 0x0000000000048947 */ /* 0x000fea0003800000 */
[----:B------:R-:W-:Y:S01]  /*a160*/  BPT.TRAP 0x1 ;  /* 0x000000040000795c */ /* 0x000fe20000300000 */
.L_x_6786:
[----:B------:R-:W-:Y:S01]  /*a170*/  IMAD R0, R19, 0x8, R18 ;  /* 0x0000000813007824 */ /* 0x000fe200078e0212 */
[----:B0-----:R-:W-:-:S04]  /*a180*/  SHF.L.U32 R9, R22, 0x1f, RZ ;  /* 0x0000001f16097819 */ /* 0x001fc800000006ff */
[----:B------:R0:W1:Y:S01]  /*a190*/  SYNCS.PHASECHK.TRANS64.TRYWAIT P1, [R0+URZ+0x38830], R9 ;  /* 0x03883009000075a7 */ /* 0x000062000802017f */
[----:B------:R-:W-:Y:S05]  /*a1a0*/  @!P0 BRA `(.L_x_6787) ;  /* 0x0000000000048947 */ /* 0x000fea0003800000 */
[----:B------:R-:W-:Y:S01]  /*a1b0*/  BPT.TRAP 0x1 ;  /* 0x000000040000795c */ /* 0x000fe20000300000 */
.L_x_6787:
[C---:B---3--:R-:W-:Y:S02]  /*a1c0*/  VIADD R2, R18.reuse, 0x22400 ;  /* 0x0002240012027836 */ /* 0x048fe40000000000 */
[----:B------:R-:W-:-:S03]  /*a1d0*/  VIADD R3, R18, 0x20400 ;  /* 0x0002040012037836 */ /* 0x000fc60000000000 */
[----:B------:R-:W-:Y:S02]  /*a1e0*/  SHF.R.U32.HI R2, RZ, 0x4, R2 ;  /* 0x00000004ff027819 */ /* 0x000fe40000011602 */
[----:B------:R-:W-:Y:S02]  /*a1f0*/  SHF.R.U32.HI R3, RZ, 0x4, R3 ;  /* 0x00000004ff037819 */ /* 0x000fe40000011603 */
[----:B------:R-:W-:Y:S02]  /*a200*/  LOP3.LUT R2, R2, 0x3fff, RZ, 0xc0, !PT ;  /* 0x00003fff02027812 */ /* 0x000fe400078ec0ff */
[----:B------:R-:W-:Y:S02]  /*a210*/  LOP3.LUT R3, R3, 0x3fff, RZ, 0xc0, !PT ;  /* 0x00003fff03037812 */ /* 0x000fe400078ec0ff */
[----:B------:R-:W-:Y:S01]  /*a220*/  LOP3.LUT R191, R2, 0x10000, RZ, 0xfc, !PT ;  /* 0x0001000002bf7812 */ /* 0x000fe200078efcff */
[----:B-1----:R-:W-:Y:S06]  /*a230*/  @P1 BRA `(.L_x_6788) ;  /* 0x0000000000081947 */ /* 0x002fec0003800000 */
[----:B------:R-:W1:Y:S02]  /*a240*/  SYNCS.PHASECHK.TRANS64.TRYWAIT P1, [R0+URZ+0x38830], R9 ;  /* 0x03883009000075a7 */ /* 0x000e64000802017f */
[----:B-1----:R-:W-:Y:S05]  /*a250*/  @!P1 BRA `(.L_x_6789) ;  /* 0x000001d000289947 */ /* 0x002fea0003800000 */
.L_x_6788:
[----:B------:R-:W-:Y:S01]  /*a260*/  LOP3.LUT R4, R3, 0x10000, RZ, 0xfc, !PT ;  /* 0x0001000003047812 */ /* 0x000fe200078efcff */
[----:B------:R-:W-:Y:S01]  /*a270*/  IMAD R2, R19, 0x200, R191 ;  /* 0x0000020013027824 */ /* 0x000fe200078e02bf */
[----:B------:R-:W-:Y:S05]  /*a280*/  WARPSYNC.ALL ;  /* 0x0000000000007948 */ /* 0x000fea0003800000 */
[----:B------:R-:W-:Y:S01]  /*a290*/  IMAD.MOV.U32 R5, RZ, RZ, 0x40000040 ;  /* 0x40000040ff057424 */ /* 0x000fe200078e00ff */
[----:B------:R-:W-:Y:S01]  /*a2a0*/  R2UR UR4, R4 ;  /* 0x00000000040472ca */ /* 0x000fe200000e0000 */
[----:B------:R-:W-:Y:S01]  /*a2b0*/  IMAD.MOV.U32 R3, RZ, RZ, 0x40000040 ;  /* 0x40000040ff037424 */ /* 0x000fe200078e00ff */
[----:B------:R-:W-:Y:S01]  /*a2c0*/  R2UR UR6, R2 ;  /* 0x00000000020672ca */ /* 0x000fe200000e0000 */
[----:B----45:R-:W-:Y:S01]  /*a2d0*/  WARPGROUP.ARRIVE ;  /* 0x00000000000079c5 */ /* 0x030fe20000000000 */
[----:B------:R-:W-:Y:S01]  /*a2e0*/  R2UR UR5, R5 ;  /* 0x00000000050572ca */ /* 0x000fe200000e0000 */
[----:B------:R-:W-:Y:S01]  /*a2f0*/  VIADD R12, R4, 0x2 ;  /* 0x00000002040c7836 */ /* 0x000fe20000000000 */
[----:B------:R-:W-:Y:S01]  /*a300*/  R2UR UR7, R3 ;  /* 0x00000000030772ca */ /* 0x000fe200000e0000 */
[----:B------:R-:W-:Y:S01]  /*a310*/  VIADD R6, R2, 0x2 ;  /* 0x0000000202067836 */ /* 0x000fe20000000000 */
[----:B------:R-:W-:Y:S01]  /*a320*/  BSSY B0, `(.L_x_6790) ;  /* 0x0000025000007945 */ /* 0x000fe20003800000 */
[----:B------:R-:W-:-:S02]  /*a330*/  IMAD.MOV.U32 R13, RZ, RZ, 0x40000040 ;  /* 0x40000040ff0d7424 */ /* 0x000fc400078e00ff */
[----:B------:R-:W-:Y:S02]  /*a340*/  IMAD.MOV.U32 R7, RZ, RZ, 0x40000040 ;  /* 0x40000040ff077424 */ /* 0x000fe400078e00ff */
[----:B------:R-:W-:Y:S02]  /*a350*/  VIADD R10, R4, 0x4 ;  /* 0x00000004040a7836 */ /* 0x000fe40000000000 */
[----:B------:R-:W-:Y:S02]  /*a360*/  IMAD.MOV.U32 R11, RZ, RZ, 0x40000040 ;  /* 0x40000040ff0b7424 */ /* 0x000fe400078e00ff */
[----:B------:R-:W-:Y:S02]  /*a370*/  IMAD.MOV.U32 R3, RZ, RZ, 0x40000040 ;  /* 0x40000040ff037424 */ /* 0x000fe400078e00ff */
[----:B------:R-:W-:Y:S01]  /*a380*/  HGMMA.64x64x16.F32.BF16 R24, gdesc[UR4], RZ, !UPT, gsb0 ;  /* 0x00e00000041879f0 */ /* 0x000fe2000c0018ff */
[----:B------:R-:W-:Y:S02]  /*a390*/  R2UR UR4, R12 ;  /* 0x000000000c0472ca */ /* 0x000fe400000e0000 */
        /* <DEDUP_REMOVED lines=11> */
[----:B------:R-:W-:Y:S01]  /*a450*/  R2UR UR6, R6 ;  /* 0x00000000060672ca */ /* 0x000fe200000e0000 */
[----:B------:R-:W-:Y:S01]  /*a460*/  VIADD R6, R4, 0x6 ;  /* 0x0000000604067836 */ /* 0x000fe20000000000 */
[----:B------:R-:W-:Y:S01]  /*a470*/  R2UR UR7, R7 ;  /* 0x00000000070772ca */ /* 0x000fe200000e0000 */
[----:B------:R-:W-:Y:S01]  /*a480*/  IMAD.MOV.U32 R7, RZ, RZ, 0x40000040 ;  /* 0x40000040ff077424 */ /* 0x000fe200078e00ff */
[----:B------:R-:W-:Y:S02]  /*a490*/  WARPGROUP.DEPBAR.LE gsb0, 0x0 ;  /* 0x00008000000079c5 */ /* 0x000fe40000010000 */
[----:B------:R-:W-:-:S09]  /*a4a0*/  WARPGROUP.ARRIVE ;  /* 0x00000000000079c5 */ /* 0x000fd20000000000 */
        /* <DEDUP_REMOVED lines=12> */
.L_x_7118:
[----:B------:R-:W-:Y:S05]  /*a570*/  BSYNC B0 ;  /* 0x0000000000007941 */ /* 0x000fea0003800000 */
.L_x_6790:
[----:B------:R-:W-:Y:S05]  /*a580*/  @!P0 BRA `(.L_x_6792) ;  /* 0x0000000000048947 */ /* 0x000fea0003800000 */
[----:B------:R-:W-:Y:S01]  /*a590*/  BPT.TRAP 0x1 ;  /* 0x000000040000795c */ /* 0x000fe20000300000 */
.L_x_6792:
[----:B------:R3:W4:Y:S01]  /*a5a0*/  SYNCS.PHASECHK.TRANS64.TRYWAIT P2, [R0+URZ+0x38850], R9 ;  /* 0x03885009000075a7 */ /* 0x000722000804017f */
[----:B------:R-:W-:Y:S05]  /*a5b0*/  @!P0 BRA `(.L_x_6793) ;  /* 0x0000000000048947 */ /* 0x000fea0003800000 */
[----:B------:R-:W-:Y:S01]  /*a5c0*/  BPT.TRAP 0x1 ;  /* 0x000000040000795c */ /* 0x000fe20000300000 */
.L_x_6793:
[----:B------:R-:W5:Y:S02]  /*a5d0*/  S2R R2, SR_TID.X ;  /* 0x0000000000027919 */ /* 0x000f640000002100 */
[----:B-----5:R-:W-:-:S04]  /*a5e0*/  LOP3.LUT R2, R2, 0x7f, RZ, 0xc0, !PT ;  /* 0x0000007f02027812 */ /* 0x020fc800078ec0ff */
[----:B------:R-:W-:Y:S01]  /*a5f0*/  ISETP.NE.AND P1, PT, R2, RZ, PT ;  /* 0x000000ff0200720c */ /* 0x000fe20003f25270 */
[----:B------:R-:W-:-:S05]  /*a600*/  VIADD R2, R18, 0x400 ;  /* 0x0000040012027836 */ /* 0x000fca0000000000 */
[----:B------:R-:W-:Y:S01]  /*a610*/  SHF.R.U32.HI R2, RZ, 0x4, R2 ;  /* 0x00000004ff027819 */ /* 0x000fe20000011602 */
[----:B----4-:R-:W-:Y:S06]  /*a620*/  @P2 BRA `(.L_x_6794) ;  /* 0x0000000000082947 */ /* 0x010fec0003800000 */
[----:B------:R-:W4:Y:S02]  /*a630*/  SYNCS.PHASECHK.TRANS64.TRYWAIT P2, [R0+URZ+0x38850], R9 ;  /* 0x03885009000075a7 */ /* 0x000f24000804017f */
[----:B----4-:R-:W-:Y:S05]  /*a640*/  @!P2 BRA `(.L_x_6795) ;  /* 0x000001cc0054a947 */ /* 0x010fea0003800000 */
.L_x_6794:
[----:B------:R-:W-:Y:S01]  /*a650*/  LOP3.LUT R2, R2, 0x3fff, RZ, 0xc0, !PT ;  /* 0x00003fff02027812 */ /* 0x000fe200078ec0ff */
[----:B------:R-:W-:Y:S05]  /*a660*/  WARPSYNC.ALL ;  /* 0x0000000000007948 */ /* 0x000fea0003800000 */
[----:B------:R-:W-:Y:S01]  /*a670*/  LOP3.LUT R192, R2, 0x10000, RZ, 0xfc, !PT ;  /* 0x0001000002c07812 */ /* 0x000fe200078efcff */
[----:B------:R-:W-:Y:S01]  /*a680*/  VIADD R2, R18, 0x26400 ;  /* 0x0002640012027836 */ /* 0x000fe20000000000 */
[----:B------:R-:W-:-:S03]  /*a690*/  WARPGROUP.ARRIVE ;  /* 0x00000000000079c5 */ /* 0x000fc60000000000 */
[----:B------:R-:W-:-:S03]  /*a6a0*/  IMAD R8, R19, 0x1000, R192 ;  /* 0x0000100013087824 */ /* 0x000fc600078e02c0 */
[----:B------:R-:W5:Y:S01]  /*a6b0*/  S2R R56, SR_TID.X ;  /* 0x0000000000387919 */ /* 0x000f620000002100 */
[----:B01-34-:R-:W-:Y:S01]  /*a6c0*/  IMAD.MOV.U32 R9, RZ, RZ, 0x40000040 ;  /* 0x40000040ff097424 */ /* 0x01bfe200078e00ff */
[----:B------:R-:W-:Y:S01]  /*a6d0*/  SHF.R.U32.HI R2, RZ, 0x4, R2 ;  /* 0x00000004ff027819 */ /* 0x000fe20000011602 */
[----:B--2---:R-:W-:Y:S01]  /*a6e0*/  IMAD.MOV.U32 R3, RZ, RZ, 0x40000040 ;  /* 0x40000040ff037424 */ /* 0x004fe200078e00ff */
        /* <DEDUP_REMOVED lines=11> */
[----:B------:R-:W-:-:S02]  /*a7a0*/  VIADD R20, R2, 0x2 ;  /* 0x0000000202147836 */ /* 0x000fc40000000000 */
[----:B------:R-:W-:Y:S02]  /*a7b0*/  IMAD.MOV.U32 R61, RZ, RZ, 0x40000040 ;  /* 0x40000040ff3d7424 */ /* 0x000fe400078e00ff */
[----:B------:R-:W-:-:S08]  /*a7c0*/  IMAD.MOV.U32 R63, RZ, RZ, 0x40000040 ;  /* 0x40000040ff3f7424 */ /* 0x000fd000078e00ff */
        /* <DEDUP_REMOVED lines=9> */
[----:B-----5:R-:W-:-:S05]  /*a860*/  SHF.R.U32.HI R56, RZ, 0x7, R56 ;  /* 0x00000007ff387819 */ /* 0x020fca0000011638 */
[----:B------:R0:W1:Y:S02]  /*a870*/  SHFL.IDX PT, R9, R56, RZ, 0x1f ;  /* 0x00001fff38097589 */ /* 0x00006400000e0000 */
[----:B0-----:R-:W-:Y:S01]  /*a880*/  VIADD R56, R2, 0x800 ;  /* 0x0000080002387836 */ /* 0x001fe20000000000 */
[----:B-1----:R-:W-:-:S04]  /*a890*/  ISETP.GT.AND P2, PT, R9, 0x7f, PT ;  /* 0x0000007f0900780c */ /* 0x002fc80003f44270 */
[----:B------:R-:W-:Y:S02]  /*a8a0*/  SEL R9, RZ, 0x2, !P2 ;  /* 0x00000002ff097807 */ /* 0x000fe40005000000 */
[C---:B------:R-:W-:Y:S02]  /*a8b0*/  SEL R57, R59.reuse, 0x2, P2 ;  /* 0x000000023b397807 */ /* 0x040fe40001000000 */
[----:B------:R-:W-:Y:S01]  /*a8c0*/  SEL R59, R59, 0x6, !P2 ;  /* 0x000000063b3b7807 */ /* 0x000fe20005000000 */
        /* <DEDUP_REMOVED lines=175> */
[----:B------:R-:W-:Y:S02]  /*b3c0*/  IMAD.MOV.U32 R15, RZ, RZ, 0x40000040 ;  /* 0x40000040ff0f7424 */ /* 0x000fe400078e00ff */
[----:B------:R-:W-:Y:S01]  /*b3d0*/  VIADD R56, R2, 0xe00 ;  /* 0x00000e0002387836 */ /* 0x000fe20000000000 */
[----:B------:R-:W-:-:S02]  /*b3e0*/  WARPGROUP.DEPBAR.LE gsb0, 0x0 ;  /* 0x00008000000079c5 */ /* 0x000fc40000010000 */
[----:B------:R-:W-:-:S07]  /*b3f0*/  WARPGROUP.ARRIVE ;  /* 0x00000000000079c5 */ /* 0x000fce0000000000 */
[----:B------:R-:W-:Y:S01]  /*b400*/  HGMMA.64x64x16.F32.BF16 R24, gdesc[UR4], R24, gsb0 ;  /* 0x00e00000041879f0 */ /* 0x000fe20008001818 */
[----:B------:R-:W-:Y:S01]  /*b410*/  R2UR UR6, R20 ;  /* 0x00000000140672ca */ /* 0x000fe200000e0000 */
[----:B------:R-:W-:Y:S01]  /*b420*/  IMAD.MOV.U32 R20, RZ, RZ, 0xa00 ;  /* 0x00000a00ff147424 */ /* 0x000fe200078e00ff */
[----:B------:R-:W-:Y:S01]  /*b430*/  R2UR UR7, R21 ;  /* 0x00000000150772ca */ /* 0x000fe200000e0000 */
[----:B------:R-:W-:Y:S01]  /*b440*/  IMAD.MOV.U32 R21, RZ, RZ, 0x40000040 ;  /* 0x40000040ff157424 */ /* 0x000fe200078e00ff */
[----:B------:R-:W-:Y:S01]  /*b450*/  R2UR UR4, R14 ;  /* 0x000000000e0472ca */ /* 0x000fe200000e0000 */
[----:B------:R-:W-:Y:S01]  /*b460*/  IMAD.MOV.U32 R14, RZ, RZ, 0x28 ;  /* 0x00000028ff0e7424 */ /* 0x000fe200078e00ff */
[----:B------:R-:W-:Y:S02]  /*b470*/  R2UR UR5, R15 ;  /* 0x000000000f0572ca */ /* 0x000fe400000e0000 */
[----:B------:R-:W-:Y:S02]  /*b480*/  SEL R20, R20, 0x980, P2 ;  /* 0x0000098014147807 */ /* 0x000fe40001000000 */
[----:B------:R-:W-:-:S02]  /*b490*/  SEL R14, R14, 0x26, P2 ;  /* 0x000000260e0e7807 */ /* 0x000fc40001000000 */
[----:B------:R-:W-:Y:S02]  /*b4a0*/  LOP3.LUT R20, R20, 0xa00, RZ, 0xc0, !PT ;  /* 0x00000a0014147812 */ /* 0x000fe400078ec0ff */
[----:B------:R-:W-:-:S04]  /*b4b0*/  LOP3.LUT R15, R14, 0x6, RZ, 0xc0, !PT ;  /* 0x000000060e0f7812 */ /* 0x000fc800078ec0ff */
[CC--:B------:R-:W-:Y:S02]  /*b4c0*/  IADD3 R60, R15.reuse, R20.reuse, R2 ;  /* 0x000000140f3c7210 */ /* 0x0c0fe40007ffe002 */
[----:B------:R-:W-:Y:S01]  /*b4d0*/  IADD3 R14, R15, R20, R8 ;  /* 0x000000140f0e7210 */ /* 0x000fe20007ffe008 */
[----:B------:R-:W-:Y:S02]  /*b4e0*/  IMAD.MOV.U32 R15, RZ, RZ, 0x40000040 ;  /* 0x40000040ff0f7424 */ /* 0x000fe400078e00ff */
[----:B------:R-:W-:-:S04]  /*b4f0*/  VIADD R20, R8, 0xa00 ;  /* 0x00000a0008147836 */ /* 0x000fc80000000000 */
[----:B------:R-:W-:Y:S01]  /*b500*/  IMAD.IADD R62, R9, 0x1, R20 ;  /* 0x00000001093e7824 */ /* 0x000fe200078e0214 */
[----:B------:R-:W-:Y:S02]  /*b510*/  WARPGROUP.DEPBAR.LE gsb0, 0x0 ;  /* 0x00008000000079c5 */ /* 0x000fe40000010000 */
[----:B------:R-:W-:-:S06]  /*b520*/  WARPGROUP.ARRIVE ;  /* 0x00000000000079c5 */ /* 0x000fcc0000000000 */
[----:B------:R-:W-:Y:S01]  /*b530*/  HGMMA.64x64x16.F32.BF16 R24, gdesc[UR4], R24, gsb0 ;  /* 0x00e00000041879f0 */ /* 0x000fe20008001818 */
[----:B------:R-:W-:Y:S02]  /*b540*/  R2UR UR4, R60 ;  /* 0x000000003c0472ca */ /* 0x000fe400000e0000 */
[----:B------:R-:W-:Y:S01]  /*b550*/  R2UR UR5, R61 ;  /* 0x000000003d0572ca */ /* 0x000fe200000e0000 */
[----:B------:R-:W-:Y:S01]  /*b560*/  IMAD.MOV.U32 R61, RZ, RZ, 0x40000040 ;  /* 0x40000040ff3d7424 */ /* 0x000fe200078e00ff */
[----:B------:R-:W-:Y:S01]  /*b570*/  R2UR UR6, R14 ;  /* 0x000000000e0672ca */ /* 0x000fe200000e0000 */
[----:B------:R-:W-:Y:S01]  /*b580*/  VIADD R14, R2, 0xa00 ;  /* 0x00000a00020e7836 */ /* 0x000fe20000000000 */
[----:B------:R-:W-:Y:S01]  /*b590*/  R2UR UR7, R15 ;  /* 0x000000000f0772ca */ /* 0x000fe200000e0000 */
[----:B------:R-:W-:Y:S02]  /*b5a0*/  IMAD.MOV.U32 R15, RZ, RZ, 0x40000040 ;  /* 0x40000040ff0f7424 */ /* 0x000fe400078e00ff */
[----:B------:R-:W-:Y:S01]  /*b5b0*/  IMAD.IADD R60, R9, 0x1, R14 ;  /* 0x00000001093c7824 */ /* 0x000fe200078e020e */
[----:B------:R-:W-:-:S02]  /*b5c0*/  WARPGROUP.DEPBAR.LE gsb0, 0x0 ;  /* 0x00008000000079c5 */ /* 0x000fc40000010000 */
[----:B------:R-:W-:-:S07]  /*b5d0*/  WARPGROUP.ARRIVE ;  /* 0x00000000000079c5 */ /* 0x000fce0000000000 */
        /* <DEDUP_REMOVED lines=88> */
[----:B------:R-:W-:Y:S01]  /*bb60*/  VIADD R20, R8, 0xe00 ;  /* 0x00000e0008147836 */ /* 0x000fe20000000000 */
        /* <DEDUP_REMOVED lines=25> */
[----:B------:R-:W-:Y:S01]  /*bd00*/  IMAD.IADD R20, R59, 0x1, R20 ;  /* 0x000000013b147824 */ /* 0x000fe200078e0214 */
[----:B------:R-:W-:-:S02]  /*bd10*/  WARPGROUP.DEPBAR.LE gsb0, 0x0 ;  /* 0x00008000000079c5 */ /* 0x000fc40000010000 */
[----:B------:R-:W-:-:S07]  /*bd20*/  WARPGROUP.ARRIVE ;  /* 0x00000000000079c5 */ /* 0x000fce0000000000 */
[----:B------:R-:W-:Y:S01]  /*bd30*/  HGMMA.64x64x16.F32.BF16 R24, gdesc[UR4], R24, gsb0 ;  /* 0x00e00000041879f0 */ /* 0x000fe20008001818 */
[----:B------:R-:W-:Y:S02]  /*bd40*/  R2UR UR6, R60 ;  /* 0x000000003c0672ca */ /* 0x000fe400000e0000 */
[----:B------:R-:W-:Y:S02]  /*bd50*/  R2UR UR7, R61 ;  /* 0x000000003d0772ca */ /* 0x000fe400000e0000 */
[----:B------:R-:W-:Y:S01]  /*bd60*/  R2UR UR4, R14 ;  /* 0x000000000e0472ca */ /* 0x000fe200000e0000 */
[----:B------:R-:W-:Y:S01]  /*bd70*/  IMAD.IADD R14, R59, 0x1, R56 ;  /* 0x000000013b0e7824 */ /* 0x000fe200078e0238 */
[----:B------:R-:W-:Y:S01]  /*bd80*/  R2UR UR5, R15 ;  /* 0x000000000f0572ca */ /* 0x000fe200000e0000 */
[----:B------:R-:W-:Y:S01]  /*bd90*/  IMAD.MOV.U32 R15, RZ, RZ, 0x40000040 ;  /* 0x40000040ff0f7424 */ /* 0x000fe200078e00ff */
[----:B------:R-:W-:-:S04]  /*bda0*/  LEA R56, R168, 0xffffffc0, 0x6 ;  /* 0xffffffc0a8387811 */ /* 0x000fc800078e30ff */
[----:B------:R-:W-:Y:S01]  /*bdb0*/  IADD3 R57, -R185, R184, -R56 ;  /* 0x000000b8b9397210 */ /* 0x000fe20007ffe938 */
[----:B------:R-:W-:Y:S02]  /*bdc0*/  WARPGROUP.DEPBAR.LE gsb0, 0x0 ;  /* 0x00008000000079c5 */ /* 0x000fe40000010000 */
[----:B------:R-:W-:-:S06]  /*bdd0*/  WARPGROUP.ARRIVE ;  /* 0x00000000000079c5 */ /* 0x000fcc0000000000 */
[----:B------:R-:W-:Y:S01]  /*bde0*/  HGMMA.64x64x16.F32.BF16 R24, gdesc[UR4], R24, gsb0 ;  /* 0x00e00000041879f0 */ /* 0x000fe20008001818 */
[----:B------:R-:W-:Y:S02]  /*bdf0*/  R2UR UR6, R20 ;  /* 0x00000000140672ca */ /* 0x000fe400000e0000 */
[----:B------:R-:W-:Y:S01]  /*be00*/  R2UR UR7, R21 ;  /* 0x00000000150772ca */ /* 0x000fe200000e0000 */
[----:B------:R-:W-:Y:S01]  /*be10*/  IMAD.MOV.U32 R21, RZ, RZ, 0x40000040 ;  /* 0x40000040ff157424 */ /* 0x000fe200078e00ff */
[----:B------:R-:W-:Y:S01]  /*be20*/  R2UR UR4, R14 ;  /* 0x000000000e0472ca */ /* 0x000fe200000e0000 */
[----:B------:R-:W-:Y:S01]  /*be30*/  IMAD.MOV.U32 R14, RZ, RZ, 0x1000 ;  /* 0x00001000ff0e7424 */ /* 0x000fe200078e00ff */
[----:B------:R-:W-:Y:S02]  /*be40*/  R2UR UR5, R15 ;  /* 0x000000000f0572ca */ /* 0x000fe400000e0000 */
[----:B------:R-:W0:Y:S02]  /*be50*/  LDC R15, c[0x0][0x448] ;  /* 0x00011200ff0f7b82 */ /* 0x000e240000000800 */
[----:B------:R-:W-:-:S04]  /*be60*/  SEL R14, R14, 0xf80, P2 ;  /* 0x00000f800e0e7807 */ /* 0x000fc80001000000 */
[----:B------:R-:W-:-:S04]  /*be70*/  LOP3.LUT R14, R14, 0x1e00, RZ, 0xc0, !PT ;  /* 0x00001e000e0e7812 */ /* 0x000fc800078ec0ff */
[CC--:B------:R-:W-:Y:S02]  /*be80*/  IADD3 R20, R9.reuse, R14.reuse, R2 ;  /* 0x0000000e09147210 */ /* 0x0c0fe40007ffe002 */
[----:B------:R-:W-:Y:S01]  /*be90*/  IADD3 R8, R9, R14, R8 ;  /* 0x0000000e09087210 */ /* 0x000fe20007ffe008 */
[----:B------:R-:W-:Y:S01]  /*bea0*/  IMAD.MOV.U32 R9, RZ, RZ, 0x40000040 ;  /* 0x40000040ff097424 */ /* 0x000fe200078e00ff */
[----:B0-----:R-:W-:-:S13]  /*beb0*/  ISETP.NE.AND P2, PT, R15, 0x1, PT ;  /* 0x000000010f00780c */ /* 0x001fda0003f45270 */
[----:B------:R-:W0:Y:S01]  /*bec0*/  @P2 LDC R15, c[0x0][0x450] ;  /* 0x00011400ff0f2b82 */ /* 0x000e220000000800 */
[----:B------:R-:W-:Y:S02]  /*bed0*/  WARPGROUP.DEPBAR.LE gsb0, 0x0 ;  /* 0x00008000000079c5 */ /* 0x000fe40000010000 */
[----:B------:R-:W-:-:S06]  /*bee0*/  WARPGROUP.ARRIVE ;  /* 0x00000000000079c5 */ /* 0x000fcc0000000000 */
[----:B------:R-:W-:Y:S01]  /*bef0*/  HGMMA.64x64x16.F32.BF16 R24, gdesc[UR4], R24, gsb0 ;  /* 0x00e00000041879f0 */ /* 0x000fe20008001818 */
[----:B------:R-:W-:Y:S02]  /*bf00*/  R2UR UR4, R20 ;  /* 0x00000000140472ca */ /* 0x000fe400000e0000 */
[----:B------:R-:W-:Y:S02]  /*bf10*/  R2UR UR5, R21 ;  /* 0x00000000150572ca */ /* 0x000fe400000e0000 */
[----:B------:R-:W-:Y:S01]  /*bf20*/  R2UR UR6, R8 ;  /* 0x00000000080672ca */ /* 0x000fe200000e0000 */
[----:B------:R-:W-:Y:S01]  /*bf30*/  IMAD.IADD R8, R214, 0x1, R195 ;  /* 0x00000001d6087824 */ /* 0x000fe200078e02c3 */
[----:B------:R-:W-:Y:S02]  /*bf40*/  R2UR UR7, R9 ;  /* 0x00000000090772ca */ /* 0x000fe400000e0000 */
[----:B------:R-:W1:Y:S02]  /*bf50*/  @P2 LDC R9, c[0x0][0x44c] ;  /* 0x00011300ff092b82 */ /* 0x000e640000000800 */
[----:B-1----:R-:W-:-:S04]  /*bf60*/  @P2 IMAD.HI.U32 R14, R8, R9, RZ ;  /* 0x00000009080e2227 */ /* 0x002fc800078e00ff */
[----:B------:R-:W-:Y:S01]  /*bf70*/  IMAD.MOV.U32 R9, RZ, RZ, R8 ;  /* 0x000000ffff097224 */ /* 0x000fe200078e0008 */
[----:B0-----:R-:W-:Y:S01]  /*bf80*/  @P2 SHF.R.U32.HI R9, RZ, R15, R14 ;  /* 0x0000000fff092219 */ /* 0x001fe2000001160e */
[----:B------:R-:W-:Y:S02]  /*bf90*/  @!P1 VIADD R8, R0, 0x38840 ;  /* 0x0003884000089836 */ /* 0x000fe40000000000 */
[----:B------:R-:W-:Y:S02]  /*bfa0*/  IMAD.MOV.U32 R15, RZ, RZ, -0x40 ;  /* 0xffffffc0ff0f7424 */ /* 0x000fe400078e00ff */
[----:B------:R-:W0:Y:S01]  /*bfb0*/  SHFL.IDX PT, R20, R9, RZ, 0x1c1f ;  /* 0x001c1fff09147589 */ /* 0x000e2200000e0000 */
[----:B------:R-:W-:Y:S01]  /*bfc0*/  @!P1 PRMT R8, RZ, 0x654, R8 ;  /* 0x00000654ff089816 */ /* 0x000fe20000000008 */
[----:B------:R-:W-:-:S04]  /*bfd0*/  IMAD R14, R168, R15, 0x41 ;  /* 0x00000041a80e7424 */ /* 0x000fc800078e020f */
[----:B------:R-:W-:Y:S01]  /*bfe0*/  VIADD R60, R14, 0xffffffff ;  /* 0xffffffff0e3c7836 */ /* 0x000fe20000000000 */
[----:B------:R-:W-:Y:S02]  /*bff0*/  WARPGROUP.DEPBAR.LE gsb0, 0x0 ;  /* 0x00008000000079c5 */ /* 0x000fe40000010000 */
[----:B------:R-:W-:-:S06]  /*c000*/  WARPGROUP.ARRIVE ;  /* 0x00000000000079c5 */ /* 0x000fcc0000000000 */
[----:B------:R-:W-:Y:S01]  /*c010*/  HGMMA.64x64x16.F32.BF16 R24, gdesc[UR4], R24, gsb0 ;  /* 0x00e00000041879f0 */ /* 0x000fe20008001818 */
[----:B------:R-:W-:Y:S01]  /*c020*/  ULDC.64 UR4, c[0x0][0xad8] ;  /* 0x0002b60000047ab9 */ /* 0x000fe20000000a00 */
[----:B------:R-:W-:Y:S01]  /*c030*/  ULDC UR6, c[0x0][0xad4] ;  /* 0x0002b50000067ab9 */ /* 0x000fe20000000800 */
[----:B------:R-:W-:Y:S01]  /*c040*/  UISETP.GE.AND UP0, UPT, UR5, 0x1, UPT ;  /* 0x000000010500788c */ /* 0x000fe2000bf06270 */
[----:B------:R-:W-:-:S03]  /*c050*/  IMAD.U32 R21, RZ, RZ, UR6 ;  /* 0x00000006ff157e24 */ /* 0x000fc6000f8e00ff */
[----:B------:R-:W-:Y:S02]  /*c060*/  UP2UR UR48, UPR, URZ, 0x1 ;  /* 0x000000013f307883 */ /* 0x000fe40008000000 */
[----:B------:R-:W-:Y:S02]  /*c070*/  PLOP3.LUT P3, PT, PT, PT, UP0, 0x40, 0x0 ;  /* 0x000000000000781c */ /* 0x000fe40003f6e808 */
[----:B------:R-:W-:Y:S01]  /*c080*/  LOP3.LUT R15, RZ, R21, RZ, 0x33, !PT ;  /* 0x00000015ff0f7212 */ /* 0x000fe200078e33ff */
[----:B------:R-:W-:Y:S02]  /*c090*/  WARPGROUP.DEPBAR.LE gsb0, 0x0 ;  /* 0x00008000000079c5 */ /* 0x000fe40000010000 */
[----:B------:R1:W-:Y:S02]  /*c0a0*/  @!P1 SYNCS.ARRIVE.TRANS64.RED.A1T0 RZ, [R8+URZ], RZ ;  /* 0x000000ff08ff99a7 */ /* 0x0003e4000810043f */
[----:B-1----:R-:W-:-:S05]  /*c0b0*/  IADD3 R8, -R185, R14, R184 ;  /* 0x0000000eb9087210 */ /* 0x002fca0007ffe1b8 */
[----:B------:R-:W-:-:S04]  /*c0c0*/  IMAD.IADD R8, R8, 0x1, -R23 ;  /* 0x0000000108087824 */ /* 0x000fc800078e0a17 */
[C---:B------:R-:W-:Y:S02]  /*c0d0*/  VIADD R58, R8.reuse, UR4 ;  /* 0x00000004083a7c36 */ /* 0x040fe40008000000 */
[----:B------:R-:W-:-:S03]  /*c0e0*/  IMAD.IADD R59, R8, 0x1, R15 ;  /* 0x00000001083b7824 */ /* 0x000fc600078e020f */
        /* <DEDUP_REMOVED lines=15> */
.L_x_6798:
[----:B------:R-:W-:-:S06]  /*c1e0*/  UISETP.NE.AND UP0, UPT, UR5, 0x1, UPT ;  /* 0x000000010500788c */ /* 0x000fcc000bf05270 */
[----:B------:R-:W-:-:S05]  /*c1f0*/  PLOP3.LUT P3, PT, PT, PT, UP0, 0x80, 0x0 ;  /* 0x000000000000781c */ /* 0x000fca0003f6f008 */
[----:B------:R-:W-:-:S08]  /*c200*/  @UP0 ULDC.64 UR6, c[0x0][0xae0] ;  /* 0x0002b80000060ab9 */ /* 0x000fd00000000a00 */
[----:B------:R-:W-:-:S05]  /*c210*/  @P3 IMAD.HI.U32 R20, R15, UR6, RZ ;  /* 0x000000060f143c27 */ /* 0x000fca000f8e00ff */
[----:B------:R-:W-:-:S07]  /*c220*/  @P3 SHF.R.U32.HI R15, RZ, UR7, R20 ;  /* 0x00000007ff0f3c19 */ /* 0x000fce0008011614 */
.L_x_6799:
[----:B------:R-:W-:Y:S05]  /*c230*/  BSYNC B0 ;  /* 0x0000000000007941 */ /* 0x000fea0003800000 */
.L_x_6797:
[----:B------:R-:W-:-:S04]  /*c240*/  IMAD R20, R15, UR5, -R56 ;  /* 0x000000050f147c24 */ /* 0x000fc8000f8e0a38 */
[----:B------:R-:W-:-:S05]  /*c250*/  IMAD.IADD R15, R20, 0x1, -R185 ;  /* 0x00000001140f7824 */ /* 0x000fca00078e0ab9 */
[----:B------:R-:W-:Y:S02]  /*c260*/  VIMNMX R14, R14, R15, !PT ;  /* 0x0000000f0e0e7248 */ /* 0x000fe40007fe0100 */
[----:B------:R-:W-:-:S07]  /*c270*/  VIADDMNMX R8, R15, UR5, R8, PT ;  /* 0x000000050f087c46 */ /* 0x000fce000b800108 */
.L_x_6796:
[C---:B------:R-:W-:Y:S01]  /*c280*/  ISETP.GE.AND P3, PT, R60.reuse, 0x2, PT ;  /* 0x000000023c00780c */ /* 0x040fe20003f66270 */
[----:B------:R-:W-:Y:S01]  /*c290*/  UISETP.NE.AND UP0, UPT, UR48, URZ, UPT ;  /* 0x0000003f3000728c */ /* 0x000fe2000bf05270 */
[----:B------:R-:W-:Y:S02]  /*c2a0*/  ISETP.GE.AND P4, PT, R60, 0x9, PT ;  /* 0x000000093c00780c */ /* 0x000fe40003f86270 */
        /* <DEDUP_REMOVED lines=93> */
.L_x_6802:
[----:B------:R-:W-:-:S06]  /*c880*/  UISETP.NE.AND UP0, UPT, UR5, 0x1, UPT ;  /* 0x000000010500788c */ /* 0x000fcc000bf05270 */
[----:B------:R-:W-:-:S05]  /*c890*/  PLOP3.LUT P6, PT, PT, PT, UP0, 0x80, 0x0 ;  /* 0x000000000000781c */ /* 0x000fca0003fcf008 */
[----:B------:R-:W-:-:S08]  /*c8a0*/  @UP0 ULDC.64 UR6, c[0x0][0xae0] ;  /* 0x0002b80000060ab9 */ /* 0x000fd00000000a00 */
[----:B------:R-:W-:Y:S01]  /*c8b0*/  @P6 IMAD.HI.U32 R14, R9, UR6, RZ ;  /* 0x00000006090e6c27 */ /* 0x000fe2000f8e00ff */
[----:B------:R-:W-:-:S13]  /*c8c0*/  PLOP3.LUT P6, PT, PT, PT, UP0, 0x80, 0x0 ;  /* 0x000000000000781c */ /* 0x000fda0003fcf008 */
[----:B------:R-:W-:-:S07]  /*c8d0*/  @P6 SHF.R.U32.HI R9, RZ, UR7, R14 ;  /* 0x00000007ff096c19 */ /* 0x000fce000801160e */
.L_x_6803:
[----:B------:R-:W-:Y:S05]  /*c8e0*/  BSYNC B0 ;  /* 0x0000000000007941 */ /* 0x000fea0003800000 */
.L_x_6801:
[----:B------:R-:W-:-:S04]  /*c8f0*/  IMAD R14, R9, UR5, -R56 ;  /* 0x00000005090e7c24 */ /* 0x000fc8000f8e0a38 */
[----:B------:R-:W-:-:S05]  /*c900*/  IMAD.IADD R14, R14, 0x1, -R185 ;  /* 0x000000010e0e7824 */ /* 0x000fca00078e0ab9 */
[----:B------:R-:W-:Y:S02]  /*c910*/  VIMNMX R15, R15, R14, !PT ;  /* 0x0000000e0f0f7248 */ /* 0x000fe40007fe0100 */
[----:B------:R-:W-:-:S07]  /*c920*/  VIADDMNMX R8, R14, UR5, R8, PT ;  /* 0x000000050e087c46 */ /* 0x000fce000b800108 */
.L_x_6800:
[C---:B------:R-:W-:Y:S01]  /*c930*/  ISETP.GT.AND P3, PT, R15.reuse, 0x1, !P3 ;  /* 0x000000010f00780c */ /* 0x040fe20005f64270 */
[----:B------:R-:W-:Y:S01]  /*c940*/  ULDC UR6, c[0x0][0xa80] ;  /* 0x0002a00000067ab9 */ /* 0x000fe20000000800 */
[----:B------:R-:W-:Y:S01]  /*c950*/  ISETP.GT.AND P4, PT, R15, 0x8, !P4 ;  /* 0x000000080f00780c */ /* 0x000fe20006784270 */
[----:B------:R-:W-:Y:S01]  /*c960*/  IMAD.U32 R14, RZ, RZ, UR6 ;  /* 0x00000006ff0e7e24 */ /* 0x000fe2000f8e00ff */
[----:B------:R-:W-:Y:S01]  /*c970*/  BAR.SYNC.DEFER_BLOCKING 0xf, 0x100 ;  /* 0x03c4000000007b1d */ /* 0x000fe20000010000 */
[C---:B------:R-:W-:Y:S01]  /*c980*/  ISETP.LT.OR P3, PT, R8.reuse, 0x2, P3 ;  /* 0x000000020800780c */ /* 0x040fe20001f61670 */
[----:B------:R-:W-:Y:S01]  /*c990*/  UISETP.NE.AND UP0, UPT, UR48, URZ, UPT ;  /* 0x0000003f3000728c */ /* 0x000fe2000bf05270 */
[----:B------:R-:W-:Y:S01]  /*c9a0*/  ISETP.LT.OR P4, PT, R8, 0x9, P4 ;  /* 0x000000090800780c */ /* 0x000fe20002781670 */
[----:B------:R-:W-:Y:S01]  /*c9b0*/  @!P1 VIADD R0, R0, 0x38860 ;  /* 0x0003886000009836 */ /* 0x000fe20000000000 */
        /* <DEDUP_REMOVED lines=37> */
[----:B------:R-:W-:-:S02]  /*cc10*/  ISETP.NE.AND P6, PT, R20, RZ, PT ;  /* 0x000000ff1400720c */ /* 0x000fc40003fc5270 */
[C---:B------:R-:W-:Y:S02]  /*cc20*/  ISETP.GT.AND P3, PT, R15.reuse, 0x20, !P3 ;  /* 0x000000200f00780c */ /* 0x040fe40005f64270 */
[----:B------:R-:W-:Y:S02]  /*cc30*/  FMNMX.FTZ R9, R52, R9, !PT ;  /* 0x0000000934097209 */ /* 0x000fe40007810000 */
[----:B------:R-:W-:Y:S02]  /*cc40*/  ISETP.LT.OR P3, PT, R8, 0x21, P3 ;  /* 0x000000210800780c */ /* 0x000fe40001f61670 */
[----:B------:R-:W-:Y:S02]  /*cc50*/  ISETP.GT.AND P5, PT, R15, 0x38, !P5 ;  /* 0x000000380f00780c */ /* 0x000fe40006fa4270 */
[----:B------:R-:W-:Y:S02]  /*cc60*/  FSEL R41, R42, -INF , !P3 ;  /* 0xff8000002a297808 */ /* 0x000fe40005800000 */
[----:B------:R-:W-:-:S02]  /*cc70*/  ISETP.NE.AND P3, PT, R71, RZ, PT ;  /* 0x000000ff4700720c */ /* 0x000fc40003f65270 */
[----:B------:R-:W-:Y:S02]  /*cc80*/  ISETP.LT.OR P5, PT, R8, 0x39, P5 ;  /* 0x000000390800780c */ /* 0x000fe40002fa1670 */
[----:B------:R-:W-:Y:S02]  /*cc90*/  ISETP.GT.AND P3, PT, R15, 0x21, !P3 ;  /* 0x000000210f00780c */ /* 0x000fe40005f64270 */
[----:B------:R-:W-:Y:S02]  /*cca0*/  FSEL R53, R54, -INF , !P5 ;  /* 0xff80000036357808 */ /* 0x000fe40006800000 */
[----:B------:R-:W-:Y:S02]  /*ccb0*/  ISETP.LT.OR P3, PT, R8, 0x22, P3 ;  /* 0x000000220800780c */ /* 0x000fe40001f61670 */
[----:B------:R-:W-:Y:S02]  /*ccc0*/  @!P1 PRMT R0, RZ, 0x654, R0 ;  /* 0x00000654ff009816 */ /* 0x000fe40000000000 */
[----:B------:R-:W-:-:S02]  /*ccd0*/  FSEL R43, R43, -INF , !P3 ;  /* 0xff8000002b2b7808 */ /* 0x000fc40005800000 */
[----:B------:R-:W-:-:S04]  /*cce0*/  ISETP.NE.AND P3, PT, R73, RZ, PT ;  /* 0x000000ff4900720c */ /* 0x000fc80003f65270 */
        /* <DEDUP_REMOVED lines=9> */
[----:B------:R-:W-:Y:S02]  /*cd80*/  ISETP.NE.AND P6, PT, R24, RZ, PT ;  /* 0x000000ff1800720c */ /* 0x000fe40003fc5270 */
[----:B------:R-:W-:Y:S02]  /*cd90*/  FMNMX.FTZ R24, R60, R9, !PT ;  /* 0x000000093c187209 */ /* 0x000fe40007810000 */
[C---:B------:R-:W-:Y:S02]  /*cda0*/  ISETP.LT.OR P3, PT, R8.reuse, 0x1, P3 ;  /* 0x000000010800780c */ /* 0x040fe40001f61670 */
[----:B------:R-:W-:Y:S01]  /*cdb0*/  ISETP.LT.OR P4, PT, R8, 0x32, P4 ;  /* 0x000000320800780c */ /* 0x000fe20002781670 */
[----:B------:R-:W0:Y:S01]  /*cdc0*/  SHFL.BFLY PT, R9, R24, 0x2, 0x1f ;  /* 0x0c401f0018097f89 */ /* 0x000e2200000e0000 */
[----:B------:R-:W-:-:S02]  /*cdd0*/  FSEL R25, R26, -INF , !P3 ;  /* 0xff8000001a197808 */ /* 0x000fc40005800000 */
[----:B------:R-:W-:Y:S02]  /*cde0*/  ISETP.GT.AND P6, PT, R15, 0x39, !P6 ;  /* 0x000000390f00780c */ /* 0x000fe400077c4270 */
[----:B------:R-:W-:Y:S02]  /*cdf0*/  FSEL R51, R51, -INF , !P4 ;  /* 0xff80000033337808 */ /* 0x000fe40006000000 */
[----:B------:R-:W-:-:S04]  /*ce00*/  ISETP.LT.OR P6, PT, R8, 0x3a, P6 ;  /* 0x0000003a0800780c */ /* 0x000fc800037c1670 */
[----:B------:R-:W-:Y:S02]  /*ce10*/  FSEL R55, R55, -INF , !P6 ;  /* 0xff80000037377808 */ /* 0x000fe40007000000 */
[----:B0-----:R-:W-:-:S05]  /*ce20*/  FMNMX.FTZ R26, R24, R9, !PT ;  /* 0x00000009181a7209 */ /* 0x001fca0007810000 */
[----:B------:R-:W0:Y:S02]  /*ce30*/  SHFL.BFLY PT, R9, R26, 0x1, 0x1f ;  /* 0x0c201f001a097f89 */ /* 0x000e2400000e0000 */
[----:B0-----:R-:W-:-:S04]  /*ce40*/  FMNMX.FTZ R9, R26, R9, !PT ;  /* 0x000000091a097209 */ /* 0x001fc80007810000 */
[C---:B------:R-:W-:Y:S01]  /*ce50*/  FSETP.NEU.FTZ.AND P3, PT, R9.reuse, -INF , PT ;  /* 0xff8000000900780b */ /* 0x040fe20003f7d000 */
[----:B------:R-:W-:-:S05]  /*ce60*/  FMUL.FTZ R20, R9, R14 ;  /* 0x0000000e09147220 */ /* 0x000fca0000410000 */
[----:B------:R-:W-:Y:S02]  /*ce70*/  FSEL R59, R20, RZ, P3 ;  /* 0x000000ff143b7208 */ /* 0x000fe40001800000 */
[----:B------:R-:W-:Y:S02]  /*ce80*/  FMNMX.FTZ R20, R25, R27, !PT ;  /* 0x0000001b19147209 */ /* 0x000fe40007810000 */
[----:B------:R-:W-:Y:S01]  /*ce90*/  ISETP.NE.AND P3, PT, R75, RZ, PT ;  /* 0x000000ff4b00720c */ /* 0x000fe20003f65270 */
[--C-:B------:R-:W-:Y:S01]  /*cea0*/  FFMA.FTZ R24, R62, R14, -R59.reuse ;  /* 0x0000000e3e187223 */ /* 0x100fe2000001083b */
[----:B------:R-:W-:Y:S01]  /*ceb0*/  FMNMX.FTZ R20, R29, R20, !PT ;  /* 0x000000141d147209 */ /* 0x000fe20007810000 */
[-CC-:B------:R-:W-:Y:S01]  /*cec0*/  FFMA.FTZ R26, R66, R14.reuse, -R59.reuse ;  /* 0x0000000e421a7223 */ /* 0x180fe2000001083b */
[----:B------:R-:W-:Y:S01]  /*ced0*/  ISETP.GT.AND P3, PT, R15, 0x30, !P3 ;  /* 0x000000300f00780c */ /* 0x000fe20005f64270 */
[--C-:B------:R-:W-:Y:S01]  /*cee0*/  FFMA.FTZ R15, R28, R14, -R59.reuse ;  /* 0x0000000e1c0f7223 */ /* 0x100fe2000001083b */
[----:B------:R-:W-:Y:S01]  /*cef0*/  FMNMX.FTZ R20, R31, R20, !PT ;  /* 0x000000141f147209 */ /* 0x000fe20007810000 */
[----:B------:R0:W-:Y:S01]  /*cf00*/  MUFU.EX2 R61, R24 ;  /* 0x00000018003d7308 */ /* 0x0001e20000000800 */
[----:B------:R-:W-:Y:S01]  /*cf10*/  ISETP.LT.OR P3, PT, R8, 0x31, P3 ;  /* 0x000000310800780c */ /* 0x000fe20001f61670 */
[--C-:B------:R-:W-:Y:S01]  /*cf20*/  FFMA.FTZ R8, R64, R14, -R59.reuse ;  /* 0x0000000e40087223 */ /* 0x100fe2000001083b */
[----:B------:R-:W-:Y:S01]  /*cf30*/  FMNMX.FTZ R20, R33, R20, !PT ;  /* 0x0000001421147209 */ /* 0x000fe20007810000 */
[-CC-:B------:R-:W-:Y:S01]  /*cf40*/  FFMA.FTZ R28, R32, R14.reuse, -R59.reuse ;  /* 0x0000000e201c7223 */ /* 0x180fe2000001083b */
[----:B------:R-:W-:Y:S01]  /*cf50*/  FSEL R49, R50, -INF , !P3 ;  /* 0xff80000032317808 */ /* 0x000fe20005800000 */
[--C-:B------:R-:W-:Y:S01]  /*cf60*/  FFMA.FTZ R32, R70, R14, -R59.reuse ;  /* 0x0000000e46207223 */ /* 0x100fe2000001083b */
[----:B------:R-:W-:Y:S01]  /*cf70*/  FMNMX.FTZ R20, R35, R20, !PT ;  /* 0x0000001423147209 */ /* 0x000fe20007810000 */
[----:B------:R1:W-:Y:S01]  /*cf80*/  MUFU.EX2 R164, R15 ;  /* 0x0000000f00a47308 */ /* 0x0003e20000000800 */
[-CC-:B0-----:R-:W-:Y:S01]  /*cf90*/  FFMA.FTZ R24, R68, R14.reuse, -R59.reuse ;  /* 0x0000000e44187223 */ /* 0x181fe2000001083b */
        /* <DEDUP_REMOVED lines=22> */
[----:B------:R0:W-:Y:S04]  /*d100*/  MUFU.EX2 R65, R24 ;  /* 0x0000001800417308 */ /* 0x0001e80000000800 */
[----:B-1----:R-:W1:Y:S04]  /*d110*/  SHFL.BFLY PT, R15, R20, 0x2, 0x1f ;  /* 0x0c401f00140f7f89 */ /* 0x002e6800000e0000 */
[----:B------:R-:W2:Y:S01]  /*d120*/  MUFU.EX2 R30, R30 ;  /* 0x0000001e001e7308 */ /* 0x000ea20000000800 */
[----:B0-----:R-:W-:-:S04]  /*d130*/  IMAD R24, R19, 0x1000, R193 ;  /* 0x0000100013187824 */ /* 0x001fc800078e02c1 */
[C---:B------:R-:W-:Y:S01]  /*d140*/  VIADD R26, R24.reuse, 0x80 ;  /* 0x00000080181a7836 */ /* 0x040fe20000000000 */
[C---:B------:R-:W-:Y:S01]  /*d150*/  R2UR UR6, R24.reuse ;  /* 0x00000000180672ca */ /* 0x040fe200000e0000 */
[C---:B------:R-:W-:Y:S01]  /*d160*/  VIADD R28, R24.reuse, 0x100 ;  /* 0x00000100181c7836 */ /* 0x040fe20000000000 */
[----:B------:R-:W-:Y:S01]  /*d170*/  MUFU.EX2 R34, R34 ;  /* 0x0000002200227308 */ /* 0x000fe20000000800 */
[----:B------:R-:W-:Y:S01]  /*d180*/  VIADD R24, R24, 0x180 ;  /* 0x0000018018187836 */ /* 0x000fe20000000000 */
[----:B------:R-:W-:Y:S02]  /*d190*/  R2UR UR10, R26 ;  /* 0x000000001a0a72ca */ /* 0x000fe400000e0000 */
[----:B------:R-:W-:Y:S02]  /*d1a0*/  R2UR UR14, R28 ;  /* 0x000000001c0e72ca */ /* 0x000fe400000e0000 */
[----:B------:R-:W-:Y:S02]  /*d1b0*/  R2UR UR18, R24 ;  /* 0x00000000181272ca */ /* 0x000fe400000e0000 */
[----:B------:R-:W-:Y:S01]  /*d1c0*/  MUFU.EX2 R170, R170 ;  /* 0x000000aa00aa7308 */ /* 0x000fe20000000800 */
[----:B--2---:R-:W-:-:S02]  /*d1d0*/  F2FP.BF16.F32.PACK_AB R162, R67, R30 ;  /* 0x0000001e43a2723e */ /* 0x004fc400000010ff */
[----:B-1----:R-:W-:Y:S01]  /*d1e0*/  FMNMX.FTZ R8, R20, R15, !PT ;  /* 0x0000000f14087209 */ /* 0x002fe20007810000 */
[----:B------:R-:W-:-:S04]  /*d1f0*/  FFMA.FTZ R15, R72, R14, -R59 ;  /* 0x0000000e480f7223 */ /* 0x000fc8000001083b */
[----:B------:R-:W0:Y:S01]  /*d200*/  MUFU.EX2 R171, R171 ;  /* 0x000000ab00ab7308 */ /* 0x000e220000000800 */
[----:B------:R-:W1:Y:S07]  /*d210*/  SHFL.BFLY PT, R57, R8, 0x1, 0x1f ;  /* 0x0c201f0008397f89 */ /* 0x000e6e00000e0000 */
[----:B------:R-:W2:Y:S08]  /*d220*/  MUFU.EX2 R15, R15 ;  /* 0x0000000f000f7308 */ /* 0x000eb00000000800 */
[----:B------:R-:W-:Y:S01]  /*d230*/  MUFU.EX2 R172, R172 ;  /* 0x000000ac00ac7308 */ /* 0x000fe20000000800 */
[----:B0-----:R-:W-:-:S07]  /*d240*/  F2FP.BF16.F32.PACK_AB R158, R171, R170 ;  /* 0x000000aaab9e723e */ /* 0x001fce00000010ff */
[----:B------:R-:W0:Y:S01]  /*d250*/  MUFU.EX2 R173, R173 ;  /* 0x000000ad00ad7308 */ /* 0x000e220000000800 */
[----:B-1----:R-:W-:Y:S02]  /*d260*/  FMNMX.FTZ R20, R8, R57, !PT ;  /* 0x0000003908147209 */ /* 0x002fe40007810000 */
[----:B--2---:R-:W-:Y:S02]  /*d270*/  F2FP.BF16.F32.PACK_AB R156, R15, R34 ;  /* 0x000000220f9c723e */ /* 0x004fe400000010ff */
[C---:B------:R-:W-:Y:S01]  /*d280*/  FSETP.NEU.FTZ.AND P3, PT, R20.reuse, -INF , PT ;  /* 0xff8000001400780b */ /* 0x040fe20003f7d000 */
[----:B------:R-:W-:Y:S02]  /*d290*/  FMUL.FTZ R8, R20, R14 ;  /* 0x0000000e14087220 */ /* 0x000fe40000410000 */
[----:B------:R-:W-:Y:S03]  /*d2a0*/  MUFU.EX2 R174, R174 ;  /* 0x000000ae00ae7308 */ /* 0x000fe60000000800 */
[----:B------:R-:W-:-:S02]  /*d2b0*/  FSEL R8, R8, RZ, P3 ;  /* 0x000000ff08087208 */ /* 0x000fc40001800000 */
        /* <DEDUP_REMOVED lines=13> */
[----:B------:R2:W3:Y:S01]  /*d390*/  MUFU.EX2 R32, R27 ;  /* 0x0000001b00207308 */ /* 0x0004e20000000800 */
[-CC-:B------:R-:W-:Y:S01]  /*d3a0*/  FFMA.FTZ R180, R47, R14.reuse, -R8.reuse ;  /* 0x0000000e2fb47223 */ /* 0x180fe20000010808 */
[-CC-:B------:R-:W-:Y:S01]  /*d3b0*/  FFMA.FTZ R181, R49, R14.reuse, -R8.reuse ;  /* 0x0000000e31b57223 */ /* 0x180fe20000010808 */
[-CC-:B------:R-:W-:Y:S01]  /*d3c0*/  FFMA.FTZ R182, R51, R14.reuse, -R8.reuse ;  /* 0x0000000e33b67223 */ /* 0x180fe20000010808 */
[-CC-:B------:R-:W-:Y:S01]  /*d3d0*/  FFMA.FTZ R183, R53, R14.reuse, -R8.reuse ;  /* 0x0000000e35b77223 */ /* 0x180fe20000010808 */
[----:B------:R-:W-:Y:S01]  /*d3e0*/  FFMA.FTZ R8, R55, R14, -R8 ;  /* 0x0000000e37087223 */ /* 0x000fe20000010808 */
[----:B-1----:R-:W-:Y:S01]  /*d3f0*/  IMAD.MOV.U32 R25, RZ, RZ, 0x40000040 ;  /* 0x40000040ff197424 */ /* 0x002fe200078e00ff */
[----:B0-----:R-:W-:Y:S01]  /*d400*/  F2FP.BF16.F32.PACK_AB R152, R173, R172 ;  /* 0x000000acad98723e */ /* 0x001fe200000010ff */
[----:B------:R0:W1:Y:S01]  /*d410*/  MUFU.EX2 R167, R29 ;  /* 0x0000001d00a77308 */ /* 0x0000620000000800 */
[----:B--2---:R-:W-:-:S02]  /*d420*/  IMAD.MOV.U32 R27, RZ, RZ, 0x40000040 ;  /* 0x40000040ff1b7424 */ /* 0x004fc400078e00ff */
[C---:B------:R-:W-:Y:S02]  /*d430*/  R2UR UR7, R25.reuse ;  /* 0x00000000190772ca */ /* 0x040fe400000e0000 */
[----:B------:R-:W-:Y:S02]  /*d440*/  R2UR UR19, R25 ;  /* 0x00000000191372ca */ /* 0x000fe400000e0000 */
[----:B------:R-:W-:Y:S01]  /*d450*/  R2UR UR11, R27 ;  /* 0x000000001b0b72ca */ /* 0x000fe200000e0000 */
[----:B------:R-:W2:Y:S01]  /*d460*/  MUFU.EX2 R36, R31 ;  /* 0x0000001f00247308 */ /* 0x000ea20000000800 */
[----:B0-----:R-:W-:Y:S01]  /*d470*/  FADD.FTZ R29, R164, R61 ;  /* 0x0000003da41d7221 */ /* 0x001fe20000010000 */
[----:B---3--:R-:W-:Y:S01]  /*d480*/  FADD.FTZ R26, R165, R32 ;  /* 0x00000020a51a7221 */ /* 0x008fe20000010000 */
[----:B------:R-:W-:Y:S02]  /*d490*/  F2FP.BF16.F32.PACK_AB R164, R61, R164 ;  /* 0x000000a43da4723e */ /* 0x000fe400000010ff */
[----:B------:R-:W-:Y:S01]  /*d4a0*/  FADD.FTZ R40, R166, R29 ;  /* 0x0000001da6287221 */ /* 0x000fe20000010000 */
[C---:B------:R-:W-:Y:S01]  /*d4b0*/  F2FP.BF16.F32.PACK_AB R166, R63.reuse, R166 ;  /* 0x000000a63fa6723e */ /* 0x040fe200000010ff */
[----:B------:R-:W-:Y:S01]  /*d4c0*/  IMAD.MOV.U32 R29, RZ, RZ, 0x40000040 ;  /* 0x40000040ff1d7424 */ /* 0x000fe200078e00ff */
[----:B------:R-:W0:Y:S01]  /*d4d0*/  MUFU.EX2 R33, R33 ;  /* 0x0000002100217308 */ /* 0x000e220000000800 */
[----:B------:R-:W-:Y:S01]  /*d4e0*/  FADD.FTZ R27, R63, R40 ;  /* 0x000000283f1b7221 */ /* 0x000fe20000010000 */
[----:B-1----:R-:W-:Y:S01]  /*d4f0*/  FADD.FTZ R25, R167, R26 ;  /* 0x0000001aa7197221 */ /* 0x002fe20000010000 */
[----:B------:R-:W-:-:S02]  /*d500*/  F2FP.BF16.F32.PACK_AB R165, R32, R165 ;  /* 0x000000a520a5723e */ /* 0x000fc400000010ff */
[----:B------:R-:W-:Y:S01]  /*d510*/  FADD.FTZ R28, R160, R27 ;  /* 0x0000001ba01c7221 */ /* 0x000fe20000010000 */
[C---:B------:R-:W-:Y:S02]  /*d520*/  F2FP.BF16.F32.PACK_AB R160, R65.reuse, R160 ;  /* 0x000000a041a0723e */ /* 0x040fe400000010ff */
[----:B------:R-:W1:Y:S01]  /*d530*/  MUFU.EX2 R38, R35 ;  /* 0x0000002300267308 */ /* 0x000e620000000800 */
[----:B------:R-:W-:Y:S01]  /*d540*/  FADD.FTZ R27, R65, R28 ;  /* 0x0000001c411b7221 */ /* 0x000fe20000010000 */
[C---:B--2---:R-:W-:Y:S01]  /*d550*/  FADD.FTZ R24, R36.reuse, R25 ;  /* 0x0000001924187221 */ /* 0x044fe20000010000 */
[----:B------:R-:W-:Y:S02]  /*d560*/  F2FP.BF16.F32.PACK_AB R167, R36, R167 ;  /* 0x000000a724a7723e */ /* 0x000fe400000010ff */
[----:B------:R-:W-:Y:S01]  /*d570*/  FADD.FTZ R26, R30, R27 ;  /* 0x0000001b1e1a7221 */ /* 0x000fe20000010000 */
[----:B------:R-:W-:Y:S02]  /*d580*/  R2UR UR15, R29 ;  /* 0x000000001d0f72ca */ /* 0x000fe400000e0000 */
[----:B------:R-:W2:Y:S01]  /*d590*/  MUFU.EX2 R37, R37 ;  /* 0x0000002500257308 */ /* 0x000ea20000000800 */
[----:B0-----:R-:W-:Y:S01]  /*d5a0*/  FADD.FTZ R25, R33, R24 ;  /* 0x0000001821197221 */ /* 0x001fe20000010000 */
[----:B------:R-:W-:Y:S01]  /*d5b0*/  FADD.FTZ R27, R67, R26 ;  /* 0x0000001a431b7221 */ /* 0x000fe20000010000 */
[----:B------:R-:W-:Y:S03]  /*d5c0*/  STSM.16.M88.4 [R198+0x36400], R164 ;  /* 0x036400a4c6007844 */ /* 0x000fe60000000200 */
[----:B------:R-:W-:-:S02]  /*d5d0*/  FADD.FTZ R200, R34, R27 ;  /* 0x0000001b22c87221 */ /* 0x000fc40000010000 */
[----:B------:R-:W0:Y:S01]  /*d5e0*/  MUFU.EX2 R176, R176 ;  /* 0x000000b000b07308 */ /* 0x000e220000000800 */
[C---:B-1----:R-:W-:Y:S01]  /*d5f0*/  F2FP.BF16.F32.PACK_AB R161, R38.reuse, R33 ;  /* 0x0000002126a1723e */ /* 0x042fe200000010ff */
[----:B------:R-:W-:Y:S01]  /*d600*/  FADD.FTZ R24, R38, R25 ;  /* 0x0000001926187221 */ /* 0x000fe20000010000 */
[----:B------:R-:W-:-:S04]  /*d610*/  FADD.FTZ R15, R15, R200 ;  /* 0x000000c80f0f7221 */ /* 0x000fc80000010000 */
[----:B------:R-:W-:Y:S01]  /*d620*/  FADD.FTZ R170, R170, R15 ;  /* 0x0000000faaaa7221 */ /* 0x000fe20000010000 */
[----:B------:R-:W-:Y:S01]  /*d630*/  MUFU.EX2 R177, R177 ;  /* 0x000000b100b17308 */ /* 0x000fe20000000800 */
[----:B--2---:R-:W-:Y:S02]  /*d640*/  FADD.FTZ R201, R37, R24 ;  /* 0x0000001825c97221 */ /* 0x004fe40000010000 */
[----:B------:R-:W-:-:S04]  /*d650*/  FADD.FTZ R171, R171, R170 ;  /* 0x000000aaabab7221 */ /* 0x000fc80000010000 */
[----:B------:R-:W-:Y:S01]  /*d660*/  FADD.FTZ R172, R172, R171 ;  /* 0x000000abacac7221 */ /* 0x000fe20000010000 */
[----:B------:R-:W1:Y:S01]  /*d670*/  MUFU.EX2 R178, R178 ;  /* 0x000000b200b27308 */ /* 0x000e620000000800 */
[C---:B0-----:R-:W-:Y:S01]  /*d680*/  F2FP.BF16.F32.PACK_AB R163, R176.reuse, R37 ;  /* 0x00000025b0a3723e */ /* 0x041fe200000010ff */
[----:B------:R-:W-:Y:S01]  /*d690*/  FADD.FTZ R176, R176, R201 ;  /* 0x000000c9b0b07221 */ /* 0x000fe20000010000 */
[----:B------:R-:W-:-:S03]  /*d6a0*/  FADD.FTZ R173, R173, R172 ;  /* 0x000000acadad7221 */ /* 0x000fc60000010000 */
[----:B------:R-:W-:Y:S02]  /*d6b0*/  STSM.16.M88.4 [R211], R160 ;  /* 0x000000a0d3007844 */ /* 0x000fe40000000200 */
[----:B------:R-:W-:Y:S08]  /*d6c0*/  MUFU.EX2 R179, R179 ;  /* 0x000000b300b37308 */ /* 0x000ff00000000800 */
[----:B------:R-:W0:Y:S01]  /*d6d0*/  MUFU.EX2 R180, R180 ;  /* 0x000000b400b47308 */ /* 0x000e220000000800 */
[----:B-1----:R-:W-:Y:S01]  /*d6e0*/  F2FP.BF16.F32.PACK_AB R157, R178, R177 ;  /* 0x000000b1b29d723e */ /* 0x002fe200000010ff */
[----:B------:R-:W-:-:S04]  /*d6f0*/  FADD.FTZ R177, R177, R176 ;  /* 0x000000b0b1b17221 */ /* 0x000fc80000010000 */
[----:B------:R-:W-:Y:S02]  /*d700*/  FADD.FTZ R178, R178, R177 ;  /* 0x000000b1b2b27221 */ /* 0x000fe40000010000 */
[----:B------:R-:W1:Y:S08]  /*d710*/  MUFU.EX2 R175, R175 ;  /* 0x000000af00af7308 */ /* 0x000e700000000800 */
[----:B------:R-:W-:Y:S01]  /*d720*/  MUFU.EX2 R181, R181 ;  /* 0x000000b500b57308 */ /* 0x000fe20000000800 */
[----:B0-----:R-:W-:Y:S01]  /*d730*/  F2FP.BF16.F32.PACK_AB R159, R180, R179 ;  /* 0x000000b3b49f723e */ /* 0x001fe200000010ff */
[----:B------:R-:W-:-:S04]  /*d740*/  FADD.FTZ R179, R179, R178 ;  /* 0x000000b2b3b37221 */ /* 0x000fc80000010000 */
[----:B------:R-:W-:Y:S01]  /*d750*/  STSM.16.M88.4 [R199], R156 ;  /* 0x0000009cc7007844 */ /* 0x000fe20000000200 */
[----:B------:R-:W-:Y:S01]  /*d760*/  FADD.FTZ R180, R180, R179 ;  /* 0x000000b3b4b47221 */ /* 0x000fe20000010000 */
[----:B------:R-:W0:Y:S01]  /*d770*/  MUFU.EX2 R182, R182 ;  /* 0x000000b600b67308 */ /* 0x000e220000000800 */
[----:B-1----:R-:W-:-:S07]  /*d780*/  F2FP.BF16.F32.PACK_AB R154, R175, R174 ;  /* 0x000000aeaf9a723e */ /* 0x002fce00000010ff */
[----:B------:R-:W-:Y:S08]  /*d790*/  MUFU.EX2 R183, R183 ;  /* 0x000000b700b77308 */ /* 0x000ff00000000800 */
[----:B------:R-:W1:Y:S01]  /*d7a0*/  MUFU.EX2 R8, R8 ;  /* 0x0000000800087308 */ /* 0x000e620000000800 */
[----:B0-----:R-:W-:Y:S01]  /*d7b0*/  F2FP.BF16.F32.PACK_AB R153, R182, R181 ;  /* 0x000000b5b699723e */ /* 0x001fe200000010ff */
[----:B------:R-:W-:-:S04]  /*d7c0*/  FADD.FTZ R181, R181, R180 ;  /* 0x000000b4b5b57221 */ /* 0x000fc80000010000 */
[----:B------:R-:W-:Y:S01]  /*d7d0*/  FADD.FTZ R182, R182, R181 ;  /* 0x000000b5b6b67221 */ /* 0x000fe20000010000 */
[----:B-1----:R-:W-:-:S03]  /*d7e0*/  F2FP.BF16.F32.PACK_AB R155, R8, R183 ;  /* 0x000000b7089b723e */ /* 0x002fc600000010ff */
[----:B------:R-:W-:Y:S02]  /*d7f0*/  FADD.FTZ R183, R183, R182 ;  /* 0x000000b6b7b77221 */ /* 0x000fe40000010000 */
[----:B------:R0:W-:Y:S01]  /*d800*/  STSM.16.M88.4 [R210], R152 ;  /* 0x00000098d2007844 */ /* 0x0001e20000000200 */
[----:B------:R-:W-:Y:S01]  /*d810*/  WARPGROUP.ARRIVE ;  /* 0x00000000000079c5 */ /* 0x000fe20000000000 */
[----:B------:R-:W-:-:S05]  /*d820*/  FADD.FTZ R8, R8, R183 ;  /* 0x000000b708087221 */ /* 0x000fca0000010000 */
[----:B------:R-:W-:Y:S03]  /*d830*/  HGMMA.64x256x16.F32.BF16 R24, R164, gdesc[UR4].tnspB, RZ, !UPT, gsb0 ;  /* 0x43e00004a4187df0 */ /* 0x000fe6000c0018ff */
[----:B------:R-:W-:Y:S02]  /*d840*/  WARPGROUP.DEPBAR.LE gsb0, 0x0 ;  /* 0x00008000000079c5 */ /* 0x000fe40000010000 */
[----:B------:R-:W-:-:S15]  /*d850*/  WARPGROUP.ARRIVE ;  /* 0x00000000000079c5 */ /* 0x000fde0000000000 */
[----:B------:R-:W-:-:S08]  /*d860*/  NOP ;  /* 0x0000000000007918 */ /* 0x000fd00000000000 */
[----:B------:R-:W-:Y:S03]  /*d870*/  HGMMA.64x256x16.F32.BF16 R24, R160, gdesc[UR8].tnspB, R24, gsb0 ;  /* 0x43e00008a0187df0 */ /* 0x000fe60008001818 */
        /* <DEDUP_REMOVED lines=9> */
[----:B0-----:R-:W0:Y:S01]  /*d910*/  @P2 LDC R152, c[0x0][0x44c] ;  /* 0x00011300ff982b82 */ /* 0x001e220000000800 */
[----:B------:R1:W-:Y:S06]  /*d920*/  MEMBAR.ALL.CTA ;  /* 0x0000000000007992 */ /* 0x0003ec0000008000 */
[----:B-1----:R-:W1:Y:S01]  /*d930*/  FENCE.VIEW.ASYNC.S ;  /* 0x00000000000073c6 */ /* 0x002e620000000000 */
[----:B------:R-:W2:Y:S01]  /*d940*/  @P2 LDC R154, c[0x0][0x450] ;  /* 0x00011400ff9a2b82 */ /* 0x000ea20000000800 */
[----:B0-----:R-:W-:-:S04]  /*d950*/  @P2 IMAD.HI.U32 R15, R195, R152, RZ ;  /* 0x00000098c30f2227 */ /* 0x001fc800078e00ff */
[----:B------:R-:W-:Y:S01]  /*d960*/  IMAD.MOV.U32 R152, RZ, RZ, R195 ;  /* 0x000000ffff987224 */ /* 0x000fe200078e00c3 */
[----:B--2---:R-:W-:Y:S01]  /*d970*/  @P2 SHF.R.U32.HI R152, RZ, R154, R15 ;  /* 0x0000009aff982219 */ /* 0x004fe2000001160f */
[----:B------:R-:W-:-:S04]  /*d980*/  VIADD R15, R168, 0xfffffffe ;  /* 0xfffffffea80f7836 */ /* 0x000fc80000000000 */
[----:B------:R-:W-:-:S04]  /*d990*/  IMAD.IADD R169, R169, 0x1, R152 ;  /* 0x00000001a9a97824 */ /* 0x000fc800078e0298 */
[----:B------:R-:W-:Y:S01]  /*d9a0*/  VIADD R152, R169, UR4 ;  /* 0x00000004a9987c36 */ /* 0x000fe20008000000 */
[----:B-1----:R-:W-:Y:S01]  /*d9b0*/  NOP ;  /* 0x0000000000007918 */ /* 0x002fe20000000000 */
[----:B------:R-:W-:Y:S06]  /*d9c0*/  BAR.ARV 0xe, 0x100 ;  /* 0x0384000000007b1d */ /* 0x000fec0000002000 */
[----:B------:R0:W-:Y:S02]  /*d9d0*/  @!P1 SYNCS.ARRIVE.TRANS64.RED.A1T0 RZ, [R0+URZ], RZ ;  /* 0x000000ff00ff99a7 */ /* 0x0001e4000810043f */
[----:B0-----:R-:W-:-:S04]  /*d9e0*/  FADD.FTZ R0, R174, R173 ;  /* 0x000000adae007221 */ /* 0x001fc80000010000 */
[----:B------:R-:W-:Y:S01]  /*d9f0*/  FADD.FTZ R0, R175, R0 ;  /* 0x00000000af007221 */ /* 0x000fe20000010000 */
        /* <DEDUP_REMOVED lines=13> */
.L_x_6806:
[----:B------:R-:W-:-:S06]  /*dad0*/  UISETP.NE.AND UP0, UPT, UR5, 0x1, UPT ;  /* 0x000000010500788c */ /* 0x000fcc000bf05270 */
[----:B------:R-:W-:-:S05]  /*dae0*/  PLOP3.LUT P3, PT, PT, PT, UP0, 0x80, 0x0 ;  /* 0x000000000000781c */ /* 0x000fca0003f6f008 */
[----:B------:R-:W-:-:S08]  /*daf0*/  @UP0 ULDC.64 UR6, c[0x0][0xae0] ;  /* 0x0002b80000060ab9 */ /* 0x000fd00000000a00 */
[----:B------:R-:W-:-:S05]  /*db00*/  @P3 IMAD.HI.U32 R154, R153, UR6, RZ ;  /* 0x00000006999a3c27 */ /* 0x000fca000f8e00ff */
[----:B------:R-:W-:-:S07]  /*db10*/  @P3 SHF.R.U32.HI R153, RZ, UR7, R154 ;  /* 0x00000007ff993c19 */ /* 0x000fce000801169a */
.L_x_6807:
[----:B------:R-:W-:Y:S05]  /*db20*/  BSYNC B0 ;  /* 0x0000000000007941 */ /* 0x000fea0003800000 */
.L_x_6805:
[----:B------:R-:W-:-:S04]  /*db30*/  IMAD.U32 R154, RZ, RZ, UR5 ;  /* 0x00000005ff9a7e24 */ /* 0x000fc8000f8e00ff */
[----:B------:R-:W-:-:S05]  /*db40*/  IMAD R153, R153, R154, UR5 ;  /* 0x0000000599997e24 */ /* 0x000fca000f8e029a */
[----:B------:R-:W-:-:S07]  /*db50*/  VIMNMX R152, R152, R153, PT ;  /* 0x0000009998987248 */ /* 0x000fce0003fe0100 */
.L_x_6804:
        /* <DEDUP_REMOVED lines=8> */
[----:B------:R-:W-:Y:S01]  /*dbe0*/  SHF.R.S32.HI R208, RZ, 0x6, R153 ;  /* 0x00000006ffd07819 */ /* 0x000fe20000011499 */
[----:B------:R-:W-:Y:S01]  /*dbf0*/  ULDC UR40, c[0x0][0xa80] ;  /* 0x0002a00000287ab9 */ /* 0x000fe20000000800 */
[----:B------:R-:W-:Y:S01]  /*dc00*/  ULDC UR46, c[0x0][0xad8] ;  /* 0x0002b600002e7ab9 */ /* 0x000fe20000000800 */
[----:B------:R-:W-:Y:S01]  /*dc10*/  ULDC UR44, c[0x0][0xad8] ;  /* 0x0002b600002c7ab9 */ /* 0x000fe20000000800 */
[----:B------:R-:W-:Y:S01]  /*dc20*/  VIMNMX R208, R215, R208, !PT ;  /* 0x000000d0d7d07248 */ /* 0x000fe20007fe0100 */
[----:B------:R-:W-:Y:S03]  /*dc30*/  BSSY B1, `(.L_x_6808) ;  /* 0x00003d8000017945 */ /* 0x000fe60003800000 */
[----:B------:R-:W-:-:S13]  /*dc40*/  ISETP.GE.AND P3, PT, R15, R208, PT ;  /* 0x000000d00f00720c */ /* 0x000fda0003f66270 */
[----:B------:R-:W-:Y:S05]  /*dc50*/  @!P3 BRA `(.L_x_6809) ;  /* 0x0000003c0054b947 */ /* 0x000fea0003800000 */
[----:B------:R-:W-:Y:S01]  /*dc60*/  BSSY B0, `(.L_x_6810) ;  /* 0x00003d0000007945 */ /* 0x000fe20003800000 */
.L_x_6829:
[----:B------:R-:W-:-:S05]  /*dc70*/  VIADD R200, R19, 0x1 ;  /* 0x0000000113c87836 */ /* 0x000fca0000000000 */
[----:B------:R-:W-:-:S04]  /*dc80*/  ISETP.NE.AND P3, PT, R200, 0x2, PT ;  /* 0x00000002c800780c */ /* 0x000fc80003f65270 */
[----:B------:R-:W-:Y:S02]  /*dc90*/  SEL R21, RZ, 0x1, P3 ;  /* 0x00000001ff157807 */ /* 0x000fe40001800000 */
[----:B------:R-:W-:Y:S02]  /*dca0*/  SEL R200, R200, RZ, P3 ;  /* 0x000000ffc8c87207 */ /* 0x000fe40001800000 */
[----:B------:R-:W-:Y:S01]  /*dcb0*/  LOP3.LUT R22, R22, R21, RZ, 0x3c, !PT ;  /* 0x0000001516167212 */ /* 0x000fe200078e3cff */
[----:B--2---:R-:W-:Y:S06]  /*dcc0*/  @!P0 BRA `(.L_x_6811) ;  /* 0x0000000000048947 */ /* 0x004fec0003800000 */
[----:B------:R-:W-:Y:S01]  /*dcd0*/  BPT.TRAP 0x1 ;  /* 0x000000040000795c */ /* 0x000fe20000300000 */
.L_x_6811:
[----:B------:R-:W-:Y:S01]  /*dce0*/  IMAD R201, R200, 0x8, R18 ;  /* 0x00000008c8c97824 */ /* 0x000fe200078e0212 */
[----:B------:R-:W-:-:S04]  /*dcf0*/  SHF.L.U32 R14, R22, 0x1f, RZ ;  /* 0x0000001f160e7819 */ /* 0x000fc800000006ff */
[----:B------:R0:W1:Y:S01]  /*dd00*/  SYNCS.PHASECHK.TRANS64.TRYWAIT P3, [R201+URZ+0x38830], R14 ;  /* 0x0388300ec90075a7 */ /* 0x000062000806017f */
[----:B------:R-:W-:Y:S05]  /*dd10*/  @!P0 BRA `(.L_x_6812) ;  /* 0x0000000000048947 */ /* 0x000fea0003800000 */
[----:B------:R-:W-:Y:S01]  /*dd20*/  BPT.TRAP 0x1 ;  /* 0x000000040000795c */ /* 0x000fe20000300000 */
.L_x_6812:
[----:B------:R-:W-:Y:S01]  /*dd30*/  BSSY B2, `(.L_x_6813) ;  /* 0x0000006000027945 */ /* 0x000fe20003800000 */
[----:B------:R-:W-:Y:S02]  /*dd40*/  IMAD R156, R200, 0x200, R191 ;  /* 0x00000200c89c7824 */ /* 0x000fe400078e02bf */
[----:B------:R-:W-:Y:S01]  /*dd50*/  IMAD.MOV.U32 R157, RZ, RZ, 0x40000040 ;  /* 0x40000040ff9d7424 */ /* 0x000fe200078e00ff */
[----:B-1----:R-:W-:Y:S06]  /*dd60*/  @P3 BRA `(.L_x_6814) ;  /* 0x0000000000083947 */ /* 0x002fec0003800000 */
[----:B------:R-:W1:Y:S02]  /*dd70*/  SYNCS.PHASECHK.TRANS64.TRYWAIT P3, [R201+URZ+0x38830], R14 ;  /* 0x0388300ec90075a7 */ /* 0x000e64000806017f */
[----:B-1----:R-:W-:Y:S05]  /*dd80*/  @!P3 BRA `(.L_x_6815) ;  /* 0x000001940098b947 */ /* 0x002fea0003800000 */
.L_x_6814:
[----:B------:R-:W-:Y:S05]  /*dd90*/  BSYNC B2 ;  /* 0x0000000000027941 */ /* 0x000fea0003800000 */
.L_x_6813:
        /* <DEDUP_REMOVED lines=36> */
.L_x_6816:
[----:B------:R2:W3:Y:S01]  /*dfe0*/  SYNCS.PHASECHK.TRANS64.TRYWAIT P3, [R201+URZ+0x38850], R14 ;  /* 0x0388500ec90075a7 */ /* 0x0004e2000806017f */
[----:B------:R-:W-:Y:S05]  /*dff0*/  @!P0 BRA `(.L_x_6817) ;  /* 0x0000000000048947 */ /* 0x000fea0003800000 */
[----:B------:R-:W-:Y:S01]  /*e000*/  BPT.TRAP 0x1 ;  /* 0x000000040000795c */ /* 0x000fe20000300000 */
.L_x_6817:
[----:B------:R-:W-:Y:S04]  /*e010*/  BSSY B2, `(.L_x_6818) ;  /* 0x0000004000027945 */ /* 0x000fe80003800000 */
[----:B---3--:R-:W-:Y:S05]  /*e020*/  @P3 BRA `(.L_x_6819) ;  /* 0x0000000000083947 */ /* 0x008fea0003800000 */
[----:B------:R-:W3:Y:S02]  /*e030*/  SYNCS.PHASECHK.TRANS64.TRYWAIT P3, [R201+URZ+0x38850], R14 ;  /* 0x0388500ec90075a7 */ /* 0x000ee4000806017f */
[----:B---3--:R-:W-:Y:S05]  /*e040*/  @!P3 BRA `(.L_x_6820) ;  /* 0x0000019000fcb947 */ /* 0x008fea0003800000 */
.L_x_6819:
[----:B------:R-:W-:Y:S05]  /*e050*/  BSYNC B2 ;  /* 0x0000000000027941 */ /* 0x000fea0003800000 */
.L_x_6818:
[----:B------:R-:W-:Y:S01]  /*e060*/  IMAD R202, R200, 0x1000, R192 ;  /* 0x00001000c8ca7824 */ /* 0x000fe200078e02c0 */
[----:B------:R-:W-:Y:S01]  /*e070*/  R2UR UR4, R2 ;  /* 0x00000000020472ca */ /* 0x000fe200000e0000 */
[----:B------:R-:W-:Y:S01]  /*e080*/  IMAD.MOV.U32 R203, RZ, RZ, 0x40000040 ;  /* 0x40000040ffcb7424 */ /* 0x000fe200078e00ff */
[----:B------:R-:W-:Y:S01]  /*e090*/  R2UR UR5, R3 ;  /* 0x00000000030572ca */ /* 0x000fe200000e0000 */
[----:B------:R-:W-:Y:S01]  /*e0a0*/  WARPGROUP.ARRIVE ;  /* 0x00000000000079c5 */ /* 0x000fe20000000000 */
[----:B------:R-:W-:Y:S01]  /*e0b0*/  R2UR UR6, R202 ;  /* 0x00000000ca0672ca */ /* 0x000fe200000e0000 */
[----:B------:R-:W-:Y:S01]  /*e0c0*/  VIADD R204, R2, 0x2 ;  /* 0x0000000202cc7836 */ /* 0x000fe20000000000 */
[----:B------:R-:W-:Y:S01]  /*e0d0*/  R2UR UR7, R203 ;  /* 0x00000000cb0772ca */ /* 0x000fe200000e0000 */
[----:B------:R-:W-:Y:S02]  /*e0e0*/  IMAD.MOV.U32 R205, RZ, RZ, 0x40000040 ;  /* 0x40000040ffcd7424 */ /* 0x000fe400078e00ff */
[----:B------:R-:W4:Y:S01]  /*e0f0*/  S2R R21, SR_TID.X ;  /* 0x0000000000157919 */ /* 0x000f220000002100 */
[----:B------:R-:W-:Y:S01]  /*e100*/  VIADD R206, R202, 0x800 ;  /* 0x00000800cace7836 */ /* 0x000fe20000000000 */
[----:B------:R-:W-:Y:S01]  /*e110*/  UISETP.NE.AND UP0, UPT, UR48, URZ, UPT ;  /* 0x0000003f3000728c */ /* 0x000fe2000bf05270 */
[----:B------:R-:W-:-:S07]  /*e120*/  VIADD R207, R2, 0x800 ;  /* 0x0000080002cf7836 */ /* 0x000fce0000000000 */
        /* <DEDUP_REMOVED lines=9> */
[----:B----4-:R-:W-:-:S05]  /*e1c0*/  SHF.R.U32.HI R21, RZ, 0x7, R21 ;  /* 0x00000007ff157819 */ /* 0x010fca0000011615 */
[----:B0123--:R0:W1:Y:S02]  /*e1d0*/  SHFL.IDX PT, R14, R21, RZ, 0x1f ;  /* 0x00001fff150e7589 */ /* 0x00f06400000e0000 */
[----:B0-----:R-:W-:Y:S01]  /*e1e0*/  IMAD.MOV.U32 R21, RZ, RZ, 0x4 ;  /* 0x00000004ff157424 */ /* 0x001fe200078e00ff */
        /* <DEDUP_REMOVED lines=189> */
[----:B------:R-:W-:Y:S02]  /*edc0*/  IMAD.MOV.U32 R205, RZ, RZ, 0x40000040 ;  /* 0x40000040ffcd7424 */ /* 0x000fe400078e00ff */
[----:B------:R-:W-:Y:S01]  /*edd0*/  IMAD.MOV.U32 R206, RZ, RZ, 0x28 ;  /* 0x00000028ffce7424 */ /* 0x000fe200078e00ff */
        /* <DEDUP_REMOVED lines=17> */
[----:B------:R-:W-:Y:S02]  /*eef0*/  VIADD R207, R202, 0xa00 ;  /* 0x00000a00cacf7836 */ /* 0x000fe40000000000 */
[----:B------:R-:W-:Y:S01]  /*ef00*/  IMAD.IADD R204, R206, 0x1, R14 ;  /* 0x00000001cecc7824 */ /* 0x000fe200078e020e */
[----:B------:R-:W-:-:S02]  /*ef10*/  WARPGROUP.DEPBAR.LE gsb0, 0x0 ;  /* 0x00008000000079c5 */ /* 0x000fc40000010000 */
[----:B------:R-:W-:-:S07]  /*ef20*/  WARPGROUP.ARRIVE ;  /* 0x00000000000079c5 */ /* 0x000fce0000000000 */
        /* <DEDUP_REMOVED lines=108> */
[----:B------:R-:W-:Y:S02]  /*f5f0*/  IMAD.MOV.U32 R205, RZ, RZ, 0x40000040 ;  /* 0x40000040ffcd7424 */ /* 0x000fe400078e00ff */
[----:B------:R-:W-:Y:S01]  /*f600*/  IMAD.IADD R14, R214, 0x1, R195 ;  /* 0x00000001d60e7824 */ /* 0x000fe200078e02c3 */
[----:B------:R-:W-:Y:S01]  /*f610*/  R2UR UR4, R204 ;  /* 0x00000000cc0472ca */ /* 0x000fe200000e0000 */
[----:B------:R-:W-:Y:S01]  /*f620*/  IMAD.IADD R204, R207, 0x1, R203 ;  /* 0x00000001cfcc7824 */ /* 0x000fe200078e02cb */
[----:B------:R-:W-:Y:S01]  /*f630*/  R2UR UR5, R205 ;  /* 0x00000000cd0572ca */ /* 0x000fe200000e0000 */
[----:B------:R-:W-:Y:S01]  /*f640*/  IMAD.MOV.U32 R205, RZ, RZ, 0x40000040 ;  /* 0x40000040ffcd7424 */ /* 0x000fe200078e00ff */
[----:B------:R-:W-:-:S02]  /*f650*/  WARPGROUP.DEPBAR.LE gsb0, 0x0 ;  /* 0x00008000000079c5 */ /* 0x000fc40000010000 */
[----:B------:R-:W-:-:S09]  /*f660*/  WARPGROUP.ARRIVE ;  /* 0x00000000000079c5 */ /* 0x000fd20000000000 */
[----:B------:R-:W-:Y:S01]  /*f670*/  HGMMA.64x64x16.F32.BF16 R152, gdesc[UR4], R152, gsb0 ;  /* 0x00e00000049879f0 */ /* 0x000fe20008001898 */
[----:B------:R-:W-:Y:S01]  /*f680*/  R2UR UR4, R204 ;  /* 0x00000000cc0472ca */ /* 0x000fe200000e0000 */
[--C-:B------:R-:W-:Y:S01]  /*f690*/  IMAD.IADD R204, R203, 0x1, R206.reuse ;  /* 0x00000001cbcc7824 */ /* 0x100fe200078e02ce */
[----:B------:R-:W-:Y:S01]  /*f6a0*/  R2UR UR5, R205 ;  /* 0x00000000cd0572ca */ /* 0x000fe200000e0000 */
[----:B------:R-:W-:Y:S01]  /*f6b0*/  IMAD.MOV.U32 R205, RZ, RZ, 0x40000040 ;  /* 0x40000040ffcd7424 */ /* 0x000fe200078e00ff */
[----:B------:R-:W0:Y:S01]  /*f6c0*/  @P2 LDC R203, c[0x0][0x44c] ;  /* 0x00011300ffcb2b82 */ /* 0x000e220000000800 */
[----:B------:R-:W-:Y:S01]  /*f6d0*/  IMAD.IADD R206, R21, 0x1, R206 ;  /* 0x0000000115ce7824 */ /* 0x000fe200078e02ce */
[----:B------:R-:W-:Y:S01]  /*f6e0*/  R2UR UR6, R204 ;  /* 0x00000000cc0672ca */ /* 0x000fe200000e0000 */
[----:B------:R-:W-:Y:S01]  /*f6f0*/  IMAD.IADD R204, R207, 0x1, R21 ;  /* 0x00000001cfcc7824 */ /* 0x000fe200078e0215 */
[----:B------:R-:W-:Y:S01]  /*f700*/  R2UR UR7, R205 ;  /* 0x00000000cd0772ca */ /* 0x000fe200000e0000 */
[----:B------:R-:W-:-:S02]  /*f710*/  IMAD.MOV.U32 R205, RZ, RZ, 0x40000040 ;  /* 0x40000040ffcd7424 */ /* 0x000fc400078e00ff */
[----:B------:R-:W-:Y:S01]  /*f720*/  IMAD.MOV.U32 R207, RZ, RZ, 0x40000040 ;  /* 0x40000040ffcf7424 */ /* 0x000fe200078e00ff */
[----:B------:R-:W1:Y:S01]  /*f730*/  @P2 LDC R21, c[0x0][0x450] ;  /* 0x00011400ff152b82 */ /* 0x000e620000000800 */
[----:B0-----:R-:W-:-:S05]  /*f740*/  @P2 IMAD.HI.U32 R203, R14, R203, RZ ;  /* 0x000000cb0ecb2227 */ /* 0x001fca00078e00ff */
[----:B-1----:R-:W-:Y:S01]  /*f750*/  @P2 SHF.R.U32.HI R14, RZ, R21, R203 ;  /* 0x00000015ff0e2219 */ /* 0x002fe200000116cb */
[----:B------:R-:W-:Y:S02]  /*f760*/  IMAD.MOV.U32 R203, RZ, RZ, 0x40 ;  /* 0x00000040ffcb7424 */ /* 0x000fe400078e00ff */
[----:B------:R-:W-:Y:S02]  /*f770*/  IMAD.MOV.U32 R21, RZ, RZ, 0x1000 ;  /* 0x00001000ff157424 */ /* 0x000fe400078e00ff */
[----:B------:R-:W0:Y:S01]  /*f780*/  SHFL.IDX PT, R230, R14, RZ, 0x1c1f ;  /* 0x001c1fff0ee67589 */ /* 0x000e2200000e0000 */
[----:B------:R-:W-:Y:S02]  /*f790*/  SEL R203, R203, 0x3e, P3 ;  /* 0x0000003ecbcb7807 */ /* 0x000fe40001800000 */
[----:B------:R-:W-:Y:S02]  /*f7a0*/  SEL R21, R21, 0xf80, P3 ;  /* 0x00000f8015157807 */ /* 0x000fe40001800000 */
[----:B------:R-:W-:-:S02]  /*f7b0*/  LOP3.LUT R203, R203, 0x6, RZ, 0xc0, !PT ;  /* 0x00000006cbcb7812 */ /* 0x000fc400078ec0ff */
[----:B------:R-:W-:Y:S02]  /*f7c0*/  LOP3.LUT R21, R21, 0x1e00, RZ, 0xc0, !PT ;  /* 0x00001e0015157812 */ /* 0x000fe400078ec0ff */
[----:B------:R-:W-:Y:S02]  /*f7d0*/  PLOP3.LUT P3, PT, PT, PT, UP0, 0x40, 0x0 ;  /* 0x000000000000781c */ /* 0x000fe40003f6e808 */
[----:B------:R-:W-:Y:S01]  /*f7e0*/  IADD3 R202, R203, R21, R202 ;  /* 0x00000015cbca7210 */ /* 0x000fe20007ffe0ca */
[----:B------:R-:W-:Y:S02]  /*f7f0*/  WARPGROUP.DEPBAR.LE gsb0, 0x0 ;  /* 0x00008000000079c5 */ /* 0x000fe40000010000 */
[----:B------:R-:W-:-:S06]  /*f800*/  WARPGROUP.ARRIVE ;  /* 0x00000000000079c5 */ /* 0x000fcc0000000000 */
[----:B------:R-:W-:Y:S01]  /*f810*/  HGMMA.64x64x16.F32.BF16 R152, gdesc[UR4], R152, gsb0 ;  /* 0x00e00000049879f0 */ /* 0x000fe20008001898 */
[----:B------:R-:W-:Y:S02]  /*f820*/  R2UR UR4, R204 ;  /* 0x00000000cc0472ca */ /* 0x000fe400000e0000 */
[----:B------:R-:W-:Y:S01]  /*f830*/  R2UR UR5, R205 ;  /* 0x00000000cd0572ca */ /* 0x000fe200000e0000 */
[----:B------:R-:W-:Y:S01]  /*f840*/  IMAD.MOV.U32 R205, RZ, RZ, 0x40000040 ;  /* 0x40000040ffcd7424 */ /* 0x000fe200078e00ff */
[----:B------:R-:W-:Y:S02]  /*f850*/  R2UR UR6, R206 ;  /* 0x00000000ce0672ca */ /* 0x000fe400000e0000 */
[----:B------:R-:W-:Y:S02]  /*f860*/  R2UR UR7, R207 ;  /* 0x00000000cf0772ca */ /* 0x000fe400000e0000 */
[----:B------:R-:W-:Y:S01]  /*f870*/  IADD3 R204, R203, R21, R2 ;  /* 0x00000015cbcc7210 */ /* 0x000fe20007ffe002 */
[----:B------:R-:W-:-:S02]  /*f880*/  IMAD.MOV.U32 R203, RZ, RZ, 0x40000040 ;  /* 0x40000040ffcb7424 */ /* 0x000fc400078e00ff */
[----:B------:R-:W-:-:S05]  /*f890*/  @!P1 VIADD R21, R201, 0x38840 ;  /* 0x00038840c9159836 */ /* 0x000fca0000000000 */
[----:B------:R-:W-:Y:S01]  /*f8a0*/  @!P1 PRMT R21, RZ, 0x654, R21 ;  /* 0x00000654ff159816 */ /* 0x000fe20000000015 */
[----:B------:R-:W-:Y:S02]  /*f8b0*/  WARPGROUP.DEPBAR.LE gsb0, 0x0 ;  /* 0x00008000000079c5 */ /* 0x000fe40000010000 */
[----:B------:R-:W-:-:S06]  /*f8c0*/  WARPGROUP.ARRIVE ;  /* 0x00000000000079c5 */ /* 0x000fcc0000000000 */
[----:B------:R-:W-:Y:S01]  /*f8d0*/  HGMMA.64x64x16.F32.BF16 R152, gdesc[UR4], R152, gsb0 ;  /* 0x00e00000049879f0 */ /* 0x000fe20008001898 */
[----:B------:R-:W-:Y:S01]  /*f8e0*/  R2UR UR4, R204 ;  /* 0x00000000cc0472ca */ /* 0x000fe200000e0000 */
[----:B------:R-:W-:Y:S01]  /*f8f0*/  IMAD.SHL.U32 R204, R15, 0x40, RZ ;  /* 0x000000400fcc7824 */ /* 0x000fe200078e00ff */
[----:B------:R-:W-:Y:S02]  /*f900*/  R2UR UR5, R205 ;  /* 0x00000000cd0572ca */ /* 0x000fe400000e0000 */
[----:B------:R-:W-:Y:S02]  /*f910*/  R2UR UR6, R202 ;  /* 0x00000000ca0672ca */ /* 0x000fe400000e0000 */
[----:B------:R-:W-:Y:S02]  /*f920*/  R2UR UR7, R203 ;  /* 0x00000000cb0772ca */ /* 0x000fe400000e0000 */
[----:B------:R-:W-:-:S04]  /*f930*/  IADD3 R207, -R185, 0x1, -R204 ;  /* 0x00000001b9cf7810 */ /* 0x000fc80007ffe9cc */
[----:B------:R-:W-:Y:S01]  /*f940*/  IADD3 R207, -R23, R207, R184 ;  /* 0x000000cf17cf7210 */ /* 0x000fe20007ffe1b8 */
[----:B------:R-:W-:Y:S02]  /*f950*/  WARPGROUP.DEPBAR.LE gsb0, 0x0 ;  /* 0x00008000000079c5 */ /* 0x000fe40000010000 */
[----:B------:R-:W-:-:S06]  /*f960*/  WARPGROUP.ARRIVE ;  /* 0x00000000000079c5 */ /* 0x000fcc0000000000 */
[----:B------:R-:W-:Y:S03]  /*f970*/  HGMMA.64x64x16.F32.BF16 R152, gdesc[UR4], R152, gsb0 ;  /* 0x00e00000049879f0 */ /* 0x000fe60008001898 */
[----:B------:R-:W-:Y:S02]  /*f980*/  WARPGROUP.DEPBAR.LE gsb0, 0x0 ;  /* 0x00008000000079c5 */ /* 0x000fe40000010000 */
[----:B------:R1:W-:Y:S02]  /*f990*/  @!P1 SYNCS.ARRIVE.TRANS64.RED.A1T0 RZ, [R21+URZ], RZ ;  /* 0x000000ff15ff99a7 */ /* 0x0003e4000810043f */
[----:B-1----:R-:W-:-:S05]  /*f9a0*/  IMAD.U32 R21, RZ, RZ, UR43 ;  /* 0x0000002bff157e24 */ /* 0x002fca000f8e00ff */
[----:B------:R-:W-:-:S05]  /*f9b0*/  LOP3.LUT R209, RZ, R21, RZ, 0x33, !PT ;  /* 0x00000015ffd17212 */ /* 0x000fca00078e33ff */
[----:B------:R-:W-:Y:S02]  /*f9c0*/  IMAD.IADD R209, R209, 0x1, R207 ;  /* 0x00000001d1d17824 */ /* 0x000fe400078e02cf */
[----:B------:R-:W-:Y:S02]  /*f9d0*/  VIADD R207, R207, UR46 ;  /* 0x0000002ecfcf7c36 */ /* 0x000fe40008000000 */
        /* <DEDUP_REMOVED lines=15> */
.L_x_6823:
[----:B------:R-:W-:-:S05]  /*fad0*/  IMAD.U32 R233, RZ, RZ, UR42 ;  /* 0x0000002affe97e24 */ /* 0x000fca000f8e00ff */
[----:B------:R-:W-:-:S13]  /*fae0*/  ISETP.NE.AND P3, PT, R233, 0x1, PT ;  /* 0x00000001e900780c */ /* 0x000fda0003f65270 */
[----:B------:R-:W0:Y:S02]  /*faf0*/  @P3 LDC.64 R202, c[0x0][0xae0] ;  /* 0x0002b800ffca3b82 */ /* 0x000e240000000a00 */
[----:B0-----:R-:W-:-:S05]  /*fb00*/  @P3 IMAD.HI.U32 R202, R230, R202, RZ ;  /* 0x000000cae6ca3227 */ /* 0x001fca00078e00ff */
[----:B------:R-:W-:-:S07]  /*fb10*/  @P3 SHF.R.U32.HI R230, RZ, R203, R202 ;  /* 0x000000cbffe63219 */ /* 0x000fce00000116ca */
.L_x_6824:
[----:B------:R-:W-:Y:S05]  /*fb20*/  BSYNC B2 ;  /* 0x0000000000027941 */ /* 0x000fea0003800000 */
.L_x_6822:
[----:B------:R-:W-:-:S04]  /*fb30*/  IMAD R230, R230, R233, -R204 ;  /* 0x000000e9e6e67224 */ /* 0x000fc800078e0acc */
[----:B------:R-:W-:-:S05]  /*fb40*/  IMAD.IADD R230, R230, 0x1, -R185 ;  /* 0x00000001e6e67824 */ /* 0x000fca00078e0ab9 */
[----:B------:R-:W-:Y:S02]  /*fb50*/  VIMNMX R205, R205, R230, !PT ;  /* 0x000000e6cdcd7248 */ /* 0x000fe40007fe0100 */
[----:B------:R-:W-:-:S07]  /*fb60*/  VIADDMNMX R206, R230, R233, R206, PT ;  /* 0x000000e9e6ce7246 */ /* 0x000fce00038001ce */
.L_x_6821:
[----:B------:R-:W-:Y:S01]  /*fb70*/  ISETP.GT.AND P3, PT, R15, -0x1, PT ;  /* 0xffffffff0f00780c */ /* 0x000fe20003f64270 */
[----:B------:R-:W0:Y:S01]  /*fb80*/  SHFL.IDX PT, R14, R14, 0x1, 0x1c1f ;  /* 0x003c1f000e0e7f89 */ /* 0x000e2200000e0000 */
[----:B------:R-:W-:Y:S02]  /*fb90*/  UISETP.NE.AND UP0, UPT, UR48, URZ, UPT ;  /* 0x0000003f3000728c */ /* 0x000fe4000bf05270 */
[C---:B------:R-:W-:Y:S02]  /*fba0*/  ISETP.GT.AND P4, PT, R205.reuse, RZ, P3 ;  /* 0x000000ffcd00720c */ /* 0x040fe40001f84270 */
[C---:B------:R-:W-:Y:S02]  /*fbb0*/  ISETP.GT.AND P6, PT, R205.reuse, 0x8, P3 ;  /* 0x00000008cd00780c */ /* 0x040fe40001fc4270 */
[----:B------:R-:W-:Y:S02]  /*fbc0*/  ISETP.LT.OR P5, PT, R206, 0x1, P4 ;  /* 0x00000001ce00780c */ /* 0x000fe400027a1670 */
[----:B------:R-:W-:-:S02]  /*fbd0*/  ISETP.GT.AND P4, PT, R205, 0x1, P3 ;  /* 0x00000001cd00780c */ /* 0x000fc40001f84270 */
[----:B------:R-:W-:Y:S02]  /*fbe0*/  FSEL R202, R152, -INF , !P5 ;  /* 0xff80000098ca7808 */ /* 0x000fe40006800000 */
[C---:B------:R-:W-:Y:S02]  /*fbf0*/  ISETP.LT.OR P4, PT, R206.reuse, 0x2, P4 ;  /* 0x00000002ce00780c */ /* 0x040fe40002781670 */
[----:B------:R-:W-:Y:S02]  /*fc00*/  ISETP.GT.AND P5, PT, R205, 0x9, P3 ;  /* 0x00000009cd00780c */ /* 0x000fe40001fa4270 */
[----:B------:R-:W-:Y:S02]  /*fc10*/  FSEL R203, R153, -INF , !P4 ;  /* 0xff80000099cb7808 */ /* 0x000fe40006000000 */
[----:B------:R-:W-:Y:S02]  /*fc20*/  ISETP.GT.AND P4, PT, R205, 0x10, P3 ;  /* 0x00000010cd00780c */ /* 0x000fe40001f84270 */
[----:B------:R-:W-:-:S02]  /*fc30*/  ISETP.LT.OR P6, PT, R206, 0x9, P6 ;  /* 0x00000009ce00780c */ /* 0x000fc400037c1670 */
[C---:B------:R-:W-:Y:S01]  /*fc40*/  ISETP.LT.OR P4, PT, R206.reuse, 0x11, P4 ;  /* 0x00000011ce00780c */ /* 0x040fe20002781670 */
[--C-:B0-----:R-:W-:Y:S01]  /*fc50*/  IMAD.IADD R207, R207, 0x1, R14.reuse ;  /* 0x00000001cfcf7824 */ /* 0x101fe200078e020e */
[----:B------:R-:W-:Y:S01]  /*fc60*/  ISETP.LT.OR P5, PT, R206, 0xa, P5 ;  /* 0x0000000ace00780c */ /* 0x000fe20002fa1670 */
[----:B------:R-:W-:Y:S01]  /*fc70*/  IMAD.IADD R209, R209, 0x1, R14 ;  /* 0x00000001d1d17824 */ /* 0x000fe200078e020e */
[----:B------:R-:W-:Y:S02]  /*fc80*/  FSEL R160, R160, -INF , !P4 ;  /* 0xff800000a0a07808 */ /* 0x000fe40006000000 */
[----:B------:R-:W-:Y:S02]  /*fc90*/  ISETP.GT.AND P4, PT, R205, 0x19, P3 ;  /* 0x00000019cd00780c */ /* 0x000fe40001f84270 */
[----:B------:R-:W-:Y:S02]  /*fca0*/  FSEL R156, R156, -INF , !P6 ;  /* 0xff8000009c9c7808 */ /* 0x000fe40007000000 */
[----:B------:R-:W-:-:S02]  /*fcb0*/  ISETP.LT.OR P4, PT, R206, 0x1a, P4 ;  /* 0x0000001ace00780c */ /* 0x000fc40002781670 */
[----:B------:R-:W-:Y:S02]  /*fcc0*/  FSEL R157, R157, -INF , !P5 ;  /* 0xff8000009d9d7808 */ /* 0x000fe40006800000 */
[C---:B------:R-:W-:Y:S02]  /*fcd0*/  ISETP.GT.AND P6, PT, R205.reuse, 0x11, P3 ;  /* 0x00000011cd00780c */ /* 0x040fe40001fc4270 */
[----:B------:R-:W-:Y:S02]  /*fce0*/  ISETP.GT.AND P5, PT, R205, 0x18, P3 ;  /* 0x00000018cd00780c */ /* 0x000fe40001fa4270 */
[----:B------:R-:W-:Y:S02]  /*fcf0*/  FSEL R165, R165, -INF , !P4 ;  /* 0xff800000a5a57808 */ /* 0x000fe40006000000 */
[----:B------:R-:W-:Y:S02]  /*fd00*/  ISETP.GT.AND P4, PT, R205, 0x28, P3 ;  /* 0x00000028cd00780c */ /* 0x000fe40001f84270 */
[----:B------:R-:W-:-:S02]  /*fd10*/  ISETP.LT.OR P6, PT, R206, 0x12, P6 ;  /* 0x00000012ce00780c */ /* 0x000fc400037c1670 */
[C---:B------:R-:W-:Y:S02]  /*fd20*/  ISETP.LT.OR P5, PT, R206.reuse, 0x19, P5 ;  /* 0x00000019ce00780c */ /* 0x040fe40002fa1670 */
[----:B------:R-:W-:Y:S02]  /*fd30*/  ISETP.LT.OR P4, PT, R206, 0x29, P4 ;  /* 0x00000029ce00780c */ /* 0x000fe40002781670 */
[----:B------:R-:W-:Y:S02]  /*fd40*/  FSEL R161, R161, -INF , !P6 ;  /* 0xff800000a1a17808 */ /* 0x000fe40007000000 */
[----:B------:R-:W-:Y:S02]  /*fd50*/  FSEL R164, R164, -INF , !P5 ;  /* 0xff800000a4a47808 */ /* 0x000fe40006800000 */
[C---:B------:R-:W-:Y:S02]  /*fd60*/  ISETP.GT.AND P6, PT, R205.reuse, 0x20, P3 ;  /* 0x00000020cd00780c */ /* 0x040fe40001fc4270 */
[----:B------:R-:W-:-:S02]  /*fd70*/  ISETP.GT.AND P5, PT, R205, 0x21, P3 ;  /* 0x00000021cd00780c */ /* 0x000fc40001fa4270 */
[----:B------:R-:W-:Y:S02]  /*fd80*/  FSEL R230, R172, -INF , !P4 ;  /* 0xff800000ace67808 */ /* 0x000fe40006000000 */
[----:B------:R-:W-:Y:S02]  /*fd90*/  ISETP.GT.AND P4, PT, R205, 0x31, P3 ;  /* 0x00000031cd00780c */ /* 0x000fe40001f84270 */
[C---:B------:R-:W-:Y:S02]  /*fda0*/  ISETP.LT.OR P6, PT, R206.reuse, 0x21, P6 ;  /* 0x00000021ce00780c */ /* 0x040fe400037c1670 */
[C---:B------:R-:W-:Y:S02]  /*fdb0*/  ISETP.LT.OR P5, PT, R206.reuse, 0x22, P5 ;  /* 0x00000022ce00780c */ /* 0x040fe40002fa1670 */
[----:B------:R-:W-:Y:S02]  /*fdc0*/  ISETP.LT.OR P4, PT, R206, 0x32, P4 ;  /* 0x00000032ce00780c */ /* 0x000fe40002781670 */
[----:B------:R-:W-:-:S02]  /*fdd0*/  FSEL R168, R168, -INF , !P6 ;  /* 0xff800000a8a87808 */ /* 0x000fc40007000000 */
[----:B------:R-:W-:Y:S02]  /*fde0*/  FSEL R169, R169, -INF , !P5 ;  /* 0xff800000a9a97808 */ /* 0x000fe40006800000 */
[C---:B------:R-:W-:Y:S02]  /*fdf0*/  ISETP.GT.AND P6, PT, R205.reuse, 0x29, P3 ;  /* 0x00000029cd00780c */ /* 0x040fe40001fc4270 */
[----:B------:R-:W-:Y:S02]  /*fe00*/  ISETP.GT.AND P5, PT, R205, 0x30, P3 ;  /* 0x00000030cd00780c */ /* 0x000fe40001fa4270 */
[----:B------:R-:W-:Y:S02]  /*fe10*/  FSEL R177, R177, -INF , !P4 ;  /* 0xff800000b1b17808 */ /* 0x000fe40006000000 */
[----:B------:R-:W-:Y:S02]  /*fe20*/  PLOP3.LUT P4, PT, PT, PT, UP0, 0x40, 0x0 ;  /* 0x000000000000781c */ /* 0x000fe40003f8e808 */
[----:B------:R-:W-:-:S02]  /*fe30*/  ISETP.LT.OR P6, PT, R206, 0x2a, P6 ;  /* 0x0000002ace00780c */ /* 0x000fc400037c1670 */
[----:B------:R-:W-:Y:S02]  /*fe40*/  ISETP.LT.OR P5, PT, R206, 0x31, P5 ;  /* 0x00000031ce00780c */ /* 0x000fe40002fa1670 */
[----:B------:R-:W-:Y:S02]  /*fe50*/  FSEL R173, R173, -INF , !P6 ;  /* 0xff800000adad7808 */ /* 0x000fe40007000000 */
[----:B------:R-:W-:Y:S02]  /*fe60*/  FSEL R176, R176, -INF , !P5 ;  /* 0xff800000b0b07808 */ /* 0x000fe40006800000 */
[C---:B------:R-:W-:Y:S02]  /*fe70*/  ISETP.GT.AND P6, PT, R205.reuse, 0x38, P3 ;  /* 0x00000038cd00780c */ /* 0x040fe40001fc4270 */
[----:B------:R-:W-:Y:S02]  /*fe80*/  ISETP.GT.AND P5, PT, R205, 0x39, P3 ;  /* 0x00000039cd00780c */ /* 0x000fe40001fa4270 */
[----:B------:R-:W-:-:S02]  /*fe90*/  ISETP.LT.OR P6, PT, R206, 0x39, P6 ;  /* 0x00000039ce00780c */ /* 0x000fc400037c1670 */
        /* <DEDUP_REMOVED lines=16> */
.L_x_6827:
[----:B------:R-:W-:-:S05]  /*ffa0*/  IMAD.U32 R172, RZ, RZ, UR42 ;  /* 0x0000002affac7e24 */ /* 0x000fca000f8e00ff */
[----:B------:R-:W-:-:S13]  /*ffb0*/  ISETP.NE.AND P4, PT, R172, 0x1, PT ;  /* 0x00000001ac00780c */ /* 0x000fda0003f85270 */
[----:B------:R-:W0:Y:S02]  /*ffc0*/  @P4 LDC.64 R152, c[0x0][0xae0] ;  /* 0x0002b800ff984b82 */ /* 0x000e240000000a00 */
[----:B0-----:R-:W-:-:S05]  /*ffd0*/  @P4 IMAD.HI.U32 R152, R14, R152, RZ ;  /* 0x000000980e984227 */ /* 0x001fca00078e00ff */
[----:B------:R-:W-:-:S07]  /*ffe0*/  @P4 SHF.R.U32.HI R14, RZ, R153, R152 ;  /* 0x00000099ff0e4219 */ /* 0x000fce0000011698 */
.L_x_6828:
[----:B------:R-:W-:Y:S05]  /*fff0*/  BSYNC B2 ;  /* 0x0000000000027941 */ /* 0x000fea0003800000 */
.L_x_6826:
[----:B------:R-:W-:-:S04]  /*10000*/  IMAD R14, R14, R172, -R204 ;  /* 0x000000ac0e0e7224 */ /* 0x000fc800078e0acc */
[----:B------:R-:W-:-:S05]  /*10010*/  IMAD.IADD R14, R14, 0x1, -R185 ;  /* 0x000000010e0e7824 */ /* 0x000fca00078e0ab9 */
[----:B------:R-:W-:Y:S02]  /*10020*/  VIMNMX R209, R209, R14, !PT ;  /* 0x0000000ed1d17248 */ /* 0x000fe40007fe0100 */
[----:B------:R-:W-:-:S07]  /*10030*/  VIADDMNMX R207, R14, R172, R207, PT ;  /* 0x000000ac0ecf7246 */ /* 0x000fce00038001cf */
.L_x_6825:
[----:B------:R-:W-:Y:S01]  /*10040*/  FMNMX.FTZ R14, R202, R9, !PT ;  /* 0x00000009ca0e7209 */ /* 0x000fe20007810000 */
[----:B------:R-:W-:Y:S01]  /*10050*/  @!P1 VIADD R201, R201, 0x38860 ;  /* 0x00038860c9c99836 */ /* 0x000fe20000000000 */
        /* <DEDUP_REMOVED lines=32> */
[----:B------:R-:W0:Y:S01]  /*10260*/  SHFL.BFLY PT, R152, R14, 0x2, 0x1f ;  /* 0x0c401f000e987f89 */ /* 0x000e2200000e0000 */
[C---:B------:R-:W-:Y:S02]  /*10270*/  ISETP.LT.OR P5, PT, R207.reuse, 0x11, P5 ;  /* 0x00000011cf00780c */ /* 0x040fe40002fa1670 */
[----:B------:R-:W-:Y:S02]  /*10280*/  ISETP.LT.OR P6, PT, R207, 0x39, P6 ;  /* 0x00000039cf00780c */ /* 0x000fe400037c1670 */
[----:B------:R-:W-:-:S02]  /*10290*/  FSEL R162, R162, -INF , !P5 ;  /* 0xff800000a2a27808 */ /* 0x000fc40006800000 */
[----:B------:R-:W-:Y:S02]  /*102a0*/  ISETP.GT.AND P5, PT, R209, 0x19, P3 ;  /* 0x00000019d100780c */ /* 0x000fe40001fa4270 */
[----:B------:R-:W-:Y:S02]  /*102b0*/  FSEL R182, R182, -INF , !P6 ;  /* 0xff800000b6b67808 */ /* 0x000fe40007000000 */
[----:B------:R-:W-:Y:S02]  /*102c0*/  ISETP.LT.OR P5, PT, R207, 0x1a, P5 ;  /* 0x0000001acf00780c */ /* 0x000fe40002fa1670 */
[----:B------:R-:W-:Y:S02]  /*102d0*/  @!P1 PRMT R201, RZ, 0x654, R201 ;  /* 0x00000654ffc99816 */ /* 0x000fe400000000c9 */
[----:B------:R-:W-:Y:S02]  /*102e0*/  FSEL R167, R167, -INF , !P5 ;  /* 0xff800000a7a77808 */ /* 0x000fe40006800000 */
[----:B------:R-:W-:-:S04]  /*102f0*/  ISETP.GT.AND P5, PT, R209, 0x28, P3 ;  /* 0x00000028d100780c */ /* 0x000fc80001fa4270 */
[----:B------:R-:W-:Y:S02]  /*10300*/  ISETP.LT.OR P5, PT, R207, 0x29, P5 ;  /* 0x00000029cf00780c */ /* 0x000fe40002fa1670 */
[----:B0-----:R-:W-:Y:S01]  /*10310*/  FMNMX.FTZ R152, R14, R152, !PT ;  /* 0x000000980e987209 */ /* 0x001fe20007810000 */
[----:B------:R-:W-:Y:S01]  /*10320*/  IMAD.U32 R14, RZ, RZ, UR41 ;  /* 0x00000029ff0e7e24 */ /* 0x000fe2000f8e00ff */
[----:B------:R-:W-:Y:S02]  /*10330*/  FSEL R174, R174, -INF , !P5 ;  /* 0xff800000aeae7808 */ /* 0x000fe40006800000 */
[----:B------:R-:W-:Y:S01]  /*10340*/  ISETP.GT.AND P5, PT, R209, 0x30, P3 ;  /* 0x00000030d100780c */ /* 0x000fe20001fa4270 */
[----:B------:R-:W0:Y:S03]  /*10350*/  SHFL.BFLY PT, R172, R152, 0x1, 0x1f ;  /* 0x0c201f0098ac7f89 */ /* 0x000e2600000e0000 */
[----:B------:R-:W-:-:S04]  /*10360*/  ISETP.LT.OR P5, PT, R207, 0x31, P5 ;  /* 0x00000031cf00780c */ /* 0x000fc80002fa1670 */
[----:B------:R-:W-:Y:S02]  /*10370*/  FSEL R178, R178, -INF , !P5 ;  /* 0xff800000b2b27808 */ /* 0x000fe40006800000 */
[----:B0-----:R-:W-:-:S04]  /*10380*/  FMNMX.FTZ R172, R152, R172, !PT ;  /* 0x000000ac98ac7209 */ /* 0x001fc80007810000 */
        /* <DEDUP_REMOVED lines=35> */
[----:B------:R-:W0:Y:S01]  /*105c0*/  MUFU.EX2 R9, R9 ;  /* 0x0000000900097308 */ /* 0x000e220000000800 */
[----:B------:R-:W-:Y:S02]  /*105d0*/  ISETP.LT.OR P4, PT, R207, 0x2a, P4 ;  /* 0x0000002acf00780c */ /* 0x000fe40002781670 */
[----:B------:R-:W-:Y:S02]  /*105e0*/  FMNMX.FTZ R170, R158, R170, !PT ;  /* 0x000000aa9eaa7209 */ /* 0x000fe40007810000 */
[----:B------:R-:W-:-:S02]  /*105f0*/  FSEL R175, R175, -INF , !P4 ;  /* 0xff800000afaf7808 */ /* 0x000fc40006000000 */
[----:B------:R-:W-:Y:S01]  /*10600*/  FMNMX.FTZ R170, R159, R170, !PT ;  /* 0x000000aa9faa7209 */ /* 0x000fe20007810000 */
[----:B------:R-:W1:Y:S01]  /*10610*/  MUFU.EX2 R152, R203 ;  /* 0x000000cb00987308 */ /* 0x000e620000000800 */
[----:B------:R-:W-:Y:S02]  /*10620*/  ISETP.GT.AND P4, PT, R209, 0x31, P3 ;  /* 0x00000031d100780c */ /* 0x000fe40001f84270 */
[----:B------:R-:W-:Y:S02]  /*10630*/  FMNMX.FTZ R170, R162, R170, !PT ;  /* 0x000000aaa2aa7209 */ /* 0x000fe40007810000 */
[----:B------:R-:W-:Y:S02]  /*10640*/  ISETP.LT.OR P4, PT, R207, 0x32, P4 ;  /* 0x00000032cf00780c */ /* 0x000fe40002781670 */
[----:B------:R-:W-:Y:S01]  /*10650*/  FMNMX.FTZ R170, R163, R170, !PT ;  /* 0x000000aaa3aa7209 */ /* 0x000fe20007810000 */
[----:B------:R-:W2:Y:S01]  /*10660*/  MUFU.EX2 R156, R156 ;  /* 0x0000009c009c7308 */ /* 0x000ea20000000800 */
[----:B------:R-:W-:Y:S01]  /*10670*/  ISETP.GT.AND P3, PT, R209, 0x39, P3 ;  /* 0x00000039d100780c */ /* 0x000fe20001f64270 */
[----:B0-----:R-:W-:Y:S01]  /*10680*/  FFMA.FTZ R0, R9, R0, R202 ;  /* 0x0000000009007223 */ /* 0x001fe200000100ca */
[----:B------:R-:W-:Y:S01]  /*10690*/  FMNMX.FTZ R170, R166, R170, !PT ;  /* 0x000000aaa6aa7209 */ /* 0x000fe20007810000 */
[-C--:B------:R-:W-:Y:S01]  /*106a0*/  FMUL.FTZ R24, R24, R9.reuse ;  /* 0x0000000918187220 */ /* 0x080fe20000410000 */
[----:B------:R-:W-:Y:S01]  /*106b0*/  FSEL R179, R179, -INF , !P4 ;  /* 0xff800000b3b37808 */ /* 0x000fe20006000000 */
[-C--:B------:R-:W-:Y:S01]  /*106c0*/  FMUL.FTZ R25, R25, R9.reuse ;  /* 0x0000000919197220 */ /* 0x080fe20000410000 */
[----:B------:R-:W-:Y:S01]  /*106d0*/  FMNMX.FTZ R170, R167, R170, !PT ;  /* 0x000000aaa7aa7209 */ /* 0x000fe20007810000 */
[----:B------:R-:W0:Y:S01]  /*106e0*/  MUFU.EX2 R157, R157 ;  /* 0x0000009d009d7308 */ /* 0x000e220000000800 */
[----:B------:R-:W-:Y:S01]  /*106f0*/  ISETP.LT.OR P3, PT, R207, 0x3a, P3 ;  /* 0x0000003acf00780c */ /* 0x000fe20001f61670 */
[----:B-1----:R-:W-:Y:S01]  /*10700*/  FADD.FTZ R0, R152, R0 ;  /* 0x0000000098007221 */ /* 0x002fe20000010000 */
[----:B------:R-:W-:Y:S01]  /*10710*/  FMNMX.FTZ R170, R153, R170, !PT ;  /* 0x000000aa99aa7209 */ /* 0x000fe20007810000 */
[-C--:B------:R-:W-:Y:S01]  /*10720*/  FMUL.FTZ R28, R28, R9.reuse ;  /* 0x000000091c1c7220 */ /* 0x080fe20000410000 */
[----:B------:R-:W-:Y:S01]  /*10730*/  FSEL R183, R183, -INF , !P3 ;  /* 0xff800000b7b77808 */ /* 0x000fe20005800000 */
[-C--:B------:R-:W-:Y:S01]  /*10740*/  FMUL.FTZ R29, R29, R9.reuse ;  /* 0x000000091d1d7220 */ /* 0x080fe20000410000 */
[----:B------:R-:W-:Y:S01]  /*10750*/  FMNMX.FTZ R170, R171, R170, !PT ;  /* 0x000000aaabaa7209 */ /* 0x000fe20007810000 */
[----:B------:R-:W1:Y:S01]  /*10760*/  MUFU.EX2 R160, R160 ;  /* 0x000000a000a07308 */ /* 0x000e620000000800 */
[----:B------:R-:W-:Y:S01]  /*10770*/  F2FP.BF16.F32.PACK_AB R152, R152, R202 ;  /* 0x000000ca9898723e */ /* 0x000fe200000010ff */
[----:B--2---:R-:W-:Y:S01]  /*10780*/  FADD.FTZ R0, R156, R0 ;  /* 0x000000009c007221 */ /* 0x004fe20000010000 */
[----:B------:R-:W-:Y:S01]  /*10790*/  FMNMX.FTZ R170, R174, R170, !PT ;  /* 0x000000aaaeaa7209 */ /* 0x000fe20007810000 */
[-C--:B------:R-:W-:Y:S01]  /*107a0*/  FMUL.FTZ R32, R32, R9.reuse ;  /* 0x0000000920207220 */ /* 0x080fe20000410000 */
[-C--:B------:R-:W-:Y:S01]  /*107b0*/  FMUL.FTZ R33, R33, R9.reuse ;  /* 0x0000000921217220 */ /* 0x080fe20000410000 */
[-C--:B------:R-:W-:Y:S01]  /*107c0*/  FMUL.FTZ R36, R36, R9.reuse ;  /* 0x0000000924247220 */ /* 0x080fe20000410000 */
[----:B------:R-:W-:Y:S01]  /*107d0*/  FMNMX.FTZ R170, R175, R170, !PT ;  /* 0x000000aaafaa7209 */ /* 0x000fe20007810000 */
[----:B------:R-:W2:Y:S01]  /*107e0*/  MUFU.EX2 R161, R161 ;  /* 0x000000a100a17308 */ /* 0x000ea20000000800 */
[----:B0-----:R-:W-:Y:S01]  /*107f0*/  FADD.FTZ R0, R157, R0 ;  /* 0x000000009d007221 */ /* 0x001fe20000010000 */
[-C--:B------:R-:W-:Y:S01]  /*10800*/  FMUL.FTZ R37, R37, R9.reuse ;  /* 0x0000000925257220 */ /* 0x080fe20000410000 */
[----:B------:R-:W-:Y:S01]  /*10810*/  FMNMX.FTZ R170, R178, R170, !PT ;  /* 0x000000aab2aa7209 */ /* 0x000fe20007810000 */
[-C--:B------:R-:W-:Y:S01]  /*10820*/  FMUL.FTZ R40, R40, R9.reuse ;  /* 0x0000000928287220 */ /* 0x080fe20000410000 */
[-C--:B------:R-:W-:Y:S01]  /*10830*/  FMUL.FTZ R41, R41, R9.reuse ;  /* 0x0000000929297220 */ /* 0x080fe20000410000 */
[-C--:B------:R-:W-:Y:S01]  /*10840*/  FMUL.FTZ R44, R44, R9.reuse ;  /* 0x000000092c2c7220 */ /* 0x080fe20000410000 */
[----:B------:R-:W-:Y:S01]  /*10850*/  FMNMX.FTZ R170, R179, R170, !PT ;  /* 0x000000aab3aa7209 */ /* 0x000fe20007810000 */
[----:B------:R-:W0:Y:S01]  /*10860*/  MUFU.EX2 R164, R164 ;  /* 0x000000a400a47308 */ /* 0x000e220000000800 */
[----:B-1----:R-:W-:Y:S01]  /*10870*/  FADD.FTZ R0, R160, R0 ;  /* 0x00000000a0007221 */ /* 0x002fe20000010000 */
[-C--:B------:R-:W-:Y:S01]  /*10880*/  FMUL.FTZ R45, R45, R9.reuse ;  /* 0x000000092d2d7220 */ /* 0x080fe20000410000 */
[----:B------:R-:W-:Y:S01]  /*10890*/  FMNMX.FTZ R170, R182, R170, !PT ;  /* 0x000000aab6aa7209 */ /* 0x000fe20007810000 */
[-C--:B------:R-:W-:Y:S01]  /*108a0*/  FMUL.FTZ R48, R48, R9.reuse ;  /* 0x0000000930307220 */ /* 0x080fe20000410000 */
[-C--:B------:R-:W-:Y:S01]  /*108b0*/  FMUL.FTZ R49, R49, R9.reuse ;  /* 0x0000000931317220 */ /* 0x080fe20000410000 */
[-C--:B------:R-:W-:Y:S01]  /*108c0*/  FMUL.FTZ R52, R52, R9.reuse ;  /* 0x0000000934347220 */ /* 0x080fe20000410000 */
[----:B------:R-:W-:Y:S01]  /*108d0*/  FMNMX.FTZ R170, R183, R170, !PT ;  /* 0x000000aab7aa7209 */ /* 0x000fe20007810000 */
[----:B------:R-:W1:Y:S01]  /*108e0*/  MUFU.EX2 R165, R165 ;  /* 0x000000a500a57308 */ /* 0x000e620000000800 */
[----:B--2---:R-:W-:Y:S01]  /*108f0*/  FADD.FTZ R0, R161, R0 ;  /* 0x00000000a1007221 */ /* 0x004fe20000010000 */
[-C--:B------:R-:W-:Y:S01]  /*10900*/  FMUL.FTZ R53, R53, R9.reuse ;  /* 0x0000000935357220 */ /* 0x080fe20000410000 */
[-C--:B------:R-:W-:Y:S01]  /*10910*/  FMUL.FTZ R56, R56, R9.reuse ;  /* 0x0000000938387220 */ /* 0x080fe20000410000 */
[----:B------:R-:W2:Y:S01]  /*10920*/  SHFL.BFLY PT, R202, R170, 0x2, 0x1f ;  /* 0x0c401f00aaca7f89 */ /* 0x000ea200000e0000 */
[-C--:B------:R-:W-:Y:S01]  /*10930*/  FMUL.FTZ R57, R57, R9.reuse ;  /* 0x0000000939397220 */ /* 0x080fe20000410000 */
[-C--:B------:R-:W-:Y:S01]  /*10940*/  FMUL.FTZ R60, R60, R9.reuse ;  /* 0x000000093c3c7220 */ /* 0x080fe20000410000 */
[-C--:B------:R-:W-:Y:S01]  /*10950*/  FMUL.FTZ R61, R61, R9.reuse ;  /* 0x000000093d3d7220 */ /* 0x080fe20000410000 */
[----:B------:R3:W-:Y:S01]  /*10960*/  MUFU.EX2 R203, R169 ;  /* 0x000000a900cb7308 */ /* 0x0007e20000000800 */
[----:B0-----:R-:W-:Y:S01]  /*10970*/  FADD.FTZ R0, R164, R0 ;  /* 0x00000000a4007221 */ /* 0x001fe20000010000 */
[-C--:B------:R-:W-:Y:S01]  /*10980*/  FMUL.FTZ R64, R64, R9.reuse ;  /* 0x0000000940407220 */ /* 0x080fe20000410000 */
[-C--:B------:R-:W-:Y:S01]  /*10990*/  FMUL.FTZ R65, R65, R9.reuse ;  /* 0x0000000941417220 */ /* 0x080fe20000410000 */
[-C--:B------:R-:W-:Y:S01]  /*109a0*/  FMUL.FTZ R68, R68, R9.reuse ;  /* 0x0000000944447220 */ /* 0x080fe20000410000 */
[-C--:B------:R-:W-:Y:S01]  /*109b0*/  FMUL.FTZ R69, R69, R9.reuse ;  /* 0x0000000945457220 */ /* 0x080fe20000410000 */
[-C--:B------:R-:W-:Y:S01]  /*109c0*/  FMUL.FTZ R72, R72, R9.reuse ;  /* 0x0000000948487220 */ /* 0x080fe20000410000 */
[----:B------:R-:W-:Y:S01]  /*109d0*/  FMUL.FTZ R73, R73, R9 ;  /* 0x0000000949497220 */ /* 0x000fe20000410000 */
[----:B------:R-:W-:Y:S01]  /*109e0*/  MUFU.EX2 R230, R230 ;  /* 0x000000e600e67308 */ /* 0x000fe20000000800 */
[----:B-1----:R-:W-:Y:S01]  /*109f0*/  FADD.FTZ R0, R165, R0 ;  /* 0x00000000a5007221 */ /* 0x002fe20000010000 */
[----:B---3--:R-:W-:-:S02]  /*10a00*/  IMAD.MOV.U32 R169, RZ, RZ, 0x40000040 ;  /* 0x40000040ffa97424 */ /* 0x008fc400078e00ff */
[-C--:B------:R-:W-:Y:S01]  /*10a10*/  FMUL.FTZ R76, R76, R9.reuse ;  /* 0x000000094c4c7220 */ /* 0x080fe20000410000 */
[-C--:B------:R-:W-:Y:S01]  /*10a20*/  FMUL.FTZ R77, R77, R9.reuse ;  /* 0x000000094d4d7220 */ /* 0x080fe20000410000 */
[-C--:B------:R-:W-:Y:S01]  /*10a30*/  FMUL.FTZ R80, R80, R9.reuse ;  /* 0x0000000950507220 */ /* 0x080fe20000410000 */
[-C--:B------:R-:W-:Y:S01]  /*10a40*/  FMUL.FTZ R81, R81, R9.reuse ;  /* 0x0000000951517220 */ /* 0x080fe20000410000 */
[----:B------:R-:W-:Y:S01]  /*10a50*/  R2UR UR7, R169 ;  /* 0x00000000a90772ca */ /* 0x000fe200000e0000 */
[----:B------:R-:W-:Y:S01]  /*10a60*/  MUFU.EX2 R173, R173 ;  /* 0x000000ad00ad7308 */ /* 0x000fe20000000800 */
[-C--:B------:R-:W-:Y:S01]  /*10a70*/  FMUL.FTZ R84, R84, R9.reuse ;  /* 0x0000000954547220 */ /* 0x080fe20000410000 */
[-C--:B------:R-:W-:Y:S01]  /*10a80*/  FMUL.FTZ R85, R85, R9.reuse ;  /* 0x0000000955557220 */ /* 0x080fe20000410000 */
[-C--:B------:R-:W-:Y:S01]  /*10a90*/  FMUL.FTZ R88, R88, R9.reuse ;  /* 0x0000000958587220 */ /* 0x080fe20000410000 */
[----:B--2---:R-:W-:Y:S01]  /*10aa0*/  FMNMX.FTZ R170, R170, R202, !PT ;  /* 0x000000caaaaa7209 */ /* 0x004fe20007810000 */
[-C--:B------:R-:W-:Y:S01]  /*10ab0*/  FMUL.FTZ R89, R89, R9.reuse ;  /* 0x0000000959597220 */ /* 0x080fe20000410000 */
[-C--:B------:R-:W-:Y:S01]  /*10ac0*/  FMUL.FTZ R92, R92, R9.reuse ;  /* 0x000000095c5c7220 */ /* 0x080fe20000410000 */
[-C--:B------:R-:W-:Y:S01]  /*10ad0*/  FMUL.FTZ R93, R93, R9.reuse ;  /* 0x000000095d5d7220 */ /* 0x080fe20000410000 */
[----:B------:R-:W-:Y:S01]  /*10ae0*/  MUFU.EX2 R176, R176 ;  /* 0x000000b000b07308 */ /* 0x000fe20000000800 */
[----:B------:R-:W0:Y:S01]  /*10af0*/  SHFL.BFLY PT, R202, R170, 0x1, 0x1f ;  /* 0x0c201f00aaca7f89 */ /* 0x000e2200000e0000 */
        /* <DEDUP_REMOVED lines=23> */
[----:B0-----:R-:W-:Y:S01]  /*10c70*/  FMNMX.FTZ R170, R170, R202, !PT ;  /* 0x000000caaaaa7209 */ /* 0x001fe20007810000 */
[----:B------:R-:W-:-:S02]  /*10c80*/  IMAD.MOV R202, RZ, RZ, -R197 ;  /* 0x000000ffffca7224 */ /* 0x000fc400078e0ac5 */
[-C--:B------:R-:W-:Y:S01]  /*10c90*/  FMUL.FTZ R137, R137, R9.reuse ;  /* 0x0000000989897220 */ /* 0x080fe20000410000 */
[-C--:B------:R-:W-:Y:S01]  /*10ca0*/  FMUL.FTZ R140, R140, R9.reuse ;  /* 0x000000098c8c7220 */ /* 0x080fe20000410000 */
[----:B------:R-:W-:Y:S01]  /*10cb0*/  FSETP.NEU.FTZ.AND P4, PT, R170, -INF , PT ;  /* 0xff800000aa00780b */ /* 0x000fe20003f9d000 */
[-C--:B------:R-:W-:Y:S01]  /*10cc0*/  FMUL.FTZ R141, R141, R9.reuse ;  /* 0x000000098d8d7220 */ /* 0x080fe20000410000 */
[----:B------:R-:W-:Y:S01]  /*10cd0*/  ISETP.NE.AND P3, PT, R185, R202, PT ;  /* 0x000000cab900720c */ /* 0x000fe20003f65270 */
[-C--:B------:R-:W-:Y:S01]  /*10ce0*/  FMUL.FTZ R144, R144, R9.reuse ;  /* 0x0000000990907220 */ /* 0x080fe20000410000 */
[----:B------:R0:W1:Y:S01]  /*10cf0*/  MUFU.EX2 R202, R168 ;  /* 0x000000a800ca7308 */ /* 0x0000620000000800 */
[-C--:B------:R-:W-:Y:S01]  /*10d00*/  FMUL.FTZ R145, R145, R9.reuse ;  /* 0x0000000991917220 */ /* 0x080fe20000410000 */
[-C--:B------:R-:W-:Y:S01]  /*10d10*/  FMUL.FTZ R148, R148, R9.reuse ;  /* 0x0000000994947220 */ /* 0x080fe20000410000 */
[----:B------:R-:W-:Y:S01]  /*10d20*/  FMUL.FTZ R149, R149, R9 ;  /* 0x0000000995957220 */ /* 0x000fe20000410000 */
[----:B0-----:R-:W-:-:S07]  /*10d30*/  FSEL R168, R170, RZ, P4 ;  /* 0x000000ffaaa87208 */ /* 0x001fce0002000000 */
[----:B------:R-:W-:Y:S02]  /*10d40*/  @!P3 IMAD R19, R19, 0x40, R194 ;  /* 0x000000401313b824 */ /* 0x000fe400078e02c2 */
[----:B------:R-:W-:Y:S02]  /*10d50*/  FADD.FTZ R168, -R168, R20 ;  /* 0x00000014a8a87221 */ /* 0x000fe40000010100 */
[----:B------:R-:W-:Y:S02]  /*10d60*/  @!P3 IMAD R19, R19, 0x4, R18 ;  /* 0x000000041313b824 */ /* 0x000fe400078e0212 */
[----:B-1----:R-:W-:Y:S01]  /*10d70*/  FADD.FTZ R0, R202, R0 ;  /* 0x00000000ca007221 */ /* 0x002fe20000010000 */
[-C--:B------:R-:W-:Y:S01]  /*10d80*/  FMUL.FTZ R20, R168, R14.reuse ;  /* 0x0000000ea8147220 */ /* 0x080fe20000410000 */
[----:B------:R-:W-:Y:S01]  /*10d90*/  FMUL.FTZ R168, R170, R14 ;  /* 0x0000000eaaa87220 */ /* 0x000fe20000410000 */
[----:B------:R-:W-:Y:S01]  /*10da0*/  @!P3 STS [R19+0x38400], R9 ;  /* 0x038400091300b388 */ /* 0x000fe20000000800 */
[----:B------:R-:W-:-:S03]  /*10db0*/  FADD.FTZ R0, R203, R0 ;  /* 0x00000000cb007221 */ /* 0x000fc60000010000 */
[----:B------:R-:W0:Y:S01]  /*10dc0*/  MUFU.EX2 R20, R20 ;  /* 0x0000001400147308 */ /* 0x000e220000000800 */
[----:B------:R-:W-:Y:S01]  /*10dd0*/  FSEL R168, R168, RZ, P4 ;  /* 0x000000ffa8a87208 */ /* 0x000fe20002000000 */
[----:B------:R-:W-:-:S04]  /*10de0*/  FADD.FTZ R0, R230, R0 ;  /* 0x00000000e6007221 */ /* 0x000fc80000010000 */
[----:B------:R-:W-:Y:S01]  /*10df0*/  FADD.FTZ R0, R173, R0 ;  /* 0x00000000ad007221 */ /* 0x000fe20000010000 */
        /* <DEDUP_REMOVED lines=10> */
[----:B0-----:R0:W-:Y:S01]  /*10ea0*/  @!P3 STS [R19+0x38420], R20 ;  /* 0x038420141300b388 */ /* 0x0011e20000000800 */
[-CC-:B------:R-:W-:Y:S01]  /*10eb0*/  FFMA.FTZ R178, R178, R14.reuse, -R168.reuse ;  /* 0x0000000eb2b27223 */ /* 0x180fe200000108a8 */
[-CC-:B------:R-:W-:Y:S01]  /*10ec0*/  FFMA.FTZ R205, R179, R14.reuse, -R168.reuse ;  /* 0x0000000eb3cd7223 */ /* 0x180fe200000108a8 */
[-CC-:B------:R-:W-:Y:S01]  /*10ed0*/  FFMA.FTZ R182, R182, R14.reuse, -R168.reuse ;  /* 0x0000000eb6b67223 */ /* 0x180fe200000108a8 */
[-C--:B------:R-:W-:Y:S01]  /*10ee0*/  FFMA.FTZ R183, R183, R14.reuse, -R168 ;  /* 0x0000000eb7b77223 */ /* 0x080fe200000108a8 */
[----:B------:R-:W-:Y:S01]  /*10ef0*/  FADD.FTZ R0, R176, R0 ;  /* 0x00000000b0007221 */ /* 0x000fe20000010000 */
[----:B------:R-:W-:Y:S01]  /*10f00*/  FFMA.FTZ R153, R153, R14, -R168 ;  /* 0x0000000e99997223 */ /* 0x000fe200000108a8 */
[----:B------:R1:W-:Y:S01]  /*10f10*/  MUFU.EX2 R179, R158 ;  /* 0x0000009e00b37308 */ /* 0x0003e20000000800 */
[----:B------:R-:W-:Y:S01]  /*10f20*/  FMUL.FTZ R26, R26, R20 ;  /* 0x000000141a1a7220 */ /* 0x000fe20000410000 */
[----:B------:R-:W-:Y:S01]  /*10f30*/  FADD.FTZ R0, R177, R0 ;  /* 0x00000000b1007221 */ /* 0x000fe20000010000 */
[----:B0-----:R-:W-:Y:S01]  /*10f40*/  FFMA.FTZ R19, R166, R14, -R168 ;  /* 0x0000000ea6137223 */ /* 0x001fe200000108a8 */
[----:B------:R-:W-:-:S02]  /*10f50*/  IMAD R168, R200, 0x1000, R193 ;  /* 0x00001000c8a87824 */ /* 0x000fc400078e02c1 */
[-C--:B------:R-:W-:Y:S01]  /*10f60*/  FMUL.FTZ R27, R27, R20.reuse ;  /* 0x000000141b1b7220 */ /* 0x080fe20000410000 */
[-C--:B------:R-:W-:Y:S01]  /*10f70*/  FMUL.FTZ R30, R30, R20.reuse ;  /* 0x000000141e1e7220 */ /* 0x080fe20000410000 */
[----:B------:R-:W-:Y:S01]  /*10f80*/  FMUL.FTZ R31, R31, R20 ;  /* 0x000000141f1f7220 */ /* 0x000fe20000410000 */
[----:B------:R-:W0:Y:S01]  /*10f90*/  MUFU.EX2 R166, R180 ;  /* 0x000000b400a67308 */ /* 0x000e220000000800 */
[----:B-1----:R-:W-:Y:S01]  /*10fa0*/  F2FP.BF16.F32.PACK_AB R158, R165, R164 ;  /* 0x000000a4a59e723e */ /* 0x002fe200000010ff */
[----:B------:R-:W-:Y:S01]  /*10fb0*/  FMUL.FTZ R34, R34, R20 ;  /* 0x0000001422227220 */ /* 0x000fe20000410000 */
[----:B------:R-:W-:Y:S01]  /*10fc0*/  F2FP.BF16.F32.PACK_AB R164, R177, R176 ;  /* 0x000000b0b1a4723e */ /* 0x000fe200000010ff */
[-C--:B------:R-:W-:Y:S01]  /*10fd0*/  FMUL.FTZ R35, R35, R20.reuse ;  /* 0x0000001423237220 */ /* 0x080fe20000410000 */
[----:B------:R-:W-:Y:S01]  /*10fe0*/  R2UR UR6, R168 ;  /* 0x00000000a80672ca */ /* 0x000fe200000e0000 */
        /* <DEDUP_REMOVED lines=10> */
[----:B------:R2:W-:Y:S01]  /*11090*/  MUFU.EX2 R206, R154 ;  /* 0x0000009a00ce7308 */ /* 0x0005e20000000800 */
[----:B-1----:R-:W-:Y:S01]  /*110a0*/  F2FP.BF16.F32.PACK_AB R162, R173, R230 ;  /* 0x000000e6ada2723e */ /* 0x002fe200000010ff */
[----:B0-----:R-:W-:Y:S01]  /*110b0*/  FADD.FTZ R0, R166, R0 ;  /* 0x00000000a6007221 */ /* 0x001fe20000010000 */
[----:B------:R-:W-:Y:S01]  /*110c0*/  F2FP.BF16.F32.PACK_AB R166, R169, R166 ;  /* 0x000000a6a9a6723e */ /* 0x000fe200000010ff */
[-C--:B------:R-:W-:Y:S01]  /*110d0*/  FMUL.FTZ R55, R55, R20.reuse ;  /* 0x0000001437377220 */ /* 0x080fe20000410000 */
[-C--:B------:R-:W-:Y:S01]  /*110e0*/  FMUL.FTZ R58, R58, R20.reuse ;  /* 0x000000143a3a7220 */ /* 0x080fe20000410000 */
[-C--:B------:R-:W-:Y:S01]  /*110f0*/  FMUL.FTZ R59, R59, R20.reuse ;  /* 0x000000143b3b7220 */ /* 0x080fe20000410000 */
[----:B------:R-:W-:Y:S01]  /*11100*/  FMUL.FTZ R62, R62, R20 ;  /* 0x000000143e3e7220 */ /* 0x000fe20000410000 */
[----:B------:R-:W-:Y:S01]  /*11110*/  MUFU.EX2 R174, R155 ;  /* 0x0000009b00ae7308 */ /* 0x000fe20000000800 */
[----:B--2---:R-:W-:Y:S01]  /*11120*/  F2FP.BF16.F32.PACK_AB R154, R157, R156 ;  /* 0x0000009c9d9a723e */ /* 0x004fe200000010ff */
[----:B------:R-:W-:Y:S01]  /*11130*/  FMUL.FTZ R63, R63, R20 ;  /* 0x000000143f3f7220 */ /* 0x000fe20000410000 */
[----:B------:R-:W-:Y:S01]  /*11140*/  F2FP.BF16.F32.PACK_AB R156, R161, R160 ;  /* 0x000000a0a19c723e */ /* 0x000fe200000010ff */
[----:B------:R-:W-:Y:S01]  /*11150*/  FMUL.FTZ R66, R66, R20 ;  /* 0x0000001442427220 */ /* 0x000fe20000410000 */
[----:B------:R-:W-:Y:S01]  /*11160*/  F2FP.BF16.F32.PACK_AB R160, R203, R202 ;  /* 0x000000cacba0723e */ /* 0x000fe200000010ff */
        /* <DEDUP_REMOVED lines=43> */
[----:B-1----:R-:W-:Y:S01]  /*11420*/  F2FP.BF16.F32.PACK_AB R153, R174, R206 ;  /* 0x000000ceae99723e */ /* 0x002fe200000010ff */
[----:B------:R-:W-:Y:S01]  /*11430*/  BAR.SYNC.DEFER_BLOCKING 0xf, 0x100 ;  /* 0x03c4000000007b1d */ /* 0x000fe20000010000 */
        /* <DEDUP_REMOVED lines=9> */
[----:B------:R-:W-:Y:S01]  /*114d0*/  FMUL.FTZ R151, R151, R20 ;  /* 0x0000001497977220 */ /* 0x000fe20000410000 */
[----:B------:R-:W-:Y:S01]  /*114e0*/  FFMA.FTZ R202, R20, R8, R206 ;  /* 0x0000000814ca7223 */ /* 0x000fe200000100ce */
[----:B------:R-:W-:-:S02]  /*114f0*/  VIADD R8, R168, 0x80 ;  /* 0x00000080a8087836 */ /* 0x000fc40000000000 */
[----:B------:R-:W-:Y:S01]  /*11500*/  FADD.FTZ R0, R169, R0 ;  /* 0x00000000a9007221 */ /* 0x000fe20000010000 */
[----:B------:R-:W0:Y:S01]  /*11510*/  MUFU.EX2 R175, R175 ;  /* 0x000000af00af7308 */ /* 0x000e220000000800 */
[----:B--2---:R-:W-:Y:S01]  /*11520*/  F2FP.BF16.F32.PACK_AB R161, R171, R177 ;  /* 0x000000b1aba1723e */ /* 0x004fe200000010ff */
[----:B------:R-:W-:Y:S02]  /*11530*/  IMAD.MOV.U32 R9, RZ, RZ, 0x40000040 ;  /* 0x40000040ff097424 */ /* 0x000fe400078e00ff */
[----:B------:R-:W-:Y:S01]  /*11540*/  FADD.FTZ R202, R174, R202 ;  /* 0x000000caaeca7221 */ /* 0x000fe20000010000 */
[----:B------:R-:W-:Y:S01]  /*11550*/  IMAD.MOV.U32 R169, RZ, RZ, 0x40000040 ;  /* 0x40000040ffa97424 */ /* 0x000fe200078e00ff */
[----:B------:R-:W-:Y:S01]  /*11560*/  ISETP.GT.AND P3, PT, R15, R208, PT ;  /* 0x000000d00f00720c */ /* 0x000fe20003f64270 */
[----:B------:R-:W-:Y:S02]  /*11570*/  IMAD.MOV.U32 R20, RZ, RZ, R170 ;  /* 0x000000ffff147224 */ /* 0x000fe400078e00aa */
[----:B------:R-:W-:Y:S01]  /*11580*/  FADD.FTZ R179, R179, R202 ;  /* 0x000000cab3b37221 */ /* 0x000fe20000010000 */
[----:B------:R-:W-:Y:S01]  /*11590*/  MUFU.EX2 R178, R178 ;  /* 0x000000b200b27308 */ /* 0x000fe20000000800 */
[----:B------:R1:W-:Y:S02]  /*115a0*/  STSM.16.M88.4 [R198+0x36400], R152 ;  /* 0x03640098c6007844 */ /* 0x0003e40000000200 */
[----:B------:R-:W-:-:S02]  /*115b0*/  FADD.FTZ R180, R180, R179 ;  /* 0x000000b3b4b47221 */ /* 0x000fc40000010000 */
[----:B------:R2:W-:Y:S02]  /*115c0*/  STSM.16.M88.4 [R211], R156 ;  /* 0x0000009cd3007844 */ /* 0x0005e40000000200 */
[----:B------:R-:W-:Y:S01]  /*115d0*/  FADD.FTZ R180, R181, R180 ;  /* 0x000000b4b5b47221 */ /* 0x000fe20000010000 */
[----:B------:R-:W3:Y:S01]  /*115e0*/  MUFU.EX2 R205, R205 ;  /* 0x000000cd00cd7308 */ /* 0x000ee20000000800 */
[----:B0-----:R-:W-:Y:S02]  /*115f0*/  F2FP.BF16.F32.PACK_AB R163, R175, R204 ;  /* 0x000000ccafa3723e */ /* 0x001fe400000010ff */
[----:B------:R-:W-:-:S03]  /*11600*/  FADD.FTZ R180, R173, R180 ;  /* 0x000000b4adb47221 */ /* 0x000fc60000010000 */
[----:B------:R2:W-:Y:S01]  /*11610*/  STSM.16.M88.4 [R199], R160 ;  /* 0x000000a0c7007844 */ /* 0x0005e20000000200 */
[----:B------:R-:W-:Y:S01]  /*11620*/  FADD.FTZ R19, R19, R180 ;  /* 0x000000b413137221 */ /* 0x000fe20000010000 */
[----:B------:R-:W-:Y:S03]  /*11630*/  MUFU.EX2 R182, R182 ;  /* 0x000000b600b67308 */ /* 0x000fe60000000800 */
[----:B------:R-:W-:Y:S01]  /*11640*/  FADD.FTZ R176, R176, R19 ;  /* 0x00000013b0b07221 */ /* 0x000fe20000010000 */
[----:B------:R-:W-:-:S03]  /*11650*/  IMAD.MOV.U32 R19, RZ, RZ, R200 ;  /* 0x000000ffff137224 */ /* 0x000fc600078e00c8 */
[----:B------:R-:W-:Y:S01]  /*11660*/  FADD.FTZ R176, R177, R176 ;  /* 0x000000b0b1b07221 */ /* 0x000fe20000010000 */
[----:B------:R-:W0:Y:S01]  /*11670*/  MUFU.EX2 R183, R183 ;  /* 0x000000b700b77308 */ /* 0x000e220000000800 */
[----:B---3--:R-:W-:Y:S02]  /*11680*/  F2FP.BF16.F32.PACK_AB R165, R205, R178 ;  /* 0x000000b2cda5723e */ /* 0x008fe400000010ff */
[----:B------:R-:W-:-:S04]  /*11690*/  FADD.FTZ R171, R171, R176 ;  /* 0x000000b0abab7221 */ /* 0x000fc80000010000 */
[----:B------:R-:W-:-:S04]  /*116a0*/  FADD.FTZ R204, R204, R171 ;  /* 0x000000abcccc7221 */ /* 0x000fc80000010000 */
[----:B------:R-:W-:-:S04]  /*116b0*/  FADD.FTZ R175, R175, R204 ;  /* 0x000000ccafaf7221 */ /* 0x000fc80000010000 */
[----:B------:R-:W-:Y:S01]  /*116c0*/  FADD.FTZ R178, R178, R175 ;  /* 0x000000afb2b27221 */ /* 0x000fe20000010000 */
[----:B0-----:R-:W-:-:S03]  /*116d0*/  F2FP.BF16.F32.PACK_AB R167, R183, R182 ;  /* 0x000000b6b7a7723e */ /* 0x001fc600000010ff */
[----:B------:R-:W-:Y:S02]  /*116e0*/  FADD.FTZ R205, R205, R178 ;  /* 0x000000b2cdcd7221 */ /* 0x000fe40000010000 */
[----:B------:R2:W-:Y:S01]  /*116f0*/  STSM.16.M88.4 [R210], R164 ;  /* 0x000000a4d2007844 */ /* 0x0005e20000000200 */
[----:B------:R-:W-:-:S06]  /*11700*/  WARPGROUP.ARRIVE ;  /* 0x00000000000079c5 */ /* 0x000fcc0000000000 */
[----:B------:R-:W-:Y:S01]  /*11710*/  HGMMA.64x256x16.F32.BF16 R24, R152, gdesc[UR4].tnspB, R24, gsb0 ;  /* 0x43e0000498187df0 */ /* 0x000fe20008001818 */
[----:B------:R-:W-:Y:S01]  /*11720*/  R2UR UR6, R8 ;  /* 0x00000000080672ca */ /* 0x000fe200000e0000 */
[C---:B------:R-:W-:Y:S01]  /*11730*/  VIADD R8, R168.reuse, 0x100 ;  /* 0x00000100a8087836 */ /* 0x040fe20000000000 */
[----:B------:R-:W-:Y:S01]  /*11740*/  R2UR UR7, R9 ;  /* 0x00000000090772ca */ /* 0x000fe200000e0000 */
[----:B------:R-:W-:Y:S02]  /*11750*/  IMAD.MOV.U32 R9, RZ, RZ, 0x40000040 ;  /* 0x40000040ff097424 */ /* 0x000fe400078e00ff */
[----:B------:R-:W-:Y:S01]  /*11760*/  VIADD R168, R168, 0x180 ;  /* 0x00000180a8a87836 */ /* 0x000fe20000000000 */
[----:B------:R-:W-:Y:S02]  /*11770*/  WARPGROUP.DEPBAR.LE gsb0, 0x0 ;  /* 0x00008000000079c5 */ /* 0x000fe40000010000 */
[----:B------:R-:W-:Y:S01]  /*11780*/  WARPGROUP.ARRIVE ;  /* 0x00000000000079c5 */ /* 0x000fe20000000000 */
[----:B-1----:R-:W-:-:S04]  /*11790*/  VIADD R152, R15, 0xffffffff ;  /* 0xffffffff0f987836 */ /* 0x002fc80000000000 */
[----:B------:R-:W-:-:S14]  /*117a0*/  IMAD.MOV.U32 R15, RZ, RZ, R152 ;  /* 0x000000ffff0f7224 */ /* 0x000fdc00078e0098 */
[----:B------:R-:W-:Y:S01]  /*117b0*/  HGMMA.64x256x16.F32.BF16 R24, R156, gdesc[UR4].tnspB, R24, gsb0 ;  /* 0x43e000049c187df0 */ /* 0x000fe20008001818 */
[----:B------:R-:W-:Y:S01]  /*117c0*/  R2UR UR6, R8 ;  /* 0x00000000080672ca */ /* 0x000fe200000e0000 */
[----:B------:R-:W-:Y:S01]  /*117d0*/  FADD.FTZ R8, R182, R205 ;  /* 0x000000cdb6087221 */ /* 0x000fe20000010000 */
[----:B------:R-:W-:Y:S01]  /*117e0*/  R2UR UR7, R9 ;  /* 0x00000000090772ca */ /* 0x000fe200000e0000 */
[----:B------:R-:W-:Y:S02]  /*117f0*/  IMAD.MOV.U32 R9, RZ, RZ, R172 ;  /* 0x000000ffff097224 */ /* 0x000fe400078e00ac */
[----:B------:R-:W-:Y:S01]  /*11800*/  FADD.FTZ R8, R183, R8 ;  /* 0x00000008b7087221 */ /* 0x000fe20000010000 */
[----:B------:R-:W-:Y:S02]  /*11810*/  WARPGROUP.DEPBAR.LE gsb0, 0x0 ;  /* 0x00008000000079c5 */ /* 0x000fe40000010000 */
[----:B------:R-:W-:-:S15]  /*11820*/  WARPGROUP.ARRIVE ;  /* 0x00000000000079c5 */ /* 0x000fde0000000000 */
[----:B------:R-:W-:-:S04]  /*11830*/  NOP ;  /* 0x0000000000007918 */ /* 0x000fc80000000000 */
        /* <DEDUP_REMOVED lines=19> */
.L_x_6810:
[----:B------:R-:W-:Y:S02]  /*11970*/  IMAD.MOV.U32 R20, RZ, RZ, R170 ;  /* 0x000000ffff147224 */ /* 0x000fe400078e00aa */
[----:B------:R-:W-:Y:S02]  /*11980*/  IMAD.MOV.U32 R9, RZ, RZ, R172 ;  /* 0x000000ffff097224 */ /* 0x000fe400078e00ac */
[----:B------:R-:W-:Y:S02]  /*11990*/  IMAD.MOV.U32 R19, RZ, RZ, R200 ;  /* 0x000000ffff137224 */ /* 0x000fe400078e00c8 */
[----:B------:R-:W-:-:S07]  /*119a0*/  IMAD.MOV.U32 R15, RZ, RZ, R152 ;  /* 0x000000ffff0f7224 */ /* 0x000fce00078e0098 */
.L_x_6809:
[----:B------:R-:W-:Y:S05]  /*119b0*/  BSYNC B1 ;  /* 0x0000000000017941 */ /* 0x000fea0003800000 */
.L_x_6808:
[----:B------:R-:W0:Y:S01]  /*119c0*/  LDC R152, c[0x0][0x448] ;  /* 0x00011200ff987b82 */ /* 0x000e220000000800 */
[----:B------:R-:W-:-:S07]  /*119d0*/  IADD3 R155, R184, 0x1, -R23 ;  /* 0x00000001b89b7810 */ /* 0x000fce0007ffe817 */
[----:B--2---:R-:W1:Y:S01]  /*119e0*/  LDC R156, c[0x0][0xadc] ;  /* 0x0002b700ff9c7b82 */ /* 0x004e620000000800 */
[----:B0-----:R-:W-:Y:S01]  /*119f0*/  ISETP.NE.AND P5, PT, R152, 0x1, PT ;  /* 0x000000019800780c */ /* 0x001fe20003fa5270 */
[----:B------:R-:W-:Y:S01]  /*11a00*/  VIADD R152, R195, 0x3f ;  /* 0x0000003fc3987836 */ /* 0x000fe20000000000 */
[----:B-1----:R-:W-:-:S11]  /*11a10*/  ISETP.GE.AND P6, PT, R156, 0x1, PT ;  /* 0x000000019c00780c */ /* 0x002fd60003fc6270 */
[----:B------:R-:W0:Y:S08]  /*11a20*/  @P5 LDC R153, c[0x0][0x44c] ;  /* 0x00011300ff995b82 */ /* 0x000e300000000800 */
[----:B------:R-:W1:Y:S01]  /*11a30*/  @P5 LDC R154, c[0x0][0x450] ;  /* 0x00011400ff9a5b82 */ /* 0x000e620000000800 */
[----:B0-----:R-:W-:-:S05]  /*11a40*/  @P5 IMAD.HI.U32 R153, R152, R153, RZ ;  /* 0x0000009998995227 */ /* 0x001fca00078e00ff */
[----:B-1----:R-:W-:-:S05]  /*11a50*/  @P5 SHF.R.U32.HI R152, RZ, R154, R153 ;  /* 0x0000009aff985219 */ /* 0x002fca0000011699 */
        /* <DEDUP_REMOVED lines=14> */
.L_x_6832:
[----:B------:R-:W-:-:S13]  /*11b40*/  ISETP.NE.AND P2, PT, R156, 0x1, PT ;  /* 0x000000019c00780c */ /* 0x000fda0003f45270 */
[----:B------:R-:W0:Y:S02]  /*11b50*/  @P2 LDC.64 R152, c[0x0][0xae0] ;  /* 0x0002b800ff982b82 */ /* 0x000e240000000a00 */
[----:B0-----:R-:W-:-:S05]  /*11b60*/  @P2 IMAD.HI.U32 R152, R21, R152, RZ ;  /* 0x0000009815982227 */ /* 0x001fca00078e00ff */
[----:B------:R-:W-:-:S07]  /*11b70*/  @P2 SHF.R.U32.HI R21, RZ, R153, R152 ;  /* 0x00000099ff152219 */ /* 0x000fce0000011698 */
.L_x_6833:
[----:B------:R-:W-:Y:S05]  /*11b80*/  BSYNC B0 ;  /* 0x0000000000007941 */ /* 0x000fea0003800000 */
.L_x_6831:
[----:B------:R-:W-:-:S05]  /*11b90*/  IMAD R21, R21, R156, RZ ;  /* 0x0000009c15157224 */ /* 0x000fca00078e02ff */
[----:B------:R-:W-:-:S07]  /*11ba0*/  VIMNMX R154, R154, R21, !PT ;  /* 0x000000159a9a7248 */ /* 0x000fce0007fe0100 */
.L_x_6830:
        /* <DEDUP_REMOVED lines=13> */
.L_x_6847:
[----:B------:R-:W-:Y:S01]  /*11c80*/  VIADD R19, R204, 0x1 ;  /* 0x00000001cc137836 */ /* 0x000fe20000000000 */
[C---:B------:R-:W-:Y:S01]  /*11c90*/  ISETP.GT.AND P2, PT, R21.reuse, R205, PT ;  /* 0x000000cd1500720c */ /* 0x040fe20003f44270 */
[----:B------:R-:W-:-:S03]  /*11ca0*/  VIADD R21, R21, 0xffffffff ;  /* 0xffffffff15157836 */ /* 0x000fc60000000000 */
[----:B------:R-:W-:-:S04]  /*11cb0*/  ISETP.NE.AND P3, PT, R19, 0x2, PT ;  /* 0x000000021300780c */ /* 0x000fc80003f65270 */
[----:B------:R-:W-:Y:S02]  /*11cc0*/  SEL R9, RZ, 0x1, P3 ;  /* 0x00000001ff097807 */ /* 0x000fe40001800000 */
[----:B------:R-:W-:Y:S02]  /*11cd0*/  SEL R19, R19, RZ, P3 ;  /* 0x000000ff13137207 */ /* 0x000fe40001800000 */
[----:B------:R-:W-:Y:S01]  /*11ce0*/  LOP3.LUT R22, R22, R9, RZ, 0x3c, !PT ;  /* 0x0000000916167212 */ /* 0x000fe200078e3cff */
[----:B0-----:R-:W-:Y:S06]  /*11cf0*/  @!P0 BRA `(.L_x_6837) ;  /* 0x0000000000048947 */ /* 0x001fec0003800000 */
[----:B------:R-:W-:Y:S01]  /*11d00*/  BPT.TRAP 0x1 ;  /* 0x000000040000795c */ /* 0x000fe20000300000 */
.L_x_6837:
[----:B------:R-:W-:Y:S01]  /*11d10*/  IMAD R15, R19, 0x8, R18 ;  /* 0x00000008130f7824 */ /* 0x000fe200078e0212 */
[----:B------:R-:W-:-:S04]  /*11d20*/  SHF.L.U32 R9, R22, 0x1f, RZ ;  /* 0x0000001f16097819 */ /* 0x000fc800000006ff */
[----:B------:R0:W1:Y:S01]  /*11d30*/  SYNCS.PHASECHK.TRANS64.TRYWAIT P3, [R15+URZ+0x38830], R9 ;  /* 0x038830090f0075a7 */ /* 0x000062000806017f */
[----:B------:R-:W-:Y:S05]  /*11d40*/  @!P0 BRA `(.L_x_6838) ;  /* 0x0000000000048947 */ /* 0x000fea0003800000 */
[----:B------:R-:W-:Y:S01]  /*11d50*/  BPT.TRAP 0x1 ;  /* 0x000000040000795c */ /* 0x000fe20000300000 */
.L_x_6838:
[----:B------:R-:W-:Y:S01]  /*11d60*/  BSSY B2, `(.L_x_6839) ;  /* 0x0000006000027945 */ /* 0x000fe20003800000 */
[----:B------:R-:W-:Y:S02]  /*11d70*/  IMAD R156, R19, 0x200, R191 ;  /* 0x00000200139c7824 */ /* 0x000fe400078e02bf */
[----:B------:R-:W-:Y:S01]  /*11d80*/  IMAD.MOV.U32 R157, RZ, RZ, 0x40000040 ;  /* 0x40000040ff9d7424 */ /* 0x000fe200078e00ff */
[----:B-1----:R-:W-:Y:S06]  /*11d90*/  @P3 BRA `(.L_x_6840) ;  /* 0x0000000000083947 */ /* 0x002fec0003800000 */
[----:B------:R-:W1:Y:S02]  /*11da0*/  SYNCS.PHASECHK.TRANS64.TRYWAIT P3, [R15+URZ+0x38830], R9 ;  /* 0x038830090f0075a7 */ /* 0x000e64000806017f */
[----:B-1----:R-:W-:Y:S05]  /*11db0*/  @!P3 BRA `(.L_x_6841) ;  /* 0x0000015400b4b947 */ /* 0x002fea0003800000 */
.L_x_6840:
[----:B------:R-:W-:Y:S05]  /*11dc0*/  BSYNC B2 ;  /* 0x0000000000027941 */ /* 0x000fea0003800000 */
.L_x_6839:
        /* <DEDUP_REMOVED lines=36> */
.L_x_6842:
[----:B------:R2:W3:Y:S01]  /*12010*/  SYNCS.PHASECHK.TRANS64.TRYWAIT P3, [R15+URZ+0x38850], R9 ;  /* 0x038850090f0075a7 */ /* 0x0004e2000806017f */
[----:B------:R-:W-:Y:S05]  /*12020*/  @!P0 BRA `(.L_x_6843) ;  /* 0x0000000000048947 */ /* 0x000fea0003800000 */
[----:B------:R-:W-:Y:S01]  /*12030*/  BPT.TRAP 0x1 ;  /* 0x000000040000795c */ /* 0x000fe20000300000 */
.L_x_6843:
[----:B------:R-:W-:Y:S04]  /*12040*/  BSSY B2, `(.L_x_6844) ;  /* 0x0000004000027945 */ /* 0x000fe80003800000 */
[----:B---3--:R-:W-:Y:S05]  /*12050*/  @P3 BRA `(.L_x_6845) ;  /* 0x0000000000083947 */ /* 0x008fea0003800000 */
[----:B------:R-:W3:Y:S02]  /*12060*/  SYNCS.PHASECHK.TRANS64.TRYWAIT P3, [R15+URZ+0x38850], R9 ;  /* 0x038850090f0075a7 */ /* 0x000ee4000806017f */
[----:B---3--:R-:W-:Y:S05]  /*12070*/  @!P3 BRA `(.L_x_6846) ;  /* 0x000001540018b947 */ /* 0x008fea0003800000 */
.L_x_6845:
[----:B------:R-:W-:Y:S05]  /*12080*/  BSYNC B2 ;  /* 0x0000000000027941 */ /* 0x000fea0003800000 */
.L_x_6844:
        /* <DEDUP_REMOVED lines=10> */
[----:B------:R-:W-:-:S02]  /*12130*/  VIADD R201, R200, 0x800 ;  /* 0x00000800c8c97836 */ /* 0x000fc40000000000 */
[----:B------:R-:W-:Y:S02]  /*12140*/  VIADD R208, R2, 0x800 ;  /* 0x0000080002d07836 */ /* 0x000fe40000000000 */
[----:B------:R-:W-:-:S05]  /*12150*/  IMAD.MOV.U32 R209, RZ, RZ, 0xa00 ;  /* 0x00000a00ffd17424 */ /* 0x000fca00078e00ff */
        /* <DEDUP_REMOVED lines=219> */
[----:B------:R-:W-:Y:S01]  /*12f10*/  VIADD R208, R200, 0xa00 ;  /* 0x00000a00c8d07836 */ /* 0x000fe20000000000 */
[----:B------:R-:W-:Y:S01]  /*12f20*/  R2UR UR7, R209 ;  /* 0x00000000d10772ca */ /* 0x000fe200000e0000 */
        /* <DEDUP_REMOVED lines=120> */
[C---:B------:R-:W-:Y:S01]  /*136b0*/  IMAD.IADD R206, R208.reuse, 0x1, R9 ;  /* 0x00000001d0ce7824 */ /* 0x040fe200078e0209 */
[----:B------:R-:W-:Y:S01]  /*136c0*/  R2UR UR5, R207 ;  /* 0x00000000cf0572ca */ /* 0x000fe200000e0000 */
[----:B------:R-:W-:Y:S02]  /*136d0*/  IMAD.MOV.U32 R207, RZ, RZ, 0x40000040 ;  /* 0x40000040ffcf7424 */ /* 0x000fe400078e00ff */
[--C-:B------:R-:W-:Y:S01]  /*136e0*/  IMAD.IADD R208, R208, 0x1, R14.reuse ;  /* 0x00000001d0d07824 */ /* 0x100fe200078e020e */
[----:B------:R-:W-:Y:S01]  /*136f0*/  R2UR UR6, R206 ;  /* 0x00000000ce0672ca */ /* 0x000fe200000e0000 */
[----:B------:R-:W-:Y:S01]  /*13700*/  IMAD.IADD R206, R201, 0x1, R14 ;  /* 0x00000001c9ce7824 */ /* 0x000fe200078e020e */
[----:B------:R-:W-:Y:S01]  /*13710*/  R2UR UR7, R207 ;  /* 0x00000000cf0772ca */ /* 0x000fe200000e0000 */
[----:B------:R-:W-:-:S02]  /*13720*/  IMAD.MOV.U32 R207, RZ, RZ, 0x40000040 ;  /* 0x40000040ffcf7424 */ /* 0x000fc400078e00ff */
[----:B------:R-:W-:Y:S02]  /*13730*/  IMAD.MOV.U32 R201, RZ, RZ, 0x40 ;  /* 0x00000040ffc97424 */ /* 0x000fe400078e00ff */
[----:B------:R-:W-:-:S03]  /*13740*/  IMAD.MOV.U32 R9, RZ, RZ, 0x1000 ;  /* 0x00001000ff097424 */ /* 0x000fc600078e00ff */
[----:B------:R-:W-:Y:S02]  /*13750*/  SEL R201, R201, 0x3e, P3 ;  /* 0x0000003ec9c97807 */ /* 0x000fe40001800000 */
[----:B------:R-:W-:Y:S02]  /*13760*/  SEL R9, R9, 0xf80, P3 ;  /* 0x00000f8009097807 */ /* 0x000fe40001800000 */
[----:B------:R-:W-:Y:S02]  /*13770*/  LOP3.LUT R201, R201, 0x6, RZ, 0xc0, !PT ;  /* 0x00000006c9c97812 */ /* 0x000fe400078ec0ff */
[----:B------:R-:W-:-:S04]  /*13780*/  LOP3.LUT R9, R9, 0x1e00, RZ, 0xc0, !PT ;  /* 0x00001e0009097812 */ /* 0x000fc800078ec0ff */
        /* <DEDUP_REMOVED lines=17> */
[----:B------:R-:W-:Y:S01]  /*138a0*/  IMAD R200, R19, 0x1000, R193 ;  /* 0x0000100013c87824 */ /* 0x000fe200078e02c1 */
[----:B------:R-:W-:Y:S01]  /*138b0*/  R2UR UR7, R201 ;  /* 0x00000000c90772ca */ /* 0x000fe200000e0000 */
[----:B------:R-:W-:Y:S01]  /*138c0*/  IMAD.MOV.U32 R201, RZ, RZ, 0x40000040 ;  /* 0x40000040ffc97424 */ /* 0x000fe200078e00ff */
[----:B------:R-:W-:Y:S02]  /*138d0*/  WARPGROUP.DEPBAR.LE gsb0, 0x0 ;  /* 0x00008000000079c5 */ /* 0x000fe40000010000 */
[----:B------:R-:W-:-:S09]  /*138e0*/  WARPGROUP.ARRIVE ;  /* 0x00000000000079c5 */ /* 0x000fd20000000000 */
[----:B------:R-:W-:Y:S01]  /*138f0*/  HGMMA.64x64x16.F32.BF16 R152, gdesc[UR4], R152, gsb0 ;  /* 0x00e00000049879f0 */ /* 0x000fe20008001898 */
[----:B------:R-:W-:Y:S02]  /*13900*/  R2UR UR7, R201 ;  /* 0x00000000c90772ca */ /* 0x000fe400000e0000 */
        /* <DEDUP_REMOVED lines=46> */
[-CC-:B------:R-:W-:Y:S01]  /*13bf0*/  FFMA.FTZ R152, R152, R14.reuse, -R206.reuse ;  /* 0x0000000e98987223 */ /* 0x180fe200000108ce */
[----:B------:R-:W0:Y:S01]  /*13c00*/  SHFL.BFLY PT, R164, R20, 0x1, 0x1f ;  /* 0x0c201f0014a47f89 */ /* 0x000e2200000e0000 */
[-C--:B------:R-:W-:Y:S01]  /*13c10*/  FMUL.FTZ R201, R201, R14.reuse ;  /* 0x0000000ec9c97220 */ /* 0x080fe20000410000 */
        /* <DEDUP_REMOVED lines=10> */
[----:B------:R1:W2:Y:S01]  /*13cc0*/  MUFU.EX2 R202, R201 ;  /* 0x000000c900ca7308 */ /* 0x0002a20000000800 */
[-CC-:B------:R-:W-:Y:S01]  /*13cd0*/  FFMA.FTZ R180, R180, R14.reuse, -R206.reuse ;  /* 0x0000000eb4b47223 */ /* 0x180fe200000108ce */
[----:B------:R-:W-:-:S06]  /*13ce0*/  FFMA.FTZ R181, R181, R14, -R206 ;  /* 0x0000000eb5b57223 */ /* 0x000fcc00000108ce */
[----:B------:R-:W-:Y:S01]  /*13cf0*/  MUFU.EX2 R152, R152 ;  /* 0x0000009800987308 */ /* 0x000fe20000000800 */
[----:B-1----:R-:W-:Y:S01]  /*13d00*/  FFMA.FTZ R201, R165, R14, -R206 ;  /* 0x0000000ea5c97223 */ /* 0x002fe200000108ce */
[----:B0-----:R-:W-:-:S06]  /*13d10*/  FMNMX.FTZ R20, R20, R164, !PT ;  /* 0x000000a414147209 */ /* 0x001fcc0007810000 */
[----:B------:R-:W-:Y:S01]  /*13d20*/  MUFU.EX2 R153, R153 ;  /* 0x0000009900997308 */ /* 0x000fe20000000800 */
[C---:B------:R-:W-:Y:S01]  /*13d30*/  FMUL.FTZ R208, R20.reuse, R14 ;  /* 0x0000000e14d07220 */ /* 0x040fe20000410000 */
[----:B------:R-:W-:Y:S01]  /*13d40*/  FADD.FTZ R164, -R20, R203 ;  /* 0x000000cb14a47221 */ /* 0x000fe20000010100 */
[-C--:B--2---:R-:W-:Y:S01]  /*13d50*/  FMUL.FTZ R24, R24, R202.reuse ;  /* 0x000000ca18187220 */ /* 0x084fe20000410000 */
[----:B------:R-:W-:Y:S01]  /*13d60*/  FMUL.FTZ R25, R25, R202 ;  /* 0x000000ca19197220 */ /* 0x000fe20000410000 */
[-CC-:B------:R-:W-:Y:S01]  /*13d70*/  FFMA.FTZ R209, R155, R14.reuse, -R208.reuse ;  /* 0x0000000e9bd17223 */ /* 0x180fe200000108d0 */
[-CC-:B------:R-:W-:Y:S01]  /*13d80*/  FFMA.FTZ R155, R158, R14.reuse, -R208.reuse ;  /* 0x0000000e9e9b7223 */ /* 0x180fe200000108d0 */
[-CC-:B------:R-:W-:Y:S01]  /*13d90*/  FFMA.FTZ R158, R162, R14.reuse, -R208.reuse ;  /* 0x0000000ea29e7223 */ /* 0x180fe200000108d0 */
[----:B------:R-:W-:Y:S02]  /*13da0*/  IMAD.MOV R162, RZ, RZ, -R197 ;  /* 0x000000ffffa27224 */ /* 0x000fe400078e0ac5 */
[-C--:B------:R-:W-:Y:S01]  /*13db0*/  FMUL.FTZ R164, R164, R14.reuse ;  /* 0x0000000ea4a47220 */ /* 0x080fe20000410000 */
[-CC-:B------:R-:W-:Y:S01]  /*13dc0*/  FFMA.FTZ R154, R154, R14.reuse, -R208.reuse ;  /* 0x0000000e9a9a7223 */ /* 0x180fe200000108d0 */
[----:B------:R-:W-:Y:S01]  /*13dd0*/  MUFU.EX2 R209, R209 ;  /* 0x000000d100d17308 */ /* 0x000fe20000000800 */
[--C-:B------:R-:W-:Y:S01]  /*13de0*/  FFMA.FTZ R165, R159, R14, -R208.reuse ;  /* 0x0000000e9fa57223 */ /* 0x100fe200000108d0 */
[----:B------:R-:W-:Y:S01]  /*13df0*/  ISETP.NE.AND P3, PT, R185, R162, PT ;  /* 0x000000a2b900720c */ /* 0x000fe20003f65270 */
[----:B------:R-:W-:Y:S01]  /*13e00*/  FFMA.FTZ R159, R163, R14, -R208 ;  /* 0x0000000ea39f7223 */ /* 0x000fe200000108d0 */
[----:B------:R-:W-:-:S02]  /*13e10*/  @!P1 VIADD R162, R15, 0x38840 ;  /* 0x000388400fa29836 */ /* 0x000fc40000000000 */
[-CC-:B------:R-:W-:Y:S01]  /*13e20*/  FFMA.FTZ R203, R166, R14.reuse, -R208.reuse ;  /* 0x0000000ea6cb7223 */ /* 0x180fe200000108d0 */
[-CC-:B------:R-:W-:Y:S01]  /*13e30*/  FFMA.FTZ R206, R167, R14.reuse, -R208.reuse ;  /* 0x0000000ea7ce7223 */ /* 0x180fe200000108d0 */
[-C--:B------:R-:W-:Y:S01]  /*13e40*/  FFMA.FTZ R170, R170, R14.reuse, -R208 ;  /* 0x0000000eaaaa7223 */ /* 0x080fe200000108d0 */
[----:B------:R-:W0:Y:S01]  /*13e50*/  MUFU.EX2 R164, R164 ;  /* 0x000000a400a47308 */ /* 0x000e220000000800 */
[----:B------:R-:W-:Y:S01]  /*13e60*/  @!P1 PRMT R162, RZ, 0x654, R162 ;  /* 0x00000654ffa29816 */ /* 0x000fe200000000a2 */
[-CC-:B------:R-:W-:Y:S01]  /*13e70*/  FFMA.FTZ R171, R171, R14.reuse, -R208.reuse ;  /* 0x0000000eabab7223 */ /* 0x180fe200000108d0 */
[-CC-:B------:R-:W-:Y:S01]  /*13e80*/  FFMA.FTZ R174, R174, R14.reuse, -R208.reuse ;  /* 0x0000000eaeae7223 */ /* 0x180fe200000108d0 */
[-CC-:B------:R-:W-:Y:S01]  /*13e90*/  FFMA.FTZ R175, R175, R14.reuse, -R208.reuse ;  /* 0x0000000eafaf7223 */ /* 0x180fe200000108d0 */
[----:B------:R1:W-:Y:S01]  /*13ea0*/  @!P1 SYNCS.ARRIVE.TRANS64.RED.A1T0 RZ, [R162+URZ], RZ ;  /* 0x000000ffa2ff99a7 */ /* 0x0003e2000810043f */
[----:B------:R-:W-:Y:S01]  /*13eb0*/  FFMA.FTZ R178, R178, R14, -R208 ;  /* 0x0000000eb2b27223 */ /* 0x000fe200000108d0 */
[----:B------:R-:W-:Y:S01]  /*13ec0*/  @!P3 IMAD R163, R204, 0x40, R194 ;  /* 0x00000040cca3b824 */ /* 0x000fe200078e02c2 */
[----:B------:R-:W2:Y:S01]  /*13ed0*/  MUFU.EX2 R154, R154 ;  /* 0x0000009a009a7308 */ /* 0x000ea20000000800 */
[-C--:B------:R-:W-:Y:S01]  /*13ee0*/  FMUL.FTZ R28, R28, R202.reuse ;  /* 0x000000ca1c1c7220 */ /* 0x080fe20000410000 */
[----:B------:R-:W-:Y:S01]  /*13ef0*/  FMUL.FTZ R29, R29, R202 ;  /* 0x000000ca1d1d7220 */ /* 0x000fe20000410000 */
[----:B------:R-:W-:-:S02]  /*13f00*/  @!P3 IMAD R163, R163, 0x4, R18 ;  /* 0x00000004a3a3b824 */ /* 0x000fc400078e0212 */
[----:B------:R-:W-:Y:S01]  /*13f10*/  FMUL.FTZ R32, R32, R202 ;  /* 0x000000ca20207220 */ /* 0x000fe20000410000 */
[-CC-:B-1----:R-:W-:Y:S01]  /*13f20*/  FFMA.FTZ R162, R179, R14.reuse, -R208.reuse ;  /* 0x0000000eb3a27223 */ /* 0x182fe200000108d0 */
[-CC-:B------:R-:W-:Y:S01]  /*13f30*/  FFMA.FTZ R179, R182, R14.reuse, -R208.reuse ;  /* 0x0000000eb6b37223 */ /* 0x180fe200000108d0 */
[----:B------:R-:W-:Y:S01]  /*13f40*/  FFMA.FTZ R182, R183, R14, -R208 ;  /* 0x0000000eb7b67223 */ /* 0x000fe200000108d0 */
[----:B------:R-:W1:Y:S01]  /*13f50*/  MUFU.EX2 R155, R155 ;  /* 0x0000009b009b7308 */ /* 0x000e620000000800 */
[----:B------:R-:W-:Y:S01]  /*13f60*/  @!P3 STS [R163+0x38400], R202 ;  /* 0x038400caa300b388 */ /* 0x000fe20000000800 */
[-C--:B0-----:R-:W-:Y:S01]  /*13f70*/  FMUL.FTZ R26, R26, R164.reuse ;  /* 0x000000a41a1a7220 */ /* 0x081fe20000410000 */
[-C--:B------:R-:W-:Y:S01]  /*13f80*/  FMUL.FTZ R27, R27, R164.reuse ;  /* 0x000000a41b1b7220 */ /* 0x080fe20000410000 */
[-C--:B------:R-:W-:Y:S01]  /*13f90*/  FMUL.FTZ R30, R30, R164.reuse ;  /* 0x000000a41e1e7220 */ /* 0x080fe20000410000 */
[----:B------:R0:W-:Y:S01]  /*13fa0*/  @!P3 STS [R163+0x38420], R164 ;  /* 0x038420a4a300b388 */ /* 0x0001e20000000800 */
[-C--:B------:R-:W-:Y:S01]  /*13fb0*/  FMUL.FTZ R31, R31, R164.reuse ;  /* 0x000000a41f1f7220 */ /* 0x080fe20000410000 */
[-C--:B------:R-:W-:Y:S01]  /*13fc0*/  FMUL.FTZ R34, R34, R164.reuse ;  /* 0x000000a422227220 */ /* 0x080fe20000410000 */
[----:B------:R-:W3:Y:S01]  /*13fd0*/  MUFU.EX2 R157, R157 ;  /* 0x0000009d009d7308 */ /* 0x000ee20000000800 */
[-C--:B------:R-:W-:Y:S01]  /*13fe0*/  FMUL.FTZ R35, R35, R164.reuse ;  /* 0x000000a423237220 */ /* 0x080fe20000410000 */
[-C--:B------:R-:W-:Y:S01]  /*13ff0*/  FMUL.FTZ R38, R38, R164.reuse ;  /* 0x000000a426267220 */ /* 0x080fe20000410000 */
[-C--:B------:R-:W-:Y:S01]  /*14000*/  FMUL.FTZ R39, R39, R164.reuse ;  /* 0x000000a427277220 */ /* 0x080fe20000410000 */
[-C--:B------:R-:W-:Y:S01]  /*14010*/  FMUL.FTZ R42, R42, R164.reuse ;  /* 0x000000a42a2a7220 */ /* 0x080fe20000410000 */
[-C--:B------:R-:W-:Y:S01]  /*14020*/  FMUL.FTZ R43, R43, R164.reuse ;  /* 0x000000a42b2b7220 */ /* 0x080fe20000410000 */
[----:B------:R-:W-:Y:S01]  /*14030*/  FMUL.FTZ R46, R46, R164 ;  /* 0x000000a42e2e7220 */ /* 0x000fe20000410000 */
[----:B0-----:R-:W-:Y:S01]  /*14040*/  FFMA.FTZ R163, R202, R0, R152 ;  /* 0x00000000caa37223 */ /* 0x001fe20000010098 */
[----:B------:R-:W0:Y:S01]  /*14050*/  MUFU.EX2 R165, R165 ;  /* 0x000000a500a57308 */ /* 0x000e220000000800 */
[----:B--2---:R-:W-:Y:S01]  /*14060*/  FFMA.FTZ R0, R164, R8, R154 ;  /* 0x00000008a4007223 */ /* 0x004fe2000001009a */
[C---:B------:R-:W-:Y:S01]  /*14070*/  F2FP.BF16.F32.PACK_AB R152, R153.reuse, R152 ;  /* 0x000000989998723e */ /* 0x040fe200000010ff */
[----:B------:R-:W-:Y:S01]  /*14080*/  FADD.FTZ R8, R153, R163 ;  /* 0x000000a399087221 */ /* 0x000fe20000010000 */
[C---:B------:R-:W-:Y:S01]  /*14090*/  F2FP.BF16.F32.PACK_AB R153, R209.reuse, R154 ;  /* 0x0000009ad199723e */ /* 0x040fe200000010ff */
[----:B------:R-:W-:Y:S01]  /*140a0*/  FADD.FTZ R163, R209, R0 ;  /* 0x00000000d1a37221 */ /* 0x000fe20000010000 */
[-C--:B------:R-:W-:Y:S01]  /*140b0*/  FMUL.FTZ R47, R47, R164.reuse ;  /* 0x000000a42f2f7220 */ /* 0x080fe20000410000 */
[----:B------:R-:W-:Y:S01]  /*140c0*/  FADD.FTZ R154, R207, R8 ;  /* 0x00000008cf9a7221 */ /* 0x000fe20000010000 */
[----:B------:R-:W2:Y:S01]  /*140d0*/  MUFU.EX2 R156, R156 ;  /* 0x0000009c009c7308 */ /* 0x000ea20000000800 */
[----:B-1----:R-:W-:Y:S01]  /*140e0*/  FADD.FTZ R8, R155, R163 ;  /* 0x000000a39b087221 */ /* 0x002fe20000010000 */
[-C--:B------:R-:W-:Y:S01]  /*140f0*/  FMUL.FTZ R50, R50, R164.reuse ;  /* 0x000000a432327220 */ /* 0x080fe20000410000 */
[C---:B---3--:R-:W-:Y:S01]  /*14100*/  FADD.FTZ R163, R157.reuse, R154 ;  /* 0x0000009a9da37221 */ /* 0x048fe20000010000 */
[----:B------:R-:W-:Y:S01]  /*14110*/  F2FP.BF16.F32.PACK_AB R154, R157, R207 ;  /* 0x000000cf9d9a723e */ /* 0x000fe200000010ff */
[-C--:B------:R-:W-:Y:S01]  /*14120*/  FMUL.FTZ R51, R51, R164.reuse ;  /* 0x000000a433337220 */ /* 0x080fe20000410000 */
[-C--:B------:R-:W-:Y:S01]  /*14130*/  FMUL.FTZ R54, R54, R164.reuse ;  /* 0x000000a436367220 */ /* 0x080fe20000410000 */
[-C--:B------:R-:W-:Y:S01]  /*14140*/  FMUL.FTZ R55, R55, R164.reuse ;  /* 0x000000a437377220 */ /* 0x080fe20000410000 */
[----:B------:R-:W1:Y:S01]  /*14150*/  MUFU.EX2 R158, R158 ;  /* 0x0000009e009e7308 */ /* 0x000e620000000800 */
        /* <DEDUP_REMOVED lines=132> */
[----:B------:R-:W-:Y:S01]  /*149a0*/  FMUL.FTZ R149, R149, R202 ;  /* 0x000000ca95957220 */ /* 0x000fe20000410000 */
[----:B------:R1:W-:Y:S01]  /*149b0*/  STSM.16.M88.4 [R198+0x36400], R152 ;  /* 0x03640098c6007844 */ /* 0x0003e20000000200 */
[----:B------:R-:W-:Y:S01]  /*149c0*/  FADD.FTZ R183, R201, R183 ;  /* 0x000000b7c9b77221 */ /* 0x000fe20000010000 */
[----:B------:R-:W-:Y:S01]  /*149d0*/  @!P1 VIADD R15, R15, 0x38860 ;  /* 0x000388600f0f9836 */ /* 0x000fe20000000000 */
[----:B------:R-:W-:Y:S01]  /*149e0*/  MUFU.EX2 R180, R180 ;  /* 0x000000b400b47308 */ /* 0x000fe20000000800 */
[----:B------:R-:W-:-:S02]  /*149f0*/  IMAD.MOV.U32 R204, RZ, RZ, R19 ;  /* 0x000000ffffcc7224 */ /* 0x000fc400078e0013 */
[----:B------:R-:W-:Y:S01]  /*14a00*/  IMAD.MOV.U32 R202, RZ, RZ, R9 ;  /* 0x000000ffffca7224 */ /* 0x000fe200078e0009 */
[----:B------:R-:W-:-:S04]  /*14a10*/  @!P1 PRMT R15, RZ, 0x654, R15 ;  /* 0x00000654ff0f9816 */ /* 0x000fc8000000000f */
[----:B------:R-:W2:Y:S01]  /*14a20*/  MUFU.EX2 R181, R181 ;  /* 0x000000b500b57308 */ /* 0x000ea20000000800 */
[----:B0-----:R-:W-:-:S07]  /*14a30*/  F2FP.BF16.F32.PACK_AB R164, R177, R176 ;  /* 0x000000b0b1a4723e */ /* 0x001fce00000010ff */
[----:B------:R0:W-:Y:S08]  /*14a40*/  MUFU.EX2 R0, R178 ;  /* 0x000000b200007308 */ /* 0x0001f00000000800 */
[----:B------:R3:W4:Y:S01]  /*14a50*/  MUFU.EX2 R8, R162 ;  /* 0x000000a200087308 */ /* 0x0007220000000800 */
[C---:B0-----:R-:W-:Y:S01]  /*14a60*/  FADD.FTZ R178, R159.reuse, R157 ;  /* 0x0000009d9fb27221 */ /* 0x041fe20000010000 */
[----:B------:R-:W-:-:S02]  /*14a70*/  F2FP.BF16.F32.PACK_AB R157, R159, R158 ;  /* 0x0000009e9f9d723e */ /* 0x000fc400000010ff */
[----:B------:R-:W-:Y:S02]  /*14a80*/  F2FP.BF16.F32.PACK_AB R158, R201, R160 ;  /* 0x000000a0c99e723e */ /* 0x000fe400000010ff */
[----:B------:R-:W-:Y:S01]  /*14a90*/  F2FP.BF16.F32.PACK_AB R159, R206, R203 ;  /* 0x000000cbce9f723e */ /* 0x000fe200000010ff */
[----:B------:R-:W-:Y:S01]  /*14aa0*/  FADD.FTZ R203, R203, R178 ;  /* 0x000000b2cbcb7221 */ /* 0x000fe20000010000 */
[----:B------:R-:W-:Y:S01]  /*14ab0*/  MUFU.EX2 R179, R179 ;  /* 0x000000b300b37308 */ /* 0x000fe20000000800 */
[----:B------:R-:W-:Y:S01]  /*14ac0*/  F2FP.BF16.F32.PACK_AB R160, R169, R168 ;  /* 0x000000a8a9a0723e */ /* 0x000fe200000010ff */
[----:B------:R-:W-:Y:S01]  /*14ad0*/  FADD.FTZ R168, R168, R183 ;  /* 0x000000b7a8a87221 */ /* 0x000fe20000010000 */
[----:B---3--:R-:W-:Y:S01]  /*14ae0*/  F2FP.BF16.F32.PACK_AB R162, R173, R172 ;  /* 0x000000acada2723e */ /* 0x008fe200000010ff */
[----:B------:R0:W-:Y:S01]  /*14af0*/  STSM.16.M88.4 [R211], R156 ;  /* 0x0000009cd3007844 */ /* 0x0001e20000000200 */
[----:B--2---:R-:W-:Y:S01]  /*14b00*/  F2FP.BF16.F32.PACK_AB R166, R181, R180 ;  /* 0x000000b4b5a6723e */ /* 0x004fe200000010ff */
[----:B------:R-:W-:Y:S01]  /*14b10*/  FADD.FTZ R203, R206, R203 ;  /* 0x000000cbcecb7221 */ /* 0x000fe20000010000 */
[----:B------:R-:W-:Y:S01]  /*14b20*/  FADD.FTZ R169, R169, R168 ;  /* 0x000000a8a9a97221 */ /* 0x000fe20000010000 */
[----:B------:R-:W2:Y:S01]  /*14b30*/  MUFU.EX2 R182, R182 ;  /* 0x000000b600b67308 */ /* 0x000ea20000000800 */
[----:B----4-:R-:W-:Y:S01]  /*14b40*/  F2FP.BF16.F32.PACK_AB R165, R8, R0 ;  /* 0x0000000008a5723e */ /* 0x010fe200000010ff */
[----:B------:R0:W-:Y:S01]  /*14b50*/  STSM.16.M88.4 [R199], R160 ;  /* 0x000000a0c7007844 */ /* 0x0001e20000000200 */
[----:B------:R-:W-:Y:S01]  /*14b60*/  FADD.FTZ R170, R170, R203 ;  /* 0x000000cbaaaa7221 */ /* 0x000fe20000010000 */
[----:B------:R-:W-:Y:S01]  /*14b70*/  FADD.FTZ R172, R172, R169 ;  /* 0x000000a9acac7221 */ /* 0x000fe20000010000 */
[----:B------:R-:W-:-:S02]  /*14b80*/  IMAD.MOV.U32 R203, RZ, RZ, R20 ;  /* 0x000000ffffcb7224 */ /* 0x000fc400078e0014 */
[----:B------:R-:W-:Y:S01]  /*14b90*/  FADD.FTZ R171, R171, R170 ;  /* 0x000000aaabab7221 */ /* 0x000fe20000010000 */
[----:B------:R-:W-:-:S03]  /*14ba0*/  FADD.FTZ R173, R173, R172 ;  /* 0x000000acadad7221 */ /* 0x000fc60000010000 */
[----:B------:R-:W-:Y:S01]  /*14bb0*/  FADD.FTZ R174, R174, R171 ;  /* 0x000000abaeae7221 */ /* 0x000fe20000010000 */
[----:B------:R-:W-:-:S03]  /*14bc0*/  FADD.FTZ R176, R176, R173 ;  /* 0x000000adb0b07221 */ /* 0x000fc60000010000 */
[----:B------:R-:W-:Y:S01]  /*14bd0*/  FADD.FTZ R175, R175, R174 ;  /* 0x000000aeafaf7221 */ /* 0x000fe20000010000 */
[----:B------:R-:W-:Y:S01]  /*14be0*/  FADD.FTZ R177, R177, R176 ;  /* 0x000000b0b1b17221 */ /* 0x000fe20000010000 */
[----:B--2---:R-:W-:Y:S02]  /*14bf0*/  F2FP.BF16.F32.PACK_AB R167, R182, R179 ;  /* 0x000000b3b6a7723e */ /* 0x004fe400000010ff */
[----:B------:R-:W-:Y:S01]  /*14c00*/  FADD.FTZ R175, R0, R175 ;  /* 0x000000af00af7221 */ /* 0x000fe20000010000 */
[----:B------:R-:W-:Y:S02]  /*14c10*/  FADD.FTZ R0, R180, R177 ;  /* 0x000000b1b4007221 */ /* 0x000fe40000010000 */
[----:B------:R0:W-:Y:S01]  /*14c20*/  STSM.16.M88.4 [R210], R164 ;  /* 0x000000a4d2007844 */ /* 0x0001e20000000200 */
[----:B------:R-:W-:Y:S01]  /*14c30*/  WARPGROUP.ARRIVE ;  /* 0x00000000000079c5 */ /* 0x000fe20000000000 */
[----:B------:R-:W-:Y:S01]  /*14c40*/  FADD.FTZ R8, R8, R175 ;  /* 0x000000af08087221 */ /* 0x000fe20000010000 */
[----:B------:R-:W-:-:S03]  /*14c50*/  FADD.FTZ R0, R181, R0 ;  /* 0x00000000b5007221 */ /* 0x000fc60000010000 */
[----:B------:R-:W-:Y:S01]  /*14c60*/  FADD.FTZ R179, R179, R8 ;  /* 0x00000008b3b37221 */ /* 0x000fe20000010000 */
[----:B------:R-:W-:Y:S03]  /*14c70*/  HGMMA.64x256x16.F32.BF16 R24, R152, gdesc[UR4].tnspB, R24, gsb0 ;  /* 0x43e0000498187df0 */ /* 0x000fe60008001818 */
[----:B------:R-:W-:Y:S01]  /*14c80*/  FADD.FTZ R8, R182, R179 ;  /* 0x000000b3b6087221 */ /* 0x000fe20000010000 */
[----:B------:R-:W-:Y:S02]  /*14c90*/  WARPGROUP.DEPBAR.LE gsb0, 0x0 ;  /* 0x00008000000079c5 */ /* 0x000fe40000010000 */
[----:B-1----:R-:W-:Y:S01]  /*14ca0*/  VIADD R152, R200, 0x80 ;  /* 0x00000080c8987836 */ /* 0x002fe20000000000 */
[----:B------:R-:W-:Y:S01]  /*14cb0*/  WARPGROUP.ARRIVE ;  /* 0x00000000000079c5 */ /* 0x000fe20000000000 */
[----:B------:R-:W-:-:S03]  /*14cc0*/  IMAD.MOV.U32 R153, RZ, RZ, 0x40000040 ;  /* 0x40000040ff997424 */ /* 0x000fc600078e00ff */
[----:B------:R-:W-:Y:S01]  /*14cd0*/  R2UR UR6, R152 ;  /* 0x00000000980672ca */ /* 0x000fe200000e0000 */
[----:B------:R-:W-:Y:S01]  /*14ce0*/  VIADD R152, R200, 0x100 ;  /* 0x00000100c8987836 */ /* 0x000fe20000000000 */
[----:B------:R-:W-:Y:S01]  /*14cf0*/  R2UR UR7, R153 ;  /* 0x00000000990772ca */ /* 0x000fe200000e0000 */
[----:B------:R-:W-:-:S14]  /*14d00*/  IMAD.MOV.U32 R153, RZ, RZ, 0x40000040 ;  /* 0x40000040ff997424 */ /* 0x000fdc00078e00ff */
        /* <DEDUP_REMOVED lines=26> */
[----:B------:R-:W-:Y:S05]  /*14eb0*/  BSYNC B1 ;  /* 0x0000000000017941 */ /* 0x000fea0003800000 */
.L_x_6836:
[----:B0-----:R-:W-:-:S07]  /*14ec0*/  IMAD.MOV.U32 R15, RZ, RZ, R21 ;  /* 0x000000ffff0f7224 */ /* 0x001fce00078e0015 */
.L_x_6835:
[----:B------:R-:W-:Y:S05]  /*14ed0*/  BSYNC B0 ;  /* 0x0000000000007941 */ /* 0x000fea0003800000 */
.L_x_6834:
[----:B------:R-:W-:Y:S01]  /*14ee0*/  ISETP.GE.AND P2, PT, R15, R215, PT ;  /* 0x000000d70f00720c */ /* 0x000fe20003f46270 */
[----:B------:R-:W-:-:S12]  /*14ef0*/  BSSY B0, `(.L_x_6848) ;  /* 0x00003ce000007945 */ /* 0x000fd80003800000 */
[----:B------:R-:W-:Y:S05]  /*14f00*/  @!P2 BRA `(.L_x_6849) ;  /* 0x0000003c0030a947 */ /* 0x000fea0003800000 */
[----:B------:R-:W-:Y:S02]  /*14f10*/  IMAD.MOV.U32 R200, RZ, RZ, R20 ;  /* 0x000000ffffc87224 */ /* 0x000fe400078e0014 */
[----:B------:R-:W-:Y:S02]  /*14f20*/  IMAD.MOV.U32 R202, RZ, RZ, R9 ;  /* 0x000000ffffca7224 */ /* 0x000fe400078e0009 */
[----:B------:R-:W-:-:S07]  /*14f30*/  IMAD.MOV.U32 R201, RZ, RZ, R19 ;  /* 0x000000ffffc97224 */ /* 0x000fce00078e0013 */
.L_x_6868:
[----:B------:R-:W-:-:S05]  /*14f40*/  VIADD R19, R201, 0x1 ;  /* 0x00000001c9137836 */ /* 0x000fca0000000000 */
[----:B------:R-:W-:-:S04]  /*14f50*/  ISETP.NE.AND P2, PT, R19, 0x2, PT ;  /* 0x000000021300780c */ /* 0x000fc80003f45270 */
[----:B------:R-:W-:Y:S02]  /*14f60*/  SEL R9, RZ, 0x1, P2 ;  /* 0x00000001ff097807 */ /* 0x000fe40001000000 */
[----:B------:R-:W-:Y:S02]  /*14f70*/  SEL R19, R19, RZ, P2 ;  /* 0x000000ff13137207 */ /* 0x000fe40001000000 */
[----:B------:R-:W-:Y:S01]  /*14f80*/  LOP3.LUT R22, R22, R9, RZ, 0x3c, !PT ;  /* 0x0000000916167212 */ /* 0x000fe200078e3cff */
[----:B------:R-:W-:Y:S06]  /*14f90*/  @!P0 BRA `(.L_x_6850) ;  /* 0x0000000000048947 */ /* 0x000fec0003800000 */
[----:B------:R-:W-:Y:S01]  /*14fa0*/  BPT.TRAP 0x1 ;  /* 0x000000040000795c */ /* 0x000fe20000300000 */
.L_x_6850:
[----:B------:R-:W-:Y:S01]  /*14fb0*/  IMAD R21, R19, 0x8, R18 ;  /* 0x0000000813157824 */ /* 0x000fe200078e0212 */
[----:B------:R-:W-:-:S04]  /*14fc0*/  SHF.L.U32 R9, R22, 0x1f, RZ ;  /* 0x0000001f16097819 */ /* 0x000fc800000006ff */
[----:B------:R0:W1:Y:S01]  /*14fd0*/  SYNCS.PHASECHK.TRANS64.TRYWAIT P2, [R21+URZ+0x38830], R9 ;  /* 0x03883009150075a7 */ /* 0x000062000804017f */
[----:B------:R-:W-:Y:S05]  /*14fe0*/  @!P0 BRA `(.L_x_6851) ;  /* 0x0000000000048947 */ /* 0x000fea0003800000 */
[----:B------:R-:W-:Y:S01]  /*14ff0*/  BPT.TRAP 0x1 ;  /* 0x000000040000795c */ /* 0x000fe20000300000 */
.L_x_6851:
[----:B------:R-:W-:Y:S01]  /*15000*/  BSSY B1, `(.L_x_6852) ;  /* 0x0000006000017945 */ /* 0x000fe20003800000 */
[----:B------:R-:W-:Y:S02]  /*15010*/  IMAD R156, R19, 0x200, R191 ;  /* 0x00000200139c7824 */ /* 0x000fe400078e02bf */
[----:B------:R-:W-:Y:S01]  /*15020*/  IMAD.MOV.U32 R157, RZ, RZ, 0x40000040 ;  /* 0x40000040ff9d7424 */ /* 0x000fe200078e00ff */
[----:B-1----:R-:W-:Y:S06]  /*15030*/  @P2 BRA `(.L_x_6853) ;  /* 0x0000000000082947 */ /* 0x002fec0003800000 */
[----:B------:R-:W1:Y:S02]  /*15040*/  SYNCS.PHASECHK.TRANS64.TRYWAIT P2, [R21+URZ+0x38830], R9 ;  /* 0x03883009150075a7 */ /* 0x000e64000804017f */
[----:B-1----:R-:W-:Y:S05]  /*15050*/  @!P2 BRA `(.L_x_6854) ;  /* 0x000001240034a947 */ /* 0x002fea0003800000 */
.L_x_6853:
[----:B------:R-:W-:Y:S05]  /*15060*/  BSYNC B1 ;  /* 0x0000000000017941 */ /* 0x000fea0003800000 */
.L_x_6852:
        /* <DEDUP_REMOVED lines=36> */
.L_x_6855:
[----:B------:R2:W3:Y:S01]  /*152b0*/  SYNCS.PHASECHK.TRANS64.TRYWAIT P2, [R21+URZ+0x38850], R9 ;  /* 0x03885009150075a7 */ /* 0x0004e2000804017f */
[----:B------:R-:W-:Y:S05]  /*152c0*/  @!P0 BRA `(.L_x_6856) ;  /* 0x0000000000048947 */ /* 0x000fea0003800000 */
[----:B------:R-:W-:Y:S01]  /*152d0*/  BPT.TRAP 0x1 ;  /* 0x000000040000795c */ /* 0x000fe20000300000 */
.L_x_6856:
[----:B------:R-:W-:Y:S04]  /*152e0*/  BSSY B1, `(.L_x_6857) ;  /* 0x0000004000017945 */ /* 0x000fe80003800000 */
[----:B---3--:R-:W-:Y:S05]  /*152f0*/  @P2 BRA `(.L_x_6858) ;  /* 0x0000000000082947 */ /* 0x008fea0003800000 */
[----:B------:R-:W3:Y:S02]  /*15300*/  SYNCS.PHASECHK.TRANS64.TRYWAIT P2, [R21+URZ+0x38850], R9 ;  /* 0x03885009150075a7 */ /* 0x000ee4000804017f */
[----:B---3--:R-:W-:Y:S05]  /*15310*/  @!P2 BRA `(.L_x_6859) ;  /* 0x000001200098a947 */ /* 0x008fea0003800000 */
.L_x_6858:
[----:B------:R-:W-:Y:S05]  /*15320*/  BSYNC B1 ;  /* 0x0000000000017941 */ /* 0x000fea0003800000 */
.L_x_6857:
        /* <DEDUP_REMOVED lines=12> */
[----:B------:R-:W-:Y:S02]  /*153f0*/  IMAD.MOV.U32 R20, RZ, RZ, 0x4 ;  /* 0x00000004ff147424 */ /* 0x000fe400078e00ff */
[----:B------:R-:W-:Y:S02]  /*15400*/  IMAD.MOV.U32 R208, RZ, RZ, 0x28 ;  /* 0x00000028ffd07424 */ /* 0x000fe400078e00ff */
[----:B------:R-:W-:Y:S01]  /*15410*/  IMAD.MOV.U32 R209, RZ, RZ, 0xa00 ;  /* 0x00000a00ffd17424 */ /* 0x000fe200078e00ff */
        /* <DEDUP_REMOVED lines=10> */
[----:B0123--:R-:W0:Y:S02]  /*154c0*/  SHFL.IDX PT, R9, R14, RZ, 0x1f ;  /* 0x00001fff0e097589 */ /* 0x00fe2400000e0000 */
[----:B0-----:R-:W-:-:S04]  /*154d0*/  ISETP.GT.AND P2, PT, R9, 0x7f, PT ;  /* 0x0000007f0900780c */ /* 0x001fc80003f44270 */
[----:B------:R-:W-:Y:S02]  /*154e0*/  SEL R9, RZ, 0x2, !P2 ;  /* 0x00000002ff097807 */ /* 0x000fe40005000000 */
[C---:B------:R-:W-:Y:S02]  /*154f0*/  SEL R14, R20.reuse, 0x2, P2 ;  /* 0x00000002140e7807 */ /* 0x040fe40001000000 */
[----:B------:R-:W-:Y:S02]  /*15500*/  SEL R20, R20, 0x6, !P2 ;  /* 0x0000000614147807 */ /* 0x000fe40005000000 */
[----:B------:R-:W-:Y:S02]  /*15510*/  SEL R208, R208, 0x26, P2 ;  /* 0x00000026d0d07807 */ /* 0x000fe40001000000 */
[----:B------:R-:W-:Y:S02]  /*15520*/  SEL R209, R209, 0x980, P2 ;  /* 0x00000980d1d17807 */ /* 0x000fe40001000000 */
[----:B------:R-:W-:-:S02]  /*15530*/  LOP3.LUT R208, R208, 0x6, RZ, 0xc0, !PT ;  /* 0x00000006d0d07812 */ /* 0x000fc400078ec0ff */
        /* <DEDUP_REMOVED lines=293> */
[----:B------:R-:W-:-:S02]  /*16790*/  IADD3 R206, R208, R209, R2 ;  /* 0x000000d1d0ce7210 */ /* 0x000fc40007ffe002 */
[----:B------:R-:W-:Y:S01]  /*167a0*/  IADD3 R208, R208, R209, R204 ;  /* 0x000000d1d0d07210 */ /* 0x000fe20007ffe0cc */
[----:B------:R-:W-:Y:S01]  /*167b0*/  IMAD.MOV.U32 R209, RZ, RZ, 0x40000040 ;  /* 0x40000040ffd17424 */ /* 0x000fe200078e00ff */
[----:B------:R-:W-:-:S04]  /*167c0*/  SEL R205, R205, 0x3e, P2 ;  /* 0x0000003ecdcd7807 */ /* 0x000fc80001000000 */
[----:B------:R-:W-:Y:S01]  /*167d0*/  LOP3.LUT R205, R205, 0x6, RZ, 0xc0, !PT ;  /* 0x00000006cdcd7812 */ /* 0x000fe200078ec0ff */
        /* <DEDUP_REMOVED lines=27> */
[C---:B------:R-:W-:Y:S01]  /*16990*/  IMAD.IADD R206, R208.reuse, 0x1, R14 ;  /* 0x00000001d0ce7824 */ /* 0x040fe200078e020e */
[----:B------:R-:W-:Y:S01]  /*169a0*/  R2UR UR5, R207 ;  /* 0x00000000cf0572ca */ /* 0x000fe200000e0000 */
[----:B------:R-:W-:Y:S01]  /*169b0*/  IMAD.MOV.U32 R207, RZ, RZ, 0x40000040 ;  /* 0x40000040ffcf7424 */ /* 0x000fe200078e00ff */
[----:B------:R-:W0:Y:S01]  /*169c0*/  @P5 LDC R14, c[0x0][0x450] ;  /* 0x00011400ff0e5b82 */ /* 0x000e220000000800 */
[--C-:B------:R-:W-:Y:S01]  /*169d0*/  IMAD.IADD R208, R208, 0x1, R20.reuse ;  /* 0x00000001d0d07824 */ /* 0x100fe200078e0214 */
[----:B------:R-:W-:Y:S01]  /*169e0*/  R2UR UR6, R206 ;  /* 0x00000000ce0672ca */ /* 0x000fe200000e0000 */
[----:B------:R-:W-:Y:S01]  /*169f0*/  IMAD.IADD R206, R203, 0x1, R20 ;  /* 0x00000001cbce7824 */ /* 0x000fe200078e0214 */
[----:B------:R-:W-:Y:S01]  /*16a00*/  R2UR UR7, R207 ;  /* 0x00000000cf0772ca */ /* 0x000fe200000e0000 */
[----:B------:R-:W-:-:S03]  /*16a10*/  IMAD.MOV.U32 R207, RZ, RZ, 0x40000040 ;  /* 0x40000040ffcf7424 */ /* 0x000fc600078e00ff */
[----:B------:R-:W1:Y:S02]  /*16a20*/  @P5 LDC R20, c[0x0][0x44c] ;  /* 0x00011300ff145b82 */ /* 0x000e640000000800 */
[----:B-1----:R-:W-:-:S05]  /*16a30*/  @P5 IMAD.HI.U32 R20, R9, R20, RZ ;  /* 0x0000001409145227 */ /* 0x002fca00078e00ff */
[----:B0-----:R-:W-:Y:S01]  /*16a40*/  @P5 SHF.R.U32.HI R9, RZ, R14, R20 ;  /* 0x0000000eff095219 */ /* 0x001fe20000011614 */
[----:B------:R-:W-:-:S04]  /*16a50*/  IMAD.MOV.U32 R14, RZ, RZ, 0x1000 ;  /* 0x00001000ff0e7424 */ /* 0x000fc800078e00ff */
[----:B------:R-:W0:Y:S01]  /*16a60*/  SHFL.IDX PT, R20, R9, RZ, 0x1c1f ;  /* 0x001c1fff09147589 */ /* 0x000e2200000e0000 */
[----:B------:R-:W-:-:S04]  /*16a70*/  SEL R14, R14, 0xf80, P2 ;  /* 0x00000f800e0e7807 */ /* 0x000fc80001000000 */
        /* <DEDUP_REMOVED lines=24> */
[----:B------:R-:W-:Y:S02]  /*16c00*/  ULOP3.LUT UR4, URZ, UR45, URZ, 0x33, !UPT ;  /* 0x0000002d3f047292 */ /* 0x000fe4000f8e333f */
[----:B------:R-:W-:Y:S02]  /*16c10*/  WARPGROUP.DEPBAR.LE gsb0, 0x0 ;  /* 0x00008000000079c5 */ /* 0x000fe40000010000 */
[----:B------:R1:W-:Y:S02]  /*16c20*/  @!P1 SYNCS.ARRIVE.TRANS64.RED.A1T0 RZ, [R14+URZ], RZ ;  /* 0x000000ff0eff99a7 */ /* 0x0003e4000810043f */
[----:B-1----:R-:W-:-:S05]  /*16c30*/  IMAD.SHL.U32 R14, R15, 0x40, RZ ;  /* 0x000000400f0e7824 */ /* 0x002fca00078e00ff */
[----:B------:R-:W-:-:S04]  /*16c40*/  IADD3 R208, -R185, 0x1, -R14 ;  /* 0x00000001b9d07810 */ /* 0x000fc80007ffe90e */
        /* <DEDUP_REMOVED lines=18> */
.L_x_6862:
[----:B------:R-:W-:-:S05]  /*16d70*/  IMAD.U32 R203, RZ, RZ, UR39 ;  /* 0x00000027ffcb7e24 */ /* 0x000fca000f8e00ff */
[----:B------:R-:W-:-:S13]  /*16d80*/  ISETP.NE.AND P2, PT, R203, 0x1, PT ;  /* 0x00000001cb00780c */ /* 0x000fda0003f45270 */
[----:B------:R-:W0:Y:S02]  /*16d90*/  @P2 LDC.64 R204, c[0x0][0xae0] ;  /* 0x0002b800ffcc2b82 */ /* 0x000e240000000a00 */
[----:B0-----:R-:W-:-:S05]  /*16da0*/  @P2 IMAD.HI.U32 R204, R20, R204, RZ ;  /* 0x000000cc14cc2227 */ /* 0x001fca00078e00ff */
[----:B------:R-:W-:-:S07]  /*16db0*/  @P2 SHF.R.U32.HI R20, RZ, R205, R204 ;  /* 0x000000cdff142219 */ /* 0x000fce00000116cc */
.L_x_6863:
[----:B------:R-:W-:Y:S05]  /*16dc0*/  BSYNC B1 ;  /* 0x0000000000017941 */ /* 0x000fea0003800000 */
.L_x_6861:
[----:B------:R-:W-:-:S04]  /*16dd0*/  IMAD R20, R20, R203, -R14 ;  /* 0x000000cb14147224 */ /* 0x000fc800078e0a0e */
[----:B------:R-:W-:-:S05]  /*16de0*/  IMAD.IADD R20, R20, 0x1, -R185 ;  /* 0x0000000114147824 */ /* 0x000fca00078e0ab9 */
[----:B------:R-:W-:Y:S02]  /*16df0*/  VIMNMX R206, R206, R20, !PT ;  /* 0x00000014cece7248 */ /* 0x000fe40007fe0100 */
[----:B------:R-:W-:-:S07]  /*16e00*/  VIADDMNMX R207, R20, R203, R207, PT ;  /* 0x000000cb14cf7246 */ /* 0x000fce00038001cf */
.L_x_6860:
        /* <DEDUP_REMOVED lines=65> */
.L_x_6866:
[----:B------:R-:W-:-:S05]  /*17220*/  IMAD.U32 R204, RZ, RZ, UR39 ;  /* 0x00000027ffcc7e24 */ /* 0x000fca000f8e00ff */
[----:B------:R-:W-:-:S13]  /*17230*/  ISETP.NE.AND P3, PT, R204, 0x1, PT ;  /* 0x00000001cc00780c */ /* 0x000fda0003f65270 */
[----:B------:R-:W0:Y:S02]  /*17240*/  @P3 LDC.64 R152, c[0x0][0xae0] ;  /* 0x0002b800ff983b82 */ /* 0x000e240000000a00 */
[----:B0-----:R-:W-:-:S05]  /*17250*/  @P3 IMAD.HI.U32 R152, R9, R152, RZ ;  /* 0x0000009809983227 */ /* 0x001fca00078e00ff */
[----:B------:R-:W-:-:S07]  /*17260*/  @P3 SHF.R.U32.HI R9, RZ, R153, R152 ;  /* 0x00000099ff093219 */ /* 0x000fce0000011698 */
.L_x_6867:
[----:B------:R-:W-:Y:S05]  /*17270*/  BSYNC B1 ;  /* 0x0000000000017941 */ /* 0x000fea0003800000 */
.L_x_6865:
[----:B------:R-:W-:-:S04]  /*17280*/  IMAD R9, R9, R204, -R14 ;  /* 0x000000cc09097224 */ /* 0x000fc800078e0a0e */
[----:B------:R-:W-:-:S05]  /*17290*/  IMAD.IADD R9, R9, 0x1, -R185 ;  /* 0x0000000109097824 */ /* 0x000fca00078e0ab9 */
[----:B------:R-:W-:Y:S02]  /*172a0*/  VIMNMX R208, R208, R9, !PT ;  /* 0x00000009d0d07248 */ /* 0x000fe40007fe0100 */
[----:B------:R-:W-:-:S07]  /*172b0*/  VIADDMNMX R209, R9, R204, R209, PT ;  /* 0x000000cc09d17246 */ /* 0x000fce00038001d1 */
.L_x_6864:
[----:B------:R-:W-:Y:S01]  /*172c0*/  FMNMX.FTZ R9, R20, R202, !PT ;  /* 0x000000ca14097209 */ /* 0x000fe20007810000 */
[----:B------:R-:W-:-:S03]  /*172d0*/  @!P1 VIADD R21, R21, 0x38860 ;  /* 0x0003886015159836 */ /* 0x000fc60000000000 */
[----:B------:R-:W-:Y:S02]  /*172e0*/  FMNMX.FTZ R9, R203, R9, !PT ;  /* 0x00000009cb097209 */ /* 0x000fe40007810000 */
[----:B------:R-:W-:Y:S02]  /*172f0*/  @!P1 PRMT R21, RZ, 0x654, R21 ;  /* 0x00000654ff159816 */ /* 0x000fe40000000015 */
        /* <DEDUP_REMOVED lines=28> */
[C---:B------:R-:W-:Y:S01]  /*174c0*/  ISETP.GT.AND P3, PT, R208.reuse, 0x8, P2 ;  /* 0x00000008d000780c */ /* 0x040fe20001764270 */
[-CC-:B------:R-:W-:Y:S01]  /*174d0*/  FFMA.FTZ R203, R203, R14.reuse, -R152.reuse ;  /* 0x0000000ecbcb7223 */ /* 0x180fe20000010898 */
[----:B------:R-:W-:Y:S01]  /*174e0*/  FSEL R155, R155, -INF , !P4 ;  /* 0xff8000009b9b7808 */ /* 0x000fe20006000000 */
[----:B------:R-:W-:Y:S01]  /*174f0*/  MUFU.EX2 R20, R20 ;  /* 0x0000001400147308 */ /* 0x000fe20000000800 */
[----:B------:R-:W-:Y:S01]  /*17500*/  ISETP.GT.AND P4, PT, R208, 0x9, P2 ;  /* 0x00000009d000780c */ /* 0x000fe20001784270 */
[-CC-:B------:R-:W-:Y:S01]  /*17510*/  FFMA.FTZ R202, R156, R14.reuse, -R152.reuse ;  /* 0x0000000e9cca7223 */ /* 0x180fe20000010898 */
[----:B------:R-:W-:Y:S01]  /*17520*/  ISETP.LT.OR P3, PT, R209, 0x9, P3 ;  /* 0x00000009d100780c */ /* 0x000fe20001f61670 */
[-CC-:B------:R-:W-:Y:S01]  /*17530*/  FFMA.FTZ R157, R157, R14.reuse, -R152.reuse ;  /* 0x0000000e9d9d7223 */ /* 0x180fe20000010898 */
[----:B------:R-:W-:Y:S01]  /*17540*/  ISETP.LT.OR P4, PT, R209, 0xa, P4 ;  /* 0x0000000ad100780c */ /* 0x000fe20002781670 */
[-CC-:B------:R-:W-:Y:S01]  /*17550*/  FFMA.FTZ R160, R160, R14.reuse, -R152.reuse ;  /* 0x0000000ea0a07223 */ /* 0x180fe20000010898 */
[----:B------:R-:W-:Y:S01]  /*17560*/  FSEL R158, R158, -INF , !P3 ;  /* 0xff8000009e9e7808 */ /* 0x000fe20005800000 */
[----:B------:R-:W0:Y:S01]  /*17570*/  MUFU.EX2 R153, R153 ;  /* 0x0000009900997308 */ /* 0x000e220000000800 */
[----:B------:R-:W-:Y:S01]  /*17580*/  FSEL R159, R159, -INF , !P4 ;  /* 0xff8000009f9f7808 */ /* 0x000fe20006000000 */
[-CC-:B------:R-:W-:Y:S01]  /*17590*/  FFMA.FTZ R161, R161, R14.reuse, -R152.reuse ;  /* 0x0000000ea1a17223 */ /* 0x180fe20000010898 */
[----:B------:R-:W-:Y:S01]  /*175a0*/  ISETP.GT.AND P4, PT, R208, 0x11, P2 ;  /* 0x00000011d000780c */ /* 0x000fe20001784270 */
[-CC-:B------:R-:W-:Y:S01]  /*175b0*/  FFMA.FTZ R164, R164, R14.reuse, -R152.reuse ;  /* 0x0000000ea4a47223 */ /* 0x180fe20000010898 */
[----:B------:R-:W-:Y:S01]  /*175c0*/  ISETP.GT.AND P3, PT, R208, 0x10, P2 ;  /* 0x00000010d000780c */ /* 0x000fe20001764270 */
        /* <DEDUP_REMOVED lines=20> */
[-C--:B------:R-:W-:Y:S01]  /*17710*/  FMUL.FTZ R25, R25, R153.reuse ;  /* 0x0000009919197220 */ /* 0x080fe20000410000 */
[----:B------:R-:W-:Y:S01]  /*17720*/  ISETP.LT.OR P4, PT, R209, 0x22, P4 ;  /* 0x00000022d100780c */ /* 0x000fe20002781670 */
[-C--:B------:R-:W-:Y:S01]  /*17730*/  FMUL.FTZ R28, R28, R153.reuse ;  /* 0x000000991c1c7220 */ /* 0x080fe20000410000 */
[C---:B------:R-:W-:Y:S01]  /*17740*/  ISETP.GT.AND P3, PT, R208.reuse, 0x18, P2 ;  /* 0x00000018d000780c */ /* 0x040fe20001764270 */
[----:B------:R-:W-:Y:S01]  /*17750*/  MUFU.EX2 R203, R160 ;  /* 0x000000a000cb7308 */ /* 0x000fe20000000800 */
[----:B------:R-:W-:Y:S01]  /*17760*/  FSEL R171, R171, -INF , !P4 ;  /* 0xff800000abab7808 */ /* 0x000fe20006000000 */
[-C--:B------:R-:W-:Y:S01]  /*17770*/  FMUL.FTZ R29, R29, R153.reuse ;  /* 0x000000991d1d7220 */ /* 0x080fe20000410000 */
[----:B------:R-:W-:Y:S01]  /*17780*/  ISETP.GT.AND P4, PT, R208, 0x29, P2 ;  /* 0x00000029d000780c */ /* 0x000fe20001784270 */
[-C--:B------:R-:W-:Y:S01]  /*17790*/  FMUL.FTZ R32, R32, R153.reuse ;  /* 0x0000009920207220 */ /* 0x080fe20000410000 */
[----:B------:R-:W-:Y:S01]  /*177a0*/  ISETP.LT.OR P3, PT, R209, 0x19, P3 ;  /* 0x00000019d100780c */ /* 0x000fe20001f61670 */
[-C--:B------:R-:W-:Y:S01]  /*177b0*/  FMUL.FTZ R33, R33, R153.reuse ;  /* 0x0000009921217220 */ /* 0x080fe20000410000 */
[----:B------:R-:W-:Y:S01]  /*177c0*/  ISETP.LT.OR P4, PT, R209, 0x2a, P4 ;  /* 0x0000002ad100780c */ /* 0x000fe20002781670 */
[----:B------:R1:W-:Y:S01]  /*177d0*/  MUFU.EX2 R160, R168 ;  /* 0x000000a800a07308 */ /* 0x0003e20000000800 */
[----:B------:R-:W-:Y:S01]  /*177e0*/  FSEL R166, R166, -INF , !P3 ;  /* 0xff800000a6a67808 */ /* 0x000fe20005800000 */
[----:B0-----:R-:W-:Y:S01]  /*177f0*/  FADD.FTZ R181, R156, R181 ;  /* 0x000000b59cb57221 */ /* 0x001fe20000010000 */
[----:B------:R-:W-:Y:S01]  /*17800*/  FSEL R175, R175, -INF , !P4 ;  /* 0xff800000afaf7808 */ /* 0x000fe20006000000 */
[-C--:B------:R-:W-:Y:S01]  /*17810*/  FMUL.FTZ R36, R36, R153.reuse ;  /* 0x0000009924247220 */ /* 0x080fe20000410000 */
[C---:B------:R-:W-:Y:S01]  /*17820*/  ISETP.GT.AND P4, PT, R208.reuse, RZ, P2 ;  /* 0x000000ffd000720c */ /* 0x040fe20001784270 */
[-C--:B------:R-:W-:Y:S01]  /*17830*/  FMUL.FTZ R37, R37, R153.reuse ;  /* 0x0000009925257220 */ /* 0x080fe20000410000 */
[----:B------:R-:W-:Y:S01]  /*17840*/  ISETP.GT.AND P3, PT, R208, 0x20, P2 ;  /* 0x00000020d000780c */ /* 0x000fe20001764270 */
[----:B------:R-:W0:Y:S01]  /*17850*/  MUFU.EX2 R202, R202 ;  /* 0x000000ca00ca7308 */ /* 0x000e220000000800 */
[C---:B------:R-:W-:Y:S01]  /*17860*/  ISETP.LT.OR P4, PT, R209.reuse, 0x1, P4 ;  /* 0x00000001d100780c */ /* 0x040fe20002781670 */
[----:B-1----:R-:W-:Y:S01]  /*17870*/  IMAD.MOV R168, RZ, RZ, -R197 ;  /* 0x000000ffffa87224 */ /* 0x002fe200078e0ac5 */
[----:B------:R-:W-:Y:S01]  /*17880*/  ISETP.LT.OR P3, PT, R209, 0x21, P3 ;  /* 0x00000021d100780c */ /* 0x000fe20001f61670 */
[-C--:B------:R-:W-:Y:S01]  /*17890*/  FMUL.FTZ R40, R40, R153.reuse ;  /* 0x0000009928287220 */ /* 0x080fe20000410000 */
[----:B------:R-:W-:Y:S01]  /*178a0*/  FSEL R154, R154, -INF , !P4 ;  /* 0xff8000009a9a7808 */ /* 0x000fe20006000000 */
[-C--:B------:R-:W-:Y:S01]  /*178b0*/  FMUL.FTZ R41, R41, R153.reuse ;  /* 0x0000009929297220 */ /* 0x080fe20000410000 */
[----:B------:R-:W-:Y:S01]  /*178c0*/  FSEL R170, R170, -INF , !P3 ;  /* 0xff800000aaaa7808 */ /* 0x000fe20005800000 */
[----:B------:R-:W1:Y:S01]  /*178d0*/  MUFU.EX2 R157, R157 ;  /* 0x0000009d009d7308 */ /* 0x000e620000000800 */
[----:B------:R-:W-:Y:S01]  /*178e0*/  FMNMX.FTZ R0, R154, R200, !PT ;  /* 0x000000c89a007209 */ /* 0x000fe20007810000 */
[-C--:B------:R-:W-:Y:S01]  /*178f0*/  FMUL.FTZ R44, R44, R153.reuse ;  /* 0x000000992c2c7220 */ /* 0x080fe20000410000 */
[----:B------:R-:W-:Y:S01]  /*17900*/  ISETP.GT.AND P3, PT, R208, 0x28, P2 ;  /* 0x00000028d000780c */ /* 0x000fe20001764270 */
[-C--:B------:R-:W-:Y:S01]  /*17910*/  FMUL.FTZ R45, R45, R153.reuse ;  /* 0x000000992d2d7220 */ /* 0x080fe20000410000 */
[----:B------:R-:W-:Y:S01]  /*17920*/  FMNMX.FTZ R0, R155, R0, !PT ;  /* 0x000000009b007209 */ /* 0x000fe20007810000 */
[-C--:B------:R-:W-:Y:S01]  /*17930*/  FMUL.FTZ R48, R48, R153.reuse ;  /* 0x0000009930307220 */ /* 0x080fe20000410000 */
[----:B------:R-:W-:Y:S01]  /*17940*/  ISETP.LT.OR P3, PT, R209, 0x29, P3 ;  /* 0x00000029d100780c */ /* 0x000fe20001f61670 */
[----:B------:R-:W2:Y:S01]  /*17950*/  MUFU.EX2 R161, R161 ;  /* 0x000000a100a17308 */ /* 0x000ea20000000800 */
[----:B------:R-:W-:Y:S01]  /*17960*/  FMNMX.FTZ R0, R158, R0, !PT ;  /* 0x000000009e007209 */ /* 0x000fe20007810000 */
[----:B0-----:R-:W-:Y:S01]  /*17970*/  FADD.FTZ R181, R202, R181 ;  /* 0x000000b5cab57221 */ /* 0x001fe20000010000 */
[----:B------:R-:W-:Y:S01]  /*17980*/  FSEL R174, R174, -INF , !P3 ;  /* 0xff800000aeae7808 */ /* 0x000fe20005800000 */
[-C--:B------:R-:W-:Y:S01]  /*17990*/  FMUL.FTZ R49, R49, R153.reuse ;  /* 0x0000009931317220 */ /* 0x080fe20000410000 */
[----:B------:R-:W-:Y:S01]  /*179a0*/  FMNMX.FTZ R0, R159, R0, !PT ;  /* 0x000000009f007209 */ /* 0x000fe20007810000 */
[-C--:B------:R-:W-:Y:S01]  /*179b0*/  FMUL.FTZ R52, R52, R153.reuse ;  /* 0x0000009934347220 */ /* 0x080fe20000410000 */
[----:B------:R-:W-:Y:S01]  /*179c0*/  ISETP.GT.AND P3, PT, R208, 0x30, P2 ;  /* 0x00000030d000780c */ /* 0x000fe20001764270 */
[----:B------:R-:W0:Y:S01]  /*179d0*/  MUFU.EX2 R164, R164 ;  /* 0x000000a400a47308 */ /* 0x000e220000000800 */
[----:B------:R-:W-:Y:S01]  /*179e0*/  FMNMX.FTZ R0, R162, R0, !PT ;  /* 0x00000000a2007209 */ /* 0x000fe20007810000 */
[----:B-1----:R-:W-:Y:S01]  /*179f0*/  FADD.FTZ R181, R157, R181 ;  /* 0x000000b59db57221 */ /* 0x002fe20000010000 */
[----:B------:R-:W-:Y:S01]  /*17a00*/  ISETP.LT.OR P3, PT, R209, 0x31, P3 ;  /* 0x00000031d100780c */ /* 0x000fe20001f61670 */
[-C--:B------:R-:W-:Y:S01]  /*17a10*/  FMUL.FTZ R53, R53, R153.reuse ;  /* 0x0000009935357220 */ /* 0x080fe20000410000 */
[----:B------:R-:W-:Y:S01]  /*17a20*/  FMNMX.FTZ R0, R163, R0, !PT ;  /* 0x00000000a3007209 */ /* 0x000fe20007810000 */
[----:B------:R-:W-:Y:S01]  /*17a30*/  FADD.FTZ R181, R203, R181 ;  /* 0x000000b5cbb57221 */ /* 0x000fe20000010000 */
[----:B------:R-:W-:Y:S01]  /*17a40*/  FSEL R178, R178, -INF , !P3 ;  /* 0xff800000b2b27808 */ /* 0x000fe20005800000 */
[----:B------:R-:W-:Y:S01]  /*17a50*/  MUFU.EX2 R165, R165 ;  /* 0x000000a500a57308 */ /* 0x000fe20000000800 */
[----:B------:R-:W-:Y:S01]  /*17a60*/  FMNMX.FTZ R0, R166, R0, !PT ;  /* 0x00000000a6007209 */ /* 0x000fe20007810000 */
[----:B--2---:R-:W-:Y:S01]  /*17a70*/  FADD.FTZ R181, R161, R181 ;  /* 0x000000b5a1b57221 */ /* 0x004fe20000010000 */
[----:B------:R-:W-:Y:S01]  /*17a80*/  ISETP.GT.AND P3, PT, R208, 0x31, P2 ;  /* 0x00000031d000780c */ /* 0x000fe20001764270 */
[-C--:B------:R-:W-:Y:S01]  /*17a90*/  FMUL.FTZ R56, R56, R153.reuse ;  /* 0x0000009938387220 */ /* 0x080fe20000410000 */
[----:B------:R-:W-:Y:S01]  /*17aa0*/  FMNMX.FTZ R0, R167, R0, !PT ;  /* 0x00000000a7007209 */ /* 0x000fe20007810000 */
[-C--:B------:R-:W-:Y:S01]  /*17ab0*/  FMUL.FTZ R57, R57, R153.reuse ;  /* 0x0000009939397220 */ /* 0x080fe20000410000 */
[----:B------:R-:W-:Y:S01]  /*17ac0*/  ISETP.GT.AND P4, PT, R208, 0x38, P2 ;  /* 0x00000038d000780c */ /* 0x000fe20001784270 */
[-C--:B------:R-:W-:Y:S01]  /*17ad0*/  FMUL.FTZ R60, R60, R153.reuse ;  /* 0x000000993c3c7220 */ /* 0x080fe20000410000 */
[----:B------:R-:W-:Y:S01]  /*17ae0*/  FMNMX.FTZ R0, R170, R0, !PT ;  /* 0x00000000aa007209 */ /* 0x000fe20007810000 */
[----:B0-----:R-:W-:Y:S01]  /*17af0*/  FADD.FTZ R181, R164, R181 ;  /* 0x000000b5a4b57221 */ /* 0x001fe20000010000 */
[----:B------:R-:W-:Y:S01]  /*17b00*/  ISETP.LT.OR P3, PT, R209, 0x32, P3 ;  /* 0x00000032d100780c */ /* 0x000fe20001f61670 */
[-C--:B------:R-:W-:Y:S01]  /*17b10*/  FMUL.FTZ R61, R61, R153.reuse ;  /* 0x000000993d3d7220 */ /* 0x080fe20000410000 */
[----:B------:R-:W-:Y:S01]  /*17b20*/  FMNMX.FTZ R0, R171, R0, !PT ;  /* 0x00000000ab007209 */ /* 0x000fe20007810000 */
[-C--:B------:R-:W-:Y:S01]  /*17b30*/  FMUL.FTZ R64, R64, R153.reuse ;  /* 0x0000009940407220 */ /* 0x080fe20000410000 */
[----:B------:R-:W-:Y:S01]  /*17b40*/  ISETP.GT.AND P2, PT, R208, 0x39, P2 ;  /* 0x00000039d000780c */ /* 0x000fe20001744270 */
[-C--:B------:R-:W-:Y:S01]  /*17b50*/  FMUL.FTZ R65, R65, R153.reuse ;  /* 0x0000009941417220 */ /* 0x080fe20000410000 */
[----:B------:R-:W-:Y:S01]  /*17b60*/  FMNMX.FTZ R0, R174, R0, !PT ;  /* 0x00000000ae007209 */ /* 0x000fe20007810000 */
[-C--:B------:R-:W-:Y:S01]  /*17b70*/  FMUL.FTZ R68, R68, R153.reuse ;  /* 0x0000009944447220 */ /* 0x080fe20000410000 */
[----:B------:R-:W-:Y:S01]  /*17b80*/  ISETP.LT.OR P4, PT, R209, 0x39, P4 ;  /* 0x00000039d100780c */ /* 0x000fe20002781670 */
[-C--:B------:R-:W-:Y:S01]  /*17b90*/  FMUL.FTZ R69, R69, R153.reuse ;  /* 0x0000009945457220 */ /* 0x080fe20000410000 */
[----:B------:R-:W-:Y:S01]  /*17ba0*/  FMNMX.FTZ R0, R175, R0, !PT ;  /* 0x00000000af007209 */ /* 0x000fe20007810000 */
[-C--:B------:R-:W-:Y:S01]  /*17bb0*/  FMUL.FTZ R72, R72, R153.reuse ;  /* 0x0000009948487220 */ /* 0x080fe20000410000 */
[----:B------:R-:W-:Y:S01]  /*17bc0*/  FSEL R179, R179, -INF , !P3 ;  /* 0xff800000b3b37808 */ /* 0x000fe20005800000 */
[-C--:B------:R-:W-:Y:S01]  /*17bd0*/  FMUL.FTZ R73, R73, R153.reuse ;  /* 0x0000009949497220 */ /* 0x080fe20000410000 */
        /* <DEDUP_REMOVED lines=9> */
[-C--:B------:R-:W-:Y:S01]  /*17c70*/  FMUL.FTZ R84, R84, R153.reuse ;  /* 0x0000009954547220 */ /* 0x080fe20000410000 */
[----:B------:R-:W-:Y:S01]  /*17c80*/  FMNMX.FTZ R0, R182, R0, !PT ;  /* 0x00000000b6007209 */ /* 0x000fe20007810000 */
[-C--:B------:R-:W-:Y:S01]  /*17c90*/  FMUL.FTZ R85, R85, R153.reuse ;  /* 0x0000009955557220 */ /* 0x080fe20000410000 */
[----:B------:R-:W-:Y:S01]  /*17ca0*/  F2FP.BF16.F32.PACK_AB R156, R156, R20 ;  /* 0x000000149c9c723e */ /* 0x000fe200000010ff */
[-C--:B------:R-:W-:Y:S01]  /*17cb0*/  FMUL.FTZ R88, R88, R153.reuse ;  /* 0x0000009958587220 */ /* 0x080fe20000410000 */
[----:B------:R-:W-:Y:S01]  /*17cc0*/  FMNMX.FTZ R20, R183, R0, !PT ;  /* 0x00000000b7147209 */ /* 0x000fe20007810000 */
[-C--:B------:R-:W-:Y:S01]  /*17cd0*/  FMUL.FTZ R89, R89, R153.reuse ;  /* 0x0000009959597220 */ /* 0x080fe20000410000 */
[----:B------:R-:W-:Y:S01]  /*17ce0*/  ISETP.NE.AND P3, PT, R185, R168, PT ;  /* 0x000000a8b900720c */ /* 0x000fe20003f65270 */
[-C--:B------:R-:W-:Y:S01]  /*17cf0*/  FMUL.FTZ R92, R92, R153.reuse ;  /* 0x000000995c5c7220 */ /* 0x080fe20000410000 */
[-C--:B------:R-:W-:Y:S01]  /*17d00*/  FMUL.FTZ R93, R93, R153.reuse ;  /* 0x000000995d5d7220 */ /* 0x080fe20000410000 */
[----:B------:R-:W0:Y:S01]  /*17d10*/  SHFL.BFLY PT, R0, R20, 0x2, 0x1f ;  /* 0x0c401f0014007f89 */ /* 0x000e2200000e0000 */
        /* <DEDUP_REMOVED lines=23> */
[----:B0-----:R-:W-:Y:S01]  /*17e90*/  FMNMX.FTZ R20, R20, R0, !PT ;  /* 0x0000000014147209 */ /* 0x001fe20007810000 */
[-C--:B------:R-:W-:Y:S01]  /*17ea0*/  FMUL.FTZ R141, R141, R153.reuse ;  /* 0x000000998d8d7220 */ /* 0x080fe20000410000 */
[----:B------:R0:W-:Y:S01]  /*17eb0*/  MUFU.EX2 R0, R169 ;  /* 0x000000a900007308 */ /* 0x0001e20000000800 */
[-C--:B------:R-:W-:Y:S01]  /*17ec0*/  FMUL.FTZ R144, R144, R153.reuse ;  /* 0x0000009990907220 */ /* 0x080fe20000410000 */
[-C--:B------:R-:W-:Y:S01]  /*17ed0*/  FMUL.FTZ R145, R145, R153.reuse ;  /* 0x0000009991917220 */ /* 0x080fe20000410000 */
[----:B------:R-:W1:Y:S01]  /*17ee0*/  SHFL.BFLY PT, R204, R20, 0x1, 0x1f ;  /* 0x0c201f0014cc7f89 */ /* 0x000e6200000e0000 */
[-C--:B------:R-:W-:Y:S01]  /*17ef0*/  FMUL.FTZ R148, R148, R153.reuse ;  /* 0x0000009994947220 */ /* 0x080fe20000410000 */
[----:B------:R-:W-:-:S03]  /*17f00*/  FMUL.FTZ R149, R149, R153 ;  /* 0x0000009995957220 */ /* 0x000fc60000410000 */
[----:B------:R-:W-:Y:S08]  /*17f10*/  MUFU.EX2 R172, R172 ;  /* 0x000000ac00ac7308 */ /* 0x000ff00000000800 */
[----:B------:R-:W-:Y:S08]  /*17f20*/  MUFU.EX2 R173, R173 ;  /* 0x000000ad00ad7308 */ /* 0x000ff00000000800 */
[----:B------:R-:W-:Y:S01]  /*17f30*/  MUFU.EX2 R176, R176 ;  /* 0x000000b000b07308 */ /* 0x000fe20000000800 */
[----:B-1----:R-:W-:-:S04]  /*17f40*/  FMNMX.FTZ R20, R20, R204, !PT ;  /* 0x000000cc14147209 */ /* 0x002fc80007810000 */
[C---:B------:R-:W-:Y:S01]  /*17f50*/  FSETP.NEU.FTZ.AND P2, PT, R20.reuse, -INF , PT ;  /* 0xff8000001400780b */ /* 0x040fe20003f5d000 */
[CC--:B0-----:R-:W-:Y:S02]  /*17f60*/  FMUL.FTZ R169, R20.reuse, R14.reuse ;  /* 0x0000000e14a97220 */ /* 0x0c1fe40000410000 */
[----:B------:R-:W-:Y:S01]  /*17f70*/  MUFU.EX2 R177, R177 ;  /* 0x000000b100b17308 */ /* 0x000fe20000000800 */
[----:B------:R-:W-:Y:S02]  /*17f80*/  FSEL R168, R20, RZ, P2 ;  /* 0x000000ff14a87208 */ /* 0x000fe40001000000 */
[----:B------:R-:W-:Y:S02]  /*17f90*/  FSEL R169, R169, RZ, P2 ;  /* 0x000000ffa9a97208 */ /* 0x000fe40001000000 */
[----:B------:R-:W-:Y:S01]  /*17fa0*/  ISETP.GT.AND P2, PT, R15, R215, PT ;  /* 0x000000d70f00720c */ /* 0x000fe20003f44270 */
[----:B------:R-:W-:Y:S02]  /*17fb0*/  FADD.FTZ R168, -R168, R200 ;  /* 0x000000c8a8a87221 */ /* 0x000fe40000010100 */
        /* <DEDUP_REMOVED lines=17> */
[----:B------:R-:W-:-:S02]  /*180d0*/  IMAD.MOV.U32 R169, RZ, RZ, 0x40000040 ;  /* 0x40000040ffa97424 */ /* 0x000fc400078e00ff */
[----:B------:R-:W-:Y:S01]  /*180e0*/  FMUL.FTZ R168, R168, R14 ;  /* 0x0000000ea8a87220 */ /* 0x000fe20000410000 */
[----:B------:R-:W-:Y:S01]  /*180f0*/  MUFU.EX2 R155, R155 ;  /* 0x0000009b009b7308 */ /* 0x000fe20000000800 */
[----:B------:R-:W-:Y:S01]  /*18100*/  F2FP.BF16.F32.PACK_AB R158, R157, R202 ;  /* 0x000000ca9d9e723e */ /* 0x000fe200000010ff */
[----:B------:R-:W-:Y:S01]  /*18110*/  IMAD.MOV.U32 R202, RZ, RZ, R9 ;  /* 0x000000ffffca7224 */ /* 0x000fe200078e0009 */
[----:B------:R-:W-:-:S05]  /*18120*/  R2UR UR7, R169 ;  /* 0x00000000a90772ca */ /* 0x000fca00000e0000 */
[----:B------:R0:W1:Y:S08]  /*18130*/  MUFU.EX2 R183, R168 ;  /* 0x000000a800b77308 */ /* 0x0000700000000800 */
[----:B------:R-:W2:Y:S01]  /*18140*/  MUFU.EX2 R169, R154 ;  /* 0x0000009a00a97308 */ /* 0x000ea20000000800 */
[----:B0-----:R-:W-:-:S05]  /*18150*/  IMAD R168, R19, 0x1000, R193 ;  /* 0x0000100013a87824 */ /* 0x001fca00078e02c1 */
[----:B------:R-:W-:Y:S02]  /*18160*/  R2UR UR6, R168 ;  /* 0x00000000a80672ca */ /* 0x000fe400000e0000 */
[----:B------:R-:W0:Y:S01]  /*18170*/  MUFU.EX2 R200, R200 ;  /* 0x000000c800c87308 */ /* 0x000e220000000800 */
[-C--:B-1----:R-:W-:Y:S01]  /*18180*/  FMUL.FTZ R26, R26, R183.reuse ;  /* 0x000000b71a1a7220 */ /* 0x082fe20000410000 */
[-C--:B------:R-:W-:Y:S01]  /*18190*/  FMUL.FTZ R27, R27, R183.reuse ;  /* 0x000000b71b1b7220 */ /* 0x080fe20000410000 */
[-C--:B------:R-:W-:Y:S01]  /*181a0*/  FMUL.FTZ R30, R30, R183.reuse ;  /* 0x000000b71e1e7220 */ /* 0x080fe20000410000 */
[-C--:B------:R-:W-:Y:S01]  /*181b0*/  FMUL.FTZ R31, R31, R183.reuse ;  /* 0x000000b71f1f7220 */ /* 0x080fe20000410000 */
[-C--:B------:R-:W-:Y:S01]  /*181c0*/  FMUL.FTZ R34, R34, R183.reuse ;  /* 0x000000b722227220 */ /* 0x080fe20000410000 */
[-C--:B------:R-:W-:Y:S01]  /*181d0*/  FMUL.FTZ R35, R35, R183.reuse ;  /* 0x000000b723237220 */ /* 0x080fe20000410000 */
[----:B------:R-:W-:Y:S01]  /*181e0*/  FMUL.FTZ R38, R38, R183 ;  /* 0x000000b726267220 */ /* 0x000fe20000410000 */
[----:B------:R1:W-:Y:S01]  /*181f0*/  MUFU.EX2 R170, R152 ;  /* 0x0000009800aa7308 */ /* 0x0003e20000000800 */
[----:B--2---:R-:W-:Y:S01]  /*18200*/  FFMA.FTZ R8, R183, R8, R169 ;  /* 0x00000008b7087223 */ /* 0x004fe200000100a9 */
[----:B------:R-:W-:Y:S01]  /*18210*/  F2FP.BF16.F32.PACK_AB R157, R155, R169 ;  /* 0x000000a99b9d723e */ /* 0x000fe200000010ff */
[-C--:B------:R-:W-:Y:S01]  /*18220*/  FMUL.FTZ R39, R39, R183.reuse ;  /* 0x000000b727277220 */ /* 0x080fe20000410000 */
[-C--:B------:R-:W-:Y:S01]  /*18230*/  FMUL.FTZ R42, R42, R183.reuse ;  /* 0x000000b72a2a7220 */ /* 0x080fe20000410000 */
[-C--:B------:R-:W-:Y:S01]  /*18240*/  FMUL.FTZ R43, R43, R183.reuse ;  /* 0x000000b72b2b7220 */ /* 0x080fe20000410000 */
[-C--:B------:R-:W-:Y:S01]  /*18250*/  FMUL.FTZ R46, R46, R183.reuse ;  /* 0x000000b72e2e7220 */ /* 0x080fe20000410000 */
[----:B------:R-:W-:Y:S01]  /*18260*/  FMUL.FTZ R47, R47, R183 ;  /* 0x000000b72f2f7220 */ /* 0x000fe20000410000 */
[----:B------:R-:W2:Y:S01]  /*18270*/  MUFU.EX2 R159, R159 ;  /* 0x0000009f009f7308 */ /* 0x000ea20000000800 */
[----:B-1----:R-:W-:-:S02]  /*18280*/  @!P3 IMAD R152, R201, 0x40, R194 ;  /* 0x00000040c998b824 */ /* 0x002fc400078e02c2 */
[-C--:B------:R-:W-:Y:S01]  /*18290*/  FMUL.FTZ R50, R50, R183.reuse ;  /* 0x000000b732327220 */ /* 0x080fe20000410000 */
[-C--:B------:R-:W-:Y:S01]  /*182a0*/  FMUL.FTZ R51, R51, R183.reuse ;  /* 0x000000b733337220 */ /* 0x080fe20000410000 */
[-C--:B------:R-:W-:Y:S01]  /*182b0*/  FMUL.FTZ R54, R54, R183.reuse ;  /* 0x000000b736367220 */ /* 0x080fe20000410000 */
[----:B------:R-:W-:Y:S02]  /*182c0*/  @!P3 IMAD R152, R152, 0x4, R18 ;  /* 0x000000049898b824 */ /* 0x000fe400078e0212 */
[-C--:B------:R-:W-:Y:S01]  /*182d0*/  FMUL.FTZ R55, R55, R183.reuse ;  /* 0x000000b737377220 */ /* 0x080fe20000410000 */
[-C--:B------:R-:W-:Y:S01]  /*182e0*/  FMUL.FTZ R58, R58, R183.reuse ;  /* 0x000000b73a3a7220 */ /* 0x080fe20000410000 */
[----:B------:R-:W1:Y:S01]  /*182f0*/  MUFU.EX2 R162, R162 ;  /* 0x000000a200a27308 */ /* 0x000e620000000800 */
[-C--:B------:R-:W-:Y:S01]  /*18300*/  FMUL.FTZ R59, R59, R183.reuse ;  /* 0x000000b73b3b7220 */ /* 0x080fe20000410000 */
[----:B------:R3:W-:Y:S01]  /*18310*/  @!P3 STS [R152+0x38400], R153 ;  /* 0x038400999800b388 */ /* 0x0007e20000000800 */
[-C--:B------:R-:W-:Y:S01]  /*18320*/  FMUL.FTZ R62, R62, R183.reuse ;  /* 0x000000b73e3e7220 */ /* 0x080fe20000410000 */
[-C--:B------:R-:W-:Y:S01]  /*18330*/  FMUL.FTZ R63, R63, R183.reuse ;  /* 0x000000b73f3f7220 */ /* 0x080fe20000410000 */
[-C--:B------:R-:W-:Y:S01]  /*18340*/  FMUL.FTZ R66, R66, R183.reuse ;  /* 0x000000b742427220 */ /* 0x080fe20000410000 */
[----:B------:R4:W-:Y:S01]  /*18350*/  @!P3 STS [R152+0x38420], R183 ;  /* 0x038420b79800b388 */ /* 0x0009e20000000800 */
[-C--:B------:R-:W-:Y:S01]  /*18360*/  FMUL.FTZ R67, R67, R183.reuse ;  /* 0x000000b743437220 */ /* 0x080fe20000410000 */
[----:B------:R-:W5:Y:S01]  /*18370*/  MUFU.EX2 R163, R163 ;  /* 0x000000a300a37308 */ /* 0x000f620000000800 */
[-C--:B------:R-:W-:Y:S01]  /*18380*/  FMUL.FTZ R70, R70, R183.reuse ;  /* 0x000000b746467220 */ /* 0x080fe20000410000 */
[-C--:B------:R-:W-:Y:S01]  /*18390*/  FMUL.FTZ R71, R71, R183.reuse ;  /* 0x000000b747477220 */ /* 0x080fe20000410000 */
[-C--:B------:R-:W-:Y:S01]  /*183a0*/  FMUL.FTZ R74, R74, R183.reuse ;  /* 0x000000b74a4a7220 */ /* 0x080fe20000410000 */
[----:B---3--:R-:W-:Y:S01]  /*183b0*/  FADD.FTZ R153, R155, R8 ;  /* 0x000000089b997221 */ /* 0x008fe20000010000 */
[-C--:B------:R-:W-:Y:S01]  /*183c0*/  FMUL.FTZ R75, R75, R183.reuse ;  /* 0x000000b74b4b7220 */ /* 0x080fe20000410000 */
[-C--:B------:R-:W-:Y:S01]  /*183d0*/  FMUL.FTZ R78, R78, R183.reuse ;  /* 0x000000b74e4e7220 */ /* 0x080fe20000410000 */
[----:B------:R-:W-:Y:S01]  /*183e0*/  FMUL.FTZ R79, R79, R183 ;  /* 0x000000b74f4f7220 */ /* 0x000fe20000410000 */
[----:B----4-:R-:W-:Y:S01]  /*183f0*/  F2FP.BF16.F32.PACK_AB R152, R161, R203 ;  /* 0x000000cba198723e */ /* 0x010fe200000010ff */
[----:B------:R-:W-:Y:S01]  /*18400*/  FADD.FTZ R161, R165, R181 ;  /* 0x000000b5a5a17221 */ /* 0x000fe20000010000 */
[----:B------:R-:W3:Y:S01]  /*18410*/  MUFU.EX2 R166, R166 ;  /* 0x000000a600a67308 */ /* 0x000ee20000000800 */
[----:B0-----:R-:W-:Y:S01]  /*18420*/  FADD.FTZ R8, R200, R153 ;  /* 0x00000099c8087221 */ /* 0x001fe20000010000 */
[-C--:B------:R-:W-:Y:S01]  /*18430*/  FMUL.FTZ R82, R82, R183.reuse ;  /* 0x000000b752527220 */ /* 0x080fe20000410000 */
[-C--:B------:R-:W-:Y:S01]  /*18440*/  FMUL.FTZ R83, R83, R183.reuse ;  /* 0x000000b753537220 */ /* 0x080fe20000410000 */
[-C--:B------:R-:W-:Y:S01]  /*18450*/  FMUL.FTZ R86, R86, R183.reuse ;  /* 0x000000b756567220 */ /* 0x080fe20000410000 */
[----:B--2---:R-:W-:Y:S01]  /*18460*/  FADD.FTZ R153, R159, R8 ;  /* 0x000000089f997221 */ /* 0x004fe20000010000 */
[-C--:B------:R-:W-:Y:S01]  /*18470*/  FMUL.FTZ R87, R87, R183.reuse ;  /* 0x000000b757577220 */ /* 0x080fe20000410000 */
[-C--:B------:R-:W-:Y:S01]  /*18480*/  FMUL.FTZ R90, R90, R183.reuse ;  /* 0x000000b75a5a7220 */ /* 0x080fe20000410000 */
[----:B------:R-:W0:Y:S01]  /*18490*/  MUFU.EX2 R181, R167 ;  /* 0x000000a700b57308 */ /* 0x000e220000000800 */
[----:B-1----:R-:W-:Y:S01]  /*184a0*/  FADD.FTZ R8, R162, R153 ;  /* 0x00000099a2087221 */ /* 0x002fe20000010000 */
[-C--:B------:R-:W-:Y:S01]  /*184b0*/  FMUL.FTZ R91, R91, R183.reuse ;  /* 0x000000b75b5b7220 */ /* 0x080fe20000410000 */
[-C--:B------:R-:W-:Y:S01]  /*184c0*/  FMUL.FTZ R94, R94, R183.reuse ;  /* 0x000000b75e5e7220 */ /* 0x080fe20000410000 */
[-C--:B------:R-:W-:Y:S01]  /*184d0*/  FMUL.FTZ R95, R95, R183.reuse ;  /* 0x000000b75f5f7220 */ /* 0x080fe20000410000 */
[----:B-----5:R-:W-:Y:S01]  /*184e0*/  FADD.FTZ R155, R163, R8 ;  /* 0x00000008a39b7221 */ /* 0x020fe20000010000 */
        /* <DEDUP_REMOVED lines=31> */
[----:B------:R-:W-:Y:S01]  /*186e0*/  FMUL.FTZ R151, R151, R183 ;  /* 0x000000b797977220 */ /* 0x000fe20000410000 */
[----:B------:R-:W-:Y:S01]  /*186f0*/  F2FP.BF16.F32.PACK_AB R159, R159, R200 ;  /* 0x000000c89f9f723e */ /* 0x000fe200000010ff */
[----:B------:R-:W-:Y:S01]  /*18700*/  BAR.SYNC.DEFER_BLOCKING 0xf, 0x100 ;  /* 0x03c4000000007b1d */ /* 0x000fe20000010000 */
[----:B---3--:R-:W-:Y:S01]  /*18710*/  FADD.FTZ R183, R166, R155 ;  /* 0x0000009ba6b77221 */ /* 0x008fe20000010000 */
[----:B------:R-:W-:Y:S01]  /*18720*/  F2FP.BF16.F32.PACK_AB R154, R165, R164 ;  /* 0x000000a4a59a723e */ /* 0x000fe200000010ff */
[----:B------:R-:W-:Y:S01]  /*18730*/  FADD.FTZ R8, R160, R161 ;  /* 0x000000a1a0087221 */ /* 0x000fe20000010000 */
[----:B------:R-:W-:Y:S01]  /*18740*/  F2FP.BF16.F32.PACK_AB R153, R163, R162 ;  /* 0x000000a2a399723e */ /* 0x000fe200000010ff */
[----:B------:R-:W-:Y:S01]  /*18750*/  IMAD.MOV.U32 R169, RZ, RZ, 0x40000040 ;  /* 0x40000040ffa97424 */ /* 0x000fe200078e00ff */
[----:B------:R-:W-:Y:S01]  /*18760*/  MUFU.EX2 R178, R178 ;  /* 0x000000b200b27308 */ /* 0x000fe20000000800 */
[C---:B0-----:R-:W-:Y:S01]  /*18770*/  F2FP.BF16.F32.PACK_AB R155, R181.reuse, R166 ;  /* 0x000000a6b59b723e */ /* 0x041fe200000010ff */
[----:B------:R-:W-:Y:S01]  /*18780*/  FADD.FTZ R183, R181, R183 ;  /* 0x000000b7b5b77221 */ /* 0x000fe20000010000 */
[----:B------:R-:W-:Y:S01]  /*18790*/  F2FP.BF16.F32.PACK_AB R160, R0, R160 ;  /* 0x000000a000a0723e */ /* 0x000fe200000010ff */
[----:B------:R-:W-:Y:S01]  /*187a0*/  IMAD.MOV.U32 R201, RZ, RZ, R19 ;  /* 0x000000ffffc97224 */ /* 0x000fe200078e0013 */
[----:B------:R-:W-:Y:S01]  /*187b0*/  F2FP.BF16.F32.PACK_AB R162, R173, R172 ;  /* 0x000000acada2723e */ /* 0x000fe200000010ff */
[----:B------:R-:W-:Y:S01]  /*187c0*/  IMAD.MOV.U32 R200, RZ, RZ, R20 ;  /* 0x000000ffffc87224 */ /* 0x000fe200078e0014 */
[----:B-1----:R-:W-:Y:S01]  /*187d0*/  F2FP.BF16.F32.PACK_AB R161, R171, R204 ;  /* 0x000000ccaba1723e */ /* 0x002fe200000010ff */
[----:B------:R-:W0:Y:S01]  /*187e0*/  MUFU.EX2 R179, R179 ;  /* 0x000000b300b37308 */ /* 0x000e220000000800 */
[----:B--2---:R-:W-:Y:S01]  /*187f0*/  F2FP.BF16.F32.PACK_AB R163, R175, R174 ;  /* 0x000000aeafa3723e */ /* 0x004fe200000010ff */
[----:B------:R-:W-:Y:S01]  /*18800*/  FADD.FTZ R204, R204, R183 ;  /* 0x000000b7cccc7221 */ /* 0x000fe20000010000 */
[----:B------:R-:W-:-:S02]  /*18810*/  F2FP.BF16.F32.PACK_AB R164, R177, R176 ;  /* 0x000000b0b1a4723e */ /* 0x000fc400000010ff */
[----:B------:R-:W-:Y:S01]  /*18820*/  F2FP.BF16.F32.PACK_AB R166, R170, R180 ;  /* 0x000000b4aaa6723e */ /* 0x000fe200000010ff */
[----:B------:R-:W-:Y:S02]  /*18830*/  FADD.FTZ R171, R171, R204 ;  /* 0x000000ccabab7221 */ /* 0x000fe40000010000 */
[----:B------:R-:W-:Y:S01]  /*18840*/  MUFU.EX2 R182, R182 ;  /* 0x000000b600b67308 */ /* 0x000fe20000000800 */
[----:B------:R1:W-:Y:S01]  /*18850*/  STSM.16.M88.4 [R198+0x36400], R156 ;  /* 0x0364009cc6007844 */ /* 0x0003e20000000200 */
[----:B------:R-:W-:-:S03]  /*18860*/  FADD.FTZ R174, R174, R171 ;  /* 0x000000abaeae7221 */ /* 0x000fc60000010000 */
[----:B------:R2:W-:Y:S01]  /*18870*/  STSM.16.M88.4 [R211], R152 ;  /* 0x00000098d3007844 */ /* 0x0005e20000000200 */
[----:B------:R-:W-:Y:S02]  /*18880*/  FADD.FTZ R175, R175, R174 ;  /* 0x000000aeafaf7221 */ /* 0x000fe40000010000 */
[----:B------:R-:W3:Y:S01]  /*18890*/  MUFU.EX2 R205, R205 ;  /* 0x000000cd00cd7308 */ /* 0x000ee20000000800 */
[----:B0-----:R-:W-:Y:S01]  /*188a0*/  F2FP.BF16.F32.PACK_AB R165, R179, R178 ;  /* 0x000000b2b3a5723e */ /* 0x001fe200000010ff */
[----:B------:R0:W-:Y:S01]  /*188b0*/  STSM.16.M88.4 [R199], R160 ;  /* 0x000000a0c7007844 */ /* 0x0001e20000000200 */
[----:B------:R-:W-:-:S04]  /*188c0*/  FADD.FTZ R178, R178, R175 ;  /* 0x000000afb2b27221 */ /* 0x000fc80000010000 */
[----:B------:R-:W-:Y:S01]  /*188d0*/  FADD.FTZ R179, R179, R178 ;  /* 0x000000b2b3b37221 */ /* 0x000fe20000010000 */
[----:B---3--:R-:W-:-:S05]  /*188e0*/  F2FP.BF16.F32.PACK_AB R167, R205, R182 ;  /* 0x000000b6cda7723e */ /* 0x008fca00000010ff */
[----:B------:R0:W-:Y:S01]  /*188f0*/  STSM.16.M88.4 [R210], R164 ;  /* 0x000000a4d2007844 */ /* 0x0001e20000000200 */
[----:B------:R-:W-:-:S06]  /*18900*/  WARPGROUP.ARRIVE ;  /* 0x00000000000079c5 */ /* 0x000fcc0000000000 */
[----:B------:R-:W-:Y:S03]  /*18910*/  HGMMA.64x256x16.F32.BF16 R24, R156, gdesc[UR4].tnspB, R24, gsb0 ;  /* 0x43e000049c187df0 */ /* 0x000fe60008001818 */
[----:B------:R-:W-:Y:S02]  /*18920*/  WARPGROUP.DEPBAR.LE gsb0, 0x0 ;  /* 0x00008000000079c5 */ /* 0x000fe40000010000 */
[----:B-1----:R-:W-:Y:S01]  /*18930*/  VIADD R156, R168, 0x80 ;  /* 0x00000080a89c7836 */ /* 0x002fe20000000000 */
[----:B------:R-:W-:Y:S01]  /*18940*/  WARPGROUP.ARRIVE ;  /* 0x00000000000079c5 */ /* 0x000fe20000000000 */
[----:B------:R-:W-:-:S03]  /*18950*/  IMAD.MOV.U32 R157, RZ, RZ, 0x40000040 ;  /* 0x40000040ff9d7424 */ /* 0x000fc600078e00ff */
[----:B------:R-:W-:Y:S02]  /*18960*/  R2UR UR6, R156 ;  /* 0x000000009c0672ca */ /* 0x000fe400000e0000 */
[----:B------:R-:W-:-:S15]  /*18970*/  R2UR UR7, R157 ;  /* 0x000000009d0772ca */ /* 0x000fde00000e0000 */
[----:B------:R-:W-:-:S01]  /*18980*/  NOP ;  /* 0x0000000000007918 */ /* 0x000fc20000000000 */
[----:B------:R-:W-:Y:S03]  /*18990*/  HGMMA.64x256x16.F32.BF16 R24, R152, gdesc[UR4].tnspB, R24, gsb0 ;  /* 0x43e0000498187df0 */ /* 0x000fe60008001818 */
[----:B------:R-:W-:Y:S02]  /*189a0*/  WARPGROUP.DEPBAR.LE gsb0, 0x0 ;  /* 0x00008000000079c5 */ /* 0x000fe40000010000 */
[C---:B--2---:R-:W-:Y:S01]  /*189b0*/  VIADD R152, R168.reuse, 0x100 ;  /* 0x00000100a8987836 */ /* 0x044fe20000000000 */
[----:B------:R-:W-:Y:S01]  /*189c0*/  WARPGROUP.ARRIVE ;  /* 0x00000000000079c5 */ /* 0x000fe20000000000 */
[----:B------:R-:W-:Y:S02]  /*189d0*/  IMAD.MOV.U32 R153, RZ, RZ, 0x40000040 ;  /* 0x40000040ff997424 */ /* 0x000fe400078e00ff */
[----:B------:R-:W-:Y:S01]  /*189e0*/  VIADD R168, R168, 0x180 ;  /* 0x00000180a8a87836 */ /* 0x000fe20000000000 */
[----:B------:R-:W-:-:S02]  /*189f0*/  R2UR UR6, R152 ;  /* 0x00000000980672ca */ /* 0x000fc400000e0000 */
[----:B------:R-:W-:Y:S01]  /*18a00*/  R2UR UR7, R153 ;  /* 0x00000000990772ca */ /* 0x000fe200000e0000 */
[----:B------:R-:W-:Y:S01]  /*18a10*/  FADD.FTZ R153, R0, R8 ;  /* 0x0000000800997221 */ /* 0x000fe20000010000 */
[----:B------:R-:W-:-:S03]  /*18a20*/  FADD.FTZ R8, R182, R179 ;  /* 0x000000b3b6087221 */ /* 0x000fc60000010000 */
[----:B------:R-:W-:Y:S01]  /*18a30*/  FADD.FTZ R172, R172, R153 ;  /* 0x00000099acac7221 */ /* 0x000fe20000010000 */
[----:B------:R-:W-:-:S03]  /*18a40*/  FADD.FTZ R8, R205, R8 ;  /* 0x00000008cd087221 */ /* 0x000fc60000010000 */
[----:B------:R-:W-:-:S07]  /*18a50*/  FADD.FTZ R173, R173, R172 ;  /* 0x000000acadad7221 */ /* 0x000fce0000010000 */
[----:B------:R-:W-:Y:S01]  /*18a60*/  HGMMA.64x256x16.F32.BF16 R24, R160, gdesc[UR4].tnspB, R24, gsb0 ;  /* 0x43e00004a0187df0 */ /* 0x000fe20008001818 */
[----:B------:R-:W-:Y:S01]  /*18a70*/  R2UR UR6, R168 ;  /* 0x00000000a80672ca */ /* 0x000fe200000e0000 */
[----:B------:R-:W-:Y:S01]  /*18a80*/  FADD.FTZ R176, R176, R173 ;  /* 0x000000adb0b07221 */ /* 0x000fe20000010000 */
[----:B------:R-:W-:-:S03]  /*18a90*/  R2UR UR7, R169 ;  /* 0x00000000a90772ca */ /* 0x000fc600000e0000 */
[----:B------:R-:W-:-:S04]  /*18aa0*/  FADD.FTZ R177, R177, R176 ;  /* 0x000000b0b1b17221 */ /* 0x000fc80000010000 */
[----:B------:R-:W-:-:S04]  /*18ab0*/  FADD.FTZ R177, R180, R177 ;  /* 0x000000b1b4b17221 */ /* 0x000fc80000010000 */
[----:B------:R-:W-:Y:S01]  /*18ac0*/  FADD.FTZ R0, R170, R177 ;  /* 0x000000b1aa007221 */ /* 0x000fe20000010000 */
[----:B------:R-:W-:Y:S02]  /*18ad0*/  WARPGROUP.DEPBAR.LE gsb0, 0x0 ;  /* 0x00008000000079c5 */ /* 0x000fe40000010000 */
[----:B------:R-:W-:-:S11]  /*18ae0*/  WARPGROUP.ARRIVE ;  /* 0x00000000000079c5 */ /* 0x000fd60000000000 */
        /* <DEDUP_REMOVED lines=11> */
[----:B-1----:R-:W-:-:S04]  /*18ba0*/  VIADD R21, R15, 0xffffffff ;  /* 0xffffffff0f157836 */ /* 0x002fc80000000000 */
[----:B------:R-:W-:Y:S01]  /*18bb0*/  IMAD.MOV.U32 R15, RZ, RZ, R21 ;  /* 0x000000ffff0f7224 */ /* 0x000fe200078e0015 */
[----:B0-----:R-:W-:Y:S06]  /*18bc0*/  @P2 BRA `(.L_x_6868) ;  /* 0xffffffc000dc2947 */ /* 0x001fec000383ffff */
.L_x_6849:
[----:B------:R-:W-:Y:S05]  /*18bd0*/  BSYNC B0 ;  /* 0x0000000000007941 */ /* 0x000fea0003800000 */
.L_x_6848:
[----:B------:R-:W0:Y:S01]  /*18be0*/  SHFL.BFLY PT, R3, R0, 0x2, 0x1f ;  /* 0x0c401f0000037f89 */ /* 0x000e2200000e0000 */
[----:B------:R-:W-:-:S03]  /*18bf0*/  VIADD R224, R224, 0x1 ;  /* 0x00000001e0e07836 */ /* 0x000fc60000000000 */
[----:B------:R-:W1:Y:S01]  /*18c00*/  SHFL.BFLY PT, R5, R8, 0x2, 0x1f ;  /* 0x0c401f0008057f89 */ /* 0x000e6200000e0000 */
[----:B------:R-:W-:Y:S08]  /*18c10*/  BAR.ARV 0x8, 0x100 ;  /* 0x0204000000007b1d */ /* 0x000ff00000002000 */
[----:B------:R-:W-:Y:S01]  /*18c20*/  BAR.SYNC.DEFER_BLOCKING 0xf, 0x100 ;  /* 0x03c4000000007b1d */ /* 0x000fe20000010000 */
[----:B0-----:R-:W-:Y:S01]  /*18c30*/  FADD.FTZ R3, R3, R0 ;  /* 0x0000000003037221 */ /* 0x001fe20000010000 */
[----:B-1----:R-:W-:-:S04]  /*18c40*/  FADD.FTZ R5, R5, R8 ;  /* 0x0000000805057221 */ /* 0x002fc80000010000 */
[----:B------:R-:W0:Y:S01]  /*18c50*/  SHFL.BFLY PT, R2, R3, 0x1, 0x1f ;  /* 0x0c201f0003027f89 */ /* 0x000e2200000e0000 */
[----:B------:R-:W-:-:S03]  /*18c60*/  VIADD R8, R19, 0x1 ;  /* 0x0000000113087836 */ /* 0x000fc60000000000 */
[----:B------:R-:W1:Y:S02]  /*18c70*/  SHFL.BFLY PT, R4, R5, 0x1, 0x1f ;  /* 0x0c201f0005047f89 */ /* 0x000e6400000e0000 */
[----:B------:R-:W-:Y:S01]  /*18c80*/  ISETP.NE.AND P1, PT, R8, 0x2, PT ;  /* 0x000000020800780c */ /* 0x000fe20003f25270 */
[----:B0-----:R-:W-:Y:S01]  /*18c90*/  FADD.FTZ R7, R3, R2 ;  /* 0x0000000203077221 */ /* 0x001fe20000010000 */
[----:B------:R-:W-:Y:S02]  /*18ca0*/  IMAD.MOV R2, RZ, RZ, -R197 ;  /* 0x000000ffff027224 */ /* 0x000fe400078e0ac5 */
[----:B------:R-:W-:Y:S01]  /*18cb0*/  SEL R3, RZ, 0x1, P1 ;  /* 0x00000001ff037807 */ /* 0x000fe20000800000 */
[----:B-1----:R-:W-:Y:S01]  /*18cc0*/  FADD.FTZ R0, R5, R4 ;  /* 0x0000000405007221 */ /* 0x002fe20000010000 */
[----:B------:R-:W-:Y:S01]  /*18cd0*/  FSETP.NE.FTZ.AND P2, PT, R7, RZ, PT ;  /* 0x000000ff0700720b */ /* 0x000fe20003f55000 */
[----:B------:R-:W-:Y:S01]  /*18ce0*/  IMAD.MOV.U32 R4, RZ, RZ, RZ ;  /* 0x000000ffff047224 */ /* 0x000fe200078e00ff */
[----:B------:R-:W-:Y:S01]  /*18cf0*/  ISETP.NE.AND P0, PT, R185, R2, PT ;  /* 0x00000002b900720c */ /* 0x000fe20003f05270 */
[----:B------:R-:W-:Y:S01]  /*18d00*/  IMAD.MOV.U32 R2, RZ, RZ, RZ ;  /* 0x000000ffff027224 */ /* 0x000fe200078e00ff */
[----:B------:R-:W-:-:S02]  /*18d10*/  FSETP.NE.FTZ.AND P3, PT, R0, RZ, PT ;  /* 0x000000ff0000720b */ /* 0x000fc40003f75000 */
[----:B------:R-:W-:Y:S01]  /*18d20*/  LOP3.LUT R22, R22, R3, RZ, 0x3c, !PT ;  /* 0x0000000316167212 */ /* 0x000fe200078e3cff */
[----:B------:R-:W-:-:S06]  /*18d30*/  IMAD.MOV.U32 R3, RZ, RZ, -0x800000 ;  /* 0xff800000ff037424 */ /* 0x000fcc00078e00ff */
[----:B------:R-:W0:Y:S02]  /*18d40*/  @P2 MUFU.RCP R2, R7 ;  /* 0x0000000700022308 */ /* 0x000e240000001000 */
[----:B------:R-:W-:-:S04]  /*18d50*/  @!P0 IMAD R19, R19, 0x40, R194 ;  /* 0x0000004013138824 */ /* 0x000fc800078e02c2 */
[----:B------:R-:W-:Y:S02]  /*18d60*/  @!P0 IMAD R19, R19, 0x4, R18 ;  /* 0x0000000413138824 */ /* 0x000fe400078e0212 */
[----:B------:R-:W1:Y:S08]  /*18d70*/  @P3 MUFU.RCP R4, R0 ;  /* 0x0000000000043308 */ /* 0x000e700000001000 */
[----:B------:R-:W2:Y:S01]  /*18d80*/  @P2 MUFU.LG2 R18, R7 ;  /* 0x0000000700122308 */ /* 0x000ea20000000c00 */
[----:B0-----:R-:W-:Y:S01]  /*18d90*/  @!P0 STS [R19+0x38400], R2 ;  /* 0x0384000213008388 */ /* 0x001fe20000000800 */
[-C--:B------:R-:W-:Y:S01]  /*18da0*/  FMUL.FTZ R178, R28, R2.reuse ;  /* 0x000000021cb27220 */ /* 0x080fe20000410000 */
[-C--:B------:R-:W-:Y:S01]  /*18db0*/  FMUL.FTZ R176, R32, R2.reuse ;  /* 0x0000000220b07220 */ /* 0x080fe20000410000 */
[-C--:B------:R-:W-:Y:S01]  /*18dc0*/  FMUL.FTZ R179, R24, R2.reuse ;  /* 0x0000000218b37220 */ /* 0x080fe20000410000 */
[-C--:B------:R-:W-:Y:S01]  /*18dd0*/  FMUL.FTZ R177, R25, R2.reuse ;  /* 0x0000000219b17220 */ /* 0x080fe20000410000 */
[-C--:B------:R-:W-:Y:S01]  /*18de0*/  FMUL.FTZ R6, R29, R2.reuse ;  /* 0x000000021d067220 */ /* 0x080fe20000410000 */
[-C--:B------:R-:W-:Y:S01]  /*18df0*/  FMUL.FTZ R174, R33, R2.reuse ;  /* 0x0000000221ae7220 */ /* 0x080fe20000410000 */
[----:B------:R-:W0:Y:S01]  /*18e00*/  @P3 MUFU.LG2 R21, R0 ;  /* 0x0000000000153308 */ /* 0x000e220000000c00 */
        /* <DEDUP_REMOVED lines=10> */
[C---:B-1----:R-:W-:Y:S01]  /*18eb0*/  @P2 FMUL.FTZ R19, R14.reuse, 0.69314718246459960938 ;  /* 0x3f3172180e132820 */ /* 0x042fe20000410000 */
[----:B------:R-:W-:Y:S01]  /*18ec0*/  @P3 FMUL.FTZ R14, R14, 0.69314718246459960938 ;  /* 0x3f3172180e0e3820 */ /* 0x000fe20000410000 */
        /* <DEDUP_REMOVED lines=56> */
[-C--:B------:R-:W-:Y:S01]  /*19250*/  FMUL.FTZ R29, R66, R4.reuse ;  /* 0x00000004421d7220 */ /* 0x080fe20000410000 */
[----:B------:R-:W-:Y:S01]  /*19260*/  @P2 FFMA.FTZ R3, R19, R9, R18 ;  /* 0x0000000913032223 */ /* 0x000fe20000010012 */
        /* <DEDUP_REMOVED lines=63> */
.L_x_6738:
[----:B------:R-:W-:Y:S05]  /*19660*/  BSYNC B7 ;  /* 0x0000000000077941 */ /* 0x000fea0003800000 */
.L_x_6728:
[----:B------:R-:W0:Y:S08]  /*19670*/  S2UR UR5, SR_CgaCtaId ;  /* 0x00000000000579c3 */ /* 0x000e300000008800 */
[----:B------:R-:W-:Y:S06]  /*19680*/  BAR.SYNC.DEFER_BLOCKING 0x5, 0x180 ;  /* 0x0146000000007b1d */ /* 0x000fec0000010000 */
[----:B------:R-:W-:Y:S01]  /*19690*/  UMOV UR4, 0x400 ;  /* 0x0000040000047882 */ /* 0x000fe20000000000 */
[----:B------:R-:W-:Y:S01]  /*196a0*/  BSSY B0, `(.L_x_6869) ;  /* 0x00002e7000007945 */ /* 0x000fe20003800000 */
[----:B0-----:R-:W-:-:S06]  /*196b0*/  ULEA UR4, UR5, UR4, 0x18 ;  /* 0x0000000405047291 */ /* 0x001fcc000f8ec03f */
[----:B------:R-:W-:-:S05]  /*196c0*/  IMAD.U32 R18, RZ, RZ, UR4 ;  /* 0x00000004ff127e24 */ /* 0x000fca000f8e00ff */
[----:B----4-:R0:W1:Y:S01]  /*196d0*/  LDS.128 R24, [R18+0x388d0] ;  /* 0x0388d00012187984 */ /* 0x0100620000000c00 */
        /* <DEDUP_REMOVED lines=43> */
[C---:B------:R-:W-:Y:S02]  /*19990*/  IADD3 R57, P5, R118.reuse, 0x2040, RZ ;  /* 0x0000204076397810 */ /* 0x040fe40007fbe0ff */
[C---:B------:R-:W-:Y:S02]  /*199a0*/  IADD3 R61, P2, R118.reuse, 0x2060, RZ ;  /* 0x00002060763d7810 */ /* 0x040fe40007f5e0ff */
[----:B------:R-:W-:Y:S02]  /*199b0*/  IADD3 R65, P1, R118, 0x4000, RZ ;  /* 0x0000400076417810 */ /* 0x000fe40007f3e0ff */
[----:B------:R-:W-:Y:S02]  /*199c0*/  SHF.R.U64 R52, R52, 0x3, RZ ;  /* 0x0000000334347819 */ /* 0x000fe400000012ff */
        /* <DEDUP_REMOVED lines=8> */
[----:B------:R-:W-:Y:S02]  /*19a50*/  LOP3.LUT R64, R65, 0x380, RZ, 0xc0, !PT ;  /* 0x0000038041407812 */ /* 0x000fe400078ec0ff */
[----:B------:R-:W-:Y:S01]  /*19a60*/  LOP3.LUT R52, R52, R53, RZ, 0x3c, !PT ;  /* 0x0000003534347212 */ /* 0x000fe200078e3cff */
[----:B------:R-:W-:Y:S01]  /*19a70*/  IMAD.X R53, RZ, RZ, R119, P6 ;  /* 0x000000ffff357224 */ /* 0x000fe200030e0677 */
[C---:B------:R-:W-:Y:S02]  /*19a80*/  IADD3 R69, P0, R118.reuse, 0x4020, RZ ;  /* 0x0000402076457810 */ /* 0x040fe40007f1e0ff */
[C---:B------:R-:W-:Y:S02]  /*19a90*/  IADD3 R99, P4, R118.reuse, 0x4040, RZ ;  /* 0x0000404076637810 */ /* 0x040fe40007f9e0ff */
[----:B------:R-:W-:-:S02]  /*19aa0*/  IADD3 R103, P3, R118, 0x4060, RZ ;  /* 0x0000406076677810 */ /* 0x000fc40007f7e0ff */
[----:B------:R-:W-:Y:S02]  /*19ab0*/  IADD3 R107, P6, R118, 0x6000, RZ ;  /* 0x00006000766b7810 */ /* 0x000fe40007fde0ff */
[----:B------:R-:W-:Y:S02]  /*19ac0*/  SHF.R.U64 R56, R56, 0x3, RZ ;  /* 0x0000000338387819 */ /* 0x000fe400000012ff */
[----:B------:R-:W-:Y:S02]  /*19ad0*/  SHF.R.U64 R60, R60, 0x3, RZ ;  /* 0x000000033c3c7819 */ /* 0x000fe400000012ff */
[----:B------:R-:W-:Y:S02]  /*19ae0*/  SHF.R.U64 R64, R64, 0x3, RZ ;  /* 0x0000000340407819 */ /* 0x000fe400000012ff */
[----:B-----5:R-:W-:Y:S02]  /*19af0*/  LOP3.LUT R37, R118, 0x380, RZ, 0xc0, !PT ;  /* 0x0000038076257812 */ /* 0x020fe400078ec0ff */
[----:B------:R-:W-:-:S02]  /*19b00*/  LOP3.LUT R68, R69, 0x380, RZ, 0xc0, !PT ;  /* 0x0000038045447812 */ /* 0x000fc400078ec0ff */
[----:B------:R-:W-:Y:S02]  /*19b10*/  LOP3.LUT R98, R99, 0x380, RZ, 0xc0, !PT ;  /* 0x0000038063627812 */ /* 0x000fe400078ec0ff */
[----:B------:R-:W-:Y:S02]  /*19b20*/  LOP3.LUT R102, R103, 0x380, RZ, 0xc0, !PT ;  /* 0x0000038067667812 */ /* 0x000fe400078ec0ff */
[----:B------:R-:W-:Y:S02]  /*19b30*/  LOP3.LUT R106, R107, 0x380, RZ, 0xc0, !PT ;  /* 0x000003806b6a7812 */ /* 0x000fe400078ec0ff */
[----:B------:R-:W-:Y:S01]  /*19b40*/  LOP3.LUT R56, R56, R57, RZ, 0x3c, !PT ;  /* 0x0000003938387212 */ /* 0x000fe200078e3cff */
[--C-:B------:R-:W-:Y:S01]  /*19b50*/  IMAD.X R57, RZ, RZ, R119.reuse, P5 ;  /* 0x000000ffff397224 */ /* 0x100fe200028e0677 */
[----:B------:R-:W-:Y:S01]  /*19b60*/  LOP3.LUT R60, R60, R61, RZ, 0x3c, !PT ;  /* 0x0000003d3c3c7212 */ /* 0x000fe200078e3cff */
[--C-:B------:R-:W-:Y:S01]  /*19b70*/  IMAD.X R61, RZ, RZ, R119.reuse, P2 ;  /* 0x000000ffff3d7224 */ /* 0x100fe200010e0677 */
[----:B------:R-:W-:Y:S01]  /*19b80*/  LOP3.LUT R64, R64, R65, RZ, 0x3c, !PT ;  /* 0x0000004140407212 */ /* 0x000fe200078e3cff */
[----:B------:R-:W-:Y:S01]  /*19b90*/  IMAD.X R65, RZ, RZ, R119, P1 ;  /* 0x000000ffff417224 */ /* 0x000fe200008e0677 */
[----:B------:R-:W-:-:S02]  /*19ba0*/  SHF.R.U64 R37, R37, 0x3, RZ ;  /* 0x0000000325257819 */ /* 0x000fc400000012ff */
[----:B------:R-:W-:Y:S02]  /*19bb0*/  SHF.R.U64 R68, R68, 0x3, RZ ;  /* 0x0000000344447819 */ /* 0x000fe400000012ff */
[----:B------:R-:W-:Y:S02]  /*19bc0*/  SHF.R.U64 R98, R98, 0x3, RZ ;  /* 0x0000000362627819 */ /* 0x000fe400000012ff */
[----:B------:R-:W-:Y:S02]  /*19bd0*/  SHF.R.U64 R102, R102, 0x3, RZ ;  /* 0x0000000366667819 */ /* 0x000fe400000012ff */
[----:B------:R-:W-:Y:S02]  /*19be0*/  SHF.R.U64 R106, R106, 0x3, RZ ;  /* 0x000000036a6a7819 */ /* 0x000fe400000012ff */
[C---:B------:R-:W-:Y:S02]  /*19bf0*/  IADD3 R14, P5, R118.reuse, 0x6020, RZ ;  /* 0x00006020760e7810 */ /* 0x040fe40007fbe0ff */
[----:B-1----:R-:W-:-:S02]  /*19c00*/  IADD3 R24, P2, R118, 0x6040, RZ ;  /* 0x0000604076187810 */ /* 0x002fc40007f5e0ff */
[----:B------:R-:W-:Y:S01]  /*19c10*/  IADD3 R23, P1, R118, 0x6060, RZ ;  /* 0x0000606076177810 */ /* 0x000fe20007f3e0ff */
        /* <DEDUP_REMOVED lines=11> */
[----:B------:R-:W-:Y:S01]  /*19cd0*/  LOP3.LUT R169, R14, 0x380, RZ, 0xc0, !PT ;  /* 0x000003800ea97812 */ /* 0x000fe200078ec0ff */
[----:B------:R-:W-:Y:S01]  /*19ce0*/  IMAD.X R37, RZ, RZ, R119, P1 ;  /* 0x000000ffff257224 */ /* 0x000fe200008e0677 */
[----:B------:R-:W-:Y:S01]  /*19cf0*/  MOV R119, R118 ;  /* 0x0000007600777202 */ /* 0x000fe20000000f00 */
[----:B------:R-:W-:Y:S01]  /*19d00*/  BAR.SYNC.DEFER_BLOCKING 0x1, 0x100 ;  /* 0x0044000000007b1d */ /* 0x000fe20000010000 */
[----:B------:R-:W-:-:S02]  /*19d10*/  SHF.R.U64 R169, R169, 0x3, RZ ;  /* 0x00000003a9a97819 */ /* 0x000fc400000012ff */
[----:B------:R-:W-:Y:S02]  /*19d20*/  MOV R118, R8 ;  /* 0x0000000800767202 */ /* 0x000fe40000000f00 */
[----:B------:R-:W-:Y:S02]  /*19d30*/  LOP3.LUT R110, R169, R14, RZ, 0x3c, !PT ;  /* 0x0000000ea96e7212 */ /* 0x000fe400078e3cff */
[----:B------:R-:W-:Y:S02]  /*19d40*/  MOV R40, R40 ;  /* 0x0000002800287202 */ /* 0x000fe40000000f00 */
[----:B------:R-:W-:Y:S02]  /*19d50*/  F2FP.BF16.F32.PACK_AB R8, R170, R173 ;  /* 0x000000adaa08723e */ /* 0x000fe400000010ff */
[----:B------:R-:W-:Y:S02]  /*19d60*/  F2FP.BF16.F32.PACK_AB R9, R43, R42 ;  /* 0x0000002a2b09723e */ /* 0x000fe400000010ff */
[----:B------:R-:W-:-:S02]  /*19d70*/  MOV R44, R44 ;  /* 0x0000002c002c7202 */ /* 0x000fc40000000f00 */
[----:B------:R-:W-:Y:S02]  /*19d80*/  F2FP.BF16.F32.PACK_AB R14, R164, R166 ;  /* 0x000000a6a40e723e */ /* 0x000fe400000010ff */
[----:B------:R-:W-:Y:S02]  /*19d90*/  MOV R48, R48 ;  /* 0x0000003000307202 */ /* 0x000fe40000000f00 */
[----:B------:R-:W-:Y:S02]  /*19da0*/  MOV R52, R52 ;  /* 0x0000003400347202 */ /* 0x000fe40000000f00 */
[----:B------:R-:W-:Y:S02]  /*19db0*/  MOV R56, R56 ;  /* 0x0000003800387202 */ /* 0x000fe40000000f00 */
[----:B------:R-:W-:Y:S01]  /*19dc0*/  ISETP.NE.U32.AND P0, PT, RZ, UR4, PT ;  /* 0x00000004ff007c0c */ /* 0x000fe2000bf05070 */
[----:B------:R1:W-:Y:S01]  /*19dd0*/  STSM.16.M88.4 [R119], R4 ;  /* 0x0000000477007844 */ /* 0x0003e20000000200 */
[----:B------:R-:W-:-:S02]  /*19de0*/  LOP3.LUT R177, R24, 0x380, RZ, 0xc0, !PT ;  /* 0x0000038018b17812 */ /* 0x000fc400078ec0ff */
[----:B------:R-:W-:Y:S01]  /*19df0*/  ISETP.NE.AND.EX P0, PT, RZ, UR5, PT, P0 ;  /* 0x00000005ff007c0c */ /* 0x000fe2000bf05300 */
[----:B------:R-:W-:Y:S01]  /*19e00*/  ULDC.64 UR4, c[0x0][0xd08] ;  /* 0x0003420000047ab9 */ /* 0x000fe20000000a00 */
[----:B------:R-:W-:Y:S02]  /*19e10*/  LOP3.LUT R0, R23, 0x380, RZ, 0xc0, !PT ;  /* 0x0000038017007812 */ /* 0x000fe400078ec0ff */
[----:B------:R-:W-:Y:S02]  /*19e20*/  MOV R60, R60 ;  /* 0x0000003c003c7202 */ /* 0x000fe40000000f00 */
[----:B------:R-:W-:Y:S02]  /*19e30*/  F2FP.BF16.F32.PACK_AB R89, R91, R90 ;  /* 0x0000005a5b59723e */ /* 0x000fe400000010ff */
[----:B------:R-:W-:Y:S02]  /*19e40*/  MOV R64, R64 ;  /* 0x0000004000407202 */ /* 0x000fe40000000f00 */
[----:B------:R-:W-:-:S02]  /*19e50*/  F2FP.BF16.F32.PACK_AB R96, R97, R96 ;  /* 0x000000606160723e */ /* 0x000fc400000010ff */
[----:B------:R-:W-:Y:S02]  /*19e60*/  MOV R68, R68 ;  /* 0x0000004400447202 */ /* 0x000fe40000000f00 */
[----:B-1----:R-:W-:Y:S02]  /*19e70*/  F2FP.BF16.F32.PACK_AB R4, R174, R176 ;  /* 0x000000b0ae04723e */ /* 0x002fe400000010ff */
[----:B------:R-:W-:Y:S02]  /*19e80*/  F2FP.BF16.F32.PACK_AB R5, R35, R34 ;  /* 0x000000222305723e */ /* 0x000fe400000010ff */
[----:B------:R-:W-:Y:S02]  /*19e90*/  F2FP.BF16.F32.PACK_AB R6, R172, R175 ;  /* 0x000000afac06723e */ /* 0x000fe400000010ff */
[----:B------:R-:W-:Y:S02]  /*19ea0*/  F2FP.BF16.F32.PACK_AB R7, R39, R38 ;  /* 0x000000262707723e */ /* 0x000fe400000010ff */
[----:B------:R-:W-:-:S02]  /*19eb0*/  F2FP.BF16.F32.PACK_AB R34, R161, R163 ;  /* 0x000000a3a122723e */ /* 0x000fc400000010ff */
[----:B------:R-:W-:Y:S01]  /*19ec0*/  F2FP.BF16.F32.PACK_AB R35, R63, R62 ;  /* 0x0000003e3f23723e */ /* 0x000fe200000010ff */
[----:B------:R1:W-:Y:S01]  /*19ed0*/  STSM.16.M88.4 [R118], R4 ;  /* 0x0000000476007844 */ /* 0x0003e20000000200 */
[----:B------:R-:W-:Y:S02]  /*19ee0*/  ISETP.NE.U32.AND P6, PT, RZ, UR4, PT ;  /* 0x00000004ff007c0c */ /* 0x000fe4000bfc5070 */
[----:B------:R-:W-:Y:S01]  /*19ef0*/  SHF.R.U64 R177, R177, 0x3, RZ ;  /* 0x00000003b1b17819 */ /* 0x000fe200000012ff */
[----:B------:R-:W-:Y:S01]  /*19f00*/  STSM.16.M88.4 [R40], R8 ;  /* 0x0000000828007844 */ /* 0x000fe20000000200 */
[----:B------:R-:W-:Y:S02]  /*19f10*/  SHF.R.U64 R0, R0, 0x3, RZ ;  /* 0x0000000300007819 */ /* 0x000fe400000012ff */
[----:B------:R-:W-:Y:S01]  /*19f20*/  F2FP.BF16.F32.PACK_AB R90, R93, R92 ;  /* 0x0000005c5d5a723e */ /* 0x000fe200000010ff */
[----:B------:R-:W-:Y:S01]  /*19f30*/  STSM.16.M88.4 [R44], R12 ;  /* 0x0000000c2c007844 */ /* 0x000fe20000000200 */
[----:B------:R-:W-:-:S02]  /*19f40*/  F2FP.BF16.F32.PACK_AB R91, R95, R94 ;  /* 0x0000005e5f5b723e */ /* 0x000fc400000010ff */
[----:B------:R-:W-:Y:S01]  /*19f50*/  F2FP.BF16.F32.PACK_AB R97, R50, R46 ;  /* 0x0000002e3261723e */ /* 0x000fe200000010ff */
[----:B------:R-:W-:Y:S01]  /*19f60*/  STSM.16.M88.4 [R48], R32 ;  /* 0x0000002030007844 */ /* 0x000fe20000000200 */
[----:B------:R-:W-:Y:S02]  /*19f70*/  F2FP.BF16.F32.PACK_AB R104, R105, R104 ;  /* 0x000000686968723e */ /* 0x000fe400000010ff */
[----:B------:R-:W-:Y:S01]  /*19f80*/  F2FP.BF16.F32.PACK_AB R112, R113, R112 ;  /* 0x000000707170723e */ /* 0x000fe200000010ff */
[----:B------:R-:W-:Y:S01]  /*19f90*/  STSM.16.M88.4 [R52], R28 ;  /* 0x0000001c34007844 */ /* 0x000fe20000000200 */
[----:B-1----:R-:W-:Y:S02]  /*19fa0*/  F2FP.BF16.F32.PACK_AB R4, R73, R159 ;  /* 0x0000009f4904723e */ /* 0x002fe400000010ff */
[----:B------:R-:W-:Y:S02]  /*19fb0*/  F2FP.BF16.F32.PACK_AB R5, R75, R74 ;  /* 0x0000004a4b05723e */ /* 0x000fe400000010ff */
[----:B------:R-:W-:-:S02]  /*19fc0*/  F2FP.BF16.F32.PACK_AB R6, R77, R76 ;  /* 0x0000004c4d06723e */ /* 0x000fc400000010ff */
[----:B------:R-:W-:Y:S02]  /*19fd0*/  F2FP.BF16.F32.PACK_AB R7, R79, R78 ;  /* 0x0000004e4f07723e */ /* 0x000fe400000010ff */
[----:B------:R-:W-:Y:S02]  /*19fe0*/  ISETP.NE.AND.EX P6, PT, RZ, UR5, PT, P6 ;  /* 0x00000005ff007c0c */ /* 0x000fe4000bfc5360 */
[----:B------:R-:W-:Y:S01]  /*19ff0*/  LOP3.LUT R114, R177, R24, RZ, 0x3c, !PT ;  /* 0x00000018b1727212 */ /* 0x000fe200078e3cff */
[----:B------:R1:W-:Y:S01]  /*1a000*/  STSM.16.M88.4 [R56], R4 ;  /* 0x0000000438007844 */ /* 0x0003e20000000200 */
[----:B------:R-:W-:Y:S02]  /*1a010*/  LOP3.LUT R36, R0, R23, RZ, 0x3c, !PT ;  /* 0x0000001700247212 */ /* 0x000fe400078e3cff */
[----:B------:R-:W-:Y:S01]  /*1a020*/  MOV R23, R98 ;  /* 0x0000006200177202 */ /* 0x000fe20000000f00 */
[----:B------:R-:W-:Y:S01]  /*1a030*/  STSM.16.M88.4 [R60], R80 ;  /* 0x000000503c007844 */ /* 0x000fe20000000200 */
[----:B------:R-:W-:-:S02]  /*1a040*/  MOV R24, R106 ;  /* 0x0000006a00187202 */ /* 0x000fc40000000f00 */
[----:B------:R-:W-:Y:S01]  /*1a050*/  F2FP.BF16.F32.PACK_AB R98, R101, R100 ;  /* 0x000000646562723e */ /* 0x000fe200000010ff */
[----:B------:R-:W-:Y:S01]  /*1a060*/  STSM.16.M88.4 [R64], R88 ;  /* 0x0000005840007844 */ /* 0x000fe20000000200 */
[----:B------:R-:W-:Y:S02]  /*1a070*/  F2FP.BF16.F32.PACK_AB R99, R58, R54 ;  /* 0x000000363a63723e */ /* 0x000fe400000010ff */
[----:B------:R-:W-:Y:S02]  /*1a080*/  MOV R0, R114 ;  /* 0x0000007200007202 */ /* 0x000fe40000000f00 */
[----:B------:R-:W-:Y:S01]  /*1a090*/  F2FP.BF16.F32.PACK_AB R105, R72, R66 ;  /* 0x000000424869723e */ /* 0x000fe200000010ff */
[----:B------:R-:W-:Y:S01]  /*1a0a0*/  STSM.16.M88.4 [R68], R96 ;  /* 0x0000006044007844 */ /* 0x000fe20000000200 */
[----:B------:R-:W-:Y:S01]  /*1a0b0*/  F2FP.BF16.F32.PACK_AB R106, R109, R108 ;  /* 0x0000006c6d6a723e */ /* 0x000fe200000010ff */
[----:B-1----:R-:W1:Y:S01]  /*1a0c0*/  LDC.64 R4, c[0x0][0xd00] ;  /* 0x00034000ff047b82 */ /* 0x002e620000000a00 */
        /* <DEDUP_REMOVED lines=14> */
[----:B-1----:R-:W-:Y:S01]  /*1a1b0*/  IMAD.WIDE R6, R218, 0x4, R4 ;  /* 0x00000004da067825 */ /* 0x002fe200078e0204 */
[----:B------:R-:W-:Y:S01]  /*1a1c0*/  MOV R110, R110 ;  /* 0x0000006e006e7202 */ /* 0x000fe20000000f00 */
[----:B------:R1:W-:Y:S01]  /*1a1d0*/  STSM.16.M88.4 [R24], R120 ;  /* 0x0000007818007844 */ /* 0x0003e20000000200 */
[----:B------:R-:W-:Y:S01]  /*1a1e0*/  F2FP.BF16.F32.PACK_AB R130, R133, R132 ;  /* 0x000000848582723e */ /* 0x000fe200000010ff */
[----:B------:R-:W-:Y:S01]  /*1a1f0*/  IMAD R5, R226, 0x40, R213 ;  /* 0x00000040e2057824 */ /* 0x000fe200078e02d5 */
[----:B------:R-:W-:-:S02]  /*1a200*/  F2FP.BF16.F32.PACK_AB R131, R135, R134 ;  /* 0x000000868783723e */ /* 0x000fc400000010ff */
[----:B------:R-:W-:Y:S02]  /*1a210*/  F2FP.BF16.F32.PACK_AB R137, R139, R138 ;  /* 0x0000008a8b89723e */ /* 0x000fe400000010ff */
[----:B------:R-:W-:Y:S01]  /*1a220*/  F2FP.BF16.F32.PACK_AB R144, R145, R144 ;  /* 0x000000909190723e */ /* 0x000fe200000010ff */
[----:B------:R-:W-:Y:S01]  /*1a230*/  IMAD.WIDE R20, R5, 0x2, R20 ;  /* 0x0000000205147825 */ /* 0x000fe200078e0214 */
[----:B------:R-:W-:Y:S01]  /*1a240*/  F2FP.BF16.F32.PACK_AB R138, R141, R140 ;  /* 0x0000008c8d8a723e */ /* 0x000fe200000010ff */
[----:B------:R-:W2:Y:S01]  /*1a250*/  @P6 LDC.64 R4, c[0x0][0xd08] ;  /* 0x00034200ff046b82 */ /* 0x000ea20000000a00 */
[----:B------:R-:W-:Y:S01]  /*1a260*/  F2FP.BF16.F32.PACK_AB R139, R143, R142 ;  /* 0x0000008e8f8b723e */ /* 0x000fe200000010ff */
[----:B------:R-:W-:Y:S01]  /*1a270*/  STSM.16.M88.4 [R110], R128 ;  /* 0x000000806e007844 */ /* 0x000fe20000000200 */
[----:B------:R-:W-:Y:S02]  /*1a280*/  F2FP.BF16.F32.PACK_AB R145, R147, R146 ;  /* 0x000000929391723e */ /* 0x000fe400000010ff */
[----:B------:R-:W-:Y:S01]  /*1a290*/  MOV R36, R36 ;  /* 0x0000002400247202 */ /* 0x000fe20000000f00 */
[----:B------:R3:W-:Y:S01]  /*1a2a0*/  STSM.16.M88.4 [R0], R136 ;  /* 0x0000008800007844 */ /* 0x0007e20000000200 */
[----:B------:R-:W-:Y:S01]  /*1a2b0*/  F2FP.BF16.F32.PACK_AB R146, R149, R148 ;  /* 0x000000949592723e */ /* 0x000fe200000010ff */
[----:B------:R-:W-:Y:S01]  /*1a2c0*/  ULDC UR4, c[0x0][0xb88] ;  /* 0x0002e20000047ab9 */ /* 0x000fe20000000800 */
[----:B------:R-:W-:Y:S01]  /*1a2d0*/  F2FP.BF16.F32.PACK_AB R147, R151, R150 ;  /* 0x000000969793723e */ /* 0x000fe200000010ff */
[----:B-1----:R-:W-:-:S04]  /*1a2e0*/  IMAD.MOV.U32 R24, RZ, RZ, RZ ;  /* 0x000000ffff187224 */ /* 0x002fc800078e00ff */
[----:B------:R1:W-:Y:S01]  /*1a2f0*/  STSM.16.M88.4 [R36], R144 ;  /* 0x0000009024007844 */ /* 0x0003e20000000200 */
[----:B------:R-:W-:Y:S01]  /*1a300*/  BAR.SYNC.DEFER_BLOCKING 0x1, 0x100 ;  /* 0x0044000000007b1d */ /* 0x000fe20000010000 */
[----:B---3--:R-:W-:Y:S02]  /*1a310*/  IMAD.U32 R0, RZ, RZ, UR4 ;  /* 0x00000004ff007e24 */ /* 0x008fe4000f8e00ff */
[----:B--2---:R-:W-:-:S03]  /*1a320*/  @P6 IMAD.WIDE R4, R218, 0x4, R4 ;  /* 0x00000004da046825 */ /* 0x004fc600078e0204 */
[----:B------:R2:W5:Y:S01]  /*1a330*/  @P0 LDG.E R24, desc[UR50][R6.64] ;  /* 0x0000003206180981 */ /* 0x000562000c1e1900 */
[C---:B------:R-:W-:Y:S02]  /*1a340*/  IADD3 R9, P1, R20.reuse, 0x1000, RZ ;  /* 0x0000100014097810 */ /* 0x040fe40007f3e0ff */
[C---:B------:R-:W-:Y:S01]  /*1a350*/  IADD3 R13, P2, R20.reuse, 0x2000, RZ ;  /* 0x00002000140d7810 */ /* 0x040fe20007f5e0ff */
[----:B------:R2:W5:Y:S01]  /*1a360*/  @P6 LDG.E R0, desc[UR50][R4.64] ;  /* 0x0000003204006981 */ /* 0x000562000c1e1900 */
        /* <DEDUP_REMOVED lines=24> */
[----:B-1----:R-:W-:Y:S02]  /*1a4f0*/  LOP3.LUT R36, R37, 0x380, RZ, 0xc0, !PT ;  /* 0x0000038025247812 */ /* 0x002fe400078ec0ff */
        /* <DEDUP_REMOVED lines=22> */
.L_x_6871:
[----:B------:R-:W1:Y:S01]  /*1a660*/  SHFL.IDX PT, R4, R227, RZ, 0x1f ;  /* 0x00001fffe3047589 */ /* 0x000e6200000e0000 */
        /* <DEDUP_REMOVED lines=18> */
[----:B------:R-:W-:Y:S02]  /*1a790*/  LOP3.LUT R7, R20, 0x380, RZ, 0xc0, !PT ;  /* 0x0000038014077812 */ /* 0x000fe400078ec0ff */
[----:B-1----:R-:W-:-:S02]  /*1a7a0*/  ISETP.NE.AND P4, PT, R4, RZ, PT ;  /* 0x000000ff0400720c */ /* 0x002fc40003f85270 */
[----:B------:R-:W-:Y:S02]  /*1a7b0*/  LOP3.LUT R5, R6, 0x380, RZ, 0xc0, !PT ;  /* 0x0000038006057812 */ /* 0x000fe400078ec0ff */
[----:B------:R-:W-:Y:S02]  /*1a7c0*/  SHF.R.U64 R60, R60, 0x3, RZ ;  /* 0x000000033c3c7819 */ /* 0x000fe400000012ff */
[----:B------:R-:W-:Y:S02]  /*1a7d0*/  SHF.R.U64 R64, R64, 0x3, RZ ;  /* 0x0000000340407819 */ /* 0x000fe400000012ff */
[----:B------:R-:W-:Y:S02]  /*1a7e0*/  SHF.R.U64 R68, R68, 0x3, RZ ;  /* 0x0000000344447819 */ /* 0x000fe400000012ff */
[----:B------:R-:W-:Y:S02]  /*1a7f0*/  SHF.R.U64 R72, R72, 0x3, RZ ;  /* 0x0000000348487819 */ /* 0x000fe400000012ff */
[----:B------:R-:W-:-:S02]  /*1a800*/  SHF.R.U64 R7, R7, 0x3, RZ ;  /* 0x0000000307077819 */ /* 0x000fc400000012ff */
        /* <DEDUP_REMOVED lines=11> */
[----:B------:R-:W-:Y:S02]  /*1a8c0*/  LOP3.LUT R76, R5, R6, RZ, 0x3c, !PT ;  /* 0x00000006054c7212 */ /* 0x000fe400078e3cff */
[----:B------:R-:W-:Y:S02]  /*1a8d0*/  SHF.R.S32.HI R82, RZ, 0x1f, R217 ;  /* 0x0000001fff527819 */ /* 0x000fe400000114d9 */
[----:B------:R-:W-:Y:S02]  /*1a8e0*/  SEL R83, R218, RZ, !P0 ;  /* 0x000000ffda537207 */ /* 0x000fe40004000000 */
[----:B------:R-:W-:Y:S02]  /*1a8f0*/  SEL R80, R4, RZ, !P0 ;  /* 0x000000ff04507207 */ /* 0x000fe40004000000 */
[----:B-----5:R-:W-:Y:S01]  /*1a900*/  SHF.R.S32.HI R81, RZ, 0x1f, R24 ;  /* 0x0000001fff517819 */ /* 0x020fe20000011418 */
[----:B------:R-:W-:Y:S06]  /*1a910*/  @P4 BRA `(.L_x_6872) ;  /* 0x0000000000b84947 */ /* 0x000fec0003800000 */
[----:B------:R-:W1:Y:S01]  /*1a920*/  LDC R23, c[0x0][0xce8] ;  /* 0x00033a00ff177b82 */ /* 0x000e620000000800 */
[----:B------:R-:W-:Y:S01]  /*1a930*/  ULDC.64 UR4, c[0x0][0xc90] ;  /* 0x0003240000047ab9 */ /* 0x000fe20000000a00 */
[----:B------:R-:W-:Y:S02]  /*1a940*/  IMAD.IADD R14, R214, 0x1, R195 ;  /* 0x00000001d60e7824 */ /* 0x000fe400078e02c3 */
[----:B------:R-:W-:Y:S02]  /*1a950*/  IMAD R6, R82, UR4, RZ ;  /* 0x0000000452067c24 */ /* 0x000fe4000f8e02ff */
[----:B------:R-:W-:Y:S02]  /*1a960*/  IMAD.MOV.U32 R4, RZ, RZ, R24 ;  /* 0x000000ffff047224 */ /* 0x000fe400078e0018 */
[----:B------:R-:W-:Y:S02]  /*1a970*/  IMAD R11, R217, UR5, R6 ;  /* 0x00000005d90b7c24 */ /* 0x000fe4000f8e0206 */
[----:B------:R-:W-:-:S02]  /*1a980*/  IMAD.MOV.U32 R5, RZ, RZ, R81 ;  /* 0x000000ffff057224 */ /* 0x000fc400078e0051 */
[----:B------:R-:W-:Y:S02]  /*1a990*/  IMAD.IADD R30, R194, 0x1, R195 ;  /* 0x00000001c21e7824 */ /* 0x000fe400078e02c3 */
[----:B------:R-:W-:Y:S01]  /*1a9a0*/  IMAD.WIDE.U32 R4, R217, UR4, R4 ;  /* 0x00000004d9047c25 */ /* 0x000fe2000f8e0004 */
[----:B------:R-:W-:-:S03]  /*1a9b0*/  ULDC.64 UR4, c[0x0][0xc98] ;  /* 0x0003260000047ab9 */ /* 0x000fc60000000a00 */
[----:B------:R-:W-:Y:S02]  /*1a9c0*/  IMAD.IADD R5, R5, 0x1, R11 ;  /* 0x0000000105057824 */ /* 0x000fe400078e020b */
        /* <DEDUP_REMOVED lines=21> */
[----:B------:R-:W-:-:S03]  /*1ab20*/  ULDC.64 UR4, c[0x0][0xc50] ;  /* 0x0003140000047ab9 */ /* 0x000fc60000000a00 */
[----:B------:R-:W-:Y:S01]  /*1ab30*/  IMAD.IADD R5, R5, 0x1, R11 ;  /* 0x0000000105057824 */ /* 0x000fe200078e020b */
[----:B------:R-:W-:-:S04]  /*1ab40*/  LEA R11, P0, R4, UR4, 0x2 ;  /* 0x00000004040b7c11 */ /* 0x000fc8000f8010ff */
[----:B------:R-:W-:Y:S01]  /*1ab50*/  LEA.HI.X R14, R4, UR5, R5, 0x2, P0 ;  /* 0x00000005040e7c11 */ /* 0x000fe200080f1405 */
[----:B------:R-:W-:Y:S01]  /*1ab60*/  SHFL.IDX PT, R6, R11, 0x1, 0x1c1f ;  /* 0x003c1f000b067f89 */ /* 0x000fe200000e0000 */
[----:B------:R-:W-:Y:S01]  /*1ab70*/  ISETP.NE.AND P0, PT, R185, R10, PT ;  /* 0x0000000ab900720c */ /* 0x000fe20003f05270 */
[C---:B------:R-:W-:Y:S02]  /*1ab80*/  VIADD R10, R30.reuse, 0x8 ;  /* 0x000000081e0a7836 */ /* 0x040fe40000000000 */
[----:B------:R-:W-:Y:S01]  /*1ab90*/  SHFL.IDX PT, R4, R11, RZ, 0x1c1f ;  /* 0x001c1fff0b047589 */ /* 0x000fe200000e0000 */
[-C--:B------:R-:W-:Y:S02]  /*1aba0*/  ISETP.GE.OR P1, PT, R30, R23.reuse, P0 ;  /* 0x000000171e00720c */ /* 0x080fe40000726670 */
[----:B------:R-:W-:Y:S01]  /*1abb0*/  ISETP.GE.OR P0, PT, R10, R23, P0 ;  /* 0x000000170a00720c */ /* 0x000fe20000706670 */
[----:B------:R-:W1:Y:S04]  /*1abc0*/  SHFL.IDX PT, R5, R14, RZ, 0x1c1f ;  /* 0x001c1fff0e057589 */ /* 0x000e6800000e0000 */
[----:B------:R-:W2:Y:S06]  /*1abd0*/  SHFL.IDX PT, R7, R14, 0x1, 0x1c1f ;  /* 0x003c1f000e077f89 */ /* 0x000eac00000e0000 */
[----:B-1----:R1:W-:Y:S04]  /*1abe0*/  @!P1 ST.E desc[UR50][R4.64], R3 ;  /* 0x0000000304009985 */ /* 0x0023e8000c101932 */
[----:B--2---:R1:W-:Y:S02]  /*1abf0*/  @!P0 ST.E desc[UR50][R6.64], R2 ;  /* 0x0000000206008985 */ /* 0x0043e4000c101932 */
.L_x_6872:
[----:B------:R-:W2:Y:S01]  /*1ac00*/  LDC R85, c[0x0][0xce8] ;  /* 0x00033a00ff557b82 */ /* 0x000ea20000000800 */
[----:B------:R-:W-:Y:S01]  /*1ac10*/  ULDC.64 UR4, c[0x0][0xba0] ;  /* 0x0002e80000047ab9 */ /* 0x000fe20000000a00 */
[----:B-1----:R1:W5:Y:S01]  /*1ac20*/  LD.E.128 R4, desc[UR50][R20.64] ;  /* 0x0000003214047980 */ /* 0x002362000c101d00 */
[----:B------:R-:W-:-:S03]  /*1ac30*/  IMAD R3, R81, UR4, RZ ;  /* 0x0000000451037c24 */ /* 0x000fc6000f8e02ff */
[----:B------:R-:W5:Y:S02]  /*1ac40*/  LD.E.128 R8, desc[UR50][R8.64] ;  /* 0x0000003208087980 */ /* 0x000f64000c101d00 */
[----:B------:R-:W3:Y:S02]  /*1ac50*/  LDC R86, c[0x0][0xbc8] ;  /* 0x0002f200ff567b82 */ /* 0x000ee40000000800 */
[----:B------:R-:W5:Y:S01]  /*1ac60*/  LD.E.128 R12, desc[UR50][R12.64] ;  /* 0x000000320c0c7980 */ /* 0x000f62000c101d00 */
[----:B-1----:R-:W-:-:S03]  /*1ac70*/  IMAD R21, R24, UR5, R3 ;  /* 0x0000000518157c24 */ /* 0x002fc6000f8e0203 */
[----:B------:R-:W5:Y:S04]  /*1ac80*/  LD.E.128 R28, desc[UR50][R28.64] ;  /* 0x000000321c1c7980 */ /* 0x000f68000c101d00 */
[----:B------:R-:W5:Y:S04]  /*1ac90*/  LD.E.128 R32, desc[UR50][R32.64] ;  /* 0x0000003220207980 */ /* 0x000f68000c101d00 */
[----:B------:R-:W5:Y:S01]  /*1aca0*/  LD.E.128 R36, desc[UR50][R36.64] ;  /* 0x0000003224247980 */ /* 0x000f62000c101d00 */
[----:B--2---:R-:W-:Y:S01]  /*1acb0*/  ISETP.NE.AND P1, PT, R85, 0x1, PT ;  /* 0x000000015500780c */ /* 0x004fe20003f25270 */
[----:B------:R-:W-:Y:S01]  /*1acc0*/  IMAD.WIDE.U32 R2, R24, UR4, RZ ;  /* 0x0000000418027c25 */ /* 0x000fe2000f8e00ff */
[----:B------:R-:W-:Y:S01]  /*1acd0*/  ULDC.64 UR4, c[0x0][0xbe8] ;  /* 0x0002fa0000047ab9 */ /* 0x000fe20000000a00 */
[----:B------:R-:W5:Y:S04]  /*1ace0*/  LD.E.128 R40, desc[UR50][R40.64] ;  /* 0x0000003228287980 */ /* 0x000f68000c101d00 */
[----:B------:R-:W5:Y:S04]  /*1acf0*/  LD.E.128 R44, desc[UR50][R44.64] ;  /* 0x000000322c2c7980 */ /* 0x000f68000c101d00 */
[----:B------:R-:W5:Y:S02]  /*1ad00*/  LD.E.128 R48, desc[UR50][R48.64] ;  /* 0x0000003230307980 */ /* 0x000f64000c101d00 */
[----:B------:R-:W1:Y:S01]  /*1ad10*/  @P1 LDC R24, c[0x0][0xcec] ;  /* 0x00033b00ff181b82 */ /* 0x000e620000000800 */
[----:B------:R-:W-:Y:S01]  /*1ad20*/  IMAD.IADD R3, R3, 0x1, R21 ;  /* 0x0000000103037824 */ /* 0x000fe200078e0215 */
[----:B------:R-:W5:Y:S01]  /*1ad30*/  LD.E.128 R52, desc[UR50][R52.64] ;  /* 0x0000003234347980 */ /* 0x000f62000c101d00 */
[----:B------:R-:W-:-:S03]  /*1ad40*/  IMAD R20, R82, UR4, RZ ;  /* 0x0000000452147c24 */ /* 0x000fc6000f8e02ff */
[----:B------:R-:W5:Y:S02]  /*1ad50*/  LD.E.128 R56, desc[UR50][R56.64] ;  /* 0x0000003238387980 */ /* 0x000f64000c101d00 */
[----:B------:R-:W2:Y:S01]  /*1ad60*/  @P1 LDC R23, c[0x0][0xcf0] ;  /* 0x00033c00ff171b82 */ /* 0x000ea20000000800 */
        /* <DEDUP_REMOVED lines=9> */
[----:B------:R-:W-:Y:S01]  /*1ae00*/  IMAD.IADD R81, R195, 0x1, R20 ;  /* 0x00000001c3517824 */ /* 0x000fe200078e0214 */
[----:B------:R-:W5:Y:S01]  /*1ae10*/  LD.E.128 R72, desc[UR50][R72.64] ;  /* 0x0000003248487980 */ /* 0x000f62000c101d00 */
[C---:B------:R-:W-:Y:S02]  /*1ae20*/  IMAD R21, R83.reuse, UR5, R21 ;  /* 0x0000000553157c24 */ /* 0x040fe4000f8e0215 */
[----:B------:R-:W-:Y:S01]  /*1ae30*/  IMAD.WIDE.U32 R2, R83, UR4, R2 ;  /* 0x0000000453027c25 */ /* 0x000fe2000f8e0002 */
[----:B---3--:R-:W-:Y:S01]  /*1ae40*/  ISETP.GE.AND P0, PT, R223, R86, PT ;  /* 0x00000056df00720c */ /* 0x008fe20003f06270 */
[----:B------:R-:W-:Y:S01]  /*1ae50*/  ULDC.64 UR4, c[0x0][0xbe0] ;  /* 0x0002f80000047ab9 */ /* 0x000fe20000000a00 */
[----:B------:R-:W5:Y:S01]  /*1ae60*/  LD.E.128 R76, desc[UR50][R76.64] ;  /* 0x000000324c4c7980 */ /* 0x000f62000c101d00 */
[----:B-1----:R-:W-:Y:S01]  /*1ae70*/  @P1 IMAD.HI.U32 R20, R81, R24, RZ ;  /* 0x0000001851141227 */ /* 0x002fe200078e00ff */
[----:B------:R-:W-:Y:S01]  /*1ae80*/  BSSY B1, `(.L_x_6873) ;  /* 0x0000064000017945 */ /* 0x000fe20003800000 */
[----:B------:R-:W-:Y:S01]  /*1ae90*/  SHF.R.S32.HI R89, RZ, 0x1f, R228 ;  /* 0x0000001fff597819 */ /* 0x000fe200000114e4 */
[----:B------:R-:W-:Y:S01]  /*1aea0*/  @!PT LDS RZ, [RZ] ;  /* 0x00000000fffff984 */ /* 0x000fe20000000800 */
[----:B------:R-:W-:Y:S01]  /*1aeb0*/  @!PT LDS RZ, [RZ] ;  /* 0x00000000fffff984 */ /* 0x000fe20000000800 */
[----:B------:R-:W-:Y:S01]  /*1aec0*/  @!PT LDS RZ, [RZ] ;  /* 0x00000000fffff984 */ /* 0x000fe20000000800 */
[----:B------:R-:W-:Y:S01]  /*1aed0*/  @!PT LDS RZ, [RZ] ;  /* 0x00000000fffff984 */ /* 0x000fe20000000800 */
[----:B------:R1:W-:Y:S06]  /*1aee0*/  MEMBAR.ALL.CTA ;  /* 0x0000000000007992 */ /* 0x0003ec0000008000 */
[----:B-1----:R-:W1:Y:S01]  /*1aef0*/  FENCE.VIEW.ASYNC.S ;  /* 0x00000000000073c6 */ /* 0x002e620000000000 */
[----:B------:R-:W-:Y:S01]  /*1af00*/  IMAD.IADD R3, R3, 0x1, R21 ;  /* 0x0000000103037824 */ /* 0x000fe200078e0215 */
[----:B------:R-:W-:Y:S01]  /*1af10*/  SHF.R.S32.HI R90, RZ, 0x1f, R229 ;  /* 0x0000001fff5a7819 */ /* 0x000fe200000114e5 */
[----:B------:R-:W-:Y:S01]  /*1af20*/  IMAD.MOV.U32 R21, RZ, RZ, R81 ;  /* 0x000000ffff157224 */ /* 0x000fe200078e0051 */
[----:B--2---:R-:W-:Y:S01]  /*1af30*/  @P1 SHF.R.U32.HI R21, RZ, R23, R20 ;  /* 0x00000017ff151219 */ /* 0x004fe20000011614 */
[----:B------:R-:W-:Y:S01]  /*1af40*/  IMAD R88, R0, R85, RZ ;  /* 0x0000005500587224 */ /* 0x000fe200078e02ff */
[----:B------:R-:W-:Y:S01]  /*1af50*/  SEL R23, RZ, 0xffffffff, P0 ;  /* 0xffffffffff177807 */ /* 0x000fe20000000000 */
[----:B------:R-:W-:Y:S01]  /*1af60*/  IMAD.IADD R195, R226, 0x1, R195 ;  /* 0x00000001e2c37824 */ /* 0x000fe200078e02c3 */
[-C--:B------:R-:W-:Y:S01]  /*1af70*/  ISETP.GE.AND P0, PT, R222, R86.reuse, PT ;  /* 0x00000056de00720c */ /* 0x080fe20003f06270 */
[----:B------:R-:W-:Y:S01]  /*1af80*/  IMAD.MOV R80, RZ, RZ, -R21 ;  /* 0x000000ffff507224 */ /* 0x000fe200078e0a15 */
[----:B------:R-:W-:Y:S01]  /*1af90*/  ISETP.GE.AND P1, PT, R213, R86, PT ;  /* 0x00000056d500720c */ /* 0x000fe20003f26270 */
[----:B------:R-:W-:Y:S01]  /*1afa0*/  IMAD.SHL.U32 R83, R23, 0x2, RZ ;  /* 0x0000000217537824 */ /* 0x000fe200078e00ff */
[----:B------:R-:W-:Y:S01]  /*1afb0*/  SEL R24, RZ, 0xffffffff, P0 ;  /* 0xffffffffff187807 */ /* 0x000fe20000000000 */
[----:B------:R-:W-:Y:S01]  /*1afc0*/  IMAD R23, R85, R80, R81 ;  /* 0x0000005055177224 */ /* 0x000fe200078e0251 */
[----:B------:R-:W-:Y:S01]  /*1afd0*/  SEL R20, RZ, 0x1, P1 ;  /* 0x00000001ff147807 */ /* 0x000fe20000800000 */
[----:B------:R-:W-:Y:S01]  /*1afe0*/  IMAD.WIDE.U32 R2, R21, UR4, R2 ;  /* 0x0000000415027c25 */ /* 0x000fe2000f8e0002 */
[----:B------:R-:W-:-:S02]  /*1aff0*/  ISETP.GE.AND P0, PT, R221, R86, PT ;  /* 0x00000056dd00720c */ /* 0x000fc40003f06270 */
[----:B------:R-:W-:Y:S01]  /*1b000*/  LOP3.LUT R20, R83, 0x2, R20, 0xe2, !PT ;  /* 0x0000000253147812 */ /* 0x000fe200078ee214 */
[----:B------:R-:W-:Y:S01]  /*1b010*/  IMAD.SHL.U32 R81, R24, 0x4, RZ ;  /* 0x0000000418517824 */ /* 0x000fe200078e00ff */
[----:B------:R-:W-:Y:S01]  /*1b020*/  SEL R24, RZ, 0xffffffff, P0 ;  /* 0xffffffffff187807 */ /* 0x000fe20000000000 */
[----:B------:R-:W-:Y:S01]  /*1b030*/  VIADD R0, R18, 0x38820 ;  /* 0x0003882012007836 */ /* 0x000fe20000000000 */
[-C--:B------:R-:W-:Y:S02]  /*1b040*/  ISETP.GE.AND P0, PT, R220, R86.reuse, PT ;  /* 0x00000056dc00720c */ /* 0x080fe40003f06270 */
[----:B------:R-:W-:Y:S02]  /*1b050*/  SHF.R.S32.HI R80, RZ, 0x1f, R21 ;  /* 0x0000001fff507819 */ /* 0x000fe40000011415 */
        /* <DEDUP_REMOVED lines=9> */
[----:B------:R-:W-:Y:S01]  /*1b0f0*/  SEL R21, RZ, 0xffffffff, P0 ;  /* 0xffffffffff157807 */ /* 0x000fe20000000000 */
[----:B------:R-:W-:Y:S01]  /*1b100*/  ULDC.64 UR4, c[0x0][0xbd8] ;  /* 0x0002f60000047ab9 */ /* 0x000fe20000000a00 */
[----:B------:R-:W-:Y:S01]  /*1b110*/  LOP3.LUT R20, R83, 0x10, R20, 0xe2, !PT ;  /* 0x0000001053147812 */ /* 0x000fe200078ee214 */
[----:B------:R-:W-:Y:S01]  /*1b120*/  IMAD.IADD R3, R3, 0x1, R81 ;  /* 0x0000000103037824 */ /* 0x000fe200078e0251 */
[----:B------:R-:W-:Y:S01]  /*1b130*/  ISETP.GE.AND P0, PT, R229, R86, PT ;  /* 0x00000056e500720c */ /* 0x000fe20003f06270 */
[----:B------:R-:W-:Y:S01]  /*1b140*/  IMAD R24, R24, UR4, RZ ;  /* 0x0000000418187c24 */ /* 0x000fe2000f8e02ff */
[----:B------:R-:W-:Y:S01]  /*1b150*/  ISETP.GE.AND P1, PT, R195, R88, PT ;  /* 0x00000058c300720c */ /* 0x000fe20003f26270 */
[----:B------:R-:W-:Y:S01]  /*1b160*/  IMAD.SHL.U32 R21, R21, 0x20, RZ ;  /* 0x0000002015157824 */ /* 0x000fe200078e00ff */
[----:B------:R-:W-:Y:S01]  /*1b170*/  PRMT R0, RZ, 0x654, R0 ;  /* 0x00000654ff007816 */ /* 0x000fe20000000000 */
[C---:B------:R-:W-:Y:S01]  /*1b180*/  IMAD R81, R23.reuse, UR5, R24 ;  /* 0x0000000517517c24 */ /* 0x040fe2000f8e0218 */
[----:B------:R-:W-:Y:S01]  /*1b190*/  SHF.R.S32.HI R91, RZ, 0x1f, R219 ;  /* 0x0000001fff5b7819 */ /* 0x000fe200000114db */
[----:B------:R-:W-:Y:S01]  /*1b1a0*/  IMAD.WIDE.U32 R2, R23, UR4, R2 ;  /* 0x0000000417027c25 */ /* 0x000fe2000f8e0002 */
[----:B------:R-:W-:Y:S01]  /*1b1b0*/  LOP3.LUT R20, R21, 0x20, R20, 0xe2, !PT ;  /* 0x0000002015147812 */ /* 0x000fe200078ee214 */
[----:B------:R-:W-:Y:S01]  /*1b1c0*/  ULDC.64 UR4, c[0x0][0xb80] ;  /* 0x0002e00000047ab9 */ /* 0x000fe20000000a00 */
[----:B------:R-:W-:Y:S01]  /*1b1d0*/  SEL R21, RZ, 0x40, P0 ;  /* 0x00000040ff157807 */ /* 0x000fe20000000000 */
[----:B------:R-:W-:Y:S01]  /*1b1e0*/  IMAD.IADD R3, R3, 0x1, R81 ;  /* 0x0000000103037824 */ /* 0x000fe200078e0251 */
[----:B------:R-:W-:Y:S01]  /*1b1f0*/  ISETP.GE.AND P0, PT, R228, R86, PT ;  /* 0x00000056e400720c */ /* 0x000fe20003f06270 */
[----:B-1----:R1:W-:Y:S01]  /*1b200*/  SYNCS.ARRIVE.TRANS64.RED.A1T0 RZ, [R0+URZ], RZ ;  /* 0x000000ff00ff79a7 */ /* 0x0023e2000810043f */
[----:B------:R-:W-:-:S02]  /*1b210*/  LEA R24, P2, R2, UR4, 0x1 ;  /* 0x0000000402187c11 */ /* 0x000fc4000f8408ff */
[----:B------:R-:W-:Y:S02]  /*1b220*/  LOP3.LUT R23, R20, R21, RZ, 0xfc, !PT ;  /* 0x0000001514177212 */ /* 0x000fe400078efcff */
[----:B------:R-:W-:Y:S02]  /*1b230*/  SEL R20, RZ, 0x80, P0 ;  /* 0x00000080ff147807 */ /* 0x000fe40000000000 */
[----:B------:R-:W-:Y:S02]  /*1b240*/  LEA.HI.X R87, R2, UR5, R3, 0x1, P2 ;  /* 0x0000000502577c11 */ /* 0x000fe400090f0c03 */
[----:B-1----:R-:W-:Y:S02]  /*1b250*/  LOP3.LUT R0, R23, R20, RZ, 0xfc, !PT ;  /* 0x0000001417007212 */ /* 0x002fe400078efcff */
[----:B------:R1:W2:Y:S01]  /*1b260*/  SHFL.IDX PT, R20, R24, RZ, 0x181f ;  /* 0x00181fff18147589 */ /* 0x0002a200000e0000 */
[----:B------:R-:W-:Y:S02]  /*1b270*/  SHF.R.S32.HI R92, RZ, 0x1f, R220 ;  /* 0x0000001fff5c7819 */ /* 0x000fe400000114dc */
[----:B------:R-:W-:Y:S01]  /*1b280*/  SHF.R.S32.HI R93, RZ, 0x1f, R221 ;  /* 0x0000001fff5d7819 */ /* 0x000fe200000114dd */
[----:B------:R1:W3:Y:S01]  /*1b290*/  SHFL.IDX PT, R21, R87, RZ, 0x181f ;  /* 0x00181fff57157589 */ /* 0x0002e200000e0000 */
[----:B------:R-:W-:-:S02]  /*1b2a0*/  SHF.R.S32.HI R94, RZ, 0x1f, R222 ;  /* 0x0000001fff5e7819 */ /* 0x000fc400000114de */
[----:B------:R-:W-:Y:S01]  /*1b2b0*/  SHF.R.S32.HI R95, RZ, 0x1f, R223 ;  /* 0x0000001fff5f7819 */ /* 0x000fe200000114df */
        /* <DEDUP_REMOVED lines=22> */
[-C--:B------:R-:W-:Y:S02]  /*1b420*/  @P0 LEA R6, P3, R229, R20.reuse, 0x1 ;  /* 0x00000014e5060211 */ /* 0x080fe400078608ff */
[-C--:B------:R-:W-:Y:S02]  /*1b430*/  @!P2 LEA.HI.X R3, R220, R21.reuse, R92, 0x1, P5 ;  /* 0x00000015dc03a211 */ /* 0x080fe400028f0c5c */
[----:B---3--:R-:W-:Y:S02]  /*1b440*/  @P4 LEA R12, P5, R228, R20, 0x1 ;  /* 0x00000014e40c4211 */ /* 0x008fe400078a08ff */
[-C--:B------:R-:W-:Y:S01]  /*1b450*/  @!P1 LEA.HI.X R5, R219, R21.reuse, R91, 0x1, P6 ;  /* 0x00000015db059211 */ /* 0x080fe200030f0c5b */
[----:B------:R4:W-:Y:S01]  /*1b460*/  @!P2 ST.E.128 desc[UR50][R2.64], R48 ;  /* 0x000000300200a985 */ /* 0x0009e2000c101d32 */
[----:B------:R-:W-:-:S02]  /*1b470*/  @P0 LEA.HI.X R7, R229, R21, R90, 0x1, P3 ;  /* 0x00000015e5070211 */ /* 0x000fc400018f0c5a */
[----:B------:R-:W-:Y:S01]  /*1b480*/  @P4 LEA.HI.X R13, R228, R21, R89, 0x1, P5 ;  /* 0x00000015e40d4211 */ /* 0x000fe200028f0c59 */
[----:B------:R4:W-:Y:S04]  /*1b490*/  @!P1 ST.E.128 desc[UR50][R4.64], R56 ;  /* 0x0000003804009985 */ /* 0x0009e8000c101d32 */
[----:B------:R4:W-:Y:S04]  /*1b4a0*/  @P0 ST.E.128 desc[UR50][R6.64], R64 ;  /* 0x0000004006000985 */ /* 0x0009e8000c101d32 */
[----:B------:R4:W-:Y:S02]  /*1b4b0*/  @P4 ST.E.128 desc[UR50][R12.64], R72 ;  /* 0x000000480c004985 */ /* 0x0009e4000c101d32 */
.L_x_6874:
[----:B------:R-:W-:Y:S05]  /*1b4c0*/  BSYNC B1 ;  /* 0x0000000000017941 */ /* 0x000fea0003800000 */
.L_x_6873:
[----:B----4-:R-:W-:Y:S01]  /*1b4d0*/  VIADD R2, R195, 0x20 ;  /* 0x00000020c3027836 */ /* 0x010fe20000000000 */
[----:B-----5:R4:W0:Y:S04]  /*1b4e0*/  SHFL.IDX PT, R5, R87, 0x1, 0x181f ;  /* 0x00381f0057057f89 */ /* 0x02082800000e0000 */
[----:B------:R-:W-:Y:S01]  /*1b4f0*/  ISETP.GE.AND P0, PT, R2, R88, PT ;  /* 0x000000580200720c */ /* 0x000fe20003f06270 */
[----:B------:R4:W0:-:S12]  /*1b500*/  SHFL.IDX PT, R4, R24, 0x1, 0x181f ;  /* 0x00381f0018047f89 */ /* 0x00081800000e0000 */
[----:B----4-:R-:W-:Y:S05]  /*1b510*/  @P0 BRA `(.L_x_6875) ;  /* 0x0000000c00fc0947 */ /* 0x010fea0003800000 */
[-C--:B------:R-:W-:Y:S02]  /*1b520*/  ISETP.GE.AND P5, PT, R223, R86.reuse, PT ;  /* 0x00000056df00720c */ /* 0x080fe40003fa6270 */
[-C--:B------:R-:W-:Y:S02]  /*1b530*/  ISETP.GE.AND P6, PT, R213, R86.reuse, PT ;  /* 0x00000056d500720c */ /* 0x080fe40003fc6270 */
[-C--:B------:R-:W-:Y:S02]  /*1b540*/  ISETP.GE.AND P3, PT, R222, R86.reuse, PT ;  /* 0x00000056de00720c */ /* 0x080fe40003f66270 */
[-C--:B------:R-:W-:Y:S02]  /*1b550*/  ISETP.GE.AND P2, PT, R221, R86.reuse, PT ;  /* 0x00000056dd00720c */ /* 0x080fe40003f46270 */
[-C--:B------:R-:W-:Y:S02]  /*1b560*/  ISETP.GE.AND P1, PT, R220, R86.reuse, PT ;  /* 0x00000056dc00720c */ /* 0x080fe40003f26270 */
[----:B------:R-:W-:-:S03]  /*1b570*/  ISETP.GE.AND P0, PT, R219, R86, PT ;  /* 0x00000056db00720c */ /* 0x000fc60003f06270 */
[-C--:B0-----:R-:W-:Y:S02]  /*1b580*/  @!P5 LEA R6, P4, R223, R4.reuse, 0x1 ;  /* 0x00000004df06d211 */ /* 0x081fe400078808ff */
[----:B------:R-:W-:Y:S02]  /*1b590*/  @!P6 IMAD.WIDE R2, R213, 0x2, R4 ;  /* 0x00000002d502e825 */ /* 0x000fe400078e0204 */
[----:B------:R-:W-:Y:S02]  /*1b5a0*/  @!P5 LEA.HI.X R7, R223, R5, R95, 0x1, P4 ;  /* 0x00000005df07d211 */ /* 0x000fe400020f0c5f */
[----:B------:R-:W-:Y:S01]  /*1b5b0*/  LOP3.LUT P4, RZ, R23, 0x40, RZ, 0xc0, !PT ;  /* 0x0000004017ff7812 */ /* 0x000fe2000788c0ff */
[----:B------:R0:W-:Y:S01]  /*1b5c0*/  @!P6 ST.E.128 desc[UR50][R2.64], R8 ;  /* 0x000000080200e985 */ /* 0x0001e2000c101d32 */
[----:B------:R-:W-:-:S03]  /*1b5d0*/  @!P3 LEA R12, P6, R222, R4, 0x1 ;  /* 0x00000004de0cb211 */ /* 0x000fc600078c08ff */
[----:B------:R4:W-:Y:S01]  /*1b5e0*/  @!P5 ST.E.128 desc[UR50][R6.64], R28 ;  /* 0x0000001c0600d985 */ /* 0x0009e2000c101d32 */
[-C--:B------:R-:W-:Y:S02]  /*1b5f0*/  @!P3 LEA.HI.X R13, R222, R5.reuse, R94, 0x1, P6 ;  /* 0x00000005de0db211 */ /* 0x080fe400030f0c5e */
[-C--:B------:R-:W-:Y:S02]  /*1b600*/  @!P2 LEA R14, P5, R221, R4.reuse, 0x1 ;  /* 0x00000004dd0ea211 */ /* 0x080fe400078a08ff */
[CC--:B--2---:R-:W-:Y:S01]  /*1b610*/  @!P1 LEA R20, P6, R220.reuse, R4.reuse, 0x1 ;  /* 0x00000004dc149211 */ /* 0x0c4fe200078c08ff */
[----:B------:R4:W-:Y:S01]  /*1b620*/  @!P3 ST.E.128 desc[UR50][R12.64], R36 ;  /* 0x000000240c00b985 */ /* 0x0009e2000c101d32 */
[----:B------:R-:W-:Y:S02]  /*1b630*/  @!P0 LEA R32, P3, R219, R4, 0x1 ;  /* 0x00000004db208211 */ /* 0x000fe400078608ff */
[-C--:B------:R-:W-:Y:S02]  /*1b640*/  @!P2 LEA.HI.X R15, R221, R5.reuse, R93, 0x1, P5 ;  /* 0x00000005dd0fa211 */ /* 0x080fe400028f0c5d */
[----:B---3--:R-:W-:-:S02]  /*1b650*/  @!P1 LEA.HI.X R21, R220, R5, R92, 0x1, P6 ;  /* 0x00000005dc159211 */ /* 0x008fc400030f0c5c */
        /* <DEDUP_REMOVED lines=13> */
.L_x_6870:
[----:B------:R-:W-:Y:S01]  /*1b730*/  ULDC.64 UR4, c[0x0][0xd00] ;  /* 0x0003400000047ab9 */ /* 0x000fe20000000a00 */
[----:B------:R-:W2:Y:S01]  /*1b740*/  LDC.64 R2, c[0x0][0xd00] ;  /* 0x00034000ff027b82 */ /* 0x000ea20000000a00 */
[----:B------:R-:W-:Y:S01]  /*1b750*/  ISETP.NE.U32.AND P0, PT, RZ, UR4, PT ;  /* 0x00000004ff007c0c */ /* 0x000fe2000bf05070 */
[----:B------:R-:W-:-:S03]  /*1b760*/  IMAD.MOV.U32 R6, RZ, RZ, RZ ;  /* 0x000000ffff067224 */ /* 0x000fc600078e00ff */
[----:B------:R-:W-:Y:S01]  /*1b770*/  ISETP.NE.AND.EX P0, PT, RZ, UR5, PT, P0 ;  /* 0x00000005ff007c0c */ /* 0x000fe2000bf05300 */
[----:B------:R-:W-:Y:S02]  /*1b780*/  ULDC.64 UR4, c[0x0][0xd08] ;  /* 0x0003420000047ab9 */ /* 0x000fe40000000a00 */
[----:B------:R-:W-:Y:S01]  /*1b790*/  ISETP.NE.U32.AND P1, PT, RZ, UR4, PT ;  /* 0x00000004ff007c0c */ /* 0x000fe2000bf25070 */
[----:B------:R-:W3:Y:S01]  /*1b7a0*/  S2R R7, SR_TID.X ;  /* 0x0000000000077919 */ /* 0x000ee20000002100 */
[----:B------:R-:W4:Y:S02]  /*1b7b0*/  LDC R21, c[0x0][0xce8] ;  /* 0x00033a00ff157b82 */ /* 0x000f240000000800 */
[----:B------:R-:W-:Y:S01]  /*1b7c0*/  ISETP.NE.AND.EX P1, PT, RZ, UR5, PT, P1 ;  /* 0x00000005ff007c0c */ /* 0x000fe2000bf25310 */
[----:B--2---:R-:W-:-:S12]  /*1b7d0*/  IMAD.WIDE R2, R218, 0x4, R2 ;  /* 0x00000004da027825 */ /* 0x004fd800078e0202 */
[----:B------:R-:W2:Y:S01]  /*1b7e0*/  @P1 LDC.64 R4, c[0x0][0xd08] ;  /* 0x00034200ff041b82 */ /* 0x000ea20000000a00 */
[----:B------:R-:W-:Y:S02]  /*1b7f0*/  ULDC UR4, c[0x0][0xb88] ;  /* 0x0002e20000047ab9 */ /* 0x000fe40000000800 */
[----:B------:R-:W-:Y:S01]  /*1b800*/  IMAD.U32 R0, RZ, RZ, UR4 ;  /* 0x00000004ff007e24 */ /* 0x000fe2000f8e00ff */
[----:B------:R0:W5:Y:S01]  /*1b810*/  @P0 LDG.E R6, desc[UR50][R2.64] ;  /* 0x0000003202060981 */ /* 0x000162000c1e1900 */
[----:B---3--:R-:W-:Y:S02]  /*1b820*/  VIADD R7, R7, 0xffffff80 ;  /* 0xffffff8007077836 */ /* 0x008fe40000000000 */
[----:B--2---:R-:W-:-:S05]  /*1b830*/  @P1 IMAD.WIDE R4, R218, 0x4, R4 ;  /* 0x00000004da041825 */ /* 0x004fca00078e0204 */
[----:B------:R0:W5:Y:S01]  /*1b840*/  @P1 LDG.E R0, desc[UR50][R4.64] ;  /* 0x0000003204001981 */ /* 0x000162000c1e1900 */
[----:B------:R-:W-:Y:S02]  /*1b850*/  ISETP.GE.AND P2, PT, R7, 0x40, PT ;  /* 0x000000400700780c */ /* 0x000fe40003f46270 */
[----:B------:R-:W-:Y:S01]  /*1b860*/  SHF.R.S32.HI R7, RZ, 0x1f, R218 ;  /* 0x0000001fff077819 */ /* 0x000fe200000114da */
[----:B----4-:R-:W-:Y:S10]  /*1b870*/  @P1 BRA `(.L_x_6876) ;  /* 0x0000000000101947 */ /* 0x010ff40003800000 */
[----:B------:R-:W-:Y:S05]  /*1b880*/  @!P0 BRA `(.L_x_6876) ;  /* 0x00000000000c8947 */ /* 0x000fea0003800000 */
[----:B0-----:R-:W2:Y:S04]  /*1b890*/  LDG.E R5, desc[UR50][R2.64] ;  /* 0x0000003202057981 */ /* 0x001ea8000c1e1900 */
[----:B-----5:R-:W2:Y:S02]  /*1b8a0*/  LDG.E R0, desc[UR50][R2.64+0x4] ;  /* 0x0000043202007981 */ /* 0x020ea4000c1e1900 */
[----:B--2---:R-:W-:-:S07]  /*1b8b0*/  IMAD.IADD R0, R0, 0x1, -R5 ;  /* 0x0000000100007824 */ /* 0x004fce00078e0a05 */
.L_x_6876:
        /* <DEDUP_REMOVED lines=45> */
.L_x_6878:
[----:B------:R-:W-:Y:S05]  /*1bb90*/  BSYNC B1 ;  /* 0x0000000000017941 */ /* 0x000fea0003800000 */
.L_x_6877:
[----:B------:R-:W-:Y:S01]  /*1bba0*/  ISETP.NE.AND P0, PT, R21, 0x1, PT ;  /* 0x000000011500780c */ /* 0x000fe20003f05270 */
[----:B------:R-:W-:Y:S01]  /*1bbb0*/  ULDC.64 UR4, c[0x0][0xba0] ;  /* 0x0002e80000047ab9 */ /* 0x000fe20000000a00 */
[----:B------:R-:W3:Y:S01]  /*1bbc0*/  LDC R20, c[0x0][0xbc8] ;  /* 0x0002f200ff147b82 */ /* 0x000ee20000000800 */
[----:B0-2---:R-:W-:Y:S01]  /*1bbd0*/  IMAD R5, R11, UR4, RZ ;  /* 0x000000040b057c24 */ /* 0x005fe2000f8e02ff */
[----:B------:R-:W-:Y:S01]  /*1bbe0*/  BSSY B1, `(.L_x_6879) ;  /* 0x000006e000017945 */ /* 0x000fe20003800000 */
[C---:B------:R-:W-:Y:S01]  /*1bbf0*/  IMAD.WIDE.U32 R2, R6.reuse, UR4, RZ ;  /* 0x0000000406027c25 */ /* 0x040fe2000f8e00ff */
[----:B------:R-:W-:Y:S02]  /*1bc00*/  SHF.R.S32.HI R28, RZ, 0x1f, R228 ;  /* 0x0000001fff1c7819 */ /* 0x000fe400000114e4 */
[----:B------:R-:W-:Y:S01]  /*1bc10*/  SHF.R.S32.HI R30, RZ, 0x1f, R229 ;  /* 0x0000001fff1e7819 */ /* 0x000fe200000114e5 */
[----:B------:R-:W-:Y:S01]  /*1bc20*/  IMAD R5, R6, UR5, R5 ;  /* 0x0000000506057c24 */ /* 0x000fe2000f8e0205 */
[----:B------:R-:W-:Y:S01]  /*1bc30*/  ULDC.64 UR4, c[0x0][0xbe8] ;  /* 0x0002fa0000047ab9 */ /* 0x000fe20000000a00 */
[----:B------:R-:W-:Y:S01]  /*1bc40*/  IMAD R29, R0, R21, RZ ;  /* 0x00000015001d7224 */ /* 0x000fe200078e02ff */
[----:B------:R-:W-:Y:S01]  /*1bc50*/  SHF.R.S32.HI R31, RZ, 0x1f, R219 ;  /* 0x0000001fff1f7819 */ /* 0x000fe200000114db */
[----:B------:R-:W0:Y:S01]  /*1bc60*/  @P0 LDC R7, c[0x0][0xcec] ;  /* 0x00033b00ff070b82 */ /* 0x000e220000000800 */
[----:B------:R-:W-:Y:S01]  /*1bc70*/  IMAD.IADD R3, R3, 0x1, R5 ;  /* 0x0000000103037824 */ /* 0x000fe200078e0205 */
[----:B------:R-:W-:Y:S01]  /*1bc80*/  SHF.R.S32.HI R32, RZ, 0x1f, R220 ;  /* 0x0000001fff207819 */ /* 0x000fe200000114dc */
[----:B------:R-:W-:Y:S01]  /*1bc90*/  IMAD R4, R10, UR4, RZ ;  /* 0x000000040a047c24 */ /* 0x000fe2000f8e02ff */
[----:B------:R-:W-:Y:S01]  /*1bca0*/  SHF.R.S32.HI R33, RZ, 0x1f, R221 ;  /* 0x0000001fff217819 */ /* 0x000fe200000114dd */
[----:B------:R-:W-:Y:S01]  /*1bcb0*/  IMAD.WIDE.U32 R2, R217, UR4, R2 ;  /* 0x00000004d9027c25 */ /* 0x000fe2000f8e0002 */
[----:B------:R-:W-:-:S02]  /*1bcc0*/  SHF.R.S32.HI R34, RZ, 0x1f, R222 ;  /* 0x0000001fff227819 */ /* 0x000fc400000114de */
[----:B------:R-:W2:Y:S01]  /*1bcd0*/  @P0 LDC R9, c[0x0][0xcf0] ;  /* 0x00033c00ff090b82 */ /* 0x000ea20000000800 */
[----:B------:R-:W-:Y:S01]  /*1bce0*/  IMAD R5, R217, UR5, R4 ;  /* 0x00000005d9057c24 */ /* 0x000fe2000f8e0204 */
[----:B------:R-:W-:Y:S01]  /*1bcf0*/  ULDC.64 UR4, c[0x0][0xbf0] ;  /* 0x0002fc0000047ab9 */ /* 0x000fe20000000a00 */
[----:B-1----:R-:W-:Y:S01]  /*1bd00*/  IMAD.IADD R24, R226, 0x1, R195 ;  /* 0x00000001e2187824 */ /* 0x002fe200078e02c3 */
[----:B------:R-:W-:Y:S01]  /*1bd10*/  SHF.R.S32.HI R35, RZ, 0x1f, R223 ;  /* 0x0000001fff237819 */ /* 0x000fe200000114df */
[----:B------:R-:W-:Y:S01]  /*1bd20*/  IMAD R4, R12, UR4, RZ ;  /* 0x000000040c047c24 */ /* 0x000fe2000f8e02ff */
[-C--:B---3--:R-:W-:Y:S01]  /*1bd30*/  ISETP.GE.AND P1, PT, R223, R20.reuse, PT ;  /* 0x00000014df00720c */ /* 0x088fe20003f26270 */
[----:B------:R-:W-:Y:S01]  /*1bd40*/  IMAD.IADD R3, R3, 0x1, R5 ;  /* 0x0000000103037824 */ /* 0x000fe200078e0205 */
[-C--:B------:R-:W-:Y:S01]  /*1bd50*/  ISETP.GE.AND P2, PT, R213, R20.reuse, PT ;  /* 0x00000014d500720c */ /* 0x080fe20003f46270 */
[----:B------:R-:W-:Y:S01]  /*1bd60*/  IMAD R5, R13, UR5, R4 ;  /* 0x000000050d057c24 */ /* 0x000fe2000f8e0204 */
[----:B------:R-:W-:Y:S01]  /*1bd70*/  SEL R8, RZ, 0xffffffff, P1 ;  /* 0xffffffffff087807 */ /* 0x000fe20000800000 */
[----:B------:R-:W-:Y:S01]  /*1bd80*/  IMAD R4, R225, 0x20, R226 ;  /* 0x00000020e1047824 */ /* 0x000fe200078e02e2 */
[----:B------:R-:W-:Y:S01]  /*1bd90*/  ISETP.GE.AND P1, PT, R221, R20, PT ;  /* 0x00000014dd00720c */ /* 0x000fe20003f26270 */
[----:B------:R-:W-:Y:S01]  /*1bda0*/  IMAD.WIDE.U32 R2, R13, UR4, R2 ;  /* 0x000000040d027c25 */ /* 0x000fe2000f8e0002 */
[----:B------:R-:W-:-:S02]  /*1bdb0*/  ULDC.64 UR4, c[0x0][0xbe0] ;  /* 0x0002f80000047ab9 */ /* 0x000fc40000000a00 */
[----:B------:R-:W-:Y:S01]  /*1bdc0*/  SEL R10, RZ, 0xffffffff, P1 ;  /* 0xffffffffff0a7807 */ /* 0x000fe20000800000 */
[----:B------:R-:W-:Y:S02]  /*1bdd0*/  IMAD.IADD R6, R195, 0x1, R4 ;  /* 0x00000001c3067824 */ /* 0x000fe400078e0204 */
[----:B------:R-:W-:Y:S02]  /*1bde0*/  IMAD.IADD R3, R3, 0x1, R5 ;  /* 0x0000000103037824 */ /* 0x000fe400078e0205 */
[----:B0-----:R-:W-:Y:S01]  /*1bdf0*/  @P0 IMAD.HI.U32 R4, R6, R7, RZ ;  /* 0x0000000706040227 */ /* 0x001fe200078e00ff */
[----:B------:R-:W-:Y:S02]  /*1be00*/  SEL R7, RZ, 0x1, P2 ;  /* 0x00000001ff077807 */ /* 0x000fe40001000000 */
[----:B------:R-:W-:Y:S01]  /*1be10*/  ISETP.GE.AND P2, PT, R222, R20, PT ;  /* 0x00000014de00720c */ /* 0x000fe20003f46270 */
[----:B------:R-:W-:Y:S01]  /*1be20*/  IMAD.MOV.U32 R5, RZ, RZ, R6 ;  /* 0x000000ffff057224 */ /* 0x000fe200078e0006 */
[----:B--2---:R-:W-:Y:S01]  /*1be30*/  @P0 SHF.R.U32.HI R5, RZ, R9, R4 ;  /* 0x00000009ff050219 */ /* 0x004fe20000011604 */
[----:B------:R-:W-:Y:S01]  /*1be40*/  IMAD.SHL.U32 R8, R8, 0x2, RZ ;  /* 0x0000000208087824 */ /* 0x000fe200078e00ff */
[----:B------:R-:W-:Y:S01]  /*1be50*/  SEL R9, RZ, 0xffffffff, P2 ;  /* 0xffffffffff097807 */ /* 0x000fe20001000000 */
[----:B------:R-:W-:Y:S01]  /*1be60*/  IMAD.SHL.U32 R11, R10, 0x8, RZ ;  /* 0x000000080a0b7824 */ /* 0x000fe200078e00ff */
[----:B------:R-:W-:Y:S01]  /*1be70*/  SHF.R.S32.HI R4, RZ, 0x1f, R5 ;  /* 0x0000001fff047819 */ /* 0x000fe20000011405 */
[----:B------:R-:W-:Y:S01]  /*1be80*/  IMAD.WIDE.U32 R2, R5, UR4, R2 ;  /* 0x0000000405027c25 */ /* 0x000fe2000f8e0002 */
[----:B------:R-:W-:-:S02]  /*1be90*/  LOP3.LUT R8, R8, 0x2, R7, 0xe2, !PT ;  /* 0x0000000208087812 */ /* 0x000fc400078ee207 */
[-C--:B------:R-:W-:Y:S01]  /*1bea0*/  ISETP.GE.AND P0, PT, R220, R20.reuse, PT ;  /* 0x00000014dc00720c */ /* 0x080fe20003f06270 */
[----:B------:R-:W-:Y:S01]  /*1beb0*/  IMAD.MOV R7, RZ, RZ, -R5 ;  /* 0x000000ffff077224 */ /* 0x000fe200078e0a05 */
        /* <DEDUP_REMOVED lines=8> */
[----:B------:R-:W-:Y:S01]  /*1bf40*/  SHF.R.S32.HI R0, RZ, 0x1f, R7 ;  /* 0x0000001fff007819 */ /* 0x000fe20000011407 */
[----:B------:R-:W-:Y:S01]  /*1bf50*/  IMAD.IADD R3, R3, 0x1, R9 ;  /* 0x0000000103037824 */ /* 0x000fe200078e0209 */
[-C--:B------:R-:W-:Y:S01]  /*1bf60*/  ISETP.GE.AND P0, PT, R219, R20.reuse, PT ;  /* 0x00000014db00720c */ /* 0x080fe20003f06270 */
[----:B------:R-:W-:Y:S01]  /*1bf70*/  IMAD.SHL.U32 R5, R4, 0x10, RZ ;  /* 0x0000001004057824 */ /* 0x000fe200078e00ff */
[----:B------:R-:W-:Y:S01]  /*1bf80*/  LOP3.LUT R8, R11, 0x8, R8, 0xe2, !PT ;  /* 0x000000080b087812 */ /* 0x000fe200078ee208 */
[----:B------:R-:W-:Y:S01]  /*1bf90*/  IMAD R0, R0, UR4, RZ ;  /* 0x0000000400007c24 */ /* 0x000fe2000f8e02ff */
[----:B------:R-:W-:Y:S01]  /*1bfa0*/  SEL R4, RZ, 0xffffffff, P0 ;  /* 0xffffffffff047807 */ /* 0x000fe20000000000 */
[----:B------:R-:W-:Y:S01]  /*1bfb0*/  IMAD.WIDE.U32 R2, R7, UR4, R2 ;  /* 0x0000000407027c25 */ /* 0x000fe2000f8e0002 */
[----:B------:R-:W-:-:S02]  /*1bfc0*/  ISETP.GE.AND P0, PT, R229, R20, PT ;  /* 0x00000014e500720c */ /* 0x000fc40003f06270 */
[----:B------:R-:W-:Y:S01]  /*1bfd0*/  LOP3.LUT R8, R5, 0x10, R8, 0xe2, !PT ;  /* 0x0000001005087812 */ /* 0x000fe200078ee208 */
[----:B------:R-:W-:Y:S01]  /*1bfe0*/  IMAD R5, R7, UR5, R0 ;  /* 0x0000000507057c24 */ /* 0x000fe2000f8e0200 */
[----:B------:R-:W-:Y:S01]  /*1bff0*/  SEL R7, RZ, 0x40, P0 ;  /* 0x00000040ff077807 */ /* 0x000fe20000000000 */
[----:B------:R-:W-:Y:S01]  /*1c000*/  ULDC.64 UR4, c[0x0][0xb80] ;  /* 0x0002e00000047ab9 */ /* 0x000fe20000000a00 */
[----:B------:R-:W-:Y:S01]  /*1c010*/  ISETP.GE.AND P0, PT, R24, R29, PT ;  /* 0x0000001d1800720c */ /* 0x000fe20003f06270 */
[----:B------:R-:W-:Y:S01]  /*1c020*/  IMAD.SHL.U32 R9, R4, 0x20, RZ ;  /* 0x0000002004097824 */ /* 0x000fe200078e00ff */
[C---:B------:R-:W-:Y:S01]  /*1c030*/  LEA R14, P1, R2.reuse, UR4, 0x1 ;  /* 0x00000004020e7c11 */ /* 0x040fe2000f8208ff */
[----:B------:R-:W-:Y:S01]  /*1c040*/  IMAD.IADD R3, R3, 0x1, R5 ;  /* 0x0000000103037824 */ /* 0x000fe200078e0205 */
[----:B------:R-:W-:Y:S02]  /*1c050*/  SEL R0, RZ, 0x80, P2 ;  /* 0x00000080ff007807 */ /* 0x000fe40001000000 */
[----:B------:R-:W-:Y:S01]  /*1c060*/  LOP3.LUT R8, R9, 0x20, R8, 0xe2, !PT ;  /* 0x0000002009087812 */ /* 0x000fe200078ee208 */
[----:B------:R0:W1:Y:S01]  /*1c070*/  SHFL.IDX PT, R4, R14, RZ, 0x181f ;  /* 0x00181fff0e047589 */ /* 0x00006200000e0000 */
[----:B------:R-:W-:-:S02]  /*1c080*/  LEA.HI.X R15, R2, UR5, R3, 0x1, P1 ;  /* 0x00000005020f7c11 */ /* 0x000fc400088f0c03 */
[----:B------:R-:W-:-:S03]  /*1c090*/  LOP3.LUT R21, R8, R7, RZ, 0xfc, !PT ;  /* 0x0000000708157212 */ /* 0x000fc600078efcff */
[----:B------:R0:W2:Y:S01]  /*1c0a0*/  SHFL.IDX PT, R5, R15, RZ, 0x181f ;  /* 0x00181fff0f057589 */ /* 0x0000a200000e0000 */
[----:B------:R-:W-:Y:S01]  /*1c0b0*/  LOP3.LUT R23, R21, R0, RZ, 0xfc, !PT ;  /* 0x0000000015177212 */ /* 0x000fe200078efcff */
[----:B------:R-:W-:Y:S06]  /*1c0c0*/  @P0 BRA `(.L_x_6880) ;  /* 0x00000000007c0947 */ /* 0x000fec0003800000 */
[-C--:B------:R-:W-:Y:S02]  /*1c0d0*/  ISETP.GE.AND P2, PT, R223, R20.reuse, PT ;  /* 0x00000014df00720c */ /* 0x080fe40003f46270 */
[-C--:B------:R-:W-:Y:S02]  /*1c0e0*/  ISETP.GE.AND P1, PT, R213, R20.reuse, PT ;  /* 0x00000014d500720c */ /* 0x080fe40003f26270 */
[-C--:B------:R-:W-:Y:S02]  /*1c0f0*/  ISETP.GE.AND P5, PT, R222, R20.reuse, PT ;  /* 0x00000014de00720c */ /* 0x080fe40003fa6270 */
[----:B------:R-:W-:-:S07]  /*1c100*/  ISETP.GE.AND P3, PT, R221, R20, PT ;  /* 0x00000014dd00720c */ /* 0x000fce0003f66270 */
[-C--:B-1----:R-:W-:Y:S02]  /*1c110*/  @!P2 LEA R6, P0, R223, R4.reuse, 0x1 ;  /* 0x00000004df06a211 */ /* 0x082fe400078008ff */
[----:B--2---:R-:W-:Y:S02]  /*1c120*/  @!P1 IMAD.WIDE R2, R213, 0x2, R4 ;  /* 0x00000002d5029825 */ /* 0x004fe400078e0204 */
        /* <DEDUP_REMOVED lines=25> */
.L_x_6880:
[----:B------:R-:W-:Y:S05]  /*1c2c0*/  BSYNC B1 ;  /* 0x0000000000017941 */ /* 0x000fea0003800000 */
.L_x_6879:
[----:B------:R-:W-:Y:S01]  /*1c2d0*/  VIADD R0, R24, 0x20 ;  /* 0x0000002018007836 */ /* 0x000fe20000000000 */
[----:B--23--:R2:W3:Y:S04]  /*1c2e0*/  SHFL.IDX PT, R5, R15, 0x1, 0x181f ;  /* 0x00381f000f057f89 */ /* 0x00c4e800000e0000 */
[----:B------:R-:W-:Y:S01]  /*1c2f0*/  ISETP.GE.AND P0, PT, R0, R29, PT ;  /* 0x0000001d0000720c */ /* 0x000fe20003f06270 */
[----:B-1----:R2:W1:-:S12]  /*1c300*/  SHFL.IDX PT, R4, R14, 0x1, 0x181f ;  /* 0x00381f000e047f89 */ /* 0x00245800000e0000 */
[----:B--2---:R-:W-:Y:S05]  /*1c310*/  @P0 BRA `(.L_x_6875) ;  /* 0x00000000007c0947 */ /* 0x004fea0003800000 */
[-C--:B------:R-:W-:Y:S02]  /*1c320*/  ISETP.GE.AND P6, PT, R213, R20.reuse, PT ;  /* 0x00000014d500720c */ /* 0x080fe40003fc6270 */
[-C--:B------:R-:W-:Y:S02]  /*1c330*/  ISETP.GE.AND P5, PT, R223, R20.reuse, PT ;  /* 0x00000014df00720c */ /* 0x080fe40003fa6270 */
[-C--:B------:R-:W-:Y:S02]  /*1c340*/  ISETP.GE.AND P4, PT, R222, R20.reuse, PT ;  /* 0x00000014de00720c */ /* 0x080fe40003f86270 */
[-C--:B------:R-:W-:Y:S02]  /*1c350*/  ISETP.GE.AND P3, PT, R221, R20.reuse, PT ;  /* 0x00000014dd00720c */ /* 0x080fe40003f66270 */
[-C--:B------:R-:W-:Y:S02]  /*1c360*/  ISETP.GE.AND P2, PT, R220, R20.reuse, PT ;  /* 0x00000014dc00720c */ /* 0x080fe40003f46270 */
[----:B------:R-:W-:-:S03]  /*1c370*/  ISETP.GE.AND P1, PT, R219, R20, PT ;  /* 0x00000014db00720c */ /* 0x000fc60003f26270 */
[----:B-1-3--:R-:W-:Y:S02]  /*1c380*/  @!P6 IMAD.WIDE R2, R213, 0x2, R4 ;  /* 0x00000002d502e825 */ /* 0x00afe400078e0204 */
        /* <DEDUP_REMOVED lines=24> */
.L_x_6875:
[----:B------:R-:W-:Y:S05]  /*1c510*/  BSYNC B0 ;  /* 0x0000000000007941 */ /* 0x000fea0003800000 */
.L_x_6869:
[----:B------:R-:W-:Y:S02]  /*1c520*/  ULDC UR4, c[0x0][0xd3c] ;  /* 0x00034f0000047ab9 */ /* 0x000fe40000000800 */
[----:B------:R-:W-:-:S13]  /*1c530*/  ISETP.GE.AND P0, PT, R27, UR4, PT ;  /* 0x000000041b007c0c */ /* 0x000fda000bf06270 */
[----:B------:R-:W-:Y:S05]  /*1c540*/  @!P0 BRA `(.L_x_6881) ;  /* 0xfffffe4c00308947 */ /* 0x000fea000383ffff */
[----:B------:R-:W-:Y:S05]  /*1c550*/  BRA `(.L_x_6679) ;  /* 0x000000a400287947 */ /* 0x000fea0003800000 */
.L_x_6677:
        /* <DEDUP_REMOVED lines=18> */
.L_x_6882:
        /* <DEDUP_REMOVED lines=41> */
.L_x_6888:
        /* <DEDUP_REMOVED lines=12> */
.L_x_6887:
[----:B------:R-:W-:Y:S05]  /*1c9d0*/  BSYNC B0 ;  /* 0x0000000000007941 */ /* 0x000fea0003800000 */
.L_x_6886:
        /* <DEDUP_REMOVED lines=21> */
.L_x_6884:
        /* <DEDUP_REMOVED lines=20> */
.L_x_6889:
        /* <DEDUP_REMOVED lines=57> */
.L_x_6885:
[----:B------:R-:W-:Y:S02]  /*1d000*/  IMAD.MOV.U32 R17, RZ, RZ, RZ ;  /* 0x000000ffff117224 */ /* 0x000fe400078e00ff */
[----:B------:R-:W-:Y:S02]  /*1d010*/  IMAD.U32 R16, RZ, RZ, UR6 ;  /* 0x00000006ff107e24 */ /* 0x000fe4000f8e00ff */
[----:B------:R-:W-:-:S07]  /*1d020*/  IMAD.MOV.U32 R18, RZ, RZ, RZ ;  /* 0x000000ffff127224 */ /* 0x000fce00078e00ff */
.L_x_6890:
[----:B------:R-:W-:-:S13]  /*1d030*/  ISETP.NE.AND P0, PT, R0, RZ, PT ;  /* 0x000000ff0000720c */ /* 0x000fda0003f05270 */
[----:B------:R-:W1:Y:S01]  /*1d040*/  @!P0 S2R R3, SR_CgaCtaId ;  /* 0x0000000000038919 */ /* 0x000e620000008800 */
[----:B------:R-:W-:-:S04]  /*1d050*/  @!P0 MOV R0, 0x400 ;  /* 0x0000040000008802 */ /* 0x000fc80000000f00 */
[----:B-1----:R-:W-:-:S05]  /*1d060*/  @!P0 LEA R0, R3, R0, 0x18 ;  /* 0x0000000003008211 */ /* 0x002fca00078ec0ff */
[----:B------:R2:W-:Y:S01]  /*1d070*/  @!P0 STS.128 [R0+0x388d0], R16 ;  /* 0x0388d01000008388 */ /* 0x0005e20000000c00 */
[----:B------:R-:W-:Y:S06]  /*1d080*/  BAR.ARV 0x5, 0x180 ;  /* 0x0146000000007b1d */ /* 0x000fec0000002000 */
.L_x_6883:
        /* <DEDUP_REMOVED lines=31> */
[----:B------:R-:W-:Y:S01]  /*1d280*/  STL [R1+0x1c], R2 ;  /* 0x00001c0201007387 */ /* 0x000fe20000100800 */
[----:B0-----:R-:W-:-:S03]  /*1d290*/  LOP3.LUT R3, R0, 0x80, RZ, 0xfc, !PT ;  /* 0x0000008000037812 */ /* 0x001fc600078efcff */
[----:B------:R-:W-:Y:S01]  /*1d2a0*/  STL [R1+0xc], RZ ;  /* 0x00000cff01007387 */ /* 0x000fe20000100800 */
[----:B------:R-:W-:-:S03]  /*1d2b0*/  LOP3.LUT R3, R0, 0x140, RZ, 0xfc, !PT ;  /* 0x0000014000037812 */ /* 0x000fc600078efcff */
[----:B------:R-:W-:Y:S04]  /*1d2c0*/  STL [R1+0x8], RZ ;  /* 0x000008ff01007387 */ /* 0x000fe80000100800 */
[----:B------:R0:W-:Y:S02]  /*1d2d0*/  STL [R1+0x18], R2 ;  /* 0x0000180201007387 */ /* 0x0001e40000100800 */
[C---:B0-----:R-:W-:Y:S02]  /*1d2e0*/  LOP3.LUT R2, R0.reuse, 0xc0, RZ, 0xfc, !PT ;  /* 0x000000c000027812 */ /* 0x041fe400078efcff */
[C---:B------:R-:W-:Y:S02]  /*1d2f0*/  LOP3.LUT R2, R0.reuse, 0x180, RZ, 0xfc, !PT ;  /* 0x0000018000027812 */ /* 0x040fe400078efcff */
[----:B------:R-:W-:-:S07]  /*1d300*/  LOP3.LUT R0, R0, 0x1c0, RZ, 0xfc, !PT ;  /* 0x000001c000007812 */ /* 0x000fce00078efcff */
.L_x_7077:
[----:B------:R-:W-:Y:S05]  /*1d310*/  YIELD ;  /* 0x0000000000007946 */ /* 0x000fea0003800000 */
[----:B------:R-:W-:Y:S01]  /*1d320*/  ULDC.64 UR4, c[0x0][0xb20] ;  /* 0x0002c80000047ab9 */ /* 0x000fe20000000a00 */
[----:B0-----:R-:W-:Y:S02]  /*1d330*/  CS2R R6, SRZ ;  /* 0x0000000000067805 */ /* 0x001fe4000001ff00 */
[----:B------:R-:W-:Y:S01]  /*1d340*/  ISETP.NE.U32.AND P0, PT, RZ, UR4, PT ;  /* 0x00000004ff007c0c */ /* 0x000fe2000bf05070 */
[----:B------:R-:W0:Y:S01]  /*1d350*/  LDC.64 R12, c[0x0][0xaf8] ;  /* 0x0002be00ff0c7b82 */ /* 0x000e220000000a00 */
[----:B------:R-:W-:Y:S01]  /*1d360*/  ULDC.64 UR6, c[0x0][0xb00] ;  /* 0x0002c00000067ab9 */ /* 0x000fe20000000a00 */
[----:B------:R-:W-:Y:S01]  /*1d370*/  ULDC.64 UR8, c[0x0][0xb08] ;  /* 0x0002c20000087ab9 */ /* 0x000fe20000000a00 */
[----:B------:R-:W-:Y:S01]  /*1d380*/  ISETP.NE.AND.EX P0, PT, RZ, UR5, PT, P0 ;  /* 0x00000005ff007c0c */ /* 0x000fe2000bf05300 */
[----:B------:R-:W-:-:S04]  /*1d390*/  ULDC.64 UR4, c[0x0][0xb10] ;  /* 0x0002c40000047ab9 */ /* 0x000fc80000000a00 */
[----:B-1----:R-:W1:Y:S08]  /*1d3a0*/  LDC.64 R4, c[0x0][0xb00] ;  /* 0x0002c000ff047b82 */ /* 0x002e700000000a00 */
[----:B--2---:R-:W2:Y:S02]  /*1d3b0*/  @P0 LDC.64 R2, c[0x0][0xb20] ;  /* 0x0002c800ff020b82 */ /* 0x004ea40000000a00 */
[----:B--2---:R-:W-:-:S05]  /*1d3c0*/  @P0 IMAD.WIDE R2, R19, 0x4, R2 ;  /* 0x0000000413020825 */ /* 0x004fca00078e0202 */
[----:B------:R2:W5:Y:S01]  /*1d3d0*/  @P0 LDG.E R6, desc[UR50][R2.64] ;  /* 0x0000003202060981 */ /* 0x000562000c1e1900 */
[----:B------:R-:W-:Y:S01]  /*1d3e0*/  ISETP.NE.U32.AND P0, PT, RZ, UR4, PT ;  /* 0x00000004ff007c0c */ /* 0x000fe2000bf05070 */
[----:B0-----:R-:W-:Y:S01]  /*1d3f0*/  IMAD.WIDE R12, R19, 0x4, R12 ;  /* 0x00000004130c7825 */ /* 0x001fe200078e020c */
[----:B------:R-:W-:Y:S02]  /*1d400*/  ISETP.NE.U32.AND P2, PT, RZ, UR6, PT ;  /* 0x00000006ff007c0c */ /* 0x000fe4000bf45070 */
[----:B------:R-:W-:Y:S01]  /*1d410*/  ISETP.NE.AND.EX P0, PT, RZ, UR5, PT, P0 ;  /* 0x00000005ff007c0c */ /* 0x000fe2000bf05300 */
[----:B------:R-:W-:Y:S01]  /*1d420*/  ULDC.64 UR4, c[0x0][0xaf8] ;  /* 0x0002be0000047ab9 */ /* 0x000fe20000000a00 */
[----:B------:R-:W-:Y:S01]  /*1d430*/  ISETP.NE.U32.AND P4, PT, RZ, UR8, PT ;  /* 0x00000008ff007c0c */ /* 0x000fe2000bf85070 */
[----:B------:R-:W-:Y:S01]  /*1d440*/  IMAD.MOV.U32 R8, RZ, RZ, RZ ;  /* 0x000000ffff087224 */ /* 0x000fe200078e00ff */
[----:B------:R-:W-:Y:S01]  /*1d450*/  ISETP.NE.U32.AND P1, PT, RZ, UR4, PT ;  /* 0x00000004ff007c0c */ /* 0x000fe2000bf25070 */
[----:B--2---:R-:W0:Y:S01]  /*1d460*/  LDC.64 R2, c[0x0][0xb08] ;  /* 0x0002c200ff027b82 */ /* 0x004e220000000a00 */
[----:B---3--:R-:W-:-:S02]  /*1d470*/  IMAD.MOV.U32 R0, RZ, RZ, RZ ;  /* 0x000000ffff007224 */ /* 0x008fc400078e00ff */
[----:B------:R-:W-:Y:S01]  /*1d480*/  ISETP.NE.AND.EX P3, PT, RZ, UR5, PT, P1 ;  /* 0x00000005ff007c0c */ /* 0x000fe2000bf65310 */
[----:B-1----:R-:W-:-:S04]  /*1d490*/  IMAD.WIDE R4, R19, 0x4, R4 ;  /* 0x0000000413047825 */ /* 0x002fc800078e0204 */
        /* <DEDUP_REMOVED lines=30> */
.L_x_6892:
[----:B-----5:R-:W-:Y:S01]  /*1d680*/  IMAD.IADD R8, R8, 0x1, R6 ;  /* 0x0000000108087824 */ /* 0x020fe200078e0206 */
[----:B------:R-:W-:Y:S02]  /*1d690*/  ULDC.64 UR4, c[0x0][0xb18] ;  /* 0x0002c60000047ab9 */ /* 0x000fe40000000a00 */
[----:B------:R-:W-:Y:S02]  /*1d6a0*/  ISETP.NE.U32.AND P0, PT, RZ, UR4, PT ;  /* 0x00000004ff007c0c */ /* 0x000fe4000bf05070 */
[----:B------:R1:W-:Y:S02]  /*1d6b0*/  STL [R1+0x24], R8 ;  /* 0x0000240801007387 */ /* 0x0003e40000100800 */
[----:B------:R-:W-:-:S13]  /*1d6c0*/  ISETP.NE.AND.EX P0, PT, RZ, UR5, PT, P0 ;  /* 0x00000005ff007c0c */ /* 0x000fda000bf05300 */
[----:B-1----:R-:W-:Y:S05]  /*1d6d0*/  @!P0 BRA `(.L_x_6893) ;  /* 0x0000000000108947 */ /* 0x002fea0003800000 */
[----:B------:R-:W1:Y:S02]  /*1d6e0*/  LDC.64 R4, c[0x0][0xb18] ;  /* 0x0002c600ff047b82 */ /* 0x000e640000000a00 */
[----:B-1----:R-:W-:-:S05]  /*1d6f0*/  IMAD.WIDE R4, R19, 0x4, R4 ;  /* 0x0000000413047825 */ /* 0x002fca00078e0204 */
[----:B------:R1:W5:Y:S01]  /*1d700*/  LDG.E R7, desc[UR50][R4.64] ;  /* 0x0000003204077981 */ /* 0x000362000c1e1900 */
[----:B------:R-:W-:Y:S05]  /*1d710*/  BRA `(.L_x_6894) ;  /* 0x0000000000107947 */ /* 0x000fea0003800000 */
.L_x_6893:
[----:B------:R-:W-:Y:S05]  /*1d720*/  @!P1 BRA `(.L_x_6894) ;  /* 0x00000000000c9947 */ /* 0x000fea0003800000 */
[----:B------:R-:W2:Y:S04]  /*1d730*/  LDG.E R7, desc[UR50][R4.64] ;  /* 0x0000003204077981 */ /* 0x000ea8000c1e1900 */
[----:B------:R-:W2:Y:S02]  /*1d740*/  LDG.E R4, desc[UR50][R4.64+0x4] ;  /* 0x0000043204047981 */ /* 0x000ea4000c1e1900 */
[----:B--2---:R-:W-:-:S07]  /*1d750*/  IMAD.IADD R7, R4, 0x1, -R7 ;  /* 0x0000000104077824 */ /* 0x004fce00078e0a07 */
.L_x_6894:
        /* <DEDUP_REMOVED lines=15> */
[----:B------:R-:W-:-:S04]  /*1d850*/  IADD3 R20, R7, 0x1, -R11 ;  /* 0x0000000107147810 */ /* 0x000fc80007ffe80b */
[----:B------:R-:W-:Y:S01]  /*1d860*/  SHF.R.S32.HI R3, RZ, 0x1f, R2 ;  /* 0x0000001fff037819 */ /* 0x000fe20000011402 */
[----:B------:R-:W-:-:S03]  /*1d870*/  IMAD.IADD R6, R20, 0x1, R6 ;  /* 0x0000000114067824 */ /* 0x000fc600078e0206 */
[----:B------:R-:W-:Y:S02]  /*1d880*/  LEA.HI R21, R3, R2, RZ, 0x6 ;  /* 0x0000000203157211 */ /* 0x000fe400078f30ff */
[----:B------:R-:W1:Y:S02]  /*1d890*/  LDC.64 R2, c[0x0][0xad8] ;  /* 0x0002b600ff027b82 */ /* 0x000e640000000a00 */
[----:B------:R-:W-:Y:S02]  /*1d8a0*/  SHF.R.S32.HI R21, RZ, 0x6, R21 ;  /* 0x00000006ff157819 */ /* 0x000fe40000011415 */
        /* <DEDUP_REMOVED lines=14> */
.L_x_6897:
[----:B------:R-:W-:-:S13]  /*1d990*/  ISETP.NE.AND P0, PT, R3, 0x1, PT ;  /* 0x000000010300780c */ /* 0x000fda0003f05270 */
[----:B------:R-:W1:Y:S02]  /*1d9a0*/  @P0 LDC.64 R4, c[0x0][0xae0] ;  /* 0x0002b800ff040b82 */ /* 0x000e640000000a00 */
[----:B-1----:R-:W-:-:S05]  /*1d9b0*/  @P0 IMAD.HI.U32 R4, R2, R4, RZ ;  /* 0x0000000402040227 */ /* 0x002fca00078e00ff */
[----:B------:R-:W-:-:S07]  /*1d9c0*/  @P0 SHF.R.U32.HI R2, RZ, R5, R4 ;  /* 0x00000005ff020219 */ /* 0x000fce0000011604 */
.L_x_6898:
[----:B------:R-:W-:Y:S05]  /*1d9d0*/  BSYNC B0 ;  /* 0x0000000000007941 */ /* 0x000fea0003800000 */
.L_x_6896:
[----:B------:R-:W-:-:S05]  /*1d9e0*/  IMAD R2, R2, R3, R3 ;  /* 0x0000000302027224 */ /* 0x000fca00078e0203 */
[----:B------:R-:W-:-:S07]  /*1d9f0*/  VIMNMX R8, R8, R2, PT ;  /* 0x0000000208087248 */ /* 0x000fce0003fe0100 */
.L_x_6895:
        /* <DEDUP_REMOVED lines=20> */
.L_x_6901:
[----:B------:R-:W-:-:S13]  /*1db40*/  ISETP.NE.AND P0, PT, R3, 0x1, PT ;  /* 0x000000010300780c */ /* 0x000fda0003f05270 */
[----:B------:R-:W1:Y:S02]  /*1db50*/  @P0 LDC.64 R4, c[0x0][0xae0] ;  /* 0x0002b800ff040b82 */ /* 0x000e640000000a00 */
[----:B-1----:R-:W-:-:S05]  /*1db60*/  @P0 IMAD.HI.U32 R4, R2, R4, RZ ;  /* 0x0000000402040227 */ /* 0x002fca00078e00ff */
[----:B------:R-:W-:-:S07]  /*1db70*/  @P0 SHF.R.U32.HI R2, RZ, R5, R4 ;  /* 0x00000005ff020219 */ /* 0x000fce0000011604 */
.L_x_6902:
[----:B------:R-:W-:Y:S05]  /*1db80*/  BSYNC B0 ;  /* 0x0000000000007941 */ /* 0x000fea0003800000 */
.L_x_6900:
[----:B------:R-:W-:-:S05]  /*1db90*/  IMAD R2, R2, R3, RZ ;  /* 0x0000000302027224 */ /* 0x000fca00078e02ff */
[----:B------:R-:W-:-:S07]  /*1dba0*/  VIMNMX R6, R6, R2, !PT ;  /* 0x0000000206067248 */ /* 0x000fce0007fe0100 */
.L_x_6899:
        /* <DEDUP_REMOVED lines=31> */
.L_x_7121:
[----:B--2---:R-:W-:Y:S02]  /*1dda0*/  ISETP.NE.AND P0, PT, R14, RZ, PT ;  /* 0x000000ff0e00720c */ /* 0x004fe40003f05270 */
[----:B------:R-:W-:-:S11]  /*1ddb0*/  PLOP3.LUT P6, PT, PT, PT, PT, 0x8, 0x0 ;  /* 0x000000000000781c */ /* 0x000fd60003fce170 */
[----:B------:R-:W-:Y:S05]  /*1ddc0*/  @P0 BRA `(.L_x_6906) ;  /* 0x00000000000c0947 */ /* 0x000fea0003800000 */
[----:B------:R-:W-:-:S03]  /*1ddd0*/  UMOV UR4, 0xffffffff ;  /* 0xffffffff00047882 */ /* 0x000fc60000000000 */
[----:B------:R-:W-:Y:S05]  /*1dde0*/  BRA.DIV UR4, `(.L_x_6907) ;  /* 0x0000009a042c7947 */ /* 0x000fea000b800000 */
[----:B------:R-:W-:-:S13]  /*1ddf0*/  ELECT P6, URZ, PT ;  /* 0x00000000003f782f */ /* 0x000fda00038c0000 */
.L_x_6906:
        /* <DEDUP_REMOVED lines=10> */
.L_x_7124:
[----:B------:R-:W-:Y:S05]  /*1dea0*/  BSYNC B1 ;  /* 0x0000000000017941 */ /* 0x000fea0003800000 */
.L_x_6908:
[----:B------:R-:W-:Y:S04]  /*1deb0*/  BSSY B1, `(.L_x_6910) ;  /* 0x00000be000017945 */ /* 0x000fe80003800000 */
[----:B------:R-:W-:Y:S05]  /*1dec0*/  @!P6 BRA `(.L_x_6911) ;  /* 0x0000000800f0e947 */ /* 0x000fea0003800000 */
[----:B------:R-:W2:Y:S04]  /*1ded0*/  LDL R9, [R1] ;  /* 0x0000000001097983 */ /* 0x000ea80000100800 */
[----:B-1----:R-:W2:Y:S04]  /*1dee0*/  LDL R5, [R1+0xc] ;  /* 0x00000c0001057983 */ /* 0x002ea80000100800 */
        /* <DEDUP_REMOVED lines=9> */
.L_x_7125:
[----:B------:R-:W-:Y:S05]  /*1df80*/  BSYNC B2 ;  /* 0x0000000000027941 */ /* 0x000fea0003800000 */
.L_x_6912:
        /* <DEDUP_REMOVED lines=9> */
.L_x_6915:
[----:B------:R-:W-:Y:S05]  /*1e020*/  BSYNC B2 ;  /* 0x0000000000027941 */ /* 0x000fea0003800000 */
.L_x_6914:
        /* <DEDUP_REMOVED lines=14> */
.L_x_6916:
        /* <DEDUP_REMOVED lines=13> */
.L_x_7126:
[----:B------:R-:W-:Y:S05]  /*1e1e0*/  BSYNC B2 ;  /* 0x0000000000027941 */ /* 0x000fea0003800000 */
.L_x_6917:
[----:B------:R-:W-:Y:S01]  /*1e1f0*/  BSSY B2, `(.L_x_6919) ;  /* 0x000000b000027945 */ /* 0x000fe20003800000 */
[----:B------:R-:W-:Y:S02]  /*1e200*/  IMAD.MOV.U32 R10, RZ, RZ, 0x0 ;  /* 0x00000000ff0a7424 */ /* 0x000fe400078e00ff */
[----:B0-----:R-:W-:Y:S01]  /*1e210*/  IMAD.MOV.U32 R11, RZ, RZ, 0x12f00000 ;  /* 0x12f00000ff0b7424 */ /* 0x001fe200078e00ff */
        /* <DEDUP_REMOVED lines=8> */
.L_x_6920:
[----:B------:R-:W-:Y:S05]  /*1e2a0*/  BSYNC B2 ;  /* 0x0000000000027941 */ /* 0x000fea0003800000 */
.L_x_6919:
[----:B------:R-:W3:Y:S04]  /*1e2b0*/  LDL R7, [R1] ;  /* 0x0000000001077983 */ /* 0x000ee80000100800 */
        /* <DEDUP_REMOVED lines=10> */
.L_x_6921:
        /* <DEDUP_REMOVED lines=15> */
.L_x_6922:
        /* <DEDUP_REMOVED lines=15> */
.L_x_6923:
        /* <DEDUP_REMOVED lines=15> */
.L_x_6924:
        /* <DEDUP_REMOVED lines=15> */
.L_x_6925:
        /* <DEDUP_REMOVED lines=15> */
.L_x_6926:
        /* <DEDUP_REMOVED lines=15> */
.L_x_6927:
        /* <DEDUP_REMOVED lines=15> */
.L_x_6928:
        /* <DEDUP_REMOVED lines=10> */
.L_x_6911:
[----:B------:R-:W-:Y:S05]  /*1ea90*/  BSYNC B1 ;  /* 0x0000000000017941 */ /* 0x000fea0003800000 */
.L_x_6910:
        /* <DEDUP_REMOVED lines=13> */
.L_x_6948:
[----:B------:R-:W-:Y:S05]  /*1eb70*/  YIELD ;  /* 0x0000000000007946 */ /* 0x000fea0003800000 */
[----:B------:R-:W-:Y:S04]  /*1eb80*/  BSSY B1, `(.L_x_6929) ;  /* 0x00000bd000017945 */ /* 0x000fe80003800000 */
[----:B--2---:R-:W-:Y:S05]  /*1eb90*/  @!P6 BRA `(.L_x_6930) ;  /* 0x0000000800ece947 */ /* 0x004fea0003800000 */
        /* <DEDUP_REMOVED lines=11> */
.L_x_7127:
[----:B------:R-:W-:Y:S05]  /*1ec50*/  BSYNC B2 ;  /* 0x0000000000027941 */ /* 0x000fea0003800000 */
.L_x_6931:
        /* <DEDUP_REMOVED lines=9> */
.L_x_6934:
[----:B------:R-:W-:Y:S05]  /*1ecf0*/  BSYNC B2 ;  /* 0x0000000000027941 */ /* 0x000fea0003800000 */
.L_x_6933:
        /* <DEDUP_REMOVED lines=13> */
.L_x_6935:
        /* <DEDUP_REMOVED lines=13> */
.L_x_7128:
[----:B------:R-:W-:Y:S05]  /*1eea0*/  BSYNC B2 ;  /* 0x0000000000027941 */ /* 0x000fea0003800000 */
.L_x_6936:
        /* <DEDUP_REMOVED lines=11> */
.L_x_6939:
[----:B------:R-:W-:Y:S05]  /*1ef60*/  BSYNC B2 ;  /* 0x0000000000027941 */ /* 0x000fea0003800000 */
.L_x_6938:
[----:B------:R-:W3:Y:S04]  /*1ef70*/  LDL R7, [R1] ;  /* 0x0000000001077983 */ /* 0x000ee80000100800 */
        /* <DEDUP_REMOVED lines=10> */
.L_x_6940:
        /* <DEDUP_REMOVED lines=15> */
.L_x_6941:
        /* <DEDUP_REMOVED lines=15> */
.L_x_6942:
        /* <DEDUP_REMOVED lines=15> */
.L_x_6943:
        /* <DEDUP_REMOVED lines=15> */
.L_x_6944:
        /* <DEDUP_REMOVED lines=15> */
.L_x_6945:
        /* <DEDUP_REMOVED lines=15> */
.L_x_6946:
        /* <DEDUP_REMOVED lines=15> */
.L_x_6947:
        /* <DEDUP_REMOVED lines=10> */
.L_x_6930:
[----:B------:R-:W-:Y:S05]  /*1f750*/  BSYNC B1 ;  /* 0x0000000000017941 */ /* 0x000fea0003800000 */
.L_x_6929:
        /* <DEDUP_REMOVED lines=12> */
.L_x_6904:
[----:B------:R-:W-:Y:S05]  /*1f820*/  BSYNC B0 ;  /* 0x0000000000007941 */ /* 0x000fea0003800000 */
.L_x_6903:
[----:B-12---:R-:W2:Y:S01]  /*1f830*/  LDL R7, [R1+0x2c] ;  /* 0x00002c0001077983 */ /* 0x006ea20000100800 */
        /* <DEDUP_REMOVED lines=25> */
.L_x_6951:
[----:B------:R-:W-:-:S13]  /*1f9d0*/  ISETP.NE.AND P0, PT, R3, 0x1, PT ;  /* 0x000000010300780c */ /* 0x000fda0003f05270 */
[----:B------:R-:W1:Y:S02]  /*1f9e0*/  @P0 LDC.64 R4, c[0x0][0xae0] ;  /* 0x0002b800ff040b82 */ /* 0x000e640000000a00 */
[----:B-1----:R-:W-:-:S05]  /*1f9f0*/  @P0 IMAD.HI.U32 R4, R6, R4, RZ ;  /* 0x0000000406040227 */ /* 0x002fca00078e00ff */
[----:B------:R-:W-:-:S07]  /*1fa00*/  @P0 SHF.R.U32.HI R6, RZ, R5, R4 ;  /* 0x00000005ff060219 */ /* 0x000fce0000011604 */
.L_x_6952:
[----:B------:R-:W-:Y:S05]  /*1fa10*/  BSYNC B0 ;  /* 0x0000000000007941 */ /* 0x000fea0003800000 */
.L_x_6950:
[----:B------:R-:W-:-:S05]  /*1fa20*/  IMAD R6, R6, R3, R3 ;  /* 0x0000000306067224 */ /* 0x000fca00078e0203 */
[----:B------:R-:W-:-:S07]  /*1fa30*/  VIMNMX R2, R2, R6, PT ;  /* 0x0000000602027248 */ /* 0x000fce0003fe0100 */
.L_x_6949:
        /* <DEDUP_REMOVED lines=25> */
.L_x_6955:
[----:B------:R-:W-:-:S13]  /*1fbd0*/  ISETP.NE.AND P0, PT, R3, 0x1, PT ;  /* 0x000000010300780c */ /* 0x000fda0003f05270 */
[----:B------:R-:W1:Y:S02]  /*1fbe0*/  @P0 LDC.64 R4, c[0x0][0xae0] ;  /* 0x0002b800ff040b82 */ /* 0x000e640000000a00 */
[----:B-1----:R-:W-:-:S05]  /*1fbf0*/  @P0 IMAD.HI.U32 R4, R0, R4, RZ ;  /* 0x0000000400040227 */ /* 0x002fca00078e00ff */
[----:B------:R-:W-:-:S07]  /*1fc00*/  @P0 SHF.R.U32.HI R0, RZ, R5, R4 ;  /* 0x00000005ff000219 */ /* 0x000fce0000011604 */
.L_x_6956:
[----:B------:R-:W-:Y:S05]  /*1fc10*/  BSYNC B0 ;  /* 0x0000000000007941 */ /* 0x000fea0003800000 */
.L_x_6954:
[----:B------:R-:W-:-:S05]  /*1fc20*/  IMAD R0, R0, R3, RZ ;  /* 0x0000000300007224 */ /* 0x000fca00078e02ff */
[----:B------:R-:W-:-:S07]  /*1fc30*/  VIMNMX R2, R2, R0, !PT ;  /* 0x0000000002027248 */ /* 0x000fce0007fe0100 */
.L_x_6953:
        /* <DEDUP_REMOVED lines=14> */
[----:B------:R-:W2:Y:S01]  /*1fd20*/  LDC.64 R4, c[0x0][0xd60] ;  /* 0x00035800ff047b82 */ /* 0x000ea20000000a00 */
[----:B------:R-:W1:Y:S02]  /*1fd30*/  FLO.U32 R0, UR4 ;  /* 0x0000000400007d00 */ /* 0x000e6400080e0000 */
[----:B-1----:R-:W-:-:S06]  /*1fd40*/  ISETP.EQ.U32.AND P0, PT, R0, R2, PT ;  /* 0x000000020000720c */ /* 0x002fcc0003f02070 */
[----:B------:R-:W2:Y:S07]  /*1fd50*/  POPC R2, UR4 ;  /* 0x0000000400027d09 */ /* 0x000eae0008000000 */
[----:B--2---:R-:W2:Y:S04]  /*1fd60*/  @P0 ATOMG.E.ADD.STRONG.GPU PT, R2, desc[UR50][R4.64], R2 ;  /* 0x00000002040209a8 */ /* 0x004ea800081ee1f2 */
[----:B--2---:R1:W2:Y:S02]  /*1fd70*/  SHFL.IDX PT, R2, R2, R0, 0x1f ;  /* 0x00001f0002027589 */ /* 0x0042a400000e0000 */
[----:B-1----:R-:W1:Y:S02]  /*1fd80*/  S2R R0, SR_LTMASK ;  /* 0x0000000000007919 */ /* 0x002e640000003900 */
[----:B-1----:R-:W-:-:S06]  /*1fd90*/  LOP3.LUT R0, R0, UR4, RZ, 0xc0, !PT ;  /* 0x0000000400007c12 */ /* 0x002fcc000f8ec0ff */
[----:B------:R-:W2:Y:S02]  /*1fda0*/  POPC R0, R0 ;  /* 0x0000000000007309 */ /* 0x000ea40000000000 */
[----:B--2---:R-:W-:Y:S01]  /*1fdb0*/  IADD3 R16, R2, UR38, R0 ;  /* 0x0000002602107c10 */ /* 0x004fe2000fffe000 */
[----:B------:R-:W-:Y:S06]  /*1fdc0*/  BRA `(.L_x_6959) ;  /* 0x0000005c00047947 */ /* 0x000fec0003800000 */
.L_x_6958:
        /* <DEDUP_REMOVED lines=21> */
.L_x_6961:
[----:B------:R-:W-:Y:S05]  /*1ff20*/  BSYNC B6 ;  /* 0x0000000000067941 */ /* 0x000fea0003800000 */
.L_x_6960:
        /* <DEDUP_REMOVED lines=20> */
.L_x_6964:
        /* <DEDUP_REMOVED lines=15> */
.L_x_6963:
[----:B------:R-:W-:Y:S05]  /*20160*/  BSYNC B6 ;  /* 0x0000000000067941 */ /* 0x000fea0003800000 */
.L_x_6962:
        /* <DEDUP_REMOVED lines=23> */
.L_x_7131:
        /* <DEDUP_REMOVED lines=11> */
.L_x_7134:
[----:B------:R-:W-:Y:S05]  /*20390*/  @!P6 BRA `(.L_x_6966) ;  /* 0x00000004000ce947 */ /* 0x000fea0003800000 */
[----:B------:R-:W-:-:S04]  /*203a0*/  ISETP.NE.U32.AND P0, PT, R2, RZ, PT ;  /* 0x000000ff0200720c */ /* 0x000fc80003f05070 */
[----:B------:R-:W-:-:S13]  /*203b0*/  ISETP.NE.AND.EX P0, PT, R3, RZ, PT, P0 ;  /* 0x000000ff0300720c */ /* 0x000fda0003f05300 */
[----:B------:R-:W-:Y:S05]  /*203c0*/  @!P0 BRA `(.L_x_6968) ;  /* 0x0000000000508947 */ /* 0x000fea0003800000 */
[----:B------:R-:W2:Y:S01]  /*203d0*/  LDC R6, c[0x0][0x43c] ;  /* 0x00010f00ff067b82 */ /* 0x000ea20000000800 */
[----:B------:R-:W-:Y:S01]  /*203e0*/  IMAD.MOV.U32 R9, RZ, RZ, R0 ;  /* 0x000000ffff097224 */ /* 0x000fe200078e0000 */
[----:B------:R-:W-:-:S03]  /*203f0*/  ULDC.64 UR4, c[0x0][0x428] ;  /* 0x00010a0000047ab9 */ /* 0x000fc60000000a00 */
        /* <DEDUP_REMOVED lines=17> */
.L_x_6968:
[----:B-1----:R-:W4:Y:S04]  /*20510*/  LDL R7, [R1] ;  /* 0x0000000001077983 */ /* 0x002f280000100800 */
[----:B---3--:R-:W4:Y:S04]  /*20520*/  LDL R0, [R1+0x8] ;  /* 0x0000080001007983 */ /* 0x008f280000100800 */
[----:B--2---:R-:W2:Y:S01]  /*20530*/  LDL R2, [R1+0x18] ;  /* 0x0000180001027983 */ /* 0x004ea20000100800 */
[----:B----4-:R-:W-:Y:S01]  /*20540*/  IMAD R0, R0, 0x8, R7 ;  /* 0x0000000800007824 */ /* 0x010fe200078e0207 */
[----:B--2---:R-:W-:-:S04]  /*20550*/  SHF.L.U32 R2, R2, 0x1f, RZ ;  /* 0x0000001f02027819 */ /* 0x004fc800000006ff */
[----:B------:R-:W1:Y:S02]  /*20560*/  SYNCS.PHASECHK.TRANS64.TRYWAIT P0, [R0+URZ+0x38840], R2 ;  /* 0x03884002000075a7 */ /* 0x000e64000800017f */
[----:B-1----:R-:W-:Y:S05]  /*20570*/  @!P0 BRA `(.L_x_6969) ;  /* 0x0000007400248947 */ /* 0x002fea0003800000 */
.L_x_7135:
        /* <DEDUP_REMOVED lines=11> */
.L_x_6970:
[----:B------:R-:W2:Y:S04]  /*20630*/  LDL R5, [R1] ;  /* 0x0000000001057983 */ /* 0x000ea80000100800 */
[----:B------:R-:W2:Y:S04]  /*20640*/  LDL R4, [R1+0x8] ;  /* 0x0000080001047983 */ /* 0x000ea80000100800 */
[----:B------:R-:W3:Y:S04]  /*20650*/  LDL R6, [R1+0x38] ;  /* 0x0000380001067983 */ /* 0x000ee80000100800 */
[----:B------:R-:W4:Y:S04]  /*20660*/  LDL R3, [R1+0x24] ;  /* 0x0000240001037983 */ /* 0x000f280000100800 */
[----:B-1----:R-:W4:Y:S01]  /*20670*/  LDL.LU R2, [R1+0x4] ;  /* 0x0000040001027983 */ /* 0x002f220000300800 */
        /* <DEDUP_REMOVED lines=21> */
.L_x_6966:
[----:B---3--:R-:W3:Y:S04]  /*207d0*/  LDL R0, [R1] ;  /* 0x0000000001007983 */ /* 0x008ee80000100800 */
[----:B--2---:R-:W2:Y:S01]  /*207e0*/  LDL R2, [R1+0x3c] ;  /* 0x00003c0001027983 */ /* 0x004ea20000100800 */
[----:B------:R-:W-:Y:S05]  /*207f0*/  WARPSYNC.ALL ;  /* 0x0000000000007948 */ /* 0x000fea0003800000 */
[----:B------:R-:W-:Y:S01]  /*20800*/  ULDC.64 UR4, c[0x0][0xaf8] ;  /* 0x0002be0000047ab9 */ /* 0x000fe20000000a00 */
[----:B------:R-:W-:Y:S01]  /*20810*/  BSSY B6, `(.L_x_6971) ;  /* 0x0000020000067945 */ /* 0x000fe20003800000 */
[----:B------:R-:W-:Y:S01]  /*20820*/  BAR.SYNC.DEFER_BLOCKING 0x8, 0x100 ;  /* 0x0204000000007b1d */ /* 0x000fe20000010000 */
[----:B------:R-:W-:-:S04]  /*20830*/  ISETP.NE.U32.AND P0, PT, RZ, UR4, PT ;  /* 0x00000004ff007c0c */ /* 0x000fc8000bf05070 */
[----:B------:R-:W-:Y:S01]  /*20840*/  ISETP.NE.AND.EX P0, PT, RZ, UR5, PT, P0 ;  /* 0x00000005ff007c0c */ /* 0x000fe2000bf05300 */
[----:B---3--:R-:W-:Y:S01]  /*20850*/  VIADD R0, R0, 0x20400 ;  /* 0x0002040000007836 */ /* 0x008fe20000000000 */
[----:B--2---:R-:W-:-:S04]  /*20860*/  SHF.R.S32.HI R3, RZ, 0x1f, R2 ;  /* 0x0000001fff037819 */ /* 0x004fc80000011402 */
[----:B------:R-:W-:Y:S02]  /*20870*/  LOP3.LUT P1, RZ, R0, 0x3ff, RZ, 0xc0, !PT ;  /* 0x000003ff00ff7812 */ /* 0x000fe4000782c0ff */
[----:B------:R-:W-:Y:S02]  /*20880*/  SHF.R.S32.HI R0, RZ, 0x1f, R19 ;  /* 0x0000001fff007819 */ /* 0x000fe40000011413 */
[----:B------:R-:W-:Y:S02]  /*20890*/  SHF.R.S32.HI R2, RZ, 0x1f, R18 ;  /* 0x0000001fff027819 */ /* 0x000fe40000011412 */
[----:B------:R-:W-:-:S05]  /*208a0*/  SEL R0, R0, RZ, !P0 ;  /* 0x000000ff00007207 */ /* 0x000fca0004000000 */
[----:B------:R2:W-:Y:S04]  /*208b0*/  STL [R1+0x5c], R0 ;  /* 0x00005c0001007387 */ /* 0x0005e80000100800 */
[----:B------:R3:W-:Y:S01]  /*208c0*/  STL [R1+0x50], R3 ;  /* 0x0000500301007387 */ /* 0x0007e20000100800 */
[----:B--2---:R-:W-:-:S05]  /*208d0*/  SEL R0, R19, RZ, !P0 ;  /* 0x000000ff13007207 */ /* 0x004fca0004000000 */
        /* <DEDUP_REMOVED lines=19> */
.L_x_6972:
[----:B------:R-:W-:Y:S05]  /*20a10*/  BSYNC B6 ;  /* 0x0000000000067941 */ /* 0x000fea0003800000 */
.L_x_6971:
[----:B0-----:R-:W2:Y:S01]  /*20a20*/  LDL R11, [R1+0x2c] ;  /* 0x00002c00010b7983 */ /* 0x001ea20000100800 */
[----:B-1----:R-:W0:Y:S01]  /*20a30*/  LDC R7, c[0x0][0x448] ;  /* 0x00011200ff077b82 */ /* 0x002e220000000800 */
[----:B------:R-:W-:Y:S01]  /*20a40*/  ULDC.64 UR4, c[0x0][0x298] ;  /* 0x0000a60000047ab9 */ /* 0x000fe20000000a00 */
[----:B------:R-:W-:Y:S01]  /*20a50*/  ULDC.64 UR6, c[0x0][0x280] ;  /* 0x0000a00000067ab9 */ /* 0x000fe20000000a00 */
[----:B------:R-:W4:Y:S04]  /*20a60*/  LDL R4, [R1+0x50] ;  /* 0x0000500001047983 */ /* 0x000f280000100800 */
[----:B------:R-:W4:Y:S04]  /*20a70*/  LDL R10, [R1+0x3c] ;  /* 0x00003c00010a7983 */ /* 0x000f280000100800 */
[----:B------:R-:W4:Y:S01]  /*20a80*/  LDL R9, [R1+0x58] ;  /* 0x0000580001097983 */ /* 0x000f220000100800 */
[----:B---3--:R-:W1:Y:S01]  /*20a90*/  S2R R2, SR_TID.X ;  /* 0x0000000000027919 */ /* 0x008e620000002100 */
[----:B------:R-:W3:Y:S02]  /*20aa0*/  S2R R0, SR_TID.X ;  /* 0x0000000000007919 */ /* 0x000ee40000002100 */
[----:B------:R-:W4:Y:S01]  /*20ab0*/  LDL R8, [R1+0x5c] ;  /* 0x00005c0001087983 */ /* 0x000f220000100800 */
[----:B0-----:R-:W-:-:S03]  /*20ac0*/  ISETP.NE.AND P0, PT, R7, 0x1, PT ;  /* 0x000000010700780c */ /* 0x001fc60003f05270 */
[----:B------:R-:W4:Y:S10]  /*20ad0*/  LDL R6, [R1+0x44] ;  /* 0x0000440001067983 */ /* 0x000f340000100800 */
[----:B------:R-:W0:Y:S01]  /*20ae0*/  @P0 LDC R3, c[0x0][0x450] ;  /* 0x00011400ff030b82 */ /* 0x000e220000000800 */
[----:B-1----:R-:W-:-:S04]  /*20af0*/  LOP3.LUT R2, R2, 0x7f, RZ, 0xc0, !PT ;  /* 0x0000007f02027812 */ /* 0x002fc800078ec0ff */
[----:B------:R-:W-:Y:S01]  /*20b00*/  SHF.R.U32.HI R2, RZ, 0x3, R2 ;  /* 0x00000003ff027819 */ /* 0x000fe20000011602 */
[----:B---3--:R-:W-:-:S05]  /*20b10*/  IMAD.SHL.U32 R0, R0, 0x10, RZ ;  /* 0x0000001000007824 */ /* 0x008fca00078e00ff */
[----:B------:R-:W-:Y:S02]  /*20b20*/  LOP3.LUT R0, R2, 0x70, R0, 0xf8, !PT ;  /* 0x0000007002007812 */ /* 0x000fe400078ef800 */
[----:B------:R-:W1:Y:S03]  /*20b30*/  @P0 LDC R2, c[0x0][0x44c] ;  /* 0x00011300ff020b82 */ /* 0x000e660000000800 */
[----:B--2---:R-:W-:-:S04]  /*20b40*/  IMAD.IADD R5, R0, 0x1, R11 ;  /* 0x0000000100057824 */ /* 0x004fc800078e020b */
[----:B-1----:R-:W-:-:S04]  /*20b50*/  @P0 IMAD.HI.U32 R2, R5, R2, RZ ;  /* 0x0000000205020227 */ /* 0x002fc800078e00ff */
[----:B------:R-:W-:Y:S01]  /*20b60*/  IMAD.MOV.U32 R0, RZ, RZ, R5 ;  /* 0x000000ffff007224 */ /* 0x000fe200078e0005 */
[----:B0-----:R-:W-:Y:S01]  /*20b70*/  @P0 SHF.R.U32.HI R0, RZ, R3, R2 ;  /* 0x00000003ff000219 */ /* 0x001fe20000011602 */
[----:B----4-:R-:W-:-:S04]  /*20b80*/  IMAD R2, R4, UR4, RZ ;  /* 0x0000000404027c24 */ /* 0x010fc8000f8e02ff */
        /* <DEDUP_REMOVED lines=11> */
[----:B------:R-:W-:Y:S01]  /*20c40*/  IMAD R4, R8, UR4, RZ ;  /* 0x0000000408047c24 */ /* 0x000fe2000f8e02ff */
[----:B------:R-:W2:Y:S01]  /*20c50*/  S2R R10, SR_TID.X ;  /* 0x00000000000a7919 */ /* 0x000ea20000002100 */
[----:B------:R-:W-:-:S04]  /*20c60*/  IMAD.WIDE.U32 R2, R6, UR4, R2 ;  /* 0x0000000406027c25 */ /* 0x000fc8000f8e0002 */
[----:B------:R-:W-:Y:S01]  /*20c70*/  IMAD R4, R6, UR5, R4 ;  /* 0x0000000506047c24 */ /* 0x000fe2000f8e0204 */
[----:B------:R-:W-:-:S03]  /*20c80*/  ULDC.64 UR4, c[0x0][0x2d0] ;  /* 0x0000b40000047ab9 */ /* 0x000fc60000000a00 */
[----:B------:R-:W-:Y:S01]  /*20c90*/  IMAD.IADD R3, R3, 0x1, R4 ;  /* 0x0000000103037824 */ /* 0x000fe200078e0204 */
[----:B------:R-:W-:Y:S01]  /*20ca0*/  SHF.R.S32.HI R4, RZ, 0x1f, R0 ;  /* 0x0000001fff047819 */ /* 0x000fe20000011400 */
[----:B------:R-:W3:Y:S04]  /*20cb0*/  S2R R8, SR_TID.X ;  /* 0x0000000000087919 */ /* 0x000ee80000002100 */
        /* <DEDUP_REMOVED lines=8> */
[----:B--2---:R-:W-:Y:S02]  /*20d40*/  IMAD.SHL.U32 R10, R10, 0x8, RZ ;  /* 0x000000080a0a7824 */ /* 0x004fe400078e00ff */
        /* <DEDUP_REMOVED lines=9> */
[----:B---3--:R-:W-:Y:S02]  /*20de0*/  LOP3.LUT R8, R8, 0x7f, RZ, 0xc0, !PT ;  /* 0x0000007f08087812 */ /* 0x008fe400078ec0ff */
        /* <DEDUP_REMOVED lines=41> */
.L_x_7144:
        /* <DEDUP_REMOVED lines=13> */
.L_x_6974:
        /* <DEDUP_REMOVED lines=38> */
.L_x_6976:
[----:B------:R-:W-:Y:S05]  /*213b0*/  BSYNC B6 ;  /* 0x0000000000067941 */ /* 0x000fea0003800000 */
.L_x_6975:
        /* <DEDUP_REMOVED lines=190> */
.L_x_7154:
        /* <DEDUP_REMOVED lines=31> */
.L_x_6979:
[----:B------:R-:W-:Y:S05]  /*22190*/  BSYNC B0 ;  /* 0x0000000000007941 */ /* 0x000fea0003800000 */
.L_x_6978:
[----:B--2---:R2:W5:Y:S01]  /*221a0*/  LDL R0, [R1] ;  /* 0x0000000001007983 */ /* 0x0045620000100800 */
[----:B------:R-:W-:Y:S01]  /*221b0*/  PLOP3.LUT P0, PT, PT, PT, PT, 0x80, 0x0 ;  /* 0x000000000000781c */ /* 0x000fe20003f0f070 */
[----:B------:R-:W-:-:S12]  /*221c0*/  NOP ;  /* 0x0000000000007918 */ /* 0x000fd80000000000 */
.L_x_6980:
        /* <DEDUP_REMOVED lines=19> */
.L_x_7155:
[----:B------:R-:W-:Y:S05]  /*22300*/  BSYNC B0 ;  /* 0x0000000000007941 */ /* 0x000fea0003800000 */
.L_x_6981:
        /* <DEDUP_REMOVED lines=15> */
.L_x_7156:
[----:B------:R-:W-:Y:S05]  /*22400*/  BSYNC B1 ;  /* 0x0000000000017941 */ /* 0x000fea0003800000 */
.L_x_6985:
        /* <DEDUP_REMOVED lines=9> */
.L_x_6988:
[----:B------:R-:W-:Y:S05]  /*224a0*/  BSYNC B1 ;  /* 0x0000000000017941 */ /* 0x000fea0003800000 */
.L_x_6987:
        /* <DEDUP_REMOVED lines=14> */
.L_x_6989:
        /* <DEDUP_REMOVED lines=15> */
.L_x_6990:
        /* <DEDUP_REMOVED lines=15> */
.L_x_6991:
        /* <DEDUP_REMOVED lines=15> */
.L_x_6992:
        /* <DEDUP_REMOVED lines=15> */
.L_x_6993:
        /* <DEDUP_REMOVED lines=15> */
.L_x_6994:
        /* <DEDUP_REMOVED lines=15> */
.L_x_6995:
        /* <DEDUP_REMOVED lines=15> */
.L_x_6996:
        /* <DEDUP_REMOVED lines=10> */
.L_x_6984:
[----:B------:R-:W-:Y:S05]  /*22cc0*/  BSYNC B0 ;  /* 0x0000000000007941 */ /* 0x000fea0003800000 */
.L_x_6983:
        /* <DEDUP_REMOVED lines=50> */
.L_x_7003:
[----:B------:R-:W3:Y:S01]  /*22ff0*/  LDL R2, [R1] ;  /* 0x0000000001027983 */ /* 0x000ee20000100800 */
[----:B-1----:R-:W-:Y:S01]  /*23000*/  SHF.L.U32 R5, R7, 0x1f, RZ ;  /* 0x0000001f07057819 */ /* 0x002fe200000006ff */
[----:B------:R-:W-:Y:S01]  /*23010*/  BSSY B3, `(.L_x_7004) ;  /* 0x0000007000037945 */ /* 0x000fe20003800000 */
[----:B------:R-:W1:Y:S02]  /*23020*/  S2R R3, SR_TID.X ;  /* 0x0000000000037919 */ /* 0x000e640000002100 */
[----:B-1----:R-:W-:-:S04]  /*23030*/  LOP3.LUT R3, R3, 0x7f, RZ, 0xc0, !PT ;  /* 0x0000007f03037812 */ /* 0x002fc800078ec0ff */
[----:B------:R-:W-:Y:S01]  /*23040*/  ISETP.NE.AND P1, PT, R3, RZ, PT ;  /* 0x000000ff0300720c */ /* 0x000fe20003f25270 */
[----:B---3--:R-:W-:-:S04]  /*23050*/  IMAD R2, R8, 0x8, R2 ;  /* 0x0000000808027824 */ /* 0x008fc800078e0202 */
[----:B------:R-:W1:Y:S02]  /*23060*/  SYNCS.PHASECHK.TRANS64.TRYWAIT P0, [R2+URZ+0x38840], R5 ;  /* 0x03884005020075a7 */ /* 0x000e64000800017f */
[----:B-1----:R-:W-:Y:S06]  /*23070*/  @!P0 BRA `(.L_x_7005) ;  /* 0x0000005800e08947 */ /* 0x002fec0003800000 */
.L_x_7157:
[----:B------:R-:W-:Y:S05]  /*23080*/  BSYNC B3 ;  /* 0x0000000000037941 */ /* 0x000fea0003800000 */
.L_x_7004:
        /* <DEDUP_REMOVED lines=9> */
.L_x_7007:
[----:B------:R-:W-:Y:S05]  /*23120*/  BSYNC B3 ;  /* 0x0000000000037941 */ /* 0x000fea0003800000 */
.L_x_7006:
        /* <DEDUP_REMOVED lines=14> */
.L_x_7008:
        /* <DEDUP_REMOVED lines=13> */
.L_x_7158:
[----:B------:R-:W-:Y:S05]  /*232e0*/  BSYNC B3 ;  /* 0x0000000000037941 */ /* 0x000fea0003800000 */
.L_x_7009:
[----:B------:R-:W-:Y:S01]  /*232f0*/  BSSY B3, `(.L_x_7011) ;  /* 0x000000b000037945 */ /* 0x000fe20003800000 */
[----:B------:R-:W-:Y:S02]  /*23300*/  IMAD.MOV.U32 R8, RZ, RZ, 0x0 ;  /* 0x00000000ff087424 */ /* 0x000fe400078e00ff */
[----:B------:R-:W-:Y:S01]  /*23310*/  IMAD.MOV.U32 R9, RZ, RZ, 0x14f00000 ;  /* 0x14f00000ff097424 */ /* 0x000fe200078e00ff */
[----:B------:R-:W-:Y:S06]  /*23320*/  @P1 BRA `(.L_x_7012) ;  /* 0x00000000001c1947 */ /* 0x000fec0003800000 */
[----:B------:R-:W3:Y:S01]  /*23330*/  S2R R4, SR_TID.X ;  /* 0x0000000000047919 */ /* 0x000ee20000002100 */
[----:B------:R-:W-:-:S04]  /*23340*/  IMAD.MOV.U32 R3, RZ, RZ, 0x10000 ;  /* 0x00010000ff037424 */ /* 0x000fc800078e00ff */
[----:B------:R4:W-:Y:S01]  /*23350*/  SYNCS.ARRIVE.TRANS64 RZ, [R2+URZ+0x38850], R3 ;  /* 0x0388500302ff79a7 */ /* 0x0009e2000800003f */
[----:B---3--:R-:W-:-:S04]  /*23360*/  LOP3.LUT R4, R4, 0x1f, RZ, 0xc0, !PT ;  /* 0x0000001f04047812 */ /* 0x008fc800078ec0ff */
[----:B------:R-:W-:-:S13]  /*23370*/  ISETP.NE.AND P0, PT, R4, RZ, PT ;  /* 0x000000ff0400720c */ /* 0x000fda0003f05270 */
[----:B----4-:R-:W-:Y:S05]  /*23380*/  @!P0 BRA `(.L_x_7012) ;  /* 0x0000000000048947 */ /* 0x010fea0003800000 */
[----:B------:R-:W-:Y:S01]  /*23390*/  BPT.TRAP 0x1 ;  /* 0x000000040000795c */ /* 0x000fe20000300000 */
.L_x_7012:
[----:B------:R-:W-:Y:S05]  /*233a0*/  BSYNC B3 ;  /* 0x0000000000037941 */ /* 0x000fea0003800000 */
.L_x_7011:
[----:B------:R-:W3:Y:S04]  /*233b0*/  LDL R4, [R1] ;  /* 0x0000000001047983 */ /* 0x000ee80000100800 */
        /* <DEDUP_REMOVED lines=10> */
.L_x_7013:
        /* <DEDUP_REMOVED lines=15> */
.L_x_7014:
        /* <DEDUP_REMOVED lines=15> */
.L_x_7015:
        /* <DEDUP_REMOVED lines=15> */
.L_x_7016:
        /* <DEDUP_REMOVED lines=15> */
.L_x_7017:
        /* <DEDUP_REMOVED lines=15> */
.L_x_7018:
        /* <DEDUP_REMOVED lines=15> */
.L_x_7019:
        /* <DEDUP_REMOVED lines=15> */
.L_x_7020:
        /* <DEDUP_REMOVED lines=10> */
.L_x_7002:
[----:B------:R-:W-:Y:S05]  /*23b90*/  BSYNC B1 ;  /* 0x0000000000017941 */ /* 0x000fea0003800000 */
.L_x_7001:
[----:B------:R-:W3:Y:S02]  /*23ba0*/  LDL R4, [R1+0x30] ;  /* 0x0000300001047983 */ /* 0x000ee40000100800 */
[----:B---3--:R-:W-:-:S07]  /*23bb0*/  VIADD R0, R4, 0xfffffffd ;  /* 0xfffffffd04007836 */ /* 0x008fce0000000000 */
.L_x_7000:
[----:B------:R-:W-:Y:S05]  /*23bc0*/  BSYNC B2 ;  /* 0x0000000000027941 */ /* 0x000fea0003800000 */
.L_x_6999:
[----:B------:R-:W3:Y:S01]  /*23bd0*/  LDL.LU R2, [R1+0x30] ;  /* 0x0000300001027983 */ /* 0x000ee20000300800 */
[----:B------:R-:W-:Y:S01]  /*23be0*/  VIADD R6, R6, 0xfffffffe ;  /* 0xfffffffe06067836 */ /* 0x000fe20000000000 */
[----:B---3--:R-:W-:-:S04]  /*23bf0*/  LOP3.LUT R2, RZ, R2, RZ, 0x33, !PT ;  /* 0x00000002ff027212 */ /* 0x008fc800078e33ff */
[----:B------:R-:W-:-:S13]  /*23c00*/  ISETP.NE.AND P0, PT, R6, R2, PT ;  /* 0x000000020600720c */ /* 0x000fda0003f05270 */
[----:B------:R-:W-:Y:S05]  /*23c10*/  @!P0 BRA `(.L_x_6998) ;  /* 0x0000001c00008947 */ /* 0x000fea0003800000 */
.L_x_7061:
        /* <DEDUP_REMOVED lines=36> */
.L_x_7023:
[----:B------:R-:W3:Y:S01]  /*23e60*/  LDL R2, [R1] ;  /* 0x0000000001027983 */ /* 0x000ee20000100800 */
[----:B------:R-:W-:Y:S01]  /*23e70*/  BSSY B2, `(.L_x_7024) ;  /* 0x0000008000027945 */ /* 0x000fe20003800000 */
[----:B0-----:R-:W0:Y:S02]  /*23e80*/  S2R R4, SR_TID.X ;  /* 0x0000000000047919 */ /* 0x001e240000002100 */
[----:B0-----:R-:W-:-:S04]  /*23e90*/  LOP3.LUT R4, R4, 0x7f, RZ, 0xc0, !PT ;  /* 0x0000007f04047812 */ /* 0x001fc800078ec0ff */
[----:B------:R-:W-:Y:S01]  /*23ea0*/  ISETP.NE.AND P1, PT, R4, RZ, PT ;  /* 0x000000ff0400720c */ /* 0x000fe20003f25270 */
[----:B---3--:R-:W-:Y:S01]  /*23eb0*/  IMAD R3, R7, 0x8, R2 ;  /* 0x0000000807037824 */ /* 0x008fe200078e0202 */
[----:B------:R-:W-:-:S04]  /*23ec0*/  SHF.L.U32 R2, R6, 0x1f, RZ ;  /* 0x0000001f06027819 */ /* 0x000fc800000006ff */
[----:B------:R-:W0:Y:S02]  /*23ed0*/  SYNCS.PHASECHK.TRANS64.TRYWAIT P0, [R3+URZ+0x38840], R2 ;  /* 0x03884002030075a7 */ /* 0x000e24000800017f */
[----:B0-----:R-:W-:Y:S05]  /*23ee0*/  @!P0 BRA `(.L_x_7025) ;  /* 0x0000004c006c8947 */ /* 0x001fea0003800000 */
.L_x_7159:
[----:B------:R-:W-:Y:S05]  /*23ef0*/  BSYNC B2 ;  /* 0x0000000000027941 */ /* 0x000fea0003800000 */
.L_x_7024:
        /* <DEDUP_REMOVED lines=9> */
.L_x_7027:
[----:B------:R-:W-:Y:S05]  /*23f90*/  BSYNC B2 ;  /* 0x0000000000027941 */ /* 0x000fea0003800000 */
.L_x_7026:
        /* <DEDUP_REMOVED lines=13> */
.L_x_7028:
        /* <DEDUP_REMOVED lines=13> */
.L_x_7160:
[----:B------:R-:W-:Y:S05]  /*24140*/  BSYNC B2 ;  /* 0x0000000000027941 */ /* 0x000fea0003800000 */
.L_x_7029:
        /* <DEDUP_REMOVED lines=11> */
.L_x_7032:
[----:B------:R-:W-:Y:S05]  /*24200*/  BSYNC B2 ;  /* 0x0000000000027941 */ /* 0x000fea0003800000 */
.L_x_7031:
[----:B01----:R-:W3:Y:S01]  /*24210*/  LDL R2, [R1] ;  /* 0x0000000001027983 */ /* 0x003ee20000100800 */
        /* <DEDUP_REMOVED lines=9> */
.L_x_7033:
        /* <DEDUP_REMOVED lines=15> */
.L_x_7034:
        /* <DEDUP_REMOVED lines=15> */
.L_x_7035:
        /* <DEDUP_REMOVED lines=15> */
.L_x_7036:
        /* <DEDUP_REMOVED lines=15> */
.L_x_7037:
        /* <DEDUP_REMOVED lines=15> */
.L_x_7038:
        /* <DEDUP_REMOVED lines=15> */
.L_x_7039:
        /* <DEDUP_REMOVED lines=15> */
.L_x_7040:
        /* <DEDUP_REMOVED lines=10> */
.L_x_7022:
[----:B------:R-:W-:Y:S05]  /*249e0*/  BSYNC B1 ;  /* 0x0000000000017941 */ /* 0x000fea0003800000 */
.L_x_7021:
[----:B------:R-:W3:Y:S01]  /*249f0*/  LDL R5, [R1+0x4] ;  /* 0x0000040001057983 */ /* 0x000ee20000100800 */
[----:B------:R-:W-:Y:S01]  /*24a00*/  VIADD R7, R7, 0x1 ;  /* 0x0000000107077836 */ /* 0x000fe20000000000 */
[----:B------:R-:W-:Y:S04]  /*24a10*/  BSSY B1, `(.L_x_7041) ;  /* 0x00000dc000017945 */ /* 0x000fe80003800000 */
[----:B------:R-:W-:-:S04]  /*24a20*/  ISETP.NE.AND P0, PT, R7, 0x2, PT ;  /* 0x000000020700780c */ /* 0x000fc80003f05270 */
[----:B------:R-:W-:Y:S02]  /*24a30*/  SEL R2, RZ, 0x1, P0 ;  /* 0x00000001ff027807 */ /* 0x000fe40000000000 */
[----:B------:R-:W-:Y:S02]  /*24a40*/  SEL R9, R7, RZ, P0 ;  /* 0x000000ff07097207 */ /* 0x000fe40000000000 */
[----:B------:R-:W-:Y:S01]  /*24a50*/  LOP3.LUT R8, R6, R2, RZ, 0x3c, !PT ;  /* 0x0000000206087212 */ /* 0x000fe200078e3cff */
[----:B------:R-:W-:-:S04]  /*24a60*/  VIADD R6, R0, 0xffffffff ;  /* 0xffffffff00067836 */ /* 0x000fc80000000000 */
[----:B------:R0:W-:Y:S04]  /*24a70*/  STL [R1+0x18], R8 ;  /* 0x0000180801007387 */ /* 0x0001e80000100800 */
[----:B------:R0:W-:Y:S01]  /*24a80*/  STL [R1+0x8], R9 ;  /* 0x0000080901007387 */ /* 0x0001e20000100800 */
[----:B---3--:R-:W-:-:S13]  /*24a90*/  LOP3.LUT P2, RZ, R5, 0x1, RZ, 0xc0, !PT ;  /* 0x0000000105ff7812 */ /* 0x008fda000784c0ff */
[----:B0-----:R-:W-:Y:S05]  /*24aa0*/  @!P2 BRA `(.L_x_7042) ;  /* 0x0000000c0048a947 */ /* 0x001fea0003800000 */
        /* <DEDUP_REMOVED lines=24> */
.L_x_7043:
        /* <DEDUP_REMOVED lines=9> */
.L_x_7161:
[----:B------:R-:W-:Y:S05]  /*24cc0*/  BSYNC B2 ;  /* 0x0000000000027941 */ /* 0x000fea0003800000 */
.L_x_7044:
        /* <DEDUP_REMOVED lines=9> */
.L_x_7047:
[----:B------:R-:W-:Y:S05]  /*24d60*/  BSYNC B2 ;  /* 0x0000000000027941 */ /* 0x000fea0003800000 */
.L_x_7046:
[----:B------:R-:W3:Y:S04]  /*24d70*/  LDL R8, [R1] ;  /* 0x0000000001087983 */ /* 0x000ee80000100800 */
        /* <DEDUP_REMOVED lines=13> */
.L_x_7048:
        /* <DEDUP_REMOVED lines=13> */
.L_x_7162:
[----:B------:R-:W-:Y:S05]  /*24f20*/  BSYNC B2 ;  /* 0x0000000000027941 */ /* 0x000fea0003800000 */
.L_x_7049:
        /* <DEDUP_REMOVED lines=11> */
.L_x_7052:
[----:B------:R-:W-:Y:S05]  /*24fe0*/  BSYNC B2 ;  /* 0x0000000000027941 */ /* 0x000fea0003800000 */
.L_x_7051:
        /* <DEDUP_REMOVED lines=11> */
.L_x_7053:
        /* <DEDUP_REMOVED lines=15> */
.L_x_7054:
        /* <DEDUP_REMOVED lines=15> */
.L_x_7055:
        /* <DEDUP_REMOVED lines=15> */
.L_x_7056:
        /* <DEDUP_REMOVED lines=15> */
.L_x_7057:
        /* <DEDUP_REMOVED lines=15> */
.L_x_7058:
        /* <DEDUP_REMOVED lines=15> */
.L_x_7059:
        /* <DEDUP_REMOVED lines=15> */
.L_x_7060:
        /* <DEDUP_REMOVED lines=10> */
.L_x_7042:
[----:B------:R-:W-:Y:S05]  /*257d0*/  BSYNC B1 ;  /* 0x0000000000017941 */ /* 0x000fea0003800000 */
.L_x_7041:
[----:B------:R-:W3:Y:S01]  /*257e0*/  LDL R5, [R1+0x28] ;  /* 0x0000280001057983 */ /* 0x000ee20000100800 */
[----:B------:R-:W-:Y:S01]  /*257f0*/  VIADD R0, R0, 0xfffffffe ;  /* 0xfffffffe00007836 */ /* 0x000fe20000000000 */
[----:B---3--:R-:W-:-:S13]  /*25800*/  ISETP.GT.AND P0, PT, R6, R5, PT ;  /* 0x000000050600720c */ /* 0x008fda0003f04270 */
[----:B------:R-:W-:Y:S05]  /*25810*/  @P0 BRA `(.L_x_7061) ;  /* 0xffffffe400000947 */ /* 0x000fea000383ffff */
.L_x_6998:
[----:B------:R-:W-:Y:S05]  /*25820*/  BSYNC B0 ;  /* 0x0000000000007941 */ /* 0x000fea0003800000 */
.L_x_6997:
        /* <DEDUP_REMOVED lines=24> */
.L_x_7063:
[----:B------:R-:W-:Y:S05]  /*259b0*/  BSYNC B0 ;  /* 0x0000000000007941 */ /* 0x000fea0003800000 */
.L_x_7062:
[----:B------:R-:W-:-:S05]  /*259c0*/  SEL R0, R0, RZ, P0 ;  /* 0x000000ff00007207 */ /* 0x000fca0000000000 */
[----:B------:R3:W-:Y:S02]  /*259d0*/  STL [R1+0x8], R0 ;  /* 0x0000080001007387 */ /* 0x0007e40000100800 */
.L_x_6959:
[----:B------:R-:W-:Y:S05]  /*259e0*/  BSYNC B7 ;  /* 0x0000000000077941 */ /* 0x000fea0003800000 */
.L_x_6957:
        /* <DEDUP_REMOVED lines=13> */
.L_x_7064:
        /* <DEDUP_REMOVED lines=36> */
.L_x_7172:
[----:B------:R-:W-:Y:S02]  /*25d00*/  ULDC UR4, c[0x0][0xd38] ;  /* 0x00034e0000047ab9 */ /* 0x000fe40000000800 */
[----:B------:R-:W-:-:S04]  /*25d10*/  IMAD.U32 R4, RZ, RZ, UR4 ;  /* 0x00000004ff047e24 */ /* 0x000fc8000f8e00ff */
[----:B---3--:R-:W-:-:S04]  /*25d20*/  IMAD R16, R16, R4, RZ ;  /* 0x0000000410107224 */ /* 0x008fc800078e02ff */
[----:B------:R-:W-:-:S05]  /*25d30*/  IMAD.IADD R5, R5, 0x1, R16 ;  /* 0x0000000105057824 */ /* 0x000fca00078e0210 */
[----:B------:R-:W-:-:S13]  /*25d40*/  ISETP.GT.AND P6, PT, R5, R0, PT ;  /* 0x000000000500720c */ /* 0x000fda0003fc4270 */
[----:B------:R-:W-:Y:S05]  /*25d50*/  @P6 BRA `(.L_x_7067) ;  /* 0x00000000009c6947 */ /* 0x000fea0003800000 */
.L_x_7072:
[----:B-1----:R-:W1:Y:S01]  /*25d60*/  LDC R2, c[0x0][0xd3c] ;  /* 0x00034f00ff027b82 */ /* 0x002e620000000800 */
[----:B------:R-:W-:-:S05]  /*25d70*/  VIADD R19, R19, 0x1f ;  /* 0x0000001f13137836 */ /* 0x000fca0000000000 */
[----:B-1----:R-:W-:-:S13]  /*25d80*/  ISETP.GE.AND P6, PT, R19, R2, PT ;  /* 0x000000021300720c */ /* 0x002fda0003fc6270 */
[----:B------:R-:W-:Y:S05]  /*25d90*/  @P6 BRA `(.L_x_7068) ;  /* 0x0000000400d46947 */ /* 0x000fea0003800000 */
[----:B------:R-:W1:Y:S01]  /*25da0*/  S2R R3, SR_TID.X ;  /* 0x0000000000037919 */ /* 0x000e620000002100 */
[----:B------:R-:W-:Y:S01]  /*25db0*/  BSSY B0, `(.L_x_7069) ;  /* 0x0000009000007945 */ /* 0x000fe20003800000 */
[----:B-1----:R-:W-:-:S05]  /*25dc0*/  LOP3.LUT R3, R3, 0x1f, RZ, 0xc0, !PT ;  /* 0x0000001f03037812 */ /* 0x002fca00078ec0ff */
[----:B------:R-:W-:Y:S02]  /*25dd0*/  IMAD.IADD R4, R19, 0x1, R3 ;  /* 0x0000000113047824 */ /* 0x000fe400078e0203 */
[----:B------:R-:W-:-:S03]  /*25de0*/  IMAD.MOV.U32 R3, RZ, RZ, RZ ;  /* 0x000000ffff037224 */ /* 0x000fc600078e00ff */
[----:B------:R-:W-:-:S13]  /*25df0*/  ISETP.GE.OR P6, PT, R4, R2, !P0 ;  /* 0x000000020400720c */ /* 0x000fda00047c6670 */
[----:B------:R-:W-:Y:S05]  /*25e00*/  @P6 BRA `(.L_x_7070) ;  /* 0x00000000000c6947 */ /* 0x000fea0003800000 */
[----:B------:R-:W1:Y:S02]  /*25e10*/  LDC.64 R2, c[0x0][0xd80] ;  /* 0x00036000ff027b82 */ /* 0x000e640000000a00 */
[----:B-1----:R-:W-:-:S06]  /*25e20*/  IMAD.WIDE R2, R4, 0x4, R2 ;  /* 0x0000000404027825 */ /* 0x002fcc00078e0202 */
[----:B------:R1:W5:Y:S02]  /*25e30*/  LDG.E R3, desc[UR50][R2.64] ;  /* 0x0000003202037981 */ /* 0x000364000c1e1900 */
.L_x_7070:
[----:B------:R-:W-:Y:S05]  /*25e40*/  BSYNC B0 ;  /* 0x0000000000007941 */ /* 0x000fea0003800000 */
.L_x_7069:
        /* <DEDUP_REMOVED lines=18> */
.L_x_7180:
[----:B------:R-:W-:Y:S02]  /*25f70*/  ULDC UR4, c[0x0][0xd38] ;  /* 0x00034e0000047ab9 */ /* 0x000fe40000000800 */
[----:B------:R-:W-:-:S04]  /*25f80*/  IMAD.U32 R4, RZ, RZ, UR4 ;  /* 0x00000004ff047e24 */ /* 0x000fc8000f8e00ff */
[----:B---3--:R-:W-:-:S04]  /*25f90*/  IMAD R16, R16, R4, RZ ;  /* 0x0000000410107224 */ /* 0x008fc800078e02ff */
[----:B------:R-:W-:-:S05]  /*25fa0*/  IMAD.IADD R5, R16, 0x1, R5 ;  /* 0x0000000110057824 */ /* 0x000fca00078e0205 */
[----:B------:R-:W-:-:S13]  /*25fb0*/  ISETP.GT.AND P6, PT, R5, R0, PT ;  /* 0x000000000500720c */ /* 0x000fda0003fc4270 */
[----:B------:R-:W-:Y:S05]  /*25fc0*/  @!P6 BRA `(.L_x_7072) ;  /* 0xfffffffc0064e947 */ /* 0x000fea000383ffff */
.L_x_7067:
        /* <DEDUP_REMOVED lines=8> */
.L_x_7184:
[----:B------:R-:W-:Y:S01]  /*26050*/  ISETP.NE.AND P0, PT, R5, RZ, PT ;  /* 0x000000ff0500720c */ /* 0x000fe20003f05270 */
[----:B------:R-:W-:-:S12]  /*26060*/  IMAD.MOV.U32 R5, RZ, RZ, RZ ;  /* 0x000000ffff057224 */ /* 0x000fd800078e00ff */
[----:B------:R-:W-:Y:S05]  /*26070*/  @!P0 BRA `(.L_x_7074) ;  /* 0x0000000000148947 */ /* 0x000fea0003800000 */
[----:B------:R-:W-:Y:S01]  /*26080*/  UMOV UR4, 0xffffffff ;  /* 0xffffffff00047882 */ /* 0x000fe20000000000 */
[----:B------:R-:W-:Y:S02]  /*26090*/  VIADD R12, R6, 0xffffffff ;  /* 0xffffffff060c7836 */ /* 0x000fe40000000000 */
[----:B------:R-:W-:Y:S05]  /*260a0*/  BRA.DIV UR4, `(.L_x_7075) ;  /* 0x0000003604a87947 */ /* 0x000fea000b800000 */
[----:B-1----:R1:W0:Y:S02]  /*260b0*/  SHFL.IDX PT, R2, R2, R12, 0x1f ;  /* 0x00001f0c02027589 */ /* 0x00222400000e0000 */
.L_x_7187:
[----:B0-----:R-:W-:-:S07]  /*260c0*/  IMAD.MOV.U32 R5, RZ, RZ, R2 ;  /* 0x000000ffff057224 */ /* 0x001fce00078e0002 */
.L_x_7074:
[----:B-1-3--:R-:W1:Y:S01]  /*260d0*/  LDC.64 R2, c[0x0][0xd90] ;  /* 0x00036400ff027b82 */ /* 0x00ae620000000a00 */
[----:B------:R-:W-:-:S04]  /*260e0*/  IMAD.IADD R19, R6, 0x1, R19 ;  /* 0x0000000106137824 */ /* 0x000fc800078e0213 */
[----:B-1----:R-:W-:-:S05]  /*260f0*/  IMAD.WIDE R2, R19, 0x4, R2 ;  /* 0x0000000413027825 */ /* 0x002fca00078e0202 */
[----:B0-----:R-:W4:Y:S01]  /*26100*/  LDG.E R7, desc[UR50][R2.64] ;  /* 0x0000003202077981 */ /* 0x001f22000c1e1900 */
        /* <DEDUP_REMOVED lines=62> */
.L_x_7068:
[----:B------:R-:W-:Y:S01]  /*264f0*/  UMOV UR4, URZ ;  /* 0x0000003f00047c82 */ /* 0x000fe20008000000 */
[----:B------:R-:W-:Y:S01]  /*26500*/  UMOV UR5, URZ ;  /* 0x0000003f00057c82 */ /* 0x000fe20008000000 */
[----:B------:R-:W-:Y:S01]  /*26510*/  ULDC UR6, c[0x0][0xd3c] ;  /* 0x00034f0000067ab9 */ /* 0x000fe20000000800 */
[----:B------:R-:W-:Y:S02]  /*26520*/  IMAD.MOV.U32 R16, RZ, RZ, R0 ;  /* 0x000000ffff107224 */ /* 0x000fe400078e0000 */
[----:B------:R-:W-:Y:S02]  /*26530*/  IMAD.U32 R17, RZ, RZ, UR4 ;  /* 0x00000004ff117e24 */ /* 0x000fe4000f8e00ff */
[----:B------:R-:W-:Y:S02]  /*26540*/  IMAD.U32 R18, RZ, RZ, UR5 ;  /* 0x00000005ff127e24 */ /* 0x000fe4000f8e00ff */
[----:B------:R-:W-:-:S07]  /*26550*/  IMAD.U32 R19, RZ, RZ, UR6 ;  /* 0x00000006ff137e24 */ /* 0x000fce000f8e00ff */
.L_x_7076:
[----:B------:R1:W3:Y:S01]  /*26560*/  LDL R3, [R1] ;  /* 0x0000000001037983 */ /* 0x0002e20000100800 */
        /* <DEDUP_REMOVED lines=11> */
.L_x_7065:
[----:B------:R-:W-:Y:S02]  /*26620*/  ULDC UR4, c[0x0][0xd3c] ;  /* 0x00034f0000047ab9 */ /* 0x000fe40000000800 */
[----:B----4-:R-:W-:-:S13]  /*26630*/  ISETP.GE.AND P0, PT, R19, UR4, PT ;  /* 0x0000000413007c0c */ /* 0x010fda000bf06270 */
[----:B------:R-:W-:Y:S05]  /*26640*/  @!P0 BRA `(.L_x_7077) ;  /* 0xffffff6c00308947 */ /* 0x000fea000383ffff */
[----:B------:R-:W-:Y:S05]  /*26650*/  BSYNC B8 ;  /* 0x0000000000087941 */ /* 0x000fea0003800000 */
.L_x_6891:
        /* <DEDUP_REMOVED lines=12> */
.L_x_7188:
[----:B------:R-:W-:Y:S05]  /*26720*/  BSYNC B0 ;  /* 0x0000000000007941 */ /* 0x000fea0003800000 */
.L_x_7078:
[----:B------:R-:W-:-:S03]  /*26730*/  UMOV UR4, 0xffffffff ;  /* 0xffffffff00047882 */ /* 0x000fc60000000000 */
[----:B------:R-:W-:Y:S05]  /*26740*/  BRA.DIV UR4, `(.L_x_7080) ;  /* 0x00000032043c7947 */ /* 0x000fea000b800000 */
[----:B------:R-:W1:Y:S02]  /*26750*/  S2R R2, SR_TID.X ;  /* 0x0000000000027919 */ /* 0x000e640000002100 */
[----:B-1----:R-:W-:-:S04]  /*26760*/  SHF.R.U32.HI R2, RZ, 0x5, R2 ;  /* 0x00000005ff027819 */ /* 0x002fc80000011602 */
[----:B------:R-:W-:-:S05]  /*26770*/  LOP3.LUT R2, R2, 0x3, RZ, 0xc0, !PT ;  /* 0x0000000302027812 */ /* 0x000fca00078ec0ff */
[----:B------:R1:W3:Y:S02]  /*26780*/  SHFL.IDX PT, R14, R2, RZ, 0x1f ;  /* 0x00001fff020e7589 */ /* 0x0002e400000e0000 */
.L_x_7191:
[----:B---3--:R-:W-:-:S13]  /*26790*/  ISETP.NE.AND P0, PT, R14, RZ, PT ;  /* 0x000000ff0e00720c */ /* 0x008fda0003f05270 */
[----:B------:R-:W-:Y:S05]  /*267a0*/  @P0 BRA `(.L_x_6679) ;  /* 0x0000000000940947 */ /* 0x000fea0003800000 */
[----:B------:R-:W-:-:S03]  /*267b0*/  UMOV UR4, 0xffffffff ;  /* 0xffffffff00047882 */ /* 0x000fc60000000000 */
[----:B------:R-:W-:Y:S05]  /*267c0*/  BRA.DIV UR4, `(.L_x_7081) ;  /* 0x0000003204507947 */ /* 0x000fea000b800000 */
[----:B------:R-:W-:-:S13]  /*267d0*/  ELECT P6, URZ, PT ;  /* 0x00000000003f782f */ /* 0x000fda00038c0000 */
.L_x_7194:
[----:B------:R-:W-:Y:S05]  /*267e0*/  @!P6 BRA `(.L_x_6679) ;  /* 0x000000000084e947 */ /* 0x000fea0003800000 */
[----:B------:R-:W-:-:S06]  /*267f0*/  ULOP3.LUT UR4, UR36, 0x2, URZ, 0xfc, !UPT ;  /* 0x0000000224047892 */ /* 0x000fcc000f8efc3f */
[----:B-1----:R-:W-:-:S05]  /*26800*/  IMAD.U32 R2, RZ, RZ, UR4 ;  /* 0x00000004ff027e24 */ /* 0x002fca000f8e00ff */
[----:B------:R-:W-:-:S13]  /*26810*/  ISETP.NE.AND P2, PT, R2, 0x3, PT ;  /* 0x000000030200780c */ /* 0x000fda0003f45270 */
[----:B------:R-:W-:Y:S05]  /*26820*/  @!P2 BRA `(.L_x_7082) ;  /* 0x000000000004a947 */ /* 0x000fea0003800000 */
[----:B------:R-:W-:Y:S01]  /*26830*/  BPT.TRAP 0x1 ;  /* 0x000000040000795c */ /* 0x000fe20000300000 */
.L_x_7082:
        /* <DEDUP_REMOVED lines=14> */
.L_x_7195:
[----:B------:R-:W1:Y:S02]  /*26920*/  SYNCS.PHASECHK.TRANS64.TRYWAIT P0, [R7+URZ], R2 ;  /* 0x00000002070075a7 */ /* 0x000e64000800017f */
[----:B-1----:R-:W-:Y:S05]  /*26930*/  @!P0 BRA `(.L_x_7084) ;  /* 0x0000003000288947 */ /* 0x002fea0003800000 */
.L_x_7196:
[----:B------:R-:W-:Y:S05]  /*26940*/  @!P2 BRA `(.L_x_7085) ;  /* 0x000000000004a947 */ /* 0x000fea0003800000 */
[----:B------:R-:W-:Y:S01]  /*26950*/  BPT.TRAP 0x1 ;  /* 0x000000040000795c */ /* 0x000fe20000300000 */
.L_x_7085:
[----:B------:R-:W3:Y:S01]  /*26960*/  LDL.LU R4, [R1+0x8] ;  /* 0x0000080001047983 */ /* 0x000ee20000300800 */
[----:B------:R-:W-:-:S04]  /*26970*/  VIADD R0, R0, 0x38860 ;  /* 0x0003886000007836 */ /* 0x000fc80000000000 */
[----:B---3--:R-:W-:-:S04]  /*26980*/  IMAD R4, R4, 0x8, R0 ;  /* 0x0000000804047824 */ /* 0x008fc800078e0200 */
[----:B------:R-:W3:Y:S02]  /*26990*/  SYNCS.PHASECHK.TRANS64.TRYWAIT P0, [R4+URZ], R5 ;  /* 0x00000005040075a7 */ /* 0x000ee4000800017f */
[----:B---3--:R-:W-:Y:S05]  /*269a0*/  @!P0 BRA `(.L_x_7086) ;  /* 0x0000003000208947 */ /* 0x008fea0003800000 */
.L_x_7197:
[----:B------:R-:W-:-:S07]  /*269b0*/  IMAD R3, R3, 0x8, R0 ;  /* 0x0000000803037824 */ /* 0x000fce00078e0200 */
.L_x_7087:
[----:B----4-:R4:W0:Y:S02]  /*269c0*/  SYNCS.PHASECHK.TRANS64.TRYWAIT P0, [R3+URZ], R2 ;  /* 0x00000002030075a7 */ /* 0x010824000800017f */
[----:B0-----:R-:W-:Y:S05]  /*269d0*/  @!P0 NANOSLEEP.SYNCS 0x989680 ;  /* 0x009896800000895d */ /* 0x001fea0003900000 */
[----:B------:R-:W0:Y:S02]  /*269e0*/  @!P0 SYNCS.PHASECHK.TRANS64 P0, [R3+URZ], R2 ;  /* 0x00000002030085a7 */ /* 0x000e24000800007f */
[----:B0-----:R-:W-:Y:S05]  /*269f0*/  @!P0 BRA `(.L_x_7087) ;  /* 0xfffffffc00f08947 */ /* 0x001fea000383ffff */
.L_x_6679:
[----:B------:R-:W-:Y:S05]  /*26a00*/  BSYNC B9 ;  /* 0x0000000000097941 */ /* 0x000fea0003800000 */
.L_x_6676:
[----:B------:R-:W-:Y:S05]  /*26a10*/  EXIT ;  /* 0x000000000000794d */ /* 0x000fea0003800000 */
.L_x_6703:
[----:B0-----:R0:W1:Y:S02]  /*26a20*/  SYNCS.PHASECHK.TRANS64.TRYWAIT P5, [R64+URZ+0x38890], R73 ;  /* 0x03889049400075a7 */ /* 0x00106400080a017f */
[----:B-1----:R-:W-:Y:S05]  /*26a30*/  @!P5 NANOSLEEP.SYNCS 0x989680 ;  /* 0x009896800000d95d */ /* 0x002fea0003900000 */
[----:B------:R-:W1:Y:S02]  /*26a40*/  @!P5 SYNCS.PHASECHK.TRANS64 P5, [R64+URZ+0x38890], R73 ;  /* 0x038890494000d5a7 */ /* 0x000e6400080a007f */
[----:B-1----:R-:W-:Y:S05]  /*26a50*/  @!P5 BRA `(.L_x_6703) ;  /* 0xfffffffc00f0d947 */ /* 0x002fea000383ffff */
[----:B------:R-:W-:Y:S05]  /*26a60*/  BRA `(.L_x_7088) ;  /* 0xfffffdc000107947 */ /* 0x000fea000383ffff */
.L_x_6713:
[----:B-1----:R1:W2:Y:S02]  /*26a70*/  SYNCS.PHASECHK.TRANS64.TRYWAIT P5, [R64+URZ+0x38890], R73 ;  /* 0x03889049400075a7 */ /* 0x0022a400080a017f */
[----:B--2---:R-:W-:Y:S05]  /*26a80*/  @!P5 NANOSLEEP.SYNCS 0x989680 ;  /* 0x009896800000d95d */ /* 0x004fea0003900000 */
[----:B------:R-:W2:Y:S02]  /*26a90*/  @!P5 SYNCS.PHASECHK.TRANS64 P5, [R64+URZ+0x38890], R73 ;  /* 0x038890494000d5a7 */ /* 0x000ea400080a007f */
[----:B--2---:R-:W-:Y:S05]  /*26aa0*/  @!P5 BRA `(.L_x_6713) ;  /* 0xfffffffc00f0d947 */ /* 0x004fea000383ffff */
[----:B------:R-:W-:Y:S05]  /*26ab0*/  BRA `(.L_x_7089) ;  /* 0xfffffdc800907947 */ /* 0x000fea000383ffff */
.L_x_6718:
[----:B0-----:R0:W1:Y:S02]  /*26ac0*/  SYNCS.PHASECHK.TRANS64.TRYWAIT P5, [R64+URZ+0x38890], R73 ;  /* 0x03889049400075a7 */ /* 0x00106400080a017f */
[----:B-1----:R-:W-:Y:S05]  /*26ad0*/  @!P5 NANOSLEEP.SYNCS 0x989680 ;  /* 0x009896800000d95d */ /* 0x002fea0003900000 */
[----:B------:R-:W1:Y:S02]  /*26ae0*/  @!P5 SYNCS.PHASECHK.TRANS64 P5, [R64+URZ+0x38890], R73 ;  /* 0x038890494000d5a7 */ /* 0x000e6400080a007f */
[----:B-1----:R-:W-:Y:S05]  /*26af0*/  @!P5 BRA `(.L_x_6718) ;  /* 0xfffffffc00f0d947 */ /* 0x002fea000383ffff */
[----:B------:R-:W-:Y:S05]  /*26b00*/  BRA `(.L_x_7090) ;  /* 0xfffffdd000cc7947 */ /* 0x000fea000383ffff */
.L_x_6722:
[----:B--2---:R2:W0:Y:S02]  /*26b10*/  SYNCS.PHASECHK.TRANS64.TRYWAIT P0, [R64+URZ+0x388b0], R73 ;  /* 0x0388b049400075a7 */ /* 0x004424000800017f */
[----:B0-----:R-:W-:Y:S05]  /*26b20*/  @!P0 NANOSLEEP.SYNCS 0x989680 ;  /* 0x009896800000895d */ /* 0x001fea0003900000 */
[----:B------:R-:W0:Y:S02]  /*26b30*/  @!P0 SYNCS.PHASECHK.TRANS64 P0, [R64+URZ+0x388b0], R73 ;  /* 0x0388b049400085a7 */ /* 0x000e24000800007f */
[----:B0-----:R-:W-:Y:S05]  /*26b40*/  @!P0 BRA `(.L_x_6722) ;  /* 0xfffffffc00f08947 */ /* 0x001fea000383ffff */
[----:B------:R-:W-:Y:S05]  /*26b50*/  BRA `(.L_x_7091) ;  /* 0xfffffdd400447947 */ /* 0x000fea000383ffff */
.L_x_6761:
        /* <DEDUP_REMOVED lines=8> */
.L_x_7093:
[----:B------:R-:W-:Y:S05]  /*26be0*/  BSYNC B1 ;  /* 0x0000000000017941 */ /* 0x000fea0003800000 */
.L_x_7092:
        /* <DEDUP_REMOVED lines=8> */
.L_x_7094:
[----:B------:R-:W-:Y:S02]  /*26c70*/  IMAD.MOV.U32 R13, RZ, RZ, R7 ;  /* 0x000000ffff0d7224 */ /* 0x000fe400078e0007 */
[----:B------:R-:W-:-:S07]  /*26c80*/  IMAD.MOV.U32 R2, RZ, RZ, R14 ;  /* 0x000000ffff027224 */ /* 0x000fce00078e000e */
[----:B------:R-:W-:Y:S05]  /*26c90*/  WARPSYNC.COLLECTIVE R15, `(.L_x_7095) ;  /* 0x000000000f087348 */ /* 0x000fea0003c00000 */
[----:B------:R0:W1:Y:S02]  /*26ca0*/  SHFL.IDX P6, R14, R13, R12, R11 ;  /* 0x0000000c0d0e7389 */ /* 0x00006400000c000b */
[----:B01----:R-:W-:Y:S01]  /*26cb0*/  ENDCOLLECTIVE ;  /* 0x000000000000791b */ /* 0x003fe20003800000 */
.L_x_7095:
[----:B------:R-:W-:Y:S02]  /*26cc0*/  IMAD.MOV.U32 R13, RZ, RZ, R6 ;  /* 0x000000ffff0d7224 */ /* 0x000fe400078e0006 */
[----:B------:R-:W-:-:S07]  /*26cd0*/  IMAD.MOV.U32 R5, RZ, RZ, R14 ;  /* 0x000000ffff057224 */ /* 0x000fce00078e000e */
[----:B------:R-:W-:Y:S05]  /*26ce0*/  WARPSYNC.COLLECTIVE R15, `(.L_x_7096) ;  /* 0x000000000f087348 */ /* 0x000fea0003c00000 */
[----:B------:R0:W1:Y:S02]  /*26cf0*/  SHFL.IDX P6, R14, R13, R12, R11 ;  /* 0x0000000c0d0e7389 */ /* 0x00006400000c000b */
[----:B01----:R-:W-:Y:S01]  /*26d00*/  ENDCOLLECTIVE ;  /* 0x000000000000791b */ /* 0x003fe20003800000 */
.L_x_7096:
[----:B------:R-:W-:Y:S05]  /*26d10*/  BRA `(.L_x_7097) ;  /* 0xfffffe0800d07947 */ /* 0x000fea000383ffff */
.L_x_6764:
        /* <DEDUP_REMOVED lines=8> */
.L_x_7099:
[----:B------:R-:W-:Y:S05]  /*26da0*/  BSYNC B1 ;  /* 0x0000000000017941 */ /* 0x000fea0003800000 */
.L_x_7098:
        /* <DEDUP_REMOVED lines=8> */
.L_x_7100:
[----:B------:R-:W-:Y:S02]  /*26e30*/  IMAD.MOV.U32 R13, RZ, RZ, R7 ;  /* 0x000000ffff0d7224 */ /* 0x000fe400078e0007 */
[----:B------:R-:W-:-:S07]  /*26e40*/  IMAD.MOV.U32 R2, RZ, RZ, R14 ;  /* 0x000000ffff027224 */ /* 0x000fce00078e000e */
[----:B------:R-:W-:Y:S05]  /*26e50*/  WARPSYNC.COLLECTIVE R15, `(.L_x_7101) ;  /* 0x000000000f087348 */ /* 0x000fea0003c00000 */
[----:B------:R0:W1:Y:S02]  /*26e60*/  SHFL.IDX P6, R14, R13, R12, R11 ;  /* 0x0000000c0d0e7389 */ /* 0x00006400000c000b */
[----:B01----:R-:W-:Y:S01]  /*26e70*/  ENDCOLLECTIVE ;  /* 0x000000000000791b */ /* 0x003fe20003800000 */
.L_x_7101:
[----:B------:R-:W-:Y:S02]  /*26e80*/  IMAD.MOV.U32 R13, RZ, RZ, R6 ;  /* 0x000000ffff0d7224 */ /* 0x000fe400078e0006 */
[----:B------:R-:W-:-:S07]  /*26e90*/  IMAD.MOV.U32 R5, RZ, RZ, R14 ;  /* 0x000000ffff057224 */ /* 0x000fce00078e000e */
[----:B------:R-:W-:Y:S05]  /*26ea0*/  WARPSYNC.COLLECTIVE R15, `(.L_x_7102) ;  /* 0x000000000f087348 */ /* 0x000fea0003c00000 */
[----:B------:R0:W1:Y:S02]  /*26eb0*/  SHFL.IDX P6, R14, R13, R12, R11 ;  /* 0x0000000c0d0e7389 */ /* 0x00006400000c000b */
[----:B01----:R-:W-:Y:S01]  /*26ec0*/  ENDCOLLECTIVE ;  /* 0x000000000000791b */ /* 0x003fe20003800000 */
.L_x_7102:
[----:B------:R-:W-:Y:S05]  /*26ed0*/  BRA `(.L_x_7103) ;  /* 0xfffffe0c00287947 */ /* 0x000fea000383ffff */
.L_x_6768:
[----:B0-----:R0:W1:Y:S02]  /*26ee0*/  SYNCS.PHASECHK.TRANS64.TRYWAIT P0, [R18+URZ+0x38800], R21 ;  /* 0x03880015120075a7 */ /* 0x001064000800017f */
[----:B-1----:R-:W-:Y:S05]  /*26ef0*/  @!P0 NANOSLEEP.SYNCS 0x989680 ;  /* 0x009896800000895d */ /* 0x002fea0003900000 */
[----:B------:R-:W1:Y:S02]  /*26f00*/  @!P0 SYNCS.PHASECHK.TRANS64 P0, [R18+URZ+0x38800], R21 ;  /* 0x03880015120085a7 */ /* 0x000e64000800007f */
[----:B-1----:R-:W-:Y:S05]  /*26f10*/  @!P0 BRA `(.L_x_6768) ;  /* 0xfffffffc00f08947 */ /* 0x002fea000383ffff */
[----:B------:R-:W-:Y:S05]  /*26f20*/  BRA `(.L_x_7104) ;  /* 0xfffffe1000087947 */ /* 0x000fea000383ffff */
.L_x_6776:
        /* <DEDUP_REMOVED lines=8> */
.L_x_7106:
[----:B------:R-:W-:Y:S05]  /*26fb0*/  BSYNC B1 ;  /* 0x0000000000017941 */ /* 0x000fea0003800000 */
.L_x_7105:
        /* <DEDUP_REMOVED lines=8> */
.L_x_7107:
[----:B------:R-:W-:Y:S02]  /*27040*/  IMAD.MOV.U32 R13, RZ, RZ, R7 ;  /* 0x000000ffff0d7224 */ /* 0x000fe400078e0007 */
[----:B------:R-:W-:-:S07]  /*27050*/  IMAD.MOV.U32 R2, RZ, RZ, R14 ;  /* 0x000000ffff027224 */ /* 0x000fce00078e000e */
[----:B------:R-:W-:Y:S05]  /*27060*/  WARPSYNC.COLLECTIVE R15, `(.L_x_7108) ;  /* 0x000000000f087348 */ /* 0x000fea0003c00000 */
[----:B------:R0:W1:Y:S02]  /*27070*/  SHFL.IDX P6, R14, R13, R12, R11 ;  /* 0x0000000c0d0e7389 */ /* 0x00006400000c000b */
[----:B01----:R-:W-:Y:S01]  /*27080*/  ENDCOLLECTIVE ;  /* 0x000000000000791b */ /* 0x003fe20003800000 */
.L_x_7108:
[----:B------:R-:W-:Y:S02]  /*27090*/  IMAD.MOV.U32 R13, RZ, RZ, R8 ;  /* 0x000000ffff0d7224 */ /* 0x000fe400078e0008 */
[----:B------:R-:W-:-:S07]  /*270a0*/  IMAD.MOV.U32 R5, RZ, RZ, R14 ;  /* 0x000000ffff057224 */ /* 0x000fce00078e000e */
[----:B------:R-:W-:Y:S05]  /*270b0*/  WARPSYNC.COLLECTIVE R15, `(.L_x_7109) ;  /* 0x000000000f087348 */ /* 0x000fea0003c00000 */
[----:B------:R0:W1:Y:S02]  /*270c0*/  SHFL.IDX P6, R14, R13, R12, R11 ;  /* 0x0000000c0d0e7389 */ /* 0x00006400000c000b */
[----:B01----:R-:W-:Y:S01]  /*270d0*/  ENDCOLLECTIVE ;  /* 0x000000000000791b */ /* 0x003fe20003800000 */
.L_x_7109:
[----:B------:R-:W-:Y:S05]  /*270e0*/  BRA `(.L_x_7110) ;  /* 0xfffffe1c00607947 */ /* 0x000fea000383ffff */
.L_x_6779:
        /* <DEDUP_REMOVED lines=8> */
.L_x_7112:
[----:B------:R-:W-:Y:S05]  /*27170*/  BSYNC B1 ;  /* 0x0000000000017941 */ /* 0x000fea0003800000 */
.L_x_7111:
        /* <DEDUP_REMOVED lines=8> */
.L_x_7113:
[----:B------:R-:W-:Y:S02]  /*27200*/  IMAD.MOV.U32 R13, RZ, RZ, R7 ;  /* 0x000000ffff0d7224 */ /* 0x000fe400078e0007 */
[----:B------:R-:W-:-:S07]  /*27210*/  IMAD.MOV.U32 R2, RZ, RZ, R14 ;  /* 0x000000ffff027224 */ /* 0x000fce00078e000e */
[----:B------:R-:W-:Y:S05]  /*27220*/  WARPSYNC.COLLECTIVE R15, `(.L_x_7114) ;  /* 0x000000000f087348 */ /* 0x000fea0003c00000 */
[----:B------:R0:W1:Y:S02]  /*27230*/  SHFL.IDX P6, R14, R13, R12, R11 ;  /* 0x0000000c0d0e7389 */ /* 0x00006400000c000b */
[----:B01----:R-:W-:Y:S01]  /*27240*/  ENDCOLLECTIVE ;  /* 0x000000000000791b */ /* 0x003fe20003800000 */
.L_x_7114:
[----:B------:R-:W-:Y:S02]  /*27250*/  IMAD.MOV.U32 R13, RZ, RZ, R8 ;  /* 0x000000ffff0d7224 */ /* 0x000fe400078e0008 */
[----:B------:R-:W-:-:S07]  /*27260*/  IMAD.MOV.U32 R7, RZ, RZ, R14 ;  /* 0x000000ffff077224 */ /* 0x000fce00078e000e */
[----:B------:R-:W-:Y:S05]  /*27270*/  WARPSYNC.COLLECTIVE R15, `(.L_x_7115) ;  /* 0x000000000f087348 */ /* 0x000fea0003c00000 */
[----:B------:R0:W1:Y:S02]  /*27280*/  SHFL.IDX P6, R14, R13, R12, R11 ;  /* 0x0000000c0d0e7389 */ /* 0x00006400000c000b */
[----:B01----:R-:W-:Y:S01]  /*27290*/  ENDCOLLECTIVE ;  /* 0x000000000000791b */ /* 0x003fe20003800000 */
.L_x_7115:
[----:B------:R-:W-:Y:S05]  /*272a0*/  BRA `(.L_x_7116) ;  /* 0xfffffe1c00847947 */ /* 0x000fea000383ffff */
.L_x_6783:
[----:B0-----:R0:W1:Y:S02]  /*272b0*/  SYNCS.PHASECHK.TRANS64.TRYWAIT P1, [R18+URZ+0x38800], R13 ;  /* 0x0388000d120075a7 */ /* 0x001064000802017f */
[----:B-1----:R-:W-:Y:S05]  /*272c0*/  @!P1 NANOSLEEP.SYNCS 0x989680 ;  /* 0x009896800000995d */ /* 0x002fea0003900000 */
[----:B------:R-:W1:Y:S02]  /*272d0*/  @!P1 SYNCS.PHASECHK.TRANS64 P1, [R18+URZ+0x38800], R13 ;  /* 0x0388000d120095a7 */ /* 0x000e64000802007f */
[----:B-1----:R-:W-:Y:S05]  /*272e0*/  @!P1 BRA `(.L_x_6783) ;  /* 0xfffffffc00f09947 */ /* 0x002fea000383ffff */
[----:B------:R-:W-:Y:S05]  /*272f0*/  BRA `(.L_x_7117) ;  /* 0xfffffe2000287947 */ /* 0x000fea000383ffff */
.L_x_6789:
[----:B-1----:R1:W2:Y:S02]  /*27300*/  SYNCS.PHASECHK.TRANS64.TRYWAIT P1, [R0+URZ+0x38830], R9 ;  /* 0x03883009000075a7 */ /* 0x0022a4000802017f */
[----:B--2---:R-:W-:Y:S05]  /*27310*/  @!P1 NANOSLEEP.SYNCS 0x989680 ;  /* 0x009896800000995d */ /* 0x004fea0003900000 */
[----:B------:R-:W2:Y:S02]  /*27320*/  @!P1 SYNCS.PHASECHK.TRANS64 P1, [R0+URZ+0x38830], R9 ;  /* 0x03883009000095a7 */ /* 0x000ea4000802007f */
[----:B--2---:R-:W-:Y:S05]  /*27330*/  @!P1 BRA `(.L_x_6789) ;  /* 0xfffffffc00f09947 */ /* 0x004fea000383ffff */
[----:B------:R-:W-:Y:S05]  /*27340*/  BRA `(.L_x_6788) ;  /* 0xfffffe2c00c47947 */ /* 0x000fea000383ffff */
.L_x_6791:
[----:B--2---:R2:W3:Y:S02]  /*27350*/  SYNCS.PHASECHK.TRANS64.TRYWAIT P1, [R18+URZ+0x38810], R3 ;  /* 0x03881003120075a7 */ /* 0x0044e4000802017f */
[----:B---3--:R-:W-:Y:S05]  /*27360*/  @!P1 NANOSLEEP.SYNCS 0x989680 ;  /* 0x009896800000995d */ /* 0x008fea0003900000 */
[----:B------:R-:W3:Y:S02]  /*27370*/  @!P1 SYNCS.PHASECHK.TRANS64 P1, [R18+URZ+0x38810], R3 ;  /* 0x03881003120095a7 */ /* 0x000ee4000802007f */
[----:B---3--:R-:W-:Y:S05]  /*27380*/  @!P1 BRA `(.L_x_6791) ;  /* 0xfffffffc00f09947 */ /* 0x008fea000383ffff */
[----:B------:R-:W-:Y:S05]  /*27390*/  BRA `(.L_x_7118) ;  /* 0xfffffe3000747947 */ /* 0x000fea000383ffff */
.L_x_6795:
[----:B----4-:R4:W0:Y:S02]  /*273a0*/  SYNCS.PHASECHK.TRANS64.TRYWAIT P2, [R0+URZ+0x38850], R9 ;  /* 0x03885009000075a7 */ /* 0x010824000804017f */
[----:B0-----:R-:W-:Y:S05]  /*273b0*/  @!P2 NANOSLEEP.SYNCS 0x989680 ;  /* 0x009896800000a95d */ /* 0x001fea0003900000 */
[----:B------:R-:W0:Y:S02]  /*273c0*/  @!P2 SYNCS.PHASECHK.TRANS64 P2, [R0+URZ+0x38850], R9 ;  /* 0x038850090000a5a7 */ /* 0x000e24000804007f */
[----:B0-----:R-:W-:Y:S05]  /*273d0*/  @!P2 BRA `(.L_x_6795) ;  /* 0xfffffffc00f0a947 */ /* 0x001fea000383ffff */
[----:B------:R-:W-:Y:S05]  /*273e0*/  BRA `(.L_x_6794) ;  /* 0xfffffe3000987947 */ /* 0x000fea000383ffff */
.L_x_6815:
[----:B-1----:R1:W2:Y:S02]  /*273f0*/  SYNCS.PHASECHK.TRANS64.TRYWAIT P3, [R201+URZ+0x38830], R14 ;  /* 0x0388300ec90075a7 */ /* 0x0022a4000806017f */
[----:B--2---:R-:W-:Y:S05]  /*27400*/  @!P3 NANOSLEEP.SYNCS 0x989680 ;  /* 0x009896800000b95d */ /* 0x004fea0003900000 */
[----:B------:R-:W2:Y:S02]  /*27410*/  @!P3 SYNCS.PHASECHK.TRANS64 P3, [R201+URZ+0x38830], R14 ;  /* 0x0388300ec900b5a7 */ /* 0x000ea4000806007f */
[----:B--2---:R-:W-:Y:S05]  /*27420*/  @!P3 BRA `(.L_x_6815) ;  /* 0xfffffffc00f0b947 */ /* 0x004fea000383ffff */
[----:B------:R-:W-:Y:S05]  /*27430*/  BRA `(.L_x_6814) ;  /* 0xfffffe6800547947 */ /* 0x000fea000383ffff */
.L_x_6820:
[----:B---3--:R3:W4:Y:S02]  /*27440*/  SYNCS.PHASECHK.TRANS64.TRYWAIT P3, [R201+URZ+0x38850], R14 ;  /* 0x0388500ec90075a7 */ /* 0x008724000806017f */
[----:B----4-:R-:W-:Y:S05]  /*27450*/  @!P3 NANOSLEEP.SYNCS 0x989680 ;  /* 0x009896800000b95d */ /* 0x010fea0003900000 */
[----:B------:R-:W4:Y:S02]  /*27460*/  @!P3 SYNCS.PHASECHK.TRANS64 P3, [R201+URZ+0x38850], R14 ;  /* 0x0388500ec900b5a7 */ /* 0x000f24000806007f */
[----:B----4-:R-:W-:Y:S05]  /*27470*/  @!P3 BRA `(.L_x_6820) ;  /* 0xfffffffc00f0b947 */ /* 0x010fea000383ffff */
[----:B------:R-:W-:Y:S05]  /*27480*/  BRA `(.L_x_6819) ;  /* 0xfffffe6800f07947 */ /* 0x000fea000383ffff */
.L_x_6841:
[----:B-1----:R1:W2:Y:S02]  /*27490*/  SYNCS.PHASECHK.TRANS64.TRYWAIT P3, [R15+URZ+0x38830], R9 ;  /* 0x038830090f0075a7 */ /* 0x0022a4000806017f */
[----:B--2---:R-:W-:Y:S05]  /*274a0*/  @!P3 NANOSLEEP.SYNCS 0x989680 ;  /* 0x009896800000b95d */ /* 0x004fea0003900000 */
[----:B------:R-:W2:Y:S02]  /*274b0*/  @!P3 SYNCS.PHASECHK.TRANS64 P3, [R15+URZ+0x38830], R9 ;  /* 0x038830090f00b5a7 */ /* 0x000ea4000806007f */
[----:B--2---:R-:W-:Y:S05]  /*274c0*/  @!P3 BRA `(.L_x_6841) ;  /* 0xfffffffc00f0b947 */ /* 0x004fea000383ffff */
[----:B------:R-:W-:Y:S05]  /*274d0*/  BRA `(.L_x_6840) ;  /* 0xfffffea800387947 */ /* 0x000fea000383ffff */
.L_x_6846:
[----:B---3--:R3:W4:Y:S02]  /*274e0*/  SYNCS.PHASECHK.TRANS64.TRYWAIT P3, [R15+URZ+0x38850], R9 ;  /* 0x038850090f0075a7 */ /* 0x008724000806017f */
[----:B----4-:R-:W-:Y:S05]  /*274f0*/  @!P3 NANOSLEEP.SYNCS 0x989680 ;  /* 0x009896800000b95d */ /* 0x010fea0003900000 */
[----:B------:R-:W4:Y:S02]  /*27500*/  @!P3 SYNCS.PHASECHK.TRANS64 P3, [R15+URZ+0x38850], R9 ;  /* 0x038850090f00b5a7 */ /* 0x000f24000806007f */
[----:B----4-:R-:W-:Y:S05]  /*27510*/  @!P3 BRA `(.L_x_6846) ;  /* 0xfffffffc00f0b947 */ /* 0x010fea000383ffff */
[----:B------:R-:W-:Y:S05]  /*27520*/  BRA `(.L_x_6845) ;  /* 0xfffffea800d47947 */ /* 0x000fea000383ffff */
.L_x_6854:
[----:B-1----:R1:W2:Y:S02]  /*27530*/  SYNCS.PHASECHK.TRANS64.TRYWAIT P2, [R21+URZ+0x38830], R9 ;  /* 0x03883009150075a7 */ /* 0x0022a4000804017f */
[----:B--2---:R-:W-:Y:S05]  /*27540*/  @!P2 NANOSLEEP.SYNCS 0x989680 ;  /* 0x009896800000a95d */ /* 0x004fea0003900000 */
[----:B------:R-:W2:Y:S02]  /*27550*/  @!P2 SYNCS.PHASECHK.TRANS64 P2, [R21+URZ+0x38830], R9 ;  /* 0x038830091500a5a7 */ /* 0x000ea4000804007f */
[----:B--2---:R-:W-:Y:S05]  /*27560*/  @!P2 BRA `(.L_x_6854) ;  /* 0xfffffffc00f0a947 */ /* 0x004fea000383ffff */
[----:B------:R-:W-:Y:S05]  /*27570*/  BRA `(.L_x_6853) ;  /* 0xfffffed800b87947 */ /* 0x000fea000383ffff */
.L_x_6859:
[----:B---3--:R3:W4:Y:S02]  /*27580*/  SYNCS.PHASECHK.TRANS64.TRYWAIT P2, [R21+URZ+0x38850], R9 ;  /* 0x03885009150075a7 */ /* 0x008724000804017f */
[----:B----4-:R-:W-:Y:S05]  /*27590*/  @!P2 NANOSLEEP.SYNCS 0x989680 ;  /* 0x009896800000a95d */ /* 0x010fea0003900000 */
[----:B------:R-:W4:Y:S02]  /*275a0*/  @!P2 SYNCS.PHASECHK.TRANS64 P2, [R21+URZ+0x38850], R9 ;  /* 0x038850091500a5a7 */ /* 0x000f24000804007f */
[----:B----4-:R-:W-:Y:S05]  /*275b0*/  @!P2 BRA `(.L_x_6859) ;  /* 0xfffffffc00f0a947 */ /* 0x010fea000383ffff */
[----:B------:R-:W-:Y:S05]  /*275c0*/  BRA `(.L_x_6858) ;  /* 0xfffffedc00547947 */ /* 0x000fea000383ffff */
.L_x_6905:
        /* <DEDUP_REMOVED lines=11> */
.L_x_7120:
[----:B------:R-:W-:Y:S05]  /*27680*/  BSYNC B1 ;  /* 0x0000000000017941 */ /* 0x000fea0003800000 */
.L_x_7119:
[----:B------:R-:W-:Y:S05]  /*27690*/  BRA `(.L_x_7121) ;  /* 0xffffff6400c07947 */ /* 0x000fea000383ffff */
.L_x_6907:
[----:B------:R-:W-:Y:S01]  /*276a0*/  BSSY B1, `(.L_x_7122) ;  /* 0x0000006000017945 */ /* 0x000fe20003800000 */
[----:B------:R-:W-:-:S07]  /*276b0*/  IMAD.MOV.U32 R15, RZ, RZ, -0x1 ;  /* 0xffffffffff0f7424 */ /* 0x000fce00078e00ff */
[----:B01----:R-:W-:Y:S05]  /*276c0*/  WARPSYNC.COLLECTIVE R15, `(.L_x_7123) ;  /* 0x000000000f0c7348 */ /* 0x003fea0003c00000 */
[----:B------:R-:W-:Y:S02]  /*276d0*/  ELECT P6, UR62, PT ;  /* 0x00000000003e782f */ /* 0x000fe400038c0000 */
[----:B------:R-:W-:Y:S01]  /*276e0*/  MOV R14, UR62 ;  /* 0x0000003e000e7c02 */ /* 0x000fe20008000f00 */
[----:B01----:R-:W-:Y:S10]  /*276f0*/  ENDCOLLECTIVE ;  /* 0x000000000000791b */ /* 0x003ff40003800000 */
.L_x_7123:
[----:B------:R-:W-:Y:S05]  /*27700*/  BSYNC B1 ;  /* 0x0000000000017941 */ /* 0x000fea0003800000 */
.L_x_7122:
[----:B------:R-:W-:Y:S05]  /*27710*/  BRA `(.L_x_6906) ;  /* 0xffffff6400b87947 */ /* 0x000fea000383ffff */
.L_x_6909:
[----:B-1----:R-:W2:Y:S02]  /*27720*/  LDL R5, [R1] ;  /* 0x0000000001057983 */ /* 0x002ea40000100800 */
[----:B--2---:R1:W2:Y:S02]  /*27730*/  SYNCS.PHASECHK.TRANS64.TRYWAIT P0, [R5+URZ+0x38820], R4 ;  /* 0x03882004050075a7 */ /* 0x0042a4000800017f */
[----:B--2---:R-:W-:Y:S05]  /*27740*/  @!P0 NANOSLEEP.SYNCS 0x989680 ;  /* 0x009896800000895d */ /* 0x004fea0003900000 */
[----:B------:R-:W2:Y:S02]  /*27750*/  @!P0 SYNCS.PHASECHK.TRANS64 P0, [R5+URZ+0x38820], R4 ;  /* 0x03882004050085a7 */ /* 0x000ea4000800007f */
[----:B--2---:R-:W-:Y:S05]  /*27760*/  @!P0 BRA `(.L_x_6909) ;  /* 0xfffffffc00ec8947 */ /* 0x004fea000383ffff */
[----:B------:R-:W-:Y:S05]  /*27770*/  BRA `(.L_x_7124) ;  /* 0xffffff6400c87947 */ /* 0x000fea000383ffff */
.L_x_6913:
[----:B-1----:R1:W2:Y:S02]  /*27780*/  SYNCS.PHASECHK.TRANS64.TRYWAIT P0, [R5+URZ+0x388a0], R9 ;  /* 0x0388a009050075a7 */ /* 0x0022a4000800017f */
[----:B--2---:R-:W-:Y:S05]  /*27790*/  @!P0 NANOSLEEP.SYNCS 0x989680 ;  /* 0x009896800000895d */ /* 0x004fea0003900000 */
[----:B------:R-:W2:Y:S02]  /*277a0*/  @!P0 SYNCS.PHASECHK.TRANS64 P0, [R5+URZ+0x388a0], R9 ;  /* 0x0388a009050085a7 */ /* 0x000ea4000800007f */
[----:B--2---:R-:W-:Y:S05]  /*277b0*/  @!P0 BRA `(.L_x_6913) ;  /* 0xfffffffc00f08947 */ /* 0x004fea000383ffff */
[----:B------:R-:W-:Y:S05]  /*277c0*/  BRA `(.L_x_7125) ;  /* 0xffffff6400ec7947 */ /* 0x000fea000383ffff */
.L_x_6918:
[----:B--2---:R2:W3:Y:S02]  /*277d0*/  SYNCS.PHASECHK.TRANS64.TRYWAIT P0, [R5+URZ+0x388c0], R9 ;  /* 0x0388c009050075a7 */ /* 0x0044e4000800017f */
[----:B---3--:R-:W-:Y:S05]  /*277e0*/  @!P0 NANOSLEEP.SYNCS 0x989680 ;  /* 0x009896800000895d */ /* 0x008fea0003900000 */
[----:B------:R-:W3:Y:S02]  /*277f0*/  @!P0 SYNCS.PHASECHK.TRANS64 P0, [R5+URZ+0x388c0], R9 ;  /* 0x0388c009050085a7 */ /* 0x000ee4000800007f */
[----:B---3--:R-:W-:Y:S05]  /*27800*/  @!P0 BRA `(.L_x_6918) ;  /* 0xfffffffc00f08947 */ /* 0x008fea000383ffff */
[----:B------:R-:W-:Y:S05]  /*27810*/  BRA `(.L_x_7126) ;  /* 0xffffff6800707947 */ /* 0x000fea000383ffff */
.L_x_6932:
[----:B-1----:R1:W2:Y:S02]  /*27820*/  SYNCS.PHASECHK.TRANS64.TRYWAIT P1, [R5+URZ+0x388a0], R6 ;  /* 0x0388a006050075a7 */ /* 0x0022a4000802017f */
[----:B--2---:R-:W-:Y:S05]  /*27830*/  @!P1 NANOSLEEP.SYNCS 0x989680 ;  /* 0x009896800000995d */ /* 0x004fea0003900000 */
[----:B------:R-:W2:Y:S02]  /*27840*/  @!P1 SYNCS.PHASECHK.TRANS64 P1, [R5+URZ+0x388a0], R6 ;  /* 0x0388a006050095a7 */ /* 0x000ea4000802007f */
[----:B--2---:R-:W-:Y:S05]  /*27850*/  @!P1 BRA `(.L_x_6932) ;  /* 0xfffffffc00f09947 */ /* 0x004fea000383ffff */
[----:B------:R-:W-:Y:S05]  /*27860*/  BRA `(.L_x_7127) ;  /* 0xffffff7000f87947 */ /* 0x000fea000383ffff */
.L_x_6937:
[----:B--2---:R2:W3:Y:S02]  /*27870*/  SYNCS.PHASECHK.TRANS64.TRYWAIT P1, [R5+URZ+0x388c0], R6 ;  /* 0x0388c006050075a7 */ /* 0x0044e4000802017f */
[----:B---3--:R-:W-:Y:S05]  /*27880*/  @!P1 NANOSLEEP.SYNCS 0x989680 ;  /* 0x009896800000995d */ /* 0x008fea0003900000 */
[----:B------:R-:W3:Y:S02]  /*27890*/  @!P1 SYNCS.PHASECHK.TRANS64 P1, [R5+URZ+0x388c0], R6 ;  /* 0x0388c006050095a7 */ /* 0x000ee4000802007f */
[----:B---3--:R-:W-:Y:S05]  /*278a0*/  @!P1 BRA `(.L_x_6937) ;  /* 0xfffffffc00f09947 */ /* 0x008fea000383ffff */
[----:B------:R-:W-:Y:S05]  /*278b0*/  BRA `(.L_x_7128) ;  /* 0xffffff7400787947 */ /* 0x000fea000383ffff */
.L_x_6965:
        /* <DEDUP_REMOVED lines=11> */
.L_x_7130:
[----:B------:R-:W-:Y:S05]  /*27970*/  BSYNC B0 ;  /* 0x0000000000007941 */ /* 0x000fea0003800000 */
.L_x_7129:
[----:B------:R-:W-:Y:S05]  /*27980*/  BRA `(.L_x_7131) ;  /* 0xffffff8800547947 */ /* 0x000fea000383ffff */
.L_x_6967:
[----:B------:R-:W-:Y:S01]  /*27990*/  BSSY B0, `(.L_x_7132) ;  /* 0x0000006000007945 */ /* 0x000fe20003800000 */
[----:B------:R-:W-:-:S07]  /*279a0*/  IMAD.MOV.U32 R15, RZ, RZ, -0x1 ;  /* 0xffffffffff0f7424 */ /* 0x000fce00078e00ff */
[----:B01-3--:R-:W-:Y:S05]  /*279b0*/  WARPSYNC.COLLECTIVE R15, `(.L_x_7133) ;  /* 0x000000000f0c7348 */ /* 0x00bfea0003c00000 */
[----:B------:R-:W-:Y:S02]  /*279c0*/  ELECT P6, UR62, PT ;  /* 0x00000000003e782f */ /* 0x000fe400038c0000 */
[----:B------:R-:W-:Y:S01]  /*279d0*/  MOV R14, UR62 ;  /* 0x0000003e000e7c02 */ /* 0x000fe20008000f00 */
[----:B01-3--:R-:W-:Y:S10]  /*279e0*/  ENDCOLLECTIVE ;  /* 0x000000000000791b */ /* 0x00bff40003800000 */
.L_x_7133:
[----:B------:R-:W-:Y:S05]  /*279f0*/  BSYNC B0 ;  /* 0x0000000000007941 */ /* 0x000fea0003800000 */
.L_x_7132:
[----:B------:R-:W-:Y:S05]  /*27a00*/  BRA `(.L_x_7134) ;  /* 0xffffff8800607947 */ /* 0x000fea000383ffff */
.L_x_6969:
[----:B-1----:R1:W2:Y:S02]  /*27a10*/  SYNCS.PHASECHK.TRANS64.TRYWAIT P0, [R0+URZ+0x38840], R2 ;  /* 0x03884002000075a7 */ /* 0x0022a4000800017f */
[----:B--2---:R-:W-:Y:S05]  /*27a20*/  @!P0 NANOSLEEP.SYNCS 0x989680 ;  /* 0x009896800000895d */ /* 0x004fea0003900000 */
[----:B------:R-:W2:Y:S02]  /*27a30*/  @!P0 SYNCS.PHASECHK.TRANS64 P0, [R0+URZ+0x38840], R2 ;  /* 0x03884002000085a7 */ /* 0x000ea4000800007f */
[----:B--2---:R-:W-:Y:S05]  /*27a40*/  @!P0 BRA `(.L_x_6969) ;  /* 0xfffffffc00f08947 */ /* 0x004fea000383ffff */
[----:B------:R-:W-:Y:S05]  /*27a50*/  BRA `(.L_x_7135) ;  /* 0xffffff8800c87947 */ /* 0x000fea000383ffff */
.L_x_6973:
        /* <DEDUP_REMOVED lines=10> */
.L_x_7136:
[----:B------:R0:W-:Y:S01]  /*27b00*/  STL [R1+0x2c], R8 ;  /* 0x00002c0801007387 */ /* 0x0001e20000100800 */
[----:B------:R-:W-:Y:S02]  /*27b10*/  IMAD.MOV.U32 R13, RZ, RZ, R3 ;  /* 0x000000ffff0d7224 */ /* 0x000fe400078e0003 */
[----:B------:R-:W-:-:S07]  /*27b20*/  IMAD.MOV.U32 R4, RZ, RZ, R14 ;  /* 0x000000ffff047224 */ /* 0x000fce00078e000e */
[----:B0-----:R-:W-:Y:S05]  /*27b30*/  WARPSYNC.COLLECTIVE R15, `(.L_x_7137) ;  /* 0x000000000f087348 */ /* 0x001fea0003c00000 */
[----:B------:R1:W2:Y:S02]  /*27b40*/  SHFL.IDX P6, R14, R13, R12, R11 ;  /* 0x0000000c0d0e7389 */ /* 0x0002a400000c000b */
[----:B012---:R-:W-:Y:S01]  /*27b50*/  ENDCOLLECTIVE ;  /* 0x000000000000791b */ /* 0x007fe20003800000 */
.L_x_7137:
[----:B------:R-:W-:Y:S02]  /*27b60*/  IMAD.MOV.U32 R13, RZ, RZ, R2 ;  /* 0x000000ffff0d7224 */ /* 0x000fe400078e0002 */
[----:B------:R-:W-:Y:S02]  /*27b70*/  IMAD.MOV.U32 R12, RZ, RZ, 0x1 ;  /* 0x00000001ff0c7424 */ /* 0x000fe400078e00ff */
[----:B------:R-:W-:-:S07]  /*27b80*/  IMAD.MOV.U32 R5, RZ, RZ, R14 ;  /* 0x000000ffff057224 */ /* 0x000fce00078e000e */
[----:B------:R-:W-:Y:S05]  /*27b90*/  WARPSYNC.COLLECTIVE R15, `(.L_x_7138) ;  /* 0x000000000f087348 */ /* 0x000fea0003c00000 */
[----:B------:R0:W1:Y:S02]  /*27ba0*/  SHFL.IDX P6, R14, R13, R12, R11 ;  /* 0x0000000c0d0e7389 */ /* 0x00006400000c000b */
[----:B01----:R-:W-:Y:S01]  /*27bb0*/  ENDCOLLECTIVE ;  /* 0x000000000000791b */ /* 0x003fe20003800000 */
.L_x_7138:
[----:B------:R-:W-:Y:S02]  /*27bc0*/  IMAD.MOV.U32 R13, RZ, RZ, R3 ;  /* 0x000000ffff0d7224 */ /* 0x000fe400078e0003 */
[----:B------:R-:W-:-:S07]  /*27bd0*/  IMAD.MOV.U32 R6, RZ, RZ, R14 ;  /* 0x000000ffff067224 */ /* 0x000fce00078e000e */
[----:B------:R-:W-:Y:S05]  /*27be0*/  WARPSYNC.COLLECTIVE R15, `(.L_x_7139) ;  /* 0x000000000f087348 */ /* 0x000fea0003c00000 */
[----:B------:R0:W1:Y:S02]  /*27bf0*/  SHFL.IDX P6, R14, R13, R12, R11 ;  /* 0x0000000c0d0e7389 */ /* 0x00006400000c000b */
[----:B01----:R-:W-:Y:S01]  /*27c00*/  ENDCOLLECTIVE ;  /* 0x000000000000791b */ /* 0x003fe20003800000 */
.L_x_7139:
        /* <DEDUP_REMOVED lines=22> */
.L_x_7140:
        /* <DEDUP_REMOVED lines=10> */
.L_x_7141:
        /* <DEDUP_REMOVED lines=11> */
.L_x_7142:
        /* <DEDUP_REMOVED lines=14> */
.L_x_7143:
[----:B------:R-:W-:Y:S01]  /*27fa0*/  IMAD.MOV.U32 R3, RZ, RZ, R14 ;  /* 0x000000ffff037224 */ /* 0x000fe200078e000e */
[----:B------:R-:W-:Y:S06]  /*27fb0*/  BRA `(.L_x_7144) ;  /* 0xffffff9000307947 */ /* 0x000fec000383ffff */
.L_x_6977:
        /* <DEDUP_REMOVED lines=28> */
.L_x_7146:
[----:B------:R-:W-:Y:S05]  /*28180*/  BSYNC B0 ;  /* 0x0000000000007941 */ /* 0x000fea0003800000 */
.L_x_7145:
        /* <DEDUP_REMOVED lines=12> */
.L_x_7147:
        /* <DEDUP_REMOVED lines=43> */
.L_x_7148:
        /* <DEDUP_REMOVED lines=17> */
.L_x_7149:
        /* <DEDUP_REMOVED lines=29> */
.L_x_7150:
        /* <DEDUP_REMOVED lines=13> */
.L_x_7151:
        /* <DEDUP_REMOVED lines=35> */
.L_x_7152:
[----:B------:R-:W-:Y:S02]  /*28ae0*/  IMAD.MOV.U32 R13, RZ, RZ, R0 ;  /* 0x000000ffff0d7224 */ /* 0x000fe400078e0000 */
[----:B------:R-:W-:-:S07]  /*28af0*/  IMAD.MOV.U32 R4, RZ, RZ, R14 ;  /* 0x000000ffff047224 */ /* 0x000fce00078e000e */
[----:B------:R-:W-:Y:S05]  /*28b00*/  WARPSYNC.COLLECTIVE R15, `(.L_x_7153) ;  /* 0x000000000f087348 */ /* 0x000fea0003c00000 */
[----:B------:R0:W1:Y:S02]  /*28b10*/  SHFL.IDX P6, R14, R13, R12, R11 ;  /* 0x0000000c0d0e7389 */ /* 0x00006400000c000b */
[----:B01----:R-:W-:Y:S01]  /*28b20*/  ENDCOLLECTIVE ;  /* 0x000000000000791b */ /* 0x003fe20003800000 */
.L_x_7153:
[----:B------:R-:W-:Y:S01]  /*28b30*/  IMAD.MOV.U32 R0, RZ, RZ, R14 ;  /* 0x000000ffff007224 */ /* 0x000fe200078e000e */
[----:B------:R-:W-:Y:S06]  /*28b40*/  BRA `(.L_x_7154) ;  /* 0xffffff9400147947 */ /* 0x000fec000383ffff */
.L_x_6982:
[----:B0-----:R-:W3:Y:S02]  /*28b50*/  LDL R2, [R1] ;  /* 0x0000000001027983 */ /* 0x001ee40000100800 */
[----:B---3--:R0:W3:Y:S02]  /*28b60*/  SYNCS.PHASECHK.TRANS64.TRYWAIT P0, [R2+URZ+0x38820], R0 ;  /* 0x03882000020075a7 */ /* 0x0080e4000800017f */
[----:B---3--:R-:W-:Y:S05]  /*28b70*/  @!P0 NANOSLEEP.SYNCS 0x989680 ;  /* 0x009896800000895d */ /* 0x008fea0003900000 */
[----:B------:R-:W3:Y:S02]  /*28b80*/  @!P0 SYNCS.PHASECHK.TRANS64 P0, [R2+URZ+0x38820], R0 ;  /* 0x03882000020085a7 */ /* 0x000ee4000800007f */
[----:B---3--:R-:W-:Y:S05]  /*28b90*/  @!P0 BRA `(.L_x_6982) ;  /* 0xfffffffc00ec8947 */ /* 0x008fea000383ffff */
[----:B------:R-:W-:Y:S05]  /*28ba0*/  BRA `(.L_x_7155) ;  /* 0xffffff9400d47947 */ /* 0x000fea000383ffff */
.L_x_6986:
[----:B0-----:R0:W1:Y:S02]  /*28bb0*/  SYNCS.PHASECHK.TRANS64.TRYWAIT P0, [R0+URZ+0x38860], R2 ;  /* 0x03886002000075a7 */ /* 0x001064000800017f */
[----:B-1----:R-:W-:Y:S05]  /*28bc0*/  @!P0 NANOSLEEP.SYNCS 0x989680 ;  /* 0x009896800000895d */ /* 0x002fea0003900000 */
[----:B------:R-:W1:Y:S02]  /*28bd0*/  @!P0 SYNCS.PHASECHK.TRANS64 P0, [R0+URZ+0x38860], R2 ;  /* 0x03886002000085a7 */ /* 0x000e64000800007f */
[----:B-1----:R-:W-:Y:S05]  /*28be0*/  @!P0 BRA `(.L_x_6986) ;  /* 0xfffffffc00f08947 */ /* 0x002fea000383ffff */
[----:B------:R-:W-:Y:S05]  /*28bf0*/  BRA `(.L_x_7156) ;  /* 0xffffff9800007947 */ /* 0x000fea000383ffff */
.L_x_7005:
[----:B-1----:R1:W3:Y:S02]  /*28c00*/  SYNCS.PHASECHK.TRANS64.TRYWAIT P0, [R2+URZ+0x38840], R5 ;  /* 0x03884005020075a7 */ /* 0x0022e4000800017f */
[----:B---3--:R-:W-:Y:S05]  /*28c10*/  @!P0 NANOSLEEP.SYNCS 0x989680 ;  /* 0x009896800000895d */ /* 0x008fea0003900000 */
[----:B------:R-:W3:Y:S02]  /*28c20*/  @!P0 SYNCS.PHASECHK.TRANS64 P0, [R2+URZ+0x38840], R5 ;  /* 0x03884005020085a7 */ /* 0x000ee4000800007f */
[----:B---3--:R-:W-:Y:S05]  /*28c30*/  @!P0 BRA `(.L_x_7005) ;  /* 0xfffffffc00f08947 */ /* 0x008fea000383ffff */
[----:B------:R-:W-:Y:S05]  /*28c40*/  BRA `(.L_x_7157) ;  /* 0xffffffa4000c7947 */ /* 0x000fea000383ffff */
.L_x_7010:
[----:B0-----:R0:W3:Y:S02]  /*28c50*/  SYNCS.PHASECHK.TRANS64.TRYWAIT P0, [R2+URZ+0x38860], R5 ;  /* 0x03886005020075a7 */ /* 0x0010e4000800017f */
[----:B---3--:R-:W-:Y:S05]  /*28c60*/  @!P0 NANOSLEEP.SYNCS 0x989680 ;  /* 0x009896800000895d */ /* 0x008fea0003900000 */
[----:B------:R-:W3:Y:S02]  /*28c70*/  @!P0 SYNCS.PHASECHK.TRANS64 P0, [R2+URZ+0x38860], R5 ;  /* 0x03886005020085a7 */ /* 0x000ee4000800007f */
[----:B---3--:R-:W-:Y:S05]  /*28c80*/  @!P0 BRA `(.L_x_7010) ;  /* 0xfffffffc00f08947 */ /* 0x008fea000383ffff */
[----:B------:R-:W-:Y:S05]  /*28c90*/  BRA `(.L_x_7158) ;  /* 0xffffffa400907947 */ /* 0x000fea000383ffff */
.L_x_7025:
[----:B0-----:R0:W1:Y:S02]  /*28ca0*/  SYNCS.PHASECHK.TRANS64.TRYWAIT P0, [R3+URZ+0x38840], R2 ;  /* 0x03884002030075a7 */ /* 0x001064000800017f */
[----:B-1----:R-:W-:Y:S05]  /*28cb0*/  @!P0 NANOSLEEP.SYNCS 0x989680 ;  /* 0x009896800000895d */ /* 0x002fea0003900000 */
[----:B------:R-:W1:Y:S02]  /*28cc0*/  @!P0 SYNCS.PHASECHK.TRANS64 P0, [R3+URZ+0x38840], R2 ;  /* 0x03884002030085a7 */ /* 0x000e64000800007f */
[----:B-1----:R-:W-:Y:S05]  /*28cd0*/  @!P0 BRA `(.L_x_7025) ;  /* 0xfffffffc00f08947 */ /* 0x002fea000383ffff */
[----:B------:R-:W-:Y:S05]  /*28ce0*/  BRA `(.L_x_7159) ;  /* 0xffffffb000807947 */ /* 0x000fea000383ffff */
.L_x_7030:
[----:B-1----:R1:W3:Y:S02]  /*28cf0*/  SYNCS.PHASECHK.TRANS64.TRYWAIT P0, [R3+URZ+0x38860], R2 ;  /* 0x03886002030075a7 */ /* 0x0022e4000800017f */
[----:B---3--:R-:W-:Y:S05]  /*28d00*/  @!P0 NANOSLEEP.SYNCS 0x989680 ;  /* 0x009896800000895d */ /* 0x008fea0003900000 */
[----:B------:R-:W3:Y:S02]  /*28d10*/  @!P0 SYNCS.PHASECHK.TRANS64 P0, [R3+URZ+0x38860], R2 ;  /* 0x03886002030085a7 */ /* 0x000ee4000800007f */
[----:B---3--:R-:W-:Y:S05]  /*28d20*/  @!P0 BRA `(.L_x_7030) ;  /* 0xfffffffc00f08947 */ /* 0x008fea000383ffff */
[----:B------:R-:W-:Y:S05]  /*28d30*/  BRA `(.L_x_7160) ;  /* 0xffffffb400007947 */ /* 0x000fea000383ffff */
.L_x_7045:
[----:B0-----:R0:W1:Y:S02]  /*28d40*/  SYNCS.PHASECHK.TRANS64.TRYWAIT P0, [R3+URZ+0x38840], R2 ;  /* 0x03884002030075a7 */ /* 0x001064000800017f */
[----:B-1----:R-:W-:Y:S05]  /*28d50*/  @!P0 NANOSLEEP.SYNCS 0x989680 ;  /* 0x009896800000895d */ /* 0x002fea0003900000 */
[----:B------:R-:W1:Y:S02]  /*28d60*/  @!P0 SYNCS.PHASECHK.TRANS64 P0, [R3+URZ+0x38840], R2 ;  /* 0x03884002030085a7 */ /* 0x000e64000800007f */
[----:B-1----:R-:W-:Y:S05]  /*28d70*/  @!P0 BRA `(.L_x_7045) ;  /* 0xfffffffc00f08947 */ /* 0x002fea000383ffff */
[----:B------:R-:W-:Y:S05]  /*28d80*/  BRA `(.L_x_7161) ;  /* 0xffffffbc00cc7947 */ /* 0x000fea000383ffff */
.L_x_7050:
[----:B-1----:R1:W3:Y:S02]  /*28d90*/  SYNCS.PHASECHK.TRANS64.TRYWAIT P0, [R3+URZ+0x38860], R2 ;  /* 0x03886002030075a7 */ /* 0x0022e4000800017f */
[----:B---3--:R-:W-:Y:S05]  /*28da0*/  @!P0 NANOSLEEP.SYNCS 0x989680 ;  /* 0x009896800000895d */ /* 0x008fea0003900000 */
[----:B------:R-:W3:Y:S02]  /*28db0*/  @!P0 SYNCS.PHASECHK.TRANS64 P0, [R3+URZ+0x38860], R2 ;  /* 0x03886002030085a7 */ /* 0x000ee4000800007f */
[----:B---3--:R-:W-:Y:S05]  /*28dc0*/  @!P0 BRA `(.L_x_7050) ;  /* 0xfffffffc00f08947 */ /* 0x008fea000383ffff */
[----:B------:R-:W-:Y:S05]  /*28dd0*/  BRA `(.L_x_7162) ;  /* 0xffffffc000507947 */ /* 0x000fea000383ffff */
.L_x_7066:
[----:B------:R-:W-:Y:S01]  /*28de0*/  BSSY B0, `(.L_x_7163) ;  /* 0x0000008000007945 */ /* 0x000fe20003800000 */
[----:B------:R-:W-:Y:S02]  /*28df0*/  IMAD.MOV.U32 R13, RZ, RZ, R16 ;  /* 0x000000ffff0d7224 */ /* 0x000fe400078e0010 */
[----:B------:R-:W-:Y:S02]  /*28e00*/  IMAD.MOV.U32 R12, RZ, RZ, RZ ;  /* 0x000000ffff0c7224 */ /* 0x000fe400078e00ff */
[----:B0-----:R-:W-:Y:S02]  /*28e10*/  IMAD.MOV.U32 R11, RZ, RZ, 0x1f ;  /* 0x0000001fff0b7424 */ /* 0x001fe400078e00ff */
[----:B------:R-:W-:-:S07]  /*28e20*/  IMAD.MOV.U32 R15, RZ, RZ, -0x1 ;  /* 0xffffffffff0f7424 */ /* 0x000fce00078e00ff */
[----:B-12---:R-:W-:Y:S05]  /*28e30*/  WARPSYNC.COLLECTIVE R15, `(.L_x_7164) ;  /* 0x000000000f087348 */ /* 0x006fea0003c00000 */
[----:B------:R0:W3:Y:S02]  /*28e40*/  SHFL.IDX P6, R14, R13, R12, R11 ;  /* 0x0000000c0d0e7389 */ /* 0x0000e400000c000b */
[----:B0123--:R-:W-:Y:S01]  /*28e50*/  ENDCOLLECTIVE ;  /* 0x000000000000791b */ /* 0x00ffe20003800000 */
.L_x_7164:
[----:B------:R-:W-:Y:S05]  /*28e60*/  BSYNC B0 ;  /* 0x0000000000007941 */ /* 0x000fea0003800000 */
.L_x_7163:
        /* <DEDUP_REMOVED lines=9> */
.L_x_7165:
        /* <DEDUP_REMOVED lines=18> */
.L_x_7166:
        /* <DEDUP_REMOVED lines=8> */
.L_x_7167:
        /* <DEDUP_REMOVED lines=8> */
.L_x_7168:
        /* <DEDUP_REMOVED lines=8> */
.L_x_7169:
        /* <DEDUP_REMOVED lines=8> */
.L_x_7170:
        /* <DEDUP_REMOVED lines=9> */
.L_x_7171:
[----:B------:R-:W-:Y:S01]  /*292b0*/  IMAD.MOV.U32 R16, RZ, RZ, R14 ;  /* 0x000000ffff107224 */ /* 0x000fe200078e000e */
[----:B------:R-:W-:Y:S06]  /*292c0*/  BRA `(.L_x_7172) ;  /* 0xffffffc8008c7947 */ /* 0x000fec000383ffff */
.L_x_7071:
[----:B------:R-:W-:Y:S01]  /*292d0*/  BSSY B0, `(.L_x_7173) ;  /* 0x0000008000007945 */ /* 0x000fe20003800000 */
[----:B-----5:R-:W-:Y:S02]  /*292e0*/  IMAD.MOV.U32 R13, RZ, RZ, R3 ;  /* 0x000000ffff0d7224 */ /* 0x020fe400078e0003 */
[----:B------:R-:W-:Y:S02]  /*292f0*/  IMAD.MOV.U32 R12, RZ, RZ, 0x1 ;  /* 0x00000001ff0c7424 */ /* 0x000fe400078e00ff */
[----:B0-----:R-:W-:Y:S02]  /*29300*/  IMAD.MOV.U32 R11, RZ, RZ, RZ ;  /* 0x000000ffff0b7224 */ /* 0x001fe400078e00ff */
[----:B------:R-:W-:-:S07]  /*29310*/  IMAD.MOV.U32 R15, RZ, RZ, -0x1 ;  /* 0xffffffffff0f7424 */ /* 0x000fce00078e00ff */
[----:B-12---:R-:W-:Y:S05]  /*29320*/  WARPSYNC.COLLECTIVE R15, `(.L_x_7174) ;  /* 0x000000000f087348 */ /* 0x006fea0003c00000 */
[----:B------:R0:W3:Y:S02]  /*29330*/  SHFL.UP P6, R14, R13, R12, R11 ;  /* 0x0400000c0d0e7389 */ /* 0x0000e400000c000b */
[----:B0123--:R-:W-:Y:S01]  /*29340*/  ENDCOLLECTIVE ;  /* 0x000000000000791b */ /* 0x00ffe20003800000 */
.L_x_7174:
[----:B------:R-:W-:Y:S05]  /*29350*/  BSYNC B0 ;  /* 0x0000000000007941 */ /* 0x000fea0003800000 */
.L_x_7173:
        /* <DEDUP_REMOVED lines=10> */
.L_x_7175:
        /* <DEDUP_REMOVED lines=8> */
.L_x_7176:
        /* <DEDUP_REMOVED lines=8> */
.L_x_7177:
        /* <DEDUP_REMOVED lines=8> */
.L_x_7178:
        /* <DEDUP_REMOVED lines=9> */
.L_x_7179:
[----:B------:R-:W-:Y:S01]  /*29610*/  IMAD.MOV.U32 R16, RZ, RZ, R14 ;  /* 0x000000ffff107224 */ /* 0x000fe200078e000e */
[----:B------:R-:W-:Y:S06]  /*29620*/  BRA `(.L_x_7180) ;  /* 0xffffffc800507947 */ /* 0x000fec000383ffff */
.L_x_7073:
[----:B------:R-:W-:Y:S01]  /*29630*/  BSSY B0, `(.L_x_7181) ;  /* 0x0000006000007945 */ /* 0x000fe20003800000 */
[----:B------:R-:W-:Y:S01]  /*29640*/  PLOP3.LUT P6, PT, P6, PT, PT, 0x8, 0x0 ;  /* 0x000000000000781c */ /* 0x000fe200037ce170 */
[----:B------:R-:W-:-:S12]  /*29650*/  IMAD.MOV.U32 R15, RZ, RZ, -0x1 ;  /* 0xffffffffff0f7424 */ /* 0x000fd800078e00ff */
[----:B012---:R-:W-:Y:S05]  /*29660*/  WARPSYNC.COLLECTIVE R15, `(.L_x_7182) ;  /* 0x000000000f087348 */ /* 0x007fea0003c00000 */
[----:B------:R-:W-:Y:S01]  /*29670*/  VOTE.ANY R14, PT, P6 ;  /* 0x00000000000e7806 */ /* 0x000fe200030e0100 */
[----:B012---:R-:W-:Y:S06]  /*29680*/  ENDCOLLECTIVE ;  /* 0x000000000000791b */ /* 0x007fec0003800000 */
.L_x_7182:
[----:B------:R-:W-:Y:S05]  /*29690*/  BSYNC B0 ;  /* 0x0000000000007941 */ /* 0x000fea0003800000 */
.L_x_7181:
        /* <DEDUP_REMOVED lines=9> */
.L_x_7183:
[----:B------:R-:W-:Y:S01]  /*29730*/  IMAD.MOV.U32 R17, RZ, RZ, R14 ;  /* 0x000000ffff117224 */ /* 0x000fe200078e000e */
[----:B------:R-:W-:Y:S06]  /*29740*/  BRA `(.L_x_7184) ;  /* 0xffffffc800407947 */ /* 0x000fec000383ffff */
.L_x_7075:
[----:B------:R-:W-:Y:S01]  /*29750*/  BSSY B0, `(.L_x_7185) ;  /* 0x0000007000007945 */ /* 0x000fe20003800000 */
[----:B------:R-:W-:Y:S02]  /*29760*/  IMAD.MOV.U32 R13, RZ, RZ, R2 ;  /* 0x000000ffff0d7224 */ /* 0x000fe400078e0002 */
[----:B0-----:R-:W-:Y:S02]  /*29770*/  IMAD.MOV.U32 R11, RZ, RZ, 0x1f ;  /* 0x0000001fff0b7424 */ /* 0x001fe400078e00ff */
[----:B------:R-:W-:-:S07]  /*29780*/  IMAD.MOV.U32 R15, RZ, RZ, -0x1 ;  /* 0xffffffffff0f7424 */ /* 0x000fce00078e00ff */
[----:B-1234-:R-:W-:Y:S05]  /*29790*/  WARPSYNC.COLLECTIVE R15, `(.L_x_7186) ;  /* 0x000000000f087348 */ /* 0x01efea0003c00000 */
[----:B------:R0:W0:Y:S02]  /*297a0*/  SHFL.IDX P6, R14, R13, R12, R11 ;  /* 0x0000000c0d0e7389 */ /* 0x00002400000c000b */
[----:B01234-:R-:W-:Y:S01]  /*297b0*/  ENDCOLLECTIVE ;  /* 0x000000000000791b */ /* 0x01ffe20003800000 */
.L_x_7186:
[----:B------:R-:W-:Y:S05]  /*297c0*/  BSYNC B0 ;  /* 0x0000000000007941 */ /* 0x000fea0003800000 */
.L_x_7185:
[----:B------:R-:W-:Y:S01]  /*297d0*/  IMAD.MOV.U32 R2, RZ, RZ, R14 ;  /* 0x000000ffff027224 */ /* 0x000fe200078e000e */
[----:B------:R-:W-:Y:S06]  /*297e0*/  BRA `(.L_x_7187) ;  /* 0xffffffc800347947 */ /* 0x000fec000383ffff */
.L_x_7079:
[----:B0-----:R0:W1:Y:S02]  /*297f0*/  SYNCS.PHASECHK.TRANS64.TRYWAIT P0, [R0+URZ+0x38820], R3 ;  /* 0x03882003000075a7 */ /* 0x001064000800017f */
[----:B-1----:R-:W-:Y:S05]  /*29800*/  @!P0 NANOSLEEP.SYNCS 0x989680 ;  /* 0x009896800000895d */ /* 0x002fea0003900000 */
[----:B------:R-:W1:Y:S02]  /*29810*/  @!P0 SYNCS.PHASECHK.TRANS64 P0, [R0+URZ+0x38820], R3 ;  /* 0x03882003000085a7 */ /* 0x000e64000800007f */
[----:B-1----:R-:W-:Y:S05]  /*29820*/  @!P0 BRA `(.L_x_7079) ;  /* 0xfffffffc00f08947 */ /* 0x002fea000383ffff */
[----:B------:R-:W-:Y:S05]  /*29830*/  BRA `(.L_x_7188) ;  /* 0xffffffcc00b87947 */ /* 0x000fea000383ffff */
.L_x_7080:
        /* <DEDUP_REMOVED lines=11> */
.L_x_7190:
[----:B------:R-:W-:Y:S05]  /*298f0*/  BSYNC B0 ;  /* 0x0000000000007941 */ /* 0x000fea0003800000 */
.L_x_7189:
[----:B------:R-:W-:Y:S05]  /*29900*/  BRA `(.L_x_7191) ;  /* 0xffffffcc00a07947 */ /* 0x000fea000383ffff */
.L_x_7081:
[----:B------:R-:W-:Y:S01]  /*29910*/  BSSY B0, `(.L_x_7192) ;  /* 0x0000006000007945 */ /* 0x000fe20003800000 */
[----:B------:R-:W-:-:S07]  /*29920*/  IMAD.MOV.U32 R15, RZ, RZ, -0x1 ;  /* 0xffffffffff0f7424 */ /* 0x000fce00078e00ff */
[----:B012---:R-:W-:Y:S05]  /*29930*/  WARPSYNC.COLLECTIVE R15, `(.L_x_7193) ;  /* 0x000000000f0c7348 */ /* 0x007fea0003c00000 */
[----:B------:R-:W-:Y:S02]  /*29940*/  ELECT P6, UR62, PT ;  /* 0x00000000003e782f */ /* 0x000fe400038c0000 */
[----:B------:R-:W-:Y:S01]  /*29950*/  MOV R14, UR62 ;  /* 0x0000003e000e7c02 */ /* 0x000fe20008000f00 */
[----:B012---:R-:W-:Y:S10]  /*29960*/  ENDCOLLECTIVE ;  /* 0x000000000000791b */ /* 0x007ff40003800000 */
.L_x_7193:
[----:B------:R-:W-:Y:S05]  /*29970*/  BSYNC B0 ;  /* 0x0000000000007941 */ /* 0x000fea0003800000 */
.L_x_7192:
[----:B------:R-:W-:Y:S05]  /*29980*/  BRA `(.L_x_7194) ;  /* 0xffffffcc00947947 */ /* 0x000fea000383ffff */
.L_x_7083:
[----:B0-----:R0:W1:Y:S02]  /*29990*/  SYNCS.PHASECHK.TRANS64.TRYWAIT P0, [R6+URZ], R5 ;  /* 0x00000005060075a7 */ /* 0x001064000800017f */
[----:B-1----:R-:W-:Y:S05]  /*299a0*/  @!P0 NANOSLEEP.SYNCS 0x989680 ;  /* 0x009896800000895d */ /* 0x002fea0003900000 */
[----:B------:R-:W1:Y:S02]  /*299b0*/  @!P0 SYNCS.PHASECHK.TRANS64 P0, [R6+URZ], R5 ;  /* 0x00000005060085a7 */ /* 0x000e64000800007f */
[----:B-1----:R-:W-:Y:S05]  /*299c0*/  @!P0 BRA `(.L_x_7083) ;  /* 0xfffffffc00f08947 */ /* 0x002fea000383ffff */
[----:B------:R-:W-:Y:S05]  /*299d0*/  BRA `(.L_x_7195) ;  /* 0xffffffcc00d07947 */ /* 0x000fea000383ffff */
.L_x_7084:
[----:B-1----:R1:W3:Y:S02]  /*299e0*/  SYNCS.PHASECHK.TRANS64.TRYWAIT P0, [R7+URZ], R2 ;  /* 0x00000002070075a7 */ /* 0x0022e4000800017f */
[----:B---3--:R-:W-:Y:S05]  /*299f0*/  @!P0 NANOSLEEP.SYNCS 0x989680 ;  /* 0x009896800000895d */ /* 0x008fea0003900000 */
[----:B------:R-:W3:Y:S02]  /*29a00*/  @!P0 SYNCS.PHASECHK.TRANS64 P0, [R7+URZ], R2 ;  /* 0x00000002070085a7 */ /* 0x000ee4000800007f */
[----:B---3--:R-:W-:Y:S05]  /*29a10*/  @!P0 BRA `(.L_x_7084) ;  /* 0xfffffffc00f08947 */ /* 0x008fea000383ffff */
[----:B------:R-:W-:Y:S05]  /*29a20*/  BRA `(.L_x_7196) ;  /* 0xffffffcc00c47947 */ /* 0x000fea000383ffff */
.L_x_7086:
[----:B---3--:R3:W4:Y:S02]  /*29a30*/  SYNCS.PHASECHK.TRANS64.TRYWAIT P0, [R4+URZ], R5 ;  /* 0x00000005040075a7 */ /* 0x008724000800017f */
[----:B----4-:R-:W-:Y:S05]  /*29a40*/  @!P0 NANOSLEEP.SYNCS 0x989680 ;  /* 0x009896800000895d */ /* 0x010fea0003900000 */
[----:B------:R-:W4:Y:S02]  /*29a50*/  @!P0 SYNCS.PHASECHK.TRANS64 P0, [R4+URZ], R5 ;  /* 0x00000005040085a7 */ /* 0x000f24000800007f */
[----:B----4-:R-:W-:Y:S05]  /*29a60*/  @!P0 BRA `(.L_x_7086) ;  /* 0xfffffffc00f08947 */ /* 0x010fea000383ffff */
[----:B------:R-:W-:Y:S05]  /*29a70*/  BRA `(.L_x_7197) ;  /* 0xffffffcc00cc7947 */ /* 0x000fea000383ffff */
.L_x_7198:
        /* <DEDUP_REMOVED lines=16> */
.L_x_15127:


//--------------------- .text._ZN7cutlass13device_kernelIN5flash11enable_sm90INS1_16FlashAttnFwdSm90INS1_25CollectiveMainloopFwdSm90ILi2EN4cute5tupleIJNS5_1CILi1EEES8_S8_EEENS6_IJNS7_ILi64EEESA_SA_EEELi512ENS_10bfloat16_tEfNS_4arch4Sm90ELb1ELb0ELb0ELb0ELb0ELb0ELb0ELb0ELb0ELb1ELb0ELb0EEENS1_21CollectiveEpilogueFwdINS6_IJSA_NS7_ILi512EEESA_EEES9_SC_SE_Li256ELb0ELb1ELb0ELb0EEENS1_30DynamicPersistentTileSchedulerILi256ELi128ELb0ELb1ELb1EEEEEEEEEvNT_6ParamsE --------------------------
	.section	.text._ZN7cutlass13device_kernelIN5flash11enable_sm90INS1_16FlashAttnFwdSm90INS1_25CollectiveMainloopFwdSm90ILi2EN4cute5tupleIJNS5_1CILi1EEES8_S8_EEENS6_IJNS7_ILi64EEESA_SA_EEELi512ENS_10bfloat16_tEfNS_4arch4Sm90ELb1ELb0ELb0ELb0ELb0ELb0ELb0ELb0ELb0ELb1ELb0ELb0EEENS1_21CollectiveEpilogueFwdINS6_IJSA_NS7_ILi512EEESA_EEES9_SC_SE_Li256ELb0ELb1ELb0ELb0EEENS1_30DynamicPersistentTileSchedulerILi256ELi128ELb0ELb1ELb1EEEEEEEEEvNT_6ParamsE,"ax",@progbits
	.align	128
.text._ZN7cutlass13device_kernelIN5flash11enable_sm90INS1_16FlashAttnFwdSm90INS1_25CollectiveMainloopFwdSm90ILi2EN4cute5tupleIJNS5_1CILi1EEES8_S8_EEENS6_IJNS7_ILi64EEESA_SA_EEELi512ENS_10bfloat16_tEfNS_4arch4Sm90ELb1ELb0ELb0ELb0ELb0ELb0ELb0ELb0ELb0ELb1ELb0ELb0EEENS1_21CollectiveEpilogueFwdINS6_IJSA_NS7_ILi512EEESA_EEES9_SC_SE_Li256ELb0ELb1ELb0ELb0EEENS1_30DynamicPersistentTileSchedulerILi256ELi128ELb0ELb1ELb1EEEEEEEEEvNT_6ParamsE:
        .type           _ZN7cutlass13device_kernelIN5flash11enable_sm90INS1_16FlashAttnFwdSm90INS1_25CollectiveMainloopFwdSm90ILi2EN4cute5tupleIJNS5_1CILi1EEES8_S8_EEENS6_IJNS7_ILi64EEESA_SA_EEELi512ENS_10bfloat16_tEfNS_4arch4Sm90ELb1ELb0ELb0ELb0ELb0ELb0ELb0ELb0ELb0ELb1ELb0ELb0EEENS1_21CollectiveEpilogueFwdINS6_IJSA_NS7_ILi512EEESA_EEES9_SC_SE_Li256ELb0ELb1ELb0ELb0EEENS1_30DynamicPersistentTileSchedulerILi256ELi128ELb0ELb1ELb1EEEEEEEEEvNT_6ParamsE,@function
        .size           _ZN7cutlass13device_kernelIN5flash11enable_sm90INS1_16FlashAttnFwdSm90INS1_25CollectiveMainloopFwdSm90ILi2EN4cute5tupleIJNS5_1CILi1EEES8_S8_EEENS6_IJNS7_ILi64EEESA_SA_EEELi512ENS_10bfloat16_tEfNS_4arch4Sm90ELb1ELb0ELb0ELb0ELb0ELb0ELb0ELb0ELb0ELb1ELb0ELb0EEENS1_21CollectiveEpilogueFwdINS6_IJSA_NS7_ILi512EEESA_EEES9_SC_SE_Li256ELb0ELb1ELb0ELb0EEENS1_30DynamicPersistentTileSchedulerILi256ELi128ELb0ELb1ELb1EEEEEEEEEvNT_6ParamsE,(.L_x_15128 - _ZN7cutlass13device_kernelIN5flash11enable_sm90INS1_16FlashAttnFwdSm90INS1_25CollectiveMainloopFwdSm90ILi2EN4cute5tupleIJNS5_1CILi1EEES8_S8_EEENS6_IJNS7_ILi64EEESA_SA_EEELi512ENS_10bfloat16_tEfNS_4arch4Sm90ELb1ELb0ELb0ELb0ELb0ELb0ELb0ELb0ELb0ELb1ELb0ELb0EEENS1_21CollectiveEpilogueFwdINS6_IJSA_NS7_ILi512EEESA_EEES9_SC_SE_Li256ELb0ELb1ELb0ELb0EEENS1_30DynamicPersistentTileSchedulerILi256ELi128ELb0ELb1ELb1EEEEEEEEEvNT_6ParamsE)
        .other          _ZN7cutlass13device_kernelIN5flash11enable_sm90INS1_16FlashAttnFwdSm90INS1_25CollectiveMainloopFwdSm90ILi2EN4cute5tupleIJNS5_1CILi1EEES8_S8_EEENS6_IJNS7_ILi64EEESA_SA_EEELi512ENS_10bfloat16_tEfNS_4arch4Sm90ELb1ELb0ELb0ELb0ELb0ELb0ELb0ELb0ELb0ELb1ELb0ELb0EEENS1_21CollectiveEpilogueFwdINS6_IJSA_NS7_ILi512EEESA_EEES9_SC_SE_Li256ELb0ELb1ELb0ELb0EEENS1_30DynamicPersistentTileSchedulerILi256ELi128ELb0ELb1ELb1EEEEEEEEEvNT_6ParamsE,@"STO_CUDA_ENTRY STV_DEFAULT"
_ZN7cutlass13device_kernelIN5flash11enable_sm90INS1_16FlashAttnFwdSm90INS1_25CollectiveMainloopFwdSm90ILi2EN4cute5tupleIJNS5_1CILi1EEES8_S8_EEENS6_IJNS7_ILi64EEESA_SA_EEELi512ENS_10bfloat16_tEfNS_4arch4Sm90ELb1ELb0ELb0ELb0ELb0ELb0ELb0ELb0ELb0ELb1ELb0ELb0EEENS1_21CollectiveEpilogueFwdINS6_IJSA_NS7_ILi512EEESA_EEES9_SC_SE_Li256ELb0ELb1ELb0ELb0EEENS1_30DynamicPersistentTileSchedulerILi256ELi128ELb0ELb1ELb1EEEEEEEEEvNT_6ParamsE:
        /* <DEDUP_REMOVED lines=18> */
.L_x_7200:
[----:B------:R-:W-:Y:S05]  /*0120*/  BSYNC B0 ;  /* 0x0000000000007941 */ /* 0x000fea0003800000 */
.L_x_7199:
        /* <DEDUP_REMOVED lines=37> */
.L_x_7201:
        /* <DEDUP_REMOVED lines=22> */
.L_x_7202:
        /* <DEDUP_REMOVED lines=18> */
.L_x_7203:
        /* <DEDUP_REMOVED lines=22> */
.L_x_7204:
        /* <DEDUP_REMOVED lines=22> */
.L_x_7205:
[----:B------:R-:W-:Y:S01]  /*08c0*/  PLOP3.LUT P0, PT, PT, PT, UP0, 0x80, 0x0 ;  /* 0x000000000000781c */ /* 0x000fe20003f0f008 */
[----:B------:R-:W-:Y:S01]  /*08d0*/  UMOV UR40, 0x1 ;  /* 0x0000000100287882 */ /* 0x000fe20000000000 */
[----:B------:R-:W-:Y:S01]  /*08e0*/  NOP ;  /* 0x0000000000007918 */ /* 0x000fe20000000000 */
[----:B------:R-:W-:Y:S01]  /*08f0*/  USEL UR40, UR40, 0x2, !UP0 ;  /* 0x0000000228287887 */ /* 0x000fe2000c000000 */
[----:B------:R-:W-:Y:S01]  /*0900*/  ULDC.64 UR46, c[0x0][0x208] ;  /* 0x00008200002e7ab9 */ /* 0x000fe20000000a00 */
[----:B012-4-:R-:W-:Y:S08]  /*0910*/  BAR.SYNC.DEFER_BLOCKING 0x0 ;  /* 0x0000000000007b1d */ /* 0x017ff00000010000 */
[----:B------:R-:W-:Y:S05]  /*0920*/  @!P0 BRA `(.L_x_7206) ;  /* 0x000000b000cc8947 */ /* 0x000fea0003800000 */
.L_x_7207:
[----:B------:R-:W-:-:S08]  /*0930*/  NOP ;  /* 0x0000000000007918 */ /* 0x000fd00000000000 */
[----:B------:R-:W0:Y:S02]  /*0940*/  USETMAXREG.TRY_ALLOC.CTAPOOL UP0, 0xf0 ;  /* 0x000000f0000079c8 */ /* 0x000e240008000600 */
[----:B0-----:R-:W-:-:S13]  /*0950*/  PLOP3.LUT P0, PT, PT, PT, UP0, 0x80, 0x0 ;  /* 0x000000000000781c */ /* 0x001fda0003f0f008 */
[----:B------:R-:W-:Y:S05]  /*0960*/  @!P0 BRA `(.L_x_7207) ;  /* 0xfffffffc00f08947 */ /* 0x000fea000383ffff */
[----:B------:R-:W0:Y:S01]  /*0970*/  S2R R2, SR_TID.X ;  /* 0x0000000000027919 */ /* 0x000e220000002100 */
[----:B------:R-:W1:Y:S08]  /*0980*/  S2UR UR4, SR_CTAID.X ;  /* 0x00000000000479c3 */ /* 0x000e700000002500 */
[----:B------:R-:W-:Y:S06]  /*0990*/  BAR.ARV 0x4, 0x180 ;  /* 0x0106000000007b1d */ /* 0x000fec0000002000 */
[----:B0-----:R-:W-:-:S04]  /*09a0*/  LOP3.LUT R0, R2, 0xffffff80, RZ, 0xc0, !PT ;  /* 0xffffff8002007812 */ /* 0x001fc800078ec0ff */
[----:B------:R-:W-:Y:S02]  /*09b0*/  ISETP.NE.AND P0, PT, R0, 0x80, PT ;  /* 0x000000800000780c */ /* 0x000fe40003f05270 */
[----:B------:R-:W1:Y:S11]  /*09c0*/  LDC R0, c[0x0][0xc38] ;  /* 0x00030e00ff007b82 */ /* 0x000e760000000800 */
[----:B------:R-:W-:Y:S06]  /*09d0*/  @!P0 BAR.ARV 0x8, 0x100 ;  /* 0x0204000000008b1d */ /* 0x000fec0000002000 */
[----:B------:R-:W-:-:S13]  /*09e0*/  ISETP.GE.U32.AND P0, PT, R2, 0x100, PT ;  /* 0x000001000200780c */ /* 0x000fda0003f06070 */
[----:B------:R-:W-:Y:S06]  /*09f0*/  @P0 BAR.ARV 0xf, 0x100 ;  /* 0x03c4000000000b1d */ /* 0x000fec0000002000 */
[----:B-1----:R-:W-:-:S13]  /*0a00*/  ISETP.LE.AND P0, PT, R0, UR4, PT ;  /* 0x0000000400007c0c */ /* 0x002fda000bf03270 */
        /* <DEDUP_REMOVED lines=13> */
[-C--:B------:R-:W-:Y:S02]  /*0ae0*/  LEA.HI R5, R3, R216.reuse, RZ, 0x7 ;  /* 0x000000d803057211 */ /* 0x080fe400078f38ff */
[C---:B------:R-:W-:Y:S02]  /*0af0*/  LEA.HI R2, R0.reuse, R7, RZ, 0x1 ;  /* 0x0000000700027211 */ /* 0x040fe400078f08ff */
[----:B------:R-:W-:Y:S02]  /*0b00*/  LOP3.LUT R9, R0, 0xfffffff0, RZ, 0xc0, !PT ;  /* 0xfffffff000097812 */ /* 0x000fe400078ec0ff */
[----:B------:R-:W-:Y:S02]  /*0b10*/  LOP3.LUT R2, R2, 0x1ffffffe, RZ, 0xc0, !PT ;  /* 0x1ffffffe02027812 */ /* 0x000fe400078ec0ff */
[--C-:B------:R-:W-:Y:S01]  /*0b20*/  SHF.R.S32.HI R13, RZ, 0x5, R4.reuse ;  /* 0x00000005ff0d7819 */ /* 0x100fe20000011404 */
[----:B------:R-:W-:Y:S01]  /*0b30*/  IMAD.IADD R9, R216, 0x1, -R9 ;  /* 0x00000001d8097824 */ /* 0x000fe200078e0a09 */
[----:B------:R-:W-:Y:S01]  /*0b40*/  SHF.R.S32.HI R4, RZ, 0x1f, R4 ;  /* 0x0000001fff047819 */ /* 0x000fe20000011404 */
[----:B------:R-:W-:Y:S01]  /*0b50*/  IMAD.IADD R8, R7, 0x1, -R2 ;  /* 0x0000000107087824 */ /* 0x000fe200078e0a02 */
[----:B------:R-:W-:Y:S01]  /*0b60*/  LOP3.LUT R7, R5, 0xffffff80, RZ, 0xc0, !PT ;  /* 0xffffff8005077812 */ /* 0x000fe200078ec0ff */
[----:B0-----:R-:W-:Y:S01]  /*0b70*/  ULEA UR43, UR5, UR43, 0x18 ;  /* 0x0000002b052b7291 */ /* 0x001fe2000f8ec03f */
[----:B------:R-:W-:-:S02]  /*0b80*/  LEA.HI R2, R3, R216, RZ, 0x2 ;  /* 0x000000d803027211 */ /* 0x000fc400078f10ff */
[----:B------:R-:W-:Y:S01]  /*0b90*/  LEA.HI R4, R4, R13, RZ, 0x2 ;  /* 0x0000000d04047211 */ /* 0x000fe200078f10ff */
[----:B------:R-:W-:Y:S01]  /*0ba0*/  IMAD.IADD R7, R216, 0x1, -R7 ;  /* 0x00000001d8077824 */ /* 0x000fe200078e0a07 */
[----:B------:R-:W-:Y:S02]  /*0bb0*/  LOP3.LUT R11, R2, 0xfffffffc, RZ, 0xc0, !PT ;  /* 0xfffffffc020b7812 */ /* 0x000fe400078ec0ff */
[----:B------:R-:W-:Y:S02]  /*0bc0*/  SHF.R.S32.HI R212, RZ, 0x7, R5 ;  /* 0x00000007ffd47819 */ /* 0x000fe40000011405 */
[----:B------:R-:W-:Y:S01]  /*0bd0*/  LOP3.LUT R4, R4, 0x3ffffc, RZ, 0xc0, !PT ;  /* 0x003ffffc04047812 */ /* 0x000fe200078ec0ff */
[----:B------:R-:W-:Y:S01]  /*0be0*/  IMAD.IADD R11, R216, 0x1, -R11 ;  /* 0x00000001d80b7824 */ /* 0x000fe200078e0a0b */
[--C-:B------:R-:W-:Y:S01]  /*0bf0*/  SHF.R.S32.HI R2, RZ, 0x1f, R9.reuse ;  /* 0x0000001fff027819 */ /* 0x100fe20000011409 */
[----:B------:R-:W-:Y:S01]  /*0c00*/  IMAD R15, R212, 0x100, R9 ;  /* 0x00000100d40f7824 */ /* 0x000fe200078e0209 */
[----:B------:R-:W-:Y:S01]  /*0c10*/  SHF.R.S32.HI R0, RZ, 0x1f, R7 ;  /* 0x0000001fff007819 */ /* 0x000fe20000011407 */
[----:B------:R-:W-:Y:S01]  /*0c20*/  IMAD.IADD R10, R13, 0x1, -R4 ;  /* 0x000000010d0a7824 */ /* 0x000fe200078e0a04 */
[----:B------:R-:W-:-:S02]  /*0c30*/  LEA.HI R6, R2, R9, RZ, 0x3 ;  /* 0x0000000902067211 */ /* 0x000fc400078f18ff */
[----:B------:R-:W-:Y:S01]  /*0c40*/  LEA.HI R2, R0, R7, RZ, 0x2 ;  /* 0x0000000700027211 */ /* 0x000fe200078f10ff */
[----:B------:R-:W-:Y:S01]  /*0c50*/  IMAD R14, R10, 0x10, R15 ;  /* 0x000000100a0e7824 */ /* 0x000fe200078e020f */
[C---:B------:R-:W-:Y:S01]  /*0c60*/  LOP3.LUT R4, R6.reuse, 0xfffffff8, RZ, 0xc0, !PT ;  /* 0xfffffff806047812 */ /* 0x040fe200078ec0ff */
[----:B------:R-:W-:Y:S01]  /*0c70*/  IMAD.SHL.U32 R6, R6, 0x40, RZ ;  /* 0x0000004006067824 */ /* 0x000fe200078e00ff */
[----:B------:R-:W-:Y:S02]  /*0c80*/  LOP3.LUT R10, R2, 0x7ffffffc, RZ, 0xc0, !PT ;  /* 0x7ffffffc020a7812 */ /* 0x000fe400078ec0ff */
[----:B------:R-:W-:Y:S01]  /*0c90*/  LEA.HI R12, R11, R11, RZ, 0x1 ;  /* 0x0000000b0b0c7211 */ /* 0x000fe200078f08ff */
[----:B------:R-:W-:Y:S01]  /*0ca0*/  IMAD.IADD R9, R9, 0x1, -R4 ;  /* 0x0000000109097824 */ /* 0x000fe200078e0a04 */
[----:B------:R-:W-:Y:S01]  /*0cb0*/  LEA.HI R4, R0, R7, RZ, 0x5 ;  /* 0x0000000700047211 */ /* 0x000fe200078f28ff */
[----:B------:R-:W-:Y:S01]  /*0cc0*/  IMAD.IADD R10, R7, 0x1, -R10 ;  /* 0x00000001070a7824 */ /* 0x000fe200078e0a0a */
[----:B------:R-:W-:-:S02]  /*0cd0*/  LOP3.LUT R12, R12, 0x1ffffffe, RZ, 0xc0, !PT ;  /* 0x1ffffffe0c0c7812 */ /* 0x000fc400078ec0ff */
[--C-:B------:R-:W-:Y:S02]  /*0ce0*/  SHF.R.S32.HI R0, RZ, 0x2, R2.reuse ;  /* 0x00000002ff007819 */ /* 0x100fe40000011402 */
[----:B------:R-:W-:Y:S01]  /*0cf0*/  SHF.R.S32.HI R7, RZ, 0x1f, R2 ;  /* 0x0000001fff077819 */ /* 0x000fe20000011402 */
[----:B------:R-:W-:Y:S01]  /*0d00*/  IMAD.SHL.U32 R2, R9, 0x40, RZ ;  /* 0x0000004009027824 */ /* 0x000fe200078e00ff */
[----:B------:R-:W-:Y:S01]  /*0d10*/  LOP3.LUT R6, R6, 0x7ffffe00, RZ, 0xc0, !PT ;  /* 0x7ffffe0006067812 */ /* 0x000fe200078ec0ff */
[----:B------:R-:W-:Y:S01]  /*0d20*/  IMAD.IADD R185, R11, 0x1, -R12 ;  /* 0x000000010bb97824 */ /* 0x000fe200078e0a0c */
[----:B------:R-:W-:Y:S01]  /*0d30*/  LEA.HI R7, R7, R0, RZ, 0x3 ;  /* 0x0000000007077211 */ /* 0x000fe200078f18ff */
[----:B------:R-:W-:Y:S01]  /*0d40*/  IMAD.SHL.U32 R11, R8, 0x8, RZ ;  /* 0x00000008080b7824 */ /* 0x000fe200078e00ff */
[----:B------:R-:W-:Y:S01]  /*0d50*/  LOP3.LUT R2, R2, 0x1c0, RZ, 0xc0, !PT ;  /* 0x000001c002027812 */ /* 0x000fe200078ec0ff */
[----:B------:R-:W-:Y:S01]  /*0d60*/  IMAD R6, R13, 0x400, R6 ;  /* 0x000004000d067824 */ /* 0x000fe200078e0206 */
[----:B------:R-:W-:Y:S01]  /*0d70*/  LOP3.LUT R7, R7, 0xfffffff8, RZ, 0xc0, !PT ;  /* 0xfffffff807077812 */ /* 0x000fe200078ec0ff */
[--C-:B------:R-:W-:Y:S01]  /*0d80*/  IMAD.U32 R215, R14, 0x40, R11.reuse ;  /* 0x000000400ed77824 */ /* 0x100fe200078e000b */
[----:B------:R-:W-:-:S02]  /*0d90*/  LOP3.LUT R11, R2, 0x8, R11, 0xf8, !PT ;  /* 0x00000008020b7812 */ /* 0x000fc400078ef80b */
[----:B------:R-:W-:Y:S01]  /*0da0*/  SHF.R.U32.HI R2, RZ, 0x3, R2 ;  /* 0x00000003ff027819 */ /* 0x000fe20000011602 */
[----:B------:R-:W-:Y:S01]  /*0db0*/  IMAD.IADD R7, R0, 0x1, -R7 ;  /* 0x0000000100077824 */ /* 0x000fe200078e0a07 */
[----:B------:R-:W-:Y:S02]  /*0dc0*/  SHF.R.S32.HI R4, RZ, 0x5, R4 ;  /* 0x00000005ff047819 */ /* 0x000fe40000011404 */
[----:B------:R-:W-:Y:S01]  /*0dd0*/  LOP3.LUT R11, R11, R2, RZ, 0x3c, !PT ;  /* 0x000000020b0b7212 */ /* 0x000fe200078e3cff */
[----:B------:R-:W-:Y:S01]  /*0de0*/  IMAD.SHL.U32 R2, R10, 0x2, RZ ;  /* 0x000000020a027824 */ /* 0x000fe200078e00ff */
[----:B------:R-:W-:Y:S01]  /*0df0*/  LEA.HI R3, R3, R216, RZ, 0x3 ;  /* 0x000000d803037211 */ /* 0x000fe200078f18ff */
[----:B------:R-:W-:Y:S01]  /*0e00*/  IMAD R16, R4, 0x10, R7 ;  /* 0x0000001004107824 */ /* 0x000fe200078e0207 */
[----:B------:R-:W-:Y:S01]  /*0e10*/  R2P PR, R9, 0x6 ;  /* 0x0000000609007804 */ /* 0x000fe20000000000 */
[----:B------:R-:W-:Y:S01]  /*0e20*/  IMAD.IADD R6, R6, 0x1, R11 ;  /* 0x0000000106067824 */ /* 0x000fe200078e020b */
[----:B------:R-:W-:Y:S01]  /*0e30*/  LOP3.LUT R7, R3, 0xfffffff8, RZ, 0xc0, !PT ;  /* 0xfffffff803077812 */ /* 0x000fe200078ec0ff */
[----:B------:R-:W-:Y:S01]  /*0e40*/  IMAD R185, R185, 0x8, R16 ;  /* 0x00000008b9b97824 */ /* 0x000fe200078e0210 */
[----:B------:R-:W-:-:S02]  /*0e50*/  LEA.HI R5, R5, R212, RZ, 0x1 ;  /* 0x000000d405057211 */ /* 0x000fc400078f08ff */
[----:B------:R-:W-:Y:S01]  /*0e60*/  LEA R19, R6, UR43, 0x1 ;  /* 0x0000002b06137c11 */ /* 0x000fe2000f8e08ff */
[----:B------:R-:W-:Y:S01]  /*0e70*/  IMAD.IADD R210, R216, 0x1, -R7 ;  /* 0x00000001d8d27824 */ /* 0x000fe200078e0a07 */
[----:B------:R-:W-:Y:S02]  /*0e80*/  LOP3.LUT R5, R5, 0xfffffe, RZ, 0xc0, !PT ;  /* 0x00fffffe05057812 */ /* 0x000fe400078ec0ff */
[----:B------:R-:W-:Y:S01]  /*0e90*/  SEL R23, R23, 0xffffffe0, !P1 ;  /* 0xffffffe017177807 */ /* 0x000fe20004800000 */
[----:B------:R-:W-:Y:S01]  /*0ea0*/  IMAD.SHL.U32 R17, R210, 0x8, RZ ;  /* 0x00000008d2117824 */ /* 0x000fe200078e00ff */
[----:B------:R-:W-:Y:S01]  /*0eb0*/  SHF.R.S32.HI R211, RZ, 0x3, R3 ;  /* 0x00000003ffd37819 */ /* 0x000fe20000011403 */
[----:B------:R-:W-:Y:S02]  /*0ec0*/  VIADD R184, R19, 0x26800 ;  /* 0x0002680013b87836 */ /* 0x000fe40000000000 */
[C---:B------:R-:W-:Y:S02]  /*0ed0*/  VIADD R190, R17.reuse, 0x40 ;  /* 0x0000004011be7836 */ /* 0x040fe40000000000 */
[----:B------:R-:W-:-:S02]  /*0ee0*/  VIADD R189, R17, 0x80 ;  /* 0x0000008011bd7836 */ /* 0x000fc40000000000 */
        /* <DEDUP_REMOVED lines=18> */
.L_x_7260:
        /* <DEDUP_REMOVED lines=21> */
.L_x_7208:
[----:B------:R-:W-:Y:S01]  /*1160*/  ULDC UR7, c[0x0][0xc54] ;  /* 0x0003150000077ab9 */ /* 0x000fe20000000800 */
[----:B------:R-:W-:Y:S01]  /*1170*/  UMOV UR6, UR9 ;  /* 0x0000000900067c82 */ /* 0x000fe20008000000 */
[----:B------:R-:W-:-:S11]  /*1180*/  UISETP.NE.AND UP0, UPT, UR7, 0x1, UPT ;  /* 0x000000010700788c */ /* 0x000fd6000bf05270 */
[----:B------:R-:W-:Y:S02]  /*1190*/  @UP0 ULDC.64 UR10, c[0x0][0xc58] ;  /* 0x00031600000a0ab9 */ /* 0x000fe40000000a00 */
[----:B------:R-:W-:-:S04]  /*11a0*/  UIMAD.WIDE.U32 UR4, UR9, UR10, URZ ;  /* 0x0000000a090472a5 */ /* 0x000fc8000f8e003f */
[----:B------:R-:W-:-:S04]  /*11b0*/  @UP0 USHF.R.U32.HI UR6, URZ, UR11, UR5 ;  /* 0x0000000b3f060299 */ /* 0x000fc80008011605 */
[----:B------:R-:W-:-:S12]  /*11c0*/  UIMAD UR4, UR6, UR7, URZ ;  /* 0x00000007060472a4 */ /* 0x000fd8000f8e023f */
.L_x_7209:
[----:B------:R-:W-:Y:S01]  /*11d0*/  ULDC UR39, c[0x0][0xc48] ;  /* 0x0003120000277ab9 */ /* 0x000fe20000000800 */
[----:B------:R-:W-:Y:S01]  /*11e0*/  ULDC.64 UR10, c[0x0][0x418] ;  /* 0x00010600000a7ab9 */ /* 0x000fe20000000a00 */
[----:B------:R-:W-:Y:S02]  /*11f0*/  UISETP.NE.AND UP1, UPT, UR39, 0x1, UPT ;  /* 0x000000012700788c */ /* 0x000fe4000bf25270 */
[----:B------:R-:W-:Y:S02]  /*1200*/  UISETP.NE.U32.AND UP0, UPT, UR10, URZ, UPT ;  /* 0x0000003f0a00728c */ /* 0x000fe4000bf05070 */
[----:B------:R-:W-:Y:S02]  /*1210*/  UIADD3 UR4, UR9, -UR4, URZ ;  /* 0x8000000409047290 */ /* 0x000fe4000fffe03f */
[----:B------:R-:W-:Y:S02]  /*1220*/  ULOP3.LUT UR6, URZ, UR6, URZ, 0x33, !UPT ;  /* 0x000000063f067292 */ /* 0x000fe4000f8e333f */
[----:B------:R-:W-:Y:S01]  /*1230*/  UISETP.NE.AND.EX UP0, UPT, UR11, URZ, UPT, UP0 ;  /* 0x0000003f0b00728c */ /* 0x000fe2000bf05300 */
[----:B------:R-:W-:Y:S01]  /*1240*/  ULDC UR5, c[0x0][0xc3c] ;  /* 0x00030f0000057ab9 */ /* 0x000fe20000000800 */
[----:B------:R-:W-:Y:S01]  /*1250*/  ULDC UR9, c[0x0][0xc54] ;  /* 0x0003150000097ab9 */ /* 0x000fe20000000800 */
[----:B------:R-:W-:Y:S01]  /*1260*/  ULDC UR49, c[0x0][0x424] ;  /* 0x0001090000317ab9 */ /* 0x000fe20000000800 */
[----:B------:R-:W-:-:S02]  /*1270*/  UISETP.NE.AND UP2, UPT, UR45, 0x1, UPT ;  /* 0x000000012d00788c */ /* 0x000fc4000bf45270 */
[----:B------:R-:W-:Y:S02]  /*1280*/  UIADD3 UR6, UR6, UR5, URZ ;  /* 0x0000000506067290 */ /* 0x000fe4000fffe03f */
[----:B------:R-:W-:Y:S02]  /*1290*/  UIMAD UR8, UR8, UR9, UR4 ;  /* 0x00000009080872a4 */ /* 0x000fe4000f8e0204 */
[----:B------:R-:W-:Y:S01]  /*12a0*/  USEL UR49, UR49, 0x1, UP0 ;  /* 0x0000000131317887 */ /* 0x000fe20008000000 */
[----:B------:R-:W-:Y:S01]  /*12b0*/  PLOP3.LUT P0, PT, PT, PT, UP2, 0x80, 0x0 ;  /* 0x000000000000781c */ /* 0x000fe20003f0f028 */
[----:B------:R-:W-:Y:S01]  /*12c0*/  ULDC UR7, c[0x0][0x2f0] ;  /* 0x0000bc0000077ab9 */ /* 0x000fe20000000800 */
[----:B------:R-:W-:Y:S01]  /*12d0*/  @UP1 ULDC UR4, c[0x0][0xc4c] ;  /* 0x0003130000041ab9 */ /* 0x000fe20000000800 */
[----:B------:R-:W-:Y:S02]  /*12e0*/  USHF.L.U32 UR41, UR6, 0x6, URZ ;  /* 0x0000000606297899 */ /* 0x000fe4000800063f */
        /* <DEDUP_REMOVED lines=8> */
[----:B------:R-:W-:-:S02]  /*1370*/  UIMAD UR39, UR39, UR5, UR8 ;  /* 0x00000005272772a4 */ /* 0x000fc4000f8e0208 */
[----:B------:R-:W-:Y:S01]  /*1380*/  USHF.R.S32.HI UR50, URZ, 0x6, UR4 ;  /* 0x000000063f327899 */ /* 0x000fe20008011404 */
[----:B------:R-:W-:Y:S11]  /*1390*/  @!P0 BRA `(.L_x_7210) ;  /* 0x0000001c006c8947 */ /* 0x000ff60003800000 */
[----:B------:R-:W0:Y:S01]  /*13a0*/  LDC R0, c[0x0][0x448] ;  /* 0x00011200ff007b82 */ /* 0x000e220000000800 */
[----:B------:R-:W-:Y:S01]  /*13b0*/  UIADD3 UR5, UR41, 0x3f, URZ ;  /* 0x0000003f29057890 */ /* 0x000fe2000fffe03f */
[----:B------:R-:W-:Y:S01]  /*13c0*/  CS2R R150, SRZ ;  /* 0x0000000000967805 */ /* 0x000fe2000001ff00 */
[----:B------:R-:W-:Y:S01]  /*13d0*/  ULDC UR4, c[0x0][0x288] ;  /* 0x0000a20000047ab9 */ /* 0x000fe20000000800 */
[----:B------:R-:W-:Y:S01]  /*13e0*/  CS2R R148, SRZ ;  /* 0x0000000000947805 */ /* 0x000fe2000001ff00 */
[----:B------:R-:W-:Y:S01]  /*13f0*/  UIADD3 UR4, -UR4, 0x40, URZ ;  /* 0x0000004004047890 */ /* 0x000fe2000fffe13f */
[----:B------:R-:W-:Y:S02]  /*1400*/  CS2R R146, SRZ ;  /* 0x0000000000927805 */ /* 0x000fe4000001ff00 */
[----:B------:R-:W-:Y:S02]  /*1410*/  CS2R R144, SRZ ;  /* 0x0000000000907805 */ /* 0x000fe4000001ff00 */
[----:B------:R-:W-:Y:S01]  /*1420*/  CS2R R168, SRZ ;  /* 0x0000000000a87805 */ /* 0x000fe2000001ff00 */
[----:B------:R-:W-:Y:S01]  /*1430*/  UIMAD UR4, UR49, UR7, UR4 ;  /* 0x00000007310472a4 */ /* 0x000fe2000f8e0204 */
        /* <DEDUP_REMOVED lines=14> */
[----:B0-----:R-:W-:Y:S01]  /*1520*/  ISETP.NE.AND P0, PT, R0, 0x1, PT ;  /* 0x000000010000780c */ /* 0x001fe20003f05270 */
[----:B------:R-:W-:Y:S01]  /*1530*/  IMAD.U32 R0, RZ, RZ, UR5 ;  /* 0x00000005ff007e24 */ /* 0x000fe2000f8e00ff */
        /* <DEDUP_REMOVED lines=11> */
[----:B------:R-:W0:Y:S01]  /*15f0*/  @P0 LDC R3, c[0x0][0x44c] ;  /* 0x00011300ff030b82 */ /* 0x000e220000000800 */
[----:B------:R-:W-:Y:S02]  /*1600*/  CS2R R170, SRZ ;  /* 0x0000000000aa7805 */ /* 0x000fe4000001ff00 */
[----:B------:R-:W-:Y:S02]  /*1610*/  CS2R R90, SRZ ;  /* 0x00000000005a7805 */ /* 0x000fe4000001ff00 */
[----:B------:R-:W-:Y:S02]  /*1620*/  CS2R R172, SRZ ;  /* 0x0000000000ac7805 */ /* 0x000fe4000001ff00 */
[----:B------:R-:W-:Y:S02]  /*1630*/  CS2R R86, SRZ ;  /* 0x0000000000567805 */ /* 0x000fe4000001ff00 */
[----:B------:R-:W-:-:S02]  /*1640*/  CS2R R174, SRZ ;  /* 0x0000000000ae7805 */ /* 0x000fc4000001ff00 */
[----:B------:R-:W-:Y:S02]  /*1650*/  CS2R R82, SRZ ;  /* 0x0000000000527805 */ /* 0x000fe4000001ff00 */
[----:B------:R-:W-:Y:S01]  /*1660*/  CS2R R176, SRZ ;  /* 0x0000000000b07805 */ /* 0x000fe2000001ff00 */
[----:B------:R-:W1:Y:S01]  /*1670*/  @P0 LDC R4, c[0x0][0x450] ;  /* 0x00011400ff040b82 */ /* 0x000e620000000800 */
        /* <DEDUP_REMOVED lines=14> */
[----:B------:R-:W-:Y:S01]  /*1760*/  CS2R R50, SRZ ;  /* 0x0000000000327805 */ /* 0x000fe2000001ff00 */
[----:B0-----:R-:W-:Y:S01]  /*1770*/  @P0 IMAD.HI.U32 R3, R3, UR5, RZ ;  /* 0x0000000503030c27 */ /* 0x001fe2000f8e00ff */
[----:B------:R-:W-:Y:S02]  /*1780*/  CS2R R198, SRZ ;  /* 0x0000000000c67805 */ /* 0x000fe4000001ff00 */
[----:B------:R-:W-:-:S02]  /*1790*/  CS2R R46, SRZ ;  /* 0x00000000002e7805 */ /* 0x000fc4000001ff00 */
[----:B------:R-:W-:Y:S02]  /*17a0*/  CS2R R200, SRZ ;  /* 0x0000000000c87805 */ /* 0x000fe4000001ff00 */
[----:B------:R-:W-:Y:S02]  /*17b0*/  CS2R R42, SRZ ;  /* 0x00000000002a7805 */ /* 0x000fe4000001ff00 */
[----:B------:R-:W-:Y:S02]  /*17c0*/  CS2R R202, SRZ ;  /* 0x0000000000ca7805 */ /* 0x000fe4000001ff00 */
[----:B------:R-:W-:Y:S02]  /*17d0*/  CS2R R38, SRZ ;  /* 0x0000000000267805 */ /* 0x000fe4000001ff00 */
[----:B------:R-:W-:Y:S02]  /*17e0*/  CS2R R204, SRZ ;  /* 0x0000000000cc7805 */ /* 0x000fe4000001ff00 */
[----:B-1----:R-:W-:-:S02]  /*17f0*/  @P0 SHF.R.U32.HI R0, RZ, R4, R3 ;  /* 0x00000004ff000219 */ /* 0x002fc40000011603 */
[----:B------:R-:W-:Y:S02]  /*1800*/  CS2R R34, SRZ ;  /* 0x0000000000227805 */ /* 0x000fe4000001ff00 */
[----:B------:R-:W-:Y:S02]  /*1810*/  PLOP3.LUT P0, PT, PT, PT, PT, 0x80, 0x0 ;  /* 0x000000000000781c */ /* 0x000fe40003f0f070 */
[----:B------:R-:W-:Y:S02]  /*1820*/  CS2R R208, SRZ ;  /* 0x0000000000d07805 */ /* 0x000fe4000001ff00 */
[----:B------:R-:W-:Y:S01]  /*1830*/  CS2R R30, SRZ ;  /* 0x00000000001e7805 */ /* 0x000fe2000001ff00 */
[----:B------:R-:W-:Y:S01]  /*1840*/  VIADD R3, R0, UR4 ;  /* 0x0000000400037c36 */ /* 0x000fe20008000000 */
[----:B------:R-:W-:Y:S01]  /*1850*/  CS2R R206, SRZ ;  /* 0x0000000000ce7805 */ /* 0x000fe2000001ff00 */
[----:B------:R-:W-:Y:S01]  /*1860*/  IMAD.MOV.U32 R0, RZ, RZ, RZ ;  /* 0x000000ffff007224 */ /* 0x000fe200078e00ff */
[----:B------:R-:W-:Y:S01]  /*1870*/  CS2R R26, SRZ ;  /* 0x00000000001a7805 */ /* 0x000fe2000001ff00 */
[----:B------:R-:W-:Y:S01]  /*1880*/  IMAD.MOV.U32 R7, RZ, RZ, RZ ;  /* 0x000000ffff077224 */ /* 0x000fe200078e00ff */
[----:B------:R-:W-:-:S04]  /*1890*/  SHF.R.S32.HI R4, RZ, 0x1f, R3 ;  /* 0x0000001fff047819 */ /* 0x000fc80000011403 */
[----:B------:R-:W-:Y:S01]  /*18a0*/  LEA.HI R4, R4, R3, RZ, 0x6 ;  /* 0x0000000304047211 */ /* 0x000fe200078f30ff */
[----:B------:R-:W-:-:S03]  /*18b0*/  IMAD.MOV.U32 R3, RZ, RZ, RZ ;  /* 0x000000ffff037224 */ /* 0x000fc600078e00ff */
[----:B------:R-:W-:-:S04]  /*18c0*/  SHF.R.S32.HI R4, RZ, 0x6, R4 ;  /* 0x00000006ff047819 */ /* 0x000fc80000011404 */
[----:B------:R-:W-:-:S04]  /*18d0*/  VIMNMX R4, R4, UR50, PT ;  /* 0x0000003204047c48 */ /* 0x000fc8000bfe0100 */
[----:B------:R-:W-:-:S13]  /*18e0*/  ISETP.GE.AND P1, PT, R4, 0x1, PT ;  /* 0x000000010400780c */ /* 0x000fda0003f26270 */
        /* <DEDUP_REMOVED lines=15> */
.L_x_7212:
[----:B------:R-:W-:Y:S01]  /*19e0*/  ULEA UR21, UR36, UR43, 0x3 ;  /* 0x0000002b24157291 */ /* 0x000fe2000f8e183f */
[----:B------:R-:W-:-:S05]  /*19f0*/  IMAD.U32 R0, RZ, RZ, UR37 ;  /* 0x00000025ff007e24 */ /* 0x000fca000f8e00ff */
[----:B------:R-:W-:-:S04]  /*1a00*/  SHF.L.U32 R0, R0, 0x1f, RZ ;  /* 0x0000001f00007819 */ /* 0x000fc800000006ff */
[----:B------:R-:W0:Y:S02]  /*1a10*/  SYNCS.PHASECHK.TRANS64.TRYWAIT P1, [UR21+0x28c50], R0 ;  /* 0x028c5000ff0075a7 */ /* 0x000e240008020155 */
[----:B0-----:R-:W-:Y:S05]  /*1a20*/  @!P1 BRA `(.L_x_7213) ;  /* 0x000000f400a89947 */ /* 0x001fea0003800000 */
.L_x_7380:
[----:B------:R-:W-:Y:S01]  /*1a30*/  BAR.SYNC.DEFER_BLOCKING 0xe, 0x100 ;  /* 0x0384000000007b1d */ /* 0x000fe20000010000 */
[----:B------:R-:W-:Y:S01]  /*1a40*/  UIADD3 UR4, UR43, 0x26800, URZ ;  /* 0x000268002b047890 */ /* 0x000fe2000fffe03f */
[----:B0-----:R-:W-:Y:S01]  /*1a50*/  IMAD.U32 R0, RZ, RZ, UR21 ;  /* 0x00000015ff007e24 */ /* 0x001fe2000f8e00ff */
[----:B------:R-:W-:Y:S01]  /*1a60*/  ULEA UR18, UR36, UR20, 0xc ;  /* 0x0000001424127291 */ /* 0x000fe2000f8e603f */
[----:B------:R-:W-:Y:S01]  /*1a70*/  ISETP.GE.AND P1, PT, R4, 0x2, PT ;  /* 0x000000020400780c */ /* 0x000fe20003f26270 */
[----:B------:R-:W-:Y:S01]  /*1a80*/  USHF.R.U32.HI UR4, URZ, 0x4, UR4 ;  /* 0x000000043f047899 */ /* 0x000fe20008011604 */
[----:B------:R-:W-:Y:S01]  /*1a90*/  UMOV UR19, 0x40000040 ;  /* 0x4000004000137882 */ /* 0x000fe20000000000 */
[----:B------:R-:W-:Y:S02]  /*1aa0*/  UMOV UR17, 0x40000040 ;  /* 0x4000004000117882 */ /* 0x000fe40000000000 */
[----:B------:R-:W-:Y:S01]  /*1ab0*/  ULOP3.LUT UR4, UR4, 0x3fff, URZ, 0xc0, !UPT ;  /* 0x00003fff04047892 */ /* 0x000fe2000f8ec03f */
[----:B------:R-:W0:Y:S01]  /*1ac0*/  S2R R3, SR_TID.X ;  /* 0x0000000000037919 */ /* 0x000e220000002100 */
[----:B------:R-:W-:-:S02]  /*1ad0*/  UIADD3 UR6, UR18, 0x80, URZ ;  /* 0x0000008012067890 */ /* 0x000fc4000fffe03f */
[----:B------:R-:W-:Y:S01]  /*1ae0*/  ULOP3.LUT UR16, UR4, 0x10000, URZ, 0xfc, !UPT ;  /* 0x0001000004107892 */ /* 0x000fe2000f8efc3f */
[----:B------:R-:W-:Y:S01]  /*1af0*/  UMOV UR7, 0x40000040 ;  /* 0x4000004000077882 */ /* 0x000fe20000000000 */
[----:B------:R-:W-:Y:S02]  /*1b00*/  UMOV UR5, 0x40000040 ;  /* 0x4000004000057882 */ /* 0x000fe40000000000 */
[----:B------:R-:W-:Y:S02]  /*1b10*/  UIADD3 UR4, UR16, 0x2, URZ ;  /* 0x0000000210047890 */ /* 0x000fe4000fffe03f */
[----:B------:R-:W-:Y:S02]  /*1b20*/  UIADD3 UR10, UR18, 0x100, URZ ;  /* 0x00000100120a7890 */ /* 0x000fe4000fffe03f */
[----:B------:R-:W-:Y:S01]  /*1b30*/  UIADD3 UR8, UR16, 0x4, URZ ;  /* 0x0000000410087890 */ /* 0x000fe2000fffe03f */
[----:B------:R-:W-:Y:S01]  /*1b40*/  UMOV UR11, 0x40000040 ;  /* 0x40000040000b7882 */ /* 0x000fe20000000000 */
[----:B------:R-:W-:Y:S01]  /*1b50*/  WARPGROUP.ARRIVE ;  /* 0x00000000000079c5 */ /* 0x000fe20000000000 */
[----:B------:R-:W-:Y:S01]  /*1b60*/  UMOV UR9, 0x40000040 ;  /* 0x4000004000097882 */ /* 0x000fe20000000000 */
[----:B------:R-:W-:-:S02]  /*1b70*/  UIADD3 UR14, UR18, 0x180, URZ ;  /* 0x00000180120e7890 */ /* 0x000fc4000fffe03f */
[----:B------:R-:W-:Y:S02]  /*1b80*/  UIADD3 UR12, UR16, 0x6, URZ ;  /* 0x00000006100c7890 */ /* 0x000fe4000fffe03f */
        /* <DEDUP_REMOVED lines=23> */
.L_x_7219:
[----:B------:R-:W-:Y:S01]  /*1d00*/  BAR.SYNC.DEFER_BLOCKING 0xe, 0x100 ;  /* 0x0384000000007b1d */ /* 0x000fe20000010000 */
[----:B------:R-:W-:Y:S01]  /*1d10*/  IMAD.U32 R3, RZ, RZ, UR36 ;  /* 0x00000024ff037e24 */ /* 0x000fe2000f8e00ff */
[----:B------:R-:W-:Y:S01]  /*1d20*/  UIADD3 UR36, UR36, 0x1, URZ ;  /* 0x0000000124247890 */ /* 0x000fe2000fffe03f */
[C---:B------:R-:W-:Y:S01]  /*1d30*/  ISETP.GT.AND P3, PT, R4.reuse, RZ, PT ;  /* 0x000000ff0400720c */ /* 0x040fe20003f64270 */
        /* <DEDUP_REMOVED lines=139> */
.L_x_7215:
[----:B------:R-:W-:Y:S01]  /*25f0*/  ULEA UR21, UR36, UR43, 0x3 ;  /* 0x0000002b24157291 */ /* 0x000fe2000f8e183f */
[----:B------:R-:W-:-:S05]  /*2600*/  IMAD.U32 R0, RZ, RZ, UR37 ;  /* 0x00000025ff007e24 */ /* 0x000fca000f8e00ff */
[----:B------:R-:W-:-:S04]  /*2610*/  SHF.L.U32 R0, R0, 0x1f, RZ ;  /* 0x0000001f00007819 */ /* 0x000fc800000006ff */
[----:B------:R0:W1:Y:S01]  /*2620*/  SYNCS.PHASECHK.TRANS64.TRYWAIT P1, [UR21+0x28c50], R0 ;  /* 0x028c5000ff0075a7 */ /* 0x0000620008020155 */
[----:B------:R-:W-:Y:S05]  /*2630*/  @!P0 BRA `(.L_x_7216) ;  /* 0x0000000000048947 */ /* 0x000fea0003800000 */
[----:B------:R-:W-:Y:S01]  /*2640*/  BPT.TRAP 0x1 ;  /* 0x000000040000795c */ /* 0x000fe20000300000 */
.L_x_7216:
[----:B-1----:R-:W-:Y:S05]  /*2650*/  @P1 BRA `(.L_x_7217) ;  /* 0x0000000000081947 */ /* 0x002fea0003800000 */
[----:B------:R-:W1:Y:S02]  /*2660*/  SYNCS.PHASECHK.TRANS64.TRYWAIT P1, [UR21+0x28c50], R0 ;  /* 0x028c5000ff0075a7 */ /* 0x000e640008020155 */
[----:B-1----:R-:W-:Y:S05]  /*2670*/  @!P1 BRA `(.L_x_7218) ;  /* 0x000000e800ac9947 */ /* 0x002fea0003800000 */
.L_x_7217:
        /* <DEDUP_REMOVED lines=29> */
.L_x_7214:
        /* <DEDUP_REMOVED lines=144> */
.L_x_7210:
[----:B------:R-:W-:Y:S01]  /*3150*/  ULDC UR4, c[0x0][0x448] ;  /* 0x0001120000047ab9 */ /* 0x000fe20000000800 */
[----:B------:R-:W-:Y:S01]  /*3160*/  UIADD3 UR6, UR41, 0x3f, URZ ;  /* 0x0000003f29067890 */ /* 0x000fe2000fffe03f */
[----:B------:R-:W-:Y:S01]  /*3170*/  PLOP3.LUT P0, PT, PT, PT, PT, 0x80, 0x0 ;  /* 0x000000000000781c */ /* 0x000fe20003f0f070 */
[----:B------:R-:W-:Y:S01]  /*3180*/  UISETP.NE.AND UP0, UPT, UR4, 0x1, UPT ;  /* 0x000000010400788c */ /* 0x000fe2000bf05270 */
[----:B------:R-:W-:Y:S01]  /*3190*/  IMAD.MOV.U32 R0, RZ, RZ, RZ ;  /* 0x000000ffff007224 */ /* 0x000fe200078e00ff */
[----:B------:R-:W-:Y:S01]  /*31a0*/  ULDC UR8, c[0x0][0x288] ;  /* 0x0000a20000087ab9 */ /* 0x000fe20000000800 */
[----:B------:R-:W-:Y:S01]  /*31b0*/  IMAD.MOV.U32 R3, RZ, RZ, RZ ;  /* 0x000000ffff037224 */ /* 0x000fe200078e00ff */
[----:B------:R-:W-:Y:S01]  /*31c0*/  UIADD3 UR8, -UR8, 0x40, URZ ;  /* 0x0000004008087890 */ /* 0x000fe2000fffe13f */
[----:B------:R-:W-:Y:S02]  /*31d0*/  CS2R R150, SRZ ;  /* 0x0000000000967805 */ /* 0x000fe4000001ff00 */
[----:B------:R-:W-:-:S02]  /*31e0*/  CS2R R148, SRZ ;  /* 0x0000000000947805 */ /* 0x000fc4000001ff00 */
[----:B------:R-:W-:Y:S01]  /*31f0*/  CS2R R146, SRZ ;  /* 0x0000000000927805 */ /* 0x000fe2000001ff00 */
[----:B------:R-:W-:Y:S01]  /*3200*/  UIMAD UR8, UR49, UR7, UR8 ;  /* 0x00000007310872a4 */ /* 0x000fe2000f8e0208 */
[----:B------:R-:W-:Y:S02]  /*3210*/  CS2R R144, SRZ ;  /* 0x0000000000907805 */ /* 0x000fe4000001ff00 */
[----:B------:R-:W-:Y:S01]  /*3220*/  CS2R R168, SRZ ;  /* 0x0000000000a87805 */ /* 0x000fe2000001ff00 */
[----:B------:R-:W-:Y:S01]  /*3230*/  @UP0 ULDC UR4, c[0x0][0x44c] ;  /* 0x0001130000040ab9 */ /* 0x000fe20000000800 */
[----:B------:R-:W-:Y:S01]  /*3240*/  @UP0 ULDC UR9, c[0x0][0x450] ;  /* 0x0001140000090ab9 */ /* 0x000fe20000000800 */
[----:B------:R-:W-:Y:S01]  /*3250*/  UIMAD.WIDE.U32 UR4, UR6, UR4, URZ ;  /* 0x00000004060472a5 */ /* 0x000fe2000f8e003f */
[----:B------:R-:W-:Y:S02]  /*3260*/  CS2R R140, SRZ ;  /* 0x00000000008c7805 */ /* 0x000fe4000001ff00 */
[----:B------:R-:W-:-:S02]  /*3270*/  CS2R R166, SRZ ;  /* 0x0000000000a67805 */ /* 0x000fc4000001ff00 */
[----:B------:R-:W-:Y:S01]  /*3280*/  CS2R R136, SRZ ;  /* 0x0000000000887805 */ /* 0x000fe2000001ff00 */
[----:B------:R-:W-:Y:S01]  /*3290*/  @UP0 USHF.R.U32.HI UR6, URZ, UR9, UR5 ;  /* 0x000000093f060299 */ /* 0x000fe20008011605 */
[----:B------:R-:W-:Y:S02]  /*32a0*/  CS2R R164, SRZ ;  /* 0x0000000000a47805 */ /* 0x000fe4000001ff00 */
[----:B------:R-:W-:Y:S02]  /*32b0*/  CS2R R132, SRZ ;  /* 0x0000000000847805 */ /* 0x000fe4000001ff00 */
[----:B------:R-:W-:Y:S01]  /*32c0*/  CS2R R162, SRZ ;  /* 0x0000000000a27805 */ /* 0x000fe2000001ff00 */
[----:B------:R-:W-:Y:S01]  /*32d0*/  UIADD3 UR6, UR8, UR6, URZ ;  /* 0x0000000608067290 */ /* 0x000fe2000fffe03f */
[----:B------:R-:W-:Y:S02]  /*32e0*/  CS2R R160, SRZ ;  /* 0x0000000000a07805 */ /* 0x000fe4000001ff00 */
[----:B------:R-:W-:-:S02]  /*32f0*/  CS2R R128, SRZ ;  /* 0x0000000000807805 */ /* 0x000fc4000001ff00 */
[----:B------:R-:W-:Y:S01]  /*3300*/  CS2R R158, SRZ ;  /* 0x00000000009e7805 */ /* 0x000fe2000001ff00 */
[----:B------:R-:W-:Y:S01]  /*3310*/  USHF.R.S32.HI UR4, URZ, 0x1f, UR6 ;  /* 0x0000001f3f047899 */ /* 0x000fe20008011406 */
[----:B------:R-:W-:Y:S02]  /*3320*/  CS2R R156, SRZ ;  /* 0x00000000009c7805 */ /* 0x000fe4000001ff00 */
[----:B------:R-:W-:Y:S02]  /*3330*/  CS2R R124, SRZ ;  /* 0x00000000007c7805 */ /* 0x000fe4000001ff00 */
[----:B------:R-:W-:Y:S01]  /*3340*/  CS2R R154, SRZ ;  /* 0x00000000009a7805 */ /* 0x000fe2000001ff00 */
[----:B------:R-:W-:Y:S01]  /*3350*/  ULEA.HI UR4, UR4, UR6, URZ, 0x6 ;  /* 0x0000000604047291 */ /* 0x000fe2000f8f303f */
[----:B------:R-:W-:Y:S02]  /*3360*/  CS2R R152, SRZ ;  /* 0x0000000000987805 */ /* 0x000fe4000001ff00 */
[----:B------:R-:W-:-:S02]  /*3370*/  CS2R R120, SRZ ;  /* 0x0000000000787805 */ /* 0x000fc4000001ff00 */
[----:B------:R-:W-:Y:S01]  /*3380*/  CS2R R104, SRZ ;  /* 0x0000000000687805 */ /* 0x000fe2000001ff00 */
[----:B------:R-:W-:Y:S01]  /*3390*/  USHF.R.S32.HI UR4, URZ, 0x6, UR4 ;  /* 0x000000063f047899 */ /* 0x000fe20008011404 */
[----:B------:R-:W-:Y:S02]  /*33a0*/  CS2R R100, SRZ ;  /* 0x0000000000647805 */ /* 0x000fe4000001ff00 */
[----:B------:R-:W-:Y:S02]  /*33b0*/  CS2R R116, SRZ ;  /* 0x0000000000747805 */ /* 0x000fe4000001ff00 */
[----:B------:R-:W-:Y:S01]  /*33c0*/  CS2R R114, SRZ ;  /* 0x0000000000727805 */ /* 0x000fe2000001ff00 */
[----:B------:R-:W-:Y:S01]  /*33d0*/  UISETP.LT.AND UP0, UPT, UR50, UR4, UPT ;  /* 0x000000043200728c */ /* 0x000fe2000bf01270 */
[----:B------:R-:W-:Y:S02]  /*33e0*/  CS2R R112, SRZ ;  /* 0x0000000000707805 */ /* 0x000fe4000001ff00 */
[----:B------:R-:W-:-:S02]  /*33f0*/  CS2R R110, SRZ ;  /* 0x00000000006e7805 */ /* 0x000fc4000001ff00 */
[----:B------:R-:W-:Y:S01]  /*3400*/  CS2R R108, SRZ ;  /* 0x00000000006c7805 */ /* 0x000fe2000001ff00 */
[----:B------:R-:W-:Y:S01]  /*3410*/  USEL UR50, UR50, UR4, UP0 ;  /* 0x0000000432327287 */ /* 0x000fe20008000000 */
[----:B------:R-:W-:Y:S02]  /*3420*/  CS2R R106, SRZ ;  /* 0x00000000006a7805 */ /* 0x000fe4000001ff00 */
[----:B------:R-:W-:Y:S02]  /*3430*/  CS2R R102, SRZ ;  /* 0x0000000000667805 */ /* 0x000fe4000001ff00 */
[----:B------:R-:W-:Y:S01]  /*3440*/  CS2R R98, SRZ ;  /* 0x0000000000627805 */ /* 0x000fe2000001ff00 */
[----:B------:R-:W-:Y:S01]  /*3450*/  UISETP.GE.AND UP0, UPT, UR50, 0x1, UPT ;  /* 0x000000013200788c */ /* 0x000fe2000bf06270 */
[----:B------:R-:W-:Y:S02]  /*3460*/  CS2R R94, SRZ ;  /* 0x00000000005e7805 */ /* 0x000fe4000001ff00 */
[----:B------:R-:W-:-:S02]  /*3470*/  CS2R R170, SRZ ;  /* 0x0000000000aa7805 */ /* 0x000fc4000001ff00 */
[----:B------:R-:W-:Y:S02]  /*3480*/  CS2R R90, SRZ ;  /* 0x00000000005a7805 */ /* 0x000fe4000001ff00 */
[----:B------:R-:W-:Y:S02]  /*3490*/  CS2R R172, SRZ ;  /* 0x0000000000ac7805 */ /* 0x000fe4000001ff00 */
[----:B------:R-:W-:Y:S02]  /*34a0*/  CS2R R86, SRZ ;  /* 0x0000000000567805 */ /* 0x000fe4000001ff00 */
[----:B------:R-:W-:Y:S02]  /*34b0*/  PLOP3.LUT P1, PT, PT, PT, UP0, 0x80, 0x0 ;  /* 0x000000000000781c */ /* 0x000fe40003f2f008 */
        /* <DEDUP_REMOVED lines=62> */
.L_x_7220:
        /* <DEDUP_REMOVED lines=9> */
.L_x_7381:
[----:B------:R-:W-:Y:S05]  /*3930*/  @!P0 BRA `(.L_x_7222) ;  /* 0x0000000000048947 */ /* 0x000fea0003800000 */
[----:B------:R-:W-:Y:S01]  /*3940*/  BPT.TRAP 0x1 ;  /* 0x000000040000795c */ /* 0x000fe20000300000 */
.L_x_7222:
[----:B------:R-:W-:Y:S02]  /*3950*/  IMAD.U32 R7, RZ, RZ, UR36 ;  /* 0x00000024ff077e24 */ /* 0x000fe4000f8e00ff */
[----:B------:R-:W-:-:S03]  /*3960*/  IMAD.U32 R8, RZ, RZ, UR37 ;  /* 0x00000025ff087e24 */ /* 0x000fc6000f8e00ff */
[----:B------:R-:W-:Y:S02]  /*3970*/  LEA R7, R7, UR43, 0x3 ;  /* 0x0000002b07077c11 */ /* 0x000fe4000f8e18ff */
[----:B------:R-:W-:-:S04]  /*3980*/  SHF.L.U32 R8, R8, 0x1f, RZ ;  /* 0x0000001f08087819 */ /* 0x000fc800000006ff */
[----:B------:R1:W2:Y:S01]  /*3990*/  SYNCS.PHASECHK.TRANS64.TRYWAIT P1, [R7+URZ+0x28c30], R8 ;  /* 0x028c3008070075a7 */ /* 0x0002a2000802017f */
[----:B------:R-:W-:Y:S05]  /*39a0*/  @!P0 BRA `(.L_x_7223) ;  /* 0x0000000000048947 */ /* 0x000fea0003800000 */
[----:B------:R-:W-:Y:S01]  /*39b0*/  BPT.TRAP 0x1 ;  /* 0x000000040000795c */ /* 0x000fe20000300000 */
.L_x_7223:
[----:B--2---:R-:W-:Y:S05]  /*39c0*/  @P1 BRA `(.L_x_7224) ;  /* 0x0000000000081947 */ /* 0x004fea0003800000 */
[----:B------:R-:W2:Y:S02]  /*39d0*/  SYNCS.PHASECHK.TRANS64.TRYWAIT P1, [R7+URZ+0x28c30], R8 ;  /* 0x028c3008070075a7 */ /* 0x000ea4000802017f */
[----:B--2---:R-:W-:Y:S05]  /*39e0*/  @!P1 BRA `(.L_x_7225) ;  /* 0x000000d800009947 */ /* 0x004fea0003800000 */
.L_x_7224:
        /* <DEDUP_REMOVED lines=34> */
[----:B------:R-:W-:Y:S01]  /*3c10*/  HGMMA.64x64x16.F32.BF16 R24, gdesc[UR4], R24, gsb0 ;  /* 0x00e00000041879f0 */ /* 0x000fe20008001818 */
        /* <DEDUP_REMOVED lines=9> */
[----:B------:R-:W0:Y:S01]  /*3cb0*/  SHFL.IDX PT, R6, R3, 0x1, 0x1c1f ;  /* 0x003c1f0003067f89 */ /* 0x000e2200000e0000 */
[----:B------:R-:W-:-:S03]  /*3cc0*/  UIMAD UR6, UR50, UR6, 0x40 ;  /* 0x00000040320674a4 */ /* 0x000fc6000f8e0206 */
[----:B------:R-:W3:Y:S01]  /*3cd0*/  SHFL.IDX PT, R3, R3, RZ, 0x1c1f ;  /* 0x001c1fff03037589 */ /* 0x000ee200000e0000 */
[----:B------:R-:W-:Y:S02]  /*3ce0*/  WARPGROUP.DEPBAR.LE gsb0, 0x0 ;  /* 0x00008000000079c5 */ /* 0x000fe40000010000 */
[----:B------:R-:W-:-:S06]  /*3cf0*/  WARPGROUP.ARRIVE ;  /* 0x00000000000079c5 */ /* 0x000fcc0000000000 */
[----:B------:R-:W-:Y:S01]  /*3d00*/  HGMMA.64x64x16.F32.BF16 R24, gdesc[UR8], R24, gsb0 ;  /* 0x00e00000081879f0 */ /* 0x000fe20008001818 */
[----:B------:R-:W-:Y:S02]  /*3d10*/  ULDC UR10, c[0x0][0x988] ;  /* 0x00026200000a7ab9 */ /* 0x000fe40000000800 */
[----:B------:R-:W-:Y:S02]  /*3d20*/  WARPGROUP.DEPBAR.LE gsb0, 0x0 ;  /* 0x00008000000079c5 */ /* 0x000fe40000010000 */
[----:B------:R-:W-:-:S06]  /*3d30*/  WARPGROUP.ARRIVE ;  /* 0x00000000000079c5 */ /* 0x000fcc0000000000 */
[----:B------:R-:W-:Y:S01]  /*3d40*/  HGMMA.64x64x16.F32.BF16 R24, gdesc[UR12], R24, gsb0 ;  /* 0x00e000000c1879f0 */ /* 0x000fe20008001818 */
[----:B------:R-:W-:Y:S01]  /*3d50*/  ULDC UR14, c[0x0][0x2f0] ;  /* 0x0000bc00000e7ab9 */ /* 0x000fe20000000800 */
[----:B------:R-:W-:Y:S01]  /*3d60*/  ULDC UR15, c[0x0][0x288] ;  /* 0x0000a200000f7ab9 */ /* 0x000fe20000000800 */
[----:B------:R-:W-:Y:S02]  /*3d70*/  UIMAD UR7, UR49, UR14, UR7 ;  /* 0x0000000e310772a4 */ /* 0x000fe4000f8e0207 */
[----:B------:R-:W-:-:S04]  /*3d80*/  UIMAD UR6, UR49, UR14, UR6 ;  /* 0x0000000e310672a4 */ /* 0x000fc8000f8e0206 */
[----:B------:R-:W-:Y:S02]  /*3d90*/  IMAD.U32 R5, RZ, RZ, UR7 ;  /* 0x00000007ff057e24 */ /* 0x000fe4000f8e00ff */
[----:B------:R-:W-:-:S03]  /*3da0*/  IADD3 R4, -R2, UR6, RZ ;  /* 0x0000000602047c10 */ /* 0x000fc6000fffe1ff */
[----:B------:R-:W-:-:S04]  /*3db0*/  IADD3 R5, R5, -UR15, -R2 ;  /* 0x8000000f05057c10 */ /* 0x000fc8000fffe802 */
[-CC-:B0-----:R-:W-:Y:S02]  /*3dc0*/  VIADDMNMX R6, R6, R5.reuse, R4.reuse, PT ;  /* 0x0000000506067246 */ /* 0x181fe40003800104 */
[----:B---3--:R-:W-:Y:S02]  /*3dd0*/  VIADDMNMX R4, R3, R5, R4, PT ;  /* 0x0000000503047246 */ /* 0x008fe40003800104 */
[C---:B------:R-:W-:Y:S02]  /*3de0*/  ISETP.GT.AND P3, PT, R6.reuse, RZ, PT ;  /* 0x000000ff0600720c */ /* 0x040fe40003f64270 */
[C---:B------:R-:W-:Y:S02]  /*3df0*/  ISETP.GT.AND P4, PT, R6.reuse, 0x1, PT ;  /* 0x000000010600780c */ /* 0x040fe40003f84270 */
[----:B------:R-:W-:Y:S01]  /*3e00*/  ISETP.GT.AND P5, PT, R6, 0x8, PT ;  /* 0x000000080600780c */ /* 0x000fe20003fa4270 */
[----:B------:R-:W-:Y:S02]  /*3e10*/  WARPGROUP.DEPBAR.LE gsb0, 0x0 ;  /* 0x00008000000079c5 */ /* 0x000fe40000010000 */
[----:B------:R-:W-:-:S02]  /*3e20*/  FSEL R26, R26, -INF , P3 ;  /* 0xff8000001a1a7808 */ /* 0x000fc40001800000 */
[----:B------:R-:W-:Y:S02]  /*3e30*/  FSEL R27, R27, -INF , P4 ;  /* 0xff8000001b1b7808 */ /* 0x000fe40002000000 */
        /* <DEDUP_REMOVED lines=39> */
[----:B------:R-:W-:Y:S02]  /*40b0*/  FSEL R55, R55, -INF , P3 ;  /* 0xff80000037377808 */ /* 0x000fe40001800000 */
[----:B------:R-:W-:-:S02]  /*40c0*/  FMNMX.FTZ R6, R54, R9, !PT ;  /* 0x0000000936067209 */ /* 0x000fc40007810000 */
[C---:B------:R-:W-:Y:S02]  /*40d0*/  ISETP.GT.AND P3, PT, R4.reuse, RZ, PT ;  /* 0x000000ff0400720c */ /* 0x040fe40003f64270 */
[----:B------:R-:W-:Y:S02]  /*40e0*/  FMNMX.FTZ R6, R55, R6, !PT ;  /* 0x0000000637067209 */ /* 0x000fe40007810000 */
[C---:B------:R-:W-:Y:S02]  /*40f0*/  ISETP.GT.AND P4, PT, R4.reuse, 0x1, PT ;  /* 0x000000010400780c */ /* 0x040fe40003f84270 */
[----:B------:R-:W-:Y:S01]  /*4100*/  ISETP.GT.AND P5, PT, R4, 0x8, PT ;  /* 0x000000080400780c */ /* 0x000fe20003fa4270 */
[----:B------:R-:W0:Y:S01]  /*4110*/  SHFL.BFLY PT, R9, R6, 0x2, 0x1f ;  /* 0x0c401f0006097f89 */ /* 0x000e2200000e0000 */
[----:B------:R-:W-:Y:S02]  /*4120*/  FSEL R24, R24, -INF , P3 ;  /* 0xff80000018187808 */ /* 0x000fe40001800000 */
[----:B------:R-:W-:-:S02]  /*4130*/  FSEL R25, R25, -INF , P4 ;  /* 0xff80000019197808 */ /* 0x000fc40002000000 */
[----:B------:R-:W-:Y:S02]  /*4140*/  ISETP.GT.AND P3, PT, R4, 0x9, PT ;  /* 0x000000090400780c */ /* 0x000fe40003f64270 */
[----:B------:R-:W-:Y:S02]  /*4150*/  FSEL R28, R28, -INF , P5 ;  /* 0xff8000001c1c7808 */ /* 0x000fe40002800000 */
[----:B------:R-:W-:Y:S02]  /*4160*/  FMNMX.FTZ R3, R24, R25, !PT ;  /* 0x0000001918037209 */ /* 0x000fe40007810000 */
[C---:B------:R-:W-:Y:S02]  /*4170*/  ISETP.GT.AND P4, PT, R4.reuse, 0x10, PT ;  /* 0x000000100400780c */ /* 0x040fe40003f84270 */
[----:B------:R-:W-:Y:S02]  /*4180*/  FSEL R29, R29, -INF , P3 ;  /* 0xff8000001d1d7808 */ /* 0x000fe40001800000 */
[----:B------:R-:W-:-:S02]  /*4190*/  ISETP.GT.AND P3, PT, R4, 0x11, PT ;  /* 0x000000110400780c */ /* 0x000fc40003f64270 */
[----:B------:R-:W-:Y:S02]  /*41a0*/  FSEL R32, R32, -INF , P4 ;  /* 0xff80000020207808 */ /* 0x000fe40002000000 */
[C---:B------:R-:W-:Y:S02]  /*41b0*/  ISETP.GT.AND P4, PT, R4.reuse, 0x18, PT ;  /* 0x000000180400780c */ /* 0x040fe40003f84270 */
[----:B------:R-:W-:Y:S02]  /*41c0*/  FSEL R33, R33, -INF , P3 ;  /* 0xff80000021217808 */ /* 0x000fe40001800000 */
[----:B------:R-:W-:Y:S02]  /*41d0*/  ISETP.GT.AND P3, PT, R4, 0x19, PT ;  /* 0x000000190400780c */ /* 0x000fe40003f64270 */
[----:B0-----:R-:W-:Y:S02]  /*41e0*/  FMNMX.FTZ R9, R6, R9, !PT ;  /* 0x0000000906097209 */ /* 0x001fe40007810000 */
[----:B------:R-:W-:-:S02]  /*41f0*/  FMNMX.FTZ R6, R28, R3, !PT ;  /* 0x000000031c067209 */ /* 0x000fc40007810000 */
[----:B------:R-:W-:Y:S01]  /*4200*/  FSEL R36, R36, -INF , P4 ;  /* 0xff80000024247808 */ /* 0x000fe20002000000 */
[----:B------:R-:W0:Y:S01]  /*4210*/  SHFL.BFLY PT, R10, R9, 0x1, 0x1f ;  /* 0x0c201f00090a7f89 */ /* 0x000e2200000e0000 */
[----:B------:R-:W-:Y:S02]  /*4220*/  FMNMX.FTZ R3, R29, R6, !PT ;  /* 0x000000061d037209 */ /* 0x000fe40007810000 */
[----:B------:R-:W-:Y:S02]  /*4230*/  ISETP.GT.AND P4, PT, R4, 0x20, PT ;  /* 0x000000200400780c */ /* 0x000fe40003f84270 */
[----:B------:R-:W-:Y:S02]  /*4240*/  FMNMX.FTZ R6, R32, R3, !PT ;  /* 0x0000000320067209 */ /* 0x000fe40007810000 */
[----:B------:R-:W-:Y:S02]  /*4250*/  FSEL R37, R37, -INF , P3 ;  /* 0xff80000025257808 */ /* 0x000fe40001800000 */
[----:B------:R-:W-:-:S02]  /*4260*/  FMNMX.FTZ R3, R33, R6, !PT ;  /* 0x0000000621037209 */ /* 0x000fc40007810000 */
[----:B------:R-:W-:Y:S02]  /*4270*/  ISETP.GT.AND P5, PT, R4, 0x21, PT ;  /* 0x000000210400780c */ /* 0x000fe40003fa4270 */
[----:B------:R-:W-:Y:S02]  /*4280*/  FSEL R40, R40, -INF , P4 ;  /* 0xff80000028287808 */ /* 0x000fe40002000000 */
[C---:B------:R-:W-:Y:S02]  /*4290*/  ISETP.GT.AND P4, PT, R4.reuse, 0x28, PT ;  /* 0x000000280400780c */ /* 0x040fe40003f84270 */
[----:B------:R-:W-:Y:S02]  /*42a0*/  FSEL R41, R41, -INF , P5 ;  /* 0xff80000029297808 */ /* 0x000fe40002800000 */
[----:B------:R-:W-:Y:S02]  /*42b0*/  ISETP.GT.AND P3, PT, R4, 0x29, PT ;  /* 0x000000290400780c */ /* 0x000fe40003f64270 */
[----:B------:R-:W-:-:S02]  /*42c0*/  FSEL R44, R44, -INF , P4 ;  /* 0xff8000002c2c7808 */ /* 0x000fc40002000000 */
[----:B------:R-:W-:Y:S02]  /*42d0*/  ISETP.GT.AND P4, PT, R4, 0x30, PT ;  /* 0x000000300400780c */ /* 0x000fe40003f84270 */
[----:B0-----:R-:W-:Y:S02]  /*42e0*/  FMNMX.FTZ R6, R9, R10, !PT ;  /* 0x0000000a09067209 */ /* 0x001fe40007810000 */
[----:B------:R-:W-:Y:S02]  /*42f0*/  FMNMX.FTZ R10, R36, R3, !PT ;  /* 0x00000003240a7209 */ /* 0x000fe40007810000 */
[----:B------:R-:W-:Y:S01]  /*4300*/  FSEL R45, R45, -INF , P3 ;  /* 0xff8000002d2d7808 */ /* 0x000fe20001800000 */
[----:B------:R-:W-:Y:S01]  /*4310*/  FMUL.FTZ R5, R6, UR10 ;  /* 0x0000000a06057c20 */ /* 0x000fe20008410000 */
[----:B------:R-:W-:Y:S02]  /*4320*/  FMNMX.FTZ R3, R37, R10, !PT ;  /* 0x0000000a25037209 */ /* 0x000fe40007810000 */
[----:B------:R-:W-:-:S02]  /*4330*/  ISETP.GT.AND P3, PT, R4, 0x31, PT ;  /* 0x000000310400780c */ /* 0x000fc40003f64270 */
[----:B------:R-:W-:Y:S02]  /*4340*/  FMNMX.FTZ R10, R40, R3, !PT ;  /* 0x00000003280a7209 */ /* 0x000fe40007810000 */
[----:B------:R-:W-:Y:S02]  /*4350*/  FSEL R48, R48, -INF , P4 ;  /* 0xff80000030307808 */ /* 0x000fe40002000000 */
[----:B------:R-:W-:Y:S02]  /*4360*/  FMNMX.FTZ R3, R41, R10, !PT ;  /* 0x0000000a29037209 */ /* 0x000fe40007810000 */
[----:B------:R-:W-:Y:S02]  /*4370*/  ISETP.GT.AND P4, PT, R4, 0x38, PT ;  /* 0x000000380400780c */ /* 0x000fe40003f84270 */
[----:B------:R-:W-:Y:S02]  /*4380*/  FMNMX.FTZ R10, R44, R3, !PT ;  /* 0x000000032c0a7209 */ /* 0x000fe40007810000 */
[----:B------:R-:W-:-:S02]  /*4390*/  FSEL R49, R49, -INF , P3 ;  /* 0xff80000031317808 */ /* 0x000fc40001800000 */
[----:B------:R-:W-:Y:S02]  /*43a0*/  FMNMX.FTZ R3, R45, R10, !PT ;  /* 0x0000000a2d037209 */ /* 0x000fe40007810000 */
[----:B------:R-:W-:Y:S02]  /*43b0*/  ISETP.GT.AND P3, PT, R4, 0x39, PT ;  /* 0x000000390400780c */ /* 0x000fe40003f64270 */
[----:B------:R-:W-:Y:S02]  /*43c0*/  FMNMX.FTZ R10, R48, R3, !PT ;  /* 0x00000003300a7209 */ /* 0x000fe40007810000 */
[----:B------:R-:W-:Y:S02]  /*43d0*/  FSEL R52, R52, -INF , P4 ;  /* 0xff80000034347808 */ /* 0x000fe40002000000 */
[----:B------:R-:W-:Y:S02]  /*43e0*/  FMNMX.FTZ R3, R49, R10, !PT ;  /* 0x0000000a31037209 */ /* 0x000fe40007810000 */
[----:B------:R-:W-:-:S02]  /*43f0*/  FSEL R53, R53, -INF , P3 ;  /* 0xff80000035357808 */ /* 0x000fc40001800000 */
[----:B------:R-:W-:Y:S02]  /*4400*/  FMNMX.FTZ R4, R52, R3, !PT ;  /* 0x0000000334047209 */ /* 0x000fe40007810000 */
[----:B------:R-:W-:Y:S02]  /*4410*/  FSETP.NEU.FTZ.AND P5, PT, R6, -INF , PT ;  /* 0xff8000000600780b */ /* 0x000fe40003fbd000 */
[----:B------:R-:W-:Y:S02]  /*4420*/  FMNMX.FTZ R4, R53, R4, !PT ;  /* 0x0000000435047209 */ /* 0x000fe40007810000 */
[----:B------:R-:W-:-:S03]  /*4430*/  FSEL R9, R5, RZ, P5 ;  /* 0x000000ff05097208 */ /* 0x000fc60002800000 */
[----:B------:R-:W0:Y:S02]  /*4440*/  SHFL.BFLY PT, R3, R4, 0x2, 0x1f ;  /* 0x0c401f0004037f89 */ /* 0x000e2400000e0000 */
        /* <DEDUP_REMOVED lines=16> */
[--C-:B------:R-:W-:Y:S01]  /*4550*/  FFMA.FTZ R54, R54, UR10, -R9.reuse ;  /* 0x0000000a36367c23 */ /* 0x100fe20008010809 */
[----:B------:R-:W-:Y:S01]  /*4560*/  FFMA.FTZ R9, R55, UR10, -R9 ;  /* 0x0000000a37097c23 */ /* 0x000fe20008010809 */
[----:B0-----:R-:W-:-:S04]  /*4570*/  FMNMX.FTZ R3, R4, R3, !PT ;  /* 0x0000000304037209 */ /* 0x001fc80007810000 */
[----:B------:R-:W-:Y:S01]  /*4580*/  MUFU.EX2 R30, R30 ;  /* 0x0000001e001e7308 */ /* 0x000fe20000000800 */
[----:B------:R-:W0:Y:S07]  /*4590*/  SHFL.BFLY PT, R4, R3, 0x1, 0x1f ;  /* 0x0c201f0003047f89 */ /* 0x000e2e00000e0000 */
[----:B------:R-:W4:Y:S01]  /*45a0*/  MUFU.EX2 R31, R31 ;  /* 0x0000001f001f7308 */ /* 0x000f220000000800 */
[----:B---3--:R-:W-:-:S07]  /*45b0*/  F2FP.BF16.F32.PACK_AB R153, R27, R26 ;  /* 0x0000001a1b99723e */ /* 0x008fce00000010ff */
[----:B------:R-:W-:Y:S08]  /*45c0*/  MUFU.EX2 R34, R34 ;  /* 0x0000002200227308 */ /* 0x000ff00000000800 */
[----:B------:R-:W3:Y:S01]  /*45d0*/  MUFU.EX2 R35, R35 ;  /* 0x0000002300237308 */ /* 0x000ee20000000800 */
[----:B----4-:R-:W-:Y:S02]  /*45e0*/  F2FP.BF16.F32.PACK_AB R155, R31, R30 ;  /* 0x0000001e1f9b723e */ /* 0x010fe400000010ff */
[----:B0-----:R-:W-:-:S04]  /*45f0*/  FMNMX.FTZ R5, R3, R4, !PT ;  /* 0x0000000403057209 */ /* 0x001fc80007810000 */
[C---:B------:R-:W-:Y:S01]  /*4600*/  FSETP.NEU.FTZ.AND P3, PT, R5.reuse, -INF , PT ;  /* 0xff8000000500780b */ /* 0x040fe20003f7d000 */
[----:B------:R-:W-:Y:S01]  /*4610*/  FMUL.FTZ R3, R5, UR10 ;  /* 0x0000000a05037c20 */ /* 0x000fe20008410000 */
[----:B------:R-:W-:Y:S04]  /*4620*/  MUFU.EX2 R38, R38 ;  /* 0x0000002600267308 */ /* 0x000fe80000000800 */
[----:B------:R-:W-:Y:S01]  /*4630*/  FSEL R4, R3, RZ, P3 ;  /* 0x000000ff03047208 */ /* 0x000fe20001800000 */
[----:B------:R-:W-:Y:S01]  /*4640*/  FADD.FTZ R3, R26, R27 ;  /* 0x0000001b1a037221 */ /* 0x000fe20000010000 */
[----:B---3--:R-:W-:Y:S02]  /*4650*/  F2FP.BF16.F32.PACK_AB R157, R35, R34 ;  /* 0x00000022239d723e */ /* 0x008fe400000010ff */
[----:B------:R-:W0:Y:S01]  /*4660*/  MUFU.EX2 R39, R39 ;  /* 0x0000002700277308 */ /* 0x000e220000000800 */
        /* <DEDUP_REMOVED lines=8> */
[----:B------:R-:W-:Y:S01]  /*46f0*/  FADD.FTZ R10, R30, R3 ;  /* 0x000000031e0a7221 */ /* 0x000fe20000010000 */
[----:B------:R-:W-:-:S02]  /*4700*/  @!P1 VIADD R3, R7, 0x28c40 ;  /* 0x00028c4007039836 */ /* 0x000fc40000000000 */
[--C-:B------:R-:W-:Y:S01]  /*4710*/  FFMA.FTZ R37, R37, UR10, -R4.reuse ;  /* 0x0000000a25257c23 */ /* 0x100fe20008010804 */
[----:B------:R-:W-:Y:S01]  /*4720*/  FFMA.FTZ R40, R40, UR10, -R4 ;  /* 0x0000000a28287c23 */ /* 0x000fe20008010804 */
[----:B------:R-:W-:Y:S01]  /*4730*/  FADD.FTZ R13, R31, R10 ;  /* 0x0000000a1f0d7221 */ /* 0x000fe20000010000 */
[--C-:B------:R-:W-:Y:S01]  /*4740*/  FFMA.FTZ R41, R41, UR10, -R4.reuse ;  /* 0x0000000a29297c23 */ /* 0x100fe20008010804 */
[----:B------:R-:W-:Y:S01]  /*4750*/  @!P1 PRMT R3, RZ, 0x654, R3 ;  /* 0x00000654ff039816 */ /* 0x000fe20000000003 */
[----:B------:R-:W3:Y:S01]  /*4760*/  MUFU.EX2 R25, R25 ;  /* 0x0000001900197308 */ /* 0x000ee20000000800 */
[----:B------:R-:W-:Y:S01]  /*4770*/  FADD.FTZ R12, R34, R13 ;  /* 0x0000000d220c7221 */ /* 0x000fe20000010000 */
[--C-:B------:R-:W-:Y:S01]  /*4780*/  FFMA.FTZ R44, R44, UR10, -R4.reuse ;  /* 0x0000000a2c2c7c23 */ /* 0x100fe20008010804 */
[----:B------:R4:W-:Y:S01]  /*4790*/  @!P1 SYNCS.ARRIVE.TRANS64.RED.A1T0 RZ, [R3+URZ], RZ ;  /* 0x000000ff03ff99a7 */ /* 0x0009e2000810043f */
[--C-:B------:R-:W-:Y:S01]  /*47a0*/  FFMA.FTZ R45, R45, UR10, -R4.reuse ;  /* 0x0000000a2d2d7c23 */ /* 0x100fe20008010804 */
[--C-:B------:R-:W-:Y:S01]  /*47b0*/  FFMA.FTZ R48, R48, UR10, -R4.reuse ;  /* 0x0000000a30307c23 */ /* 0x100fe20008010804 */
[--C-:B------:R-:W-:Y:S01]  /*47c0*/  FFMA.FTZ R49, R49, UR10, -R4.reuse ;  /* 0x0000000a31317c23 */ /* 0x100fe20008010804 */
[--C-:B------:R-:W-:Y:S01]  /*47d0*/  FFMA.FTZ R52, R52, UR10, -R4.reuse ;  /* 0x0000000a34347c23 */ /* 0x100fe20008010804 */
[----:B------:R-:W5:Y:S01]  /*47e0*/  MUFU.EX2 R28, R28 ;  /* 0x0000001c001c7308 */ /* 0x000f620000000800 */
[----:B------:R-:W-:Y:S01]  /*47f0*/  FFMA.FTZ R4, R53, UR10, -R4 ;  /* 0x0000000a35047c23 */ /* 0x000fe20008010804 */
[----:B0-----:R-:W-:-:S06]  /*4800*/  F2FP.BF16.F32.PACK_AB R159, R39, R38 ;  /* 0x00000026279f723e */ /* 0x001fcc00000010ff */
        /* <DEDUP_REMOVED lines=11> */
[----:B------:R-:W-:Y:S01]  /*48c0*/  BAR.SYNC.DEFER_BLOCKING 0xf, 0x100 ;  /* 0x03c4000000007b1d */ /* 0x000fe20000010000 */
[----:B0-----:R-:W-:-:S05]  /*48d0*/  FADD.FTZ R10, R32, R3 ;  /* 0x00000003200a7221 */ /* 0x001fca0000010000 */
        /* <DEDUP_REMOVED lines=8> */
[----:B---3--:R-:W-:-:S07]  /*4960*/  FADD.FTZ R12, R42, R11 ;  /* 0x0000000b2a0c7221 */ /* 0x008fce0000010000 */
[----:B------:R-:W3:Y:S01]  /*4970*/  MUFU.EX2 R43, R43 ;  /* 0x0000002b002b7308 */ /* 0x000ee20000000800 */
[C---:B----4-:R-:W-:Y:S01]  /*4980*/  FADD.FTZ R11, R37.reuse, R10 ;  /* 0x0000000a250b7221 */ /* 0x050fe20000010000 */
[----:B------:R-:W-:-:S05]  /*4990*/  F2FP.BF16.F32.PACK_AB R158, R37, R36 ;  /* 0x00000024259e723e */ /* 0x000fca00000010ff */
[----:B------:R0:W-:Y:S01]  /*49a0*/  STSM.16.M88.4 [R184], R156 ;  /* 0x0000009cb8007844 */ /* 0x0001e20000000200 */
[----:B------:R-:W4:Y:S01]  /*49b0*/  MUFU.EX2 R41, R41 ;  /* 0x0000002900297308 */ /* 0x000f220000000800 */
[----:B-----5:R-:W-:-:S07]  /*49c0*/  FADD.FTZ R10, R40, R11 ;  /* 0x0000000b280a7221 */ /* 0x020fce0000010000 */
[----:B------:R-:W5:Y:S01]  /*49d0*/  MUFU.EX2 R46, R46 ;  /* 0x0000002e002e7308 */ /* 0x000f620000000800 */
[C---:B---3--:R-:W-:Y:S01]  /*49e0*/  FADD.FTZ R13, R43.reuse, R12 ;  /* 0x0000000c2b0d7221 */ /* 0x048fe20000010000 */
[----:B------:R-:W-:-:S06]  /*49f0*/  F2FP.BF16.F32.PACK_AB R161, R43, R42 ;  /* 0x0000002a2ba1723e */ /* 0x000fcc00000010ff */
[----:B------:R-:W-:Y:S01]  /*4a00*/  MUFU.EX2 R44, R44 ;  /* 0x0000002c002c7308 */ /* 0x000fe20000000800 */
[C---:B----4-:R-:W-:Y:S01]  /*4a10*/  FADD.FTZ R11, R41.reuse, R10 ;  /* 0x0000000a290b7221 */ /* 0x050fe20000010000 */
[----:B------:R-:W-:-:S06]  /*4a20*/  F2FP.BF16.F32.PACK_AB R160, R41, R40 ;  /* 0x0000002829a0723e */ /* 0x000fcc00000010ff */
[----:B------:R-:W3:Y:S01]  /*4a30*/  MUFU.EX2 R47, R47 ;  /* 0x0000002f002f7308 */ /* 0x000ee20000000800 */
[----:B-----5:R-:W-:-:S07]  /*4a40*/  FADD.FTZ R10, R46, R13 ;  /* 0x0000000d2e0a7221 */ /* 0x020fce0000010000 */
        /* <DEDUP_REMOVED lines=12> */
[----:B------:R-:W-:Y:S08]  /*4b10*/  MUFU.EX2 R54, R54 ;  /* 0x0000003600367308 */ /* 0x000ff00000000800 */
[----:B------:R-:W3:Y:S01]  /*4b20*/  MUFU.EX2 R9, R9 ;  /* 0x0000000900097308 */ /* 0x000ee20000000800 */
[----:B----4-:R-:W-:-:S07]  /*4b30*/  F2FP.BF16.F32.PACK_AB R164, R49, R48 ;  /* 0x0000003031a4723e */ /* 0x010fce00000010ff */
[----:B------:R-:W-:Y:S08]  /*4b40*/  MUFU.EX2 R52, R52 ;  /* 0x0000003400347308 */ /* 0x000ff00000000800 */
[----:B------:R4:W5:Y:S01]  /*4b50*/  MUFU.EX2 R3, R4 ;  /* 0x0000000400037308 */ /* 0x0009620000000800 */
[----:B---3--:R-:W-:Y:S01]  /*4b60*/  F2FP.BF16.F32.PACK_AB R167, R9, R54 ;  /* 0x0000003609a7723e */ /* 0x008fe200000010ff */
[----:B----4-:R-:W-:-:S04]  /*4b70*/  FADD.FTZ R4, R44, R11 ;  /* 0x0000000b2c047221 */ /* 0x010fc80000010000 */
[----:B------:R-:W-:Y:S01]  /*4b80*/  FADD.FTZ R45, R45, R4 ;  /* 0x000000042d2d7221 */ /* 0x000fe20000010000 */
[----:B------:R-:W-:-:S03]  /*4b90*/  FADD.FTZ R4, R54, R51 ;  /* 0x0000003336047221 */ /* 0x000fc60000010000 */
[----:B------:R-:W-:Y:S01]  /*4ba0*/  FADD.FTZ R48, R48, R45 ;  /* 0x0000002d30307221 */ /* 0x000fe20000010000 */
[----:B-----5:R-:W-:Y:S01]  /*4bb0*/  F2FP.BF16.F32.PACK_AB R166, R3, R52 ;  /* 0x0000003403a6723e */ /* 0x020fe200000010ff */
[----:B------:R-:W-:Y:S02]  /*4bc0*/  FADD.FTZ R4, R9, R4 ;  /* 0x0000000409047221 */ /* 0x000fe40000010000 */
[----:B------:R-:W-:Y:S02]  /*4bd0*/  FADD.FTZ R49, R49, R48 ;  /* 0x0000003031317221 */ /* 0x000fe40000010000 */
[----:B------:R0:W-:Y:S02]  /*4be0*/  STSM.16.M88.4 [R23], R164 ;  /* 0x000000a417007844 */ /* 0x0001e40000000200 */
[----:B------:R-:W-:-:S04]  /*4bf0*/  FADD.FTZ R52, R52, R49 ;  /* 0x0000003134347221 */ /* 0x000fc80000010000 */
[----:B------:R-:W-:Y:S01]  /*4c00*/  FADD.FTZ R3, R3, R52 ;  /* 0x0000003403037221 */ /* 0x000fe20000010000 */
[----:B------:R-:W-:Y:S06]  /*4c10*/  @!P0 BRA `(.L_x_7226) ;  /* 0x0000000000048947 */ /* 0x000fec0003800000 */
[----:B------:R-:W-:Y:S01]  /*4c20*/  BPT.TRAP 0x1 ;  /* 0x000000040000795c */ /* 0x000fe20000300000 */
.L_x_7226:
[----:B------:R3:W4:Y:S01]  /*4c30*/  SYNCS.PHASECHK.TRANS64.TRYWAIT P3, [R7+URZ+0x28c50], R8 ;  /* 0x028c5008070075a7 */ /* 0x000722000806017f */
[----:B------:R-:W-:Y:S05]  /*4c40*/  @!P0 BRA `(.L_x_7227) ;  /* 0x0000000000048947 */ /* 0x000fea0003800000 */
[----:B------:R-:W-:Y:S01]  /*4c50*/  BPT.TRAP 0x1 ;  /* 0x000000040000795c */ /* 0x000fe20000300000 */
.L_x_7227:
[----:B----4-:R-:W-:Y:S05]  /*4c60*/  @P3 BRA `(.L_x_7228) ;  /* 0x0000000000083947 */ /* 0x010fea0003800000 */
[----:B------:R-:W4:Y:S02]  /*4c70*/  SYNCS.PHASECHK.TRANS64.TRYWAIT P3, [R7+URZ+0x28c50], R8 ;  /* 0x028c5008070075a7 */ /* 0x000f24000806017f */
[----:B----4-:R-:W-:Y:S05]  /*4c80*/  @!P3 BRA `(.L_x_7229) ;  /* 0x000000c4006cb947 */ /* 0x010fea0003800000 */
.L_x_7228:
[----:B------:R-:W-:Y:S01]  /*4c90*/  ULEA UR11, UR36, UR48, 0xc ;  /* 0x00000030240b7291 */ /* 0x000fe2000f8e603f */
[----:B------:R-:W-:Y:S01]  /*4ca0*/  WARPGROUP.ARRIVE ;  /* 0x00000000000079c5 */ /* 0x000fe20000000000 */
[----:B------:R-:W-:Y:S01]  /*4cb0*/  UMOV UR7, 0x40000040 ;  /* 0x4000004000077882 */ /* 0x000fe20000000000 */
[----:B------:R-:W-:Y:S01]  /*4cc0*/  @UP0 ULDC UR18, c[0x0][0x450] ;  /* 0x0001140000120ab9 */ /* 0x000fe20000000800 */
[----:B------:R-:W-:Y:S01]  /*4cd0*/  UIMAD UR14, UR49, UR14, -UR15 ;  /* 0x0000000e310e72a4 */ /* 0x000fe2000f8e0a0f */
[----:B-1234-:R-:W-:Y:S01]  /*4ce0*/  @!P1 VIADD R7, R7, 0x28c60 ;  /* 0x00028c6007079836 */ /* 0x01efe20000000000 */
[----:B------:R-:W-:Y:S01]  /*4cf0*/  UIADD3 UR21, UR50, -0x2, URZ ;  /* 0xfffffffe32157890 */ /* 0x000fe2000fffe03f */
        /* <DEDUP_REMOVED lines=25> */
[----:B------:R-:W-:-:S04]  /*4e90*/  UIADD3 UR14, UR14, UR11, URZ ;  /* 0x0000000b0e0e7290 */ /* 0x000fc8000fffe03f */
[----:B------:R-:W-:-:S04]  /*4ea0*/  USHF.R.S32.HI UR6, URZ, 0x1f, UR14 ;  /* 0x0000001f3f067899 */ /* 0x000fc8000801140e */
[----:B------:R-:W-:-:S04]  /*4eb0*/  ULEA.HI UR6, UR6, UR14, URZ, 0x6 ;  /* 0x0000000e06067291 */ /* 0x000fc8000f8f303f */
[----:B------:R-:W-:-:S04]  /*4ec0*/  USHF.R.S32.HI UR6, URZ, 0x6, UR6 ;  /* 0x000000063f067899 */ /* 0x000fc80008011406 */
[----:B------:R-:W-:-:S04]  /*4ed0*/  UISETP.LT.AND UP1, UPT, URZ, UR6, UPT ;  /* 0x000000063f00728c */ /* 0x000fc8000bf21270 */
[----:B------:R-:W-:-:S04]  /*4ee0*/  USEL UR20, URZ, UR6, !UP1 ;  /* 0x000000063f147287 */ /* 0x000fc8000c800000 */
[----:B------:R-:W-:-:S06]  /*4ef0*/  UISETP.GE.AND UP1, UPT, UR21, UR20, UPT ;  /* 0x000000141500728c */ /* 0x000fcc000bf26270 */
[----:B------:R-:W-:Y:S01]  /*4f00*/  PLOP3.LUT P3, PT, PT, PT, UP1, 0x80, 0x0 ;  /* 0x000000000000781c */ /* 0x000fe20003f6f018 */
        /* <DEDUP_REMOVED lines=12> */
[----:B------:R-:W-:Y:S01]  /*4fd0*/  UMOV UR23, UR36 ;  /* 0x0000002400177c82 */ /* 0x000fe20008000000 */
[----:B------:R-:W-:Y:S01]  /*4fe0*/  IMAD.MOV.U32 R9, RZ, RZ, R5 ;  /* 0x000000ffff097224 */ /* 0x000fe200078e0005 */
[----:B------:R-:W-:Y:S01]  /*4ff0*/  ULDC UR24, c[0x0][0x288] ;  /* 0x0000a20000187ab9 */ /* 0x000fe20000000800 */
[----:B------:R-:W-:-:S05]  /*5000*/  ULDC UR22, c[0x0][0x988] ;  /* 0x0002620000167ab9 */ /* 0x000fca0000000800 */
.L_x_7239:
[----:B------:R-:W-:-:S04]  /*5010*/  UIADD3 UR36, UR23, 0x1, URZ ;  /* 0x0000000117247890 */ /* 0x000fc8000fffe03f */
[----:B------:R-:W-:-:S04]  /*5020*/  UISETP.NE.AND UP1, UPT, UR36, 0x2, UPT ;  /* 0x000000022400788c */ /* 0x000fc8000bf25270 */
[----:B------:R-:W-:Y:S02]  /*5030*/  USEL UR6, URZ, 0x1, UP1 ;  /* 0x000000013f067887 */ /* 0x000fe40008800000 */
[----:B------:R-:W-:Y:S02]  /*5040*/  USEL UR36, UR36, URZ, UP1 ;  /* 0x0000003f24247287 */ /* 0x000fe40008800000 */
[----:B------:R-:W-:Y:S01]  /*5050*/  ULOP3.LUT UR37, UR37, UR6, URZ, 0x3c, !UPT ;  /* 0x0000000625257292 */ /* 0x000fe2000f8e3c3f */
[----:B--23--:R-:W-:Y:S11]  /*5060*/  @!P0 BRA `(.L_x_7231) ;  /* 0x0000000000048947 */ /* 0x00cff60003800000 */
[----:B------:R-:W-:Y:S01]  /*5070*/  BPT.TRAP 0x1 ;  /* 0x000000040000795c */ /* 0x000fe20000300000 */
.L_x_7231:
[----:B------:R-:W-:Y:S01]  /*5080*/  ULEA UR25, UR36, UR43, 0x3 ;  /* 0x0000002b24197291 */ /* 0x000fe2000f8e183f */
[----:B-1----:R-:W-:-:S05]  /*5090*/  IMAD.U32 R7, RZ, RZ, UR37 ;  /* 0x00000025ff077e24 */ /* 0x002fca000f8e00ff */
[----:B------:R-:W-:-:S04]  /*50a0*/  SHF.L.U32 R7, R7, 0x1f, RZ ;  /* 0x0000001f07077819 */ /* 0x000fc800000006ff */
[----:B------:R1:W2:Y:S01]  /*50b0*/  SYNCS.PHASECHK.TRANS64.TRYWAIT P3, [UR25+0x28c30], R7 ;  /* 0x028c3007ff0075a7 */ /* 0x0002a20008060159 */
[----:B------:R-:W-:Y:S05]  /*50c0*/  @!P0 BRA `(.L_x_7232) ;  /* 0x0000000000048947 */ /* 0x000fea0003800000 */
[----:B------:R-:W-:Y:S01]  /*50d0*/  BPT.TRAP 0x1 ;  /* 0x000000040000795c */ /* 0x000fe20000300000 */
.L_x_7232:
[----:B--2---:R-:W-:Y:S05]  /*50e0*/  @P3 BRA `(.L_x_7233) ;  /* 0x0000000000083947 */ /* 0x004fea0003800000 */
[----:B------:R-:W2:Y:S02]  /*50f0*/  SYNCS.PHASECHK.TRANS64.TRYWAIT P3, [UR25+0x28c30], R7 ;  /* 0x028c3007ff0075a7 */ /* 0x000ea40008060159 */
[----:B--2---:R-:W-:Y:S05]  /*5100*/  @!P3 BRA `(.L_x_7234) ;  /* 0x000000c00060b947 */ /* 0x004fea0003800000 */
.L_x_7233:
[----:B------:R-:W-:Y:S01]  /*5110*/  R2UR UR18, R0 ;  /* 0x00000000001272ca */ /* 0x000fe200000e0000 */
[----:B0-----:R-:W-:Y:S01]  /*5120*/  WARPGROUP.ARRIVE ;  /* 0x00000000000079c5 */ /* 0x001fe20000000000 */
[----:B------:R-:W-:Y:S01]  /*5130*/  UMOV UR19, 0x40000040 ;  /* 0x4000004000137882 */ /* 0x000fe20000000000 */
[----:B------:R-:W-:Y:S01]  /*5140*/  UMOV UR7, 0x40000040 ;  /* 0x4000004000077882 */ /* 0x000fe20000000000 */
[----:B------:R-:W-:Y:S01]  /*5150*/  UMOV UR11, 0x40000040 ;  /* 0x40000040000b7882 */ /* 0x000fe20000000000 */
[----:B------:R-:W-:Y:S01]  /*5160*/  UMOV UR15, 0x40000040 ;  /* 0x40000040000f7882 */ /* 0x000fe20000000000 */
[----:B------:R-:W-:Y:S01]  /*5170*/  VIADD R5, R185, UR41 ;  /* 0x00000029b9057c36 */ /* 0x000fe20008000000 */
[----:B------:R-:W0:Y:S06]  /*5180*/  LDC R13, c[0x0][0x2f0] ;  /* 0x0000bc00ff0d7b82 */ /* 0x000e2c0000000800 */
        /* <DEDUP_REMOVED lines=9> */
[----:B--2---:R-:W-:Y:S01]  /*5220*/  @P2 IMAD.HI.U32 R6, R5, UR6, RZ ;  /* 0x0000000605062c27 */ /* 0x004fe2000f8e00ff */
[----:B------:R-:W-:-:S04]  /*5230*/  @UP0 ULDC UR6, c[0x0][0x450] ;  /* 0x0001140000060ab9 */ /* 0x000fc80000000800 */
[----:B------:R-:W-:Y:S01]  /*5240*/  @P2 SHF.R.U32.HI R5, RZ, UR6, R6 ;  /* 0x00000006ff052c19 */ /* 0x000fe20008011606 */
[----:B------:R-:W-:Y:S02]  /*5250*/  UMOV UR6, 0xffffffc0 ;  /* 0xffffffc000067882 */ /* 0x000fe40000000000 */
[----:B------:R-:W-:Y:S02]  /*5260*/  UIMAD UR6, UR21, UR6, 0x1 ;  /* 0x00000001150674a4 */ /* 0x000fe4000f8e0206 */
[----:B------:R-:W2:Y:S04]  /*5270*/  SHFL.IDX PT, R11, R5, RZ, 0x1c1f ;  /* 0x001c1fff050b7589 */ /* 0x000ea800000e0000 */
[----:B------:R-:W-:Y:S01]  /*5280*/  IADD3 R6, -R2, UR6, RZ ;  /* 0x0000000602067c10 */ /* 0x000fe2000fffe1ff */
[----:B------:R-:W3:Y:S04]  /*5290*/  SHFL.IDX PT, R5, R5, 0x1, 0x1c1f ;  /* 0x003c1f0005057f89 */ /* 0x000ee800000e0000 */
[----:B0-----:R-:W-:-:S05]  /*52a0*/  IMAD R6, R13, UR49, R6 ;  /* 0x000000310d067c24 */ /* 0x001fca000f8e0206 */
[----:B--2---:R-:W-:-:S04]  /*52b0*/  IADD3 R11, R11, -UR24, R6 ;  /* 0x800000180b0b7c10 */ /* 0x004fc8000fffe006 */
[C---:B------:R-:W-:Y:S02]  /*52c0*/  ISETP.GT.AND P3, PT, R11.reuse, RZ, PT ;  /* 0x000000ff0b00720c */ /* 0x040fe40003f64270 */
[----:B------:R-:W-:Y:S02]  /*52d0*/  ISETP.GT.AND P4, PT, R11, 0x1, PT ;  /* 0x000000010b00780c */ /* 0x000fe40003f84270 */
[----:B---3--:R-:W-:-:S04]  /*52e0*/  IADD3 R6, R5, -UR24, R6 ;  /* 0x8000001805067c10 */ /* 0x008fc8000fffe006 */
[----:B------:R-:W-:Y:S01]  /*52f0*/  ISETP.GT.AND P5, PT, R6, 0x28, PT ;  /* 0x000000280600780c */ /* 0x000fe20003fa4270 */
        /* <DEDUP_REMOVED lines=8> */
[----:B------:R-:W-:Y:S02]  /*5380*/  FSEL R152, R152, -INF , P3 ;  /* 0xff80000098987808 */ /* 0x000fe40001800000 */
[----:B------:R-:W-:Y:S02]  /*5390*/  ISETP.GT.AND P3, PT, R11, 0x8, PT ;  /* 0x000000080b00780c */ /* 0x000fe40003f64270 */
        /* <DEDUP_REMOVED lines=41> */
[----:B------:R-:W-:Y:S02]  /*5630*/  FSEL R181, R181, -INF , P4 ;  /* 0xff800000b5b57808 */ /* 0x000fe40002000000 */
[----:B------:R-:W-:Y:S02]  /*5640*/  FMNMX.FTZ R10, R180, R11, !PT ;  /* 0x0000000bb40a7209 */ /* 0x000fe40007810000 */
[----:B------:R-:W-:-:S02]  /*5650*/  ISETP.GT.AND P3, PT, R6, RZ, PT ;  /* 0x000000ff0600720c */ /* 0x000fc40003f64270 */
[----:B------:R-:W-:Y:S02]  /*5660*/  FMNMX.FTZ R12, R181, R10, !PT ;  /* 0x0000000ab50c7209 */ /* 0x000fe40007810000 */
[----:B------:R-:W-:Y:S02]  /*5670*/  ISETP.GT.AND P4, PT, R6, 0x1, PT ;  /* 0x000000010600780c */ /* 0x000fe40003f84270 */
[----:B------:R-:W-:Y:S01]  /*5680*/  FSEL R174, R174, -INF , P5 ;  /* 0xff800000aeae7808 */ /* 0x000fe20002800000 */
[----:B------:R-:W0:Y:S01]  /*5690*/  SHFL.BFLY PT, R11, R12, 0x2, 0x1f ;  /* 0x0c401f000c0b7f89 */ /* 0x000e2200000e0000 */
[----:B------:R-:W-:Y:S02]  /*56a0*/  FSEL R155, R155, -INF , P4 ;  /* 0xff8000009b9b7808 */ /* 0x000fe40002000000 */
[C---:B------:R-:W-:Y:S02]  /*56b0*/  ISETP.GT.AND P4, PT, R6.reuse, 0x9, PT ;  /* 0x000000090600780c */ /* 0x040fe40003f84270 */
[----:B------:R-:W-:-:S02]  /*56c0*/  ISETP.GT.AND P5, PT, R6, 0x30, PT ;  /* 0x000000300600780c */ /* 0x000fc40003fa4270 */
[----:B------:R-:W-:Y:S02]  /*56d0*/  FSEL R159, R159, -INF , P4 ;  /* 0xff8000009f9f7808 */ /* 0x000fe40002000000 */
[----:B------:R-:W-:Y:S02]  /*56e0*/  ISETP.GT.AND P4, PT, R6, 0x11, PT ;  /* 0x000000110600780c */ /* 0x000fe40003f84270 */
[----:B------:R-:W-:Y:S02]  /*56f0*/  FSEL R178, R178, -INF , P5 ;  /* 0xff800000b2b27808 */ /* 0x000fe40002800000 */
[----:B------:R-:W-:Y:S02]  /*5700*/  FSEL R163, R163, -INF , P4 ;  /* 0xff800000a3a37808 */ /* 0x000fe40002000000 */
[C---:B------:R-:W-:Y:S02]  /*5710*/  ISETP.GT.AND P4, PT, R6.reuse, 0x19, PT ;  /* 0x000000190600780c */ /* 0x040fe40003f84270 */
[----:B------:R-:W-:-:S02]  /*5720*/  ISETP.GT.AND P5, PT, R6, 0x38, PT ;  /* 0x000000380600780c */ /* 0x000fc40003fa4270 */
[----:B------:R-:W-:Y:S02]  /*5730*/  FSEL R167, R167, -INF , P4 ;  /* 0xff800000a7a77808 */ /* 0x000fe40002000000 */
[----:B------:R-:W-:Y:S02]  /*5740*/  ISETP.GT.AND P4, PT, R6, 0x21, PT ;  /* 0x000000210600780c */ /* 0x000fe40003f84270 */
[----:B------:R-:W-:Y:S02]  /*5750*/  FSEL R182, R182, -INF , P5 ;  /* 0xff800000b6b67808 */ /* 0x000fe40002800000 */
[----:B0-----:R-:W-:Y:S02]  /*5760*/  FMNMX.FTZ R14, R12, R11, !PT ;  /* 0x0000000b0c0e7209 */ /* 0x001fe40007810000 */
[----:B------:R-:W-:Y:S02]  /*5770*/  FSEL R11, R154, -INF , P3 ;  /* 0xff8000009a0b7808 */ /* 0x000fe40001800000 */
[----:B------:R-:W-:Y:S01]  /*5780*/  ISETP.GT.AND P3, PT, R6, 0x8, PT ;  /* 0x000000080600780c */ /* 0x000fe20003f64270 */
[----:B------:R-:W0:Y:S01]  /*5790*/  SHFL.BFLY PT, R15, R14, 0x1, 0x1f ;  /* 0x0c201f000e0f7f89 */ /* 0x000e2200000e0000 */
[----:B------:R-:W-:-:S02]  /*57a0*/  FMNMX.FTZ R10, R11, R8, !PT ;  /* 0x000000080b0a7209 */ /* 0x000fc40007810000 */
[----:B------:R-:W-:Y:S02]  /*57b0*/  FSEL R158, R158, -INF , P3 ;  /* 0xff8000009e9e7808 */ /* 0x000fe40001800000 */
[----:B------:R-:W-:Y:S02]  /*57c0*/  FMNMX.FTZ R5, R155, R10, !PT ;  /* 0x0000000a9b057209 */ /* 0x000fe40007810000 */
[----:B------:R-:W-:Y:S02]  /*57d0*/  ISETP.GT.AND P3, PT, R6, 0x10, PT ;  /* 0x000000100600780c */ /* 0x000fe40003f64270 */
[----:B------:R-:W-:Y:S02]  /*57e0*/  FMNMX.FTZ R10, R158, R5, !PT ;  /* 0x000000059e0a7209 */ /* 0x000fe40007810000 */
[----:B------:R-:W-:Y:S02]  /*57f0*/  FSEL R162, R162, -INF , P3 ;  /* 0xff800000a2a27808 */ /* 0x000fe40001800000 */
[----:B------:R-:W-:-:S02]  /*5800*/  FMNMX.FTZ R5, R159, R10, !PT ;  /* 0x0000000a9f057209 */ /* 0x000fc40007810000 */
[----:B------:R-:W-:Y:S02]  /*5810*/  ISETP.GT.AND P3, PT, R6, 0x18, PT ;  /* 0x000000180600780c */ /* 0x000fe40003f64270 */
[----:B------:R-:W-:Y:S02]  /*5820*/  FMNMX.FTZ R10, R162, R5, !PT ;  /* 0x00000005a20a7209 */ /* 0x000fe40007810000 */
[----:B------:R-:W-:Y:S02]  /*5830*/  FSEL R166, R166, -INF , P3 ;  /* 0xff800000a6a67808 */ /* 0x000fe40001800000 */
[----:B------:R-:W-:Y:S02]  /*5840*/  FMNMX.FTZ R13, R163, R10, !PT ;  /* 0x0000000aa30d7209 */ /* 0x000fe40007810000 */
[----:B------:R-:W-:Y:S02]  /*5850*/  ISETP.GT.AND P3, PT, R6, 0x20, PT ;  /* 0x000000200600780c */ /* 0x000fe40003f64270 */
[----:B------:R-:W-:-:S02]  /*5860*/  FMNMX.FTZ R10, R166, R13, !PT ;  /* 0x0000000da60a7209 */ /* 0x000fc40007810000 */
[----:B------:R-:W-:Y:S02]  /*5870*/  FSEL R170, R170, -INF , P3 ;  /* 0xff800000aaaa7808 */ /* 0x000fe40001800000 */
[----:B------:R-:W-:Y:S02]  /*5880*/  FMNMX.FTZ R13, R167, R10, !PT ;  /* 0x0000000aa70d7209 */ /* 0x000fe40007810000 */
[----:B------:R-:W-:Y:S02]  /*5890*/  FSEL R171, R171, -INF , P4 ;  /* 0xff800000abab7808 */ /* 0x000fe40002000000 */
[----:B------:R-:W-:Y:S02]  /*58a0*/  FMNMX.FTZ R10, R170, R13, !PT ;  /* 0x0000000daa0a7209 */ /* 0x000fe40007810000 */
[----:B------:R-:W-:Y:S02]  /*58b0*/  ISETP.GT.AND P3, PT, R6, 0x29, PT ;  /* 0x000000290600780c */ /* 0x000fe40003f64270 */
[----:B------:R-:W-:-:S02]  /*58c0*/  FMNMX.FTZ R13, R171, R10, !PT ;  /* 0x0000000aab0d7209 */ /* 0x000fc40007810000 */
[----:B------:R-:W-:Y:S02]  /*58d0*/  FSEL R175, R175, -INF , P3 ;  /* 0xff800000afaf7808 */ /* 0x000fe40001800000 */
[----:B------:R-:W-:Y:S02]  /*58e0*/  FMNMX.FTZ R10, R174, R13, !PT ;  /* 0x0000000dae0a7209 */ /* 0x000fe40007810000 */
[----:B------:R-:W-:Y:S02]  /*58f0*/  ISETP.GT.AND P3, PT, R6, 0x31, PT ;  /* 0x000000310600780c */ /* 0x000fe40003f64270 */
[----:B------:R-:W-:Y:S02]  /*5900*/  FMNMX.FTZ R13, R175, R10, !PT ;  /* 0x0000000aaf0d7209 */ /* 0x000fe40007810000 */
[----:B------:R-:W-:Y:S02]  /*5910*/  FSEL R179, R179, -INF , P3 ;  /* 0xff800000b3b37808 */ /* 0x000fe40001800000 */
[----:B------:R-:W-:-:S02]  /*5920*/  FMNMX.FTZ R10, R178, R13, !PT ;  /* 0x0000000db20a7209 */ /* 0x000fc40007810000 */
[----:B0-----:R-:W-:Y:S02]  /*5930*/  FMNMX.FTZ R5, R14, R15, !PT ;  /* 0x0000000f0e057209 */ /* 0x001fe40007810000 */
[----:B------:R-:W-:Y:S02]  /*5940*/  ISETP.GT.AND P3, PT, R6, 0x39, PT ;  /* 0x000000390600780c */ /* 0x000fe40003f64270 */
[----:B------:R-:W-:Y:S01]  /*5950*/  FMNMX.FTZ R15, R179, R10, !PT ;  /* 0x0000000ab30f7209 */ /* 0x000fe20007810000 */
[C---:B------:R-:W-:Y:S01]  /*5960*/  FMUL.FTZ R20, R5.reuse, UR10 ;  /* 0x0000000a05147c20 */ /* 0x040fe20008410000 */
[----:B------:R-:W-:Y:S02]  /*5970*/  FSETP.NEU.FTZ.AND P4, PT, R5, -INF , PT ;  /* 0xff8000000500780b */ /* 0x000fe40003f9d000 */
[----:B------:R-:W-:Y:S02]  /*5980*/  FSEL R183, R183, -INF , P3 ;  /* 0xff800000b7b77808 */ /* 0x000fe40001800000 */
[----:B------:R-:W-:-:S02]  /*5990*/  FMNMX.FTZ R6, R182, R15, !PT ;  /* 0x0000000fb6067209 */ /* 0x000fc40007810000 */
        /* <DEDUP_REMOVED lines=19> */
[----:B------:R-:W-:Y:S01]  /*5ad0*/  FSEL R172, R5, RZ, P4 ;  /* 0x000000ff05ac7208 */ /* 0x000fe20002000000 */
[----:B------:R-:W-:Y:S04]  /*5ae0*/  MUFU.EX2 R152, R152 ;  /* 0x0000009800987308 */ /* 0x000fe80000000800 */
[----:B------:R-:W-:Y:S01]  /*5af0*/  FADD.FTZ R172, -R172, R9 ;  /* 0x00000009acac7221 */ /* 0x000fe20000010100 */
[----:B0-----:R-:W-:-:S03]  /*5b00*/  FMNMX.FTZ R153, R6, R153, !PT ;  /* 0x0000009906997209 */ /* 0x001fc60007810000 */
[----:B------:R-:W-:Y:S01]  /*5b10*/  FMUL.FTZ R9, R172, UR10 ;  /* 0x0000000aac097c20 */ /* 0x000fe20008410000 */
[----:B------:R-:W-:Y:S01]  /*5b20*/  MUFU.EX2 R13, R13 ;  /* 0x0000000d000d7308 */ /* 0x000fe20000000800 */
[----:B------:R-:W0:Y:S07]  /*5b30*/  SHFL.BFLY PT, R6, R153, 0x1, 0x1f ;  /* 0x0c201f0099067f89 */ /* 0x000e2e00000e0000 */
[----:B------:R-:W2:Y:S08]  /*5b40*/  MUFU.EX2 R9, R9 ;  /* 0x0000000900097308 */ /* 0x000eb00000000800 */
[----:B------:R-:W-:Y:S08]  /*5b50*/  MUFU.EX2 R154, R154 ;  /* 0x0000009a009a7308 */ /* 0x000ff00000000800 */
[----:B------:R-:W-:Y:S01]  /*5b60*/  MUFU.EX2 R21, R21 ;  /* 0x0000001500157308 */ /* 0x000fe20000000800 */
[----:B--2---:R-:W-:Y:S01]  /*5b70*/  FFMA.FTZ R176, R9, R3, R152 ;  /* 0x0000000309b07223 */ /* 0x004fe20000010098 */
[----:B------:R-:W-:Y:S01]  /*5b80*/  F2FP.BF16.F32.PACK_AB R152, R13, R152 ;  /* 0x000000980d98723e */ /* 0x000fe200000010ff */
[-C--:B------:R-:W-:Y:S01]  /*5b90*/  FMUL.FTZ R24, R24, R9.reuse ;  /* 0x0000000918187220 */ /* 0x080fe20000410000 */
[----:B0-----:R-:W-:Y:S01]  /*5ba0*/  FMNMX.FTZ R6, R153, R6, !PT ;  /* 0x0000000699067209 */ /* 0x001fe20007810000 */
[-C--:B------:R-:W-:Y:S01]  /*5bb0*/  FMUL.FTZ R25, R25, R9.reuse ;  /* 0x0000000919197220 */ /* 0x080fe20000410000 */
[-C--:B------:R-:W-:Y:S01]  /*5bc0*/  FMUL.FTZ R28, R28, R9.reuse ;  /* 0x000000091c1c7220 */ /* 0x080fe20000410000 */
[-C--:B------:R-:W-:Y:S01]  /*5bd0*/  FMUL.FTZ R29, R29, R9.reuse ;  /* 0x000000091d1d7220 */ /* 0x080fe20000410000 */
[C---:B------:R-:W-:Y:S01]  /*5be0*/  FSETP.NEU.FTZ.AND P3, PT, R6.reuse, -INF , PT ;  /* 0xff8000000600780b */ /* 0x040fe20003f7d000 */
[----:B------:R-:W-:Y:S01]  /*5bf0*/  FMUL.FTZ R153, R6, UR10 ;  /* 0x0000000a06997c20 */ /* 0x000fe20008410000 */
[----:B------:R-:W-:Y:S01]  /*5c00*/  MUFU.EX2 R156, R156 ;  /* 0x0000009c009c7308 */ /* 0x000fe20000000800 */
[-C--:B------:R-:W-:Y:S01]  /*5c10*/  FMUL.FTZ R32, R32, R9.reuse ;  /* 0x0000000920207220 */ /* 0x080fe20000410000 */
[-C--:B------:R-:W-:Y:S01]  /*5c20*/  FMUL.FTZ R33, R33, R9.reuse ;  /* 0x0000000921217220 */ /* 0x080fe20000410000 */
[-C--:B------:R-:W-:Y:S01]  /*5c30*/  FMUL.FTZ R36, R36, R9.reuse ;  /* 0x0000000924247220 */ /* 0x080fe20000410000 */
[----:B------:R-:W-:Y:S01]  /*5c40*/  FSEL R20, R153, RZ, P3 ;  /* 0x000000ff99147208 */ /* 0x000fe20001800000 */
[-C--:B------:R-:W-:Y:S01]  /*5c50*/  FMUL.FTZ R37, R37, R9.reuse ;  /* 0x0000000925257220 */ /* 0x080fe20000410000 */
[-C--:B------:R-:W-:Y:S01]  /*5c60*/  FMUL.FTZ R40, R40, R9.reuse ;  /* 0x0000000928287220 */ /* 0x080fe20000410000 */
[----:B------:R-:W-:Y:S01]  /*5c70*/  FMUL.FTZ R41, R41, R9 ;  /* 0x0000000929297220 */ /* 0x000fe20000410000 */
[----:B------:R-:W-:Y:S01]  /*5c80*/  MUFU.EX2 R157, R157 ;  /* 0x0000009d009d7308 */ /* 0x000fe20000000800 */
[--C-:B------:R-:W-:Y:S01]  /*5c90*/  FFMA.FTZ R153, R11, UR10, -R20.reuse ;  /* 0x0000000a0b997c23 */ /* 0x100fe20008010814 */
[--C-:B------:R-:W-:Y:S01]  /*5ca0*/  FFMA.FTZ R11, R162, UR10, -R20.reuse ;  /* 0x0000000aa20b7c23 */ /* 0x100fe20008010814 */
[--C-:B------:R-:W-:Y:S01]  /*5cb0*/  FFMA.FTZ R162, R163, UR10, -R20.reuse ;  /* 0x0000000aa3a27c23 */ /* 0x100fe20008010814 */
[----:B------:R-:W-:Y:S01]  /*5cc0*/  FSEL R163, R6, RZ, P3 ;  /* 0x000000ff06a37208 */ /* 0x000fe20001800000 */
[--C-:B------:R-:W-:Y:S01]  /*5cd0*/  FFMA.FTZ R168, R155, UR10, -R20.reuse ;  /* 0x0000000a9ba87c23 */ /* 0x100fe20008010814 */
[--C-:B------:R-:W-:Y:S01]  /*5ce0*/  FFMA.FTZ R155, R158, UR10, -R20.reuse ;  /* 0x0000000a9e9b7c23 */ /* 0x100fe20008010814 */
[--C-:B------:R-:W-:Y:S01]  /*5cf0*/  FFMA.FTZ R158, R159, UR10, -R20.reuse ;  /* 0x0000000a9f9e7c23 */ /* 0x100fe20008010814 */
[----:B------:R-:W-:Y:S01]  /*5d00*/  FFMA.FTZ R159, R166, UR10, -R20 ;  /* 0x0000000aa69f7c23 */ /* 0x000fe20008010814 */
[----:B------:R-:W-:Y:S01]  /*5d10*/  FADD.FTZ R163, -R163, R8 ;  /* 0x00000008a3a37221 */ /* 0x000fe20000010100 */
[----:B------:R-:W-:Y:S01]  /*5d20*/  MUFU.EX2 R153, R153 ;  /* 0x0000009900997308 */ /* 0x000fe20000000800 */
[----:B------:R-:W-:Y:S01]  /*5d30*/  FFMA.FTZ R166, R167, UR10, -R20 ;  /* 0x0000000aa7a67c23 */ /* 0x000fe20008010814 */
[----:B------:R-:W-:-:S02]  /*5d40*/  IMAD.MOV R167, RZ, RZ, -R18 ;  /* 0x000000ffffa77224 */ /* 0x000fc400078e0a12 */
[----:B------:R-:W-:Y:S01]  /*5d50*/  FMUL.FTZ R8, R163, UR10 ;  /* 0x0000000aa3087c20 */ /* 0x000fe20008410000 */
[--C-:B------:R-:W-:Y:S01]  /*5d60*/  FFMA.FTZ R163, R170, UR10, -R20.reuse ;  /* 0x0000000aaaa37c23 */ /* 0x100fe20008010814 */
[----:B------:R-:W-:Y:S02]  /*5d70*/  IMAD.U32 R170, RZ, RZ, UR25 ;  /* 0x00000019ffaa7e24 */ /* 0x000fe4000f8e00ff */
[--C-:B------:R-:W-:Y:S01]  /*5d80*/  FFMA.FTZ R172, R171, UR10, -R20.reuse ;  /* 0x0000000aabac7c23 */ /* 0x100fe20008010814 */
[----:B------:R-:W-:Y:S01]  /*5d90*/  ISETP.NE.AND P3, PT, R2, R167, PT ;  /* 0x000000a70200720c */ /* 0x000fe20003f65270 */
[----:B------:R-:W-:Y:S01]  /*5da0*/  MUFU.EX2 R168, R168 ;  /* 0x000000a800a87308 */ /* 0x000fe20000000800 */
[----:B------:R-:W-:Y:S02]  /*5db0*/  @!P1 VIADD R167, R170, 0x28c40 ;  /* 0x00028c40aaa79836 */ /* 0x000fe40000000000 */
[----:B------:R-:W-:Y:S01]  /*5dc0*/  FFMA.FTZ R3, R174, UR10, -R20 ;  /* 0x0000000aae037c23 */ /* 0x000fe20008010814 */
[----:B------:R-:W-:-:S02]  /*5dd0*/  IMAD.U32 R171, RZ, RZ, UR23 ;  /* 0x00000017ffab7e24 */ /* 0x000fc4000f8e00ff */
[--C-:B------:R-:W-:Y:S01]  /*5de0*/  FFMA.FTZ R178, R178, UR10, -R20.reuse ;  /* 0x0000000ab2b27c23 */ /* 0x100fe20008010814 */
[--C-:B------:R-:W-:Y:S01]  /*5df0*/  FFMA.FTZ R179, R179, UR10, -R20.reuse ;  /* 0x0000000ab3b37c23 */ /* 0x100fe20008010814 */
[----:B------:R-:W-:Y:S01]  /*5e00*/  @!P1 PRMT R167, RZ, 0x654, R167 ;  /* 0x00000654ffa79816 */ /* 0x000fe200000000a7 */
[----:B------:R-:W-:Y:S01]  /*5e10*/  FFMA.FTZ R182, R182, UR10, -R20 ;  /* 0x0000000ab6b67c23 */ /* 0x000fe20008010814 */
[----:B------:R-:W0:Y:S01]  /*5e20*/  MUFU.EX2 R8, R8 ;  /* 0x0000000800087308 */ /* 0x000e220000000800 */
[-C--:B------:R-:W-:Y:S01]  /*5e30*/  FMUL.FTZ R44, R44, R9.reuse ;  /* 0x000000092c2c7220 */ /* 0x080fe20000410000 */
[----:B------:R0:W-:Y:S01]  /*5e40*/  @!P1 SYNCS.ARRIVE.TRANS64.RED.A1T0 RZ, [R167+URZ], RZ ;  /* 0x000000ffa7ff99a7 */ /* 0x0001e2000810043f */
        /* <DEDUP_REMOVED lines=14> */
[----:B0-----:R-:W-:Y:S01]  /*5f30*/  FFMA.FTZ R167, R8, R4, R153 ;  /* 0x0000000408a77223 */ /* 0x001fe20000010099 */
[----:B------:R-:W-:-:S02]  /*5f40*/  @!P3 IMAD R4, R171, 0x40, R16 ;  /* 0x00000040ab04b824 */ /* 0x000fc400078e0210 */
[----:B------:R-:W-:Y:S01]  /*5f50*/  FADD.FTZ R171, R13, R176 ;  /* 0x000000b00dab7221 */ /* 0x000fe20000010000 */
[C---:B------:R-:W-:Y:S01]  /*5f60*/  F2FP.BF16.F32.PACK_AB R153, R168.reuse, R153 ;  /* 0x00000099a899723e */ /* 0x040fe200000010ff */
[----:B------:R-:W-:Y:S01]  /*5f70*/  FADD.FTZ R174, R168, R167 ;  /* 0x000000a7a8ae7221 */ /* 0x000fe20000010000 */
[----:B------:R-:W-:Y:S01]  /*5f80*/  FMUL.FTZ R69, R69, R9 ;  /* 0x0000000945457220 */ /* 0x000fe20000410000 */
[----:B------:R-:W-:Y:S01]  /*5f90*/  FADD.FTZ R176, R154, R171 ;  /* 0x000000ab9ab07221 */ /* 0x000fe20000010000 */
[----:B------:R-:W0:Y:S01]  /*5fa0*/  MUFU.EX2 R11, R11 ;  /* 0x0000000b000b7308 */ /* 0x000e220000000800 */
[----:B--2---:R-:W-:Y:S01]  /*5fb0*/  FADD.FTZ R171, R155, R174 ;  /* 0x000000ae9bab7221 */ /* 0x004fe20000010000 */
[----:B------:R-:W-:Y:S01]  /*5fc0*/  @!P3 LEA R167, R4, UR43, 0x2 ;  /* 0x0000002b04a7bc11 */ /* 0x000fe2000f8e10ff */
[----:B------:R-:W-:Y:S01]  /*5fd0*/  FFMA.FTZ R4, R175, UR10, -R20 ;  /* 0x0000000aaf047c23 */ /* 0x000fe20008010814 */
[----:B------:R-:W-:Y:S01]  /*5fe0*/  FADD.FTZ R175, R21, R176 ;  /* 0x000000b015af7221 */ /* 0x000fe20000010000 */
[----:B------:R-:W-:Y:S01]  /*5ff0*/  FFMA.FTZ R20, R183, UR10, -R20 ;  /* 0x0000000ab7147c23 */ /* 0x000fe20008010814 */
[----:B------:R-:W-:Y:S01]  /*6000*/  F2FP.BF16.F32.PACK_AB R154, R21, R154 ;  /* 0x0000009a159a723e */ /* 0x000fe200000010ff */
[----:B------:R-:W-:Y:S01]  /*6010*/  @!P3 STS [R167+0x28800], R9 ;  /* 0x02880009a700b388 */ /* 0x000fe20000000800 */
[----:B------:R-:W2:Y:S01]  /*6020*/  MUFU.EX2 R162, R162 ;  /* 0x000000a200a27308 */ /* 0x000ea20000000800 */
[----:B---3--:R-:W-:Y:S01]  /*6030*/  FADD.FTZ R174, R158, R171 ;  /* 0x000000ab9eae7221 */ /* 0x008fe20000010000 */
[----:B------:R-:W-:Y:S01]  /*6040*/  FADD.FTZ R176, R156, R175 ;  /* 0x000000af9cb07221 */ /* 0x000fe20000010000 */
[----:B------:R3:W-:Y:S01]  /*6050*/  @!P3 STS [R167+0x28820], R8 ;  /* 0x02882008a700b388 */ /* 0x0007e20000000800 */
[----:B------:R-:W-:Y:S01]  /*6060*/  F2FP.BF16.F32.PACK_AB R155, R158, R155 ;  /* 0x0000009b9e9b723e */ /* 0x000fe200000010ff */
[-C--:B------:R-:W-:Y:S01]  /*6070*/  FMUL.FTZ R72, R72, R9.reuse ;  /* 0x0000000948487220 */ /* 0x080fe20000410000 */
[C---:B------:R-:W-:Y:S01]  /*6080*/  FADD.FTZ R175, R157.reuse, R176 ;  /* 0x000000b09daf7221 */ /* 0x040fe20000010000 */
[----:B------:R-:W-:Y:S01]  /*6090*/  BAR.SYNC.DEFER_BLOCKING 0xf, 0x100 ;  /* 0x03c4000000007b1d */ /* 0x000fe20000010000 */
[----:B------:R-:W-:Y:S01]  /*60a0*/  F2FP.BF16.F32.PACK_AB R156, R157, R156 ;  /* 0x0000009c9d9c723e */ /* 0x000fe200000010ff */
[----:B0-----:R-:W-:Y:S01]  /*60b0*/  FADD.FTZ R171, R11, R174 ;  /* 0x000000ae0bab7221 */ /* 0x001fe20000010000 */
[-C--:B------:R-:W-:Y:S01]  /*60c0*/  FMUL.FTZ R73, R73, R9.reuse ;  /* 0x0000000949497220 */ /* 0x080fe20000410000 */
[-C--:B------:R-:W-:Y:S01]  /*60d0*/  FMUL.FTZ R76, R76, R9.reuse ;  /* 0x000000094c4c7220 */ /* 0x080fe20000410000 */
[-C--:B------:R-:W-:Y:S01]  /*60e0*/  FMUL.FTZ R77, R77, R9.reuse ;  /* 0x000000094d4d7220 */ /* 0x080fe20000410000 */
[----:B------:R-:W0:Y:S01]  /*60f0*/  MUFU.EX2 R10, R10 ;  /* 0x0000000a000a7308 */ /* 0x000e220000000800 */
[-C--:B------:R-:W-:Y:S01]  /*6100*/  FMUL.FTZ R80, R80, R9.reuse ;  /* 0x0000000950507220 */ /* 0x080fe20000410000 */
[-C--:B------:R-:W-:Y:S01]  /*6110*/  FMUL.FTZ R81, R81, R9.reuse ;  /* 0x0000000951517220 */ /* 0x080fe20000410000 */
[----:B------:R-:W-:Y:S01]  /*6120*/  FMUL.FTZ R84, R84, R9 ;  /* 0x0000000954547220 */ /* 0x000fe20000410000 */
[C---:B--2---:R-:W-:Y:S01]  /*6130*/  FADD.FTZ R174, R162.reuse, R171 ;  /* 0x000000aba2ae7221 */ /* 0x044fe20000010000 */
[----:B------:R-:W-:Y:S01]  /*6140*/  F2FP.BF16.F32.PACK_AB R157, R162, R11 ;  /* 0x0000000ba29d723e */ /* 0x000fe200000010ff */
        /* <DEDUP_REMOVED lines=11> */
[----:B0-----:R-:W-:Y:S01]  /*6200*/  FADD.FTZ R176, R10, R175 ;  /* 0x000000af0ab07221 */ /* 0x001fe20000010000 */
[----:B------:R0:W-:Y:S01]  /*6210*/  STSM.16.M88.4 [R19+0x26800], R152 ;  /* 0x0268009813007844 */ /* 0x0001e20000000200 */
[-C--:B------:R-:W-:Y:S01]  /*6220*/  FMUL.FTZ R104, R104, R9.reuse ;  /* 0x0000000968687220 */ /* 0x080fe20000410000 */
[-C--:B------:R-:W-:Y:S01]  /*6230*/  FMUL.FTZ R105, R105, R9.reuse ;  /* 0x0000000969697220 */ /* 0x080fe20000410000 */
[-C--:B------:R-:W-:Y:S01]  /*6240*/  FMUL.FTZ R108, R108, R9.reuse ;  /* 0x000000096c6c7220 */ /* 0x080fe20000410000 */
[-C--:B------:R-:W-:Y:S01]  /*6250*/  FMUL.FTZ R109, R109, R9.reuse ;  /* 0x000000096d6d7220 */ /* 0x080fe20000410000 */
[-C--:B------:R-:W-:Y:S01]  /*6260*/  FMUL.FTZ R112, R112, R9.reuse ;  /* 0x0000000970707220 */ /* 0x080fe20000410000 */
[----:B------:R-:W5:Y:S01]  /*6270*/  MUFU.EX2 R166, R166 ;  /* 0x000000a600a67308 */ /* 0x000f620000000800 */
        /* <DEDUP_REMOVED lines=17> */
[----:B------:R-:W-:Y:S01]  /*6390*/  F2FP.BF16.F32.PACK_AB R159, R166, R159 ;  /* 0x0000009fa69f723e */ /* 0x000fe200000010ff */
        /* <DEDUP_REMOVED lines=8> */
[----:B------:R-:W-:Y:S01]  /*6420*/  FMUL.FTZ R149, R149, R9 ;  /* 0x0000000995957220 */ /* 0x000fe20000410000 */
        /* <DEDUP_REMOVED lines=37> */
[----:B-----5:R-:W-:Y:S01]  /*6680*/  FADD.FTZ R11, R3, R158 ;  /* 0x0000009e030b7221 */ /* 0x020fe20000010000 */
[----:B------:R-:W-:Y:S01]  /*6690*/  F2FP.BF16.F32.PACK_AB R158, R15, R10 ;  /* 0x0000000a0f9e723e */ /* 0x000fe200000010ff */
[-C--:B------:R-:W-:Y:S01]  /*66a0*/  FMUL.FTZ R78, R78, R8.reuse ;  /* 0x000000084e4e7220 */ /* 0x080fe20000410000 */
[-C--:B------:R-:W-:Y:S01]  /*66b0*/  FMUL.FTZ R79, R79, R8.reuse ;  /* 0x000000084f4f7220 */ /* 0x080fe20000410000 */
[-C--:B------:R-:W-:Y:S01]  /*66c0*/  FMUL.FTZ R82, R82, R8.reuse ;  /* 0x0000000852527220 */ /* 0x080fe20000410000 */
[----:B------:R-:W-:Y:S01]  /*66d0*/  FMUL.FTZ R83, R83, R8 ;  /* 0x0000000853537220 */ /* 0x000fe20000410000 */
[----:B------:R0:W-:Y:S01]  /*66e0*/  STSM.16.M88.4 [R184], R156 ;  /* 0x0000009cb8007844 */ /* 0x0001e20000000200 */
        /* <DEDUP_REMOVED lines=9> */
[C---:B----4-:R-:W-:Y:S01]  /*6780*/  FADD.FTZ R11, R4.reuse, R11 ;  /* 0x0000000b040b7221 */ /* 0x050fe20000010000 */
[----:B------:R-:W-:Y:S01]  /*6790*/  F2FP.BF16.F32.PACK_AB R163, R4, R3 ;  /* 0x0000000304a3723e */ /* 0x000fe200000010ff */
[-C--:B------:R-:W-:Y:S01]  /*67a0*/  FMUL.FTZ R95, R95, R8.reuse ;  /* 0x000000085f5f7220 */ /* 0x080fe20000410000 */
[-C--:B------:R-:W-:Y:S01]  /*67b0*/  FMUL.FTZ R98, R98, R8.reuse ;  /* 0x0000000862627220 */ /* 0x080fe20000410000 */
[-C--:B------:R-:W-:Y:S01]  /*67c0*/  FMUL.FTZ R99, R99, R8.reuse ;  /* 0x0000000863637220 */ /* 0x080fe20000410000 */
[-C--:B------:R-:W-:Y:S01]  /*67d0*/  FMUL.FTZ R102, R102, R8.reuse ;  /* 0x0000000866667220 */ /* 0x080fe20000410000 */
[----:B------:R0:W-:Y:S01]  /*67e0*/  STSM.16.M88.4 [R22], R160 ;  /* 0x000000a016007844 */ /* 0x0001e20000000200 */
[----:B------:R-:W4:Y:S01]  /*67f0*/  MUFU.EX2 R169, R169 ;  /* 0x000000a900a97308 */ /* 0x000f220000000800 */
[----:B-----5:R-:W-:Y:S01]  /*6800*/  FADD.FTZ R10, R164, R13 ;  /* 0x0000000da40a7221 */ /* 0x020fe20000010000 */
[-C--:B------:R-:W-:Y:S01]  /*6810*/  FMUL.FTZ R103, R103, R8.reuse ;  /* 0x0000000867677220 */ /* 0x080fe20000410000 */
        /* <DEDUP_REMOVED lines=16> */
[-C--:B------:R-:W-:Y:S01]  /*6920*/  FMUL.FTZ R127, R127, R8.reuse ;  /* 0x000000087f7f7220 */ /* 0x080fe20000410000 */
[-C--:B------:R-:W-:Y:S01]  /*6930*/  FMUL.FTZ R130, R130, R8.reuse ;  /* 0x0000000882827220 */ /* 0x080fe20000410000 */
[-C--:B------:R-:W-:Y:S01]  /*6940*/  FMUL.FTZ R131, R131, R8.reuse ;  /* 0x0000000883837220 */ /* 0x080fe20000410000 */
[-C--:B------:R-:W-:Y:S01]  /*6950*/  FMUL.FTZ R134, R134, R8.reuse ;  /* 0x0000000886867220 */ /* 0x080fe20000410000 */
[----:B------:R-:W-:Y:S01]  /*6960*/  FMUL.FTZ R135, R135, R8 ;  /* 0x0000000887877220 */ /* 0x000fe20000410000 */
[----:B---3--:R-:W3:Y:S01]  /*6970*/  MUFU.EX2 R167, R182 ;  /* 0x000000b600a77308 */ /* 0x008ee20000000800 */
[C---:B-----5:R-:W-:Y:S01]  /*6980*/  FADD.FTZ R166, R179.reuse, R166 ;  /* 0x000000a6b3a67221 */ /* 0x060fe20000010000 */
[----:B------:R-:W-:Y:S01]  /*6990*/  F2FP.BF16.F32.PACK_AB R165, R179, R178 ;  /* 0x000000b2b3a5723e */ /* 0x000fe200000010ff */
        /* <DEDUP_REMOVED lines=9> */
[----:B------:R-:W-:-:S04]  /*6a30*/  FMUL.FTZ R151, R151, R8 ;  /* 0x0000000897977220 */ /* 0x000fc80000410000 */
[----:B------:R-:W2:Y:S01]  /*6a40*/  MUFU.EX2 R20, R20 ;  /* 0x0000001400147308 */ /* 0x000ea20000000800 */
[----:B---3--:R-:W-:Y:S01]  /*6a50*/  FADD.FTZ R11, R167, R166 ;  /* 0x000000a6a70b7221 */ /* 0x008fe20000010000 */
[C---:B----4-:R-:W-:Y:S01]  /*6a60*/  F2FP.BF16.F32.PACK_AB R166, R173.reuse, R14 ;  /* 0x0000000eada6723e */ /* 0x050fe200000010ff */
[----:B------:R-:W-:Y:S01]  /*6a70*/  FADD.FTZ R3, R173, R4 ;  /* 0x00000004ad037221 */ /* 0x000fe20000010000 */
[C---:B--2---:R-:W-:Y:S01]  /*6a80*/  F2FP.BF16.F32.PACK_AB R167, R20.reuse, R167 ;  /* 0x000000a714a7723e */ /* 0x044fe200000010ff */
[----:B------:R-:W-:-:S04]  /*6a90*/  FADD.FTZ R4, R20, R11 ;  /* 0x0000000b14047221 */ /* 0x000fc80000010000 */
[----:B------:R0:W-:Y:S01]  /*6aa0*/  STSM.16.M88.4 [R23], R164 ;  /* 0x000000a417007844 */ /* 0x0001e20000000200 */
[----:B------:R-:W-:Y:S05]  /*6ab0*/  @!P0 BRA `(.L_x_7235) ;  /* 0x0000000000048947 */ /* 0x000fea0003800000 */
[----:B------:R-:W-:Y:S01]  /*6ac0*/  BPT.TRAP 0x1 ;  /* 0x000000040000795c */ /* 0x000fe20000300000 */
.L_x_7235:
[----:B------:R2:W3:Y:S01]  /*6ad0*/  SYNCS.PHASECHK.TRANS64.TRYWAIT P3, [UR25+0x28c50], R7 ;  /* 0x028c5007ff0075a7 */ /* 0x0004e20008060159 */
[----:B------:R-:W-:Y:S05]  /*6ae0*/  @!P0 BRA `(.L_x_7236) ;  /* 0x0000000000048947 */ /* 0x000fea0003800000 */
[----:B------:R-:W-:Y:S01]  /*6af0*/  BPT.TRAP 0x1 ;  /* 0x000000040000795c */ /* 0x000fe20000300000 */
.L_x_7236:
[----:B---3--:R-:W-:Y:S05]  /*6b00*/  @P3 BRA `(.L_x_7237) ;  /* 0x0000000000083947 */ /* 0x008fea0003800000 */
[----:B------:R-:W3:Y:S02]  /*6b10*/  SYNCS.PHASECHK.TRANS64.TRYWAIT P3, [UR25+0x28c50], R7 ;  /* 0x028c5007ff0075a7 */ /* 0x000ee40008060159 */
[----:B---3--:R-:W-:Y:S05]  /*6b20*/  @!P3 BRA `(.L_x_7238) ;  /* 0x000000a400f0b947 */ /* 0x008fea0003800000 */
.L_x_7237:
[----:B------:R-:W-:Y:S01]  /*6b30*/  ULEA UR11, UR36, UR48, 0xc ;  /* 0x00000030240b7291 */ /* 0x000fe2000f8e603f */
[----:B------:R-:W-:Y:S01]  /*6b40*/  WARPGROUP.ARRIVE ;  /* 0x00000000000079c5 */ /* 0x000fe20000000000 */
[----:B------:R-:W-:Y:S01]  /*6b50*/  UMOV UR7, 0x40000040 ;  /* 0x4000004000077882 */ /* 0x000fe20000000000 */
[----:B------:R-:W-:Y:S01]  /*6b60*/  UISETP.GT.AND UP1, UPT, UR21, UR20, UPT ;  /* 0x000000141500728c */ /* 0x000fe2000bf24270 */
[----:B---3--:R-:W-:Y:S01]  /*6b70*/  @!P1 VIADD R170, R170, 0x28c60 ;  /* 0x00028c60aaaa9836 */ /* 0x008fe20000000000 */
[----:B------:R-:W-:Y:S01]  /*6b80*/  UIADD3 UR21, UR21, -0x1, URZ ;  /* 0xffffffff15157890 */ /* 0x000fe2000fffe03f */
[----:B------:R-:W-:Y:S01]  /*6b90*/  IMAD.MOV.U32 R8, RZ, RZ, R6 ;  /* 0x000000ffff087224 */ /* 0x000fe200078e0006 */
[----:B------:R-:W-:Y:S01]  /*6ba0*/  UMOV UR6, UR11 ;  /* 0x0000000b00067c82 */ /* 0x000fe20008000000 */
[----:B------:R-:W-:Y:S01]  /*6bb0*/  UMOV UR23, UR36 ;  /* 0x0000002400177c82 */ /* 0x000fe20008000000 */
[----:B------:R-:W-:Y:S01]  /*6bc0*/  HGMMA.64x256x16.F32.BF16 R24, R152, gdesc[UR4].tnspB, R24, gsb0 ;  /* 0x43e0000498187df0 */ /* 0x000fe20008001818 */
[----:B------:R-:W-:Y:S01]  /*6bd0*/  UIADD3 UR6, UR11, 0x80, URZ ;  /* 0x000000800b067890 */ /* 0x000fe2000fffe03f */
[----:B------:R-:W-:Y:S01]  /*6be0*/  PLOP3.LUT P3, PT, PT, PT, UP1, 0x80, 0x0 ;  /* 0x000000000000781c */ /* 0x000fe20003f6f018 */
[----:B------:R-:W-:Y:S01]  /*6bf0*/  UMOV UR7, 0x40000040 ;  /* 0x4000004000077882 */ /* 0x000fe20000000000 */
[----:B------:R-:W-:Y:S01]  /*6c00*/  @!P1 PRMT R170, RZ, 0x654, R170 ;  /* 0x00000654ffaa9816 */ /* 0x000fe200000000aa */
[----:B------:R-:W-:Y:S01]  /*6c10*/  IMAD.MOV.U32 R9, RZ, RZ, R5 ;  /* 0x000000ffff097224 */ /* 0x000fe200078e0005 */
        /* <DEDUP_REMOVED lines=27> */
.L_x_7230:
[----:B------:R-:W-:-:S13]  /*6dd0*/  ISETP.LE.AND P2, PT, RZ, UR21, PT ;  /* 0x00000015ff007c0c */ /* 0x000fda000bf43270 */
[----:B------:R-:W-:Y:S05]  /*6de0*/  @!P2 BRA `(.L_x_7240) ;  /* 0x00000018002ca947 */ /* 0x000fea0003800000 */
[----:B------:R-:W-:Y:S01]  /*6df0*/  IMAD.MOV.U32 R9, RZ, RZ, R6 ;  /* 0x000000ffff097224 */ /* 0x000fe200078e0006 */
[----:B------:R-:W-:Y:S01]  /*6e00*/  UMOV UR22, UR36 ;  /* 0x0000002400167c82 */ /* 0x000fe20008000000 */
[----:B------:R-:W-:Y:S01]  /*6e10*/  IMAD.MOV.U32 R8, RZ, RZ, R5 ;  /* 0x000000ffff087224 */ /* 0x000fe200078e0005 */
[----:B------:R-:W-:-:S06]  /*6e20*/  ULDC UR20, c[0x0][0x988] ;  /* 0x0002620000147ab9 */ /* 0x000fcc0000000800 */
.L_x_7249:
[----:B------:R-:W-:-:S04]  /*6e30*/  UIADD3 UR36, UR22, 0x1, URZ ;  /* 0x0000000116247890 */ /* 0x000fc8000fffe03f */
[----:B------:R-:W-:-:S04]  /*6e40*/  UISETP.NE.AND UP0, UPT, UR36, 0x2, UPT ;  /* 0x000000022400788c */ /* 0x000fc8000bf05270 */
[----:B------:R-:W-:Y:S02]  /*6e50*/  USEL UR6, URZ, 0x1, UP0 ;  /* 0x000000013f067887 */ /* 0x000fe40008000000 */
[----:B------:R-:W-:Y:S02]  /*6e60*/  USEL UR36, UR36, URZ, UP0 ;  /* 0x0000003f24247287 */ /* 0x000fe40008000000 */
[----:B------:R-:W-:Y:S01]  /*6e70*/  ULOP3.LUT UR37, UR37, UR6, URZ, 0x3c, !UPT ;  /* 0x0000000625257292 */ /* 0x000fe2000f8e3c3f */
[----:B----4-:R-:W-:Y:S11]  /*6e80*/  @!P0 BRA `(.L_x_7241) ;  /* 0x0000000000048947 */ /* 0x010ff60003800000 */
[----:B------:R-:W-:Y:S01]  /*6e90*/  BPT.TRAP 0x1 ;  /* 0x000000040000795c */ /* 0x000fe20000300000 */
.L_x_7241:
[----:B------:R-:W-:Y:S01]  /*6ea0*/  ULEA UR23, UR36, UR43, 0x3 ;  /* 0x0000002b24177291 */ /* 0x000fe2000f8e183f */
[----:B-12---:R-:W-:-:S05]  /*6eb0*/  IMAD.U32 R7, RZ, RZ, UR37 ;  /* 0x00000025ff077e24 */ /* 0x006fca000f8e00ff */
[----:B------:R-:W-:-:S04]  /*6ec0*/  SHF.L.U32 R7, R7, 0x1f, RZ ;  /* 0x0000001f07077819 */ /* 0x000fc800000006ff */
[----:B------:R1:W2:Y:S01]  /*6ed0*/  SYNCS.PHASECHK.TRANS64.TRYWAIT P2, [UR23+0x28c30], R7 ;  /* 0x028c3007ff0075a7 */ /* 0x0002a20008040157 */
[----:B------:R-:W-:Y:S05]  /*6ee0*/  @!P0 BRA `(.L_x_7242) ;  /* 0x0000000000048947 */ /* 0x000fea0003800000 */
[----:B------:R-:W-:Y:S01]  /*6ef0*/  BPT.TRAP 0x1 ;  /* 0x000000040000795c */ /* 0x000fe20000300000 */
.L_x_7242:
[----:B--2---:R-:W-:Y:S05]  /*6f00*/  @P2 BRA `(.L_x_7243) ;  /* 0x0000000000082947 */ /* 0x004fea0003800000 */
[----:B------:R-:W2:Y:S02]  /*6f10*/  SYNCS.PHASECHK.TRANS64.TRYWAIT P2, [UR23+0x28c30], R7 ;  /* 0x028c3007ff0075a7 */ /* 0x000ea40008040157 */
[----:B--2---:R-:W-:Y:S05]  /*6f20*/  @!P2 BRA `(.L_x_7244) ;  /* 0x000000a40004a947 */ /* 0x004fea0003800000 */
.L_x_7243:
[----:B------:R-:W-:Y:S01]  /*6f30*/  R2UR UR18, R0 ;  /* 0x00000000001272ca */ /* 0x000fe200000e0000 */
[----:B0--3--:R-:W-:Y:S01]  /*6f40*/  WARPGROUP.ARRIVE ;  /* 0x00000000000079c5 */ /* 0x009fe20000000000 */
        /* <DEDUP_REMOVED lines=65> */
[----:B------:R-:W2:Y:S01]  /*7360*/  MUFU.EX2 R11, R11 ;  /* 0x0000000b000b7308 */ /* 0x000ea20000000800 */
[----:B------:R-:W-:Y:S01]  /*7370*/  FMNMX.FTZ R13, R175, R6, !PT ;  /* 0x00000006af0d7209 */ /* 0x000fe20007810000 */
[--C-:B------:R-:W-:Y:S01]  /*7380*/  FFMA.FTZ R12, R164, UR10, -R14.reuse ;  /* 0x0000000aa40c7c23 */ /* 0x100fe2000801080e */
[----:B------:R-:W-:-:S02]  /*7390*/  FFMA.FTZ R164, R176, UR10, -R14 ;  /* 0x0000000ab0a47c23 */ /* 0x000fc4000801080e */
[----:B------:R-:W-:-:S03]  /*73a0*/  FMNMX.FTZ R6, R178, R13, !PT ;  /* 0x0000000db2067209 */ /* 0x000fc60007810000 */
[----:B------:R-:W3:Y:S01]  /*73b0*/  MUFU.EX2 R152, R152 ;  /* 0x0000009800987308 */ /* 0x000ee20000000800 */
[----:B------:R-:W-:Y:S01]  /*73c0*/  FMNMX.FTZ R13, R179, R6, !PT ;  /* 0x00000006b30d7209 */ /* 0x000fe20007810000 */
[-C--:B0-----:R-:W-:Y:S01]  /*73d0*/  FMUL.FTZ R24, R24, R8.reuse ;  /* 0x0000000818187220 */ /* 0x081fe20000410000 */
[-C--:B------:R-:W-:Y:S01]  /*73e0*/  FMUL.FTZ R25, R25, R8.reuse ;  /* 0x0000000819197220 */ /* 0x080fe20000410000 */
[----:B------:R-:W-:Y:S01]  /*73f0*/  FMUL.FTZ R28, R28, R8 ;  /* 0x000000081c1c7220 */ /* 0x000fe20000410000 */
[----:B------:R-:W-:Y:S01]  /*7400*/  FMNMX.FTZ R6, R182, R13, !PT ;  /* 0x0000000db6067209 */ /* 0x000fe20007810000 */
[--C-:B------:R-:W-:Y:S01]  /*7410*/  FFMA.FTZ R13, R157, UR10, -R14.reuse ;  /* 0x0000000a9d0d7c23 */ /* 0x100fe2000801080e */
[----:B------:R-:W-:Y:S01]  /*7420*/  FFMA.FTZ R157, R173, UR10, -R14 ;  /* 0x0000000aad9d7c23 */ /* 0x000fe2000801080e */
[----:B------:R-:W0:Y:S01]  /*7430*/  MUFU.EX2 R10, R10 ;  /* 0x0000000a000a7308 */ /* 0x000e220000000800 */
[----:B------:R-:W-:Y:S01]  /*7440*/  FMNMX.FTZ R6, R183, R6, !PT ;  /* 0x00000006b7067209 */ /* 0x000fe20007810000 */
[----:B--2---:R-:W-:Y:S01]  /*7450*/  FFMA.FTZ R3, R8, R3, R11 ;  /* 0x0000000308037223 */ /* 0x004fe2000001000b */
[----:B------:R-:W-:-:S02]  /*7460*/  IMAD.MOV R173, RZ, RZ, -R18 ;  /* 0x000000ffffad7224 */ /* 0x000fc400078e0a12 */
[-C--:B------:R-:W-:Y:S01]  /*7470*/  FMUL.FTZ R29, R29, R8.reuse ;  /* 0x000000081d1d7220 */ /* 0x080fe20000410000 */
[-C--:B------:R-:W-:Y:S01]  /*7480*/  FMUL.FTZ R32, R32, R8.reuse ;  /* 0x0000000820207220 */ /* 0x080fe20000410000 */
[----:B------:R-:W2:Y:S01]  /*7490*/  SHFL.BFLY PT, R153, R6, 0x2, 0x1f ;  /* 0x0c401f0006997f89 */ /* 0x000ea200000e0000 */
[-C--:B------:R-:W-:Y:S01]  /*74a0*/  FMUL.FTZ R33, R33, R8.reuse ;  /* 0x0000000821217220 */ /* 0x080fe20000410000 */
[----:B------:R-:W-:Y:S01]  /*74b0*/  MUFU.EX2 R13, R13 ;  /* 0x0000000d000d7308 */ /* 0x000fe20000000800 */
[----:B---3--:R-:W-:Y:S01]  /*74c0*/  FADD.FTZ R3, R152, R3 ;  /* 0x0000000398037221 */ /* 0x008fe20000010000 */
[----:B------:R-:W-:Y:S01]  /*74d0*/  ISETP.NE.AND P2, PT, R2, R173, PT ;  /* 0x000000ad0200720c */ /* 0x000fe20003f45270 */
[-C--:B------:R-:W-:Y:S01]  /*74e0*/  FMUL.FTZ R36, R36, R8.reuse ;  /* 0x0000000824247220 */ /* 0x080fe20000410000 */
[----:B------:R-:W-:Y:S01]  /*74f0*/  F2FP.BF16.F32.PACK_AB R152, R152, R11 ;  /* 0x0000000b9898723e */ /* 0x000fe200000010ff */
        /* <DEDUP_REMOVED lines=17> */
[----:B--2---:R-:W-:Y:S01]  /*7610*/  FMNMX.FTZ R165, R6, R153, !PT ;  /* 0x0000009906a57209 */ /* 0x004fe20007810000 */
        /* <DEDUP_REMOVED lines=44> */
[--C-:B--2---:R-:W-:Y:S01]  /*78e0*/  FFMA.FTZ R180, R167, UR10, -R177.reuse ;  /* 0x0000000aa7b47c23 */ /* 0x104fe200080108b1 */
[----:B------:R-:W-:Y:S01]  /*78f0*/  FFMA.FTZ R167, R170, UR10, -R177 ;  /* 0x0000000aaaa77c23 */ /* 0x000fe200080108b1 */
[----:B------:R-:W-:-:S02]  /*7900*/  IMAD.U32 R170, RZ, RZ, UR23 ;  /* 0x00000017ffaa7e24 */ /* 0x000fc4000f8e00ff */
[--C-:B------:R-:W-:Y:S01]  /*7910*/  FFMA.FTZ R176, R163, UR10, -R177.reuse ;  /* 0x0000000aa3b07c23 */ /* 0x100fe200080108b1 */
[--C-:B------:R-:W-:Y:S01]  /*7920*/  FFMA.FTZ R163, R166, UR10, -R177.reuse ;  /* 0x0000000aa6a37c23 */ /* 0x100fe200080108b1 */
[--C-:B------:R-:W-:Y:S01]  /*7930*/  FFMA.FTZ R192, R171, UR10, -R177.reuse ;  /* 0x0000000aabc07c23 */ /* 0x100fe200080108b1 */
[----:B------:R-:W-:Y:S01]  /*7940*/  @!P1 VIADD R154, R170, 0x28c40 ;  /* 0x00028c40aa9a9836 */ /* 0x000fe20000000000 */
[----:B------:R-:W2:Y:S01]  /*7950*/  MUFU.EX2 R168, R168 ;  /* 0x000000a800a87308 */ /* 0x000ea20000000800 */
[--C-:B------:R-:W-:Y:S01]  /*7960*/  FFMA.FTZ R171, R174, UR10, -R177.reuse ;  /* 0x0000000aaeab7c23 */ /* 0x100fe200080108b1 */
[--C-:B------:R-:W-:Y:S01]  /*7970*/  FFMA.FTZ R174, R175, UR10, -R177.reuse ;  /* 0x0000000aafae7c23 */ /* 0x100fe200080108b1 */
[----:B------:R-:W-:Y:S01]  /*7980*/  IMAD.U32 R175, RZ, RZ, UR22 ;  /* 0x00000016ffaf7e24 */ /* 0x000fe2000f8e00ff */
[----:B------:R-:W-:Y:S01]  /*7990*/  @!P1 PRMT R154, RZ, 0x654, R154 ;  /* 0x00000654ff9a9816 */ /* 0x000fe2000000009a */
[--C-:B------:R-:W-:Y:S01]  /*79a0*/  FFMA.FTZ R173, R178, UR10, -R177.reuse ;  /* 0x0000000ab2ad7c23 */ /* 0x100fe200080108b1 */
[--C-:B------:R-:W-:Y:S01]  /*79b0*/  FFMA.FTZ R178, R179, UR10, -R177.reuse ;  /* 0x0000000ab3b27c23 */ /* 0x100fe200080108b1 */
[----:B------:R-:W-:Y:S01]  /*79c0*/  @!P2 IMAD R158, R175, 0x40, R16 ;  /* 0x00000040af9ea824 */ /* 0x000fe200078e0210 */
[----:B------:R-:W3:Y:S01]  /*79d0*/  MUFU.EX2 R155, R155 ;  /* 0x0000009b009b7308 */ /* 0x000ee20000000800 */
[----:B------:R0:W-:Y:S01]  /*79e0*/  @!P1 SYNCS.ARRIVE.TRANS64.RED.A1T0 RZ, [R154+URZ], RZ ;  /* 0x000000ff9aff99a7 */ /* 0x0001e2000810043f */
[--C-:B------:R-:W-:Y:S01]  /*79f0*/  FFMA.FTZ R182, R182, UR10, -R177.reuse ;  /* 0x0000000ab6b67c23 */ /* 0x100fe200080108b1 */
[----:B------:R-:W-:Y:S01]  /*7a00*/  FFMA.FTZ R183, R183, UR10, -R177 ;  /* 0x0000000ab7b77c23 */ /* 0x000fe200080108b1 */
[----:B------:R-:W-:Y:S01]  /*7a10*/  @!P2 LEA R158, R158, UR43, 0x2 ;  /* 0x0000002b9e9eac11 */ /* 0x000fe2000f8e10ff */
[-C--:B------:R-:W-:Y:S01]  /*7a20*/  FMUL.FTZ R120, R120, R8.reuse ;  /* 0x0000000878787220 */ /* 0x080fe20000410000 */
[-C--:B------:R-:W-:Y:S01]  /*7a30*/  FMUL.FTZ R121, R121, R8.reuse ;  /* 0x0000000879797220 */ /* 0x080fe20000410000 */
[----:B------:R-:W-:Y:S01]  /*7a40*/  FMUL.FTZ R124, R124, R8 ;  /* 0x000000087c7c7220 */ /* 0x000fe20000410000 */
[----:B------:R-:W4:Y:S01]  /*7a50*/  MUFU.EX2 R169, R169 ;  /* 0x000000a900a97308 */ /* 0x000f220000000800 */
[----:B0-----:R-:W-:Y:S01]  /*7a60*/  FADD.FTZ R154, R10, R3 ;  /* 0x000000030a9a7221 */ /* 0x001fe20000010000 */
[----:B--2---:R-:W-:Y:S01]  /*7a70*/  FFMA.FTZ R4, R9, R4, R168 ;  /* 0x0000000409047223 */ /* 0x004fe200000100a8 */
[----:B------:R-:W-:Y:S01]  /*7a80*/  @!P2 STS [R158+0x28800], R8 ;  /* 0x028800089e00a388 */ /* 0x000fe20000000800 */
[-C--:B------:R-:W-:Y:S01]  /*7a90*/  FMUL.FTZ R125, R125, R8.reuse ;  /* 0x000000087d7d7220 */ /* 0x080fe20000410000 */
[----:B------:R-:W-:Y:S01]  /*7aa0*/  FADD.FTZ R3, R13, R154 ;  /* 0x0000009a0d037221 */ /* 0x000fe20000010000 */
[-C--:B------:R-:W-:Y:S01]  /*7ab0*/  FMUL.FTZ R128, R128, R8.reuse ;  /* 0x0000000880807220 */ /* 0x080fe20000410000 */
[----:B------:R0:W-:Y:S01]  /*7ac0*/  @!P2 STS [R158+0x28820], R9 ;  /* 0x028820099e00a388 */ /* 0x0001e20000000800 */
[----:B------:R-:W2:Y:S01]  /*7ad0*/  MUFU.EX2 R172, R172 ;  /* 0x000000ac00ac7308 */ /* 0x000ea20000000800 */
[----:B---3--:R-:W-:Y:S01]  /*7ae0*/  FADD.FTZ R4, R155, R4 ;  /* 0x000000049b047221 */ /* 0x008fe20000010000 */
[----:B------:R-:W-:Y:S01]  /*7af0*/  FADD.FTZ R154, R156, R3 ;  /* 0x000000039c9a7221 */ /* 0x000fe20000010000 */
[-C--:B------:R-:W-:Y:S01]  /*7b00*/  FMUL.FTZ R129, R129, R8.reuse ;  /* 0x0000000881817220 */ /* 0x080fe20000410000 */
[-C--:B------:R-:W-:Y:S01]  /*7b10*/  FMUL.FTZ R132, R132, R8.reuse ;  /* 0x0000000884847220 */ /* 0x080fe20000410000 */
[-C--:B------:R-:W-:Y:S01]  /*7b20*/  FMUL.FTZ R133, R133, R8.reuse ;  /* 0x0000000885857220 */ /* 0x080fe20000410000 */
[----:B------:R-:W-:Y:S01]  /*7b30*/  FADD.FTZ R175, R15, R154 ;  /* 0x0000009a0faf7221 */ /* 0x000fe20000010000 */
[-C--:B------:R-:W-:Y:S01]  /*7b40*/  FMUL.FTZ R136, R136, R8.reuse ;  /* 0x0000000888887220 */ /* 0x080fe20000410000 */
[----:B------:R-:W3:Y:S01]  /*7b50*/  MUFU.EX2 R159, R159 ;  /* 0x0000009f009f7308 */ /* 0x000ee20000000800 */
        /* <DEDUP_REMOVED lines=8> */
[----:B--2---:R-:W-:Y:S01]  /*7be0*/  FADD.FTZ R4, R172, R3 ;  /* 0x00000003ac047221 */ /* 0x004fe20000010000 */
[----:B------:R-:W-:Y:S01]  /*7bf0*/  FADD.FTZ R154, R160, R175 ;  /* 0x000000afa09a7221 */ /* 0x000fe20000010000 */
[-C--:B------:R-:W-:Y:S01]  /*7c00*/  FMUL.FTZ R145, R145, R8.reuse ;  /* 0x0000000891917220 */ /* 0x080fe20000410000 */
[-C--:B------:R-:W-:Y:S01]  /*7c10*/  FMUL.FTZ R148, R148, R8.reuse ;  /* 0x0000000894947220 */ /* 0x080fe20000410000 */
[----:B------:R-:W-:Y:S01]  /*7c20*/  FMUL.FTZ R149, R149, R8 ;  /* 0x0000000895957220 */ /* 0x000fe20000410000 */
[C---:B------:R-:W-:Y:S01]  /*7c30*/  FADD.FTZ R175, R153.reuse, R154 ;  /* 0x0000009a99af7221 */ /* 0x040fe20000010000 */
[----:B------:R-:W-:Y:S01]  /*7c40*/  F2FP.BF16.F32.PACK_AB R160, R153, R160 ;  /* 0x000000a099a0723e */ /* 0x000fe200000010ff */
[----:B------:R-:W2:Y:S01]  /*7c50*/  MUFU.EX2 R163, R163 ;  /* 0x000000a300a37308 */ /* 0x000ea20000000800 */
[----:B---3--:R-:W-:Y:S01]  /*7c60*/  FADD.FTZ R3, R159, R4 ;  /* 0x000000049f037221 */ /* 0x008fe20000010000 */
[----:B------:R-:W-:Y:S01]  /*7c70*/  F2FP.BF16.F32.PACK_AB R153, R155, R168 ;  /* 0x000000a89b99723e */ /* 0x000fe200000010ff */
[----:B------:R-:W-:Y:S01]  /*7c80*/  FMUL.FTZ R26, R26, R9 ;  /* 0x000000091a1a7220 */ /* 0x000fe20000410000 */
[----:B------:R-:W-:Y:S01]  /*7c90*/  F2FP.BF16.F32.PACK_AB R155, R172, R169 ;  /* 0x000000a9ac9b723e */ /* 0x000fe200000010ff */
[-C--:B------:R-:W-:Y:S01]  /*7ca0*/  FMUL.FTZ R27, R27, R9.reuse ;  /* 0x000000091b1b7220 */ /* 0x080fe20000410000 */
[----:B------:R-:W-:Y:S01]  /*7cb0*/  F2FP.BF16.F32.PACK_AB R156, R15, R156 ;  /* 0x0000009c0f9c723e */ /* 0x000fe200000010ff */
[-C--:B------:R-:W-:Y:S01]  /*7cc0*/  FMUL.FTZ R30, R30, R9.reuse ;  /* 0x000000091e1e7220 */ /* 0x080fe20000410000 */
[----:B------:R-:W3:Y:S01]  /*7cd0*/  MUFU.EX2 R180, R180 ;  /* 0x000000b400b47308 */ /* 0x000ee20000000800 */
[----:B----4-:R-:W-:Y:S01]  /*7ce0*/  FADD.FTZ R4, R176, R3 ;  /* 0x00000003b0047221 */ /* 0x010fe20000010000 */
[----:B0-----:R-:W-:Y:S01]  /*7cf0*/  F2FP.BF16.F32.PACK_AB R158, R21, R12 ;  /* 0x0000000c159e723e */ /* 0x001fe200000010ff */
        /* <DEDUP_REMOVED lines=46> */
[C---:B0-----:R-:W-:Y:S01]  /*7fe0*/  FADD.FTZ R11, R157.reuse, R154 ;  /* 0x0000009a9d0b7221 */ /* 0x041fe20000010000 */
[----:B------:R-:W-:Y:S01]  /*7ff0*/  F2FP.BF16.F32.PACK_AB R162, R157, R20 ;  /* 0x000000149da2723e */ /* 0x000fe200000010ff */
[----:B------:R-:W-:Y:S01]  /*8000*/  FMUL.FTZ R102, R102, R9 ;  /* 0x0000000966667220 */ /* 0x000fe20000410000 */
[----:B------:R-:W-:Y:S01]  /*8010*/  F2FP.BF16.F32.PACK_AB R154, R13, R10 ;  /* 0x0000000a0d9a723e */ /* 0x000fe200000010ff */
[----:B------:R-:W-:Y:S01]  /*8020*/  BAR.SYNC.DEFER_BLOCKING 0xf, 0x100 ;  /* 0x03c4000000007b1d */ /* 0x000fe20000010000 */
[----:B------:R-:W-:Y:S01]  /*8030*/  F2FP.BF16.F32.PACK_AB R157, R176, R159 ;  /* 0x0000009fb09d723e */ /* 0x000fe200000010ff */
[----:B------:R-:W-:Y:S01]  /*8040*/  FMUL.FTZ R103, R103, R9 ;  /* 0x0000000967677220 */ /* 0x000fe20000410000 */
[----:B------:R-:W-:Y:S01]  /*8050*/  F2FP.BF16.F32.PACK_AB R159, R180, R163 ;  /* 0x000000a3b49f723e */ /* 0x000fe200000010ff */
[----:B--2---:R-:W-:Y:S01]  /*8060*/  FADD.FTZ R3, R171, R4 ;  /* 0x00000004ab037221 */ /* 0x004fe20000010000 */
[-C--:B------:R-:W-:Y:S01]  /*8070*/  FMUL.FTZ R106, R106, R9.reuse ;  /* 0x000000096a6a7220 */ /* 0x080fe20000410000 */
[----:B------:R-:W0:Y:S01]  /*8080*/  MUFU.EX2 R174, R174 ;  /* 0x000000ae00ae7308 */ /* 0x000e220000000800 */
[-C--:B------:R-:W-:Y:S01]  /*8090*/  FMUL.FTZ R107, R107, R9.reuse ;  /* 0x000000096b6b7220 */ /* 0x080fe20000410000 */
[-C--:B------:R-:W-:Y:S01]  /*80a0*/  FMUL.FTZ R110, R110, R9.reuse ;  /* 0x000000096e6e7220 */ /* 0x080fe20000410000 */
[-C--:B------:R-:W-:Y:S01]  /*80b0*/  FMUL.FTZ R111, R111, R9.reuse ;  /* 0x000000096f6f7220 */ /* 0x080fe20000410000 */
[-C--:B------:R-:W-:Y:S01]  /*80c0*/  FMUL.FTZ R114, R114, R9.reuse ;  /* 0x0000000972727220 */ /* 0x080fe20000410000 */
[-C--:B------:R-:W-:Y:S01]  /*80d0*/  FMUL.FTZ R115, R115, R9.reuse ;  /* 0x0000000973737220 */ /* 0x080fe20000410000 */
[----:B---3--:R-:W-:Y:S01]  /*80e0*/  FADD.FTZ R8, R164, R11 ;  /* 0x0000000ba4087221 */ /* 0x008fe20000010000 */
        /* <DEDUP_REMOVED lines=10> */
[C---:B0-----:R-:W-:Y:S01]  /*8190*/  FADD.FTZ R4, R174.reuse, R3 ;  /* 0x00000003ae047221 */ /* 0x041fe20000010000 */
[----:B------:R-:W-:Y:S01]  /*81a0*/  F2FP.BF16.F32.PACK_AB R163, R174, R171 ;  /* 0x000000abaea3723e */ /* 0x000fe200000010ff */
[----:B------:R0:W-:Y:S01]  /*81b0*/  STSM.16.M88.4 [R19+0x26800], R152 ;  /* 0x0268009813007844 */ /* 0x0001e20000000200 */
[-C--:B------:R-:W-:Y:S01]  /*81c0*/  FMUL.FTZ R134, R134, R9.reuse ;  /* 0x0000000986867220 */ /* 0x080fe20000410000 */
[-C--:B------:R-:W-:Y:S01]  /*81d0*/  FMUL.FTZ R135, R135, R9.reuse ;  /* 0x0000000987877220 */ /* 0x080fe20000410000 */
[-C--:B------:R-:W-:Y:S01]  /*81e0*/  FMUL.FTZ R138, R138, R9.reuse ;  /* 0x000000098a8a7220 */ /* 0x080fe20000410000 */
[----:B------:R0:W-:Y:S01]  /*81f0*/  STSM.16.M88.4 [R184], R156 ;  /* 0x0000009cb8007844 */ /* 0x0001e20000000200 */
[----:B------:R-:W4:Y:S01]  /*8200*/  MUFU.EX2 R14, R14 ;  /* 0x0000000e000e7308 */ /* 0x000f220000000800 */
[C---:B--2---:R-:W-:Y:S01]  /*8210*/  FADD.FTZ R8, R161.reuse, R8 ;  /* 0x00000008a1087221 */ /* 0x044fe20000010000 */
[----:B------:R-:W-:Y:S01]  /*8220*/  F2FP.BF16.F32.PACK_AB R164, R161, R164 ;  /* 0x000000a4a1a4723e */ /* 0x000fe200000010ff */
[----:B------:R-:W-:Y:S01]  /*8230*/  FMUL.FTZ R139, R139, R9 ;  /* 0x000000098b8b7220 */ /* 0x000fe20000410000 */
[----:B------:R-:W-:Y:S01]  /*8240*/  F2FP.BF16.F32.PACK_AB R161, R192, R167 ;  /* 0x000000a7c0a1723e */ /* 0x000fe200000010ff */
[----:B------:R-:W-:Y:S01]  /*8250*/  FADD.FTZ R3, R165, R8 ;  /* 0x00000008a5037221 */ /* 0x000fe20000010000 */
[-C--:B------:R-:W-:Y:S01]  /*8260*/  FMUL.FTZ R142, R142, R9.reuse ;  /* 0x000000098e8e7220 */ /* 0x080fe20000410000 */
[-C--:B------:R-:W-:Y:S01]  /*8270*/  FMUL.FTZ R143, R143, R9.reuse ;  /* 0x000000098f8f7220 */ /* 0x080fe20000410000 */
[----:B------:R-:W2:Y:S01]  /*8280*/  MUFU.EX2 R178, R178 ;  /* 0x000000b200b27308 */ /* 0x000ea20000000800 */
[----:B---3--:R-:W-:Y:S01]  /*8290*/  FADD.FTZ R11, R173, R4 ;  /* 0x00000004ad0b7221 */ /* 0x008fe20000010000 */
[----:B------:R0:W-:Y:S01]  /*82a0*/  STSM.16.M88.4 [R22], R160 ;  /* 0x000000a016007844 */ /* 0x0001e20000000200 */
[-C--:B------:R-:W-:Y:S01]  /*82b0*/  FMUL.FTZ R146, R146, R9.reuse ;  /* 0x0000000992927220 */ /* 0x080fe20000410000 */
[-C--:B------:R-:W-:Y:S01]  /*82c0*/  FMUL.FTZ R147, R147, R9.reuse ;  /* 0x0000000993937220 */ /* 0x080fe20000410000 */
[-C--:B------:R-:W-:Y:S01]  /*82d0*/  FMUL.FTZ R150, R150, R9.reuse ;  /* 0x0000000996967220 */ /* 0x080fe20000410000 */
[----:B------:R-:W-:-:S02]  /*82e0*/  FMUL.FTZ R151, R151, R9 ;  /* 0x0000000997977220 */ /* 0x000fc40000410000 */
[----:B------:R-:W3:Y:S01]  /*82f0*/  MUFU.EX2 R182, R182 ;  /* 0x000000b600b67308 */ /* 0x000ee20000000800 */
[C---:B----4-:R-:W-:Y:S01]  /*8300*/  F2FP.BF16.F32.PACK_AB R166, R14.reuse, R165 ;  /* 0x000000a50ea6723e */ /* 0x050fe200000010ff */
[----:B------:R-:W-:-:S06]  /*8310*/  FADD.FTZ R3, R14, R3 ;  /* 0x000000030e037221 */ /* 0x000fcc0000010000 */
[----:B------:R-:W4:Y:S01]  /*8320*/  MUFU.EX2 R183, R183 ;  /* 0x000000b700b77308 */ /* 0x000f220000000800 */
[C---:B--2---:R-:W-:Y:S01]  /*8330*/  FADD.FTZ R11, R178.reuse, R11 ;  /* 0x0000000bb20b7221 */ /* 0x044fe20000010000 */
[----:B------:R-:W-:-:S03]  /*8340*/  F2FP.BF16.F32.PACK_AB R165, R178, R173 ;  /* 0x000000adb2a5723e */ /* 0x000fc600000010ff */
[----:B---3--:R-:W-:Y:S01]  /*8350*/  FADD.FTZ R4, R182, R11 ;  /* 0x0000000bb6047221 */ /* 0x008fe20000010000 */
[----:B----4-:R-:W-:-:S03]  /*8360*/  F2FP.BF16.F32.PACK_AB R167, R183, R182 ;  /* 0x000000b6b7a7723e */ /* 0x010fc600000010ff */
[----:B------:R-:W-:Y:S02]  /*8370*/  FADD.FTZ R4, R183, R4 ;  /* 0x00000004b7047221 */ /* 0x000fe40000010000 */
[----:B------:R0:W-:Y:S01]  /*8380*/  STSM.16.M88.4 [R23], R164 ;  /* 0x000000a417007844 */ /* 0x0001e20000000200 */
[----:B------:R-:W-:Y:S05]  /*8390*/  @!P0 BRA `(.L_x_7245) ;  /* 0x0000000000048947 */ /* 0x000fea0003800000 */
[----:B------:R-:W-:Y:S01]  /*83a0*/  BPT.TRAP 0x1 ;  /* 0x000000040000795c */ /* 0x000fe20000300000 */
.L_x_7245:
[----:B------:R2:W3:Y:S01]  /*83b0*/  SYNCS.PHASECHK.TRANS64.TRYWAIT P2, [UR23+0x28c50], R7 ;  /* 0x028c5007ff0075a7 */ /* 0x0004e20008040157 */
[----:B------:R-:W-:Y:S05]  /*83c0*/  @!P0 BRA `(.L_x_7246) ;  /* 0x0000000000048947 */ /* 0x000fea0003800000 */
[----:B------:R-:W-:Y:S01]  /*83d0*/  BPT.TRAP 0x1 ;  /* 0x000000040000795c */ /* 0x000fe20000300000 */
.L_x_7246:
[----:B---3--:R-:W-:Y:S05]  /*83e0*/  @P2 BRA `(.L_x_7247) ;  /* 0x0000000000082947 */ /* 0x008fea0003800000 */
[----:B------:R-:W3:Y:S02]  /*83f0*/  SYNCS.PHASECHK.TRANS64.TRYWAIT P2, [UR23+0x28c50], R7 ;  /* 0x028c5007ff0075a7 */ /* 0x000ee40008040157 */
[----:B---3--:R-:W-:Y:S05]  /*8400*/  @!P2 BRA `(.L_x_7248) ;  /* 0x0000008c00e4a947 */ /* 0x008fea0003800000 */
.L_x_7247:
[----:B------:R-:W-:Y:S01]  /*8410*/  ULEA UR11, UR36, UR48, 0xc ;  /* 0x00000030240b7291 */ /* 0x000fe2000f8e603f */
[----:B------:R-:W-:Y:S01]  /*8420*/  WARPGROUP.ARRIVE ;  /* 0x00000000000079c5 */ /* 0x000fe20000000000 */
[----:B------:R-:W-:Y:S01]  /*8430*/  UMOV UR7, 0x40000040 ;  /* 0x4000004000077882 */ /* 0x000fe20000000000 */
[----:B------:R-:W-:Y:S01]  /*8440*/  ISETP.LT.AND P2, PT, RZ, UR21, PT ;  /* 0x00000015ff007c0c */ /* 0x000fe2000bf41270 */
[----:B---3--:R-:W-:Y:S01]  /*8450*/  @!P1 VIADD R170, R170, 0x28c60 ;  /* 0x00028c60aaaa9836 */ /* 0x008fe20000000000 */
        /* <DEDUP_REMOVED lines=36> */
.L_x_7240:
[----:B------:R-:W5:Y:S01]  /*86a0*/  SHFL.BFLY PT, R0, R3, 0x2, 0x1f ;  /* 0x0c401f0003007f89 */ /* 0x000f6200000e0000 */
[----:B------:R-:W-:Y:S01]  /*86b0*/  IMAD.MOV.U32 R10, RZ, RZ, RZ ;  /* 0x000000ffff0a7224 */ /* 0x000fe200078e00ff */
        /* <DEDUP_REMOVED lines=9> */
[----:B-12---:R-:W0:Y:S01]  /*8750*/  SHFL.BFLY PT, R7, R0, 0x1, 0x1f ;  /* 0x0c201f0000077f89 */ /* 0x006e2200000e0000 */
[----:B------:R-:W-:Y:S01]  /*8760*/  IMAD.MOV.U32 R4, RZ, RZ, RZ ;  /* 0x000000ffff047224 */ /* 0x000fe200078e00ff */
[----:B------:R-:W-:Y:S02]  /*8770*/  UISETP.NE.AND UP0, UPT, UR36, 0x2, UPT ;  /* 0x000000022400788c */ /* 0x000fe4000bf05270 */
[----:B------:R-:W1:Y:S02]  /*8780*/  SHFL.BFLY PT, R8, R9, 0x1, 0x1f ;  /* 0x0c201f0009087f89 */ /* 0x000e6400000e0000 */
[----:B------:R-:W-:Y:S02]  /*8790*/  USEL UR4, URZ, 0x1, UP0 ;  /* 0x000000013f047887 */ /* 0x000fe40008000000 */
[----:B------:R-:W-:Y:S02]  /*87a0*/  USEL UR36, UR36, URZ, UP0 ;  /* 0x0000003f24247287 */ /* 0x000fe40008000000 */
[----:B------:R-:W-:Y:S01]  /*87b0*/  ULOP3.LUT UR37, UR37, UR4, URZ, 0x3c, !UPT ;  /* 0x0000000425257292 */ /* 0x000fe2000f8e3c3f */
[----:B0-----:R-:W-:Y:S01]  /*87c0*/  FADD.FTZ R12, R0, R7 ;  /* 0x00000007000c7221 */ /* 0x001fe20000010000 */
[----:B------:R-:W-:-:S02]  /*87d0*/  IMAD.MOV R7, RZ, RZ, -R18 ;  /* 0x000000ffff077224 */ /* 0x000fc400078e0a12 */
[----:B-1----:R-:W-:Y:S02]  /*87e0*/  FADD.FTZ R13, R9, R8 ;  /* 0x00000008090d7221 */ /* 0x002fe40000010000 */
        /* <DEDUP_REMOVED lines=12> */
[----:B------:R-:W1:Y:S01]  /*88b0*/  @P1 MUFU.LG2 R9, R12 ;  /* 0x0000000c00091308 */ /* 0x000e620000000c00 */
        /* <DEDUP_REMOVED lines=34> */
[-C--:B---34-:R-:W-:Y:S01]  /*8ae0*/  FMUL.FTZ R170, R92, R10.reuse ;  /* 0x0000000a5caa7220 */ /* 0x098fe20000410000 */
        /* <DEDUP_REMOVED lines=30> */
[----:B-1----:R-:W-:Y:S01]  /*8cd0*/  @P1 FMUL.FTZ R9, R9, 0.69314718246459960938 ;  /* 0x3f31721809091820 */ /* 0x002fe20000410000 */
        /* <DEDUP_REMOVED lines=71> */
.L_x_7211:
        /* <DEDUP_REMOVED lines=29> */
[----:B------:R-:W-:Y:S02]  /*9320*/  IMAD.U32 R96, RZ, RZ, UR6 ;  /* 0x00000006ff607e24 */ /* 0x000fe4000f8e00ff */
[----:B------:R-:W-:-:S02]  /*9330*/  IMAD.U32 R97, RZ, RZ, UR7 ;  /* 0x00000007ff617e24 */ /* 0x000fc4000f8e00ff */
[----:B------:R-:W-:-:S04]  /*9340*/  IMAD.WIDE R4, R215, 0x2, R96 ;  /* 0x00000002d7047825 */ /* 0x000fc800078e0260 */
[----:B------:R-:W-:Y:S01]  /*9350*/  IMAD.WIDE R96, R9, 0x2, R96 ;  /* 0x0000000209607825 */ /* 0x000fe200078e0260 */
[C---:B------:R-:W-:Y:S02]  /*9360*/  IADD3 R25, P2, R4.reuse, 0x60, RZ ;  /* 0x0000006004197810 */ /* 0x040fe40007f5e0ff */
[----:B------:R-:W-:Y:S02]  /*9370*/  IADD3 R29, P1, R4, 0x2000, RZ ;  /* 0x00002000041d7810 */ /* 0x000fe40007f3e0ff */
[----:B------:R-:W-:Y:S02]  /*9380*/  LOP3.LUT R24, R25, 0x380, RZ, 0xc0, !PT ;  /* 0x0000038019187812 */ /* 0x000fe400078ec0ff */
[----:B------:R-:W-:Y:S02]  /*9390*/  LOP3.LUT R28, R29, 0x380, RZ, 0xc0, !PT ;  /* 0x000003801d1c7812 */ /* 0x000fe400078ec0ff */
[----:B------:R-:W-:Y:S02]  /*93a0*/  SHF.R.U64 R24, R24, 0x3, RZ ;  /* 0x0000000318187819 */ /* 0x000fe400000012ff */
[----:B------:R-:W-:-:S02]  /*93b0*/  IADD3 R13, P4, R4, 0x20, RZ ;  /* 0x00000020040d7810 */ /* 0x000fc40007f9e0ff */
[----:B------:R-:W-:Y:S01]  /*93c0*/  LOP3.LUT R24, R24, R25, RZ, 0x3c, !PT ;  /* 0x0000001918187212 */ /* 0x000fe200078e3cff */
[----:B------:R-:W-:Y:S01]  /*93d0*/  IMAD.X R25, RZ, RZ, R5, P2 ;  /* 0x000000ffff197224 */ /* 0x000fe200010e0605 */
[C---:B------:R-:W-:Y:S02]  /*93e0*/  IADD3 R131, P2, R4.reuse, 0x4040, RZ ;  /* 0x0000404004837810 */ /* 0x040fe40007f5e0ff */
[----:B------:R-:W-:Y:S02]  /*93f0*/  IADD3 R15, P3, R4, 0x40, RZ ;  /* 0x00000040040f7810 */ /* 0x000fe40007f7e0ff */
[----:B------:R-:W-:Y:S02]  /*9400*/  LOP3.LUT R130, R131, 0x380, RZ, 0xc0, !PT ;  /* 0x0000038083827812 */ /* 0x000fe400078ec0ff */
[----:B------:R-:W-:Y:S02]  /*9410*/  SHF.R.U64 R28, R28, 0x3, RZ ;  /* 0x000000031c1c7819 */ /* 0x000fe400000012ff */
[----:B------:R-:W-:-:S02]  /*9420*/  SHF.R.U64 R130, R130, 0x3, RZ ;  /* 0x0000000382827819 */ /* 0x000fc400000012ff */
[----:B------:R-:W-:Y:S02]  /*9430*/  LOP3.LUT R12, R13, 0x380, RZ, 0xc0, !PT ;  /* 0x000003800d0c7812 */ /* 0x000fe400078ec0ff */
[----:B------:R-:W-:Y:S01]  /*9440*/  LOP3.LUT R130, R130, R131, RZ, 0x3c, !PT ;  /* 0x0000008382827212 */ /* 0x000fe200078e3cff */
[--C-:B------:R-:W-:Y:S01]  /*9450*/  IMAD.X R131, RZ, RZ, R5.reuse, P2 ;  /* 0x000000ffff837224 */ /* 0x100fe200010e0605 */
[----:B------:R-:W-:Y:S02]  /*9460*/  LOP3.LUT R14, R15, 0x380, RZ, 0xc0, !PT ;  /* 0x000003800f0e7812 */ /* 0x000fe400078ec0ff */
[----:B------:R-:W-:Y:S02]  /*9470*/  IADD3 R33, P2, R96, 0x2000, RZ ;  /* 0x0000200060217810 */ /* 0x000fe40007f5e0ff */
[----:B------:R-:W-:Y:S01]  /*9480*/  LOP3.LUT R28, R28, R29, RZ, 0x3c, !PT ;  /* 0x0000001d1c1c7212 */ /* 0x000fe200078e3cff */
[----:B------:R-:W-:Y:S01]  /*9490*/  IMAD.X R29, RZ, RZ, R5, P1 ;  /* 0x000000ffff1d7224 */ /* 0x000fe200008e0605 */
[----:B------:R-:W-:-:S02]  /*94a0*/  SHF.R.U64 R12, R12, 0x3, RZ ;  /* 0x000000030c0c7819 */ /* 0x000fc400000012ff */
[----:B------:R-:W-:Y:S02]  /*94b0*/  SHF.R.U64 R14, R14, 0x3, RZ ;  /* 0x000000030e0e7819 */ /* 0x000fe400000012ff */
[----:B------:R-:W-:Y:S02]  /*94c0*/  IADD3 R135, P1, R4, 0x4060, RZ ;  /* 0x0000406004877810 */ /* 0x000fe40007f3e0ff */
[----:B------:R-:W-:Y:S02]  /*94d0*/  LOP3.LUT R32, R33, 0x380, RZ, 0xc0, !PT ;  /* 0x0000038021207812 */ /* 0x000fe400078ec0ff */
[----:B------:R-:W-:Y:S01]  /*94e0*/  LOP3.LUT R12, R12, R13, RZ, 0x3c, !PT ;  /* 0x0000000d0c0c7212 */ /* 0x000fe200078e3cff */
[--C-:B------:R-:W-:Y:S01]  /*94f0*/  IMAD.X R13, RZ, RZ, R5.reuse, P4 ;  /* 0x000000ffff0d7224 */ /* 0x100fe200020e0605 */
[----:B------:R-:W-:Y:S01]  /*9500*/  LOP3.LUT R14, R14, R15, RZ, 0x3c, !PT ;  /* 0x0000000f0e0e7212 */ /* 0x000fe200078e3cff */
[----:B------:R-:W-:Y:S01]  /*9510*/  IMAD.X R15, RZ, RZ, R5, P3 ;  /* 0x000000ffff0f7224 */ /* 0x000fe200018e0605 */
[----:B------:R-:W-:-:S02]  /*9520*/  LOP3.LUT R134, R135, 0x380, RZ, 0xc0, !PT ;  /* 0x0000038087867812 */ /* 0x000fc400078ec0ff */
[----:B------:R-:W-:Y:S02]  /*9530*/  SHF.R.U64 R32, R32, 0x3, RZ ;  /* 0x0000000320207819 */ /* 0x000fe400000012ff */
[C---:B------:R-:W-:Y:S02]  /*9540*/  IADD3 R45, P0, R4.reuse, 0x2020, RZ ;  /* 0x00002020042d7810 */ /* 0x040fe40007f1e0ff */
[C---:B------:R-:W-:Y:S02]  /*9550*/  IADD3 R61, P6, R4.reuse, 0x2040, RZ ;  /* 0x00002040043d7810 */ /* 0x040fe40007fde0ff */
[C---:B------:R-:W-:Y:S02]  /*9560*/  IADD3 R119, P5, R4.reuse, 0x2060, RZ ;  /* 0x0000206004777810 */ /* 0x040fe40007fbe0ff */
[C---:B------:R-:W-:Y:S02]  /*9570*/  IADD3 R123, P4, R4.reuse, 0x4000, RZ ;  /* 0x00004000047b7810 */ /* 0x040fe40007f9e0ff */
[----:B------:R-:W-:-:S02]  /*9580*/  IADD3 R127, P3, R4, 0x4020, RZ ;  /* 0x00004020047f7810 */ /* 0x000fc40007f7e0ff */
[----:B------:R-:W-:Y:S02]  /*9590*/  SHF.R.U64 R134, R134, 0x3, RZ ;  /* 0x0000000386867819 */ /* 0x000fe400000012ff */
[----:B------:R-:W-:Y:S01]  /*95a0*/  LOP3.LUT R32, R32, R33, RZ, 0x3c, !PT ;  /* 0x0000002120207212 */ /* 0x000fe200078e3cff */
[----:B------:R-:W-:Y:S01]  /*95b0*/  IMAD.X R33, RZ, RZ, R97, P2 ;  /* 0x000000ffff217224 */ /* 0x000fe200010e0661 */
[----:B------:R-:W-:Y:S02]  /*95c0*/  LOP3.LUT R44, R45, 0x380, RZ, 0xc0, !PT ;  /* 0x000003802d2c7812 */ /* 0x000fe400078ec0ff */
[----:B------:R-:W-:Y:S02]  /*95d0*/  LOP3.LUT R60, R61, 0x380, RZ, 0xc0, !PT ;  /* 0x000003803d3c7812 */ /* 0x000fe400078ec0ff */
[----:B------:R-:W-:Y:S02]  /*95e0*/  LOP3.LUT R118, R119, 0x380, RZ, 0xc0, !PT ;  /* 0x0000038077767812 */ /* 0x000fe400078ec0ff */
[----:B------:R-:W-:-:S02]  /*95f0*/  LOP3.LUT R122, R123, 0x380, RZ, 0xc0, !PT ;  /* 0x000003807b7a7812 */ /* 0x000fc400078ec0ff */
[----:B------:R-:W-:Y:S02]  /*9600*/  LOP3.LUT R126, R127, 0x380, RZ, 0xc0, !PT ;  /* 0x000003807f7e7812 */ /* 0x000fe400078ec0ff */
[----:B------:R-:W-:Y:S02]  /*9610*/  IADD3 R69, P2, R96, 0x9000, RZ ;  /* 0x0000900060457810 */ /* 0x000fe40007f5e0ff */
[----:B------:R-:W-:Y:S01]  /*9620*/  LOP3.LUT R134, R134, R135, RZ, 0x3c, !PT ;  /* 0x0000008786867212 */ /* 0x000fe200078e3cff */
[----:B------:R-:W-:Y:S01]  /*9630*/  IMAD.X R135, RZ, RZ, R5, P1 ;  /* 0x000000ffff877224 */ /* 0x000fe200008e0605 */
[----:B------:R-:W-:Y:S02]  /*9640*/  SHF.R.U64 R44, R44, 0x3, RZ ;  /* 0x000000032c2c7819 */ /* 0x000fe400000012ff */
[----:B------:R-:W-:Y:S02]  /*9650*/  SHF.R.U64 R60, R60, 0x3, RZ ;  /* 0x000000033c3c7819 */ /* 0x000fe400000012ff */
[----:B------:R-:W-:-:S02]  /*9660*/  SHF.R.U64 R118, R118, 0x3, RZ ;  /* 0x0000000376767819 */ /* 0x000fc400000012ff */
[----:B------:R-:W-:Y:S02]  /*9670*/  SHF.R.U64 R122, R122, 0x3, RZ ;  /* 0x000000037a7a7819 */ /* 0x000fe400000012ff */
[----:B------:R-:W-:Y:S02]  /*9680*/  SHF.R.U64 R126, R126, 0x3, RZ ;  /* 0x000000037e7e7819 */ /* 0x000fe400000012ff */
[----:B------:R-:W-:Y:S02]  /*9690*/  IADD3 R37, P1, R96, 0x3000, RZ ;  /* 0x0000300060257810 */ /* 0x000fe40007f3e0ff */
[----:B------:R-:W-:Y:S02]  /*96a0*/  LOP3.LUT R68, R69, 0x380, RZ, 0xc0, !PT ;  /* 0x0000038045447812 */ /* 0x000fe400078ec0ff */
        /* <DEDUP_REMOVED lines=15> */
[----:B------:R-:W-:Y:S02]  /*97a0*/  IADD3 R11, P4, R4, 0x6060, RZ ;  /* 0x00006060040b7810 */ /* 0x000fe40007f9e0ff */
[----:B------:R-:W-:-:S02]  /*97b0*/  IADD3 R21, P3, R96, 0x1000, RZ ;  /* 0x0000100060157810 */ /* 0x000fc40007f7e0ff */
[----:B------:R-:W-:Y:S02]  /*97c0*/  SHF.R.U64 R36, R36, 0x3, RZ ;  /* 0x0000000324247819 */ /* 0x000fe400000012ff */
[----:B------:R-:W-:Y:S02]  /*97d0*/  LOP3.LUT R68, R68, R69, RZ, 0x3c, !PT ;  /* 0x0000004544447212 */ /* 0x000fe400078e3cff */
[----:B------:R-:W-:Y:S02]  /*97e0*/  LOP3.LUT R138, R139, 0x380, RZ, 0xc0, !PT ;  /* 0x000003808b8a7812 */ /* 0x000fe400078ec0ff */
[----:B------:R-:W-:Y:S02]  /*97f0*/  LOP3.LUT R142, R143, 0x380, RZ, 0xc0, !PT ;  /* 0x000003808f8e7812 */ /* 0x000fe400078ec0ff */
[----:B------:R-:W-:Y:S02]  /*9800*/  LOP3.LUT R8, R9, 0x380, RZ, 0xc0, !PT ;  /* 0x0000038009087812 */ /* 0x000fe400078ec0ff */
[----:B------:R-:W-:-:S02]  /*9810*/  LOP3.LUT R10, R11, 0x380, RZ, 0xc0, !PT ;  /* 0x000003800b0a7812 */ /* 0x000fc400078ec0ff */
[----:B------:R-:W-:Y:S02]  /*9820*/  LOP3.LUT R20, R21, 0x380, RZ, 0xc0, !PT ;  /* 0x0000038015147812 */ /* 0x000fe400078ec0ff */
[----:B------:R-:W-:Y:S02]  /*9830*/  LOP3.LUT R69, R4, 0x380, RZ, 0xc0, !PT ;  /* 0x0000038004457812 */ /* 0x000fe400078ec0ff */
        /* <DEDUP_REMOVED lines=18> */
[----:B------:R-:W-:Y:S01]  /*9960*/  IMAD.X R21, RZ, RZ, R97, P3 ;  /* 0x000000ffff157224 */ /* 0x000fe200018e0661 */
[----:B------:R-:W-:-:S02]  /*9970*/  LOP3.LUT R72, R73, 0x380, RZ, 0xc0, !PT ;  /* 0x0000038049487812 */ /* 0x000fc400078ec0ff */
[----:B------:R-:W-:Y:S01]  /*9980*/  LOP3.LUT R4, R69, R4, RZ, 0x3c, !PT ;  /* 0x0000000445047212 */ /* 0x000fe200078e3cff */
[----:B------:R-:W-:Y:S01]  /*9990*/  IMAD.X R69, RZ, RZ, R97, P2 ;  /* 0x000000ffff457224 */ /* 0x000fe200010e0661 */
[C---:B------:R-:W-:Y:S02]  /*99a0*/  IADD3 R41, P0, R96.reuse, 0x4000, RZ ;  /* 0x0000400060297810 */ /* 0x040fe40007f1e0ff */
[C---:B------:R-:W-:Y:S02]  /*99b0*/  IADD3 R49, P6, R96.reuse, 0x5000, RZ ;  /* 0x0000500060317810 */ /* 0x040fe40007fde0ff */
[C---:B------:R-:W-:Y:S02]  /*99c0*/  IADD3 R53, P5, R96.reuse, 0x6000, RZ ;  /* 0x0000600060357810 */ /* 0x040fe40007fbe0ff */
[C---:B------:R-:W-:Y:S02]  /*99d0*/  IADD3 R57, P4, R96.reuse, 0x7000, RZ ;  /* 0x0000700060397810 */ /* 0x040fe40007f9e0ff */
[----:B------:R-:W-:-:S02]  /*99e0*/  IADD3 R65, P3, R96, 0x8000, RZ ;  /* 0x0000800060417810 */ /* 0x000fc40007f7e0ff */
[----:B-1----:R-:W-:Y:S02]  /*99f0*/  ISETP.NE.AND P2, PT, R6, RZ, PT ;  /* 0x000000ff0600720c */ /* 0x002fe40003f45270 */
[----:B------:R-:W-:Y:S02]  /*9a00*/  SHF.R.U64 R72, R72, 0x3, RZ ;  /* 0x0000000348487819 */ /* 0x000fe400000012ff */
[----:B------:R-:W-:Y:S02]  /*9a10*/  MOV R224, R4 ;  /* 0x0000000400e07202 */ /* 0x000fe40000000f00 */
        /* <DEDUP_REMOVED lines=10> */
[----:B------:R-:W-:Y:S02]  /*9ac0*/  LOP3.LUT R72, R72, R73, RZ, 0x3c, !PT ;  /* 0x0000004948487212 */ /* 0x000fe400078e3cff */
[----:B------:R-:W-:Y:S02]  /*9ad0*/  LOP3.LUT R73, R96, 0x380, RZ, 0xc0, !PT ;  /* 0x0000038060497812 */ /* 0x000fe400078ec0ff */
[----:B------:R-:W-:Y:S02]  /*9ae0*/  SHF.R.U64 R40, R40, 0x3, RZ ;  /* 0x0000000328287819 */ /* 0x000fe400000012ff */
[----:B------:R-:W-:Y:S02]  /*9af0*/  SHF.R.U64 R48, R48, 0x3, RZ ;  /* 0x0000000330307819 */ /* 0x000fe400000012ff */
[----:B------:R-:W-:Y:S02]  /*9b00*/  SHF.R.U64 R52, R52, 0x3, RZ ;  /* 0x0000000334347819 */ /* 0x000fe400000012ff */
[----:B------:R-:W-:-:S02]  /*9b10*/  SHF.R.U64 R56, R56, 0x3, RZ ;  /* 0x0000000338387819 */ /* 0x000fc400000012ff */
[----:B------:R-:W-:Y:S02]  /*9b20*/  SHF.R.U64 R64, R64, 0x3, RZ ;  /* 0x0000000340407819 */ /* 0x000fe400000012ff */
[----:B------:R-:W-:Y:S02]  /*9b30*/  MOV R26, R12 ;  /* 0x0000000c001a7202 */ /* 0x000fe40000000f00 */
[----:B0-----:R-:W-:Y:S02]  /*9b40*/  F2FP.BF16.F32.PACK_AB R4, R204, R208 ;  /* 0x000000d0cc04723e */ /* 0x001fe400000010ff */
[----:B------:R-:W-:Y:S02]  /*9b50*/  F2FP.BF16.F32.PACK_AB R5, R35, R34 ;  /* 0x000000222305723e */ /* 0x000fe400000010ff */
[----:B------:R-:W-:Y:S02]  /*9b60*/  F2FP.BF16.F32.PACK_AB R6, R202, R205 ;  /* 0x000000cdca06723e */ /* 0x000fe400000010ff */
[----:B------:R-:W-:-:S02]  /*9b70*/  F2FP.BF16.F32.PACK_AB R7, R39, R38 ;  /* 0x000000262707723e */ /* 0x000fc400000010ff */
        /* <DEDUP_REMOVED lines=12> */
[----:B------:R-:W-:Y:S01]  /*9c40*/  MOV R34, R8 ;  /* 0x0000000800227202 */ /* 0x000fe20000000f00 */
[----:B------:R0:W-:Y:S01]  /*9c50*/  STSM.16.M88.4 [R26], R4 ;  /* 0x000000041a007844 */ /* 0x0001e20000000200 */
[----:B------:R-:W-:-:S02]  /*9c60*/  MOV R35, R10 ;  /* 0x0000000a00237202 */ /* 0x000fc40000000f00 */
[----:B------:R-:W-:Y:S02]  /*9c70*/  MOV R206, R14 ;  /* 0x0000000e00ce7202 */ /* 0x000fe40000000f00 */
[----:B------:R-:W-:Y:S02]  /*9c80*/  F2FP.BF16.F32.PACK_AB R8, R200, R203 ;  /* 0x000000cbc808723e */ /* 0x000fe400000010ff */
[----:B------:R-:W-:Y:S02]  /*9c90*/  F2FP.BF16.F32.PACK_AB R9, R43, R42 ;  /* 0x0000002a2b09723e */ /* 0x000fe400000010ff */
[----:B------:R-:W-:Y:S02]  /*9ca0*/  F2FP.BF16.F32.PACK_AB R10, R198, R201 ;  /* 0x000000c9c60a723e */ /* 0x000fe400000010ff */
[----:B------:R-:W-:Y:S02]  /*9cb0*/  F2FP.BF16.F32.PACK_AB R11, R47, R46 ;  /* 0x0000002e2f0b723e */ /* 0x000fe400000010ff */
[----:B------:R-:W-:-:S02]  /*9cc0*/  IADD3 R77, P0, R96, 0xb000, RZ ;  /* 0x0000b000604d7810 */ /* 0x000fc40007f1e0ff */
[C---:B------:R-:W-:Y:S01]  /*9cd0*/  IADD3 R81, P6, R96.reuse, 0xc000, RZ ;  /* 0x0000c00060517810 */ /* 0x040fe20007fde0ff */
[----:B------:R-:W-:Y:S01]  /*9ce0*/  STSM.16.M88.4 [R206], R8 ;  /* 0x00000008ce007844 */ /* 0x000fe20000000200 */
[C---:B------:R-:W-:Y:S02]  /*9cf0*/  IADD3 R85, P5, R96.reuse, 0xd000, RZ ;  /* 0x0000d00060557810 */ /* 0x040fe40007fbe0ff */
[C---:B------:R-:W-:Y:S02]  /*9d00*/  IADD3 R89, P4, R96.reuse, 0xe000, RZ ;  /* 0x0000e00060597810 */ /* 0x040fe40007f9e0ff */
[----:B------:R-:W-:Y:S02]  /*9d10*/  IADD3 R93, P3, R96, 0xf000, RZ ;  /* 0x0000f000605d7810 */ /* 0x000fe40007f7e0ff */
[----:B------:R-:W-:Y:S02]  /*9d20*/  MOV R207, R24 ;  /* 0x0000001800cf7202 */ /* 0x000fe40000000f00 */
[----:B------:R-:W-:-:S02]  /*9d30*/  F2FP.BF16.F32.PACK_AB R12, R196, R199 ;  /* 0x000000c7c40c723e */ /* 0x000fc400000010ff */
[----:B------:R-:W-:Y:S02]  /*9d40*/  F2FP.BF16.F32.PACK_AB R13, R51, R50 ;  /* 0x00000032330d723e */ /* 0x000fe400000010ff */
[----:B------:R-:W-:Y:S02]  /*9d50*/  F2FP.BF16.F32.PACK_AB R14, R194, R197 ;  /* 0x000000c5c20e723e */ /* 0x000fe400000010ff */
[----:B------:R-:W-:Y:S02]  /*9d60*/  F2FP.BF16.F32.PACK_AB R15, R55, R54 ;  /* 0x00000036370f723e */ /* 0x000fe400000010ff */
[----:B------:R-:W-:Y:S02]  /*9d70*/  LOP3.LUT R96, R27, R96, RZ, 0x3c, !PT ;  /* 0x000000601b607212 */ /* 0x000fe400078e3cff */
[----:B------:R-:W-:Y:S01]  /*9d80*/  MOV R209, R28 ;  /* 0x0000001c00d17202 */ /* 0x000fe20000000f00 */
[----:B------:R-:W-:Y:S01]  /*9d90*/  STSM.16.M88.4 [R207], R12 ;  /* 0x0000000ccf007844 */ /* 0x000fe20000000200 */
[----:B0-----:R-:W-:-:S02]  /*9da0*/  F2FP.BF16.F32.PACK_AB R4, R192, R195 ;  /* 0x000000c3c004723e */ /* 0x001fc400000010ff */
        /* <DEDUP_REMOVED lines=17> */
[----:B------:R1:W-:Y:S01]  /*9ec0*/  STSM.16.M88.4 [R60], R28 ;  /* 0x0000001c3c007844 */ /* 0x0003e20000000200 */
[----:B------:R-:W-:Y:S02]  /*9ed0*/  F2FP.BF16.F32.PACK_AB R46, R171, R174 ;  /* 0x000000aeab2e723e */ /* 0x000fe400000010ff */
[----:B------:R-:W-:Y:S02]  /*9ee0*/  F2FP.BF16.F32.PACK_AB R47, R87, R86 ;  /* 0x00000056572f723e */ /* 0x000fe400000010ff */
[----:B------:R-:W-:-:S02]  /*9ef0*/  MOV R122, R122 ;  /* 0x0000007a007a7202 */ /* 0x000fc40000000f00 */
[----:B0-----:R-:W-:Y:S02]  /*9f00*/  F2FP.BF16.F32.PACK_AB R44, R173, R176 ;  /* 0x000000b0ad2c723e */ /* 0x001fe400000010ff */
[----:B------:R-:W-:Y:S02]  /*9f10*/  F2FP.BF16.F32.PACK_AB R61, R91, R90 ;  /* 0x0000005a5b3d723e */ /* 0x000fe400000010ff */
[----:B------:R-:W-:Y:S01]  /*9f20*/  F2FP.BF16.F32.PACK_AB R62, R159, R170 ;  /* 0x000000aa9f3e723e */ /* 0x000fe200000010ff */
[----:B------:R-:W-:Y:S01]  /*9f30*/  STSM.16.M88.4 [R118], R44 ;  /* 0x0000002c76007844 */ /* 0x000fe20000000200 */
[----:B------:R-:W-:Y:S02]  /*9f40*/  F2FP.BF16.F32.PACK_AB R63, R95, R94 ;  /* 0x0000005e5f3f723e */ /* 0x000fe400000010ff */
[----:B------:R-:W-:Y:S02]  /*9f50*/  MOV R126, R126 ;  /* 0x0000007e007e7202 */ /* 0x000fe40000000f00 */
[----:B-1----:R-:W-:-:S02]  /*9f60*/  F2FP.BF16.F32.PACK_AB R60, R163, R172 ;  /* 0x000000aca33c723e */ /* 0x002fc400000010ff */
[----:B------:R-:W-:Y:S02]  /*9f70*/  F2FP.BF16.F32.PACK_AB R4, R155, R161 ;  /* 0x000000a19b04723e */ /* 0x000fe400000010ff */
[----:B------:R-:W-:Y:S01]  /*9f80*/  F2FP.BF16.F32.PACK_AB R5, R99, R98 ;  /* 0x000000626305723e */ /* 0x000fe200000010ff */
[----:B------:R0:W-:Y:S01]  /*9f90*/  STSM.16.M88.4 [R122], R60 ;  /* 0x0000003c7a007844 */ /* 0x0001e20000000200 */
        /* <DEDUP_REMOVED lines=9> */
[----:B------:R-:W-:Y:S01]  /*a030*/  MOV R138, R138 ;  /* 0x0000008a008a7202 */ /* 0x000fe20000000f00 */
[----:B------:R2:W-:Y:S01]  /*a040*/  STSM.16.M88.4 [R130], R8 ;  /* 0x0000000882007844 */ /* 0x0005e20000000200 */
[----:B0-----:R-:W-:Y:S02]  /*a050*/  F2FP.BF16.F32.PACK_AB R122, R125, R124 ;  /* 0x0000007c7d7a723e */ /* 0x001fe400000010ff */
[----:B------:R-:W-:Y:S01]  /*a060*/  F2FP.BF16.F32.PACK_AB R123, R158, R156 ;  /* 0x0000009c9e7b723e */ /* 0x000fe200000010ff */
[----:B------:R0:W-:Y:S01]  /*a070*/  STSM.16.M88.4 [R134], R112 ;  /* 0x0000007086007844 */ /* 0x0001e20000000200 */
[----:B------:R-:W-:-:S02]  /*a080*/  MOV R142, R142 ;  /* 0x0000008e008e7202 */ /* 0x000fc40000000f00 */
[----:B------:R-:W-:Y:S01]  /*a090*/  F2FP.BF16.F32.PACK_AB R131, R165, R164 ;  /* 0x000000a4a583723e */ /* 0x000fe200000010ff */
[----:B------:R0:W-:Y:S01]  /*a0a0*/  STSM.16.M88.4 [R138], R120 ;  /* 0x000000788a007844 */ /* 0x0001e20000000200 */
[----:B-1----:R-:W-:Y:S02]  /*a0b0*/  F2FP.BF16.F32.PACK_AB R4, R137, R136 ;  /* 0x000000888904723e */ /* 0x002fe400000010ff */
[----:B------:R-:W-:Y:S02]  /*a0c0*/  F2FP.BF16.F32.PACK_AB R5, R167, R166 ;  /* 0x000000a6a705723e */ /* 0x000fe400000010ff */
[----:B------:R-:W-:Y:S02]  /*a0d0*/  F2FP.BF16.F32.PACK_AB R6, R141, R140 ;  /* 0x0000008c8d06723e */ /* 0x000fe400000010ff */
[----:B------:R-:W-:Y:S02]  /*a0e0*/  F2FP.BF16.F32.PACK_AB R7, R169, R168 ;  /* 0x000000a8a907723e */ /* 0x000fe400000010ff */
[----:B--2---:R-:W-:-:S02]  /*a0f0*/  F2FP.BF16.F32.PACK_AB R130, R133, R132 ;  /* 0x000000848582723e */ /* 0x004fc400000010ff */
[----:B------:R-:W-:Y:S02]  /*a100*/  LOP3.LUT R76, R77, 0x380, RZ, 0xc0, !PT ;  /* 0x000003804d4c7812 */ /* 0x000fe400078ec0ff */
[----:B------:R-:W-:Y:S01]  /*a110*/  LOP3.LUT R80, R81, 0x380, RZ, 0xc0, !PT ;  /* 0x0000038051507812 */ /* 0x000fe200078ec0ff */
[----:B------:R0:W-:Y:S01]  /*a120*/  STSM.16.M88.4 [R142], R128 ;  /* 0x000000808e007844 */ /* 0x0001e20000000200 */
[----:B------:R-:W-:Y:S02]  /*a130*/  LOP3.LUT R84, R85, 0x380, RZ, 0xc0, !PT ;  /* 0x0000038055547812 */ /* 0x000fe400078ec0ff */
[----:B------:R-:W-:Y:S01]  /*a140*/  LOP3.LUT R88, R89, 0x380, RZ, 0xc0, !PT ;  /* 0x0000038059587812 */ /* 0x000fe200078ec0ff */
[----:B------:R0:W-:Y:S01]  /*a150*/  STSM.16.M88.4 [R34], R4 ;  /* 0x0000000422007844 */ /* 0x0001e20000000200 */
[----:B------:R-:W-:Y:S02]  /*a160*/  LOP3.LUT R92, R93, 0x380, RZ, 0xc0, !PT ;  /* 0x000003805d5c7812 */ /* 0x000fe400078ec0ff */
[----:B------:R-:W-:Y:S01]  /*a170*/  SHF.R.U64 R76, R76, 0x3, RZ ;  /* 0x000000034c4c7819 */ /* 0x000fe200000012ff */
[----:B------:R0:W-:Y:S01]  /*a180*/  STSM.16.M88.4 [R35], R144 ;  /* 0x0000009023007844 */ /* 0x0001e20000000200 */
        /* <DEDUP_REMOVED lines=62> */
.L_x_7252:
[----:B------:R-:W1:Y:S01]  /*a570*/  LDC R15, c[0x0][0xbe8] ;  /* 0x0002fa00ff0f7b82 */ /* 0x000e620000000800 */
[----:B------:R-:W-:Y:S01]  /*a580*/  ULDC UR10, c[0x0][0xac8] ;  /* 0x0002b200000a7ab9 */ /* 0x000fe20000000800 */
[----:B------:R-:W-:Y:S01]  /*a590*/  ULDC.64 UR8, c[0x0][0xae8] ;  /* 0x0002ba0000087ab9 */ /* 0x000fe20000000a00 */
[----:B------:R-:W-:Y:S01]  /*a5a0*/  ISETP.GE.AND P0, PT, R190, UR10, PT ;  /* 0x0000000abe007c0c */ /* 0x000fe2000bf06270 */
[----:B------:R-:W5:Y:S01]  /*a5b0*/  LD.E.128 R96, desc[UR46][R96.64] ;  /* 0x0000002e60607980 */ /* 0x000f62000c101d00 */
[----:B------:R-:W-:Y:S02]  /*a5c0*/  ISETP.GE.AND P1, PT, R17, UR10, PT ;  /* 0x0000000a11007c0c */ /* 0x000fe4000bf26270 */
[----:B0-----:R-:W-:Y:S01]  /*a5d0*/  SEL R3, RZ, 0xffffffff, P0 ;  /* 0xffffffffff037807 */ /* 0x001fe20000000000 */
[----:B------:R0:W5:Y:S01]  /*a5e0*/  LD.E.128 R4, desc[UR46][R20.64] ;  /* 0x0000002e14047980 */ /* 0x000162000c101d00 */
        /* <DEDUP_REMOVED lines=33> */
[----:B-1----:R-:W-:Y:S01]  /*a800*/  @P2 IMAD.HI.U32 R0, R14, R9, RZ ;  /* 0x000000090e002227 */ /* 0x002fe200078e00ff */
[----:B------:R-:W-:Y:S01]  /*a810*/  UIADD3 UR7, UR7, UR5, URZ ;  /* 0x0000000507077290 */ /* 0x000fe2000fffe03f */
[----:B------:R-:W-:Y:S01]  /*a820*/  LOP3.LUT R8, R8, 0x8, R3, 0xe2, !PT ;  /* 0x0000000808087812 */ /* 0x000fe200078ee203 */
[----:B------:R-:W-:Y:S01]  /*a830*/  UIMAD UR5, UR13, UR8, URZ ;  /* 0x000000080d0572a4 */ /* 0x000fe2000f8e023f */
[----:B------:R-:W-:Y:S01]  /*a840*/  IMAD.MOV.U32 R3, RZ, RZ, R14 ;  /* 0x000000ffff037224 */ /* 0x000fe200078e000e */
[----:B------:R-:W-:Y:S01]  /*a850*/  UIMAD.WIDE.U32 UR6, UR42, UR8, UR6 ;  /* 0x000000082a0672a5 */ /* 0x000fe2000f8e0006 */
[----:B------:R-:W5:Y:S01]  /*a860*/  LD.E.128 R84, desc[UR46][R84.64] ;  /* 0x0000002e54547980 */ /* 0x000f62000c101d00 */
[----:B--2---:R-:W-:Y:S01]  /*a870*/  @P2 SHF.R.U32.HI R3, RZ, R11, R0 ;  /* 0x0000000bff032219 */ /* 0x004fe20000011600 */
[----:B------:R-:W-:Y:S01]  /*a880*/  UIMAD UR5, UR42, UR9, UR5 ;  /* 0x000000092a0572a4 */ /* 0x000fe2000f8e0205 */
[----:B------:R-:W-:Y:S01]  /*a890*/  LOP3.LUT R10, R13, 0x10, R8, 0xe2, !PT ;  /* 0x000000100d0a7812 */ /* 0x000fe200078ee208 */
[----:B------:R-:W5:Y:S01]  /*a8a0*/  LD.E.128 R88, desc[UR46][R88.64] ;  /* 0x0000002e58587980 */ /* 0x000f62000c101d00 */
        /* <DEDUP_REMOVED lines=80> */
.L_x_7254:
[----:B------:R-:W-:Y:S05]  /*adb0*/  BSYNC B1 ;  /* 0x0000000000017941 */ /* 0x000fea0003800000 */
.L_x_7253:
[----:B---3--:R-:W-:Y:S01]  /*adc0*/  VIADD R8, R28, 0x20 ;  /* 0x000000201c087836 */ /* 0x008fe20000000000 */
[----:B--2---:R4:W2:Y:S04]  /*add0*/  SHFL.IDX PT, R11, R27, 0x1, 0x181f ;  /* 0x00381f001b0b7f89 */ /* 0x0048a800000e0000 */
[----:B------:R-:W-:Y:S01]  /*ade0*/  ISETP.GE.AND P0, PT, R8, R29, PT ;  /* 0x0000001d0800720c */ /* 0x000fe20003f06270 */
[----:B-1----:R4:W1:-:S12]  /*adf0*/  SHFL.IDX PT, R10, R26, 0x1, 0x181f ;  /* 0x00381f001a0a7f89 */ /* 0x00285800000e0000 */
[----:B----4-:R-:W-:Y:S05]  /*ae00*/  @P0 BRA `(.L_x_7255) ;  /* 0x0000000c007c0947 */ /* 0x010fea0003800000 */
[----:B------:R-:W-:Y:S02]  /*ae10*/  ISETP.GE.AND P0, PT, R17, UR10, PT ;  /* 0x0000000a11007c0c */ /* 0x000fe4000bf06270 */
[----:B------:R-:W-:Y:S02]  /*ae20*/  ISETP.GE.AND P5, PT, R190, UR10, PT ;  /* 0x0000000abe007c0c */ /* 0x000fe4000bfa6270 */
[----:B------:R-:W-:Y:S02]  /*ae30*/  ISETP.GE.AND P3, PT, R189, UR10, PT ;  /* 0x0000000abd007c0c */ /* 0x000fe4000bf66270 */
[----:B------:R-:W-:Y:S02]  /*ae40*/  ISETP.GE.AND P2, PT, R188, UR10, PT ;  /* 0x0000000abc007c0c */ /* 0x000fe4000bf46270 */
[----:B------:R-:W-:-:S05]  /*ae50*/  ISETP.GE.AND P1, PT, R187, UR10, PT ;  /* 0x0000000abb007c0c */ /* 0x000fca000bf26270 */
[----:B-12---:R-:W-:Y:S02]  /*ae60*/  @!P0 IMAD.WIDE R8, R17, 0x2, R10 ;  /* 0x0000000211088825 */ /* 0x006fe400078e020a */
[-C--:B------:R-:W-:Y:S02]  /*ae70*/  @!P5 LEA R12, P4, R190, R10.reuse, 0x1 ;  /* 0x0000000abe0cd211 */ /* 0x080fe400078808ff */
[----:B------:R-:W-:Y:S01]  /*ae80*/  @!P3 LEA R14, P6, R189, R10, 0x1 ;  /* 0x0000000abd0eb211 */ /* 0x000fe200078c08ff */
[----:B-----5:R1:W-:Y:S01]  /*ae90*/  @!P0 ST.E.128 desc[UR46][R8.64], R4 ;  /* 0x0000000408008985 */ /* 0x0203e2000c101d2e */
        /* <DEDUP_REMOVED lines=8> */
[----:B-1----:R-:W-:-:S03]  /*af20*/  @!P1 LEA R4, P6, R187, R10, 0x1 ;  /* 0x0000000abb049211 */ /* 0x002fc600078c08ff */
        /* <DEDUP_REMOVED lines=15> */
.L_x_7251:
        /* <DEDUP_REMOVED lines=57> */
.L_x_7257:
[----:B------:R-:W-:Y:S05]  /*b3b0*/  BSYNC B1 ;  /* 0x0000000000017941 */ /* 0x000fea0003800000 */
.L_x_7256:
        /* <DEDUP_REMOVED lines=95> */
.L_x_7259:
[----:B------:R-:W-:Y:S05]  /*b9b0*/  BSYNC B1 ;  /* 0x0000000000017941 */ /* 0x000fea0003800000 */
.L_x_7258:
        /* <DEDUP_REMOVED lines=36> */
.L_x_7255:
[----:B------:R-:W-:Y:S05]  /*bc00*/  BSYNC B0 ;  /* 0x0000000000007941 */ /* 0x000fea0003800000 */
.L_x_7250:
[----:B------:R-:W-:Y:S02]  /*bc10*/  ULDC UR5, c[0x0][0xc38] ;  /* 0x00030e0000057ab9 */ /* 0x000fe40000000800 */
[----:B------:R-:W-:-:S06]  /*bc20*/  UISETP.GE.AND UP0, UPT, UR4, UR5, UPT ;  /* 0x000000050400728c */ /* 0x000fcc000bf06270 */
[----:B------:R-:W-:-:S13]  /*bc30*/  PLOP3.LUT P0, PT, PT, PT, UP0, 0x80, 0x0 ;  /* 0x000000000000781c */ /* 0x000fda0003f0f008 */
[----:B------:R-:W-:Y:S05]  /*bc40*/  @!P0 BRA `(.L_x_7260) ;  /* 0xffffff5000f08947 */ /* 0x000fea000383ffff */
[----:B------:R-:W-:Y:S05]  /*bc50*/  EXIT ;  /* 0x000000000000794d */ /* 0x000fea0003800000 */
.L_x_7206:
        /* <DEDUP_REMOVED lines=26> */
[----:B------:R-:W-:-:S04]  /*be00*/  LOP3.LUT R2, R0, 0x1f8, RZ, 0xc0, !PT ;  /* 0x000001f800027812 */ /* 0x000fc800078ec0ff */
[----:B------:R-:W-:Y:S01]  /*be10*/  LOP3.LUT R3, R2, 0x38, R5, 0x78, !PT ;  /* 0x0000003802037812 */ /* 0x000fe200078e7805 */
[----:B------:R-:W-:Y:S01]  /*be20*/  IMAD.SHL.U32 R2, R4, 0x8, RZ ;  /* 0x0000000804027824 */ /* 0x000fe200078e00ff */
[----:B------:R-:W-:-:S04]  /*be30*/  SHF.R.U32.HI R4, RZ, 0x3, R4 ;  /* 0x00000003ff047819 */ /* 0x000fc80000011604 */
[----:B------:R-:W-:Y:S01]  /*be40*/  LOP3.LUT R2, R3, 0x200, R2, 0xf8, !PT ;  /* 0x0000020003027812 */ /* 0x000fe200078ef802 */
[----:B------:R-:W-:-:S05]  /*be50*/  IMAD.SHL.U32 R3, R5, 0x10, RZ ;  /* 0x0000001005037824 */ /* 0x000fca00078e00ff */
[----:B------:R-:W-:Y:S01]  /*be60*/  LOP3.LUT R0, R4, 0x70, R3, 0xf8, !PT ;  /* 0x0000007004007812 */ /* 0x000fe200078ef803 */
[----:B------:R-:W-:Y:S02]  /*be70*/  IMAD R3, R2, 0x2, R17 ;  /* 0x0000000202037824 */ /* 0x000fe400078e0211 */
[----:B------:R-:W-:Y:S02]  /*be80*/  IMAD.U32 R2, RZ, RZ, UR6 ;  /* 0x00000006ff027e24 */ /* 0x000fe4000f8e00ff */
[----:B------:R-:W-:Y:S01]  /*be90*/  IMAD.MOV.U32 R0, RZ, RZ, 0x1 ;  /* 0x00000001ff007424 */ /* 0x000fe200078e00ff */
[----:B------:R0:W-:Y:S04]  /*bea0*/  STL [R1+0x1c], R3 ;  /* 0x00001c0301007387 */ /* 0x0001e80000100800 */
[----:B------:R0:W-:Y:S04]  /*beb0*/  STL [R1+0x10], R2 ;  /* 0x0000100201007387 */ /* 0x0001e80000100800 */
[----:B------:R0:W-:Y:S04]  /*bec0*/  STL [R1], R0 ;  /* 0x0000000001007387 */ /* 0x0001e80000100800 */
[----:B------:R0:W-:Y:S02]  /*bed0*/  STL [R1+0x18], RZ ;  /* 0x000018ff01007387 */ /* 0x0001e40000100800 */
.L_x_7367:
        /* <DEDUP_REMOVED lines=23> */
.L_x_7262:
[----:B------:R-:W-:Y:S01]  /*c050*/  ULDC UR8, c[0x0][0xc54] ;  /* 0x0003150000087ab9 */ /* 0x000fe20000000800 */
[----:B------:R-:W-:Y:S01]  /*c060*/  UMOV UR7, UR9 ;  /* 0x0000000900077c82 */ /* 0x000fe20008000000 */
[----:B------:R-:W-:-:S11]  /*c070*/  UISETP.NE.AND UP0, UPT, UR8, 0x1, UPT ;  /* 0x000000010800788c */ /* 0x000fd6000bf05270 */
[----:B------:R-:W-:Y:S02]  /*c080*/  @UP0 ULDC.64 UR10, c[0x0][0xc58] ;  /* 0x00031600000a0ab9 */ /* 0x000fe40000000a00 */
[----:B------:R-:W-:-:S04]  /*c090*/  UIMAD.WIDE.U32 UR4, UR9, UR10, URZ ;  /* 0x0000000a090472a5 */ /* 0x000fc8000f8e003f */
[----:B------:R-:W-:-:S04]  /*c0a0*/  @UP0 USHF.R.U32.HI UR7, URZ, UR11, UR5 ;  /* 0x0000000b3f070299 */ /* 0x000fc80008011605 */
[----:B------:R-:W-:-:S12]  /*c0b0*/  UIMAD UR8, UR7, UR8, URZ ;  /* 0x00000008070872a4 */ /* 0x000fd8000f8e023f */
.L_x_7263:
        /* <DEDUP_REMOVED lines=63> */
.L_x_7265:
        /* <DEDUP_REMOVED lines=20> */
.L_x_7268:
[----:B------:R-:W-:Y:S05]  /*c5f0*/  BSYNC B6 ;  /* 0x0000000000067941 */ /* 0x000fea0003800000 */
.L_x_7267:
        /* <DEDUP_REMOVED lines=20> */
.L_x_7271:
        /* <DEDUP_REMOVED lines=15> */
.L_x_7270:
[----:B------:R-:W-:Y:S05]  /*c830*/  BSYNC B6 ;  /* 0x0000000000067941 */ /* 0x000fea0003800000 */
.L_x_7269:
        /* <DEDUP_REMOVED lines=26> */
.L_x_7383:
        /* <DEDUP_REMOVED lines=9> */
.L_x_7386:
        /* <DEDUP_REMOVED lines=22> */
.L_x_7275:
        /* <DEDUP_REMOVED lines=8> */
.L_x_7387:
        /* <DEDUP_REMOVED lines=8> */
.L_x_7277:
        /* <DEDUP_REMOVED lines=19> */
.L_x_7273:
        /* <DEDUP_REMOVED lines=22> */
.L_x_7279:
[----:B------:R-:W-:Y:S05]  /*cf60*/  BSYNC B6 ;  /* 0x0000000000067941 */ /* 0x000fea0003800000 */
.L_x_7278:
[----:B------:R1:W5:Y:S01]  /*cf70*/  LDL R8, [R1+0x1c] ;  /* 0x00001c0001087983 */ /* 0x0003620000100800 */
[----:B0-----:R-:W0:Y:S01]  /*cf80*/  LDC R7, c[0x0][0x448] ;  /* 0x00011200ff077b82 */ /* 0x001e220000000800 */
[----:B------:R-:W2:Y:S01]  /*cf90*/  S2R R0, SR_TID.X ;  /* 0x0000000000007919 */ /* 0x000ea20000002100 */
[----:B------:R-:W3:Y:S01]  /*cfa0*/  S2R R2, SR_TID.X ;  /* 0x0000000000027919 */ /* 0x000ee20000002100 */
[----:B------:R-:W-:Y:S01]  /*cfb0*/  USHF.R.S32.HI UR4, URZ, 0x1f, UR36 ;  /* 0x0000001f3f047899 */ /* 0x000fe20008011424 */
[----:B------:R-:W-:Y:S01]  /*cfc0*/  ULDC.64 UR8, c[0x0][0x2d8] ;  /* 0x0000b60000087ab9 */ /* 0x000fe20000000a00 */
[----:B0-----:R-:W-:Y:S01]  /*cfd0*/  ISETP.NE.AND P0, PT, R7, 0x1, PT ;  /* 0x000000010700780c */ /* 0x001fe20003f05270 */
[----:B--2---:R-:W-:-:S12]  /*cfe0*/  IMAD.SHL.U32 R4, R0, 0x10, RZ ;  /* 0x0000001000047824 */ /* 0x004fd800078e00ff */
[----:B------:R-:W0:Y:S01]  /*cff0*/  @P0 LDC R3, c[0x0][0x44c] ;  /* 0x00011300ff030b82 */ /* 0x000e220000000800 */
[----:B---3--:R-:W-:-:S04]  /*d000*/  LOP3.LUT R2, R2, 0x7f, RZ, 0xc0, !PT ;  /* 0x0000007f02027812 */ /* 0x008fc800078ec0ff */
[----:B------:R-:W-:-:S03]  /*d010*/  SHF.R.U32.HI R2, RZ, 0x3, R2 ;  /* 0x00000003ff027819 */ /* 0x000fc60000011602 */
[----:B------:R-:W2:Y:S01]  /*d020*/  @P0 LDC R0, c[0x0][0x450] ;  /* 0x00011400ff000b82 */ /* 0x000ea20000000800 */
[----:B------:R-:W-:Y:S01]  /*d030*/  LOP3.LUT R4, R2, 0x70, R4, 0xf8, !PT ;  /* 0x0000007002047812 */ /* 0x000fe200078ef804 */
[----:B------:R-:W-:Y:S01]  /*d040*/  IMAD.U32 R2, RZ, RZ, UR39 ;  /* 0x00000027ff027e24 */ /* 0x000fe2000f8e00ff */
[----:B------:R-:W-:Y:S02]  /*d050*/  UIMAD UR6, UR4, UR8, URZ ;  /* 0x00000008040672a4 */ /* 0x000fe4000f8e023f */
[----:B------:R-:W-:Y:S01]  /*d060*/  UIMAD.WIDE.U32 UR4, UR36, UR8, URZ ;  /* 0x00000008240472a5 */ /* 0x000fe2000f8e003f */
[----:B------:R-:W-:Y:S01]  /*d070*/  IMAD R2, R2, 0x40, R4 ;  /* 0x0000004002027824 */ /* 0x000fe200078e0204 */
[----:B------:R-:W-:Y:S02]  /*d080*/  UIMAD UR6, UR36, UR9, UR6 ;  /* 0x00000009240672a4 */ /* 0x000fe4000f8e0206 */
[----:B------:R-:W-:Y:S02]  /*d090*/  USHF.R.S32.HI UR7, URZ, 0x1f, UR42 ;  /* 0x0000001f3f077899 */ /* 0x000fe4000801142a */
[----:B------:R-:W-:Y:S01]  /*d0a0*/  UIADD3 UR5, UR5, UR6, URZ ;  /* 0x0000000605057290 */ /* 0x000fe2000fffe03f */
[----:B------:R-:W-:Y:S01]  /*d0b0*/  IMAD.MOV.U32 R6, RZ, RZ, R2 ;  /* 0x000000ffff067224 */ /* 0x000fe200078e0002 */
[----:B------:R-:W-:Y:S01]  /*d0c0*/  ULDC.64 UR8, c[0x0][0x2e0] ;  /* 0x0000b80000087ab9 */ /* 0x000fe20000000a00 */
[----:B0-----:R-:W-:Y:S01]  /*d0d0*/  @P0 IMAD.HI.U32 R3, R2, R3, RZ ;  /* 0x0000000302030227 */ /* 0x001fe200078e00ff */
[----:B------:R-:W-:Y:S01]  /*d0e0*/  UIMAD.WIDE.U32 UR4, UR42, UR8, UR4 ;  /* 0x000000082a0472a5 */ /* 0x000fe2000f8e0004 */
[----:B------:R-:W0:Y:S01]  /*d0f0*/  S2R R10, SR_TID.X ;  /* 0x00000000000a7919 */ /* 0x000e220000002100 */
[----:B------:R-:W-:-:S02]  /*d100*/  UIMAD UR6, UR7, UR8, URZ ;  /* 0x00000008070672a4 */ /* 0x000fc4000f8e023f */
[----:B--2---:R-:W-:Y:S02]  /*d110*/  @P0 SHF.R.U32.HI R6, RZ, R0, R3 ;  /* 0x00000000ff060219 */ /* 0x004fe40000011603 */
[----:B------:R-:W-:Y:S01]  /*d120*/  UIMAD UR6, UR42, UR9, UR6 ;  /* 0x000000092a0672a4 */ /* 0x000fe2000f8e0206 */
[----:B------:R-:W-:Y:S02]  /*d130*/  IMAD.U32 R4, RZ, RZ, UR4 ;  /* 0x00000004ff047e24 */ /* 0x000fe4000f8e00ff */
        /* <DEDUP_REMOVED lines=24> */
[----:B------:R-:W-:Y:S02]  /*d2c0*/  LOP3.LUT R10, R10, 0x7f, RZ, 0xc0, !PT ;  /* 0x0000007f0a0a7812 */ /* 0x000fe400078ec0ff */
[----:B------:R-:W-:Y:S02]  /*d2d0*/  ISETP.GE.AND P0, PT, R9, UR6, PT ;  /* 0x0000000609007c0c */ /* 0x000fe4000bf06270 */
[----:B------:R-:W-:-:S02]  /*d2e0*/  LEA.HI.X R2, R2, UR5, R3, 0x1, P1 ;  /* 0x0000000502027c11 */ /* 0x000fc400088f0c03 */
[----:B------:R-:W-:Y:S01]  /*d2f0*/  SHF.R.U32.HI R10, RZ, 0x3, R10 ;  /* 0x00000003ff0a7819 */ /* 0x000fe2000001160a */
[----:B-1----:R-:W-:Y:S08]  /*d300*/  BRA.DIV UR4, `(.L_x_7280) ;  /* 0x00000042048c7947 */ /* 0x002ff0000b800000 */
[----:B------:R-:W0:Y:S01]  /*d310*/  SHFL.IDX PT, R6, R0, RZ, 0x181f ;  /* 0x00181fff00067589 */ /* 0x000e2200000e0000 */
[----:B------:R-:W-:Y:S01]  /*d320*/  IMAD.U32 R4, RZ, RZ, UR39 ;  /* 0x00000027ff047e24 */ /* 0x000fe2000f8e00ff */
[----:B------:R-:W-:Y:S02]  /*d330*/  ULDC UR4, c[0x0][0x288] ;  /* 0x0000a20000047ab9 */ /* 0x000fe40000000800 */
        /* <DEDUP_REMOVED lines=27> */
.L_x_7396:
        /* <DEDUP_REMOVED lines=10> */
.L_x_7281:
        /* <DEDUP_REMOVED lines=18> */
.L_x_7397:
[----:B------:R-:W-:Y:S05]  /*d6b0*/  BSYNC B0 ;  /* 0x0000000000007941 */ /* 0x000fea0003800000 */
.L_x_7282:
[----:B------:R-:W2:Y:S01]  /*d6c0*/  LDL R2, [R1+0x8] ;  /* 0x0000080001027983 */ /* 0x000ea20000100800 */
[----:B------:R-:W-:Y:S01]  /*d6d0*/  BSSY B0, `(.L_x_7284) ;  /* 0x0000095000007945 */ /* 0x000fe20003800000 */
[----:B--2---:R-:W-:-:S13]  /*d6e0*/  ISETP.NE.AND P0, PT, R2, RZ, PT ;  /* 0x000000ff0200720c */ /* 0x004fda0003f05270 */
[----:B------:R-:W-:Y:S05]  /*d6f0*/  @!P0 BRA `(.L_x_7285) ;  /* 0x0000000800488947 */ /* 0x000fea0003800000 */
[----:B------:R-:W2:Y:S01]  /*d700*/  LDL R3, [R1] ;  /* 0x0000000001037983 */ /* 0x000ea20000100800 */
[----:B0-----:R-:W-:Y:S01]  /*d710*/  IMAD R0, R18, 0x8, R17 ;  /* 0x0000000812007824 */ /* 0x001fe200078e0211 */
[----:B------:R-:W0:Y:S01]  /*d720*/  S2R R2, SR_TID.X ;  /* 0x0000000000027919 */ /* 0x000e220000002100 */
[----:B------:R-:W-:Y:S01]  /*d730*/  BSSY B1, `(.L_x_7286) ;  /* 0x0000006000017945 */ /* 0x000fe20003800000 */
[----:B0-----:R-:W-:-:S04]  /*d740*/  LOP3.LUT R2, R2, 0x7f, RZ, 0xc0, !PT ;  /* 0x0000007f02027812 */ /* 0x001fc800078ec0ff */
[----:B------:R-:W-:Y:S02]  /*d750*/  ISETP.NE.AND P1, PT, R2, RZ, PT ;  /* 0x000000ff0200720c */ /* 0x000fe40003f25270 */
[----:B--2---:R-:W-:-:S04]  /*d760*/  SHF.L.U32 R3, R3, 0x1f, RZ ;  /* 0x0000001f03037819 */ /* 0x004fc800000006ff */
[----:B------:R-:W0:Y:S02]  /*d770*/  SYNCS.PHASECHK.TRANS64.TRYWAIT P0, [R0+URZ+0x28c60], R3 ;  /* 0x028c6003000075a7 */ /* 0x000e24000800017f */
[----:B0-----:R-:W-:Y:S05]  /*d780*/  @!P0 BRA `(.L_x_7287) ;  /* 0x0000004000b48947 */ /* 0x001fea0003800000 */
.L_x_7398:
[----:B------:R-:W-:Y:S05]  /*d790*/  BSYNC B1 ;  /* 0x0000000000017941 */ /* 0x000fea0003800000 */
.L_x_7286:
        /* <DEDUP_REMOVED lines=9> */
.L_x_7289:
[----:B------:R-:W-:Y:S05]  /*d830*/  BSYNC B1 ;  /* 0x0000000000017941 */ /* 0x000fea0003800000 */
.L_x_7288:
        /* <DEDUP_REMOVED lines=11> */
.L_x_7290:
        /* <DEDUP_REMOVED lines=15> */
.L_x_7291:
        /* <DEDUP_REMOVED lines=15> */
.L_x_7292:
        /* <DEDUP_REMOVED lines=15> */
.L_x_7293:
        /* <DEDUP_REMOVED lines=15> */
.L_x_7294:
        /* <DEDUP_REMOVED lines=15> */
.L_x_7295:
        /* <DEDUP_REMOVED lines=15> */
.L_x_7296:
        /* <DEDUP_REMOVED lines=15> */
.L_x_7297:
        /* <DEDUP_REMOVED lines=10> */
.L_x_7285:
[----:B------:R-:W-:Y:S05]  /*e020*/  BSYNC B0 ;  /* 0x0000000000007941 */ /* 0x000fea0003800000 */
.L_x_7284:
        /* <DEDUP_REMOVED lines=21> */
[----:B------:R-:W2:Y:S01]  /*e180*/  LDL R4, [R1+0xc] ;  /* 0x00000c0001047983 */ /* 0x000ea20000100800 */
[----:B------:R-:W-:Y:S01]  /*e190*/  IMAD.MOV.U32 R0, RZ, RZ, R6 ;  /* 0x000000ffff007224 */ /* 0x000fe200078e0006 */
        /* <DEDUP_REMOVED lines=9> */
[----:B------:R-:W-:Y:S02]  /*e230*/  @P0 SHF.R.U32.HI R2, RZ, R3, R4 ;  /* 0x00000003ff020219 */ /* 0x000fe40000011604 */
[----:B------:R-:W1:Y:S03]  /*e240*/  LDC.64 R4, c[0x0][0x418] ;  /* 0x00010600ff047b82 */ /* 0x000e660000000a00 */
[----:B------:R-:W-:-:S04]  /*e250*/  IMAD.MOV R3, RZ, RZ, -R2 ;  /* 0x000000ffff037224 */ /* 0x000fc800078e0a02 */
[----:B------:R-:W-:Y:S01]  /*e260*/  IMAD R0, R0, R3, R6 ;  /* 0x0000000300007224 */ /* 0x000fe200078e0206 */
[----:B------:R-:W-:-:S03]  /*e270*/  SHF.R.S32.HI R3, RZ, 0x1f, R2 ;  /* 0x0000001fff037819 */ /* 0x000fc60000011402 */
[----:B------:R-:W-:-:S03]  /*e280*/  IMAD.WIDE.U32 R2, R19, UR4, R2 ;  /* 0x0000000413027c25 */ /* 0x000fc6000f8e0002 */
[----:B-1----:R-:W-:Y:S01]  /*e290*/  LEA R4, P0, R2, R4, 0x2 ;  /* 0x0000000402047211 */ /* 0x002fe200078010ff */
[----:B--2---:R-:W-:-:S04]  /*e2a0*/  IMAD R7, R7, UR4, RZ ;  /* 0x0000000407077c24 */ /* 0x004fc8000f8e02ff */
[----:B------:R-:W-:-:S04]  /*e2b0*/  IMAD R7, R19, UR5, R7 ;  /* 0x0000000513077c24 */ /* 0x000fc8000f8e0207 */
[----:B------:R-:W-:-:S05]  /*e2c0*/  IMAD.IADD R7, R7, 0x1, R3 ;  /* 0x0000000107077824 */ /* 0x000fca00078e0203 */
[----:B------:R-:W-:-:S05]  /*e2d0*/  LEA.HI.X R5, R2, R5, R7, 0x2, P0 ;  /* 0x0000000502057211 */ /* 0x000fca00000f1407 */
[----:B------:R1:W5:Y:S02]  /*e2e0*/  LDG.E R16, desc[UR46][R4.64] ;  /* 0x0000002e04107981 */ /* 0x000364000c1e1900 */
.L_x_7302:
[----:B------:R-:W2:Y:S01]  /*e2f0*/  S2R R2, SR_TID.X ;  /* 0x0000000000027919 */ /* 0x000ea20000002100 */
[----:B-1----:R-:W-:Y:S01]  /*e300*/  SHF.L.U32 R4, R8, 0x1f, RZ ;  /* 0x0000001f08047819 */ /* 0x002fe200000006ff */
[----:B------:R-:W-:Y:S01]  /*e310*/  BSSY B1, `(.L_x_7303) ;  /* 0x0000006000017945 */ /* 0x000fe20003800000 */
[----:B--2---:R-:W-:Y:S01]  /*e320*/  LOP3.LUT R3, R2, 0x7f, RZ, 0xc0, !PT ;  /* 0x0000007f02037812 */ /* 0x004fe200078ec0ff */
[----:B------:R-:W-:-:S03]  /*e330*/  IMAD R2, R18, 0x8, R17 ;  /* 0x0000000812027824 */ /* 0x000fc600078e0211 */
[----:B------:R-:W-:Y:S01]  /*e340*/  ISETP.NE.AND P1, PT, R3, RZ, PT ;  /* 0x000000ff0300720c */ /* 0x000fe20003f25270 */
[----:B------:R-:W1:Y:S02]  /*e350*/  SYNCS.PHASECHK.TRANS64.TRYWAIT P0, [R2+URZ+0x28c40], R4 ;  /* 0x028c4004020075a7 */ /* 0x000e64000800017f */
[----:B-1----:R-:W-:Y:S10]  /*e360*/  @!P0 BRA `(.L_x_7304) ;  /* 0x0000003400d08947 */ /* 0x002ff40003800000 */
.L_x_7399:
[----:B------:R-:W-:Y:S05]  /*e370*/  BSYNC B1 ;  /* 0x0000000000017941 */ /* 0x000fea0003800000 */
.L_x_7303:
        /* <DEDUP_REMOVED lines=9> */
.L_x_7306:
[----:B------:R-:W-:Y:S05]  /*e410*/  BSYNC B1 ;  /* 0x0000000000017941 */ /* 0x000fea0003800000 */
.L_x_7305:
[----:B------:R-:W-:Y:S01]  /*e420*/  IMAD.SHL.U32 R3, R0, 0x40, RZ ;  /* 0x0000004000037824 */ /* 0x000fe200078e00ff */
[----:B------:R-:W-:Y:S01]  /*e430*/  UIADD3 UR4, UP0, UR44, 0x370, URZ ;  /* 0x000003702c047890 */ /* 0x000fe2000ff1e03f */
[----:B------:R-:W-:Y:S01]  /*e440*/  IMAD.MOV.U32 R7, RZ, RZ, RZ ;  /* 0x000000ffff077224 */ /* 0x000fe200078e00ff */
[----:B------:R-:W-:Y:S01]  /*e450*/  PLOP3.LUT P0, PT, PT, PT, PT, 0x80, 0x0 ;  /* 0x000000000000781c */ /* 0x000fe20003f0f070 */
[----:B------:R-:W-:Y:S01]  /*e460*/  IMAD R0, R18, 0x2000, R17 ;  /* 0x0000200012007824 */ /* 0x000fe200078e0211 */
[----:B------:R-:W-:Y:S01]  /*e470*/  R2UR UR11, R3 ;  /* 0x00000000030b72ca */ /* 0x000fe200000e0000 */
[----:B------:R-:W-:Y:S01]  /*e480*/  VIADD R5, R2, 0x28c30 ;  /* 0x00028c3002057836 */ /* 0x000fe20000000000 */
[----:B------:R-:W-:Y:S01]  /*e490*/  R2UR UR10, R7 ;  /* 0x00000000070a72ca */ /* 0x000fe200000e0000 */
[----:B------:R-:W-:Y:S01]  /*e4a0*/  VIADD R0, R0, 0x22400 ;  /* 0x0002240000007836 */ /* 0x000fe20000000000 */
[----:B------:R-:W-:Y:S01]  /*e4b0*/  UIADD3.X UR5, URZ, UR45, URZ, UP0, !UPT ;  /* 0x0000002d3f057290 */ /* 0x000fe200087fe43f */
[----:B------:R-:W-:Y:S01]  /*e4c0*/  UMOV UR6, 0x0 ;  /* 0x0000000000067882 */ /* 0x000fe20000000000 */
[----:B------:R-:W-:-:S11]  /*e4d0*/  UMOV UR7, 0x14f00000 ;  /* 0x14f0000000077882 */ /* 0x000fd60000000000 */
.L_x_7307:
        /* <DEDUP_REMOVED lines=12> */
.L_x_7400:
[----:B------:R-:W-:Y:S05]  /*e5a0*/  BSYNC B1 ;  /* 0x0000000000017941 */ /* 0x000fea0003800000 */
.L_x_7308:
[----:B------:R-:W-:Y:S01]  /*e5b0*/  BSSY B1, `(.L_x_7310) ;  /* 0x000000b000017945 */ /* 0x000fe20003800000 */
[----:B0-----:R-:W-:Y:S02]  /*e5c0*/  IMAD.MOV.U32 R8, RZ, RZ, 0x0 ;  /* 0x00000000ff087424 */ /* 0x001fe400078e00ff */
        /* <DEDUP_REMOVED lines=9> */
.L_x_7311:
[----:B------:R-:W-:Y:S05]  /*e660*/  BSYNC B1 ;  /* 0x0000000000017941 */ /* 0x000fea0003800000 */
.L_x_7310:
[----:B------:R-:W-:Y:S01]  /*e670*/  R2UR UR10, R7 ;  /* 0x00000000070a72ca */ /* 0x000fe200000e0000 */
[----:B------:R-:W-:Y:S01]  /*e680*/  IMAD R0, R18, 0x10000, R17 ;  /* 0x0001000012007824 */ /* 0x000fe200078e0211 */
[----:B------:R-:W-:Y:S01]  /*e690*/  R2UR UR6, R8 ;  /* 0x00000000080672ca */ /* 0x000fe200000e0000 */
[----:B------:R-:W-:Y:S01]  /*e6a0*/  UIADD3 UR4, UP0, UR44, 0x470, URZ ;  /* 0x000004702c047890 */ /* 0x000fe2000ff1e03f */
[----:B------:R-:W-:Y:S01]  /*e6b0*/  R2UR UR7, R9 ;  /* 0x00000000090772ca */ /* 0x000fe200000e0000 */
[----:B-12---:R-:W-:Y:S01]  /*e6c0*/  VIADD R2, R2, 0x28c50 ;  /* 0x00028c5002027836 */ /* 0x006fe20000000000 */
[----:B------:R-:W-:Y:S01]  /*e6d0*/  R2UR UR11, R3 ;  /* 0x00000000030b72ca */ /* 0x000fe200000e0000 */
[----:B------:R-:W-:Y:S01]  /*e6e0*/  VIADD R4, R0, 0x400 ;  /* 0x0000040000047836 */ /* 0x000fe20000000000 */
[----:B------:R-:W-:Y:S01]  /*e6f0*/  PLOP3.LUT P0, PT, PT, PT, PT, 0x80, 0x0 ;  /* 0x000000000000781c */ /* 0x000fe20003f0f070 */
[----:B------:R-:W-:-:S12]  /*e700*/  UIADD3.X UR5, URZ, UR45, URZ, UP0, !UPT ;  /* 0x0000002d3f057290 */ /* 0x000fd800087fe43f */
.L_x_7312:
        /* <DEDUP_REMOVED lines=13> */
[----:B------:R-:W-:Y:S02]  /*e7e0*/  R2UR UR11, R3 ;  /* 0x00000000030b72ca */ /* 0x000fe400000e0000 */
[----:B------:R-:W-:-:S13]  /*e7f0*/  PLOP3.LUT P0, PT, PT, PT, PT, 0x80, 0x0 ;  /* 0x000000000000781c */ /* 0x000fda0003f0f070 */
.L_x_7313:
        /* <DEDUP_REMOVED lines=15> */
.L_x_7314:
        /* <DEDUP_REMOVED lines=15> */
.L_x_7315:
        /* <DEDUP_REMOVED lines=15> */
.L_x_7316:
        /* <DEDUP_REMOVED lines=15> */
.L_x_7317:
        /* <DEDUP_REMOVED lines=15> */
.L_x_7318:
        /* <DEDUP_REMOVED lines=15> */
.L_x_7319:
        /* <DEDUP_REMOVED lines=8> */
[----:B-1----:R-:W-:Y:S05]  /*ee20*/  @P0 BRA.U.ANY `(.L_x_7319) ;  /* 0xfffffffd00dc0947 */ /* 0x002fea000393ffff */
.L_x_7301:
[----:B------:R-:W-:Y:S05]  /*ee30*/  BSYNC B0 ;  /* 0x0000000000007941 */ /* 0x000fea0003800000 */
.L_x_7300:
[----:B------:R-:W-:-:S06]  /*ee40*/  UIADD3 UR4, UR38, -0x3, URZ ;  /* 0xfffffffd26047890 */ /* 0x000fcc000fffe03f */
[----:B------:R-:W-:-:S07]  /*ee50*/  IMAD.U32 R0, RZ, RZ, UR4 ;  /* 0x00000004ff007e24 */ /* 0x000fce000f8e00ff */
.L_x_7299:
[----:B------:R-:W-:Y:S01]  /*ee60*/  ISETP.NE.AND P0, PT, R6, RZ, PT ;  /* 0x000000ff0600720c */ /* 0x000fe20003f05270 */
[----:B------:R-:W-:-:S12]  /*ee70*/  BSSY B0, `(.L_x_7298) ;  /* 0x00001b2000007945 */ /* 0x000fd80003800000 */
[----:B------:R-:W-:Y:S05]  /*ee80*/  @!P0 BRA `(.L_x_7320) ;  /* 0x0000001800c08947 */ /* 0x000fea0003800000 */
.L_x_7361:
        /* <DEDUP_REMOVED lines=34> */
.L_x_7323:
[----:B------:R-:W1:Y:S01]  /*f0b0*/  S2R R2, SR_TID.X ;  /* 0x0000000000027919 */ /* 0x000e620000002100 */
[----:B0-----:R-:W-:Y:S01]  /*f0c0*/  IMAD R4, R7, 0x8, R17 ;  /* 0x0000000807047824 */ /* 0x001fe200078e0211 */
[----:B------:R-:W-:Y:S01]  /*f0d0*/  BSSY B2, `(.L_x_7324) ;  /* 0x0000006000027945 */ /* 0x000fe20003800000 */
[----:B-1----:R-:W-:Y:S02]  /*f0e0*/  LOP3.LUT R3, R2, 0x7f, RZ, 0xc0, !PT ;  /* 0x0000007f02037812 */ /* 0x002fe400078ec0ff */
[----:B------:R-:W-:Y:S02]  /*f0f0*/  SHF.L.U32 R2, R6, 0x1f, RZ ;  /* 0x0000001f06027819 */ /* 0x000fe400000006ff */
[----:B------:R-:W-:Y:S02]  /*f100*/  ISETP.NE.AND P1, PT, R3, RZ, PT ;  /* 0x000000ff0300720c */ /* 0x000fe40003f25270 */
[----:B------:R-:W0:Y:S02]  /*f110*/  SYNCS.PHASECHK.TRANS64.TRYWAIT P0, [R4+URZ+0x28c40], R2 ;  /* 0x028c4002040075a7 */ /* 0x000e24000800017f */
[----:B0-----:R-:W-:Y:S09]  /*f120*/  @!P0 BRA `(.L_x_7325) ;  /* 0x0000002800888947 */ /* 0x001ff20003800000 */
.L_x_7401:
[----:B------:R-:W-:Y:S05]  /*f130*/  BSYNC B2 ;  /* 0x0000000000027941 */ /* 0x000fea0003800000 */
.L_x_7324:
        /* <DEDUP_REMOVED lines=9> */
.L_x_7327:
[----:B------:R-:W-:Y:S05]  /*f1d0*/  BSYNC B2 ;  /* 0x0000000000027941 */ /* 0x000fea0003800000 */
.L_x_7326:
        /* <DEDUP_REMOVED lines=11> */
.L_x_7328:
        /* <DEDUP_REMOVED lines=13> */
.L_x_7402:
[----:B------:R-:W-:Y:S05]  /*f360*/  BSYNC B2 ;  /* 0x0000000000027941 */ /* 0x000fea0003800000 */
.L_x_7329:
        /* <DEDUP_REMOVED lines=11> */
.L_x_7332:
[----:B------:R-:W-:Y:S05]  /*f420*/  BSYNC B2 ;  /* 0x0000000000027941 */ /* 0x000fea0003800000 */
.L_x_7331:
        /* <DEDUP_REMOVED lines=9> */
.L_x_7333:
        /* <DEDUP_REMOVED lines=15> */
.L_x_7334:
        /* <DEDUP_REMOVED lines=15> */
.L_x_7335:
        /* <DEDUP_REMOVED lines=15> */
.L_x_7336:
        /* <DEDUP_REMOVED lines=15> */
.L_x_7337:
        /* <DEDUP_REMOVED lines=15> */
.L_x_7338:
        /* <DEDUP_REMOVED lines=15> */
.L_x_7339:
        /* <DEDUP_REMOVED lines=15> */
.L_x_7340:
        /* <DEDUP_REMOVED lines=10> */
.L_x_7322:
[----:B------:R-:W-:Y:S05]  /*fbf0*/  BSYNC B1 ;  /* 0x0000000000017941 */ /* 0x000fea0003800000 */
.L_x_7321:
[----:B------:R-:W2:Y:S01]  /*fc00*/  LDL R2, [R1+0x8] ;  /* 0x0000080001027983 */ /* 0x000ea20000100800 */
[----:B------:R-:W-:Y:S01]  /*fc10*/  VIADD R7, R7, 0x1 ;  /* 0x0000000107077836 */ /* 0x000fe20000000000 */
[----:B------:R-:W-:Y:S04]  /*fc20*/  BSSY B1, `(.L_x_7341) ;  /* 0x00000d3000017945 */ /* 0x000fe80003800000 */
[----:B------:R-:W-:-:S04]  /*fc30*/  ISETP.NE.AND P0, PT, R7, 0x2, PT ;  /* 0x000000020700780c */ /* 0x000fc80003f05270 */
[----:B------:R-:W-:Y:S02]  /*fc40*/  SEL R3, RZ, 0x1, P0 ;  /* 0x00000001ff037807 */ /* 0x000fe40000000000 */
[----:B------:R-:W-:Y:S02]  /*fc50*/  SEL R18, R7, RZ, P0 ;  /* 0x000000ff07127207 */ /* 0x000fe40000000000 */
[----:B0-----:R-:W-:-:S05]  /*fc60*/  LOP3.LUT R8, R6, R3, RZ, 0x3c, !PT ;  /* 0x0000000306087212 */ /* 0x001fca00078e3cff */
[----:B------:R0:W-:Y:S01]  /*fc70*/  STL [R1], R8 ;  /* 0x0000000801007387 */ /* 0x0001e20000100800 */
[----:B--2---:R-:W-:-:S13]  /*fc80*/  ISETP.NE.AND P2, PT, R2, RZ, PT ;  /* 0x000000ff0200720c */ /* 0x004fda0003f45270 */
[----:B0-----:R-:W-:Y:S05]  /*fc90*/  @!P2 BRA `(.L_x_7342) ;  /* 0x0000000c002ca947 */ /* 0x001fea0003800000 */
        /* <DEDUP_REMOVED lines=23> */
.L_x_7343:
        /* <DEDUP_REMOVED lines=8> */
.L_x_7403:
[----:B------:R-:W-:Y:S05]  /*fe90*/  BSYNC B2 ;  /* 0x0000000000027941 */ /* 0x000fea0003800000 */
.L_x_7344:
        /* <DEDUP_REMOVED lines=9> */
.L_x_7347:
[----:B------:R-:W-:Y:S05]  /*ff30*/  BSYNC B2 ;  /* 0x0000000000027941 */ /* 0x000fea0003800000 */
.L_x_7346:
        /* <DEDUP_REMOVED lines=11> */
.L_x_7348:
        /* <DEDUP_REMOVED lines=13> */
.L_x_7404:
[----:B------:R-:W-:Y:S05]  /*100c0*/  BSYNC B2 ;  /* 0x0000000000027941 */ /* 0x000fea0003800000 */
.L_x_7349:
        /* <DEDUP_REMOVED lines=11> */
.L_x_7352:
[----:B------:R-:W-:Y:S05]  /*10180*/  BSYNC B2 ;  /* 0x0000000000027941 */ /* 0x000fea0003800000 */
.L_x_7351:
        /* <DEDUP_REMOVED lines=9> */
.L_x_7353:
        /* <DEDUP_REMOVED lines=15> */
.L_x_7354:
        /* <DEDUP_REMOVED lines=15> */
.L_x_7355:
        /* <DEDUP_REMOVED lines=15> */
.L_x_7356:
        /* <DEDUP_REMOVED lines=15> */
.L_x_7357:
        /* <DEDUP_REMOVED lines=15> */
.L_x_7358:
        /* <DEDUP_REMOVED lines=15> */
.L_x_7359:
        /* <DEDUP_REMOVED lines=15> */
.L_x_7360:
        /* <DEDUP_REMOVED lines=10> */
.L_x_7342:
[----:B------:R-:W-:Y:S05]  /*10950*/  BSYNC B1 ;  /* 0x0000000000017941 */ /* 0x000fea0003800000 */
.L_x_7341:
[C---:B------:R-:W-:Y:S01]  /*10960*/  ISETP.GT.AND P0, PT, R0.reuse, 0x1, PT ;  /* 0x000000010000780c */ /* 0x040fe20003f04270 */
[----:B------:R-:W-:-:S12]  /*10970*/  VIADD R0, R0, 0xfffffffe ;  /* 0xfffffffe00007836 */ /* 0x000fd80000000000 */
[----:B------:R-:W-:Y:S05]  /*10980*/  @P0 BRA `(.L_x_7361) ;  /* 0xffffffe400400947 */ /* 0x000fea000383ffff */
.L_x_7320:
[----:B------:R-:W-:Y:S05]  /*10990*/  BSYNC B0 ;  /* 0x0000000000007941 */ /* 0x000fea0003800000 */
.L_x_7298:
        /* <DEDUP_REMOVED lines=24> */
.L_x_7363:
[----:B------:R-:W-:Y:S05]  /*10b20*/  BSYNC B0 ;  /* 0x0000000000007941 */ /* 0x000fea0003800000 */
.L_x_7362:
[----:B------:R-:W-:-:S07]  /*10b30*/  SEL R18, R18, RZ, P0 ;  /* 0x000000ff12127207 */ /* 0x000fce0000000000 */
.L_x_7266:
[----:B------:R-:W-:Y:S05]  /*10b40*/  BSYNC B7 ;  /* 0x0000000000077941 */ /* 0x000fea0003800000 */
.L_x_7264:
[----:B-12---:R-:W2:Y:S04]  /*10b50*/  LDL R0, [R1+0x20] ;  /* 0x0000200001007983 */ /* 0x006ea80000100800 */
[----:B0-----:R0:W5:Y:S01]  /*10b60*/  LDL R2, [R1+0x10] ;  /* 0x0000100001027983 */ /* 0x0011620000100800 */
        /* <DEDUP_REMOVED lines=12> */
.L_x_7364:
[----:B------:R-:W-:-:S03]  /*10c30*/  UMOV UR4, 0xffffffff ;  /* 0xffffffff00047882 */ /* 0x000fc60000000000 */
[----:B------:R-:W-:Y:S05]  /*10c40*/  BRA.DIV UR4, `(.L_x_7366) ;  /* 0x0000001204107947 */ /* 0x000fea000b800000 */
[----:B-----5:R0:W1:Y:S02]  /*10c50*/  SHFL.IDX PT, R14, R2, RZ, 0x1f ;  /* 0x00001fff020e7589 */ /* 0x02006400000e0000 */
.L_x_7407:
        /* <DEDUP_REMOVED lines=8> */
.L_x_7365:
[----:B------:R-:W3:Y:S01]  /*10ce0*/  LDL R0, [R1+0x10] ;  /* 0x0000100001007983 */ /* 0x000ee20000100800 */
[----:B------:R-:W-:Y:S02]  /*10cf0*/  ULDC UR4, c[0x0][0xc38] ;  /* 0x00030e0000047ab9 */ /* 0x000fe40000000800 */
[----:B---3--:R-:W-:-:S13]  /*10d00*/  ISETP.GE.AND P0, PT, R0, UR4, PT ;  /* 0x0000000400007c0c */ /* 0x008fda000bf06270 */
[----:B------:R-:W-:Y:S05]  /*10d10*/  @!P0 BRA `(.L_x_7367) ;  /* 0xffffffb000708947 */ /* 0x000fea000383ffff */
.L_x_7261:
[----:B-1----:R-:W3:Y:S01]  /*10d20*/  LDL.LU R0, [R1+0x18] ;  /* 0x0000180001007983 */ /* 0x002ee20000300800 */
[----:B------:R-:W-:Y:S01]  /*10d30*/  BSSY B0, `(.L_x_7368) ;  /* 0x000000b000007945 */ /* 0x000fe20003800000 */
[----:B------:R-:W1:Y:S01]  /*10d40*/  S2R R5, SR_CgaCtaId ;  /* 0x0000000000057919 */ /* 0x000e620000008800 */
[----:B---3--:R-:W-:-:S05]  /*10d50*/  VIADD R0, R0, 0x1 ;  /* 0x0000000100007836 */ /* 0x008fca0000000000 */
[----:B0-2---:R-:W-:-:S04]  /*10d60*/  LEA.HI R2, R0, R0, RZ, 0x1 ;  /* 0x0000000000027211 */ /* 0x005fc800078f08ff */
[----:B------:R-:W-:-:S05]  /*10d70*/  LOP3.LUT R3, R2, 0xfffffffe, RZ, 0xc0, !PT ;  /* 0xfffffffe02037812 */ /* 0x000fca00078ec0ff */
[----:B------:R-:W-:Y:S01]  /*10d80*/  IMAD.IADD R3, R0, 0x1, -R3 ;  /* 0x0000000100037824 */ /* 0x000fe200078e0a03 */
[----:B------:R-:W-:-:S04]  /*10d90*/  MOV R0, 0x400 ;  /* 0x0000040000007802 */ /* 0x000fc80000000f00 */
[----:B-1----:R-:W-:Y:S02]  /*10da0*/  LEA R0, R5, R0, 0x18 ;  /* 0x0000000005007211 */ /* 0x002fe400078ec0ff */
[----:B------:R-:W-:-:S04]  /*10db0*/  SHF.L.U32 R3, R3, 0x1f, RZ ;  /* 0x0000001f03037819 */ /* 0x000fc800000006ff */
[----:B------:R-:W0:Y:S02]  /*10dc0*/  SYNCS.PHASECHK.TRANS64.TRYWAIT P0, [R0+URZ+0x28c20], R3 ;  /* 0x028c2003000075a7 */ /* 0x000e24000800017f */
[----:B0-----:R-:W-:Y:S05]  /*10dd0*/  @!P0 BRA `(.L_x_7369) ;  /* 0x0000000c00d48947 */ /* 0x001fea0003800000 */
.L_x_7408:
[----:B------:R-:W-:Y:S05]  /*10de0*/  BSYNC B0 ;  /* 0x0000000000007941 */ /* 0x000fea0003800000 */
.L_x_7368:
[----:B------:R-:W-:-:S03]  /*10df0*/  UMOV UR4, 0xffffffff ;  /* 0xffffffff00047882 */ /* 0x000fc60000000000 */
[----:B------:R-:W-:Y:S05]  /*10e00*/  BRA.DIV UR4, `(.L_x_7370) ;  /* 0x0000000e04dc7947 */ /* 0x000fea000b800000 */
[----:B------:R-:W1:Y:S02]  /*10e10*/  S2R R2, SR_TID.X ;  /* 0x0000000000027919 */ /* 0x000e640000002100 */
[----:B-1----:R-:W-:-:S04]  /*10e20*/  SHF.R.U32.HI R2, RZ, 0x5, R2 ;  /* 0x00000005ff027819 */ /* 0x002fc80000011602 */
[----:B------:R-:W-:-:S05]  /*10e30*/  LOP3.LUT R2, R2, 0x3, RZ, 0xc0, !PT ;  /* 0x0000000302027812 */ /* 0x000fca00078ec0ff */
[----:B------:R1:W2:Y:S02]  /*10e40*/  SHFL.IDX PT, R14, R2, RZ, 0x1f ;  /* 0x00001fff020e7589 */ /* 0x0002a400000e0000 */
.L_x_7411:
[----:B--2---:R-:W-:Y:S01]  /*10e50*/  ISETP.NE.AND P0, PT, R14, RZ, PT ;  /* 0x000000ff0e00720c */ /* 0x004fe20003f05270 */
[----:B------:R-:W-:-:S12]  /*10e60*/  BSSY B0, `(.L_x_7371) ;  /* 0x0000025000007945 */ /* 0x000fd80003800000 */
[----:B------:R-:W-:Y:S05]  /*10e70*/  @P0 BRA `(.L_x_7372) ;  /* 0x00000000008c0947 */ /* 0x000fea0003800000 */
[----:B------:R-:W-:-:S03]  /*10e80*/  UMOV UR4, 0xffffffff ;  /* 0xffffffff00047882 */ /* 0x000fc60000000000 */
[----:B------:R-:W-:Y:S05]  /*10e90*/  BRA.DIV UR4, `(.L_x_7373) ;  /* 0x0000000e04ec7947 */ /* 0x000fea000b800000 */
[----:B------:R-:W-:-:S13]  /*10ea0*/  ELECT P6, URZ, PT ;  /* 0x00000000003f782f */ /* 0x000fda00038c0000 */
.L_x_7414:
[----:B------:R-:W-:Y:S05]  /*10eb0*/  @!P6 BRA `(.L_x_7372) ;  /* 0x00000000007ce947 */ /* 0x000fea0003800000 */
[----:B------:R-:W-:-:S06]  /*10ec0*/  ULOP3.LUT UR4, UR40, 0x2, URZ, 0xfc, !UPT ;  /* 0x0000000228047892 */ /* 0x000fcc000f8efc3f */
[----:B-1----:R-:W-:-:S05]  /*10ed0*/  IMAD.U32 R2, RZ, RZ, UR4 ;  /* 0x00000004ff027e24 */ /* 0x002fca000f8e00ff */
[----:B------:R-:W-:-:S13]  /*10ee0*/  ISETP.NE.AND P2, PT, R2, 0x3, PT ;  /* 0x000000030200780c */ /* 0x000fda0003f45270 */
[----:B------:R-:W-:Y:S05]  /*10ef0*/  @!P2 BRA `(.L_x_7374) ;  /* 0x000000000004a947 */ /* 0x000fea0003800000 */
[----:B------:R-:W-:Y:S01]  /*10f00*/  BPT.TRAP 0x1 ;  /* 0x000000040000795c */ /* 0x000fe20000300000 */
.L_x_7374:
        /* <DEDUP_REMOVED lines=13> */
.L_x_7415:
[----:B------:R-:W1:Y:S02]  /*10fe0*/  SYNCS.PHASECHK.TRANS64.TRYWAIT P0, [R3+URZ], R2 ;  /* 0x00000002030075a7 */ /* 0x000e64000800017f */
[----:B-1----:R-:W-:Y:S05]  /*10ff0*/  @!P0 BRA `(.L_x_7376) ;  /* 0x0000000c00c88947 */ /* 0x002fea0003800000 */
.L_x_7416:
[----:B------:R-:W-:Y:S05]  /*11000*/  @!P2 BRA `(.L_x_7377) ;  /* 0x000000000004a947 */ /* 0x000fea0003800000 */
[----:B------:R-:W-:Y:S01]  /*11010*/  BPT.TRAP 0x1 ;  /* 0x000000040000795c */ /* 0x000fe20000300000 */
.L_x_7377:
[----:B-1----:R-:W-:-:S04]  /*11020*/  VIADD R3, R0, 0x28c60 ;  /* 0x00028c6000037836 */ /* 0x002fc80000000000 */
[----:B------:R-:W-:-:S04]  /*11030*/  IMAD R18, R18, 0x8, R3 ;  /* 0x0000000812127824 */ /* 0x000fc800078e0203 */
[----:B------:R-:W1:Y:S02]  /*11040*/  SYNCS.PHASECHK.TRANS64.TRYWAIT P0, [R18+URZ], R5 ;  /* 0x00000005120075a7 */ /* 0x000e64000800017f */
[----:B-1----:R-:W-:Y:S05]  /*11050*/  @!P0 BRA `(.L_x_7378) ;  /* 0x0000000c00c48947 */ /* 0x002fea0003800000 */
.L_x_7417:
[----:B------:R-:W-:-:S07]  /*11060*/  IMAD R3, R4, 0x8, R3 ;  /* 0x0000000804037824 */ /* 0x000fce00078e0203 */
.L_x_7379:
[----:B--2---:R2:W3:Y:S02]  /*11070*/  SYNCS.PHASECHK.TRANS64.TRYWAIT P0, [R3+URZ], R2 ;  /* 0x00000002030075a7 */ /* 0x0044e4000800017f */
[----:B---3--:R-:W-:Y:S05]  /*11080*/  @!P0 NANOSLEEP.SYNCS 0x989680 ;  /* 0x009896800000895d */ /* 0x008fea0003900000 */
[----:B------:R-:W3:Y:S02]  /*11090*/  @!P0 SYNCS.PHASECHK.TRANS64 P0, [R3+URZ], R2 ;  /* 0x00000002030085a7 */ /* 0x000ee4000800007f */
[----:B---3--:R-:W-:Y:S05]  /*110a0*/  @!P0 BRA `(.L_x_7379) ;  /* 0xfffffffc00f08947 */ /* 0x008fea000383ffff */
.L_x_7372:
[----:B------:R-:W-:Y:S05]  /*110b0*/  BSYNC B0 ;  /* 0x0000000000007941 */ /* 0x000fea0003800000 */
.L_x_7371:
[----:B------:R-:W-:Y:S05]  /*110c0*/  EXIT ;  /* 0x000000000000794d */ /* 0x000fea0003800000 */
.L_x_7213:
[----:B0-----:R-:W-:-:S04]  /*110d0*/  IMAD.U32 R3, RZ, RZ, UR21 ;  /* 0x00000015ff037e24 */ /* 0x001fc8000f8e00ff */
[----:B------:R0:W1:Y:S03]  /*110e0*/  SYNCS.PHASECHK.TRANS64.TRYWAIT P1, [R3+URZ+0x28c50], R0 ;  /* 0x028c5000030075a7 */ /* 0x000066000802017f */
[----:B-1----:R-:W-:Y:S05]  /*110f0*/  @!P1 NANOSLEEP.SYNCS 0x989680 ;  /* 0x009896800000995d */ /* 0x002fea0003900000 */
[----:B------:R-:W1:Y:S02]  /*11100*/  @!P1 SYNCS.PHASECHK.TRANS64 P1, [R3+URZ+0x28c50], R0 ;  /* 0x028c5000030095a7 */ /* 0x000e64000802007f */
[----:B-1----:R-:W-:Y:S05]  /*11110*/  @!P1 BRA `(.L_x_7213) ;  /* 0xfffffffc00ec9947 */ /* 0x002fea000383ffff */
[----:B------:R-:W-:Y:S05]  /*11120*/  BRA `(.L_x_7380) ;  /* 0xffffff0800407947 */ /* 0x000fea000383ffff */
.L_x_7218:
[----:B-1----:R-:W-:-:S04]  /*11130*/  IMAD.U32 R3, RZ, RZ, UR21 ;  /* 0x00000015ff037e24 */ /* 0x002fc8000f8e00ff */
[----:B------:R1:W2:Y:S03]  /*11140*/  SYNCS.PHASECHK.TRANS64.TRYWAIT P1, [R3+URZ+0x28c50], R0 ;  /* 0x028c5000030075a7 */ /* 0x0002a6000802017f */
[----:B--2---:R-:W-:Y:S05]  /*11150*/  @!P1 NANOSLEEP.SYNCS 0x989680 ;  /* 0x009896800000995d */ /* 0x004fea0003900000 */
[----:B------:R-:W2:Y:S02]  /*11160*/  @!P1 SYNCS.PHASECHK.TRANS64 P1, [R3+URZ+0x28c50], R0 ;  /* 0x028c5000030095a7 */ /* 0x000ea4000802007f */
[----:B--2---:R-:W-:Y:S05]  /*11170*/  @!P1 BRA `(.L_x_7218) ;  /* 0xfffffffc00ec9947 */ /* 0x004fea000383ffff */
[----:B------:R-:W-:Y:S05]  /*11180*/  BRA `(.L_x_7217) ;  /* 0xffffff14003c7947 */ /* 0x000fea000383ffff */
.L_x_7221:
[----:B0-----:R-:W-:-:S04]  /*11190*/  IMAD.U32 R3, RZ, RZ, UR43 ;  /* 0x0000002bff037e24 */ /* 0x001fc8000f8e00ff */
[----:B------:R0:W1:Y:S03]  /*111a0*/  SYNCS.PHASECHK.TRANS64.TRYWAIT P1, [R3+URZ+0x28c00], R0 ;  /* 0x028c0000030075a7 */ /* 0x000066000802017f */
[----:B-1----:R-:W-:Y:S05]  /*111b0*/  @!P1 NANOSLEEP.SYNCS 0x989680 ;  /* 0x009896800000995d */ /* 0x002fea0003900000 */
[----:B------:R-:W1:Y:S02]  /*111c0*/  @!P1 SYNCS.PHASECHK.TRANS64 P1, [R3+URZ+0x28c00], R0 ;  /* 0x028c0000030095a7 */ /* 0x000e64000802007f */
[----:B-1----:R-:W-:Y:S05]  /*111d0*/  @!P1 BRA `(.L_x_7221) ;  /* 0xfffffffc00ec9947 */ /* 0x002fea000383ffff */
[----:B------:R-:W-:Y:S05]  /*111e0*/  BRA `(.L_x_7381) ;  /* 0xffffff2400d07947 */ /* 0x000fea000383ffff */
.L_x_7225:
[----:B--2---:R2:W3:Y:S02]  /*111f0*/  SYNCS.PHASECHK.TRANS64.TRYWAIT P1, [R7+URZ+0x28c30], R8 ;  /* 0x028c3008070075a7 */ /* 0x0044e4000802017f */
[----:B---3--:R-:W-:Y:S05]  /*11200*/  @!P1 NANOSLEEP.SYNCS 0x989680 ;  /* 0x009896800000995d */ /* 0x008fea0003900000 */
[----:B------:R-:W3:Y:S02]  /*11210*/  @!P1 SYNCS.PHASECHK.TRANS64 P1, [R7+URZ+0x28c30], R8 ;  /* 0x028c3008070095a7 */ /* 0x000ee4000802007f */
[----:B---3--:R-:W-:Y:S05]  /*11220*/  @!P1 BRA `(.L_x_7225) ;  /* 0xfffffffc00f09947 */ /* 0x008fea000383ffff */
[----:B------:R-:W-:Y:S05]  /*11230*/  BRA `(.L_x_7224) ;  /* 0xffffff2400ec7947 */ /* 0x000fea000383ffff */
.L_x_7229:
[----:B----4-:R4:W0:Y:S02]  /*11240*/  SYNCS.PHASECHK.TRANS64.TRYWAIT P3, [R7+URZ+0x28c50], R8 ;  /* 0x028c5008070075a7 */ /* 0x010824000806017f */
[----:B0-----:R-:W-:Y:S05]  /*11250*/  @!P3 NANOSLEEP.SYNCS 0x989680 ;  /* 0x009896800000b95d */ /* 0x001fea0003900000 */
[----:B------:R-:W0:Y:S02]  /*11260*/  @!P3 SYNCS.PHASECHK.TRANS64 P3, [R7+URZ+0x28c50], R8 ;  /* 0x028c50080700b5a7 */ /* 0x000e24000806007f */
[----:B0-----:R-:W-:Y:S05]  /*11270*/  @!P3 BRA `(.L_x_7229) ;  /* 0xfffffffc00f0b947 */ /* 0x001fea000383ffff */
[----:B------:R-:W-:Y:S05]  /*11280*/  BRA `(.L_x_7228) ;  /* 0xffffff3800807947 */ /* 0x000fea000383ffff */
.L_x_7234:
[----:B--2---:R-:W-:-:S04]  /*11290*/  IMAD.U32 R6, RZ, RZ, UR25 ;  /* 0x00000019ff067e24 */ /* 0x004fc8000f8e00ff */
[----:B------:R2:W3:Y:S03]  /*112a0*/  SYNCS.PHASECHK.TRANS64.TRYWAIT P3, [R6+URZ+0x28c30], R7 ;  /* 0x028c3007060075a7 */ /* 0x0004e6000806017f */
[----:B---3--:R-:W-:Y:S05]  /*112b0*/  @!P3 NANOSLEEP.SYNCS 0x989680 ;  /* 0x009896800000b95d */ /* 0x008fea0003900000 */
[----:B------:R-:W3:Y:S02]  /*112c0*/  @!P3 SYNCS.PHASECHK.TRANS64 P3, [R6+URZ+0x28c30], R7 ;  /* 0x028c30070600b5a7 */ /* 0x000ee4000806007f */
[----:B---3--:R-:W-:Y:S05]  /*112d0*/  @!P3 BRA `(.L_x_7234) ;  /* 0xfffffffc00ecb947 */ /* 0x008fea000383ffff */
[----:B------:R-:W-:Y:S05]  /*112e0*/  BRA `(.L_x_7233) ;  /* 0xffffff3c00887947 */ /* 0x000fea000383ffff */
.L_x_7238:
[----:B---3--:R3:W4:Y:S02]  /*112f0*/  SYNCS.PHASECHK.TRANS64.TRYWAIT P3, [R170+URZ+0x28c50], R7 ;  /* 0x028c5007aa0075a7 */ /* 0x008724000806017f */
[----:B----4-:R-:W-:Y:S05]  /*11300*/  @!P3 NANOSLEEP.SYNCS 0x989680 ;  /* 0x009896800000b95d */ /* 0x010fea0003900000 */
[----:B------:R-:W4:Y:S02]  /*11310*/  @!P3 SYNCS.PHASECHK.TRANS64 P3, [R170+URZ+0x28c50], R7 ;  /* 0x028c5007aa00b5a7 */ /* 0x000f24000806007f */
[----:B----4-:R-:W-:Y:S05]  /*11320*/  @!P3 BRA `(.L_x_7238) ;  /* 0xfffffffc00f0b947 */ /* 0x010fea000383ffff */
[----:B------:R-:W-:Y:S05]  /*11330*/  BRA `(.L_x_7237) ;  /* 0xffffff5400fc7947 */ /* 0x000fea000383ffff */
.L_x_7244:
[----:B--2---:R-:W-:-:S04]  /*11340*/  IMAD.U32 R6, RZ, RZ, UR23 ;  /* 0x00000017ff067e24 */ /* 0x004fc8000f8e00ff */
[----:B------:R2:W4:Y:S03]  /*11350*/  SYNCS.PHASECHK.TRANS64.TRYWAIT P2, [R6+URZ+0x28c30], R7 ;  /* 0x028c3007060075a7 */ /* 0x000526000804017f */
[----:B----4-:R-:W-:Y:S05]  /*11360*/  @!P2 NANOSLEEP.SYNCS 0x989680 ;  /* 0x009896800000a95d */ /* 0x010fea0003900000 */
[----:B------:R-:W4:Y:S02]  /*11370*/  @!P2 SYNCS.PHASECHK.TRANS64 P2, [R6+URZ+0x28c30], R7 ;  /* 0x028c30070600a5a7 */ /* 0x000f24000804007f */
[----:B----4-:R-:W-:Y:S05]  /*11380*/  @!P2 BRA `(.L_x_7244) ;  /* 0xfffffffc00eca947 */ /* 0x010fea000383ffff */
[----:B------:R-:W-:Y:S05]  /*11390*/  BRA `(.L_x_7243) ;  /* 0xffffff5800e47947 */ /* 0x000fea000383ffff */
.L_x_7248:
[----:B---3--:R3:W4:Y:S02]  /*113a0*/  SYNCS.PHASECHK.TRANS64.TRYWAIT P2, [R170+URZ+0x28c50], R7 ;  /* 0x028c5007aa0075a7 */ /* 0x008724000804017f */
[----:B----4-:R-:W-:Y:S05]  /*113b0*/  @!P2 NANOSLEEP.SYNCS 0x989680 ;  /* 0x009896800000a95d */ /* 0x010fea0003900000 */
[----:B------:R-:W4:Y:S02]  /*113c0*/  @!P2 SYNCS.PHASECHK.TRANS64 P2, [R170+URZ+0x28c50], R7 ;  /* 0x028c5007aa00a5a7 */ /* 0x000f24000804007f */
[----:B----4-:R-:W-:Y:S05]  /*113d0*/  @!P2 BRA `(.L_x_7248) ;  /* 0xfffffffc00f0a947 */ /* 0x010fea000383ffff */
[----:B------:R-:W-:Y:S05]  /*113e0*/  BRA `(.L_x_7247) ;  /* 0xffffff7000087947 */ /* 0x000fea000383ffff */
.L_x_7272:
[----:B------:R-:W-:Y:S02]  /*113f0*/  IMAD.MOV.U32 R13, RZ, RZ, R4 ;  /* 0x000000ffff0d7224 */ /* 0x000fe400078e0004 */
[----:B------:R-:W-:Y:S02]  /*11400*/  IMAD.MOV.U32 R12, RZ, RZ, RZ ;  /* 0x000000ffff0c7224 */ /* 0x000fe400078e00ff */
[----:B------:R-:W-:Y:S02]  /*11410*/  IMAD.MOV.U32 R11, RZ, RZ, 0x1f ;  /* 0x0000001fff0b7424 */ /* 0x000fe400078e00ff */
[----:B------:R-:W-:-:S07]  /*11420*/  IMAD.MOV.U32 R15, RZ, RZ, -0x1 ;  /* 0xffffffffff0f7424 */ /* 0x000fce00078e00ff */
[----:B0-----:R-:W-:Y:S05]  /*11430*/  WARPSYNC.COLLECTIVE R15, `(.L_x_7382) ;  /* 0x000000000f087348 */ /* 0x001fea0003c00000 */
[----:B------:R1:W2:Y:S02]  /*11440*/  SHFL.IDX P6, R14, R13, R12, R11 ;  /* 0x0000000c0d0e7389 */ /* 0x0002a400000c000b */
[----:B012---:R-:W-:Y:S01]  /*11450*/  ENDCOLLECTIVE ;  /* 0x000000000000791b */ /* 0x007fe20003800000 */
.L_x_7382:
[----:B------:R-:W-:Y:S05]  /*11460*/  BRA `(.L_x_7383) ;  /* 0xffffffb4005c7947 */ /* 0x000fea000383ffff */
.L_x_7274:
[----:B------:R-:W-:Y:S01]  /*11470*/  BSSY B0, `(.L_x_7384) ;  /* 0x0000006000007945 */ /* 0x000fe20003800000 */
[----:B------:R-:W-:-:S07]  /*11480*/  IMAD.MOV.U32 R15, RZ, RZ, -0x1 ;  /* 0xffffffffff0f7424 */ /* 0x000fce00078e00ff */
[----:B0--3--:R-:W-:Y:S05]  /*11490*/  WARPSYNC.COLLECTIVE R15, `(.L_x_7385) ;  /* 0x000000000f0c7348 */ /* 0x009fea0003c00000 */
[----:B------:R-:W-:Y:S02]  /*114a0*/  ELECT P6, UR62, PT ;  /* 0x00000000003e782f */ /* 0x000fe400038c0000 */
[----:B------:R-:W-:Y:S01]  /*114b0*/  MOV R14, UR62 ;  /* 0x0000003e000e7c02 */ /* 0x000fe20008000f00 */
[----:B0--3--:R-:W-:Y:S10]  /*114c0*/  ENDCOLLECTIVE ;  /* 0x000000000000791b */ /* 0x009ff40003800000 */
.L_x_7385:
[----:B------:R-:W-:Y:S05]  /*114d0*/  BSYNC B0 ;  /* 0x0000000000007941 */ /* 0x000fea0003800000 */
.L_x_7384:
[----:B------:R-:W-:Y:S05]  /*114e0*/  BRA `(.L_x_7386) ;  /* 0xffffffb400607947 */ /* 0x000fea000383ffff */
.L_x_7276:
[----:B0-----:R0:W1:Y:S02]  /*114f0*/  SYNCS.PHASECHK.TRANS64.TRYWAIT P0, [R3+URZ+0x28c40], R0 ;  /* 0x028c4000030075a7 */ /* 0x001064000800017f */
[----:B-1----:R-:W-:Y:S05]  /*11500*/  @!P0 NANOSLEEP.SYNCS 0x989680 ;  /* 0x009896800000895d */ /* 0x002fea0003900000 */
[----:B------:R-:W1:Y:S02]  /*11510*/  @!P0 SYNCS.PHASECHK.TRANS64 P0, [R3+URZ+0x28c40], R0 ;  /* 0x028c4000030085a7 */ /* 0x000e64000800007f */
[----:B-1----:R-:W-:Y:S05]  /*11520*/  @!P0 BRA `(.L_x_7276) ;  /* 0xfffffffc00f08947 */ /* 0x002fea000383ffff */
[----:B------:R-:W-:Y:S05]  /*11530*/  BRA `(.L_x_7387) ;  /* 0xffffffb400c47947 */ /* 0x000fea000383ffff */
.L_x_7280:
        /* <DEDUP_REMOVED lines=8> */
.L_x_7388:
[----:B------:R-:W-:Y:S02]  /*115c0*/  IMAD R4, R4, 0x40, R10 ;  /* 0x0000004004047824 */ /* 0x000fe400078e020a */
[----:B------:R-:W-:Y:S02]  /*115d0*/  IMAD.MOV.U32 R13, RZ, RZ, R0 ;  /* 0x000000ffff0d7224 */ /* 0x000fe400078e0000 */
[----:B------:R-:W-:-:S07]  /*115e0*/  IMAD.MOV.U32 R5, RZ, RZ, R14 ;  /* 0x000000ffff057224 */ /* 0x000fce00078e000e */
[----:B------:R-:W-:Y:S05]  /*115f0*/  WARPSYNC.COLLECTIVE R15, `(.L_x_7389) ;  /* 0x000000000f087348 */ /* 0x000fea0003c00000 */
[----:B------:R0:W1:Y:S02]  /*11600*/  SHFL.IDX P6, R14, R13, R12, R11 ;  /* 0x0000000c0d0e7389 */ /* 0x00006400000c000b */
[----:B01----:R-:W-:Y:S01]  /*11610*/  ENDCOLLECTIVE ;  /* 0x000000000000791b */ /* 0x003fe20003800000 */
.L_x_7389:
[----:B------:R-:W-:Y:S02]  /*11620*/  ULDC UR4, c[0x0][0x288] ;  /* 0x0000a20000047ab9 */ /* 0x000fe40000000800 */
[----:B------:R-:W-:-:S05]  /*11630*/  IMAD R3, R7, UR4, RZ ;  /* 0x0000000407037c24 */ /* 0x000fca000f8e02ff */
[----:B------:R-:W-:Y:S01]  /*11640*/  ISETP.GE.AND P1, PT, R4, R3, PT ;  /* 0x000000030400720c */ /* 0x000fe20003f26270 */
[----:B------:R-:W-:Y:S02]  /*11650*/  IMAD.MOV.U32 R13, RZ, RZ, R2 ;  /* 0x000000ffff0d7224 */ /* 0x000fe400078e0002 */
[----:B------:R-:W-:Y:S02]  /*11660*/  IMAD.MOV.U32 R12, RZ, RZ, 0x1 ;  /* 0x00000001ff0c7424 */ /* 0x000fe400078e00ff */
[----:B------:R-:W-:-:S08]  /*11670*/  IMAD.MOV.U32 R6, RZ, RZ, R14 ;  /* 0x000000ffff067224 */ /* 0x000fd000078e000e */
[----:B------:R-:W-:Y:S05]  /*11680*/  WARPSYNC.COLLECTIVE R15, `(.L_x_7390) ;  /* 0x000000000f087348 */ /* 0x000fea0003c00000 */
[----:B------:R0:W1:Y:S02]  /*11690*/  SHFL.IDX P6, R14, R13, R12, R11 ;  /* 0x0000000c0d0e7389 */ /* 0x00006400000c000b */
[----:B01----:R-:W-:Y:S01]  /*116a0*/  ENDCOLLECTIVE ;  /* 0x000000000000791b */ /* 0x003fe20003800000 */
.L_x_7390:
        /* <DEDUP_REMOVED lines=14> */
.L_x_7391:
[----:B------:R-:W-:Y:S02]  /*11790*/  IMAD.MOV.U32 R13, RZ, RZ, R2 ;  /* 0x000000ffff0d7224 */ /* 0x000fe400078e0002 */
[----:B------:R-:W-:Y:S02]  /*117a0*/  IMAD.MOV.U32 R12, RZ, RZ, 0x2 ;  /* 0x00000002ff0c7424 */ /* 0x000fe400078e00ff */
[----:B------:R-:W-:-:S07]  /*117b0*/  IMAD.MOV.U32 R6, RZ, RZ, R14 ;  /* 0x000000ffff067224 */ /* 0x000fce00078e000e */
[----:B------:R-:W-:Y:S05]  /*117c0*/  WARPSYNC.COLLECTIVE R15, `(.L_x_7392) ;  /* 0x000000000f087348 */ /* 0x000fea0003c00000 */
[----:B------:R0:W1:Y:S02]  /*117d0*/  SHFL.IDX P6, R14, R13, R12, R11 ;  /* 0x0000000c0d0e7389 */ /* 0x00006400000c000b */
[----:B01----:R-:W-:Y:S01]  /*117e0*/  ENDCOLLECTIVE ;  /* 0x000000000000791b */ /* 0x003fe20003800000 */
.L_x_7392:
        /* <DEDUP_REMOVED lines=14> */
.L_x_7393:
[----:B------:R-:W-:Y:S02]  /*118d0*/  IMAD.MOV.U32 R13, RZ, RZ, R2 ;  /* 0x000000ffff0d7224 */ /* 0x000fe400078e0002 */
[----:B------:R-:W-:Y:S02]  /*118e0*/  IMAD.MOV.U32 R12, RZ, RZ, 0x3 ;  /* 0x00000003ff0c7424 */ /* 0x000fe400078e00ff */
[----:B------:R-:W-:-:S07]  /*118f0*/  IMAD.MOV.U32 R6, RZ, RZ, R14 ;  /* 0x000000ffff067224 */ /* 0x000fce00078e000e */
[----:B------:R-:W-:Y:S05]  /*11900*/  WARPSYNC.COLLECTIVE R15, `(.L_x_7394) ;  /* 0x000000000f087348 */ /* 0x000fea0003c00000 */
[----:B------:R0:W1:Y:S02]  /*11910*/  SHFL.IDX P6, R14, R13, R12, R11 ;  /* 0x0000000c0d0e7389 */ /* 0x00006400000c000b */
[----:B01----:R-:W-:Y:S01]  /*11920*/  ENDCOLLECTIVE ;  /* 0x000000000000791b */ /* 0x003fe20003800000 */
.L_x_7394:
        /* <DEDUP_REMOVED lines=12> */
.L_x_7395:
[----:B------:R-:W-:Y:S01]  /*119f0*/  IMAD.MOV.U32 R0, RZ, RZ, R14 ;  /* 0x000000ffff007224 */ /* 0x000fe200078e000e */
[----:B------:R-:W-:Y:S06]  /*11a00*/  BRA `(.L_x_7396) ;  /* 0xffffffb800b87947 */ /* 0x000fec000383ffff */
.L_x_7283:
[----:B0-----:R0:W1:Y:S02]  /*11a10*/  SYNCS.PHASECHK.TRANS64.TRYWAIT P0, [R17+URZ+0x28c20], R0 ;  /* 0x028c2000110075a7 */ /* 0x001064000800017f */
[----:B-1----:R-:W-:Y:S05]  /*11a20*/  @!P0 NANOSLEEP.SYNCS 0x989680 ;  /* 0x009896800000895d */ /* 0x002fea0003900000 */
[----:B------:R-:W1:Y:S02]  /*11a30*/  @!P0 SYNCS.PHASECHK.TRANS64 P0, [R17+URZ+0x28c20], R0 ;  /* 0x028c2000110085a7 */ /* 0x000e64000800007f */
[----:B-1----:R-:W-:Y:S05]  /*11a40*/  @!P0 BRA `(.L_x_7283) ;  /* 0xfffffffc00f08947 */ /* 0x002fea000383ffff */
[----:B------:R-:W-:Y:S05]  /*11a50*/  BRA `(.L_x_7397) ;  /* 0xffffffbc00147947 */ /* 0x000fea000383ffff */
.L_x_7287:
[----:B0-----:R0:W1:Y:S02]  /*11a60*/  SYNCS.PHASECHK.TRANS64.TRYWAIT P0, [R0+URZ+0x28c60], R3 ;  /* 0x028c6003000075a7 */ /* 0x001064000800017f */
[----:B-1----:R-:W-:Y:S05]  /*11a70*/  @!P0 NANOSLEEP.SYNCS 0x989680 ;  /* 0x009896800000895d */ /* 0x002fea0003900000 */
[----:B------:R-:W1:Y:S02]  /*11a80*/  @!P0 SYNCS.PHASECHK.TRANS64 P0, [R0+URZ+0x28c60], R3 ;  /* 0x028c6003000085a7 */ /* 0x000e64000800007f */
[----:B-1----:R-:W-:Y:S05]  /*11a90*/  @!P0 BRA `(.L_x_7287) ;  /* 0xfffffffc00f08947 */ /* 0x002fea000383ffff */
[----:B------:R-:W-:Y:S05]  /*11aa0*/  BRA `(.L_x_7398) ;  /* 0xffffffbc00387947 */ /* 0x000fea000383ffff */
.L_x_7304:
[----:B-1----:R1:W2:Y:S02]  /*11ab0*/  SYNCS.PHASECHK.TRANS64.TRYWAIT P0, [R2+URZ+0x28c40], R4 ;  /* 0x028c4004020075a7 */ /* 0x0022a4000800017f */
[----:B--2---:R-:W-:Y:S05]  /*11ac0*/  @!P0 NANOSLEEP.SYNCS 0x989680 ;  /* 0x009896800000895d */ /* 0x004fea0003900000 */
[----:B------:R-:W2:Y:S02]  /*11ad0*/  @!P0 SYNCS.PHASECHK.TRANS64 P0, [R2+URZ+0x28c40], R4 ;  /* 0x028c4004020085a7 */ /* 0x000ea4000800007f */
[----:B--2---:R-:W-:Y:S05]  /*11ae0*/  @!P0 BRA `(.L_x_7304) ;  /* 0xfffffffc00f08947 */ /* 0x004fea000383ffff */
[----:B------:R-:W-:Y:S05]  /*11af0*/  BRA `(.L_x_7399) ;  /* 0xffffffc8001c7947 */ /* 0x000fea000383ffff */
.L_x_7309:
[----:B--2---:R2:W3:Y:S02]  /*11b00*/  SYNCS.PHASECHK.TRANS64.TRYWAIT P0, [R2+URZ+0x28c60], R4 ;  /* 0x028c6004020075a7 */ /* 0x0044e4000800017f */
[----:B---3--:R-:W-:Y:S05]  /*11b10*/  @!P0 NANOSLEEP.SYNCS 0x989680 ;  /* 0x009896800000895d */ /* 0x008fea0003900000 */
[----:B------:R-:W3:Y:S02]  /*11b20*/  @!P0 SYNCS.PHASECHK.TRANS64 P0, [R2+URZ+0x28c60], R4 ;  /* 0x028c6004020085a7 */ /* 0x000ee4000800007f */
[----:B---3--:R-:W-:Y:S05]  /*11b30*/  @!P0 BRA `(.L_x_7309) ;  /* 0xfffffffc00f08947 */ /* 0x008fea000383ffff */
[----:B------:R-:W-:Y:S05]  /*11b40*/  BRA `(.L_x_7400) ;  /* 0xffffffc800947947 */ /* 0x000fea000383ffff */
.L_x_7325:
[----:B0-----:R0:W1:Y:S02]  /*11b50*/  SYNCS.PHASECHK.TRANS64.TRYWAIT P0, [R4+URZ+0x28c40], R2 ;  /* 0x028c4002040075a7 */ /* 0x001064000800017f */
[----:B-1----:R-:W-:Y:S05]  /*11b60*/  @!P0 NANOSLEEP.SYNCS 0x989680 ;  /* 0x009896800000895d */ /* 0x002fea0003900000 */
[----:B------:R-:W1:Y:S02]  /*11b70*/  @!P0 SYNCS.PHASECHK.TRANS64 P0, [R4+URZ+0x28c40], R2 ;  /* 0x028c4002040085a7 */ /* 0x000e64000800007f */
[----:B-1----:R-:W-:Y:S05]  /*11b80*/  @!P0 BRA `(.L_x_7325) ;  /* 0xfffffffc00f08947 */ /* 0x002fea000383ffff */
[----:B------:R-:W-:Y:S05]  /*11b90*/  BRA `(.L_x_7401) ;  /* 0xffffffd400647947 */ /* 0x000fea000383ffff */
.L_x_7330:
[----:B-1----:R1:W2:Y:S02]  /*11ba0*/  SYNCS.PHASECHK.TRANS64.TRYWAIT P0, [R4+URZ+0x28c60], R2 ;  /* 0x028c6002040075a7 */ /* 0x0022a4000800017f */
[----:B--2---:R-:W-:Y:S05]  /*11bb0*/  @!P0 NANOSLEEP.SYNCS 0x989680 ;  /* 0x009896800000895d */ /* 0x004fea0003900000 */
[----:B------:R-:W2:Y:S02]  /*11bc0*/  @!P0 SYNCS.PHASECHK.TRANS64 P0, [R4+URZ+0x28c60], R2 ;  /* 0x028c6002040085a7 */ /* 0x000ea4000800007f */
[----:B--2---:R-:W-:Y:S05]  /*11bd0*/  @!P0 BRA `(.L_x_7330) ;  /* 0xfffffffc00f08947 */ /* 0x004fea000383ffff */
[----:B------:R-:W-:Y:S05]  /*11be0*/  BRA `(.L_x_7402) ;  /* 0xffffffd400dc7947 */ /* 0x000fea000383ffff */
.L_x_7345:
[----:B0-----:R0:W1:Y:S02]  /*11bf0*/  SYNCS.PHASECHK.TRANS64.TRYWAIT P0, [R4+URZ+0x28c40], R2 ;  /* 0x028c4002040075a7 */ /* 0x001064000800017f */
[----:B-1----:R-:W-:Y:S05]  /*11c00*/  @!P0 NANOSLEEP.SYNCS 0x989680 ;  /* 0x009896800000895d */ /* 0x002fea0003900000 */
[----:B------:R-:W1:Y:S02]  /*11c10*/  @!P0 SYNCS.PHASECHK.TRANS64 P0, [R4+URZ+0x28c40], R2 ;  /* 0x028c4002040085a7 */ /* 0x000e64000800007f */
[----:B-1----:R-:W-:Y:S05]  /*11c20*/  @!P0 BRA `(.L_x_7345) ;  /* 0xfffffffc00f08947 */ /* 0x002fea000383ffff */
[----:B------:R-:W-:Y:S05]  /*11c30*/  BRA `(.L_x_7403) ;  /* 0xffffffe000947947 */ /* 0x000fea000383ffff */
.L_x_7350:
[----:B-1----:R1:W2:Y:S02]  /*11c40*/  SYNCS.PHASECHK.TRANS64.TRYWAIT P0, [R4+URZ+0x28c60], R2 ;  /* 0x028c6002040075a7 */ /* 0x0022a4000800017f */
[----:B--2---:R-:W-:Y:S05]  /*11c50*/  @!P0 NANOSLEEP.SYNCS 0x989680 ;  /* 0x009896800000895d */ /* 0x004fea0003900000 */
[----:B------:R-:W2:Y:S02]  /*11c60*/  @!P0 SYNCS.PHASECHK.TRANS64 P0, [R4+URZ+0x28c60], R2 ;  /* 0x028c6002040085a7 */ /* 0x000ea4000800007f */
[----:B--2---:R-:W-:Y:S05]  /*11c70*/  @!P0 BRA `(.L_x_7350) ;  /* 0xfffffffc00f08947 */ /* 0x004fea000383ffff */
[----:B------:R-:W-:Y:S05]  /*11c80*/  BRA `(.L_x_7404) ;  /* 0xffffffe4000c7947 */ /* 0x000fea000383ffff */
.L_x_7366:
        /* <DEDUP_REMOVED lines=8> */
.L_x_7406:
[----:B------:R-:W-:Y:S05]  /*11d10*/  BSYNC B0 ;  /* 0x0000000000007941 */ /* 0x000fea0003800000 */
.L_x_7405:
[----:B------:R-:W-:Y:S05]  /*11d20*/  BRA `(.L_x_7407) ;  /* 0xffffffec00cc7947 */ /* 0x000fea000383ffff */
.L_x_7369:
[----:B0-----:R0:W1:Y:S02]  /*11d30*/  SYNCS.PHASECHK.TRANS64.TRYWAIT P0, [R0+URZ+0x28c20], R3 ;  /* 0x028c2003000075a7 */ /* 0x001064000800017f */
[----:B-1----:R-:W-:Y:S05]  /*11d40*/  @!P0 NANOSLEEP.SYNCS 0x989680 ;  /* 0x009896800000895d */ /* 0x002fea0003900000 */
[----:B------:R-:W1:Y:S02]  /*11d50*/  @!P0 SYNCS.PHASECHK.TRANS64 P0, [R0+URZ+0x28c20], R3 ;  /* 0x028c2003000085a7 */ /* 0x000e64000800007f */
[----:B-1----:R-:W-:Y:S05]  /*11d60*/  @!P0 BRA `(.L_x_7369) ;  /* 0xfffffffc00f08947 */ /* 0x002fea000383ffff */
[----:B------:R-:W-:Y:S05]  /*11d70*/  BRA `(.L_x_7408) ;  /* 0xfffffff000187947 */ /* 0x000fea000383ffff */
.L_x_7370:
        /* <DEDUP_REMOVED lines=11> */
.L_x_7410:
[----:B------:R-:W-:Y:S05]  /*11e30*/  BSYNC B0 ;  /* 0x0000000000007941 */ /* 0x000fea0003800000 */
.L_x_7409:
[----:B------:R-:W-:Y:S05]  /*11e40*/  BRA `(.L_x_7411) ;  /* 0xfffffff000007947 */ /* 0x000fea000383ffff */
.L_x_7373:
[----:B------:R-:W-:Y:S01]  /*11e50*/  BSSY B1, `(.L_x_7412) ;  /* 0x0000006000017945 */ /* 0x000fe20003800000 */
[----:B------:R-:W-:-:S07]  /*11e60*/  IMAD.MOV.U32 R15, RZ, RZ, -0x1 ;  /* 0xffffffffff0f7424 */ /* 0x000fce00078e00ff */
[----:B01----:R-:W-:Y:S05]  /*11e70*/  WARPSYNC.COLLECTIVE R15, `(.L_x_7413) ;  /* 0x000000000f0c7348 */ /* 0x003fea0003c00000 */
[----:B------:R-:W-:Y:S02]  /*11e80*/  ELECT P6, UR62, PT ;  /* 0x00000000003e782f */ /* 0x000fe400038c0000 */
[----:B------:R-:W-:Y:S01]  /*11e90*/  MOV R14, UR62 ;  /* 0x0000003e000e7c02 */ /* 0x000fe20008000f00 */
[----:B01----:R-:W-:Y:S10]  /*11ea0*/  ENDCOLLECTIVE ;  /* 0x000000000000791b */ /* 0x003ff40003800000 */
.L_x_7413:
[----:B------:R-:W-:Y:S05]  /*11eb0*/  BSYNC B1 ;  /* 0x0000000000017941 */ /* 0x000fea0003800000 */
.L_x_7412:
[----:B------:R-:W-:Y:S05]  /*11ec0*/  BRA `(.L_x_7414) ;  /* 0xffffffec00f87947 */ /* 0x000fea000383ffff */
.L_x_7375:
[----:B0-----:R0:W1:Y:S02]  /*11ed0*/  SYNCS.PHASECHK.TRANS64.TRYWAIT P0, [R6+URZ], R5 ;  /* 0x00000005060075a7 */ /* 0x001064000800017f */
[----:B-1----:R-:W-:Y:S05]  /*11ee0*/  @!P0 NANOSLEEP.SYNCS 0x989680 ;  /* 0x009896800000895d */ /* 0x002fea0003900000 */
[----:B------:R-:W1:Y:S02]  /*11ef0*/  @!P0 SYNCS.PHASECHK.TRANS64 P0, [R6+URZ], R5 ;  /* 0x00000005060085a7 */ /* 0x000e64000800007f */
[----:B-1----:R-:W-:Y:S05]  /*11f00*/  @!P0 BRA `(.L_x_7375) ;  /* 0xfffffffc00f08947 */ /* 0x002fea000383ffff */
[----:B------:R-:W-:Y:S05]  /*11f10*/  BRA `(.L_x_7415) ;  /* 0xfffffff000307947 */ /* 0x000fea000383ffff */
.L_x_7376:
[----:B-1----:R1:W2:Y:S02]  /*11f20*/  SYNCS.PHASECHK.TRANS64.TRYWAIT P0, [R3+URZ], R2 ;  /* 0x00000002030075a7 */ /* 0x0022a4000800017f */
[----:B--2---:R-:W-:Y:S05]  /*11f30*/  @!P0 NANOSLEEP.SYNCS 0x989680 ;  /* 0x009896800000895d */ /* 0x004fea0003900000 */
[----:B------:R-:W2:Y:S02]  /*11f40*/  @!P0 SYNCS.PHASECHK.TRANS64 P0, [R3+URZ], R2 ;  /* 0x00000002030085a7 */ /* 0x000ea4000800007f */
[----:B--2---:R-:W-:Y:S05]  /*11f50*/  @!P0 BRA `(.L_x_7376) ;  /* 0xfffffffc00f08947 */ /* 0x004fea000383ffff */
[----:B------:R-:W-:Y:S05]  /*11f60*/  BRA `(.L_x_7416) ;  /* 0xfffffff000247947 */ /* 0x000fea000383ffff */
.L_x_7378:
[----:B-1----:R1:W2:Y:S02]  /*11f70*/  SYNCS.PHASECHK.TRANS64.TRYWAIT P0, [R18+URZ], R5 ;  /* 0x00000005120075a7 */ /* 0x0022a4000800017f */
[----:B--2---:R-:W-:Y:S05]  /*11f80*/  @!P0 NANOSLEEP.SYNCS 0x989680 ;  /* 0x009896800000895d */ /* 0x004fea0003900000 */
[----:B------:R-:W2:Y:S02]  /*11f90*/  @!P0 SYNCS.PHASECHK.TRANS64 P0, [R18+URZ], R5 ;  /* 0x00000005120085a7 */ /* 0x000ea4000800007f */
[----:B--2---:R-:W-:Y:S05]  /*11fa0*/  @!P0 BRA `(.L_x_7378) ;  /* 0xfffffffc00f08947 */ /* 0x004fea000383ffff */
[----:B------:R-:W-:Y:S05]  /*11fb0*/  BRA `(.L_x_7417) ;  /* 0xfffffff000287947 */ /* 0x000fea000383ffff */
.L_x_7418:
        /* <DEDUP_REMOVED lines=12> */
.L_x_15128:


//--------------------- .text._ZN7cutlass13device_kernelIN5flash11enable_sm90INS1_16FlashAttnFwdSm90INS1_25CollectiveMainloopFwdSm90ILi2EN4cute5tupleIJNS5_1CILi1EEES8_S8_EEENS6_IJNS7_ILi64EEESA_SA_EEELi512ENS_10bfloat16_tEfNS_4arch4Sm90ELb1ELb0ELb0ELb0ELb0ELb0ELb1ELb0ELb0ELb1ELb0ELb0EEENS1_21CollectiveEpilogueFwdINS6_IJSA_NS7_ILi512EEESA_EEES9_SC_SE_Li256ELb0ELb1ELb0ELb0EEENS1_30DynamicPersistentTileSchedulerILi256ELi128ELb0ELb1ELb1EEEEEEEEEvNT_6ParamsE --------------------------
	.section	.text._ZN7cutlass13device_kernelIN5flash11enable_sm90INS1_16FlashAttnFwdSm90INS1_25CollectiveMainloopFwdSm90ILi2EN4cute5tupleIJNS5_1CILi1EEES8_S8_EEENS6_IJNS7_ILi64EEESA_SA_EEELi512ENS_10bfloat16_tEfNS_4arch4Sm90ELb1ELb0ELb0ELb0ELb0ELb0ELb1ELb0ELb0ELb1ELb0ELb0EEENS1_21CollectiveEpilogueFwdINS6_IJSA_NS7_ILi512EEESA_EEES9_SC_SE_Li256ELb0ELb1ELb0ELb0EEENS1_30DynamicPersistentTileSchedulerILi256ELi128ELb0ELb1ELb1EEEEEEEEEvNT_6ParamsE,"ax",@progbits
	.align	128
.text._ZN7cutlass13device_kernelIN5flash11enable_sm90INS1_16FlashAttnFwdSm90INS1_25CollectiveMainloopFwdSm90ILi2EN4cute5tupleIJNS5_1CILi1EEES8_S8_EEENS6_IJNS7_ILi64EEESA_SA_EEELi512ENS_10bfloat16_tEfNS_4arch4Sm90ELb1ELb0ELb0ELb0ELb0ELb0ELb1ELb0ELb0ELb1ELb0ELb0EEENS1_21CollectiveEpilogueFwdINS6_IJSA_NS7_ILi512EEESA_EEES9_SC_SE_Li256ELb0ELb1ELb0ELb0EEENS1_30DynamicPersistentTileSchedulerILi256ELi128ELb0ELb1ELb1EEEEEEEEEvNT_6ParamsE:
        .type           _ZN7cutlass13device_kernelIN5flash11enable_sm90INS1_16FlashAttnFwdSm90INS1_25CollectiveMainloopFwdSm90ILi2EN4cute5tupleIJNS5_1CILi1EEES8_S8_EEENS6_IJNS7_ILi64EEESA_SA_EEELi512ENS_10bfloat16_tEfNS_4arch4Sm90ELb1ELb0ELb0ELb0ELb0ELb0ELb1ELb0ELb0ELb1ELb0ELb0EEENS1_21CollectiveEpilogueFwdINS6_IJSA_NS7_ILi512EEESA_EEES9_SC_SE_Li256ELb0ELb1ELb0ELb0EEENS1_30DynamicPersistentTileSchedulerILi256ELi128ELb0ELb1ELb1EEEEEEEEEvNT_6ParamsE,@function
        .size           _ZN7cutlass13device_kernelIN5flash11enable_sm90INS1_16FlashAttnFwdSm90INS1_25CollectiveMainloopFwdSm90ILi2EN4cute5tupleIJNS5_1CILi1EEES8_S8_EEENS6_IJNS7_ILi64EEESA_SA_EEELi512ENS_10bfloat16_tEfNS_4arch4Sm90ELb1ELb0ELb0ELb0ELb0ELb0ELb1ELb0ELb0ELb1ELb0ELb0EEENS1_21CollectiveEpilogueFwdINS6_IJSA_NS7_ILi512EEESA_EEES9_SC_SE_Li256ELb0ELb1ELb0ELb0EEENS1_30DynamicPersistentTileSchedulerILi256ELi128ELb0ELb1ELb1EEEEEEEEEvNT_6ParamsE,(.L_x_15129 - _ZN7cutlass13device_kernelIN5flash11enable_sm90INS1_16FlashAttnFwdSm90INS1_25CollectiveMainloopFwdSm90ILi2EN4cute5tupleIJNS5_1CILi1EEES8_S8_EEENS6_IJNS7_ILi64EEESA_SA_EEELi512ENS_10bfloat16_tEfNS_4arch4Sm90ELb1ELb0ELb0ELb0ELb0ELb0ELb1ELb0ELb0ELb1ELb0ELb0EEENS1_21CollectiveEpilogueFwdINS6_IJSA_NS7_ILi512EEESA_EEES9_SC_SE_Li256ELb0ELb1ELb0ELb0EEENS1_30DynamicPersistentTileSchedulerILi256ELi128ELb0ELb1ELb1EEEEEEEEEvNT_6ParamsE)
        .other          _ZN7cutlass13device_kernelIN5flash11enable_sm90INS1_16FlashAttnFwdSm90INS1_25CollectiveMainloopFwdSm90ILi2EN4cute5tupleIJNS5_1CILi1EEES8_S8_EEENS6_IJNS7_ILi64EEESA_SA_EEELi512ENS_10bfloat16_tEfNS_4arch4Sm90ELb1ELb0ELb0ELb0ELb0ELb0ELb1ELb0ELb0ELb1ELb0ELb0EEENS1_21CollectiveEpilogueFwdINS6_IJSA_NS7_ILi512EEESA_EEES9_SC_SE_Li256ELb0ELb1ELb0ELb0EEENS1_30DynamicPersistentTileSchedulerILi256ELi128ELb0ELb1ELb1EEEEEEEEEvNT_6ParamsE,@"STO_CUDA_ENTRY STV_DEFAULT"
_ZN7cutlass13device_kernelIN5flash11enable_sm90INS1_16FlashAttnFwdSm90INS1_25CollectiveMainloopFwdSm90ILi2EN4cute5tupleIJNS5_1CILi1EEES8_S8_EEENS6_IJNS7_ILi64EEESA_SA_EEELi512ENS_10bfloat16_tEfNS_4arch4Sm90ELb1ELb0ELb0ELb0ELb0ELb0ELb1ELb0ELb0ELb1ELb0ELb0EEENS1_21CollectiveEpilogueFwdINS6_IJSA_NS7_ILi512EEESA_EEES9_SC_SE_Li256ELb0ELb1ELb0ELb0EEENS1_30DynamicPersistentTileSchedulerILi256ELi128ELb0ELb1ELb1EEEEEEEEEvNT_6ParamsE:
        /* <DEDUP_REMOVED lines=18> */
.L_x_7420:
[----:B------:R-:W-:Y:S05]  /*0120*/  BSYNC B0 ;  /* 0x0000000000007941 */ /* 0x000fea0003800000 */
.L_x_7419:
        /* <DEDUP_REMOVED lines=39> */
.L_x_7421:
        /* <DEDUP_REMOVED lines=22> */
.L_x_7422:
        /* <DEDUP_REMOVED lines=18> */
.L_x_7423:
        /* <DEDUP_REMOVED lines=22> */
.L_x_7424:
        /* <DEDUP_REMOVED lines=22> */
.L_x_7425:
[----:B------:R-:W-:Y:S01]  /*08e0*/  PLOP3.LUT P0, PT, PT, PT, UP0, 0x80, 0x0 ;  /* 0x000000000000781c */ /* 0x000fe20003f0f008 */
[----:B------:R-:W-:Y:S01]  /*08f0*/  UMOV UR40, 0x1 ;  /* 0x0000000100287882 */ /* 0x000fe20000000000 */
[----:B------:R-:W-:Y:S01]  /*0900*/  NOP ;  /* 0x0000000000007918 */ /* 0x000fe20000000000 */
[----:B------:R-:W-:Y:S01]  /*0910*/  USEL UR40, UR40, 0x2, !UP0 ;  /* 0x0000000228287887 */ /* 0x000fe2000c000000 */
[----:B------:R-:W-:Y:S01]  /*0920*/  ULDC.64 UR44, c[0x0][0x208] ;  /* 0x00008200002c7ab9 */ /* 0x000fe20000000a00 */
[----:B0123--:R-:W-:Y:S08]  /*0930*/  BAR.SYNC.DEFER_BLOCKING 0x0 ;  /* 0x0000000000007b1d */ /* 0x00fff00000010000 */
[----:B------:R-:W-:Y:S05]  /*0940*/  @!P0 BRA `(.L_x_7426) ;  /* 0x000000f000108947 */ /* 0x000fea0003800000 */
.L_x_7427:
        /* <DEDUP_REMOVED lines=21> */
[----:B------:R-:W-:Y:S01]  /*0aa0*/  IMAD.MOV.U32 R16, RZ, RZ, RZ ;  /* 0x000000ffff107224 */ /* 0x000fe200078e00ff */
[----:B------:R-:W-:Y:S02]  /*0ab0*/  UMOV UR36, URZ ;  /* 0x0000003f00247c82 */ /* 0x000fe40008000000 */
[CC--:B------:R-:W-:Y:S02]  /*0ac0*/  LEA.HI R0, R3.reuse, R220.reuse, RZ, 0x4 ;  /* 0x000000dc03007211 */ /* 0x0c0fe400078f20ff */
[----:B------:R-:W-:-:S02]  /*0ad0*/  LEA.HI R4, R3, R220, RZ, 0x5 ;  /* 0x000000dc03047211 */ /* 0x000fc400078f28ff */
[----:B------:R-:W-:Y:S02]  /*0ae0*/  SHF.R.S32.HI R7, RZ, 0x4, R0 ;  /* 0x00000004ff077819 */ /* 0x000fe40000011400 */
[C---:B------:R-:W-:Y:S02]  /*0af0*/  LOP3.LUT R9, R0.reuse, 0xfffffff0, RZ, 0xc0, !PT ;  /* 0xfffffff000097812 */ /* 0x040fe400078ec0ff */
[----:B------:R-:W-:Y:S02]  /*0b00*/  LEA.HI R2, R0, R7, RZ, 0x1 ;  /* 0x0000000700027211 */ /* 0x000fe400078f08ff */
[----:B------:R-:W-:Y:S01]  /*0b10*/  SHF.R.S32.HI R11, RZ, 0x5, R4 ;  /* 0x00000005ff0b7819 */ /* 0x000fe20000011404 */
[----:B------:R-:W-:Y:S01]  /*0b20*/  IMAD.IADD R9, R220, 0x1, -R9 ;  /* 0x00000001dc097824 */ /* 0x000fe200078e0a09 */
[----:B------:R-:W-:Y:S02]  /*0b30*/  LOP3.LUT R2, R2, 0x1ffffffe, RZ, 0xc0, !PT ;  /* 0x1ffffffe02027812 */ /* 0x000fe400078ec0ff */
[----:B------:R-:W-:-:S02]  /*0b40*/  LEA.HI R5, R3, R220, RZ, 0x7 ;  /* 0x000000dc03057211 */ /* 0x000fc400078f38ff */
[----:B------:R-:W-:Y:S01]  /*0b50*/  SHF.R.S32.HI R4, RZ, 0x1f, R4 ;  /* 0x0000001fff047819 */ /* 0x000fe20000011404 */
[----:B------:R-:W-:Y:S01]  /*0b60*/  IMAD.IADD R10, R7, 0x1, -R2 ;  /* 0x00000001070a7824 */ /* 0x000fe200078e0a02 */
[----:B------:R-:W-:Y:S01]  /*0b70*/  LEA.HI R2, R3, R220, RZ, 0x2 ;  /* 0x000000dc03027211 */ /* 0x000fe200078f10ff */
[----:B0-----:R-:W-:Y:S01]  /*0b80*/  ULEA UR5, UR6, UR5, 0x18 ;  /* 0x0000000506057291 */ /* 0x001fe2000f8ec03f */
[----:B------:R-:W-:Y:S02]  /*0b90*/  LOP3.LUT R7, R5, 0xffffff80, RZ, 0xc0, !PT ;  /* 0xffffff8005077812 */ /* 0x000fe400078ec0ff */
[----:B------:R-:W-:Y:S02]  /*0ba0*/  LOP3.LUT R13, R2, 0xfffffffc, RZ, 0xc0, !PT ;  /* 0xfffffffc020d7812 */ /* 0x000fe400078ec0ff */
[----:B------:R-:W-:Y:S01]  /*0bb0*/  LEA.HI R4, R4, R11, RZ, 0x2 ;  /* 0x0000000b04047211 */ /* 0x000fe200078f10ff */
[C---:B------:R-:W-:Y:S01]  /*0bc0*/  IMAD.IADD R7, R220.reuse, 0x1, -R7 ;  /* 0x00000001dc077824 */ /* 0x040fe200078e0a07 */
[----:B------:R-:W-:Y:S01]  /*0bd0*/  SHF.R.S32.HI R0, RZ, 0x1f, R9 ;  /* 0x0000001fff007819 */ /* 0x000fe20000011409 */
[----:B------:R-:W-:Y:S01]  /*0be0*/  IMAD.IADD R13, R220, 0x1, -R13 ;  /* 0x00000001dc0d7824 */ /* 0x000fe200078e0a0d */
[----:B------:R-:W-:Y:S01]  /*0bf0*/  SHF.R.S32.HI R216, RZ, 0x7, R5 ;  /* 0x00000007ffd87819 */ /* 0x000fe20000011405 */
[----:B------:R-:W-:Y:S01]  /*0c00*/  IMAD.U32 R17, RZ, RZ, UR5 ;  /* 0x00000005ff117e24 */ /* 0x000fe2000f8e00ff */
[----:B------:R-:W-:-:S02]  /*0c10*/  LOP3.LUT R4, R4, 0x3ffffc, RZ, 0xc0, !PT ;  /* 0x003ffffc04047812 */ /* 0x000fc400078ec0ff */
[----:B------:R-:W-:Y:S01]  /*0c20*/  LEA.HI R8, R13, R13, RZ, 0x1 ;  /* 0x0000000d0d087211 */ /* 0x000fe200078f08ff */
[----:B------:R-:W-:Y:S01]  /*0c30*/  IMAD R15, R216, 0x100, R9 ;  /* 0x00000100d80f7824 */ /* 0x000fe200078e0209 */
[----:B------:R-:W-:Y:S01]  /*0c40*/  LEA.HI R6, R0, R9, RZ, 0x3 ;  /* 0x0000000900067211 */ /* 0x000fe200078f18ff */
[----:B------:R-:W-:Y:S01]  /*0c50*/  IMAD.IADD R2, R11, 0x1, -R4 ;  /* 0x000000010b027824 */ /* 0x000fe200078e0a04 */
[----:B------:R-:W-:Y:S02]  /*0c60*/  SHF.R.S32.HI R0, RZ, 0x1f, R7 ;  /* 0x0000001fff007819 */ /* 0x000fe40000011407 */
[----:B------:R-:W-:Y:S01]  /*0c70*/  LOP3.LUT R8, R8, 0x1ffffffe, RZ, 0xc0, !PT ;  /* 0x1ffffffe08087812 */ /* 0x000fe200078ec0ff */
[----:B------:R-:W-:Y:S01]  /*0c80*/  IMAD R14, R2, 0x10, R15 ;  /* 0x00000010020e7824 */ /* 0x000fe200078e020f */
[C---:B------:R-:W-:Y:S01]  /*0c90*/  LOP3.LUT R4, R6.reuse, 0xfffffff8, RZ, 0xc0, !PT ;  /* 0xfffffff806047812 */ /* 0x040fe200078ec0ff */
[----:B------:R-:W-:Y:S01]  /*0ca0*/  IMAD.SHL.U32 R6, R6, 0x40, RZ ;  /* 0x0000004006067824 */ /* 0x000fe200078e00ff */
[----:B------:R-:W-:Y:S01]  /*0cb0*/  LEA.HI R2, R0, R7, RZ, 0x2 ;  /* 0x0000000700027211 */ /* 0x000fe200078f10ff */
[----:B------:R-:W-:Y:S01]  /*0cc0*/  IMAD.IADD R13, R13, 0x1, -R8 ;  /* 0x000000010d0d7824 */ /* 0x000fe200078e0a08 */
[----:B------:R-:W-:Y:S01]  /*0cd0*/  LEA.HI R3, R3, R220, RZ, 0x3 ;  /* 0x000000dc03037211 */ /* 0x000fe200078f18ff */
[----:B------:R-:W-:Y:S01]  /*0ce0*/  IMAD.IADD R8, R9, 0x1, -R4 ;  /* 0x0000000109087824 */ /* 0x000fe200078e0a04 */
[----:B------:R-:W-:-:S02]  /*0cf0*/  LOP3.LUT R12, R2, 0x7ffffffc, RZ, 0xc0, !PT ;  /* 0x7ffffffc020c7812 */ /* 0x000fc400078ec0ff */
[----:B------:R-:W-:Y:S02]  /*0d00*/  LEA.HI R4, R0, R7, RZ, 0x5 ;  /* 0x0000000700047211 */ /* 0x000fe400078f28ff */
[----:B------:R-:W-:Y:S01]  /*0d10*/  SHF.R.S32.HI R0, RZ, 0x2, R2 ;  /* 0x00000002ff007819 */ /* 0x000fe20000011402 */
[----:B------:R-:W-:Y:S01]  /*0d20*/  IMAD.IADD R12, R7, 0x1, -R12 ;  /* 0x00000001070c7824 */ /* 0x000fe200078e0a0c */
[----:B------:R-:W-:Y:S01]  /*0d30*/  SHF.R.S32.HI R9, RZ, 0x1f, R2 ;  /* 0x0000001fff097819 */ /* 0x000fe20000011402 */
[----:B------:R-:W-:Y:S01]  /*0d40*/  IMAD.SHL.U32 R2, R8, 0x40, RZ ;  /* 0x0000004008027824 */ /* 0x000fe200078e00ff */
[----:B------:R-:W-:Y:S01]  /*0d50*/  LOP3.LUT R6, R6, 0x7ffffe00, RZ, 0xc0, !PT ;  /* 0x7ffffe0006067812 */ /* 0x000fe200078ec0ff */
[----:B------:R-:W-:Y:S01]  /*0d60*/  IMAD.SHL.U32 R7, R10, 0x8, RZ ;  /* 0x000000080a077824 */ /* 0x000fe200078e00ff */
[----:B------:R-:W-:Y:S01]  /*0d70*/  LEA.HI R9, R9, R0, RZ, 0x3 ;  /* 0x0000000009097211 */ /* 0x000fe200078f18ff */
[----:B------:R-:W-:Y:S01]  /*0d80*/  IMAD.SHL.U32 R18, R12, 0x2, RZ ;  /* 0x000000020c127824 */ /* 0x000fe200078e00ff */
[----:B------:R-:W-:Y:S01]  /*0d90*/  LOP3.LUT R2, R2, 0x1c0, RZ, 0xc0, !PT ;  /* 0x000001c002027812 */ /* 0x000fe200078ec0ff */
[--C-:B------:R-:W-:Y:S01]  /*0da0*/  IMAD.U32 R219, R14, 0x40, R7.reuse ;  /* 0x000000400edb7824 */ /* 0x100fe200078e0007 */
[----:B------:R-:W-:Y:S01]  /*0db0*/  R2P PR, R8, 0x6 ;  /* 0x0000000608007804 */ /* 0x000fe20000000000 */
[----:B------:R-:W-:Y:S01]  /*0dc0*/  IMAD R6, R11, 0x400, R6 ;  /* 0x000004000b067824 */ /* 0x000fe200078e0206 */
[----:B------:R-:W-:-:S02]  /*0dd0*/  LOP3.LUT R7, R2, 0x8, R7, 0xf8, !PT ;  /* 0x0000000802077812 */ /* 0x000fc400078ef807 */
[----:B------:R-:W-:Y:S02]  /*0de0*/  SHF.R.U32.HI R2, RZ, 0x3, R2 ;  /* 0x00000003ff027819 */ /* 0x000fe40000011602 */
[----:B------:R-:W-:Y:S02]  /*0df0*/  LOP3.LUT R9, R9, 0xfffffff8, RZ, 0xc0, !PT ;  /* 0xfffffff809097812 */ /* 0x000fe400078ec0ff */
[----:B------:R-:W-:Y:S01]  /*0e00*/  LOP3.LUT R7, R7, R2, RZ, 0x3c, !PT ;  /* 0x0000000207077212 */ /* 0x000fe200078e3cff */
[----:B------:R-:W-:Y:S01]  /*0e10*/  IMAD.MOV.U32 R2, RZ, RZ, RZ ;  /* 0x000000ffff027224 */ /* 0x000fe200078e00ff */
[----:B------:R-:W-:Y:S01]  /*0e20*/  LEA.HI R5, R5, R216, RZ, 0x1 ;  /* 0x000000d805057211 */ /* 0x000fe200078f08ff */
[----:B------:R-:W-:Y:S01]  /*0e30*/  IMAD.IADD R9, R0, 0x1, -R9 ;  /* 0x0000000100097824 */ /* 0x000fe200078e0a09 */
[----:B------:R-:W-:Y:S01]  /*0e40*/  SHF.R.S32.HI R4, RZ, 0x5, R4 ;  /* 0x00000005ff047819 */ /* 0x000fe20000011404 */
[----:B------:R-:W-:Y:S01]  /*0e50*/  IMAD.IADD R6, R6, 0x1, R7 ;  /* 0x0000000106067824 */ /* 0x000fe200078e0207 */
[----:B------:R-:W-:-:S02]  /*0e60*/  LOP3.LUT R7, R3, 0xfffffff8, RZ, 0xc0, !PT ;  /* 0xfffffff803077812 */ /* 0x000fc400078ec0ff */
[----:B------:R-:W-:Y:S01]  /*0e70*/  LOP3.LUT R5, R5, 0xfffffe, RZ, 0xc0, !PT ;  /* 0x00fffffe05057812 */ /* 0x000fe200078ec0ff */
[----:B------:R-:W-:Y:S01]  /*0e80*/  IMAD R185, R6, 0x2, R17 ;  /* 0x0000000206b97824 */ /* 0x000fe200078e0211 */
[----:B------:R-:W-:Y:S01]  /*0e90*/  SEL R187, R187, 0xffffffe0, !P1 ;  /* 0xffffffe0bbbb7807 */ /* 0x000fe20004800000 */
[----:B------:R-:W-:Y:S01]  /*0ea0*/  IMAD.IADD R214, R220, 0x1, -R7 ;  /* 0x00000001dcd67824 */ /* 0x000fe200078e0a07 */
[----:B------:R-:W-:Y:S01]  /*0eb0*/  SHF.R.S32.HI R215, RZ, 0x3, R3 ;  /* 0x00000003ffd77819 */ /* 0x000fe20000011403 */
[C---:B------:R-:W-:Y:S02]  /*0ec0*/  VIADD R189, R185.reuse, 0x36400 ;  /* 0x00036400b9bd7836 */ /* 0x040fe40000000000 */
[----:B------:R-:W-:Y:S02]  /*0ed0*/  IMAD.SHL.U32 R23, R214, 0x8, RZ ;  /* 0x00000008d6177824 */ /* 0x000fe400078e00ff */
[----:B------:R-:W-:Y:S02]  /*0ee0*/  VIADD R186, R185, 0x36440 ;  /* 0x00036440b9ba7836 */ /* 0x000fe40000000000 */
        /* <DEDUP_REMOVED lines=21> */
.L_x_7475:
        /* <DEDUP_REMOVED lines=21> */
.L_x_7428:
[----:B------:R-:W-:Y:S01]  /*1190*/  ULDC UR7, c[0x0][0xd54] ;  /* 0x0003550000077ab9 */ /* 0x000fe20000000800 */
[----:B------:R-:W-:Y:S01]  /*11a0*/  UMOV UR6, UR9 ;  /* 0x0000000900067c82 */ /* 0x000fe20008000000 */
[----:B------:R-:W-:-:S11]  /*11b0*/  UISETP.NE.AND UP0, UPT, UR7, 0x1, UPT ;  /* 0x000000010700788c */ /* 0x000fd6000bf05270 */
[----:B------:R-:W-:Y:S02]  /*11c0*/  @UP0 ULDC.64 UR10, c[0x0][0xd58] ;  /* 0x00035600000a0ab9 */ /* 0x000fe40000000a00 */
[----:B------:R-:W-:-:S04]  /*11d0*/  UIMAD.WIDE.U32 UR4, UR9, UR10, URZ ;  /* 0x0000000a090472a5 */ /* 0x000fc8000f8e003f */
[----:B------:R-:W-:-:S04]  /*11e0*/  @UP0 USHF.R.U32.HI UR6, URZ, UR11, UR5 ;  /* 0x0000000b3f060299 */ /* 0x000fc80008011605 */
[----:B------:R-:W-:-:S12]  /*11f0*/  UIMAD UR4, UR6, UR7, URZ ;  /* 0x00000007060472a4 */ /* 0x000fd8000f8e023f */
.L_x_7429:
[----:B------:R-:W0:Y:S01]  /*1200*/  LDC.64 R4, c[0x0][0x418] ;  /* 0x00010600ff047b82 */ /* 0x000e220000000a00 */
[----:B------:R-:W-:Y:S01]  /*1210*/  ULDC UR42, c[0x0][0xd48] ;  /* 0x00035200002a7ab9 */ /* 0x000fe20000000800 */
[----:B------:R-:W-:Y:S02]  /*1220*/  UIADD3 UR4, UR9, -UR4, URZ ;  /* 0x8000000409047290 */ /* 0x000fe4000fffe03f */
[----:B------:R-:W-:Y:S01]  /*1230*/  UISETP.NE.AND UP0, UPT, UR42, 0x1, UPT ;  /* 0x000000012a00788c */ /* 0x000fe2000bf05270 */
[----:B------:R-:W-:Y:S01]  /*1240*/  ULDC UR5, c[0x0][0xd54] ;  /* 0x0003550000057ab9 */ /* 0x000fe20000000800 */
[----:B------:R-:W-:Y:S02]  /*1250*/  UISETP.NE.AND UP1, UPT, UR37, 0x1, UPT ;  /* 0x000000012500788c */ /* 0x000fe4000bf25270 */
[----:B------:R-:W1:Y:S01]  /*1260*/  LDC R188, c[0x0][0x424] ;  /* 0x00010900ffbc7b82 */ /* 0x000e620000000800 */
[----:B------:R-:W-:Y:S02]  /*1270*/  UIMAD UR8, UR8, UR5, UR4 ;  /* 0x00000005080872a4 */ /* 0x000fe4000f8e0204 */
[----:B------:R-:W-:Y:S01]  /*1280*/  ULOP3.LUT UR6, URZ, UR6, URZ, 0x33, !UPT ;  /* 0x000000063f067292 */ /* 0x000fe2000f8e333f */
[----:B------:R-:W-:-:S03]  /*1290*/  ULDC UR7, c[0x0][0xd3c] ;  /* 0x00034f0000077ab9 */ /* 0x000fc60000000800 */
[----:B------:R-:W-:Y:S01]  /*12a0*/  @UP0 ULDC UR4, c[0x0][0xd4c] ;  /* 0x0003530000040ab9 */ /* 0x000fe20000000800 */
[----:B------:R-:W2:Y:S01]  /*12b0*/  LDC R7, c[0x0][0x2f0] ;  /* 0x0000bc00ff077b82 */ /* 0x000ea20000000800 */
[----:B------:R-:W-:Y:S01]  /*12c0*/  UIMAD.WIDE.U32 UR4, UR8, UR4, URZ ;  /* 0x00000004080472a5 */ /* 0x000fe2000f8e003f */
[----:B------:R-:W-:Y:S01]  /*12d0*/  @UP0 ULDC UR9, c[0x0][0xd50] ;  /* 0x0003540000090ab9 */ /* 0x000fe20000000800 */
[----:B------:R-:W-:Y:S02]  /*12e0*/  UMOV UR39, UR8 ;  /* 0x0000000800277c82 */ /* 0x000fe40008000000 */
[----:B------:R-:W-:Y:S02]  /*12f0*/  @UP0 USHF.R.U32.HI UR39, URZ, UR9, UR5 ;  /* 0x000000093f270299 */ /* 0x000fe40008011605 */
[----:B------:R-:W-:Y:S01]  /*1300*/  UIADD3 UR6, UR6, UR7, URZ ;  /* 0x0000000706067290 */ /* 0x000fe2000fffe03f */
[----:B0-----:R-:W-:Y:S01]  /*1310*/  ISETP.NE.U32.AND P0, PT, R4, RZ, PT ;  /* 0x000000ff0400720c */ /* 0x001fe20003f05070 */
[----:B------:R-:W-:-:S02]  /*1320*/  UIADD3 UR4, -UR39, URZ, URZ ;  /* 0x0000003f27047290 */ /* 0x000fc4000fffe13f */
[----:B------:R-:W-:Y:S01]  /*1330*/  USHF.L.U32 UR41, UR6, 0x6, URZ ;  /* 0x0000000606297899 */ /* 0x000fe2000800063f */
[----:B------:R-:W-:Y:S01]  /*1340*/  ISETP.NE.AND.EX P0, PT, R5, RZ, PT, P0 ;  /* 0x000000ff0500720c */ /* 0x000fe20003f05300 */
[----:B------:R-:W-:-:S03]  /*1350*/  UIMAD UR42, UR42, UR4, UR8 ;  /* 0x000000042a2a72a4 */ /* 0x000fc6000f8e0208 */
[----:B-1----:R-:W-:Y:S02]  /*1360*/  SEL R188, R188, 0x1, P0 ;  /* 0x00000001bcbc7807 */ /* 0x002fe40000000000 */
[----:B------:R-:W-:-:S03]  /*1370*/  PLOP3.LUT P0, PT, PT, PT, UP1, 0x80, 0x0 ;  /* 0x000000000000781c */ /* 0x000fc60003f0f018 */
[----:B--2---:R-:W-:-:S05]  /*1380*/  IMAD R0, R188, R7, 0x3f ;  /* 0x0000003fbc007424 */ /* 0x004fca00078e0207 */
[----:B------:R-:W-:-:S04]  /*1390*/  SHF.R.S32.HI R3, RZ, 0x1f, R0 ;  /* 0x0000001fff037819 */ /* 0x000fc80000011400 */
[----:B------:R-:W-:-:S04]  /*13a0*/  LEA.HI R3, R3, R0, RZ, 0x6 ;  /* 0x0000000003037211 */ /* 0x000fc800078f30ff */
[----:B------:R-:W-:Y:S01]  /*13b0*/  SHF.R.S32.HI R3, RZ, 0x6, R3 ;  /* 0x00000006ff037819 */ /* 0x000fe20000011403 */
[----:B------:R-:W-:Y:S06]  /*13c0*/  @!P0 BRA `(.L_x_7430) ;  /* 0x0000001c00408947 */ /* 0x000fec0003800000 */
[----:B------:R-:W0:Y:S01]  /*13d0*/  LDC R0, c[0x0][0x448] ;  /* 0x00011200ff007b82 */ /* 0x000e220000000800 */
[----:B------:R-:W-:Y:S01]  /*13e0*/  UIADD3 UR4, UR41, 0x3f, URZ ;  /* 0x0000003f29047890 */ /* 0x000fe2000fffe03f */
[----:B------:R-:W-:Y:S02]  /*13f0*/  CS2R R150, SRZ ;  /* 0x0000000000967805 */ /* 0x000fe4000001ff00 */
[----:B------:R-:W-:Y:S02]  /*1400*/  CS2R R148, SRZ ;  /* 0x0000000000947805 */ /* 0x000fe4000001ff00 */
[----:B------:R-:W-:Y:S02]  /*1410*/  CS2R R146, SRZ ;  /* 0x0000000000927805 */ /* 0x000fe4000001ff00 */
[----:B------:R-:W-:Y:S02]  /*1420*/  CS2R R144, SRZ ;  /* 0x0000000000907805 */ /* 0x000fe4000001ff00 */
[----:B------:R-:W-:-:S02]  /*1430*/  CS2R R142, SRZ ;  /* 0x00000000008e7805 */ /* 0x000fc4000001ff00 */
[----:B------:R-:W-:Y:S01]  /*1440*/  CS2R R140, SRZ ;  /* 0x00000000008c7805 */ /* 0x000fe2000001ff00 */
[----:B------:R-:W1:Y:S01]  /*1450*/  LDC R5, c[0x0][0x288] ;  /* 0x0000a200ff057b82 */ /* 0x000e620000000800 */
        /* <DEDUP_REMOVED lines=15> */
[----:B0-----:R-:W-:Y:S01]  /*1550*/  ISETP.NE.AND P0, PT, R0, 0x1, PT ;  /* 0x000000010000780c */ /* 0x001fe20003f05270 */
[----:B------:R-:W-:Y:S01]  /*1560*/  IMAD.U32 R0, RZ, RZ, UR4 ;  /* 0x00000004ff007e24 */ /* 0x000fe2000f8e00ff */
[----:B------:R-:W-:Y:S02]  /*1570*/  CS2R R112, SRZ ;  /* 0x0000000000707805 */ /* 0x000fe4000001ff00 */
[----:B------:R-:W-:-:S02]  /*1580*/  CS2R R110, SRZ ;  /* 0x00000000006e7805 */ /* 0x000fc4000001ff00 */
[----:B------:R-:W-:Y:S02]  /*1590*/  CS2R R106, SRZ ;  /* 0x00000000006a7805 */ /* 0x000fe4000001ff00 */
[----:B------:R-:W-:Y:S02]  /*15a0*/  CS2R R162, SRZ ;  /* 0x0000000000a27805 */ /* 0x000fe4000001ff00 */
[----:B------:R-:W-:Y:S02]  /*15b0*/  CS2R R102, SRZ ;  /* 0x0000000000667805 */ /* 0x000fe4000001ff00 */
[----:B------:R-:W-:Y:S02]  /*15c0*/  CS2R R164, SRZ ;  /* 0x0000000000a47805 */ /* 0x000fe4000001ff00 */
[----:B-1----:R-:W-:Y:S02]  /*15d0*/  IADD3 R5, -R5, 0x40, RZ ;  /* 0x0000004005057810 */ /* 0x002fe40007ffe1ff */
[----:B------:R-:W-:-:S02]  /*15e0*/  CS2R R98, SRZ ;  /* 0x0000000000627805 */ /* 0x000fc4000001ff00 */
[----:B------:R-:W-:Y:S02]  /*15f0*/  CS2R R166, SRZ ;  /* 0x0000000000a67805 */ /* 0x000fe4000001ff00 */
[----:B------:R-:W-:Y:S02]  /*1600*/  CS2R R94, SRZ ;  /* 0x00000000005e7805 */ /* 0x000fe4000001ff00 */
[----:B------:R-:W-:Y:S01]  /*1610*/  CS2R R170, SRZ ;  /* 0x0000000000aa7805 */ /* 0x000fe2000001ff00 */
[----:B------:R-:W0:Y:S01]  /*1620*/  @P0 LDC R4, c[0x0][0x44c] ;  /* 0x00011300ff040b82 */ /* 0x000e220000000800 */
[----:B------:R-:W-:Y:S01]  /*1630*/  IMAD R5, R188, R7, R5 ;  /* 0x00000007bc057224 */ /* 0x000fe200078e0205 */
[----:B------:R-:W-:Y:S01]  /*1640*/  CS2R R90, SRZ ;  /* 0x00000000005a7805 */ /* 0x000fe2000001ff00 */
[----:B------:R-:W-:Y:S01]  /*1650*/  IMAD.MOV.U32 R169, RZ, RZ, RZ ;  /* 0x000000ffffa97224 */ /* 0x000fe200078e00ff */
        /* <DEDUP_REMOVED lines=20> */
[----:B0-----:R-:W-:Y:S01]  /*17a0*/  @P0 IMAD.HI.U32 R4, R4, UR4, RZ ;  /* 0x0000000404040c27 */ /* 0x001fe2000f8e00ff */
[----:B------:R-:W-:-:S02]  /*17b0*/  CS2R R50, SRZ ;  /* 0x0000000000327805 */ /* 0x000fc4000001ff00 */
[----:B------:R-:W-:Y:S02]  /*17c0*/  CS2R R204, SRZ ;  /* 0x0000000000cc7805 */ /* 0x000fe4000001ff00 */
[----:B------:R-:W-:Y:S02]  /*17d0*/  CS2R R46, SRZ ;  /* 0x00000000002e7805 */ /* 0x000fe4000001ff00 */
[----:B------:R-:W-:Y:S02]  /*17e0*/  CS2R R206, SRZ ;  /* 0x0000000000ce7805 */ /* 0x000fe4000001ff00 */
[----:B------:R-:W-:Y:S02]  /*17f0*/  CS2R R42, SRZ ;  /* 0x00000000002a7805 */ /* 0x000fe4000001ff00 */
[----:B------:R-:W-:Y:S02]  /*1800*/  CS2R R210, SRZ ;  /* 0x0000000000d27805 */ /* 0x000fe4000001ff00 */
[----:B------:R-:W-:-:S02]  /*1810*/  CS2R R38, SRZ ;  /* 0x0000000000267805 */ /* 0x000fc4000001ff00 */
[----:B-1----:R-:W-:Y:S02]  /*1820*/  @P0 SHF.R.U32.HI R0, RZ, R9, R4 ;  /* 0x00000009ff000219 */ /* 0x002fe40000011604 */
[----:B------:R-:W-:Y:S02]  /*1830*/  CS2R R208, SRZ ;  /* 0x0000000000d07805 */ /* 0x000fe4000001ff00 */
[----:B------:R-:W-:Y:S02]  /*1840*/  PLOP3.LUT P0, PT, PT, PT, PT, 0x80, 0x0 ;  /* 0x000000000000781c */ /* 0x000fe40003f0f070 */
[----:B------:R-:W-:Y:S02]  /*1850*/  CS2R R212, SRZ ;  /* 0x0000000000d47805 */ /* 0x000fe4000001ff00 */
[----:B------:R-:W-:Y:S01]  /*1860*/  CS2R R34, SRZ ;  /* 0x0000000000227805 */ /* 0x000fe2000001ff00 */
[----:B------:R-:W-:Y:S01]  /*1870*/  IMAD.IADD R0, R5, 0x1, R0 ;  /* 0x0000000105007824 */ /* 0x000fe200078e0200 */
        /* <DEDUP_REMOVED lines=8> */
[----:B------:R-:W-:Y:S01]  /*1900*/  VIMNMX R4, R3, R4, PT ;  /* 0x0000000403047248 */ /* 0x000fe20003fe0100 */
[----:B------:R-:W-:-:S03]  /*1910*/  IMAD.MOV.U32 R3, RZ, RZ, RZ ;  /* 0x000000ffff037224 */ /* 0x000fc600078e00ff */
[----:B------:R-:W-:-:S13]  /*1920*/  ISETP.GE.AND P1, PT, R4, 0x1, PT ;  /* 0x000000010400780c */ /* 0x000fda0003f26270 */
        /* <DEDUP_REMOVED lines=11> */
[----:B------:R-:W-:Y:S01]  /*19e0*/  UMOV UR7, 0x40000040 ;  /* 0x4000004000077882 */ /* 0x000fe20000000000 */
[----:B------:R-:W1:Y:S01]  /*19f0*/  S2R R8, SR_TID.X ;  /* 0x0000000000087919 */ /* 0x000e620000002100 */
[----:B0-----:R-:W-:-:S04]  /*1a00*/  LEA.HI R3, R0, R0, RZ, 0x1 ;  /* 0x0000000000037211 */ /* 0x001fc800078f08ff */
[----:B------:R-:W-:Y:S01]  /*1a10*/  LOP3.LUT R3, R3, 0x1fffe, RZ, 0xc0, !PT ;  /* 0x0001fffe03037812 */ /* 0x000fe200078ec0ff */
[----:B------:R-:W-:-:S04]  /*1a20*/  WARPGROUP.ARRIVE ;  /* 0x00000000000079c5 */ /* 0x000fc80000000000 */
        /* <DEDUP_REMOVED lines=12> */
[----:B-1----:R-:W-:Y:S02]  /*1af0*/  LOP3.LUT R8, R8, 0x7f, RZ, 0xc0, !PT ;  /* 0x0000007f08087812 */ /* 0x002fe400078ec0ff */
[----:B------:R-:W-:Y:S01]  /*1b00*/  R2UR UR12, R6 ;  /* 0x00000000060c72ca */ /* 0x000fe200000e0000 */
[----:B------:R-:W-:Y:S01]  /*1b10*/  IMAD R0, R2, 0x1000, R7 ;  /* 0x0000100002007824 */ /* 0x000fe200078e0207 */
[----:B------:R-:W-:Y:S01]  /*1b20*/  ISETP.NE.AND P1, PT, R8, RZ, PT ;  /* 0x000000ff0800720c */ /* 0x000fe20003f25270 */
[C---:B------:R-:W-:Y:S02]  /*1b30*/  VIADD R6, R3.reuse, 0x4 ;  /* 0x0000000403067836 */ /* 0x040fe40000000000 */
[C---:B------:R-:W-:Y:S01]  /*1b40*/  VIADD R5, R0.reuse, 0x80 ;  /* 0x0000008000057836 */ /* 0x040fe20000000000 */
[----:B------:R-:W-:Y:S01]  /*1b50*/  R2UR UR10, R0 ;  /* 0x00000000000a72ca */ /* 0x000fe200000e0000 */
[----:B------:R-:W-:Y:S01]  /*1b60*/  VIADD R3, R3, 0x6 ;  /* 0x0000000603037836 */ /* 0x000fe20000000000 */
[----:B------:R-:W-:-:S02]  /*1b70*/  R2UR UR16, R6 ;  /* 0x00000000061072ca */ /* 0x000fc400000e0000 */
[----:B------:R-:W-:Y:S01]  /*1b80*/  R2UR UR14, R5 ;  /* 0x00000000050e72ca */ /* 0x000fe200000e0000 */
[C---:B------:R-:W-:Y:S01]  /*1b90*/  VIADD R5, R0.reuse, 0x100 ;  /* 0x0000010000057836 */ /* 0x040fe20000000000 */
[----:B------:R-:W-:Y:S01]  /*1ba0*/  R2UR UR4, R3 ;  /* 0x00000000030472ca */ /* 0x000fe200000e0000 */
[----:B------:R-:W-:-:S03]  /*1bb0*/  VIADD R0, R0, 0x180 ;  /* 0x0000018000007836 */ /* 0x000fc60000000000 */
[----:B------:R-:W-:Y:S02]  /*1bc0*/  R2UR UR18, R5 ;  /* 0x00000000051272ca */ /* 0x000fe400000e0000 */
[----:B------:R-:W-:Y:S01]  /*1bd0*/  R2UR UR6, R0 ;  /* 0x00000000000672ca */ /* 0x000fe200000e0000 */
[----:B------:R-:W-:Y:S01]  /*1be0*/  HGMMA.64x256x16.F32.BF16 R24, gdesc[UR8].tnspB, RZ, !UPT, gsb0 ;  /* 0x43e00000081879f0 */ /* 0x000fe2000c0018ff */
[----:B------:R-:W-:-:S04]  /*1bf0*/  @!P1 IMAD R0, R2, 0x8, R17 ;  /* 0x0000000802009824 */ /* 0x000fc800078e0211 */
[----:B------:R-:W-:-:S05]  /*1c00*/  @!P1 VIADD R0, R0, 0x38860 ;  /* 0x0003886000009836 */ /* 0x000fca0000000000 */
[----:B------:R-:W-:Y:S01]  /*1c10*/  @!P1 PRMT R0, RZ, 0x654, R0 ;  /* 0x00000654ff009816 */ /* 0x000fe20000000000 */
[----:B------:R-:W-:Y:S02]  /*1c20*/  WARPGROUP.DEPBAR.LE gsb0, 0x0 ;  /* 0x00008000000079c5 */ /* 0x000fe40000010000 */
[----:B------:R-:W-:-:S15]  /*1c30*/  WARPGROUP.ARRIVE ;  /* 0x00000000000079c5 */ /* 0x000fde0000000000 */
        /* <DEDUP_REMOVED lines=14> */
.L_x_7433:
[----:B------:R-:W-:Y:S01]  /*1d20*/  BAR.SYNC.DEFER_BLOCKING 0xe, 0x100 ;  /* 0x0384000000007b1d */ /* 0x000fe20000010000 */
[----:B01----:R-:W-:Y:S01]  /*1d30*/  IMAD R0, R2, 0x40, R22 ;  /* 0x0000004002007824 */ /* 0x003fe200078e0216 */
[----:B------:R-:W-:Y:S01]  /*1d40*/  ISETP.GT.AND P2, PT, R4, RZ, PT ;  /* 0x000000ff0400720c */ /* 0x000fe20003f44270 */
[----:B------:R-:W-:Y:S02]  /*1d50*/  VIADD R2, R2, 0x1 ;  /* 0x0000000102027836 */ /* 0x000fe40000000000 */
[----:B------:R-:W-:Y:S01]  /*1d60*/  IMAD R0, R0, 0x4, R17 ;  /* 0x0000000400007824 */ /* 0x000fe200078e0211 */
[----:B------:R-:W-:Y:S01]  /*1d70*/  UMOV UR11, 0x40000040 ;  /* 0x40000040000b7882 */ /* 0x000fe20000000000 */
[----:B------:R-:W-:Y:S01]  /*1d80*/  UMOV UR15, 0x40000040 ;  /* 0x40000040000f7882 */ /* 0x000fe20000000000 */
[----:B------:R-:W-:Y:S01]  /*1d90*/  ISETP.NE.AND P0, PT, R2, 0x2, PT ;  /* 0x000000020200780c */ /* 0x000fe20003f05270 */
[----:B------:R-:W-:Y:S01]  /*1da0*/  UMOV UR19, 0x40000040 ;  /* 0x4000004000137882 */ /* 0x000fe20000000000 */
[----:B------:R-:W-:Y:S01]  /*1db0*/  UMOV UR7, 0x40000040 ;  /* 0x4000004000077882 */ /* 0x000fe20000000000 */
[----:B------:R-:W-:Y:S01]  /*1dc0*/  VIADD R4, R4, 0xffffffff ;  /* 0xffffffff04047836 */ /* 0x000fe20000000000 */
[----:B------:R-:W-:Y:S01]  /*1dd0*/  SEL R2, R2, RZ, P0 ;  /* 0x000000ff02027207 */ /* 0x000fe20000000000 */
[----:B------:R-:W0:Y:S04]  /*1de0*/  LDS R3, [R0+0x38400] ;  /* 0x0384000000037984 */ /* 0x000e280000000800 */
[----:B------:R1:W2:Y:S02]  /*1df0*/  LDS R5, [R0+0x38420] ;  /* 0x0384200000057984 */ /* 0x0002a40000000800 */
[----:B-1----:R-:W-:-:S05]  /*1e00*/  IMAD R0, R2, 0x1000, R7 ;  /* 0x0000100002007824 */ /* 0x002fca00078e0207 */
[----:B------:R-:W-:Y:S01]  /*1e10*/  R2UR UR10, R0 ;  /* 0x00000000000a72ca */ /* 0x000fe200000e0000 */
        /* <DEDUP_REMOVED lines=128> */
[----:B------:R-:W-:-:S05]  /*2620*/  VIADD R3, R0, 0x80 ;  /* 0x0000008000037836 */ /* 0x000fca0000000000 */
[----:B------:R-:W-:Y:S01]  /*2630*/  WARPGROUP.ARRIVE ;  /* 0x00000000000079c5 */ /* 0x000fe20000000000 */
[----:B------:R-:W-:Y:S01]  /*2640*/  R2UR UR14, R3 ;  /* 0x00000000030e72ca */ /* 0x000fe200000e0000 */
[C---:B------:R-:W-:Y:S02]  /*2650*/  VIADD R3, R0.reuse, 0x100 ;  /* 0x0000010000037836 */ /* 0x040fe40000000000 */
[----:B------:R-:W-:Y:S02]  /*2660*/  VIADD R0, R0, 0x180 ;  /* 0x0000018000007836 */ /* 0x000fe40000000000 */
[----:B------:R-:W-:Y:S01]  /*2670*/  HGMMA.64x256x16.F32.BF16 R24, gdesc[UR8].tnspB, R24, gsb0 ;  /* 0x43e00000081879f0 */ /* 0x000fe20008001818 */
[----:B------:R-:W-:Y:S02]  /*2680*/  R2UR UR18, R3 ;  /* 0x00000000031272ca */ /* 0x000fe400000e0000 */
[----:B------:R-:W-:Y:S01]  /*2690*/  R2UR UR6, R0 ;  /* 0x00000000000672ca */ /* 0x000fe200000e0000 */
[----:B------:R-:W-:Y:S01]  /*26a0*/  @!P1 IMAD R0, R2, 0x8, R17 ;  /* 0x0000000802009824 */ /* 0x000fe200078e0211 */
[----:B------:R-:W-:-:S03]  /*26b0*/  SEL R3, RZ, 0x1, P0 ;  /* 0x00000001ff037807 */ /* 0x000fc60000000000 */
[----:B------:R-:W-:Y:S01]  /*26c0*/  @!P1 VIADD R0, R0, 0x38860 ;  /* 0x0003886000009836 */ /* 0x000fe20000000000 */
[----:B------:R-:W-:-:S04]  /*26d0*/  LOP3.LUT R16, R16, R3, RZ, 0x3c, !PT ;  /* 0x0000000310107212 */ /* 0x000fc800078e3cff */
[----:B------:R-:W-:Y:S01]  /*26e0*/  @!P1 PRMT R0, RZ, 0x654, R0 ;  /* 0x00000654ff009816 */ /* 0x000fe20000000000 */
[----:B------:R-:W-:Y:S02]  /*26f0*/  WARPGROUP.DEPBAR.LE gsb0, 0x0 ;  /* 0x00008000000079c5 */ /* 0x000fe40000010000 */
[----:B------:R-:W-:-:S12]  /*2700*/  WARPGROUP.ARRIVE ;  /* 0x00000000000079c5 */ /* 0x000fd80000000000 */
        /* <DEDUP_REMOVED lines=13> */
.L_x_7432:
[----:B------:R-:W-:Y:S01]  /*27e0*/  BAR.SYNC.DEFER_BLOCKING 0xe, 0x100 ;  /* 0x0384000000007b1d */ /* 0x000fe20000010000 */
[C---:B01----:R-:W-:Y:S01]  /*27f0*/  IMAD R0, R2.reuse, 0x40, R22 ;  /* 0x0000004002007824 */ /* 0x043fe200078e0216 */
[----:B------:R-:W-:Y:S01]  /*2800*/  PLOP3.LUT P0, PT, PT, PT, PT, 0x8, 0x0 ;  /* 0x000000000000781c */ /* 0x000fe20003f0e170 */
[----:B------:R-:W-:Y:S02]  /*2810*/  VIADD R2, R2, 0x1 ;  /* 0x0000000102027836 */ /* 0x000fe40000000000 */
[----:B------:R-:W-:-:S03]  /*2820*/  IMAD R17, R0, 0x4, R17 ;  /* 0x0000000400117824 */ /* 0x000fc600078e0211 */
[----:B------:R-:W-:-:S04]  /*2830*/  ISETP.NE.AND P1, PT, R2, 0x2, PT ;  /* 0x000000020200780c */ /* 0x000fc80003f25270 */
[----:B------:R-:W-:Y:S02]  /*2840*/  SEL R5, RZ, 0x1, P1 ;  /* 0x00000001ff057807 */ /* 0x000fe40000800000 */
[----:B------:R-:W-:Y:S02]  /*2850*/  SEL R2, R2, RZ, P1 ;  /* 0x000000ff02027207 */ /* 0x000fe40000800000 */
[----:B------:R-:W-:Y:S01]  /*2860*/  LOP3.LUT R16, R16, R5, RZ, 0x3c, !PT ;  /* 0x0000000510107212 */ /* 0x000fe200078e3cff */
        /* <DEDUP_REMOVED lines=134> */
.L_x_7430:
        /* <DEDUP_REMOVED lines=24> */
[----:B0-----:R-:W-:Y:S02]  /*3250*/  ISETP.NE.AND P0, PT, R0, 0x1, PT ;  /* 0x000000010000780c */ /* 0x001fe40003f05270 */
[----:B------:R-:W-:Y:S02]  /*3260*/  CS2R R112, SRZ ;  /* 0x0000000000707805 */ /* 0x000fe4000001ff00 */
[----:B------:R-:W-:-:S02]  /*3270*/  CS2R R110, SRZ ;  /* 0x00000000006e7805 */ /* 0x000fc4000001ff00 */
[----:B------:R-:W-:Y:S02]  /*3280*/  CS2R R106, SRZ ;  /* 0x00000000006a7805 */ /* 0x000fe4000001ff00 */
[----:B------:R-:W-:Y:S02]  /*3290*/  CS2R R162, SRZ ;  /* 0x0000000000a27805 */ /* 0x000fe4000001ff00 */
[----:B------:R-:W-:Y:S02]  /*32a0*/  CS2R R102, SRZ ;  /* 0x0000000000667805 */ /* 0x000fe4000001ff00 */
[----:B------:R-:W-:Y:S02]  /*32b0*/  CS2R R164, SRZ ;  /* 0x0000000000a47805 */ /* 0x000fe4000001ff00 */
[----:B------:R-:W-:Y:S02]  /*32c0*/  CS2R R98, SRZ ;  /* 0x0000000000627805 */ /* 0x000fe4000001ff00 */
[----:B-1----:R-:W-:-:S02]  /*32d0*/  IADD3 R6, -R4, 0x40, RZ ;  /* 0x0000004004067810 */ /* 0x002fc40007ffe1ff */
[----:B------:R-:W-:Y:S02]  /*32e0*/  CS2R R166, SRZ ;  /* 0x0000000000a67805 */ /* 0x000fe4000001ff00 */
[----:B------:R-:W-:Y:S02]  /*32f0*/  CS2R R94, SRZ ;  /* 0x00000000005e7805 */ /* 0x000fe4000001ff00 */
[----:B------:R-:W-:Y:S02]  /*3300*/  CS2R R170, SRZ ;  /* 0x0000000000aa7805 */ /* 0x000fe4000001ff00 */
[----:B------:R-:W-:Y:S01]  /*3310*/  CS2R R90, SRZ ;  /* 0x00000000005a7805 */ /* 0x000fe2000001ff00 */
[----:B------:R-:W0:Y:S01]  /*3320*/  @P0 LDC R0, c[0x0][0x44c] ;  /* 0x00011300ff000b82 */ /* 0x000e220000000800 */
[----:B------:R-:W-:Y:S01]  /*3330*/  IMAD R7, R188, R7, R6 ;  /* 0x00000007bc077224 */ /* 0x000fe200078e0206 */
[----:B------:R-:W-:Y:S01]  /*3340*/  CS2R R172, SRZ ;  /* 0x0000000000ac7805 */ /* 0x000fe2000001ff00 */
[----:B------:R-:W-:Y:S01]  /*3350*/  IMAD.MOV.U32 R169, RZ, RZ, RZ ;  /* 0x000000ffffa97224 */ /* 0x000fe200078e00ff */
[----:B------:R-:W-:-:S02]  /*3360*/  CS2R R86, SRZ ;  /* 0x0000000000567805 */ /* 0x000fc4000001ff00 */
[----:B------:R-:W-:Y:S02]  /*3370*/  CS2R R174, SRZ ;  /* 0x0000000000ae7805 */ /* 0x000fe4000001ff00 */
[----:B------:R-:W-:Y:S02]  /*3380*/  CS2R R82, SRZ ;  /* 0x0000000000527805 */ /* 0x000fe4000001ff00 */
[----:B------:R-:W-:Y:S01]  /*3390*/  CS2R R176, SRZ ;  /* 0x0000000000b07805 */ /* 0x000fe2000001ff00 */
[----:B------:R-:W1:Y:S01]  /*33a0*/  @P0 LDC R5, c[0x0][0x450] ;  /* 0x00011400ff050b82 */ /* 0x000e620000000800 */
        /* <DEDUP_REMOVED lines=18> */
[----:B------:R-:W-:Y:S01]  /*34d0*/  CS2R R206, SRZ ;  /* 0x0000000000ce7805 */ /* 0x000fe2000001ff00 */
[----:B------:R-:W-:Y:S01]  /*34e0*/  IMAD.U32 R0, RZ, RZ, UR4 ;  /* 0x00000004ff007e24 */ /* 0x000fe2000f8e00ff */
        /* <DEDUP_REMOVED lines=21> */
[----:B------:R-:W0:Y:S02]  /*3640*/  SHFL.IDX PT, R0, R216, RZ, 0x1f ;  /* 0x00001fffd8007589 */ /* 0x000e2400000e0000 */
        /* <DEDUP_REMOVED lines=27> */
.L_x_7434:
[----:B------:R-:W-:Y:S01]  /*3800*/  ULEA.HI UR4, UR36, UR36, URZ, 0x1 ;  /* 0x0000002424047291 */ /* 0x000fe2000f8f083f */
[----:B------:R-:W-:-:S03]  /*3810*/  IMAD.U32 R0, RZ, RZ, UR38 ;  /* 0x00000026ff007e24 */ /* 0x000fc6000f8e00ff */
[----:B------:R-:W-:Y:S02]  /*3820*/  ULOP3.LUT UR4, UR4, 0xfffffffe, URZ, 0xc0, !UPT ;  /* 0xfffffffe04047892 */ /* 0x000fe4000f8ec03f */
[----:B------:R-:W-:Y:S02]  /*3830*/  ISETP.NE.AND P0, PT, R0, 0x3, PT ;  /* 0x000000030000780c */ /* 0x000fe40003f05270 */
[----:B------:R-:W-:-:S06]  /*3840*/  UIADD3 UR4, UR36, -UR4, URZ ;  /* 0x8000000424047290 */ /* 0x000fcc000fffe03f */
[----:B------:R-:W-:-:S05]  /*3850*/  IMAD.U32 R4, RZ, RZ, UR4 ;  /* 0x00000004ff047e24 */ /* 0x000fca000f8e00ff */
[----:B------:R-:W-:-:S04]  /*3860*/  SHF.L.U32 R4, R4, 0x1f, RZ ;  /* 0x0000001f04047819 */ /* 0x000fc800000006ff */
[----:B------:R-:W0:Y:S02]  /*3870*/  SYNCS.PHASECHK.TRANS64.TRYWAIT P1, [R17+URZ+0x38800], R4 ;  /* 0x03880004110075a7 */ /* 0x000e24000802017f */
[----:B0-----:R-:W-:Y:S05]  /*3880*/  @!P1 BRA `(.L_x_7435) ;  /* 0x0000012400909947 */ /* 0x001fea0003800000 */
.L_x_7601:
[----:B------:R-:W-:Y:S05]  /*3890*/  @!P0 BRA `(.L_x_7436) ;  /* 0x0000000000048947 */ /* 0x000fea0003800000 */
[----:B------:R-:W-:Y:S01]  /*38a0*/  BPT.TRAP 0x1 ;  /* 0x000000040000795c */ /* 0x000fe20000300000 */
.L_x_7436:
[----:B------:R-:W-:Y:S01]  /*38b0*/  IMAD R6, R2, 0x8, R17 ;  /* 0x0000000802067824 */ /* 0x000fe200078e0211 */
[----:B------:R-:W-:-:S04]  /*38c0*/  SHF.L.U32 R7, R16, 0x1f, RZ ;  /* 0x0000001f10077819 */ /* 0x000fc800000006ff */
[----:B------:R1:W2:Y:S01]  /*38d0*/  SYNCS.PHASECHK.TRANS64.TRYWAIT P1, [R6+URZ+0x38830], R7 ;  /* 0x03883007060075a7 */ /* 0x0002a2000802017f */
[----:B------:R-:W-:Y:S05]  /*38e0*/  @!P0 BRA `(.L_x_7437) ;  /* 0x0000000000048947 */ /* 0x000fea0003800000 */
[----:B------:R-:W-:Y:S01]  /*38f0*/  BPT.TRAP 0x1 ;  /* 0x000000040000795c */ /* 0x000fe20000300000 */
.L_x_7437:
[----:B------:R-:W-:-:S05]  /*3900*/  VIADD R0, R17, 0x22400 ;  /* 0x0002240011007836 */ /* 0x000fca0000000000 */
[----:B------:R-:W-:-:S04]  /*3910*/  SHF.R.U32.HI R0, RZ, 0x4, R0 ;  /* 0x00000004ff007819 */ /* 0x000fc80000011600 */
[----:B------:R-:W-:Y:S01]  /*3920*/  LOP3.LUT R0, R0, 0x3fff, RZ, 0xc0, !PT ;  /* 0x00003fff00007812 */ /* 0x000fe200078ec0ff */
[----:B--2---:R-:W-:Y:S06]  /*3930*/  @P1 BRA `(.L_x_7438) ;  /* 0x0000000000081947 */ /* 0x004fec0003800000 */
[----:B------:R-:W2:Y:S02]  /*3940*/  SYNCS.PHASECHK.TRANS64.TRYWAIT P1, [R6+URZ+0x38830], R7 ;  /* 0x03883007060075a7 */ /* 0x000ea4000802017f */
[----:B--2---:R-:W-:Y:S05]  /*3950*/  @!P1 BRA `(.L_x_7439) ;  /* 0x0000012400709947 */ /* 0x004fea0003800000 */
.L_x_7438:
[----:B------:R-:W-:Y:S05]  /*3960*/  WARPSYNC.ALL ;  /* 0x0000000000007948 */ /* 0x000fea0003800000 */
[----:B------:R-:W-:Y:S01]  /*3970*/  LOP3.LUT R0, R0, 0x10000, RZ, 0xfc, !PT ;  /* 0x0001000000007812 */ /* 0x000fe200078efcff */
[----:B------:R-:W-:Y:S01]  /*3980*/  VIADD R3, R17, 0x20400 ;  /* 0x0002040011037836 */ /* 0x000fe20000000000 */
[----:B------:R-:W-:-:S03]  /*3990*/  WARPGROUP.ARRIVE ;  /* 0x00000000000079c5 */ /* 0x000fc60000000000 */
[----:B------:R-:W-:Y:S01]  /*39a0*/  IMAD R5, R2, 0x200, R0 ;  /* 0x0000020002057824 */ /* 0x000fe200078e0200 */
[----:B------:R-:W-:Y:S01]  /*39b0*/  UMOV UR7, 0x40000040 ;  /* 0x4000004000077882 */ /* 0x000fe20000000000 */
[----:B------:R-:W-:Y:S01]  /*39c0*/  UMOV UR5, 0x40000040 ;  /* 0x4000004000057882 */ /* 0x000fe20000000000 */
[----:B------:R-:W-:Y:S01]  /*39d0*/  SHF.R.U32.HI R3, RZ, 0x4, R3 ;  /* 0x00000004ff037819 */ /* 0x000fe20000011603 */
[----:B------:R-:W-:Y:S01]  /*39e0*/  UMOV UR11, 0x40000040 ;  /* 0x40000040000b7882 */ /* 0x000fe20000000000 */
[----:B------:R-:W-:Y:S01]  /*39f0*/  R2UR UR6, R5 ;  /* 0x00000000050672ca */ /* 0x000fe200000e0000 */
[----:B------:R-:W-:Y:S01]  /*3a00*/  UMOV UR9, 0x40000040 ;  /* 0x4000004000097882 */ /* 0x000fe20000000000 */
[----:B------:R-:W-:Y:S01]  /*3a10*/  LOP3.LUT R3, R3, 0x3fff, RZ, 0xc0, !PT ;  /* 0x00003fff03037812 */ /* 0x000fe200078ec0ff */
[----:B------:R-:W-:Y:S01]  /*3a20*/  UMOV UR15, 0x40000040 ;  /* 0x40000040000f7882 */ /* 0x000fe20000000000 */
[----:B------:R-:W-:Y:S01]  /*3a30*/  UMOV UR13, 0x40000040 ;  /* 0x40000040000d7882 */ /* 0x000fe20000000000 */
[----:B------:R-:W-:Y:S01]  /*3a40*/  UMOV UR19, 0x40000040 ;  /* 0x4000004000137882 */ /* 0x000fe20000000000 */
[----:B------:R-:W-:Y:S01]  /*3a50*/  LOP3.LUT R3, R3, 0x10000, RZ, 0xfc, !PT ;  /* 0x0001000003037812 */ /* 0x000fe200078efcff */
[----:B------:R-:W-:-:S03]  /*3a60*/  UMOV UR17, 0x40000040 ;  /* 0x4000004000117882 */ /* 0x000fc60000000000 */
[C---:B------:R-:W-:Y:S01]  /*3a70*/  R2UR UR4, R3.reuse ;  /* 0x00000000030472ca */ /* 0x040fe200000e0000 */
[----:B------:R-:W-:Y:S02]  /*3a80*/  VIADD R5, R3, 0x2 ;  /* 0x0000000203057836 */ /* 0x000fe40000000000 */
[----:B------:R-:W-:Y:S02]  /*3a90*/  UIADD3 UR10, UR6, 0x2, URZ ;  /* 0x00000002060a7890 */ /* 0x000fe4000fffe03f */
[----:B------:R-:W-:Y:S01]  /*3aa0*/  UIADD3 UR14, UR6, 0x4, URZ ;  /* 0x00000004060e7890 */ /* 0x000fe2000fffe03f */
[----:B------:R-:W-:Y:S01]  /*3ab0*/  R2UR UR8, R5 ;  /* 0x00000000050872ca */ /* 0x000fe200000e0000 */
[C---:B------:R-:W-:Y:S01]  /*3ac0*/  VIADD R5, R3.reuse, 0x4 ;  /* 0x0000000403057836 */ /* 0x040fe20000000000 */
[----:B------:R-:W-:Y:S01]  /*3ad0*/  UIADD3 UR18, UR6, 0x6, URZ ;  /* 0x0000000606127890 */ /* 0x000fe2000fffe03f */
[----:B------:R-:W-:-:S03]  /*3ae0*/  VIADD R3, R3, 0x6 ;  /* 0x0000000603037836 */ /* 0x000fc60000000000 */
[----:B------:R-:W-:Y:S01]  /*3af0*/  R2UR UR12, R5 ;  /* 0x00000000050c72ca */ /* 0x000fe200000e0000 */
[----:B------:R-:W-:Y:S01]  /*3b00*/  HGMMA.64x64x16.F32.BF16 R24, gdesc[UR4], RZ, !UPT, gsb0 ;  /* 0x00e00000041879f0 */ /* 0x000fe2000c0018ff */
[----:B------:R-:W-:Y:S02]  /*3b10*/  R2UR UR16, R3 ;  /* 0x00000000031072ca */ /* 0x000fe400000e0000 */
        /* <DEDUP_REMOVED lines=10> */
[----:B------:R-:W3:Y:S02]  /*3bc0*/  SYNCS.PHASECHK.TRANS64.TRYWAIT P1, [R17+URZ+0x38810], R4 ;  /* 0x03881004110075a7 */ /* 0x000ee4000802017f */
[----:B---3--:R-:W-:Y:S05]  /*3bd0*/  @!P1 BRA `(.L_x_7440) ;  /* 0x0000012000e49947 */ /* 0x008fea0003800000 */
.L_x_7602:
[----:B------:R-:W-:Y:S05]  /*3be0*/  @!P0 BRA `(.L_x_7441) ;  /* 0x0000000000048947 */ /* 0x000fea0003800000 */
[----:B------:R-:W-:Y:S01]  /*3bf0*/  BPT.TRAP 0x1 ;  /* 0x000000040000795c */ /* 0x000fe20000300000 */
.L_x_7441:
[----:B------:R4:W0:Y:S01]  /*3c00*/  SYNCS.PHASECHK.TRANS64.TRYWAIT P1, [R6+URZ+0x38850], R7 ;  /* 0x03885007060075a7 */ /* 0x000822000802017f */
[----:B------:R-:W-:Y:S05]  /*3c10*/  @!P0 BRA `(.L_x_7442) ;  /* 0x0000000000048947 */ /* 0x000fea0003800000 */
[----:B------:R-:W-:Y:S01]  /*3c20*/  BPT.TRAP 0x1 ;  /* 0x000000040000795c */ /* 0x000fe20000300000 */
.L_x_7442:
[C---:B------:R-:W-:Y:S02]  /*3c30*/  VIADD R3, R17.reuse, 0x400 ;  /* 0x0000040011037836 */ /* 0x040fe40000000000 */
[----:B0--3--:R-:W-:-:S03]  /*3c40*/  VIADD R4, R17, 0x26400 ;  /* 0x0002640011047836 */ /* 0x009fc60000000000 */
[----:B------:R-:W-:Y:S02]  /*3c50*/  SHF.R.U32.HI R3, RZ, 0x4, R3 ;  /* 0x00000004ff037819 */ /* 0x000fe40000011603 */
[----:B------:R-:W-:Y:S02]  /*3c60*/  SHF.R.U32.HI R4, RZ, 0x4, R4 ;  /* 0x00000004ff047819 */ /* 0x000fe40000011604 */
[----:B------:R-:W-:Y:S02]  /*3c70*/  LOP3.LUT R3, R3, 0x3fff, RZ, 0xc0, !PT ;  /* 0x00003fff03037812 */ /* 0x000fe400078ec0ff */
[----:B------:R-:W-:Y:S02]  /*3c80*/  LOP3.LUT R4, R4, 0x3fff, RZ, 0xc0, !PT ;  /* 0x00003fff04047812 */ /* 0x000fe400078ec0ff */
[----:B------:R-:W-:Y:S02]  /*3c90*/  LOP3.LUT R3, R3, 0x10000, RZ, 0xfc, !PT ;  /* 0x0001000003037812 */ /* 0x000fe400078efcff */
[----:B------:R-:W-:-:S03]  /*3ca0*/  LOP3.LUT R4, R4, 0x10000, RZ, 0xfc, !PT ;  /* 0x0001000004047812 */ /* 0x000fc600078efcff */
[----:B------:R-:W-:Y:S01]  /*3cb0*/  IMAD R5, R2, 0x1000, R3 ;  /* 0x0000100002057824 */ /* 0x000fe200078e0203 */
[----:B------:R-:W-:Y:S06]  /*3cc0*/  @P1 BRA `(.L_x_7443) ;  /* 0x0000000000081947 */ /* 0x000fec0003800000 */
[----:B------:R-:W0:Y:S02]  /*3cd0*/  SYNCS.PHASECHK.TRANS64.TRYWAIT P1, [R6+URZ+0x38850], R7 ;  /* 0x03885007060075a7 */ /* 0x000e24000802017f */
[----:B0-----:R-:W-:Y:S05]  /*3ce0*/  @!P1 BRA `(.L_x_7444) ;  /* 0x0000012000b49947 */ /* 0x001fea0003800000 */
.L_x_7443:
[C---:B------:R-:W-:Y:S01]  /*3cf0*/  R2UR UR20, R4.reuse ;  /* 0x00000000041472ca */ /* 0x040fe200000e0000 */
[----:B------:R-:W-:Y:S01]  /*3d00*/  WARPGROUP.ARRIVE ;  /* 0x00000000000079c5 */ /* 0x000fe20000000000 */
[C---:B------:R-:W-:Y:S01]  /*3d10*/  R2UR UR22, R5.reuse ;  /* 0x00000000051672ca */ /* 0x040fe200000e0000 */
[----:B------:R-:W-:Y:S01]  /*3d20*/  UMOV UR21, 0x40000040 ;  /* 0x4000004000157882 */ /* 0x000fe20000000000 */
[----:B------:R-:W-:Y:S01]  /*3d30*/  UMOV UR23, 0x40000040 ;  /* 0x4000004000177882 */ /* 0x000fe20000000000 */
[----:B------:R-:W-:Y:S01]  /*3d40*/  VIADD R8, R4, 0x2 ;  /* 0x0000000204087836 */ /* 0x000fe20000000000 */
[----:B------:R-:W-:Y:S01]  /*3d50*/  UMOV UR25, 0x40000040 ;  /* 0x4000004000197882 */ /* 0x000fe20000000000 */
[----:B012-4-:R-:W-:Y:S01]  /*3d60*/  VIADD R7, R5, 0x2 ;  /* 0x0000000205077836 */ /* 0x017fe20000000000 */
[----:B------:R-:W-:Y:S01]  /*3d70*/  UMOV UR27, 0x40000040 ;  /* 0x40000040001b7882 */ /* 0x000fe20000000000 */
[----:B------:R-:W0:Y:S01]  /*3d80*/  S2R R9, SR_TID.X ;  /* 0x0000000000097919 */ /* 0x000e220000002100 */
[----:B------:R-:W-:Y:S01]  /*3d90*/  R2UR UR24, R8 ;  /* 0x00000000081872ca */ /* 0x000fe200000e0000 */
[----:B------:R-:W-:Y:S01]  /*3da0*/  VIADD R8, R4, 0x4 ;  /* 0x0000000404087836 */ /* 0x000fe20000000000 */
[----:B------:R-:W-:Y:S01]  /*3db0*/  R2UR UR26, R7 ;  /* 0x00000000071a72ca */ /* 0x000fe200000e0000 */
[C---:B------:R-:W-:Y:S01]  /*3dc0*/  VIADD R7, R5.reuse, 0x4 ;  /* 0x0000000405077836 */ /* 0x040fe20000000000 */
[----:B------:R-:W-:Y:S01]  /*3dd0*/  ULDC UR6, c[0x0][0x448] ;  /* 0x0001120000067ab9 */ /* 0x000fe20000000800 */
[----:B------:R-:W-:Y:S01]  /*3de0*/  HGMMA.64x64x16.F32.BF16 R24, gdesc[UR20], R24, gsb0 ;  /* 0x00e00000141879f0 */ /* 0x000fe20008001818 */
[----:B------:R-:W-:Y:S01]  /*3df0*/  VIADD R10, R5, 0x800 ;  /* 0x00000800050a7836 */ /* 0x000fe20000000000 */
[----:B------:R-:W-:Y:S01]  /*3e00*/  UISETP.NE.AND UP1, UPT, UR6, 0x1, UPT ;  /* 0x000000010600788c */ /* 0x000fe2000bf25270 */
[----:B------:R-:W-:Y:S01]  /*3e10*/  IMAD.MOV.U32 R15, RZ, RZ, -0x40 ;  /* 0xffffffc0ff0f7424 */ /* 0x000fe200078e00ff */
[----:B------:R-:W1:Y:S01]  /*3e20*/  S2R R57, SR_TID.X ;  /* 0x0000000000397919 */ /* 0x000e620000002100 */
[----:B------:R-:W-:Y:S01]  /*3e30*/  IMAD R205, R2, 0x1000, R19 ;  /* 0x0000100002cd7824 */ /* 0x000fe200078e0213 */
[----:B------:R-:W-:Y:S01]  /*3e40*/  UMOV UR11, 0x40000040 ;  /* 0x40000040000b7882 */ /* 0x000fe20000000000 */
[----:B------:R-:W-:-:S02]  /*3e50*/  UMOV UR7, UR41 ;  /* 0x0000002900077c82 */ /* 0x000fc40008000000 */
[C---:B------:R-:W-:Y:S01]  /*3e60*/  VIADD R206, R205.reuse, 0x80 ;  /* 0x00000080cdce7836 */ /* 0x040fe20000000000 */
[----:B------:R-:W-:-:S03]  /*3e70*/  R2UR UR10, R205 ;  /* 0x00000000cd0a72ca */ /* 0x000fc600000e0000 */
[----:B------:R-:W-:Y:S01]  /*3e80*/  @UP1 ULDC UR6, c[0x0][0x44c] ;  /* 0x0001130000061ab9 */ /* 0x000fe20000000800 */
[----:B------:R-:W-:Y:S01]  /*3e90*/  @UP1 ULDC UR15, c[0x0][0x450] ;  /* 0x00011400000f1ab9 */ /* 0x000fe20000000800 */
[----:B0-----:R-:W-:Y:S02]  /*3ea0*/  SHF.R.U32.HI R9, RZ, 0x7, R9 ;  /* 0x00000007ff097819 */ /* 0x001fe40000011609 */
[----:B-1----:R-:W-:Y:S01]  /*3eb0*/  LOP3.LUT R57, R57, 0x7f, RZ, 0xc0, !PT ;  /* 0x0000007f39397812 */ /* 0x002fe200078ec0ff */
[----:B------:R-:W-:Y:S02]  /*3ec0*/  WARPGROUP.DEPBAR.LE gsb0, 0x0 ;  /* 0x00008000000079c5 */ /* 0x000fe40000010000 */
[----:B------:R-:W-:-:S06]  /*3ed0*/  WARPGROUP.ARRIVE ;  /* 0x00000000000079c5 */ /* 0x000fcc0000000000 */
[----:B------:R-:W-:Y:S01]  /*3ee0*/  HGMMA.64x64x16.F32.BF16 R24, gdesc[UR24], R24, gsb0 ;  /* 0x00e00000181879f0 */ /* 0x000fe20008001818 */
[----:B------:R-:W-:Y:S01]  /*3ef0*/  R2UR UR24, R8 ;  /* 0x00000000081872ca */ /* 0x000fe200000e0000 */
[----:B------:R-:W-:Y:S01]  /*3f00*/  UMOV UR25, 0x40000040 ;  /* 0x4000004000197882 */ /* 0x000fe20000000000 */
[----:B------:R-:W-:Y:S01]  /*3f10*/  R2UR UR26, R7 ;  /* 0x00000000071a72ca */ /* 0x000fe200000e0000 */
[----:B------:R-:W-:Y:S01]  /*3f20*/  UMOV UR27, 0x40000040 ;  /* 0x40000040001b7882 */ /* 0x000fe20000000000 */
[----:B------:R-:W-:Y:S02]  /*3f30*/  VIADD R8, R4, 0x6 ;  /* 0x0000000604087836 */ /* 0x000fe40000000000 */
[----:B------:R-:W-:Y:S01]  /*3f40*/  VIADD R7, R5, 0x6 ;  /* 0x0000000605077836 */ /* 0x000fe20000000000 */
        /* <DEDUP_REMOVED lines=115> */
[----:B------:R-:W0:Y:S01]  /*4680*/  SHFL.IDX PT, R7, R9, RZ, 0x1f ;  /* 0x00001fff09077589 */ /* 0x000e2200000e0000 */
[----:B------:R-:W-:Y:S01]  /*4690*/  VIADD R8, R4, 0x800 ;  /* 0x0000080004087836 */ /* 0x000fe20000000000 */
[----:B0-----:R-:W-:-:S04]  /*46a0*/  ISETP.GT.AND P1, PT, R7, 0x7f, PT ;  /* 0x0000007f0700780c */ /* 0x001fc80003f24270 */
[----:B------:R-:W-:-:S05]  /*46b0*/  SEL R7, RZ, 0x2, !P1 ;  /* 0x00000002ff077807 */ /* 0x000fca0004800000 */
[C---:B------:R-:W-:Y:S02]  /*46c0*/  IMAD.IADD R9, R7.reuse, 0x1, R8 ;  /* 0x0000000107097824 */ /* 0x040fe400078e0208 */
[----:B------:R-:W-:Y:S01]  /*46d0*/  IMAD.IADD R11, R7, 0x1, R10 ;  /* 0x00000001070b7824 */ /* 0x000fe200078e020a */
[----:B------:R-:W-:Y:S02]  /*46e0*/  WARPGROUP.DEPBAR.LE gsb0, 0x0 ;  /* 0x00008000000079c5 */ /* 0x000fe40000010000 */
[----:B------:R-:W-:-:S06]  /*46f0*/  WARPGROUP.ARRIVE ;  /* 0x00000000000079c5 */ /* 0x000fcc0000000000 */
[----:B------:R-:W-:Y:S01]  /*4700*/  HGMMA.64x64x16.F32.BF16 R24, gdesc[UR24], R24, gsb0 ;  /* 0x00e00000181879f0 */ /* 0x000fe20008001818 */
[----:B------:R-:W-:Y:S01]  /*4710*/  R2UR UR24, R9 ;  /* 0x00000000091872ca */ /* 0x000fe200000e0000 */
[----:B------:R-:W-:Y:S01]  /*4720*/  UMOV UR25, 0x40000040 ;  /* 0x4000004000197882 */ /* 0x000fe20000000000 */
[----:B------:R-:W-:Y:S01]  /*4730*/  R2UR UR26, R11 ;  /* 0x000000000b1a72ca */ /* 0x000fe200000e0000 */
[----:B------:R-:W-:Y:S01]  /*4740*/  UMOV UR27, 0x40000040 ;  /* 0x40000040001b7882 */ /* 0x000fe20000000000 */
[----:B------:R-:W-:-:S05]  /*4750*/  IMAD.MOV.U32 R11, RZ, RZ, 0x4 ;  /* 0x00000004ff0b7424 */ /* 0x000fca00078e00ff */
[C---:B------:R-:W-:Y:S02]  /*4760*/  SEL R9, R11.reuse, 0x2, P1 ;  /* 0x000000020b097807 */ /* 0x040fe40000800000 */
[----:B------:R-:W-:-:S03]  /*4770*/  SEL R11, R11, 0x6, !P1 ;  /* 0x000000060b0b7807 */ /* 0x000fc60004800000 */
[--C-:B------:R-:W-:Y:S02]  /*4780*/  IMAD.IADD R12, R8, 0x1, R9.reuse ;  /* 0x00000001080c7824 */ /* 0x100fe400078e0209 */
[----:B------:R-:W-:Y:S02]  /*4790*/  IMAD.IADD R13, R10, 0x1, R9 ;  /* 0x000000010a0d7824 */ /* 0x000fe400078e0209 */
[--C-:B------:R-:W-:Y:S02]  /*47a0*/  IMAD.IADD R8, R8, 0x1, R11.reuse ;  /* 0x0000000108087824 */ /* 0x100fe400078e020b */
        /* <DEDUP_REMOVED lines=8> */
[----:B------:R-:W-:Y:S02]  /*4830*/  WARPGROUP.DEPBAR.LE gsb0, 0x0 ;  /* 0x00008000000079c5 */ /* 0x000fe40000010000 */
[----:B------:R-:W-:-:S09]  /*4840*/  WARPGROUP.ARRIVE ;  /* 0x00000000000079c5 */ /* 0x000fd20000000000 */
[----:B------:R-:W-:Y:S01]  /*4850*/  HGMMA.64x64x16.F32.BF16 R24, gdesc[UR24], R24, gsb0 ;  /* 0x00e00000181879f0 */ /* 0x000fe20008001818 */
[----:B------:R-:W-:Y:S01]  /*4860*/  R2UR UR24, R8 ;  /* 0x00000000081872ca */ /* 0x000fe200000e0000 */
[----:B------:R-:W-:Y:S01]  /*4870*/  UMOV UR25, 0x40000040 ;  /* 0x4000004000197882 */ /* 0x000fe20000000000 */
[----:B------:R-:W-:Y:S01]  /*4880*/  R2UR UR26, R10 ;  /* 0x000000000a1a72ca */ /* 0x000fe200000e0000 */
[----:B------:R-:W-:Y:S01]  /*4890*/  UMOV UR27, 0x40000040 ;  /* 0x40000040001b7882 */ /* 0x000fe20000000000 */
[----:B------:R-:W-:Y:S02]  /*48a0*/  IMAD.MOV.U32 R8, RZ, RZ, 0x28 ;  /* 0x00000028ff087424 */ /* 0x000fe400078e00ff */
[----:B------:R-:W-:-:S03]  /*48b0*/  IMAD.MOV.U32 R10, RZ, RZ, 0xa00 ;  /* 0x00000a00ff0a7424 */ /* 0x000fc600078e00ff */
[----:B------:R-:W-:Y:S02]  /*48c0*/  SEL R8, R8, 0x26, P1 ;  /* 0x0000002608087807 */ /* 0x000fe40000800000 */
[----:B------:R-:W-:Y:S02]  /*48d0*/  SEL R10, R10, 0x980, P1 ;  /* 0x000009800a0a7807 */ /* 0x000fe40000800000 */
[----:B------:R-:W-:Y:S02]  /*48e0*/  LOP3.LUT R8, R8, 0x6, RZ, 0xc0, !PT ;  /* 0x0000000608087812 */ /* 0x000fe400078ec0ff */
[----:B------:R-:W-:-:S04]  /*48f0*/  LOP3.LUT R13, R10, 0xa00, RZ, 0xc0, !PT ;  /* 0x00000a000a0d7812 */ /* 0x000fc800078ec0ff */
[CC--:B------:R-:W-:Y:S02]  /*4900*/  IADD3 R10, R8.reuse, R13.reuse, R4 ;  /* 0x0000000d080a7210 */ /* 0x0c0fe40007ffe004 */
[----:B------:R-:W-:Y:S01]  /*4910*/  IADD3 R8, R8, R13, R5 ;  /* 0x0000000d08087210 */ /* 0x000fe20007ffe005 */
        /* <DEDUP_REMOVED lines=8> */
[----:B------:R-:W-:Y:S02]  /*49a0*/  VIADD R10, R5, 0xa00 ;  /* 0x00000a00050a7836 */ /* 0x000fe40000000000 */
[C---:B------:R-:W-:Y:S02]  /*49b0*/  IMAD.IADD R12, R7.reuse, 0x1, R8 ;  /* 0x00000001070c7824 */ /* 0x040fe400078e0208 */
[----:B------:R-:W-:Y:S01]  /*49c0*/  IMAD.IADD R13, R7, 0x1, R10 ;  /* 0x00000001070d7824 */ /* 0x000fe200078e020a */
[----:B------:R-:W-:-:S02]  /*49d0*/  WARPGROUP.DEPBAR.LE gsb0, 0x0 ;  /* 0x00008000000079c5 */ /* 0x000fc40000010000 */
[----:B------:R-:W-:-:S06]  /*49e0*/  WARPGROUP.ARRIVE ;  /* 0x00000000000079c5 */ /* 0x000fcc0000000000 */
[----:B------:R-:W-:Y:S01]  /*49f0*/  HGMMA.64x64x16.F32.BF16 R24, gdesc[UR24], R24, gsb0 ;  /* 0x00e00000181879f0 */ /* 0x000fe20008001818 */
[----:B------:R-:W-:Y:S01]  /*4a00*/  R2UR UR24, R12 ;  /* 0x000000000c1872ca */ /* 0x000fe200000e0000 */
[----:B------:R-:W-:Y:S01]  /*4a10*/  UMOV UR25, 0x40000040 ;  /* 0x4000004000197882 */ /* 0x000fe20000000000 */
[----:B------:R-:W-:Y:S01]  /*4a20*/  R2UR UR26, R13 ;  /* 0x000000000d1a72ca */ /* 0x000fe200000e0000 */
[----:B------:R-:W-:Y:S01]  /*4a30*/  UMOV UR27, 0x40000040 ;  /* 0x40000040001b7882 */ /* 0x000fe20000000000 */
[C---:B------:R-:W-:Y:S02]  /*4a40*/  IMAD.IADD R12, R9.reuse, 0x1, R8 ;  /* 0x00000001090c7824 */ /* 0x040fe400078e0208 */
[----:B------:R-:W-:Y:S02]  /*4a50*/  IMAD.IADD R13, R9, 0x1, R10 ;  /* 0x00000001090d7824 */ /* 0x000fe400078e020a */
        /* <DEDUP_REMOVED lines=98> */
[----:B------:R-:W-:-:S04]  /*5080*/  SEL R7, R13, 0x3e, P1 ;  /* 0x0000003e0d077807 */ /* 0x000fc80000800000 */
[----:B------:R-:W-:Y:S01]  /*5090*/  LOP3.LUT R7, R7, 0x6, RZ, 0xc0, !PT ;  /* 0x0000000607077812 */ /* 0x000fe200078ec0ff */
[----:B------:R-:W-:Y:S02]  /*50a0*/  WARPGROUP.DEPBAR.LE gsb0, 0x0 ;  /* 0x00008000000079c5 */ /* 0x000fe40000010000 */
[----:B------:R-:W-:-:S06]  /*50b0*/  WARPGROUP.ARRIVE ;  /* 0x00000000000079c5 */ /* 0x000fcc0000000000 */
[----:B------:R-:W-:Y:S01]  /*50c0*/  HGMMA.64x64x16.F32.BF16 R24, gdesc[UR24], R24, gsb0 ;  /* 0x00e00000181879f0 */ /* 0x000fe20008001818 */
[----:B------:R-:W-:Y:S01]  /*50d0*/  R2UR UR24, R8 ;  /* 0x00000000081872ca */ /* 0x000fe200000e0000 */
[----:B------:R-:W-:Y:S01]  /*50e0*/  UMOV UR25, 0x40000040 ;  /* 0x4000004000197882 */ /* 0x000fe20000000000 */
[----:B------:R-:W-:Y:S01]  /*50f0*/  R2UR UR26, R10 ;  /* 0x000000000a1a72ca */ /* 0x000fe200000e0000 */
[----:B------:R-:W-:Y:S01]  /*5100*/  UMOV UR27, 0x40000040 ;  /* 0x40000040001b7882 */ /* 0x000fe20000000000 */
[----:B------:R-:W-:Y:S02]  /*5110*/  IMAD.MOV.U32 R8, RZ, RZ, 0x1000 ;  /* 0x00001000ff087424 */ /* 0x000fe400078e00ff */
[----:B------:R-:W-:-:S03]  /*5120*/  IMAD R10, R168, R15, 0x41 ;  /* 0x00000041a80a7424 */ /* 0x000fc600078e020f */
[----:B------:R-:W-:Y:S02]  /*5130*/  SEL R8, R8, 0xf80, P1 ;  /* 0x00000f8008087807 */ /* 0x000fe40000800000 */
[----:B------:R-:W-:Y:S02]  /*5140*/  PLOP3.LUT P1, PT, PT, PT, UP1, 0x80, 0x0 ;  /* 0x000000000000781c */ /* 0x000fe40003f2f018 */
[----:B------:R-:W-:-:S04]  /*5150*/  LOP3.LUT R8, R8, 0x1e00, RZ, 0xc0, !PT ;  /* 0x00001e0008087812 */ /* 0x000fc800078ec0ff */
[CC--:B------:R-:W-:Y:S02]  /*5160*/  IADD3 R9, R7.reuse, R8.reuse, R4 ;  /* 0x0000000807097210 */ /* 0x0c0fe40007ffe004 */
[----:B------:R-:W-:Y:S01]  /*5170*/  IADD3 R5, R7, R8, R5 ;  /* 0x0000000807057210 */ /* 0x000fe20007ffe005 */
[----:B------:R-:W-:-:S04]  /*5180*/  VIADD R8, R190, UR41 ;  /* 0x00000029be087c36 */ /* 0x000fc80008000000 */
[----:B------:R-:W-:Y:S01]  /*5190*/  @P1 IMAD.HI.U32 R7, R8, UR6, RZ ;  /* 0x0000000608071c27 */ /* 0x000fe2000f8e00ff */
[----:B------:R-:W-:-:S04]  /*51a0*/  @UP1 ULDC UR6, c[0x0][0x450] ;  /* 0x0001140000061ab9 */ /* 0x000fc80000000800 */
[----:B------:R-:W-:Y:S01]  /*51b0*/  @P1 SHF.R.U32.HI R8, RZ, UR6, R7 ;  /* 0x00000006ff081c19 */ /* 0x000fe20008011607 */
[C---:B------:R-:W-:Y:S01]  /*51c0*/  IMAD R7, R168.reuse, -0x40, R13 ;  /* 0xffffffc0a8077824 */ /* 0x040fe200078e020d */
[----:B------:R-:W-:Y:S01]  /*51d0*/  ULDC UR6, c[0x0][0xa80] ;  /* 0x0002a00000067ab9 */ /* 0x000fe20000000800 */
[----:B------:R-:W-:Y:S02]  /*51e0*/  VIADD R168, R168, 0xfffffffe ;  /* 0xfffffffea8a87836 */ /* 0x000fe40000000000 */
[----:B------:R-:W0:Y:S03]  /*51f0*/  SHFL.IDX PT, R11, R8, RZ, 0x1c1f ;  /* 0x001c1fff080b7589 */ /* 0x000e2600000e0000 */
[----:B------:R-:W-:Y:S01]  /*5200*/  R2UR UR30, R168 ;  /* 0x00000000a81e72ca */ /* 0x000fe200000e0000 */
[----:B------:R-:W1:Y:S01]  /*5210*/  SHFL.IDX PT, R8, R8, 0x1, 0x1c1f ;  /* 0x003c1f0008087f89 */ /* 0x000e6200000e0000 */
[----:B------:R-:W-:-:S02]  /*5220*/  WARPGROUP.DEPBAR.LE gsb0, 0x0 ;  /* 0x00008000000079c5 */ /* 0x000fc40000010000 */
[----:B------:R-:W-:-:S06]  /*5230*/  WARPGROUP.ARRIVE ;  /* 0x00000000000079c5 */ /* 0x000fcc0000000000 */
[----:B------:R-:W-:Y:S01]  /*5240*/  HGMMA.64x64x16.F32.BF16 R24, gdesc[UR24], R24, gsb0 ;  /* 0x00e00000181879f0 */ /* 0x000fe20008001818 */
[----:B------:R-:W-:Y:S01]  /*5250*/  R2UR UR24, R9 ;  /* 0x00000000091872ca */ /* 0x000fe200000e0000 */
[----:B------:R-:W-:Y:S01]  /*5260*/  UMOV UR25, 0x40000040 ;  /* 0x4000004000197882 */ /* 0x000fe20000000000 */
[----:B------:R-:W-:Y:S01]  /*5270*/  R2UR UR26, R5 ;  /* 0x00000000051a72ca */ /* 0x000fe200000e0000 */
[----:B------:R-:W-:Y:S01]  /*5280*/  UMOV UR27, 0x40000040 ;  /* 0x40000040001b7882 */ /* 0x000fe20000000000 */
[----:B------:R-:W2:Y:S08]  /*5290*/  LDC R5, c[0x0][0x2f0] ;  /* 0x0000bc00ff057b82 */ /* 0x000eb00000000800 */
[----:B------:R-:W3:Y:S01]  /*52a0*/  LDC R9, c[0x0][0x288] ;  /* 0x0000a200ff097b82 */ /* 0x000ee20000000800 */
[----:B--2---:R-:W-:-:S02]  /*52b0*/  IMAD R7, R188, R5, R7 ;  /* 0x00000005bc077224 */ /* 0x004fc400078e0207 */
[----:B------:R-:W-:Y:S02]  /*52c0*/  IMAD R10, R188, R5, R10 ;  /* 0x00000005bc0a7224 */ /* 0x000fe400078e020a */
[----:B------:R-:W-:-:S03]  /*52d0*/  IMAD.IADD R7, R7, 0x1, -R18 ;  /* 0x0000000107077824 */ /* 0x000fc600078e0a12 */
[----:B---3--:R-:W-:Y:S01]  /*52e0*/  IADD3 R10, R10, -R9, -R18 ;  /* 0x800000090a0a7210 */ /* 0x008fe20007ffe812 */
[----:B------:R-:W-:-:S03]  /*52f0*/  IMAD R5, R188, R5, -R9 ;  /* 0x00000005bc057224 */ /* 0x000fc600078e0a09 */
[----:B0-----:R-:W-:Y:S02]  /*5300*/  VIADDMNMX R11, R11, R10, R7, PT ;  /* 0x0000000a0b0b7246 */ /* 0x001fe40003800107 */
[----:B------:R-:W-:Y:S02]  /*5310*/  R2UR UR14, R5 ;  /* 0x00000000050e72ca */ /* 0x000fe400000e0000 */
[C---:B------:R-:W-:Y:S02]  /*5320*/  ISETP.GT.AND P2, PT, R11.reuse, RZ, PT ;  /* 0x000000ff0b00720c */ /* 0x040fe40003f44270 */
[C---:B------:R-:W-:Y:S02]  /*5330*/  ISETP.GT.AND P3, PT, R11.reuse, 0x1, PT ;  /* 0x000000010b00780c */ /* 0x040fe40003f64270 */
[----:B------:R-:W-:Y:S01]  /*5340*/  ISETP.GT.AND P4, PT, R11, 0x8, PT ;  /* 0x000000080b00780c */ /* 0x000fe20003f84270 */
[----:B------:R-:W-:Y:S02]  /*5350*/  WARPGROUP.DEPBAR.LE gsb0, 0x0 ;  /* 0x00008000000079c5 */ /* 0x000fe40000010000 */
[----:B------:R-:W-:-:S06]  /*5360*/  WARPGROUP.ARRIVE ;  /* 0x00000000000079c5 */ /* 0x000fcc0000000000 */
[----:B------:R-:W-:Y:S03]  /*5370*/  HGMMA.64x64x16.F32.BF16 R24, gdesc[UR24], R24, gsb0 ;  /* 0x00e00000181879f0 */ /* 0x000fe60008001818 */
[----:B------:R-:W-:Y:S02]  /*5380*/  WARPGROUP.DEPBAR.LE gsb0, 0x0 ;  /* 0x00008000000079c5 */ /* 0x000fe40000010000 */
[----:B------:R-:W-:Y:S02]  /*5390*/  FSEL R24, R24, -INF , P2 ;  /* 0xff80000018187808 */ /* 0x000fe40001000000 */
        /* <DEDUP_REMOVED lines=41> */
[----:B------:R-:W-:Y:S02]  /*5630*/  FMNMX.FTZ R12, R52, R11, !PT ;  /* 0x0000000b340c7209 */ /* 0x000fe40007810000 */
[----:B-1----:R-:W-:Y:S02]  /*5640*/  VIADDMNMX R11, R8, R10, R7, PT ;  /* 0x0000000a080b7246 */ /* 0x002fe40003800107 */
[----:B------:R-:W-:Y:S02]  /*5650*/  FMNMX.FTZ R12, R53, R12, !PT ;  /* 0x0000000c350c7209 */ /* 0x000fe40007810000 */
[----:B------:R-:W-:-:S02]  /*5660*/  ISETP.GT.AND P2, PT, R11, RZ, PT ;  /* 0x000000ff0b00720c */ /* 0x000fc40003f44270 */
[C---:B------:R-:W-:Y:S01]  /*5670*/  ISETP.GT.AND P3, PT, R11.reuse, 0x1, PT ;  /* 0x000000010b00780c */ /* 0x040fe20003f64270 */
[----:B------:R-:W0:Y:S01]  /*5680*/  SHFL.BFLY PT, R13, R12, 0x2, 0x1f ;  /* 0x0c401f000c0d7f89 */ /* 0x000e2200000e0000 */
[----:B------:R-:W-:Y:S02]  /*5690*/  ISETP.GT.AND P4, PT, R11, 0x8, PT ;  /* 0x000000080b00780c */ /* 0x000fe40003f84270 */
        /* <DEDUP_REMOVED lines=14> */
[----:B0-----:R-:W-:Y:S02]  /*5780*/  FMNMX.FTZ R10, R12, R13, !PT ;  /* 0x0000000d0c0a7209 */ /* 0x001fe40007810000 */
[----:B------:R-:W-:-:S02]  /*5790*/  ISETP.GT.AND P2, PT, R11, 0x19, PT ;  /* 0x000000190b00780c */ /* 0x000fc40003f44270 */
[----:B------:R-:W-:Y:S01]  /*57a0*/  FSEL R38, R38, -INF , P3 ;  /* 0xff80000026267808 */ /* 0x000fe20001800000 */
[----:B------:R-:W0:Y:S01]  /*57b0*/  SHFL.BFLY PT, R15, R10, 0x1, 0x1f ;  /* 0x0c201f000a0f7f89 */ /* 0x000e2200000e0000 */
[----:B------:R-:W-:Y:S02]  /*57c0*/  FMNMX.FTZ R13, R35, R8, !PT ;  /* 0x00000008230d7209 */ /* 0x000fe40007810000 */
[----:B------:R-:W-:Y:S02]  /*57d0*/  ISETP.GT.AND P3, PT, R11, 0x20, PT ;  /* 0x000000200b00780c */ /* 0x000fe40003f64270 */
[----:B------:R-:W-:Y:S02]  /*57e0*/  FSEL R39, R39, -INF , P2 ;  /* 0xff80000027277808 */ /* 0x000fe40001000000 */
[----:B------:R-:W-:Y:S02]  /*57f0*/  FMNMX.FTZ R8, R38, R13, !PT ;  /* 0x0000000d26087209 */ /* 0x000fe40007810000 */
[----:B------:R-:W-:-:S02]  /*5800*/  ISETP.GT.AND P2, PT, R11, 0x21, PT ;  /* 0x000000210b00780c */ /* 0x000fc40003f44270 */
[----:B------:R-:W-:Y:S02]  /*5810*/  FSEL R42, R42, -INF , P3 ;  /* 0xff8000002a2a7808 */ /* 0x000fe40001800000 */
        /* <DEDUP_REMOVED lines=16> */
[----:B0-----:R-:W-:-:S02]  /*5920*/  FMNMX.FTZ R7, R10, R15, !PT ;  /* 0x0000000f0a077209 */ /* 0x001fc40007810000 */
[----:B------:R-:W-:Y:S02]  /*5930*/  ISETP.GT.AND P3, PT, R11, 0x39, PT ;  /* 0x000000390b00780c */ /* 0x000fe40003f64270 */
[----:B------:R-:W-:Y:S01]  /*5940*/  FSEL R54, R54, -INF , P2 ;  /* 0xff80000036367808 */ /* 0x000fe20001000000 */
[----:B------:R-:W-:Y:S01]  /*5950*/  FMUL.FTZ R10, R7, UR6 ;  /* 0x00000006070a7c20 */ /* 0x000fe20008410000 */
[----:B------:R-:W-:Y:S02]  /*5960*/  FMNMX.FTZ R13, R51, R8, !PT ;  /* 0x00000008330d7209 */ /* 0x000fe40007810000 */
        /* <DEDUP_REMOVED lines=22> */
[----:B------:R-:W-:Y:S08]  /*5ad0*/  MUFU.EX2 R10, R10 ;  /* 0x0000000a000a7308 */ /* 0x000ff00000000800 */
[----:B------:R-:W1:Y:S01]  /*5ae0*/  MUFU.EX2 R11, R11 ;  /* 0x0000000b000b7308 */ /* 0x000e620000000800 */
[----:B0-----:R-:W-:-:S05]  /*5af0*/  FMNMX.FTZ R25, R8, R25, !PT ;  /* 0x0000001908197209 */ /* 0x001fca0007810000 */
[----:B------:R-:W0:Y:S02]  /*5b00*/  SHFL.BFLY PT, R8, R25, 0x1, 0x1f ;  /* 0x0c201f0019087f89 */ /* 0x000e2400000e0000 */
[----:B------:R-:W-:Y:S08]  /*5b10*/  MUFU.EX2 R12, R12 ;  /* 0x0000000c000c7308 */ /* 0x000ff00000000800 */
[----:B------:R-:W2:Y:S01]  /*5b20*/  MUFU.EX2 R13, R13 ;  /* 0x0000000d000d7308 */ /* 0x000ea20000000800 */
[----:B-1----:R-:W-:Y:S01]  /*5b30*/  F2FP.BF16.F32.PACK_AB R152, R11, R10 ;  /* 0x0000000a0b98723e */ /* 0x002fe200000010ff */
[----:B------:R-:W-:-:S06]  /*5b40*/  FADD.FTZ R11, R10, R11 ;  /* 0x0000000b0a0b7221 */ /* 0x000fcc0000010000 */
[----:B------:R-:W-:Y:S01]  /*5b50*/  MUFU.EX2 R14, R14 ;  /* 0x0000000e000e7308 */ /* 0x000fe20000000800 */
[----:B0-----:R-:W-:-:S07]  /*5b60*/  FMNMX.FTZ R8, R25, R8, !PT ;  /* 0x0000000819087209 */ /* 0x001fce0007810000 */
[----:B------:R-:W0:Y:S01]  /*5b70*/  MUFU.EX2 R15, R15 ;  /* 0x0000000f000f7308 */ /* 0x000e220000000800 */
[C---:B--2---:R-:W-:Y:S01]  /*5b80*/  F2FP.BF16.F32.PACK_AB R154, R13.reuse, R12 ;  /* 0x0000000c0d9a723e */ /* 0x044fe200000010ff */
[----:B------:R-:W-:Y:S01]  /*5b90*/  FADD.FTZ R12, R12, R11 ;  /* 0x0000000b0c0c7221 */ /* 0x000fe20000010000 */
[C---:B------:R-:W-:Y:S01]  /*5ba0*/  FMUL.FTZ R24, R8.reuse, UR6 ;  /* 0x0000000608187c20 */ /* 0x040fe20008410000 */
[----:B------:R-:W-:Y:S02]  /*5bb0*/  FSETP.NEU.FTZ.AND P2, PT, R8, -INF , PT ;  /* 0xff8000000800780b */ /* 0x000fe40003f5d000 */
[----:B------:R-:W-:Y:S02]  /*5bc0*/  FADD.FTZ R13, R13, R12 ;  /* 0x0000000c0d0d7221 */ /* 0x000fe40000010000 */
[----:B------:R-:W-:Y:S01]  /*5bd0*/  FSEL R25, R24, RZ, P2 ;  /* 0x000000ff18197208 */ /* 0x000fe20001000000 */
[----:B------:R-:W-:Y:S01]  /*5be0*/  MUFU.EX2 R20, R20 ;  /* 0x0000001400147308 */ /* 0x000fe20000000800 */
[----:B------:R-:W-:-:S03]  /*5bf0*/  ISETP.NE.AND P2, PT, R57, RZ, PT ;  /* 0x000000ff3900720c */ /* 0x000fc60003f45270 */
        /* <DEDUP_REMOVED lines=25> */
[----:B------:R-:W-:-:S07]  /*5d90*/  @!P2 PRMT R6, RZ, 0x654, R6 ;  /* 0x00000654ff06a816 */ /* 0x000fce0000000006 */
[----:B------:R-:W-:Y:S08]  /*5da0*/  MUFU.EX2 R179, R179 ;  /* 0x000000b300b37308 */ /* 0x000ff00000000800 */
[----:B------:R-:W2:Y:S01]  /*5db0*/  MUFU.EX2 R180, R180 ;  /* 0x000000b400b47308 */ /* 0x000ea20000000800 */
[----:B0-----:R-:W-:Y:S01]  /*5dc0*/  F2FP.BF16.F32.PACK_AB R153, R178, R177 ;  /* 0x000000b1b299723e */ /* 0x001fe200000010ff */
[----:B------:R-:W-:-:S06]  /*5dd0*/  FADD.FTZ R178, R177, R178 ;  /* 0x000000b2b1b27221 */ /* 0x000fcc0000010000 */
[----:B------:R-:W0:Y:S08]  /*5de0*/  MUFU.EX2 R21, R21 ;  /* 0x0000001500157308 */ /* 0x000e300000000800 */
[----:B------:R-:W-:Y:S01]  /*5df0*/  MUFU.EX2 R181, R181 ;  /* 0x000000b500b57308 */ /* 0x000fe20000000800 */
[----:B--2---:R-:W-:Y:S01]  /*5e00*/  F2FP.BF16.F32.PACK_AB R155, R180, R179 ;  /* 0x000000b3b49b723e */ /* 0x004fe200000010ff */
[----:B------:R-:W-:Y:S01]  /*5e10*/  BAR.SYNC.DEFER_BLOCKING 0xf, 0x100 ;  /* 0x03c4000000007b1d */ /* 0x000fe20000010000 */
[----:B------:R-:W-:-:S04]  /*5e20*/  FADD.FTZ R179, R179, R178 ;  /* 0x000000b2b3b37221 */ /* 0x000fc80000010000 */
        /* <DEDUP_REMOVED lines=8> */
[----:B------:R2:W-:Y:S01]  /*5eb0*/  STSM.16.M88.4 [R185+0x36400], R152 ;  /* 0x03640098b9007844 */ /* 0x0005e20000000200 */
[----:B------:R-:W-:-:S04]  /*5ec0*/  FADD.FTZ R181, R181, R180 ;  /* 0x000000b4b5b57221 */ /* 0x000fc80000010000 */
[----:B------:R-:W-:Y:S01]  /*5ed0*/  FADD.FTZ R182, R182, R181 ;  /* 0x000000b5b6b67221 */ /* 0x000fe20000010000 */
[----:B------:R-:W-:Y:S08]  /*5ee0*/  MUFU.EX2 R169, R169 ;  /* 0x000000a900a97308 */ /* 0x000ff00000000800 */
[----:B------:R-:W3:Y:S01]  /*5ef0*/  MUFU.EX2 R170, R170 ;  /* 0x000000aa00aa7308 */ /* 0x000ee20000000800 */
[----:B0-----:R-:W-:Y:S01]  /*5f00*/  F2FP.BF16.F32.PACK_AB R159, R196, R183 ;  /* 0x000000b7c49f723e */ /* 0x001fe200000010ff */
[----:B------:R-:W-:-:S04]  /*5f10*/  FADD.FTZ R183, R183, R182 ;  /* 0x000000b6b7b77221 */ /* 0x000fc80000010000 */
[----:B------:R2:W-:Y:S01]  /*5f20*/  STSM.16.M88.4 [R189], R156 ;  /* 0x0000009cbd007844 */ /* 0x0005e20000000200 */
[----:B------:R-:W-:Y:S01]  /*5f30*/  FADD.FTZ R196, R196, R183 ;  /* 0x000000b7c4c47221 */ /* 0x000fe20000010000 */
[----:B------:R-:W-:Y:S08]  /*5f40*/  MUFU.EX2 R171, R171 ;  /* 0x000000ab00ab7308 */ /* 0x000ff00000000800 */
[----:B------:R-:W0:Y:S01]  /*5f50*/  MUFU.EX2 R172, R172 ;  /* 0x000000ac00ac7308 */ /* 0x000e220000000800 */
[----:B---3--:R-:W-:Y:S01]  /*5f60*/  F2FP.BF16.F32.PACK_AB R160, R170, R169 ;  /* 0x000000a9aaa0723e */ /* 0x008fe200000010ff */
[----:B------:R-:W-:-:S04]  /*5f70*/  FADD.FTZ R169, R169, R20 ;  /* 0x00000014a9a97221 */ /* 0x000fc80000010000 */
[----:B------:R-:W-:Y:S02]  /*5f80*/  FADD.FTZ R170, R170, R169 ;  /* 0x000000a9aaaa7221 */ /* 0x000fe40000010000 */
[----:B------:R-:W-:Y:S08]  /*5f90*/  MUFU.EX2 R197, R197 ;  /* 0x000000c500c57308 */ /* 0x000ff00000000800 */
[----:B------:R-:W3:Y:S01]  /*5fa0*/  MUFU.EX2 R198, R198 ;  /* 0x000000c600c67308 */ /* 0x000ee20000000800 */
[----:B0-----:R-:W-:Y:S01]  /*5fb0*/  F2FP.BF16.F32.PACK_AB R162, R172, R171 ;  /* 0x000000abaca2723e */ /* 0x001fe200000010ff */
[----:B------:R-:W-:-:S04]  /*5fc0*/  FADD.FTZ R171, R171, R170 ;  /* 0x000000aaabab7221 */ /* 0x000fc80000010000 */
[----:B------:R-:W-:Y:S02]  /*5fd0*/  FADD.FTZ R172, R172, R171 ;  /* 0x000000abacac7221 */ /* 0x000fe40000010000 */
        /* <DEDUP_REMOVED lines=9> */
[----:B------:R2:W-:Y:S01]  /*6070*/  STSM.16.M88.4 [R186], R160 ;  /* 0x000000a0ba007844 */ /* 0x0005e20000000200 */
[----:B------:R-:W-:Y:S01]  /*6080*/  FADD.FTZ R200, R200, R199 ;  /* 0x000000c7c8c87221 */ /* 0x000fe20000010000 */
[----:B------:R-:W0:Y:S08]  /*6090*/  MUFU.EX2 R175, R175 ;  /* 0x000000af00af7308 */ /* 0x000e300000000800 */
[----:B------:R-:W4:Y:S01]  /*60a0*/  MUFU.EX2 R176, R176 ;  /* 0x000000b000b07308 */ /* 0x000f220000000800 */
[----:B---3--:R-:W-:Y:S01]  /*60b0*/  F2FP.BF16.F32.PACK_AB R164, R174, R173 ;  /* 0x000000adaea4723e */ /* 0x008fe200000010ff */
[----:B------:R-:W-:-:S04]  /*60c0*/  FADD.FTZ R173, R173, R172 ;  /* 0x000000acadad7221 */ /* 0x000fc80000010000 */
[----:B------:R-:W-:Y:S02]  /*60d0*/  FADD.FTZ R174, R174, R173 ;  /* 0x000000adaeae7221 */ /* 0x000fe40000010000 */
[----:B------:R-:W-:Y:S02]  /*60e0*/  MUFU.EX2 R201, R201 ;  /* 0x000000c900c97308 */ /* 0x000fe40000000800 */
[----:B0-----:R-:W-:-:S06]  /*60f0*/  FADD.FTZ R5, R175, R174 ;  /* 0x000000aeaf057221 */ /* 0x001fcc0000010000 */
[----:B------:R-:W0:Y:S01]  /*6100*/  MUFU.EX2 R202, R202 ;  /* 0x000000ca00ca7308 */ /* 0x000e220000000800 */
[C---:B----4-:R-:W-:Y:S01]  /*6110*/  F2FP.BF16.F32.PACK_AB R166, R176.reuse, R175 ;  /* 0x000000afb0a6723e */ /* 0x050fe200000010ff */
[----:B------:R-:W-:-:S06]  /*6120*/  FADD.FTZ R5, R176, R5 ;  /* 0x00000005b0057221 */ /* 0x000fcc0000010000 */
[----:B------:R-:W-:Y:S08]  /*6130*/  MUFU.EX2 R203, R203 ;  /* 0x000000cb00cb7308 */ /* 0x000ff00000000800 */
[----:B------:R-:W3:Y:S01]  /*6140*/  MUFU.EX2 R204, R204 ;  /* 0x000000cc00cc7308 */ /* 0x000ee20000000800 */
[----:B0-----:R-:W-:Y:S01]  /*6150*/  F2FP.BF16.F32.PACK_AB R165, R202, R201 ;  /* 0x000000c9caa5723e */ /* 0x001fe200000010ff */
[----:B------:R-:W-:-:S04]  /*6160*/  FADD.FTZ R201, R201, R200 ;  /* 0x000000c8c9c97221 */ /* 0x000fc80000010000 */
[----:B------:R-:W-:Y:S01]  /*6170*/  FADD.FTZ R202, R202, R201 ;  /* 0x000000c9caca7221 */ /* 0x000fe20000010000 */
[----:B---3--:R-:W-:-:S03]  /*6180*/  F2FP.BF16.F32.PACK_AB R167, R204, R203 ;  /* 0x000000cbcca7723e */ /* 0x008fc600000010ff */
[----:B------:R-:W-:Y:S02]  /*6190*/  FADD.FTZ R203, R203, R202 ;  /* 0x000000cacbcb7221 */ /* 0x000fe40000010000 */
[----:B------:R2:W-:Y:S01]  /*61a0*/  STSM.16.M88.4 [R187], R164 ;  /* 0x000000a4bb007844 */ /* 0x0005e20000000200 */
[----:B-1----:R-:W-:-:S06]  /*61b0*/  WARPGROUP.ARRIVE ;  /* 0x00000000000079c5 */ /* 0x002fcc0000000000 */
[----:B------:R-:W-:Y:S01]  /*61c0*/  HGMMA.64x256x16.F32.BF16 R24, R152, gdesc[UR8].tnspB, RZ, !UPT, gsb0 ;  /* 0x43e0000898187df0 */ /* 0x000fe2000c0018ff */
[----:B------:R-:W-:Y:S01]  /*61d0*/  R2UR UR10, R206 ;  /* 0x00000000ce0a72ca */ /* 0x000fe200000e0000 */
[----:B------:R-:W-:Y:S01]  /*61e0*/  UMOV UR11, 0x40000040 ;  /* 0x40000040000b7882 */ /* 0x000fe20000000000 */
[C---:B------:R-:W-:Y:S02]  /*61f0*/  VIADD R206, R205.reuse, 0x100 ;  /* 0x00000100cdce7836 */ /* 0x040fe40000000000 */
[----:B------:R-:W-:Y:S01]  /*6200*/  VIADD R205, R205, 0x180 ;  /* 0x00000180cdcd7836 */ /* 0x000fe20000000000 */
[----:B------:R-:W-:Y:S02]  /*6210*/  WARPGROUP.DEPBAR.LE gsb0, 0x0 ;  /* 0x00008000000079c5 */ /* 0x000fe40000010000 */
[----:B------:R-:W-:-:S15]  /*6220*/  WARPGROUP.ARRIVE ;  /* 0x00000000000079c5 */ /* 0x000fde0000000000 */
[----:B------:R-:W-:-:S05]  /*6230*/  NOP ;  /* 0x0000000000007918 */ /* 0x000fca0000000000 */
[----:B------:R-:W-:Y:S01]  /*6240*/  HGMMA.64x256x16.F32.BF16 R24, R156, gdesc[UR8].tnspB, R24, gsb0 ;  /* 0x43e000089c187df0 */ /* 0x000fe20008001818 */
[----:B------:R-:W-:Y:S01]  /*6250*/  R2UR UR10, R206 ;  /* 0x00000000ce0a72ca */ /* 0x000fe200000e0000 */
[----:B------:R-:W-:Y:S01]  /*6260*/  UMOV UR11, 0x40000040 ;  /* 0x40000040000b7882 */ /* 0x000fe20000000000 */
[----:B------:R-:W-:Y:S02]  /*6270*/  WARPGROUP.DEPBAR.LE gsb0, 0x0 ;  /* 0x00008000000079c5 */ /* 0x000fe40000010000 */
[----:B------:R-:W-:-:S15]  /*6280*/  WARPGROUP.ARRIVE ;  /* 0x00000000000079c5 */ /* 0x000fde0000000000 */
[----:B------:R-:W-:-:S08]  /*6290*/  NOP ;  /* 0x0000000000007918 */ /* 0x000fd00000000000 */
[----:B------:R-:W-:Y:S01]  /*62a0*/  HGMMA.64x256x16.F32.BF16 R24, R160, gdesc[UR8].tnspB, R24, gsb0 ;  /* 0x43e00008a0187df0 */ /* 0x000fe20008001818 */
[----:B------:R-:W-:Y:S01]  /*62b0*/  R2UR UR10, R205 ;  /* 0x00000000cd0a72ca */ /* 0x000fe200000e0000 */
[----:B------:R-:W-:Y:S01]  /*62c0*/  UMOV UR11, 0x40000040 ;  /* 0x40000040000b7882 */ /* 0x000fe20000000000 */
        /* <DEDUP_REMOVED lines=25> */
[----:B0-----:R-:W-:Y:S01]  /*6460*/  FADD.FTZ R6, R204, R203 ;  /* 0x000000cbcc067221 */ /* 0x001fe20000010000 */
[----:B--2---:R-:W-:Y:S06]  /*6470*/  @!P3 BRA `(.L_x_7445) ;  /* 0x000000300098b947 */ /* 0x004fec0003800000 */
[----:B------:R-:W-:Y:S01]  /*6480*/  IMAD.MOV.U32 R10, RZ, RZ, R8 ;  /* 0x000000ffff0a7224 */ /* 0x000fe200078e0008 */
[----:B------:R-:W-:Y:S01]  /*6490*/  ULDC UR7, c[0x0][0x288] ;  /* 0x0000a20000077ab9 */ /* 0x000fe20000000800 */
[----:B------:R-:W-:Y:S01]  /*64a0*/  IMAD.MOV.U32 R11, RZ, RZ, R7 ;  /* 0x000000ffff0b7224 */ /* 0x000fe200078e0007 */
[----:B------:R-:W-:Y:S01]  /*64b0*/  ULDC UR28, c[0x0][0x2f0] ;  /* 0x0000bc00001c7ab9 */ /* 0x000fe20000000800 */
[----:B------:R-:W-:Y:S01]  /*64c0*/  IMAD.MOV.U32 R13, RZ, RZ, R2 ;  /* 0x000000ffff0d7224 */ /* 0x000fe200078e0002 */
[----:B------:R-:W-:-:S06]  /*64d0*/  ULDC UR6, c[0x0][0xa80] ;  /* 0x0002a00000067ab9 */ /* 0x000fcc0000000800 */
.L_x_7454:
[----:B------:R-:W-:-:S05]  /*64e0*/  VIADD R2, R13, 0x1 ;  /* 0x000000010d027836 */ /* 0x000fca0000000000 */
[----:B------:R-:W-:-:S04]  /*64f0*/  ISETP.NE.AND P3, PT, R2, 0x2, PT ;  /* 0x000000020200780c */ /* 0x000fc80003f65270 */
[----:B------:R-:W-:Y:S02]  /*6500*/  SEL R7, RZ, 0x1, P3 ;  /* 0x00000001ff077807 */ /* 0x000fe40001800000 */
[----:B------:R-:W-:Y:S02]  /*6510*/  SEL R2, R2, RZ, P3 ;  /* 0x000000ff02027207 */ /* 0x000fe40001800000 */
[----:B------:R-:W-:Y:S01]  /*6520*/  LOP3.LUT R16, R16, R7, RZ, 0x3c, !PT ;  /* 0x0000000710107212 */ /* 0x000fe200078e3cff */
[----:B0-----:R-:W-:Y:S06]  /*6530*/  @!P0 BRA `(.L_x_7446) ;  /* 0x0000000000048947 */ /* 0x001fec0003800000 */
[----:B------:R-:W-:Y:S01]  /*6540*/  BPT.TRAP 0x1 ;  /* 0x000000040000795c */ /* 0x000fe20000300000 */
.L_x_7446:
[----:B------:R-:W-:Y:S01]  /*6550*/  IMAD R9, R2, 0x8, R17 ;  /* 0x0000000802097824 */ /* 0x000fe200078e0211 */
[----:B------:R-:W-:-:S04]  /*6560*/  SHF.L.U32 R8, R16, 0x1f, RZ ;  /* 0x0000001f10087819 */ /* 0x000fc800000006ff */
[----:B------:R0:W1:Y:S01]  /*6570*/  SYNCS.PHASECHK.TRANS64.TRYWAIT P3, [R9+URZ+0x38830], R8 ;  /* 0x03883008090075a7 */ /* 0x000062000806017f */
[----:B------:R-:W-:Y:S05]  /*6580*/  @!P0 BRA `(.L_x_7447) ;  /* 0x0000000000048947 */ /* 0x000fea0003800000 */
[----:B------:R-:W-:Y:S01]  /*6590*/  BPT.TRAP 0x1 ;  /* 0x000000040000795c */ /* 0x000fe20000300000 */
.L_x_7447:
[----:B------:R-:W-:Y:S01]  /*65a0*/  IMAD R7, R2, 0x200, R0 ;  /* 0x0000020002077824 */ /* 0x000fe200078e0200 */
[----:B-1----:R-:W-:Y:S06]  /*65b0*/  @P3 BRA `(.L_x_7448) ;  /* 0x0000000000083947 */ /* 0x002fec0003800000 */
[----:B------:R-:W1:Y:S02]  /*65c0*/  SYNCS.PHASECHK.TRANS64.TRYWAIT P3, [R9+URZ+0x38830], R8 ;  /* 0x03883008090075a7 */ /* 0x000e64000806017f */
[----:B-1----:R-:W-:Y:S05]  /*65d0*/  @!P3 BRA `(.L_x_7449) ;  /* 0x000000f8008cb947 */ /* 0x002fea0003800000 */
.L_x_7448:
[----:B------:R-:W-:Y:S01]  /*65e0*/  R2UR UR26, R7 ;  /* 0x00000000071a72ca */ /* 0x000fe200000e0000 */
[----:B------:R-:W-:Y:S01]  /*65f0*/  WARPGROUP.ARRIVE ;  /* 0x00000000000079c5 */ /* 0x000fe20000000000 */
[----:B------:R-:W-:Y:S01]  /*6600*/  UMOV UR24, UR4 ;  /* 0x0000000400187c82 */ /* 0x000fe20008000000 */
[----:B------:R-:W-:Y:S01]  /*6610*/  UMOV UR25, UR5 ;  /* 0x0000000500197c82 */ /* 0x000fe20008000000 */
[----:B------:R-:W-:Y:S01]  /*6620*/  UMOV UR27, 0x40000040 ;  /* 0x40000040001b7882 */ /* 0x000fe20000000000 */
[----:B------:R-:W-:Y:S01]  /*6630*/  UMOV UR11, 0x40000040 ;  /* 0x40000040000b7882 */ /* 0x000fe20000000000 */
[----:B------:R-:W-:Y:S01]  /*6640*/  UMOV UR15, 0x40000040 ;  /* 0x40000040000f7882 */ /* 0x000fe20000000000 */
[----:B------:R-:W-:-:S06]  /*6650*/  UMOV UR19, 0x40000040 ;  /* 0x4000004000137882 */ /* 0x000fcc0000000000 */
[----:B------:R-:W-:Y:S01]  /*6660*/  HGMMA.64x64x16.F32.BF16 R152, gdesc[UR24], RZ, !UPT, gsb0 ;  /* 0x00e00000189879f0 */ /* 0x000fe2000c0018ff */
[----:B------:R-:W-:Y:S02]  /*6670*/  UIADD3 UR10, UR26, 0x2, URZ ;  /* 0x000000021a0a7890 */ /* 0x000fe4000fffe03f */
[----:B------:R-:W-:Y:S02]  /*6680*/  UIADD3 UR14, UR26, 0x4, URZ ;  /* 0x000000041a0e7890 */ /* 0x000fe4000fffe03f */
[----:B------:R-:W-:Y:S01]  /*6690*/  UIADD3 UR18, UR26, 0x6, URZ ;  /* 0x000000061a127890 */ /* 0x000fe2000fffe03f */
        /* <DEDUP_REMOVED lines=12> */
.L_x_7450:
[----:B------:R2:W3:Y:S01]  /*6760*/  SYNCS.PHASECHK.TRANS64.TRYWAIT P3, [R9+URZ+0x38850], R8 ;  /* 0x03885008090075a7 */ /* 0x0004e2000806017f */
[----:B------:R-:W-:Y:S05]  /*6770*/  @!P0 BRA `(.L_x_7451) ;  /* 0x0000000000048947 */ /* 0x000fea0003800000 */
[----:B------:R-:W-:Y:S01]  /*6780*/  BPT.TRAP 0x1 ;  /* 0x000000040000795c */ /* 0x000fe20000300000 */
.L_x_7451:
[----:B---3--:R-:W-:Y:S05]  /*6790*/  @P3 BRA `(.L_x_7452) ;  /* 0x0000000000083947 */ /* 0x008fea0003800000 */
[----:B------:R-:W3:Y:S02]  /*67a0*/  SYNCS.PHASECHK.TRANS64.TRYWAIT P3, [R9+URZ+0x38850], R8 ;  /* 0x03885008090075a7 */ /* 0x000ee4000806017f */
[----:B---3--:R-:W-:Y:S05]  /*67b0*/  @!P3 BRA `(.L_x_7453) ;  /* 0x000000f80028b947 */ /* 0x008fea0003800000 */
.L_x_7452:
[----:B------:R-:W-:Y:S01]  /*67c0*/  IMAD R7, R2, 0x1000, R3 ;  /* 0x0000100002077824 */ /* 0x000fe200078e0203 */
[----:B------:R-:W-:Y:S01]  /*67d0*/  WARPGROUP.ARRIVE ;  /* 0x00000000000079c5 */ /* 0x000fe20000000000 */
[----:B------:R-:W-:Y:S01]  /*67e0*/  UMOV UR23, 0x40000040 ;  /* 0x4000004000177882 */ /* 0x000fe20000000000 */
[----:B------:R-:W-:Y:S01]  /*67f0*/  VIADD R12, R4, 0x2 ;  /* 0x00000002040c7836 */ /* 0x000fe20000000000 */
[----:B------:R-:W-:Y:S01]  /*6800*/  UMOV UR25, 0x40000040 ;  /* 0x4000004000197882 */ /* 0x000fe20000000000 */
[C---:B------:R-:W-:Y:S01]  /*6810*/  R2UR UR22, R7.reuse ;  /* 0x00000000071672ca */ /* 0x040fe200000e0000 */
[C---:B0123--:R-:W-:Y:S01]  /*6820*/  VIADD R8, R7.reuse, 0x2 ;  /* 0x0000000207087836 */ /* 0x04ffe20000000000 */
[----:B------:R-:W-:Y:S01]  /*6830*/  UMOV UR27, 0x40000040 ;  /* 0x40000040001b7882 */ /* 0x000fe20000000000 */
[----:B------:R-:W-:Y:S01]  /*6840*/  R2UR UR24, R12 ;  /* 0x000000000c1872ca */ /* 0x000fe200000e0000 */
[----:B------:R-:W-:Y:S01]  /*6850*/  VIADD R12, R4, 0x4 ;  /* 0x00000004040c7836 */ /* 0x000fe20000000000 */
[----:B------:R-:W0:Y:S01]  /*6860*/  S2R R14, SR_TID.X ;  /* 0x00000000000e7919 */ /* 0x000e220000002100 */
[----:B------:R-:W-:Y:S01]  /*6870*/  R2UR UR26, R8 ;  /* 0x00000000081a72ca */ /* 0x000fe200000e0000 */
[C---:B------:R-:W-:Y:S01]  /*6880*/  VIADD R8, R7.reuse, 0x4 ;  /* 0x0000000407087836 */ /* 0x040fe20000000000 */
[----:B------:R-:W-:Y:S01]  /*6890*/  @UP1 ULDC UR10, c[0x0][0x44c] ;  /* 0x00011300000a1ab9 */ /* 0x000fe20000000800 */
[----:B------:R-:W-:Y:S01]  /*68a0*/  VIADD R21, R4, 0x800 ;  /* 0x0000080004157836 */ /* 0x000fe20000000000 */
[----:B------:R-:W-:Y:S01]  /*68b0*/  UMOV UR11, 0x40000040 ;  /* 0x40000040000b7882 */ /* 0x000fe20000000000 */
[----:B------:R-:W-:Y:S01]  /*68c0*/  VIADD R15, R7, 0x800 ;  /* 0x00000800070f7836 */ /* 0x000fe20000000000 */
[----:B------:R-:W-:Y:S01]  /*68d0*/  UISETP.GT.AND UP0, UPT, UR30, UR29, UPT ;  /* 0x0000001d1e00728c */ /* 0x000fe2000bf04270 */
[----:B------:R-:W-:Y:S01]  /*68e0*/  HGMMA.64x64x16.F32.BF16 R152, gdesc[UR20], R152, gsb0 ;  /* 0x00e00000149879f0 */ /* 0x000fe20008001898 */
[----:B------:R-:W-:Y:S01]  /*68f0*/  IMAD R208, R2, 0x1000, R19 ;  /* 0x0000100002d07824 */ /* 0x000fe200078e0213 */
[----:B0-----:R-:W-:Y:S01]  /*6900*/  SHF.R.U32.HI R14, RZ, 0x7, R14 ;  /* 0x00000007ff0e7819 */ /* 0x001fe2000001160e */
[----:B------:R-:W-:-:S02]  /*6910*/  WARPGROUP.DEPBAR.LE gsb0, 0x0 ;  /* 0x00008000000079c5 */ /* 0x000fc40000010000 */
        /* <DEDUP_REMOVED lines=123> */
[----:B------:R-:W0:Y:S02]  /*70d0*/  SHFL.IDX PT, R8, R14, RZ, 0x1f ;  /* 0x00001fff0e087589 */ /* 0x000e2400000e0000 */
[----:B0-----:R-:W-:-:S04]  /*70e0*/  ISETP.GT.AND P3, PT, R8, 0x7f, PT ;  /* 0x0000007f0800780c */ /* 0x001fc80003f64270 */
[----:B------:R-:W-:-:S05]  /*70f0*/  SEL R12, RZ, 0x2, !P3 ;  /* 0x00000002ff0c7807 */ /* 0x000fca0005800000 */
[----:B------:R-:W-:Y:S02]  /*7100*/  IMAD.IADD R8, R21, 0x1, R12 ;  /* 0x0000000115087824 */ /* 0x000fe400078e020c */
        /* <DEDUP_REMOVED lines=21> */
[----:B------:R-:W-:Y:S01]  /*7260*/  IMAD.IADD R20, R21, 0x1, R8 ;  /* 0x0000000115147824 */ /* 0x000fe200078e0208 */
[----:B------:R-:W-:Y:S02]  /*7270*/  WARPGROUP.DEPBAR.LE gsb0, 0x0 ;  /* 0x00008000000079c5 */ /* 0x000fe40000010000 */
[----:B------:R-:W-:-:S08]  /*7280*/  WARPGROUP.ARRIVE ;  /* 0x00000000000079c5 */ /* 0x000fd00000000000 */
        /* <DEDUP_REMOVED lines=22> */
[----:B------:R-:W-:Y:S02]  /*73f0*/  IMAD.IADD R20, R21, 0x1, R12 ;  /* 0x0000000115147824 */ /* 0x000fe400078e020c */
        /* <DEDUP_REMOVED lines=8> */
[----:B------:R-:W-:Y:S02]  /*7480*/  IMAD.IADD R20, R21, 0x1, R14 ;  /* 0x0000000115147824 */ /* 0x000fe400078e020e */
[--C-:B------:R-:W-:Y:S02]  /*7490*/  IMAD.IADD R196, R14, 0x1, R15.reuse ;  /* 0x000000010ec47824 */ /* 0x100fe400078e020f */
        /* <DEDUP_REMOVED lines=119> */
[----:B------:R-:W-:-:S04]  /*7c10*/  VIADD R12, R190, UR41 ;  /* 0x00000029be0c7c36 */ /* 0x000fc80008000000 */
[----:B------:R-:W-:Y:S01]  /*7c20*/  @P1 IMAD.HI.U32 R7, R12, UR10, RZ ;  /* 0x0000000a0c071c27 */ /* 0x000fe2000f8e00ff */
[----:B------:R-:W-:-:S04]  /*7c30*/  @UP1 ULDC UR10, c[0x0][0x450] ;  /* 0x00011400000a1ab9 */ /* 0x000fc80000000800 */
[----:B------:R-:W-:Y:S01]  /*7c40*/  @P1 SHF.R.U32.HI R12, RZ, UR10, R7 ;  /* 0x0000000aff0c1c19 */ /* 0x000fe20008011607 */
[----:B------:R-:W-:Y:S02]  /*7c50*/  UMOV UR10, 0xffffffc0 ;  /* 0xffffffc0000a7882 */ /* 0x000fe40000000000 */
[----:B------:R-:W-:Y:S02]  /*7c60*/  UIMAD UR10, UR30, UR10, 0x1 ;  /* 0x000000011e0a74a4 */ /* 0x000fe4000f8e020a */
[----:B------:R-:W0:Y:S01]  /*7c70*/  SHFL.IDX PT, R8, R12, RZ, 0x1c1f ;  /* 0x001c1fff0c087589 */ /* 0x000e2200000e0000 */
[----:B------:R-:W-:-:S03]  /*7c80*/  UIADD3 UR30, UR30, -0x1, URZ ;  /* 0xffffffff1e1e7890 */ /* 0x000fc6000fffe03f */
[----:B------:R-:W-:Y:S02]  /*7c90*/  IADD3 R7, -R18, UR10, RZ ;  /* 0x0000000a12077c10 */ /* 0x000fe4000fffe1ff */
[----:B------:R-:W-:-:S03]  /*7ca0*/  R2UR UR10, R208 ;  /* 0x00000000d00a72ca */ /* 0x000fc600000e0000 */
[----:B------:R-:W-:-:S05]  /*7cb0*/  IMAD R7, R188, UR28, R7 ;  /* 0x0000001cbc077c24 */ /* 0x000fca000f8e0207 */
[----:B0-----:R-:W-:-:S04]  /*7cc0*/  IADD3 R14, R8, -UR7, R7 ;  /* 0x80000007080e7c10 */ /* 0x001fc8000fffe007 */
[C---:B------:R-:W-:Y:S02]  /*7cd0*/  ISETP.GT.AND P3, PT, R14.reuse, RZ, PT ;  /* 0x000000ff0e00720c */ /* 0x040fe40003f64270 */
[----:B------:R-:W-:Y:S01]  /*7ce0*/  ISETP.GT.AND P4, PT, R14, 0x1, PT ;  /* 0x000000010e00780c */ /* 0x000fe20003f84270 */
        /* <DEDUP_REMOVED lines=45> */
[----:B------:R-:W-:Y:S01]  /*7fc0*/  FSEL R180, R180, -INF , P3 ;  /* 0xff800000b4b47808 */ /* 0x000fe20001800000 */
[----:B------:R-:W0:Y:S01]  /*7fd0*/  SHFL.IDX PT, R14, R12, 0x1, 0x1c1f ;  /* 0x003c1f000c0e7f89 */ /* 0x000e2200000e0000 */
[----:B------:R-:W-:Y:S02]  /*7fe0*/  FMNMX.FTZ R15, R177, R20, !PT ;  /* 0x00000014b10f7209 */ /* 0x000fe40007810000 */
[----:B------:R-:W-:Y:S02]  /*7ff0*/  FSEL R181, R181, -INF , P4 ;  /* 0xff800000b5b57808 */ /* 0x000fe40002000000 */
[----:B------:R-:W-:-:S04]  /*8000*/  FMNMX.FTZ R20, R180, R15, !PT ;  /* 0x0000000fb4147209 */ /* 0x000fc80007810000 */
[----:B------:R-:W-:-:S05]  /*8010*/  FMNMX.FTZ R20, R181, R20, !PT ;  /* 0x00000014b5147209 */ /* 0x000fca0007810000 */
[----:B------:R-:W1:Y:S01]  /*8020*/  SHFL.BFLY PT, R15, R20, 0x2, 0x1f ;  /* 0x0c401f00140f7f89 */ /* 0x000e6200000e0000 */
[----:B0-----:R-:W-:-:S04]  /*8030*/  IADD3 R14, R14, -UR7, R7 ;  /* 0x800000070e0e7c10 */ /* 0x001fc8000fffe007 */
[C---:B------:R-:W-:Y:S02]  /*8040*/  ISETP.GT.AND P3, PT, R14.reuse, RZ, PT ;  /* 0x000000ff0e00720c */ /* 0x040fe40003f64270 */
[C---:B------:R-:W-:Y:S02]  /*8050*/  ISETP.GT.AND P4, PT, R14.reuse, 0x1, PT ;  /* 0x000000010e00780c */ /* 0x040fe40003f84270 */
[C---:B------:R-:W-:Y:S02]  /*8060*/  ISETP.GT.AND P5, PT, R14.reuse, 0x28, PT ;  /* 0x000000280e00780c */ /* 0x040fe40003fa4270 */
[----:B------:R-:W-:Y:S02]  /*8070*/  FSEL R155, R155, -INF , P4 ;  /* 0xff8000009b9b7808 */ /* 0x000fe40002000000 */
[----:B------:R-:W-:Y:S02]  /*8080*/  ISETP.GT.AND P4, PT, R14, 0x9, PT ;  /* 0x000000090e00780c */ /* 0x000fe40003f84270 */
[----:B-1----:R-:W-:-:S02]  /*8090*/  FMNMX.FTZ R152, R20, R15, !PT ;  /* 0x0000000f14987209 */ /* 0x002fc40007810000 */
[----:B------:R-:W-:Y:S02]  /*80a0*/  FSEL R15, R154, -INF , P3 ;  /* 0xff8000009a0f7808 */ /* 0x000fe40001800000 */
[----:B------:R-:W-:Y:S01]  /*80b0*/  ISETP.GT.AND P3, PT, R14, 0x8, PT ;  /* 0x000000080e00780c */ /* 0x000fe20003f64270 */
[----:B------:R-:W0:Y:S01]  /*80c0*/  SHFL.BFLY PT, R197, R152, 0x1, 0x1f ;  /* 0x0c201f0098c57f89 */ /* 0x000e2200000e0000 */
[----:B------:R-:W-:Y:S02]  /*80d0*/  FMNMX.FTZ R12, R15, R10, !PT ;  /* 0x0000000a0f0c7209 */ /* 0x000fe40007810000 */
        /* <DEDUP_REMOVED lines=17> */
[----:B0-----:R-:W-:Y:S02]  /*81f0*/  FMNMX.FTZ R7, R152, R197, !PT ;  /* 0x000000c598077209 */ /* 0x001fe40007810000 */
[----:B------:R-:W-:Y:S02]  /*8200*/  ISETP.GT.AND P4, PT, R14, 0x21, PT ;  /* 0x000000210e00780c */ /* 0x000fe40003f84270 */
[----:B------:R-:W-:Y:S01]  /*8210*/  FSEL R152, R170, -INF , P3 ;  /* 0xff800000aa987808 */ /* 0x000fe20001800000 */
[----:B------:R-:W-:Y:S01]  /*8220*/  FMUL.FTZ R198, R7, UR6 ;  /* 0x0000000607c67c20 */ /* 0x000fe20008410000 */
[----:B------:R-:W-:-:S02]  /*8230*/  FMNMX.FTZ R21, R167, R12, !PT ;  /* 0x0000000ca7157209 */ /* 0x000fc40007810000 */
[----:B------:R-:W-:Y:S02]  /*8240*/  FSEL R154, R171, -INF , P4 ;  /* 0xff800000ab9a7808 */ /* 0x000fe40002000000 */
[----:B------:R-:W-:Y:S02]  /*8250*/  FMNMX.FTZ R21, R152, R21, !PT ;  /* 0x0000001598157209 */ /* 0x000fe40007810000 */
[----:B------:R-:W-:Y:S02]  /*8260*/  ISETP.GT.AND P3, PT, R14, 0x29, PT ;  /* 0x000000290e00780c */ /* 0x000fe40003f64270 */
[----:B------:R-:W-:Y:S02]  /*8270*/  FSEL R174, R174, -INF , P5 ;  /* 0xff800000aeae7808 */ /* 0x000fe40002800000 */
[----:B------:R-:W-:Y:S02]  /*8280*/  FMNMX.FTZ R21, R154, R21, !PT ;  /* 0x000000159a157209 */ /* 0x000fe40007810000 */
[----:B------:R-:W-:-:S02]  /*8290*/  FSETP.NEU.FTZ.AND P4, PT, R7, -INF , PT ;  /* 0xff8000000700780b */ /* 0x000fc40003f9d000 */
[----:B------:R-:W-:Y:S02]  /*82a0*/  ISETP.GT.AND P5, PT, R14, 0x30, PT ;  /* 0x000000300e00780c */ /* 0x000fe40003fa4270 */
[----:B------:R-:W-:Y:S02]  /*82b0*/  FSEL R196, R175, -INF , P3 ;  /* 0xff800000afc47808 */ /* 0x000fe40001800000 */
[----:B------:R-:W-:Y:S02]  /*82c0*/  FMNMX.FTZ R21, R174, R21, !PT ;  /* 0x00000015ae157209 */ /* 0x000fe40007810000 */
[----:B------:R-:W-:Y:S02]  /*82d0*/  FSEL R198, R198, RZ, P4 ;  /* 0x000000ffc6c67208 */ /* 0x000fe40002000000 */
[----:B------:R-:W-:Y:S02]  /*82e0*/  ISETP.GT.AND P3, PT, R14, 0x31, PT ;  /* 0x000000310e00780c */ /* 0x000fe40003f64270 */
[----:B------:R-:W-:Y:S01]  /*82f0*/  FSEL R178, R178, -INF , P5 ;  /* 0xff800000b2b27808 */ /* 0x000fe20002800000 */
[--C-:B------:R-:W-:Y:S01]  /*8300*/  FFMA.FTZ R12, R8, UR6, -R198.reuse ;  /* 0x00000006080c7c23 */ /* 0x100fe200080108c6 */
[----:B------:R-:W-:Y:S01]  /*8310*/  FMNMX.FTZ R21, R196, R21, !PT ;  /* 0x00000015c4157209 */ /* 0x000fe20007810000 */
[--C-:B------:R-:W-:Y:S01]  /*8320*/  FFMA.FTZ R171, R157, UR6, -R198.reuse ;  /* 0x000000069dab7c23 */ /* 0x100fe200080108c6 */
[----:B------:R-:W-:Y:S01]  /*8330*/  ISETP.GT.AND P5, PT, R14, 0x38, PT ;  /* 0x000000380e00780c */ /* 0x000fe20003fa4270 */
[--C-:B------:R-:W-:Y:S01]  /*8340*/  FFMA.FTZ R20, R160, UR6, -R198.reuse ;  /* 0x00000006a0147c23 */ /* 0x100fe200080108c6 */
        /* <DEDUP_REMOVED lines=10> */
[----:B------:R-:W-:Y:S01]  /*83f0*/  FSEL R183, R183, -INF , P3 ;  /* 0xff800000b7b77808 */ /* 0x000fe20001800000 */
        /* <DEDUP_REMOVED lines=9> */
[----:B------:R-:W-:Y:S01]  /*8490*/  FFMA.FTZ R181, R181, UR6, -R198 ;  /* 0x00000006b5b57c23 */ /* 0x000fe200080108c6 */
[----:B------:R-:W0:Y:S01]  /*84a0*/  SHFL.BFLY PT, R153, R8, 0x2, 0x1f ;  /* 0x0c401f0008997f89 */ /* 0x000e2200000e0000 */
[----:B------:R-:W-:Y:S01]  /*84b0*/  IMAD.MOV R157, RZ, RZ, -R184 ;  /* 0x000000ffff9d7224 */ /* 0x000fe200078e0ab8 */
[----:B------:R-:W-:Y:S08]  /*84c0*/  MUFU.EX2 R12, R12 ;  /* 0x0000000c000c7308 */ /* 0x000ff00000000800 */
[----:B------:R-:W-:Y:S08]  /*84d0*/  MUFU.EX2 R21, R21 ;  /* 0x0000001500157308 */ /* 0x000ff00000000800 */
[----:B------:R-:W-:Y:S01]  /*84e0*/  MUFU.EX2 R14, R14 ;  /* 0x0000000e000e7308 */ /* 0x000fe20000000800 */
[----:B0-----:R-:W-:-:S07]  /*84f0*/  FMNMX.FTZ R153, R8, R153, !PT ;  /* 0x0000009908997209 */ /* 0x001fce0007810000 */
[----:B------:R-:W-:Y:S01]  /*8500*/  MUFU.EX2 R171, R171 ;  /* 0x000000ab00ab7308 */ /* 0x000fe20000000800 */
[----:B------:R-:W0:Y:S07]  /*8510*/  SHFL.BFLY PT, R8, R153, 0x1, 0x1f ;  /* 0x0c201f0099087f89 */ /* 0x000e2e00000e0000 */
[----:B------:R-:W-:Y:S08]  /*8520*/  MUFU.EX2 R20, R20 ;  /* 0x0000001400147308 */ /* 0x000ff00000000800 */
[----:B------:R-:W1:Y:S08]  /*8530*/  MUFU.EX2 R175, R175 ;  /* 0x000000af00af7308 */ /* 0x000e700000000800 */
[----:B------:R-:W-:Y:S01]  /*8540*/  MUFU.EX2 R170, R170 ;  /* 0x000000aa00aa7308 */ /* 0x000fe20000000800 */
[----:B0-----:R-:W-:-:S04]  /*8550*/  FMNMX.FTZ R8, R153, R8, !PT ;  /* 0x0000000899087209 */ /* 0x001fc80007810000 */
[C---:B------:R-:W-:Y:S01]  /*8560*/  FSETP.NEU.FTZ.AND P3, PT, R8.reuse, -INF , PT ;  /* 0xff8000000800780b */ /* 0x040fe20003f7d000 */
[----:B------:R-:W-:Y:S02]  /*8570*/  FMUL.FTZ R153, R8, UR6 ;  /* 0x0000000608997c20 */ /* 0x000fe40008410000 */
[----:B------:R-:W0:Y:S01]  /*8580*/  MUFU.EX2 R179, R179 ;  /* 0x000000b300b37308 */ /* 0x000e220000000800 */
[----:B-1----:R-:W-:Y:S02]  /*8590*/  F2FP.BF16.F32.PACK_AB R156, R175, R20 ;  /* 0x00000014af9c723e */ /* 0x002fe400000010ff */
[----:B------:R-:W-:-:S05]  /*85a0*/  FSEL R153, R153, RZ, P3 ;  /* 0x000000ff99997208 */ /* 0x000fca0001800000 */
[----:B------:R-:W-:Y:S01]  /*85b0*/  MUFU.EX2 R168, R168 ;  /* 0x000000a800a87308 */ /* 0x000fe20000000800 */
[--C-:B------:R-:W-:Y:S01]  /*85c0*/  FFMA.FTZ R205, R152, UR6, -R153.reuse ;  /* 0x0000000698cd7c23 */ /* 0x100fe20008010899 */
[----:B------:R-:W-:Y:S01]  /*85d0*/  FSEL R152, R7, RZ, P4 ;  /* 0x000000ff07987208 */ /* 0x000fe20002000000 */
[--C-:B------:R-:W-:Y:S01]  /*85e0*/  FFMA.FTZ R198, R155, UR6, -R153.reuse ;  /* 0x000000069bc67c23 */ /* 0x100fe20008010899 */
[----:B------:R-:W-:Y:S01]  /*85f0*/  FSEL R155, R8, RZ, P3 ;  /* 0x000000ff089b7208 */ /* 0x000fe20001800000 */
[----:B------:R-:W-:Y:S01]  /*8600*/  FFMA.FTZ R207, R196, UR6, -R153 ;  /* 0x00000006c4cf7c23 */ /* 0x000fe20008010899 */
[----:B------:R-:W-:Y:S01]  /*8610*/  ISETP.NE.AND P3, PT, R18, R157, PT ;  /* 0x0000009d1200720c */ /* 0x000fe20003f65270 */
[----:B------:R-:W-:Y:S01]  /*8620*/  FADD.FTZ R152, -R152, R11 ;  /* 0x0000000b98987221 */ /* 0x000fe20000010100 */
[--C-:B------:R-:W-:Y:S01]  /*8630*/  FFMA.FTZ R206, R154, UR6, -R153.reuse ;  /* 0x000000069ace7c23 */ /* 0x100fe20008010899 */
[----:B------:R-:W-:Y:S01]  /*8640*/  FADD.FTZ R155, -R155, R10 ;  /* 0x0000000a9b9b7221 */ /* 0x000fe20000010100 */
[----:B------:R-:W-:Y:S01]  /*8650*/  FFMA.FTZ R178, R178, UR6, -R153 ;  /* 0x00000006b2b27c23 */ /* 0x000fe20008010899 */
[----:B------:R-:W-:Y:S01]  /*8660*/  FMUL.FTZ R209, R152, UR6 ;  /* 0x0000000698d17c20 */ /* 0x000fe20008410000 */
[----:B------:R-:W-:-:S02]  /*8670*/  @!P2 VIADD R152, R9, 0x38840 ;  /* 0x000388400998a836 */ /* 0x000fc40000000000 */
[----:B------:R-:W-:Y:S01]  /*8680*/  FMUL.FTZ R155, R155, UR6 ;  /* 0x000000069b9b7c20 */ /* 0x000fe20008410000 */
[--C-:B------:R-:W-:Y:S01]  /*8690*/  FFMA.FTZ R15, R15, UR6, -R153.reuse ;  /* 0x000000060f0f7c23 */ /* 0x100fe20008010899 */
[--C-:B------:R-:W-:Y:S01]  /*86a0*/  FFMA.FTZ R199, R158, UR6, -R153.reuse ;  /* 0x000000069ec77c23 */ /* 0x100fe20008010899 */
[--C-:B------:R-:W-:Y:S01]  /*86b0*/  FFMA.FTZ R200, R159, UR6, -R153.reuse ;  /* 0x000000069fc87c23 */ /* 0x100fe20008010899 */
[----:B------:R-:W1:Y:S01]  /*86c0*/  MUFU.EX2 R209, R209 ;  /* 0x000000d100d17308 */ /* 0x000e620000000800 */
[----:B------:R-:W-:Y:S01]  /*86d0*/  @!P2 PRMT R152, RZ, 0x654, R152 ;  /* 0x00000654ff98a816 */ /* 0x000fe20000000098 */
[----:B------:R-:W-:Y:S02]  /*86e0*/  @!P3 IMAD R154, R13, 0x40, R22 ;  /* 0x000000400d9ab824 */ /* 0x000fe400078e0216 */
[--C-:B------:R-:W-:Y:S01]  /*86f0*/  FFMA.FTZ R201, R162, UR6, -R153.reuse ;  /* 0x00000006a2c97c23 */ /* 0x100fe20008010899 */
[--C-:B------:R-:W-:Y:S01]  /*8700*/  FFMA.FTZ R202, R163, UR6, -R153.reuse ;  /* 0x00000006a3ca7c23 */ /* 0x100fe20008010899 */
[----:B------:R-:W-:Y:S01]  /*8710*/  FFMA.FTZ R203, R166, UR6, -R153 ;  /* 0x00000006a6cb7c23 */ /* 0x000fe20008010899 */
[----:B------:R-:W-:-:S02]  /*8720*/  @!P3 IMAD R160, R154, 0x4, R17 ;  /* 0x000000049aa0b824 */ /* 0x000fc400078e0211 */
[--C-:B------:R-:W-:Y:S01]  /*8730*/  FFMA.FTZ R204, R167, UR6, -R153.reuse ;  /* 0x00000006a7cc7c23 */ /* 0x100fe20008010899 */
[----:B------:R-:W2:Y:S01]  /*8740*/  MUFU.EX2 R196, R155 ;  /* 0x0000009b00c47308 */ /* 0x000ea20000000800 */
[--C-:B------:R-:W-:Y:S01]  /*8750*/  FFMA.FTZ R174, R174, UR6, -R153.reuse ;  /* 0x00000006aeae7c23 */ /* 0x100fe20008010899 */
[----:B------:R3:W-:Y:S01]  /*8760*/  @!P2 SYNCS.ARRIVE.TRANS64.RED.A1T0 RZ, [R152+URZ], RZ ;  /* 0x000000ff98ffa9a7 */ /* 0x0007e2000810043f */
[--C-:B------:R-:W-:Y:S01]  /*8770*/  FFMA.FTZ R10, R197, UR6, -R153.reuse ;  /* 0x00000006c50a7c23 */ /* 0x100fe20008010899 */
[--C-:B------:R-:W-:Y:S01]  /*8780*/  FFMA.FTZ R13, R182, UR6, -R153.reuse ;  /* 0x00000006b60d7c23 */ /* 0x100fe20008010899 */
[----:B------:R-:W-:Y:S01]  /*8790*/  F2FP.BF16.F32.PACK_AB R154, R171, R14 ;  /* 0x0000000eab9a723e */ /* 0x000fe200000010ff */
[----:B------:R-:W-:Y:S01]  /*87a0*/  VIADD R182, R208, 0x80 ;  /* 0x00000080d0b67836 */ /* 0x000fe20000000000 */
[----:B0-----:R-:W-:Y:S01]  /*87b0*/  F2FP.BF16.F32.PACK_AB R158, R179, R170 ;  /* 0x000000aab39e723e */ /* 0x001fe200000010ff */
[----:B------:R0:W-:Y:S01]  /*87c0*/  MUFU.EX2 R11, R178 ;  /* 0x000000b2000b7308 */ /* 0x0001e20000000800 */
[----:B-1----:R-:W-:Y:S01]  /*87d0*/  @!P3 STS [R160+0x38400], R209 ;  /* 0x038400d1a000b388 */ /* 0x002fe20000000800 */
[----:B---3--:R-:W-:Y:S01]  /*87e0*/  F2FP.BF16.F32.PACK_AB R152, R21, R12 ;  /* 0x0000000c1598723e */ /* 0x008fe200000010ff */
[-C--:B------:R-:W-:Y:S01]  /*87f0*/  FMUL.FTZ R24, R24, R209.reuse ;  /* 0x000000d118187220 */ /* 0x080fe20000410000 */
[-C--:B------:R-:W-:Y:S01]  /*8800*/  FMUL.FTZ R25, R25, R209.reuse ;  /* 0x000000d119197220 */ /* 0x080fe20000410000 */
[-C--:B------:R-:W-:Y:S01]  /*8810*/  FMUL.FTZ R28, R28, R209.reuse ;  /* 0x000000d11c1c7220 */ /* 0x080fe20000410000 */
[-C--:B------:R-:W-:Y:S01]  /*8820*/  FMUL.FTZ R29, R29, R209.reuse ;  /* 0x000000d11d1d7220 */ /* 0x080fe20000410000 */
[-C--:B------:R-:W-:Y:S01]  /*8830*/  FMUL.FTZ R32, R32, R209.reuse ;  /* 0x000000d120207220 */ /* 0x080fe20000410000 */
[----:B------:R-:W-:Y:S01]  /*8840*/  MUFU.EX2 R15, R15 ;  /* 0x0000000f000f7308 */ /* 0x000fe20000000800 */
[----:B0-----:R-:W-:Y:S01]  /*8850*/  FFMA.FTZ R178, R183, UR6, -R153 ;  /* 0x00000006b7b27c23 */ /* 0x001fe20008010899 */
[----:B--2---:R0:W-:Y:S01]  /*8860*/  @!P3 STS [R160+0x38420], R196 ;  /* 0x038420c4a000b388 */ /* 0x0041e20000000800 */
        /* <DEDUP_REMOVED lines=147> */
[----:B------:R-:W-:Y:S01]  /*91a0*/  FMUL.FTZ R149, R149, R209 ;  /* 0x000000d195957220 */ /* 0x000fe20000410000 */
[-C--:B------:R-:W-:Y:S01]  /*91b0*/  FMUL.FTZ R150, R150, R196.reuse ;  /* 0x000000c496967220 */ /* 0x080fe20000410000 */
[----:B------:R-:W2:Y:S01]  /*91c0*/  MUFU.EX2 R10, R10 ;  /* 0x0000000a000a7308 */ /* 0x000ea20000000800 */
[----:B------:R-:W-:Y:S01]  /*91d0*/  FMUL.FTZ R151, R151, R196 ;  /* 0x000000c497977220 */ /* 0x000fe20000410000 */
[----:B0-----:R-:W-:Y:S01]  /*91e0*/  F2FP.BF16.F32.PACK_AB R164, R177, R176 ;  /* 0x000000b0b1a4723e */ /* 0x001fe200000010ff */
[----:B------:R0:W-:Y:S01]  /*91f0*/  STSM.16.M88.4 [R185+0x36400], R152 ;  /* 0x03640098b9007844 */ /* 0x0001e20000000200 */
[----:B------:R-:W-:Y:S01]  /*9200*/  FFMA.FTZ R15, R196, R6, R15 ;  /* 0x00000006c40f7223 */ /* 0x000fe2000001000f */
[----:B------:R-:W-:Y:S01]  /*9210*/  FFMA.FTZ R12, R209, R5, R12 ;  /* 0x00000005d10c7223 */ /* 0x000fe2000001000c */
[----:B------:R-:W-:Y:S01]  /*9220*/  PLOP3.LUT P3, PT, PT, PT, UP0, 0x80, 0x0 ;  /* 0x000000000000781c */ /* 0x000fe20003f6f008 */
[----:B------:R0:W-:Y:S01]  /*9230*/  STSM.16.M88.4 [R189], R156 ;  /* 0x0000009cbd007844 */ /* 0x0001e20000000200 */
[----:B------:R-:W-:Y:S01]  /*9240*/  MUFU.EX2 R13, R13 ;  /* 0x0000000d000d7308 */ /* 0x000fe20000000800 */
[----:B-1----:R-:W-:Y:S01]  /*9250*/  F2FP.BF16.F32.PACK_AB R166, R181, R180 ;  /* 0x000000b4b5a6723e */ /* 0x002fe200000010ff */
[----:B------:R-:W-:Y:S01]  /*9260*/  FADD.FTZ R198, R198, R15 ;  /* 0x0000000fc6c67221 */ /* 0x000fe20000010000 */
[----:B------:R0:W-:Y:S01]  /*9270*/  STSM.16.M88.4 [R186], R160 ;  /* 0x000000a0ba007844 */ /* 0x0001e20000000200 */
[----:B------:R-:W-:Y:S01]  /*9280*/  FADD.FTZ R21, R21, R12 ;  /* 0x0000000c15157221 */ /* 0x000fe20000010000 */
[----:B------:R-:W-:-:S02]  /*9290*/  @!P2 VIADD R9, R9, 0x38860 ;  /* 0x000388600909a836 */ /* 0x000fc40000000000 */
[----:B------:R-:W-:Y:S01]  /*92a0*/  FADD.FTZ R199, R199, R198 ;  /* 0x000000c6c7c77221 */ /* 0x000fe20000010000 */
[----:B------:R-:W1:Y:S01]  /*92b0*/  MUFU.EX2 R178, R178 ;  /* 0x000000b200b27308 */ /* 0x000e620000000800 */
[----:B--2---:R-:W-:Y:S01]  /*92c0*/  F2FP.BF16.F32.PACK_AB R165, R10, R11 ;  /* 0x0000000b0aa5723e */ /* 0x004fe200000010ff */
[----:B------:R-:W-:Y:S01]  /*92d0*/  FADD.FTZ R14, R14, R21 ;  /* 0x000000150e0e7221 */ /* 0x000fe20000010000 */
[----:B------:R-:W-:Y:S01]  /*92e0*/  FADD.FTZ R200, R200, R199 ;  /* 0x000000c7c8c87221 */ /* 0x000fe20000010000 */
[----:B------:R-:W-:Y:S02]  /*92f0*/  @!P2 PRMT R9, RZ, 0x654, R9 ;  /* 0x00000654ff09a816 */ /* 0x000fe40000000009 */
        /* <DEDUP_REMOVED lines=15> */
[----:B------:R-:W-:Y:S01]  /*93f0*/  R2UR UR10, R182 ;  /* 0x00000000b60a72ca */ /* 0x000fe200000e0000 */
[----:B------:R-:W-:Y:S01]  /*9400*/  UMOV UR11, 0x40000040 ;  /* 0x40000040000b7882 */ /* 0x000fe20000000000 */
[----:B------:R-:W-:Y:S02]  /*9410*/  VIADD R182, R208, 0x100 ;  /* 0x00000100d0b67836 */ /* 0x000fe40000000000 */
[----:B------:R-:W-:Y:S01]  /*9420*/  FADD.FTZ R205, R206, R205 ;  /* 0x000000cdcecd7221 */ /* 0x000fe20000010000 */
[----:B------:R-:W-:Y:S02]  /*9430*/  VIADD R208, R208, 0x180 ;  /* 0x00000180d0d07836 */ /* 0x000fe40000000000 */
        /* <DEDUP_REMOVED lines=13> */
[----:B------:R-:W-:Y:S01]  /*9510*/  FADD.FTZ R6, R178, R13 ;  /* 0x0000000db2067221 */ /* 0x000fe20000010000 */
[----:B------:R-:W-:-:S02]  /*9520*/  IMAD.MOV.U32 R13, RZ, RZ, R2 ;  /* 0x000000ffff0d7224 */ /* 0x000fc400078e0002 */
[----:B------:R-:W-:Y:S01]  /*9530*/  FADD.FTZ R5, R181, R180 ;  /* 0x000000b4b5057221 */ /* 0x000fe20000010000 */
[----:B------:R-:W-:Y:S02]  /*9540*/  WARPGROUP.DEPBAR.LE gsb0, 0x0 ;  /* 0x00008000000079c5 */ /* 0x000fe40000010000 */
[----:B------:R-:W-:-:S06]  /*9550*/  WARPGROUP.ARRIVE ;  /* 0x00000000000079c5 */ /* 0x000fcc0000000000 */
        /* <DEDUP_REMOVED lines=24> */
.L_x_7445:
[----:B------:R-:W-:-:S13]  /*96e0*/  ISETP.LE.AND P1, PT, RZ, UR30, PT ;  /* 0x0000001eff007c0c */ /* 0x000fda000bf23270 */
[----:B------:R-:W-:Y:S05]  /*96f0*/  @!P1 BRA `(.L_x_7455) ;  /* 0x0000002c00409947 */ /* 0x000fea0003800000 */
[----:B------:R-:W-:Y:S01]  /*9700*/  IMAD.MOV.U32 R199, RZ, RZ, R8 ;  /* 0x000000ffffc77224 */ /* 0x000fe200078e0008 */
[----:B------:R-:W-:Y:S01]  /*9710*/  ULDC UR28, c[0x0][0xa80] ;  /* 0x0002a000001c7ab9 */ /* 0x000fe20000000800 */
[----:B------:R-:W-:Y:S02]  /*9720*/  IMAD.MOV.U32 R10, RZ, RZ, R7 ;  /* 0x000000ffff0a7224 */ /* 0x000fe400078e0007 */
[----:B------:R-:W-:-:S07]  /*9730*/  IMAD.MOV.U32 R197, RZ, RZ, R2 ;  /* 0x000000ffffc57224 */ /* 0x000fce00078e0002 */
.L_x_7464:
[----:B------:R-:W-:-:S05]  /*9740*/  VIADD R2, R197, 0x1 ;  /* 0x00000001c5027836 */ /* 0x000fca0000000000 */
[----:B------:R-:W-:-:S04]  /*9750*/  ISETP.NE.AND P1, PT, R2, 0x2, PT ;  /* 0x000000020200780c */ /* 0x000fc80003f25270 */
[----:B------:R-:W-:Y:S02]  /*9760*/  SEL R7, RZ, 0x1, P1 ;  /* 0x00000001ff077807 */ /* 0x000fe40000800000 */
[----:B------:R-:W-:Y:S02]  /*9770*/  SEL R2, R2, RZ, P1 ;  /* 0x000000ff02027207 */ /* 0x000fe40000800000 */
[----:B------:R-:W-:Y:S01]  /*9780*/  LOP3.LUT R16, R16, R7, RZ, 0x3c, !PT ;  /* 0x0000000710107212 */ /* 0x000fe200078e3cff */
[----:B--2---:R-:W-:Y:S06]  /*9790*/  @!P0 BRA `(.L_x_7456) ;  /* 0x0000000000048947 */ /* 0x004fec0003800000 */
[----:B------:R-:W-:Y:S01]  /*97a0*/  BPT.TRAP 0x1 ;  /* 0x000000040000795c */ /* 0x000fe20000300000 */
.L_x_7456:
[----:B0-----:R-:W-:Y:S01]  /*97b0*/  IMAD R9, R2, 0x8, R17 ;  /* 0x0000000802097824 */ /* 0x001fe200078e0211 */
[----:B------:R-:W-:-:S04]  /*97c0*/  SHF.L.U32 R8, R16, 0x1f, RZ ;  /* 0x0000001f10087819 */ /* 0x000fc800000006ff */
[----:B------:R0:W1:Y:S01]  /*97d0*/  SYNCS.PHASECHK.TRANS64.TRYWAIT P1, [R9+URZ+0x38830], R8 ;  /* 0x03883008090075a7 */ /* 0x000062000802017f */
[----:B------:R-:W-:Y:S05]  /*97e0*/  @!P0 BRA `(.L_x_7457) ;  /* 0x0000000000048947 */ /* 0x000fea0003800000 */
[----:B------:R-:W-:Y:S01]  /*97f0*/  BPT.TRAP 0x1 ;  /* 0x000000040000795c */ /* 0x000fe20000300000 */
.L_x_7457:
[----:B------:R-:W-:Y:S01]  /*9800*/  IMAD R7, R2, 0x200, R0 ;  /* 0x0000020002077824 */ /* 0x000fe200078e0200 */
[----:B-1----:R-:W-:Y:S06]  /*9810*/  @P1 BRA `(.L_x_7458) ;  /* 0x0000000000081947 */ /* 0x002fec0003800000 */
[----:B------:R-:W1:Y:S02]  /*9820*/  SYNCS.PHASECHK.TRANS64.TRYWAIT P1, [R9+URZ+0x38830], R8 ;  /* 0x03883008090075a7 */ /* 0x000e64000802017f */
[----:B-1----:R-:W-:Y:S05]  /*9830*/  @!P1 BRA `(.L_x_7459) ;  /* 0x000000c8001c9947 */ /* 0x002fea0003800000 */
.L_x_7458:
[----:B------:R-:W-:Y:S01]  /*9840*/  R2UR UR6, R7 ;  /* 0x00000000070672ca */ /* 0x000fe200000e0000 */
[----:B------:R-:W-:Y:S01]  /*9850*/  WARPGROUP.ARRIVE ;  /* 0x00000000000079c5 */ /* 0x000fe20000000000 */
[----:B------:R-:W-:Y:S01]  /*9860*/  UMOV UR7, 0x40000040 ;  /* 0x4000004000077882 */ /* 0x000fe20000000000 */
[----:B------:R-:W-:Y:S01]  /*9870*/  UMOV UR11, 0x40000040 ;  /* 0x40000040000b7882 */ /* 0x000fe20000000000 */
[----:B------:R-:W-:Y:S01]  /*9880*/  UMOV UR15, 0x40000040 ;  /* 0x40000040000f7882 */ /* 0x000fe20000000000 */
[----:B------:R-:W-:-:S08]  /*9890*/  UMOV UR19, 0x40000040 ;  /* 0x4000004000137882 */ /* 0x000fd00000000000 */
        /* <DEDUP_REMOVED lines=16> */
.L_x_7460:
[----:B------:R2:W3:Y:S01]  /*99a0*/  SYNCS.PHASECHK.TRANS64.TRYWAIT P1, [R9+URZ+0x38850], R8 ;  /* 0x03885008090075a7 */ /* 0x0004e2000802017f */
[----:B------:R-:W-:Y:S05]  /*99b0*/  @!P0 BRA `(.L_x_7461) ;  /* 0x0000000000048947 */ /* 0x000fea0003800000 */
[----:B------:R-:W-:Y:S01]  /*99c0*/  BPT.TRAP 0x1 ;  /* 0x000000040000795c */ /* 0x000fe20000300000 */
.L_x_7461:
[----:B---3--:R-:W-:Y:S05]  /*99d0*/  @P1 BRA `(.L_x_7462) ;  /* 0x0000000000081947 */ /* 0x008fea0003800000 */
[----:B------:R-:W3:Y:S02]  /*99e0*/  SYNCS.PHASECHK.TRANS64.TRYWAIT P1, [R9+URZ+0x38850], R8 ;  /* 0x03885008090075a7 */ /* 0x000ee4000802017f */
[----:B---3--:R-:W-:Y:S05]  /*99f0*/  @!P1 BRA `(.L_x_7463) ;  /* 0x000000c400c09947 */ /* 0x008fea0003800000 */
.L_x_7462:
[----:B------:R-:W-:Y:S01]  /*9a00*/  IMAD R7, R2, 0x1000, R3 ;  /* 0x0000100002077824 */ /* 0x000fe200078e0203 */
[----:B------:R-:W-:Y:S01]  /*9a10*/  WARPGROUP.ARRIVE ;  /* 0x00000000000079c5 */ /* 0x000fe20000000000 */
[----:B------:R-:W-:Y:S01]  /*9a20*/  UMOV UR23, 0x40000040 ;  /* 0x4000004000177882 */ /* 0x000fe20000000000 */
[C---:B------:R-:W-:Y:S01]  /*9a30*/  VIADD R11, R4.reuse, 0x2 ;  /* 0x00000002040b7836 */ /* 0x040fe20000000000 */
[----:B------:R-:W-:Y:S01]  /*9a40*/  UMOV UR25, 0x40000040 ;  /* 0x4000004000197882 */ /* 0x000fe20000000000 */
[C---:B------:R-:W-:Y:S01]  /*9a50*/  R2UR UR22, R7.reuse ;  /* 0x00000000071672ca */ /* 0x040fe200000e0000 */
[----:B0123--:R-:W-:Y:S01]  /*9a60*/  VIADD R8, R7, 0x2 ;  /* 0x0000000207087836 */ /* 0x00ffe20000000000 */
[----:B------:R-:W-:Y:S01]  /*9a70*/  UMOV UR27, 0x40000040 ;  /* 0x40000040001b7882 */ /* 0x000fe20000000000 */
[----:B------:R-:W-:Y:S01]  /*9a80*/  R2UR UR24, R11 ;  /* 0x000000000b1872ca */ /* 0x000fe200000e0000 */
[----:B------:R-:W-:Y:S01]  /*9a90*/  VIADD R11, R4, 0x4 ;  /* 0x00000004040b7836 */ /* 0x000fe20000000000 */
[----:B------:R-:W0:Y:S01]  /*9aa0*/  S2R R12, SR_TID.X ;  /* 0x00000000000c7919 */ /* 0x000e220000002100 */
[----:B------:R-:W-:Y:S01]  /*9ab0*/  R2UR UR26, R8 ;  /* 0x00000000081a72ca */ /* 0x000fe200000e0000 */
[C---:B------:R-:W-:Y:S01]  /*9ac0*/  VIADD R8, R7.reuse, 0x4 ;  /* 0x0000000407087836 */ /* 0x040fe20000000000 */
[----:B------:R-:W-:Y:S01]  /*9ad0*/  UMOV UR6, UR28 ;  /* 0x0000001c00067c82 */ /* 0x000fe20008000000 */
[----:B------:R-:W-:Y:S01]  /*9ae0*/  VIADD R15, R4, 0x800 ;  /* 0x00000800040f7836 */ /* 0x000fe20000000000 */
[----:B------:R-:W-:Y:S01]  /*9af0*/  UMOV UR11, 0x40000040 ;  /* 0x40000040000b7882 */ /* 0x000fe20000000000 */
[----:B------:R-:W-:-:S02]  /*9b00*/  VIADD R13, R7, 0x800 ;  /* 0x00000800070d7836 */ /* 0x000fc40000000000 */
[----:B------:R-:W-:Y:S01]  /*9b10*/  HGMMA.64x64x16.F32.BF16 R152, gdesc[UR20], R152, gsb0 ;  /* 0x00e00000149879f0 */ /* 0x000fe20008001898 */
[----:B------:R-:W-:-:S05]  /*9b20*/  IMAD R204, R2, 0x1000, R19 ;  /* 0x0000100002cc7824 */ /* 0x000fca00078e0213 */
[----:B------:R-:W-:Y:S02]  /*9b30*/  R2UR UR10, R204 ;  /* 0x00000000cc0a72ca */ /* 0x000fe400000e0000 */
[----:B0-----:R-:W-:Y:S01]  /*9b40*/  SHF.R.U32.HI R12, RZ, 0x7, R12 ;  /* 0x00000007ff0c7819 */ /* 0x001fe2000001160c */
        /* <DEDUP_REMOVED lines=337> */
[----:B------:R-:W-:Y:S01]  /*b060*/  FMUL.FTZ R196, R7, UR6 ;  /* 0x0000000607c47c20 */ /* 0x000fe20008410000 */
[----:B------:R-:W-:Y:S01]  /*b070*/  FMNMX.FTZ R13, R171, R8, !PT ;  /* 0x00000008ab0d7209 */ /* 0x000fe20007810000 */
[----:B------:R-:W-:Y:S02]  /*b080*/  FADD.FTZ R10, -R7, R10 ;  /* 0x0000000a070a7221 */ /* 0x000fe40000010100 */
[--C-:B------:R-:W-:Y:S01]  /*b090*/  FFMA.FTZ R12, R153, UR6, -R196.reuse ;  /* 0x00000006990c7c23 */ /* 0x100fe200080108c4 */
[----:B------:R-:W-:Y:S01]  /*b0a0*/  FMNMX.FTZ R8, R174, R13, !PT ;  /* 0x0000000dae087209 */ /* 0x000fe20007810000 */
[--C-:B------:R-:W-:Y:S01]  /*b0b0*/  FFMA.FTZ R11, R152, UR6, -R196.reuse ;  /* 0x00000006980b7c23 */ /* 0x100fe200080108c4 */
[----:B------:R-:W-:Y:S01]  /*b0c0*/  FMUL.FTZ R10, R10, UR6 ;  /* 0x000000060a0a7c20 */ /* 0x000fe20008410000 */
        /* <DEDUP_REMOVED lines=19> */
[----:B------:R-:W-:Y:S03]  /*b200*/  MUFU.EX2 R11, R11 ;  /* 0x0000000b000b7308 */ /* 0x000fe60000000800 */
[----:B------:R-:W1:Y:S01]  /*b210*/  SHFL.BFLY PT, R153, R8, 0x2, 0x1f ;  /* 0x0c401f0008997f89 */ /* 0x000e6200000e0000 */
[-C--:B0-----:R-:W-:Y:S01]  /*b220*/  FMUL.FTZ R24, R24, R10.reuse ;  /* 0x0000000a18187220 */ /* 0x081fe20000410000 */
        /* <DEDUP_REMOVED lines=22> */
[----:B-1----:R-:W-:Y:S01]  /*b390*/  FMNMX.FTZ R153, R8, R153, !PT ;  /* 0x0000009908997209 */ /* 0x002fe20007810000 */
        /* <DEDUP_REMOVED lines=28> */
[----:B0-----:R-:W-:Y:S01]  /*b560*/  FMNMX.FTZ R8, R153, R8, !PT ;  /* 0x0000000899087209 */ /* 0x001fe20007810000 */
[----:B------:R-:W-:Y:S01]  /*b570*/  FFMA.FTZ R153, R181, UR6, -R196 ;  /* 0x00000006b5997c23 */ /* 0x000fe200080108c4 */
[----:B------:R-:W-:Y:S01]  /*b580*/  MUFU.EX2 R188, R188 ;  /* 0x000000bc00bc7308 */ /* 0x000fe20000000800 */
[----:B-1----:R-:W-:Y:S01]  /*b590*/  F2FP.BF16.F32.PACK_AB R156, R20, R15 ;  /* 0x0000000f149c723e */ /* 0x002fe200000010ff */
[-C--:B------:R-:W-:Y:S01]  /*b5a0*/  FMUL.FTZ R112, R112, R10.reuse ;  /* 0x0000000a70707220 */ /* 0x080fe20000410000 */
[----:B------:R-:W-:Y:S01]  /*b5b0*/  FADD.FTZ R152, -R8, R199 ;  /* 0x000000c708987221 */ /* 0x000fe20000010100 */
[-C--:B------:R-:W-:Y:S01]  /*b5c0*/  FMUL.FTZ R113, R113, R10.reuse ;  /* 0x0000000a71717220 */ /* 0x080fe20000410000 */
[-C--:B------:R-:W-:Y:S01]  /*b5d0*/  FMUL.FTZ R116, R116, R10.reuse ;  /* 0x0000000a74747220 */ /* 0x080fe20000410000 */
[-C--:B------:R-:W-:Y:S01]  /*b5e0*/  FMUL.FTZ R117, R117, R10.reuse ;  /* 0x0000000a75757220 */ /* 0x080fe20000410000 */
[----:B------:R-:W-:Y:S01]  /*b5f0*/  FMUL.FTZ R181, R152, UR6 ;  /* 0x0000000698b57c20 */ /* 0x000fe20008410000 */
[----:B------:R0:W-:Y:S01]  /*b600*/  MUFU.EX2 R199, R153 ;  /* 0x0000009900c77308 */ /* 0x0001e20000000800 */
[----:B------:R-:W-:Y:S01]  /*b610*/  FMUL.FTZ R152, R8, UR6 ;  /* 0x0000000608987c20 */ /* 0x000fe20008410000 */
[-C--:B------:R-:W-:Y:S01]  /*b620*/  FMUL.FTZ R120, R120, R10.reuse ;  /* 0x0000000a78787220 */ /* 0x080fe20000410000 */
[-C--:B------:R-:W-:Y:S01]  /*b630*/  FMUL.FTZ R121, R121, R10.reuse ;  /* 0x0000000a79797220 */ /* 0x080fe20000410000 */
[----:B------:R-:W-:Y:S01]  /*b640*/  FMUL.FTZ R124, R124, R10 ;  /* 0x0000000a7c7c7220 */ /* 0x000fe20000410000 */
[--C-:B------:R-:W-:Y:S01]  /*b650*/  FFMA.FTZ R196, R154, UR6, -R152.reuse ;  /* 0x000000069ac47c23 */ /* 0x100fe20008010898 */
[--C-:B------:R-:W-:Y:S01]  /*b660*/  FFMA.FTZ R201, R155, UR6, -R152.reuse ;  /* 0x000000069bc97c23 */ /* 0x100fe20008010898 */
[----:B------:R-:W-:Y:S01]  /*b670*/  FFMA.FTZ R198, R158, UR6, -R152 ;  /* 0x000000069ec67c23 */ /* 0x000fe20008010898 */
[----:B------:R-:W1:Y:S01]  /*b680*/  MUFU.EX2 R181, R181 ;  /* 0x000000b500b57308 */ /* 0x000e620000000800 */
[----:B0-----:R-:W-:-:S02]  /*b690*/  IMAD.MOV R153, RZ, RZ, -R184 ;  /* 0x000000ffff997224 */ /* 0x001fc400078e0ab8 */
[--C-:B------:R-:W-:Y:S01]  /*b6a0*/  FFMA.FTZ R203, R159, UR6, -R152.reuse ;  /* 0x000000069fcb7c23 */ /* 0x100fe20008010898 */
[--C-:B------:R-:W-:Y:S01]  /*b6b0*/  FFMA.FTZ R200, R162, UR6, -R152.reuse ;  /* 0x00000006a2c87c23 */ /* 0x100fe20008010898 */
[--C-:B------:R-:W-:Y:S01]  /*b6c0*/  FFMA.FTZ R205, R163, UR6, -R152.reuse ;  /* 0x00000006a3cd7c23 */ /* 0x100fe20008010898 */
[--C-:B------:R-:W-:Y:S01]  /*b6d0*/  FFMA.FTZ R202, R166, UR6, -R152.reuse ;  /* 0x00000006a6ca7c23 */ /* 0x100fe20008010898 */
        /* <DEDUP_REMOVED lines=10> */
[----:B------:R0:W-:Y:S01]  /*b780*/  @!P2 SYNCS.ARRIVE.TRANS64.RED.A1T0 RZ, [R153+URZ], RZ ;  /* 0x000000ff99ffa9a7 */ /* 0x0001e2000810043f */
[--C-:B------:R-:W-:Y:S01]  /*b790*/  FFMA.FTZ R182, R182, UR6, -R152.reuse ;  /* 0x00000006b6b67c23 */ /* 0x100fe20008010898 */
[----:B------:R-:W-:Y:S01]  /*b7a0*/  FFMA.FTZ R183, R183, UR6, -R152 ;  /* 0x00000006b7b77c23 */ /* 0x000fe20008010898 */
[----:B------:R-:W-:Y:S01]  /*b7b0*/  @!P1 IMAD R154, R197, 0x40, R22 ;  /* 0x00000040c59a9824 */ /* 0x000fe200078e0216 */
[----:B------:R-:W-:Y:S01]  /*b7c0*/  MUFU.EX2 R196, R196 ;  /* 0x000000c400c47308 */ /* 0x000fe20000000800 */
[----:B------:R-:W-:Y:S01]  /*b7d0*/  F2FP.BF16.F32.PACK_AB R152, R12, R11 ;  /* 0x0000000b0c98723e */ /* 0x000fe200000010ff */
[----:B-1----:R-:W-:Y:S01]  /*b7e0*/  FMUL.FTZ R26, R26, R181 ;  /* 0x000000b51a1a7220 */ /* 0x002fe20000410000 */
[----:B------:R-:W-:Y:S01]  /*b7f0*/  @!P1 IMAD R154, R154, 0x4, R17 ;  /* 0x000000049a9a9824 */ /* 0x000fe200078e0211 */
[----:B------:R-:W-:Y:S01]  /*b800*/  F2FP.BF16.F32.PACK_AB R158, R188, R21 ;  /* 0x00000015bc9e723e */ /* 0x000fe200000010ff */
[-C--:B------:R-:W-:Y:S01]  /*b810*/  FMUL.FTZ R27, R27, R181.reuse ;  /* 0x000000b51b1b7220 */ /* 0x080fe20000410000 */
[-C--:B------:R-:W-:Y:S01]  /*b820*/  FMUL.FTZ R30, R30, R181.reuse ;  /* 0x000000b51e1e7220 */ /* 0x080fe20000410000 */
[-C--:B------:R-:W-:Y:S01]  /*b830*/  FMUL.FTZ R31, R31, R181.reuse ;  /* 0x000000b51f1f7220 */ /* 0x080fe20000410000 */
[----:B------:R-:W-:Y:S01]  /*b840*/  @!P1 STS [R154+0x38400], R10 ;  /* 0x0384000a9a009388 */ /* 0x000fe20000000800 */
[----:B------:R-:W0:Y:S01]  /*b850*/  MUFU.EX2 R201, R201 ;  /* 0x000000c900c97308 */ /* 0x000e220000000800 */
[-C--:B------:R-:W-:Y:S01]  /*b860*/  FMUL.FTZ R34, R34, R181.reuse ;  /* 0x000000b522227220 */ /* 0x080fe20000410000 */
[-C--:B------:R-:W-:Y:S01]  /*b870*/  FMUL.FTZ R35, R35, R181.reuse ;  /* 0x000000b523237220 */ /* 0x080fe20000410000 */
[----:B------:R1:W-:Y:S01]  /*b880*/  @!P1 STS [R154+0x38420], R181 ;  /* 0x038420b59a009388 */ /* 0x0003e20000000800 */
        /* <DEDUP_REMOVED lines=9> */
[----:B-1----:R-:W-:Y:S01]  /*b920*/  F2FP.BF16.F32.PACK_AB R154, R14, R13 ;  /* 0x0000000d0e9a723e */ /* 0x002fe200000010ff */
        /* <DEDUP_REMOVED lines=78> */
[----:B------:R-:W-:Y:S01]  /*be10*/  FMUL.FTZ R151, R151, R181 ;  /* 0x000000b597977220 */ /* 0x000fe20000410000 */
[----:B------:R2:W-:Y:S01]  /*be20*/  STSM.16.M88.4 [R185+0x36400], R152 ;  /* 0x03640098b9007844 */ /* 0x0005e20000000200 */
[----:B------:R-:W-:-:S02]  /*be30*/  VIADD R197, R204, 0x80 ;  /* 0x00000080ccc57836 */ /* 0x000fc40000000000 */
[----:B------:R-:W-:Y:S01]  /*be40*/  FFMA.FTZ R5, R10, R5, R11 ;  /* 0x000000050a057223 */ /* 0x000fe2000001000b */
[----:B------:R-:W0:Y:S01]  /*be50*/  MUFU.EX2 R171, R171 ;  /* 0x000000ab00ab7308 */ /* 0x000e220000000800 */
[----:B-1----:R-:W-:Y:S01]  /*be60*/  F2FP.BF16.F32.PACK_AB R162, R173, R172 ;  /* 0x000000acada2723e */ /* 0x002fe200000010ff */
[----:B------:R2:W-:Y:S01]  /*be70*/  STSM.16.M88.4 [R189], R156 ;  /* 0x0000009cbd007844 */ /* 0x0005e20000000200 */
[----:B------:R-:W-:Y:S01]  /*be80*/  FFMA.FTZ R6, R181, R6, R196 ;  /* 0x00000006b5067223 */ /* 0x000fe200000100c4 */
[----:B------:R-:W-:Y:S01]  /*be90*/  FADD.FTZ R12, R12, R5 ;  /* 0x000000050c0c7221 */ /* 0x000fe20000010000 */
[----:B------:R-:W-:Y:S01]  /*bea0*/  ISETP.LT.AND P1, PT, RZ, UR30, PT ;  /* 0x0000001eff007c0c */ /* 0x000fe2000bf21270 */
[----:B------:R-:W-:Y:S02]  /*beb0*/  @!P2 VIADD R9, R9, 0x38860 ;  /* 0x000388600909a836 */ /* 0x000fe40000000000 */
[----:B------:R-:W-:Y:S01]  /*bec0*/  FADD.FTZ R201, R201, R6 ;  /* 0x00000006c9c97221 */ /* 0x000fe20000010000 */
[----:B------:R-:W-:Y:S01]  /*bed0*/  MUFU.EX2 R174, R174 ;  /* 0x000000ae00ae7308 */ /* 0x000fe20000000800 */
[----:B------:R-:W-:Y:S01]  /*bee0*/  FADD.FTZ R13, R13, R12 ;  /* 0x0000000c0d0d7221 */ /* 0x000fe20000010000 */
[----:B------:R-:W-:Y:S01]  /*bef0*/  UIADD3 UR30, UR30, -0x1, URZ ;  /* 0xffffffff1e1e7890 */ /* 0x000fe2000fffe03f */
[----:B------:R-:W-:Y:S01]  /*bf00*/  FADD.FTZ R198, R198, R201 ;  /* 0x000000c9c6c67221 */ /* 0x000fe20000010000 */
[----:B------:R-:W-:Y:S01]  /*bf10*/  @!P2 PRMT R9, RZ, 0x654, R9 ;  /* 0x00000654ff09a816 */ /* 0x000fe20000000009 */
[----:B------:R-:W-:Y:S01]  /*bf20*/  FADD.FTZ R14, R14, R13 ;  /* 0x0000000d0e0e7221 */ /* 0x000fe20000010000 */
[----:B------:R-:W-:-:S02]  /*bf30*/  IMAD.MOV.U32 R10, RZ, RZ, R7 ;  /* 0x000000ffff0a7224 */ /* 0x000fc400078e0007 */
        /* <DEDUP_REMOVED lines=16> */
[----:B------:R2:W-:Y:S01]  /*c040*/  STSM.16.M88.4 [R186], R160 ;  /* 0x000000a0ba007844 */ /* 0x0005e20000000200 */
[----:B------:R-:W-:Y:S01]  /*c050*/  FADD.FTZ R169, R169, R168 ;  /* 0x000000a8a9a97221 */ /* 0x000fe20000010000 */
[----:B------:R-:W1:Y:S01]  /*c060*/  MUFU.EX2 R180, R180 ;  /* 0x000000b400b47308 */ /* 0x000e620000000800 */
[----:B------:R-:W-:Y:S02]  /*c070*/  FADD.FTZ R171, R171, R170 ;  /* 0x000000aaabab7221 */ /* 0x000fe40000010000 */
[----:B------:R-:W-:Y:S02]  /*c080*/  FADD.FTZ R172, R172, R169 ;  /* 0x000000a9acac7221 */ /* 0x000fe40000010000 */
[----:B------:R-:W-:Y:S02]  /*c090*/  FADD.FTZ R174, R174, R171 ;  /* 0x000000abaeae7221 */ /* 0x000fe40000010000 */
[----:B------:R-:W-:Y:S01]  /*c0a0*/  FADD.FTZ R173, R173, R172 ;  /* 0x000000acadad7221 */ /* 0x000fe20000010000 */
[----:B------:R-:W-:Y:S01]  /*c0b0*/  MUFU.EX2 R178, R178 ;  /* 0x000000b200b27308 */ /* 0x000fe20000000800 */
[----:B0-----:R-:W-:Y:S01]  /*c0c0*/  F2FP.BF16.F32.PACK_AB R164, R177, R176 ;  /* 0x000000b0b1a4723e */ /* 0x001fe200000010ff */
[----:B------:R-:W-:Y:S01]  /*c0d0*/  FADD.FTZ R175, R175, R174 ;  /* 0x000000aeafaf7221 */ /* 0x000fe20000010000 */
[----:B------:R-:W-:-:S04]  /*c0e0*/  FADD.FTZ R176, R176, R173 ;  /* 0x000000adb0b07221 */ /* 0x000fc80000010000 */
[----:B------:R-:W-:Y:S01]  /*c0f0*/  FADD.FTZ R177, R177, R176 ;  /* 0x000000b0b1b17221 */ /* 0x000fe20000010000 */
[----:B------:R-:W0:Y:S01]  /*c100*/  MUFU.EX2 R179, R179 ;  /* 0x000000b300b37308 */ /* 0x000e220000000800 */
[----:B-1----:R-:W-:Y:S02]  /*c110*/  F2FP.BF16.F32.PACK_AB R166, R199, R180 ;  /* 0x000000b4c7a6723e */ /* 0x002fe400000010ff */
[----:B------:R-:W-:-:S04]  /*c120*/  FADD.FTZ R180, R180, R177 ;  /* 0x000000b1b4b47221 */ /* 0x000fc80000010000 */
[----:B------:R-:W-:Y:S01]  /*c130*/  FADD.FTZ R5, R199, R180 ;  /* 0x000000b4c7057221 */ /* 0x000fe20000010000 */
[----:B------:R-:W1:Y:S01]  /*c140*/  MUFU.EX2 R182, R182 ;  /* 0x000000b600b67308 */ /* 0x000e620000000800 */
[----:B------:R-:W-:-:S07]  /*c150*/  IMAD.MOV.U32 R199, RZ, RZ, R8 ;  /* 0x000000ffffc77224 */ /* 0x000fce00078e0008 */
[----:B------:R-:W3:Y:S01]  /*c160*/  MUFU.EX2 R183, R183 ;  /* 0x000000b700b77308 */ /* 0x000ee20000000800 */
[----:B0-----:R-:W-:Y:S01]  /*c170*/  F2FP.BF16.F32.PACK_AB R165, R179, R178 ;  /* 0x000000b2b3a5723e */ /* 0x001fe200000010ff */
[----:B------:R-:W-:-:S04]  /*c180*/  FADD.FTZ R178, R178, R175 ;  /* 0x000000afb2b27221 */ /* 0x000fc80000010000 */
[----:B------:R-:W-:-:S04]  /*c190*/  FADD.FTZ R179, R179, R178 ;  /* 0x000000b2b3b37221 */ /* 0x000fc80000010000 */
[----:B-1----:R-:W-:Y:S01]  /*c1a0*/  FADD.FTZ R6, R182, R179 ;  /* 0x000000b3b6067221 */ /* 0x002fe20000010000 */
[----:B---3--:R-:W-:-:S03]  /*c1b0*/  F2FP.BF16.F32.PACK_AB R167, R183, R182 ;  /* 0x000000b6b7a7723e */ /* 0x008fc600000010ff */
[----:B------:R-:W-:Y:S02]  /*c1c0*/  FADD.FTZ R6, R183, R6 ;  /* 0x00000006b7067221 */ /* 0x000fe40000010000 */
[----:B------:R2:W-:Y:S01]  /*c1d0*/  STSM.16.M88.4 [R187], R164 ;  /* 0x000000a4bb007844 */ /* 0x0005e20000000200 */
[----:B------:R-:W-:-:S06]  /*c1e0*/  WARPGROUP.ARRIVE ;  /* 0x00000000000079c5 */ /* 0x000fcc0000000000 */
[----:B------:R-:W-:Y:S01]  /*c1f0*/  HGMMA.64x256x16.F32.BF16 R24, R152, gdesc[UR8].tnspB, R24, gsb0 ;  /* 0x43e0000898187df0 */ /* 0x000fe20008001818 */
        /* <DEDUP_REMOVED lines=10> */
[----:B------:R-:W-:Y:S01]  /*c2a0*/  IMAD.MOV.U32 R197, RZ, RZ, R2 ;  /* 0x000000ffffc57224 */ /* 0x000fe200078e0002 */
[----:B------:R-:W-:Y:S02]  /*c2b0*/  WARPGROUP.DEPBAR.LE gsb0, 0x0 ;  /* 0x00008000000079c5 */ /* 0x000fe40000010000 */
[----:B------:R-:W-:-:S15]  /*c2c0*/  WARPGROUP.ARRIVE ;  /* 0x00000000000079c5 */ /* 0x000fde0000000000 */
[----:B------:R-:W-:-:S07]  /*c2d0*/  NOP ;  /* 0x0000000000007918 */ /* 0x000fce0000000000 */
        /* <DEDUP_REMOVED lines=18> */
.L_x_7455:
[----:B------:R-:W1:Y:S01]  /*c400*/  SHFL.BFLY PT, R0, R5, 0x2, 0x1f ;  /* 0x0c401f0005007f89 */ /* 0x000e6200000e0000 */
[----:B------:R-:W-:Y:S01]  /*c410*/  IMAD.U32 R12, RZ, RZ, UR6 ;  /* 0x00000006ff0c7e24 */ /* 0x000fe2000f8e00ff */
[----:B------:R-:W-:Y:S02]  /*c420*/  UIADD3 UR36, UR36, 0x1, URZ ;  /* 0x0000000124247890 */ /* 0x000fe4000fffe03f */
[----:B0-2---:R-:W0:Y:S01]  /*c430*/  SHFL.BFLY PT, R9, R6, 0x2, 0x1f ;  /* 0x0c401f0006097f89 */ /* 0x005e2200000e0000 */
[----:B------:R-:W-:Y:S08]  /*c440*/  BAR.ARV 0x8, 0x100 ;  /* 0x0204000000007b1d */ /* 0x000ff00000002000 */
[----:B------:R-:W-:Y:S01]  /*c450*/  BAR.SYNC.DEFER_BLOCKING 0xf, 0x100 ;  /* 0x03c4000000007b1d */ /* 0x000fe20000010000 */
[----:B-1----:R-:W-:Y:S01]  /*c460*/  FADD.FTZ R0, R0, R5 ;  /* 0x0000000500007221 */ /* 0x002fe20000010000 */
[----:B------:R-:W-:-:S02]  /*c470*/  VIADD R5, R2, 0x1 ;  /* 0x0000000102057836 */ /* 0x000fc40000000000 */
[----:B0-----:R-:W-:Y:S02]  /*c480*/  FADD.FTZ R11, R9, R6 ;  /* 0x00000006090b7221 */ /* 0x001fe40000010000 */
[----:B------:R-:W0:Y:S01]  /*c490*/  SHFL.BFLY PT, R3, R0, 0x1, 0x1f ;  /* 0x0c201f0000037f89 */ /* 0x000e2200000e0000 */
[----:B------:R-:W-:-:S03]  /*c4a0*/  ISETP.NE.AND P1, PT, R5, 0x2, PT ;  /* 0x000000020500780c */ /* 0x000fc60003f25270 */
[----:B------:R-:W1:Y:S01]  /*c4b0*/  SHFL.BFLY PT, R4, R11, 0x1, 0x1f ;  /* 0x0c201f000b047f89 */ /* 0x000e6200000e0000 */
[----:B0-----:R-:W-:Y:S01]  /*c4c0*/  FADD.FTZ R10, R0, R3 ;  /* 0x00000003000a7221 */ /* 0x001fe20000010000 */
[----:B------:R-:W-:Y:S02]  /*c4d0*/  IMAD.MOV R3, RZ, RZ, -R184 ;  /* 0x000000ffff037224 */ /* 0x000fe400078e0ab8 */
[----:B------:R-:W-:Y:S02]  /*c4e0*/  IMAD.MOV.U32 R0, RZ, RZ, -0x800000 ;  /* 0xff800000ff007424 */ /* 0x000fe400078e00ff */
[----:B-1----:R-:W-:Y:S01]  /*c4f0*/  FADD.FTZ R9, R11, R4 ;  /* 0x000000040b097221 */ /* 0x002fe20000010000 */
[----:B------:R-:W-:Y:S01]  /*c500*/  FSETP.NE.FTZ.AND P2, PT, R10, RZ, PT ;  /* 0x000000ff0a00720b */ /* 0x000fe20003f55000 */
[----:B------:R-:W-:Y:S01]  /*c510*/  IMAD.MOV.U32 R4, RZ, RZ, RZ ;  /* 0x000000ffff047224 */ /* 0x000fe200078e00ff */
[----:B------:R-:W-:Y:S01]  /*c520*/  ISETP.NE.AND P0, PT, R18, R3, PT ;  /* 0x000000031200720c */ /* 0x000fe20003f05270 */
[----:B------:R-:W-:Y:S01]  /*c530*/  IMAD.MOV.U32 R3, RZ, RZ, RZ ;  /* 0x000000ffff037224 */ /* 0x000fe200078e00ff */
[----:B------:R-:W-:-:S02]  /*c540*/  FSETP.NE.FTZ.AND P3, PT, R9, RZ, PT ;  /* 0x000000ff0900720b */ /* 0x000fc40003f75000 */
[----:B------:R-:W-:-:S04]  /*c550*/  SEL R11, RZ, 0x1, P1 ;  /* 0x00000001ff0b7807 */ /* 0x000fc80000800000 */
[----:B------:R-:W-:-:S03]  /*c560*/  LOP3.LUT R16, R16, R11, RZ, 0x3c, !PT ;  /* 0x0000000b10107212 */ /* 0x000fc600078e3cff */
[----:B------:R-:W0:Y:S02]  /*c570*/  @P2 MUFU.RCP R3, R10 ;  /* 0x0000000a00032308 */ /* 0x000e240000001000 */
[----:B------:R-:W-:Y:S02]  /*c580*/  @!P0 IMAD R2, R2, 0x40, R22 ;  /* 0x0000004002028824 */ /* 0x000fe400078e0216 */
[----:B------:R-:W-:Y:S02]  /*c590*/  @P3 FMUL.FTZ R12, R12, 0.69314718246459960938 ;  /* 0x3f3172180c0c3820 */ /* 0x000fe40000410000 */
        /* <DEDUP_REMOVED lines=10> */
[----:B------:R2:W0:Y:S01]  /*c640*/  @P3 MUFU.LG2 R11, R9 ;  /* 0x00000009000b3308 */ /* 0x0004220000000c00 */
        /* <DEDUP_REMOVED lines=9> */
[----:B------:R-:W-:Y:S01]  /*c6e0*/  FMUL.FTZ R201, R49, R3 ;  /* 0x0000000331c97220 */ /* 0x000fe20000410000 */
[----:B-1----:R-:W-:-:S02]  /*c6f0*/  IMAD.U32 R2, RZ, RZ, UR6 ;  /* 0x00000006ff027e24 */ /* 0x002fc4000f8e00ff */
[-C--:B------:R-:W-:Y:S01]  /*c700*/  FMUL.FTZ R202, R52, R3.reuse ;  /* 0x0000000334ca7220 */ /* 0x080fe20000410000 */
[-C--:B------:R-:W-:Y:S01]  /*c710*/  FMUL.FTZ R199, R53, R3.reuse ;  /* 0x0000000335c77220 */ /* 0x080fe20000410000 */
[-C--:B------:R-:W-:Y:S01]  /*c720*/  FMUL.FTZ R200, R56, R3.reuse ;  /* 0x0000000338c87220 */ /* 0x080fe20000410000 */
[----:B------:R-:W-:Y:S01]  /*c730*/  @P2 FMUL.FTZ R2, R2, 0.69314718246459960938 ;  /* 0x3f31721802022820 */ /* 0x000fe20000410000 */
        /* <DEDUP_REMOVED lines=118> */
.L_x_7431:
        /* <DEDUP_REMOVED lines=10> */
[----:B------:R-:W-:Y:S01]  /*cf40*/  IMAD R7, R215, 0x40, R23 ;  /* 0x00000040d7077824 */ /* 0x000fe200078e0217 */
[----:B------:R-:W-:Y:S01]  /*cf50*/  F2FP.BF16.F32.PACK_AB R6, R6, R205 ;  /* 0x000000cd0606723e */ /* 0x000fe200000010ff */
[----:B------:R-:W-:Y:S01]  /*cf60*/  USHF.R.S32.HI UR12, URZ, 0x1f, UR42 ;  /* 0x0000001f3f0c7899 */ /* 0x000fe2000801142a */
[----:B------:R-:W-:Y:S01]  /*cf70*/  BAR.SYNC.DEFER_BLOCKING 0x1, 0x100 ;  /* 0x0044000000007b1d */ /* 0x000fe20000010000 */
[----:B------:R-:W-:Y:S01]  /*cf80*/  F2FP.BF16.F32.PACK_AB R112, R113, R112 ;  /* 0x000000707170723e */ /* 0x000fe200000010ff */
[----:B------:R-:W-:Y:S01]  /*cf90*/  USHF.R.S32.HI UR13, URZ, 0x1f, UR39 ;  /* 0x0000001f3f0d7899 */ /* 0x000fe20008011427 */
[----:B------:R-:W-:Y:S02]  /*cfa0*/  F2FP.BF16.F32.PACK_AB R113, R19, R114 ;  /* 0x000000721371723e */ /* 0x000fe400000010ff */
[----:B------:R-:W-:Y:S02]  /*cfb0*/  F2FP.BF16.F32.PACK_AB R114, R117, R116 ;  /* 0x000000747572723e */ /* 0x000fe400000010ff */
[----:B------:R-:W-:Y:S01]  /*cfc0*/  F2FP.BF16.F32.PACK_AB R115, R108, R115 ;  /* 0x000000736c73723e */ /* 0x000fe200000010ff */
[----:B------:R-:W1:Y:S01]  /*cfd0*/  SHFL.IDX PT, R41, R216, RZ, 0x1f ;  /* 0x00001fffd8297589 */ /* 0x000e6200000e0000 */
        /* <DEDUP_REMOVED lines=10> */
[----:B------:R-:W-:Y:S02]  /*d080*/  MOV R92, R17 ;  /* 0x00000011005c7202 */ /* 0x000fe40000000f00 */
[----:B0-----:R-:W-:Y:S02]  /*d090*/  MOV R93, R4 ;  /* 0x00000004005d7202 */ /* 0x001fe40000000f00 */
[----:B------:R-:W-:-:S02]  /*d0a0*/  F2FP.BF16.F32.PACK_AB R146, R149, R148 ;  /* 0x000000949592723e */ /* 0x000fc400000010ff */
[----:B------:R-:W-:Y:S01]  /*d0b0*/  F2FP.BF16.F32.PACK_AB R147, R151, R150 ;  /* 0x000000969793723e */ /* 0x000fe200000010ff */
[----:B------:R-:W-:-:S04]  /*d0c0*/  IMAD.WIDE R4, R219, 0x2, R92 ;  /* 0x00000002db047825 */ /* 0x000fc800078e025c */
[----:B------:R-:W-:Y:S01]  /*d0d0*/  IMAD.WIDE R92, R7, 0x2, R92 ;  /* 0x00000002075c7825 */ /* 0x000fe200078e025c */
[C---:B------:R-:W-:Y:S02]  /*d0e0*/  IADD3 R15, P3, R4.reuse, 0x40, RZ ;  /* 0x00000040040f7810 */ /* 0x040fe40007f7e0ff */
[----:B------:R-:W-:Y:S02]  /*d0f0*/  IADD3 R25, P4, R4, 0x60, RZ ;  /* 0x0000006004197810 */ /* 0x000fe40007f9e0ff */
[----:B------:R-:W-:Y:S02]  /*d100*/  LOP3.LUT R14, R15, 0x380, RZ, 0xc0, !PT ;  /* 0x000003800f0e7812 */ /* 0x000fe400078ec0ff */
[----:B------:R-:W-:Y:S02]  /*d110*/  LOP3.LUT R24, R25, 0x380, RZ, 0xc0, !PT ;  /* 0x0000038019187812 */ /* 0x000fe400078ec0ff */
[----:B------:R-:W-:Y:S02]  /*d120*/  SHF.R.U64 R14, R14, 0x3, RZ ;  /* 0x000000030e0e7819 */ /* 0x000fe400000012ff */
[----:B------:R-:W-:-:S02]  /*d130*/  SHF.R.U64 R24, R24, 0x3, RZ ;  /* 0x0000000318187819 */ /* 0x000fc400000012ff */
[----:B------:R-:W-:Y:S01]  /*d140*/  LOP3.LUT R14, R14, R15, RZ, 0x3c, !PT ;  /* 0x0000000f0e0e7212 */ /* 0x000fe200078e3cff */
[--C-:B------:R-:W-:Y:S01]  /*d150*/  IMAD.X R15, RZ, RZ, R5.reuse, P3 ;  /* 0x000000ffff0f7224 */ /* 0x100fe200018e0605 */
[----:B------:R-:W-:Y:S01]  /*d160*/  LOP3.LUT R24, R24, R25, RZ, 0x3c, !PT ;  /* 0x0000001918187212 */ /* 0x000fe200078e3cff */
[----:B------:R-:W-:Y:S01]  /*d170*/  IMAD.X R25, RZ, RZ, R5, P4 ;  /* 0x000000ffff197224 */ /* 0x000fe200020e0605 */
[C---:B------:R-:W-:Y:S02]  /*d180*/  IADD3 R29, P5, R4.reuse, 0x2000, RZ ;  /* 0x00002000041d7810 */ /* 0x040fe40007fbe0ff */
[C---:B------:R-:W-:Y:S02]  /*d190*/  IADD3 R119, P3, R4.reuse, 0x4020, RZ ;  /* 0x0000402004777810 */ /* 0x040fe40007f7e0ff */
[----:B------:R-:W-:Y:S02]  /*d1a0*/  IADD3 R123, P4, R4, 0x4040, RZ ;  /* 0x00004040047b7810 */ /* 0x000fe40007f9e0ff */
[----:B------:R-:W-:-:S02]  /*d1b0*/  LOP3.LUT R28, R29, 0x380, RZ, 0xc0, !PT ;  /* 0x000003801d1c7812 */ /* 0x000fc400078ec0ff */
[----:B------:R-:W-:Y:S02]  /*d1c0*/  LOP3.LUT R118, R119, 0x380, RZ, 0xc0, !PT ;  /* 0x0000038077767812 */ /* 0x000fe400078ec0ff */
[----:B------:R-:W-:Y:S02]  /*d1d0*/  LOP3.LUT R122, R123, 0x380, RZ, 0xc0, !PT ;  /* 0x000003807b7a7812 */ /* 0x000fe400078ec0ff */
[----:B------:R-:W-:Y:S02]  /*d1e0*/  SHF.R.U64 R28, R28, 0x3, RZ ;  /* 0x000000031c1c7819 */ /* 0x000fe400000012ff */
[----:B------:R-:W-:Y:S02]  /*d1f0*/  IADD3 R49, P0, R4, 0x2040, RZ ;  /* 0x0000204004317810 */ /* 0x000fe40007f1e0ff */
[----:B------:R-:W-:Y:S02]  /*d200*/  SHF.R.U64 R118, R118, 0x3, RZ ;  /* 0x0000000376767819 */ /* 0x000fe400000012ff */
[----:B------:R-:W-:-:S02]  /*d210*/  SHF.R.U64 R122, R122, 0x3, RZ ;  /* 0x000000037a7a7819 */ /* 0x000fc400000012ff */
[----:B------:R-:W-:Y:S01]  /*d220*/  LOP3.LUT R28, R28, R29, RZ, 0x3c, !PT ;  /* 0x0000001d1c1c7212 */ /* 0x000fe200078e3cff */
[--C-:B------:R-:W-:Y:S01]  /*d230*/  IMAD.X R29, RZ, RZ, R5.reuse, P5 ;  /* 0x000000ffff1d7224 */ /* 0x100fe200028e0605 */
[----:B------:R-:W-:Y:S02]  /*d240*/  LOP3.LUT R48, R49, 0x380, RZ, 0xc0, !PT ;  /* 0x0000038031307812 */ /* 0x000fe400078ec0ff */
[----:B------:R-:W-:Y:S02]  /*d250*/  IADD3 R13, P2, R4, 0x20, RZ ;  /* 0x00000020040d7810 */ /* 0x000fe40007f5e0ff */
[----:B------:R-:W-:Y:S01]  /*d260*/  LOP3.LUT R118, R118, R119, RZ, 0x3c, !PT ;  /* 0x0000007776767212 */ /* 0x000fe200078e3cff */
[--C-:B------:R-:W-:Y:S01]  /*d270*/  IMAD.X R119, RZ, RZ, R5.reuse, P3 ;  /* 0x000000ffff777224 */ /* 0x100fe200018e0605 */
[----:B------:R-:W-:Y:S01]  /*d280*/  LOP3.LUT R122, R122, R123, RZ, 0x3c, !PT ;  /* 0x0000007b7a7a7212 */ /* 0x000fe200078e3cff */
[----:B------:R-:W-:Y:S01]  /*d290*/  IMAD.X R123, RZ, RZ, R5, P4 ;  /* 0x000000ffff7b7224 */ /* 0x000fe200020e0605 */
[----:B------:R-:W-:-:S02]  /*d2a0*/  IADD3 R127, P5, R4, 0x4060, RZ ;  /* 0x00004060047f7810 */ /* 0x000fc40007fbe0ff */
[C---:B------:R-:W-:Y:S02]  /*d2b0*/  IADD3 R81, P3, R92.reuse, 0x1000, RZ ;  /* 0x000010005c517810 */ /* 0x040fe40007f7e0ff */
[----:B------:R-:W-:Y:S02]  /*d2c0*/  IADD3 R77, P4, R92, 0x2000, RZ ;  /* 0x000020005c4d7810 */ /* 0x000fe40007f9e0ff */
[----:B------:R-:W-:Y:S02]  /*d2d0*/  SHF.R.U64 R48, R48, 0x3, RZ ;  /* 0x0000000330307819 */ /* 0x000fe400000012ff */
        /* <DEDUP_REMOVED lines=9> */
[----:B------:R-:W-:-:S02]  /*d370*/  IADD3 R135, P0, R4, 0x6020, RZ ;  /* 0x0000602004877810 */ /* 0x000fc40007f1e0ff */
[----:B------:R-:W-:Y:S02]  /*d380*/  SHF.R.U64 R80, R80, 0x3, RZ ;  /* 0x0000000350507819 */ /* 0x000fe400000012ff */
[----:B------:R-:W-:Y:S02]  /*d390*/  SHF.R.U64 R76, R76, 0x3, RZ ;  /* 0x000000034c4c7819 */ /* 0x000fe400000012ff */
[----:B------:R-:W-:Y:S02]  /*d3a0*/  LOP3.LUT R32, R33, 0x380, RZ, 0xc0, !PT ;  /* 0x0000038021207812 */ /* 0x000fe400078ec0ff */
[----:B------:R-:W-:Y:S01]  /*d3b0*/  LOP3.LUT R12, R12, R13, RZ, 0x3c, !PT ;  /* 0x0000000d0c0c7212 */ /* 0x000fe200078e3cff */
[--C-:B------:R-:W-:Y:S01]  /*d3c0*/  IMAD.X R13, RZ, RZ, R5.reuse, P2 ;  /* 0x000000ffff0d7224 */ /* 0x100fe200010e0605 */
[----:B------:R-:W-:Y:S01]  /*d3d0*/  LOP3.LUT R126, R126, R127, RZ, 0x3c, !PT ;  /* 0x0000007f7e7e7212 */ /* 0x000fe200078e3cff */
[----:B------:R-:W-:Y:S01]  /*d3e0*/  IMAD.X R127, RZ, RZ, R5, P5 ;  /* 0x000000ffff7f7224 */ /* 0x000fe200028e0605 */
[----:B------:R-:W-:-:S02]  /*d3f0*/  LOP3.LUT R134, R135, 0x380, RZ, 0xc0, !PT ;  /* 0x0000038087867812 */ /* 0x000fc400078ec0ff */
[C---:B------:R-:W-:Y:S02]  /*d400*/  IADD3 R101, P1, R4.reuse, 0x2060, RZ ;  /* 0x0000206004657810 */ /* 0x040fe40007f3e0ff */
[----:B------:R-:W-:Y:S02]  /*d410*/  IADD3 R105, P2, R4, 0x4000, RZ ;  /* 0x0000400004697810 */ /* 0x000fe40007f5e0ff */
[----:B------:R-:W-:Y:S01]  /*d420*/  LOP3.LUT R80, R80, R81, RZ, 0x3c, !PT ;  /* 0x0000005150507212 */ /* 0x000fe200078e3cff */
[--C-:B------:R-:W-:Y:S01]  /*d430*/  IMAD.X R81, RZ, RZ, R93.reuse, P3 ;  /* 0x000000ffff517224 */ /* 0x100fe200018e065d */
[----:B------:R-:W-:Y:S01]  /*d440*/  LOP3.LUT R76, R76, R77, RZ, 0x3c, !PT ;  /* 0x0000004d4c4c7212 */ /* 0x000fe200078e3cff */
[----:B------:R-:W-:Y:S01]  /*d450*/  IMAD.X R77, RZ, RZ, R93, P4 ;  /* 0x000000ffff4d7224 */ /* 0x000fe200020e065d */
[----:B------:R-:W-:Y:S02]  /*d460*/  SHF.R.U64 R32, R32, 0x3, RZ ;  /* 0x0000000320207819 */ /* 0x000fe400000012ff */
[----:B------:R-:W-:-:S02]  /*d470*/  IADD3 R73, P5, R92, 0x3000, RZ ;  /* 0x000030005c497810 */ /* 0x000fc40007fbe0ff */
[C---:B------:R-:W-:Y:S02]  /*d480*/  IADD3 R53, P3, R92.reuse, 0x8000, RZ ;  /* 0x000080005c357810 */ /* 0x040fe40007f7e0ff */
[----:B------:R-:W-:Y:S02]  /*d490*/  IADD3 R45, P4, R92, 0x9000, RZ ;  /* 0x000090005c2d7810 */ /* 0x000fe40007f9e0ff */
[----:B------:R-:W-:Y:S02]  /*d4a0*/  SHF.R.U64 R134, R134, 0x3, RZ ;  /* 0x0000000386867819 */ /* 0x000fe400000012ff */
[----:B------:R-:W-:Y:S02]  /*d4b0*/  LOP3.LUT R100, R101, 0x380, RZ, 0xc0, !PT ;  /* 0x0000038065647812 */ /* 0x000fe400078ec0ff */
[----:B------:R-:W-:Y:S02]  /*d4c0*/  LOP3.LUT R104, R105, 0x380, RZ, 0xc0, !PT ;  /* 0x0000038069687812 */ /* 0x000fe400078ec0ff */
[----:B------:R-:W-:Y:S01]  /*d4d0*/  LOP3.LUT R32, R32, R33, RZ, 0x3c, !PT ;  /* 0x0000002120207212 */ /* 0x000fe200078e3cff */
[----:B------:R-:W-:Y:S01]  /*d4e0*/  IMAD.X R33, RZ, RZ, R5, P6 ;  /* 0x000000ffff217224 */ /* 0x000fe200030e0605 */
[----:B------:R-:W-:-:S02]  /*d4f0*/  LOP3.LUT R72, R73, 0x380, RZ, 0xc0, !PT ;  /* 0x0000038049487812 */ /* 0x000fc400078ec0ff */
[----:B------:R-:W-:Y:S02]  /*d500*/  LOP3.LUT R52, R53, 0x380, RZ, 0xc0, !PT ;  /* 0x0000038035347812 */ /* 0x000fe400078ec0ff */
[----:B------:R-:W-:Y:S02]  /*d510*/  LOP3.LUT R44, R45, 0x380, RZ, 0xc0, !PT ;  /* 0x000003802d2c7812 */ /* 0x000fe400078ec0ff */
[----:B------:R-:W-:Y:S02]  /*d520*/  IADD3 R131, P6, R4, 0x6000, RZ ;  /* 0x0000600004837810 */ /* 0x000fe40007fde0ff */
[----:B------:R-:W-:Y:S01]  /*d530*/  LOP3.LUT R134, R134, R135, RZ, 0x3c, !PT ;  /* 0x0000008786867212 */ /* 0x000fe200078e3cff */
[----:B------:R-:W-:Y:S01]  /*d540*/  IMAD.X R135, RZ, RZ, R5, P0 ;  /* 0x000000ffff877224 */ /* 0x000fe200000e0605 */
[----:B------:R-:W-:Y:S02]  /*d550*/  SHF.R.U64 R100, R100, 0x3, RZ ;  /* 0x0000000364647819 */ /* 0x000fe400000012ff */
[----:B------:R-:W-:-:S02]  /*d560*/  SHF.R.U64 R104, R104, 0x3, RZ ;  /* 0x0000000368687819 */ /* 0x000fc400000012ff */
[----:B------:R-:W-:Y:S02]  /*d570*/  IADD3 R65, P0, R92, 0x5000, RZ ;  /* 0x000050005c417810 */ /* 0x000fe40007f1e0ff */
[----:B------:R-:W-:Y:S02]  /*d580*/  SHF.R.U64 R72, R72, 0x3, RZ ;  /* 0x0000000348487819 */ /* 0x000fe400000012ff */
        /* <DEDUP_REMOVED lines=8> */
[----:B------:R-:W-:Y:S01]  /*d610*/  LOP3.LUT R72, R72, R73, RZ, 0x3c, !PT ;  /* 0x0000004948487212 */ /* 0x000fe200078e3cff */
[----:B------:R-:W-:Y:S01]  /*d620*/  IMAD.X R73, RZ, RZ, R93, P5 ;  /* 0x000000ffff497224 */ /* 0x000fe200028e065d */
[C---:B------:R-:W-:Y:S02]  /*d630*/  IADD3 R9, P1, R4.reuse, 0x6040, RZ ;  /* 0x0000604004097810 */ /* 0x040fe40007f3e0ff */
[----:B------:R-:W-:Y:S02]  /*d640*/  IADD3 R11, P2, R4, 0x6060, RZ ;  /* 0x00006060040b7810 */ /* 0x000fe40007f5e0ff */
[----:B------:R-:W-:Y:S02]  /*d650*/  LOP3.LUT R52, R52, R53, RZ, 0x3c, !PT ;  /* 0x0000003534347212 */ /* 0x000fe400078e3cff */
[----:B------:R-:W-:Y:S02]  /*d660*/  LOP3.LUT R44, R44, R45, RZ, 0x3c, !PT ;  /* 0x0000002d2c2c7212 */ /* 0x000fe400078e3cff */
[----:B------:R-:W-:-:S02]  /*d670*/  SHF.R.U64 R130, R130, 0x3, RZ ;  /* 0x0000000382827819 */ /* 0x000fc400000012ff */
[----:B------:R-:W-:Y:S02]  /*d680*/  LOP3.LUT R53, R4, 0x380, RZ, 0xc0, !PT ;  /* 0x0000038004357812 */ /* 0x000fe400078ec0ff */
[----:B------:R-:W-:Y:S02]  /*d690*/  IADD3 R45, P5, R92, 0xa000, RZ ;  /* 0x0000a0005c2d7810 */ /* 0x000fe40007fbe0ff */
[----:B------:R-:W-:Y:S02]  /*d6a0*/  SHF.R.U64 R64, R64, 0x3, RZ ;  /* 0x0000000340407819 */ /* 0x000fe400000012ff */
[----:B------:R-:W-:Y:S02]  /*d6b0*/  LOP3.LUT R8, R9, 0x380, RZ, 0xc0, !PT ;  /* 0x0000038009087812 */ /* 0x000fe400078ec0ff */
[----:B------:R-:W-:Y:S02]  /*d6c0*/  LOP3.LUT R10, R11, 0x380, RZ, 0xc0, !PT ;  /* 0x000003800b0a7812 */ /* 0x000fe400078ec0ff */
[----:B------:R-:W-:Y:S01]  /*d6d0*/  LOP3.LUT R130, R130, R131, RZ, 0x3c, !PT ;  /* 0x0000008382827212 */ /* 0x000fe200078e3cff */
[----:B------:R-:W-:Y:S01]  /*d6e0*/  IMAD.X R131, RZ, RZ, R5, P6 ;  /* 0x000000ffff837224 */ /* 0x000fe200030e0605 */
[----:B------:R-:W-:-:S02]  /*d6f0*/  SHF.R.U64 R53, R53, 0x3, RZ ;  /* 0x0000000335357819 */ /* 0x000fc400000012ff */
[----:B------:R-:W-:Y:S02]  /*d700*/  LOP3.LUT R40, R45, 0x380, RZ, 0xc0, !PT ;  /* 0x000003802d287812 */ /* 0x000fe400078ec0ff */
[----:B------:R-:W-:Y:S02]  /*d710*/  IADD3 R69, P6, R92, 0x4000, RZ ;  /* 0x000040005c457810 */ /* 0x000fe40007fde0ff */
[----:B------:R-:W-:Y:S01]  /*d720*/  LOP3.LUT R64, R64, R65, RZ, 0x3c, !PT ;  /* 0x0000004140407212 */ /* 0x000fe200078e3cff */
[----:B------:R-:W-:Y:S01]  /*d730*/  IMAD.X R65, RZ, RZ, R93, P0 ;  /* 0x000000ffff417224 */ /* 0x000fe200000e065d */
[----:B------:R-:W-:Y:S02]  /*d740*/  SHF.R.U64 R8, R8, 0x3, RZ ;  /* 0x0000000308087819 */ /* 0x000fe400000012ff */
[----:B------:R-:W-:Y:S02]  /*d750*/  SHF.R.U64 R10, R10, 0x3, RZ ;  /* 0x000000030a0a7819 */ /* 0x000fe400000012ff */
[----:B------:R-:W-:-:S02]  /*d760*/  IADD3 R7, P0, R92, 0xc000, RZ ;  /* 0x0000c0005c077810 */ /* 0x000fc40007f1e0ff */
[----:B------:R-:W-:Y:S01]  /*d770*/  LOP3.LUT R4, R53, R4, RZ, 0x3c, !PT ;  /* 0x0000000435047212 */ /* 0x000fe200078e3cff */
[----:B------:R-:W-:Y:S01]  /*d780*/  IMAD.X R53, RZ, RZ, R93, P3 ;  /* 0x000000ffff357224 */ /* 0x000fe200018e065d */
        /* <DEDUP_REMOVED lines=9> */
[----:B------:R-:W-:Y:S02]  /*d820*/  MOV R89, R4 ;  /* 0x0000000400597202 */ /* 0x000fe40000000f00 */
[----:B------:R-:W-:Y:S02]  /*d830*/  F2FP.BF16.F32.PACK_AB R5, R27, R26 ;  /* 0x0000001a1b05723e */ /* 0x000fe400000010ff */
[----:B------:R-:W-:Y:S02]  /*d840*/  SHF.R.U64 R68, R68, 0x3, RZ ;  /* 0x0000000344447819 */ /* 0x000fe400000012ff */
[----:B------:R-:W-:Y:S02]  /*d850*/  IADD3 R27, P4, R92, 0xf000, RZ ;  /* 0x0000f0005c1b7810 */ /* 0x000fe40007f9e0ff */
[----:B------:R-:W-:-:S02]  /*d860*/  SHF.R.U64 R20, R20, 0x3, RZ ;  /* 0x0000000314147819 */ /* 0x000fc400000012ff */
[----:B------:R-:W-:Y:S01]  /*d870*/  LOP3.LUT R68, R68, R69, RZ, 0x3c, !PT ;  /* 0x0000004544447212 */ /* 0x000fe200078e3cff */
[--C-:B------:R-:W-:Y:S01]  /*d880*/  IMAD.X R69, RZ, RZ, R93.reuse, P6 ;  /* 0x000000ffff457224 */ /* 0x100fe200030e065d */
[----:B------:R-:W-:Y:S01]  /*d890*/  LOP3.LUT R26, R27, 0x380, RZ, 0xc0, !PT ;  /* 0x000003801b1a7812 */ /* 0x000fe200078ec0ff */
[----:B------:R-:W-:Y:S01]  /*d8a0*/  IMAD.X R97, RZ, RZ, R93, P4 ;  /* 0x000000ffff617224 */ /* 0x000fe200020e065d */
[C---:B------:R-:W-:Y:S02]  /*d8b0*/  IADD3 R61, P1, R92.reuse, 0x6000, RZ ;  /* 0x000060005c3d7810 */ /* 0x040fe40007f3e0ff */
[C---:B------:R-:W-:Y:S02]  /*d8c0*/  IADD3 R57, P2, R92.reuse, 0x7000, RZ ;  /* 0x000070005c397810 */ /* 0x040fe40007f5e0ff */
[----:B------:R-:W-:Y:S02]  /*d8d0*/  IADD3 R37, P6, R92, 0xb000, RZ ;  /* 0x0000b0005c257810 */ /* 0x000fe40007fde0ff */
[----:B------:R-:W-:-:S02]  /*d8e0*/  LOP3.LUT R20, R20, R7, RZ, 0x3c, !PT ;  /* 0x0000000714147212 */ /* 0x000fc400078e3cff */
[----:B------:R-:W-:Y:S01]  /*d8f0*/  F2FP.BF16.F32.PACK_AB R4, R21, R208 ;  /* 0x000000d01504723e */ /* 0x000fe200000010ff */
[----:B------:R-:W-:Y:S01]  /*d900*/  IMAD.X R21, RZ, RZ, R93, P0 ;  /* 0x000000ffff157224 */ /* 0x000fe200000e065d */
[----:B------:R-:W-:Y:S02]  /*d910*/  F2FP.BF16.F32.PACK_AB R7, R31, R30 ;  /* 0x0000001e1f07723e */ /* 0x000fe400000010ff */
[----:B------:R-:W-:Y:S02]  /*d920*/  SHF.R.U64 R26, R26, 0x3, RZ ;  /* 0x000000031a1a7819 */ /* 0x000fe400000012ff */
[----:B------:R-:W-:Y:S01]  /*d930*/  LOP3.LUT R60, R61, 0x380, RZ, 0xc0, !PT ;  /* 0x000003803d3c7812 */ /* 0x000fe200078ec0ff */
[----:B------:R0:W-:Y:S01]  /*d940*/  STSM.16.M88.4 [R89], R4 ;  /* 0x0000000459007844 */ /* 0x0001e20000000200 */
[----:B------:R-:W-:Y:S02]  /*d950*/  LOP3.LUT R56, R57, 0x380, RZ, 0xc0, !PT ;  /* 0x0000038039387812 */ /* 0x000fe400078ec0ff */
[----:B------:R-:W-:-:S02]  /*d960*/  LOP3.LUT R36, R37, 0x380, RZ, 0xc0, !PT ;  /* 0x0000038025247812 */ /* 0x000fc400078ec0ff */
[----:B------:R-:W-:Y:S02]  /*d970*/  LOP3.LUT R31, R92, 0x380, RZ, 0xc0, !PT ;  /* 0x000003805c1f7812 */ /* 0x000fe400078ec0ff */
[----:B------:R-:W-:Y:S02]  /*d980*/  LOP3.LUT R96, R26, R27, RZ, 0x3c, !PT ;  /* 0x0000001b1a607212 */ /* 0x000fe400078e3cff */
[----:B------:R-:W-:Y:S02]  /*d990*/  SHF.R.U64 R60, R60, 0x3, RZ ;  /* 0x000000033c3c7819 */ /* 0x000fe400000012ff */
[----:B------:R-:W-:Y:S02]  /*d9a0*/  SHF.R.U64 R56, R56, 0x3, RZ ;  /* 0x0000000338387819 */ /* 0x000fe400000012ff */
[----:B------:R-:W-:Y:S02]  /*d9b0*/  MOV R26, R12 ;  /* 0x0000000c001a7202 */ /* 0x000fe40000000f00 */
[----:B------:R-:W-:-:S02]  /*d9c0*/  SHF.R.U64 R36, R36, 0x3, RZ ;  /* 0x0000000324247819 */ /* 0x000fc400000012ff */
[----:B0-----:R-:W-:Y:S02]  /*d9d0*/  F2FP.BF16.F32.PACK_AB R4, R211, R213 ;  /* 0x000000d5d304723e */ /* 0x001fe400000010ff */
[----:B------:R-:W-:Y:S02]  /*d9e0*/  F2FP.BF16.F32.PACK_AB R5, R35, R34 ;  /* 0x000000222305723e */ /* 0x000fe400000010ff */
[----:B------:R-:W-:Y:S02]  /*d9f0*/  F2FP.BF16.F32.PACK_AB R6, R209, R212 ;  /* 0x000000d4d106723e */ /* 0x000fe400000010ff */
[----:B------:R-:W-:Y:S02]  /*da00*/  F2FP.BF16.F32.PACK_AB R7, R39, R38 ;  /* 0x000000262707723e */ /* 0x000fe400000010ff */
[----:B------:R-:W-:Y:S02]  /*da10*/  SHF.R.U64 R31, R31, 0x3, RZ ;  /* 0x000000031f1f7819 */ /* 0x000fe400000012ff */
[----:B------:R-:W-:Y:S01]  /*da20*/  MOV R38, R8 ;  /* 0x0000000800267202 */ /* 0x000fe20000000f00 */
[----:B------:R0:W-:Y:S01]  /*da30*/  STSM.16.M88.4 [R26], R4 ;  /* 0x000000041a007844 */ /* 0x0001e20000000200 */
[----:B------:R-:W-:-:S02]  /*da40*/  MOV R39, R10 ;  /* 0x0000000a00277202 */ /* 0x000fc40000000f00 */
[----:B------:R-:W-:Y:S01]  /*da50*/  LOP3.LUT R60, R60, R61, RZ, 0x3c, !PT ;  /* 0x0000003d3c3c7212 */ /* 0x000fe200078e3cff */
[--C-:B------:R-:W-:Y:S01]  /*da60*/  IMAD.X R61, RZ, RZ, R93.reuse, P1 ;  /* 0x000000ffff3d7224 */ /* 0x100fe200008e065d */
[----:B------:R-:W-:Y:S01]  /*da70*/  LOP3.LUT R56, R56, R57, RZ, 0x3c, !PT ;  /* 0x0000003938387212 */ /* 0x000fe200078e3cff */
[----:B------:R-:W-:Y:S01]  /*da80*/  IMAD.X R57, RZ, RZ, R93, P2 ;  /* 0x000000ffff397224 */ /* 0x000fe200010e065d */
[----:B------:R-:W-:Y:S02]  /*da90*/  MOV R168, R14 ;  /* 0x0000000e00a87202 */ /* 0x000fe40000000f00 */
[----:B------:R-:W-:Y:S02]  /*daa0*/  F2FP.BF16.F32.PACK_AB R8, R206, R210 ;  /* 0x000000d2ce08723e */ /* 0x000fe400000010ff */
[----:B------:R-:W-:Y:S02]  /*dab0*/  F2FP.BF16.F32.PACK_AB R9, R43, R42 ;  /* 0x0000002a2b09723e */ /* 0x000fe400000010ff */
[----:B------:R-:W-:-:S02]  /*dac0*/  F2FP.BF16.F32.PACK_AB R10, R203, R207 ;  /* 0x000000cfcb0a723e */ /* 0x000fc400000010ff */
[----:B------:R-:W-:Y:S02]  /*dad0*/  F2FP.BF16.F32.PACK_AB R11, R47, R46 ;  /* 0x0000002e2f0b723e */ /* 0x000fe400000010ff */
[----:B------:R-:W-:Y:S02]  /*dae0*/  LOP3.LUT R36, R36, R37, RZ, 0x3c, !PT ;  /* 0x0000002524247212 */ /* 0x000fe400078e3cff */
[----:B------:R-:W-:Y:S01]  /*daf0*/  MOV R188, R24 ;  /* 0x0000001800bc7202 */ /* 0x000fe20000000f00 */
[----:B------:R-:W-:Y:S01]  /*db00*/  STSM.16.M88.4 [R168], R8 ;  /* 0x00000008a8007844 */ /* 0x000fe20000000200 */
[----:B------:R-:W-:Y:S02]  /*db10*/  F2FP.BF16.F32.PACK_AB R12, R201, R204 ;  /* 0x000000ccc90c723e */ /* 0x000fe400000010ff */
[----:B------:R-:W-:Y:S02]  /*db20*/  F2FP.BF16.F32.PACK_AB R13, R51, R50 ;  /* 0x00000032330d723e */ /* 0x000fe400000010ff */
[----:B------:R-:W-:-:S02]  /*db30*/  F2FP.BF16.F32.PACK_AB R14, R199, R202 ;  /* 0x000000cac70e723e */ /* 0x000fc400000010ff */
[----:B------:R-:W-:Y:S02]  /*db40*/  F2FP.BF16.F32.PACK_AB R15, R55, R54 ;  /* 0x00000036370f723e */ /* 0x000fe400000010ff */
[C---:B------:R-:W-:Y:S02]  /*db50*/  IADD3 R85, P1, R92.reuse, 0xd000, RZ ;  /* 0x0000d0005c557810 */ /* 0x040fe40007f3e0ff */
[----:B------:R-:W-:Y:S01]  /*db60*/  IADD3 R37, P2, R92, 0xe000, RZ ;  /* 0x0000e0005c257810 */ /* 0x000fe20007f5e0ff */
[----:B------:R-:W-:Y:S01]  /*db70*/  STSM.16.M88.4 [R188], R12 ;  /* 0x0000000cbc007844 */ /* 0x000fe20000000200 */
[----:B------:R-:W-:Y:S02]  /*db80*/  MOV R205, R28 ;  /* 0x0000001c00cd7202 */ /* 0x000fe40000000f00 */
[----:B0-----:R-:W-:Y:S01]  /*db90*/  F2FP.BF16.F32.PACK_AB R4, R197, R200 ;  /* 0x000000c8c504723e */ /* 0x001fe200000010ff */
[----:B------:R-:W-:Y:S01]  /*dba0*/  IMAD.X R89, RZ, RZ, R93, P2 ;  /* 0x000000ffff597224 */ /* 0x000fe200010e065d */
[----:B------:R-:W-:-:S02]  /*dbb0*/  F2FP.BF16.F32.PACK_AB R5, R59, R58 ;  /* 0x0000003a3b05723e */ /* 0x000fc400000010ff */
[----:B------:R-:W-:Y:S02]  /*dbc0*/  F2FP.BF16.F32.PACK_AB R6, R183, R198 ;  /* 0x000000c6b706723e */ /* 0x000fe400000010ff */
[----:B------:R-:W-:Y:S02]  /*dbd0*/  F2FP.BF16.F32.PACK_AB R7, R63, R62 ;  /* 0x0000003e3f07723e */ /* 0x000fe400000010ff */
[----:B------:R-:W-:Y:S02]  /*dbe0*/  LOP3.LUT R92, R31, R92, RZ, 0x3c, !PT ;  /* 0x0000005c1f5c7212 */ /* 0x000fe400078e3cff */
[----:B------:R-:W-:Y:S01]  /*dbf0*/  MOV R32, R32 ;  /* 0x0000002000207202 */ /* 0x000fe20000000f00 */
[----:B------:R-:W-:Y:S01]  /*dc00*/  STSM.16.M88.4 [R205], R4 ;  /* 0x00000004cd007844 */ /* 0x000fe20000000200 */
        /* <DEDUP_REMOVED lines=22> */
[----:B--2---:R-:W-:-:S02]  /*dd70*/  F2FP.BF16.F32.PACK_AB R48, R169, R172 ;  /* 0x000000aca930723e */ /* 0x004fc400000010ff */
[----:B------:R-:W-:Y:S02]  /*dd80*/  F2FP.BF16.F32.PACK_AB R4, R164, R167 ;  /* 0x000000a7a404723e */ /* 0x000fe400000010ff */
[----:B------:R-:W-:Y:S01]  /*dd90*/  F2FP.BF16.F32.PACK_AB R5, R99, R98 ;  /* 0x000000626305723e */ /* 0x000fe200000010ff */
[----:B------:R-:W-:Y:S01]  /*dda0*/  STSM.16.M88.4 [R104], R48 ;  /* 0x0000003068007844 */ /* 0x000fe20000000200 */
        /* <DEDUP_REMOVED lines=8> */
[----:B-1----:R-:W-:Y:S01]  /*de30*/  ISETP.NE.AND P3, PT, R41, RZ, PT ;  /* 0x000000ff2900720c */ /* 0x002fe20003f65270 */
[----:B------:R-:W-:Y:S01]  /*de40*/  IMAD.X R41, RZ, RZ, R93, P5 ;  /* 0x000000ffff297224 */ /* 0x000fe200028e065d */
[----:B------:R-:W-:Y:S01]  /*de50*/  MOV R126, R126 ;  /* 0x0000007e007e7202 */ /* 0x000fe20000000f00 */
[----:B------:R0:W-:Y:S01]  /*de60*/  STSM.16.M88.4 [R122], R8 ;  /* 0x000000087a007844 */ /* 0x0001e20000000200 */
[----:B------:R-:W-:Y:S02]  /*de70*/  MOV R101, R130 ;  /* 0x0000008200657202 */ /* 0x000fe40000000f00 */
[----:B------:R-:W-:Y:S01]  /*de80*/  F2FP.BF16.F32.PACK_AB R123, R156, R155 ;  /* 0x0000009b9c7b723e */ /* 0x000fe200000010ff */
[----:B------:R1:W-:Y:S01]  /*de90*/  STSM.16.M88.4 [R126], R112 ;  /* 0x000000707e007844 */ /* 0x0003e20000000200 */
[----:B------:R-:W-:-:S02]  /*dea0*/  MOV R134, R134 ;  /* 0x0000008600867202 */ /* 0x000fc40000000f00 */
[----:B------:R-:W-:Y:S02]  /*deb0*/  F2FP.BF16.F32.PACK_AB R130, R133, R132 ;  /* 0x000000848582723e */ /* 0x000fe400000010ff */
[----:B------:R-:W-:Y:S02]  /*dec0*/  F2FP.BF16.F32.PACK_AB R131, R161, R160 ;  /* 0x000000a0a183723e */ /* 0x000fe400000010ff */
[----:B------:R-:W-:Y:S02]  /*ded0*/  LOP3.LUT R84, R85, 0x380, RZ, 0xc0, !PT ;  /* 0x0000038055547812 */ /* 0x000fe400078ec0ff */
[----:B------:R-:W-:Y:S02]  /*dee0*/  LOP3.LUT R88, R37, 0x380, RZ, 0xc0, !PT ;  /* 0x0000038025587812 */ /* 0x000fe400078ec0ff */
[----:B------:R-:W-:Y:S02]  /*def0*/  SHF.R.U64 R84, R84, 0x3, RZ ;  /* 0x0000000354547819 */ /* 0x000fe400000012ff */
[----:B0-----:R-:W-:-:S02]  /*df00*/  F2FP.BF16.F32.PACK_AB R122, R125, R124 ;  /* 0x0000007c7d7a723e */ /* 0x001fc400000010ff */
[----:B------:R-:W-:Y:S02]  /*df10*/  SHF.R.U64 R88, R88, 0x3, RZ ;  /* 0x0000000358587819 */ /* 0x000fe400000012ff */
[----:B------:R-:W-:Y:S01]  /*df20*/  LOP3.LUT R84, R84, R85, RZ, 0x3c, !PT ;  /* 0x0000005554547212 */ /* 0x000fe200078e3cff */
[----:B------:R1:W-:Y:S01]  /*df30*/  STSM.16.M88.4 [R101], R120 ;  /* 0x0000007865007844 */ /* 0x0003e20000000200 */
[----:B------:R-:W-:Y:S01]  /*df40*/  LOP3.LUT R88, R88, R37, RZ, 0x3c, !PT ;  /* 0x0000002558587212 */ /* 0x000fe200078e3cff */
[--C-:B------:R-:W-:Y:S02]  /*df50*/  IMAD.X R37, RZ, RZ, R93.reuse, P6 ;  /* 0x000000ffff257224 */ /* 0x100fe400030e065d */
[----:B------:R1:W-:Y:S01]  /*df60*/  STSM.16.M88.4 [R134], R128 ;  /* 0x0000008086007844 */ /* 0x0003e20000000200 */
[----:B------:R-:W-:-:S03]  /*df70*/  IMAD.X R85, RZ, RZ, R93, P1 ;  /* 0x000000ffff557224 */ /* 0x000fc600008e065d */
[----:B------:R1:W-:Y:S04]  /*df80*/  STSM.16.M88.4 [R38], R136 ;  /* 0x0000008826007844 */ /* 0x0003e80000000200 */
[----:B------:R1:W-:Y:S01]  /*df90*/  STSM.16.M88.4 [R39], R144 ;  /* 0x0000009027007844 */ /* 0x0003e20000000200 */
[----:B------:R-:W-:Y:S06]  /*dfa0*/  BAR.SYNC.DEFER_BLOCKING 0x1, 0x100 ;  /* 0x0044000000007b1d */ /* 0x000fec0000010000 */
[----:B------:R-:W-:Y:S05]  /*dfb0*/  @P3 BRA `(.L_x_7467) ;  /* 0x0000000000b83947 */ /* 0x000fea0003800000 */
        /* <DEDUP_REMOVED lines=17> */
[----:B------:R-:W2:Y:S01]  /*e0d0*/  @P0 LDC R6, c[0x0][0xcf0] ;  /* 0x00033c00ff060b82 */ /* 0x000ea20000000800 */
[----:B0-----:R-:W-:-:S05]  /*e0e0*/  @P0 IMAD.HI.U32 R5, R10, R5, RZ ;  /* 0x000000050a050227 */ /* 0x001fca00078e00ff */
[----:B--2---:R-:W-:-:S04]  /*e0f0*/  @P0 SHF.R.U32.HI R4, RZ, R6, R5 ;  /* 0x00000006ff040219 */ /* 0x004fc80000011605 */
        /* <DEDUP_REMOVED lines=23> */
[----:B------:R-:W2:Y:S08]  /*e270*/  SHFL.IDX PT, R7, R11, 0x1, 0x1c1f ;  /* 0x003c1f000b077f89 */ /* 0x000eb000000e0000 */
[----:B0-----:R0:W-:Y:S04]  /*e280*/  @!P1 ST.E desc[UR44][R4.64], R3 ;  /* 0x0000000304009985 */ /* 0x0011e8000c10192c */
[----:B--2---:R0:W-:Y:S02]  /*e290*/  @!P0 ST.E desc[UR44][R6.64], R0 ;  /* 0x0000000006008985 */ /* 0x0041e4000c10192c */
.L_x_7467:
[----:B------:R-:W2:Y:S01]  /*e2a0*/  LDC R15, c[0x0][0xce8] ;  /* 0x00033a00ff0f7b82 */ /* 0x000ea20000000800 */
        /* <DEDUP_REMOVED lines=13> */
[----:B--2---:R-:W-:-:S03]  /*e380*/  ISETP.NE.AND P2, PT, R15, 0x1, PT ;  /* 0x000000010f00780c */ /* 0x004fc60003f45270 */
        /* <DEDUP_REMOVED lines=18> */
[----:B-1----:R-:W5:Y:S01]  /*e4b0*/  LD.E.128 R36, desc[UR44][R36.64] ;  /* 0x0000002c24247980 */ /* 0x002f62000c101d00 */
[----:B------:R-:W-:Y:S01]  /*e4c0*/  SEL R0, RZ, 0xffffffff, P0 ;  /* 0xffffffffff007807 */ /* 0x000fe20000000000 */
[----:B------:R-:W-:Y:S01]  /*e4d0*/  UIMAD.WIDE.U32 UR6, UR42, UR8, URZ ;  /* 0x000000082a0672a5 */ /* 0x000fe2000f8e003f */
[----:B------:R-:W-:Y:S01]  /*e4e0*/  IMAD.SHL.U32 R8, R8, 0x8, RZ ;  /* 0x0000000808087824 */ /* 0x000fe200078e00ff */
[----:B------:R-:W-:Y:S01]  /*e4f0*/  UIMAD UR5, UR42, UR9, UR5 ;  /* 0x000000092a0572a4 */ /* 0x000fe2000f8e0205 */
[----:B------:R1:W5:Y:S01]  /*e500*/  LD.E.128 R4, desc[UR44][R20.64] ;  /* 0x0000002c14047980 */ /* 0x000362000c101d00 */
        /* <DEDUP_REMOVED lines=28> */
[----:B0-----:R-:W0:Y:S01]  /*e6d0*/  FENCE.VIEW.ASYNC.S ;  /* 0x00000000000073c6 */ /* 0x001e220000000000 */
[----:B------:R-:W-:Y:S01]  /*e6e0*/  IMAD R11, R15, R13, R14 ;  /* 0x0000000d0f0b7224 */ /* 0x000fe200078e020e */
[----:B------:R-:W-:Y:S01]  /*e6f0*/  ISETP.GE.AND P0, PT, R218, UR10, PT ;  /* 0x0000000ada007c0c */ /* 0x000fe2000bf06270 */
[----:B------:R-:W-:Y:S01]  /*e700*/  IMAD.U32 R9, RZ, RZ, UR5 ;  /* 0x00000005ff097e24 */ /* 0x000fe2000f8e00ff */
[----:B------:R-:W-:Y:S01]  /*e710*/  ULDC UR5, c[0x0][0xb88] ;  /* 0x0002e20000057ab9 */ /* 0x000fe20000000800 */
[----:B------:R-:W-:Y:S01]  /*e720*/  IMAD.SHL.U32 R19, R0, 0x20, RZ ;  /* 0x0000002000137824 */ /* 0x000fe200078e00ff */
[----:B------:R-:W-:Y:S01]  /*e730*/  SHF.R.S32.HI R0, RZ, 0x1f, R11 ;  /* 0x0000001fff007819 */ /* 0x000fe2000001140b */
[C---:B------:R-:W-:Y:S01]  /*e740*/  IMAD R13, R3.reuse, UR7, R12 ;  /* 0x00000007030d7c24 */ /* 0x040fe2000f8e020c */
[----:B------:R-:W-:Y:S01]  /*e750*/  BSSY B1, `(.L_x_7468) ;  /* 0x0000039000017945 */ /* 0x000fe20003800000 */
[----:B------:R-:W-:Y:S01]  /*e760*/  IMAD.WIDE.U32 R8, R3, UR6, R8 ;  /* 0x0000000603087c25 */ /* 0x000fe2000f8e0008 */
[----:B------:R-:W-:Y:S01]  /*e770*/  ULDC.64 UR6, c[0x0][0xbd8] ;  /* 0x0002f60000067ab9 */ /* 0x000fe20000000a00 */
[----:B------:R-:W-:-:S02]  /*e780*/  LOP3.LUT R10, R19, 0x20, R10, 0xe2, !PT ;  /* 0x00000020130a7812 */ /* 0x000fc400078ee20a */
[----:B------:R-:W-:Y:S01]  /*e790*/  IMAD.IADD R9, R9, 0x1, R13 ;  /* 0x0000000109097824 */ /* 0x000fe200078e020d */
[----:B------:R-:W-:Y:S01]  /*e7a0*/  SEL R3, RZ, 0x40, P0 ;  /* 0x00000040ff037807 */ /* 0x000fe20000000000 */
[----:B------:R-:W-:Y:S01]  /*e7b0*/  IMAD R0, R0, UR6, RZ ;  /* 0x0000000600007c24 */ /* 0x000fe2000f8e02ff */
[----:B------:R-:W-:Y:S01]  /*e7c0*/  ISETP.GE.AND P0, PT, R217, UR10, PT ;  /* 0x0000000ad9007c0c */ /* 0x000fe2000bf06270 */
[----:B------:R-:W-:Y:S01]  /*e7d0*/  VIADD R27, R215, UR41 ;  /* 0x00000029d71b7c36 */ /* 0x000fe20008000000 */
[----:B------:R-:W-:Y:S01]  /*e7e0*/  LOP3.LUT R3, R10, R3, RZ, 0xfc, !PT ;  /* 0x000000030a037212 */ /* 0x000fe200078efcff */
[----:B------:R-:W-:Y:S01]  /*e7f0*/  IMAD R28, R15, UR5, RZ ;  /* 0x000000050f1c7c24 */ /* 0x000fe2000f8e02ff */
[----:B------:R-:W-:Y:S01]  /*e800*/  SEL R10, RZ, 0x80, P0 ;  /* 0x00000080ff0a7807 */ /* 0x000fe20000000000 */
[C---:B------:R-:W-:Y:S02]  /*e810*/  IMAD R13, R11.reuse, UR7, R0 ;  /* 0x000000070b0d7c24 */ /* 0x040fe4000f8e0200 */
[----:B------:R-:W-:Y:S01]  /*e820*/  IMAD.WIDE.U32 R8, R11, UR6, R8 ;  /* 0x000000060b087c25 */ /* 0x000fe2000f8e0008 */
[----:B------:R-:W-:Y:S01]  /*e830*/  ISETP.GE.AND P1, PT, R27, R28, PT ;  /* 0x0000001c1b00720c */ /* 0x000fe20003f26270 */
[----:B------:R-:W-:-:S02]  /*e840*/  ULDC.64 UR6, c[0x0][0xb80] ;  /* 0x0002e00000067ab9 */ /* 0x000fc40000000a00 */
[----:B------:R-:W-:Y:S01]  /*e850*/  VIADD R0, R17, 0x38820 ;  /* 0x0003882011007836 */ /* 0x000fe20000000000 */
[----:B------:R-:W-:Y:S01]  /*e860*/  LEA R19, P2, R8, UR6, 0x1 ;  /* 0x0000000608137c11 */ /* 0x000fe2000f8408ff */
[----:B------:R-:W-:-:S03]  /*e870*/  IMAD.IADD R9, R9, 0x1, R13 ;  /* 0x0000000109097824 */ /* 0x000fc600078e020d */
[----:B------:R-:W-:Y:S02]  /*e880*/  PRMT R0, RZ, 0x654, R0 ;  /* 0x00000654ff007816 */ /* 0x000fe40000000000 */
[----:B------:R-:W-:Y:S02]  /*e890*/  LEA.HI.X R26, R8, UR7, R9, 0x1, P2 ;  /* 0x00000007081a7c11 */ /* 0x000fe400090f0c09 */
[----:B0-----:R0:W-:Y:S03]  /*e8a0*/  SYNCS.ARRIVE.TRANS64.RED.A1T0 RZ, [R0+URZ], RZ ;  /* 0x000000ff00ff79a7 */ /* 0x0011e6000810043f */
[----:B------:R1:W2:Y:S01]  /*e8b0*/  SHFL.IDX PT, R11, R26, RZ, 0x181f ;  /* 0x00181fff1a0b7589 */ /* 0x0002a200000e0000 */
[----:B0-----:R-:W-:-:S03]  /*e8c0*/  LOP3.LUT R0, R3, R10, RZ, 0xfc, !PT ;  /* 0x0000000a03007212 */ /* 0x001fc600078efcff */
[----:B------:R1:W0:Y:S01]  /*e8d0*/  SHFL.IDX PT, R10, R19, RZ, 0x181f ;  /* 0x00181fff130a7589 */ /* 0x00022200000e0000 */
[----:B------:R-:W-:Y:S05]  /*e8e0*/  @P1 BRA `(.L_x_7469) ;  /* 0x00000000007c1947 */ /* 0x000fea0003800000 */
[----:B------:R-:W-:Y:S02]  /*e8f0*/  ISETP.GE.AND P1, PT, R195, UR10, PT ;  /* 0x0000000ac3007c0c */ /* 0x000fe4000bf26270 */
[----:B------:R-:W-:Y:S02]  /*e900*/  ISETP.GE.AND P0, PT, R23, UR10, PT ;  /* 0x0000000a17007c0c */ /* 0x000fe4000bf06270 */
[----:B------:R-:W-:Y:S02]  /*e910*/  ISETP.GE.AND P5, PT, R194, UR10, PT ;  /* 0x0000000ac2007c0c */ /* 0x000fe4000bfa6270 */
[----:B------:R-:W-:-:S07]  /*e920*/  ISETP.GE.AND P3, PT, R193, UR10, PT ;  /* 0x0000000ac1007c0c */ /* 0x000fce000bf66270 */
[-C--:B0-----:R-:W-:Y:S02]  /*e930*/  @!P1 LEA R12, P2, R195, R10.reuse, 0x1 ;  /* 0x0000000ac30c9211 */ /* 0x081fe400078408ff */
        /* <DEDUP_REMOVED lines=10> */
[CC--:B-1----:R-:W-:Y:S01]  /*e9e0*/  @!P3 LEA R20, P6, R193.reuse, R10.reuse, 0x1 ;  /* 0x0000000ac114b211 */ /* 0x0c2fe200078c08ff */
[----:B------:R3:W-:Y:S03]  /*e9f0*/  @!P5 ST.E.128 desc[UR44][R14.64], R68 ;  /* 0x000000440e00d985 */ /* 0x0007e6000c101d2c */
[----:B------:R-:W-:Y:S02]  /*ea00*/  @!P3 LEA.HI.X R21, R193, R11, R225, 0x1, P6 ;  /* 0x0000000bc115b211 */ /* 0x000fe400030f0ce1 */
[----:B0-----:R-:W-:-:S03]  /*ea10*/  @!P2 LEA R8, P5, R192, R10, 0x1 ;  /* 0x0000000ac008a211 */ /* 0x001fc600078a08ff */
        /* <DEDUP_REMOVED lines=12> */
.L_x_7469:
[----:B------:R-:W-:Y:S05]  /*eae0*/  BSYNC B1 ;  /* 0x0000000000017941 */ /* 0x000fea0003800000 */
.L_x_7468:
        /* <DEDUP_REMOVED lines=12> */
[----:B------:R-:W-:Y:S01]  /*ebb0*/  @!P3 LEA R10, P6, R194, R6, 0x1 ;  /* 0x00000006c20ab211 */ /* 0x000fe200078c08ff */
        /* <DEDUP_REMOVED lines=12> */
[----:B-1----:R-:W-:Y:S02]  /*ec80*/  @P4 LEA R20, P5, R218, R6, 0x1 ;  /* 0x00000006da144211 */ /* 0x002fe400078a08ff */
        /* <DEDUP_REMOVED lines=12> */
.L_x_7466:
        /* <DEDUP_REMOVED lines=57> */
.L_x_7472:
[----:B------:R-:W-:Y:S05]  /*f0e0*/  BSYNC B1 ;  /* 0x0000000000017941 */ /* 0x000fea0003800000 */
.L_x_7471:
        /* <DEDUP_REMOVED lines=48> */
[----:B------:R-:W-:Y:S02]  /*f3f0*/  IMAD R3, R7, UR7, R0 ;  /* 0x0000000707037c24 */ /* 0x000fe4000f8e0200 */
[----:B------:R-:W-:Y:S02]  /*f400*/  VIADD R0, R215, UR41 ;  /* 0x00000029d7007c36 */ /* 0x000fe40008000000 */
[----:B------:R-:W-:-:S02]  /*f410*/  IMAD R25, R10, UR5, RZ ;  /* 0x000000050a197c24 */ /* 0x000fc4000f8e02ff */
[----:B------:R-:W-:Y:S01]  /*f420*/  IMAD.WIDE.U32 R4, R7, UR6, R4 ;  /* 0x0000000607047c25 */ /* 0x000fe2000f8e0004 */
[----:B------:R-:W-:Y:S01]  /*f430*/  SEL R7, RZ, 0x40, P0 ;  /* 0x00000040ff077807 */ /* 0x000fe20000000000 */
[----:B------:R-:W-:Y:S01]  /*f440*/  ULDC.64 UR6, c[0x0][0xb80] ;  /* 0x0002e00000067ab9 */ /* 0x000fe20000000a00 */
[----:B------:R-:W-:Y:S01]  /*f450*/  ISETP.GE.AND P0, PT, R0, R25, PT ;  /* 0x000000190000720c */ /* 0x000fe20003f06270 */
[----:B------:R-:W-:Y:S01]  /*f460*/  IMAD.IADD R3, R5, 0x1, R3 ;  /* 0x0000000105037824 */ /* 0x000fe200078e0203 */
        /* <DEDUP_REMOVED lines=39> */
.L_x_7474:
[----:B------:R-:W-:Y:S05]  /*f6e0*/  BSYNC B1 ;  /* 0x0000000000017941 */ /* 0x000fea0003800000 */
.L_x_7473:
        /* <DEDUP_REMOVED lines=36> */
.L_x_7470:
[----:B------:R-:W-:Y:S05]  /*f930*/  BSYNC B0 ;  /* 0x0000000000007941 */ /* 0x000fea0003800000 */
.L_x_7465:
[----:B------:R-:W-:Y:S02]  /*f940*/  ULDC UR5, c[0x0][0xd38] ;  /* 0x00034e0000057ab9 */ /* 0x000fe40000000800 */
[----:B------:R-:W-:-:S06]  /*f950*/  UISETP.GE.AND UP0, UPT, UR4, UR5, UPT ;  /* 0x000000050400728c */ /* 0x000fcc000bf06270 */
[----:B------:R-:W-:-:S13]  /*f960*/  PLOP3.LUT P0, PT, PT, PT, UP0, 0x80, 0x0 ;  /* 0x000000000000781c */ /* 0x000fda0003f0f008 */
[----:B------:R-:W-:Y:S05]  /*f970*/  @!P0 BRA `(.L_x_7475) ;  /* 0xffffff1400b08947 */ /* 0x000fea000383ffff */
[----:B------:R-:W-:Y:S05]  /*f980*/  EXIT ;  /* 0x000000000000794d */ /* 0x000fea0003800000 */
.L_x_7426:
        /* <DEDUP_REMOVED lines=48> */
.L_x_7588:
        /* <DEDUP_REMOVED lines=14> */
[----:B01--4-:R-:W-:Y:S05]  /*fd70*/  @!P0 BRA `(.L_x_7477) ;  /* 0x0000000000208947 */ /* 0x013fea0003800000 */
        /* <DEDUP_REMOVED lines=8> */
.L_x_7477:
[----:B------:R-:W-:Y:S01]  /*fe00*/  ULDC UR8, c[0x0][0xd54] ;  /* 0x0003550000087ab9 */ /* 0x000fe20000000800 */
[----:B------:R-:W-:Y:S01]  /*fe10*/  UMOV UR5, UR9 ;  /* 0x0000000900057c82 */ /* 0x000fe20008000000 */
[----:B------:R-:W-:-:S11]  /*fe20*/  UISETP.NE.AND UP0, UPT, UR8, 0x1, UPT ;  /* 0x000000010800788c */ /* 0x000fd6000bf05270 */
[----:B------:R-:W-:Y:S02]  /*fe30*/  @UP0 ULDC.64 UR10, c[0x0][0xd58] ;  /* 0x00035600000a0ab9 */ /* 0x000fe40000000a00 */
[----:B------:R-:W-:-:S04]  /*fe40*/  UIMAD.WIDE.U32 UR6, UR9, UR10, URZ ;  /* 0x0000000a090672a5 */ /* 0x000fc8000f8e003f */
[----:B------:R-:W-:-:S04]  /*fe50*/  @UP0 USHF.R.U32.HI UR5, URZ, UR11, UR7 ;  /* 0x0000000b3f050299 */ /* 0x000fc80008011607 */
[----:B------:R-:W-:-:S12]  /*fe60*/  UIMAD UR8, UR5, UR8, URZ ;  /* 0x00000008050872a4 */ /* 0x000fd8000f8e023f */
.L_x_7478:
[----:B------:R-:W-:Y:S01]  /*fe70*/  ULOP3.LUT UR39, URZ, UR5, URZ, 0x33, !UPT ;  /* 0x000000053f277292 */ /* 0x000fe2000f8e333f */
[----:B------:R-:W-:Y:S01]  /*fe80*/  BSSY B7, `(.L_x_7479) ;  /* 0x00005ad000077945 */ /* 0x000fe20003800000 */
[----:B------:R-:W-:Y:S01]  /*fe90*/  ULDC UR10, c[0x0][0x448] ;  /* 0x00011200000a7ab9 */ /* 0x000fe20000000800 */
[----:B------:R-:W-:Y:S01]  /*fea0*/  ULDC UR5, c[0x0][0xd3c] ;  /* 0x00034f0000057ab9 */ /* 0x000fe20000000800 */
[----:B------:R-:W-:Y:S01]  /*feb0*/  UISETP.NE.AND UP1, UPT, UR10, 0x1, UPT ;  /* 0x000000010a00788c */ /* 0x000fe2000bf25270 */
[----:B------:R-:W-:Y:S01]  /*fec0*/  ULDC.64 UR6, c[0x0][0x418] ;  /* 0x0001060000067ab9 */ /* 0x000fe20000000a00 */
[----:B------:R-:W-:Y:S02]  /*fed0*/  UIADD3 UR39, UR39, UR5, URZ ;  /* 0x0000000527277290 */ /* 0x000fe4000fffe03f */
[----:B------:R-:W-:Y:S02]  /*fee0*/  UISETP.NE.U32.AND UP0, UPT, UR6, URZ, UPT ;  /* 0x0000003f0600728c */ /* 0x000fe4000bf05070 */
[----:B------:R-:W-:-:S02]  /*fef0*/  USHF.L.U32 UR5, UR39, 0x6, URZ ;  /* 0x0000000627057899 */ /* 0x000fc4000800063f */
[----:B------:R-:W-:Y:S02]  /*ff00*/  UISETP.NE.AND.EX UP0, UPT, UR7, URZ, UPT, UP0 ;  /* 0x0000003f0700728c */ /* 0x000fe4000bf05300 */
[----:B------:R-:W-:Y:S01]  /*ff10*/  UIADD3 UR5, UR5, 0x3f, URZ ;  /* 0x0000003f05057890 */ /* 0x000fe2000fffe03f */
[----:B------:R-:W-:Y:S01]  /*ff20*/  ULDC UR7, c[0x0][0x288] ;  /* 0x0000a20000077ab9 */ /* 0x000fe20000000800 */
        /* <DEDUP_REMOVED lines=48> */
[----:B0-----:R-:W-:-:S05]  /*10230*/  IADD3 R0, R0, UR41, R3 ;  /* 0x0000002900007c10 */ /* 0x001fca000fffe003 */
[----:B------:R3:W-:Y:S01]  /*10240*/  STL [R1+0x10], R0 ;  /* 0x0000100001007387 */ /* 0x0007e20000100800 */
[----:B------:R-:W-:Y:S05]  /*10250*/  BRA `(.L_x_7481) ;  /* 0x0000005400bc7947 */ /* 0x000fea0003800000 */
.L_x_7480:
        /* <DEDUP_REMOVED lines=20> */
.L_x_7483:
[----:B------:R-:W-:Y:S05]  /*103a0*/  BSYNC B6 ;  /* 0x0000000000067941 */ /* 0x000fea0003800000 */
.L_x_7482:
        /* <DEDUP_REMOVED lines=20> */
.L_x_7486:
        /* <DEDUP_REMOVED lines=15> */
.L_x_7485:
[----:B------:R-:W-:Y:S05]  /*105e0*/  BSYNC B6 ;  /* 0x0000000000067941 */ /* 0x000fea0003800000 */
.L_x_7484:
        /* <DEDUP_REMOVED lines=27> */
.L_x_7604:
        /* <DEDUP_REMOVED lines=9> */
.L_x_7607:
        /* <DEDUP_REMOVED lines=22> */
.L_x_7490:
[----:B--2---:R-:W2:Y:S01]  /*10990*/  LDL R2, [R1+0x8] ;  /* 0x0000080001027983 */ /* 0x004ea20000100800 */
[----:B------:R-:W-:Y:S01]  /*109a0*/  IMAD R0, R19, 0x8, R17 ;  /* 0x0000000813007824 */ /* 0x000fe200078e0211 */
[----:B--2---:R-:W-:-:S04]  /*109b0*/  SHF.L.U32 R2, R2, 0x1f, RZ ;  /* 0x0000001f02027819 */ /* 0x004fc800000006ff */
[----:B------:R-:W2:Y:S02]  /*109c0*/  SYNCS.PHASECHK.TRANS64.TRYWAIT P0, [R0+URZ+0x38840], R2 ;  /* 0x03884002000075a7 */ /* 0x000ea4000800017f */
[----:B--2---:R-:W-:Y:S05]  /*109d0*/  @!P0 BRA `(.L_x_7491) ;  /* 0x00000058001c8947 */ /* 0x004fea0003800000 */
.L_x_7608:
        /* <DEDUP_REMOVED lines=11> */
.L_x_7492:
        /* <DEDUP_REMOVED lines=19> */
.L_x_7488:
        /* <DEDUP_REMOVED lines=24> */
.L_x_7494:
[----:B------:R-:W-:Y:S05]  /*10d40*/  BSYNC B6 ;  /* 0x0000000000067941 */ /* 0x000fea0003800000 */
.L_x_7493:
[----:B------:R-:W2:Y:S01]  /*10d50*/  S2R R2, SR_TID.X ;  /* 0x0000000000027919 */ /* 0x000ea20000002100 */
[----:B0-----:R-:W0:Y:S01]  /*10d60*/  LDC R7, c[0x0][0x448] ;  /* 0x00011200ff077b82 */ /* 0x001e220000000800 */
[----:B------:R-:W-:Y:S01]  /*10d70*/  ULDC.64 UR6, c[0x0][0x2d8] ;  /* 0x0000b60000067ab9 */ /* 0x000fe20000000a00 */
[----:B------:R-:W-:Y:S01]  /*10d80*/  ULDC.64 UR8, c[0x0][0x2e0] ;  /* 0x0000b80000087ab9 */ /* 0x000fe20000000a00 */
[----:B-1----:R-:W1:Y:S01]  /*10d90*/  S2R R4, SR_TID.X ;  /* 0x0000000000047919 */ /* 0x002e620000002100 */
[----:B------:R-:W-:Y:S02]  /*10da0*/  UIMAD.WIDE.U32 UR4, UR36, UR6, URZ ;  /* 0x00000006240472a5 */ /* 0x000fe4000f8e003f */
[----:B------:R-:W-:-:S04]  /*10db0*/  UIMAD UR6, UR43, UR6, URZ ;  /* 0x000000062b0672a4 */ /* 0x000fc8000f8e023f */
[----:B------:R-:W-:Y:S02]  /*10dc0*/  UIMAD UR6, UR36, UR7, UR6 ;  /* 0x00000007240672a4 */ /* 0x000fe4000f8e0206 */
[----:B------:R-:W-:Y:S02]  /*10dd0*/  UIMAD UR7, UR37, UR8, URZ ;  /* 0x00000008250772a4 */ /* 0x000fe4000f8e023f */
[----:B------:R-:W-:Y:S02]  /*10de0*/  UIADD3 UR5, UR5, UR6, URZ ;  /* 0x0000000605057290 */ /* 0x000fe4000fffe03f */
[----:B------:R-:W-:Y:S02]  /*10df0*/  UIMAD UR6, UR42, UR9, UR7 ;  /* 0x000000092a0672a4 */ /* 0x000fe4000f8e0207 */
[----:B------:R-:W-:-:S04]  /*10e00*/  UIMAD.WIDE.U32 UR4, UR42, UR8, UR4 ;  /* 0x000000082a0472a5 */ /* 0x000fc8000f8e0004 */
[----:B------:R-:W-:Y:S01]  /*10e10*/  UIADD3 UR6, UR5, UR6, URZ ;  /* 0x0000000605067290 */ /* 0x000fe2000fffe03f */
[----:B0-----:R-:W-:Y:S01]  /*10e20*/  ISETP.NE.AND P0, PT, R7, 0x1, PT ;  /* 0x000000010700780c */ /* 0x001fe20003f05270 */
[----:B------:R-:W-:Y:S01]  /*10e30*/  IMAD.U32 R5, RZ, RZ, UR5 ;  /* 0x00000005ff057e24 */ /* 0x000fe2000f8e00ff */
[----:B--2---:R-:W-:Y:S01]  /*10e40*/  LOP3.LUT R0, R2, 0x7f, RZ, 0xc0, !PT ;  /* 0x0000007f02007812 */ /* 0x004fe200078ec0ff */
[----:B-1----:R-:W-:-:S03]  /*10e50*/  IMAD.SHL.U32 R4, R4, 0x10, RZ ;  /* 0x0000001004047824 */ /* 0x002fc600078e00ff */
[----:B------:R-:W-:-:S07]  /*10e60*/  SHF.R.U32.HI R0, RZ, 0x3, R0 ;  /* 0x00000003ff007819 */ /* 0x000fce0000011600 */
[----:B------:R-:W0:Y:S01]  /*10e70*/  @P0 LDC R3, c[0x0][0x44c] ;  /* 0x00011300ff030b82 */ /* 0x000e220000000800 */
[----:B------:R-:W-:Y:S01]  /*10e80*/  LOP3.LUT R4, R0, 0x70, R4, 0xf8, !PT ;  /* 0x0000007000047812 */ /* 0x000fe200078ef804 */
[----:B------:R-:W-:-:S04]  /*10e90*/  IMAD.U32 R0, RZ, RZ, UR39 ;  /* 0x00000027ff007e24 */ /* 0x000fc8000f8e00ff */
[----:B------:R-:W-:Y:S02]  /*10ea0*/  IMAD R6, R0, 0x40, R4 ;  /* 0x0000004000067824 */ /* 0x000fe400078e0204 */
[----:B------:R-:W1:Y:S01]  /*10eb0*/  @P0 LDC R2, c[0x0][0x450] ;  /* 0x00011400ff020b82 */ /* 0x000e620000000800 */
[----:B------:R-:W-:Y:S01]  /*10ec0*/  IMAD.U32 R4, RZ, RZ, UR4 ;  /* 0x00000004ff047e24 */ /* 0x000fe2000f8e00ff */
[----:B------:R-:W-:Y:S01]  /*10ed0*/  ULDC.64 UR4, c[0x0][0x2d0] ;  /* 0x0000b40000047ab9 */ /* 0x000fe20000000a00 */
[----:B------:R-:W-:Y:S01]  /*10ee0*/  IMAD.MOV.U32 R0, RZ, RZ, R6 ;  /* 0x000000ffff007224 */ /* 0x000fe200078e0006 */
[----:B------:R2:W-:Y:S04]  /*10ef0*/  STL [R1+0x18], R6 ;  /* 0x0000180601007387 */ /* 0x0005e80000100800 */
[----:B------:R3:W5:Y:S01]  /*10f00*/  LDL R8, [R1+0x4] ;  /* 0x0000040001087983 */ /* 0x0007620000100800 */
[----:B0-----:R-:W-:-:S05]  /*10f10*/  @P0 IMAD.HI.U32 R3, R6, R3, RZ ;  /* 0x0000000306030227 */ /* 0x001fca00078e00ff */
[----:B-1----:R-:W-:Y:S01]  /*10f20*/  @P0 SHF.R.U32.HI R0, RZ, R2, R3 ;  /* 0x00000002ff000219 */ /* 0x002fe20000011603 */
[----:B------:R-:W-:Y:S02]  /*10f30*/  IMAD.MOV.U32 R2, RZ, RZ, R4 ;  /* 0x000000ffff027224 */ /* 0x000fe400078e0004 */
[----:B------:R-:W-:Y:S01]  /*10f40*/  IMAD.U32 R3, RZ, RZ, UR6 ;  /* 0x00000006ff037e24 */ /* 0x000fe2000f8e00ff */
[----:B------:R-:W-:Y:S01]  /*10f50*/  SHF.R.S32.HI R4, RZ, 0x1f, R0 ;  /* 0x0000001fff047819 */ /* 0x000fe20000011400 */
[----:B------:R-:W-:Y:S01]  /*10f60*/  ULDC.64 UR6, c[0x0][0x280] ;  /* 0x0000a00000067ab9 */ /* 0x000fe20000000a00 */
[----:B------:R-:W-:-:S04]  /*10f70*/  IMAD.WIDE.U32 R2, R0, UR4, R2 ;  /* 0x0000000400027c25 */ /* 0x000fc8000f8e0002 */
[----:B------:R-:W-:-:S04]  /*10f80*/  IMAD R4, R4, UR4, RZ ;  /* 0x0000000404047c24 */ /* 0x000fc8000f8e02ff */
[----:B------:R-:W-:Y:S01]  /*10f90*/  IMAD R4, R0, UR5, R4 ;  /* 0x0000000500047c24 */ /* 0x000fe2000f8e0204 */
[----:B------:R-:W-:Y:S01]  /*10fa0*/  ULDC.64 UR4, c[0x0][0x2c8] ;  /* 0x0000b20000047ab9 */ /* 0x000fe20000000a00 */
[----:B------:R-:W-:Y:S02]  /*10fb0*/  IMAD.MOV R0, RZ, RZ, -R0 ;  /* 0x000000ffff007224 */ /* 0x000fe400078e0a00 */
[----:B------:R-:W-:Y:S02]  /*10fc0*/  IMAD.IADD R3, R3, 0x1, R4 ;  /* 0x0000000103037824 */ /* 0x000fe400078e0204 */
[----:B------:R-:W-:Y:S02]  /*10fd0*/  IMAD R0, R7, R0, R6 ;  /* 0x0000000007007224 */ /* 0x000fe400078e0206 */
[----:B--2---:R-:W0:Y:S03]  /*10fe0*/  S2R R6, SR_TID.X ;  /* 0x0000000000067919 */ /* 0x004e260000002100 */
[----:B------:R-:W-:Y:S01]  /*10ff0*/  SHF.R.S32.HI R4, RZ, 0x1f, R0 ;  /* 0x0000001fff047819 */ /* 0x000fe20000011400 */
[----:B------:R-:W-:-:S04]  /*11000*/  IMAD.WIDE.U32 R2, R0, UR4, R2 ;  /* 0x0000000400027c25 */ /* 0x000fc8000f8e0002 */
[----:B------:R-:W-:Y:S01]  /*11010*/  IMAD R4, R4, UR4, RZ ;  /* 0x0000000404047c24 */ /* 0x000fe2000f8e02ff */
[----:B------:R-:W-:-:S03]  /*11020*/  ULDC UR4, c[0x0][0x2b8] ;  /* 0x0000ae0000047ab9 */ /* 0x000fc60000000800 */
[----:B------:R-:W-:Y:S01]  /*11030*/  IMAD R4, R0, UR5, R4 ;  /* 0x0000000500047c24 */ /* 0x000fe2000f8e0204 */
[----:B------:R-:W-:-:S03]  /*11040*/  LEA R0, P1, R2, UR6, 0x1 ;  /* 0x0000000602007c11 */ /* 0x000fc6000f8208ff */
[----:B------:R-:W-:Y:S02]  /*11050*/  IMAD.IADD R3, R3, 0x1, R4 ;  /* 0x0000000103037824 */ /* 0x000fe400078e0204 */
[----:B0-----:R-:W-:-:S05]  /*11060*/  IMAD.SHL.U32 R9, R6, 0x8, RZ ;  /* 0x0000000806097824 */ /* 0x001fca00078e00ff */
[----:B------:R-:W-:Y:S02]  /*11070*/  LOP3.LUT R9, R9, 0x38, RZ, 0xc0, !PT ;  /* 0x0000003809097812 */ /* 0x000fe400078ec0ff */
[----:B------:R-:W-:Y:S02]  /*11080*/  LOP3.LUT R6, R6, 0x7f, RZ, 0xc0, !PT ;  /* 0x0000007f06067812 */ /* 0x000fe400078ec0ff */
[----:B------:R-:W-:Y:S01]  /*11090*/  ISETP.GE.AND P0, PT, R9, UR4, PT ;  /* 0x0000000409007c0c */ /* 0x000fe2000bf06270 */
[----:B------:R-:W-:Y:S01]  /*110a0*/  UMOV UR4, 0xffffffff ;  /* 0xffffffff00047882 */ /* 0x000fe20000000000 */
[----:B------:R-:W-:Y:S02]  /*110b0*/  LEA.HI.X R3, R2, UR7, R3, 0x1, P1 ;  /* 0x0000000702037c11 */ /* 0x000fe400088f0c03 */
[----:B------:R-:W-:Y:S01]  /*110c0*/  SHF.R.U32.HI R10, RZ, 0x3, R6 ;  /* 0x00000003ff0a7819 */ /* 0x000fe20000011606 */
[----:B---3--:R-:W-:Y:S08]  /*110d0*/  BRA.DIV UR4, `(.L_x_7495) ;  /* 0x0000005204707947 */ /* 0x008ff0000b800000 */
[----:B------:R-:W0:Y:S01]  /*110e0*/  SHFL.IDX PT, R5, R0, RZ, 0x181f ;  /* 0x00181fff00057589 */ /* 0x000e2200000e0000 */
[----:B------:R-:W-:Y:S01]  /*110f0*/  IMAD.U32 R6, RZ, RZ, UR39 ;  /* 0x00000027ff067e24 */ /* 0x000fe2000f8e00ff */
[----:B------:R-:W-:Y:S02]  /*11100*/  ULDC UR4, c[0x0][0x288] ;  /* 0x0000a20000047ab9 */ /* 0x000fe40000000800 */
[----:B------:R-:W1:Y:S01]  /*11110*/  SHFL.IDX PT, R4, R3, RZ, 0x181f ;  /* 0x00181fff03047589 */ /* 0x000e6200000e0000 */
[----:B------:R-:W-:Y:S02]  /*11120*/  IMAD R2, R7, UR4, RZ ;  /* 0x0000000407027c24 */ /* 0x000fe4000f8e02ff */
[----:B------:R-:W-:-:S04]  /*11130*/  IMAD R10, R6, 0x40, R10 ;  /* 0x00000040060a7824 */ /* 0x000fc800078e020a */
[C---:B------:R-:W-:Y:S01]  /*11140*/  VIADD R7, R10.reuse, 0x10 ;  /* 0x000000100a077836 */ /* 0x040fe20000000000 */
[C---:B------:R-:W-:Y:S01]  /*11150*/  ISETP.GE.AND P1, PT, R10.reuse, R2, PT ;  /* 0x000000020a00720c */ /* 0x040fe20003f26270 */
[----:B------:R-:W-:Y:S01]  /*11160*/  VIADD R6, R10, 0x20 ;  /* 0x000000200a067836 */ /* 0x000fe20000000000 */
[----:B------:R-:W-:Y:S04]  /*11170*/  STL [R1+0x14], R10 ;  /* 0x0000140a01007387 */ /* 0x000fe80000100800 */
[----:B------:R-:W-:Y:S04]  /*11180*/  STL [R1+0x20], R7 ;  /* 0x0000200701007387 */ /* 0x000fe80000100800 */
[----:B------:R-:W-:Y:S03]  /*11190*/  STL [R1+0x24], R6 ;  /* 0x0000240601007387 */ /* 0x000fe60000100800 */
        /* <DEDUP_REMOVED lines=27> */
.L_x_7617:
        /* <DEDUP_REMOVED lines=12> */
.L_x_7496:
        /* <DEDUP_REMOVED lines=35> */
.L_x_7498:
[----:B------:R-:W-:Y:S05]  /*11640*/  BSYNC B6 ;  /* 0x0000000000067941 */ /* 0x000fea0003800000 */
.L_x_7497:
        /* <DEDUP_REMOVED lines=10> */
[----:B0-----:R-:W-:-:S13]  /*116f0*/  ISETP.NE.AND P0, PT, R8, 0x1, PT ;  /* 0x000000010800780c */ /* 0x001fda0003f05270 */
[----:B------:R-:W0:Y:S01]  /*11700*/  @P0 LDC R0, c[0x0][0x450] ;  /* 0x00011400ff000b82 */ /* 0x000e220000000800 */
[----:B-1----:R-:W-:Y:S02]  /*11710*/  IMAD.SHL.U32 R10, R10, 0x8, RZ ;  /* 0x000000080a0a7824 */ /* 0x002fe400078e00ff */
[----:B-----5:R-:W-:-:S03]  /*11720*/  IMAD.SHL.U32 R9, R11, 0x8, RZ ;  /* 0x000000080b097824 */ /* 0x020fc600078e00ff */
[----:B------:R-:W-:-:S04]  /*11730*/  LOP3.LUT R10, R10, 0x38, RZ, 0xc0, !PT ;  /* 0x000000380a0a7812 */ /* 0x000fc800078ec0ff */
[C---:B------:R-:W-:Y:S02]  /*11740*/  LOP3.LUT R12, R10.reuse, 0x80, RZ, 0xfc, !PT ;  /* 0x000000800a0c7812 */ /* 0x040fe400078efcff */
[----:B------:R-:W-:Y:S02]  /*11750*/  LOP3.LUT R10, R10, 0x40, RZ, 0xfc, !PT ;  /* 0x000000400a0a7812 */ /* 0x000fe400078efcff */
[----:B------:R-:W-:Y:S02]  /*11760*/  LOP3.LUT R9, R9, 0x38, RZ, 0xc0, !PT ;  /* 0x0000003809097812 */ /* 0x000fe400078ec0ff */
[----:B--2---:R-:W-:Y:S02]  /*11770*/  R2UR UR5, R5 ;  /* 0x00000000050572ca */ /* 0x004fe400000e0000 */
[----:B------:R-:W-:Y:S02]  /*11780*/  R2UR UR4, R4 ;  /* 0x00000000040472ca */ /* 0x000fe400000e0000 */
[----:B---3--:R-:W-:-:S02]  /*11790*/  R2UR UR5, R2 ;  /* 0x00000000020572ca */ /* 0x008fc400000e0000 */
        /* <DEDUP_REMOVED lines=30> */
[----:B------:R-:W-:Y:S01]  /*11980*/  ISETP.GE.AND P3, PT, R9, UR4, PT ;  /* 0x0000000409007c0c */ /* 0x000fe2000bf66270 */
[----:B------:R-:W1:Y:S01]  /*11990*/  S2R R12, SR_TID.X ;  /* 0x00000000000c7919 */ /* 0x000e620000002100 */
[----:B------:R-:W-:-:S02]  /*119a0*/  LEA.HI.X R6, R2, UR5, R6, 0x1, P0 ;  /* 0x0000000502067c11 */ /* 0x000fc400080f0c06 */
[----:B------:R-:W-:Y:S02]  /*119b0*/  SEL R2, RZ, 0x1, P3 ;  /* 0x00000001ff027807 */ /* 0x000fe40001800000 */
[----:B------:R-:W-:Y:S02]  /*119c0*/  SEL R3, RZ, 0x4, P2 ;  /* 0x00000004ff037807 */ /* 0x000fe40001000000 */
[----:B------:R-:W-:-:S04]  /*119d0*/  SEL R4, RZ, 0x2, P1 ;  /* 0x00000002ff047807 */ /* 0x000fc80000800000 */
[----:B------:R-:W-:Y:S02]  /*119e0*/  IADD3 R2, R3, R4, R2 ;  /* 0x0000000403027210 */ /* 0x000fe40007ffe002 */
        /* <DEDUP_REMOVED lines=10> */
[----:B------:R-:W-:Y:S01]  /*11a90*/  ISETP.GE.AND P0, PT, R10, UR4, PT ;  /* 0x000000040a007c0c */ /* 0x000fe2000bf06270 */
[C---:B------:R-:W-:Y:S01]  /*11aa0*/  IMAD.SHL.U32 R10, R11.reuse, 0x8, RZ ;  /* 0x000000080b0a7824 */ /* 0x040fe200078e00ff */
[----:B------:R-:W-:Y:S01]  /*11ab0*/  LOP3.LUT R12, R12, 0xc0, RZ, 0xfc, !PT ;  /* 0x000000c00c0c7812 */ /* 0x000fe200078efcff */
[----:B------:R-:W-:Y:S01]  /*11ac0*/  IMAD.SHL.U32 R11, R11, 0x8, RZ ;  /* 0x000000080b0b7824 */ /* 0x000fe200078e00ff */
[----:B------:R-:W-:Y:S02]  /*11ad0*/  SEL R3, RZ, 0x10, P0 ;  /* 0x00000010ff037807 */ /* 0x000fe40000000000 */
[----:B------:R-:W-:-:S02]  /*11ae0*/  LOP3.LUT R10, R10, 0x38, RZ, 0xc0, !PT ;  /* 0x000000380a0a7812 */ /* 0x000fc400078ec0ff */
[----:B------:R-:W-:Y:S02]  /*11af0*/  ISETP.GE.AND P5, PT, R12, UR4, PT ;  /* 0x000000040c007c0c */ /* 0x000fe4000bfa6270 */
[----:B------:R-:W-:Y:S02]  /*11b00*/  LOP3.LUT R12, R10, 0x180, RZ, 0xfc, !PT ;  /* 0x000001800a0c7812 */ /* 0x000fe400078efcff */
[----:B------:R-:W-:Y:S02]  /*11b10*/  LOP3.LUT R11, R11, 0x38, RZ, 0xc0, !PT ;  /* 0x000000380b0b7812 */ /* 0x000fe400078ec0ff */
[----:B------:R-:W-:Y:S02]  /*11b20*/  ISETP.GE.AND P1, PT, R12, UR4, PT ;  /* 0x000000040c007c0c */ /* 0x000fe4000bf26270 */
[----:B------:R-:W-:Y:S02]  /*11b30*/  LOP3.LUT R10, R11, 0x140, RZ, 0xfc, !PT ;  /* 0x000001400b0a7812 */ /* 0x000fe400078efcff */
[----:B------:R-:W-:-:S02]  /*11b40*/  SEL R4, RZ, 0x8, P5 ;  /* 0x00000008ff047807 */ /* 0x000fc40002800000 */
[----:B------:R-:W-:Y:S02]  /*11b50*/  SEL R5, RZ, 0x40, P1 ;  /* 0x00000040ff057807 */ /* 0x000fe40000800000 */
[----:B------:R-:W-:Y:S02]  /*11b60*/  LOP3.LUT R7, R11, 0x1c0, RZ, 0xfc, !PT ;  /* 0x000001c00b077812 */ /* 0x000fe400078efcff */
[----:B------:R-:W-:Y:S02]  /*11b70*/  ISETP.GE.AND P1, PT, R10, UR4, PT ;  /* 0x000000040a007c0c */ /* 0x000fe4000bf26270 */
[----:B------:R-:W-:Y:S02]  /*11b80*/  IADD3 R2, R3, R2, R4 ;  /* 0x0000000203027210 */ /* 0x000fe40007ffe004 */
[----:B------:R-:W-:Y:S02]  /*11b90*/  SEL R3, RZ, 0x20, P1 ;  /* 0x00000020ff037807 */ /* 0x000fe40000800000 */
[----:B------:R-:W-:Y:S01]  /*11ba0*/  ISETP.GE.AND P2, PT, R7, UR4, PT ;  /* 0x0000000407007c0c */ /* 0x000fe2000bf46270 */
[----:B------:R-:W-:Y:S01]  /*11bb0*/  UMOV UR4, 0xffffffff ;  /* 0xffffffff00047882 */ /* 0x000fe20000000000 */
[----:B------:R-:W-:-:S02]  /*11bc0*/  IADD3 R5, R5, R2, R3 ;  /* 0x0000000205057210 */ /* 0x000fc40007ffe003 */
[----:B------:R-:W-:-:S05]  /*11bd0*/  SEL R7, RZ, 0x80, P2 ;  /* 0x00000080ff077807 */ /* 0x000fca0001000000 */
        /* <DEDUP_REMOVED lines=9> */
[----:B------:R-:W-:-:S04]  /*11c70*/  @P0 LOP3.LUT R18, R18, 0x400, RZ, 0xfc, !PT ;  /* 0x0000040012120812 */ /* 0x000fc800078efcff */
[C---:B------:R-:W-:Y:S02]  /*11c80*/  LOP3.LUT P0, RZ, R18.reuse, 0x10, RZ, 0xc0, !PT ;  /* 0x0000001012ff7812 */ /* 0x040fe4000780c0ff */
[----:B------:R-:W-:-:S04]  /*11c90*/  LOP3.LUT R18, R18, 0xfffffdff, RZ, 0xc0, !PT ;  /* 0xfffffdff12127812 */ /* 0x000fc800078ec0ff */
[----:B------:R-:W-:-:S04]  /*11ca0*/  @P1 LOP3.LUT R18, R18, 0x200, RZ, 0xfc, !PT ;  /* 0x0000020012121812 */ /* 0x000fc800078efcff */
[C---:B------:R-:W-:Y:S02]  /*11cb0*/  LOP3.LUT P1, RZ, R18.reuse, 0x8, RZ, 0xc0, !PT ;  /* 0x0000000812ff7812 */ /* 0x040fe4000782c0ff */
[----:B------:R-:W-:Y:S01]  /*11cc0*/  LOP3.LUT R18, R18, 0xfffffeff, RZ, 0xc0, !PT ;  /* 0xfffffeff12127812 */ /* 0x000fe200078ec0ff */
[----:B------:R-:W-:Y:S01]  /*11cd0*/  SHFL.IDX PT, R14, R0, 0x1, 0x181f ;  /* 0x00381f00000e7f89 */ /* 0x000fe200000e0000 */
[-C--:B--2---:R-:W-:Y:S02]  /*11ce0*/  ISETP.GE.AND P2, PT, R3, R4.reuse, PT ;  /* 0x000000040300720c */ /* 0x084fe40003f46270 */
[----:B---3--:R-:W-:Y:S02]  /*11cf0*/  ISETP.GE.AND P3, PT, R2, R4, PT ;  /* 0x000000040200720c */ /* 0x008fe40003f66270 */
[----:B------:R-:W0:Y:S01]  /*11d00*/  S2R R2, SR_TID.X ;  /* 0x0000000000027919 */ /* 0x000e220000002100 */
[----:B------:R-:W1:Y:S08]  /*11d10*/  SHFL.IDX PT, R3, R0, RZ, 0x181f ;  /* 0x00181fff00037589 */ /* 0x000e7000000e0000 */
[----:B------:R-:W-:-:S02]  /*11d20*/  @!P2 LOP3.LUT R8, R5, 0x40, RZ, 0xc0, !PT ;  /* 0x000000400508a812 */ /* 0x000fc400078ec0ff */
[----:B------:R-:W-:Y:S02]  /*11d30*/  @P3 LOP3.LUT R18, R18, 0x100, RZ, 0xfc, !PT ;  /* 0x0000010012123812 */ /* 0x000fe400078efcff */
[----:B------:R-:W-:-:S04]  /*11d40*/  @!P2 SHF.R.U32.HI R8, RZ, 0x2, R8 ;  /* 0x00000002ff08a819 */ /* 0x000fc80000011608 */
[----:B------:R-:W-:Y:S02]  /*11d50*/  @!P2 ISETP.NE.U32.AND P3, PT, R8, RZ, PT ;  /* 0x000000ff0800a20c */ /* 0x000fe40003f65070 */
[----:B------:R-:W-:-:S04]  /*11d60*/  @!P2 LOP3.LUT R8, R7, 0x80, RZ, 0xc0, !PT ;  /* 0x000000800708a812 */ /* 0x000fc800078ec0ff */
[----:B------:R-:W-:Y:S01]  /*11d70*/  @!P2 SHF.R.U32.HI R8, RZ, 0x3, R8 ;  /* 0x00000003ff08a819 */ /* 0x000fe20000011608 */
[----:B0-----:R-:W-:Y:S02]  /*11d80*/  IMAD.SHL.U32 R12, R2, 0x8, RZ ;  /* 0x00000008020c7824 */ /* 0x001fe400078e00ff */
[----:B------:R-:W0:Y:S03]  /*11d90*/  SHFL.IDX PT, R2, R6, RZ, 0x181f ;  /* 0x00181fff06027589 */ /* 0x000e2600000e0000 */
[----:B------:R-:W-:-:S04]  /*11da0*/  LOP3.LUT R12, R12, 0x38, RZ, 0xc0, !PT ;  /* 0x000000380c0c7812 */ /* 0x000fc800078ec0ff */
[----:B-1----:R-:W-:-:S05]  /*11db0*/  @!P2 LEA R3, P6, R12, R3, 0x1 ;  /* 0x000000030c03a211 */ /* 0x002fca00078c08ff */
[----:B0-----:R-:W-:-:S05]  /*11dc0*/  @!P2 IMAD.X R2, RZ, RZ, R2, P6 ;  /* 0x000000ffff02a224 */ /* 0x001fca00030e0602 */
[----:B------:R-:W-:-:S04]  /*11dd0*/  @!P2 LOP3.LUT R3, R3, R2, RZ, 0x3c, !PT ;  /* 0x000000020303a212 */ /* 0x000fc800078e3cff */
[----:B------:R-:W-:-:S04]  /*11de0*/  @!P2 LOP3.LUT R2, R3, R2, RZ, 0x3c, !PT ;  /* 0x000000020302a212 */ /* 0x000fc800078e3cff */
[----:B------:R-:W-:Y:S02]  /*11df0*/  @!P2 LOP3.LUT R3, R3, R2, RZ, 0x3c, !PT ;  /* 0x000000020303a212 */ /* 0x000fe400078e3cff */
[----:B------:R-:W-:-:S03]  /*11e00*/  LOP3.LUT P6, RZ, R18, 0x4, RZ, 0xc0, !PT ;  /* 0x0000000412ff7812 */ /* 0x000fc600078cc0ff */
[----:B----4-:R-:W-:Y:S01]  /*11e10*/  @!P2 LDGSTS.E.BYPASS.LTC128B.128 [R11+0x26400], desc[UR44][R2.64], !P0 ;  /* 0x26400000020bafae */ /* 0x010fe2000c101d6c */
[----:B------:R-:W-:-:S03]  /*11e20*/  LOP3.LUT P0, RZ, R18, 0x400, RZ, 0xc0, !PT ;  /* 0x0000040012ff7812 */ /* 0x000fc6000780c0ff */
[----:B------:R-:W-:Y:S01]  /*11e30*/  @!P2 LDGSTS.E.BYPASS.LTC128B.128 [R11+0x28400], desc[UR44][R2.64+0x80], !P1 ;  /* 0x28400080020bafae */ /* 0x000fe2000c901d6c */
[----:B------:R-:W-:Y:S02]  /*11e40*/  LOP3.LUT P1, RZ, R18, 0x200, RZ, 0xc0, !PT ;  /* 0x0000020012ff7812 */ /* 0x000fe4000782c0ff */
[----:B------:R-:W-:Y:S02]  /*11e50*/  @!P2 ISETP.NE.U32.AND P4, PT, R8, RZ, PT ;  /* 0x000000ff0800a20c */ /* 0x000fe40003f85070 */
[----:B------:R-:W0:Y:S04]  /*11e60*/  SHFL.IDX PT, R8, R6, 0x1, 0x181f ;  /* 0x00381f0006087f89 */ /* 0x000e2800000e0000 */
[----:B------:R-:W-:Y:S04]  /*11e70*/  @!P2 LDGSTS.E.BYPASS.LTC128B.128 [R11+0x2a400], desc[UR44][R2.64+0x100], !P6 ;  /* 0x2a400100020bafae */ /* 0x000fe8000f101d6c */
        /* <DEDUP_REMOVED lines=52> */
.L_x_7627:
        /* <DEDUP_REMOVED lines=15> */
[----:B--2---:R-:W-:Y:S01]  /*122b0*/  LEA R2, P2, R2, R0, 0x1 ;  /* 0x0000000002027211 */ /* 0x004fe200078408ff */
[----:B---3--:R-:W-:-:S04]  /*122c0*/  IMAD.MOV.U32 R8, RZ, RZ, R3 ;  /* 0x000000ffff087224 */ /* 0x008fc800078e0003 */
[----:B-1----:R-:W-:Y:S01]  /*122d0*/  IMAD.X R3, RZ, RZ, R6, P2 ;  /* 0x000000ffff037224 */ /* 0x002fe200010e0606 */
[----:B------:R-:W-:-:S04]  /*122e0*/  ISETP.NE.U32.AND P2, PT, R5, RZ, PT ;  /* 0x000000ff0500720c */ /* 0x000fc80003f45070 */
[----:B------:R-:W-:Y:S01]  /*122f0*/  @!PT LDS RZ, [RZ] ;  /* 0x00000000fffff984 */ /* 0x000fe20000000800 */
[----:B------:R-:W-:Y:S01]  /*12300*/  @!PT LDS RZ, [RZ] ;  /* 0x00000000fffff984 */ /* 0x000fe20000000800 */
[----:B------:R-:W-:Y:S01]  /*12310*/  @!PT LDS RZ, [RZ] ;  /* 0x00000000fffff984 */ /* 0x000fe20000000800 */
[----:B------:R0:W-:Y:S04]  /*12320*/  LDGSTS.E.BYPASS.LTC128B.128 [R8+0x27c00], desc[UR44][R2.64], !P6 ;  /* 0x27c0000002087fae */ /* 0x0001e8000f101d6c */
        /* <DEDUP_REMOVED lines=8> */
.L_x_7501:
[----:B------:R-:W-:Y:S05]  /*123b0*/  BSYNC B0 ;  /* 0x0000000000007941 */ /* 0x000fea0003800000 */
.L_x_7500:
[----:B------:R-:W-:Y:S01]  /*123c0*/  NOP ;  /* 0x0000000000007918 */ /* 0x000fe20000000000 */
[----:B------:R-:W-:-:S13]  /*123d0*/  PLOP3.LUT P0, PT, PT, PT, PT, 0x80, 0x0 ;  /* 0x000000000000781c */ /* 0x000fda0003f0f070 */
.L_x_7502:
        /* <DEDUP_REMOVED lines=18> */
.L_x_7628:
[----:B------:R-:W-:Y:S05]  /*12500*/  BSYNC B0 ;  /* 0x0000000000007941 */ /* 0x000fea0003800000 */
.L_x_7503:
[----:B------:R-:W-:Y:S01]  /*12510*/  LOP3.LUT P0, RZ, R18, 0x2, RZ, 0xc0, !PT ;  /* 0x0000000212ff7812 */ /* 0x000fe2000780c0ff */
[----:B------:R-:W-:-:S12]  /*12520*/  BSSY B0, `(.L_x_7505) ;  /* 0x0000094000007945 */ /* 0x000fd80003800000 */
[----:B------:R-:W-:Y:S05]  /*12530*/  @!P0 BRA `(.L_x_7506) ;  /* 0x0000000800488947 */ /* 0x000fea0003800000 */
[----:B------:R-:W2:Y:S01]  /*12540*/  LDL R2, [R1+0x8] ;  /* 0x0000080001027983 */ /* 0x000ea20000100800 */
        /* <DEDUP_REMOVED lines=8> */
.L_x_7629:
[----:B------:R-:W-:Y:S05]  /*125d0*/  BSYNC B1 ;  /* 0x0000000000017941 */ /* 0x000fea0003800000 */
.L_x_7507:
        /* <DEDUP_REMOVED lines=9> */
.L_x_7510:
[----:B------:R-:W-:Y:S05]  /*12670*/  BSYNC B1 ;  /* 0x0000000000017941 */ /* 0x000fea0003800000 */
.L_x_7509:
        /* <DEDUP_REMOVED lines=11> */
.L_x_7511:
        /* <DEDUP_REMOVED lines=15> */
.L_x_7512:
        /* <DEDUP_REMOVED lines=15> */
.L_x_7513:
        /* <DEDUP_REMOVED lines=15> */
.L_x_7514:
        /* <DEDUP_REMOVED lines=15> */
.L_x_7515:
        /* <DEDUP_REMOVED lines=15> */
.L_x_7516:
        /* <DEDUP_REMOVED lines=15> */
.L_x_7517:
        /* <DEDUP_REMOVED lines=15> */
.L_x_7518:
        /* <DEDUP_REMOVED lines=10> */
.L_x_7506:
[----:B------:R-:W-:Y:S05]  /*12e60*/  BSYNC B0 ;  /* 0x0000000000007941 */ /* 0x000fea0003800000 */
.L_x_7505:
[----:B------:R-:W-:-:S06]  /*12e70*/  UISETP.GE.AND UP0, UPT, UR38, 0x2, UPT ;  /* 0x000000022600788c */ /* 0x000fcc000bf06270 */
[----:B------:R-:W-:-:S13]  /*12e80*/  PLOP3.LUT P0, PT, PT, PT, UP0, 0x80, 0x0 ;  /* 0x000000000000781c */ /* 0x000fda0003f0f008 */
[----:B------:R-:W-:Y:S05]  /*12e90*/  @!P0 BRA `(.L_x_7519) ;  /* 0x0000002800448947 */ /* 0x000fea0003800000 */
[----:B------:R-:W-:Y:S02]  /*12ea0*/  ULOP3.LUT UR4, UR38, 0x1, URZ, 0xc0, !UPT ;  /* 0x0000000126047892 */ /* 0x000fe4000f8ec03f */
[----:B-1----:R-:W-:Y:S02]  /*12eb0*/  IMAD.U32 R6, RZ, RZ, UR38 ;  /* 0x00000026ff067e24 */ /* 0x002fe4000f8e00ff */
[----:B------:R-:W-:Y:S02]  /*12ec0*/  UISETP.NE.U32.AND UP0, UPT, UR4, 0x1, UPT ;  /* 0x000000010400788c */ /* 0x000fe4000bf05070 */
[----:B------:R-:W-:-:S04]  /*12ed0*/  VIADD R6, R6, 0xfffffffe ;  /* 0xfffffffe06067836 */ /* 0x000fc80000000000 */
[----:B0-----:R-:W-:Y:S01]  /*12ee0*/  IMAD.MOV.U32 R0, RZ, RZ, R6 ;  /* 0x000000ffff007224 */ /* 0x001fe200078e0006 */
[----:B------:R-:W-:-:S13]  /*12ef0*/  PLOP3.LUT P0, PT, PT, PT, UP0, 0x80, 0x0 ;  /* 0x000000000000781c */ /* 0x000fda0003f0f008 */
[----:B------:R-:W-:Y:S05]  /*12f00*/  @!P0 BRA `(.L_x_7520) ;  /* 0x0000000c00608947 */ /* 0x000fea0003800000 */
        /* <DEDUP_REMOVED lines=33> */
.L_x_7523:
[----:B------:R-:W1:Y:S01]  /*13120*/  S2R R2, SR_TID.X ;  /* 0x0000000000027919 */ /* 0x000e620000002100 */
[----:B------:R-:W-:Y:S01]  /*13130*/  IMAD R3, R19, 0x8, R17 ;  /* 0x0000000813037824 */ /* 0x000fe200078e0211 */
[----:B------:R-:W-:Y:S01]  /*13140*/  BSSY B1, `(.L_x_7524) ;  /* 0x0000006000017945 */ /* 0x000fe20003800000 */
[----:B-1----:R-:W-:Y:S02]  /*13150*/  LOP3.LUT R4, R2, 0x7f, RZ, 0xc0, !PT ;  /* 0x0000007f02047812 */ /* 0x002fe400078ec0ff */
[----:B------:R-:W-:Y:S02]  /*13160*/  SHF.L.U32 R2, R8, 0x1f, RZ ;  /* 0x0000001f08027819 */ /* 0x000fe400000006ff */
[----:B------:R-:W-:Y:S02]  /*13170*/  ISETP.NE.AND P1, PT, R4, RZ, PT ;  /* 0x000000ff0400720c */ /* 0x000fe40003f25270 */
[----:B------:R-:W1:Y:S02]  /*13180*/  SYNCS.PHASECHK.TRANS64.TRYWAIT P0, [R3+URZ+0x38840], R2 ;  /* 0x03884002030075a7 */ /* 0x000e64000800017f */
[----:B-1----:R-:W-:Y:S09]  /*13190*/  @!P0 BRA `(.L_x_7525) ;  /* 0x0000004000148947 */ /* 0x002ff20003800000 */
.L_x_7630:
[----:B------:R-:W-:Y:S05]  /*131a0*/  BSYNC B1 ;  /* 0x0000000000017941 */ /* 0x000fea0003800000 */
.L_x_7524:
        /* <DEDUP_REMOVED lines=9> */
.L_x_7527:
[----:B------:R-:W-:Y:S05]  /*13240*/  BSYNC B1 ;  /* 0x0000000000017941 */ /* 0x000fea0003800000 */
.L_x_7526:
        /* <DEDUP_REMOVED lines=12> */
.L_x_7528:
        /* <DEDUP_REMOVED lines=12> */
.L_x_7631:
[----:B------:R-:W-:Y:S05]  /*133d0*/  BSYNC B1 ;  /* 0x0000000000017941 */ /* 0x000fea0003800000 */
.L_x_7529:
        /* <DEDUP_REMOVED lines=11> */
.L_x_7532:
[----:B------:R-:W-:Y:S05]  /*13490*/  BSYNC B1 ;  /* 0x0000000000017941 */ /* 0x000fea0003800000 */
.L_x_7531:
[----:B------:R-:W-:Y:S01]  /*134a0*/  R2UR UR10, R7 ;  /* 0x00000000070a72ca */ /* 0x000fe200000e0000 */
[----:B-12---:R-:W-:Y:S01]  /*134b0*/  IMAD R2, R19, 0x10000, R17 ;  /* 0x0001000013027824 */ /* 0x006fe200078e0211 */
[----:B------:R-:W-:Y:S01]  /*134c0*/  R2UR UR6, R8 ;  /* 0x00000000080672ca */ /* 0x000fe200000e0000 */
[----:B------:R-:W-:Y:S01]  /*134d0*/  UIADD3 UR4, UP0, UR46, 0x470, URZ ;  /* 0x000004702e047890 */ /* 0x000fe2000ff1e03f */
[----:B------:R-:W-:Y:S01]  /*134e0*/  R2UR UR7, R9 ;  /* 0x00000000090772ca */ /* 0x000fe200000e0000 */
[----:B------:R-:W-:Y:S01]  /*134f0*/  VIADD R3, R3, 0x38850 ;  /* 0x0003885003037836 */ /* 0x000fe20000000000 */
[----:B------:R-:W-:Y:S01]  /*13500*/  R2UR UR11, R0 ;  /* 0x00000000000b72ca */ /* 0x000fe200000e0000 */
[----:B------:R-:W-:Y:S01]  /*13510*/  VIADD R4, R2, 0x400 ;  /* 0x0000040002047836 */ /* 0x000fe20000000000 */
[----:B------:R-:W-:Y:S01]  /*13520*/  PLOP3.LUT P0, PT, PT, PT, PT, 0x80, 0x0 ;  /* 0x000000000000781c */ /* 0x000fe20003f0f070 */
[----:B------:R-:W-:-:S12]  /*13530*/  UIADD3.X UR5, URZ, UR47, URZ, UP0, !UPT ;  /* 0x0000002f3f057290 */ /* 0x000fd800087fe43f */
.L_x_7533:
        /* <DEDUP_REMOVED lines=15> */
.L_x_7534:
        /* <DEDUP_REMOVED lines=15> */
.L_x_7535:
        /* <DEDUP_REMOVED lines=15> */
.L_x_7536:
        /* <DEDUP_REMOVED lines=15> */
.L_x_7537:
        /* <DEDUP_REMOVED lines=15> */
.L_x_7538:
        /* <DEDUP_REMOVED lines=15> */
.L_x_7539:
        /* <DEDUP_REMOVED lines=15> */
.L_x_7540:
        /* <DEDUP_REMOVED lines=9> */
.L_x_7522:
[----:B------:R-:W-:Y:S05]  /*13c60*/  BSYNC B0 ;  /* 0x0000000000007941 */ /* 0x000fea0003800000 */
.L_x_7521:
[----:B------:R-:W-:-:S06]  /*13c70*/  UIADD3 UR4, UR38, -0x3, URZ ;  /* 0xfffffffd26047890 */ /* 0x000fcc000fffe03f */
[----:B------:R-:W-:-:S07]  /*13c80*/  IMAD.U32 R0, RZ, RZ, UR4 ;  /* 0x00000004ff007e24 */ /* 0x000fce000f8e00ff */
.L_x_7520:
[----:B------:R-:W-:Y:S01]  /*13c90*/  ISETP.NE.AND P0, PT, R6, RZ, PT ;  /* 0x000000ff0600720c */ /* 0x000fe20003f05270 */
[----:B------:R-:W-:-:S12]  /*13ca0*/  BSSY B0, `(.L_x_7519) ;  /* 0x00001b0000007945 */ /* 0x000fd80003800000 */
[----:B------:R-:W-:Y:S05]  /*13cb0*/  @!P0 BRA `(.L_x_7541) ;  /* 0x0000001800b88947 */ /* 0x000fea0003800000 */
.L_x_7582:
        /* <DEDUP_REMOVED lines=33> */
.L_x_7544:
        /* <DEDUP_REMOVED lines=8> */
.L_x_7632:
[----:B------:R-:W-:Y:S05]  /*13f50*/  BSYNC B2 ;  /* 0x0000000000027941 */ /* 0x000fea0003800000 */
.L_x_7545:
        /* <DEDUP_REMOVED lines=9> */
.L_x_7548:
[----:B------:R-:W-:Y:S05]  /*13ff0*/  BSYNC B2 ;  /* 0x0000000000027941 */ /* 0x000fea0003800000 */
.L_x_7547:
        /* <DEDUP_REMOVED lines=11> */
.L_x_7549:
        /* <DEDUP_REMOVED lines=13> */
.L_x_7633:
[----:B------:R-:W-:Y:S05]  /*14180*/  BSYNC B2 ;  /* 0x0000000000027941 */ /* 0x000fea0003800000 */
.L_x_7550:
        /* <DEDUP_REMOVED lines=11> */
.L_x_7553:
[----:B------:R-:W-:Y:S05]  /*14240*/  BSYNC B2 ;  /* 0x0000000000027941 */ /* 0x000fea0003800000 */
.L_x_7552:
        /* <DEDUP_REMOVED lines=9> */
.L_x_7554:
        /* <DEDUP_REMOVED lines=15> */
.L_x_7555:
        /* <DEDUP_REMOVED lines=15> */
.L_x_7556:
        /* <DEDUP_REMOVED lines=15> */
.L_x_7557:
        /* <DEDUP_REMOVED lines=15> */
.L_x_7558:
        /* <DEDUP_REMOVED lines=15> */
.L_x_7559:
        /* <DEDUP_REMOVED lines=15> */
.L_x_7560:
        /* <DEDUP_REMOVED lines=15> */
.L_x_7561:
        /* <DEDUP_REMOVED lines=10> */
.L_x_7543:
[----:B------:R-:W-:Y:S05]  /*14a10*/  BSYNC B1 ;  /* 0x0000000000017941 */ /* 0x000fea0003800000 */
.L_x_7542:
[----:B------:R-:W-:Y:S01]  /*14a20*/  VIADD R7, R7, 0x1 ;  /* 0x0000000107077836 */ /* 0x000fe20000000000 */
[----:B------:R-:W-:Y:S01]  /*14a30*/  LOP3.LUT P2, RZ, R18, 0x2, RZ, 0xc0, !PT ;  /* 0x0000000212ff7812 */ /* 0x000fe2000784c0ff */
[----:B------:R-:W-:Y:S03]  /*14a40*/  BSSY B1, `(.L_x_7562) ;  /* 0x00000d2000017945 */ /* 0x000fe60003800000 */
[----:B------:R-:W-:-:S04]  /*14a50*/  ISETP.NE.AND P0, PT, R7, 0x2, PT ;  /* 0x000000020700780c */ /* 0x000fc80003f05270 */
[----:B------:R-:W-:Y:S02]  /*14a60*/  SEL R2, RZ, 0x1, P0 ;  /* 0x00000001ff027807 */ /* 0x000fe40000000000 */
[----:B------:R-:W-:Y:S02]  /*14a70*/  SEL R19, R7, RZ, P0 ;  /* 0x000000ff07137207 */ /* 0x000fe40000000000 */
[----:B0-----:R-:W-:-:S05]  /*14a80*/  LOP3.LUT R8, R6, R2, RZ, 0x3c, !PT ;  /* 0x0000000206087212 */ /* 0x001fca00078e3cff */
[----:B------:R0:W-:Y:S01]  /*14a90*/  STL [R1+0x8], R8 ;  /* 0x0000080801007387 */ /* 0x0001e20000100800 */
[----:B------:R-:W-:Y:S05]  /*14aa0*/  @!P2 BRA `(.L_x_7563) ;  /* 0x0000000c002ca947 */ /* 0x000fea0003800000 */
[----:B------:R-:W-:Y:S01]  /*14ab0*/  LOP3.LUT P2, RZ, R18, 0x1, RZ, 0xc0, !PT ;  /* 0x0000000112ff7812 */ /* 0x000fe2000784c0ff */
[----:B------:R-:W-:-:S12]  /*14ac0*/  VIADD R6, R0, 0xffffffff ;  /* 0xffffffff00067836 */ /* 0x000fd80000000000 */
        /* <DEDUP_REMOVED lines=21> */
.L_x_7564:
[----:B------:R-:W2:Y:S01]  /*14c20*/  S2R R2, SR_TID.X ;  /* 0x0000000000027919 */ /* 0x000ea20000002100 */
[----:B-1----:R-:W-:Y:S01]  /*14c30*/  IMAD R4, R19, 0x8, R17 ;  /* 0x0000000813047824 */ /* 0x002fe200078e0211 */
[----:B------:R-:W-:Y:S01]  /*14c40*/  BSSY B2, `(.L_x_7565) ;  /* 0x0000006000027945 */ /* 0x000fe20003800000 */
[----:B--2---:R-:W-:Y:S02]  /*14c50*/  LOP3.LUT R3, R2, 0x7f, RZ, 0xc0, !PT ;  /* 0x0000007f02037812 */ /* 0x004fe400078ec0ff */
[----:B------:R-:W-:Y:S02]  /*14c60*/  SHF.L.U32 R2, R8, 0x1f, RZ ;  /* 0x0000001f08027819 */ /* 0x000fe400000006ff */
[----:B------:R-:W-:Y:S02]  /*14c70*/  ISETP.NE.AND P1, PT, R3, RZ, PT ;  /* 0x000000ff0300720c */ /* 0x000fe40003f25270 */
[----:B------:R-:W1:Y:S02]  /*14c80*/  SYNCS.PHASECHK.TRANS64.TRYWAIT P0, [R4+URZ+0x38840], R2 ;  /* 0x03884002040075a7 */ /* 0x000e64000800017f */
[----:B-1----:R-:W-:Y:S09]  /*14c90*/  @!P0 BRA `(.L_x_7566) ;  /* 0x0000002400a48947 */ /* 0x002ff20003800000 */
.L_x_7634:
[----:B------:R-:W-:Y:S05]  /*14ca0*/  BSYNC B2 ;  /* 0x0000000000027941 */ /* 0x000fea0003800000 */
.L_x_7565:
        /* <DEDUP_REMOVED lines=9> */
.L_x_7568:
[----:B------:R-:W-:Y:S05]  /*14d40*/  BSYNC B2 ;  /* 0x0000000000027941 */ /* 0x000fea0003800000 */
.L_x_7567:
        /* <DEDUP_REMOVED lines=11> */
.L_x_7569:
        /* <DEDUP_REMOVED lines=13> */
.L_x_7635:
[----:B------:R-:W-:Y:S05]  /*14ed0*/  BSYNC B2 ;  /* 0x0000000000027941 */ /* 0x000fea0003800000 */
.L_x_7570:
[----:B------:R-:W-:Y:S01]  /*14ee0*/  BSSY B2, `(.L_x_7572) ;  /* 0x000000b000027945 */ /* 0x000fe20003800000 */
[----:B-12---:R-:W-:Y:S02]  /*14ef0*/  IMAD.MOV.U32 R2, RZ, RZ, 0x0 ;  /* 0x00000000ff027424 */ /* 0x006fe400078e00ff */
[----:B------:R-:W-:Y:S01]  /*14f00*/  IMAD.MOV.U32 R3, RZ, RZ, 0x14f00000 ;  /* 0x14f00000ff037424 */ /* 0x000fe200078e00ff */
[----:B------:R-:W-:Y:S06]  /*14f10*/  @P1 BRA `(.L_x_7573) ;  /* 0x00000000001c1947 */ /* 0x000fec0003800000 */
[----:B------:R-:W0:Y:S02]  /*14f20*/  S2R R7, SR_TID.X ;  /* 0x0000000000077919 */ /* 0x000e240000002100 */
[----:B0-----:R-:W-:Y:S01]  /*14f30*/  LOP3.LUT R8, R7, 0x1f, RZ, 0xc0, !PT ;  /* 0x0000001f07087812 */ /* 0x001fe200078ec0ff */
[----:B------:R-:W-:-:S03]  /*14f40*/  IMAD.MOV.U32 R7, RZ, RZ, 0x10000 ;  /* 0x00010000ff077424 */ /* 0x000fc600078e00ff */
[----:B------:R-:W-:Y:S01]  /*14f50*/  ISETP.NE.AND P0, PT, R8, RZ, PT ;  /* 0x000000ff0800720c */ /* 0x000fe20003f05270 */
[----:B------:R1:W-:-:S12]  /*14f60*/  SYNCS.ARRIVE.TRANS64 RZ, [R4+URZ+0x38850], R7 ;  /* 0x0388500704ff79a7 */ /* 0x0003d8000800003f */
[----:B-1----:R-:W-:Y:S05]  /*14f70*/  @!P0 BRA `(.L_x_7573) ;  /* 0x0000000000048947 */ /* 0x002fea0003800000 */
[----:B------:R-:W-:Y:S01]  /*14f80*/  BPT.TRAP 0x1 ;  /* 0x000000040000795c */ /* 0x000fe20000300000 */
.L_x_7573:
[----:B------:R-:W-:Y:S05]  /*14f90*/  BSYNC B2 ;  /* 0x0000000000027941 */ /* 0x000fea0003800000 */
.L_x_7572:
        /* <DEDUP_REMOVED lines=9> */
.L_x_7574:
        /* <DEDUP_REMOVED lines=10> */
[----:B------:R-:W-:Y:S01]  /*150d0*/  R2UR UR6, R2 ;  /* 0x00000000020672ca */ /* 0x000fe200000e0000 */
[----:B------:R-:W-:Y:S01]  /*150e0*/  VIADD R7, R5, 0x2400 ;  /* 0x0000240005077836 */ /* 0x000fe20000000000 */
[----:B------:R-:W-:Y:S01]  /*150f0*/  R2UR UR7, R3 ;  /* 0x00000000030772ca */ /* 0x000fe200000e0000 */
[----:B------:R-:W-:Y:S01]  /*15100*/  UMOV UR10, 0x40 ;  /* 0x00000040000a7882 */ /* 0x000fe20000000000 */
[----:B------:R-:W-:-:S13]  /*15110*/  PLOP3.LUT P0, PT, PT, PT, PT, 0x80, 0x0 ;  /* 0x000000000000781c */ /* 0x000fda0003f0f070 */
.L_x_7575:
        /* <DEDUP_REMOVED lines=15> */
.L_x_7576:
        /* <DEDUP_REMOVED lines=15> */
.L_x_7577:
        /* <DEDUP_REMOVED lines=15> */
.L_x_7578:
        /* <DEDUP_REMOVED lines=15> */
.L_x_7579:
        /* <DEDUP_REMOVED lines=15> */
.L_x_7580:
        /* <DEDUP_REMOVED lines=15> */
.L_x_7581:
        /* <DEDUP_REMOVED lines=10> */
.L_x_7563:
[----:B------:R-:W-:Y:S05]  /*15760*/  BSYNC B1 ;  /* 0x0000000000017941 */ /* 0x000fea0003800000 */
.L_x_7562:
[C---:B------:R-:W-:Y:S01]  /*15770*/  ISETP.GT.AND P0, PT, R0.reuse, 0x1, PT ;  /* 0x000000010000780c */ /* 0x040fe20003f04270 */
[----:B------:R-:W-:-:S12]  /*15780*/  VIADD R0, R0, 0xfffffffe ;  /* 0xfffffffe00007836 */ /* 0x000fd80000000000 */
[----:B------:R-:W-:Y:S05]  /*15790*/  @P0 BRA `(.L_x_7582) ;  /* 0xffffffe400480947 */ /* 0x000fea000383ffff */
.L_x_7541:
[----:B------:R-:W-:Y:S05]  /*157a0*/  BSYNC B0 ;  /* 0x0000000000007941 */ /* 0x000fea0003800000 */
.L_x_7519:
        /* <DEDUP_REMOVED lines=11> */
[----:B------:R-:W2:Y:S01]  /*15860*/  S2R R3, SR_LANEID ;  /* 0x0000000000037919 */ /* 0x000ea20000000000 */
[----:B------:R-:W-:Y:S01]  /*15870*/  VOTEU.ANY UR4, UPT, PT ;  /* 0x0000000000047886 */ /* 0x000fe200038e0100 */
[----:B------:R-:W3:Y:S01]  /*15880*/  LDC.64 R4, c[0x0][0xd80] ;  /* 0x00036000ff047b82 */ /* 0x000ee20000000a00 */
[----:B------:R-:W2:Y:S08]  /*15890*/  FLO.U32 R0, UR4 ;  /* 0x0000000400007d00 */ /* 0x000eb000080e0000 */
[----:B0-----:R-:W3:Y:S01]  /*158a0*/  POPC R2, UR4 ;  /* 0x0000000400027d09 */ /* 0x001ee20008000000 */
[----:B--2---:R-:W-:-:S13]  /*158b0*/  ISETP.EQ.U32.AND P1, PT, R0, R3, PT ;  /* 0x000000030000720c */ /* 0x004fda0003f22070 */
[----:B---3--:R-:W2:Y:S01]  /*158c0*/  @P1 ATOMG.E.ADD.STRONG.GPU PT, R5, desc[UR44][R4.64], R2 ;  /* 0x00000002040519a8 */ /* 0x008ea200081ee1ec */
[----:B------:R-:W0:Y:S02]  /*158d0*/  S2R R3, SR_LTMASK ;  /* 0x0000000000037919 */ /* 0x000e240000003900 */
[----:B0-----:R-:W-:-:S06]  /*158e0*/  LOP3.LUT R3, R3, UR4, RZ, 0xc0, !PT ;  /* 0x0000000403037c12 */ /* 0x001fcc000f8ec0ff */
[----:B------:R-:W0:Y:S01]  /*158f0*/  POPC R3, R3 ;  /* 0x0000000300037309 */ /* 0x000e220000000000 */
[----:B--2---:R-:W0:Y:S02]  /*15900*/  SHFL.IDX PT, R0, R5, R0, 0x1f ;  /* 0x00001f0005007589 */ /* 0x004e2400000e0000 */
[----:B0-----:R-:W-:-:S05]  /*15910*/  IADD3 R0, R0, UR41, R3 ;  /* 0x0000002900007c10 */ /* 0x001fca000fffe003 */
[----:B------:R2:W-:Y:S02]  /*15920*/  STL [R1+0x10], R0 ;  /* 0x0000100001007387 */ /* 0x0005e40000100800 */
.L_x_7584:
[----:B------:R-:W-:Y:S05]  /*15930*/  BSYNC B0 ;  /* 0x0000000000007941 */ /* 0x000fea0003800000 */
.L_x_7583:
[----:B------:R-:W-:-:S07]  /*15940*/  SEL R19, R19, RZ, P0 ;  /* 0x000000ff13137207 */ /* 0x000fce0000000000 */
.L_x_7481:
[----:B------:R-:W-:Y:S05]  /*15950*/  BSYNC B7 ;  /* 0x0000000000077941 */ /* 0x000fea0003800000 */
.L_x_7479:
[----:B------:R4:W5:Y:S01]  /*15960*/  LDL R3, [R1+0x10] ;  /* 0x0000100001037983 */ /* 0x0009620000100800 */
[----:B------:R-:W-:-:S13]  /*15970*/  LOP3.LUT P0, RZ, R18, 0x80, RZ, 0xc0, !PT ;  /* 0x0000008012ff7812 */ /* 0x000fda000780c0ff */
[----:B----4-:R-:W-:Y:S05]  /*15980*/  @!P0 BRA `(.L_x_7585) ;  /* 0x0000000000288947 */ /* 0x010fea0003800000 */
[----:B------:R-:W-:Y:S05]  /*15990*/  WARPSYNC.ALL ;  /* 0x0000000000007948 */ /* 0x000fea0003800000 */
[----:B------:R-:W4:Y:S08]  /*159a0*/  S2UR UR5, SR_CgaCtaId ;  /* 0x00000000000579c3 */ /* 0x000f300000008800 */
[----:B------:R-:W-:Y:S06]  /*159b0*/  BAR.SYNC.DEFER_BLOCKING 0x5, 0x180 ;  /* 0x0146000000007b1d */ /* 0x000fec0000010000 */
[----:B------:R-:W-:-:S02]  /*159c0*/  UMOV UR4, 0x400 ;  /* 0x0000040000047882 */ /* 0x000fc40000000000 */
[----:B----4-:R-:W-:-:S06]  /*159d0*/  ULEA UR4, UR5, UR4, 0x18 ;  /* 0x0000000405047291 */ /* 0x010fcc000f8ec03f */
[----:B------:R-:W-:-:S05]  /*159e0*/  IMAD.U32 R17, RZ, RZ, UR4 ;  /* 0x00000004ff117e24 */ /* 0x000fca000f8e00ff */
[----:B-----5:R-:W4:Y:S04]  /*159f0*/  LDS R3, [R17+0x388d0] ;  /* 0x0388d00011037984 */ /* 0x020f280000000800 */
[----:B----4-:R4:W-:Y:S01]  /*15a00*/  STL [R1+0x10], R3 ;  /* 0x0000100301007387 */ /* 0x0109e20000100800 */
[----:B------:R-:W-:Y:S06]  /*15a10*/  BAR.ARV 0x4, 0x180 ;  /* 0x0106000000007b1d */ /* 0x000fec0000002000 */
[----:B------:R-:W-:Y:S05]  /*15a20*/  BRA `(.L_x_7586) ;  /* 0x00000000002c7947 */ /* 0x000fea0003800000 */
.L_x_7585:
[----:B------:R-:W-:-:S03]  /*15a30*/  UMOV UR4, 0xffffffff ;  /* 0xffffffff00047882 */ /* 0x000fc60000000000 */
[----:B------:R-:W-:Y:S05]  /*15a40*/  BRA.DIV UR4, `(.L_x_7587) ;  /* 0x0000001a04607947 */ /* 0x000fea000b800000 */
[----:B-----5:R4:W0:Y:S02]  /*15a50*/  SHFL.IDX PT, R14, R3, RZ, 0x1f ;  /* 0x00001fff030e7589 */ /* 0x02082400000e0000 */
.L_x_7638:
[----:B--23--:R-:W2:Y:S01]  /*15a60*/  @!P2 S2R R0, SR_CgaCtaId ;  /* 0x000000000000a919 */ /* 0x00cea20000008800 */
[----:B------:R-:W-:Y:S05]  /*15a70*/  WARPSYNC.ALL ;  /* 0x0000000000007948 */ /* 0x000fea0003800000 */
[----:B------:R-:W-:Y:S01]  /*15a80*/  BAR.SYNC.DEFER_BLOCKING 0x4, 0x180 ;  /* 0x0106000000007b1d */ /* 0x000fe20000010000 */
[----:B0-----:R-:W-:-:S05]  /*15a90*/  @!P2 MOV R2, 0x400 ;  /* 0x000004000002a802 */ /* 0x001fca0000000f00 */
[----:B------:R0:W-:Y:S01]  /*15aa0*/  STL [R1+0x10], R14 ;  /* 0x0000100e01007387 */ /* 0x0001e20000100800 */
[----:B--2---:R-:W-:-:S05]  /*15ab0*/  @!P2 LEA R17, R0, R2, 0x18 ;  /* 0x000000020011a211 */ /* 0x004fca00078ec0ff */
[----:B------:R0:W-:Y:S01]  /*15ac0*/  @!P2 STS [R17+0x388d0], R3 ;  /* 0x0388d0031100a388 */ /* 0x0001e20000000800 */
[----:B------:R-:W-:Y:S06]  /*15ad0*/  BAR.ARV 0x5, 0x180 ;  /* 0x0146000000007b1d */ /* 0x000fec0000002000 */
.L_x_7586:
[----:B--23--:R-:W2:Y:S01]  /*15ae0*/  LDL R0, [R1+0x10] ;  /* 0x0000100001007983 */ /* 0x00cea20000100800 */
[----:B------:R-:W-:Y:S02]  /*15af0*/  ULDC UR4, c[0x0][0xd38] ;  /* 0x00034e0000047ab9 */ /* 0x000fe40000000800 */
[----:B--2---:R-:W-:-:S13]  /*15b00*/  ISETP.GE.AND P0, PT, R0, UR4, PT ;  /* 0x0000000400007c0c */ /* 0x004fda000bf06270 */
[----:B------:R-:W-:Y:S05]  /*15b10*/  @!P0 BRA `(.L_x_7588) ;  /* 0xffffffa0005c8947 */ /* 0x000fea000383ffff */
.L_x_7476:
[----:B0-----:R-:W2:Y:S01]  /*15b20*/  LDL.LU R0, [R1+0x28] ;  /* 0x0000280001007983 */ /* 0x001ea20000300800 */
[----:B------:R-:W-:Y:S01]  /*15b30*/  BSSY B0, `(.L_x_7589) ;  /* 0x000000b000007945 */ /* 0x000fe20003800000 */
[----:B------:R-:W0:Y:S01]  /*15b40*/  S2R R5, SR_CgaCtaId ;  /* 0x0000000000057919 */ /* 0x000e220000008800 */
        /* <DEDUP_REMOVED lines=9> */
.L_x_7639:
[----:B------:R-:W-:Y:S05]  /*15be0*/  BSYNC B0 ;  /* 0x0000000000007941 */ /* 0x000fea0003800000 */
.L_x_7589:
[----:B------:R-:W-:-:S03]  /*15bf0*/  UMOV UR4, 0xffffffff ;  /* 0xffffffff00047882 */ /* 0x000fc60000000000 */
[----:B------:R-:W-:Y:S05]  /*15c00*/  BRA.DIV UR4, `(.L_x_7591) ;  /* 0x0000001a042c7947 */ /* 0x000fea000b800000 */
[----:B------:R-:W2:Y:S02]  /*15c10*/  S2R R2, SR_TID.X ;  /* 0x0000000000027919 */ /* 0x000ea40000002100 */
[----:B--2---:R-:W-:-:S04]  /*15c20*/  SHF.R.U32.HI R2, RZ, 0x5, R2 ;  /* 0x00000005ff027819 */ /* 0x004fc80000011602 */
[----:B------:R-:W-:-:S05]  /*15c30*/  LOP3.LUT R2, R2, 0x3, RZ, 0xc0, !PT ;  /* 0x0000000302027812 */ /* 0x000fca00078ec0ff */
[----:B------:R2:W3:Y:S02]  /*15c40*/  SHFL.IDX PT, R14, R2, RZ, 0x1f ;  /* 0x00001fff020e7589 */ /* 0x0004e400000e0000 */
.L_x_7642:
[----:B---3--:R-:W-:Y:S01]  /*15c50*/  ISETP.NE.AND P0, PT, R14, RZ, PT ;  /* 0x000000ff0e00720c */ /* 0x008fe20003f05270 */
[----:B------:R-:W-:-:S12]  /*15c60*/  BSSY B0, `(.L_x_7592) ;  /* 0x0000025000007945 */ /* 0x000fd80003800000 */
[----:B------:R-:W-:Y:S05]  /*15c70*/  @P0 BRA `(.L_x_7593) ;  /* 0x00000000008c0947 */ /* 0x000fea0003800000 */
[----:B------:R-:W-:-:S03]  /*15c80*/  UMOV UR4, 0xffffffff ;  /* 0xffffffff00047882 */ /* 0x000fc60000000000 */
[----:B------:R-:W-:Y:S05]  /*15c90*/  BRA.DIV UR4, `(.L_x_7594) ;  /* 0x0000001a043c7947 */ /* 0x000fea000b800000 */
[----:B------:R-:W-:-:S13]  /*15ca0*/  ELECT P6, URZ, PT ;  /* 0x00000000003f782f */ /* 0x000fda00038c0000 */
.L_x_7645:
[----:B------:R-:W-:Y:S05]  /*15cb0*/  @!P6 BRA `(.L_x_7593) ;  /* 0x00000000007ce947 */ /* 0x000fea0003800000 */
[----:B------:R-:W-:-:S06]  /*15cc0*/  ULOP3.LUT UR4, UR40, 0x2, URZ, 0xfc, !UPT ;  /* 0x0000000228047892 */ /* 0x000fcc000f8efc3f */
[----:B--2---:R-:W-:-:S05]  /*15cd0*/  IMAD.U32 R2, RZ, RZ, UR4 ;  /* 0x00000004ff027e24 */ /* 0x004fca000f8e00ff */
[----:B------:R-:W-:-:S13]  /*15ce0*/  ISETP.NE.AND P2, PT, R2, 0x3, PT ;  /* 0x000000030200780c */ /* 0x000fda0003f45270 */
[----:B------:R-:W-:Y:S05]  /*15cf0*/  @!P2 BRA `(.L_x_7595) ;  /* 0x000000000004a947 */ /* 0x000fea0003800000 */
[----:B------:R-:W-:Y:S01]  /*15d00*/  BPT.TRAP 0x1 ;  /* 0x000000040000795c */ /* 0x000fe20000300000 */
.L_x_7595:
        /* <DEDUP_REMOVED lines=13> */
.L_x_7646:
[----:B------:R-:W1:Y:S02]  /*15de0*/  SYNCS.PHASECHK.TRANS64.TRYWAIT P0, [R7+URZ], R2 ;  /* 0x00000002070075a7 */ /* 0x000e64000800017f */
[----:B-1----:R-:W-:Y:S05]  /*15df0*/  @!P0 BRA `(.L_x_7597) ;  /* 0x0000001800188947 */ /* 0x002fea0003800000 */
.L_x_7647:
[----:B------:R-:W-:Y:S05]  /*15e00*/  @!P2 BRA `(.L_x_7598) ;  /* 0x000000000004a947 */ /* 0x000fea0003800000 */
[----:B------:R-:W-:Y:S01]  /*15e10*/  BPT.TRAP 0x1 ;  /* 0x000000040000795c */ /* 0x000fe20000300000 */
.L_x_7598:
[----:B------:R-:W-:-:S04]  /*15e20*/  VIADD R0, R0, 0x38860 ;  /* 0x0003886000007836 */ /* 0x000fc80000000000 */
[----:B------:R-:W-:-:S04]  /*15e30*/  IMAD R4, R19, 0x8, R0 ;  /* 0x0000000813047824 */ /* 0x000fc800078e0200 */
[----:B------:R-:W2:Y:S02]  /*15e40*/  SYNCS.PHASECHK.TRANS64.TRYWAIT P0, [R4+URZ], R5 ;  /* 0x00000005040075a7 */ /* 0x000ea4000800017f */
[----:B--2---:R-:W-:Y:S05]  /*15e50*/  @!P0 BRA `(.L_x_7599) ;  /* 0x0000001800148947 */ /* 0x004fea0003800000 */
.L_x_7648:
[----:B------:R-:W-:-:S07]  /*15e60*/  IMAD R3, R3, 0x8, R0 ;  /* 0x0000000803037824 */ /* 0x000fce00078e0200 */
.L_x_7600:
[----:B---3--:R3:W4:Y:S02]  /*15e70*/  SYNCS.PHASECHK.TRANS64.TRYWAIT P0, [R3+URZ], R2 ;  /* 0x00000002030075a7 */ /* 0x008724000800017f */
[----:B----4-:R-:W-:Y:S05]  /*15e80*/  @!P0 NANOSLEEP.SYNCS 0x989680 ;  /* 0x009896800000895d */ /* 0x010fea0003900000 */
[----:B------:R-:W4:Y:S02]  /*15e90*/  @!P0 SYNCS.PHASECHK.TRANS64 P0, [R3+URZ], R2 ;  /* 0x00000002030085a7 */ /* 0x000f24000800007f */
[----:B----4-:R-:W-:Y:S05]  /*15ea0*/  @!P0 BRA `(.L_x_7600) ;  /* 0xfffffffc00f08947 */ /* 0x010fea000383ffff */
.L_x_7593:
[----:B------:R-:W-:Y:S05]  /*15eb0*/  BSYNC B0 ;  /* 0x0000000000007941 */ /* 0x000fea0003800000 */
.L_x_7592:
[----:B------:R-:W-:Y:S05]  /*15ec0*/  EXIT ;  /* 0x000000000000794d */ /* 0x000fea0003800000 */
.L_x_7435:
[----:B0-----:R0:W1:Y:S02]  /*15ed0*/  SYNCS.PHASECHK.TRANS64.TRYWAIT P1, [R17+URZ+0x38800], R4 ;  /* 0x03880004110075a7 */ /* 0x001064000802017f */
[----:B-1----:R-:W-:Y:S05]  /*15ee0*/  @!P1 NANOSLEEP.SYNCS 0x989680 ;  /* 0x009896800000995d */ /* 0x002fea0003900000 */
[----:B------:R-:W1:Y:S02]  /*15ef0*/  @!P1 SYNCS.PHASECHK.TRANS64 P1, [R17+URZ+0x38800], R4 ;  /* 0x03880004110095a7 */ /* 0x000e64000802007f */
[----:B-1----:R-:W-:Y:S05]  /*15f00*/  @!P1 BRA `(.L_x_7435) ;  /* 0xfffffffc00f09947 */ /* 0x002fea000383ffff */
[----:B------:R-:W-:Y:S05]  /*15f10*/  BRA `(.L_x_7601) ;  /* 0xfffffed8005c7947 */ /* 0x000fea000383ffff */
.L_x_7439:
[----:B--2---:R2:W3:Y:S02]  /*15f20*/  SYNCS.PHASECHK.TRANS64.TRYWAIT P1, [R6+URZ+0x38830], R7 ;  /* 0x03883007060075a7 */ /* 0x0044e4000802017f */
[----:B---3--:R-:W-:Y:S05]  /*15f30*/  @!P1 NANOSLEEP.SYNCS 0x989680 ;  /* 0x009896800000995d */ /* 0x008fea0003900000 */
[----:B------:R-:W3:Y:S02]  /*15f40*/  @!P1 SYNCS.PHASECHK.TRANS64 P1, [R6+URZ+0x38830], R7 ;  /* 0x03883007060095a7 */ /* 0x000ee4000802007f */
[----:B---3--:R-:W-:Y:S05]  /*15f50*/  @!P1 BRA `(.L_x_7439) ;  /* 0xfffffffc00f09947 */ /* 0x008fea000383ffff */
[----:B------:R-:W-:Y:S05]  /*15f60*/  BRA `(.L_x_7438) ;  /* 0xfffffed8007c7947 */ /* 0x000fea000383ffff */
.L_x_7440:
[----:B---3--:R3:W4:Y:S02]  /*15f70*/  SYNCS.PHASECHK.TRANS64.TRYWAIT P1, [R17+URZ+0x38810], R4 ;  /* 0x03881004110075a7 */ /* 0x008724000802017f */
[----:B----4-:R-:W-:Y:S05]  /*15f80*/  @!P1 NANOSLEEP.SYNCS 0x989680 ;  /* 0x009896800000995d */ /* 0x010fea0003900000 */
[----:B------:R-:W4:Y:S02]  /*15f90*/  @!P1 SYNCS.PHASECHK.TRANS64 P1, [R17+URZ+0x38810], R4 ;  /* 0x03881004110095a7 */ /* 0x000f24000802007f */
[----:B----4-:R-:W-:Y:S05]  /*15fa0*/  @!P1 BRA `(.L_x_7440) ;  /* 0xfffffffc00f09947 */ /* 0x010fea000383ffff */
[----:B------:R-:W-:Y:S05]  /*15fb0*/  BRA `(.L_x_7602) ;  /* 0xfffffedc00087947 */ /* 0x000fea000383ffff */
.L_x_7444:
[----:B0-----:R0:W3:Y:S02]  /*15fc0*/  SYNCS.PHASECHK.TRANS64.TRYWAIT P1, [R6+URZ+0x38850], R7 ;  /* 0x03885007060075a7 */ /* 0x0010e4000802017f */
[----:B---3--:R-:W-:Y:S05]  /*15fd0*/  @!P1 NANOSLEEP.SYNCS 0x989680 ;  /* 0x009896800000995d */ /* 0x008fea0003900000 */
[----:B------:R-:W3:Y:S02]  /*15fe0*/  @!P1 SYNCS.PHASECHK.TRANS64 P1, [R6+URZ+0x38850], R7 ;  /* 0x03885007060095a7 */ /* 0x000ee4000802007f */
[----:B---3--:R-:W-:Y:S05]  /*15ff0*/  @!P1 BRA `(.L_x_7444) ;  /* 0xfffffffc00f09947 */ /* 0x008fea000383ffff */
[----:B------:R-:W-:Y:S05]  /*16000*/  BRA `(.L_x_7443) ;  /* 0xfffffedc00387947 */ /* 0x000fea000383ffff */
.L_x_7449:
[----:B-1----:R1:W2:Y:S02]  /*16010*/  SYNCS.PHASECHK.TRANS64.TRYWAIT P3, [R9+URZ+0x38830], R8 ;  /* 0x03883008090075a7 */ /* 0x0022a4000806017f */
[----:B--2---:R-:W-:Y:S05]  /*16020*/  @!P3 NANOSLEEP.SYNCS 0x989680 ;  /* 0x009896800000b95d */ /* 0x004fea0003900000 */
[----:B------:R-:W2:Y:S02]  /*16030*/  @!P3 SYNCS.PHASECHK.TRANS64 P3, [R9+URZ+0x38830], R8 ;  /* 0x038830080900b5a7 */ /* 0x000ea4000806007f */
[----:B--2---:R-:W-:Y:S05]  /*16040*/  @!P3 BRA `(.L_x_7449) ;  /* 0xfffffffc00f0b947 */ /* 0x004fea000383ffff */
[----:B------:R-:W-:Y:S05]  /*16050*/  BRA `(.L_x_7448) ;  /* 0xffffff0400607947 */ /* 0x000fea000383ffff */
.L_x_7453:
[----:B---3--:R3:W4:Y:S02]  /*16060*/  SYNCS.PHASECHK.TRANS64.TRYWAIT P3, [R9+URZ+0x38850], R8 ;  /* 0x03885008090075a7 */ /* 0x008724000806017f */
[----:B----4-:R-:W-:Y:S05]  /*16070*/  @!P3 NANOSLEEP.SYNCS 0x989680 ;  /* 0x009896800000b95d */ /* 0x010fea0003900000 */
[----:B------:R-:W4:Y:S02]  /*16080*/  @!P3 SYNCS.PHASECHK.TRANS64 P3, [R9+URZ+0x38850], R8 ;  /* 0x038850080900b5a7 */ /* 0x000f24000806007f */
[----:B----4-:R-:W-:Y:S05]  /*16090*/  @!P3 BRA `(.L_x_7453) ;  /* 0xfffffffc00f0b947 */ /* 0x010fea000383ffff */
[----:B------:R-:W-:Y:S05]  /*160a0*/  BRA `(.L_x_7452) ;  /* 0xffffff0400c47947 */ /* 0x000fea000383ffff */
.L_x_7459:
[----:B-1----:R1:W2:Y:S02]  /*160b0*/  SYNCS.PHASECHK.TRANS64.TRYWAIT P1, [R9+URZ+0x38830], R8 ;  /* 0x03883008090075a7 */ /* 0x0022a4000802017f */
[----:B--2---:R-:W-:Y:S05]  /*160c0*/  @!P1 NANOSLEEP.SYNCS 0x989680 ;  /* 0x009896800000995d */ /* 0x004fea0003900000 */
[----:B------:R-:W2:Y:S02]  /*160d0*/  @!P1 SYNCS.PHASECHK.TRANS64 P1, [R9+URZ+0x38830], R8 ;  /* 0x03883008090095a7 */ /* 0x000ea4000802007f */
[----:B--2---:R-:W-:Y:S05]  /*160e0*/  @!P1 BRA `(.L_x_7459) ;  /* 0xfffffffc00f09947 */ /* 0x004fea000383ffff */
[----:B------:R-:W-:Y:S05]  /*160f0*/  BRA `(.L_x_7458) ;  /* 0xffffff3400d07947 */ /* 0x000fea000383ffff */
.L_x_7463:
[----:B---3--:R3:W4:Y:S02]  /*16100*/  SYNCS.PHASECHK.TRANS64.TRYWAIT P1, [R9+URZ+0x38850], R8 ;  /* 0x03885008090075a7 */ /* 0x008724000802017f */
[----:B----4-:R-:W-:Y:S05]  /*16110*/  @!P1 NANOSLEEP.SYNCS 0x989680 ;  /* 0x009896800000995d */ /* 0x010fea0003900000 */
[----:B------:R-:W4:Y:S02]  /*16120*/  @!P1 SYNCS.PHASECHK.TRANS64 P1, [R9+URZ+0x38850], R8 ;  /* 0x03885008090095a7 */ /* 0x000f24000802007f */
[----:B----4-:R-:W-:Y:S05]  /*16130*/  @!P1 BRA `(.L_x_7463) ;  /* 0xfffffffc00f09947 */ /* 0x010fea000383ffff */
[----:B------:R-:W-:Y:S05]  /*16140*/  BRA `(.L_x_7462) ;  /* 0xffffff38002c7947 */ /* 0x000fea000383ffff */
.L_x_7487:
[----:B------:R-:W-:Y:S02]  /*16150*/  IMAD.MOV.U32 R13, RZ, RZ, R4 ;  /* 0x000000ffff0d7224 */ /* 0x000fe400078e0004 */
[----:B------:R-:W-:Y:S02]  /*16160*/  IMAD.MOV.U32 R12, RZ, RZ, RZ ;  /* 0x000000ffff0c7224 */ /* 0x000fe400078e00ff */
[----:B------:R-:W-:Y:S02]  /*16170*/  IMAD.MOV.U32 R11, RZ, RZ, 0x1f ;  /* 0x0000001fff0b7424 */ /* 0x000fe400078e00ff */
[----:B------:R-:W-:-:S07]  /*16180*/  IMAD.MOV.U32 R15, RZ, RZ, -0x1 ;  /* 0xffffffffff0f7424 */ /* 0x000fce00078e00ff */
[----:B0-----:R-:W-:Y:S05]  /*16190*/  WARPSYNC.COLLECTIVE R15, `(.L_x_7603) ;  /* 0x000000000f087348 */ /* 0x001fea0003c00000 */
[----:B------:R1:W2:Y:S02]  /*161a0*/  SHFL.IDX P6, R14, R13, R12, R11 ;  /* 0x0000000c0d0e7389 */ /* 0x0002a400000c000b */
[----:B012---:R-:W-:Y:S01]  /*161b0*/  ENDCOLLECTIVE ;  /* 0x000000000000791b */ /* 0x007fe20003800000 */
.L_x_7603:
[----:B------:R-:W-:Y:S05]  /*161c0*/  BRA `(.L_x_7604) ;  /* 0xffffffa400747947 */ /* 0x000fea000383ffff */
.L_x_7489:
[----:B------:R-:W-:Y:S01]  /*161d0*/  BSSY B0, `(.L_x_7605) ;  /* 0x0000006000007945 */ /* 0x000fe20003800000 */
[----:B------:R-:W-:-:S07]  /*161e0*/  IMAD.MOV.U32 R15, RZ, RZ, -0x1 ;  /* 0xffffffffff0f7424 */ /* 0x000fce00078e00ff */
[----:B01----:R-:W-:Y:S05]  /*161f0*/  WARPSYNC.COLLECTIVE R15, `(.L_x_7606) ;  /* 0x000000000f0c7348 */ /* 0x003fea0003c00000 */
[----:B------:R-:W-:Y:S02]  /*16200*/  ELECT P6, UR62, PT ;  /* 0x00000000003e782f */ /* 0x000fe400038c0000 */
[----:B------:R-:W-:Y:S01]  /*16210*/  MOV R14, UR62 ;  /* 0x0000003e000e7c02 */ /* 0x000fe20008000f00 */
[----:B01----:R-:W-:Y:S10]  /*16220*/  ENDCOLLECTIVE ;  /* 0x000000000000791b */ /* 0x003ff40003800000 */
.L_x_7606:
[----:B------:R-:W-:Y:S05]  /*16230*/  BSYNC B0 ;  /* 0x0000000000007941 */ /* 0x000fea0003800000 */
.L_x_7605:
[----:B------:R-:W-:Y:S05]  /*16240*/  BRA `(.L_x_7607) ;  /* 0xffffffa400787947 */ /* 0x000fea000383ffff */
.L_x_7491:
[----:B--2---:R2:W3:Y:S02]  /*16250*/  SYNCS.PHASECHK.TRANS64.TRYWAIT P0, [R0+URZ+0x38840], R2 ;  /* 0x03884002000075a7 */ /* 0x0044e4000800017f */
[----:B---3--:R-:W-:Y:S05]  /*16260*/  @!P0 NANOSLEEP.SYNCS 0x989680 ;  /* 0x009896800000895d */ /* 0x008fea0003900000 */
[----:B------:R-:W3:Y:S02]  /*16270*/  @!P0 SYNCS.PHASECHK.TRANS64 P0, [R0+URZ+0x38840], R2 ;  /* 0x03884002000085a7 */ /* 0x000ee4000800007f */
[----:B---3--:R-:W-:Y:S05]  /*16280*/  @!P0 BRA `(.L_x_7491) ;  /* 0xfffffffc00f08947 */ /* 0x008fea000383ffff */
[----:B------:R-:W-:Y:S05]  /*16290*/  BRA `(.L_x_7608) ;  /* 0xffffffa400d07947 */ /* 0x000fea000383ffff */
.L_x_7495:
        /* <DEDUP_REMOVED lines=8> */
.L_x_7609:
[----:B------:R-:W-:-:S04]  /*16320*/  IMAD R10, R6, 0x40, R10 ;  /* 0x00000040060a7824 */ /* 0x000fc800078e020a */
[----:B------:R-:W-:Y:S01]  /*16330*/  VIADD R6, R10, 0x20 ;  /* 0x000000200a067836 */ /* 0x000fe20000000000 */
[----:B------:R0:W-:Y:S01]  /*16340*/  STL [R1+0x14], R10 ;  /* 0x0000140a01007387 */ /* 0x0001e20000100800 */
[----:B------:R-:W-:Y:S02]  /*16350*/  IMAD.MOV.U32 R13, RZ, RZ, R0 ;  /* 0x000000ffff0d7224 */ /* 0x000fe400078e0000 */
[----:B------:R-:W-:-:S07]  /*16360*/  IMAD.MOV.U32 R4, RZ, RZ, R14 ;  /* 0x000000ffff047224 */ /* 0x000fce00078e000e */
[----:B0-----:R-:W-:Y:S05]  /*16370*/  WARPSYNC.COLLECTIVE R15, `(.L_x_7610) ;  /* 0x000000000f087348 */ /* 0x001fea0003c00000 */
[----:B------:R1:W2:Y:S02]  /*16380*/  SHFL.IDX P6, R14, R13, R12, R11 ;  /* 0x0000000c0d0e7389 */ /* 0x0002a400000c000b */
[----:B012---:R-:W-:Y:S01]  /*16390*/  ENDCOLLECTIVE ;  /* 0x000000000000791b */ /* 0x007fe20003800000 */
.L_x_7610:
[----:B------:R-:W-:Y:S02]  /*163a0*/  ULDC UR4, c[0x0][0x288] ;  /* 0x0000a20000047ab9 */ /* 0x000fe40000000800 */
[----:B------:R-:W-:Y:S02]  /*163b0*/  IMAD R2, R7, UR4, RZ ;  /* 0x0000000407027c24 */ /* 0x000fe4000f8e02ff */
[----:B------:R-:W-:-:S03]  /*163c0*/  VIADD R7, R10, 0x10 ;  /* 0x000000100a077836 */ /* 0x000fc60000000000 */
[----:B------:R-:W-:Y:S02]  /*163d0*/  ISETP.GE.AND P1, PT, R10, R2, PT ;  /* 0x000000020a00720c */ /* 0x000fe40003f26270 */
[----:B------:R0:W-:Y:S01]  /*163e0*/  STL [R1+0x20], R7 ;  /* 0x0000200701007387 */ /* 0x0001e20000100800 */
[----:B------:R-:W-:-:S03]  /*163f0*/  IMAD.MOV.U32 R13, RZ, RZ, R3 ;  /* 0x000000ffff0d7224 */ /* 0x000fc600078e0003 */
[----:B------:R0:W-:Y:S01]  /*16400*/  STL [R1+0x24], R6 ;  /* 0x0000240601007387 */ /* 0x0001e20000100800 */
[----:B------:R-:W-:Y:S02]  /*16410*/  IMAD.MOV.U32 R12, RZ, RZ, 0x1 ;  /* 0x00000001ff0c7424 */ /* 0x000fe400078e00ff */
[----:B------:R-:W-:-:S07]  /*16420*/  IMAD.MOV.U32 R5, RZ, RZ, R14 ;  /* 0x000000ffff057224 */ /* 0x000fce00078e000e */
[----:B0-----:R-:W-:Y:S05]  /*16430*/  WARPSYNC.COLLECTIVE R15, `(.L_x_7611) ;  /* 0x000000000f087348 */ /* 0x001fea0003c00000 */
[----:B------:R1:W2:Y:S02]  /*16440*/  SHFL.IDX P6, R14, R13, R12, R11 ;  /* 0x0000000c0d0e7389 */ /* 0x0002a400000c000b */
[----:B012---:R-:W-:Y:S01]  /*16450*/  ENDCOLLECTIVE ;  /* 0x000000000000791b */ /* 0x007fe20003800000 */
.L_x_7611:
        /* <DEDUP_REMOVED lines=15> */
.L_x_7612:
[----:B------:R-:W-:Y:S02]  /*16550*/  IMAD.MOV.U32 R13, RZ, RZ, R3 ;  /* 0x000000ffff0d7224 */ /* 0x000fe400078e0003 */
[----:B------:R-:W-:Y:S02]  /*16560*/  IMAD.MOV.U32 R12, RZ, RZ, 0x2 ;  /* 0x00000002ff0c7424 */ /* 0x000fe400078e00ff */
[----:B------:R-:W-:-:S07]  /*16570*/  IMAD.MOV.U32 R5, RZ, RZ, R14 ;  /* 0x000000ffff057224 */ /* 0x000fce00078e000e */
[----:B------:R-:W-:Y:S05]  /*16580*/  WARPSYNC.COLLECTIVE R15, `(.L_x_7613) ;  /* 0x000000000f087348 */ /* 0x000fea0003c00000 */
[----:B------:R0:W1:Y:S02]  /*16590*/  SHFL.IDX P6, R14, R13, R12, R11 ;  /* 0x0000000c0d0e7389 */ /* 0x00006400000c000b */
[----:B01----:R-:W-:Y:S01]  /*165a0*/  ENDCOLLECTIVE ;  /* 0x000000000000791b */ /* 0x003fe20003800000 */
.L_x_7613:
        /* <DEDUP_REMOVED lines=15> */
.L_x_7614:
[----:B------:R-:W-:Y:S02]  /*166a0*/  IMAD.MOV.U32 R13, RZ, RZ, R3 ;  /* 0x000000ffff0d7224 */ /* 0x000fe400078e0003 */
[----:B------:R-:W-:Y:S02]  /*166b0*/  IMAD.MOV.U32 R12, RZ, RZ, 0x3 ;  /* 0x00000003ff0c7424 */ /* 0x000fe400078e00ff */
[----:B------:R-:W-:-:S07]  /*166c0*/  IMAD.MOV.U32 R5, RZ, RZ, R14 ;  /* 0x000000ffff057224 */ /* 0x000fce00078e000e */
[----:B------:R-:W-:Y:S05]  /*166d0*/  WARPSYNC.COLLECTIVE R15, `(.L_x_7615) ;  /* 0x000000000f087348 */ /* 0x000fea0003c00000 */
[----:B------:R0:W1:Y:S02]  /*166e0*/  SHFL.IDX P6, R14, R13, R12, R11 ;  /* 0x0000000c0d0e7389 */ /* 0x00006400000c000b */
[----:B01----:R-:W-:Y:S01]  /*166f0*/  ENDCOLLECTIVE ;  /* 0x000000000000791b */ /* 0x003fe20003800000 */
.L_x_7615:
        /* <DEDUP_REMOVED lines=10> */
.L_x_7616:
[----:B------:R-:W-:Y:S01]  /*167a0*/  @!PT LDS RZ, [RZ] ;  /* 0x00000000fffff984 */ /* 0x000fe20000000800 */
[----:B------:R-:W-:Y:S01]  /*167b0*/  @!PT LDS RZ, [RZ] ;  /* 0x00000000fffff984 */ /* 0x000fe20000000800 */
[----:B------:R-:W-:Y:S01]  /*167c0*/  @!PT LDS RZ, [RZ] ;  /* 0x00000000fffff984 */ /* 0x000fe20000000800 */
[----:B------:R0:W-:Y:S01]  /*167d0*/  @!P1 LDGSTS.E.BYPASS.LTC128B.128 [R8+0x21400], desc[UR44][R4.64], !P0 ;  /* 0x2140000004089fae */ /* 0x0001e2000c101d6c */
[----:B------:R-:W-:Y:S01]  /*167e0*/  IMAD.MOV.U32 R0, RZ, RZ, R14 ;  /* 0x000000ffff007224 */ /* 0x000fe200078e000e */
[----:B------:R-:W-:Y:S06]  /*167f0*/  BRA `(.L_x_7617) ;  /* 0xffffffa800d47947 */ /* 0x000fec000383ffff */
.L_x_7499:
        /* <DEDUP_REMOVED lines=8> */
.L_x_7619:
[----:B------:R-:W-:Y:S05]  /*16880*/  BSYNC B0 ;  /* 0x0000000000007941 */ /* 0x000fea0003800000 */
.L_x_7618:
        /* <DEDUP_REMOVED lines=10> */
.L_x_7620:
        /* <DEDUP_REMOVED lines=46> */
.L_x_7621:
[----:B------:R-:W-:Y:S02]  /*16c10*/  IMAD.MOV.U32 R13, RZ, RZ, R0 ;  /* 0x000000ffff0d7224 */ /* 0x000fe400078e0000 */
[----:B------:R-:W-:-:S07]  /*16c20*/  IMAD.MOV.U32 R8, RZ, RZ, R14 ;  /* 0x000000ffff087224 */ /* 0x000fce00078e000e */
[----:B------:R-:W-:Y:S05]  /*16c30*/  WARPSYNC.COLLECTIVE R15, `(.L_x_7622) ;  /* 0x000000000f087348 */ /* 0x000fea0003c00000 */
[----:B------:R0:W1:Y:S02]  /*16c40*/  SHFL.IDX P6, R14, R13, R12, R11 ;  /* 0x0000000c0d0e7389 */ /* 0x00006400000c000b */
[----:B01----:R-:W-:Y:S01]  /*16c50*/  ENDCOLLECTIVE ;  /* 0x000000000000791b */ /* 0x003fe20003800000 */
.L_x_7622:
        /* <DEDUP_REMOVED lines=22> */
.L_x_7623:
        /* <DEDUP_REMOVED lines=21> */
.L_x_7624:
        /* <DEDUP_REMOVED lines=29> */
.L_x_7625:
[----:B------:R-:W-:Y:S02]  /*170e0*/  IMAD.MOV.U32 R13, RZ, RZ, R0 ;  /* 0x000000ffff0d7224 */ /* 0x000fe400078e0000 */
[----:B------:R-:W-:-:S07]  /*170f0*/  IMAD.MOV.U32 R6, RZ, RZ, R14 ;  /* 0x000000ffff067224 */ /* 0x000fce00078e000e */
[----:B------:R-:W-:Y:S05]  /*17100*/  WARPSYNC.COLLECTIVE R15, `(.L_x_7626) ;  /* 0x000000000f087348 */ /* 0x000fea0003c00000 */
[----:B------:R0:W1:Y:S02]  /*17110*/  SHFL.IDX P6, R14, R13, R12, R11 ;  /* 0x0000000c0d0e7389 */ /* 0x00006400000c000b */
[----:B01----:R-:W-:Y:S01]  /*17120*/  ENDCOLLECTIVE ;  /* 0x000000000000791b */ /* 0x003fe20003800000 */
.L_x_7626:
[----:B------:R-:W-:Y:S01]  /*17130*/  IMAD.MOV.U32 R0, RZ, RZ, R14 ;  /* 0x000000ffff007224 */ /* 0x000fe200078e000e */
[----:B------:R-:W-:Y:S06]  /*17140*/  BRA `(.L_x_7627) ;  /* 0xffffffb0001c7947 */ /* 0x000fec000383ffff */
.L_x_7504:
[----:B0-----:R0:W2:Y:S02]  /*17150*/  SYNCS.PHASECHK.TRANS64.TRYWAIT P0, [R17+URZ+0x38820], R0 ;  /* 0x03882000110075a7 */ /* 0x0010a4000800017f */
[----:B--2---:R-:W-:Y:S05]  /*17160*/  @!P0 NANOSLEEP.SYNCS 0x989680 ;  /* 0x009896800000895d */ /* 0x004fea0003900000 */
[----:B------:R-:W2:Y:S02]  /*17170*/  @!P0 SYNCS.PHASECHK.TRANS64 P0, [R17+URZ+0x38820], R0 ;  /* 0x03882000110085a7 */ /* 0x000ea4000800007f */
[----:B--2---:R-:W-:Y:S05]  /*17180*/  @!P0 BRA `(.L_x_7504) ;  /* 0xfffffffc00f08947 */ /* 0x004fea000383ffff */
[----:B------:R-:W-:Y:S05]  /*17190*/  BRA `(.L_x_7628) ;  /* 0xffffffb000d87947 */ /* 0x000fea000383ffff */
.L_x_7508:
[----:B0-----:R0:W2:Y:S02]  /*171a0*/  SYNCS.PHASECHK.TRANS64.TRYWAIT P0, [R0+URZ+0x38860], R2 ;  /* 0x03886002000075a7 */ /* 0x0010a4000800017f */
[----:B--2---:R-:W-:Y:S05]  /*171b0*/  @!P0 NANOSLEEP.SYNCS 0x989680 ;  /* 0x009896800000895d */ /* 0x004fea0003900000 */
[----:B------:R-:W2:Y:S02]  /*171c0*/  @!P0 SYNCS.PHASECHK.TRANS64 P0, [R0+URZ+0x38860], R2 ;  /* 0x03886002000085a7 */ /* 0x000ea4000800007f */
[----:B--2---:R-:W-:Y:S05]  /*171d0*/  @!P0 BRA `(.L_x_7508) ;  /* 0xfffffffc00f08947 */ /* 0x004fea000383ffff */
[----:B------:R-:W-:Y:S05]  /*171e0*/  BRA `(.L_x_7629) ;  /* 0xffffffb000f87947 */ /* 0x000fea000383ffff */
.L_x_7525:
[----:B-1----:R1:W2:Y:S02]  /*171f0*/  SYNCS.PHASECHK.TRANS64.TRYWAIT P0, [R3+URZ+0x38840], R2 ;  /* 0x03884002030075a7 */ /* 0x0022a4000800017f */
[----:B--2---:R-:W-:Y:S05]  /*17200*/  @!P0 NANOSLEEP.SYNCS 0x989680 ;  /* 0x009896800000895d */ /* 0x004fea0003900000 */
[----:B------:R-:W2:Y:S02]  /*17210*/  @!P0 SYNCS.PHASECHK.TRANS64 P0, [R3+URZ+0x38840], R2 ;  /* 0x03884002030085a7 */ /* 0x000ea4000800007f */
[----:B--2---:R-:W-:Y:S05]  /*17220*/  @!P0 BRA `(.L_x_7525) ;  /* 0xfffffffc00f08947 */ /* 0x004fea000383ffff */
[----:B------:R-:W-:Y:S05]  /*17230*/  BRA `(.L_x_7630) ;  /* 0xffffffbc00d87947 */ /* 0x000fea000383ffff */
.L_x_7530:
[----:B--2---:R2:W3:Y:S02]  /*17240*/  SYNCS.PHASECHK.TRANS64.TRYWAIT P0, [R3+URZ+0x38860], R2 ;  /* 0x03886002030075a7 */ /* 0x0044e4000800017f */
[----:B---3--:R-:W-:Y:S05]  /*17250*/  @!P0 NANOSLEEP.SYNCS 0x989680 ;  /* 0x009896800000895d */ /* 0x008fea0003900000 */
[----:B------:R-:W3:Y:S02]  /*17260*/  @!P0 SYNCS.PHASECHK.TRANS64 P0, [R3+URZ+0x38860], R2 ;  /* 0x03886002030085a7 */ /* 0x000ee4000800007f */
[----:B---3--:R-:W-:Y:S05]  /*17270*/  @!P0 BRA `(.L_x_7530) ;  /* 0xfffffffc00f08947 */ /* 0x008fea000383ffff */
[----:B------:R-:W-:Y:S05]  /*17280*/  BRA `(.L_x_7631) ;  /* 0xffffffc000507947 */ /* 0x000fea000383ffff */
.L_x_7546:
[----:B0-----:R0:W1:Y:S02]  /*17290*/  SYNCS.PHASECHK.TRANS64.TRYWAIT P0, [R4+URZ+0x38840], R2 ;  /* 0x03884002040075a7 */ /* 0x001064000800017f */
[----:B-1----:R-:W-:Y:S05]  /*172a0*/  @!P0 NANOSLEEP.SYNCS 0x989680 ;  /* 0x009896800000895d */ /* 0x002fea0003900000 */
[----:B------:R-:W1:Y:S02]  /*172b0*/  @!P0 SYNCS.PHASECHK.TRANS64 P0, [R4+URZ+0x38840], R2 ;  /* 0x03884002040085a7 */ /* 0x000e64000800007f */
[----:B-1----:R-:W-:Y:S05]  /*172c0*/  @!P0 BRA `(.L_x_7546) ;  /* 0xfffffffc00f08947 */ /* 0x002fea000383ffff */
[----:B------:R-:W-:Y:S05]  /*172d0*/  BRA `(.L_x_7632) ;  /* 0xffffffcc001c7947 */ /* 0x000fea000383ffff */
.L_x_7551:
[----:B-1----:R1:W2:Y:S02]  /*172e0*/  SYNCS.PHASECHK.TRANS64.TRYWAIT P0, [R4+URZ+0x38860], R2 ;  /* 0x03886002040075a7 */ /* 0x0022a4000800017f */
[----:B--2---:R-:W-:Y:S05]  /*172f0*/  @!P0 NANOSLEEP.SYNCS 0x989680 ;  /* 0x009896800000895d */ /* 0x004fea0003900000 */
[----:B------:R-:W2:Y:S02]  /*17300*/  @!P0 SYNCS.PHASECHK.TRANS64 P0, [R4+URZ+0x38860], R2 ;  /* 0x03886002040085a7 */ /* 0x000ea4000800007f */
[----:B--2---:R-:W-:Y:S05]  /*17310*/  @!P0 BRA `(.L_x_7551) ;  /* 0xfffffffc00f08947 */ /* 0x004fea000383ffff */
[----:B------:R-:W-:Y:S05]  /*17320*/  BRA `(.L_x_7633) ;  /* 0xffffffcc00947947 */ /* 0x000fea000383ffff */
.L_x_7566:
[----:B-1----:R1:W2:Y:S02]  /*17330*/  SYNCS.PHASECHK.TRANS64.TRYWAIT P0, [R4+URZ+0x38840], R2 ;  /* 0x03884002040075a7 */ /* 0x0022a4000800017f */
[----:B--2---:R-:W-:Y:S05]  /*17340*/  @!P0 NANOSLEEP.SYNCS 0x989680 ;  /* 0x009896800000895d */ /* 0x004fea0003900000 */
[----:B------:R-:W2:Y:S02]  /*17350*/  @!P0 SYNCS.PHASECHK.TRANS64 P0, [R4+URZ+0x38840], R2 ;  /* 0x03884002040085a7 */ /* 0x000ea4000800007f */
[----:B--2---:R-:W-:Y:S05]  /*17360*/  @!P0 BRA `(.L_x_7566) ;  /* 0xfffffffc00f08947 */ /* 0x004fea000383ffff */
[----:B------:R-:W-:Y:S05]  /*17370*/  BRA `(.L_x_7634) ;  /* 0xffffffd800487947 */ /* 0x000fea000383ffff */
.L_x_7571:
[----:B--2---:R2:W3:Y:S02]  /*17380*/  SYNCS.PHASECHK.TRANS64.TRYWAIT P0, [R4+URZ+0x38860], R2 ;  /* 0x03886002040075a7 */ /* 0x0044e4000800017f */
[----:B---3--:R-:W-:Y:S05]  /*17390*/  @!P0 NANOSLEEP.SYNCS 0x989680 ;  /* 0x009896800000895d */ /* 0x008fea0003900000 */
[----:B------:R-:W3:Y:S02]  /*173a0*/  @!P0 SYNCS.PHASECHK.TRANS64 P0, [R4+URZ+0x38860], R2 ;  /* 0x03886002040085a7 */ /* 0x000ee4000800007f */
[----:B---3--:R-:W-:Y:S05]  /*173b0*/  @!P0 BRA `(.L_x_7571) ;  /* 0xfffffffc00f08947 */ /* 0x008fea000383ffff */
[----:B------:R-:W-:Y:S05]  /*173c0*/  BRA `(.L_x_7635) ;  /* 0xffffffd800c07947 */ /* 0x000fea000383ffff */
.L_x_7587:
[----:B------:R-:W-:Y:S01]  /*173d0*/  BSSY B0, `(.L_x_7636) ;  /* 0x0000008000007945 */ /* 0x000fe20003800000 */
[----:B-----5:R-:W-:Y:S02]  /*173e0*/  IMAD.MOV.U32 R13, RZ, RZ, R3 ;  /* 0x000000ffff0d7224 */ /* 0x020fe400078e0003 */
[----:B------:R-:W-:Y:S02]  /*173f0*/  IMAD.MOV.U32 R12, RZ, RZ, RZ ;  /* 0x000000ffff0c7224 */ /* 0x000fe400078e00ff */
[----:B------:R-:W-:Y:S02]  /*17400*/  IMAD.MOV.U32 R11, RZ, RZ, 0x1f ;  /* 0x0000001fff0b7424 */ /* 0x000fe400078e00ff */
[----:B------:R-:W-:-:S07]  /*17410*/  IMAD.MOV.U32 R15, RZ, RZ, -0x1 ;  /* 0xffffffffff0f7424 */ /* 0x000fce00078e00ff */
[----:B0123--:R-:W-:Y:S05]  /*17420*/  WARPSYNC.COLLECTIVE R15, `(.L_x_7637) ;  /* 0x000000000f087348 */ /* 0x00ffea0003c00000 */
[----:B------:R4:W0:Y:S02]  /*17430*/  SHFL.IDX P6, R14, R13, R12, R11 ;  /* 0x0000000c0d0e7389 */ /* 0x00082400000c000b */
[----:B01234-:R-:W-:Y:S01]  /*17440*/  ENDCOLLECTIVE ;  /* 0x000000000000791b */ /* 0x01ffe20003800000 */
.L_x_7637:
[----:B------:R-:W-:Y:S05]  /*17450*/  BSYNC B0 ;  /* 0x0000000000007941 */ /* 0x000fea0003800000 */
.L_x_7636:
[----:B------:R-:W-:Y:S05]  /*17460*/  BRA `(.L_x_7638) ;  /* 0xffffffe4007c7947 */ /* 0x000fea000383ffff */
.L_x_7590:
[----:B0-----:R0:W2:Y:S02]  /*17470*/  SYNCS.PHASECHK.TRANS64.TRYWAIT P0, [R0+URZ+0x38820], R3 ;  /* 0x03882003000075a7 */ /* 0x0010a4000800017f */
[----:B--2---:R-:W-:Y:S05]  /*17480*/  @!P0 NANOSLEEP.SYNCS 0x989680 ;  /* 0x009896800000895d */ /* 0x004fea0003900000 */
[----:B------:R-:W2:Y:S02]  /*17490*/  @!P0 SYNCS.PHASECHK.TRANS64 P0, [R0+URZ+0x38820], R3 ;  /* 0x03882003000085a7 */ /* 0x000ea4000800007f */
[----:B--2---:R-:W-:Y:S05]  /*174a0*/  @!P0 BRA `(.L_x_7590) ;  /* 0xfffffffc00f08947 */ /* 0x004fea000383ffff */
[----:B------:R-:W-:Y:S05]  /*174b0*/  BRA `(.L_x_7639) ;  /* 0xffffffe400c87947 */ /* 0x000fea000383ffff */
.L_x_7591:
        /* <DEDUP_REMOVED lines=11> */
.L_x_7641:
[----:B------:R-:W-:Y:S05]  /*17570*/  BSYNC B0 ;  /* 0x0000000000007941 */ /* 0x000fea0003800000 */
.L_x_7640:
[----:B------:R-:W-:Y:S05]  /*17580*/  BRA `(.L_x_7642) ;  /* 0xffffffe400b07947 */ /* 0x000fea000383ffff */
.L_x_7594:
[----:B------:R-:W-:Y:S01]  /*17590*/  BSSY B1, `(.L_x_7643) ;  /* 0x0000006000017945 */ /* 0x000fe20003800000 */
[----:B------:R-:W-:-:S07]  /*175a0*/  IMAD.MOV.U32 R15, RZ, RZ, -0x1 ;  /* 0xffffffffff0f7424 */ /* 0x000fce00078e00ff */
[----:B012---:R-:W-:Y:S05]  /*175b0*/  WARPSYNC.COLLECTIVE R15, `(.L_x_7644) ;  /* 0x000000000f0c7348 */ /* 0x007fea0003c00000 */
[----:B------:R-:W-:Y:S02]  /*175c0*/  ELECT P6, UR62, PT ;  /* 0x00000000003e782f */ /* 0x000fe400038c0000 */
[----:B------:R-:W-:Y:S01]  /*175d0*/  MOV R14, UR62 ;  /* 0x0000003e000e7c02 */ /* 0x000fe20008000f00 */
[----:B012---:R-:W-:Y:S10]  /*175e0*/  ENDCOLLECTIVE ;  /* 0x000000000000791b */ /* 0x007ff40003800000 */
.L_x_7644:
[----:B------:R-:W-:Y:S05]  /*175f0*/  BSYNC B1 ;  /* 0x0000000000017941 */ /* 0x000fea0003800000 */
.L_x_7643:
[----:B------:R-:W-:Y:S05]  /*17600*/  BRA `(.L_x_7645) ;  /* 0xffffffe400a87947 */ /* 0x000fea000383ffff */
.L_x_7596:
[----:B0-----:R0:W1:Y:S02]  /*17610*/  SYNCS.PHASECHK.TRANS64.TRYWAIT P0, [R6+URZ], R5 ;  /* 0x00000005060075a7 */ /* 0x001064000800017f */
[----:B-1----:R-:W-:Y:S05]  /*17620*/  @!P0 NANOSLEEP.SYNCS 0x989680 ;  /* 0x009896800000895d */ /* 0x002fea0003900000 */
[----:B------:R-:W1:Y:S02]  /*17630*/  @!P0 SYNCS.PHASECHK.TRANS64 P0, [R6+URZ], R5 ;  /* 0x00000005060085a7 */ /* 0x000e64000800007f */
[----:B-1----:R-:W-:Y:S05]  /*17640*/  @!P0 BRA `(.L_x_7596) ;  /* 0xfffffffc00f08947 */ /* 0x002fea000383ffff */
[----:B------:R-:W-:Y:S05]  /*17650*/  BRA `(.L_x_7646) ;  /* 0xffffffe400e07947 */ /* 0x000fea000383ffff */
.L_x_7597:
[----:B-1----:R1:W2:Y:S02]  /*17660*/  SYNCS.PHASECHK.TRANS64.TRYWAIT P0, [R7+URZ], R2 ;  /* 0x00000002070075a7 */ /* 0x0022a4000800017f */
[----:B--2---:R-:W-:Y:S05]  /*17670*/  @!P0 NANOSLEEP.SYNCS 0x989680 ;  /* 0x009896800000895d */ /* 0x004fea0003900000 */
[----:B------:R-:W2:Y:S02]  /*17680*/  @!P0 SYNCS.PHASECHK.TRANS64 P0, [R7+URZ], R2 ;  /* 0x00000002070085a7 */ /* 0x000ea4000800007f */
[----:B--2---:R-:W-:Y:S05]  /*17690*/  @!P0 BRA `(.L_x_7597) ;  /* 0xfffffffc00f08947 */ /* 0x004fea000383ffff */
[----:B------:R-:W-:Y:S05]  /*176a0*/  BRA `(.L_x_7647) ;  /* 0xffffffe400d47947 */ /* 0x000fea000383ffff */
.L_x_7599:
[----:B--2---:R2:W3:Y:S02]  /*176b0*/  SYNCS.PHASECHK.TRANS64.TRYWAIT P0, [R4+URZ], R5 ;  /* 0x00000005040075a7 */ /* 0x0044e4000800017f */
[----:B---3--:R-:W-:Y:S05]  /*176c0*/  @!P0 NANOSLEEP.SYNCS 0x989680 ;  /* 0x009896800000895d */ /* 0x008fea0003900000 */
[----:B------:R-:W3:Y:S02]  /*176d0*/  @!P0 SYNCS.PHASECHK.TRANS64 P0, [R4+URZ], R5 ;  /* 0x00000005040085a7 */ /* 0x000ee4000800007f */
[----:B---3--:R-:W-:Y:S05]  /*176e0*/  @!P0 BRA `(.L_x_7599) ;  /* 0xfffffffc00f08947 */ /* 0x008fea000383ffff */
[----:B------:R-:W-:Y:S05]  /*176f0*/  BRA `(.L_x_7648) ;  /* 0xffffffe400d87947 */ /* 0x000fea000383ffff */
.L_x_7649:
        /* <DEDUP_REMOVED lines=16> */
.L_x_15129:


//--------------------- .text._ZN7cutlass13device_kernelIN5flash11enable_sm90INS1_16FlashAttnFwdSm90INS1_25CollectiveMainloopFwdSm90ILi2EN4cute5tupleIJNS5_1CILi1EEES8_S8_EEENS6_IJNS7_ILi64EEESA_SA_EEELi512ENS_10bfloat16_tEfNS_4arch4Sm90ELb1ELb0ELb0ELb1ELb0ELb0ELb0ELb0ELb0ELb1ELb0ELb0EEENS1_21CollectiveEpilogueFwdINS6_IJSA_NS7_ILi512EEESA_EEES9_SC_SE_Li256ELb1ELb1ELb0ELb0EEENS1_36VarlenDynamicPersistentTileSchedulerILi64ELi64ELi256ELi128ELb0ELb1ELb1ELb1ELb1ELb1EEEEEEEEEvNT_6ParamsE --------------------------
	.section	.text._ZN7cutlass13device_kernelIN5flash11enable_sm90INS1_16FlashAttnFwdSm90INS1_25CollectiveMainloopFwdSm90ILi2EN4cute5tupleIJNS5_1CILi1EEES8_S8_EEENS6_IJNS7_ILi64EEESA_SA_EEELi512ENS_10bfloat16_tEfNS_4arch4Sm90ELb1ELb0ELb0ELb1ELb0ELb0ELb0ELb0ELb0ELb1ELb0ELb0EEENS1_21CollectiveEpilogueFwdINS6_IJSA_NS7_ILi512EEESA_EEES9_SC_SE_Li256ELb1ELb1ELb0ELb0EEENS1_36VarlenDynamicPersistentTileSchedulerILi64ELi64ELi256ELi128ELb0ELb1ELb1ELb1ELb1ELb1EEEEEEEEEvNT_6ParamsE,"ax",@progbits
	.align	128
.text._ZN7cutlass13device_kernelIN5flash11enable_sm90INS1_16FlashAttnFwdSm90INS1_25CollectiveMainloopFwdSm90ILi2EN4cute5tupleIJNS5_1CILi1EEES8_S8_EEENS6_IJNS7_ILi64EEESA_SA_EEELi512ENS_10bfloat16_tEfNS_4arch4Sm90ELb1ELb0ELb0ELb1ELb0ELb0ELb0ELb0ELb0ELb1ELb0ELb0EEENS1_21CollectiveEpilogueFwdINS6_IJSA_NS7_ILi512EEESA_EEES9_SC_SE_Li256ELb1ELb1ELb0ELb0EEENS1_36VarlenDynamicPersistentTileSchedulerILi64ELi64ELi256ELi128ELb0ELb1ELb1ELb1ELb1ELb1EEEEEEEEEvNT_6ParamsE:
        .type           _ZN7cutlass13device_kernelIN5flash11enable_sm90INS1_16FlashAttnFwdSm90INS1_25CollectiveMainloopFwdSm90ILi2EN4cute5tupleIJNS5_1CILi1EEES8_S8_EEENS6_IJNS7_ILi64EEESA_SA_EEELi512ENS_10bfloat16_tEfNS_4arch4Sm90ELb1ELb0ELb0ELb1ELb0ELb0ELb0ELb0ELb0ELb1ELb0ELb0EEENS1_21CollectiveEpilogueFwdINS6_IJSA_NS7_ILi512EEESA_EEES9_SC_SE_Li256ELb1ELb1ELb0ELb0EEENS1_36VarlenDynamicPersistentTileSchedulerILi64ELi64ELi256ELi128ELb0ELb1ELb1ELb1ELb1ELb1EEEEEEEEEvNT_6ParamsE,@function
        .size           _ZN7cutlass13device_kernelIN5flash11enable_sm90INS1_16FlashAttnFwdSm90INS1_25CollectiveMainloopFwdSm90ILi2EN4cute5tupleIJNS5_1CILi1EEES8_S8_EEENS6_IJNS7_ILi64EEESA_SA_EEELi512ENS_10bfloat16_tEfNS_4arch4Sm90ELb1ELb0ELb0ELb1ELb0ELb0ELb0ELb0ELb0ELb1ELb0ELb0EEENS1_21CollectiveEpilogueFwdINS6_IJSA_NS7_ILi512EEESA_EEES9_SC_SE_Li256ELb1ELb1ELb0ELb0EEENS1_36VarlenDynamicPersistentTileSchedulerILi64ELi64ELi256ELi128ELb0ELb1ELb1ELb1ELb1ELb1EEEEEEEEEvNT_6ParamsE,(.L_x_15130 - _ZN7cutlass13device_kernelIN5flash11enable_sm90INS1_16FlashAttnFwdSm90INS1_25CollectiveMainloopFwdSm90ILi2EN4cute5tupleIJNS5_1CILi1EEES8_S8_EEENS6_IJNS7_ILi64EEESA_SA_EEELi512ENS_10bfloat16_tEfNS_4arch4Sm90ELb1ELb0ELb0ELb1ELb0ELb0ELb0ELb0ELb0ELb1ELb0ELb0EEENS1_21CollectiveEpilogueFwdINS6_IJSA_NS7_ILi512EEESA_EEES9_SC_SE_Li256ELb1ELb1ELb0ELb0EEENS1_36VarlenDynamicPersistentTileSchedulerILi64ELi64ELi256ELi128ELb0ELb1ELb1ELb1ELb1ELb1EEEEEEEEEvNT_6ParamsE)
        .other          _ZN7cutlass13device_kernelIN5flash11enable_sm90INS1_16FlashAttnFwdSm90INS1_25CollectiveMainloopFwdSm90ILi2EN4cute5tupleIJNS5_1CILi1EEES8_S8_EEENS6_IJNS7_ILi64EEESA_SA_EEELi512ENS_10bfloat16_tEfNS_4arch4Sm90ELb1ELb0ELb0ELb1ELb0ELb0ELb0ELb0ELb0ELb1ELb0ELb0EEENS1_21CollectiveEpilogueFwdINS6_IJSA_NS7_ILi512EEESA_EEES9_SC_SE_Li256ELb1ELb1ELb0ELb0EEENS1_36VarlenDynamicPersistentTileSchedulerILi64ELi64ELi256ELi128ELb0ELb1ELb1ELb1ELb1ELb1EEEEEEEEEvNT_6ParamsE,@"STO_CUDA_ENTRY STV_DEFAULT"
_ZN7cutlass13device_kernelIN5flash11enable_sm90INS1_16FlashAttnFwdSm90INS1_25CollectiveMainloopFwdSm90ILi2EN4cute5tupleIJNS5_1CILi1EEES8_S8_EEENS6_IJNS7_ILi64EEESA_SA_EEELi512ENS_10bfloat16_tEfNS_4arch4Sm90ELb1ELb0ELb0ELb1ELb0ELb0ELb0ELb0ELb0ELb1ELb0ELb0EEENS1_21CollectiveEpilogueFwdINS6_IJSA_NS7_ILi512EEESA_EEES9_SC_SE_Li256ELb1ELb1ELb0ELb0EEENS1_36VarlenDynamicPersistentTileSchedulerILi64ELi64ELi256ELi128ELb0ELb1ELb1ELb1ELb1ELb1EEEEEEEEEvNT_6ParamsE:
        /* <DEDUP_REMOVED lines=18> */
.L_x_7651:
[----:B------:R-:W-:Y:S05]  /*0120*/  BSYNC B0 ;  /* 0x0000000000007941 */ /* 0x000fea0003800000 */
.L_x_7650:
        /* <DEDUP_REMOVED lines=37> */
.L_x_7652:
        /* <DEDUP_REMOVED lines=22> */
.L_x_7653:
        /* <DEDUP_REMOVED lines=18> */
.L_x_7654:
        /* <DEDUP_REMOVED lines=22> */
.L_x_7655:
        /* <DEDUP_REMOVED lines=22> */
.L_x_7656:
[----:B------:R-:W-:Y:S01]  /*08c0*/  PLOP3.LUT P0, PT, PT, PT, UP0, 0x80, 0x0 ;  /* 0x000000000000781c */ /* 0x000fe20003f0f008 */
[----:B------:R-:W-:Y:S01]  /*08d0*/  UMOV UR36, 0x1 ;  /* 0x0000000100247882 */ /* 0x000fe20000000000 */
[----:B------:R-:W-:Y:S01]  /*08e0*/  NOP ;  /* 0x0000000000007918 */ /* 0x000fe20000000000 */
[----:B------:R-:W-:Y:S01]  /*08f0*/  USEL UR36, UR36, 0x2, !UP0 ;  /* 0x0000000224247887 */ /* 0x000fe2000c000000 */
[----:B------:R-:W-:Y:S01]  /*0900*/  ULDC.64 UR40, c[0x0][0x208] ;  /* 0x0000820000287ab9 */ /* 0x000fe20000000a00 */
[----:B012-4-:R-:W-:Y:S08]  /*0910*/  BAR.SYNC.DEFER_BLOCKING 0x0 ;  /* 0x0000000000007b1d */ /* 0x017ff00000010000 */
[----:B------:R-:W-:Y:S05]  /*0920*/  @!P0 BRA `(.L_x_7657) ;  /* 0x000000b8004c8947 */ /* 0x000fea0003800000 */
.L_x_7658:
        /* <DEDUP_REMOVED lines=28> */
[----:B------:R-:W-:Y:S01]  /*0af0*/  LEA.HI R3, R0, R197, RZ, 0x4 ;  /* 0x000000c500037211 */ /* 0x000fe200078f20ff */
[----:B------:R-:W-:-:S03]  /*0b00*/  UMOV UR37, URZ ;  /* 0x0000003f00257c82 */ /* 0x000fc60008000000 */
[----:B------:R-:W-:Y:S02]  /*0b10*/  SHF.R.S32.HI R2, RZ, 0x4, R3 ;  /* 0x00000004ff027819 */ /* 0x000fe40000011403 */
[C---:B------:R-:W-:Y:S02]  /*0b20*/  LOP3.LUT R6, R3.reuse, 0xfffffff0, RZ, 0xc0, !PT ;  /* 0xfffffff003067812 */ /* 0x040fe400078ec0ff */
[----:B------:R-:W-:-:S03]  /*0b30*/  LEA.HI R4, R3, R2, RZ, 0x1 ;  /* 0x0000000203047211 */ /* 0x000fc600078f08ff */
[----:B------:R-:W-:Y:S01]  /*0b40*/  IMAD.IADD R6, R197, 0x1, -R6 ;  /* 0x00000001c5067824 */ /* 0x000fe200078e0a06 */
[----:B------:R-:W-:Y:S02]  /*0b50*/  LOP3.LUT R5, R4, 0x1ffffffe, RZ, 0xc0, !PT ;  /* 0x1ffffffe04057812 */ /* 0x000fe400078ec0ff */
[----:B------:R-:W-:-:S03]  /*0b60*/  LEA.HI R4, R0, R197, RZ, 0x5 ;  /* 0x000000c500047211 */ /* 0x000fc600078f28ff */
[----:B------:R-:W-:Y:S01]  /*0b70*/  IMAD.IADD R10, R2, 0x1, -R5 ;  /* 0x00000001020a7824 */ /* 0x000fe200078e0a05 */
[CC--:B------:R-:W-:Y:S02]  /*0b80*/  LEA.HI R5, R0.reuse, R197.reuse, RZ, 0x2 ;  /* 0x000000c500057211 */ /* 0x0c0fe400078f10ff */
[----:B------:R-:W-:Y:S02]  /*0b90*/  LEA.HI R2, R0, R197, RZ, 0x7 ;  /* 0x000000c500027211 */ /* 0x000fe400078f38ff */
[--C-:B------:R-:W-:Y:S02]  /*0ba0*/  SHF.R.S32.HI R12, RZ, 0x5, R4.reuse ;  /* 0x00000005ff0c7819 */ /* 0x100fe40000011404 */
[----:B------:R-:W-:Y:S02]  /*0bb0*/  SHF.R.S32.HI R3, RZ, 0x1f, R4 ;  /* 0x0000001fff037819 */ /* 0x000fe40000011404 */
[----:B------:R-:W-:Y:S02]  /*0bc0*/  LOP3.LUT R8, R5, 0xfffffffc, RZ, 0xc0, !PT ;  /* 0xfffffffc05087812 */ /* 0x000fe400078ec0ff */
[----:B------:R-:W-:-:S02]  /*0bd0*/  LOP3.LUT R4, R2, 0xffffff80, RZ, 0xc0, !PT ;  /* 0xffffff8002047812 */ /* 0x000fc400078ec0ff */
[----:B------:R-:W-:Y:S01]  /*0be0*/  LEA.HI R5, R3, R12, RZ, 0x2 ;  /* 0x0000000c03057211 */ /* 0x000fe200078f10ff */
[C---:B------:R-:W-:Y:S01]  /*0bf0*/  IMAD.IADD R8, R197.reuse, 0x1, -R8 ;  /* 0x00000001c5087824 */ /* 0x040fe200078e0a08 */
        /* <DEDUP_REMOVED lines=11> */
[-C--:B------:R-:W-:Y:S02]  /*0cb0*/  LEA.HI R5, R3, R4.reuse, RZ, 0x2 ;  /* 0x0000000403057211 */ /* 0x080fe400078f10ff */
[----:B------:R-:W-:Y:S01]  /*0cc0*/  LOP3.LUT R9, R7, 0xfffffff8, RZ, 0xc0, !PT ;  /* 0xfffffff807097812 */ /* 0x000fe200078ec0ff */
[----:B------:R-:W-:Y:S01]  /*0cd0*/  IMAD.IADD R185, R8, 0x1, -R11 ;  /* 0x0000000108b97824 */ /* 0x000fe200078e0a0b */
[----:B------:R-:W-:Y:S01]  /*0ce0*/  LOP3.LUT R11, R5, 0x7ffffffc, RZ, 0xc0, !PT ;  /* 0x7ffffffc050b7812 */ /* 0x000fe200078ec0ff */
[----:B------:R-:W-:Y:S01]  /*0cf0*/  IMAD.SHL.U32 R7, R7, 0x40, RZ ;  /* 0x0000004007077824 */ /* 0x000fe200078e00ff */
[----:B------:R-:W-:Y:S01]  /*0d00*/  SHF.R.S32.HI R8, RZ, 0x1f, R5 ;  /* 0x0000001fff087819 */ /* 0x000fe20000011405 */
[----:B------:R-:W-:Y:S01]  /*0d10*/  IMAD.IADD R9, R6, 0x1, -R9 ;  /* 0x0000000106097824 */ /* 0x000fe200078e0a09 */
[----:B------:R-:W-:Y:S01]  /*0d20*/  LEA.HI R6, R3, R4, RZ, 0x5 ;  /* 0x0000000403067211 */ /* 0x000fe200078f28ff */
[----:B------:R-:W-:Y:S01]  /*0d30*/  IMAD.IADD R11, R4, 0x1, -R11 ;  /* 0x00000001040b7824 */ /* 0x000fe200078e0a0b */
[----:B------:R-:W-:Y:S01]  /*0d40*/  SHF.R.S32.HI R3, RZ, 0x2, R5 ;  /* 0x00000002ff037819 */ /* 0x000fe20000011405 */
[----:B------:R-:W-:Y:S01]  /*0d50*/  IMAD.SHL.U32 R4, R9, 0x40, RZ ;  /* 0x0000004009047824 */ /* 0x000fe200078e00ff */
[----:B------:R-:W-:Y:S01]  /*0d60*/  LOP3.LUT R7, R7, 0x7ffffe00, RZ, 0xc0, !PT ;  /* 0x7ffffe0007077812 */ /* 0x000fe200078ec0ff */
[----:B------:R-:W-:Y:S01]  /*0d70*/  IMAD.SHL.U32 R5, R10, 0x8, RZ ;  /* 0x000000080a057824 */ /* 0x000fe200078e00ff */
[----:B------:R-:W-:-:S02]  /*0d80*/  LEA.HI R8, R8, R3, RZ, 0x3 ;  /* 0x0000000308087211 */ /* 0x000fc400078f18ff */
[----:B------:R-:W-:Y:S01]  /*0d90*/  LOP3.LUT R4, R4, 0x1c0, RZ, 0xc0, !PT ;  /* 0x000001c004047812 */ /* 0x000fe200078ec0ff */
[----:B------:R-:W-:Y:S01]  /*0da0*/  IMAD.U32 R196, R14, 0x40, R5 ;  /* 0x000000400ec47824 */ /* 0x000fe200078e0005 */
[----:B------:R-:W-:Y:S01]  /*0db0*/  LOP3.LUT R8, R8, 0xfffffff8, RZ, 0xc0, !PT ;  /* 0xfffffff808087812 */ /* 0x000fe200078ec0ff */
[----:B------:R-:W-:Y:S01]  /*0dc0*/  IMAD R7, R12, 0x400, R7 ;  /* 0x000004000c077824 */ /* 0x000fe200078e0207 */
[----:B------:R-:W-:Y:S02]  /*0dd0*/  LOP3.LUT R5, R4, 0x8, R5, 0xf8, !PT ;  /* 0x0000000804057812 */ /* 0x000fe400078ef805 */
[----:B------:R-:W-:Y:S01]  /*0de0*/  SHF.R.U32.HI R4, RZ, 0x3, R4 ;  /* 0x00000003ff047819 */ /* 0x000fe20000011604 */
[----:B------:R-:W-:Y:S01]  /*0df0*/  IMAD.IADD R3, R3, 0x1, -R8 ;  /* 0x0000000103037824 */ /* 0x000fe200078e0a08 */
[----:B------:R-:W-:Y:S02]  /*0e00*/  LEA.HI R0, R0, R197, RZ, 0x3 ;  /* 0x000000c500007211 */ /* 0x000fe400078f18ff */
[----:B------:R-:W-:-:S02]  /*0e10*/  LOP3.LUT R4, R5, R4, RZ, 0x3c, !PT ;  /* 0x0000000405047212 */ /* 0x000fc400078e3cff */
[----:B------:R-:W-:Y:S02]  /*0e20*/  LOP3.LUT R8, R0, 0xfffffff8, RZ, 0xc0, !PT ;  /* 0xfffffff800087812 */ /* 0x000fe400078ec0ff */
[----:B------:R-:W-:Y:S01]  /*0e30*/  R2P PR, R9, 0x6 ;  /* 0x0000000609007804 */ /* 0x000fe20000000000 */
[----:B------:R-:W-:Y:S01]  /*0e40*/  IMAD.IADD R4, R7, 0x1, R4 ;  /* 0x0000000107047824 */ /* 0x000fe200078e0204 */
[----:B------:R-:W-:Y:S01]  /*0e50*/  LEA.HI R2, R2, R193, RZ, 0x1 ;  /* 0x000000c102027211 */ /* 0x000fe200078f08ff */
[----:B------:R-:W-:Y:S01]  /*0e60*/  IMAD.IADD R191, R197, 0x1, -R8 ;  /* 0x00000001c5bf7824 */ /* 0x000fe200078e0a08 */
[----:B------:R-:W-:Y:S02]  /*0e70*/  SHF.R.S32.HI R6, RZ, 0x5, R6 ;  /* 0x00000005ff067819 */ /* 0x000fe40000011406 */
[----:B------:R-:W-:Y:S01]  /*0e80*/  LEA R19, R4, UR46, 0x1 ;  /* 0x0000002e04137c11 */ /* 0x000fe2000f8e08ff */
[----:B------:R-:W-:Y:S01]  /*0e90*/  IMAD.SHL.U32 R17, R191, 0x8, RZ ;  /* 0x00000008bf117824 */ /* 0x000fe200078e00ff */
[----:B------:R-:W-:Y:S01]  /*0ea0*/  LOP3.LUT R2, R2, 0xfffffe, RZ, 0xc0, !PT ;  /* 0x00fffffe02027812 */ /* 0x000fe200078ec0ff */
[----:B------:R-:W-:Y:S01]  /*0eb0*/  IMAD R16, R6, 0x10, R3 ;  /* 0x0000001006107824 */ /* 0x000fe200078e0203 */
[----:B------:R-:W-:Y:S01]  /*0ec0*/  SEL R23, R23, 0xffffffe0, !P1 ;  /* 0xffffffe017177807 */ /* 0x000fe20004800000 */
[----:B------:R-:W-:Y:S01]  /*0ed0*/  VIADD R184, R19, 0x26800 ;  /* 0x0002680013b87836 */ /* 0x000fe20000000000 */
[----:B------:R-:W-:Y:S01]  /*0ee0*/  SHF.R.S32.HI R192, RZ, 0x3, R0 ;  /* 0x00000003ffc07819 */ /* 0x000fe20000011400 */
[----:B------:R-:W-:-:S02]  /*0ef0*/  IMAD.IADD R2, R193, 0x1, -R2 ;  /* 0x00000001c1027824 */ /* 0x000fc400078e0a02 */
        /* <DEDUP_REMOVED lines=14> */
[----:B------:R-:W-:Y:S01]  /*0fe0*/  @P2 VIADD R22, R184, 0xffffffc0 ;  /* 0xffffffc0b8162836 */ /* 0x000fe20000000000 */
[----:B------:R-:W-:Y:S01]  /*0ff0*/  SHF.R.S32.HI R198, RZ, 0x1f, R194 ;  /* 0x0000001fffc67819 */ /* 0x000fe200000114c2 */
[----:B------:R-:W-:-:S02]  /*1000*/  IMAD.SHL.U32 R18, R2, 0x100, RZ ;  /* 0x0000010002127824 */ /* 0x000fc400078e00ff */
[----:B------:R-:W-:Y:S02]  /*1010*/  IMAD.IADD R184, R184, 0x1, R23 ;  /* 0x00000001b8b87824 */ /* 0x000fe400078e0217 */
[----:B------:R-:W-:Y:S02]  /*1020*/  IMAD.SHL.U32 R2, R11, 0x2, RZ ;  /* 0x000000020b027824 */ /* 0x000fe400078e00ff */
[----:B------:R-:W-:Y:S02]  /*1030*/  IMAD R185, R185, 0x8, R16 ;  /* 0x00000008b9b97824 */ /* 0x000fe400078e0210 */
[----:B------:R-:W-:-:S07]  /*1040*/  IMAD.IADD R23, R23, 0x1, R22 ;  /* 0x0000000117177824 */ /* 0x000fce00078e0216 */
.L_x_7714:
[----:B------:R-:W-:Y:S01]  /*1050*/  ULDC.64 UR8, c[0x0][0xc88] ;  /* 0x0003220000087ab9 */ /* 0x000fe20000000a00 */
[----:B------:R-:W-:Y:S01]  /*1060*/  ULDC.64 UR10, c[0x0][0xa18] ;  /* 0x00028600000a7ab9 */ /* 0x000fe20000000a00 */
[----:B------:R-:W-:Y:S02]  /*1070*/  UIMAD.WIDE UR8, UR7, 0x4, UR8 ;  /* 0x00000004070878a5 */ /* 0x000fe4000f8e0208 */
[----:B------:R-:W-:Y:S01]  /*1080*/  UISETP.NE.U32.AND UP1, UPT, UR10, URZ, UPT ;  /* 0x0000003f0a00728c */ /* 0x000fe2000bf25070 */
[----:B------:R-:W-:Y:S01]  /*1090*/  ULDC UR4, c[0x0][0x424] ;  /* 0x0001090000047ab9 */ /* 0x000fe20000000800 */
[----:B------:R-:W-:Y:S02]  /*10a0*/  ULDC UR7, c[0x0][0x2f0] ;  /* 0x0000bc0000077ab9 */ /* 0x000fe40000000800 */
[----:B01-3--:R-:W-:Y:S02]  /*10b0*/  IMAD.U32 R4, RZ, RZ, UR8 ;  /* 0x00000008ff047e24 */ /* 0x00bfe4000f8e00ff */
[----:B------:R-:W-:Y:S01]  /*10c0*/  IMAD.U32 R5, RZ, RZ, UR9 ;  /* 0x00000009ff057e24 */ /* 0x000fe2000f8e00ff */
[----:B------:R-:W-:-:S04]  /*10d0*/  ULDC.64 UR8, c[0x0][0xa28] ;  /* 0x00028a0000087ab9 */ /* 0x000fc80000000a00 */
[----:B--2---:R-:W2:Y:S01]  /*10e0*/  LDG.E R4, desc[UR40][R4.64] ;  /* 0x0000002804047981 */ /* 0x004ea2000c1e1900 */
[----:B------:R-:W-:Y:S02]  /*10f0*/  UISETP.NE.U32.AND UP0, UPT, UR8, URZ, UPT ;  /* 0x0000003f0800728c */ /* 0x000fe4000bf05070 */
[----:B------:R-:W-:Y:S02]  /*1100*/  UISETP.NE.AND.EX UP1, UPT, UR11, URZ, UPT, UP1 ;  /* 0x0000003f0b00728c */ /* 0x000fe4000bf25310 */
[----:B------:R-:W-:-:S04]  /*1110*/  UISETP.NE.AND.EX UP0, UPT, UR9, URZ, UPT, UP0 ;  /* 0x0000003f0900728c */ /* 0x000fc8000bf05300 */
[----:B------:R-:W-:Y:S02]  /*1120*/  PLOP3.LUT P2, PT, PT, PT, UP1, 0x80, 0x0 ;  /* 0x000000000000781c */ /* 0x000fe40003f4f018 */
[----:B------:R-:W-:Y:S02]  /*1130*/  PLOP3.LUT P0, PT, PT, PT, UP0, 0x80, 0x0 ;  /* 0x000000000000781c */ /* 0x000fe40003f0f008 */
[----:B--2---:R-:W-:-:S13]  /*1140*/  R2UR UR45, R4 ;  /* 0x00000000042d72ca */ /* 0x004fda00000e0000 */
[----:B------:R-:W-:Y:S02]  /*1150*/  USHF.R.S32.HI UR44, URZ, 0x1f, UR45 ;  /* 0x0000001f3f2c7899 */ /* 0x000fe4000801142d */
[----:B------:R-:W-:-:S04]  /*1160*/  @UP0 ULEA UR8, UP2, UR45, UR8, 0x2 ;  /* 0x000000082d080291 */ /* 0x000fc8000f84103f */
[----:B------:R-:W-:Y:S02]  /*1170*/  @UP0 ULEA.HI.X UR9, UR45, UR9, UR44, 0x2, UP2 ;  /* 0x000000092d090291 */ /* 0x000fe400090f142c */
[----:B------:R-:W-:Y:S01]  /*1180*/  @UP1 ULEA UR10, UP0, UR45, UR10, 0x2 ;  /* 0x0000000a2d0a1291 */ /* 0x000fe2000f80103f */
[----:B------:R-:W-:-:S03]  /*1190*/  IMAD.U32 R4, RZ, RZ, UR8 ;  /* 0x00000008ff047e24 */ /* 0x000fc6000f8e00ff */
[----:B------:R-:W-:Y:S01]  /*11a0*/  @UP1 ULEA.HI.X UR11, UR45, UR11, UR44, 0x2, UP0 ;  /* 0x0000000b2d0b1291 */ /* 0x000fe200080f142c */
[----:B------:R-:W-:Y:S01]  /*11b0*/  IMAD.U32 R5, RZ, RZ, UR9 ;  /* 0x00000009ff057e24 */ /* 0x000fe2000f8e00ff */
[----:B------:R-:W-:Y:S01]  /*11c0*/  ULDC.64 UR8, c[0x0][0x418] ;  /* 0x0001060000087ab9 */ /* 0x000fe20000000a00 */
[----:B------:R-:W-:-:S03]  /*11d0*/  IMAD.U32 R6, RZ, RZ, UR10 ;  /* 0x0000000aff067e24 */ /* 0x000fc6000f8e00ff */
[----:B----4-:R-:W-:Y:S01]  /*11e0*/  IMAD.U32 R7, RZ, RZ, UR11 ;  /* 0x0000000bff077e24 */ /* 0x010fe2000f8e00ff */
[----:B------:R-:W2:Y:S04]  /*11f0*/  @P0 LDG.E R4, desc[UR40][R4.64] ;  /* 0x0000002804040981 */ /* 0x000ea8000c1e1900 */
[----:B------:R-:W3:Y:S01]  /*1200*/  @P2 LDG.E R6, desc[UR40][R6.64] ;  /* 0x0000002806062981 */ /* 0x000ee2000c1e1900 */
[----:B------:R-:W-:Y:S01]  /*1210*/  UISETP.NE.U32.AND UP0, UPT, UR8, URZ, UPT ;  /* 0x0000003f0800728c */ /* 0x000fe2000bf05070 */
[----:B------:R-:W-:Y:S01]  /*1220*/  UMOV UR50, URZ ;  /* 0x0000003f00327c82 */ /* 0x000fe20008000000 */
[----:B------:R-:W-:Y:S02]  /*1230*/  ULDC UR51, c[0x0][0x288] ;  /* 0x0000a20000337ab9 */ /* 0x000fe40000000800 */
[----:B------:R-:W-:Y:S01]  /*1240*/  UISETP.NE.AND.EX UP0, UPT, UR9, URZ, UPT, UP0 ;  /* 0x0000003f0900728c */ /* 0x000fe2000bf05300 */
[----:B------:R-:W-:-:S02]  /*1250*/  UMOV UR43, UR6 ;  /* 0x00000006002b7c82 */ /* 0x000fc40008000000 */
[----:B------:R-:W-:Y:S01]  /*1260*/  ULDC.64 UR8, c[0x0][0xa20] ;  /* 0x0002880000087ab9 */ /* 0x000fe20000000a00 */
[----:B------:R-:W-:Y:S01]  /*1270*/  USEL UR4, UR4, 0x1, UP0 ;  /* 0x0000000104047887 */ /* 0x000fe20008000000 */
[----:B------:R-:W-:-:S03]  /*1280*/  ISETP.NE.U32.AND P1, PT, RZ, UR8, PT ;  /* 0x00000008ff007c0c */ /* 0x000fc6000bf25070 */
        /* <DEDUP_REMOVED lines=18> */
.L_x_7659:
[----:B------:R-:W-:Y:S05]  /*13b0*/  @!P1 BRA `(.L_x_7660) ;  /* 0x00000000001c9947 */ /* 0x000fea0003800000 */
[----:B------:R-:W-:-:S04]  /*13c0*/  ULEA UR4, UP0, UR45, UR8, 0x2 ;  /* 0x000000082d047291 */ /* 0x000fc8000f80103f */
[----:B------:R-:W-:Y:S02]  /*13d0*/  ULEA.HI.X UR6, UR45, UR9, UR44, 0x2, UP0 ;  /* 0x000000092d067291 */ /* 0x000fe400080f142c */
[----:B------:R-:W-:-:S04]  /*13e0*/  IMAD.U32 R4, RZ, RZ, UR4 ;  /* 0x00000004ff047e24 */ /* 0x000fc8000f8e00ff */
[----:B------:R-:W-:-:S05]  /*13f0*/  IMAD.U32 R5, RZ, RZ, UR6 ;  /* 0x00000006ff057e24 */ /* 0x000fca000f8e00ff */
[----:B------:R-:W2:Y:S02]  /*1400*/  LDG.E R4, desc[UR40][R4.64] ;  /* 0x0000002804047981 */ /* 0x000ea4000c1e1900 */
[----:B--2---:R-:W-:Y:S01]  /*1410*/  R2UR UR4, R4 ;  /* 0x00000000040472ca */ /* 0x004fe200000e0000 */
[----:B------:R-:W-:-:S14]  /*1420*/  BRA `(.L_x_7661) ;  /* 0x0000000000347947 */ /* 0x000fdc0003800000 */
.L_x_7660:
        /* <DEDUP_REMOVED lines=13> */
.L_x_7661:
        /* <DEDUP_REMOVED lines=9> */
[----:B------:R-:W0:Y:S01]  /*1590*/  LDC R0, c[0x0][0x448] ;  /* 0x00011200ff007b82 */ /* 0x000e220000000800 */
[----:B------:R-:W-:Y:S01]  /*15a0*/  UIADD3 UR4, UR42, 0x3f, URZ ;  /* 0x0000003f2a047890 */ /* 0x000fe2000fffe03f */
[----:B------:R-:W-:Y:S01]  /*15b0*/  CS2R R150, SRZ ;  /* 0x0000000000967805 */ /* 0x000fe2000001ff00 */
[----:B------:R-:W-:Y:S01]  /*15c0*/  UIADD3 UR50, UR50, 0x40, -UR51 ;  /* 0x0000004032327890 */ /* 0x000fe2000fffe833 */
        /* <DEDUP_REMOVED lines=20> */
[----:B0-----:R-:W-:Y:S01]  /*1710*/  ISETP.NE.AND P0, PT, R0, 0x1, PT ;  /* 0x000000010000780c */ /* 0x001fe20003f05270 */
[----:B------:R-:W-:Y:S01]  /*1720*/  IMAD.U32 R0, RZ, RZ, UR4 ;  /* 0x00000004ff007e24 */ /* 0x000fe2000f8e00ff */
        /* <DEDUP_REMOVED lines=11> */
[----:B------:R-:W0:Y:S01]  /*17e0*/  @P0 LDC R3, c[0x0][0x44c] ;  /* 0x00011300ff030b82 */ /* 0x000e220000000800 */
[----:B------:R-:W-:Y:S02]  /*17f0*/  CS2R R92, SRZ ;  /* 0x00000000005c7805 */ /* 0x000fe4000001ff00 */
[----:B------:R-:W-:-:S02]  /*1800*/  CS2R R42, SRZ ;  /* 0x00000000002a7805 */ /* 0x000fc4000001ff00 */
        /* <DEDUP_REMOVED lines=21> */
[----:B0-----:R-:W-:Y:S01]  /*1960*/  @P0 IMAD.HI.U32 R3, R3, UR4, RZ ;  /* 0x0000000403030c27 */ /* 0x001fe2000f8e00ff */
[----:B------:R-:W-:Y:S02]  /*1970*/  CS2R R50, SRZ ;  /* 0x0000000000327805 */ /* 0x000fe4000001ff00 */
[----:B------:R-:W-:Y:S02]  /*1980*/  CS2R R48, SRZ ;  /* 0x0000000000307805 */ /* 0x000fe4000001ff00 */
[----:B------:R-:W-:Y:S02]  /*1990*/  CS2R R10, SRZ ;  /* 0x00000000000a7805 */ /* 0x000fe4000001ff00 */
[----:B------:R-:W-:-:S02]  /*19a0*/  CS2R R8, SRZ ;  /* 0x0000000000087805 */ /* 0x000fc4000001ff00 */
[----:B------:R-:W-:Y:S02]  /*19b0*/  CS2R R38, SRZ ;  /* 0x0000000000267805 */ /* 0x000fe4000001ff00 */
[----:B------:R-:W-:Y:S02]  /*19c0*/  CS2R R34, SRZ ;  /* 0x0000000000227805 */ /* 0x000fe4000001ff00 */
[----:B------:R-:W-:Y:S02]  /*19d0*/  CS2R R30, SRZ ;  /* 0x00000000001e7805 */ /* 0x000fe4000001ff00 */
[----:B-1----:R-:W-:Y:S01]  /*19e0*/  @P0 SHF.R.U32.HI R0, RZ, R4, R3 ;  /* 0x00000004ff000219 */ /* 0x002fe20000011603 */
[----:B------:R-:W-:Y:S01]  /*19f0*/  IMAD.MOV.U32 R12, RZ, RZ, RZ ;  /* 0x000000ffff0c7224 */ /* 0x000fe200078e00ff */
[----:B------:R-:W-:Y:S02]  /*1a00*/  PLOP3.LUT P0, PT, PT, PT, PT, 0x80, 0x0 ;  /* 0x000000000000781c */ /* 0x000fe40003f0f070 */
[----:B------:R-:W-:-:S02]  /*1a10*/  CS2R R168, SRZ ;  /* 0x0000000000a87805 */ /* 0x000fc4000001ff00 */
[----:B------:R-:W-:Y:S01]  /*1a20*/  CS2R R26, SRZ ;  /* 0x00000000001a7805 */ /* 0x000fe2000001ff00 */
[----:B------:R-:W-:Y:S02]  /*1a30*/  VIADD R3, R0, UR50 ;  /* 0x0000003200037c36 */ /* 0x000fe40008000000 */
[----:B------:R-:W-:Y:S02]  /*1a40*/  IMAD.MOV.U32 R0, RZ, RZ, RZ ;  /* 0x000000ffff007224 */ /* 0x000fe400078e00ff */
        /* <DEDUP_REMOVED lines=22> */
.L_x_7664:
[----:B------:R-:W-:Y:S01]  /*1bb0*/  ULEA UR21, UR37, UR46, 0x3 ;  /* 0x0000002e25157291 */ /* 0x000fe2000f8e183f */
[----:B------:R-:W-:-:S05]  /*1bc0*/  IMAD.U32 R0, RZ, RZ, UR38 ;  /* 0x00000026ff007e24 */ /* 0x000fca000f8e00ff */
[----:B------:R-:W-:-:S04]  /*1bd0*/  SHF.L.U32 R0, R0, 0x1f, RZ ;  /* 0x0000001f00007819 */ /* 0x000fc800000006ff */
[----:B------:R-:W0:Y:S02]  /*1be0*/  SYNCS.PHASECHK.TRANS64.TRYWAIT P1, [UR21+0x28c50], R0 ;  /* 0x028c5000ff0075a7 */ /* 0x000e240008020155 */
[----:B0-----:R-:W-:Y:S05]  /*1bf0*/  @!P1 BRA `(.L_x_7665) ;  /* 0x0000011800009947 */ /* 0x001fea0003800000 */
.L_x_7855:
        /* <DEDUP_REMOVED lines=45> */
.L_x_7671:
        /* <DEDUP_REMOVED lines=143> */
.L_x_7667:
[----:B------:R-:W-:Y:S01]  /*27c0*/  ULEA UR21, UR37, UR46, 0x3 ;  /* 0x0000002e25157291 */ /* 0x000fe2000f8e183f */
[----:B------:R-:W-:-:S05]  /*27d0*/  IMAD.U32 R0, RZ, RZ, UR38 ;  /* 0x00000026ff007e24 */ /* 0x000fca000f8e00ff */
[----:B------:R-:W-:-:S04]  /*27e0*/  SHF.L.U32 R0, R0, 0x1f, RZ ;  /* 0x0000001f00007819 */ /* 0x000fc800000006ff */
[----:B------:R0:W1:Y:S01]  /*27f0*/  SYNCS.PHASECHK.TRANS64.TRYWAIT P1, [UR21+0x28c50], R0 ;  /* 0x028c5000ff0075a7 */ /* 0x0000620008020155 */
[----:B------:R-:W-:Y:S05]  /*2800*/  @!P0 BRA `(.L_x_7668) ;  /* 0x0000000000048947 */ /* 0x000fea0003800000 */
[----:B------:R-:W-:Y:S01]  /*2810*/  BPT.TRAP 0x1 ;  /* 0x000000040000795c */ /* 0x000fe20000300000 */
.L_x_7668:
[----:B-1----:R-:W-:Y:S05]  /*2820*/  @P1 BRA `(.L_x_7669) ;  /* 0x0000000000081947 */ /* 0x002fea0003800000 */
[----:B------:R-:W1:Y:S02]  /*2830*/  SYNCS.PHASECHK.TRANS64.TRYWAIT P1, [UR21+0x28c50], R0 ;  /* 0x028c5000ff0075a7 */ /* 0x000e640008020155 */
[----:B-1----:R-:W-:Y:S05]  /*2840*/  @!P1 BRA `(.L_x_7670) ;  /* 0x0000010c00049947 */ /* 0x002fea0003800000 */
.L_x_7669:
        /* <DEDUP_REMOVED lines=29> */
.L_x_7666:
        /* <DEDUP_REMOVED lines=144> */
.L_x_7662:
[----:B------:R-:W-:Y:S01]  /*3320*/  ULDC UR4, c[0x0][0x448] ;  /* 0x0001120000047ab9 */ /* 0x000fe20000000800 */
[----:B------:R-:W-:Y:S01]  /*3330*/  UIADD3 UR6, UR42, 0x3f, URZ ;  /* 0x0000003f2a067890 */ /* 0x000fe2000fffe03f */
[----:B------:R-:W-:Y:S01]  /*3340*/  PLOP3.LUT P0, PT, PT, PT, PT, 0x80, 0x0 ;  /* 0x000000000000781c */ /* 0x000fe20003f0f070 */
[----:B------:R-:W-:Y:S01]  /*3350*/  UISETP.NE.AND UP0, UPT, UR4, 0x1, UPT ;  /* 0x000000010400788c */ /* 0x000fe2000bf05270 */
[----:B------:R-:W-:Y:S01]  /*3360*/  IMAD.MOV.U32 R0, RZ, RZ, RZ ;  /* 0x000000ffff007224 */ /* 0x000fe200078e00ff */
[----:B------:R-:W-:Y:S01]  /*3370*/  UIADD3 UR7, UR50, 0x40, -UR51 ;  /* 0x0000004032077890 */ /* 0x000fe2000fffe833 */
        /* <DEDUP_REMOVED lines=8> */
[----:B------:R-:W-:Y:S01]  /*3400*/  @UP0 ULDC UR4, c[0x0][0x44c] ;  /* 0x0001130000040ab9 */ /* 0x000fe20000000800 */
[----:B------:R-:W-:Y:S01]  /*3410*/  @UP0 ULDC UR8, c[0x0][0x450] ;  /* 0x0001140000080ab9 */ /* 0x000fe20000000800 */
[----:B------:R-:W-:Y:S01]  /*3420*/  UIMAD.WIDE.U32 UR4, UR6, UR4, URZ ;  /* 0x00000004060472a5 */ /* 0x000fe2000f8e003f */
[----:B------:R-:W-:-:S02]  /*3430*/  CS2R R136, SRZ ;  /* 0x0000000000887805 */ /* 0x000fc4000001ff00 */
[----:B------:R-:W-:Y:S02]  /*3440*/  CS2R R134, SRZ ;  /* 0x0000000000867805 */ /* 0x000fe4000001ff00 */
[----:B------:R-:W-:Y:S01]  /*3450*/  CS2R R132, SRZ ;  /* 0x0000000000847805 */ /* 0x000fe2000001ff00 */
[----:B------:R-:W-:Y:S01]  /*3460*/  @UP0 USHF.R.U32.HI UR6, URZ, UR8, UR5 ;  /* 0x000000083f060299 */ /* 0x000fe20008011605 */
[----:B------:R-:W-:Y:S02]  /*3470*/  CS2R R130, SRZ ;  /* 0x0000000000827805 */ /* 0x000fe4000001ff00 */
[----:B------:R-:W-:Y:S02]  /*3480*/  CS2R R128, SRZ ;  /* 0x0000000000807805 */ /* 0x000fe4000001ff00 */
[----:B------:R-:W-:Y:S01]  /*3490*/  CS2R R126, SRZ ;  /* 0x00000000007e7805 */ /* 0x000fe2000001ff00 */
[----:B------:R-:W-:Y:S01]  /*34a0*/  UIADD3 UR6, UR7, UR6, URZ ;  /* 0x0000000607067290 */ /* 0x000fe2000fffe03f */
[----:B------:R-:W-:-:S02]  /*34b0*/  CS2R R124, SRZ ;  /* 0x00000000007c7805 */ /* 0x000fc4000001ff00 */
[----:B------:R-:W-:Y:S02]  /*34c0*/  CS2R R122, SRZ ;  /* 0x00000000007a7805 */ /* 0x000fe4000001ff00 */
[----:B------:R-:W-:Y:S01]  /*34d0*/  CS2R R120, SRZ ;  /* 0x0000000000787805 */ /* 0x000fe2000001ff00 */
[----:B------:R-:W-:Y:S01]  /*34e0*/  USHF.R.S32.HI UR4, URZ, 0x1f, UR6 ;  /* 0x0000001f3f047899 */ /* 0x000fe20008011406 */
[----:B------:R-:W-:Y:S02]  /*34f0*/  CS2R R166, SRZ ;  /* 0x0000000000a67805 */ /* 0x000fe4000001ff00 */
[----:B------:R-:W-:Y:S02]  /*3500*/  CS2R R116, SRZ ;  /* 0x0000000000747805 */ /* 0x000fe4000001ff00 */
[----:B------:R-:W-:Y:S01]  /*3510*/  CS2R R164, SRZ ;  /* 0x0000000000a47805 */ /* 0x000fe2000001ff00 */
[----:B------:R-:W-:Y:S01]  /*3520*/  ULEA.HI UR4, UR4, UR6, URZ, 0x6 ;  /* 0x0000000604047291 */ /* 0x000fe2000f8f303f */
[----:B------:R-:W-:-:S02]  /*3530*/  CS2R R162, SRZ ;  /* 0x0000000000a27805 */ /* 0x000fc4000001ff00 */
[----:B------:R-:W-:Y:S02]  /*3540*/  CS2R R112, SRZ ;  /* 0x0000000000707805 */ /* 0x000fe4000001ff00 */
[----:B------:R-:W-:Y:S01]  /*3550*/  CS2R R160, SRZ ;  /* 0x0000000000a07805 */ /* 0x000fe2000001ff00 */
[----:B------:R-:W-:Y:S01]  /*3560*/  USHF.R.S32.HI UR4, URZ, 0x6, UR4 ;  /* 0x000000063f047899 */ /* 0x000fe20008011404 */
[----:B------:R-:W-:Y:S02]  /*3570*/  CS2R R108, SRZ ;  /* 0x00000000006c7805 */ /* 0x000fe4000001ff00 */
[----:B------:R-:W-:Y:S02]  /*3580*/  CS2R R158, SRZ ;  /* 0x00000000009e7805 */ /* 0x000fe4000001ff00 */
[----:B------:R-:W-:Y:S01]  /*3590*/  CS2R R104, SRZ ;  /* 0x0000000000687805 */ /* 0x000fe2000001ff00 */
[----:B------:R-:W-:Y:S01]  /*35a0*/  UISETP.LT.AND UP0, UPT, UR52, UR4, UPT ;  /* 0x000000043400728c */ /* 0x000fe2000bf01270 */
[----:B------:R-:W-:-:S02]  /*35b0*/  CS2R R156, SRZ ;  /* 0x00000000009c7805 */ /* 0x000fc4000001ff00 */
[----:B------:R-:W-:Y:S02]  /*35c0*/  CS2R R154, SRZ ;  /* 0x00000000009a7805 */ /* 0x000fe4000001ff00 */
[----:B------:R-:W-:Y:S01]  /*35d0*/  CS2R R100, SRZ ;  /* 0x0000000000647805 */ /* 0x000fe2000001ff00 */
[----:B------:R-:W-:Y:S01]  /*35e0*/  USEL UR52, UR52, UR4, UP0 ;  /* 0x0000000434347287 */ /* 0x000fe20008000000 */
[----:B------:R-:W-:Y:S02]  /*35f0*/  CS2R R152, SRZ ;  /* 0x0000000000987805 */ /* 0x000fe4000001ff00 */
[----:B------:R-:W-:Y:S02]  /*3600*/  CS2R R96, SRZ ;  /* 0x0000000000607805 */ /* 0x000fe4000001ff00 */
[----:B------:R-:W-:Y:S01]  /*3610*/  CS2R R46, SRZ ;  /* 0x00000000002e7805 */ /* 0x000fe2000001ff00 */
[----:B------:R-:W-:Y:S01]  /*3620*/  UISETP.GE.AND UP0, UPT, UR52, 0x1, UPT ;  /* 0x000000013400788c */ /* 0x000fe2000bf06270 */
[----:B------:R-:W-:-:S02]  /*3630*/  CS2R R44, SRZ ;  /* 0x00000000002c7805 */ /* 0x000fc4000001ff00 */
[----:B------:R-:W-:Y:S02]  /*3640*/  CS2R R92, SRZ ;  /* 0x00000000005c7805 */ /* 0x000fe4000001ff00 */
[----:B------:R-:W-:Y:S02]  /*3650*/  CS2R R42, SRZ ;  /* 0x00000000002a7805 */ /* 0x000fe4000001ff00 */
[----:B------:R-:W-:Y:S02]  /*3660*/  CS2R R40, SRZ ;  /* 0x0000000000287805 */ /* 0x000fe4000001ff00 */
[----:B------:R-:W-:Y:S02]  /*3670*/  CS2R R88, SRZ ;  /* 0x0000000000587805 */ /* 0x000fe4000001ff00 */
[----:B------:R-:W-:Y:S02]  /*3680*/  PLOP3.LUT P1, PT, PT, PT, UP0, 0x80, 0x0 ;  /* 0x000000000000781c */ /* 0x000fe40003f2f008 */
        /* <DEDUP_REMOVED lines=60> */
.L_x_7672:
        /* <DEDUP_REMOVED lines=9> */
.L_x_7856:
[----:B------:R-:W-:Y:S05]  /*3ae0*/  @!P0 BRA `(.L_x_7674) ;  /* 0x0000000000048947 */ /* 0x000fea0003800000 */
[----:B------:R-:W-:Y:S01]  /*3af0*/  BPT.TRAP 0x1 ;  /* 0x000000040000795c */ /* 0x000fe20000300000 */
.L_x_7674:
[----:B------:R-:W-:Y:S02]  /*3b00*/  IMAD.U32 R7, RZ, RZ, UR37 ;  /* 0x00000025ff077e24 */ /* 0x000fe4000f8e00ff */
[----:B------:R-:W-:-:S03]  /*3b10*/  IMAD.U32 R8, RZ, RZ, UR38 ;  /* 0x00000026ff087e24 */ /* 0x000fc6000f8e00ff */
[----:B------:R-:W-:Y:S02]  /*3b20*/  LEA R7, R7, UR46, 0x3 ;  /* 0x0000002e07077c11 */ /* 0x000fe4000f8e18ff */
[----:B------:R-:W-:-:S04]  /*3b30*/  SHF.L.U32 R8, R8, 0x1f, RZ ;  /* 0x0000001f08087819 */ /* 0x000fc800000006ff */
[----:B------:R1:W2:Y:S01]  /*3b40*/  SYNCS.PHASECHK.TRANS64.TRYWAIT P1, [R7+URZ+0x28c30], R8 ;  /* 0x028c3008070075a7 */ /* 0x0002a2000802017f */
[----:B------:R-:W-:Y:S05]  /*3b50*/  @!P0 BRA `(.L_x_7675) ;  /* 0x0000000000048947 */ /* 0x000fea0003800000 */
[----:B------:R-:W-:Y:S01]  /*3b60*/  BPT.TRAP 0x1 ;  /* 0x000000040000795c */ /* 0x000fe20000300000 */
.L_x_7675:
[----:B--2---:R-:W-:Y:S05]  /*3b70*/  @P1 BRA `(.L_x_7676) ;  /* 0x0000000000081947 */ /* 0x004fea0003800000 */
[----:B------:R-:W2:Y:S02]  /*3b80*/  SYNCS.PHASECHK.TRANS64.TRYWAIT P1, [R7+URZ+0x28c30], R8 ;  /* 0x028c3008070075a7 */ /* 0x000ea4000802017f */
[----:B--2---:R-:W-:Y:S05]  /*3b90*/  @!P1 BRA `(.L_x_7677) ;  /* 0x000000f800609947 */ /* 0x004fea0003800000 */
.L_x_7676:
        /* <DEDUP_REMOVED lines=45> */
[----:B------:R-:W-:Y:S02]  /*3e70*/  UIADD3 UR7, UR50, 0x1, UR6 ;  /* 0x0000000132077890 */ /* 0x000fe4000fffe006 */
[----:B------:R-:W-:Y:S01]  /*3e80*/  IMAD.U32 R5, RZ, RZ, UR6 ;  /* 0x00000006ff057e24 */ /* 0x000fe2000f8e00ff */
[----:B------:R-:W3:Y:S03]  /*3e90*/  SHFL.IDX PT, R3, R3, RZ, 0x1c1f ;  /* 0x001c1fff03037589 */ /* 0x000ee600000e0000 */
[----:B------:R-:W-:Y:S01]  /*3ea0*/  IMAD.U32 R9, RZ, RZ, UR7 ;  /* 0x00000007ff097e24 */ /* 0x000fe2000f8e00ff */
[----:B------:R-:W-:-:S04]  /*3eb0*/  IADD3 R4, -R2, UR50, R5 ;  /* 0x0000003202047c10 */ /* 0x000fc8000fffe105 */
[----:B------:R-:W-:-:S04]  /*3ec0*/  IADD3 R5, R9, -UR51, -R2 ;  /* 0x8000003309057c10 */ /* 0x000fc8000fffe802 */
[----:B0-----:R-:W-:-:S04]  /*3ed0*/  VIADDMNMX R6, R6, R5, R4, PT ;  /* 0x0000000506067246 */ /* 0x001fc80003800104 */
[C---:B------:R-:W-:Y:S02]  /*3ee0*/  ISETP.GT.AND P3, PT, R6.reuse, RZ, PT ;  /* 0x000000ff0600720c */ /* 0x040fe40003f64270 */
[C---:B------:R-:W-:Y:S02]  /*3ef0*/  ISETP.GT.AND P4, PT, R6.reuse, 0x1, PT ;  /* 0x000000010600780c */ /* 0x040fe40003f84270 */
[----:B------:R-:W-:Y:S02]  /*3f00*/  ISETP.GT.AND P5, PT, R6, 0x8, PT ;  /* 0x000000080600780c */ /* 0x000fe40003fa4270 */
[----:B---3--:R-:W-:Y:S01]  /*3f10*/  VIADDMNMX R4, R3, R5, R4, PT ;  /* 0x0000000503047246 */ /* 0x008fe20003800104 */
[----:B------:R-:W-:Y:S02]  /*3f20*/  WARPGROUP.DEPBAR.LE gsb0, 0x0 ;  /* 0x00008000000079c5 */ /* 0x000fe40000010000 */
[----:B------:R-:W-:-:S06]  /*3f30*/  WARPGROUP.ARRIVE ;  /* 0x00000000000079c5 */ /* 0x000fcc0000000000 */
[----:B------:R-:W-:Y:S01]  /*3f40*/  HGMMA.64x64x16.F32.BF16 R24, gdesc[UR8], R24, gsb0 ;  /* 0x00e00000081879f0 */ /* 0x000fe20008001818 */
[----:B------:R-:W-:Y:S02]  /*3f50*/  ULDC UR10, c[0x0][0x988] ;  /* 0x00026200000a7ab9 */ /* 0x000fe40000000800 */
        /* <DEDUP_REMOVED lines=47> */
[C---:B------:R-:W-:Y:S02]  /*4250*/  ISETP.GT.AND P3, PT, R4.reuse, RZ, PT ;  /* 0x000000ff0400720c */ /* 0x040fe40003f64270 */
[----:B------:R-:W-:Y:S02]  /*4260*/  FMNMX.FTZ R6, R55, R6, !PT ;  /* 0x0000000637067209 */ /* 0x000fe40007810000 */
[----:B------:R-:W-:-:S02]  /*4270*/  ISETP.GT.AND P4, PT, R4, 0x1, PT ;  /* 0x000000010400780c */ /* 0x000fc40003f84270 */
[----:B------:R-:W-:Y:S01]  /*4280*/  ISETP.GT.AND P5, PT, R4, 0x8, PT ;  /* 0x000000080400780c */ /* 0x000fe20003fa4270 */
[----:B------:R-:W0:Y:S01]  /*4290*/  SHFL.BFLY PT, R9, R6, 0x2, 0x1f ;  /* 0x0c401f0006097f89 */ /* 0x000e2200000e0000 */
[----:B------:R-:W-:Y:S02]  /*42a0*/  FSEL R24, R24, -INF , P3 ;  /* 0xff80000018187808 */ /* 0x000fe40001800000 */
[----:B------:R-:W-:Y:S02]  /*42b0*/  FSEL R25, R25, -INF , P4 ;  /* 0xff80000019197808 */ /* 0x000fe40002000000 */
[----:B------:R-:W-:Y:S02]  /*42c0*/  ISETP.GT.AND P3, PT, R4, 0x9, PT ;  /* 0x000000090400780c */ /* 0x000fe40003f64270 */
[----:B------:R-:W-:Y:S02]  /*42d0*/  FSEL R28, R28, -INF , P5 ;  /* 0xff8000001c1c7808 */ /* 0x000fe40002800000 */
[----:B------:R-:W-:-:S02]  /*42e0*/  FMNMX.FTZ R3, R24, R25, !PT ;  /* 0x0000001918037209 */ /* 0x000fc40007810000 */
[C---:B------:R-:W-:Y:S02]  /*42f0*/  ISETP.GT.AND P4, PT, R4.reuse, 0x10, PT ;  /* 0x000000100400780c */ /* 0x040fe40003f84270 */
[----:B------:R-:W-:Y:S02]  /*4300*/  FSEL R29, R29, -INF , P3 ;  /* 0xff8000001d1d7808 */ /* 0x000fe40001800000 */
[----:B------:R-:W-:Y:S02]  /*4310*/  ISETP.GT.AND P3, PT, R4, 0x11, PT ;  /* 0x000000110400780c */ /* 0x000fe40003f64270 */
[----:B------:R-:W-:Y:S02]  /*4320*/  FSEL R32, R32, -INF , P4 ;  /* 0xff80000020207808 */ /* 0x000fe40002000000 */
[----:B------:R-:W-:Y:S02]  /*4330*/  ISETP.GT.AND P4, PT, R4, 0x18, PT ;  /* 0x000000180400780c */ /* 0x000fe40003f84270 */
[----:B------:R-:W-:-:S02]  /*4340*/  FSEL R33, R33, -INF , P3 ;  /* 0xff80000021217808 */ /* 0x000fc40001800000 */
[----:B------:R-:W-:Y:S02]  /*4350*/  ISETP.GT.AND P3, PT, R4, 0x19, PT ;  /* 0x000000190400780c */ /* 0x000fe40003f64270 */
[----:B0-----:R-:W-:Y:S02]  /*4360*/  FMNMX.FTZ R9, R6, R9, !PT ;  /* 0x0000000906097209 */ /* 0x001fe40007810000 */
[----:B------:R-:W-:Y:S02]  /*4370*/  FMNMX.FTZ R6, R28, R3, !PT ;  /* 0x000000031c067209 */ /* 0x000fe40007810000 */
[----:B------:R-:W-:Y:S01]  /*4380*/  FSEL R36, R36, -INF , P4 ;  /* 0xff80000024247808 */ /* 0x000fe20002000000 */
[----:B------:R-:W0:Y:S01]  /*4390*/  SHFL.BFLY PT, R10, R9, 0x1, 0x1f ;  /* 0x0c201f00090a7f89 */ /* 0x000e2200000e0000 */
[----:B------:R-:W-:Y:S02]  /*43a0*/  FMNMX.FTZ R3, R29, R6, !PT ;  /* 0x000000061d037209 */ /* 0x000fe40007810000 */
[----:B------:R-:W-:-:S02]  /*43b0*/  ISETP.GT.AND P4, PT, R4, 0x20, PT ;  /* 0x000000200400780c */ /* 0x000fc40003f84270 */
[----:B------:R-:W-:Y:S02]  /*43c0*/  FMNMX.FTZ R6, R32, R3, !PT ;  /* 0x0000000320067209 */ /* 0x000fe40007810000 */
[----:B------:R-:W-:Y:S02]  /*43d0*/  FSEL R37, R37, -INF , P3 ;  /* 0xff80000025257808 */ /* 0x000fe40001800000 */
[----:B------:R-:W-:Y:S02]  /*43e0*/  FMNMX.FTZ R3, R33, R6, !PT ;  /* 0x0000000621037209 */ /* 0x000fe40007810000 */
[----:B------:R-:W-:Y:S02]  /*43f0*/  ISETP.GT.AND P5, PT, R4, 0x21, PT ;  /* 0x000000210400780c */ /* 0x000fe40003fa4270 */
[----:B------:R-:W-:Y:S02]  /*4400*/  FSEL R40, R40, -INF , P4 ;  /* 0xff80000028287808 */ /* 0x000fe40002000000 */
[----:B------:R-:W-:-:S02]  /*4410*/  ISETP.GT.AND P4, PT, R4, 0x28, PT ;  /* 0x000000280400780c */ /* 0x000fc40003f84270 */
[----:B------:R-:W-:Y:S02]  /*4420*/  FSEL R41, R41, -INF , P5 ;  /* 0xff80000029297808 */ /* 0x000fe40002800000 */
[----:B------:R-:W-:Y:S02]  /*4430*/  ISETP.GT.AND P3, PT, R4, 0x29, PT ;  /* 0x000000290400780c */ /* 0x000fe40003f64270 */
[----:B------:R-:W-:Y:S02]  /*4440*/  FSEL R44, R44, -INF , P4 ;  /* 0xff8000002c2c7808 */ /* 0x000fe40002000000 */
[----:B------:R-:W-:Y:S02]  /*4450*/  ISETP.GT.AND P4, PT, R4, 0x30, PT ;  /* 0x000000300400780c */ /* 0x000fe40003f84270 */
[----:B0-----:R-:W-:Y:S02]  /*4460*/  FMNMX.FTZ R6, R9, R10, !PT ;  /* 0x0000000a09067209 */ /* 0x001fe40007810000 */
[----:B------:R-:W-:-:S02]  /*4470*/  FMNMX.FTZ R10, R36, R3, !PT ;  /* 0x00000003240a7209 */ /* 0x000fc40007810000 */
[----:B------:R-:W-:Y:S01]  /*4480*/  FSEL R45, R45, -INF , P3 ;  /* 0xff8000002d2d7808 */ /* 0x000fe20001800000 */
[----:B------:R-:W-:Y:S01]  /*4490*/  FMUL.FTZ R5, R6, UR10 ;  /* 0x0000000a06057c20 */ /* 0x000fe20008410000 */
        /* <DEDUP_REMOVED lines=15> */
[----:B------:R-:W-:Y:S02]  /*4590*/  FSETP.NEU.FTZ.AND P5, PT, R6, -INF , PT ;  /* 0xff8000000600780b */ /* 0x000fe40003fbd000 */
[----:B------:R-:W-:-:S02]  /*45a0*/  FMNMX.FTZ R4, R53, R4, !PT ;  /* 0x0000000435047209 */ /* 0x000fc40007810000 */
        /* <DEDUP_REMOVED lines=128> */
.L_x_7678:
[----:B------:R3:W4:Y:S01]  /*4db0*/  SYNCS.PHASECHK.TRANS64.TRYWAIT P3, [R7+URZ+0x28c50], R8 ;  /* 0x028c5008070075a7 */ /* 0x000722000806017f */
[----:B------:R-:W-:Y:S05]  /*4dc0*/  @!P0 BRA `(.L_x_7679) ;  /* 0x0000000000048947 */ /* 0x000fea0003800000 */
[----:B------:R-:W-:Y:S01]  /*4dd0*/  BPT.TRAP 0x1 ;  /* 0x000000040000795c */ /* 0x000fe20000300000 */
.L_x_7679:
[----:B----4-:R-:W-:Y:S05]  /*4de0*/  @P3 BRA `(.L_x_7680) ;  /* 0x0000000000083947 */ /* 0x010fea0003800000 */
[----:B------:R-:W4:Y:S02]  /*4df0*/  SYNCS.PHASECHK.TRANS64.TRYWAIT P3, [R7+URZ+0x28c50], R8 ;  /* 0x028c5008070075a7 */ /* 0x000f24000806017f */
[----:B----4-:R-:W-:Y:S05]  /*4e00*/  @!P3 BRA `(.L_x_7681) ;  /* 0x000000e400d8b947 */ /* 0x010fea0003800000 */
.L_x_7680:
[----:B------:R-:W-:Y:S01]  /*4e10*/  ULEA UR11, UR37, UR49, 0xc ;  /* 0x00000031250b7291 */ /* 0x000fe2000f8e603f */
[----:B------:R-:W-:Y:S01]  /*4e20*/  WARPGROUP.ARRIVE ;  /* 0x00000000000079c5 */ /* 0x000fe20000000000 */
[----:B------:R-:W-:Y:S01]  /*4e30*/  UMOV UR7, 0x40000040 ;  /* 0x4000004000077882 */ /* 0x000fe20000000000 */
[----:B------:R-:W-:Y:S01]  /*4e40*/  @UP0 ULDC UR14, c[0x0][0x450] ;  /* 0x00011400000e0ab9 */ /* 0x000fe20000000800 */
[----:B------:R-:W-:Y:S01]  /*4e50*/  UIADD3 UR21, UR52, -0x2, URZ ;  /* 0xfffffffe34157890 */ /* 0x000fe2000fffe03f */
        /* <DEDUP_REMOVED lines=48> */
[----:B------:R-:W-:-:S06]  /*5160*/  ULDC UR22, c[0x0][0x988] ;  /* 0x0002620000167ab9 */ /* 0x000fcc0000000800 */
.L_x_7691:
[----:B------:R-:W-:-:S04]  /*5170*/  UIADD3 UR37, UR23, 0x1, URZ ;  /* 0x0000000117257890 */ /* 0x000fc8000fffe03f */
[----:B------:R-:W-:-:S04]  /*5180*/  UISETP.NE.AND UP1, UPT, UR37, 0x2, UPT ;  /* 0x000000022500788c */ /* 0x000fc8000bf25270 */
[----:B------:R-:W-:Y:S02]  /*5190*/  USEL UR6, URZ, 0x1, UP1 ;  /* 0x000000013f067887 */ /* 0x000fe40008800000 */
[----:B------:R-:W-:Y:S02]  /*51a0*/  USEL UR37, UR37, URZ, UP1 ;  /* 0x0000003f25257287 */ /* 0x000fe40008800000 */
[----:B------:R-:W-:Y:S01]  /*51b0*/  ULOP3.LUT UR38, UR38, UR6, URZ, 0x3c, !UPT ;  /* 0x0000000626267292 */ /* 0x000fe2000f8e3c3f */
[----:B--23--:R-:W-:Y:S11]  /*51c0*/  @!P0 BRA `(.L_x_7683) ;  /* 0x0000000000048947 */ /* 0x00cff60003800000 */
[----:B------:R-:W-:Y:S01]  /*51d0*/  BPT.TRAP 0x1 ;  /* 0x000000040000795c */ /* 0x000fe20000300000 */
.L_x_7683:
[----:B------:R-:W-:Y:S01]  /*51e0*/  ULEA UR24, UR37, UR46, 0x3 ;  /* 0x0000002e25187291 */ /* 0x000fe2000f8e183f */
[----:B-1----:R-:W-:-:S05]  /*51f0*/  IMAD.U32 R7, RZ, RZ, UR38 ;  /* 0x00000026ff077e24 */ /* 0x002fca000f8e00ff */
[----:B------:R-:W-:-:S04]  /*5200*/  SHF.L.U32 R7, R7, 0x1f, RZ ;  /* 0x0000001f07077819 */ /* 0x000fc800000006ff */
[----:B------:R1:W2:Y:S01]  /*5210*/  SYNCS.PHASECHK.TRANS64.TRYWAIT P3, [UR24+0x28c30], R7 ;  /* 0x028c3007ff0075a7 */ /* 0x0002a20008060158 */
[----:B------:R-:W-:Y:S05]  /*5220*/  @!P0 BRA `(.L_x_7684) ;  /* 0x0000000000048947 */ /* 0x000fea0003800000 */
[----:B------:R-:W-:Y:S01]  /*5230*/  BPT.TRAP 0x1 ;  /* 0x000000040000795c */ /* 0x000fe20000300000 */
.L_x_7684:
[----:B--2---:R-:W-:Y:S05]  /*5240*/  @P3 BRA `(.L_x_7685) ;  /* 0x0000000000083947 */ /* 0x004fea0003800000 */
[----:B------:R-:W2:Y:S02]  /*5250*/  SYNCS.PHASECHK.TRANS64.TRYWAIT P3, [UR24+0x28c30], R7 ;  /* 0x028c3007ff0075a7 */ /* 0x000ea40008060158 */
[----:B--2---:R-:W-:Y:S05]  /*5260*/  @!P3 BRA `(.L_x_7686) ;  /* 0x000000e000d4b947 */ /* 0x004fea0003800000 */
.L_x_7685:
[----:B------:R-:W-:Y:S01]  /*5270*/  R2UR UR18, R0 ;  /* 0x00000000001272ca */ /* 0x000fe200000e0000 */
[----:B0-----:R-:W-:Y:S01]  /*5280*/  WARPGROUP.ARRIVE ;  /* 0x00000000000079c5 */ /* 0x001fe20000000000 */
[----:B------:R-:W-:Y:S01]  /*5290*/  UMOV UR19, 0x40000040 ;  /* 0x4000004000137882 */ /* 0x000fe20000000000 */
[----:B------:R-:W-:Y:S01]  /*52a0*/  UMOV UR7, 0x40000040 ;  /* 0x4000004000077882 */ /* 0x000fe20000000000 */
[----:B------:R-:W-:Y:S01]  /*52b0*/  UMOV UR11, 0x40000040 ;  /* 0x40000040000b7882 */ /* 0x000fe20000000000 */
[----:B------:R-:W-:Y:S01]  /*52c0*/  UMOV UR15, 0x40000040 ;  /* 0x40000040000f7882 */ /* 0x000fe20000000000 */
[----:B------:R-:W-:Y:S02]  /*52d0*/  VIADD R5, R185, UR42 ;  /* 0x0000002ab9057c36 */ /* 0x000fe40008000000 */
[----:B------:R-:W-:-:S05]  /*52e0*/  IMAD.U32 R13, RZ, RZ, UR50 ;  /* 0x00000032ff0d7e24 */ /* 0x000fca000f8e00ff */
        /* <DEDUP_REMOVED lines=14> */
[----:B------:R-:W0:Y:S04]  /*53d0*/  SHFL.IDX PT, R11, R5, RZ, 0x1c1f ;  /* 0x001c1fff050b7589 */ /* 0x000e2800000e0000 */
[----:B------:R-:W-:Y:S01]  /*53e0*/  IADD3 R6, R13, UR6, -R2 ;  /* 0x000000060d067c10 */ /* 0x000fe2000fffe802 */
[----:B------:R-:W2:Y:S04]  /*53f0*/  SHFL.IDX PT, R5, R5, 0x1, 0x1c1f ;  /* 0x003c1f0005057f89 */ /* 0x000ea800000e0000 */
[----:B------:R-:W-:-:S04]  /*5400*/  VIADD R6, R6, -UR51 ;  /* 0x8000003306067c36 */ /* 0x000fc80008000000 */
[----:B0-----:R-:W-:-:S05]  /*5410*/  IMAD.IADD R11, R6, 0x1, R11 ;  /* 0x00000001060b7824 */ /* 0x001fca00078e020b */
[C---:B------:R-:W-:Y:S01]  /*5420*/  ISETP.GT.AND P3, PT, R11.reuse, RZ, PT ;  /* 0x000000ff0b00720c */ /* 0x040fe20003f64270 */
[----:B--2---:R-:W-:Y:S01]  /*5430*/  IMAD.IADD R6, R6, 0x1, R5 ;  /* 0x0000000106067824 */ /* 0x004fe200078e0205 */
[----:B------:R-:W-:-:S04]  /*5440*/  ISETP.GT.AND P4, PT, R11, 0x1, PT ;  /* 0x000000010b00780c */ /* 0x000fc80003f84270 */
        /* <DEDUP_REMOVED lines=382> */
.L_x_7687:
[----:B------:R2:W3:Y:S01]  /*6c30*/  SYNCS.PHASECHK.TRANS64.TRYWAIT P3, [UR24+0x28c50], R7 ;  /* 0x028c5007ff0075a7 */ /* 0x0004e20008060158 */
[----:B------:R-:W-:Y:S05]  /*6c40*/  @!P0 BRA `(.L_x_7688) ;  /* 0x0000000000048947 */ /* 0x000fea0003800000 */
[----:B------:R-:W-:Y:S01]  /*6c50*/  BPT.TRAP 0x1 ;  /* 0x000000040000795c */ /* 0x000fe20000300000 */
.L_x_7688:
[----:B---3--:R-:W-:Y:S05]  /*6c60*/  @P3 BRA `(.L_x_7689) ;  /* 0x0000000000083947 */ /* 0x008fea0003800000 */
[----:B------:R-:W3:Y:S02]  /*6c70*/  SYNCS.PHASECHK.TRANS64.TRYWAIT P3, [UR24+0x28c50], R7 ;  /* 0x028c5007ff0075a7 */ /* 0x000ee40008060158 */
[----:B---3--:R-:W-:Y:S05]  /*6c80*/  @!P3 BRA `(.L_x_7690) ;  /* 0x000000c80064b947 */ /* 0x008fea0003800000 */
.L_x_7689:
        /* <DEDUP_REMOVED lines=42> */
.L_x_7682:
[----:B------:R-:W-:-:S13]  /*6f30*/  ISETP.LE.AND P2, PT, RZ, UR21, PT ;  /* 0x00000015ff007c0c */ /* 0x000fda000bf43270 */
[----:B------:R-:W-:Y:S05]  /*6f40*/  @!P2 BRA `(.L_x_7692) ;  /* 0x00000018002ca947 */ /* 0x000fea0003800000 */
[----:B------:R-:W-:Y:S01]  /*6f50*/  IMAD.MOV.U32 R9, RZ, RZ, R6 ;  /* 0x000000ffff097224 */ /* 0x000fe200078e0006 */
[----:B------:R-:W-:Y:S01]  /*6f60*/  UMOV UR22, UR37 ;  /* 0x0000002500167c82 */ /* 0x000fe20008000000 */
[----:B------:R-:W-:Y:S01]  /*6f70*/  IMAD.MOV.U32 R8, RZ, RZ, R5 ;  /* 0x000000ffff087224 */ /* 0x000fe200078e0005 */
[----:B------:R-:W-:-:S06]  /*6f80*/  ULDC UR20, c[0x0][0x988] ;  /* 0x0002620000147ab9 */ /* 0x000fcc0000000800 */
.L_x_7701:
[----:B------:R-:W-:-:S04]  /*6f90*/  UIADD3 UR37, UR22, 0x1, URZ ;  /* 0x0000000116257890 */ /* 0x000fc8000fffe03f */
[----:B------:R-:W-:-:S04]  /*6fa0*/  UISETP.NE.AND UP0, UPT, UR37, 0x2, UPT ;  /* 0x000000022500788c */ /* 0x000fc8000bf05270 */
[----:B------:R-:W-:Y:S02]  /*6fb0*/  USEL UR6, URZ, 0x1, UP0 ;  /* 0x000000013f067887 */ /* 0x000fe40008000000 */
[----:B------:R-:W-:Y:S02]  /*6fc0*/  USEL UR37, UR37, URZ, UP0 ;  /* 0x0000003f25257287 */ /* 0x000fe40008000000 */
[----:B------:R-:W-:Y:S01]  /*6fd0*/  ULOP3.LUT UR38, UR38, UR6, URZ, 0x3c, !UPT ;  /* 0x0000000626267292 */ /* 0x000fe2000f8e3c3f */
[----:B----4-:R-:W-:Y:S11]  /*6fe0*/  @!P0 BRA `(.L_x_7693) ;  /* 0x0000000000048947 */ /* 0x010ff60003800000 */
[----:B------:R-:W-:Y:S01]  /*6ff0*/  BPT.TRAP 0x1 ;  /* 0x000000040000795c */ /* 0x000fe20000300000 */
.L_x_7693:
[----:B------:R-:W-:Y:S01]  /*7000*/  ULEA UR23, UR37, UR46, 0x3 ;  /* 0x0000002e25177291 */ /* 0x000fe2000f8e183f */
[----:B-12---:R-:W-:-:S05]  /*7010*/  IMAD.U32 R7, RZ, RZ, UR38 ;  /* 0x00000026ff077e24 */ /* 0x006fca000f8e00ff */
[----:B------:R-:W-:-:S04]  /*7020*/  SHF.L.U32 R7, R7, 0x1f, RZ ;  /* 0x0000001f07077819 */ /* 0x000fc800000006ff */
[----:B------:R1:W2:Y:S01]  /*7030*/  SYNCS.PHASECHK.TRANS64.TRYWAIT P2, [UR23+0x28c30], R7 ;  /* 0x028c3007ff0075a7 */ /* 0x0002a20008040157 */
[----:B------:R-:W-:Y:S05]  /*7040*/  @!P0 BRA `(.L_x_7694) ;  /* 0x0000000000048947 */ /* 0x000fea0003800000 */
[----:B------:R-:W-:Y:S01]  /*7050*/  BPT.TRAP 0x1 ;  /* 0x000000040000795c */ /* 0x000fe20000300000 */
.L_x_7694:
[----:B--2---:R-:W-:Y:S05]  /*7060*/  @P2 BRA `(.L_x_7695) ;  /* 0x0000000000082947 */ /* 0x004fea0003800000 */
[----:B------:R-:W2:Y:S02]  /*7070*/  SYNCS.PHASECHK.TRANS64.TRYWAIT P2, [UR23+0x28c30], R7 ;  /* 0x028c3007ff0075a7 */ /* 0x000ea40008040157 */
[----:B--2---:R-:W-:Y:S05]  /*7080*/  @!P2 BRA `(.L_x_7696) ;  /* 0x000000c40078a947 */ /* 0x004fea0003800000 */
.L_x_7695:
        /* <DEDUP_REMOVED lines=328> */
.L_x_7697:
[----:B------:R2:W3:Y:S01]  /*8510*/  SYNCS.PHASECHK.TRANS64.TRYWAIT P2, [UR23+0x28c50], R7 ;  /* 0x028c5007ff0075a7 */ /* 0x0004e20008040157 */
[----:B------:R-:W-:Y:S05]  /*8520*/  @!P0 BRA `(.L_x_7698) ;  /* 0x0000000000048947 */ /* 0x000fea0003800000 */
[----:B------:R-:W-:Y:S01]  /*8530*/  BPT.TRAP 0x1 ;  /* 0x000000040000795c */ /* 0x000fe20000300000 */
.L_x_7698:
[----:B---3--:R-:W-:Y:S05]  /*8540*/  @P2 BRA `(.L_x_7699) ;  /* 0x0000000000082947 */ /* 0x008fea0003800000 */
[----:B------:R-:W3:Y:S02]  /*8550*/  SYNCS.PHASECHK.TRANS64.TRYWAIT P2, [UR23+0x28c50], R7 ;  /* 0x028c5007ff0075a7 */ /* 0x000ee40008040157 */
[----:B---3--:R-:W-:Y:S05]  /*8560*/  @!P2 BRA `(.L_x_7700) ;  /* 0x000000b00058a947 */ /* 0x008fea0003800000 */
.L_x_7699:
        /* <DEDUP_REMOVED lines=41> */
.L_x_7692:
        /* <DEDUP_REMOVED lines=20> */
[----:B------:R-:W-:Y:S02]  /*8940*/  FSETP.NE.FTZ.AND P1, PT, R13, RZ, PT ;  /* 0x000000ff0d00720b */ /* 0x000fe40003f35000 */
[----:B------:R-:W-:Y:S01]  /*8950*/  ISETP.NE.AND P0, PT, R2, R7, PT ;  /* 0x000000070200720c */ /* 0x000fe20003f05270 */
[----:B------:R-:W-:Y:S01]  /*8960*/  IMAD.MOV.U32 R7, RZ, RZ, RZ ;  /* 0x000000ffff077224 */ /* 0x000fe200078e00ff */
[----:B------:R-:W-:-:S09]  /*8970*/  FSETP.NE.FTZ.AND P2, PT, R11, RZ, PT ;  /* 0x000000ff0b00720b */ /* 0x000fd20003f55000 */
[----:B------:R-:W0:Y:S01]  /*8980*/  @P1 MUFU.RCP R7, R13 ;  /* 0x0000000d00071308 */ /* 0x000e220000001000 */
[----:B------:R-:W-:Y:S01]  /*8990*/  @P1 FMUL.FTZ R20, R20, 0.69314718246459960938 ;  /* 0x3f31721814141820 */ /* 0x000fe20000410000 */
[----:B------:R-:W-:Y:S02]  /*89a0*/  @!P0 IMAD R0, R3, 0x40, R16 ;  /* 0x0000004003008824 */ /* 0x000fe400078e0210 */
[----:B------:R-:W-:-:S03]  /*89b0*/  IMAD.MOV.U32 R3, RZ, RZ, -0x800000 ;  /* 0xff800000ff037424 */ /* 0x000fc600078e00ff */
        /* <DEDUP_REMOVED lines=70> */
[----:B-1----:R-:W-:Y:S01]  /*8e20*/  @P1 FMUL.FTZ R13, R13, 0.69314718246459960938 ;  /* 0x3f3172180d0d1820 */ /* 0x002fe20000410000 */
[-C--:B------:R-:W-:Y:S01]  /*8e30*/  FMUL.FTZ R26, R26, R4.reuse ;  /* 0x000000041a1a7220 */ /* 0x080fe20000410000 */
[----:B------:R1:W-:Y:S01]  /*8e40*/  @!P0 STS [R9+0x28820], R4 ;  /* 0x0288200409008388 */ /* 0x0003e20000000800 */
[----:B------:R-:W-:Y:S01]  /*8e50*/  @P2 FMUL.FTZ R24, R24, 0.69314718246459960938 ;  /* 0x3f31721818182820 */ /* 0x000fe20000410000 */
[----:B------:R-:W-:Y:S01]  /*8e60*/  PLOP3.LUT P0, PT, PT, PT, PT, 0x8, 0x0 ;  /* 0x000000000000781c */ /* 0x000fe20003f0e170 */
[-C--:B------:R-:W-:Y:S01]  /*8e70*/  FMUL.FTZ R27, R27, R4.reuse ;  /* 0x000000041b1b7220 */ /* 0x080fe20000410000 */
[-C--:B------:R-:W-:Y:S01]  /*8e80*/  FMUL.FTZ R30, R30, R4.reuse ;  /* 0x000000041e1e7220 */ /* 0x080fe20000410000 */
[-C--:B------:R-:W-:Y:S01]  /*8e90*/  FMUL.FTZ R31, R31, R4.reuse ;  /* 0x000000041f1f7220 */ /* 0x080fe20000410000 */
[----:B0-----:R0:W2:Y:S01]  /*8ea0*/  @P2 MUFU.LG2 R7, R11 ;  /* 0x0000000b00072308 */ /* 0x0010a20000000c00 */
        /* <DEDUP_REMOVED lines=64> */
.L_x_7663:
        /* <DEDUP_REMOVED lines=27> */
[----:B---34-:R-:W-:Y:S01]  /*9460*/  IMAD.U32 R170, RZ, RZ, UR8 ;  /* 0x00000008ffaa7e24 */ /* 0x018fe2000f8e00ff */
        /* <DEDUP_REMOVED lines=82> */
[----:B------:R-:W-:Y:S02]  /*9990*/  LOP3.LUT R110, R209, 0x380, RZ, 0xc0, !PT ;  /* 0x00000380d16e7812 */ /* 0x000fe400078ec0ff */
[----:B------:R-:W-:Y:S02]  /*99a0*/  LOP3.LUT R32, R32, R179, RZ, 0x3c, !PT ;  /* 0x000000b320207212 */ /* 0x000fe400078e3cff */
[----:B------:R-:W-:-:S02]  /*99b0*/  SHF.R.U64 R98, R98, 0x3, RZ ;  /* 0x0000000362627819 */ /* 0x000fc400000012ff */
[----:B------:R-:W-:Y:S02]  /*99c0*/  LOP3.LUT R118, R27, R118, RZ, 0x3c, !PT ;  /* 0x000000761b767212 */ /* 0x000fe400078e3cff */
[----:B------:R-:W-:Y:S02]  /*99d0*/  MOV R27, R20 ;  /* 0x00000014001b7202 */ /* 0x000fe40000000f00 */
[----:B0-----:R-:W-:Y:S02]  /*99e0*/  F2FP.BF16.F32.PACK_AB R4, R156, R165 ;  /* 0x000000a59c04723e */ /* 0x001fe400000010ff */
[----:B------:R-:W-:Y:S02]  /*99f0*/  F2FP.BF16.F32.PACK_AB R5, R35, R34 ;  /* 0x000000222305723e */ /* 0x000fe400000010ff */
[----:B------:R-:W-:Y:S02]  /*9a00*/  F2FP.BF16.F32.PACK_AB R6, R8, R162 ;  /* 0x000000a20806723e */ /* 0x000fe400000010ff */
[----:B------:R-:W-:-:S02]  /*9a10*/  F2FP.BF16.F32.PACK_AB R7, R39, R38 ;  /* 0x000000262707723e */ /* 0x000fc400000010ff */
[----:B------:R-:W-:Y:S02]  /*9a20*/  SHF.R.U64 R114, R114, 0x3, RZ ;  /* 0x0000000372727819 */ /* 0x000fe400000012ff */
[----:B------:R-:W-:Y:S01]  /*9a30*/  MOV R26, R24 ;  /* 0x00000018001a7202 */ /* 0x000fe20000000f00 */
[----:B------:R0:W-:Y:S01]  /*9a40*/  STSM.16.M88.4 [R27], R4 ;  /* 0x000000041b007844 */ /* 0x0001e20000000200 */
[----:B------:R-:W-:Y:S02]  /*9a50*/  F2FP.BF16.F32.PACK_AB R8, R41, R154 ;  /* 0x0000009a2908723e */ /* 0x000fe400000010ff */
[----:B------:R-:W-:Y:S02]  /*9a60*/  LOP3.LUT R94, R94, R183, RZ, 0x3c, !PT ;  /* 0x000000b75e5e7212 */ /* 0x000fe400078e3cff */
[----:B------:R-:W-:Y:S01]  /*9a70*/  SHF.R.U64 R110, R110, 0x3, RZ ;  /* 0x000000036e6e7819 */ /* 0x000fe200000012ff */
[----:B------:R-:W-:Y:S01]  /*9a80*/  STSM.16.M88.4 [R26], R8 ;  /* 0x000000081a007844 */ /* 0x000fe20000000200 */
[----:B------:R-:W-:-:S02]  /*9a90*/  LOP3.LUT R169, R172, 0x380, RZ, 0xc0, !PT ;  /* 0x00000380aca97812 */ /* 0x000fc400078ec0ff */
[----:B------:R-:W-:Y:S02]  /*9aa0*/  MOV R28, R28 ;  /* 0x0000001c001c7202 */ /* 0x000fe40000000f00 */
[----:B------:R-:W-:Y:S02]  /*9ab0*/  LOP3.LUT R98, R98, R205, RZ, 0x3c, !PT ;  /* 0x000000cd62627212 */ /* 0x000fe400078e3cff */
[----:B------:R-:W-:Y:S01]  /*9ac0*/  MOV R32, R32 ;  /* 0x0000002000207202 */ /* 0x000fe20000000f00 */
[----:B------:R-:W-:Y:S01]  /*9ad0*/  STSM.16.M88.4 [R28], R48 ;  /* 0x000000301c007844 */ /* 0x000fe20000000200 */
[----:B------:R-:W-:Y:S01]  /*9ae0*/  MOV R36, R36 ;  /* 0x0000002400247202 */ /* 0x000fe20000000f00 */
[----:B0-----:R-:W-:Y:S01]  /*9af0*/  IMAD.U32 R4, RZ, RZ, UR8 ;  /* 0x00000008ff047e24 */ /* 0x001fe2000f8e00ff */
[----:B------:R-:W-:Y:S01]  /*9b00*/  F2FP.BF16.F32.PACK_AB R80, R81, R80 ;  /* 0x000000505150723e */ /* 0x000fe200000010ff */
[----:B------:R-:W-:Y:S01]  /*9b10*/  STSM.16.M88.4 [R32], R56 ;  /* 0x0000003820007844 */ /* 0x000fe20000000200 */
[----:B------:R-:W-:Y:S01]  /*9b20*/  LOP3.LUT R114, R114, R211, RZ, 0x3c, !PT ;  /* 0x000000d372727212 */ /* 0x000fe200078e3cff */
[----:B------:R-:W-:Y:S01]  /*9b30*/  IMAD.U32 R5, RZ, RZ, UR9 ;  /* 0x00000009ff057e24 */ /* 0x000fe2000f8e00ff */
[----:B------:R-:W-:Y:S01]  /*9b40*/  MOV R25, R90 ;  /* 0x0000005a00197202 */ /* 0x000fe20000000f00 */
[----:B------:R-:W-:Y:S01]  /*9b50*/  STSM.16.M88.4 [R36], R64 ;  /* 0x0000004024007844 */ /* 0x000fe20000000200 */
[----:B------:R-:W-:Y:S01]  /*9b60*/  F2FP.BF16.F32.PACK_AB R74, R77, R76 ;  /* 0x0000004c4d4a723e */ /* 0x000fe200000010ff */
[----:B------:R-:W-:Y:S01]  /*9b70*/  ULDC.64 UR8, c[0x0][0xc08] ;  /* 0x0003020000087ab9 */ /* 0x000fe20000000a00 */
[----:B------:R-:W-:-:S02]  /*9b80*/  F2FP.BF16.F32.PACK_AB R75, R79, R78 ;  /* 0x0000004e4f4b723e */ /* 0x000fc400000010ff */
[----:B------:R-:W-:Y:S02]  /*9b90*/  F2FP.BF16.F32.PACK_AB R81, R83, R82 ;  /* 0x000000525351723e */ /* 0x000fe400000010ff */
[----:B------:R-:W-:Y:S01]  /*9ba0*/  LOP3.LUT R110, R110, R209, RZ, 0x3c, !PT ;  /* 0x000000d16e6e7212 */ /* 0x000fe200078e3cff */
[----:B------:R-:W-:Y:S01]  /*9bb0*/  STSM.16.M88.4 [R25], R72 ;  /* 0x0000004819007844 */ /* 0x000fe20000000200 */
[----:B------:R-:W-:Y:S02]  /*9bc0*/  SHF.R.U64 R169, R169, 0x3, RZ ;  /* 0x00000003a9a97819 */ /* 0x000fe400000012ff */
[----:B------:R-:W-:Y:S02]  /*9bd0*/  MOV R94, R94 ;  /* 0x0000005e005e7202 */ /* 0x000fe40000000f00 */
        /* <DEDUP_REMOVED lines=9> */
[----:B------:R-:W-:Y:S01]  /*9c70*/  MOV R102, R102 ;  /* 0x0000006600667202 */ /* 0x000fe20000000f00 */
[----:B------:R-:W-:Y:S01]  /*9c80*/  STSM.16.M88.4 [R24], R88 ;  /* 0x0000005818007844 */ /* 0x000fe20000000200 */
[----:B------:R-:W-:Y:S02]  /*9c90*/  MOV R21, R106 ;  /* 0x0000006a00157202 */ /* 0x000fe40000000f00 */
[----:B------:R-:W-:Y:S02]  /*9ca0*/  F2FP.BF16.F32.PACK_AB R97, R153, R152 ;  /* 0x000000989961723e */ /* 0x000fe400000010ff */
[----:B------:R-:W-:Y:S02]  /*9cb0*/  F2FP.BF16.F32.PACK_AB R98, R101, R100 ;  /* 0x000000646562723e */ /* 0x000fe400000010ff */
[----:B------:R-:W-:Y:S02]  /*9cc0*/  F2FP.BF16.F32.PACK_AB R99, R157, R155 ;  /* 0x0000009b9d63723e */ /* 0x000fe400000010ff */
[----:B------:R-:W-:-:S02]  /*9cd0*/  F2FP.BF16.F32.PACK_AB R104, R105, R104 ;  /* 0x000000686968723e */ /* 0x000fc400000010ff */
[----:B------:R-:W-:Y:S01]  /*9ce0*/  LOP3.LUT R12, R12, R173, RZ, 0x3c, !PT ;  /* 0x000000ad0c0c7212 */ /* 0x000fe200078e3cff */
[----:B------:R-:W-:Y:S01]  /*9cf0*/  STSM.16.M88.4 [R102], R96 ;  /* 0x0000006066007844 */ /* 0x000fe20000000200 */
[----:B------:R-:W-:Y:S02]  /*9d00*/  MOV R20, R114 ;  /* 0x0000007200147202 */ /* 0x000fe40000000f00 */
[----:B------:R-:W-:Y:S02]  /*9d10*/  F2FP.BF16.F32.PACK_AB R105, R159, R158 ;  /* 0x0000009e9f69723e */ /* 0x000fe400000010ff */
[----:B------:R-:W-:Y:S02]  /*9d20*/  F2FP.BF16.F32.PACK_AB R106, R109, R108 ;  /* 0x0000006c6d6a723e */ /* 0x000fe400000010ff */
[----:B------:R-:W-:Y:S02]  /*9d30*/  F2FP.BF16.F32.PACK_AB R107, R161, R160 ;  /* 0x000000a0a16b723e */ /* 0x000fe400000010ff */
[----:B------:R-:W-:-:S02]  /*9d40*/  F2FP.BF16.F32.PACK_AB R112, R113, R112 ;  /* 0x000000707170723e */ /* 0x000fc400000010ff */
[----:B------:R-:W-:Y:S01]  /*9d50*/  F2FP.BF16.F32.PACK_AB R120, R121, R120 ;  /* 0x000000787978723e */ /* 0x000fe200000010ff */
[----:B------:R-:W-:Y:S01]  /*9d60*/  STSM.16.M88.4 [R21], R104 ;  /* 0x0000006815007844 */ /* 0x000fe20000000200 */
[----:B------:R-:W-:Y:S02]  /*9d70*/  LOP3.LUT R14, R169, R172, RZ, 0x3c, !PT ;  /* 0x000000aca90e7212 */ /* 0x000fe400078e3cff */
        /* <DEDUP_REMOVED lines=32> */
[----:B------:R-:W-:-:S04]  /*9f80*/  @UP1 ULEA UR8, UP2, UR45, UR8, 0x2 ;  /* 0x000000082d081291 */ /* 0x000fc8000f84103f */
[----:B------:R-:W-:Y:S01]  /*9f90*/  @UP1 ULEA.HI.X UR9, UR45, UR9, UR44, 0x2, UP2 ;  /* 0x000000092d091291 */ /* 0x000fe200090f142c */
[----:B------:R-:W-:Y:S01]  /*9fa0*/  ULDC UR4, c[0x0][0xa88] ;  /* 0x0002a20000047ab9 */ /* 0x000fe20000000800 */
[----:B0-----:R-:W-:Y:S02]  /*9fb0*/  IMAD.U32 R14, RZ, RZ, UR8 ;  /* 0x00000008ff0e7e24 */ /* 0x001fe4000f8e00ff */
[----:B------:R-:W-:Y:S01]  /*9fc0*/  IMAD.U32 R76, RZ, RZ, UR4 ;  /* 0x00000004ff4c7e24 */ /* 0x000fe2000f8e00ff */
[----:B------:R-:W2:Y:S01]  /*9fd0*/  @P0 LDG.E R6, desc[UR40][R4.64] ;  /* 0x0000002804060981 */ /* 0x000ea2000c1e1900 */
[----:B------:R-:W-:Y:S02]  /*9fe0*/  IMAD.U32 R15, RZ, RZ, UR9 ;  /* 0x00000009ff0f7e24 */ /* 0x000fe4000f8e00ff */
        /* <DEDUP_REMOVED lines=35> */
.L_x_7704:
        /* <DEDUP_REMOVED lines=69> */
[----:B------:R-:W-:Y:S01]  /*a670*/  IMAD.MOV R21, RZ, RZ, -R18 ;  /* 0x000000ffff157224 */ /* 0x000fe200078e0a12 */
[----:B------:R-:W-:Y:S01]  /*a680*/  UIMAD.WIDE.U32 UR8, UR43, UR12, UR8 ;  /* 0x0000000c2b0872a5 */ /* 0x000fe2000f8e0008 */
[----:B------:R-:W-:Y:S01]  /*a690*/  VIADD R20, R16, UR42 ;  /* 0x0000002a10147c36 */ /* 0x000fe20008000000 */
[----:B------:R-:W-:-:S03]  /*a6a0*/  UIMAD UR10, UR43, UR13, UR10 ;  /* 0x0000000d2b0a72a4 */ /* 0x000fc6000f8e020a */
[----:B------:R-:W-:Y:S01]  /*a6b0*/  ULDC.64 UR12, c[0x0][0xb98] ;  /* 0x0002e600000c7ab9 */ /* 0x000fe20000000a00 */
[----:B------:R-:W-:Y:S02]  /*a6c0*/  UIADD3 UR9, UR9, UR10, URZ ;  /* 0x0000000a09097290 */ /* 0x000fe4000fffe03f */
[----:B------:R-:W-:Y:S02]  /*a6d0*/  UIMAD UR11, UR44, UR12, URZ ;  /* 0x0000000c2c0b72a4 */ /* 0x000fe4000f8e023f */
[----:B------:R-:W-:Y:S02]  /*a6e0*/  UIMAD.WIDE.U32 UR8, UR45, UR12, UR8 ;  /* 0x0000000c2d0872a5 */ /* 0x000fe4000f8e0008 */
[----:B------:R-:W-:Y:S01]  /*a6f0*/  UIMAD UR11, UR45, UR13, UR11 ;  /* 0x0000000d2d0b72a4 */ /* 0x000fe2000f8e020b */
        /* <DEDUP_REMOVED lines=31> */
.L_x_7705:
        /* <DEDUP_REMOVED lines=17> */
[----:B------:R-:W-:-:S03]  /*aa00*/  SEL R3, RZ, 0xffffffff, P0 ;  /* 0xffffffffff037807 */ /* 0x000fc60000000000 */
[----:B------:R-:W5:Y:S04]  /*aa10*/  LD.E.128 R36, desc[UR40][R36.64] ;  /* 0x0000002824247980 */ /* 0x000f68000c101d00 */
[----:B------:R-:W5:Y:S02]  /*aa20*/  LD.E.128 R40, desc[UR40][R40.64] ;  /* 0x0000002828287980 */ /* 0x000f64000c101d00 */
[----:B------:R-:W1:Y:S01]  /*aa30*/  @P2 LDC R21, c[0x0][0xbec] ;  /* 0x0002fb00ff152b82 */ /* 0x000e620000000800 */
[----:B------:R-:W-:Y:S01]  /*aa40*/  IMAD.SHL.U32 R3, R3, 0x4, RZ ;  /* 0x0000000403037824 */ /* 0x000fe200078e00ff */
[----:B------:R-:W-:Y:S01]  /*aa50*/  UIMAD UR10, UR14, UR12, URZ ;  /* 0x0000000c0e0a72a4 */ /* 0x000fe2000f8e023f */
[----:B------:R-:W-:Y:S01]  /*aa60*/  ISETP.GE.AND P0, PT, R188, UR16, PT ;  /* 0x00000010bc007c0c */ /* 0x000fe2000bf06270 */
[----:B------:R-:W5:Y:S04]  /*aa70*/  LD.E.128 R48, desc[UR40][R48.64] ;  /* 0x0000002830307980 */ /* 0x000f68000c101d00 */
[----:B------:R-:W2:Y:S01]  /*aa80*/  @P2 LDC R77, c[0x0][0xbf0] ;  /* 0x0002fc00ff4d2b82 */ /* 0x000ea20000000800 */
[----:B------:R-:W-:Y:S01]  /*aa90*/  LOP3.LUT R3, R3, 0x4, R0, 0xe2, !PT ;  /* 0x0000000403037812 */ /* 0x000fe200078ee200 */
[----:B------:R-:W-:Y:S01]  /*aaa0*/  UIMAD.WIDE.U32 UR8, UR4, UR12, URZ ;  /* 0x0000000c040872a5 */ /* 0x000fe2000f8e003f */
[----:B------:R-:W-:Y:S01]  /*aab0*/  SEL R20, RZ, 0xffffffff, P0 ;  /* 0xffffffffff147807 */ /* 0x000fe20000000000 */
[----:B------:R-:W-:Y:S01]  /*aac0*/  UIMAD UR10, UR4, UR13, UR10 ;  /* 0x0000000d040a72a4 */ /* 0x000fe2000f8e020a */
[----:B------:R-:W-:Y:S01]  /*aad0*/  IMAD R0, R191, 0x20, R192 ;  /* 0x00000020bf007824 */ /* 0x000fe200078e02c0 */
[----:B------:R-:W-:Y:S01]  /*aae0*/  ISETP.GE.AND P0, PT, R187, UR16, PT ;  /* 0x00000010bb007c0c */ /* 0x000fe2000bf06270 */
[----:B------:R-:W-:Y:S01]  /*aaf0*/  ULDC.64 UR12, c[0x0][0xae8] ;  /* 0x0002ba00000c7ab9 */ /* 0x000fe20000000a00 */
[----:B------:R-:W-:Y:S01]  /*ab00*/  UIADD3 UR9, UR9, UR10, URZ ;  /* 0x0000000a09097290 */ /* 0x000fe2000fffe03f */
[----:B------:R-:W-:Y:S01]  /*ab10*/  VIADD R82, R0, UR42 ;  /* 0x0000002a00527c36 */ /* 0x000fe20008000000 */
[----:B------:R-:W-:Y:S01]  /*ab20*/  UIMAD UR4, UR15, UR12, URZ ;  /* 0x0000000c0f0472a4 */ /* 0x000fe2000f8e023f */
[----:B------:R-:W-:Y:S01]  /*ab30*/  SEL R0, RZ, 0xffffffff, P0 ;  /* 0xffffffffff007807 */ /* 0x000fe20000000000 */
[----:B------:R-:W-:Y:S01]  /*ab40*/  UIMAD.WIDE.U32 UR8, UR43, UR12, UR8 ;  /* 0x0000000c2b0872a5 */ /* 0x000fe2000f8e0008 */
        /* <DEDUP_REMOVED lines=26> */
[----:B------:R-:W-:-:S02]  /*acf0*/  IMAD R77, R81, R79, R82 ;  /* 0x0000004f514d7224 */ /* 0x000fc400078e0252 */
[----:B------:R-:W-:Y:S01]  /*ad00*/  IMAD.U32 R21, RZ, RZ, UR4 ;  /* 0x00000004ff157e24 */ /* 0x000fe2000f8e00ff */
[----:B------:R-:W5:Y:S01]  /*ad10*/  LD.E.128 R60, desc[UR40][R60.64] ;  /* 0x000000283c3c7980 */ /* 0x000f62000c101d00 */
[----:B------:R-:W-:Y:S01]  /*ad20*/  IMAD.SHL.U32 R83, R0, 0x20, RZ ;  /* 0x0000002000537824 */ /* 0x000fe200078e00ff */
[----:B------:R-:W-:Y:S02]  /*ad30*/  SHF.R.S32.HI R0, RZ, 0x1f, R77 ;  /* 0x0000001fff007819 */ /* 0x000fe4000001144d */
[----:B------:R-:W5:Y:S01]  /*ad40*/  LD.E.128 R72, desc[UR40][R72.64] ;  /* 0x0000002848487980 */ /* 0x000f62000c101d00 */
[----:B------:R-:W-:-:S03]  /*ad50*/  ISETP.GE.AND P0, PT, R195, UR16, PT ;  /* 0x00000010c3007c0c */ /* 0x000fc6000bf06270 */
[----:B------:R-:W5:Y:S01]  /*ad60*/  LD.E.128 R68, desc[UR40][R68.64] ;  /* 0x0000002844447980 */ /* 0x000f62000c101d00 */
[C---:B------:R-:W-:Y:S01]  /*ad70*/  IMAD R79, R3.reuse, UR9, R80 ;  /* 0x00000009034f7c24 */ /* 0x040fe2000f8e0250 */
[----:B------:R-:W-:Y:S01]  /*ad80*/  UIADD3 UR4, UR46, 0x28c20, URZ ;  /* 0x00028c202e047890 */ /* 0x000fe2000fffe03f */
[----:B------:R-:W-:Y:S01]  /*ad90*/  IMAD.WIDE.U32 R20, R3, UR8, R20 ;  /* 0x0000000803147c25 */ /* 0x000fe2000f8e0014 */
[----:B------:R-:W-:Y:S01]  /*ada0*/  @!PT LDS RZ, [RZ] ;  /* 0x00000000fffff984 */ /* 0x000fe20000000800 */
[----:B------:R-:W-:Y:S01]  /*adb0*/  @!PT LDS RZ, [RZ] ;  /* 0x00000000fffff984 */ /* 0x000fe20000000800 */
[----:B------:R-:W-:Y:S01]  /*adc0*/  @!PT LDS RZ, [RZ] ;  /* 0x00000000fffff984 */ /* 0x000fe20000000800 */
[----:B------:R-:W-:Y:S01]  /*add0*/  @!PT LDS RZ, [RZ] ;  /* 0x00000000fffff984 */ /* 0x000fe20000000800 */
[----:B------:R1:W-:Y:S06]  /*ade0*/  MEMBAR.ALL.CTA ;  /* 0x0000000000007992 */ /* 0x0003ec0000008000 */
[----:B-1----:R-:W1:Y:S01]  /*adf0*/  FENCE.VIEW.ASYNC.S ;  /* 0x00000000000073c6 */ /* 0x002e620000000000 */
[----:B------:R-:W-:Y:S01]  /*ae00*/  ULDC.64 UR8, c[0x0][0xad8] ;  /* 0x0002b60000087ab9 */ /* 0x000fe20000000a00 */
[----:B------:R-:W-:Y:S01]  /*ae10*/  SEL R3, RZ, 0x40, P0 ;  /* 0x00000040ff037807 */ /* 0x000fe20000000000 */
[----:B------:R-:W-:Y:S01]  /*ae20*/  IMAD.IADD R21, R21, 0x1, R79 ;  /* 0x0000000115157824 */ /* 0x000fe200078e024f */
[----:B------:R-:W-:Y:S01]  /*ae30*/  ISETP.GE.AND P0, PT, R194, UR16, PT ;  /* 0x00000010c2007c0c */ /* 0x000fe2000bf06270 */
[----:B------:R-:W-:Y:S01]  /*ae40*/  IMAD R0, R0, UR8, RZ ;  /* 0x0000000800007c24 */ /* 0x000fe2000f8e02ff */
[----:B------:R-:W-:Y:S01]  /*ae50*/  UPRMT UR4, URZ, 0x654, UR4 ;  /* 0x000006543f047896 */ /* 0x000fe20008000004 */
[----:B-----5:R-:W-:Y:S01]  /*ae60*/  IMAD R87, R76, R81, RZ ;  /* 0x000000514c577224 */ /* 0x020fe200078e02ff */
[----:B------:R-:W-:Y:S01]  /*ae70*/  LOP3.LUT R78, R83, 0x20, R78, 0xe2, !PT ;  /* 0x00000020534e7812 */ /* 0x000fe200078ee24e */
[----:B------:R-:W-:Y:S01]  /*ae80*/  VIADD R86, R192, UR42 ;  /* 0x0000002ac0567c36 */ /* 0x000fe20008000000 */
[----:B------:R-:W-:Y:S01]  /*ae90*/  BSSY B1, `(.L_x_7706) ;  /* 0x000002e000017945 */ /* 0x000fe20003800000 */
[C---:B------:R-:W-:Y:S01]  /*aea0*/  IMAD R79, R77.reuse, UR9, R0 ;  /* 0x000000094d4f7c24 */ /* 0x040fe2000f8e0200 */
[----:B------:R-:W-:Y:S01]  /*aeb0*/  SEL R0, RZ, 0x80, P0 ;  /* 0x00000080ff007807 */ /* 0x000fe20000000000 */
[----:B------:R-:W-:Y:S01]  /*aec0*/  IMAD.WIDE.U32 R20, R77, UR8, R20 ;  /* 0x000000084d147c25 */ /* 0x000fe2000f8e0014 */
[----:B------:R-:W-:Y:S01]  /*aed0*/  ISETP.GE.AND P0, PT, R86, R87, PT ;  /* 0x000000575600720c */ /* 0x000fe20003f06270 */
[----:B------:R-:W-:Y:S01]  /*aee0*/  ULDC.64 UR8, c[0x0][0xa80] ;  /* 0x0002a00000087ab9 */ /* 0x000fe20000000a00 */
[----:B------:R-:W-:Y:S01]  /*aef0*/  LOP3.LUT R3, R78, R3, RZ, 0xfc, !PT ;  /* 0x000000034e037212 */ /* 0x000fe200078efcff */
[----:B------:R-:W-:Y:S01]  /*af00*/  IMAD.IADD R21, R21, 0x1, R79 ;  /* 0x0000000115157824 */ /* 0x000fe200078e024f */
[----:B------:R-:W-:-:S02]  /*af10*/  LEA R84, P1, R20, UR8, 0x1 ;  /* 0x0000000814547c11 */ /* 0x000fc4000f8208ff */
[----:B------:R-:W-:Y:S02]  /*af20*/  LOP3.LUT R0, R3, R0, RZ, 0xfc, !PT ;  /* 0x0000000003007212 */ /* 0x000fe400078efcff */
[----:B------:R-:W-:Y:S01]  /*af30*/  LEA.HI.X R85, R20, UR9, R21, 0x1, P1 ;  /* 0x0000000914557c11 */ /* 0x000fe200088f0c15 */
[----:B-1----:R0:W1:Y:S01]  /*af40*/  SHFL.IDX PT, R76, R84, RZ, 0x181f ;  /* 0x00181fff544c7589 */ /* 0x00206200000e0000 */
[----:B------:R-:W-:Y:S03]  /*af50*/  SYNCS.ARRIVE.TRANS64.RED.A1T0 RZ, [UR4], RZ ;  /* 0x000000ffffff79a7 */ /* 0x000fe60008100404 */
        /* <DEDUP_REMOVED lines=33> */
.L_x_7707:
[----:B------:R-:W-:Y:S05]  /*b170*/  BSYNC B1 ;  /* 0x0000000000017941 */ /* 0x000fea0003800000 */
.L_x_7706:
        /* <DEDUP_REMOVED lines=38> */
.L_x_7703:
        /* <DEDUP_REMOVED lines=33> */
.L_x_7709:
[----:B------:R-:W-:Y:S01]  /*b5f0*/  USEL UR45, UR45, URZ, !UP0 ;  /* 0x0000003f2d2d7287 */ /* 0x000fe2000c000000 */
[----:B------:R-:W-:Y:S01]  /*b600*/  BSSY B1, `(.L_x_7710) ;  /* 0x000002c000017945 */ /* 0x000fe20003800000 */
[----:B------:R-:W-:-:S03]  /*b610*/  USEL UR44, UR44, URZ, !UP0 ;  /* 0x0000003f2c2c7287 */ /* 0x000fc6000c000000 */
[----:B------:R-:W-:Y:S09]  /*b620*/  @P0 BRA `(.L_x_7711) ;  /* 0x0000000000a40947 */ /* 0x000ff20003800000 */
        /* <DEDUP_REMOVED lines=41> */
.L_x_7711:
[----:B------:R-:W-:Y:S05]  /*b8c0*/  BSYNC B1 ;  /* 0x0000000000017941 */ /* 0x000fea0003800000 */
.L_x_7710:
        /* <DEDUP_REMOVED lines=23> */
[----:B------:R-:W-:Y:S01]  /*ba40*/  VIADD R8, R3, UR42 ;  /* 0x0000002a03087c36 */ /* 0x000fe20008000000 */
        /* <DEDUP_REMOVED lines=11> */
[----:B------:R-:W-:Y:S01]  /*bb00*/  VIADD R26, R192, UR42 ;  /* 0x0000002ac01a7c36 */ /* 0x000fe20008000000 */
[----:B------:R-:W-:Y:S01]  /*bb10*/  ISETP.GE.AND P2, PT, R194, UR13, PT ;  /* 0x0000000dc2007c0c */ /* 0x000fe2000bf46270 */
[----:B0-----:R-:W-:Y:S01]  /*bb20*/  @P0 IMAD.HI.U32 R6, R8, R5, RZ ;  /* 0x0000000508060227 */ /* 0x001fe200078e00ff */
[----:B------:R-:W-:Y:S01]  /*bb30*/  UIADD3 UR4, UR9, UR4, URZ ;  /* 0x0000000409047290 */ /* 0x000fe2000fffe03f */
[----:B------:R-:W-:Y:S01]  /*bb40*/  LOP3.LUT R10, R10, 0x8, R9, 0xe2, !PT ;  /* 0x000000080a0a7812 */ /* 0x000fe200078ee209 */
[----:B------:R-:W-:Y:S01]  /*bb50*/  BSSY B1, `(.L_x_7712) ;  /* 0x0000046000017945 */ /* 0x000fe20003800000 */
[----:B------:R-:W-:Y:S01]  /*bb60*/  IMAD.U32 R4, RZ, RZ, UR8 ;  /* 0x00000008ff047e24 */ /* 0x000fe2000f8e00ff */
[----:B------:R-:W-:Y:S01]  /*bb70*/  SEL R0, RZ, 0x80, P2 ;  /* 0x00000080ff007807 */ /* 0x000fe20001000000 */
[----:B------:R-:W-:Y:S01]  /*bb80*/  IMAD.U32 R5, RZ, RZ, UR9 ;  /* 0x00000009ff057e24 */ /* 0x000fe2000f8e00ff */
[----:B------:R-:W-:Y:S01]  /*bb90*/  ULDC.64 UR8, c[0x0][0xae0] ;  /* 0x0002b80000087ab9 */ /* 0x000fe20000000a00 */
[----:B-1----:R-:W-:Y:S01]  /*bba0*/  @P0 SHF.R.U32.HI R3, RZ, R7, R6 ;  /* 0x00000007ff030219 */ /* 0x002fe20000011606 */
[----:B------:R-:W-:Y:S01]  /*bbb0*/  IMAD.U32 R5, RZ, RZ, UR4 ;  /* 0x00000004ff057e24 */ /* 0x000fe2000f8e00ff */
[----:B------:R-:W-:-:S02]  /*bbc0*/  ISETP.GE.AND P0, PT, R187, UR13, PT ;  /* 0x0000000dbb007c0c */ /* 0x000fc4000bf06270 */
        /* <DEDUP_REMOVED lines=62> */
.L_x_7713:
[----:B------:R-:W-:Y:S05]  /*bfb0*/  BSYNC B1 ;  /* 0x0000000000017941 */ /* 0x000fea0003800000 */
.L_x_7712:
[----:B------:R-:W-:Y:S01]  /*bfc0*/  VIADD R0, R26, 0x20 ;  /* 0x000000201a007836 */ /* 0x000fe20000000000 */
[----:B--2---:R2:W0:Y:S04]  /*bfd0*/  SHFL.IDX PT, R7, R3, 0x1, 0x181f ;  /* 0x00381f0003077f89 */ /* 0x00442800000e0000 */
        /* <DEDUP_REMOVED lines=9> */
[----:B0-----:R-:W-:Y:S02]  /*c070*/  @!P3 IMAD.WIDE R4, R17, 0x2, R6 ;  /* 0x000000021104b825 */ /* 0x001fe400078e0206 */
        /* <DEDUP_REMOVED lines=13> */
[-C--:B0-----:R-:W-:Y:S02]  /*c150*/  @!P2 LEA R4, P6, R186, R6.reuse, 0x1 ;  /* 0x00000006ba04a211 */ /* 0x081fe400078c08ff */
        /* <DEDUP_REMOVED lines=10> */
.L_x_7708:
[----:B------:R-:W-:Y:S05]  /*c200*/  BSYNC B0 ;  /* 0x0000000000007941 */ /* 0x000fea0003800000 */
.L_x_7702:
[----:B------:R-:W-:Y:S02]  /*c210*/  ULDC UR4, c[0x0][0xc3c] ;  /* 0x00030f0000047ab9 */ /* 0x000fe40000000800 */
[----:B------:R-:W-:-:S06]  /*c220*/  UISETP.GE.AND UP0, UPT, UR7, UR4, UPT ;  /* 0x000000040700728c */ /* 0x000fcc000bf06270 */
[----:B------:R-:W-:-:S13]  /*c230*/  PLOP3.LUT P0, PT, PT, PT, UP0, 0x80, 0x0 ;  /* 0x000000000000781c */ /* 0x000fda0003f0f008 */
[----:B------:R-:W-:Y:S05]  /*c240*/  @!P0 BRA `(.L_x_7714) ;  /* 0xffffff4c00808947 */ /* 0x000fea000383ffff */
[----:B------:R-:W-:Y:S05]  /*c250*/  EXIT ;  /* 0x000000000000794d */ /* 0x000fea0003800000 */
.L_x_7657:
[----:B------:R-:W-:-:S08]  /*c260*/  NOP ;  /* 0x0000000000007918 */ /* 0x000fd00000000000 */
[----:B------:R-:W0:-:S00]  /*c270*/  USETMAXREG.DEALLOC.CTAPOOL 0x18 ;  /* 0x00000018000079c8 */ /* 0x000e0000080e0500 */
        /* <DEDUP_REMOVED lines=14> */
.L_x_7715:
        /* <DEDUP_REMOVED lines=42> */
.L_x_7721:
        /* <DEDUP_REMOVED lines=12> */
.L_x_7720:
[----:B------:R-:W-:Y:S05]  /*c6c0*/  BSYNC B0 ;  /* 0x0000000000007941 */ /* 0x000fea0003800000 */
.L_x_7719:
        /* <DEDUP_REMOVED lines=21> */
.L_x_7717:
        /* <DEDUP_REMOVED lines=20> */
.L_x_7722:
[--C-:B-12---:R-:W-:Y:S02]  /*c960*/  IMAD.MOV R5, RZ, RZ, -R3.reuse ;  /* 0x000000ffff057224 */ /* 0x106fe400078e0a03 */
[----:B---3--:R-:W-:Y:S01]  /*c970*/  IMAD R16, R16, UR5, R6 ;  /* 0x0000000510107c24 */ /* 0x008fe2000f8e0206 */
[----:B------:R-:W-:Y:S01]  /*c980*/  IABS R6, R8 ;  /* 0x0000000800067213 */ /* 0x000fe20000000000 */
        /* <DEDUP_REMOVED lines=22> */
[----:B------:R-:W-:-:S04]  /*caf0*/  VIADDMNMX R9, R10, UR5, R9, PT ;  /* 0x000000050a097c46 */ /* 0x000fc8000b800109 */
[-C--:B------:R-:W-:Y:S02]  /*cb00*/  IABS R7, R9.reuse ;  /* 0x0000000900077213 */ /* 0x080fe40000000000 */
[----:B------:R-:W-:Y:S02]  /*cb10*/  IABS R8, R9 ;  /* 0x0000000900087213 */ /* 0x000fe40000000000 */
[----:B------:R-:W1:Y:S03]  /*cb20*/  I2F.RP R10, R7 ;  /* 0x00000007000a7306 */ /* 0x000e660000209400 */
[----:B------:R-:W-:-:S05]  /*cb30*/  IMAD.MOV R8, RZ, RZ, -R8 ;  /* 0x000000ffff087224 */ /* 0x000fca00078e0a08 */
        /* <DEDUP_REMOVED lines=26> */
.L_x_7718:
[----:B------:R-:W-:Y:S02]  /*cce0*/  IMAD.MOV.U32 R17, RZ, RZ, RZ ;  /* 0x000000ffff117224 */ /* 0x000fe400078e00ff */
[----:B------:R-:W-:Y:S02]  /*ccf0*/  IMAD.U32 R16, RZ, RZ, UR6 ;  /* 0x00000006ff107e24 */ /* 0x000fe4000f8e00ff */
[----:B------:R-:W-:-:S07]  /*cd00*/  IMAD.MOV.U32 R18, RZ, RZ, RZ ;  /* 0x000000ffff127224 */ /* 0x000fce00078e00ff */
.L_x_7723:
[----:B------:R-:W-:-:S13]  /*cd10*/  ISETP.NE.AND P0, PT, R0, RZ, PT ;  /* 0x000000ff0000720c */ /* 0x000fda0003f05270 */
[----:B------:R-:W1:Y:S01]  /*cd20*/  @!P0 S2R R3, SR_CgaCtaId ;  /* 0x0000000000038919 */ /* 0x000e620000008800 */
[----:B------:R-:W-:-:S04]  /*cd30*/  @!P0 MOV R0, 0x400 ;  /* 0x0000040000008802 */ /* 0x000fc80000000f00 */
[----:B-1----:R-:W-:-:S05]  /*cd40*/  @!P0 LEA R0, R3, R0, 0x18 ;  /* 0x0000000003008211 */ /* 0x002fca00078ec0ff */
[----:B------:R2:W-:Y:S01]  /*cd50*/  @!P0 STS.128 [R0+0x28cd0], R16 ;  /* 0x028cd01000008388 */ /* 0x0005e20000000c00 */
[----:B------:R-:W-:Y:S06]  /*cd60*/  BAR.ARV 0x5, 0x180 ;  /* 0x0146000000007b1d */ /* 0x000fec0000002000 */
.L_x_7716:
[----:B0-2---:R-:W-:Y:S01]  /*cd70*/  IMAD.MOV.U32 R0, RZ, RZ, 0x1 ;  /* 0x00000001ff007424 */ /* 0x005fe200078e00ff */
        /* <DEDUP_REMOVED lines=30> */
.L_x_7842:
        /* <DEDUP_REMOVED lines=56> */
.L_x_7725:
        /* <DEDUP_REMOVED lines=12> */
.L_x_7726:
[----:B------:R-:W-:Y:S05]  /*d3a0*/  @!P0 BRA `(.L_x_7727) ;  /* 0x00000000000c8947 */ /* 0x000fea0003800000 */
[----:B------:R-:W2:Y:S04]  /*d3b0*/  LDG.E R6, desc[UR40][R4.64] ;  /* 0x0000002804067981 */ /* 0x000ea8000c1e1900 */
[----:B------:R-:W2:Y:S02]  /*d3c0*/  LDG.E R4, desc[UR40][R4.64+0x4] ;  /* 0x0000042804047981 */ /* 0x000ea4000c1e1900 */
[----:B--2---:R-:W-:-:S07]  /*d3d0*/  IMAD.IADD R6, R4, 0x1, -R6 ;  /* 0x0000000104067824 */ /* 0x004fce00078e0a06 */
.L_x_7727:
        /* <DEDUP_REMOVED lines=40> */
.L_x_7729:
        /* <DEDUP_REMOVED lines=21> */
.L_x_7732:
[----:B------:R-:W-:Y:S05]  /*d7b0*/  BSYNC B6 ;  /* 0x0000000000067941 */ /* 0x000fea0003800000 */
.L_x_7731:
        /* <DEDUP_REMOVED lines=21> */
.L_x_7735:
        /* <DEDUP_REMOVED lines=16> */
.L_x_7734:
[----:B------:R-:W-:Y:S05]  /*da10*/  BSYNC B6 ;  /* 0x0000000000067941 */ /* 0x000fea0003800000 */
.L_x_7733:
        /* <DEDUP_REMOVED lines=25> */
.L_x_7859:
        /* <DEDUP_REMOVED lines=10> */
.L_x_7862:
        /* <DEDUP_REMOVED lines=25> */
.L_x_7739:
[----:B------:R-:W5:Y:S04]  /*dde0*/  LDL R7, [R1+0x4] ;  /* 0x0000040001077983 */ /* 0x000f680000100800 */
[----:B---34-:R-:W5:Y:S04]  /*ddf0*/  LDL R0, [R1+0x8] ;  /* 0x0000080001007983 */ /* 0x018f680000100800 */
[----:B------:R-:W3:Y:S01]  /*de00*/  LDL R2, [R1+0x10] ;  /* 0x0000100001027983 */ /* 0x000ee20000100800 */
[----:B-----5:R-:W-:Y:S01]  /*de10*/  IMAD R0, R0, 0x8, R7 ;  /* 0x0000000800007824 */ /* 0x020fe200078e0207 */
[----:B---3--:R-:W-:-:S04]  /*de20*/  SHF.L.U32 R2, R2, 0x1f, RZ ;  /* 0x0000001f02027819 */ /* 0x008fc800000006ff */
[----:B------:R-:W3:Y:S02]  /*de30*/  SYNCS.PHASECHK.TRANS64.TRYWAIT P0, [R0+URZ+0x28c40], R2 ;  /* 0x028c4002000075a7 */ /* 0x000ee4000800017f */
[----:B---3--:R-:W-:Y:S05]  /*de40*/  @!P0 BRA `(.L_x_7740) ;  /* 0x0000005800888947 */ /* 0x008fea0003800000 */
.L_x_7863:
        /* <DEDUP_REMOVED lines=11> */
.L_x_7741:
[----:B--2---:R-:W2:Y:S04]  /*df00*/  LDL R5, [R1+0x4] ;  /* 0x0000040001057983 */ /* 0x004ea80000100800 */
[----:B------:R-:W2:Y:S04]  /*df10*/  LDL R4, [R1+0x8] ;  /* 0x0000080001047983 */ /* 0x000ea80000100800 */
[----:B------:R-:W4:Y:S04]  /*df20*/  LDL R6, [R1+0x24] ;  /* 0x0000240001067983 */ /* 0x000f280000100800 */
[----:B------:R-:W5:Y:S04]  /*df30*/  LDL R3, [R1+0x1c] ;  /* 0x00001c0001037983 */ /* 0x000f680000100800 */
[----:B---3--:R-:W3:Y:S01]  /*df40*/  LDL R2, [R1] ;  /* 0x0000000001027983 */ /* 0x008ee20000100800 */
        /* <DEDUP_REMOVED lines=8> */
[----:B--2---:R-:W-:Y:S01]  /*dfd0*/  IMAD R0, R4, 0x2000, R5 ;  /* 0x0000200004007824 */ /* 0x004fe200078e0205 */
[----:B----4-:R-:W-:-:S04]  /*dfe0*/  R2UR UR11, R6 ;  /* 0x00000000060b72ca */ /* 0x010fc800000e0000 */
[----:B------:R-:W-:Y:S02]  /*dff0*/  R2UR UR8, R0 ;  /* 0x00000000000872ca */ /* 0x000fe400000e0000 */
[----:B-----5:R-:W-:Y:S02]  /*e000*/  R2UR UR4, R3 ;  /* 0x00000000030472ca */ /* 0x020fe400000e0000 */
[----:B---3--:R-:W-:Y:S02]  /*e010*/  R2UR UR13, R2 ;  /* 0x00000000020d72ca */ /* 0x008fe400000e0000 */
[----:B------:R-:W-:-:S07]  /*e020*/  P2R R0, PR, RZ, 0x1 ;  /* 0x00000001ff007803 */ /* 0x000fce0000000000 */
[----:B------:R-:W-:Y:S02]  /*e030*/  UIADD3 UR8, UR8, 0x22400, URZ ;  /* 0x0002240008087890 */ /* 0x000fe4000fffe03f */
[----:B------:R-:W-:Y:S01]  /*e040*/  ULEA UR11, UR11, UR4, 0x6 ;  /* 0x000000040b0b7291 */ /* 0x000fe2000f8e303f */
[----:B------:R4:W-:Y:S02]  /*e050*/  STL [R1+0x18], R0 ;  /* 0x0000180001007387 */ /* 0x0009e40000100800 */
[----:B------:R-:W-:-:S06]  /*e060*/  UMOV UR4, 0x0 ;  /* 0x0000000000047882 */ /* 0x000fcc0000000000 */
[----:B------:R4:W-:Y:S01]  /*e070*/  UTMALDG.4D [UR8], [UR6], desc[UR4] ;  /* 0x00000408060075b4 */ /* 0x0009e20008019000 */
[----:B------:R-:W-:Y:S02]  /*e080*/  NOP ;  /* 0x0000000000007918 */ /* 0x000fe40000000000 */
.L_x_7737:
[----:B------:R-:W5:Y:S04]  /*e090*/  LDL R2, [R1+0x4] ;  /* 0x0000040001027983 */ /* 0x000f680000100800 */
[----:B------:R-:W5:Y:S04]  /*e0a0*/  LDL.LU R3, [R1+0x2c] ;  /* 0x00002c0001037983 */ /* 0x000f680000300800 */
[----:B--2---:R-:W2:Y:S04]  /*e0b0*/  LDL.LU R5, [R1+0x20] ;  /* 0x0000200001057983 */ /* 0x004ea80000300800 */
[----:B---3--:R-:W3:Y:S01]  /*e0c0*/  LDL.LU R4, [R1+0x34] ;  /* 0x0000340001047983 */ /* 0x008ee20000300800 */
[----:B------:R-:W-:Y:S05]  /*e0d0*/  WARPSYNC.ALL ;  /* 0x0000000000007948 */ /* 0x000fea0003800000 */
[----:B----4-:R-:W-:Y:S01]  /*e0e0*/  ULDC.64 UR4, c[0x0][0x298] ;  /* 0x0000a60000047ab9 */ /* 0x010fe20000000a00 */
[----:B------:R-:W-:Y:S01]  /*e0f0*/  ULDC.64 UR6, c[0x0][0xa00] ;  /* 0x0002800000067ab9 */ /* 0x000fe20000000a00 */
[----:B------:R-:W-:Y:S01]  /*e100*/  BSSY B6, `(.L_x_7742) ;  /* 0x0000024000067945 */ /* 0x000fe20003800000 */
[----:B------:R-:W-:Y:S01]  /*e110*/  BAR.SYNC.DEFER_BLOCKING 0x8, 0x100 ;  /* 0x0204000000007b1d */ /* 0x000fe20000010000 */
[----:B------:R-:W-:-:S04]  /*e120*/  ISETP.NE.U32.AND P0, PT, RZ, UR6, PT ;  /* 0x00000006ff007c0c */ /* 0x000fc8000bf05070 */
[----:B------:R-:W-:Y:S01]  /*e130*/  ISETP.NE.AND.EX P0, PT, RZ, UR7, PT, P0 ;  /* 0x00000007ff007c0c */ /* 0x000fe2000bf05300 */
[----:B-----5:R-:W-:Y:S01]  /*e140*/  VIADD R2, R2, 0x20400 ;  /* 0x0002040002027836 */ /* 0x020fe20000000000 */
[----:B------:R-:W-:-:S04]  /*e150*/  SHF.R.S32.HI R0, RZ, 0x1f, R3 ;  /* 0x0000001fff007819 */ /* 0x000fc80000011403 */
        /* <DEDUP_REMOVED lines=30> */
.L_x_7743:
[----:B------:R-:W-:Y:S05]  /*e340*/  BSYNC B6 ;  /* 0x0000000000067941 */ /* 0x000fea0003800000 */
.L_x_7742:
[----:B---3--:R-:W2:Y:S01]  /*e350*/  LDL.LU R5, [R1+0x2c] ;  /* 0x00002c0001057983 */ /* 0x008ea20000300800 */
[----:B------:R-:W-:Y:S01]  /*e360*/  ULDC.64 UR4, c[0x0][0x2d8] ;  /* 0x0000b60000047ab9 */ /* 0x000fe20000000a00 */
[----:B------:R-:W3:Y:S01]  /*e370*/  LDC R7, c[0x0][0x448] ;  /* 0x00011200ff077b82 */ /* 0x000ee20000000800 */
[----:B------:R-:W-:Y:S01]  /*e380*/  ULDC UR6, c[0x0][0x2b8] ;  /* 0x0000ae0000067ab9 */ /* 0x000fe20000000800 */
[----:B------:R-:W2:Y:S04]  /*e390*/  LDL.LU.64 R2, [R1+0x40] ;  /* 0x0000400001027983 */ /* 0x000ea80000300a00 */
[----:B------:R-:W4:Y:S04]  /*e3a0*/  LDL.LU R0, [R1+0x34] ;  /* 0x0000340001007983 */ /* 0x000f280000300800 */
[----:B------:R-:W4:Y:S04]  /*e3b0*/  LDL.LU R6, [R1+0x4c] ;  /* 0x00004c0001067983 */ /* 0x000f280000300800 */
[----:B------:R-:W4:Y:S04]  /*e3c0*/  LDL.LU R4, [R1+0x20] ;  /* 0x0000200001047983 */ /* 0x000f280000300800 */
[----:B01----:R0:W5:Y:S01]  /*e3d0*/  LDL R9, [R1+0x48] ;  /* 0x0000480001097983 */ /* 0x0031620000100800 */
[----:B---3--:R-:W-:Y:S01]  /*e3e0*/  ISETP.NE.AND P0, PT, R7, 0x1, PT ;  /* 0x000000010700780c */ /* 0x008fe20003f05270 */
[----:B--2---:R-:W-:-:S02]  /*e3f0*/  IMAD.MOV.U32 R3, RZ, RZ, R5 ;  /* 0x000000ffff037224 */ /* 0x004fc400078e0005 */
[----:B------:R-:W1:Y:S01]  /*e400*/  S2R R5, SR_TID.X ;  /* 0x0000000000057919 */ /* 0x000e620000002100 */
[----:B----4-:R-:W-:Y:S02]  /*e410*/  IMAD R0, R0, UR4, RZ ;  /* 0x0000000400007c24 */ /* 0x010fe4000f8e02ff */
[----:B------:R-:W-:-:S04]  /*e420*/  IMAD.WIDE.U32 R2, R18, UR4, R2 ;  /* 0x0000000412027c25 */ /* 0x000fc8000f8e0002 */
[----:B------:R-:W-:Y:S01]  /*e430*/  IMAD R0, R18, UR5, R0 ;  /* 0x0000000512007c24 */ /* 0x000fe2000f8e0200 */
[----:B------:R-:W-:-:S03]  /*e440*/  ULDC.64 UR4, c[0x0][0x2e0] ;  /* 0x0000b80000047ab9 */ /* 0x000fc60000000a00 */
[----:B------:R-:W-:Y:S02]  /*e450*/  IMAD.IADD R3, R3, 0x1, R0 ;  /* 0x0000000103037824 */ /* 0x000fe400078e0200 */
[----:B------:R-:W-:Y:S02]  /*e460*/  IMAD R0, R6, UR4, RZ ;  /* 0x0000000406007c24 */ /* 0x000fe4000f8e02ff */
        /* <DEDUP_REMOVED lines=27> */
[----:B------:R-:W1:Y:S01]  /*e620*/  S2R R8, SR_TID.X ;  /* 0x0000000000087919 */ /* 0x000e620000002100 */
[----:B------:R-:W-:Y:S01]  /*e630*/  ULDC.64 UR4, c[0x0][0x280] ;  /* 0x0000a00000047ab9 */ /* 0x000fe20000000a00 */
[----:B------:R0:W5:Y:S01]  /*e640*/  LDL R6, [R1+0x30] ;  /* 0x0000300001067983 */ /* 0x0001620000100800 */
[----:B------:R-:W-:Y:S01]  /*e650*/  IMAD.IADD R0, R5, 0x1, R0 ;  /* 0x0000000105007824 */ /* 0x000fe200078e0200 */
[----:B------:R-:W-:Y:S01]  /*e660*/  LEA R3, P1, R4, UR4, 0x1 ;  /* 0x0000000404037c11 */ /* 0x000fe2000f8208ff */
[----:B------:R-:W-:-:S03]  /*e670*/  UMOV UR4, 0xffffffff ;  /* 0xffffffff00047882 */ /* 0x000fc60000000000 */
[----:B------:R-:W-:Y:S01]  /*e680*/  LEA.HI.X R2, R4, UR5, R0, 0x1, P1 ;  /* 0x0000000504027c11 */ /* 0x000fe200088f0c00 */
[C---:B-1----:R-:W-:Y:S01]  /*e690*/  IMAD.SHL.U32 R10, R8.reuse, 0x8, RZ ;  /* 0x00000008080a7824 */ /* 0x042fe200078e00ff */
[----:B------:R-:W-:-:S04]  /*e6a0*/  LOP3.LUT R8, R8, 0x7f, RZ, 0xc0, !PT ;  /* 0x0000007f08087812 */ /* 0x000fc800078ec0ff */
[----:B------:R-:W-:-:S04]  /*e6b0*/  LOP3.LUT R10, R10, 0x38, RZ, 0xc0, !PT ;  /* 0x000000380a0a7812 */ /* 0x000fc800078ec0ff */
[----:B------:R-:W-:Y:S02]  /*e6c0*/  ISETP.GE.AND P0, PT, R10, UR6, PT ;  /* 0x000000060a007c0c */ /* 0x000fe4000bf06270 */
[----:B------:R-:W-:Y:S01]  /*e6d0*/  SHF.R.U32.HI R8, RZ, 0x3, R8 ;  /* 0x00000003ff087819 */ /* 0x000fe20000011608 */
[----:B0-----:R-:W-:Y:S10]  /*e6e0*/  BRA.DIV UR4, `(.L_x_7744) ;  /* 0x0000005204747947 */ /* 0x001ff4000b800000 */
[----:B------:R-:W0:Y:S01]  /*e6f0*/  SHFL.IDX PT, R5, R3, RZ, 0x181f ;  /* 0x00181fff03057589 */ /* 0x000e2200000e0000 */
[----:B-----5:R-:W-:Y:S02]  /*e700*/  IMAD R0, R6, R7, RZ ;  /* 0x0000000706007224 */ /* 0x020fe400078e02ff */
[----:B------:R-:W-:Y:S01]  /*e710*/  IMAD R17, R17, 0x40, R8 ;  /* 0x0000004011117824 */ /* 0x000fe200078e0208 */
[----:B------:R-:W1:Y:S04]  /*e720*/  SHFL.IDX PT, R4, R2, RZ, 0x181f ;  /* 0x00181fff02047589 */ /* 0x000e6800000e0000 */
[----:B------:R-:W-:-:S13]  /*e730*/  ISETP.GE.AND P1, PT, R17, R0, PT ;  /* 0x000000001100720c */ /* 0x000fda0003f26270 */
[----:B0-----:R-:W-:-:S05]  /*e740*/  @!P1 LEA R5, P2, R10, R5, 0x1 ;  /* 0x000000050a059211 */ /* 0x001fca00078408ff */
[----:B-1----:R-:W-:-:S05]  /*e750*/  @!P1 IMAD.X R4, RZ, RZ, R4, P2 ;  /* 0x000000ffff049224 */ /* 0x002fca00010e0604 */
[----:B------:R-:W-:-:S04]  /*e760*/  @!P1 LOP3.LUT R5, R5, R4, RZ, 0x3c, !PT ;  /* 0x0000000405059212 */ /* 0x000fc800078e3cff */
[----:B------:R-:W-:-:S04]  /*e770*/  @!P1 LOP3.LUT R4, R5, R4, RZ, 0x3c, !PT ;  /* 0x0000000405049212 */ /* 0x000fc800078e3cff */
[----:B------:R-:W-:-:S05]  /*e780*/  @!P1 LOP3.LUT R5, R5, R4, RZ, 0x3c, !PT ;  /* 0x0000000405059212 */ /* 0x000fca00078e3cff */
[----:B------:R-:W-:Y:S01]  /*e790*/  @!PT LDS RZ, [RZ] ;  /* 0x00000000fffff984 */ /* 0x000fe20000000800 */
[----:B------:R0:W-:Y:S02]  /*e7a0*/  @!P1 LDGSTS.E.BYPASS.LTC128B.128 [R9+0x20400], desc[UR40][R4.64], !P0 ;  /* 0x2040000004099fae */ /* 0x0001e4000c101d68 */
[----:B0-----:R-:W-:Y:S02]  /*e7b0*/  VIADD R4, R17, 0x10 ;  /* 0x0000001011047836 */ /* 0x001fe40000000000 */
        /* <DEDUP_REMOVED lines=8> */
[----:B------:R0:W-:Y:S02]  /*e840*/  @!P1 LDGSTS.E.BYPASS.LTC128B.128 [R9+0x20c00], desc[UR40][R4.64], !P0 ;  /* 0x20c0000004099fae */ /* 0x0001e4000c101d68 */
[----:B0-----:R-:W-:Y:S02]  /*e850*/  VIADD R4, R17, 0x20 ;  /* 0x0000002011047836 */ /* 0x001fe40000000000 */
[----:B------:R-:W0:Y:S03]  /*e860*/  SHFL.IDX PT, R5, R3, 0x2, 0x181f ;  /* 0x00581f0003057f89 */ /* 0x000e2600000e0000 */
[----:B------:R-:W-:Y:S01]  /*e870*/  ISETP.GE.AND P1, PT, R4, R0, PT ;  /* 0x000000000400720c */ /* 0x000fe20003f26270 */
[----:B------:R-:W-:Y:S04]  /*e880*/  SHFL.IDX PT, R3, R3, 0x3, 0x181f ;  /* 0x00781f0003037f89 */ /* 0x000fe800000e0000 */
[----:B------:R-:W1:Y:S08]  /*e890*/  SHFL.IDX PT, R4, R2, 0x2, 0x181f ;  /* 0x00581f0002047f89 */ /* 0x000e7000000e0000 */
[----:B0-----:R-:W-:-:S05]  /*e8a0*/  @!P1 LEA R5, P2, R10, R5, 0x1 ;  /* 0x000000050a059211 */ /* 0x001fca00078408ff */
[----:B-1----:R-:W-:-:S05]  /*e8b0*/  @!P1 IMAD.X R4, RZ, RZ, R4, P2 ;  /* 0x000000ffff049224 */ /* 0x002fca00010e0604 */
[----:B------:R-:W-:-:S04]  /*e8c0*/  @!P1 LOP3.LUT R5, R5, R4, RZ, 0x3c, !PT ;  /* 0x0000000405059212 */ /* 0x000fc800078e3cff */
[----:B------:R-:W-:-:S04]  /*e8d0*/  @!P1 LOP3.LUT R4, R5, R4, RZ, 0x3c, !PT ;  /* 0x0000000405049212 */ /* 0x000fc800078e3cff */
[----:B------:R-:W-:-:S05]  /*e8e0*/  @!P1 LOP3.LUT R5, R5, R4, RZ, 0x3c, !PT ;  /* 0x0000000405059212 */ /* 0x000fca00078e3cff */
[----:B------:R0:W-:Y:S04]  /*e8f0*/  @!P1 LDGSTS.E.BYPASS.LTC128B.128 [R9+0x21400], desc[UR40][R4.64], !P0 ;  /* 0x2140000004099fae */ /* 0x0001e8000c101d68 */
[----:B0-----:R0:W1:Y:S02]  /*e900*/  SHFL.IDX PT, R4, R2, 0x3, 0x181f ;  /* 0x00781f0002047f89 */ /* 0x00106400000e0000 */
.L_x_7872:
[----:B------:R2:W5:Y:S01]  /*e910*/  LDL R8, [R1+0x4] ;  /* 0x0000040001087983 */ /* 0x0005620000100800 */
[----:B------:R-:W-:-:S05]  /*e920*/  VIADD R17, R17, 0x30 ;  /* 0x0000003011117836 */ /* 0x000fca0000000000 */
[----:B------:R-:W-:-:S13]  /*e930*/  ISETP.GE.AND P1, PT, R17, R0, PT ;  /* 0x000000001100720c */ /* 0x000fda0003f26270 */
[----:B0-----:R-:W-:-:S05]  /*e940*/  @!P1 LEA R2, P2, R10, R3, 0x1 ;  /* 0x000000030a029211 */ /* 0x001fca00078408ff */
[----:B-1----:R-:W-:-:S05]  /*e950*/  @!P1 IMAD.X R3, RZ, RZ, R4, P2 ;  /* 0x000000ffff039224 */ /* 0x002fca00010e0604 */
[----:B------:R-:W-:Y:S01]  /*e960*/  @!PT LDS RZ, [RZ] ;  /* 0x00000000fffff984 */ /* 0x000fe20000000800 */
[----:B------:R-:W-:Y:S01]  /*e970*/  @!PT LDS RZ, [RZ] ;  /* 0x00000000fffff984 */ /* 0x000fe20000000800 */
[----:B------:R-:W-:Y:S01]  /*e980*/  @!PT LDS RZ, [RZ] ;  /* 0x00000000fffff984 */ /* 0x000fe20000000800 */
[----:B------:R2:W-:Y:S01]  /*e990*/  @!P1 LDGSTS.E.BYPASS.LTC128B.128 [R9+0x21c00], desc[UR40][R2.64], !P0 ;  /* 0x21c0000002099fae */ /* 0x0005e2000c101d68 */
[----:B------:R-:W-:Y:S01]  /*e9a0*/  PLOP3.LUT P0, PT, PT, PT, PT, 0x80, 0x0 ;  /* 0x000000000000781c */ /* 0x000fe20003f0f070 */
[----:B------:R-:W-:-:S12]  /*e9b0*/  NOP ;  /* 0x0000000000007918 */ /* 0x000fd80000000000 */
.L_x_7745:
[----:B--2---:R-:W2:Y:S01]  /*e9c0*/  LDL R2, [R1+0x4] ;  /* 0x0000040001027983 */ /* 0x004ea20000100800 */
        /* <DEDUP_REMOVED lines=18> */
.L_x_7873:
[----:B------:R-:W-:Y:S05]  /*eaf0*/  BSYNC B0 ;  /* 0x0000000000007941 */ /* 0x000fea0003800000 */
.L_x_7746:
        /* <DEDUP_REMOVED lines=8> */
[----:B------:R-:W2:Y:S02]  /*eb80*/  LDL R2, [R1+0x10] ;  /* 0x0000100001027983 */ /* 0x000ea40000100800 */
[----:B---3--:R-:W-:Y:S01]  /*eb90*/  IMAD R0, R4, 0x8, R5 ;  /* 0x0000000804007824 */ /* 0x008fe200078e0205 */
[----:B0-----:R-:W-:Y:S01]  /*eba0*/  LOP3.LUT R3, R3, 0x7f, RZ, 0xc0, !PT ;  /* 0x0000007f03037812 */ /* 0x001fe200078ec0ff */
[----:B------:R-:W-:Y:S03]  /*ebb0*/  BSSY B1, `(.L_x_7750) ;  /* 0x0000005000017945 */ /* 0x000fe60003800000 */
[----:B------:R-:W-:-:S02]  /*ebc0*/  ISETP.NE.AND P1, PT, R3, RZ, PT ;  /* 0x000000ff0300720c */ /* 0x000fc40003f25270 */
[----:B--2---:R-:W-:-:S04]  /*ebd0*/  SHF.L.U32 R2, R2, 0x1f, RZ ;  /* 0x0000001f02027819 */ /* 0x004fc800000006ff */
[----:B------:R-:W0:Y:S02]  /*ebe0*/  SYNCS.PHASECHK.TRANS64.TRYWAIT P0, [R0+URZ+0x28c60], R2 ;  /* 0x028c6002000075a7 */ /* 0x000e24000800017f */
[----:B0-----:R-:W-:Y:S05]  /*ebf0*/  @!P0 BRA `(.L_x_7751) ;  /* 0x00000050008c8947 */ /* 0x001fea0003800000 */
.L_x_7874:
[----:B------:R-:W-:Y:S05]  /*ec00*/  BSYNC B1 ;  /* 0x0000000000017941 */ /* 0x000fea0003800000 */
.L_x_7750:
        /* <DEDUP_REMOVED lines=9> */
.L_x_7753:
[----:B------:R-:W-:Y:S05]  /*eca0*/  BSYNC B1 ;  /* 0x0000000000017941 */ /* 0x000fea0003800000 */
.L_x_7752:
[----:B------:R-:W2:Y:S04]  /*ecb0*/  LDL R5, [R1+0x1c] ;  /* 0x00001c0001057983 */ /* 0x000ea80000100800 */
        /* <DEDUP_REMOVED lines=13> */
.L_x_7754:
        /* <DEDUP_REMOVED lines=16> */
.L_x_7755:
        /* <DEDUP_REMOVED lines=16> */
.L_x_7756:
        /* <DEDUP_REMOVED lines=16> */
.L_x_7757:
        /* <DEDUP_REMOVED lines=16> */
.L_x_7758:
        /* <DEDUP_REMOVED lines=16> */
.L_x_7759:
        /* <DEDUP_REMOVED lines=16> */
.L_x_7760:
        /* <DEDUP_REMOVED lines=16> */
.L_x_7761:
        /* <DEDUP_REMOVED lines=11> */
.L_x_7749:
[----:B------:R-:W-:Y:S05]  /*f540*/  BSYNC B0 ;  /* 0x0000000000007941 */ /* 0x000fea0003800000 */
.L_x_7748:
[----:B------:R-:W2:Y:S01]  /*f550*/  LDL R4, [R1+0x28] ;  /* 0x0000280001047983 */ /* 0x000ea20000100800 */
        /* <DEDUP_REMOVED lines=10> */
[----:B------:R-:W3:Y:S04]  /*f600*/  LDL.LU R5, [R1+0x8] ;  /* 0x0000080001057983 */ /* 0x000ee80000300800 */
[----:B-----5:R-:W4:Y:S01]  /*f610*/  LDL.LU R8, [R1+0x10] ;  /* 0x0000100001087983 */ /* 0x020f220000300800 */
[----:B------:R-:W-:Y:S01]  /*f620*/  BSSY B1, `(.L_x_7766) ;  /* 0x00000e6000017945 */ /* 0x000fe20003800000 */
[----:B--2---:R-:W-:Y:S01]  /*f630*/  ISETP.NE.AND P2, PT, R6, RZ, PT ;  /* 0x000000ff0600720c */ /* 0x004fe20003f45270 */
[----:B---3--:R-:W-:-:S05]  /*f640*/  VIADD R0, R5, 0x1 ;  /* 0x0000000105007836 */ /* 0x008fca0000000000 */
[----:B------:R-:W-:-:S04]  /*f650*/  ISETP.NE.AND P0, PT, R0, 0x2, PT ;  /* 0x000000020000780c */ /* 0x000fc80003f05270 */
[----:B------:R-:W-:Y:S02]  /*f660*/  SEL R2, RZ, 0x1, P0 ;  /* 0x00000001ff027807 */ /* 0x000fe40000000000 */
[----:B------:R-:W-:Y:S02]  /*f670*/  SEL R9, R0, RZ, P0 ;  /* 0x000000ff00097207 */ /* 0x000fe40000000000 */
[----:B----4-:R-:W-:-:S05]  /*f680*/  LOP3.LUT R8, R8, R2, RZ, 0x3c, !PT ;  /* 0x0000000208087212 */ /* 0x010fca00078e3cff */
        /* <DEDUP_REMOVED lines=28> */
.L_x_7768:
        /* <DEDUP_REMOVED lines=9> */
.L_x_7875:
[----:B------:R-:W-:Y:S05]  /*f8e0*/  BSYNC B3 ;  /* 0x0000000000037941 */ /* 0x000fea0003800000 */
.L_x_7769:
        /* <DEDUP_REMOVED lines=9> */
.L_x_7772:
[----:B------:R-:W-:Y:S05]  /*f980*/  BSYNC B3 ;  /* 0x0000000000037941 */ /* 0x000fea0003800000 */
.L_x_7771:
[----:B------:R-:W2:Y:S04]  /*f990*/  LDL R7, [R1+0x4] ;  /* 0x0000040001077983 */ /* 0x000ea80000100800 */
[----:B------:R-:W2:Y:S04]  /*f9a0*/  LDL R5, [R1+0x8] ;  /* 0x0000080001057983 */ /* 0x000ea80000100800 */
[----:B------:R-:W3:Y:S01]  /*f9b0*/  LDL R6, [R1+0x1c] ;  /* 0x00001c0001067983 */ /* 0x000ee20000100800 */
[----:B0-----:R-:W-:Y:S01]  /*f9c0*/  IMAD.MOV.U32 R8, RZ, RZ, RZ ;  /* 0x000000ffff087224 */ /* 0x001fe200078e00ff */
        /* <DEDUP_REMOVED lines=10> */
.L_x_7773:
        /* <DEDUP_REMOVED lines=14> */
.L_x_7876:
[----:B------:R-:W-:Y:S05]  /*fb50*/  BSYNC B3 ;  /* 0x0000000000037941 */ /* 0x000fea0003800000 */
.L_x_7774:
        /* <DEDUP_REMOVED lines=11> */
.L_x_7777:
[----:B------:R-:W-:Y:S05]  /*fc10*/  BSYNC B3 ;  /* 0x0000000000037941 */ /* 0x000fea0003800000 */
.L_x_7776:
        /* <DEDUP_REMOVED lines=11> */
.L_x_7778:
        /* <DEDUP_REMOVED lines=16> */
.L_x_7779:
        /* <DEDUP_REMOVED lines=16> */
.L_x_7780:
        /* <DEDUP_REMOVED lines=16> */
.L_x_7781:
        /* <DEDUP_REMOVED lines=16> */
.L_x_7782:
        /* <DEDUP_REMOVED lines=16> */
.L_x_7783:
        /* <DEDUP_REMOVED lines=16> */
.L_x_7784:
        /* <DEDUP_REMOVED lines=16> */
.L_x_7785:
        /* <DEDUP_REMOVED lines=11> */
.L_x_7767:
[----:B------:R-:W-:Y:S05]  /*10480*/  BSYNC B1 ;  /* 0x0000000000017941 */ /* 0x000fea0003800000 */
.L_x_7766:
[----:B------:R-:W2:Y:S02]  /*10490*/  LDL.LU R5, [R1+0x28] ;  /* 0x0000280001057983 */ /* 0x000ea40000300800 */
[----:B--2---:R-:W-:-:S07]  /*104a0*/  VIADD R0, R5, 0xfffffffd ;  /* 0xfffffffd05007836 */ /* 0x004fce0000000000 */
.L_x_7765:
[----:B------:R-:W-:Y:S05]  /*104b0*/  BSYNC B2 ;  /* 0x0000000000027941 */ /* 0x000fea0003800000 */
.L_x_7764:
[----:B------:R-:W-:-:S13]  /*104c0*/  ISETP.NE.AND P0, PT, R4, RZ, PT ;  /* 0x000000ff0400720c */ /* 0x000fda0003f05270 */
[----:B------:R-:W-:Y:S05]  /*104d0*/  @!P0 BRA `(.L_x_7763) ;  /* 0x0000001c00488947 */ /* 0x000fea0003800000 */
.L_x_7826:
        /* <DEDUP_REMOVED lines=13> */
[----:B0----5:R-:W-:Y:S01]  /*105b0*/  IMAD.MOV.U32 R8, RZ, RZ, R0 ;  /* 0x000000ffff087224 */ /* 0x021fe200078e0000 */
        /* <DEDUP_REMOVED lines=23> */
.L_x_7788:
        /* <DEDUP_REMOVED lines=9> */
.L_x_7877:
[----:B------:R-:W-:Y:S05]  /*107c0*/  BSYNC B2 ;  /* 0x0000000000027941 */ /* 0x000fea0003800000 */
.L_x_7789:
        /* <DEDUP_REMOVED lines=9> */
.L_x_7792:
[----:B------:R-:W-:Y:S05]  /*10860*/  BSYNC B2 ;  /* 0x0000000000027941 */ /* 0x000fea0003800000 */
.L_x_7791:
        /* <DEDUP_REMOVED lines=13> */
.L_x_7793:
        /* <DEDUP_REMOVED lines=14> */
.L_x_7878:
[----:B------:R-:W-:Y:S05]  /*10a20*/  BSYNC B2 ;  /* 0x0000000000027941 */ /* 0x000fea0003800000 */
.L_x_7794:
        /* <DEDUP_REMOVED lines=11> */
.L_x_7797:
[----:B------:R-:W-:Y:S05]  /*10ae0*/  BSYNC B2 ;  /* 0x0000000000027941 */ /* 0x000fea0003800000 */
.L_x_7796:
        /* <DEDUP_REMOVED lines=10> */
.L_x_7798:
        /* <DEDUP_REMOVED lines=16> */
.L_x_7799:
        /* <DEDUP_REMOVED lines=16> */
.L_x_7800:
        /* <DEDUP_REMOVED lines=16> */
.L_x_7801:
        /* <DEDUP_REMOVED lines=16> */
.L_x_7802:
        /* <DEDUP_REMOVED lines=16> */
.L_x_7803:
        /* <DEDUP_REMOVED lines=16> */
.L_x_7804:
        /* <DEDUP_REMOVED lines=16> */
.L_x_7805:
        /* <DEDUP_REMOVED lines=11> */
.L_x_7787:
[----:B------:R-:W-:Y:S05]  /*11340*/  BSYNC B1 ;  /* 0x0000000000017941 */ /* 0x000fea0003800000 */
.L_x_7786:
[----:B------:R-:W2:Y:S01]  /*11350*/  LDL R2, [R1+0x18] ;  /* 0x0000180001027983 */ /* 0x000ea20000100800 */
[----:B------:R-:W-:Y:S01]  /*11360*/  VIADD R6, R6, 0x1 ;  /* 0x0000000106067836 */ /* 0x000fe20000000000 */
[----:B------:R-:W-:Y:S04]  /*11370*/  BSSY B1, `(.L_x_7806) ;  /* 0x00000e5000017945 */ /* 0x000fe80003800000 */
[----:B------:R-:W-:-:S04]  /*11380*/  ISETP.NE.AND P0, PT, R6, 0x2, PT ;  /* 0x000000020600780c */ /* 0x000fc80003f05270 */
[----:B0----5:R-:W-:Y:S02]  /*11390*/  SEL R8, R6, RZ, P0 ;  /* 0x000000ff06087207 */ /* 0x021fe40000000000 */
        /* <DEDUP_REMOVED lines=31> */
.L_x_7808:
        /* <DEDUP_REMOVED lines=9> */
.L_x_7879:
[----:B------:R-:W-:Y:S05]  /*11620*/  BSYNC B2 ;  /* 0x0000000000027941 */ /* 0x000fea0003800000 */
.L_x_7809:
        /* <DEDUP_REMOVED lines=9> */
.L_x_7812:
[----:B------:R-:W-:Y:S05]  /*116c0*/  BSYNC B2 ;  /* 0x0000000000027941 */ /* 0x000fea0003800000 */
.L_x_7811:
        /* <DEDUP_REMOVED lines=14> */
.L_x_7813:
        /* <DEDUP_REMOVED lines=14> */
.L_x_7880:
[----:B------:R-:W-:Y:S05]  /*11890*/  BSYNC B2 ;  /* 0x0000000000027941 */ /* 0x000fea0003800000 */
.L_x_7814:
        /* <DEDUP_REMOVED lines=11> */
.L_x_7817:
[----:B------:R-:W-:Y:S05]  /*11950*/  BSYNC B2 ;  /* 0x0000000000027941 */ /* 0x000fea0003800000 */
.L_x_7816:
        /* <DEDUP_REMOVED lines=11> */
.L_x_7818:
        /* <DEDUP_REMOVED lines=16> */
.L_x_7819:
        /* <DEDUP_REMOVED lines=16> */
.L_x_7820:
        /* <DEDUP_REMOVED lines=16> */
.L_x_7821:
        /* <DEDUP_REMOVED lines=16> */
.L_x_7822:
        /* <DEDUP_REMOVED lines=16> */
.L_x_7823:
        /* <DEDUP_REMOVED lines=16> */
.L_x_7824:
        /* <DEDUP_REMOVED lines=16> */
.L_x_7825:
        /* <DEDUP_REMOVED lines=11> */
.L_x_7807:
[----:B------:R-:W-:Y:S05]  /*121c0*/  BSYNC B1 ;  /* 0x0000000000017941 */ /* 0x000fea0003800000 */
.L_x_7806:
[C---:B------:R-:W-:Y:S01]  /*121d0*/  ISETP.GT.AND P0, PT, R0.reuse, 0x1, PT ;  /* 0x000000010000780c */ /* 0x040fe20003f04270 */
[----:B------:R-:W-:-:S12]  /*121e0*/  VIADD R0, R0, 0xfffffffe ;  /* 0xfffffffe00007836 */ /* 0x000fd80000000000 */
[----:B------:R-:W-:Y:S05]  /*121f0*/  @P0 BRA `(.L_x_7826) ;  /* 0xffffffe000b80947 */ /* 0x000fea000383ffff */
.L_x_7763:
[----:B------:R-:W-:Y:S05]  /*12200*/  BSYNC B0 ;  /* 0x0000000000007941 */ /* 0x000fea0003800000 */
.L_x_7762:
        /* <DEDUP_REMOVED lines=24> */
.L_x_7828:
[----:B------:R-:W-:Y:S05]  /*12390*/  BSYNC B0 ;  /* 0x0000000000007941 */ /* 0x000fea0003800000 */
.L_x_7827:
[----:B------:R-:W-:-:S05]  /*123a0*/  SEL R0, R0, RZ, P0 ;  /* 0x000000ff00007207 */ /* 0x000fca0000000000 */
[----:B------:R2:W-:Y:S02]  /*123b0*/  STL [R1+0x8], R0 ;  /* 0x0000080001007387 */ /* 0x0005e40000100800 */
.L_x_7730:
[----:B------:R-:W-:Y:S05]  /*123c0*/  BSYNC B7 ;  /* 0x0000000000077941 */ /* 0x000fea0003800000 */
.L_x_7728:
        /* <DEDUP_REMOVED lines=13> */
.L_x_7829:
        /* <DEDUP_REMOVED lines=36> */
.L_x_7890:
[----:B------:R-:W-:Y:S02]  /*126e0*/  ULDC UR4, c[0x0][0xc38] ;  /* 0x00030e0000047ab9 */ /* 0x000fe40000000800 */
[----:B------:R-:W-:-:S04]  /*126f0*/  IMAD.U32 R4, RZ, RZ, UR4 ;  /* 0x00000004ff047e24 */ /* 0x000fc8000f8e00ff */
[----:B--2---:R-:W-:-:S04]  /*12700*/  IMAD R5, R14, R4, RZ ;  /* 0x000000040e057224 */ /* 0x004fc800078e02ff */
[----:B------:R-:W-:-:S05]  /*12710*/  IMAD.IADD R16, R16, 0x1, R5 ;  /* 0x0000000110107824 */ /* 0x000fca00078e0205 */
[----:B------:R-:W-:-:S13]  /*12720*/  ISETP.GT.AND P6, PT, R16, R0, PT ;  /* 0x000000001000720c */ /* 0x000fda0003fc4270 */
[----:B------:R-:W-:Y:S05]  /*12730*/  @P6 BRA `(.L_x_7832) ;  /* 0x00000000009c6947 */ /* 0x000fea0003800000 */
.L_x_7837:
        /* <DEDUP_REMOVED lines=14> */
.L_x_7835:
[----:B------:R-:W-:Y:S05]  /*12820*/  BSYNC B0 ;  /* 0x0000000000007941 */ /* 0x000fea0003800000 */
.L_x_7834:
        /* <DEDUP_REMOVED lines=14> */
[----:B------:R-:W1:Y:S02]  /*12910*/  SHFL.UP PT, R14, R6, 0x10, RZ ;  /* 0x06000000060e7989 */ /* 0x000e6400000e00ff */
[----:B-12---:R-:W-:-:S05]  /*12920*/  SEL R3, R14, RZ, P5 ;  /* 0x000000ff0e037207 */ /* 0x006fca0002800000 */
[----:B------:R-:W-:-:S05]  /*12930*/  IMAD.IADD R3, R6, 0x1, R3 ;  /* 0x0000000106037824 */ /* 0x000fca00078e0203 */
[----:B------:R1:W2:Y:S02]  /*12940*/  SHFL.IDX PT, R14, R3, 0x1f, 0x1f ;  /* 0x03e01f00030e7f89 */ /* 0x0002a400000e0000 */
.L_x_7898:
[----:B------:R-:W-:Y:S02]  /*12950*/  ULDC UR4, c[0x0][0xc38] ;  /* 0x00030e0000047ab9 */ /* 0x000fe40000000800 */
[----:B------:R-:W-:-:S04]  /*12960*/  IMAD.U32 R4, RZ, RZ, UR4 ;  /* 0x00000004ff047e24 */ /* 0x000fc8000f8e00ff */
[----:B--2---:R-:W-:-:S04]  /*12970*/  IMAD R5, R14, R4, RZ ;  /* 0x000000040e057224 */ /* 0x004fc800078e02ff */
[----:B------:R-:W-:-:S05]  /*12980*/  IMAD.IADD R16, R5, 0x1, R16 ;  /* 0x0000000105107824 */ /* 0x000fca00078e0210 */
[----:B------:R-:W-:-:S13]  /*12990*/  ISETP.GT.AND P6, PT, R16, R0, PT ;  /* 0x000000001000720c */ /* 0x000fda0003fc4270 */
[----:B------:R-:W-:Y:S05]  /*129a0*/  @!P6 BRA `(.L_x_7837) ;  /* 0xfffffffc0064e947 */ /* 0x000fea000383ffff */
.L_x_7832:
        /* <DEDUP_REMOVED lines=8> */
.L_x_7902:
[----:B------:R-:W-:Y:S01]  /*12a30*/  ISETP.NE.AND P0, PT, R5, RZ, PT ;  /* 0x000000ff0500720c */ /* 0x000fe20003f05270 */
[----:B------:R-:W-:-:S12]  /*12a40*/  IMAD.MOV.U32 R5, RZ, RZ, RZ ;  /* 0x000000ffff057224 */ /* 0x000fd800078e00ff */
[----:B------:R-:W-:Y:S05]  /*12a50*/  @!P0 BRA `(.L_x_7839) ;  /* 0x0000000000108947 */ /* 0x000fea0003800000 */
[----:B------:R-:W-:Y:S01]  /*12a60*/  UMOV UR4, 0xffffffff ;  /* 0xffffffff00047882 */ /* 0x000fe20000000000 */
[----:B------:R-:W-:Y:S02]  /*12a70*/  VIADD R12, R6, 0xffffffff ;  /* 0xffffffff060c7836 */ /* 0x000fe40000000000 */
[----:B------:R-:W-:Y:S05]  /*12a80*/  BRA.DIV UR4, `(.L_x_7840) ;  /* 0x0000001e049c7947 */ /* 0x000fea000b800000 */
[----:B------:R4:W0:Y:S02]  /*12a90*/  SHFL.IDX PT, R5, R3, R12, 0x1f ;  /* 0x00001f0c03057589 */ /* 0x00082400000e0000 */
.L_x_7839:
[----:B-12-4-:R-:W1:Y:S01]  /*12aa0*/  LDC.64 R2, c[0x0][0xc90] ;  /* 0x00032400ff027b82 */ /* 0x016e620000000a00 */
[----:B------:R-:W-:-:S04]  /*12ab0*/  IMAD.IADD R19, R6, 0x1, R19 ;  /* 0x0000000106137824 */ /* 0x000fc800078e0213 */
[----:B-1----:R-:W-:-:S05]  /*12ac0*/  IMAD.WIDE R2, R19, 0x4, R2 ;  /* 0x0000000413027825 */ /* 0x002fca00078e0202 */
[----:B0-----:R-:W3:Y:S01]  /*12ad0*/  LDG.E R7, desc[UR40][R2.64] ;  /* 0x0000002802077981 */ /* 0x001ee2000c1e1900 */
[----:B------:R-:W-:-:S04]  /*12ae0*/  IMAD R16, R5, R4, R16 ;  /* 0x0000000405107224 */ /* 0x000fc800078e0210 */
[----:B------:R-:W-:Y:S02]  /*12af0*/  IMAD.IADD R0, R0, 0x1, -R16 ;  /* 0x0000000100007824 */ /* 0x000fe400078e0a10 */
[----:B---3--:R-:W-:-:S05]  /*12b00*/  IMAD R6, R17, R7, RZ ;  /* 0x0000000711067224 */ /* 0x008fca00078e02ff */
        /* <DEDUP_REMOVED lines=59> */
.L_x_7833:
[----:B------:R-:W-:Y:S01]  /*12ec0*/  UMOV UR4, URZ ;  /* 0x0000003f00047c82 */ /* 0x000fe20008000000 */
[----:B------:R-:W-:Y:S01]  /*12ed0*/  UMOV UR5, URZ ;  /* 0x0000003f00057c82 */ /* 0x000fe20008000000 */
[----:B------:R-:W-:Y:S01]  /*12ee0*/  ULDC UR6, c[0x0][0xc3c] ;  /* 0x00030f0000067ab9 */ /* 0x000fe20000000800 */
[----:B------:R-:W-:Y:S02]  /*12ef0*/  IMAD.MOV.U32 R16, RZ, RZ, R0 ;  /* 0x000000ffff107224 */ /* 0x000fe400078e0000 */
[----:B------:R-:W-:Y:S02]  /*12f00*/  IMAD.U32 R17, RZ, RZ, UR4 ;  /* 0x00000004ff117e24 */ /* 0x000fe4000f8e00ff */
[----:B------:R-:W-:Y:S02]  /*12f10*/  IMAD.U32 R18, RZ, RZ, UR5 ;  /* 0x00000005ff127e24 */ /* 0x000fe4000f8e00ff */
[----:B------:R-:W-:-:S07]  /*12f20*/  IMAD.U32 R19, RZ, RZ, UR6 ;  /* 0x00000006ff137e24 */ /* 0x000fce000f8e00ff */
.L_x_7841:
        /* <DEDUP_REMOVED lines=12> */
.L_x_7830:
[----:B------:R-:W-:Y:S02]  /*12ff0*/  ULDC UR4, c[0x0][0xc3c] ;  /* 0x00030f0000047ab9 */ /* 0x000fe40000000800 */
[----:B----4-:R-:W-:-:S13]  /*13000*/  ISETP.GE.AND P0, PT, R19, UR4, PT ;  /* 0x0000000413007c0c */ /* 0x010fda000bf06270 */
[----:B------:R-:W-:Y:S05]  /*13010*/  @!P0 BRA `(.L_x_7842) ;  /* 0xffffff9c00d08947 */ /* 0x000fea000383ffff */
[----:B------:R-:W-:Y:S05]  /*13020*/  BSYNC B8 ;  /* 0x0000000000087941 */ /* 0x000fea0003800000 */
.L_x_7724:
        /* <DEDUP_REMOVED lines=12> */
.L_x_7905:
[----:B------:R-:W-:Y:S05]  /*130f0*/  BSYNC B0 ;  /* 0x0000000000007941 */ /* 0x000fea0003800000 */
.L_x_7843:
[----:B------:R-:W-:-:S03]  /*13100*/  UMOV UR4, 0xffffffff ;  /* 0xffffffff00047882 */ /* 0x000fc60000000000 */
[----:B------:R-:W-:Y:S05]  /*13110*/  BRA.DIV UR4, `(.L_x_7845) ;  /* 0x0000001a04347947 */ /* 0x000fea000b800000 */
[----:B------:R-:W2:Y:S02]  /*13120*/  S2R R2, SR_TID.X ;  /* 0x0000000000027919 */ /* 0x000ea40000002100 */
[----:B--2---:R-:W-:-:S04]  /*13130*/  SHF.R.U32.HI R2, RZ, 0x5, R2 ;  /* 0x00000005ff027819 */ /* 0x004fc80000011602 */
[----:B------:R-:W-:-:S05]  /*13140*/  LOP3.LUT R2, R2, 0x3, RZ, 0xc0, !PT ;  /* 0x0000000302027812 */ /* 0x000fca00078ec0ff */
[----:B------:R2:W3:Y:S02]  /*13150*/  SHFL.IDX PT, R14, R2, RZ, 0x1f ;  /* 0x00001fff020e7589 */ /* 0x0004e400000e0000 */
.L_x_7908:
[----:B---3--:R-:W-:Y:S01]  /*13160*/  ISETP.NE.AND P0, PT, R14, RZ, PT ;  /* 0x000000ff0e00720c */ /* 0x008fe20003f05270 */
[----:B------:R-:W-:-:S12]  /*13170*/  BSSY B0, `(.L_x_7846) ;  /* 0x0000027000007945 */ /* 0x000fd80003800000 */
[----:B------:R-:W-:Y:S05]  /*13180*/  @P0 BRA `(.L_x_7847) ;  /* 0x0000000000940947 */ /* 0x000fea0003800000 */
[----:B------:R-:W-:-:S03]  /*13190*/  UMOV UR4, 0xffffffff ;  /* 0xffffffff00047882 */ /* 0x000fc60000000000 */
[----:B------:R-:W-:Y:S05]  /*131a0*/  BRA.DIV UR4, `(.L_x_7848) ;  /* 0x0000001a04447947 */ /* 0x000fea000b800000 */
[----:B------:R-:W-:-:S13]  /*131b0*/  ELECT P6, URZ, PT ;  /* 0x00000000003f782f */ /* 0x000fda00038c0000 */
.L_x_7911:
[----:B------:R-:W-:Y:S05]  /*131c0*/  @!P6 BRA `(.L_x_7847) ;  /* 0x000000000084e947 */ /* 0x000fea0003800000 */
[----:B------:R-:W-:-:S06]  /*131d0*/  ULOP3.LUT UR4, UR36, 0x2, URZ, 0xfc, !UPT ;  /* 0x0000000224047892 */ /* 0x000fcc000f8efc3f */
[----:B--2---:R-:W-:-:S05]  /*131e0*/  IMAD.U32 R2, RZ, RZ, UR4 ;  /* 0x00000004ff027e24 */ /* 0x004fca000f8e00ff */
[----:B------:R-:W-:-:S13]  /*131f0*/  ISETP.NE.AND P2, PT, R2, 0x3, PT ;  /* 0x000000030200780c */ /* 0x000fda0003f45270 */
[----:B------:R-:W-:Y:S05]  /*13200*/  @!P2 BRA `(.L_x_7849) ;  /* 0x000000000004a947 */ /* 0x000fea0003800000 */
[----:B------:R-:W-:Y:S01]  /*13210*/  BPT.TRAP 0x1 ;  /* 0x000000040000795c */ /* 0x000fe20000300000 */
.L_x_7849:
        /* <DEDUP_REMOVED lines=14> */
.L_x_7912:
[----:B------:R-:W1:Y:S02]  /*13300*/  SYNCS.PHASECHK.TRANS64.TRYWAIT P0, [R7+URZ], R2 ;  /* 0x00000002070075a7 */ /* 0x000e64000800017f */
[----:B-1----:R-:W-:Y:S05]  /*13310*/  @!P0 BRA `(.L_x_7851) ;  /* 0x00000018001c8947 */ /* 0x002fea0003800000 */
.L_x_7913:
[----:B------:R-:W-:Y:S05]  /*13320*/  @!P2 BRA `(.L_x_7852) ;  /* 0x000000000004a947 */ /* 0x000fea0003800000 */
[----:B------:R-:W-:Y:S01]  /*13330*/  BPT.TRAP 0x1 ;  /* 0x000000040000795c */ /* 0x000fe20000300000 */
.L_x_7852:
[----:B------:R-:W2:Y:S01]  /*13340*/  LDL.LU R4, [R1+0x8] ;  /* 0x0000080001047983 */ /* 0x000ea20000300800 */
[----:B------:R-:W-:-:S04]  /*13350*/  VIADD R0, R0, 0x28c60 ;  /* 0x00028c6000007836 */ /* 0x000fc80000000000 */
[----:B--2---:R-:W-:-:S04]  /*13360*/  IMAD R4, R4, 0x8, R0 ;  /* 0x0000000804047824 */ /* 0x004fc800078e0200 */
[----:B------:R-:W2:Y:S02]  /*13370*/  SYNCS.PHASECHK.TRANS64.TRYWAIT P0, [R4+URZ], R5 ;  /* 0x00000005040075a7 */ /* 0x000ea4000800017f */
[----:B--2---:R-:W-:Y:S05]  /*13380*/  @!P0 BRA `(.L_x_7853) ;  /* 0x0000001800148947 */ /* 0x004fea0003800000 */
.L_x_7914:
[----:B------:R-:W-:-:S07]  /*13390*/  IMAD R3, R3, 0x8, R0 ;  /* 0x0000000803037824 */ /* 0x000fce00078e0200 */
.L_x_7854:
[----:B---3--:R3:W4:Y:S02]  /*133a0*/  SYNCS.PHASECHK.TRANS64.TRYWAIT P0, [R3+URZ], R2 ;  /* 0x00000002030075a7 */ /* 0x008724000800017f */
[----:B----4-:R-:W-:Y:S05]  /*133b0*/  @!P0 NANOSLEEP.SYNCS 0x989680 ;  /* 0x009896800000895d */ /* 0x010fea0003900000 */
[----:B------:R-:W4:Y:S02]  /*133c0*/  @!P0 SYNCS.PHASECHK.TRANS64 P0, [R3+URZ], R2 ;  /* 0x00000002030085a7 */ /* 0x000f24000800007f */
[----:B----4-:R-:W-:Y:S05]  /*133d0*/  @!P0 BRA `(.L_x_7854) ;  /* 0xfffffffc00f08947 */ /* 0x010fea000383ffff */
.L_x_7847:
[----:B------:R-:W-:Y:S05]  /*133e0*/  BSYNC B0 ;  /* 0x0000000000007941 */ /* 0x000fea0003800000 */
.L_x_7846:
[----:B------:R-:W-:Y:S05]  /*133f0*/  EXIT ;  /* 0x000000000000794d */ /* 0x000fea0003800000 */
.L_x_7665:
[----:B0-----:R-:W-:-:S04]  /*13400*/  IMAD.U32 R3, RZ, RZ, UR21 ;  /* 0x00000015ff037e24 */ /* 0x001fc8000f8e00ff */
[----:B------:R0:W1:Y:S03]  /*13410*/  SYNCS.PHASECHK.TRANS64.TRYWAIT P1, [R3+URZ+0x28c50], R0 ;  /* 0x028c5000030075a7 */ /* 0x000066000802017f */
[----:B-1----:R-:W-:Y:S05]  /*13420*/  @!P1 NANOSLEEP.SYNCS 0x989680 ;  /* 0x009896800000995d */ /* 0x002fea0003900000 */
[----:B------:R-:W1:Y:S02]  /*13430*/  @!P1 SYNCS.PHASECHK.TRANS64 P1, [R3+URZ+0x28c50], R0 ;  /* 0x028c5000030095a7 */ /* 0x000e64000802007f */
[----:B-1----:R-:W-:Y:S05]  /*13440*/  @!P1 BRA `(.L_x_7665) ;  /* 0xfffffffc00ec9947 */ /* 0x002fea000383ffff */
[----:B------:R-:W-:Y:S05]  /*13450*/  BRA `(.L_x_7855) ;  /* 0xfffffee400e87947 */ /* 0x000fea000383ffff */
.L_x_7670:
[----:B-1----:R-:W-:-:S04]  /*13460*/  IMAD.U32 R3, RZ, RZ, UR21 ;  /* 0x00000015ff037e24 */ /* 0x002fc8000f8e00ff */
[----:B------:R1:W2:Y:S03]  /*13470*/  SYNCS.PHASECHK.TRANS64.TRYWAIT P1, [R3+URZ+0x28c50], R0 ;  /* 0x028c5000030075a7 */ /* 0x0002a6000802017f */
[----:B--2---:R-:W-:Y:S05]  /*13480*/  @!P1 NANOSLEEP.SYNCS 0x989680 ;  /* 0x009896800000995d */ /* 0x004fea0003900000 */
[----:B------:R-:W2:Y:S02]  /*13490*/  @!P1 SYNCS.PHASECHK.TRANS64 P1, [R3+URZ+0x28c50], R0 ;  /* 0x028c5000030095a7 */ /* 0x000ea4000802007f */
[----:B--2---:R-:W-:Y:S05]  /*134a0*/  @!P1 BRA `(.L_x_7670) ;  /* 0xfffffffc00ec9947 */ /* 0x004fea000383ffff */
[----:B------:R-:W-:Y:S05]  /*134b0*/  BRA `(.L_x_7669) ;  /* 0xfffffef000e47947 */ /* 0x000fea000383ffff */
.L_x_7673:
[----:B0-----:R-:W-:-:S04]  /*134c0*/  IMAD.U32 R3, RZ, RZ, UR46 ;  /* 0x0000002eff037e24 */ /* 0x001fc8000f8e00ff */
[----:B------:R0:W1:Y:S03]  /*134d0*/  SYNCS.PHASECHK.TRANS64.TRYWAIT P1, [R3+URZ+0x28c00], R0 ;  /* 0x028c0000030075a7 */ /* 0x000066000802017f */
[----:B-1----:R-:W-:Y:S05]  /*134e0*/  @!P1 NANOSLEEP.SYNCS 0x989680 ;  /* 0x009896800000995d */ /* 0x002fea0003900000 */
[----:B------:R-:W1:Y:S02]  /*134f0*/  @!P1 SYNCS.PHASECHK.TRANS64 P1, [R3+URZ+0x28c00], R0 ;  /* 0x028c0000030095a7 */ /* 0x000e64000802007f */
[----:B-1----:R-:W-:Y:S05]  /*13500*/  @!P1 BRA `(.L_x_7673) ;  /* 0xfffffffc00ec9947 */ /* 0x002fea000383ffff */
[----:B------:R-:W-:Y:S05]  /*13510*/  BRA `(.L_x_7856) ;  /* 0xffffff0400707947 */ /* 0x000fea000383ffff */
.L_x_7677:
[----:B--2---:R2:W3:Y:S02]  /*13520*/  SYNCS.PHASECHK.TRANS64.TRYWAIT P1, [R7+URZ+0x28c30], R8 ;  /* 0x028c3008070075a7 */ /* 0x0044e4000802017f */
[----:B---3--:R-:W-:Y:S05]  /*13530*/  @!P1 NANOSLEEP.SYNCS 0x989680 ;  /* 0x009896800000995d */ /* 0x008fea0003900000 */
[----:B------:R-:W3:Y:S02]  /*13540*/  @!P1 SYNCS.PHASECHK.TRANS64 P1, [R7+URZ+0x28c30], R8 ;  /* 0x028c3008070095a7 */ /* 0x000ee4000802007f */
[----:B---3--:R-:W-:Y:S05]  /*13550*/  @!P1 BRA `(.L_x_7677) ;  /* 0xfffffffc00f09947 */ /* 0x008fea000383ffff */
[----:B------:R-:W-:Y:S05]  /*13560*/  BRA `(.L_x_7676) ;  /* 0xffffff04008c7947 */ /* 0x000fea000383ffff */
.L_x_7681:
[----:B----4-:R4:W0:Y:S02]  /*13570*/  SYNCS.PHASECHK.TRANS64.TRYWAIT P3, [R7+URZ+0x28c50], R8 ;  /* 0x028c5008070075a7 */ /* 0x010824000806017f */
[----:B0-----:R-:W-:Y:S05]  /*13580*/  @!P3 NANOSLEEP.SYNCS 0x989680 ;  /* 0x009896800000b95d */ /* 0x001fea0003900000 */
[----:B------:R-:W0:Y:S02]  /*13590*/  @!P3 SYNCS.PHASECHK.TRANS64 P3, [R7+URZ+0x28c50], R8 ;  /* 0x028c50080700b5a7 */ /* 0x000e24000806007f */
[----:B0-----:R-:W-:Y:S05]  /*135a0*/  @!P3 BRA `(.L_x_7681) ;  /* 0xfffffffc00f0b947 */ /* 0x001fea000383ffff */
[----:B------:R-:W-:Y:S05]  /*135b0*/  BRA `(.L_x_7680) ;  /* 0xffffff1800147947 */ /* 0x000fea000383ffff */
.L_x_7686:
[----:B--2---:R-:W-:-:S04]  /*135c0*/  IMAD.U32 R6, RZ, RZ, UR24 ;  /* 0x00000018ff067e24 */ /* 0x004fc8000f8e00ff */
[----:B------:R2:W3:Y:S03]  /*135d0*/  SYNCS.PHASECHK.TRANS64.TRYWAIT P3, [R6+URZ+0x28c30], R7 ;  /* 0x028c3007060075a7 */ /* 0x0004e6000806017f */
[----:B---3--:R-:W-:Y:S05]  /*135e0*/  @!P3 NANOSLEEP.SYNCS 0x989680 ;  /* 0x009896800000b95d */ /* 0x008fea0003900000 */
[----:B------:R-:W3:Y:S02]  /*135f0*/  @!P3 SYNCS.PHASECHK.TRANS64 P3, [R6+URZ+0x28c30], R7 ;  /* 0x028c30070600b5a7 */ /* 0x000ee4000806007f */
[----:B---3--:R-:W-:Y:S05]  /*13600*/  @!P3 BRA `(.L_x_7686) ;  /* 0xfffffffc00ecb947 */ /* 0x008fea000383ffff */
[----:B------:R-:W-:Y:S05]  /*13610*/  BRA `(.L_x_7685) ;  /* 0xffffff1c00147947 */ /* 0x000fea000383ffff */
.L_x_7690:
[----:B---3--:R3:W4:Y:S02]  /*13620*/  SYNCS.PHASECHK.TRANS64.TRYWAIT P3, [R170+URZ+0x28c50], R7 ;  /* 0x028c5007aa0075a7 */ /* 0x008724000806017f */
[----:B----4-:R-:W-:Y:S05]  /*13630*/  @!P3 NANOSLEEP.SYNCS 0x989680 ;  /* 0x009896800000b95d */ /* 0x010fea0003900000 */
[----:B------:R-:W4:Y:S02]  /*13640*/  @!P3 SYNCS.PHASECHK.TRANS64 P3, [R170+URZ+0x28c50], R7 ;  /* 0x028c5007aa00b5a7 */ /* 0x000f24000806007f */
[----:B----4-:R-:W-:Y:S05]  /*13650*/  @!P3 BRA `(.L_x_7690) ;  /* 0xfffffffc00f0b947 */ /* 0x010fea000383ffff */
[----:B------:R-:W-:Y:S05]  /*13660*/  BRA `(.L_x_7689) ;  /* 0xffffff3400887947 */ /* 0x000fea000383ffff */
.L_x_7696:
[----:B--2---:R-:W-:-:S04]  /*13670*/  IMAD.U32 R6, RZ, RZ, UR23 ;  /* 0x00000017ff067e24 */ /* 0x004fc8000f8e00ff */
[----:B------:R2:W4:Y:S03]  /*13680*/  SYNCS.PHASECHK.TRANS64.TRYWAIT P2, [R6+URZ+0x28c30], R7 ;  /* 0x028c3007060075a7 */ /* 0x000526000804017f */
[----:B----4-:R-:W-:Y:S05]  /*13690*/  @!P2 NANOSLEEP.SYNCS 0x989680 ;  /* 0x009896800000a95d */ /* 0x010fea0003900000 */
[----:B------:R-:W4:Y:S02]  /*136a0*/  @!P2 SYNCS.PHASECHK.TRANS64 P2, [R6+URZ+0x28c30], R7 ;  /* 0x028c30070600a5a7 */ /* 0x000f24000804007f */
[----:B----4-:R-:W-:Y:S05]  /*136b0*/  @!P2 BRA `(.L_x_7696) ;  /* 0xfffffffc00eca947 */ /* 0x010fea000383ffff */
[----:B------:R-:W-:Y:S05]  /*136c0*/  BRA `(.L_x_7695) ;  /* 0xffffff3800707947 */ /* 0x000fea000383ffff */
.L_x_7700:
[----:B---3--:R3:W4:Y:S02]  /*136d0*/  SYNCS.PHASECHK.TRANS64.TRYWAIT P2, [R170+URZ+0x28c50], R7 ;  /* 0x028c5007aa0075a7 */ /* 0x008724000804017f */
[----:B----4-:R-:W-:Y:S05]  /*136e0*/  @!P2 NANOSLEEP.SYNCS 0x989680 ;  /* 0x009896800000a95d */ /* 0x010fea0003900000 */
[----:B------:R-:W4:Y:S02]  /*136f0*/  @!P2 SYNCS.PHASECHK.TRANS64 P2, [R170+URZ+0x28c50], R7 ;  /* 0x028c5007aa00a5a7 */ /* 0x000f24000804007f */
[----:B----4-:R-:W-:Y:S05]  /*13700*/  @!P2 BRA `(.L_x_7700) ;  /* 0xfffffffc00f0a947 */ /* 0x010fea000383ffff */
[----:B------:R-:W-:Y:S05]  /*13710*/  BRA `(.L_x_7699) ;  /* 0xffffff4c00947947 */ /* 0x000fea000383ffff */
.L_x_7736:
        /* <DEDUP_REMOVED lines=11> */
.L_x_7858:
[----:B------:R-:W-:Y:S05]  /*137d0*/  BSYNC B0 ;  /* 0x0000000000007941 */ /* 0x000fea0003800000 */
.L_x_7857:
[----:B------:R-:W-:Y:S05]  /*137e0*/  BRA `(.L_x_7859) ;  /* 0xffffffa000f07947 */ /* 0x000fea000383ffff */
.L_x_7738:
[----:B------:R-:W-:Y:S01]  /*137f0*/  BSSY B0, `(.L_x_7860) ;  /* 0x0000006000007945 */ /* 0x000fe20003800000 */
[----:B------:R-:W-:-:S07]  /*13800*/  IMAD.MOV.U32 R15, RZ, RZ, -0x1 ;  /* 0xffffffffff0f7424 */ /* 0x000fce00078e00ff */
[----:B0123--:R-:W-:Y:S05]  /*13810*/  WARPSYNC.COLLECTIVE R15, `(.L_x_7861) ;  /* 0x000000000f0c7348 */ /* 0x00ffea0003c00000 */
[----:B------:R-:W-:Y:S02]  /*13820*/  ELECT P6, UR62, PT ;  /* 0x00000000003e782f */ /* 0x000fe400038c0000 */
[----:B------:R-:W-:Y:S01]  /*13830*/  MOV R14, UR62 ;  /* 0x0000003e000e7c02 */ /* 0x000fe20008000f00 */
[----:B0123--:R-:W-:Y:S10]  /*13840*/  ENDCOLLECTIVE ;  /* 0x000000000000791b */ /* 0x00fff40003800000 */
.L_x_7861:
[----:B------:R-:W-:Y:S05]  /*13850*/  BSYNC B0 ;  /* 0x0000000000007941 */ /* 0x000fea0003800000 */
.L_x_7860:
[----:B------:R-:W-:Y:S05]  /*13860*/  BRA `(.L_x_7862) ;  /* 0xffffffa000f87947 */ /* 0x000fea000383ffff */
.L_x_7740:
[----:B---3--:R3:W4:Y:S02]  /*13870*/  SYNCS.PHASECHK.TRANS64.TRYWAIT P0, [R0+URZ+0x28c40], R2 ;  /* 0x028c4002000075a7 */ /* 0x008724000800017f */
[----:B----4-:R-:W-:Y:S05]  /*13880*/  @!P0 NANOSLEEP.SYNCS 0x989680 ;  /* 0x009896800000895d */ /* 0x010fea0003900000 */
[----:B------:R-:W4:Y:S02]  /*13890*/  @!P0 SYNCS.PHASECHK.TRANS64 P0, [R0+URZ+0x28c40], R2 ;  /* 0x028c4002000085a7 */ /* 0x000f24000800007f */
[----:B----4-:R-:W-:Y:S05]  /*138a0*/  @!P0 BRA `(.L_x_7740) ;  /* 0xfffffffc00f08947 */ /* 0x010fea000383ffff */
[----:B------:R-:W-:Y:S05]  /*138b0*/  BRA `(.L_x_7863) ;  /* 0xffffffa400647947 */ /* 0x000fea000383ffff */
.L_x_7744:
[----:B------:R-:W-:Y:S02]  /*138c0*/  IMAD.MOV.U32 R13, RZ, RZ, R2 ;  /* 0x000000ffff0d7224 */ /* 0x000fe400078e0002 */
[----:B------:R-:W-:Y:S02]  /*138d0*/  IMAD.MOV.U32 R12, RZ, RZ, RZ ;  /* 0x000000ffff0c7224 */ /* 0x000fe400078e00ff */
[----:B------:R-:W-:Y:S02]  /*138e0*/  IMAD.MOV.U32 R11, RZ, RZ, 0x181f ;  /* 0x0000181fff0b7424 */ /* 0x000fe400078e00ff */
[----:B------:R-:W-:Y:S02]  /*138f0*/  IMAD.MOV.U32 R15, RZ, RZ, -0x1 ;  /* 0xffffffffff0f7424 */ /* 0x000fe400078e00ff */
[----:B-----5:R-:W-:Y:S02]  /*13900*/  IMAD R0, R6, R7, RZ ;  /* 0x0000000706007224 */ /* 0x020fe400078e02ff */
[----:B------:R-:W-:-:S07]  /*13910*/  IMAD R17, R17, 0x40, R8 ;  /* 0x0000004011117824 */ /* 0x000fce00078e0208 */
[----:B------:R-:W-:Y:S05]  /*13920*/  WARPSYNC.COLLECTIVE R15, `(.L_x_7864) ;  /* 0x000000000f087348 */ /* 0x000fea0003c00000 */
[----:B------:R0:W1:Y:S02]  /*13930*/  SHFL.IDX P6, R14, R13, R12, R11 ;  /* 0x0000000c0d0e7389 */ /* 0x00006400000c000b */
[----:B01----:R-:W-:Y:S01]  /*13940*/  ENDCOLLECTIVE ;  /* 0x000000000000791b */ /* 0x003fe20003800000 */
.L_x_7864:
[C---:B------:R-:W-:Y:S01]  /*13950*/  VIADD R7, R17.reuse, 0x10 ;  /* 0x0000001011077836 */ /* 0x040fe20000000000 */
[----:B------:R-:W-:Y:S01]  /*13960*/  ISETP.GE.AND P1, PT, R17, R0, PT ;  /* 0x000000001100720c */ /* 0x000fe20003f26270 */
[----:B------:R-:W-:Y:S02]  /*13970*/  IMAD.MOV.U32 R13, RZ, RZ, R3 ;  /* 0x000000ffff0d7224 */ /* 0x000fe400078e0003 */
[----:B------:R-:W-:-:S10]  /*13980*/  IMAD.MOV.U32 R4, RZ, RZ, R14 ;  /* 0x000000ffff047224 */ /* 0x000fd400078e000e */
[----:B------:R-:W-:Y:S05]  /*13990*/  WARPSYNC.COLLECTIVE R15, `(.L_x_7865) ;  /* 0x000000000f087348 */ /* 0x000fea0003c00000 */
[----:B------:R0:W1:Y:S02]  /*139a0*/  SHFL.IDX P6, R14, R13, R12, R11 ;  /* 0x0000000c0d0e7389 */ /* 0x00006400000c000b */
[----:B01----:R-:W-:Y:S01]  /*139b0*/  ENDCOLLECTIVE ;  /* 0x000000000000791b */ /* 0x003fe20003800000 */
.L_x_7865:
[----:B------:R-:W-:Y:S02]  /*139c0*/  IMAD.MOV.U32 R13, RZ, RZ, R2 ;  /* 0x000000ffff0d7224 */ /* 0x000fe400078e0002 */
[----:B------:R-:W-:Y:S02]  /*139d0*/  IMAD.MOV.U32 R12, RZ, RZ, 0x1 ;  /* 0x00000001ff0c7424 */ /* 0x000fe400078e00ff */
[----:B------:R-:W-:-:S07]  /*139e0*/  IMAD.MOV.U32 R5, RZ, RZ, R14 ;  /* 0x000000ffff057224 */ /* 0x000fce00078e000e */
[----:B------:R-:W-:Y:S05]  /*139f0*/  WARPSYNC.COLLECTIVE R15, `(.L_x_7866) ;  /* 0x000000000f087348 */ /* 0x000fea0003c00000 */
[----:B------:R0:W1:Y:S02]  /*13a00*/  SHFL.IDX P6, R14, R13, R12, R11 ;  /* 0x0000000c0d0e7389 */ /* 0x00006400000c000b */
[----:B01----:R-:W-:Y:S01]  /*13a10*/  ENDCOLLECTIVE ;  /* 0x000000000000791b */ /* 0x003fe20003800000 */
.L_x_7866:
        /* <DEDUP_REMOVED lines=15> */
.L_x_7867:
[----:B------:R-:W-:Y:S02]  /*13b10*/  IMAD.MOV.U32 R13, RZ, RZ, R2 ;  /* 0x000000ffff0d7224 */ /* 0x000fe400078e0002 */
[----:B------:R-:W-:Y:S02]  /*13b20*/  IMAD.MOV.U32 R12, RZ, RZ, 0x2 ;  /* 0x00000002ff0c7424 */ /* 0x000fe400078e00ff */
[----:B------:R-:W-:-:S07]  /*13b30*/  IMAD.MOV.U32 R5, RZ, RZ, R14 ;  /* 0x000000ffff057224 */ /* 0x000fce00078e000e */
[----:B------:R-:W-:Y:S05]  /*13b40*/  WARPSYNC.COLLECTIVE R15, `(.L_x_7868) ;  /* 0x000000000f087348 */ /* 0x000fea0003c00000 */
[----:B------:R0:W1:Y:S02]  /*13b50*/  SHFL.IDX P6, R14, R13, R12, R11 ;  /* 0x0000000c0d0e7389 */ /* 0x00006400000c000b */
[----:B01----:R-:W-:Y:S01]  /*13b60*/  ENDCOLLECTIVE ;  /* 0x000000000000791b */ /* 0x003fe20003800000 */
.L_x_7868:
        /* <DEDUP_REMOVED lines=10> */
[----:B0-----:R-:W-:-:S05]  /*13c10*/  VIADD R4, R17, 0x20 ;  /* 0x0000002011047836 */ /* 0x001fca0000000000 */
[----:B------:R-:W-:Y:S01]  /*13c20*/  ISETP.GE.AND P1, PT, R4, R0, PT ;  /* 0x000000000400720c */ /* 0x000fe20003f26270 */
[----:B------:R-:W-:-:S12]  /*13c30*/  IMAD.MOV.U32 R4, RZ, RZ, R14 ;  /* 0x000000ffff047224 */ /* 0x000fd800078e000e */
[----:B------:R-:W-:Y:S05]  /*13c40*/  WARPSYNC.COLLECTIVE R15, `(.L_x_7869) ;  /* 0x000000000f087348 */ /* 0x000fea0003c00000 */
[----:B------:R0:W1:Y:S02]  /*13c50*/  SHFL.IDX P6, R14, R13, R12, R11 ;  /* 0x0000000c0d0e7389 */ /* 0x00006400000c000b */
[----:B01----:R-:W-:Y:S01]  /*13c60*/  ENDCOLLECTIVE ;  /* 0x000000000000791b */ /* 0x003fe20003800000 */
.L_x_7869:
[----:B------:R-:W-:Y:S02]  /*13c70*/  IMAD.MOV.U32 R13, RZ, RZ, R2 ;  /* 0x000000ffff0d7224 */ /* 0x000fe400078e0002 */
[----:B------:R-:W-:Y:S02]  /*13c80*/  IMAD.MOV.U32 R12, RZ, RZ, 0x3 ;  /* 0x00000003ff0c7424 */ /* 0x000fe400078e00ff */
[----:B------:R-:W-:-:S07]  /*13c90*/  IMAD.MOV.U32 R5, RZ, RZ, R14 ;  /* 0x000000ffff057224 */ /* 0x000fce00078e000e */
[----:B------:R-:W-:Y:S05]  /*13ca0*/  WARPSYNC.COLLECTIVE R15, `(.L_x_7870) ;  /* 0x000000000f087348 */ /* 0x000fea0003c00000 */
[----:B------:R0:W1:Y:S02]  /*13cb0*/  SHFL.IDX P6, R14, R13, R12, R11 ;  /* 0x0000000c0d0e7389 */ /* 0x00006400000c000b */
[----:B01----:R-:W-:Y:S01]  /*13cc0*/  ENDCOLLECTIVE ;  /* 0x000000000000791b */ /* 0x003fe20003800000 */
.L_x_7870:
        /* <DEDUP_REMOVED lines=14> */
.L_x_7871:
[----:B------:R-:W-:Y:S01]  /*13db0*/  IMAD.MOV.U32 R3, RZ, RZ, R14 ;  /* 0x000000ffff037224 */ /* 0x000fe200078e000e */
[----:B------:R-:W-:Y:S06]  /*13dc0*/  BRA `(.L_x_7872) ;  /* 0xffffffa800d07947 */ /* 0x000fec000383ffff */
.L_x_7747:
[----:B0-----:R-:W2:Y:S02]  /*13dd0*/  LDL R2, [R1+0x4] ;  /* 0x0000040001027983 */ /* 0x001ea40000100800 */
[----:B--2---:R0:W1:Y:S02]  /*13de0*/  SYNCS.PHASECHK.TRANS64.TRYWAIT P0, [R2+URZ+0x28c20], R0 ;  /* 0x028c2000020075a7 */ /* 0x004064000800017f */
[----:B-1----:R-:W-:Y:S05]  /*13df0*/  @!P0 NANOSLEEP.SYNCS 0x989680 ;  /* 0x009896800000895d */ /* 0x002fea0003900000 */
[----:B------:R-:W1:Y:S02]  /*13e00*/  @!P0 SYNCS.PHASECHK.TRANS64 P0, [R2+URZ+0x28c20], R0 ;  /* 0x028c2000020085a7 */ /* 0x000e64000800007f */
[----:B-1----:R-:W-:Y:S05]  /*13e10*/  @!P0 BRA `(.L_x_7747) ;  /* 0xfffffffc00ec8947 */ /* 0x002fea000383ffff */
[----:B------:R-:W-:Y:S05]  /*13e20*/  BRA `(.L_x_7873) ;  /* 0xffffffac00307947 */ /* 0x000fea000383ffff */
.L_x_7751:
[----:B0-----:R0:W1:Y:S02]  /*13e30*/  SYNCS.PHASECHK.TRANS64.TRYWAIT P0, [R0+URZ+0x28c60], R2 ;  /* 0x028c6002000075a7 */ /* 0x001064000800017f */
[----:B-1----:R-:W-:Y:S05]  /*13e40*/  @!P0 NANOSLEEP.SYNCS 0x989680 ;  /* 0x009896800000895d */ /* 0x002fea0003900000 */
[----:B------:R-:W1:Y:S02]  /*13e50*/  @!P0 SYNCS.PHASECHK.TRANS64 P0, [R0+URZ+0x28c60], R2 ;  /* 0x028c6002000085a7 */ /* 0x000e64000800007f */
[----:B-1----:R-:W-:Y:S05]  /*13e60*/  @!P0 BRA `(.L_x_7751) ;  /* 0xfffffffc00f08947 */ /* 0x002fea000383ffff */
[----:B------:R-:W-:Y:S05]  /*13e70*/  BRA `(.L_x_7874) ;  /* 0xffffffac00607947 */ /* 0x000fea000383ffff */
.L_x_7770:
[----:B-1----:R1:W2:Y:S02]  /*13e80*/  SYNCS.PHASECHK.TRANS64.TRYWAIT P0, [R3+URZ+0x28c40], R2 ;  /* 0x028c4002030075a7 */ /* 0x0022a4000800017f */
[----:B--2---:R-:W-:Y:S05]  /*13e90*/  @!P0 NANOSLEEP.SYNCS 0x989680 ;  /* 0x009896800000895d */ /* 0x004fea0003900000 */
[----:B------:R-:W2:Y:S02]  /*13ea0*/  @!P0 SYNCS.PHASECHK.TRANS64 P0, [R3+URZ+0x28c40], R2 ;  /* 0x028c4002030085a7 */ /* 0x000ea4000800007f */
[----:B--2---:R-:W-:Y:S05]  /*13eb0*/  @!P0 BRA `(.L_x_7770) ;  /* 0xfffffffc00f08947 */ /* 0x004fea000383ffff */
[----:B------:R-:W-:Y:S05]  /*13ec0*/  BRA `(.L_x_7875) ;  /* 0xffffffb800847947 */ /* 0x000fea000383ffff */
.L_x_7775:
[----:B0-----:R0:W2:Y:S02]  /*13ed0*/  SYNCS.PHASECHK.TRANS64.TRYWAIT P0, [R3+URZ+0x28c60], R2 ;  /* 0x028c6002030075a7 */ /* 0x0010a4000800017f */
[----:B--2---:R-:W-:Y:S05]  /*13ee0*/  @!P0 NANOSLEEP.SYNCS 0x989680 ;  /* 0x009896800000895d */ /* 0x004fea0003900000 */
[----:B------:R-:W2:Y:S02]  /*13ef0*/  @!P0 SYNCS.PHASECHK.TRANS64 P0, [R3+URZ+0x28c60], R2 ;  /* 0x028c6002030085a7 */ /* 0x000ea4000800007f */
[----:B--2---:R-:W-:Y:S05]  /*13f00*/  @!P0 BRA `(.L_x_7775) ;  /* 0xfffffffc00f08947 */ /* 0x004fea000383ffff */
[----:B------:R-:W-:Y:S05]  /*13f10*/  BRA `(.L_x_7876) ;  /* 0xffffffbc000c7947 */ /* 0x000fea000383ffff */
.L_x_7790:
[----:B0-----:R0:W1:Y:S02]  /*13f20*/  SYNCS.PHASECHK.TRANS64.TRYWAIT P0, [R4+URZ+0x28c40], R2 ;  /* 0x028c4002040075a7 */ /* 0x001064000800017f */
[----:B-1----:R-:W-:Y:S05]  /*13f30*/  @!P0 NANOSLEEP.SYNCS 0x989680 ;  /* 0x009896800000895d */ /* 0x002fea0003900000 */
[----:B------:R-:W1:Y:S02]  /*13f40*/  @!P0 SYNCS.PHASECHK.TRANS64 P0, [R4+URZ+0x28c40], R2 ;  /* 0x028c4002040085a7 */ /* 0x000e64000800007f */
[----:B-1----:R-:W-:Y:S05]  /*13f50*/  @!P0 BRA `(.L_x_7790) ;  /* 0xfffffffc00f08947 */ /* 0x002fea000383ffff */
[----:B------:R-:W-:Y:S05]  /*13f60*/  BRA `(.L_x_7877) ;  /* 0xffffffc800147947 */ /* 0x000fea000383ffff */
.L_x_7795:
[----:B-1----:R1:W2:Y:S02]  /*13f70*/  SYNCS.PHASECHK.TRANS64.TRYWAIT P0, [R4+URZ+0x28c60], R2 ;  /* 0x028c6002040075a7 */ /* 0x0022a4000800017f */
[----:B--2---:R-:W-:Y:S05]  /*13f80*/  @!P0 NANOSLEEP.SYNCS 0x989680 ;  /* 0x009896800000895d */ /* 0x004fea0003900000 */
[----:B------:R-:W2:Y:S02]  /*13f90*/  @!P0 SYNCS.PHASECHK.TRANS64 P0, [R4+URZ+0x28c60], R2 ;  /* 0x028c6002040085a7 */ /* 0x000ea4000800007f */
[----:B--2---:R-:W-:Y:S05]  /*13fa0*/  @!P0 BRA `(.L_x_7795) ;  /* 0xfffffffc00f08947 */ /* 0x004fea000383ffff */
[----:B------:R-:W-:Y:S05]  /*13fb0*/  BRA `(.L_x_7878) ;  /* 0xffffffc800987947 */ /* 0x000fea000383ffff */
.L_x_7810:
[----:B-1----:R1:W2:Y:S02]  /*13fc0*/  SYNCS.PHASECHK.TRANS64.TRYWAIT P0, [R4+URZ+0x28c40], R2 ;  /* 0x028c4002040075a7 */ /* 0x0022a4000800017f */
[----:B--2---:R-:W-:Y:S05]  /*13fd0*/  @!P0 NANOSLEEP.SYNCS 0x989680 ;  /* 0x009896800000895d */ /* 0x004fea0003900000 */
[----:B------:R-:W2:Y:S02]  /*13fe0*/  @!P0 SYNCS.PHASECHK.TRANS64 P0, [R4+URZ+0x28c40], R2 ;  /* 0x028c4002040085a7 */ /* 0x000ea4000800007f */
[----:B--2---:R-:W-:Y:S05]  /*13ff0*/  @!P0 BRA `(.L_x_7810) ;  /* 0xfffffffc00f08947 */ /* 0x004fea000383ffff */
[----:B------:R-:W-:Y:S05]  /*14000*/  BRA `(.L_x_7879) ;  /* 0xffffffd400847947 */ /* 0x000fea000383ffff */
.L_x_7815:
[----:B0-----:R0:W2:Y:S02]  /*14010*/  SYNCS.PHASECHK.TRANS64.TRYWAIT P0, [R4+URZ+0x28c60], R2 ;  /* 0x028c6002040075a7 */ /* 0x0010a4000800017f */
[----:B--2---:R-:W-:Y:S05]  /*14020*/  @!P0 NANOSLEEP.SYNCS 0x989680 ;  /* 0x009896800000895d */ /* 0x004fea0003900000 */
[----:B------:R-:W2:Y:S02]  /*14030*/  @!P0 SYNCS.PHASECHK.TRANS64 P0, [R4+URZ+0x28c60], R2 ;  /* 0x028c6002040085a7 */ /* 0x000ea4000800007f */
[----:B--2---:R-:W-:Y:S05]  /*14040*/  @!P0 BRA `(.L_x_7815) ;  /* 0xfffffffc00f08947 */ /* 0x004fea000383ffff */
[----:B------:R-:W-:Y:S05]  /*14050*/  BRA `(.L_x_7880) ;  /* 0xffffffd8000c7947 */ /* 0x000fea000383ffff */
.L_x_7831:
        /* <DEDUP_REMOVED lines=8> */
.L_x_7882:
[----:B------:R-:W-:Y:S05]  /*140e0*/  BSYNC B0 ;  /* 0x0000000000007941 */ /* 0x000fea0003800000 */
.L_x_7881:
        /* <DEDUP_REMOVED lines=9> */
.L_x_7883:
        /* <DEDUP_REMOVED lines=18> */
.L_x_7884:
[----:B------:R-:W-:Y:S01]  /*142a0*/  IMAD.MOV.U32 R12, RZ, RZ, 0x2 ;  /* 0x00000002ff0c7424 */ /* 0x000fe200078e00ff */
[----:B------:R-:W-:-:S05]  /*142b0*/  SEL R5, R14, RZ, P1 ;  /* 0x000000ff0e057207 */ /* 0x000fca0000800000 */
[----:B------:R-:W-:-:S04]  /*142c0*/  IMAD.IADD R3, R2, 0x1, R5 ;  /* 0x0000000102037824 */ /* 0x000fc800078e0205 */
[----:B------:R-:W-:-:S07]  /*142d0*/  IMAD.MOV.U32 R13, RZ, RZ, R3 ;  /* 0x000000ffff0d7224 */ /* 0x000fce00078e0003 */
[----:B------:R-:W-:Y:S05]  /*142e0*/  WARPSYNC.COLLECTIVE R15, `(.L_x_7885) ;  /* 0x000000000f087348 */ /* 0x000fea0003c00000 */
[----:B------:R0:W1:Y:S02]  /*142f0*/  SHFL.UP P6, R14, R13, R12, R11 ;  /* 0x0400000c0d0e7389 */ /* 0x00006400000c000b */
[----:B01----:R-:W-:Y:S01]  /*14300*/  ENDCOLLECTIVE ;  /* 0x000000000000791b */ /* 0x003fe20003800000 */
.L_x_7885:
[----:B------:R-:W-:Y:S01]  /*14310*/  IMAD.MOV.U32 R12, RZ, RZ, 0x4 ;  /* 0x00000004ff0c7424 */ /* 0x000fe200078e00ff */
[----:B------:R-:W-:-:S05]  /*14320*/  SEL R14, R14, RZ, P2 ;  /* 0x000000ff0e0e7207 */ /* 0x000fca0001000000 */
[----:B------:R-:W-:-:S04]  /*14330*/  IMAD.IADD R3, R3, 0x1, R14 ;  /* 0x0000000103037824 */ /* 0x000fc800078e020e */
[----:B------:R-:W-:-:S07]  /*14340*/  IMAD.MOV.U32 R13, RZ, RZ, R3 ;  /* 0x000000ffff0d7224 */ /* 0x000fce00078e0003 */
[----:B------:R-:W-:Y:S05]  /*14350*/  WARPSYNC.COLLECTIVE R15, `(.L_x_7886) ;  /* 0x000000000f087348 */ /* 0x000fea0003c00000 */
[----:B------:R0:W1:Y:S02]  /*14360*/  SHFL.UP P6, R14, R13, R12, R11 ;  /* 0x0400000c0d0e7389 */ /* 0x00006400000c000b */
[----:B01----:R-:W-:Y:S01]  /*14370*/  ENDCOLLECTIVE ;  /* 0x000000000000791b */ /* 0x003fe20003800000 */
.L_x_7886:
[----:B------:R-:W-:Y:S01]  /*14380*/  IMAD.MOV.U32 R12, RZ, RZ, 0x8 ;  /* 0x00000008ff0c7424 */ /* 0x000fe200078e00ff */
[----:B------:R-:W-:-:S05]  /*14390*/  SEL R14, R14, RZ, P3 ;  /* 0x000000ff0e0e7207 */ /* 0x000fca0001800000 */
[----:B------:R-:W-:-:S04]  /*143a0*/  IMAD.IADD R3, R3, 0x1, R14 ;  /* 0x0000000103037824 */ /* 0x000fc800078e020e */
[----:B------:R-:W-:-:S07]  /*143b0*/  IMAD.MOV.U32 R13, RZ, RZ, R3 ;  /* 0x000000ffff0d7224 */ /* 0x000fce00078e0003 */
[----:B------:R-:W-:Y:S05]  /*143c0*/  WARPSYNC.COLLECTIVE R15, `(.L_x_7887) ;  /* 0x000000000f087348 */ /* 0x000fea0003c00000 */
[----:B------:R0:W1:Y:S02]  /*143d0*/  SHFL.UP P6, R14, R13, R12, R11 ;  /* 0x0400000c0d0e7389 */ /* 0x00006400000c000b */
[----:B01----:R-:W-:Y:S01]  /*143e0*/  ENDCOLLECTIVE ;  /* 0x000000000000791b */ /* 0x003fe20003800000 */
.L_x_7887:
[----:B------:R-:W-:Y:S01]  /*143f0*/  IMAD.MOV.U32 R12, RZ, RZ, 0x10 ;  /* 0x00000010ff0c7424 */ /* 0x000fe200078e00ff */
[----:B------:R-:W-:-:S05]  /*14400*/  SEL R14, R14, RZ, P4 ;  /* 0x000000ff0e0e7207 */ /* 0x000fca0002000000 */
[----:B------:R-:W-:-:S04]  /*14410*/  IMAD.IADD R3, R3, 0x1, R14 ;  /* 0x0000000103037824 */ /* 0x000fc800078e020e */
[----:B------:R-:W-:-:S07]  /*14420*/  IMAD.MOV.U32 R13, RZ, RZ, R3 ;  /* 0x000000ffff0d7224 */ /* 0x000fce00078e0003 */
[----:B------:R-:W-:Y:S05]  /*14430*/  WARPSYNC.COLLECTIVE R15, `(.L_x_7888) ;  /* 0x000000000f087348 */ /* 0x000fea0003c00000 */
[----:B------:R0:W1:Y:S02]  /*14440*/  SHFL.UP P6, R14, R13, R12, R11 ;  /* 0x0400000c0d0e7389 */ /* 0x00006400000c000b */
[----:B01----:R-:W-:Y:S01]  /*14450*/  ENDCOLLECTIVE ;  /* 0x000000000000791b */ /* 0x003fe20003800000 */
.L_x_7888:
        /* <DEDUP_REMOVED lines=8> */
.L_x_7889:
[----:B------:R-:W-:Y:S05]  /*144e0*/  BRA `(.L_x_7890) ;  /* 0xffffffe0007c7947 */ /* 0x000fea000383ffff */
.L_x_7836:
        /* <DEDUP_REMOVED lines=8> */
.L_x_7892:
[----:B------:R-:W-:Y:S05]  /*14570*/  BSYNC B0 ;  /* 0x0000000000007941 */ /* 0x000fea0003800000 */
.L_x_7891:
        /* <DEDUP_REMOVED lines=8> */
.L_x_7893:
[----:B------:R-:W-:Y:S01]  /*14600*/  IMAD.MOV.U32 R12, RZ, RZ, 0x4 ;  /* 0x00000004ff0c7424 */ /* 0x000fe200078e00ff */
[----:B------:R-:W-:-:S05]  /*14610*/  SEL R4, R14, RZ, P2 ;  /* 0x000000ff0e047207 */ /* 0x000fca0001000000 */
[----:B------:R-:W-:-:S04]  /*14620*/  IMAD.IADD R4, R13, 0x1, R4 ;  /* 0x000000010d047824 */ /* 0x000fc800078e0204 */
[----:B------:R-:W-:-:S07]  /*14630*/  IMAD.MOV.U32 R13, RZ, RZ, R4 ;  /* 0x000000ffff0d7224 */ /* 0x000fce00078e0004 */
[----:B------:R-:W-:Y:S05]  /*14640*/  WARPSYNC.COLLECTIVE R15, `(.L_x_7894) ;  /* 0x000000000f087348 */ /* 0x000fea0003c00000 */
[----:B------:R0:W1:Y:S02]  /*14650*/  SHFL.UP P6, R14, R13, R12, R11 ;  /* 0x0400000c0d0e7389 */ /* 0x00006400000c000b */
[----:B01----:R-:W-:Y:S01]  /*14660*/  ENDCOLLECTIVE ;  /* 0x000000000000791b */ /* 0x003fe20003800000 */
.L_x_7894:
[----:B------:R-:W-:Y:S01]  /*14670*/  IMAD.MOV.U32 R12, RZ, RZ, 0x8 ;  /* 0x00000008ff0c7424 */ /* 0x000fe200078e00ff */
[----:B------:R-:W-:-:S05]  /*14680*/  SEL R5, R14, RZ, P3 ;  /* 0x000000ff0e057207 */ /* 0x000fca0001800000 */
[----:B------:R-:W-:-:S04]  /*14690*/  IMAD.IADD R5, R4, 0x1, R5 ;  /* 0x0000000104057824 */ /* 0x000fc800078e0205 */
[----:B------:R-:W-:-:S07]  /*146a0*/  IMAD.MOV.U32 R13, RZ, RZ, R5 ;  /* 0x000000ffff0d7224 */ /* 0x000fce00078e0005 */
[----:B------:R-:W-:Y:S05]  /*146b0*/  WARPSYNC.COLLECTIVE R15, `(.L_x_7895) ;  /* 0x000000000f087348 */ /* 0x000fea0003c00000 */
[----:B------:R0:W1:Y:S02]  /*146c0*/  SHFL.UP P6, R14, R13, R12, R11 ;  /* 0x0400000c0d0e7389 */ /* 0x00006400000c000b */
[----:B01----:R-:W-:Y:S01]  /*146d0*/  ENDCOLLECTIVE ;  /* 0x000000000000791b */ /* 0x003fe20003800000 */
.L_x_7895:
[----:B------:R-:W-:Y:S01]  /*146e0*/  IMAD.MOV.U32 R12, RZ, RZ, 0x10 ;  /* 0x00000010ff0c7424 */ /* 0x000fe200078e00ff */
[----:B------:R-:W-:-:S05]  /*146f0*/  SEL R6, R14, RZ, P4 ;  /* 0x000000ff0e067207 */ /* 0x000fca0002000000 */
[----:B------:R-:W-:-:S04]  /*14700*/  IMAD.IADD R6, R5, 0x1, R6 ;  /* 0x0000000105067824 */ /* 0x000fc800078e0206 */
[----:B------:R-:W-:-:S07]  /*14710*/  IMAD.MOV.U32 R13, RZ, RZ, R6 ;  /* 0x000000ffff0d7224 */ /* 0x000fce00078e0006 */
[----:B------:R-:W-:Y:S05]  /*14720*/  WARPSYNC.COLLECTIVE R15, `(.L_x_7896) ;  /* 0x000000000f087348 */ /* 0x000fea0003c00000 */
[----:B------:R0:W1:Y:S02]  /*14730*/  SHFL.UP P6, R14, R13, R12, R11 ;  /* 0x0400000c0d0e7389 */ /* 0x00006400000c000b */
[----:B01----:R-:W-:Y:S01]  /*14740*/  ENDCOLLECTIVE ;  /* 0x000000000000791b */ /* 0x003fe20003800000 */
.L_x_7896:
        /* <DEDUP_REMOVED lines=8> */
.L_x_7897:
[----:B------:R-:W-:Y:S05]  /*147d0*/  BRA `(.L_x_7898) ;  /* 0xffffffe0005c7947 */ /* 0x000fea000383ffff */
.L_x_7838:
[----:B------:R-:W-:Y:S01]  /*147e0*/  BSSY B0, `(.L_x_7899) ;  /* 0x0000006000007945 */ /* 0x000fe20003800000 */
[----:B------:R-:W-:Y:S01]  /*147f0*/  PLOP3.LUT P6, PT, P6, PT, PT, 0x8, 0x0 ;  /* 0x000000000000781c */ /* 0x000fe200037ce170 */
[----:B------:R-:W-:-:S12]  /*14800*/  IMAD.MOV.U32 R15, RZ, RZ, -0x1 ;  /* 0xffffffffff0f7424 */ /* 0x000fd800078e00ff */
[----:B01---5:R-:W-:Y:S05]  /*14810*/  WARPSYNC.COLLECTIVE R15, `(.L_x_7900) ;  /* 0x000000000f087348 */ /* 0x023fea0003c00000 */
[----:B------:R-:W-:Y:S01]  /*14820*/  VOTE.ANY R14, PT, P6 ;  /* 0x00000000000e7806 */ /* 0x000fe200030e0100 */
[----:B01---5:R-:W-:Y:S06]  /*14830*/  ENDCOLLECTIVE ;  /* 0x000000000000791b */ /* 0x023fec0003800000 */
.L_x_7900:
[----:B------:R-:W-:Y:S05]  /*14840*/  BSYNC B0 ;  /* 0x0000000000007941 */ /* 0x000fea0003800000 */
.L_x_7899:
        /* <DEDUP_REMOVED lines=9> */
.L_x_7901:
[----:B------:R-:W-:Y:S01]  /*148e0*/  IMAD.MOV.U32 R17, RZ, RZ, R14 ;  /* 0x000000ffff117224 */ /* 0x000fe200078e000e */
[----:B------:R-:W-:Y:S06]  /*148f0*/  BRA `(.L_x_7902) ;  /* 0xffffffe0004c7947 */ /* 0x000fec000383ffff */
.L_x_7840:
[----:B------:R-:W-:Y:S01]  /*14900*/  BSSY B0, `(.L_x_7903) ;  /* 0x0000007000007945 */ /* 0x000fe20003800000 */
[----:B------:R-:W-:Y:S02]  /*14910*/  IMAD.MOV.U32 R13, RZ, RZ, R3 ;  /* 0x000000ffff0d7224 */ /* 0x000fe400078e0003 */
[----:B------:R-:W-:Y:S02]  /*14920*/  IMAD.MOV.U32 R11, RZ, RZ, 0x1f ;  /* 0x0000001fff0b7424 */ /* 0x000fe400078e00ff */
[----:B------:R-:W-:-:S07]  /*14930*/  IMAD.MOV.U32 R15, RZ, RZ, -0x1 ;  /* 0xffffffffff0f7424 */ /* 0x000fce00078e00ff */
[----:B0123-5:R-:W-:Y:S05]  /*14940*/  WARPSYNC.COLLECTIVE R15, `(.L_x_7904) ;  /* 0x000000000f087348 */ /* 0x02ffea0003c00000 */
[----:B------:R4:W0:Y:S02]  /*14950*/  SHFL.IDX P6, R14, R13, R12, R11 ;  /* 0x0000000c0d0e7389 */ /* 0x00082400000c000b */
[----:B012345:R-:W-:Y:S01]  /*14960*/  ENDCOLLECTIVE ;  /* 0x000000000000791b */ /* 0x03ffe20003800000 */
.L_x_7904:
[----:B------:R-:W-:Y:S05]  /*14970*/  BSYNC B0 ;  /* 0x0000000000007941 */ /* 0x000fea0003800000 */
.L_x_7903:
[----:B------:R-:W-:Y:S01]  /*14980*/  IMAD.MOV.U32 R5, RZ, RZ, R14 ;  /* 0x000000ffff057224 */ /* 0x000fe200078e000e */
[----:B------:R-:W-:Y:S06]  /*14990*/  BRA `(.L_x_7839) ;  /* 0xffffffe000407947 */ /* 0x000fec000383ffff */
.L_x_7844:
[----:B-1----:R1:W2:Y:S02]  /*149a0*/  SYNCS.PHASECHK.TRANS64.TRYWAIT P0, [R0+URZ+0x28c20], R3 ;  /* 0x028c2003000075a7 */ /* 0x0022a4000800017f */
[----:B--2---:R-:W-:Y:S05]  /*149b0*/  @!P0 NANOSLEEP.SYNCS 0x989680 ;  /* 0x009896800000895d */ /* 0x004fea0003900000 */
[----:B------:R-:W2:Y:S02]  /*149c0*/  @!P0 SYNCS.PHASECHK.TRANS64 P0, [R0+URZ+0x28c20], R3 ;  /* 0x028c2003000085a7 */ /* 0x000ea4000800007f */
[----:B--2---:R-:W-:Y:S05]  /*149d0*/  @!P0 BRA `(.L_x_7844) ;  /* 0xfffffffc00f08947 */ /* 0x004fea000383ffff */
[----:B------:R-:W-:Y:S05]  /*149e0*/  BRA `(.L_x_7905) ;  /* 0xffffffe400c07947 */ /* 0x000fea000383ffff */
.L_x_7845:
        /* <DEDUP_REMOVED lines=11> */
.L_x_7907:
[----:B------:R-:W-:Y:S05]  /*14aa0*/  BSYNC B0 ;  /* 0x0000000000007941 */ /* 0x000fea0003800000 */
.L_x_7906:
[----:B------:R-:W-:Y:S05]  /*14ab0*/  BRA `(.L_x_7908) ;  /* 0xffffffe400a87947 */ /* 0x000fea000383ffff */
.L_x_7848:
[----:B------:R-:W-:Y:S01]  /*14ac0*/  BSSY B1, `(.L_x_7909) ;  /* 0x0000006000017945 */ /* 0x000fe20003800000 */
[----:B------:R-:W-:-:S07]  /*14ad0*/  IMAD.MOV.U32 R15, RZ, RZ, -0x1 ;  /* 0xffffffffff0f7424 */ /* 0x000fce00078e00ff */
[----:B012--5:R-:W-:Y:S05]  /*14ae0*/  WARPSYNC.COLLECTIVE R15, `(.L_x_7910) ;  /* 0x000000000f0c7348 */ /* 0x027fea0003c00000 */
[----:B------:R-:W-:Y:S02]  /*14af0*/  ELECT P6, UR62, PT ;  /* 0x00000000003e782f */ /* 0x000fe400038c0000 */
[----:B------:R-:W-:Y:S01]  /*14b00*/  MOV R14, UR62 ;  /* 0x0000003e000e7c02 */ /* 0x000fe20008000f00 */
[----:B012--5:R-:W-:Y:S10]  /*14b10*/  ENDCOLLECTIVE ;  /* 0x000000000000791b */ /* 0x027ff40003800000 */
.L_x_7910:
[----:B------:R-:W-:Y:S05]  /*14b20*/  BSYNC B1 ;  /* 0x0000000000017941 */ /* 0x000fea0003800000 */
.L_x_7909:
[----:B------:R-:W-:Y:S05]  /*14b30*/  BRA `(.L_x_7911) ;  /* 0xffffffe400a07947 */ /* 0x000fea000383ffff */
.L_x_7850:
[----:B0-----:R0:W1:Y:S02]  /*14b40*/  SYNCS.PHASECHK.TRANS64.TRYWAIT P0, [R6+URZ], R5 ;  /* 0x00000005060075a7 */ /* 0x001064000800017f */
[----:B-1----:R-:W-:Y:S05]  /*14b50*/  @!P0 NANOSLEEP.SYNCS 0x989680 ;  /* 0x009896800000895d */ /* 0x002fea0003900000 */
[----:B------:R-:W1:Y:S02]  /*14b60*/  @!P0 SYNCS.PHASECHK.TRANS64 P0, [R6+URZ], R5 ;  /* 0x00000005060085a7 */ /* 0x000e64000800007f */
[----:B-1----:R-:W-:Y:S05]  /*14b70*/  @!P0 BRA `(.L_x_7850) ;  /* 0xfffffffc00f08947 */ /* 0x002fea000383ffff */
[----:B------:R-:W-:Y:S05]  /*14b80*/  BRA `(.L_x_7912) ;  /* 0xffffffe400dc7947 */ /* 0x000fea000383ffff */
.L_x_7851:
[----:B-1----:R1:W2:Y:S02]  /*14b90*/  SYNCS.PHASECHK.TRANS64.TRYWAIT P0, [R7+URZ], R2 ;  /* 0x00000002070075a7 */ /* 0x0022a4000800017f */
[----:B--2---:R-:W-:Y:S05]  /*14ba0*/  @!P0 NANOSLEEP.SYNCS 0x989680 ;  /* 0x009896800000895d */ /* 0x004fea0003900000 */
[----:B------:R-:W2:Y:S02]  /*14bb0*/  @!P0 SYNCS.PHASECHK.TRANS64 P0, [R7+URZ], R2 ;  /* 0x00000002070085a7 */ /* 0x000ea4000800007f */
[----:B--2---:R-:W-:Y:S05]  /*14bc0*/  @!P0 BRA `(.L_x_7851) ;  /* 0xfffffffc00f08947 */ /* 0x004fea000383ffff */
[----:B------:R-:W-:Y:S05]  /*14bd0*/  BRA `(.L_x_7913) ;  /* 0xffffffe400d07947 */ /* 0x000fea000383ffff */
.L_x_7853:
[----:B--2---:R2:W3:Y:S02]  /*14be0*/  SYNCS.PHASECHK.TRANS64.TRYWAIT P0, [R4+URZ], R5 ;  /* 0x00000005040075a7 */ /* 0x0044e4000800017f */
[----:B---3--:R-:W-:Y:S05]  /*14bf0*/  @!P0 NANOSLEEP.SYNCS 0x989680 ;  /* 0x009896800000895d */ /* 0x008fea0003900000 */
[----:B------:R-:W3:Y:S02]  /*14c00*/  @!P0 SYNCS.PHASECHK.TRANS64 P0, [R4+URZ], R5 ;  /* 0x00000005040085a7 */ /* 0x000ee4000800007f */
[----:B---3--:R-:W-:Y:S05]  /*14c10*/  @!P0 BRA `(.L_x_7853) ;  /* 0xfffffffc00f08947 */ /* 0x008fea000383ffff */
[----:B------:R-:W-:Y:S05]  /*14c20*/  BRA `(.L_x_7914) ;  /* 0xffffffe400d87947 */ /* 0x000fea000383ffff */
.L_x_7915:
        /* <DEDUP_REMOVED lines=13> */
.L_x_15130:


//--------------------- .text._ZN7cutlass13device_kernelIN5flash11enable_sm90INS1_16FlashAttnFwdSm90INS1_25CollectiveMainloopFwdSm90ILi2EN4cute5tupleIJNS5_1CILi1EEES8_S8_EEENS6_IJNS7_ILi64EEESA_SA_EEELi512ENS_10bfloat16_tEfNS_4arch4Sm90ELb1ELb0ELb0ELb1ELb0ELb1ELb0ELb0ELb0ELb1ELb0ELb0EEENS1_21CollectiveEpilogueFwdINS6_IJSA_NS7_ILi512EEESA_EEES9_SC_SE_Li256ELb1ELb1ELb0ELb0EEENS1_36VarlenDynamicPersistentTileSchedulerILi64ELi64ELi256ELi128ELb0ELb1ELb1ELb1ELb1ELb1EEEEEEEEEvNT_6ParamsE --------------------------
	.section	.text._ZN7cutlass13device_kernelIN5flash11enable_sm90INS1_16FlashAttnFwdSm90INS1_25CollectiveMainloopFwdSm90ILi2EN4cute5tupleIJNS5_1CILi1EEES8_S8_EEENS6_IJNS7_ILi64EEESA_SA_EEELi512ENS_10bfloat16_tEfNS_4arch4Sm90ELb1ELb0ELb0ELb1ELb0ELb1ELb0ELb0ELb0ELb1ELb0ELb0EEENS1_21CollectiveEpilogueFwdINS6_IJSA_NS7_ILi512EEESA_EEES9_SC_SE_Li256ELb1ELb1ELb0ELb0EEENS1_36VarlenDynamicPersistentTileSchedulerILi64ELi64ELi256ELi128ELb0ELb1ELb1ELb1ELb1ELb1EEEEEEEEEvNT_6ParamsE,"ax",@progbits
	.align	128
.text._ZN7cutlass13device_kernelIN5flash11enable_sm90INS1_16FlashAttnFwdSm90INS1_25CollectiveMainloopFwdSm90ILi2EN4cute5tupleIJNS5_1CILi1EEES8_S8_EEENS6_IJNS7_ILi64EEESA_SA_EEELi512ENS_10bfloat16_tEfNS_4arch4Sm90ELb1ELb0ELb0ELb1ELb0ELb1ELb0ELb0ELb0ELb1ELb0ELb0EEENS1_21CollectiveEpilogueFwdINS6_IJSA_NS7_ILi512EEESA_EEES9_SC_SE_Li256ELb1ELb1ELb0ELb0EEENS1_36VarlenDynamicPersistentTileSchedulerILi64ELi64ELi256ELi128ELb0ELb1ELb1ELb1ELb1ELb1EEEEEEEEEvNT_6ParamsE:
        .type           _ZN7cutlass13device_kernelIN5flash11enable_sm90INS1_16FlashAttnFwdSm90INS1_25CollectiveMainloopFwdSm90ILi2EN4cute5tupleIJNS5_1CILi1EEES8_S8_EEENS6_IJNS7_ILi64EEESA_SA_EEELi512ENS_10bfloat16_tEfNS_4arch4Sm90ELb1ELb0ELb0ELb1ELb0ELb1ELb0ELb0ELb0ELb1ELb0ELb0EEENS1_21CollectiveEpilogueFwdINS6_IJSA_NS7_ILi512EEESA_EEES9_SC_SE_Li256ELb1ELb1ELb0ELb0EEENS1_36VarlenDynamicPersistentTileSchedulerILi64ELi64ELi256ELi128ELb0ELb1ELb1ELb1ELb1ELb1EEEEEEEEEvNT_6ParamsE,@function
        .size           _ZN7cutlass13device_kernelIN5flash11enable_sm90INS1_16FlashAttnFwdSm90INS1_25CollectiveMainloopFwdSm90ILi2EN4cute5tupleIJNS5_1CILi1EEES8_S8_EEENS6_IJNS7_ILi64EEESA_SA_EEELi512ENS_10bfloat16_tEfNS_4arch4Sm90ELb1ELb0ELb0ELb1ELb0ELb1ELb0ELb0ELb0ELb1ELb0ELb0EEENS1_21CollectiveEpilogueFwdINS6_IJSA_NS7_ILi512EEESA_EEES9_SC_SE_Li256ELb1ELb1ELb0ELb0EEENS1_36VarlenDynamicPersistentTileSchedulerILi64ELi64ELi256ELi128ELb0ELb1ELb1ELb1ELb1ELb1EEEEEEEEEvNT_6ParamsE,(.L_x_15131 - _ZN7cutlass13device_kernelIN5flash11enable_sm90INS1_16FlashAttnFwdSm90INS1_25CollectiveMainloopFwdSm90ILi2EN4cute5tupleIJNS5_1CILi1EEES8_S8_EEENS6_IJNS7_ILi64EEESA_SA_EEELi512ENS_10bfloat16_tEfNS_4arch4Sm90ELb1ELb0ELb0ELb1ELb0ELb1ELb0ELb0ELb0ELb1ELb0ELb0EEENS1_21CollectiveEpilogueFwdINS6_IJSA_NS7_ILi512EEESA_EEES9_SC_SE_Li256ELb1ELb1ELb0ELb0EEENS1_36VarlenDynamicPersistentTileSchedulerILi64ELi64ELi256ELi128ELb0ELb1ELb1ELb1ELb1ELb1EEEEEEEEEvNT_6ParamsE)
        .other          _ZN7cutlass13device_kernelIN5flash11enable_sm90INS1_16FlashAttnFwdSm90INS1_25CollectiveMainloopFwdSm90ILi2EN4cute5tupleIJNS5_1CILi1EEES8_S8_EEENS6_IJNS7_ILi64EEESA_SA_EEELi512ENS_10bfloat16_tEfNS_4arch4Sm90ELb1ELb0ELb0ELb1ELb0ELb1ELb0ELb0ELb0ELb1ELb0ELb0EEENS1_21CollectiveEpilogueFwdINS6_IJSA_NS7_ILi512EEESA_EEES9_SC_SE_Li256ELb1ELb1ELb0ELb0EEENS1_36VarlenDynamicPersistentTileSchedulerILi64ELi64ELi256ELi128ELb0ELb1ELb1ELb1ELb1ELb1EEEEEEEEEvNT_6ParamsE,@"STO_CUDA_ENTRY STV_DEFAULT"
_ZN7cutlass13device_kernelIN5flash11enable_sm90INS1_16FlashAttnFwdSm90INS1_25CollectiveMainloopFwdSm90ILi2EN4cute5tupleIJNS5_1CILi1EEES8_S8_EEENS6_IJNS7_ILi64EEESA_SA_EEELi512ENS_10bfloat16_tEfNS_4arch4Sm90ELb1ELb0ELb0ELb1ELb0ELb1ELb0ELb0ELb0ELb1ELb0ELb0EEENS1_21CollectiveEpilogueFwdINS6_IJSA_NS7_ILi512EEESA_EEES9_SC_SE_Li256ELb1ELb1ELb0ELb0EEENS1_36VarlenDynamicPersistentTileSchedulerILi64ELi64ELi256ELi128ELb0ELb1ELb1ELb1ELb1ELb1EEEEEEEEEvNT_6ParamsE:
        /* <DEDUP_REMOVED lines=23> */
.L_x_7917:
[----:B------:R-:W-:Y:S05]  /*0170*/  BSYNC B0 ;  /* 0x0000000000007941 */ /* 0x000fea0003800000 */
.L_x_7916:
        /* <DEDUP_REMOVED lines=37> */
.L_x_7918:
        /* <DEDUP_REMOVED lines=22> */
.L_x_7919:
        /* <DEDUP_REMOVED lines=18> */
.L_x_7920:
        /* <DEDUP_REMOVED lines=22> */
.L_x_7921:
        /* <DEDUP_REMOVED lines=22> */
.L_x_7922:
        /* <DEDUP_REMOVED lines=9> */
.L_x_7925:
        /* <DEDUP_REMOVED lines=19> */
[----:B------:R-:W2:Y:S01]  /*0ad0*/  LDL.LU R18, [R1+0x58] ;  /* 0x0000580001127983 */ /* 0x000ea20000300800 */
[----:B------:R-:W-:Y:S02]  /*0ae0*/  VIADD R15, R4, 0xffffff80 ;  /* 0xffffff80040f7836 */ /* 0x000fe40000000000 */
[----:B------:R-:W-:Y:S02]  /*0af0*/  IMAD.MOV.U32 R200, RZ, RZ, 0x20 ;  /* 0x00000020ffc87424 */ /* 0x000fe400078e00ff */
[----:B------:R-:W-:Y:S01]  /*0b00*/  IMAD.MOV.U32 R213, RZ, RZ, RZ ;  /* 0x000000ffffd57224 */ /* 0x000fe200078e00ff */
[----:B------:R-:W-:Y:S01]  /*0b10*/  SHF.R.S32.HI R0, RZ, 0x1f, R15 ;  /* 0x0000001fff007819 */ /* 0x000fe2000001140f */
[----:B------:R-:W-:Y:S02]  /*0b20*/  IMAD.MOV.U32 R22, RZ, RZ, RZ ;  /* 0x000000ffff167224 */ /* 0x000fe400078e00ff */
[----:B------:R-:W-:Y:S01]  /*0b30*/  IMAD.MOV.U32 R187, RZ, RZ, RZ ;  /* 0x000000ffffbb7224 */ /* 0x000fe200078e00ff */
[----:B------:R-:W-:-:S02]  /*0b40*/  LEA.HI R6, R0, R15, RZ, 0x4 ;  /* 0x0000000f00067211 */ /* 0x000fc400078f20ff */
[-C--:B------:R-:W-:Y:S02]  /*0b50*/  LEA.HI R3, R0, R15.reuse, RZ, 0x7 ;  /* 0x0000000f00037211 */ /* 0x080fe400078f38ff */
        /* <DEDUP_REMOVED lines=8> */
[----:B------:R-:W-:Y:S02]  /*0be0*/  LEA.HI R7, R6, R11, RZ, 0x1 ;  /* 0x0000000b06077211 */ /* 0x000fe400078f08ff */
[----:B------:R-:W-:Y:S02]  /*0bf0*/  SHF.R.S32.HI R8, RZ, 0x1f, R9 ;  /* 0x0000001fff087819 */ /* 0x000fe40000011409 */
[----:B------:R-:W-:Y:S02]  /*0c00*/  SHF.R.S32.HI R5, RZ, 0x1f, R4 ;  /* 0x0000001fff057819 */ /* 0x000fe40000011404 */
[----:B------:R-:W-:Y:S02]  /*0c10*/  LOP3.LUT R14, R7, 0x1ffffffe, RZ, 0xc0, !PT ;  /* 0x1ffffffe070e7812 */ /* 0x000fe400078ec0ff */
[----:B------:R-:W-:-:S02]  /*0c20*/  LEA.HI R10, R8, R9, RZ, 0x3 ;  /* 0x00000009080a7211 */ /* 0x000fc400078f18ff */
[----:B------:R-:W-:Y:S01]  /*0c30*/  LEA.HI R6, R5, R4, RZ, 0x2 ;  /* 0x0000000405067211 */ /* 0x000fe200078f10ff */
[----:B------:R-:W-:Y:S01]  /*0c40*/  IMAD.IADD R14, R11, 0x1, -R14 ;  /* 0x000000010b0e7824 */ /* 0x000fe200078e0a0e */
[----:B------:R-:W-:Y:S02]  /*0c50*/  LEA.HI R13, R13, R202, RZ, 0x2 ;  /* 0x000000ca0d0d7211 */ /* 0x000fe400078f10ff */
[----:B------:R-:W-:Y:S01]  /*0c60*/  LOP3.LUT R12, R10, 0xfffffff8, RZ, 0xc0, !PT ;  /* 0xfffffff80a0c7812 */ /* 0x000fe200078ec0ff */
[----:B------:R-:W-:Y:S01]  /*0c70*/  IMAD.SHL.U32 R14, R14, 0x8, RZ ;  /* 0x000000080e0e7824 */ /* 0x000fe200078e00ff */
[----:B------:R-:W-:Y:S01]  /*0c80*/  LOP3.LUT R11, R6, 0x7ffffffc, RZ, 0xc0, !PT ;  /* 0x7ffffffc060b7812 */ /* 0x000fe200078ec0ff */
[----:B------:R-:W-:Y:S01]  /*0c90*/  IMAD.SHL.U32 R10, R10, 0x40, RZ ;  /* 0x000000400a0a7824 */ /* 0x000fe200078e00ff */
[----:B------:R-:W-:Y:S01]  /*0ca0*/  SHF.R.S32.HI R220, RZ, 0x7, R3 ;  /* 0x00000007ffdc7819 */ /* 0x000fe20000011403 */
[----:B------:R-:W-:Y:S01]  /*0cb0*/  IMAD.IADD R12, R9, 0x1, -R12 ;  /* 0x00000001090c7824 */ /* 0x000fe200078e0a0c */
[----:B------:R-:W-:Y:S01]  /*0cc0*/  LOP3.LUT R13, R13, 0x3ffffc, RZ, 0xc0, !PT ;  /* 0x003ffffc0d0d7812 */ /* 0x000fe200078ec0ff */
[----:B------:R-:W-:Y:S01]  /*0cd0*/  IMAD.IADD R11, R4, 0x1, -R11 ;  /* 0x00000001040b7824 */ /* 0x000fe200078e0a0b */
[--C-:B------:R-:W-:Y:S01]  /*0ce0*/  SHF.R.S32.HI R7, RZ, 0x2, R6.reuse ;  /* 0x00000002ff077819 */ /* 0x100fe20000011406 */
[----:B------:R-:W-:Y:S01]  /*0cf0*/  IMAD R16, R220, 0x100, R9 ;  /* 0x00000100dc107824 */ /* 0x000fe200078e0209 */
[----:B------:R-:W-:Y:S01]  /*0d00*/  SHF.R.S32.HI R8, RZ, 0x1f, R6 ;  /* 0x0000001fff087819 */ /* 0x000fe20000011406 */
[----:B------:R-:W-:Y:S01]  /*0d10*/  IMAD.IADD R13, R202, 0x1, -R13 ;  /* 0x00000001ca0d7824 */ /* 0x000fe200078e0a0d */
[----:B------:R-:W-:Y:S01]  /*0d20*/  LEA.HI R5, R5, R4, RZ, 0x5 ;  /* 0x0000000405057211 */ /* 0x000fe200078f28ff */
[----:B------:R-:W-:Y:S01]  /*0d30*/  IMAD.SHL.U32 R9, R12, 0x40, RZ ;  /* 0x000000400c097824 */ /* 0x000fe200078e00ff */
[CC--:B------:R-:W-:Y:S01]  /*0d40*/  LEA.HI R4, R0.reuse, R15.reuse, RZ, 0x3 ;  /* 0x0000000f00047211 */ /* 0x0c0fe200078f18ff */
[----:B------:R-:W-:Y:S01]  /*0d50*/  IMAD R13, R13, 0x10, R16 ;  /* 0x000000100d0d7824 */ /* 0x000fe200078e0210 */
[----:B------:R-:W-:Y:S01]  /*0d60*/  LEA.HI R0, R0, R15, RZ, 0x2 ;  /* 0x0000000f00007211 */ /* 0x000fe200078f10ff */
[----:B------:R-:W-:Y:S01]  /*0d70*/  IMAD.SHL.U32 R189, R11, 0x2, RZ ;  /* 0x000000020bbd7824 */ /* 0x000fe200078e00ff */
[----:B------:R-:W-:Y:S01]  /*0d80*/  LEA.HI R8, R8, R7, RZ, 0x3 ;  /* 0x0000000708087211 */ /* 0x000fe200078f18ff */
[----:B------:R-:W-:Y:S01]  /*0d90*/  IMAD.U32 R234, R13, 0x40, R14 ;  /* 0x000000400dea7824 */ /* 0x000fe200078e000e */
[----:B------:R-:W-:-:S02]  /*0da0*/  SHF.R.S32.HI R23, RZ, 0x2, R0 ;  /* 0x00000002ff177819 */ /* 0x000fc40000011400 */
[----:B------:R-:W-:Y:S02]  /*0db0*/  LOP3.LUT R8, R8, 0xfffffff8, RZ, 0xc0, !PT ;  /* 0xfffffff808087812 */ /* 0x000fe400078ec0ff */
[----:B------:R-:W-:Y:S01]  /*0dc0*/  LOP3.LUT R9, R9, 0x1c0, RZ, 0xc0, !PT ;  /* 0x000001c009097812 */ /* 0x000fe200078ec0ff */
[----:B------:R-:W-:Y:S01]  /*0dd0*/  VIADD R235, R23, 0x20 ;  /* 0x0000002017eb7836 */ /* 0x000fe20000000000 */
[----:B------:R-:W-:Y:S01]  /*0de0*/  LOP3.LUT R223, R0, 0xfffffffc, RZ, 0xc0, !PT ;  /* 0xfffffffc00df7812 */ /* 0x000fe200078ec0ff */
[----:B------:R-:W-:Y:S01]  /*0df0*/  IMAD.IADD R8, R7, 0x1, -R8 ;  /* 0x0000000107087824 */ /* 0x000fe200078e0a08 */
[----:B------:R-:W-:Y:S01]  /*0e00*/  LOP3.LUT R14, R9, 0x8, R14, 0xf8, !PT ;  /* 0x00000008090e7812 */ /* 0x000fe200078ef80e */
[----:B------:R-:W-:Y:S01]  /*0e10*/  IMAD.SHL.U32 R230, R235, 0x40, RZ ;  /* 0x00000040ebe67824 */ /* 0x000fe200078e00ff */
[----:B------:R-:W-:Y:S01]  /*0e20*/  SHF.R.U32.HI R9, RZ, 0x3, R9 ;  /* 0x00000003ff097819 */ /* 0x000fe20000011609 */
[----:B------:R-:W-:Y:S01]  /*0e30*/  IMAD.IADD R223, R15, 0x1, -R223 ;  /* 0x000000010fdf7824 */ /* 0x000fe200078e0adf */
[----:B------:R-:W-:-:S02]  /*0e40*/  LOP3.LUT R7, R10, 0x7ffffe00, RZ, 0xc0, !PT ;  /* 0x7ffffe000a077812 */ /* 0x000fc400078ec0ff */
[----:B------:R-:W-:Y:S01]  /*0e50*/  SHF.R.S32.HI R6, RZ, 0x1f, R235 ;  /* 0x0000001fff067819 */ /* 0x000fe200000114eb */
[C---:B------:R-:W-:Y:S01]  /*0e60*/  IMAD.SHL.U32 R16, R223.reuse, 0x8, RZ ;  /* 0x00000008df107824 */ /* 0x040fe200078e00ff */
[----:B------:R-:W-:Y:S01]  /*0e70*/  LOP3.LUT R14, R14, R9, RZ, 0x3c, !PT ;  /* 0x000000090e0e7212 */ /* 0x000fe200078e3cff */
[----:B------:R-:W-:Y:S01]  /*0e80*/  IMAD R7, R202, 0x400, R7 ;  /* 0x00000400ca077824 */ /* 0x000fe200078e0207 */
[----:B------:R-:W-:Y:S01]  /*0e90*/  SHF.R.S32.HI R218, RZ, 0x3, R4 ;  /* 0x00000003ffda7819 */ /* 0x000fe20000011404 */
[----:B------:R-:W-:Y:S01]  /*0ea0*/  IMAD.SHL.U32 R184, R223, 0x4, RZ ;  /* 0x00000004dfb87824 */ /* 0x000fe200078e00ff */
[----:B------:R-:W-:Y:S01]  /*0eb0*/  LOP3.LUT R217, R4, 0xfffffff8, RZ, 0xc0, !PT ;  /* 0xfffffff804d97812 */ /* 0x000fe200078ec0ff */
[----:B------:R-:W-:Y:S01]  /*0ec0*/  IMAD.IADD R7, R7, 0x1, R14 ;  /* 0x0000000107077824 */ /* 0x000fe200078e020e */
[----:B------:R-:W-:Y:S01]  /*0ed0*/  SHF.R.S32.HI R4, RZ, 0x1f, R0 ;  /* 0x0000001fff047819 */ /* 0x000fe20000011400 */
[----:B------:R-:W-:Y:S01]  /*0ee0*/  VIADD R192, R184, 0x10 ;  /* 0x00000010b8c07836 */ /* 0x000fe20000000000 */
[----:B------:R-:W-:Y:S01]  /*0ef0*/  LEA.HI R0, R223, R223, RZ, 0x1 ;  /* 0x000000dfdf007211 */ /* 0x000fe200078f08ff */
[----:B------:R-:W-:Y:S01]  /*0f00*/  IMAD.IADD R217, R15, 0x1, -R217 ;  /* 0x000000010fd97824 */ /* 0x000fe200078e0ad9 */
[----:B------:R-:W-:Y:S01]  /*0f10*/  LEA.HI R6, R6, R235, RZ, 0x3 ;  /* 0x000000eb06067211 */ /* 0x000fe200078f18ff */
[----:B------:R-:W-:Y:S01]  /*0f20*/  IMAD R198, R7, 0x2, R2 ;  /* 0x0000000207c67824 */ /* 0x000fe200078e0202 */
[----:B------:R-:W-:Y:S01]  /*0f30*/  R2P PR, R12, 0x6 ;  /* 0x000000060c007804 */ /* 0x000fe20000000000 */
[----:B------:R-:W-:Y:S01]  /*0f40*/  IMAD.SHL.U32 R193, R217, 0x8, RZ ;  /* 0x00000008d9c17824 */ /* 0x000fe200078e00ff */
[----:B------:R-:W-:Y:S01]  /*0f50*/  SHF.R.S32.HI R5, RZ, 0x5, R5 ;  /* 0x00000005ff057819 */ /* 0x000fe20000011405 */
[----:B------:R-:W-:Y:S01]  /*0f60*/  IMAD.SHL.U32 R6, R6, 0x40, RZ ;  /* 0x0000004006067824 */ /* 0x000fe200078e00ff */
[----:B------:R-:W-:Y:S01]  /*0f70*/  LEA.HI R3, R3, R220, RZ, 0x1 ;  /* 0x000000dc03037211 */ /* 0x000fe200078f08ff */
[----:B------:R-:W-:Y:S01]  /*0f80*/  VIADD R201, R198, 0x26800 ;  /* 0x00026800c6c97836 */ /* 0x000fe20000000000 */
[----:B------:R-:W-:Y:S01]  /*0f90*/  LOP3.LUT R0, R0, 0x1ffffffe, RZ, 0xc0, !PT ;  /* 0x1ffffffe00007812 */ /* 0x000fe200078ec0ff */
[----:B------:R-:W-:Y:S01]  /*0fa0*/  IMAD R190, R5, 0x10, R8 ;  /* 0x0000001005be7824 */ /* 0x000fe200078e0208 */
[----:B------:R-:W-:Y:S01]  /*0fb0*/  LOP3.LUT R230, R230, 0x1c0, RZ, 0xc0, !PT ;  /* 0x000001c0e6e67812 */ /* 0x000fe200078ec0ff */
[----:B------:R-:W-:Y:S01]  /*0fc0*/  VIADD R212, R193, 0x40 ;  /* 0x00000040c1d47836 */ /* 0x000fe20000000000 */
[----:B------:R-:W-:Y:S01]  /*0fd0*/  LEA.HI R4, R4, R23, RZ, 0x3 ;  /* 0x0000001704047211 */ /* 0x000fe200078f18ff */
[----:B------:R-:W-:Y:S01]  /*0fe0*/  IMAD.IADD R203, R223, 0x1, -R0 ;  /* 0x00000001dfcb7824 */ /* 0x000fe200078e0a00 */
[----:B------:R-:W-:Y:S01]  /*0ff0*/  LOP3.LUT R3, R3, 0xfffffe, RZ, 0xc0, !PT ;  /* 0x00fffffe03037812 */ /* 0x000fe200078ec0ff */
[C---:B------:R-:W-:Y:S01]  /*1000*/  VIADD R211, R193.reuse, 0x80 ;  /* 0x00000080c1d37836 */ /* 0x040fe20000000000 */
[----:B------:R-:W-:Y:S01]  /*1010*/  LOP3.LUT R0, R230, 0x38, R16, 0xf8, !PT ;  /* 0x00000038e6007812 */ /* 0x000fe200078ef810 */
[C---:B------:R-:W-:Y:S01]  /*1020*/  VIADD R210, R193.reuse, 0xc0 ;  /* 0x000000c0c1d27836 */ /* 0x040fe20000000000 */
[----:B------:R-:W-:Y:S01]  /*1030*/  SHF.R.U32.HI R5, RZ, 0x3, R230 ;  /* 0x00000003ff057819 */ /* 0x000fe200000116e6 */
[----:B------:R-:W-:Y:S01]  /*1040*/  IMAD.IADD R3, R220, 0x1, -R3 ;  /* 0x00000001dc037824 */ /* 0x000fe200078e0a03 */
[----:B------:R-:W-:Y:S01]  /*1050*/  LOP3.LUT R233, R6, 0xfffffe00, RZ, 0xc0, !PT ;  /* 0xfffffe0006e97812 */ /* 0x000fe200078ec0ff */
[C---:B------:R-:W-:Y:S01]  /*1060*/  VIADD R209, R193.reuse, 0x100 ;  /* 0x00000100c1d17836 */ /* 0x040fe20000000000 */
[----:B------:R-:W-:Y:S01]  /*1070*/  LOP3.LUT R4, R4, 0xfffffff8, RZ, 0xc0, !PT ;  /* 0xfffffff804047812 */ /* 0x000fe200078ec0ff */
[C---:B------:R-:W-:Y:S01]  /*1080*/  VIADD R208, R193.reuse, 0x140 ;  /* 0x00000140c1d07836 */ /* 0x040fe20000000000 */
[----:B------:R-:W-:Y:S01]  /*1090*/  SEL R200, R200, 0xffffffe0, !P1 ;  /* 0xffffffe0c8c87807 */ /* 0x000fe20004800000 */
[----:B------:R-:W-:Y:S01]  /*10a0*/  VIADD R222, R193, 0x180 ;  /* 0x00000180c1de7836 */ /* 0x000fe20000000000 */
[----:B------:R-:W-:Y:S01]  /*10b0*/  LOP3.LUT R227, R233, R0, R5, 0xf6, !PT ;  /* 0x00000000e9e37212 */ /* 0x000fe200078ef605 */
[----:B------:R-:W-:Y:S01]  /*10c0*/  VIADD R221, R193, 0x1c0 ;  /* 0x000001c0c1dd7836 */ /* 0x000fe20000000000 */
[----:B------:R-:W-:Y:S01]  /*10d0*/  SHF.R.S32.HI R226, RZ, 0x1f, R192 ;  /* 0x0000001fffe27819 */ /* 0x000fe200000114c0 */
[----:B------:R-:W-:Y:S01]  /*10e0*/  VIADD R199, R198, 0x26840 ;  /* 0x00026840c6c77836 */ /* 0x000fe20000000000 */
[----:B------:R-:W-:Y:S01]  /*10f0*/  SHF.R.S32.HI R8, RZ, 0x1f, R210 ;  /* 0x0000001fff087819 */ /* 0x000fe200000114d2 */
[----:B------:R-:W-:Y:S01]  /*1100*/  @P2 VIADD R199, R201, 0xffffffc0 ;  /* 0xffffffc0c9c72836 */ /* 0x000fe20000000000 */
[----:B------:R-:W-:Y:S01]  /*1110*/  SHF.R.S32.HI R237, RZ, 0x1f, R222 ;  /* 0x0000001fffed7819 */ /* 0x000fe200000114de */
[----:B------:R-:W-:Y:S01]  /*1120*/  IMAD.IADD R188, R23, 0x1, -R4 ;  /* 0x0000000117bc7824 */ /* 0x000fe200078e0a04 */
[----:B------:R-:W-:Y:S01]  /*1130*/  SHF.R.S32.HI R4, RZ, 0x1f, R212 ;  /* 0x0000001fff047819 */ /* 0x000fe200000114d4 */
[----:B------:R-:W-:Y:S01]  /*1140*/  IMAD.SHL.U32 R197, R3, 0x100, RZ ;  /* 0x0000010003c57824 */ /* 0x000fe200078e00ff */
[----:B------:R-:W-:Y:S01]  /*1150*/  SHF.R.S32.HI R3, RZ, 0x1f, R211 ;  /* 0x0000001fff037819 */ /* 0x000fe200000114d3 */
[----:B------:R-:W-:Y:S01]  /*1160*/  IMAD.IADD R201, R201, 0x1, R200 ;  /* 0x00000001c9c97824 */ /* 0x000fe200078e02c8 */
[----:B------:R-:W-:Y:S01]  /*1170*/  SHF.R.S32.HI R4, RZ, 0x1f, R209 ;  /* 0x0000001fff047819 */ /* 0x000fe200000114d1 */
[----:B------:R-:W-:Y:S01]  /*1180*/  IMAD R227, R227, 0x2, R2 ;  /* 0x00000002e3e37824 */ /* 0x000fe200078e0202 */
[----:B------:R-:W-:Y:S01]  /*1190*/  SHF.R.S32.HI R3, RZ, 0x1f, R208 ;  /* 0x0000001fff037819 */ /* 0x000fe200000114d0 */
[----:B------:R-:W-:Y:S01]  /*11a0*/  IMAD R203, R203, 0x8, R190 ;  /* 0x00000008cbcb7824 */ /* 0x000fe200078e02be */
[----:B------:R-:W-:Y:S01]  /*11b0*/  SHF.R.S32.HI R236, RZ, 0x1f, R221 ;  /* 0x0000001fffec7819 */ /* 0x000fe200000114dd */
[----:B------:R-:W-:Y:S01]  /*11c0*/  IMAD.IADD R200, R200, 0x1, R199 ;  /* 0x00000001c8c87824 */ /* 0x000fe200078e02c7 */
[----:B--2---:R-:W-:-:S02]  /*11d0*/  LOP3.LUT R186, R18, 0x1, RZ, 0xfc, !PT ;  /* 0x0000000112ba7812 */ /* 0x004fc400078efcff */
[----:B------:R-:W-:-:S07]  /*11e0*/  CS2R R18, SRZ ;  /* 0x0000000000127805 */ /* 0x000fce000001ff00 */
.L_x_8064:
        /* <DEDUP_REMOVED lines=51> */
.L_x_7927:
[----:B------:R-:W-:Y:S02]  /*1520*/  IMAD.U32 R44, RZ, RZ, UR5 ;  /* 0x00000005ff2c7e24 */ /* 0x000fe4000f8e00ff */
[----:B------:R-:W-:Y:S01]  /*1530*/  IMAD.U32 R24, RZ, RZ, UR4 ;  /* 0x00000004ff187e24 */ /* 0x000fe2000f8e00ff */
[----:B------:R-:W-:Y:S06]  /*1540*/  @!P2 BRA `(.L_x_7928) ;  /* 0x000000000010a947 */ /* 0x000fec0003800000 */
[----:B------:R-:W-:-:S04]  /*1550*/  IADD3 R4, P0, R205, UR8, RZ ;  /* 0x00000008cd047c10 */ /* 0x000fc8000ff1e0ff */
[----:B------:R-:W-:-:S05]  /*1560*/  IADD3.X R5, R206, UR9, RZ, P0, !PT ;  /* 0x00000009ce057c10 */ /* 0x000fca00087fe4ff */
[----:B------:R0:W5:Y:S01]  /*1570*/  LDG.E R24, desc[UR40][R4.64] ;  /* 0x0000002804187981 */ /* 0x000162000c1e1900 */
[----:B------:R-:W-:Y:S05]  /*1580*/  BRA `(.L_x_7929) ;  /* 0x0000000000107947 */ /* 0x000fea0003800000 */
.L_x_7928:
[----:B------:R-:W-:Y:S05]  /*1590*/  @!P0 BRA `(.L_x_7929) ;  /* 0x00000000000c8947 */ /* 0x000fea0003800000 */
[----:B------:R-:W2:Y:S04]  /*15a0*/  LDG.E R5, desc[UR40][R8.64] ;  /* 0x0000002808057981 */ /* 0x000ea8000c1e1900 */
[----:B------:R-:W2:Y:S02]  /*15b0*/  LDG.E R24, desc[UR40][R8.64+0x4] ;  /* 0x0000042808187981 */ /* 0x000ea4000c1e1900 */
[----:B--2---:R-:W-:-:S07]  /*15c0*/  IMAD.IADD R24, R24, 0x1, -R5 ;  /* 0x0000000118187824 */ /* 0x004fce00078e0a05 */
.L_x_7929:
        /* <DEDUP_REMOVED lines=16> */
[----:B------:R-:W-:-:S04]  /*16d0*/  IMAD.SHL.U32 R196, R25, 0x40, RZ ;  /* 0x0000004019c47824 */ /* 0x000fc800078e00ff */
[----:B0-----:R-:W-:-:S08]  /*16e0*/  VIADD R4, R196, 0x3f ;  /* 0x0000003fc4047836 */ /* 0x001fd00000000000 */
[----:B------:R-:W0:Y:S08]  /*16f0*/  @P1 LDC R11, c[0x0][0x44c] ;  /* 0x00011300ff0b1b82 */ /* 0x000e300000000800 */
[----:B------:R-:W1:Y:S01]  /*1700*/  @P1 LDC R5, c[0x0][0x450] ;  /* 0x00011400ff051b82 */ /* 0x000e620000000800 */
[----:B--2---:R-:W-:Y:S02]  /*1710*/  @P0 IMAD.IADD R44, R9, 0x1, -R0 ;  /* 0x00000001092c0824 */ /* 0x004fe400078e0a00 */
[----:B------:R-:W-:-:S02]  /*1720*/  IMAD.IADD R9, R24, 0x1, -R3 ;  /* 0x0000000118097824 */ /* 0x000fc400078e0a03 */
[----:B0-----:R-:W-:-:S04]  /*1730*/  @P1 IMAD.HI.U32 R0, R4, R11, RZ ;  /* 0x0000000b04001227 */ /* 0x001fc800078e00ff */
[----:B------:R-:W-:Y:S01]  /*1740*/  IMAD.IADD R195, R9, 0x1, R44 ;  /* 0x0000000109c37824 */ /* 0x000fe200078e022c */
[----:B-1----:R-:W-:Y:S01]  /*1750*/  @P1 SHF.R.U32.HI R4, RZ, R5, R0 ;  /* 0x00000005ff041219 */ /* 0x002fe20000011600 */
[----:B------:R-:W-:Y:S02]  /*1760*/  IMAD.MOV R42, RZ, RZ, -R9 ;  /* 0x000000ffff2a7224 */ /* 0x000fe400078e0a09 */
[C---:B------:R-:W-:Y:S01]  /*1770*/  VIADD R0, R195.reuse, 0x3f ;  /* 0x0000003fc3007836 */ /* 0x040fe20000000000 */
[----:B------:R-:W-:Y:S02]  /*1780*/  IADD3 R43, R195, 0x40, -R194 ;  /* 0x00000040c32b7810 */ /* 0x000fe40007ffe8c2 */
[----:B------:R-:W-:Y:S02]  /*1790*/  VIMNMX R42, RZ, R42, !PT ;  /* 0x0000002aff2a7248 */ /* 0x000fe40007fe0100 */
[----:B------:R-:W-:Y:S01]  /*17a0*/  SHF.R.S32.HI R3, RZ, 0x1f, R0 ;  /* 0x0000001fff037819 */ /* 0x000fe20000011400 */
[----:B------:R-:W-:-:S03]  /*17b0*/  IMAD.IADD R4, R43, 0x1, R4 ;  /* 0x000000012b047824 */ /* 0x000fc600078e0204 */
[----:B------:R-:W-:Y:S02]  /*17c0*/  LEA.HI R3, R3, R0, RZ, 0x6 ;  /* 0x0000000003037211 */ /* 0x000fe400078f30ff */
[----:B------:R-:W-:Y:S02]  /*17d0*/  SHF.R.S32.HI R5, RZ, 0x1f, R4 ;  /* 0x0000001fff057819 */ /* 0x000fe40000011404 */
        /* <DEDUP_REMOVED lines=15> */
[----:B---3--:R-:W-:Y:S05]  /*18d0*/  @!P1 BRA `(.L_x_7930) ;  /* 0x0000002800a49947 */ /* 0x008fea0003800000 */
        /* <DEDUP_REMOVED lines=20> */
.L_x_7932:
[----:B------:R-:W-:Y:S05]  /*1a20*/  BSYNC B6 ;  /* 0x0000000000067941 */ /* 0x000fea0003800000 */
.L_x_7931:
        /* <DEDUP_REMOVED lines=20> */
.L_x_7934:
[----:B------:R-:W-:Y:S05]  /*1b70*/  BSYNC B6 ;  /* 0x0000000000067941 */ /* 0x000fea0003800000 */
.L_x_7933:
[----:B------:R-:W-:Y:S01]  /*1b80*/  ULDC.64 UR4, c[0x0][0x9f8] ;  /* 0x00027e0000047ab9 */ /* 0x000fe20000000a00 */
[----:B------:R-:W0:Y:S01]  /*1b90*/  LDC.64 R4, c[0x0][0x300] ;  /* 0x0000c000ff047b82 */ /* 0x000e220000000a00 */
[----:B------:R-:W-:Y:S01]  /*1ba0*/  ISETP.NE.U32.AND P0, PT, RZ, UR4, PT ;  /* 0x00000004ff007c0c */ /* 0x000fe2000bf05070 */
[----:B------:R-:W-:Y:S01]  /*1bb0*/  IMAD.IADD R40, R29, 0x1, R24 ;  /* 0x000000011d287824 */ /* 0x000fe200078e0218 */
[----:B------:R-:W-:Y:S02]  /*1bc0*/  ULDC.64 UR6, c[0x0][0x330] ;  /* 0x0000cc0000067ab9 */ /* 0x000fe40000000a00 */
[----:B------:R-:W-:Y:S02]  /*1bd0*/  ISETP.NE.AND.EX P0, PT, RZ, UR5, PT, P0 ;  /* 0x00000005ff007c0c */ /* 0x000fe4000bf05300 */
[----:B------:R-:W-:Y:S01]  /*1be0*/  SHF.R.S32.HI R17, RZ, 0x1f, R16 ;  /* 0x0000001fff117819 */ /* 0x000fe20000011410 */
[----:B------:R-:W1:Y:S08]  /*1bf0*/  LDC R59, c[0x0][0x3f4] ;  /* 0x0000fd00ff3b7b82 */ /* 0x000e700000000800 */
[----:B------:R-:W2:Y:S02]  /*1c00*/  LDC.64 R54, c[0x0][0x3f8] ;  /* 0x0000fe00ff367b82 */ /* 0x000ea40000000a00 */
[----:B------:R-:W-:-:S04]  /*1c10*/  @P0 IADD3 R6, P1, R205, UR4, RZ ;  /* 0x00000004cd060c10 */ /* 0x000fc8000ff3e0ff */
[----:B------:R-:W-:Y:S02]  /*1c20*/  @P0 IADD3.X R7, R206, UR5, RZ, P1, !PT ;  /* 0x00000005ce070c10 */ /* 0x000fe40008ffe4ff */
[----:B------:R-:W-:Y:S01]  /*1c30*/  SHF.R.S32.HI R24, RZ, 0x1f, R40 ;  /* 0x0000001fff187819 */ /* 0x000fe20000011428 */
[-C--:B0-----:R-:W-:Y:S01]  /*1c40*/  IMAD.WIDE.U32 R8, R40, R4.reuse, RZ ;  /* 0x0000000428087225 */ /* 0x081fe200078e00ff */
[----:B------:R-:W-:Y:S01]  /*1c50*/  ULDC.64 UR4, c[0x0][0x308] ;  /* 0x0000c20000047ab9 */ /* 0x000fe20000000a00 */
[----:B------:R0:W3:Y:S01]  /*1c60*/  @P0 LDG.E R27, desc[UR40][R6.64] ;  /* 0x00000028061b0981 */ /* 0x0000e2000c1e1900 */
[----:B------:R-:W4:Y:S01]  /*1c70*/  LDC.64 R56, c[0x0][0x408] ;  /* 0x00010200ff387b82 */ /* 0x000f220000000a00 */
[-C--:B------:R-:W-:Y:S01]  /*1c80*/  IMAD R0, R24, R4.reuse, RZ ;  /* 0x0000000418007224 */ /* 0x080fe200078e02ff */
[----:B------:R-:W-:Y:S01]  /*1c90*/  SHF.R.S32.HI R185, RZ, 0x1f, R184 ;  /* 0x0000001fffb97819 */ /* 0x000fe200000114b8 */
[----:B------:R-:W-:Y:S01]  /*1ca0*/  IMAD.WIDE.U32 R10, R26, UR6, R16 ;  /* 0x000000061a0a7c25 */ /* 0x000fe2000f8e0010 */
[----:B-1----:R-:W-:Y:S01]  /*1cb0*/  ISETP.GE.AND P2, PT, R16, R59, PT ;  /* 0x0000003b1000720c */ /* 0x002fe20003f46270 */
[----:B------:R-:W1:Y:S01]  /*1cc0*/  S2R R41, SR_TID.X ;  /* 0x0000000000297919 */ /* 0x000e620000002100 */
[----:B------:R-:W-:Y:S01]  /*1cd0*/  SHF.L.U64.HI R48, R4, 0x6, R5 ;  /* 0x0000000604307819 */ /* 0x000fe20000010205 */
[----:B------:R-:W-:Y:S01]  /*1ce0*/  IMAD R3, R40, R5, R0 ;  /* 0x0000000528037224 */ /* 0x000fe200078e0200 */
[----:B------:R-:W-:Y:S01]  /*1cf0*/  SHF.R.S32.HI R0, RZ, 0x1f, R26 ;  /* 0x0000001fff007819 */ /* 0x000fe2000001141a */
[----:B------:R-:W-:Y:S01]  /*1d00*/  IMAD.WIDE.U32 R46, R23, R4, R16 ;  /* 0x00000004172e7225 */ /* 0x000fe200078e0010 */
[----:B------:R-:W-:-:S02]  /*1d10*/  SEL R15, R59, RZ, P2 ;  /* 0x000000ff3b0f7207 */ /* 0x000fc40001000000 */
[----:B--2---:R-:W-:Y:S01]  /*1d20*/  SHF.L.U64.HI R52, R54, 0x6, R55 ;  /* 0x0000000636347819 */ /* 0x004fe20000010237 */
[----:B------:R-:W-:Y:S01]  /*1d30*/  IMAD.IADD R9, R9, 0x1, R3 ;  /* 0x0000000109097824 */ /* 0x000fe200078e0203 */
[----:B------:R-:W-:Y:S01]  /*1d40*/  P2R R77, PR, RZ, 0x4 ;  /* 0x00000004ff4d7803 */ /* 0x000fe20000000000 */
[----:B------:R-:W-:Y:S02]  /*1d50*/  IMAD R3, R0, UR6, RZ ;  /* 0x0000000600037c24 */ /* 0x000fe4000f8e02ff */
[----:B------:R-:W-:Y:S02]  /*1d60*/  IMAD.IADD R15, R16, 0x1, R15 ;  /* 0x00000001100f7824 */ /* 0x000fe400078e020f */
[----:B0-----:R-:W-:Y:S01]  /*1d70*/  IMAD R7, R26, UR7, R3 ;  /* 0x000000071a077c24 */ /* 0x001fe2000f8e0203 */
[----:B------:R-:W-:Y:S01]  /*1d80*/  ULDC.64 UR6, c[0x0][0xa08] ;  /* 0x0002820000067ab9 */ /* 0x000fe20000000a00 */
[----:B------:R-:W-:Y:S01]  /*1d90*/  IMAD R3, R0, UR4, RZ ;  /* 0x0000000400037c24 */ /* 0x000fe2000f8e02ff */
[----:B------:R-:W-:Y:S01]  /*1da0*/  ISETP.NE.U32.AND P0, PT, RZ, UR6, PT ;  /* 0x00000006ff007c0c */ /* 0x000fe2000bf05070 */
[----:B------:R-:W-:Y:S01]  /*1db0*/  IMAD.IADD R11, R11, 0x1, R7 ;  /* 0x000000010b0b7824 */ /* 0x000fe200078e0207 */
[----:B------:R-:W-:Y:S01]  /*1dc0*/  SHF.R.S32.HI R14, RZ, 0x1f, R15 ;  /* 0x0000001fff0e7819 */ /* 0x000fe2000001140f */
[C---:B------:R-:W-:Y:S01]  /*1dd0*/  IMAD R3, R26.reuse, UR5, R3 ;  /* 0x000000051a037c24 */ /* 0x040fe2000f8e0203 */
[----:B------:R-:W-:Y:S01]  /*1de0*/  ISETP.NE.AND.EX P0, PT, RZ, UR7, PT, P0 ;  /* 0x00000007ff007c0c */ /* 0x000fe2000bf05300 */
[----:B------:R-:W-:Y:S01]  /*1df0*/  IMAD.WIDE.U32 R6, R26, UR4, R8 ;  /* 0x000000041a067c25 */ /* 0x000fe2000f8e0008 */
[----:B------:R-:W-:Y:S01]  /*1e00*/  ULDC.64 UR4, c[0x0][0x310] ;  /* 0x0000c40000047ab9 */ /* 0x000fe20000000a00 */
[----:B------:R-:W-:-:S02]  /*1e10*/  ULDC.64 UR6, c[0x0][0x338] ;  /* 0x0000ce0000067ab9 */ /* 0x000fc40000000a00 */
[----:B------:R-:W-:Y:S01]  /*1e20*/  IMAD.IADD R7, R7, 0x1, R3 ;  /* 0x0000000107077824 */ /* 0x000fe200078e0203 */
[----:B------:R-:W-:Y:S01]  /*1e30*/  SHF.R.S32.HI R3, RZ, 0x1f, R23 ;  /* 0x0000001fff037819 */ /* 0x000fe20000011417 */
[----:B------:R-:W-:Y:S02]  /*1e40*/  IMAD.SHL.U32 R53, R188, 0x40, RZ ;  /* 0x00000040bc357824 */ /* 0x000fe400078e00ff */
[----:B------:R-:W-:Y:S02]  /*1e50*/  IMAD.SHL.U32 R49, R4, 0x40, RZ ;  /* 0x0000004004317824 */ /* 0x000fe400078e00ff */
[----:B----4-:R-:W-:Y:S01]  /*1e60*/  IMAD R12, R3, R56, RZ ;  /* 0x00000038030c7224 */ /* 0x010fe200078e02ff */
[----:B------:R-:W-:Y:S01]  /*1e70*/  LOP3.LUT R53, R53, 0x1c0, RZ, 0xc0, !PT ;  /* 0x000001c035357812 */ /* 0x000fe200078ec0ff */
[----:B------:R-:W-:Y:S01]  /*1e80*/  VIADD R78, R16, 0x20 ;  /* 0x00000020104e7836 */ /* 0x000fe20000000000 */
[----:B-1----:R-:W-:Y:S01]  /*1e90*/  SHF.R.U32.HI R41, RZ, 0x7, R41 ;  /* 0x00000007ff297819 */ /* 0x002fe20000011629 */
[----:B------:R-:W-:-:S04]  /*1ea0*/  IMAD.SHL.U32 R59, R59, 0x2, RZ ;  /* 0x000000023b3b7824 */ /* 0x000fc800078e00ff */
[----:B------:R-:W-:Y:S01]  /*1eb0*/  VIADD R58, R41, 0x8 ;  /* 0x00000008293a7836 */ /* 0x000fe20000000000 */
[----:B---3--:R-:W-:Y:S02]  /*1ec0*/  SHF.R.S32.HI R0, RZ, 0x1f, R27 ;  /* 0x0000001fff007819 */ /* 0x008fe4000001141b */
[----:B------:R-:W-:Y:S01]  /*1ed0*/  SEL R9, R27, RZ, !P0 ;  /* 0x000000ff1b097207 */ /* 0x000fe20004000000 */
[C---:B------:R-:W-:Y:S01]  /*1ee0*/  IMAD R27, R23.reuse, R57, R12 ;  /* 0x00000039171b7224 */ /* 0x040fe200078e020c */
[----:B------:R-:W-:Y:S01]  /*1ef0*/  SEL R0, R0, RZ, !P0 ;  /* 0x000000ff00007207 */ /* 0x000fe20004000000 */
[----:B------:R-:W-:-:S04]  /*1f00*/  IMAD.WIDE.U32 R12, R23, R56, R16 ;  /* 0x00000038170c7225 */ /* 0x000fc800078e0010 */
[----:B------:R-:W-:-:S04]  /*1f10*/  IMAD.WIDE.U32 R20, R9, UR4, R6 ;  /* 0x0000000409147c25 */ /* 0x000fc8000f8e0006 */
[C---:B------:R-:W-:Y:S02]  /*1f20*/  IMAD R6, R0.reuse, UR6, RZ ;  /* 0x0000000600067c24 */ /* 0x040fe4000f8e02ff */
[----:B------:R-:W-:Y:S01]  /*1f30*/  IMAD R8, R0, UR4, RZ ;  /* 0x0000000400087c24 */ /* 0x000fe2000f8e02ff */
[----:B------:R-:W-:Y:S01]  /*1f40*/  ULDC UR4, c[0x0][0x2f4] ;  /* 0x0000bd0000047ab9 */ /* 0x000fe20000000800 */
[----:B------:R-:W-:Y:S01]  /*1f50*/  IMAD R69, R9, UR7, R6 ;  /* 0x0000000709457c24 */ /* 0x000fe2000f8e0206 */
[----:B------:R-:W-:Y:S01]  /*1f60*/  ISETP.GE.AND P4, PT, R16, UR4, PT ;  /* 0x0000000410007c0c */ /* 0x000fe2000bf86270 */
[----:B------:R-:W-:Y:S01]  /*1f70*/  IMAD R6, R3, R54, RZ ;  /* 0x0000003603067224 */ /* 0x000fe200078e02ff */
[----:B------:R-:W-:Y:S01]  /*1f80*/  ISETP.GE.AND P3, PT, R78, UR4, PT ;  /* 0x000000044e007c0c */ /* 0x000fe2000bf66270 */
[----:B------:R-:W-:Y:S02]  /*1f90*/  IMAD R45, R9, UR5, R8 ;  /* 0x00000005092d7c24 */ /* 0x000fe4000f8e0208 */
[----:B------:R-:W-:Y:S01]  /*1fa0*/  IMAD R0, R3, R4, RZ ;  /* 0x0000000403007224 */ /* 0x000fe200078e02ff */
[----:B------:R-:W-:Y:S01]  /*1fb0*/  LOP3.LUT R4, R53, 0x18, R16, 0xf8, !PT ;  /* 0x0000001835047812 */ /* 0x000fe200078ef810 */
[----:B------:R-:W-:-:S04]  /*1fc0*/  IMAD.WIDE.U32 R28, R9, UR6, R10 ;  /* 0x00000006091c7c25 */ /* 0x000fc8000f8e000a */
[C---:B------:R-:W-:Y:S02]  /*1fd0*/  IMAD R25, R23.reuse, R55, R6 ;  /* 0x0000003717197224 */ /* 0x040fe400078e0206 */
[----:B------:R-:W-:-:S04]  /*1fe0*/  IMAD.WIDE.U32 R6, R23, R54, R184 ;  /* 0x0000003617067225 */ /* 0x000fc800078e00b8 */
[----:B------:R-:W-:-:S04]  /*1ff0*/  IMAD.WIDE.U32 R10, R23, R54, R16 ;  /* 0x00000036170a7225 */ /* 0x000fc800078e0010 */
[----:B------:R-:W-:Y:S01]  /*2000*/  IMAD R8, R23, R5, R0 ;  /* 0x0000000517087224 */ /* 0x000fe200078e0200 */
[----:B------:R-:W-:Y:S01]  /*2010*/  IADD3 R0, P0, R20, R46, RZ ;  /* 0x0000002e14007210 */ /* 0x000fe20007f1e0ff */
[----:B------:R-:W-:Y:S02]  /*2020*/  IMAD.IADD R45, R21, 0x1, R45 ;  /* 0x00000001152d7824 */ /* 0x000fe400078e022d */
[----:B------:R-:W-:Y:S02]  /*2030*/  IMAD.IADD R7, R7, 0x1, R25 ;  /* 0x0000000107077824 */ /* 0x000fe400078e0219 */
[----:B------:R-:W-:Y:S01]  /*2040*/  IMAD.IADD R11, R25, 0x1, R11 ;  /* 0x00000001190b7824 */ /* 0x000fe200078e020b */
[----:B-----5:R-:W-:Y:S01]  /*2050*/  SHF.R.S32.HI R25, RZ, 0x1f, R30 ;  /* 0x0000001fff197819 */ /* 0x020fe2000001141e */
[-C--:B------:R-:W-:Y:S01]  /*2060*/  IMAD.WIDE.U32 R32, R30, R54.reuse, R6 ;  /* 0x000000361e207225 */ /* 0x080fe200078e0006 */
[----:B------:R-:W-:Y:S02]  /*2070*/  IADD3.X R46, R45, R47, R8, P0, !PT ;  /* 0x0000002f2d2e7210 */ /* 0x000fe400007fe408 */
[----:B------:R-:W-:Y:S01]  /*2080*/  LEA.HI R47, R14, R15, RZ, 0x3 ;  /* 0x0000000f0e2f7211 */ /* 0x000fe200078f18ff */
[----:B------:R-:W-:Y:S01]  /*2090*/  IMAD R14, R25, R54, RZ ;  /* 0x00000036190e7224 */ /* 0x000fe200078e02ff */
[----:B------:R-:W-:Y:S01]  /*20a0*/  IADD3 R40, P0, R23, R40, RZ ;  /* 0x0000002817287210 */ /* 0x000fe20007f1e0ff */
[-C--:B------:R-:W-:Y:S01]  /*20b0*/  IMAD R25, R25, R56.reuse, RZ ;  /* 0x0000003819197224 */ /* 0x080fe200078e02ff */
[----:B------:R-:W-:Y:S01]  /*20c0*/  LOP3.LUT R63, R47, 0xfffffff8, RZ, 0xc0, !PT ;  /* 0xfffffff82f3f7812 */ /* 0x000fe200078ec0ff */
[----:B------:R-:W-:Y:S01]  /*20d0*/  IMAD R5, R30, R55, R14 ;  /* 0x000000371e057224 */ /* 0x000fe200078e020e */
[----:B------:R-:W-:Y:S01]  /*20e0*/  SHF.L.U64.HI R55, R56, 0x6, R57 ;  /* 0x0000000638377819 */ /* 0x000fe20000010239 */
[----:B------:R-:W-:Y:S01]  /*20f0*/  IMAD R25, R30, R57, R25 ;  /* 0x000000391e197224 */ /* 0x000fe200078e0219 */
[----:B------:R-:W-:Y:S01]  /*2100*/  SHF.R.U32.HI R57, RZ, 0x3, R53 ;  /* 0x00000003ff397819 */ /* 0x000fe20000011635 */
[----:B------:R-:W-:Y:S01]  /*2110*/  IMAD.WIDE.U32 R8, R23, R56, R184 ;  /* 0x0000003817087225 */ /* 0x000fe200078e00b8 */
[----:B------:R-:W-:-:S02]  /*2120*/  SHF.R.S32.HI R64, RZ, 0x1f, R63 ;  /* 0x0000001fff407819 */ /* 0x000fc4000001143f */
[----:B------:R-:W-:Y:S01]  /*2130*/  LOP3.LUT R61, R4, R57, RZ, 0x3c, !PT ;  /* 0x00000039043d7212 */ /* 0x000fe200078e3cff */
[----:B------:R-:W-:Y:S01]  /*2140*/  IMAD.WIDE.U32 R34, R30, R54, R10 ;  /* 0x000000361e227225 */ /* 0x000fe200078e000a */
[----:B------:R-:W-:-:S03]  /*2150*/  LOP3.LUT R4, R53, 0x38, R47, 0xf8, !PT ;  /* 0x0000003835047812 */ /* 0x000fc600078ef82f */
[----:B------:R-:W-:Y:S02]  /*2160*/  IMAD.IADD R9, R9, 0x1, R27 ;  /* 0x0000000109097824 */ /* 0x000fe400078e021b */
[----:B------:R-:W-:Y:S02]  /*2170*/  IMAD.IADD R13, R27, 0x1, R13 ;  /* 0x000000011b0d7824 */ /* 0x000fe400078e020d */
[----:B------:R-:W-:Y:S02]  /*2180*/  IMAD.IADD R60, R33, 0x1, R5 ;  /* 0x00000001213c7824 */ /* 0x000fe400078e0205 */
[----:B------:R-:W-:Y:S01]  /*2190*/  IMAD.IADD R62, R5, 0x1, R35 ;  /* 0x00000001053e7824 */ /* 0x000fe200078e0223 */
[----:B------:R-:W-:Y:S01]  /*21a0*/  LOP3.LUT R5, R4, R57, RZ, 0x3c, !PT ;  /* 0x0000003904057212 */ /* 0x000fe200078e3cff */
[----:B------:R-:W-:-:S04]  /*21b0*/  IMAD.WIDE.U32 R36, R30, R56, R8 ;  /* 0x000000381e247225 */ /* 0x000fc800078e0008 */
[----:B------:R-:W-:-:S04]  /*21c0*/  IMAD.WIDE.U32 R38, R30, R56, R12 ;  /* 0x000000381e267225 */ /* 0x000fc800078e000c */
[----:B------:R-:W-:Y:S02]  /*21d0*/  IMAD.SHL.U32 R54, R54, 0x40, RZ ;  /* 0x0000004036367824 */ /* 0x000fe400078e00ff */
[----:B------:R-:W-:Y:S02]  /*21e0*/  IMAD.SHL.U32 R56, R56, 0x40, RZ ;  /* 0x0000004038387824 */ /* 0x000fe400078e00ff */
[----:B------:R-:W-:Y:S02]  /*21f0*/  IMAD.X R41, R24, 0x1, R3, P0 ;  /* 0x0000000118297824 */ /* 0x000fe400000e0603 */
[----:B------:R-:W-:Y:S02]  /*2200*/  IMAD R61, R202, 0x200, R61 ;  /* 0x00000200ca3d7824 */ /* 0x000fe400078e023d */
[----:B------:R-:W-:Y:S02]  /*2210*/  IMAD.IADD R65, R37, 0x1, R25 ;  /* 0x0000000125417824 */ /* 0x000fe400078e0219 */
[----:B------:R-:W-:-:S02]  /*2220*/  IMAD.IADD R67, R25, 0x1, R39 ;  /* 0x0000000119437824 */ /* 0x000fc400078e0227 */
[----:B------:R-:W-:Y:S02]  /*2230*/  IMAD R66, R202, 0x200, R5 ;  /* 0x00000200ca427824 */ /* 0x000fe400078e0205 */
[----:B------:R-:W-:-:S07]  /*2240*/  IMAD.IADD R69, R29, 0x1, R69 ;  /* 0x000000011d457824 */ /* 0x000fce00078e0245 */
.L_x_7964:
[----:B0-2-4-:R-:W0:Y:S01]  /*2250*/  LDC R27, c[0x0][0x3f4] ;  /* 0x0000fd00ff1b7b82 */ /* 0x015e220000000800 */
[----:B------:R-:W-:Y:S01]  /*2260*/  VIADD R31, R31, 0xffffffff ;  /* 0xffffffff1f1f7836 */ /* 0x000fe20000000000 */
[----:B------:R-:W-:Y:S05]  /*2270*/  YIELD ;  /* 0x0000000000007946 */ /* 0x000fea0003800000 */
[----:B------:R-:W-:Y:S01]  /*2280*/  SHF.R.S32.HI R71, RZ, 0x1f, R31 ;  /* 0x0000001fff477819 */ /* 0x000fe2000001141f */
[----:B------:R-:W1:Y:S01]  /*2290*/  LDC.64 R50, c[0x0][0x2e8] ;  /* 0x0000ba00ff327b82 */ /* 0x000e620000000a00 */
        /* <DEDUP_REMOVED lines=35> */
[----:B------:R-:W-:Y:S01]  /*24d0*/  IMAD.MOV.U32 R7, RZ, RZ, R65 ;  /* 0x000000ffff077224 */ /* 0x000fe200078e0041 */
[----:B------:R-:W-:Y:S01]  /*24e0*/  ULDC.64 UR4, c[0x0][0x3e8] ;  /* 0x0000fa0000047ab9 */ /* 0x000fe20000000a00 */
[-C--:B------:R-:W-:Y:S01]  /*24f0*/  IMAD R5, R71, R56.reuse, R5 ;  /* 0x0000003847057224 */ /* 0x080fe200078e0205 */
[----:B------:R-:W-:Y:S01]  /*2500*/  CS2R R10, SRZ ;  /* 0x00000000000a7805 */ /* 0x000fe2000001ff00 */
[----:B------:R-:W-:-:S04]  /*2510*/  IMAD.WIDE.U32 R6, R31, R56, R6 ;  /* 0x000000381f067225 */ /* 0x000fc800078e0006 */
        /* <DEDUP_REMOVED lines=13> */
.L_x_7939:
[----:B------:R-:W-:Y:S05]  /*25f0*/  BSYNC B1 ;  /* 0x0000000000017941 */ /* 0x000fea0003800000 */
.L_x_7938:
[----:B------:R-:W-:Y:S01]  /*2600*/  ISETP.NE.AND P0, PT, R186, 0x3, PT ;  /* 0x00000003ba00780c */ /* 0x000fe20003f05270 */
[----:B0----5:R-:W-:Y:S02]  /*2610*/  IMAD.MOV.U32 R4, RZ, RZ, R8 ;  /* 0x000000ffff047224 */ /* 0x021fe400078e0008 */
        /* <DEDUP_REMOVED lines=17> */
.L_x_7940:
[----:B------:R-:W-:Y:S01]  /*2730*/  IMAD R68, R22, 0x8, R2 ;  /* 0x0000000816447824 */ /* 0x000fe200078e0202 */
[----:B------:R-:W-:Y:S01]  /*2740*/  SHF.L.U32 R71, R187, 0x1f, RZ ;  /* 0x0000001fbb477819 */ /* 0x000fe200000006ff */
[----:B------:R-:W-:Y:S03]  /*2750*/  BSSY B1, `(.L_x_7941) ;  /* 0x0000003000017945 */ /* 0x000fe60003800000 */
[----:B------:R-:W0:Y:S02]  /*2760*/  SYNCS.PHASECHK.TRANS64.TRYWAIT P5, [R68+URZ+0x28c90], R71 ;  /* 0x028c9047440075a7 */ /* 0x000e2400080a017f */
[----:B0-----:R-:W-:Y:S05]  /*2770*/  @!P5 BRA `(.L_x_7942) ;  /* 0x0000018c005cd947 */ /* 0x001fea0003800000 */
.L_x_8249:
[----:B------:R-:W-:Y:S05]  /*2780*/  BSYNC B1 ;  /* 0x0000000000017941 */ /* 0x000fea0003800000 */
.L_x_7941:
        /* <DEDUP_REMOVED lines=9> */
[----:B------:R-:W-:Y:S01]  /*2820*/  SHF.R.U64 R50, R24, 0x10, R25 ;  /* 0x0000001018327819 */ /* 0x000fe20000001219 */
[----:B------:R-:W-:Y:S01]  /*2830*/  IMAD.U32 R24, R7, 0x10000, RZ ;  /* 0x0001000007187824 */ /* 0x000fe200078e00ff */
[----:B------:R-:W-:Y:S02]  /*2840*/  SHF.R.U32.HI R75, RZ, 0x10, R15 ;  /* 0x00000010ff4b7819 */ /* 0x000fe4000001160f */
[----:B------:R-:W-:Y:S02]  /*2850*/  SHF.R.U32.HI R70, RZ, 0x10, R25 ;  /* 0x00000010ff467819 */ /* 0x000fe40000011619 */
[C---:B------:R-:W-:Y:S02]  /*2860*/  PRMT R73, R51.reuse, 0x5410, R73 ;  /* 0x0000541033497816 */ /* 0x040fe40000000049 */
[----:B------:R-:W-:-:S02]  /*2870*/  PRMT R50, R51, 0x5432, R50 ;  /* 0x0000543233327816 */ /* 0x000fc40000000032 */
[C---:B------:R-:W-:Y:S02]  /*2880*/  PRMT R75, R72.reuse, 0x5410, R75 ;  /* 0x00005410484b7816 */ /* 0x040fe4000000004b */
[----:B------:R-:W-:Y:S02]  /*2890*/  LOP3.LUT R25, R7, 0xffff0000, RZ, 0xc0, !PT ;  /* 0xffff000007197812 */ /* 0x000fe400078ec0ff */
[----:B------:R-:W-:Y:S01]  /*28a0*/  PRMT R70, R72, 0x5432, R70 ;  /* 0x0000543248467816 */ /* 0x000fe20000000046 */
[----:B------:R-:W-:Y:S01]  /*28b0*/  IMAD.U32 R76, R75, 0x10000, RZ ;  /* 0x000100004b4c7824 */ /* 0x000fe200078e00ff */
[----:B------:R-:W-:Y:S02]  /*28c0*/  LOP3.LUT R7, R5, 0xffff0000, RZ, 0xc0, !PT ;  /* 0xffff000005077812 */ /* 0x000fe400078ec0ff */
[C---:B------:R-:W-:Y:S01]  /*28d0*/  LOP3.LUT R74, R73.reuse, 0xffff0000, RZ, 0xc0, !PT ;  /* 0xffff0000494a7812 */ /* 0x040fe200078ec0ff */
        /* <DEDUP_REMOVED lines=10> */
[----:B------:R-:W-:Y:S01]  /*2980*/  FMUL.FTZ R15, R15, R72 ;  /* 0x000000480f0f7220 */ /* 0x000fe20000410000 */
        /* <DEDUP_REMOVED lines=21> */
.L_x_7947:
[----:B------:R-:W-:Y:S05]  /*2ae0*/  BSYNC B2 ;  /* 0x0000000000027941 */ /* 0x000fea0003800000 */
.L_x_7946:
[----:B--2---:R1:W-:Y:S02]  /*2af0*/  STG.E.128 desc[UR40][R12.64], R4 ;  /* 0x000000040c007986 */ /* 0x0043e4000c101d28 */
.L_x_7945:
[----:B------:R-:W-:Y:S05]  /*2b00*/  BSYNC B1 ;  /* 0x0000000000017941 */ /* 0x000fea0003800000 */
.L_x_7944:
        /* <DEDUP_REMOVED lines=56> */
.L_x_7949:
[----:B------:R-:W-:Y:S05]  /*2e90*/  BSYNC B1 ;  /* 0x0000000000017941 */ /* 0x000fea0003800000 */
.L_x_7948:
[----:B-1----:R1:W-:Y:S01]  /*2ea0*/  STG.E.128 desc[UR40][R12.64+0x40], R4 ;  /* 0x000040040c007986 */ /* 0x0023e2000c101d28 */
[----:B------:R-:W-:Y:S05]  /*2eb0*/  BRA `(.L_x_7943) ;  /* 0x0000000c00407947 */ /* 0x000fea0003800000 */
.L_x_7937:
        /* <DEDUP_REMOVED lines=29> */
[----:B------:R-:W-:Y:S02]  /*3090*/  IMAD.MOV.U32 R68, RZ, RZ, R7 ;  /* 0x000000ffff447224 */ /* 0x000fe400078e0007 */
[----:B------:R-:W-:Y:S01]  /*30a0*/  IMAD.MOV.U32 R27, RZ, RZ, R6 ;  /* 0x000000ffff1b7224 */ /* 0x000fe200078e0006 */
[----:B------:R-:W-:Y:S01]  /*30b0*/  PRMT R88, R25, 0x5410, R24 ;  /* 0x0000541019587816 */ /* 0x000fe20000000018 */
[----:B---3--:R-:W-:Y:S01]  /*30c0*/  IMAD.MOV.U32 R12, RZ, RZ, R8 ;  /* 0x000000ffff0c7224 */ /* 0x008fe200078e0008 */
[----:B------:R-:W-:Y:S01]  /*30d0*/  PRMT R90, R90, 0x5410, R68 ;  /* 0x000054105a5a7816 */ /* 0x000fe20000000044 */
[----:B------:R-:W-:Y:S01]  /*30e0*/  IMAD.MOV.U32 R13, RZ, RZ, R9 ;  /* 0x000000ffff0d7224 */ /* 0x000fe200078e0009 */
[----:B------:R-:W-:Y:S01]  /*30f0*/  PRMT R92, R27, 0x7610, R92 ;  /* 0x000076101b5c7816 */ /* 0x000fe2000000005c */
[----:B------:R-:W-:-:S02]  /*3100*/  IMAD.MOV.U32 R24, RZ, RZ, R10 ;  /* 0x000000ffff187224 */ /* 0x000fc400078e000a */
[----:B------:R-:W-:Y:S01]  /*3110*/  IMAD.MOV.U32 R25, RZ, RZ, R11 ;  /* 0x000000ffff197224 */ /* 0x000fe200078e000b */
[----:B------:R-:W-:Y:S02]  /*3120*/  PRMT R82, R12, 0x5410, R13 ;  /* 0x000054100c527816 */ /* 0x000fe4000000000d */
[----:B------:R-:W-:Y:S02]  /*3130*/  PRMT R90, R24, 0x7610, R90 ;  /* 0x00007610185a7816 */ /* 0x000fe4000000005a */
[----:B------:R-:W-:Y:S01]  /*3140*/  PRMT R91, R25, 0x7610, R91 ;  /* 0x00007610195b7816 */ /* 0x000fe2000000005b */
[----:B------:R-:W-:Y:S06]  /*3150*/  @!P0 BRA `(.L_x_7950) ;  /* 0x0000000000048947 */ /* 0x000fec0003800000 */
[----:B------:R-:W-:Y:S01]  /*3160*/  BPT.TRAP 0x1 ;  /* 0x000000040000795c */ /* 0x000fe20000300000 */
.L_x_7950:
[----:B------:R-:W-:Y:S01]  /*3170*/  IMAD R68, R22, 0x8, R2 ;  /* 0x0000000816447824 */ /* 0x000fe200078e0202 */
[----:B------:R-:W-:Y:S01]  /*3180*/  SHF.L.U32 R71, R187, 0x1f, RZ ;  /* 0x0000001fbb477819 */ /* 0x000fe200000006ff */
[----:B------:R-:W0:Y:S01]  /*3190*/  LDC R70, c[0x0][0x2f4] ;  /* 0x0000bd00ff467b82 */ /* 0x000e220000000800 */
[----:B------:R-:W-:Y:S02]  /*31a0*/  BSSY B1, `(.L_x_7951) ;  /* 0x0000003000017945 */ /* 0x000fe40003800000 */
[----:B------:R-:W1:Y:S02]  /*31b0*/  SYNCS.PHASECHK.TRANS64.TRYWAIT P5, [R68+URZ+0x28c90], R71 ;  /* 0x028c9047440075a7 */ /* 0x000e6400080a017f */
[----:B-1----:R-:W-:Y:S05]  /*31c0*/  @!P5 BRA `(.L_x_7952) ;  /* 0x0000018000dcd947 */ /* 0x002fea0003800000 */
.L_x_8250:
[----:B------:R-:W-:Y:S05]  /*31d0*/  BSYNC B1 ;  /* 0x0000000000017941 */ /* 0x000fea0003800000 */
.L_x_7951:
        /* <DEDUP_REMOVED lines=42> */
[--C-:B------:R-:W-:Y:S02]  /*3480*/  SHF.R.U64 R83, R6, 0x10, R7.reuse ;  /* 0x0000001006537819 */ /* 0x100fe40000001207 */
[----:B------:R-:W-:Y:S01]  /*3490*/  SHF.R.U32.HI R84, RZ, 0x10, R7 ;  /* 0x00000010ff547819 */ /* 0x000fe20000011607 */
[----:B------:R-:W-:Y:S01]  /*34a0*/  IMAD.U32 R7, R14, 0x10000, RZ ;  /* 0x000100000e077824 */ /* 0x000fe200078e00ff */
[----:B------:R-:W-:Y:S01]  /*34b0*/  SHF.R.U64 R87, R10, 0x10, R11 ;  /* 0x000000100a577819 */ /* 0x000fe2000000120b */
[----:B--2---:R-:W-:Y:S01]  /*34c0*/  IMAD.U32 R11, R25, 0x10000, RZ ;  /* 0x00010000190b7824 */ /* 0x004fe200078e00ff */
[----:B------:R-:W-:Y:S01]  /*34d0*/  PRMT R80, R88, 0x5432, R80 ;  /* 0x0000543258507816 */ /* 0x000fe20000000050 */
[----:B------:R-:W-:Y:S01]  /*34e0*/  IMAD.U32 R88, R86, 0x10000, RZ ;  /* 0x0001000056587824 */ /* 0x000fe200078e00ff */
[----:B------:R-:W-:Y:S01]  /*34f0*/  PRMT R85, R82, 0x5410, R85 ;  /* 0x0000541052557816 */ /* 0x000fe20000000055 */
[----:B------:R-:W-:Y:S01]  /*3500*/  IMAD.U32 R82, R81, 0x10000, RZ ;  /* 0x0001000051527824 */ /* 0x000fe200078e00ff */
[----:B------:R-:W-:Y:S01]  /*3510*/  PRMT R89, R91, 0x5410, R89 ;  /* 0x000054105b597816 */ /* 0x000fe20000000059 */
[----:B------:R-:W-:Y:S01]  /*3520*/  IMAD.U32 R10, R24, 0x10000, RZ ;  /* 0x00010000180a7824 */ /* 0x000fe200078e00ff */
[----:B------:R-:W-:-:S02]  /*3530*/  LOP3.LUT R6, R13, 0xffff0000, RZ, 0xc0, !PT ;  /* 0xffff00000d067812 */ /* 0x000fc400078ec0ff */
[----:B------:R-:W-:Y:S01]  /*3540*/  LOP3.LUT R13, R25, 0xffff0000, RZ, 0xc0, !PT ;  /* 0xffff0000190d7812 */ /* 0x000fe200078ec0ff */
[----:B------:R-:W-:Y:S01]  /*3550*/  IMAD.U32 R25, R27, 0x10000, RZ ;  /* 0x000100001b197824 */ /* 0x000fe200078e00ff */
[----:B------:R-:W-:Y:S02]  /*3560*/  LOP3.LUT R86, R86, 0xffff0000, RZ, 0xc0, !PT ;  /* 0xffff000056567812 */ /* 0x000fe400078ec0ff */
[----:B------:R-:W-:Y:S01]  /*3570*/  PRMT R83, R92, 0x5410, R83 ;  /* 0x000054105c537816 */ /* 0x000fe20000000053 */
[----:B------:R-:W-:Y:S01]  /*3580*/  FMUL.FTZ R92, R11, R82 ;  /* 0x000000520b5c7220 */ /* 0x000fe20000410000 */
[C---:B------:R-:W-:Y:S01]  /*3590*/  PRMT R84, R90.reuse, 0x5432, R84 ;  /* 0x000054325a547816 */ /* 0x040fe20000000054 */
[----:B------:R-:W-:Y:S01]  /*35a0*/  FMUL.FTZ R91, R13, R86 ;  /* 0x000000560d5b7220 */ /* 0x000fe20000410000 */
[----:B------:R-:W-:Y:S01]  /*35b0*/  PRMT R87, R90, 0x5410, R87 ;  /* 0x000054105a577816 */ /* 0x000fe20000000057 */
[----:B------:R-:W-:Y:S01]  /*35c0*/  FMUL.FTZ R90, R11, R88 ;  /* 0x000000580b5a7220 */ /* 0x000fe20000410000 */
[----:B------:R-:W-:Y:S01]  /*35d0*/  LOP3.LUT R81, R81, 0xffff0000, RZ, 0xc0, !PT ;  /* 0xffff000051517812 */ /* 0x000fe200078ec0ff */
[----:B------:R-:W-:-:S02]  /*35e0*/  IMAD.U32 R11, R89, 0x10000, RZ ;  /* 0x00010000590b7824 */ /* 0x000fc400078e00ff */
[C---:B------:R-:W-:Y:S01]  /*35f0*/  FFMA.FTZ R92, R5.reuse, R88, R92 ;  /* 0x00000058055c7223 */ /* 0x040fe2000001005c */
[----:B------:R-:W-:Y:S01]  /*3600*/  FFMA.FTZ R90, R5, R82, -R90 ;  /* 0x00000052055a7223 */ /* 0x000fe2000001085a */
[----:B------:R-:W-:Y:S02]  /*3610*/  IMAD.U32 R5, R84, 0x10000, RZ ;  /* 0x0001000054057824 */ /* 0x000fe400078e00ff */
[----:B------:R-:W-:Y:S01]  /*3620*/  FMUL.FTZ R13, R13, R81 ;  /* 0x000000510d0d7220 */ /* 0x000fe20000410000 */
[----:B------:R-:W-:Y:S01]  /*3630*/  FMUL.FTZ R93, R25, R11 ;  /* 0x0000000b195d7220 */ /* 0x000fe20000410000 */
[C---:B------:R-:W-:Y:S01]  /*3640*/  FFMA.FTZ R91, R6.reuse, R81, -R91 ;  /* 0x00000051065b7223 */ /* 0x040fe2000001085b */
[----:B------:R-:W-:Y:S01]  /*3650*/  LOP3.LUT R27, R27, 0xffff0000, RZ, 0xc0, !PT ;  /* 0xffff00001b1b7812 */ /* 0x000fe200078ec0ff */
[----:B------:R-:W-:Y:S01]  /*3660*/  FFMA.FTZ R81, R6, R86, R13 ;  /* 0x0000005606517223 */ /* 0x000fe2000001000d */
[----:B------:R-:W-:Y:S01]  /*3670*/  LOP3.LUT R82, R89, 0xffff0000, RZ, 0xc0, !PT ;  /* 0xffff000059527812 */ /* 0x000fe200078ec0ff */
[-C--:B------:R-:W-:Y:S01]  /*3680*/  FMUL.FTZ R88, R25, R5.reuse ;  /* 0x0000000519587220 */ /* 0x080fe20000410000 */
[----:B------:R-:W-:Y:S01]  /*3690*/  FFMA.FTZ R93, R8, R5, -R93 ;  /* 0x00000005085d7223 */ /* 0x000fe2000001085d */
[----:B------:R-:W-:Y:S01]  /*36a0*/  LOP3.LUT R84, R84, 0xffff0000, RZ, 0xc0, !PT ;  /* 0xffff000054547812 */ /* 0x000fe200078ec0ff */
[----:B------:R-:W-:Y:S01]  /*36b0*/  IMAD.U32 R13, R85, 0x10000, RZ ;  /* 0x00010000550d7824 */ /* 0x000fe200078e00ff */
[----:B------:R-:W-:Y:S01]  /*36c0*/  LOP3.LUT R9, R15, 0xffff0000, RZ, 0xc0, !PT ;  /* 0xffff00000f097812 */ /* 0x000fe200078ec0ff */
[----:B------:R-:W-:-:S02]  /*36d0*/  IMAD.U32 R5, R80, 0x10000, RZ ;  /* 0x0001000050057824 */ /* 0x000fc400078e00ff */
[----:B------:R-:W-:Y:S01]  /*36e0*/  FFMA.FTZ R88, R8, R11, R88 ;  /* 0x0000000b08587223 */ /* 0x000fe20000010058 */
[C---:B------:R-:W-:Y:S01]  /*36f0*/  FMUL.FTZ R6, R27.reuse, R82 ;  /* 0x000000521b067220 */ /* 0x040fe20000410000 */
[----:B------:R-:W-:Y:S01]  /*3700*/  FMUL.FTZ R25, R10, R13 ;  /* 0x0000000d0a197220 */ /* 0x000fe20000410000 */
[----:B------:R-:W-:Y:S01]  /*3710*/  LOP3.LUT R24, R24, 0xffff0000, RZ, 0xc0, !PT ;  /* 0xffff000018187812 */ /* 0x000fe200078ec0ff */
[-C--:B------:R-:W-:Y:S01]  /*3720*/  FMUL.FTZ R8, R27, R84.reuse ;  /* 0x000000541b087220 */ /* 0x080fe20000410000 */
[----:B------:R-:W-:Y:S01]  /*3730*/  LOP3.LUT R85, R85, 0xffff0000, RZ, 0xc0, !PT ;  /* 0xffff000055557812 */ /* 0x000fe200078ec0ff */
[----:B------:R-:W-:Y:S01]  /*3740*/  FMUL.FTZ R10, R10, R5 ;  /* 0x000000050a0a7220 */ /* 0x000fe20000410000 */
[----:B------:R-:W-:Y:S01]  /*3750*/  LOP3.LUT R11, R80, 0xffff0000, RZ, 0xc0, !PT ;  /* 0xffff0000500b7812 */ /* 0x000fe200078ec0ff */
[----:B------:R-:W-:Y:S01]  /*3760*/  FFMA.FTZ R84, R9, R84, -R6 ;  /* 0x0000005409547223 */ /* 0x000fe20000010806 */
[----:B------:R-:W-:Y:S01]  /*3770*/  LOP3.LUT R12, R12, 0xffff0000, RZ, 0xc0, !PT ;  /* 0xffff00000c0c7812 */ /* 0x000fe200078ec0ff */
[----:B------:R-:W-:-:S02]  /*3780*/  IMAD.U32 R15, R26, 0x10000, RZ ;  /* 0x000100001a0f7824 */ /* 0x000fc400078e00ff */
[----:B------:R-:W-:Y:S01]  /*3790*/  FFMA.FTZ R27, R9, R82, R8 ;  /* 0x00000052091b7223 */ /* 0x000fe20000010008 */
[C---:B------:R-:W-:Y:S01]  /*37a0*/  FFMA.FTZ R25, R4.reuse, R5, -R25 ;  /* 0x0000000504197223 */ /* 0x040fe20000010819 */
[----:B------:R-:W-:Y:S01]  /*37b0*/  FFMA.FTZ R10, R4, R13, R10 ;  /* 0x0000000d040a7223 */ /* 0x000fe2000001000a */
[----:B------:R-:W-:Y:S01]  /*37c0*/  IMAD.U32 R6, R87, 0x10000, RZ ;  /* 0x0001000057067824 */ /* 0x000fe200078e00ff */
[----:B------:R-:W-:Y:S01]  /*37d0*/  LOP3.LUT R26, R26, 0xffff0000, RZ, 0xc0, !PT ;  /* 0xffff00001a1a7812 */ /* 0x000fe200078ec0ff */
[C---:B------:R-:W-:Y:S01]  /*37e0*/  FMUL.FTZ R9, R24.reuse, R85 ;  /* 0x0000005518097220 */ /* 0x040fe20000410000 */
[-C--:B------:R-:W-:Y:S01]  /*37f0*/  FMUL.FTZ R5, R24, R11.reuse ;  /* 0x0000000b18057220 */ /* 0x080fe20000410000 */
[----:B------:R-:W-:Y:S01]  /*3800*/  IMAD.U32 R4, R83, 0x10000, RZ ;  /* 0x0001000053047824 */ /* 0x000fe200078e00ff */
[----:B------:R-:W-:Y:S01]  /*3810*/  LOP3.LUT R87, R87, 0xffff0000, RZ, 0xc0, !PT ;  /* 0xffff000057577812 */ /* 0x000fe200078ec0ff */
[C---:B------:R-:W-:Y:S01]  /*3820*/  FFMA.FTZ R8, R12.reuse, R11, -R9 ;  /* 0x0000000b0c087223 */ /* 0x040fe20000010809 */
[----:B------:R-:W-:Y:S01]  /*3830*/  LOP3.LUT R83, R83, 0xffff0000, RZ, 0xc0, !PT ;  /* 0xffff000053537812 */ /* 0x000fe200078ec0ff */
        /* <DEDUP_REMOVED lines=21> */
.L_x_7954:
[----:B------:R-:W-:Y:S05]  /*3990*/  BSYNC B1 ;  /* 0x0000000000017941 */ /* 0x000fea0003800000 */
.L_x_7953:
        /* <DEDUP_REMOVED lines=10> */
.L_x_7936:
[----:B------:R-:W-:-:S13]  /*3a40*/  ISETP.NE.AND P0, PT, R186, 0x3, PT ;  /* 0x00000003ba00780c */ /* 0x000fda0003f05270 */
[----:B------:R-:W-:Y:S05]  /*3a50*/  @!P0 BRA `(.L_x_7955) ;  /* 0x0000000000048947 */ /* 0x000fea0003800000 */
[----:B------:R-:W-:Y:S01]  /*3a60*/  BPT.TRAP 0x1 ;  /* 0x000000040000795c */ /* 0x000fe20000300000 */
.L_x_7955:
        /* <DEDUP_REMOVED lines=8> */
.L_x_8251:
[----:B------:R-:W-:Y:S05]  /*3af0*/  BSYNC B1 ;  /* 0x0000000000017941 */ /* 0x000fea0003800000 */
.L_x_7956:
        /* <DEDUP_REMOVED lines=12> */
.L_x_7943:
[----:B------:R-:W-:Y:S05]  /*3bc0*/  BSYNC B0 ;  /* 0x0000000000007941 */ /* 0x000fea0003800000 */
.L_x_7935:
        /* <DEDUP_REMOVED lines=17> */
.L_x_7959:
[----:B------:R-:W-:Y:S05]  /*3ce0*/  BSYNC B0 ;  /* 0x0000000000007941 */ /* 0x000fea0003800000 */
.L_x_7958:
[----:B------:R-:W5:Y:S01]  /*3cf0*/  SYNCS.PHASECHK.TRANS64.TRYWAIT P0, [R68+URZ+0x28cb0], R71 ;  /* 0x028cb047440075a7 */ /* 0x000f62000800017f */
[----:B------:R-:W-:Y:S04]  /*3d00*/  BSSY B0, `(.L_x_7960) ;  /* 0x0000002000007945 */ /* 0x000fe80003800000 */
[----:B-----5:R-:W-:Y:S05]  /*3d10*/  @!P0 BRA `(.L_x_7961) ;  /* 0x0000017800308947 */ /* 0x020fea0003800000 */
.L_x_8252:
[----:B------:R-:W-:Y:S05]  /*3d20*/  BSYNC B0 ;  /* 0x0000000000007941 */ /* 0x000fea0003800000 */
.L_x_7960:
        /* <DEDUP_REMOVED lines=82> */
.L_x_7963:
[----:B------:R-:W-:Y:S05]  /*4250*/  BSYNC B0 ;  /* 0x0000000000007941 */ /* 0x000fea0003800000 */
.L_x_7962:
        /* <DEDUP_REMOVED lines=17> */
.L_x_7930:
[----:B------:R-:W2:Y:S01]  /*4370*/  LDL R4, [R1] ;  /* 0x0000000001047983 */ /* 0x000ea20000100800 */
[----:B------:R-:W-:Y:S01]  /*4380*/  BSSY B0, `(.L_x_7965) ;  /* 0x0000005000007945 */ /* 0x000fe20003800000 */
[----:B--2---:R-:W-:-:S03]  /*4390*/  ISETP.NE.AND P1, PT, R4, 0x1, PT ;  /* 0x000000010400780c */ /* 0x004fc60003f25270 */
[----:B------:R-:W-:Y:S10]  /*43a0*/  @P0 BRA `(.L_x_7966) ;  /* 0x0000000000080947 */ /* 0x000ff40003800000 */
[----:B------:R-:W1:Y:S02]  /*43b0*/  FENCE.VIEW.ASYNC.G ;  /* 0x00000000000073c6 */ /* 0x000e640000000100 */
[----:B-1----:R-:W-:Y:S06]  /*43c0*/  BAR.ARV 0xc, 0x180 ;  /* 0x0306000000007b1d */ /* 0x002fec0000002000 */
.L_x_7966:
[----:B------:R-:W-:Y:S05]  /*43d0*/  BSYNC B0 ;  /* 0x0000000000007941 */ /* 0x000fea0003800000 */
.L_x_7965:
[----:B------:R-:W-:Y:S04]  /*43e0*/  BSSY B7, `(.L_x_7967) ;  /* 0x0000b2d000077945 */ /* 0x000fe80003800000 */
[----:B------:R-:W-:Y:S05]  /*43f0*/  @!P1 BRA `(.L_x_7968) ;  /* 0x0000001c00dc9947 */ /* 0x000fea0003800000 */
[----:B------:R-:W1:Y:S01]  /*4400*/  LDC R0, c[0x0][0x448] ;  /* 0x00011200ff007b82 */ /* 0x000e620000000800 */
        /* <DEDUP_REMOVED lines=23> */
[----:B-1----:R-:W-:Y:S01]  /*4580*/  ISETP.NE.AND P0, PT, R0, 0x1, PT ;  /* 0x000000010000780c */ /* 0x002fe20003f05270 */
[----:B------:R-:W-:Y:S01]  /*4590*/  VIADD R0, R196, 0x3f ;  /* 0x0000003fc4007836 */ /* 0x000fe20000000000 */
        /* <DEDUP_REMOVED lines=19> */
[----:B------:R-:W2:Y:S01]  /*46d0*/  @P0 LDC R4, c[0x0][0x450] ;  /* 0x00011400ff040b82 */ /* 0x000ea20000000800 */
[----:B------:R-:W-:Y:S02]  /*46e0*/  CS2R R160, SRZ ;  /* 0x0000000000a07805 */ /* 0x000fe4000001ff00 */
[----:B---3--:R-:W-:Y:S02]  /*46f0*/  CS2R R74, SRZ ;  /* 0x00000000004a7805 */ /* 0x008fe4000001ff00 */
        /* <DEDUP_REMOVED lines=10> */
[----:B----4-:R-:W-:Y:S02]  /*47a0*/  CS2R R50, SRZ ;  /* 0x0000000000327805 */ /* 0x010fe4000001ff00 */
[----:B------:R-:W-:Y:S02]  /*47b0*/  CS2R R172, SRZ ;  /* 0x0000000000ac7805 */ /* 0x000fe4000001ff00 */
[----:B------:R-:W-:Y:S01]  /*47c0*/  CS2R R46, SRZ ;  /* 0x00000000002e7805 */ /* 0x000fe2000001ff00 */
[----:B-1----:R-:W-:Y:S01]  /*47d0*/  @P0 IMAD.HI.U32 R3, R0, R3, RZ ;  /* 0x0000000300030227 */ /* 0x002fe200078e00ff */
[----:B------:R-:W-:-:S02]  /*47e0*/  CS2R R32, SRZ ;  /* 0x0000000000207805 */ /* 0x000fc4000001ff00 */
[----:B------:R-:W-:Y:S02]  /*47f0*/  CS2R R174, SRZ ;  /* 0x0000000000ae7805 */ /* 0x000fe4000001ff00 */
[----:B------:R-:W-:Y:S02]  /*4800*/  CS2R R38, SRZ ;  /* 0x0000000000267805 */ /* 0x000fe4000001ff00 */
[----:B------:R-:W-:Y:S01]  /*4810*/  CS2R R176, SRZ ;  /* 0x0000000000b07805 */ /* 0x000fe2000001ff00 */
[----:B------:R-:W-:Y:S01]  /*4820*/  IMAD.MOV.U32 R35, RZ, RZ, RZ ;  /* 0x000000ffff237224 */ /* 0x000fe200078e00ff */
[----:B------:R-:W-:Y:S01]  /*4830*/  CS2R R28, SRZ ;  /* 0x00000000001c7805 */ /* 0x000fe2000001ff00 */
[----:B------:R-:W-:Y:S01]  /*4840*/  IMAD.MOV.U32 R31, RZ, RZ, RZ ;  /* 0x000000ffff1f7224 */ /* 0x000fe200078e00ff */
[----:B--2---:R-:W-:Y:S02]  /*4850*/  @P0 SHF.R.U32.HI R0, RZ, R4, R3 ;  /* 0x00000004ff000219 */ /* 0x004fe40000011603 */
[----:B------:R-:W-:-:S02]  /*4860*/  CS2R R6, SRZ ;  /* 0x0000000000067805 */ /* 0x000fc4000001ff00 */
[----:B------:R-:W-:Y:S02]  /*4870*/  PLOP3.LUT P0, PT, PT, PT, PT, 0x80, 0x0 ;  /* 0x000000000000781c */ /* 0x000fe40003f0f070 */
[----:B------:R-:W-:Y:S01]  /*4880*/  CS2R R178, SRZ ;  /* 0x0000000000b27805 */ /* 0x000fe2000001ff00 */
[----:B------:R-:W-:Y:S02]  /*4890*/  IMAD.MOV.U32 R5, RZ, RZ, RZ ;  /* 0x000000ffff057224 */ /* 0x000fe400078e00ff */
[----:B------:R-:W-:Y:S02]  /*48a0*/  IMAD.IADD R0, R43, 0x1, R0 ;  /* 0x000000012b007824 */ /* 0x000fe400078e0200 */
[----:B------:R-:W-:Y:S02]  /*48b0*/  IMAD.MOV.U32 R43, RZ, RZ, RZ ;  /* 0x000000ffff2b7224 */ /* 0x000fe400078e00ff */
[----:B------:R-:W-:Y:S01]  /*48c0*/  IMAD.MOV.U32 R180, RZ, RZ, RZ ;  /* 0x000000ffffb47224 */ /* 0x000fe200078e00ff */
[----:B------:R-:W-:-:S04]  /*48d0*/  SHF.R.S32.HI R3, RZ, 0x1f, R0 ;  /* 0x0000001fff037819 */ /* 0x000fc80000011400 */
[----:B------:R-:W-:Y:S01]  /*48e0*/  LEA.HI R3, R3, R0, RZ, 0x6 ;  /* 0x0000000003037211 */ /* 0x000fe200078f30ff */
[----:B------:R-:W-:-:S03]  /*48f0*/  IMAD.MOV.U32 R0, RZ, RZ, RZ ;  /* 0x000000ffff007224 */ /* 0x000fc600078e00ff */
[----:B------:R-:W-:Y:S01]  /*4900*/  SHF.R.S32.HI R4, RZ, 0x6, R3 ;  /* 0x00000006ff047819 */ /* 0x000fe20000011403 */
[----:B------:R-:W-:-:S03]  /*4910*/  IMAD.MOV.U32 R3, RZ, RZ, RZ ;  /* 0x000000ffff037224 */ /* 0x000fc600078e00ff */
[----:B------:R-:W-:-:S04]  /*4920*/  VIMNMX R4, R181, R4, PT ;  /* 0x00000004b5047248 */ /* 0x000fc80003fe0100 */
[----:B------:R-:W-:-:S13]  /*4930*/  ISETP.GE.AND P1, PT, R4, 0x1, PT ;  /* 0x000000010400780c */ /* 0x000fda0003f26270 */
[----:B------:R-:W-:Y:S05]  /*4940*/  @!P1 BRA `(.L_x_7969) ;  /* 0x000000ac00589947 */ /* 0x000fea0003800000 */
[----:B------:R-:W1:Y:S01]  /*4950*/  SHFL.IDX PT, R0, R220, RZ, 0x1f ;  /* 0x00001fffdc007589 */ /* 0x000e6200000e0000 */
[----:B------:R-:W-:Y:S02]  /*4960*/  ISETP.NE.AND P0, PT, R186, 0x3, PT ;  /* 0x00000003ba00780c */ /* 0x000fe40003f05270 */
[----:B-1----:R-:W-:-:S04]  /*4970*/  LEA.HI R3, R0, R0, RZ, 0x1 ;  /* 0x0000000000037211 */ /* 0x002fc800078f08ff */
        /* <DEDUP_REMOVED lines=9> */
.L_x_7970:
        /* <DEDUP_REMOVED lines=11> */
.L_x_8253:
[----:B------:R-:W-:Y:S05]  /*4ac0*/  BSYNC B0 ;  /* 0x0000000000007941 */ /* 0x000fea0003800000 */
.L_x_7971:
        /* <DEDUP_REMOVED lines=12> */
[----:B------:R-:W-:Y:S01]  /*4b90*/  ISETP.GE.AND P2, PT, R4, 0x2, PT ;  /* 0x000000020400780c */ /* 0x000fe20003f46270 */
[----:B------:R-:W-:Y:S01]  /*4ba0*/  IMAD.MOV.U32 R15, RZ, RZ, 0x40000040 ;  /* 0x40000040ff0f7424 */ /* 0x000fe200078e00ff */
[----:B------:R-:W-:Y:S01]  /*4bb0*/  BSSY B0, `(.L_x_7973) ;  /* 0x00000ec000007945 */ /* 0x000fe20003800000 */
[----:B------:R-:W-:Y:S01]  /*4bc0*/  IMAD.MOV.U32 R13, RZ, RZ, 0x40000040 ;  /* 0x40000040ff0d7424 */ /* 0x000fe200078e00ff */
[----:B0----5:R-:W-:-:S06]  /*4bd0*/  WARPGROUP.ARRIVE ;  /* 0x00000000000079c5 */ /* 0x021fcc0000000000 */
        /* <DEDUP_REMOVED lines=37> */
[----:B0-----:R-:W-:-:S07]  /*4e30*/  VIADD R0, R4, 0xfffffffe ;  /* 0xfffffffe04007836 */ /* 0x001fce0000000000 */
.L_x_7980:
[----:B------:R-:W-:Y:S01]  /*4e40*/  BAR.SYNC.DEFER_BLOCKING 0xe, 0x100 ;  /* 0x0384000000007b1d */ /* 0x000fe20000010000 */
[----:B-12---:R-:W-:Y:S01]  /*4e50*/  IMAD R3, R18, 0x40, R190 ;  /* 0x0000004012037824 */ /* 0x006fe200078e02be */
[----:B------:R-:W-:Y:S01]  /*4e60*/  ISETP.GT.AND P3, PT, R0, RZ, PT ;  /* 0x000000ff0000720c */ /* 0x000fe20003f64270 */
[----:B------:R-:W-:Y:S02]  /*4e70*/  VIADD R18, R18, 0x1 ;  /* 0x0000000112127836 */ /* 0x000fe40000000000 */
[----:B------:R-:W-:Y:S02]  /*4e80*/  IMAD R3, R3, 0x4, R2 ;  /* 0x0000000403037824 */ /* 0x000fe400078e0202 */
[----:B------:R-:W-:Y:S01]  /*4e90*/  VIADD R0, R0, 0xffffffff ;  /* 0xffffffff00007836 */ /* 0x000fe20000000000 */
        /* <DEDUP_REMOVED lines=136> */
.L_x_7975:
[----:B------:R-:W-:Y:S01]  /*5720*/  IMAD R3, R18, 0x8, R2 ;  /* 0x0000000812037824 */ /* 0x000fe200078e0202 */
[----:B------:R-:W-:-:S04]  /*5730*/  SHF.L.U32 R4, R19, 0x1f, RZ ;  /* 0x0000001f13047819 */ /* 0x000fc800000006ff */
[----:B------:R0:W1:Y:S01]  /*5740*/  SYNCS.PHASECHK.TRANS64.TRYWAIT P2, [R3+URZ+0x28c50], R4 ;  /* 0x028c5004030075a7 */ /* 0x000062000804017f */
[----:B------:R-:W-:Y:S05]  /*5750*/  @!P0 BRA `(.L_x_7976) ;  /* 0x0000000000048947 */ /* 0x000fea0003800000 */
[----:B------:R-:W-:Y:S01]  /*5760*/  BPT.TRAP 0x1 ;  /* 0x000000040000795c */ /* 0x000fe20000300000 */
.L_x_7976:
[----:B------:R-:W-:Y:S04]  /*5770*/  BSSY B1, `(.L_x_7977) ;  /* 0x0000004000017945 */ /* 0x000fe80003800000 */
[----:B-1----:R-:W-:Y:S05]  /*5780*/  @P2 BRA `(.L_x_7978) ;  /* 0x0000000000082947 */ /* 0x002fea0003800000 */
[----:B------:R-:W1:Y:S02]  /*5790*/  SYNCS.PHASECHK.TRANS64.TRYWAIT P2, [R3+URZ+0x28c50], R4 ;  /* 0x028c5004030075a7 */ /* 0x000e64000804017f */
[----:B-1----:R-:W-:Y:S05]  /*57a0*/  @!P2 BRA `(.L_x_7979) ;  /* 0x0000015c00b4a947 */ /* 0x002fea0003800000 */
.L_x_7978:
[----:B------:R-:W-:Y:S05]  /*57b0*/  BSYNC B1 ;  /* 0x0000000000017941 */ /* 0x000fea0003800000 */
.L_x_7977:
[----:B01----:R-:W-:Y:S01]  /*57c0*/  IMAD R4, R18, 0x1000, R21 ;  /* 0x0000100012047824 */ /* 0x003fe200078e0215 */
        /* <DEDUP_REMOVED lines=9> */
[----:B------:R-:W-:-:S05]  /*5860*/  @!P1 VIADD R3, R3, 0x28c60 ;  /* 0x00028c6003039836 */ /* 0x000fca0000000000 */
        /* <DEDUP_REMOVED lines=32> */
.L_x_7974:
[----:B------:R-:W-:Y:S05]  /*5a70*/  BSYNC B0 ;  /* 0x0000000000007941 */ /* 0x000fea0003800000 */
.L_x_7973:
[----:B------:R-:W-:Y:S01]  /*5a80*/  BAR.SYNC.DEFER_BLOCKING 0xe, 0x100 ;  /* 0x0384000000007b1d */ /* 0x000fe20000010000 */
[C---:B-12---:R-:W-:Y:S01]  /*5a90*/  IMAD R3, R18.reuse, 0x40, R190 ;  /* 0x0000004012037824 */ /* 0x046fe200078e02be */
[----:B------:R-:W-:Y:S01]  /*5aa0*/  PLOP3.LUT P0, PT, PT, PT, PT, 0x8, 0x0 ;  /* 0x000000000000781c */ /* 0x000fe20003f0e170 */
[----:B------:R-:W-:Y:S02]  /*5ab0*/  VIADD R18, R18, 0x1 ;  /* 0x0000000112127836 */ /* 0x000fe40000000000 */
[----:B------:R-:W-:Y:S02]  /*5ac0*/  IMAD R3, R3, 0x4, R2 ;  /* 0x0000000403037824 */ /* 0x000fe400078e0202 */
[----:B------:R-:W-:Y:S01]  /*5ad0*/  IMAD.MOV.U32 R20, RZ, RZ, RZ ;  /* 0x000000ffff147224 */ /* 0x000fe200078e00ff */
[----:B------:R-:W-:-:S04]  /*5ae0*/  ISETP.NE.AND P1, PT, R18, 0x2, PT ;  /* 0x000000021200780c */ /* 0x000fc80003f25270 */
[----:B------:R-:W-:Y:S02]  /*5af0*/  SEL R4, RZ, 0x1, P1 ;  /* 0x00000001ff047807 */ /* 0x000fe40000800000 */
[----:B------:R-:W-:Y:S02]  /*5b00*/  SEL R18, R18, RZ, P1 ;  /* 0x000000ff12127207 */ /* 0x000fe40000800000 */
[----:B------:R-:W-:Y:S01]  /*5b10*/  LOP3.LUT R19, R19, R4, RZ, 0x3c, !PT ;  /* 0x0000000413137212 */ /* 0x000fe200078e3cff */
[----:B0-----:R-:W0:Y:S04]  /*5b20*/  LDS R0, [R3+0x28800] ;  /* 0x0288000003007984 */ /* 0x001e280000000800 */
[----:B------:R1:W2:Y:S02]  /*5b30*/  LDS R2, [R3+0x28820] ;  /* 0x0288200003027984 */ /* 0x0002a40000000800 */
[----:B-1----:R-:W-:-:S02]  /*5b40*/  IMAD.MOV.U32 R3, RZ, RZ, RZ ;  /* 0x000000ffff037224 */ /* 0x002fc400078e00ff */
[-C--:B0-----:R-:W-:Y:S01]  /*5b50*/  FMUL.FTZ R179, R28, R0.reuse ;  /* 0x000000001cb37220 */ /* 0x081fe20000410000 */
[-C--:B------:R-:W-:Y:S01]  /*5b60*/  FMUL.FTZ R177, R32, R0.reuse ;  /* 0x0000000020b17220 */ /* 0x080fe20000410000 */
[-C--:B------:R-:W-:Y:S01]  /*5b70*/  FMUL.FTZ R176, R36, R0.reuse ;  /* 0x0000000024b07220 */ /* 0x080fe20000410000 */
[----:B------:R-:W-:Y:S01]  /*5b80*/  FMUL.FTZ R175, R40, R0 ;  /* 0x0000000028af7220 */ /* 0x000fe20000410000 */
[-C--:B--2---:R-:W-:Y:S01]  /*5b90*/  FMUL.FTZ R9, R58, R2.reuse ;  /* 0x000000023a097220 */ /* 0x084fe20000410000 */
        /* <DEDUP_REMOVED lines=125> */
.L_x_7968:
        /* <DEDUP_REMOVED lines=78> */
[----:B------:R-:W-:-:S04]  /*6850*/  LEA.HI R3, R3, R0, RZ, 0x6 ;  /* 0x0000000003037211 */ /* 0x000fc800078f30ff */
[----:B------:R-:W-:Y:S01]  /*6860*/  SHF.R.S32.HI R0, RZ, 0x6, R3 ;  /* 0x00000006ff007819 */ /* 0x000fe20000011403 */
[----:B------:R-:W-:-:S03]  /*6870*/  IMAD.MOV.U32 R3, RZ, RZ, RZ ;  /* 0x000000ffff037224 */ /* 0x000fc600078e00ff */
[----:B------:R-:W-:Y:S01]  /*6880*/  VIMNMX R181, R181, R0, PT ;  /* 0x00000000b5b57248 */ /* 0x000fe20003fe0100 */
[----:B------:R-:W-:-:S03]  /*6890*/  IMAD.MOV.U32 R0, RZ, RZ, RZ ;  /* 0x000000ffff007224 */ /* 0x000fc600078e00ff */
[----:B------:R-:W-:-:S13]  /*68a0*/  ISETP.GE.AND P1, PT, R181, 0x1, PT ;  /* 0x00000001b500780c */ /* 0x000fda0003f26270 */
        /* <DEDUP_REMOVED lines=30> */
.L_x_7982:
[----:B------:R-:W-:Y:S05]  /*6a90*/  BSYNC B6 ;  /* 0x0000000000067941 */ /* 0x000fea0003800000 */
.L_x_7981:
        /* <DEDUP_REMOVED lines=12> */
.L_x_7986:
[----:B--2---:R2:W3:Y:S02]  /*6b60*/  SYNCS.PHASECHK.TRANS64.TRYWAIT P0, [R2+URZ+0x28c00], R3 ;  /* 0x028c0003020075a7 */ /* 0x0044e4000800017f */
[----:B---3--:R-:W-:Y:S05]  /*6b70*/  @!P0 NANOSLEEP.SYNCS 0x989680 ;  /* 0x009896800000895d */ /* 0x008fea0003900000 */
[----:B------:R-:W3:Y:S02]  /*6b80*/  @!P0 SYNCS.PHASECHK.TRANS64 P0, [R2+URZ+0x28c00], R3 ;  /* 0x028c0003020085a7 */ /* 0x000ee4000800007f */
[----:B---3--:R-:W-:Y:S05]  /*6b90*/  @!P0 BRA `(.L_x_7986) ;  /* 0xfffffffc00f08947 */ /* 0x008fea000383ffff */
.L_x_7985:
[----:B------:R-:W-:Y:S05]  /*6ba0*/  BSYNC B0 ;  /* 0x0000000000007941 */ /* 0x000fea0003800000 */
.L_x_7984:
[----:B------:R-:W-:Y:S05]  /*6bb0*/  BRA `(.L_x_7987) ;  /* 0x0000002c006c7947 */ /* 0x000fea0003800000 */
.L_x_7983:
[----:B------:R-:W-:Y:S01]  /*6bc0*/  VIADD R4, R2, 0x20400 ;  /* 0x0002040002047836 */ /* 0x000fe20000000000 */
[----:B-----5:R-:W-:Y:S01]  /*6bd0*/  SHF.R.S32.HI R0, RZ, 0x1f, R30 ;  /* 0x0000001fff007819 */ /* 0x020fe2000001141e */
[----:B------:R-:W-:Y:S01]  /*6be0*/  ULDC.64 UR4, c[0x0][0x3f8] ;  /* 0x0000fe0000047ab9 */ /* 0x000fe20000000a00 */
[----:B------:R-:W-:Y:S01]  /*6bf0*/  ULDC.64 UR6, c[0x0][0x408] ;  /* 0x0001020000067ab9 */ /* 0x000fe20000000a00 */
[----:B------:R-:W-:Y:S01]  /*6c00*/  IMAD.WIDE.U32 R24, R30, UR4, RZ ;  /* 0x000000041e187c25 */ /* 0x000fe2000f8e00ff */
        /* <DEDUP_REMOVED lines=26> */
.L_x_7989:
[----:B------:R-:W-:Y:S05]  /*6db0*/  BSYNC B6 ;  /* 0x0000000000067941 */ /* 0x000fea0003800000 */
.L_x_7988:
        /* <DEDUP_REMOVED lines=39> */
.L_x_8259:
        /* <DEDUP_REMOVED lines=30> */
.L_x_7994:
[----:B------:R-:W-:Y:S05]  /*7210*/  BSYNC B1 ;  /* 0x0000000000017941 */ /* 0x000fea0003800000 */
.L_x_7993:
[----:B---3-5:R-:W-:Y:S01]  /*7220*/  IMAD.MOV.U32 R0, RZ, RZ, R20 ;  /* 0x000000ffff007224 */ /* 0x028fe200078e0014 */
[----:B------:R-:W-:Y:S01]  /*7230*/  UMOV UR4, 0xffffffff ;  /* 0xffffffff00047882 */ /* 0x000fe20000000000 */
[----:B--2---:R-:W-:Y:S01]  /*7240*/  IMAD.MOV.U32 R3, RZ, RZ, R21 ;  /* 0x000000ffff037224 */ /* 0x004fe200078e0015 */
[----:B0-----:R-:W-:Y:S01]  /*7250*/  CS2R R26, SRZ ;  /* 0x00000000001a7805 */ /* 0x001fe2000001ff00 */
[----:B----4-:R-:W-:Y:S02]  /*7260*/  IMAD.MOV.U32 R5, RZ, RZ, R28 ;  /* 0x000000ffff057224 */ /* 0x010fe400078e001c */
        /* <DEDUP_REMOVED lines=13> */
[----:B------:R0:W4:Y:S04]  /*7340*/  SHFL.IDX PT, R5, R8, 0x1, 0x1c1f ;  /* 0x003c1f0008057f89 */ /* 0x00012800000e0000 */
[----:B------:R0:W0:Y:S02]  /*7350*/  SHFL.IDX PT, R14, R7, 0x1, 0x1c1f ;  /* 0x003c1f00070e7f89 */ /* 0x00002400000e0000 */
.L_x_8265:
        /* <DEDUP_REMOVED lines=34> */
.L_x_7997:
[----:B------:R-:W-:Y:S05]  /*7580*/  BSYNC B1 ;  /* 0x0000000000017941 */ /* 0x000fea0003800000 */
.L_x_7996:
        /* <DEDUP_REMOVED lines=20> */
[----:B------:R-:W-:Y:S01]  /*76d0*/  IMAD.MOV.U32 R4, RZ, RZ, R12 ;  /* 0x000000ffff047224 */ /* 0x000fe200078e000c */
[----:B------:R-:W-:Y:S01]  /*76e0*/  LOP3.LUT P2, RZ, R188, 0x4, RZ, 0xc0, !PT ;  /* 0x00000004bcff7812 */ /* 0x000fe2000784c0ff */
[----:B------:R-:W-:Y:S01]  /*76f0*/  IMAD R3, R3, 0x2, R2 ;  /* 0x0000000203037824 */ /* 0x000fe200078e0202 */
[----:B------:R-:W-:-:S02]  /*7700*/  PRMT R44, R44, 0x5410, R0 ;  /* 0x000054102c2c7816 */ /* 0x000fc40000000000 */
[----:B------:R-:W-:Y:S01]  /*7710*/  PRMT R47, R4, 0x7610, R47 ;  /* 0x00007610042f7816 */ /* 0x000fe2000000002f */
[----:B------:R-:W-:Y:S01]  /*7720*/  VIADD R4, R3, 0x20400 ;  /* 0x0002040003047836 */ /* 0x000fe20000000000 */
[----:B------:R-:W-:Y:S01]  /*7730*/  ISETP.GE.AND P1, PT, R23, R42, PT ;  /* 0x0000002a1700720c */ /* 0x000fe20003f26270 */
[----:B------:R-:W-:Y:S01]  /*7740*/  VIADD R0, R3, 0x20440 ;  /* 0x0002044003007836 */ /* 0x000fe20000000000 */
[----:B-1----:R-:W-:Y:S11]  /*7750*/  @!P0 BRA `(.L_x_7999) ;  /* 0x0000014000bc8947 */ /* 0x002ff60003800000 */
.L_x_8266:
[----:B------:R-:W-:Y:S05]  /*7760*/  BSYNC B1 ;  /* 0x0000000000017941 */ /* 0x000fea0003800000 */
.L_x_7998:
        /* <DEDUP_REMOVED lines=10> */
[----:B------:R-:W-:Y:S02]  /*7810*/  SHF.R.U32.HI R37, RZ, 0x10, R31 ;  /* 0x00000010ff257819 */ /* 0x000fe4000001161f */
[--C-:B------:R-:W-:Y:S02]  /*7820*/  SHF.R.U32.HI R34, RZ, 0x10, R29.reuse ;  /* 0x00000010ff227819 */ /* 0x100fe4000001161d */
[----:B------:R-:W-:Y:S02]  /*7830*/  SHF.R.U64 R33, R28, 0x10, R29 ;  /* 0x000000101c217819 */ /* 0x000fe4000000121d */
[----:B------:R-:W-:Y:S02]  /*7840*/  PRMT R37, R39, 0x5410, R37 ;  /* 0x0000541027257816 */ /* 0x000fe40000000025 */
[----:B------:R-:W-:Y:S02]  /*7850*/  PRMT R34, R38, 0x5432, R34 ;  /* 0x0000543226227816 */ /* 0x000fe40000000022 */
[----:B------:R-:W-:-:S02]  /*7860*/  SHF.R.U64 R36, R30, 0x10, R31 ;  /* 0x000000101e247819 */ /* 0x000fc4000000121f */
[----:B------:R-:W-:Y:S01]  /*7870*/  PRMT R33, R38, 0x5410, R33 ;  /* 0x0000541026217816 */ /* 0x000fe20000000021 */
[----:B------:R-:W-:Y:S01]  /*7880*/  IMAD.U32 R38, R37, 0x10000, RZ ;  /* 0x0001000025267824 */ /* 0x000fe200078e00ff */
[----:B------:R-:W-:Y:S01]  /*7890*/  PRMT R36, R39, 0x5432, R36 ;  /* 0x0000543227247816 */ /* 0x000fe20000000024 */
[C---:B0-----:R-:W-:Y:S01]  /*78a0*/  IMAD.U32 R35, R34.reuse, 0x10000, RZ ;  /* 0x0001000022237824 */ /* 0x041fe200078e00ff */
[----:B------:R-:W-:Y:S02]  /*78b0*/  LOP3.LUT R37, R37, 0xffff0000, RZ, 0xc0, !PT ;  /* 0xffff000025257812 */ /* 0x000fe400078ec0ff */
[----:B------:R-:W-:Y:S02]  /*78c0*/  LOP3.LUT R34, R34, 0xffff0000, RZ, 0xc0, !PT ;  /* 0xffff000022227812 */ /* 0x000fe400078ec0ff */
[C---:B-1----:R-:W-:Y:S01]  /*78d0*/  LOP3.LUT R29, R6.reuse, 0xffff0000, RZ, 0xc0, !PT ;  /* 0xffff0000061d7812 */ /* 0x042fe200078ec0ff */
[----:B------:R-:W-:Y:S01]  /*78e0*/  IMAD.U32 R28, R6, 0x10000, RZ ;  /* 0x00010000061c7824 */ /* 0x000fe200078e00ff */
[C---:B------:R-:W-:Y:S01]  /*78f0*/  LOP3.LUT R31, R7.reuse, 0xffff0000, RZ, 0xc0, !PT ;  /* 0xffff0000071f7812 */ /* 0x040fe200078ec0ff */
[----:B------:R-:W-:-:S02]  /*7900*/  IMAD.U32 R30, R7, 0x10000, RZ ;  /* 0x00010000071e7824 */ /* 0x000fc400078e00ff */
[C---:B------:R-:W-:Y:S01]  /*7910*/  FMUL.FTZ R39, R29.reuse, R38 ;  /* 0x000000261d277220 */ /* 0x040fe20000410000 */
[----:B------:R-:W-:Y:S01]  /*7920*/  FMUL.FTZ R29, R29, R35 ;  /* 0x000000231d1d7220 */ /* 0x000fe20000410000 */
[C---:B------:R-:W-:Y:S01]  /*7930*/  FMUL.FTZ R41, R31.reuse, R37 ;  /* 0x000000251f297220 */ /* 0x040fe20000410000 */
[----:B------:R-:W-:Y:S02]  /*7940*/  IMAD.U32 R6, R4, 0x10000, RZ ;  /* 0x0001000004067824 */ /* 0x000fe400078e00ff */
[C---:B------:R-:W-:Y:S01]  /*7950*/  FFMA.FTZ R39, R28.reuse, R35, -R39 ;  /* 0x000000231c277223 */ /* 0x040fe20000010827 */
[----:B------:R-:W-:Y:S01]  /*7960*/  FMUL.FTZ R35, R31, R34 ;  /* 0x000000221f237220 */ /* 0x000fe20000410000 */
[----:B------:R-:W-:Y:S02]  /*7970*/  IMAD.U32 R7, R5, 0x10000, RZ ;  /* 0x0001000005077824 */ /* 0x000fe400078e00ff */
[----:B------:R-:W-:Y:S01]  /*7980*/  FFMA.FTZ R38, R28, R38, R29 ;  /* 0x000000261c267223 */ /* 0x000fe2000001001d */
[----:B------:R-:W-:Y:S01]  /*7990*/  IMAD.U32 R31, R36, 0x10000, RZ ;  /* 0x00010000241f7824 */ /* 0x000fe200078e00ff */
[----:B------:R-:W-:Y:S01]  /*79a0*/  LOP3.LUT R4, R4, 0xffff0000, RZ, 0xc0, !PT ;  /* 0xffff000004047812 */ /* 0x000fe200078ec0ff */
[----:B------:R-:W-:Y:S01]  /*79b0*/  IMAD.U32 R29, R33, 0x10000, RZ ;  /* 0x00010000211d7824 */ /* 0x000fe200078e00ff */
[----:B------:R-:W-:Y:S01]  /*79c0*/  LOP3.LUT R5, R5, 0xffff0000, RZ, 0xc0, !PT ;  /* 0xffff000005057812 */ /* 0x000fe200078ec0ff */
[----:B------:R-:W-:Y:S01]  /*79d0*/  FFMA.FTZ R41, R30, R34, -R41 ;  /* 0x000000221e297223 */ /* 0x000fe20000010829 */
        /* <DEDUP_REMOVED lines=16> */
.L_x_8003:
[----:B------:R-:W-:Y:S05]  /*7ae0*/  BSYNC B2 ;  /* 0x0000000000027941 */ /* 0x000fea0003800000 */
.L_x_8002:
[----:B------:R-:W-:Y:S05]  /*7af0*/  @P1 BRA `(.L_x_8001) ;  /* 0x0000000000b81947 */ /* 0x000fea0003800000 */
[----:B-1----:R-:W1:Y:S01]  /*7b00*/  LDS.128 R4, [R0] ;  /* 0x0000000000047984 */ /* 0x002e620000000c00 */
        /* <DEDUP_REMOVED lines=8> */
[----:B------:R-:W-:-:S02]  /*7b90*/  PRMT R28, R43, 0x5432, R28 ;  /* 0x000054322b1c7816 */ /* 0x000fc4000000001c */
[----:B------:R-:W-:Y:S02]  /*7ba0*/  LOP3.LUT R33, R33, 0xffff0000, RZ, 0xc0, !PT ;  /* 0xffff000021217812 */ /* 0x000fe400078ec0ff */
[----:B------:R-:W-:Y:S02]  /*7bb0*/  LOP3.LUT R29, R29, 0xffff0000, RZ, 0xc0, !PT ;  /* 0xffff00001d1d7812 */ /* 0x000fe400078ec0ff */
[----:B------:R-:W-:Y:S02]  /*7bc0*/  PRMT R31, R44, 0x5410, R31 ;  /* 0x000054102c1f7816 */ /* 0x000fe4000000001f */
[C---:B-1----:R-:W-:Y:S01]  /*7bd0*/  LOP3.LUT R21, R6.reuse, 0xffff0000, RZ, 0xc0, !PT ;  /* 0xffff000006157812 */ /* 0x042fe200078ec0ff */
[----:B------:R-:W-:Y:S01]  /*7be0*/  IMAD.U32 R20, R6, 0x10000, RZ ;  /* 0x0001000006147824 */ /* 0x000fe200078e00ff */
[C---:B------:R-:W-:Y:S01]  /*7bf0*/  LOP3.LUT R25, R7.reuse, 0xffff0000, RZ, 0xc0, !PT ;  /* 0xffff000007197812 */ /* 0x040fe200078ec0ff */
[----:B------:R-:W-:Y:S02]  /*7c00*/  IMAD.U32 R24, R7, 0x10000, RZ ;  /* 0x0001000007187824 */ /* 0x000fe400078e00ff */
[C---:B0-----:R-:W-:Y:S01]  /*7c10*/  FMUL.FTZ R35, R21.reuse, R34 ;  /* 0x0000002215237220 */ /* 0x041fe20000410000 */
[----:B------:R-:W-:Y:S01]  /*7c20*/  FMUL.FTZ R21, R21, R30 ;  /* 0x0000001e15157220 */ /* 0x000fe20000410000 */
[C---:B------:R-:W-:Y:S01]  /*7c30*/  IMAD.U32 R6, R4.reuse, 0x10000, RZ ;  /* 0x0001000004067824 */ /* 0x040fe200078e00ff */
[----:B------:R-:W-:Y:S01]  /*7c40*/  LOP3.LUT R4, R4, 0xffff0000, RZ, 0xc0, !PT ;  /* 0xffff000004047812 */ /* 0x000fe200078ec0ff */
[----:B------:R-:W-:-:S02]  /*7c50*/  IMAD.U32 R7, R5, 0x10000, RZ ;  /* 0x0001000005077824 */ /* 0x000fc400078e00ff */
[C---:B------:R-:W-:Y:S01]  /*7c60*/  FFMA.FTZ R34, R20.reuse, R34, R21 ;  /* 0x0000002214227223 */ /* 0x040fe20000010015 */
[----:B------:R-:W-:Y:S01]  /*7c70*/  FFMA.FTZ R35, R20, R30, -R35 ;  /* 0x0000001e14237223 */ /* 0x000fe20000010823 */
[C---:B------:R-:W-:Y:S01]  /*7c80*/  IMAD.U32 R21, R28.reuse, 0x10000, RZ ;  /* 0x000100001c157824 */ /* 0x040fe200078e00ff */
[----:B------:R-:W-:Y:S01]  /*7c90*/  LOP3.LUT R5, R5, 0xffff0000, RZ, 0xc0, !PT ;  /* 0xffff000005057812 */ /* 0x000fe200078ec0ff */
[C---:B------:R-:W-:Y:S01]  /*7ca0*/  FMUL.FTZ R37, R25.reuse, R33 ;  /* 0x0000002119257220 */ /* 0x040fe20000410000 */
[-C--:B------:R-:W-:Y:S01]  /*7cb0*/  FMUL.FTZ R39, R25, R29.reuse ;  /* 0x0000001d19277220 */ /* 0x080fe20000410000 */
[C---:B------:R-:W-:Y:S01]  /*7cc0*/  LOP3.LUT R20, R31.reuse, 0xffff0000, RZ, 0xc0, !PT ;  /* 0xffff00001f147812 */ /* 0x040fe200078ec0ff */
[----:B------:R-:W-:Y:S01]  /*7cd0*/  IMAD.U32 R25, R31, 0x10000, RZ ;  /* 0x000100001f197824 */ /* 0x000fe200078e00ff */
[----:B------:R-:W-:Y:S01]  /*7ce0*/  LOP3.LUT R28, R28, 0xffff0000, RZ, 0xc0, !PT ;  /* 0xffff00001c1c7812 */ /* 0x000fe200078ec0ff */
        /* <DEDUP_REMOVED lines=15> */
.L_x_8001:
[----:B------:R-:W-:Y:S05]  /*7de0*/  BSYNC B1 ;  /* 0x0000000000017941 */ /* 0x000fea0003800000 */
.L_x_8000:
        /* <DEDUP_REMOVED lines=53> */
.L_x_8006:
[----:B------:R-:W-:Y:S05]  /*8140*/  BSYNC B1 ;  /* 0x0000000000017941 */ /* 0x000fea0003800000 */
.L_x_8005:
[----:B------:R-:W-:Y:S05]  /*8150*/  @P1 BRA `(.L_x_8004) ;  /* 0x0000001400e01947 */ /* 0x000fea0003800000 */
[----:B-1----:R-:W1:Y:S01]  /*8160*/  LDS.128 R4, [R0+0x1000] ;  /* 0x0010000000047984 */ /* 0x002e620000000c00 */
        /* <DEDUP_REMOVED lines=46> */
.L_x_7991:
        /* <DEDUP_REMOVED lines=36> */
.L_x_8272:
        /* <DEDUP_REMOVED lines=16> */
.L_x_8009:
[----:B------:R-:W-:Y:S05]  /*8790*/  BSYNC B1 ;  /* 0x0000000000017941 */ /* 0x000fea0003800000 */
.L_x_8008:
        /* <DEDUP_REMOVED lines=22> */
.L_x_8278:
        /* <DEDUP_REMOVED lines=23> */
.L_x_8012:
[----:B------:R-:W-:Y:S05]  /*8a70*/  BSYNC B1 ;  /* 0x0000000000017941 */ /* 0x000fea0003800000 */
.L_x_8011:
[----:B------:R-:W3:Y:S01]  /*8a80*/  SYNCS.PHASECHK.TRANS64.TRYWAIT P1, [R2+URZ+0x28c00], R3 ;  /* 0x028c0003020075a7 */ /* 0x000ee2000802017f */
[----:B------:R-:W-:Y:S01]  /*8a90*/  VIADDMNMX R0, R21, -R196, 0x40, PT ;  /* 0x0000004015007446 */ /* 0x000fe200038009c4 */
[----:B--2--5:R-:W-:Y:S01]  /*8aa0*/  IMAD.MOV.U32 R12, RZ, RZ, R4 ;  /* 0x000000ffff0c7224 */ /* 0x024fe200078e0004 */
        /* <DEDUP_REMOVED lines=18> */
.L_x_8279:
[----:B------:R-:W-:Y:S05]  /*8bd0*/  BSYNC B1 ;  /* 0x0000000000017941 */ /* 0x000fea0003800000 */
.L_x_8013:
[----:B------:R-:W-:Y:S04]  /*8be0*/  BSSY B1, `(.L_x_8015) ;  /* 0x000006a000017945 */ /* 0x000fe80003800000 */
[----:B------:R-:W-:Y:S05]  /*8bf0*/  @P2 BRA `(.L_x_8016) ;  /* 0x0000000400a02947 */ /* 0x000fea0003800000 */
[----:B------:R-:W-:Y:S01]  /*8c00*/  IMAD.SHL.U32 R0, R188, 0x40, RZ ;  /* 0x00000040bc007824 */ /* 0x000fe200078e00ff */
[----:B------:R-:W-:Y:S01]  /*8c10*/  SHF.R.U64 R39, R28, 0x10, R29 ;  /* 0x000000101c277819 */ /* 0x000fe2000000121d */
[----:B------:R-:W-:Y:S01]  /*8c20*/  IMAD.IADD R12, R16, 0x1, R49 ;  /* 0x00000001100c7824 */ /* 0x000fe200078e0231 */
[----:B------:R-:W-:Y:S02]  /*8c30*/  SHF.R.U64 R42, R30, 0x10, R31 ;  /* 0x000000101e2a7819 */ /* 0x000fe4000000121f */
[----:B------:R-:W-:Y:S02]  /*8c40*/  LOP3.LUT R13, R0, 0x1c0, RZ, 0xc0, !PT ;  /* 0x000001c0000d7812 */ /* 0x000fe400078ec0ff */
[----:B------:R-:W-:Y:S02]  /*8c50*/  PRMT R39, R20, 0x5410, R39 ;  /* 0x0000541014277816 */ /* 0x000fe40000000027 */
[----:B------:R-:W-:Y:S02]  /*8c60*/  LOP3.LUT R0, R13, 0x38, R16, 0xf8, !PT ;  /* 0x000000380d007812 */ /* 0x000fe400078ef810 */
[----:B------:R-:W-:-:S02]  /*8c70*/  SHF.R.U32.HI R15, RZ, 0x3, R13 ;  /* 0x00000003ff0f7819 */ /* 0x000fc4000001160d */
[----:B------:R-:W-:Y:S02]  /*8c80*/  LOP3.LUT R12, R13, 0x38, R12, 0xf8, !PT ;  /* 0x000000380d0c7812 */ /* 0x000fe400078ef80c */
[-C--:B0-----:R-:W-:Y:S02]  /*8c90*/  LOP3.LUT R3, R0, R15.reuse, RZ, 0x3c, !PT ;  /* 0x0000000f00037212 */ /* 0x081fe400078e3cff */
        /* <DEDUP_REMOVED lines=94> */
.L_x_8016:
[----:B------:R-:W-:Y:S05]  /*9280*/  BSYNC B1 ;  /* 0x0000000000017941 */ /* 0x000fea0003800000 */
.L_x_8015:
        /* <DEDUP_REMOVED lines=101> */
.L_x_8004:
[----:B------:R-:W-:Y:S05]  /*98e0*/  BSYNC B0 ;  /* 0x0000000000007941 */ /* 0x000fea0003800000 */
.L_x_7990:
        /* <DEDUP_REMOVED lines=8> */
.L_x_7987:
[----:B------:R-:W-:-:S13]  /*9970*/  ISETP.NE.AND P0, PT, R186, 0x3, PT ;  /* 0x00000003ba00780c */ /* 0x000fda0003f05270 */
[----:B------:R-:W-:Y:S05]  /*9980*/  @!P0 BRA `(.L_x_8017) ;  /* 0x0000000000048947 */ /* 0x000fea0003800000 */
[----:B------:R-:W-:Y:S01]  /*9990*/  BPT.TRAP 0x1 ;  /* 0x000000040000795c */ /* 0x000fe20000300000 */
.L_x_8017:
[----:B------:R-:W-:Y:S01]  /*99a0*/  IMAD R168, R18, 0x8, R2 ;  /* 0x0000000812a87824 */ /* 0x000fe200078e0202 */
[----:B------:R-:W-:-:S04]  /*99b0*/  SHF.L.U32 R57, R19, 0x1f, RZ ;  /* 0x0000001f13397819 */ /* 0x000fc800000006ff */
[----:B------:R0:W0:Y:S01]  /*99c0*/  SYNCS.PHASECHK.TRANS64.TRYWAIT P2, [R168+URZ+0x28c30], R57 ;  /* 0x028c3039a80075a7 */ /* 0x000022000804017f */
[----:B------:R-:W-:Y:S05]  /*99d0*/  @!P0 BRA `(.L_x_8018) ;  /* 0x0000000000048947 */ /* 0x000fea0003800000 */
[----:B------:R-:W-:Y:S01]  /*99e0*/  BPT.TRAP 0x1 ;  /* 0x000000040000795c */ /* 0x000fe20000300000 */
.L_x_8018:
[----:B012-4-:R-:W0:Y:S01]  /*99f0*/  S2R R3, SR_TID.X ;  /* 0x0000000000037919 */ /* 0x017e220000002100 */
[----:B---3--:R-:W-:-:S05]  /*9a00*/  VIADD R0, R2, 0x22400 ;  /* 0x0002240002007836 */ /* 0x008fca0000000000 */
[----:B------:R-:W-:-:S04]  /*9a10*/  SHF.R.U32.HI R0, RZ, 0x4, R0 ;  /* 0x00000004ff007819 */ /* 0x000fc80000011600 */
[----:B------:R-:W-:Y:S02]  /*9a20*/  LOP3.LUT R0, R0, 0x3fff, RZ, 0xc0, !PT ;  /* 0x00003fff00007812 */ /* 0x000fe400078ec0ff */
[----:B0-----:R-:W-:-:S04]  /*9a30*/  LOP3.LUT R3, R3, 0x7f, RZ, 0xc0, !PT ;  /* 0x0000007f03037812 */ /* 0x001fc800078ec0ff */
[----:B------:R-:W-:Y:S01]  /*9a40*/  ISETP.NE.AND P1, PT, R3, RZ, PT ;  /* 0x000000ff0300720c */ /* 0x000fe20003f25270 */
[----:B------:R-:W-:-:S12]  /*9a50*/  @P2 BRA `(.L_x_8019) ;  /* 0x0000000000082947 */ /* 0x000fd80003800000 */
[----:B------:R-:W0:Y:S02]  /*9a60*/  SYNCS.PHASECHK.TRANS64.TRYWAIT P2, [R168+URZ+0x28c30], R57 ;  /* 0x028c3039a80075a7 */ /* 0x000e24000804017f */
[----:B0-----:R-:W-:Y:S05]  /*9a70*/  @!P2 BRA `(.L_x_8020) ;  /* 0x00000124000ca947 */ /* 0x001fea0003800000 */
.L_x_8019:
[----:B------:R-:W-:Y:S05]  /*9a80*/  WARPSYNC.ALL ;  /* 0x0000000000007948 */ /* 0x000fea0003800000 */
[----:B------:R-:W-:Y:S01]  /*9a90*/  LOP3.LUT R14, R0, 0x10000, RZ, 0xfc, !PT ;  /* 0x00010000000e7812 */ /* 0x000fe200078efcff */
[----:B------:R-:W2:Y:S01]  /*9aa0*/  LDL.LU R3, [R1+0x8] ;  /* 0x0000080001037983 */ /* 0x000ea20000300800 */
[----:B------:R-:W-:Y:S01]  /*9ab0*/  VIADD R0, R2, 0x20400 ;  /* 0x0002040002007836 */ /* 0x000fe20000000000 */
[----:B-----5:R-:W-:Y:S02]  /*9ac0*/  WARPGROUP.ARRIVE ;  /* 0x00000000000079c5 */ /* 0x020fe40000000000 */
[----:B------:R-:W-:Y:S01]  /*9ad0*/  IMAD R6, R18, 0x200, R14 ;  /* 0x0000020012067824 */ /* 0x000fe200078e020e */
[----:B------:R-:W1:Y:S01]  /*9ae0*/  LDC R231, c[0x0][0x448] ;  /* 0x00011200ffe77b82 */ /* 0x000e620000000800 */
        /* <DEDUP_REMOVED lines=16> */
[----:B------:R-:W-:Y:S01]  /*9bf0*/  IMAD.IADD R0, R203, 0x1, R196 ;  /* 0x00000001cb007824 */ /* 0x000fe200078e02c4 */
[----:B-1----:R-:W-:-:S07]  /*9c00*/  ISETP.NE.AND P2, PT, R231, 0x1, PT ;  /* 0x00000001e700780c */ /* 0x002fce0003f45270 */
[----:B------:R-:W-:Y:S01]  /*9c10*/  HGMMA.64x64x16.F32.BF16 R24, gdesc[UR4], RZ, !UPT, gsb0 ;  /* 0x00e00000041879f0 */ /* 0x000fe2000c0018ff */
[----:B------:R-:W-:Y:S01]  /*9c20*/  R2UR UR6, R8 ;  /* 0x00000000080672ca */ /* 0x000fe200000e0000 */
[----:B------:R-:W-:Y:S01]  /*9c30*/  VIADD R8, R4, 0x4 ;  /* 0x0000000404087836 */ /* 0x000fe20000000000 */
        /* <DEDUP_REMOVED lines=17> */
[----:B------:R-:W-:Y:S02]  /*9d50*/  R2UR UR6, R12 ;  /* 0x000000000c0672ca */ /* 0x000fe400000e0000 */
[----:B------:R-:W-:Y:S01]  /*9d60*/  R2UR UR7, R13 ;  /* 0x000000000d0772ca */ /* 0x000fe200000e0000 */
[----:B------:R-:W1:Y:S01]  /*9d70*/  @P2 LDC R12, c[0x0][0x450] ;  /* 0x00011400ff0c2b82 */ /* 0x000e620000000800 */
[----:B------:R-:W-:Y:S02]  /*9d80*/  R2UR UR4, R6 ;  /* 0x00000000060472ca */ /* 0x000fe400000e0000 */
[----:B------:R-:W-:Y:S01]  /*9d90*/  R2UR UR5, R7 ;  /* 0x00000000070572ca */ /* 0x000fe200000e0000 */
[----:B------:R-:W-:Y:S02]  /*9da0*/  WARPGROUP.DEPBAR.LE gsb0, 0x0 ;  /* 0x00008000000079c5 */ /* 0x000fe40000010000 */
[----:B------:R-:W-:-:S10]  /*9db0*/  WARPGROUP.ARRIVE ;  /* 0x00000000000079c5 */ /* 0x000fd40000000000 */
[----:B------:R-:W-:Y:S01]  /*9dc0*/  HGMMA.64x64x16.F32.BF16 R24, gdesc[UR4], R24, gsb0 ;  /* 0x00e00000041879f0 */ /* 0x000fe20008001818 */
[----:B------:R-:W-:Y:S01]  /*9dd0*/  ULDC UR4, c[0x0][0x988] ;  /* 0x0002620000047ab9 */ /* 0x000fe20000000800 */
[----:B--2---:R-:W-:-:S04]  /*9de0*/  LOP3.LUT R3, R3, 0xf7ffffff, RZ, 0xc0, !PT ;  /* 0xf7ffffff03037812 */ /* 0x004fc800078ec0ff */
[----:B------:R-:W-:-:S05]  /*9df0*/  @P2 LOP3.LUT R3, R3, 0x8000000, RZ, 0xfc, !PT ;  /* 0x0800000003032812 */ /* 0x000fca00078efcff */
[----:B------:R2:W-:Y:S02]  /*9e00*/  STL [R1+0x8], R3 ;  /* 0x0000080301007387 */ /* 0x0005e40000100800 */
[----:B--2---:R-:W2:Y:S02]  /*9e10*/  @P2 LDC R3, c[0x0][0x44c] ;  /* 0x00011300ff032b82 */ /* 0x004ea40000000800 */
[----:B--2---:R-:W-:-:S05]  /*9e20*/  @P2 IMAD.HI.U32 R3, R0, R3, RZ ;  /* 0x0000000300032227 */ /* 0x004fca00078e00ff */
[----:B-1----:R-:W-:Y:S01]  /*9e30*/  @P2 SHF.R.U32.HI R0, RZ, R12, R3 ;  /* 0x0000000cff002219 */ /* 0x002fe20000011603 */
[----:B------:R-:W-:-:S04]  /*9e40*/  IMAD.MOV.U32 R12, RZ, RZ, -0x40 ;  /* 0xffffffc0ff0c7424 */ /* 0x000fc800078e00ff */
[----:B------:R-:W1:Y:S01]  /*9e50*/  SHFL.IDX PT, R13, R0, 0x1, 0x1c1f ;  /* 0x003c1f00000d7f89 */ /* 0x000e6200000e0000 */
[----:B------:R-:W-:-:S03]  /*9e60*/  IMAD R12, R181, R12, 0x40 ;  /* 0x00000040b50c7424 */ /* 0x000fc600078e020c */
[----:B------:R-:W2:Y:S02]  /*9e70*/  SHFL.IDX PT, R0, R0, RZ, 0x1c1f ;  /* 0x001c1fff00007589 */ /* 0x000ea400000e0000 */
[----:B------:R-:W-:Y:S01]  /*9e80*/  IADD3 R3, R195, 0x1, R12 ;  /* 0x00000001c3037810 */ /* 0x000fe20007ffe00c */
[----:B------:R-:W-:Y:S02]  /*9e90*/  WARPGROUP.DEPBAR.LE gsb0, 0x0 ;  /* 0x00008000000079c5 */ /* 0x000fe40000010000 */
[----:B------:R-:W-:Y:S02]  /*9ea0*/  IADD3 R12, -R189, R12, R195 ;  /* 0x0000000cbd0c7210 */ /* 0x000fe40007ffe1c3 */
[----:B------:R-:W-:-:S04]  /*9eb0*/  IADD3 R3, -R194, R3, -R189 ;  /* 0x00000003c2037210 */ /* 0x000fc80007ffe9bd */
[----:B-1----:R-:W-:-:S04]  /*9ec0*/  VIADDMNMX R13, R13, R3, R12, PT ;  /* 0x000000030d0d7246 */ /* 0x002fc8000380010c */
[C---:B------:R-:W-:Y:S02]  /*9ed0*/  ISETP.GT.AND P2, PT, R13.reuse, RZ, PT ;  /* 0x000000ff0d00720c */ /* 0x040fe40003f44270 */
[C---:B------:R-:W-:Y:S02]  /*9ee0*/  ISETP.GT.AND P3, PT, R13.reuse, 0x1, PT ;  /* 0x000000010d00780c */ /* 0x040fe40003f64270 */
[----:B------:R-:W-:Y:S02]  /*9ef0*/  ISETP.GT.AND P4, PT, R13, 0x8, PT ;  /* 0x000000080d00780c */ /* 0x000fe40003f84270 */
[----:B------:R-:W-:Y:S02]  /*9f00*/  FSEL R15, R26, -INF , P2 ;  /* 0xff8000001a0f7808 */ /* 0x000fe40001000000 */
[----:B------:R-:W-:Y:S02]  /*9f10*/  FSEL R20, R27, -INF , P3 ;  /* 0xff8000001b147808 */ /* 0x000fe40001800000 */
        /* <DEDUP_REMOVED lines=39> */
[----:B------:R-:W-:Y:S02]  /*a190*/  FSEL R55, R55, -INF , P2 ;  /* 0xff80000037377808 */ /* 0x000fe40001000000 */
[----:B------:R-:W-:Y:S02]  /*a1a0*/  FMNMX.FTZ R26, R81, R26, !PT ;  /* 0x0000001a511a7209 */ /* 0x000fe40007810000 */
[----:B--2---:R-:W-:Y:S02]  /*a1b0*/  VIADDMNMX R3, R0, R3, R12, PT ;  /* 0x0000000300037246 */ /* 0x004fe4000380010c */
[----:B------:R-:W-:-:S02]  /*a1c0*/  FMNMX.FTZ R26, R55, R26, !PT ;  /* 0x0000001a371a7209 */ /* 0x000fc40007810000 */
[C---:B------:R-:W-:Y:S02]  /*a1d0*/  ISETP.GT.AND P2, PT, R3.reuse, RZ, PT ;  /* 0x000000ff0300720c */ /* 0x040fe40003f44270 */
[C---:B------:R-:W-:Y:S01]  /*a1e0*/  ISETP.GT.AND P3, PT, R3.reuse, 0x1, PT ;  /* 0x000000010300780c */ /* 0x040fe20003f64270 */
[----:B------:R-:W1:Y:S01]  /*a1f0*/  SHFL.BFLY PT, R13, R26, 0x2, 0x1f ;  /* 0x0c401f001a0d7f89 */ /* 0x000e6200000e0000 */
        /* <DEDUP_REMOVED lines=12> */
[----:B-1----:R-:W-:Y:S02]  /*a2c0*/  FMNMX.FTZ R13, R26, R13, !PT ;  /* 0x0000000d1a0d7209 */ /* 0x002fe40007810000 */
[----:B------:R-:W-:Y:S02]  /*a2d0*/  ISETP.GT.AND P3, PT, R3, 0x18, PT ;  /* 0x000000180300780c */ /* 0x000fe40003f64270 */
[----:B------:R-:W-:Y:S01]  /*a2e0*/  FSEL R33, R33, -INF , P2 ;  /* 0xff80000021217808 */ /* 0x000fe20001000000 */
[----:B------:R-:W1:Y:S01]  /*a2f0*/  SHFL.BFLY PT, R12, R13, 0x1, 0x1f ;  /* 0x0c201f000d0c7f89 */ /* 0x000e6200000e0000 */
        /* <DEDUP_REMOVED lines=19> */
[----:B-1----:R-:W-:Y:S01]  /*a430*/  FMNMX.FTZ R13, R13, R12, !PT ;  /* 0x0000000c0d0d7209 */ /* 0x002fe20007810000 */
[----:B------:R-:W-:Y:S01]  /*a440*/  IMAD.U32 R12, RZ, RZ, UR4 ;  /* 0x00000004ff0c7e24 */ /* 0x000fe2000f8e00ff */
[----:B------:R-:W-:Y:S02]  /*a450*/  ISETP.GT.AND P2, PT, R3, 0x31, PT ;  /* 0x000000310300780c */ /* 0x000fe40003f44270 */
[----:B------:R-:W-:Y:S01]  /*a460*/  FSEL R47, R48, -INF , P3 ;  /* 0xff800000302f7808 */ /* 0x000fe20001800000 */
[----:B------:R-:W-:Y:S01]  /*a470*/  FMUL.FTZ R24, R13, R12 ;  /* 0x0000000c0d187220 */ /* 0x000fe20000410000 */
[----:B------:R-:W-:Y:S02]  /*a480*/  FMNMX.FTZ R0, R45, R0, !PT ;  /* 0x000000002d007209 */ /* 0x000fe40007810000 */
[----:B------:R-:W-:Y:S02]  /*a490*/  ISETP.GT.AND P3, PT, R3, 0x38, PT ;  /* 0x000000380300780c */ /* 0x000fe40003f64270 */
[----:B------:R-:W-:-:S02]  /*a4a0*/  FSEL R49, R49, -INF , P2 ;  /* 0xff80000031317808 */ /* 0x000fc40001000000 */
[----:B------:R-:W-:Y:S02]  /*a4b0*/  FMNMX.FTZ R0, R47, R0, !PT ;  /* 0x000000002f007209 */ /* 0x000fe40007810000 */
[----:B------:R-:W-:Y:S02]  /*a4c0*/  FSETP.NEU.FTZ.AND P4, PT, R13, -INF , PT ;  /* 0xff8000000d00780b */ /* 0x000fe40003f9d000 */
[----:B------:R-:W-:Y:S02]  /*a4d0*/  ISETP.GT.AND P2, PT, R3, 0x39, PT ;  /* 0x000000390300780c */ /* 0x000fe40003f44270 */
[----:B------:R-:W-:Y:S02]  /*a4e0*/  FSEL R3, R52, -INF , P3 ;  /* 0xff80000034037808 */ /* 0x000fe40001800000 */
[----:B------:R-:W-:Y:S02]  /*a4f0*/  FMNMX.FTZ R0, R49, R0, !PT ;  /* 0x0000000031007209 */ /* 0x000fe40007810000 */
[----:B------:R-:W-:-:S02]  /*a500*/  FSEL R24, R24, RZ, P4 ;  /* 0x000000ff18187208 */ /* 0x000fc40002000000 */
[----:B------:R-:W-:Y:S02]  /*a510*/  FSEL R53, R53, -INF , P2 ;  /* 0xff80000035357808 */ /* 0x000fe40001000000 */
[----:B------:R-:W-:Y:S01]  /*a520*/  FMNMX.FTZ R0, R3, R0, !PT ;  /* 0x0000000003007209 */ /* 0x000fe20007810000 */
[-CC-:B------:R-:W-:Y:S01]  /*a530*/  FFMA.FTZ R15, R15, R12.reuse, -R24.reuse ;  /* 0x0000000c0f0f7223 */ /* 0x180fe20000010818 */
[-CC-:B------:R-:W-:Y:S01]  /*a540*/  FFMA.FTZ R20, R20, R12.reuse, -R24.reuse ;  /* 0x0000000c14147223 */ /* 0x180fe20000010818 */
[--C-:B------:R-:W-:Y:S01]  /*a550*/  FFMA.FTZ R59, R59, R12, -R24.reuse ;  /* 0x0000000c3b3b7223 */ /* 0x100fe20000010818 */
[----:B------:R-:W-:Y:S01]  /*a560*/  FMNMX.FTZ R0, R53, R0, !PT ;  /* 0x0000000035007209 */ /* 0x000fe20007810000 */
        /* <DEDUP_REMOVED lines=9> */
[----:B-1----:R-:W2:Y:S01]  /*a600*/  SHFL.BFLY PT, R15, R0, 0x2, 0x1f ;  /* 0x0c401f00000f7f89 */ /* 0x002ea200000e0000 */
[-CC-:B------:R-:W-:Y:S01]  /*a610*/  FFMA.FTZ R75, R75, R12.reuse, -R24.reuse ;  /* 0x0000000c4b4b7223 */ /* 0x180fe20000010818 */
[-CC-:B------:R-:W-:Y:S01]  /*a620*/  FFMA.FTZ R77, R77, R12.reuse, -R24.reuse ;  /* 0x0000000c4d4d7223 */ /* 0x180fe20000010818 */
[-CC-:B------:R-:W-:Y:S01]  /*a630*/  FFMA.FTZ R79, R79, R12.reuse, -R24.reuse ;  /* 0x0000000c4f4f7223 */ /* 0x180fe20000010818 */
[-CC-:B------:R-:W-:Y:S01]  /*a640*/  FFMA.FTZ R51, R51, R12.reuse, -R24.reuse ;  /* 0x0000000c33337223 */ /* 0x180fe20000010818 */
[-CC-:B------:R-:W-:Y:S01]  /*a650*/  FFMA.FTZ R81, R81, R12.reuse, -R24.reuse ;  /* 0x0000000c51517223 */ /* 0x180fe20000010818 */
[----:B------:R-:W-:Y:S01]  /*a660*/  FFMA.FTZ R24, R55, R12, -R24 ;  /* 0x0000000c37187223 */ /* 0x000fe20000010818 */
[----:B------:R-:W-:Y:S08]  /*a670*/  MUFU.EX2 R59, R59 ;  /* 0x0000003b003b7308 */ /* 0x000ff00000000800 */
[----:B------:R-:W1:Y:S08]  /*a680*/  MUFU.EX2 R28, R61 ;  /* 0x0000003d001c7308 */ /* 0x000e700000000800 */
[----:B------:R-:W-:Y:S01]  /*a690*/  MUFU.EX2 R63, R63 ;  /* 0x0000003f003f7308 */ /* 0x000fe20000000800 */
[----:B--2---:R-:W-:-:S05]  /*a6a0*/  FMNMX.FTZ R20, R0, R15, !PT ;  /* 0x0000000f00147209 */ /* 0x004fca0007810000 */
[----:B------:R-:W2:Y:S02]  /*a6b0*/  SHFL.BFLY PT, R15, R20, 0x1, 0x1f ;  /* 0x0c201f00140f7f89 */ /* 0x000ea400000e0000 */
[----:B------:R-:W3:Y:S01]  /*a6c0*/  MUFU.EX2 R30, R65 ;  /* 0x00000041001e7308 */ /* 0x000ee20000000800 */
[----:B-1----:R-:W-:-:S07]  /*a6d0*/  F2FP.BF16.F32.PACK_AB R167, R28, R59 ;  /* 0x0000003b1ca7723e */ /* 0x002fce00000010ff */
[----:B------:R-:W-:Y:S08]  /*a6e0*/  MUFU.EX2 R67, R67 ;  /* 0x0000004300437308 */ /* 0x000ff00000000800 */
[----:B------:R-:W1:Y:S01]  /*a6f0*/  MUFU.EX2 R32, R69 ;  /* 0x0000004500207308 */ /* 0x000e620000000800 */
[----:B---3--:R-:W-:Y:S02]  /*a700*/  F2FP.BF16.F32.PACK_AB R153, R30, R63 ;  /* 0x0000003f1e99723e */ /* 0x008fe400000010ff */
[----:B--2---:R-:W-:-:S05]  /*a710*/  FMNMX.FTZ R15, R20, R15, !PT ;  /* 0x0000000f140f7209 */ /* 0x004fca0007810000 */
[----:B------:R-:W-:Y:S01]  /*a720*/  MUFU.EX2 R71, R71 ;  /* 0x0000004700477308 */ /* 0x000fe20000000800 */
[C---:B------:R-:W-:Y:S01]  /*a730*/  FSETP.NEU.FTZ.AND P2, PT, R15.reuse, -INF , PT ;  /* 0xff8000000f00780b */ /* 0x040fe20003f5d000 */
[----:B------:R-:W-:-:S05]  /*a740*/  FMUL.FTZ R0, R15, R12 ;  /* 0x0000000c0f007220 */ /* 0x000fca0000410000 */
[----:B------:R-:W-:Y:S01]  /*a750*/  FSEL R20, R0, RZ, P2 ;  /* 0x000000ff00147208 */ /* 0x000fe20001000000 */
[----:B------:R-:W-:Y:S01]  /*a760*/  FADD.FTZ R0, R165, R26 ;  /* 0x0000001aa5007221 */ /* 0x000fe20000010000 */
[----:B------:R-:W2:Y:S01]  /*a770*/  MUFU.EX2 R34, R73 ;  /* 0x0000004900227308 */ /* 0x000ea20000000800 */
[----:B------:R-:W-:Y:S02]  /*a780*/  F2FP.BF16.F32.PACK_AB R165, R26, R165 ;  /* 0x000000a51aa5723e */ /* 0x000fe400000010ff */
        /* <DEDUP_REMOVED lines=12> */
[----:B------:R-:W-:Y:S01]  /*a850*/  FFMA.FTZ R45, R45, R12, -R20 ;  /* 0x0000000c2d2d7223 */ /* 0x000fe20000010814 */
[----:B------:R-:W4:Y:S01]  /*a860*/  MUFU.EX2 R21, R21 ;  /* 0x0000001500157308 */ /* 0x000f220000000800 */
[----:B---3--:R-:W-:Y:S01]  /*a870*/  FADD.FTZ R25, R59, R0 ;  /* 0x000000003b197221 */ /* 0x008fe20000010000 */
[----:B------:R-:W-:-:S02]  /*a880*/  @!P1 VIADD R0, R168, 0x28c40 ;  /* 0x00028c40a8009836 */ /* 0x000fc40000000000 */
[-CC-:B------:R-:W-:Y:S01]  /*a890*/  FFMA.FTZ R47, R47, R12.reuse, -R20.reuse ;  /* 0x0000000c2f2f7223 */ /* 0x180fe20000010814 */
[-CC-:B------:R-:W-:Y:S01]  /*a8a0*/  FFMA.FTZ R49, R49, R12.reuse, -R20.reuse ;  /* 0x0000000c31317223 */ /* 0x180fe20000010814 */
[----:B------:R-:W-:Y:S01]  /*a8b0*/  FADD.FTZ R44, R28, R25 ;  /* 0x000000191c2c7221 */ /* 0x000fe20000010000 */
[-C--:B------:R-:W-:Y:S01]  /*a8c0*/  FFMA.FTZ R3, R3, R12.reuse, -R20 ;  /* 0x0000000c03037223 */ /* 0x080fe20000010814 */
[----:B------:R-:W-:Y:S01]  /*a8d0*/  @!P1 PRMT R0, RZ, 0x654, R0 ;  /* 0x00000654ff009816 */ /* 0x000fe20000000000 */
[----:B------:R-:W3:Y:S01]  /*a8e0*/  MUFU.EX2 R27, R27 ;  /* 0x0000001b001b7308 */ /* 0x000ee20000000800 */
[----:B------:R-:W-:Y:S01]  /*a8f0*/  FFMA.FTZ R20, R53, R12, -R20 ;  /* 0x0000000c35147223 */ /* 0x000fe20000010814 */
[----:B-1----:R-:W-:Y:S01]  /*a900*/  F2FP.BF16.F32.PACK_AB R155, R32, R67 ;  /* 0x00000043209b723e */ /* 0x002fe200000010ff */
[----:B------:R1:W-:Y:S01]  /*a910*/  @!P1 SYNCS.ARRIVE.TRANS64.RED.A1T0 RZ, [R0+URZ], RZ ;  /* 0x000000ff00ff99a7 */ /* 0x0003e2000810043f */
[----:B--2---:R-:W-:-:S04]  /*a920*/  F2FP.BF16.F32.PACK_AB R157, R34, R71 ;  /* 0x00000047229d723e */ /* 0x004fc800000010ff */
[----:B------:R2:W0:Y:S01]  /*a930*/  MUFU.EX2 R166, R29 ;  /* 0x0000001d00a67308 */ /* 0x0004220000000800 */
[----:B----4-:R-:W-:Y:S01]  /*a940*/  FADD.FTZ R42, R21, R164 ;  /* 0x000000a4152a7221 */ /* 0x010fe20000010000 */
[----:B------:R-:W-:-:S06]  /*a950*/  F2FP.BF16.F32.PACK_AB R164, R164, R21 ;  /* 0x00000015a4a4723e */ /* 0x000fcc00000010ff */
[----:B------:R-:W4:Y:S01]  /*a960*/  MUFU.EX2 R31, R31 ;  /* 0x0000001f001f7308 */ /* 0x000f220000000800 */
[----:B---3--:R-:W-:Y:S01]  /*a970*/  FADD.FTZ R25, R27, R42 ;  /* 0x0000002a1b197221 */ /* 0x008fe20000010000 */
[----:B--2---:R-:W-:-:S04]  /*a980*/  FADD.FTZ R29, R63, R44 ;  /* 0x0000002c3f1d7221 */ /* 0x004fc80000010000 */
[----:B------:R-:W-:Y:S02]  /*a990*/  FADD.FTZ R44, R30, R29 ;  /* 0x0000001d1e2c7221 */ /* 0x000fe40000010000 */
[----:B------:R-:W2:Y:S01]  /*a9a0*/  MUFU.EX2 R152, R33 ;  /* 0x0000002100987308 */ /* 0x000ea20000000800 */
[C---:B0-----:R-:W-:Y:S01]  /*a9b0*/  FADD.FTZ R42, R166.reuse, R25 ;  /* 0x00000019a62a7221 */ /* 0x041fe20000010000 */
[----:B------:R-:W-:Y:S01]  /*a9c0*/  FADD.FTZ R29, R67, R44 ;  /* 0x0000002c431d7221 */ /* 0x000fe20000010000 */
[----:B------:R-:W-:Y:S01]  /*a9d0*/  F2FP.BF16.F32.PACK_AB R166, R166, R27 ;  /* 0x0000001ba6a6723e */ /* 0x000fe200000010ff */
[----:B------:R-:W-:Y:S01]  /*a9e0*/  BAR.SYNC.DEFER_BLOCKING 0xf, 0x100 ;  /* 0x03c4000000007b1d */ /* 0x000fe20000010000 */
[----:B----4-:R-:W-:-:S05]  /*a9f0*/  FADD.FTZ R25, R31, R42 ;  /* 0x0000002a1f197221 */ /* 0x010fca0000010000 */
[----:B------:R-:W0:Y:S01]  /*aa00*/  MUFU.EX2 R35, R35 ;  /* 0x0000002300237308 */ /* 0x000e220000000800 */
[----:B------:R-:W-:-:S04]  /*aa10*/  FADD.FTZ R42, R32, R29 ;  /* 0x0000001d202a7221 */ /* 0x000fc80000010000 */
[----:B------:R-:W-:Y:S01]  /*aa20*/  FADD.FTZ R29, R71, R42 ;  /* 0x0000002a471d7221 */ /* 0x000fe20000010000 */
[----:B--2---:R-:W-:Y:S02]  /*aa30*/  FADD.FTZ R26, R152, R25 ;  /* 0x00000019981a7221 */ /* 0x004fe40000010000 */
[----:B------:R-:W2:Y:S01]  /*aa40*/  MUFU.EX2 R154, R37 ;  /* 0x00000025009a7308 */ /* 0x000ea20000000800 */
[----:B------:R-:W-:Y:S01]  /*aa50*/  FADD.FTZ R28, R34, R29 ;  /* 0x0000001d221c7221 */ /* 0x000fe20000010000 */
[----:B------:R-:W-:-:S06]  /*aa60*/  F2FP.BF16.F32.PACK_AB R152, R152, R31 ;  /* 0x0000001f9898723e */ /* 0x000fcc00000010ff */
[----:B------:R-:W3:Y:S01]  /*aa70*/  MUFU.EX2 R39, R39 ;  /* 0x0000002700277308 */ /* 0x000ee20000000800 */
[----:B0-----:R-:W-:Y:S01]  /*aa80*/  FADD.FTZ R25, R35, R26 ;  /* 0x0000001a23197221 */ /* 0x001fe20000010000 */
[----:B------:R0:W-:Y:S06]  /*aa90*/  STSM.16.M88.4 [R198+0x26800], R164 ;  /* 0x026800a4c6007844 */ /* 0x0001ec0000000200 */
[----:B------:R-:W4:Y:S01]  /*aaa0*/  MUFU.EX2 R156, R41 ;  /* 0x00000029009c7308 */ /* 0x000f220000000800 */
[C---:B--2---:R-:W-:Y:S01]  /*aab0*/  FADD.FTZ R26, R154.reuse, R25 ;  /* 0x000000199a1a7221 */ /* 0x044fe20000010000 */
[----:B------:R-:W-:-:S05]  /*aac0*/  F2FP.BF16.F32.PACK_AB R154, R154, R35 ;  /* 0x000000239a9a723e */ /* 0x000fca00000010ff */
[----:B------:R0:W-:Y:S01]  /*aad0*/  STSM.16.M88.4 [R201], R152 ;  /* 0x00000098c9007844 */ /* 0x0001e20000000200 */
[----:B------:R-:W2:Y:S01]  /*aae0*/  MUFU.EX2 R75, R75 ;  /* 0x0000004b004b7308 */ /* 0x000ea20000000800 */
[----:B---3--:R-:W-:-:S07]  /*aaf0*/  FADD.FTZ R21, R39, R26 ;  /* 0x0000001a27157221 */ /* 0x008fce0000010000 */
[----:B------:R-:W3:Y:S01]  /*ab00*/  MUFU.EX2 R43, R43 ;  /* 0x0000002b002b7308 */ /* 0x000ee20000000800 */
[C---:B----4-:R-:W-:Y:S01]  /*ab10*/  FADD.FTZ R26, R156.reuse, R21 ;  /* 0x000000159c1a7221 */ /* 0x050fe20000010000 */
[----:B------:R-:W-:-:S06]  /*ab20*/  F2FP.BF16.F32.PACK_AB R156, R156, R39 ;  /* 0x000000279c9c723e */ /* 0x000fcc00000010ff */
[----:B------:R-:W-:Y:S01]  /*ab30*/  MUFU.EX2 R40, R24 ;  /* 0x0000001800287308 */ /* 0x000fe20000000800 */
[----:B--2---:R-:W-:-:S07]  /*ab40*/  FADD.FTZ R25, R75, R28 ;  /* 0x0000001c4b197221 */ /* 0x004fce0000010000 */
[----:B------:R-:W2:Y:S01]  /*ab50*/  MUFU.EX2 R36, R77 ;  /* 0x0000004d00247308 */ /* 0x000ea20000000800 */
[----:B---3--:R-:W-:-:S07]  /*ab60*/  FADD.FTZ R21, R43, R26 ;  /* 0x0000001a2b157221 */ /* 0x008fce0000010000 */
[----:B------:R-:W3:Y:S08]  /*ab70*/  MUFU.EX2 R24, R45 ;  /* 0x0000002d00187308 */ /* 0x000ef00000000800 */
[----:B------:R-:W-:Y:S01]  /*ab80*/  MUFU.EX2 R79, R79 ;  /* 0x0000004f004f7308 */ /* 0x000fe20000000800 */
[C---:B--2---:R-:W-:Y:S01]  /*ab90*/  F2FP.BF16.F32.PACK_AB R159, R36.reuse, R75 ;  /* 0x0000004b249f723e */ /* 0x044fe200000010ff */
[----:B------:R-:W-:-:S06]  /*aba0*/  FADD.FTZ R36, R36, R25 ;  /* 0x0000001924247221 */ /* 0x000fcc0000010000 */
[----:B------:R-:W2:Y:S01]  /*abb0*/  MUFU.EX2 R38, R51 ;  /* 0x0000003300267308 */ /* 0x000ea20000000800 */
[C---:B---3--:R-:W-:Y:S01]  /*abc0*/  F2FP.BF16.F32.PACK_AB R158, R24.reuse, R43 ;  /* 0x0000002b189e723e */ /* 0x048fe200000010ff */
[----:B------:R-:W-:-:S04]  /*abd0*/  FADD.FTZ R24, R24, R21 ;  /* 0x0000001518187221 */ /* 0x000fc80000010000 */
[----:B------:R0:W-:Y:S02]  /*abe0*/  STSM.16.M88.4 [R199], R156 ;  /* 0x0000009cc7007844 */ /* 0x0001e40000000200 */
[----:B------:R-:W-:Y:S08]  /*abf0*/  MUFU.EX2 R47, R47 ;  /* 0x0000002f002f7308 */ /* 0x000ff00000000800 */
[----:B-1----:R-:W1:Y:S01]  /*ac00*/  MUFU.EX2 R0, R49 ;  /* 0x0000003100007308 */ /* 0x002e620000000800 */
[----:B--2---:R-:W-:Y:S01]  /*ac10*/  F2FP.BF16.F32.PACK_AB R161, R38, R79 ;  /* 0x0000004f26a1723e */ /* 0x004fe200000010ff */
[----:B------:R-:W-:-:S04]  /*ac20*/  FADD.FTZ R79, R79, R36 ;  /* 0x000000244f4f7221 */ /* 0x000fc80000010000 */
[----:B------:R-:W-:Y:S02]  /*ac30*/  FADD.FTZ R38, R38, R79 ;  /* 0x0000004f26267221 */ /* 0x000fe40000010000 */
[----:B------:R-:W2:Y:S08]  /*ac40*/  MUFU.EX2 R81, R81 ;  /* 0x0000005100517308 */ /* 0x000eb00000000800 */
[----:B------:R-:W3:Y:S01]  /*ac50*/  MUFU.EX2 R3, R3 ;  /* 0x0000000300037308 */ /* 0x000ee20000000800 */
[----:B-1----:R-:W-:Y:S01]  /*ac60*/  F2FP.BF16.F32.PACK_AB R160, R0, R47 ;  /* 0x0000002f00a0723e */ /* 0x002fe200000010ff */
[----:B------:R-:W-:-:S04]  /*ac70*/  FADD.FTZ R47, R47, R24 ;  /* 0x000000182f2f7221 */ /* 0x000fc80000010000 */
[----:B------:R-:W-:Y:S02]  /*ac80*/  FADD.FTZ R0, R0, R47 ;  /* 0x0000002f00007221 */ /* 0x000fe40000010000 */
[----:B------:R-:W1:Y:S01]  /*ac90*/  MUFU.EX2 R20, R20 ;  /* 0x0000001400147308 */ /* 0x000e620000000800 */
[----:B--2---:R-:W-:Y:S01]  /*aca0*/  F2FP.BF16.F32.PACK_AB R163, R40, R81 ;  /* 0x0000005128a3723e */ /* 0x004fe200000010ff */
[----:B------:R-:W-:Y:S01]  /*acb0*/  FADD.FTZ R81, R81, R38 ;  /* 0x0000002651517221 */ /* 0x000fe20000010000 */
[----:B---3--:R-:W-:Y:S01]  /*acc0*/  FADD.FTZ R21, R3, R0 ;  /* 0x0000000003157221 */ /* 0x008fe20000010000 */
[----:B-1----:R-:W-:Y:S02]  /*acd0*/  F2FP.BF16.F32.PACK_AB R162, R20, R3 ;  /* 0x0000000314a2723e */ /* 0x002fe400000010ff */
[----:B------:R-:W-:Y:S01]  /*ace0*/  FADD.FTZ R3, R40, R81 ;  /* 0x0000005128037221 */ /* 0x000fe20000010000 */
[----:B------:R-:W-:Y:S02]  /*acf0*/  FADD.FTZ R0, R20, R21 ;  /* 0x0000001514007221 */ /* 0x000fe40000010000 */
[----:B------:R0:W-:Y:S01]  /*ad00*/  STSM.16.M88.4 [R200], R160 ;  /* 0x000000a0c8007844 */ /* 0x0001e20000000200 */
[----:B------:R-:W-:Y:S05]  /*ad10*/  @!P0 BRA `(.L_x_8021) ;  /* 0x0000000000048947 */ /* 0x000fea0003800000 */
[----:B------:R-:W-:Y:S01]  /*ad20*/  BPT.TRAP 0x1 ;  /* 0x000000040000795c */ /* 0x000fe20000300000 */
.L_x_8021:
[----:B------:R1:W2:Y:S01]  /*ad30*/  SYNCS.PHASECHK.TRANS64.TRYWAIT P2, [R168+URZ+0x28c50], R57 ;  /* 0x028c5039a80075a7 */ /* 0x0002a2000804017f */
[----:B------:R-:W-:Y:S05]  /*ad40*/  @!P0 BRA `(.L_x_8022) ;  /* 0x0000000000048947 */ /* 0x000fea0003800000 */
[----:B------:R-:W-:Y:S01]  /*ad50*/  BPT.TRAP 0x1 ;  /* 0x000000040000795c */ /* 0x000fe20000300000 */
.L_x_8022:
[----:B------:R-:W-:Y:S01]  /*ad60*/  ULDC UR36, c[0x0][0x988] ;  /* 0x0002620000247ab9 */ /* 0x000fe20000000800 */
[----:B------:R-:W-:Y:S01]  /*ad70*/  ULDC UR37, c[0x0][0x988] ;  /* 0x0002620000257ab9 */ /* 0x000fe20000000800 */
[----:B------:R-:W-:Y:S01]  /*ad80*/  BSSY B0, `(.L_x_8023) ;  /* 0x0000006000007945 */ /* 0x000fe20003800000 */
[----:B------:R-:W-:Y:S02]  /*ad90*/  IMAD R20, R18, 0x1000, R191 ;  /* 0x0000100012147824 */ /* 0x000fe400078e02bf */
[----:B------:R-:W-:Y:S01]  /*ada0*/  IMAD.MOV.U32 R21, RZ, RZ, 0x40000040 ;  /* 0x40000040ff157424 */ /* 0x000fe200078e00ff */
[----:B--2---:R-:W-:Y:S06]  /*adb0*/  @P2 BRA `(.L_x_8024) ;  /* 0x0000000000082947 */ /* 0x004fec0003800000 */
[----:B------:R-:W2:Y:S02]  /*adc0*/  SYNCS.PHASECHK.TRANS64.TRYWAIT P2, [R168+URZ+0x28c50], R57 ;  /* 0x028c5039a80075a7 */ /* 0x000ea4000804017f */
[----:B--2---:R-:W-:Y:S05]  /*add0*/  @!P2 BRA `(.L_x_8025) ;  /* 0x000001100048a947 */ /* 0x004fea0003800000 */
.L_x_8024:
[----:B------:R-:W-:Y:S05]  /*ade0*/  BSYNC B0 ;  /* 0x0000000000007941 */ /* 0x000fea0003800000 */
.L_x_8023:
[----:B------:R-:W-:Y:S01]  /*adf0*/  R2UR UR6, R20 ;  /* 0x00000000140672ca */ /* 0x000fe200000e0000 */
[----:B-12---:R-:W-:Y:S01]  /*ae00*/  WARPGROUP.ARRIVE ;  /* 0x00000000000079c5 */ /* 0x006fe20000000000 */
[----:B------:R-:W-:Y:S01]  /*ae10*/  R2UR UR7, R21 ;  /* 0x00000000150772ca */ /* 0x000fe200000e0000 */
[----:B------:R-:W-:Y:S01]  /*ae20*/  IMAD.MOV.U32 R21, RZ, RZ, 0x40000040 ;  /* 0x40000040ff157424 */ /* 0x000fe200078e00ff */
[----:B------:R-:W-:Y:S01]  /*ae30*/  ISETP.NE.AND P2, PT, R231, 0x1, PT ;  /* 0x00000001e700780c */ /* 0x000fe20003f45270 */
[----:B------:R-:W-:Y:S01]  /*ae40*/  VIADD R215, R181, 0xfffffffe ;  /* 0xfffffffeb5d77836 */ /* 0x000fe20000000000 */
[----:B------:R-:W-:Y:S01]  /*ae50*/  BSSY B0, `(.L_x_8026) ;  /* 0x0000239000007945 */ /* 0x000fe20003800000 */
[----:B------:R-:W-:-:S05]  /*ae60*/  @!P1 VIADD R168, R168, 0x28c60 ;  /* 0x00028c60a8a89836 */ /* 0x000fca0000000000 */
[----:B------:R-:W-:-:S03]  /*ae70*/  @!P1 PRMT R168, RZ, 0x654, R168 ;  /* 0x00000654ffa89816 */ /* 0x000fc600000000a8 */
[----:B------:R-:W-:Y:S03]  /*ae80*/  HGMMA.64x256x16.F32.BF16 R24, R164, gdesc[UR4].tnspB, RZ, !UPT, gsb0 ;  /* 0x43e00004a4187df0 */ /* 0x000fe6000c0018ff */
[----:B------:R-:W-:Y:S02]  /*ae90*/  WARPGROUP.DEPBAR.LE gsb0, 0x0 ;  /* 0x00008000000079c5 */ /* 0x000fe40000010000 */
[----:B0-----:R-:W-:Y:S01]  /*aea0*/  VIADD R164, R20, 0x80 ;  /* 0x0000008014a47836 */ /* 0x001fe20000000000 */
        /* <DEDUP_REMOVED lines=12> */
[----:B------:R-:W-:Y:S01]  /*af70*/  R2UR UR7, R153 ;  /* 0x00000000990772ca */ /* 0x000fe200000e0000 */
[----:B------:R-:W0:-:S15]  /*af80*/  @P2 LDC R152, c[0x0][0x450] ;  /* 0x00011400ff982b82 */ /* 0x000e1e0000000800 */
[----:B------:R-:W-:Y:S01]  /*af90*/  HGMMA.64x256x16.F32.BF16 R24, R156, gdesc[UR4].tnspB, R24, gsb0 ;  /* 0x43e000049c187df0 */ /* 0x000fe20008001818 */
[----:B------:R-:W-:Y:S01]  /*afa0*/  R2UR UR6, R20 ;  /* 0x00000000140672ca */ /* 0x000fe200000e0000 */
[----:B------:R-:W-:Y:S01]  /*afb0*/  IMAD.MOV.U32 R20, RZ, RZ, R196 ;  /* 0x000000ffff147224 */ /* 0x000fe200078e00c4 */
[----:B------:R-:W-:Y:S02]  /*afc0*/  R2UR UR7, R21 ;  /* 0x00000000150772ca */ /* 0x000fe400000e0000 */
[----:B------:R-:W1:Y:S02]  /*afd0*/  @P2 LDC R21, c[0x0][0x44c] ;  /* 0x00011300ff152b82 */ /* 0x000e640000000800 */
[----:B-1----:R-:W-:-:S05]  /*afe0*/  @P2 IMAD.HI.U32 R21, R196, R21, RZ ;  /* 0x00000015c4152227 */ /* 0x002fca00078e00ff */
[----:B0-----:R-:W-:-:S04]  /*aff0*/  @P2 SHF.R.U32.HI R20, RZ, R152, R21 ;  /* 0x00000098ff142219 */ /* 0x001fc80000011615 */
[----:B------:R-:W-:-:S04]  /*b000*/  IADD3 R20, R20, R195, -R194 ;  /* 0x000000c314147210 */ /* 0x000fc80007ffe8c2 */
[----:B------:R-:W-:-:S04]  /*b010*/  SHF.R.S32.HI R21, RZ, 0x1f, R20 ;  /* 0x0000001fff157819 */ /* 0x000fc80000011414 */
[----:B------:R-:W-:-:S04]  /*b020*/  LEA.HI R21, R21, R20, RZ, 0x6 ;  /* 0x0000001415157211 */ /* 0x000fc800078f30ff */
[----:B------:R-:W-:-:S04]  /*b030*/  SHF.R.S32.HI R21, RZ, 0x6, R21 ;  /* 0x00000006ff157819 */ /* 0x000fc80000011415 */
[----:B------:R-:W-:-:S04]  /*b040*/  VIMNMX R214, RZ, R21, !PT ;  /* 0x00000015ffd67248 */ /* 0x000fc80007fe0100 */
[----:B------:R-:W-:Y:S01]  /*b050*/  ISETP.GE.AND P2, PT, R215, R214, PT ;  /* 0x000000d6d700720c */ /* 0x000fe20003f46270 */
[----:B------:R-:W-:Y:S02]  /*b060*/  WARPGROUP.DEPBAR.LE gsb0, 0x0 ;  /* 0x00008000000079c5 */ /* 0x000fe40000010000 */
[----:B------:R-:W-:-:S06]  /*b070*/  WARPGROUP.ARRIVE ;  /* 0x00000000000079c5 */ /* 0x000fcc0000000000 */
        /* <DEDUP_REMOVED lines=12> */
[----:B------:R-:W-:Y:S01]  /*b140*/  BSSY B1, `(.L_x_8027) ;  /* 0x0000209000017945 */ /* 0x000fe20003800000 */
[----:B------:R-:W-:Y:S02]  /*b150*/  IMAD.MOV.U32 R225, RZ, RZ, R13 ;  /* 0x000000ffffe17224 */ /* 0x000fe400078e000d */
[----:B------:R-:W-:Y:S02]  /*b160*/  IMAD.MOV.U32 R21, RZ, RZ, R15 ;  /* 0x000000ffff157224 */ /* 0x000fe400078e000f */
[----:B------:R-:W-:-:S07]  /*b170*/  IMAD.MOV.U32 R224, RZ, RZ, R18 ;  /* 0x000000ffffe07224 */ /* 0x000fce00078e0012 */
.L_x_8038:
[----:B------:R-:W-:-:S05]  /*b180*/  VIADD R18, R224, 0x1 ;  /* 0x00000001e0127836 */ /* 0x000fca0000000000 */
[----:B------:R-:W-:-:S04]  /*b190*/  ISETP.NE.AND P2, PT, R18, 0x2, PT ;  /* 0x000000021200780c */ /* 0x000fc80003f45270 */
[----:B------:R-:W-:Y:S02]  /*b1a0*/  SEL R12, RZ, 0x1, P2 ;  /* 0x00000001ff0c7807 */ /* 0x000fe40001000000 */
[----:B------:R-:W-:Y:S02]  /*b1b0*/  SEL R18, R18, RZ, P2 ;  /* 0x000000ff12127207 */ /* 0x000fe40001000000 */
[----:B------:R-:W-:Y:S01]  /*b1c0*/  LOP3.LUT R19, R19, R12, RZ, 0x3c, !PT ;  /* 0x0000000c13137212 */ /* 0x000fe200078e3cff */
[----:B-1----:R-:W-:Y:S06]  /*b1d0*/  @!P0 BRA `(.L_x_8028) ;  /* 0x0000000000048947 */ /* 0x002fec0003800000 */
[----:B------:R-:W-:Y:S01]  /*b1e0*/  BPT.TRAP 0x1 ;  /* 0x000000040000795c */ /* 0x000fe20000300000 */
.L_x_8028:
[----:B------:R-:W-:Y:S01]  /*b1f0*/  IMAD R216, R18, 0x8, R2 ;  /* 0x0000000812d87824 */ /* 0x000fe200078e0202 */
[----:B------:R-:W-:-:S04]  /*b200*/  SHF.L.U32 R20, R19, 0x1f, RZ ;  /* 0x0000001f13147819 */ /* 0x000fc800000006ff */
[----:B------:R1:W2:Y:S01]  /*b210*/  SYNCS.PHASECHK.TRANS64.TRYWAIT P2, [R216+URZ+0x28c30], R20 ;  /* 0x028c3014d80075a7 */ /* 0x0002a2000804017f */
[----:B------:R-:W-:Y:S05]  /*b220*/  @!P0 BRA `(.L_x_8029) ;  /* 0x0000000000048947 */ /* 0x000fea0003800000 */
[----:B------:R-:W-:Y:S01]  /*b230*/  BPT.TRAP 0x1 ;  /* 0x000000040000795c */ /* 0x000fe20000300000 */
.L_x_8029:
[----:B------:R-:W-:Y:S01]  /*b240*/  ISETP.NE.AND P3, PT, R231, 0x1, PT ;  /* 0x00000001e700780c */ /* 0x000fe20003f65270 */
[----:B------:R-:W-:Y:S01]  /*b250*/  IMAD.IADD R15, R203, 0x1, R196 ;  /* 0x00000001cb0f7824 */ /* 0x000fe200078e02c4 */
[----:B------:R-:W-:Y:S11]  /*b260*/  BSSY B2, `(.L_x_8030) ;  /* 0x0000008000027945 */ /* 0x000ff60003800000 */
[----:B------:R-:W3:Y:S08]  /*b270*/  @P3 LDC R12, c[0x0][0x44c] ;  /* 0x00011300ff0c3b82 */ /* 0x000ef00000000800 */
[----:B------:R-:W4:Y:S01]  /*b280*/  @P3 LDC R13, c[0x0][0x450] ;  /* 0x00011400ff0d3b82 */ /* 0x000f220000000800 */
[----:B---3--:R-:W-:-:S05]  /*b290*/  @P3 IMAD.HI.U32 R12, R15, R12, RZ ;  /* 0x0000000c0f0c3227 */ /* 0x008fca00078e00ff */
[----:B----4-:R-:W-:Y:S01]  /*b2a0*/  @P3 SHF.R.U32.HI R15, RZ, R13, R12 ;  /* 0x0000000dff0f3219 */ /* 0x010fe2000001160c */
[----:B--2---:R-:W-:Y:S06]  /*b2b0*/  @P2 BRA `(.L_x_8031) ;  /* 0x0000000000082947 */ /* 0x004fec0003800000 */
[----:B------:R-:W2:Y:S02]  /*b2c0*/  SYNCS.PHASECHK.TRANS64.TRYWAIT P2, [R216+URZ+0x28c30], R20 ;  /* 0x028c3014d80075a7 */ /* 0x000ea4000804017f */
[----:B--2---:R-:W-:Y:S05]  /*b2d0*/  @!P2 BRA `(.L_x_8032) ;  /* 0x0000010c001ca947 */ /* 0x004fea0003800000 */
.L_x_8031:
[----:B------:R-:W-:Y:S05]  /*b2e0*/  BSYNC B2 ;  /* 0x0000000000027941 */ /* 0x000fea0003800000 */
.L_x_8030:
[----:B------:R-:W3:Y:S01]  /*b2f0*/  SHFL.IDX PT, R156, R15, RZ, 0x1c1f ;  /* 0x001c1fff0f9c7589 */ /* 0x000ee200000e0000 */
[----:B------:R-:W-:-:S03]  /*b300*/  IMAD.MOV.U32 R12, RZ, RZ, -0x40 ;  /* 0xffffffc0ff0c7424 */ /* 0x000fc600078e00ff */
[----:B------:R-:W4:Y:S01]  /*b310*/  LDL.LU R231, [R1+0x8] ;  /* 0x0000080001e77983 */ /* 0x000f220000300800 */
[----:B------:R-:W-:Y:S01]  /*b320*/  IMAD R12, R215, R12, 0x1 ;  /* 0x00000001d70c7424 */ /* 0x000fe200078e020c */
[----:B------:R-:W-:Y:S01]  /*b330*/  R2UR UR4, R4 ;  /* 0x00000000040472ca */ /* 0x000fe200000e0000 */
[----:B------:R-:W-:Y:S01]  /*b340*/  IMAD R154, R18, 0x200, R14 ;  /* 0x00000200129a7824 */ /* 0x000fe200078e020e */
[----:B------:R-:W-:Y:S01]  /*b350*/  R2UR UR5, R5 ;  /* 0x00000000050572ca */ /* 0x000fe200000e0000 */
[----:B------:R-:W-:Y:S01]  /*b360*/  IMAD.MOV.U32 R155, RZ, RZ, 0x40000040 ;  /* 0x40000040ff9b7424 */ /* 0x000fe200078e00ff */
[----:B------:R-:W-:Y:S01]  /*b370*/  IADD3 R13, R195, R12, -R189 ;  /* 0x0000000cc30d7210 */ /* 0x000fe20007ffe8bd */
[C---:B------:R-:W-:Y:S01]  /*b380*/  VIADD R152, R154.reuse, 0x2 ;  /* 0x000000029a987836 */ /* 0x040fe20000000000 */
[C---:B------:R-:W-:Y:S01]  /*b390*/  R2UR UR6, R154.reuse ;  /* 0x000000009a0672ca */ /* 0x040fe200000e0000 */
[C---:B------:R-:W-:Y:S01]  /*b3a0*/  VIADD R12, R154.reuse, 0x4 ;  /* 0x000000049a0c7836 */ /* 0x040fe20000000000 */
[----:B------:R-:W-:Y:S01]  /*b3b0*/  R2UR UR7, R155 ;  /* 0x000000009b0772ca */ /* 0x000fe200000e0000 */
[----:B------:R-:W-:Y:S01]  /*b3c0*/  VIADD R154, R154, 0x6 ;  /* 0x000000069a9a7836 */ /* 0x000fe20000000000 */
[----:B------:R3:W5:Y:S01]  /*b3d0*/  SHFL.IDX PT, R228, R15, 0x1, 0x1c1f ;  /* 0x003c1f000fe47f89 */ /* 0x00076200000e0000 */
[----:B------:R-:W-:Y:S01]  /*b3e0*/  IMAD.MOV.U32 R153, RZ, RZ, 0x40000040 ;  /* 0x40000040ff997424 */ /* 0x000fe200078e00ff */
[----:B------:R-:W-:Y:S01]  /*b3f0*/  R2UR UR10, R152 ;  /* 0x00000000980a72ca */ /* 0x000fe200000e0000 */
[----:B------:R-:W-:Y:S01]  /*b400*/  IMAD.IADD R13, R13, 0x1, -R194 ;  /* 0x000000010d0d7824 */ /* 0x000fe200078e0ac2 */
[----:B------:R-:W-:-:S02]  /*b410*/  R2UR UR18, R154 ;  /* 0x000000009a1272ca */ /* 0x000fc400000e0000 */
[----:B------:R-:W-:Y:S01]  /*b420*/  R2UR UR11, R153 ;  /* 0x00000000990b72ca */ /* 0x000fe200000e0000 */
[----:B---3--:R-:W-:Y:S01]  /*b430*/  IMAD.IADD R15, R13, 0x1, R156 ;  /* 0x000000010d0f7824 */ /* 0x008fe200078e029c */
[----:B------:R-:W-:Y:S02]  /*b440*/  R2UR UR19, R155 ;  /* 0x000000009b1372ca */ /* 0x000fe400000e0000 */
[----:B0-----:R-:W-:Y:S01]  /*b450*/  WARPGROUP.ARRIVE ;  /* 0x00000000000079c5 */ /* 0x001fe20000000000 */
[----:B------:R-:W-:Y:S02]  /*b460*/  R2UR UR8, R10 ;  /* 0x000000000a0872ca */ /* 0x000fe400000e0000 */
[----:B------:R-:W-:Y:S02]  /*b470*/  R2UR UR9, R11 ;  /* 0x000000000b0972ca */ /* 0x000fe400000e0000 */
[----:B------:R-:W-:Y:S01]  /*b480*/  R2UR UR14, R12 ;  /* 0x000000000c0e72ca */ /* 0x000fe200000e0000 */
[----:B------:R-:W-:Y:S01]  /*b490*/  HGMMA.64x64x16.F32.BF16 R152, gdesc[UR4], RZ, !UPT, gsb0 ;  /* 0x00e00000049879f0 */ /* 0x000fe2000c0018ff */
[----:B------:R-:W-:-:S02]  /*b4a0*/  R2UR UR12, R8 ;  /* 0x00000000080c72ca */ /* 0x000fc400000e0000 */
[----:B------:R-:W-:Y:S02]  /*b4b0*/  R2UR UR13, R9 ;  /* 0x00000000090d72ca */ /* 0x000fe400000e0000 */
[----:B------:R-:W-:Y:S01]  /*b4c0*/  R2UR UR16, R6 ;  /* 0x00000000061072ca */ /* 0x000fe200000e0000 */
[----:B-----5:R-:W-:Y:S01]  /*b4d0*/  IMAD.IADD R228, R13, 0x1, R228 ;  /* 0x000000010de47824 */ /* 0x020fe200078e02e4 */
[----:B------:R-:W-:Y:S01]  /*b4e0*/  R2UR UR17, R7 ;  /* 0x00000000071172ca */ /* 0x000fe200000e0000 */
[----:B------:R-:W-:Y:S01]  /*b4f0*/  IMAD.MOV.U32 R13, RZ, RZ, 0x40000040 ;  /* 0x40000040ff0d7424 */ /* 0x000fe200078e00ff */
[----:B------:R-:W-:Y:S02]  /*b500*/  LOP3.LUT R229, R229, 0xfffffffe, RZ, 0xc0, !PT ;  /* 0xfffffffee5e57812 */ /* 0x000fe400078ec0ff */
[----:B------:R-:W-:Y:S02]  /*b510*/  ISETP.GT.AND P2, PT, R228, 0x29, PT ;  /* 0x00000029e400780c */ /* 0x000fe40003f44270 */
[----:B------:R-:W-:-:S02]  /*b520*/  R2UR UR15, R13 ;  /* 0x000000000d0f72ca */ /* 0x000fc400000e0000 */
[C---:B------:R-:W-:Y:S02]  /*b530*/  ISETP.GT.AND P3, PT, R228.reuse, 0x30, PT ;  /* 0x00000030e400780c */ /* 0x040fe40003f64270 */
[C---:B------:R-:W-:Y:S02]  /*b540*/  ISETP.GT.AND P4, PT, R228.reuse, 0x31, PT ;  /* 0x00000031e400780c */ /* 0x040fe40003f84270 */
[C---:B------:R-:W-:Y:S02]  /*b550*/  ISETP.GT.AND P5, PT, R228.reuse, 0x38, PT ;  /* 0x00000038e400780c */ /* 0x040fe40003fa4270 */
[----:B------:R-:W-:-:S03]  /*b560*/  ISETP.GT.AND P6, PT, R228, 0x39, PT ;  /* 0x00000039e400780c */ /* 0x000fc60003fc4270 */
[----:B------:R-:W-:Y:S02]  /*b570*/  @P2 LOP3.LUT R229, R229, 0x1, RZ, 0xfc, !PT ;  /* 0x00000001e5e52812 */ /* 0x000fe400078efcff */
[----:B------:R-:W-:Y:S02]  /*b580*/  ISETP.GT.AND P2, PT, R15, 0x8, PT ;  /* 0x000000080f00780c */ /* 0x000fe40003f44270 */
[----:B------:R-:W-:-:S04]  /*b590*/  LOP3.LUT R229, R229, 0xfffffffd, RZ, 0xc0, !PT ;  /* 0xfffffffde5e57812 */ /* 0x000fc800078ec0ff */
[----:B------:R-:W-:Y:S02]  /*b5a0*/  @P3 LOP3.LUT R229, R229, 0x2, RZ, 0xfc, !PT ;  /* 0x00000002e5e53812 */ /* 0x000fe400078efcff */
        /* <DEDUP_REMOVED lines=9> */
[----:B------:R-:W-:Y:S01]  /*b640*/  HGMMA.64x64x16.F32.BF16 R152, gdesc[UR16], R152, gsb0 ;  /* 0x00e00000109879f0 */ /* 0x000fe20008001898 */
[----:B----4-:R-:W-:-:S04]  /*b650*/  LOP3.LUT R231, R231, 0xdfffffff, RZ, 0xc0, !PT ;  /* 0xdfffffffe7e77812 */ /* 0x010fc800078ec0ff */
[----:B------:R-:W-:Y:S02]  /*b660*/  @P1 LOP3.LUT R231, R231, 0x20000000, RZ, 0xfc, !PT ;  /* 0x20000000e7e71812 */ /* 0x000fe400078efcff */
[----:B------:R-:W-:Y:S02]  /*b670*/  ISETP.GT.AND P1, PT, R228, 0x21, PT ;  /* 0x00000021e400780c */ /* 0x000fe40003f24270 */
[----:B------:R-:W-:-:S04]  /*b680*/  LOP3.LUT R231, R231, 0xefffffff, RZ, 0xc0, !PT ;  /* 0xefffffffe7e77812 */ /* 0x000fc800078ec0ff */
[----:B------:R-:W-:Y:S02]  /*b690*/  @P0 LOP3.LUT R231, R231, 0x10000000, RZ, 0xfc, !PT ;  /* 0x10000000e7e70812 */ /* 0x000fe400078efcff */
[----:B------:R-:W-:Y:S02]  /*b6a0*/  ISETP.GT.AND P0, PT, R228, 0x28, PT ;  /* 0x00000028e400780c */ /* 0x000fe40003f04270 */
[----:B------:R-:W-:-:S04]  /*b6b0*/  LOP3.LUT R231, R231, 0xbfffffff, RZ, 0xc0, !PT ;  /* 0xbfffffffe7e77812 */ /* 0x000fc800078ec0ff */
[----:B------:R-:W-:Y:S02]  /*b6c0*/  @P1 LOP3.LUT R231, R231, 0x40000000, RZ, 0xfc, !PT ;  /* 0x40000000e7e71812 */ /* 0x000fe400078efcff */
[----:B------:R-:W-:Y:S02]  /*b6d0*/  ISETP.GT.AND P1, PT, R15, RZ, PT ;  /* 0x000000ff0f00720c */ /* 0x000fe40003f24270 */
[----:B------:R-:W-:-:S04]  /*b6e0*/  LOP3.LUT R231, R231, 0x7fffffff, RZ, 0xc0, !PT ;  /* 0x7fffffffe7e77812 */ /* 0x000fc800078ec0ff */
[----:B------:R-:W-:Y:S02]  /*b6f0*/  @P0 LOP3.LUT R231, R231, 0x80000000, RZ, 0xfc, !PT ;  /* 0x80000000e7e70812 */ /* 0x000fe400078efcff */
[----:B------:R-:W-:-:S03]  /*b700*/  ISETP.GT.AND P0, PT, R15, 0x9, PT ;  /* 0x000000090f00780c */ /* 0x000fc60003f04270 */
[----:B------:R-:W-:Y:S01]  /*b710*/  STL [R1+0x8], R231 ;  /* 0x000008e701007387 */ /* 0x000fe20000100800 */
[----:B------:R-:W-:Y:S02]  /*b720*/  WARPGROUP.DEPBAR.LE gsb0, 0x0 ;  /* 0x00008000000079c5 */ /* 0x000fe40000010000 */
[----:B------:R-:W-:Y:S02]  /*b730*/  FSEL R152, R152, -INF , P1 ;  /* 0xff80000098987808 */ /* 0x000fe40000800000 */
[----:B------:R-:W-:Y:S02]  /*b740*/  ISETP.GT.AND P1, PT, R15, 0x10, PT ;  /* 0x000000100f00780c */ /* 0x000fe40003f24270 */
[----:B------:R-:W-:Y:S02]  /*b750*/  FSEL R232, R153, -INF , P3 ;  /* 0xff80000099e87808 */ /* 0x000fe40001800000 */
[----:B------:R-:W-:Y:S02]  /*b760*/  FSEL R160, R160, -INF , P1 ;  /* 0xff800000a0a07808 */ /* 0x000fe40000800000 */
[----:B------:R-:W-:-:S02]  /*b770*/  ISETP.GT.AND P3, PT, R15, 0x11, PT ;  /* 0x000000110f00780c */ /* 0x000fc40003f64270 */
[----:B------:R-:W-:Y:S02]  /*b780*/  ISETP.GT.AND P1, PT, R228, RZ, PT ;  /* 0x000000ffe400720c */ /* 0x000fe40003f24270 */
[----:B------:R-:W-:Y:S02]  /*b790*/  FSEL R156, R156, -INF , P2 ;  /* 0xff8000009c9c7808 */ /* 0x000fe40001000000 */
[----:B------:R-:W-:Y:S02]  /*b7a0*/  ISETP.GT.AND P2, PT, R15, 0x18, PT ;  /* 0x000000180f00780c */ /* 0x000fe40003f44270 */
[----:B------:R-:W-:Y:S02]  /*b7b0*/  FSEL R161, R161, -INF , P3 ;  /* 0xff800000a1a17808 */ /* 0x000fe40001800000 */
[----:B------:R-:W-:Y:S02]  /*b7c0*/  FSEL R154, R154, -INF , P1 ;  /* 0xff8000009a9a7808 */ /* 0x000fe40000800000 */
[----:B------:R-:W-:-:S02]  /*b7d0*/  ISETP.GT.AND P3, PT, R228, 0x1, PT ;  /* 0x00000001e400780c */ /* 0x000fc40003f64270 */
[----:B------:R-:W-:Y:S02]  /*b7e0*/  FSEL R157, R157, -INF , P0 ;  /* 0xff8000009d9d7808 */ /* 0x000fe40000000000 */
[----:B------:R-:W-:Y:S02]  /*b7f0*/  ISETP.GT.AND P0, PT, R15, 0x19, PT ;  /* 0x000000190f00780c */ /* 0x000fe40003f04270 */
        /* <DEDUP_REMOVED lines=8> */
[----:B------:R-:W-:Y:S02]  /*b880*/  ISETP.GT.AND P1, PT, R228, 0x10, PT ;  /* 0x00000010e400780c */ /* 0x000fe40003f24270 */
[----:B------:R-:W-:-:S02]  /*b890*/  FSEL R159, R159, -INF , P0 ;  /* 0xff8000009f9f7808 */ /* 0x000fc40000000000 */
[----:B------:R-:W-:Y:S02]  /*b8a0*/  FMNMX.FTZ R12, R158, R12, !PT ;  /* 0x0000000c9e0c7209 */ /* 0x000fe40007810000 */
[----:B------:R-:W-:Y:S02]  /*b8b0*/  FSEL R162, R162, -INF , P1 ;  /* 0xff800000a2a27808 */ /* 0x000fe40000800000 */
[C---:B------:R-:W-:Y:S02]  /*b8c0*/  ISETP.GT.AND P3, PT, R228.reuse, 0x11, PT ;  /* 0x00000011e400780c */ /* 0x040fe40003f64270 */
        /* <DEDUP_REMOVED lines=11> */
[----:B------:R-:W-:Y:S02]  /*b980*/  LOP3.LUT P1, RZ, R231, 0x40000000, RZ, 0xc0, !PT ;  /* 0x40000000e7ff7812 */ /* 0x000fe4000782c0ff */
[----:B------:R-:W-:Y:S02]  /*b990*/  FMNMX.FTZ R12, R167, R12, !PT ;  /* 0x0000000ca70c7209 */ /* 0x000fe40007810000 */
[----:B------:R-:W-:Y:S02]  /*b9a0*/  LOP3.LUT P0, RZ, R231, 0x80000000, RZ, 0xc0, !PT ;  /* 0x80000000e7ff7812 */ /* 0x000fe4000780c0ff */
[----:B------:R-:W-:-:S02]  /*b9b0*/  FSEL R171, R171, -INF , P1 ;  /* 0xff800000abab7808 */ /* 0x000fc40000800000 */
[----:B------:R-:W-:Y:S02]  /*b9c0*/  FMNMX.FTZ R12, R170, R12, !PT ;  /* 0x0000000caa0c7209 */ /* 0x000fe40007810000 */
[----:B------:R-:W-:Y:S02]  /*b9d0*/  LOP3.LUT P2, RZ, R229, 0x1, RZ, 0xc0, !PT ;  /* 0x00000001e5ff7812 */ /* 0x000fe4000784c0ff */
[----:B------:R-:W-:Y:S02]  /*b9e0*/  FSEL R174, R174, -INF , P0 ;  /* 0xff800000aeae7808 */ /* 0x000fe40000000000 */
[----:B------:R-:W-:Y:S02]  /*b9f0*/  FMNMX.FTZ R12, R171, R12, !PT ;  /* 0x0000000cab0c7209 */ /* 0x000fe40007810000 */
[----:B------:R-:W-:Y:S02]  /*ba00*/  LOP3.LUT P3, RZ, R229, 0x2, RZ, 0xc0, !PT ;  /* 0x00000002e5ff7812 */ /* 0x000fe4000786c0ff */
[----:B------:R-:W-:-:S02]  /*ba10*/  FSEL R175, R175, -INF , P2 ;  /* 0xff800000afaf7808 */ /* 0x000fc40001000000 */
[----:B------:R-:W-:Y:S02]  /*ba20*/  FMNMX.FTZ R12, R174, R12, !PT ;  /* 0x0000000cae0c7209 */ /* 0x000fe40007810000 */
[----:B------:R-:W-:Y:S02]  /*ba30*/  FSEL R178, R178, -INF , P3 ;  /* 0xff800000b2b27808 */ /* 0x000fe40001800000 */
[----:B------:R-:W-:Y:S02]  /*ba40*/  FMNMX.FTZ R12, R175, R12, !PT ;  /* 0x0000000caf0c7209 */ /* 0x000fe40007810000 */
[----:B------:R-:W-:Y:S02]  /*ba50*/  FSEL R179, R179, -INF , P4 ;  /* 0xff800000b3b37808 */ /* 0x000fe40002000000 */
[----:B------:R-:W-:Y:S02]  /*ba60*/  FMNMX.FTZ R12, R178, R12, !PT ;  /* 0x0000000cb20c7209 */ /* 0x000fe40007810000 */
[----:B------:R-:W-:-:S02]  /*ba70*/  FSEL R182, R182, -INF , P5 ;  /* 0xff800000b6b67808 */ /* 0x000fc40002800000 */
[----:B------:R-:W-:Y:S02]  /*ba80*/  FMNMX.FTZ R12, R179, R12, !PT ;  /* 0x0000000cb30c7209 */ /* 0x000fe40007810000 */
[----:B------:R-:W-:Y:S02]  /*ba90*/  FSEL R183, R183, -INF , P6 ;  /* 0xff800000b7b77808 */ /* 0x000fe40003000000 */
[----:B------:R-:W-:Y:S02]  /*baa0*/  FMNMX.FTZ R12, R182, R12, !PT ;  /* 0x0000000cb60c7209 */ /* 0x000fe40007810000 */
[----:B------:R-:W-:Y:S02]  /*bab0*/  LOP3.LUT P1, RZ, R231, 0x20000000, RZ, 0xc0, !PT ;  /* 0x20000000e7ff7812 */ /* 0x000fe4000782c0ff */
[----:B------:R-:W-:Y:S02]  /*bac0*/  FMNMX.FTZ R12, R183, R12, !PT ;  /* 0x0000000cb70c7209 */ /* 0x000fe40007810000 */
[----:B------:R-:W-:-:S02]  /*bad0*/  ISETP.GT.AND P6, PT, R15, 0x20, PT ;  /* 0x000000200f00780c */ /* 0x000fc40003fc4270 */
[C---:B------:R-:W-:Y:S01]  /*bae0*/  ISETP.GT.AND P5, PT, R15.reuse, 0x21, PT ;  /* 0x000000210f00780c */ /* 0x040fe20003fa4270 */
[----:B------:R-:W0:Y:S01]  /*baf0*/  SHFL.BFLY PT, R13, R12, 0x2, 0x1f ;  /* 0x0c401f000c0d7f89 */ /* 0x000e2200000e0000 */
[----:B------:R-:W-:Y:S02]  /*bb00*/  FSEL R168, R168, -INF , P6 ;  /* 0xff800000a8a87808 */ /* 0x000fe40003000000 */
[----:B------:R-:W-:Y:S02]  /*bb10*/  ISETP.GT.AND P4, PT, R15, 0x28, PT ;  /* 0x000000280f00780c */ /* 0x000fe40003f84270 */
[----:B------:R-:W-:Y:S02]  /*bb20*/  FSEL R169, R169, -INF , P5 ;  /* 0xff800000a9a97808 */ /* 0x000fe40002800000 */
[----:B------:R-:W-:Y:S02]  /*bb30*/  ISETP.GT.AND P3, PT, R15, 0x29, PT ;  /* 0x000000290f00780c */ /* 0x000fe40003f64270 */
[----:B------:R-:W-:-:S02]  /*bb40*/  FSEL R172, R172, -INF , P4 ;  /* 0xff800000acac7808 */ /* 0x000fc40002000000 */
[----:B------:R-:W-:Y:S02]  /*bb50*/  FSEL R173, R173, -INF , P3 ;  /* 0xff800000adad7808 */ /* 0x000fe40001800000 */
[C---:B------:R-:W-:Y:S02]  /*bb60*/  ISETP.GT.AND P4, PT, R15.reuse, 0x30, PT ;  /* 0x000000300f00780c */ /* 0x040fe40003f84270 */
[C---:B------:R-:W-:Y:S02]  /*bb70*/  ISETP.GT.AND P3, PT, R15.reuse, 0x31, PT ;  /* 0x000000310f00780c */ /* 0x040fe40003f64270 */
[----:B------:R-:W-:Y:S02]  /*bb80*/  FSEL R176, R176, -INF , P4 ;  /* 0xff800000b0b07808 */ /* 0x000fe40002000000 */
[----:B------:R-:W-:Y:S02]  /*bb90*/  ISETP.GT.AND P4, PT, R15, 0x38, PT ;  /* 0x000000380f00780c */ /* 0x000fe40003f84270 */
[----:B------:R-:W-:-:S02]  /*bba0*/  FSEL R177, R177, -INF , P3 ;  /* 0xff800000b1b17808 */ /* 0x000fc40001800000 */
[----:B------:R-:W-:Y:S02]  /*bbb0*/  ISETP.GT.AND P3, PT, R15, 0x39, PT ;  /* 0x000000390f00780c */ /* 0x000fe40003f64270 */
[----:B0-----:R-:W-:Y:S02]  /*bbc0*/  FMNMX.FTZ R13, R12, R13, !PT ;  /* 0x0000000d0c0d7209 */ /* 0x001fe40007810000 */
[----:B------:R-:W-:Y:S02]  /*bbd0*/  FSEL R180, R180, -INF , P4 ;  /* 0xff800000b4b47808 */ /* 0x000fe40002000000 */
[----:B------:R-:W-:Y:S01]  /*bbe0*/  FSEL R181, R181, -INF , P3 ;  /* 0xff800000b5b57808 */ /* 0x000fe20001800000 */
[----:B------:R-:W0:Y:S01]  /*bbf0*/  SHFL.BFLY PT, R12, R13, 0x1, 0x1f ;  /* 0x0c201f000d0c7f89 */ /* 0x000e2200000e0000 */
[----:B------:R-:W-:Y:S02]  /*bc00*/  LOP3.LUT P0, RZ, R231, 0x10000000, RZ, 0xc0, !PT ;  /* 0x10000000e7ff7812 */ /* 0x000fe4000780c0ff */
[----:B------:R-:W3:Y:S01]  /*bc10*/  LDC R231, c[0x0][0x448] ;  /* 0x00011200ffe77b82 */ /* 0x000ee20000000800 */
[----:B0-----:R-:W-:-:S04]  /*bc20*/  FMNMX.FTZ R13, R13, R12, !PT ;  /* 0x0000000c0d0d7209 */ /* 0x001fc80007810000 */
[----:B------:R-:W-:-:S04]  /*bc30*/  FSETP.NEU.FTZ.AND P2, PT, R13, -INF , PT ;  /* 0xff8000000d00780b */ /* 0x000fc80003f5d000 */
[----:B------:R-:W-:-:S05]  /*bc40*/  FSEL R12, R13, RZ, P2 ;  /* 0x000000ff0d0c7208 */ /* 0x000fca0001000000 */
[----:B------:R-:W-:Y:S01]  /*bc50*/  FADD.FTZ R225, -R12, R225 ;  /* 0x000000e10ce17221 */ /* 0x000fe20000010100 */
[----:B------:R-:W-:-:S04]  /*bc60*/  IMAD.U32 R12, RZ, RZ, UR37 ;  /* 0x00000025ff0c7e24 */ /* 0x000fc8000f8e00ff */
[----:B------:R-:W-:-:S05]  /*bc70*/  FMUL.FTZ R153, R13, R12 ;  /* 0x0000000c0d997220 */ /* 0x000fca0000410000 */
[----:B------:R-:W-:-:S05]  /*bc80*/  FSEL R153, R153, RZ, P2 ;  /* 0x000000ff99997208 */ /* 0x000fca0001000000 */
        /* <DEDUP_REMOVED lines=16> */
[----:B------:R-:W-:Y:S01]  /*bd90*/  FMUL.FTZ R170, R225, R12 ;  /* 0x0000000ce1aa7220 */ /* 0x000fe20000410000 */
[----:B------:R0:W-:Y:S08]  /*bda0*/  MUFU.EX2 R153, R154 ;  /* 0x0000009a00997308 */ /* 0x0001f00000000800 */
[----:B------:R-:W4:Y:S01]  /*bdb0*/  MUFU.EX2 R170, R170 ;  /* 0x000000aa00aa7308 */ /* 0x000f220000000800 */
[----:B0-----:R-:W-:-:S05]  /*bdc0*/  @!P1 VIADD R154, R216, 0x28c40 ;  /* 0x00028c40d89a9836 */ /* 0x001fca0000000000 */
[----:B------:R-:W-:Y:S02]  /*bdd0*/  @!P1 PRMT R154, RZ, 0x654, R154 ;  /* 0x00000654ff9a9816 */ /* 0x000fe4000000009a */
[----:B------:R-:W0:Y:S02]  /*bde0*/  MUFU.EX2 R155, R155 ;  /* 0x0000009b009b7308 */ /* 0x000e240000000800 */
[----:B------:R5:W-:Y:S06]  /*bdf0*/  @!P1 SYNCS.ARRIVE.TRANS64.RED.A1T0 RZ, [R154+URZ], RZ ;  /* 0x000000ff9aff99a7 */ /* 0x000bec000810043f */
[----:B------:R-:W-:Y:S01]  /*be00*/  MUFU.EX2 R159, R159 ;  /* 0x0000009f009f7308 */ /* 0x000fe20000000800 */
[----:B----4-:R-:W-:Y:S01]  /*be10*/  FFMA.FTZ R3, R170, R3, R153 ;  /* 0x00000003aa037223 */ /* 0x010fe20000010099 */
[----:B-----5:R-:W-:Y:S01]  /*be20*/  FMNMX.FTZ R154, R152, R21, !PT ;  /* 0x00000015989a7209 */ /* 0x020fe20007810000 */
[-C--:B------:R-:W-:Y:S01]  /*be30*/  FMUL.FTZ R26, R26, R170.reuse ;  /* 0x000000aa1a1a7220 */ /* 0x080fe20000410000 */
[-C--:B------:R-:W-:Y:S01]  /*be40*/  FMUL.FTZ R27, R27, R170.reuse ;  /* 0x000000aa1b1b7220 */ /* 0x080fe20000410000 */
[----:B------:R-:W-:Y:S01]  /*be50*/  FMUL.FTZ R30, R30, R170 ;  /* 0x000000aa1e1e7220 */ /* 0x000fe20000410000 */
[----:B------:R-:W-:Y:S01]  /*be60*/  FMNMX.FTZ R154, R232, R154, !PT ;  /* 0x0000009ae89a7209 */ /* 0x000fe20007810000 */
[----:B------:R-:W-:Y:S01]  /*be70*/  FMUL.FTZ R31, R31, R170 ;  /* 0x000000aa1f1f7220 */ /* 0x000fe20000410000 */
[----:B------:R-:W-:Y:S01]  /*be80*/  MUFU.EX2 R162, R162 ;  /* 0x000000a200a27308 */ /* 0x000fe20000000800 */
[C---:B0-----:R-:W-:Y:S01]  /*be90*/  FADD.FTZ R3, R155.reuse, R3 ;  /* 0x000000039b037221 */ /* 0x041fe20000010000 */
[----:B------:R-:W-:Y:S01]  /*bea0*/  FMNMX.FTZ R154, R156, R154, !PT ;  /* 0x0000009a9c9a7209 */ /* 0x000fe20007810000 */
[-C--:B------:R-:W-:Y:S01]  /*beb0*/  FMUL.FTZ R34, R34, R170.reuse ;  /* 0x000000aa22227220 */ /* 0x080fe20000410000 */
[----:B------:R-:W-:Y:S01]  /*bec0*/  F2FP.BF16.F32.PACK_AB R153, R155, R153 ;  /* 0x000000999b99723e */ /* 0x000fe200000010ff */
[----:B------:R-:W-:Y:S01]  /*bed0*/  FMUL.FTZ R35, R35, R170 ;  /* 0x000000aa23237220 */ /* 0x000fe20000410000 */
[----:B------:R-:W-:Y:S01]  /*bee0*/  FMNMX.FTZ R154, R157, R154, !PT ;  /* 0x0000009a9d9a7209 */ /* 0x000fe20007810000 */
[-C--:B------:R-:W-:Y:S01]  /*bef0*/  FMUL.FTZ R38, R38, R170.reuse ;  /* 0x000000aa26267220 */ /* 0x080fe20000410000 */
[----:B------:R-:W0:Y:S01]  /*bf00*/  MUFU.EX2 R155, R158 ;  /* 0x0000009e009b7308 */ /* 0x000e220000000800 */
[----:B------:R-:W-:Y:S01]  /*bf10*/  FMUL.FTZ R39, R39, R170 ;  /* 0x000000aa27277220 */ /* 0x000fe20000410000 */
[----:B------:R-:W-:Y:S01]  /*bf20*/  FMNMX.FTZ R154, R160, R154, !PT ;  /* 0x0000009aa09a7209 */ /* 0x000fe20007810000 */
[-C--:B------:R-:W-:Y:S01]  /*bf30*/  FMUL.FTZ R42, R42, R170.reuse ;  /* 0x000000aa2a2a7220 */ /* 0x080fe20000410000 */
[-C--:B------:R-:W-:Y:S01]  /*bf40*/  FMUL.FTZ R43, R43, R170.reuse ;  /* 0x000000aa2b2b7220 */ /* 0x080fe20000410000 */
[----:B------:R-:W-:Y:S01]  /*bf50*/  FMUL.FTZ R46, R46, R170 ;  /* 0x000000aa2e2e7220 */ /* 0x000fe20000410000 */
[----:B------:R-:W-:Y:S01]  /*bf60*/  FMNMX.FTZ R154, R161, R154, !PT ;  /* 0x0000009aa19a7209 */ /* 0x000fe20007810000 */
[-C--:B------:R-:W-:Y:S01]  /*bf70*/  FMUL.FTZ R47, R47, R170.reuse ;  /* 0x000000aa2f2f7220 */ /* 0x080fe20000410000 */
[----:B------:R-:W-:Y:S01]  /*bf80*/  MUFU.EX2 R167, R167 ;  /* 0x000000a700a77308 */ /* 0x000fe20000000800 */
[----:B------:R-:W-:Y:S01]  /*bf90*/  FMUL.FTZ R50, R50, R170 ;  /* 0x000000aa32327220 */ /* 0x000fe20000410000 */
[----:B------:R-:W-:Y:S01]  /*bfa0*/  FMNMX.FTZ R154, R164, R154, !PT ;  /* 0x0000009aa49a7209 */ /* 0x000fe20007810000 */
[-C--:B------:R-:W-:Y:S01]  /*bfb0*/  FMUL.FTZ R51, R51, R170.reuse ;  /* 0x000000aa33337220 */ /* 0x080fe20000410000 */
[-C--:B------:R-:W-:Y:S01]  /*bfc0*/  FMUL.FTZ R54, R54, R170.reuse ;  /* 0x000000aa36367220 */ /* 0x080fe20000410000 */
[----:B------:R-:W-:Y:S01]  /*bfd0*/  FMUL.FTZ R55, R55, R170 ;  /* 0x000000aa37377220 */ /* 0x000fe20000410000 */
[----:B------:R-:W-:Y:S01]  /*bfe0*/  FMNMX.FTZ R154, R165, R154, !PT ;  /* 0x0000009aa59a7209 */ /* 0x000fe20007810000 */
[----:B------:R-:W-:Y:S01]  /*bff0*/  FMUL.FTZ R58, R58, R170 ;  /* 0x000000aa3a3a7220 */ /* 0x000fe20000410000 */
[----:B------:R-:W-:Y:S01]  /*c000*/  MUFU.EX2 R228, R228 ;  /* 0x000000e400e47308 */ /* 0x000fe20000000800 */
[----:B0-----:R-:W-:Y:S01]  /*c010*/  FADD.FTZ R3, R155, R3 ;  /* 0x000000039b037221 */ /* 0x001fe20000010000 */
[----:B------:R-:W-:Y:S01]  /*c020*/  FMNMX.FTZ R154, R168, R154, !PT ;  /* 0x0000009aa89a7209 */ /* 0x000fe20007810000 */
[----:B------:R-:W-:Y:S01]  /*c030*/  FMUL.FTZ R59, R59, R170 ;  /* 0x000000aa3b3b7220 */ /* 0x000fe20000410000 */
[C---:B------:R-:W-:Y:S01]  /*c040*/  F2FP.BF16.F32.PACK_AB R155, R159.reuse, R155 ;  /* 0x0000009b9f9b723e */ /* 0x040fe200000010ff */
[----:B------:R-:W-:Y:S01]  /*c050*/  FADD.FTZ R3, R159, R3 ;  /* 0x000000039f037221 */ /* 0x000fe20000010000 */
[----:B------:R-:W-:Y:S01]  /*c060*/  FMNMX.FTZ R154, R169, R154, !PT ;  /* 0x0000009aa99a7209 */ /* 0x000fe20007810000 */
[----:B------:R-:W-:Y:S01]  /*c070*/  FMUL.FTZ R62, R62, R170 ;  /* 0x000000aa3e3e7220 */ /* 0x000fe20000410000 */
[----:B------:R-:W-:Y:S01]  /*c080*/  MUFU.EX2 R159, R166 ;  /* 0x000000a6009f7308 */ /* 0x000fe20000000800 */
[----:B------:R-:W-:Y:S01]  /*c090*/  FADD.FTZ R3, R162, R3 ;  /* 0x00000003a2037221 */ /* 0x000fe20000010000 */
        /* <DEDUP_REMOVED lines=19> */
[-C--:B------:R-:W-:Y:S01]  /*c1d0*/  FMUL.FTZ R87, R87, R170.reuse ;  /* 0x000000aa57577220 */ /* 0x080fe20000410000 */
[----:B------:R-:W-:Y:S01]  /*c1e0*/  FMNMX.FTZ R15, R181, R15, !PT ;  /* 0x0000000fb50f7209 */ /* 0x000fe20007810000 */
        /* <DEDUP_REMOVED lines=29> */
[-C--:B------:R-:W-:Y:S01]  /*c3c0*/  FMUL.FTZ R138, R138, R170.reuse ;  /* 0x000000aa8a8a7220 */ /* 0x080fe20000410000 */
[----:B------:R-:W0:Y:S01]  /*c3d0*/  MUFU.EX2 R154, R163 ;  /* 0x000000a3009a7308 */ /* 0x000e220000000800 */
[-C--:B------:R-:W-:Y:S01]  /*c3e0*/  FMUL.FTZ R139, R139, R170.reuse ;  /* 0x000000aa8b8b7220 */ /* 0x080fe20000410000 */
[-C--:B------:R-:W-:Y:S01]  /*c3f0*/  FMUL.FTZ R142, R142, R170.reuse ;  /* 0x000000aa8e8e7220 */ /* 0x080fe20000410000 */
[----:B------:R-:W4:Y:S01]  /*c400*/  SHFL.BFLY PT, R158, R15, 0x1, 0x1f ;  /* 0x0c201f000f9e7f89 */ /* 0x000f2200000e0000 */
[-C--:B------:R-:W-:Y:S01]  /*c410*/  FMUL.FTZ R143, R143, R170.reuse ;  /* 0x000000aa8f8f7220 */ /* 0x080fe20000410000 */
[-C--:B------:R-:W-:Y:S01]  /*c420*/  FMUL.FTZ R146, R146, R170.reuse ;  /* 0x000000aa92927220 */ /* 0x080fe20000410000 */
[-C--:B------:R-:W-:Y:S01]  /*c430*/  FMUL.FTZ R147, R147, R170.reuse ;  /* 0x000000aa93937220 */ /* 0x080fe20000410000 */
[-C--:B------:R-:W-:Y:S01]  /*c440*/  FMUL.FTZ R150, R150, R170.reuse ;  /* 0x000000aa96967220 */ /* 0x080fe20000410000 */
[----:B------:R-:W-:Y:S01]  /*c450*/  MUFU.EX2 R163, R174 ;  /* 0x000000ae00a37308 */ /* 0x000fe20000000800 */
[----:B------:R-:W-:Y:S01]  /*c460*/  FMUL.FTZ R151, R151, R170 ;  /* 0x000000aa97977220 */ /* 0x000fe20000410000 */
[----:B0-----:R-:W-:-:S04]  /*c470*/  FADD.FTZ R3, R154, R3 ;  /* 0x000000039a037221 */ /* 0x001fc80000010000 */
[----:B------:R-:W-:Y:S01]  /*c480*/  FADD.FTZ R3, R159, R3 ;  /* 0x000000039f037221 */ /* 0x000fe20000010000 */
[----:B------:R-:W-:Y:S02]  /*c490*/  F2FP.BF16.F32.PACK_AB R159, R167, R159 ;  /* 0x0000009fa79f723e */ /* 0x000fe400000010ff */
[----:B----4-:R-:W-:Y:S01]  /*c4a0*/  FMNMX.FTZ R15, R15, R158, !PT ;  /* 0x0000009e0f0f7209 */ /* 0x010fe20007810000 */
[----:B------:R-:W-:-:S03]  /*c4b0*/  IMAD.MOV R158, RZ, RZ, -R197 ;  /* 0x000000ffff9e7224 */ /* 0x000fc600078e0ac5 */
[----:B------:R-:W-:Y:S02]  /*c4c0*/  FSETP.NEU.FTZ.AND P3, PT, R15, -INF , PT ;  /* 0xff8000000f00780b */ /* 0x000fe40003f7d000 */
[----:B------:R-:W-:Y:S02]  /*c4d0*/  ISETP.NE.AND P2, PT, R189, R158, PT ;  /* 0x0000009ebd00720c */ /* 0x000fe40003f45270 */
[----:B------:R-:W-:-:S05]  /*c4e0*/  FSEL R158, R15, RZ, P3 ;  /* 0x000000ff0f9e7208 */ /* 0x000fca0001800000 */
[----:B------:R-:W-:-:S04]  /*c4f0*/  FADD.FTZ R158, -R158, R21 ;  /* 0x000000159e9e7221 */ /* 0x000fc80000010100 */
[----:B------:R-:W-:Y:S02]  /*c500*/  FMUL.FTZ R21, R158, R12 ;  /* 0x0000000c9e157220 */ /* 0x000fe40000410000 */
[----:B------:R-:W-:-:S04]  /*c510*/  @!P2 IMAD R158, R224, 0x40, R190 ;  /* 0x00000040e09ea824 */ /* 0x000fc800078e02be */
[----:B------:R-:W0:Y:S01]  /*c520*/  MUFU.EX2 R21, R21 ;  /* 0x0000001500157308 */ /* 0x000e220000000800 */
[----:B------:R-:W-:-:S05]  /*c530*/  @!P2 IMAD R158, R158, 0x4, R2 ;  /* 0x000000049e9ea824 */ /* 0x000fca00078e0202 */
[----:B------:R-:W-:Y:S04]  /*c540*/  @!P2 STS [R158+0x28820], R170 ;  /* 0x028820aa9e00a388 */ /* 0x000fe80000000800 */
[----:B0-----:R0:W-:Y:S01]  /*c550*/  @!P2 STS [R158+0x28800], R21 ;  /* 0x028800159e00a388 */ /* 0x0011e20000000800 */
        /* <DEDUP_REMOVED lines=14> */
[----:B------:R-:W-:Y:S01]  /*c640*/  FSEL R158, R158, RZ, P3 ;  /* 0x000000ff9e9e7208 */ /* 0x000fe20001800000 */
[-C--:B------:R-:W-:Y:S01]  /*c650*/  FMUL.FTZ R49, R49, R21.reuse ;  /* 0x0000001531317220 */ /* 0x080fe20000410000 */
        /* <DEDUP_REMOVED lines=20> */
[----:B------:R-:W-:Y:S01]  /*c7a0*/  FFMA.FTZ R181, R181, R12, -R158 ;  /* 0x0000000cb5b57223 */ /* 0x000fe2000001089e */
[-C--:B------:R-:W-:Y:S01]  /*c7b0*/  FMUL.FTZ R57, R57, R21.reuse ;  /* 0x0000001539397220 */ /* 0x080fe20000410000 */
[-C--:B------:R-:W-:Y:S01]  /*c7c0*/  FMUL.FTZ R60, R60, R21.reuse ;  /* 0x000000153c3c7220 */ /* 0x080fe20000410000 */
[-C--:B------:R-:W-:Y:S01]  /*c7d0*/  FMUL.FTZ R61, R61, R21.reuse ;  /* 0x000000153d3d7220 */ /* 0x080fe20000410000 */
[-C--:B------:R-:W-:Y:S01]  /*c7e0*/  FMUL.FTZ R64, R64, R21.reuse ;  /* 0x0000001540407220 */ /* 0x080fe20000410000 */
[----:B------:R-:W5:Y:S01]  /*c7f0*/  MUFU.EX2 R156, R156 ;  /* 0x0000009c009c7308 */ /* 0x000f620000000800 */
        /* <DEDUP_REMOVED lines=17> */
[----:B0-----:R-:W-:Y:S01]  /*c910*/  FFMA.FTZ R154, R21, R0, R152 ;  /* 0x00000000159a7223 */ /* 0x001fe20000010098 */
[----:B------:R-:W-:Y:S01]  /*c920*/  FADD.FTZ R0, R167, R3 ;  /* 0x00000003a7007221 */ /* 0x000fe20000010000 */
[C---:B----4-:R-:W-:Y:S01]  /*c930*/  F2FP.BF16.F32.PACK_AB R152, R232.reuse, R152 ;  /* 0x00000098e898723e */ /* 0x050fe200000010ff */
[-C--:B------:R-:W-:Y:S01]  /*c940*/  FMUL.FTZ R93, R93, R21.reuse ;  /* 0x000000155d5d7220 */ /* 0x080fe20000410000 */
[----:B------:R-:W-:Y:S01]  /*c950*/  FADD.FTZ R154, R232, R154 ;  /* 0x0000009ae89a7221 */ /* 0x000fe20000010000 */
[-C--:B------:R-:W-:Y:S01]  /*c960*/  FMUL.FTZ R96, R96, R21.reuse ;  /* 0x0000001560607220 */ /* 0x080fe20000410000 */
[----:B------:R-:W0:Y:S01]  /*c970*/  MUFU.EX2 R161, R161 ;  /* 0x000000a100a17308 */ /* 0x000e220000000800 */
[-C--:B------:R-:W-:Y:S01]  /*c980*/  FMUL.FTZ R97, R97, R21.reuse ;  /* 0x0000001561617220 */ /* 0x080fe20000410000 */
[----:B-----5:R-:W-:Y:S01]  /*c990*/  FADD.FTZ R154, R156, R154 ;  /* 0x0000009a9c9a7221 */ /* 0x020fe20000010000 */
[-C--:B------:R-:W-:Y:S01]  /*c9a0*/  FMUL.FTZ R100, R100, R21.reuse ;  /* 0x0000001564647220 */ /* 0x080fe20000410000 */
[-C--:B------:R-:W-:Y:S01]  /*c9b0*/  FMUL.FTZ R101, R101, R21.reuse ;  /* 0x0000001565657220 */ /* 0x080fe20000410000 */
[-C--:B------:R-:W-:Y:S01]  /*c9c0*/  FMUL.FTZ R104, R104, R21.reuse ;  /* 0x0000001568687220 */ /* 0x080fe20000410000 */
[----:B--2---:R-:W-:Y:S01]  /*c9d0*/  FADD.FTZ R154, R158, R154 ;  /* 0x0000009a9e9a7221 */ /* 0x004fe20000010000 */
[-C--:B------:R-:W-:Y:S01]  /*c9e0*/  FMUL.FTZ R105, R105, R21.reuse ;  /* 0x0000001569697220 */ /* 0x080fe20000410000 */
[----:B------:R-:W1:Y:S01]  /*c9f0*/  MUFU.EX2 R164, R164 ;  /* 0x000000a400a47308 */ /* 0x000e620000000800 */
[-C--:B------:R-:W-:Y:S01]  /*ca00*/  FMUL.FTZ R108, R108, R21.reuse ;  /* 0x000000156c6c7220 */ /* 0x080fe20000410000 */
[----:B---3--:R-:W-:Y:S01]  /*ca10*/  FADD.FTZ R3, R160, R154 ;  /* 0x0000009aa0037221 */ /* 0x008fe20000010000 */
[----:B------:R-:W-:Y:S01]  /*ca20*/  F2FP.BF16.F32.PACK_AB R154, R158, R156 ;  /* 0x0000009c9e9a723e */ /* 0x000fe200000010ff */
[----:B------:R-:W-:Y:S01]  /*ca30*/  BAR.SYNC.DEFER_BLOCKING 0xf, 0x100 ;  /* 0x03c4000000007b1d */ /* 0x000fe20000010000 */
[-C--:B------:R-:W-:Y:S01]  /*ca40*/  FMUL.FTZ R109, R109, R21.reuse ;  /* 0x000000156d6d7220 */ /* 0x080fe20000410000 */
[-C--:B------:R-:W-:Y:S01]  /*ca50*/  FMUL.FTZ R112, R112, R21.reuse ;  /* 0x0000001570707220 */ /* 0x080fe20000410000 */
[-C--:B------:R-:W-:Y:S01]  /*ca60*/  FMUL.FTZ R113, R113, R21.reuse ;  /* 0x0000001571717220 */ /* 0x080fe20000410000 */
[-C--:B------:R-:W-:Y:S01]  /*ca70*/  FMUL.FTZ R116, R116, R21.reuse ;  /* 0x0000001574747220 */ /* 0x080fe20000410000 */
[C---:B0-----:R-:W-:Y:S01]  /*ca80*/  FADD.FTZ R3, R161.reuse, R3 ;  /* 0x00000003a1037221 */ /* 0x041fe20000010000 */
[----:B------:R-:W0:Y:S01]  /*ca90*/  MUFU.EX2 R165, R165 ;  /* 0x000000a500a57308 */ /* 0x000e220000000800 */
[----:B------:R-:W-:Y:S01]  /*caa0*/  F2FP.BF16.F32.PACK_AB R156, R161, R160 ;  /* 0x000000a0a19c723e */ /* 0x000fe200000010ff */
[-C--:B------:R-:W-:Y:S01]  /*cab0*/  FMUL.FTZ R117, R117, R21.reuse ;  /* 0x0000001575757220 */ /* 0x080fe20000410000 */
[----:B------:R-:W-:Y:S01]  /*cac0*/  F2FP.BF16.F32.PACK_AB R161, R171, R228 ;  /* 0x000000e4aba1723e */ /* 0x000fe200000010ff */
[-C--:B------:R-:W-:Y:S01]  /*cad0*/  FMUL.FTZ R120, R120, R21.reuse ;  /* 0x0000001578787220 */ /* 0x080fe20000410000 */
[-C--:B------:R-:W-:Y:S01]  /*cae0*/  FMUL.FTZ R121, R121, R21.reuse ;  /* 0x0000001579797220 */ /* 0x080fe20000410000 */
[-C--:B------:R-:W-:Y:S01]  /*caf0*/  FMUL.FTZ R124, R124, R21.reuse ;  /* 0x000000157c7c7220 */ /* 0x080fe20000410000 */
[----:B-1----:R-:W-:Y:S01]  /*cb00*/  FADD.FTZ R3, R164, R3 ;  /* 0x00000003a4037221 */ /* 0x002fe20000010000 */
        /* <DEDUP_REMOVED lines=11> */
[----:B------:R-:W-:Y:S01]  /*cbc0*/  FADD.FTZ R164, R228, R0 ;  /* 0x00000000e4a47221 */ /* 0x000fe20000010000 */
[----:B------:R0:W-:Y:S01]  /*cbd0*/  STSM.16.M88.4 [R198+0x26800], R152 ;  /* 0x02680098c6007844 */ /* 0x0001e20000000200 */
[-C--:B------:R-:W-:Y:S01]  /*cbe0*/  FMUL.FTZ R140, R140, R21.reuse ;  /* 0x000000158c8c7220 */ /* 0x080fe20000410000 */
[----:B------:R-:W-:Y:S01]  /*cbf0*/  FMUL.FTZ R141, R141, R21 ;  /* 0x000000158d8d7220 */ /* 0x000fe20000410000 */
[----:B------:R-:W-:Y:S01]  /*cc00*/  FADD.FTZ R164, R171, R164 ;  /* 0x000000a4aba47221 */ /* 0x000fe20000010000 */
[----:B------:R-:W3:Y:S01]  /*cc10*/  MUFU.EX2 R162, R172 ;  /* 0x000000ac00a27308 */ /* 0x000ee20000000800 */
[----:B-1----:R-:W-:Y:S01]  /*cc20*/  FADD.FTZ R160, R168, R3 ;  /* 0x00000003a8a07221 */ /* 0x002fe20000010000 */
[----:B------:R0:W-:Y:S01]  /*cc30*/  STSM.16.M88.4 [R201], R156 ;  /* 0x0000009cc9007844 */ /* 0x0001e20000000200 */
[----:B------:R-:W-:Y:S01]  /*cc40*/  FADD.FTZ R164, R163, R164 ;  /* 0x000000a4a3a47221 */ /* 0x000fe20000010000 */
[----:B------:R-:W-:Y:S01]  /*cc50*/  F2FP.BF16.F32.PACK_AB R163, R175, R163 ;  /* 0x000000a3afa3723e */ /* 0x000fe200000010ff */
[-C--:B------:R-:W-:Y:S01]  /*cc60*/  FMUL.FTZ R144, R144, R21.reuse ;  /* 0x0000001590907220 */ /* 0x080fe20000410000 */
[-C--:B------:R-:W-:Y:S01]  /*cc70*/  FMUL.FTZ R145, R145, R21.reuse ;  /* 0x0000001591917220 */ /* 0x080fe20000410000 */
[----:B------:R-:W-:Y:S01]  /*cc80*/  FADD.FTZ R165, R175, R164 ;  /* 0x000000a4afa57221 */ /* 0x000fe20000010000 */
[----:B------:R-:W1:Y:S01]  /*cc90*/  MUFU.EX2 R173, R173 ;  /* 0x000000ad00ad7308 */ /* 0x000e620000000800 */
[C---:B--2---:R-:W-:Y:S01]  /*cca0*/  FADD.FTZ R0, R169.reuse, R160 ;  /* 0x000000a0a9007221 */ /* 0x044fe20000010000 */
[----:B------:R-:W-:Y:S01]  /*ccb0*/  F2FP.BF16.F32.PACK_AB R160, R169, R168 ;  /* 0x000000a8a9a0723e */ /* 0x000fe200000010ff */
[----:B------:R-:W-:Y:S01]  /*ccc0*/  FADD.FTZ R168, R178, R165 ;  /* 0x000000a5b2a87221 */ /* 0x000fe20000010000 */
[----:B------:R-:W-:Y:S01]  /*ccd0*/  F2FP.BF16.F32.PACK_AB R165, R179, R178 ;  /* 0x000000b2b3a5723e */ /* 0x000fe200000010ff */
[-C--:B------:R-:W-:Y:S01]  /*cce0*/  FMUL.FTZ R148, R148, R21.reuse ;  /* 0x0000001594947220 */ /* 0x080fe20000410000 */
[----:B------:R-:W-:Y:S01]  /*ccf0*/  FMUL.FTZ R149, R149, R21 ;  /* 0x0000001595957220 */ /* 0x000fe20000410000 */
[----:B------:R-:W-:Y:S01]  /*cd00*/  FADD.FTZ R169, R179, R168 ;  /* 0x000000a8b3a97221 */ /* 0x000fe20000010000 */
[----:B------:R-:W2:Y:S01]  /*cd10*/  MUFU.EX2 R176, R176 ;  /* 0x000000b000b07308 */ /* 0x000ea20000000800 */
[----:B---3--:R-:W-:-:S02]  /*cd20*/  FADD.FTZ R0, R162, R0 ;  /* 0x00000000a2007221 */ /* 0x008fc40000010000 */
[----:B------:R-:W-:-:S05]  /*cd30*/  FADD.FTZ R168, R182, R169 ;  /* 0x000000a9b6a87221 */ /* 0x000fca0000010000 */
[----:B------:R-:W3:Y:S01]  /*cd40*/  MUFU.EX2 R177, R177 ;  /* 0x000000b100b17308 */ /* 0x000ee20000000800 */
[C---:B-1----:R-:W-:Y:S01]  /*cd50*/  FADD.FTZ R3, R173.reuse, R0 ;  /* 0x00000000ad037221 */ /* 0x042fe20000010000 */
[----:B------:R-:W-:-:S05]  /*cd60*/  F2FP.BF16.F32.PACK_AB R162, R173, R162 ;  /* 0x000000a2ada2723e */ /* 0x000fca00000010ff */
[----:B------:R0:W-:Y:S01]  /*cd70*/  STSM.16.M88.4 [R199], R160 ;  /* 0x000000a0c7007844 */ /* 0x0001e20000000200 */
[----:B------:R-:W1:Y:S01]  /*cd80*/  MUFU.EX2 R166, R180 ;  /* 0x000000b400a67308 */ /* 0x000e620000000800 */
[----:B--2---:R-:W-:-:S07]  /*cd90*/  FADD.FTZ R0, R176, R3 ;  /* 0x00000003b0007221 */ /* 0x004fce0000010000 */
[----:B------:R-:W2:Y:S01]  /*cda0*/  MUFU.EX2 R167, R183 ;  /* 0x000000b700a77308 */ /* 0x000ea20000000800 */
[C---:B---3--:R-:W-:Y:S01]  /*cdb0*/  FADD.FTZ R3, R177.reuse, R0 ;  /* 0x00000000b1037221 */ /* 0x048fe20000010000 */
[----:B------:R-:W-:-:S06]  /*cdc0*/  F2FP.BF16.F32.PACK_AB R164, R177, R176 ;  /* 0x000000b0b1a4723e */ /* 0x000fcc00000010ff */
[----:B------:R-:W3:Y:S01]  /*cdd0*/  MUFU.EX2 R181, R181 ;  /* 0x000000b500b57308 */ /* 0x000ee20000000800 */
[----:B-1----:R-:W-:Y:S01]  /*cde0*/  FADD.FTZ R0, R166, R3 ;  /* 0x00000003a6007221 */ /* 0x002fe20000010000 */
[C---:B--2---:R-:W-:Y:S01]  /*cdf0*/  FADD.FTZ R3, R167.reuse, R168 ;  /* 0x000000a8a7037221 */ /* 0x044fe20000010000 */
[----:B------:R-:W-:Y:S02]  /*ce00*/  F2FP.BF16.F32.PACK_AB R167, R167, R182 ;  /* 0x000000b6a7a7723e */ /* 0x000fe400000010ff */
[C---:B---3--:R-:W-:Y:S01]  /*ce10*/  F2FP.BF16.F32.PACK_AB R166, R181.reuse, R166 ;  /* 0x000000a6b5a6723e */ /* 0x048fe200000010ff */
[----:B------:R-:W-:-:S04]  /*ce20*/  FADD.FTZ R0, R181, R0 ;  /* 0x00000000b5007221 */ /* 0x000fc80000010000 */
[----:B------:R0:W-:Y:S01]  /*ce30*/  STSM.16.M88.4 [R200], R164 ;  /* 0x000000a4c8007844 */ /* 0x0001e20000000200 */
[----:B------:R-:W-:Y:S05]  /*ce40*/  @!P0 BRA `(.L_x_8033) ;  /* 0x0000000000048947 */ /* 0x000fea0003800000 */
[----:B------:R-:W-:Y:S01]  /*ce50*/  BPT.TRAP 0x1 ;  /* 0x000000040000795c */ /* 0x000fe20000300000 */
.L_x_8033:
[----:B------:R1:W2:Y:S01]  /*ce60*/  SYNCS.PHASECHK.TRANS64.TRYWAIT P2, [R216+URZ+0x28c50], R20 ;  /* 0x028c5014d80075a7 */ /* 0x0002a2000804017f */
[----:B------:R-:W-:Y:S05]  /*ce70*/  @!P0 BRA `(.L_x_8034) ;  /* 0x0000000000048947 */ /* 0x000fea0003800000 */
[----:B------:R-:W-:Y:S01]  /*ce80*/  BPT.TRAP 0x1 ;  /* 0x000000040000795c */ /* 0x000fe20000300000 */
.L_x_8034:
[----:B------:R-:W-:Y:S04]  /*ce90*/  BSSY B2, `(.L_x_8035) ;  /* 0x0000004000027945 */ /* 0x000fe80003800000 */
[----:B--2---:R-:W-:Y:S05]  /*cea0*/  @P2 BRA `(.L_x_8036) ;  /* 0x0000000000082947 */ /* 0x004fea0003800000 */
[----:B------:R-:W2:Y:S02]  /*ceb0*/  SYNCS.PHASECHK.TRANS64.TRYWAIT P2, [R216+URZ+0x28c50], R20 ;  /* 0x028c5014d80075a7 */ /* 0x000ea4000804017f */
[----:B--2---:R-:W-:Y:S05]  /*cec0*/  @!P2 BRA `(.L_x_8037) ;  /* 0x000000f00034a947 */ /* 0x004fea0003800000 */
.L_x_8036:
[----:B------:R-:W-:Y:S05]  /*ced0*/  BSYNC B2 ;  /* 0x0000000000027941 */ /* 0x000fea0003800000 */
.L_x_8035:
[----:B-12---:R-:W-:Y:S01]  /*cee0*/  IMAD R20, R18, 0x1000, R191 ;  /* 0x0000100012147824 */ /* 0x006fe200078e02bf */
[----:B------:R-:W-:Y:S01]  /*cef0*/  WARPGROUP.ARRIVE ;  /* 0x00000000000079c5 */ /* 0x000fe20000000000 */
[----:B------:R-:W-:Y:S01]  /*cf00*/  IMAD.MOV.U32 R21, RZ, RZ, 0x40000040 ;  /* 0x40000040ff157424 */ /* 0x000fe200078e00ff */
[C---:B------:R-:W-:Y:S01]  /*cf10*/  ISETP.GT.AND P2, PT, R215.reuse, R214, PT ;  /* 0x000000d6d700720c */ /* 0x040fe20003f44270 */
[----:B------:R-:W-:Y:S01]  /*cf20*/  @!P1 VIADD R216, R216, 0x28c60 ;  /* 0x00028c60d8d89836 */ /* 0x000fe20000000000 */
[----:B------:R-:W-:Y:S01]  /*cf30*/  R2UR UR6, R20 ;  /* 0x00000000140672ca */ /* 0x000fe200000e0000 */
[----:B------:R-:W-:Y:S01]  /*cf40*/  VIADD R215, R215, 0xffffffff ;  /* 0xffffffffd7d77836 */ /* 0x000fe20000000000 */
[----:B------:R-:W-:Y:S01]  /*cf50*/  R2UR UR7, R21 ;  /* 0x00000000150772ca */ /* 0x000fe200000e0000 */
[----:B------:R-:W-:Y:S01]  /*cf60*/  IMAD.MOV.U32 R21, RZ, RZ, 0x40000040 ;  /* 0x40000040ff157424 */ /* 0x000fe200078e00ff */
[----:B------:R-:W-:Y:S01]  /*cf70*/  @!P1 PRMT R216, RZ, 0x654, R216 ;  /* 0x00000654ffd89816 */ /* 0x000fe200000000d8 */
[----:B------:R-:W-:-:S02]  /*cf80*/  IMAD.MOV.U32 R225, RZ, RZ, R13 ;  /* 0x000000ffffe17224 */ /* 0x000fc400078e000d */
[----:B------:R-:W-:-:S08]  /*cf90*/  IMAD.MOV.U32 R224, RZ, RZ, R18 ;  /* 0x000000ffffe07224 */ /* 0x000fd000078e0012 */
[----:B------:R-:W-:Y:S03]  /*cfa0*/  HGMMA.64x256x16.F32.BF16 R24, R152, gdesc[UR4].tnspB, R24, gsb0 ;  /* 0x43e0000498187df0 */ /* 0x000fe60008001818 */
[----:B------:R-:W-:Y:S02]  /*cfb0*/  WARPGROUP.DEPBAR.LE gsb0, 0x0 ;  /* 0x00008000000079c5 */ /* 0x000fe40000010000 */
[----:B0-----:R-:W-:Y:S01]  /*cfc0*/  VIADD R152, R20, 0x80 ;  /* 0x0000008014987836 */ /* 0x001fe20000000000 */
        /* <DEDUP_REMOVED lines=33> */
.L_x_8027:
[----:B------:R-:W-:Y:S05]  /*d1e0*/  BSYNC B0 ;  /* 0x0000000000007941 */ /* 0x000fea0003800000 */
.L_x_8026:
[----:B------:R-:W-:Y:S01]  /*d1f0*/  ISETP.GE.AND P2, PT, R215, RZ, PT ;  /* 0x000000ffd700720c */ /* 0x000fe20003f46270 */
[----:B------:R-:W-:-:S12]  /*d200*/  BSSY B0, `(.L_x_8039) ;  /* 0x00001a2000007945 */ /* 0x000fd80003800000 */
[----:B------:R-:W-:Y:S05]  /*d210*/  @!P2 BRA `(.L_x_8040) ;  /* 0x000000180080a947 */ /* 0x000fea0003800000 */
[----:B------:R-:W-:Y:S02]  /*d220*/  IMAD.MOV.U32 R21, RZ, RZ, R13 ;  /* 0x000000ffff157224 */ /* 0x000fe400078e000d */
[----:B------:R-:W-:Y:S02]  /*d230*/  IMAD.MOV.U32 R214, RZ, RZ, R15 ;  /* 0x000000ffffd67224 */ /* 0x000fe400078e000f */
[----:B------:R-:W-:-:S07]  /*d240*/  IMAD.MOV.U32 R195, RZ, RZ, R18 ;  /* 0x000000ffffc37224 */ /* 0x000fce00078e0012 */
.L_x_8051:
[----:B------:R-:W-:-:S05]  /*d250*/  VIADD R18, R195, 0x1 ;  /* 0x00000001c3127836 */ /* 0x000fca0000000000 */
[----:B------:R-:W-:-:S04]  /*d260*/  ISETP.NE.AND P2, PT, R18, 0x2, PT ;  /* 0x000000021200780c */ /* 0x000fc80003f45270 */
[----:B------:R-:W-:Y:S02]  /*d270*/  SEL R12, RZ, 0x1, P2 ;  /* 0x00000001ff0c7807 */ /* 0x000fe40001000000 */
[----:B------:R-:W-:Y:S02]  /*d280*/  SEL R18, R18, RZ, P2 ;  /* 0x000000ff12127207 */ /* 0x000fe40001000000 */
[----:B------:R-:W-:Y:S01]  /*d290*/  LOP3.LUT R19, R19, R12, RZ, 0x3c, !PT ;  /* 0x0000000c13137212 */ /* 0x000fe200078e3cff */
[----:B--2---:R-:W-:Y:S06]  /*d2a0*/  @!P0 BRA `(.L_x_8041) ;  /* 0x0000000000048947 */ /* 0x004fec0003800000 */
[----:B------:R-:W-:Y:S01]  /*d2b0*/  BPT.TRAP 0x1 ;  /* 0x000000040000795c */ /* 0x000fe20000300000 */
.L_x_8041:
[----:B------:R-:W-:Y:S01]  /*d2c0*/  IMAD R194, R18, 0x8, R2 ;  /* 0x0000000812c27824 */ /* 0x000fe200078e0202 */
[----:B------:R-:W-:-:S04]  /*d2d0*/  SHF.L.U32 R20, R19, 0x1f, RZ ;  /* 0x0000001f13147819 */ /* 0x000fc800000006ff */
[----:B------:R2:W3:Y:S01]  /*d2e0*/  SYNCS.PHASECHK.TRANS64.TRYWAIT P2, [R194+URZ+0x28c30], R20 ;  /* 0x028c3014c20075a7 */ /* 0x0004e2000804017f */
[----:B------:R-:W-:Y:S05]  /*d2f0*/  @!P0 BRA `(.L_x_8042) ;  /* 0x0000000000048947 */ /* 0x000fea0003800000 */
[----:B------:R-:W-:Y:S01]  /*d300*/  BPT.TRAP 0x1 ;  /* 0x000000040000795c */ /* 0x000fe20000300000 */
.L_x_8042:
[----:B------:R-:W-:Y:S01]  /*d310*/  BSSY B1, `(.L_x_8043) ;  /* 0x0000006000017945 */ /* 0x000fe20003800000 */
[----:B------:R-:W-:Y:S02]  /*d320*/  IMAD R154, R18, 0x200, R14 ;  /* 0x00000200129a7824 */ /* 0x000fe400078e020e */
[----:B------:R-:W-:Y:S01]  /*d330*/  IMAD.MOV.U32 R155, RZ, RZ, 0x40000040 ;  /* 0x40000040ff9b7424 */ /* 0x000fe200078e00ff */
[----:B---3--:R-:W-:Y:S06]  /*d340*/  @P2 BRA `(.L_x_8044) ;  /* 0x0000000000082947 */ /* 0x008fec0003800000 */
[----:B------:R-:W3:Y:S02]  /*d350*/  SYNCS.PHASECHK.TRANS64.TRYWAIT P2, [R194+URZ+0x28c30], R20 ;  /* 0x028c3014c20075a7 */ /* 0x000ee4000804017f */
[----:B---3--:R-:W-:Y:S05]  /*d360*/  @!P2 BRA `(.L_x_8045) ;  /* 0x000000ec0020a947 */ /* 0x008fea0003800000 */
.L_x_8044:
[----:B------:R-:W-:Y:S05]  /*d370*/  BSYNC B1 ;  /* 0x0000000000017941 */ /* 0x000fea0003800000 */
.L_x_8043:
        /* <DEDUP_REMOVED lines=14> */
[----:B0-----:R-:W-:Y:S01]  /*d460*/  WARPGROUP.ARRIVE ;  /* 0x00000000000079c5 */ /* 0x001fe20000000000 */
[----:B------:R-:W-:Y:S02]  /*d470*/  R2UR UR8, R10 ;  /* 0x000000000a0872ca */ /* 0x000fe400000e0000 */
[----:B------:R-:W-:Y:S02]  /*d480*/  R2UR UR9, R11 ;  /* 0x000000000b0972ca */ /* 0x000fe400000e0000 */
[----:B------:R-:W-:Y:S01]  /*d490*/  R2UR UR14, R12 ;  /* 0x000000000c0e72ca */ /* 0x000fe200000e0000 */
[----:B------:R-:W-:Y:S01]  /*d4a0*/  HGMMA.64x64x16.F32.BF16 R152, gdesc[UR4], RZ, !UPT, gsb0 ;  /* 0x00e00000049879f0 */ /* 0x000fe2000c0018ff */
[----:B------:R-:W-:Y:S02]  /*d4b0*/  R2UR UR15, R13 ;  /* 0x000000000d0f72ca */ /* 0x000fe400000e0000 */
        /* <DEDUP_REMOVED lines=31> */
[----:B0-----:R-:W-:Y:S01]  /*d6b0*/  FMNMX.FTZ R13, R12, R13, !PT ;  /* 0x0000000d0c0d7209 */ /* 0x001fe20007810000 */
[----:B------:R-:W-:-:S04]  /*d6c0*/  IMAD.U32 R12, RZ, RZ, UR36 ;  /* 0x00000024ff0c7e24 */ /* 0x000fc8000f8e00ff */
[----:B------:R-:W0:Y:S02]  /*d6d0*/  SHFL.BFLY PT, R15, R13, 0x1, 0x1f ;  /* 0x0c201f000d0f7f89 */ /* 0x000e2400000e0000 */
[----:B0-----:R-:W-:-:S05]  /*d6e0*/  FMNMX.FTZ R15, R13, R15, !PT ;  /* 0x0000000f0d0f7209 */ /* 0x001fca0007810000 */
        /* <DEDUP_REMOVED lines=23> */
[----:B------:R-:W4:Y:S01]  /*d860*/  MUFU.EX2 R214, R214 ;  /* 0x000000d600d67308 */ /* 0x000f220000000800 */
[----:B0-----:R-:W-:-:S07]  /*d870*/  IMAD.MOV R13, RZ, RZ, -R197 ;  /* 0x000000ffff0d7224 */ /* 0x001fce00078e0ac5 */
[----:B------:R-:W0:Y:S01]  /*d880*/  MUFU.EX2 R153, R153 ;  /* 0x0000009900997308 */ /* 0x000e220000000800 */
[----:B------:R-:W-:Y:S02]  /*d890*/  ISETP.NE.AND P2, PT, R189, R13, PT ;  /* 0x0000000dbd00720c */ /* 0x000fe40003f45270 */
[----:B------:R-:W-:-:S05]  /*d8a0*/  FMNMX.FTZ R13, R154, R21, !PT ;  /* 0x000000159a0d7209 */ /* 0x000fca0007810000 */
[----:B------:R-:W5:Y:S01]  /*d8b0*/  MUFU.EX2 R156, R156 ;  /* 0x0000009c009c7308 */ /* 0x000f620000000800 */
[----:B----4-:R-:W-:Y:S01]  /*d8c0*/  FFMA.FTZ R0, R214, R0, R152 ;  /* 0x00000000d6007223 */ /* 0x010fe20000010098 */
[----:B------:R-:W-:Y:S01]  /*d8d0*/  FMNMX.FTZ R13, R155, R13, !PT ;  /* 0x0000000d9b0d7209 */ /* 0x000fe20007810000 */
[-C--:B------:R-:W-:Y:S01]  /*d8e0*/  FMUL.FTZ R24, R24, R214.reuse ;  /* 0x000000d618187220 */ /* 0x080fe20000410000 */
[-C--:B------:R-:W-:Y:S01]  /*d8f0*/  FMUL.FTZ R25, R25, R214.reuse ;  /* 0x000000d619197220 */ /* 0x080fe20000410000 */
[-C--:B------:R-:W-:Y:S01]  /*d900*/  FMUL.FTZ R28, R28, R214.reuse ;  /* 0x000000d61c1c7220 */ /* 0x080fe20000410000 */
[----:B------:R-:W-:Y:S01]  /*d910*/  FMNMX.FTZ R13, R158, R13, !PT ;  /* 0x0000000d9e0d7209 */ /* 0x000fe20007810000 */
[-C--:B------:R-:W-:Y:S01]  /*d920*/  FMUL.FTZ R29, R29, R214.reuse ;  /* 0x000000d61d1d7220 */ /* 0x080fe20000410000 */
[----:B------:R-:W4:Y:S01]  /*d930*/  MUFU.EX2 R157, R157 ;  /* 0x0000009d009d7308 */ /* 0x000f220000000800 */
[----:B0-----:R-:W-:Y:S01]  /*d940*/  FADD.FTZ R0, R153, R0 ;  /* 0x0000000099007221 */ /* 0x001fe20000010000 */
[----:B------:R-:W-:Y:S01]  /*d950*/  FMNMX.FTZ R13, R159, R13, !PT ;  /* 0x0000000d9f0d7209 */ /* 0x000fe20007810000 */
[----:B------:R-:W-:Y:S01]  /*d960*/  FMUL.FTZ R32, R32, R214 ;  /* 0x000000d620207220 */ /* 0x000fe20000410000 */
[----:B------:R-:W-:Y:S01]  /*d970*/  F2FP.BF16.F32.PACK_AB R152, R153, R152 ;  /* 0x000000989998723e */ /* 0x000fe200000010ff */
[----:B------:R-:W-:Y:S01]  /*d980*/  @!P2 IMAD R153, R195, 0x40, R190 ;  /* 0x00000040c399a824 */ /* 0x000fe200078e02be */
[----:B------:R-:W-:Y:S01]  /*d990*/  FMNMX.FTZ R13, R162, R13, !PT ;  /* 0x0000000da20d7209 */ /* 0x000fe20007810000 */
[----:B------:R-:W-:Y:S01]  /*d9a0*/  FMUL.FTZ R33, R33, R214 ;  /* 0x000000d621217220 */ /* 0x000fe20000410000 */
[----:B------:R-:W0:Y:S01]  /*d9b0*/  MUFU.EX2 R160, R160 ;  /* 0x000000a000a07308 */ /* 0x000e220000000800 */
[----:B-----5:R-:W-:Y:S01]  /*d9c0*/  FADD.FTZ R0, R156, R0 ;  /* 0x000000009c007221 */ /* 0x020fe20000010000 */
[----:B------:R-:W-:Y:S01]  /*d9d0*/  FMNMX.FTZ R13, R163, R13, !PT ;  /* 0x0000000da30d7209 */ /* 0x000fe20007810000 */
[----:B------:R-:W-:-:S02]  /*d9e0*/  @!P2 IMAD R153, R153, 0x4, R2 ;  /* 0x000000049999a824 */ /* 0x000fc400078e0202 */
[-C--:B------:R-:W-:Y:S01]  /*d9f0*/  FMUL.FTZ R36, R36, R214.reuse ;  /* 0x000000d624247220 */ /* 0x080fe20000410000 */
[-C--:B------:R-:W-:Y:S01]  /*da00*/  FMUL.FTZ R37, R37, R214.reuse ;  /* 0x000000d625257220 */ /* 0x080fe20000410000 */
[----:B------:R-:W-:Y:S01]  /*da10*/  FMNMX.FTZ R13, R166, R13, !PT ;  /* 0x0000000da60d7209 */ /* 0x000fe20007810000 */
[-C--:B------:R-:W-:Y:S01]  /*da20*/  FMUL.FTZ R40, R40, R214.reuse ;  /* 0x000000d628287220 */ /* 0x080fe20000410000 */
[----:B------:R-:W5:Y:S01]  /*da30*/  MUFU.EX2 R161, R161 ;  /* 0x000000a100a17308 */ /* 0x000f620000000800 */
[----:B----4-:R-:W-:Y:S01]  /*da40*/  FADD.FTZ R0, R157, R0 ;  /* 0x000000009d007221 */ /* 0x010fe20000010000 */
[----:B------:R-:W-:Y:S01]  /*da50*/  FMNMX.FTZ R13, R167, R13, !PT ;  /* 0x0000000da70d7209 */ /* 0x000fe20007810000 */
[----:B------:R-:W-:Y:S01]  /*da60*/  @!P2 STS [R153+0x28800], R214 ;  /* 0x028800d69900a388 */ /* 0x000fe20000000800 */
[-C--:B------:R-:W-:Y:S01]  /*da70*/  FMUL.FTZ R41, R41, R214.reuse ;  /* 0x000000d629297220 */ /* 0x080fe20000410000 */
[-C--:B------:R-:W-:Y:S01]  /*da80*/  FMUL.FTZ R44, R44, R214.reuse ;  /* 0x000000d62c2c7220 */ /* 0x080fe20000410000 */
[----:B------:R-:W-:Y:S01]  /*da90*/  FMNMX.FTZ R13, R170, R13, !PT ;  /* 0x0000000daa0d7209 */ /* 0x000fe20007810000 */
[-C--:B------:R-:W-:Y:S01]  /*daa0*/  FMUL.FTZ R45, R45, R214.reuse ;  /* 0x000000d62d2d7220 */ /* 0x080fe20000410000 */
[----:B------:R-:W4:Y:S01]  /*dab0*/  MUFU.EX2 R164, R164 ;  /* 0x000000a400a47308 */ /* 0x000f220000000800 */
[----:B0-----:R-:W-:Y:S01]  /*dac0*/  FADD.FTZ R0, R160, R0 ;  /* 0x00000000a0007221 */ /* 0x001fe20000010000 */
[----:B------:R-:W-:Y:S01]  /*dad0*/  FMNMX.FTZ R13, R171, R13, !PT ;  /* 0x0000000dab0d7209 */ /* 0x000fe20007810000 */
[-C--:B------:R-:W-:Y:S01]  /*dae0*/  FMUL.FTZ R48, R48, R214.reuse ;  /* 0x000000d630307220 */ /* 0x080fe20000410000 */
[-C--:B------:R-:W-:Y:S01]  /*daf0*/  FMUL.FTZ R49, R49, R214.reuse ;  /* 0x000000d631317220 */ /* 0x080fe20000410000 */
[-C--:B------:R-:W-:Y:S01]  /*db00*/  FMUL.FTZ R52, R52, R214.reuse ;  /* 0x000000d634347220 */ /* 0x080fe20000410000 */
[----:B------:R-:W-:Y:S01]  /*db10*/  FMNMX.FTZ R13, R174, R13, !PT ;  /* 0x0000000dae0d7209 */ /* 0x000fe20007810000 */
[-C--:B------:R-:W-:Y:S01]  /*db20*/  FMUL.FTZ R53, R53, R214.reuse ;  /* 0x000000d635357220 */ /* 0x080fe20000410000 */
[----:B------:R-:W-:Y:S01]  /*db30*/  MUFU.EX2 R165, R165 ;  /* 0x000000a500a57308 */ /* 0x000fe20000000800 */
[----:B-----5:R-:W-:Y:S01]  /*db40*/  FADD.FTZ R0, R161, R0 ;  /* 0x00000000a1007221 */ /* 0x020fe20000010000 */
[----:B------:R-:W-:Y:S01]  /*db50*/  FMNMX.FTZ R13, R175, R13, !PT ;  /* 0x0000000daf0d7209 */ /* 0x000fe20007810000 */
[-C--:B------:R-:W-:Y:S01]  /*db60*/  FMUL.FTZ R56, R56, R214.reuse ;  /* 0x000000d638387220 */ /* 0x080fe20000410000 */
[-C--:B------:R-:W-:Y:S01]  /*db70*/  FMUL.FTZ R57, R57, R214.reuse ;  /* 0x000000d639397220 */ /* 0x080fe20000410000 */
[-C--:B------:R-:W-:Y:S01]  /*db80*/  FMUL.FTZ R60, R60, R214.reuse ;  /* 0x000000d63c3c7220 */ /* 0x080fe20000410000 */
[----:B------:R-:W-:Y:S01]  /*db90*/  FMNMX.FTZ R13, R178, R13, !PT ;  /* 0x0000000db20d7209 */ /* 0x000fe20007810000 */
[-C--:B------:R-:W-:Y:S01]  /*dba0*/  FMUL.FTZ R61, R61, R214.reuse ;  /* 0x000000d63d3d7220 */ /* 0x080fe20000410000 */
[----:B------:R-:W-:Y:S01]  /*dbb0*/  MUFU.EX2 R168, R168 ;  /* 0x000000a800a87308 */ /* 0x000fe20000000800 */
[----:B----4-:R-:W-:Y:S01]  /*dbc0*/  FADD.FTZ R0, R164, R0 ;  /* 0x00000000a4007221 */ /* 0x010fe20000010000 */
        /* <DEDUP_REMOVED lines=8> */
[----:B------:R-:W-:Y:S01]  /*dc50*/  FMNMX.FTZ R13, R183, R13, !PT ;  /* 0x0000000db70d7209 */ /* 0x000fe20007810000 */
        /* <DEDUP_REMOVED lines=33> */
[----:B------:R-:W0:Y:S01]  /*de70*/  SHFL.BFLY PT, R195, R13, 0x1, 0x1f ;  /* 0x0c201f000dc37f89 */ /* 0x000e2200000e0000 */
        /* <DEDUP_REMOVED lines=13> */
[----:B0-----:R-:W-:-:S05]  /*df50*/  FMNMX.FTZ R13, R13, R195, !PT ;  /* 0x000000c30d0d7209 */ /* 0x001fca0007810000 */
[----:B------:R-:W-:-:S04]  /*df60*/  FADD.FTZ R21, -R13, R21 ;  /* 0x000000150d157221 */ /* 0x000fc80000010100 */
[----:B------:R-:W-:-:S06]  /*df70*/  FMUL.FTZ R21, R21, R12 ;  /* 0x0000000c15157220 */ /* 0x000fcc0000410000 */
[----:B------:R-:W0:Y:S02]  /*df80*/  MUFU.EX2 R21, R21 ;  /* 0x0000001500157308 */ /* 0x000e240000000800 */
        /* <DEDUP_REMOVED lines=48> */
[----:B------:R-:W-:Y:S01]  /*e290*/  FADD.FTZ R157, R165, R0 ;  /* 0x00000000a59d7221 */ /* 0x000fe20000010000 */
        /* <DEDUP_REMOVED lines=16> */
[----:B----4-:R-:W-:Y:S01]  /*e3a0*/  FFMA.FTZ R0, R21, R3, R153 ;  /* 0x0000000315007223 */ /* 0x010fe20000010099 */
[----:B------:R-:W-:Y:S01]  /*e3b0*/  F2FP.BF16.F32.PACK_AB R153, R155, R153 ;  /* 0x000000999b99723e */ /* 0x000fe200000010ff */
[-C--:B------:R-:W-:Y:S01]  /*e3c0*/  FMUL.FTZ R91, R91, R21.reuse ;  /* 0x000000155b5b7220 */ /* 0x080fe20000410000 */
[----:B------:R-:W-:Y:S01]  /*e3d0*/  FADD.FTZ R164, R176, R157 ;  /* 0x0000009db0a47221 */ /* 0x000fe20000010000 */
[----:B------:R-:W-:Y:S01]  /*e3e0*/  FADD.FTZ R0, R155, R0 ;  /* 0x000000009b007221 */ /* 0x000fe20000010000 */
[----:B------:R0:W4:Y:S01]  /*e3f0*/  MUFU.EX2 R214, R162 ;  /* 0x000000a200d67308 */ /* 0x0001220000000800 */
[-C--:B------:R-:W-:Y:S01]  /*e400*/  FMUL.FTZ R94, R94, R21.reuse ;  /* 0x000000155e5e7220 */ /* 0x080fe20000410000 */
[----:B------:R-:W-:Y:S01]  /*e410*/  FADD.FTZ R3, R177, R164 ;  /* 0x000000a4b1037221 */ /* 0x000fe20000010000 */
[----:B-----5:R-:W-:Y:S01]  /*e420*/  FADD.FTZ R0, R181, R0 ;  /* 0x00000000b5007221 */ /* 0x020fe20000010000 */
[----:B------:R-:W-:Y:S01]  /*e430*/  F2FP.BF16.F32.PACK_AB R164, R177, R176 ;  /* 0x000000b0b1a4723e */ /* 0x000fe200000010ff */
[-C--:B------:R-:W-:Y:S01]  /*e440*/  FMUL.FTZ R95, R95, R21.reuse ;  /* 0x000000155f5f7220 */ /* 0x080fe20000410000 */
[----:B------:R-:W-:Y:S01]  /*e450*/  FADD.FTZ R157, R180, R3 ;  /* 0x00000003b49d7221 */ /* 0x000fe20000010000 */
[----:B------:R-:W-:Y:S01]  /*e460*/  FMUL.FTZ R98, R98, R21 ;  /* 0x0000001562627220 */ /* 0x000fe20000410000 */
[----:B------:R-:W5:Y:S01]  /*e470*/  MUFU.EX2 R163, R163 ;  /* 0x000000a300a37308 */ /* 0x000f620000000800 */
[C---:B-1----:R-:W-:Y:S01]  /*e480*/  FADD.FTZ R3, R159.reuse, R0 ;  /* 0x000000009f037221 */ /* 0x042fe20000010000 */
[C---:B------:R-:W-:Y:S01]  /*e490*/  FADD.FTZ R0, R166.reuse, R157 ;  /* 0x0000009da6007221 */ /* 0x040fe20000010000 */
[----:B------:R-:W-:Y:S01]  /*e4a0*/  F2FP.BF16.F32.PACK_AB R155, R159, R181 ;  /* 0x000000b59f9b723e */ /* 0x000fe200000010ff */
[----:B------:R-:W-:Y:S01]  /*e4b0*/  BAR.SYNC.DEFER_BLOCKING 0xf, 0x100 ;  /* 0x03c4000000007b1d */ /* 0x000fe20000010000 */
[----:B0-----:R-:W-:Y:S01]  /*e4c0*/  F2FP.BF16.F32.PACK_AB R162, R173, R172 ;  /* 0x000000acada2723e */ /* 0x001fe200000010ff */
[-C--:B------:R-:W-:Y:S01]  /*e4d0*/  FMUL.FTZ R99, R99, R21.reuse ;  /* 0x0000001563637220 */ /* 0x080fe20000410000 */
[----:B------:R-:W-:Y:S01]  /*e4e0*/  F2FP.BF16.F32.PACK_AB R166, R166, R180 ;  /* 0x000000b4a6a6723e */ /* 0x000fe200000010ff */
[-C--:B------:R-:W-:Y:S01]  /*e4f0*/  FMUL.FTZ R102, R102, R21.reuse ;  /* 0x0000001566667220 */ /* 0x080fe20000410000 */
[----:B----4-:R-:W-:Y:S01]  /*e500*/  FADD.FTZ R168, R214, R3 ;  /* 0x00000003d6a87221 */ /* 0x010fe20000010000 */
[----:B------:R-:W0:Y:S01]  /*e510*/  MUFU.EX2 R195, R195 ;  /* 0x000000c300c37308 */ /* 0x000e220000000800 */
[-C--:B------:R-:W-:Y:S01]  /*e520*/  FMUL.FTZ R103, R103, R21.reuse ;  /* 0x0000001567677220 */ /* 0x080fe20000410000 */
[-C--:B------:R-:W-:Y:S01]  /*e530*/  FMUL.FTZ R106, R106, R21.reuse ;  /* 0x000000156a6a7220 */ /* 0x080fe20000410000 */
[-C--:B------:R-:W-:Y:S01]  /*e540*/  FMUL.FTZ R107, R107, R21.reuse ;  /* 0x000000156b6b7220 */ /* 0x080fe20000410000 */
[-C--:B------:R-:W-:Y:S01]  /*e550*/  FMUL.FTZ R110, R110, R21.reuse ;  /* 0x000000156e6e7220 */ /* 0x080fe20000410000 */
[-C--:B------:R-:W-:Y:S01]  /*e560*/  FMUL.FTZ R111, R111, R21.reuse ;  /* 0x000000156f6f7220 */ /* 0x080fe20000410000 */
[-C--:B------:R-:W-:Y:S01]  /*e570*/  FMUL.FTZ R114, R114, R21.reuse ;  /* 0x0000001572727220 */ /* 0x080fe20000410000 */
[C---:B-----5:R-:W-:Y:S01]  /*e580*/  FADD.FTZ R168, R163.reuse, R168 ;  /* 0x000000a8a3a87221 */ /* 0x060fe20000010000 */
        /* <DEDUP_REMOVED lines=17> */
[----:B0-----:R-:W-:Y:S01]  /*e6a0*/  FADD.FTZ R170, R195, R168 ;  /* 0x000000a8c3aa7221 */ /* 0x001fe20000010000 */
[----:B-1----:R-:W-:Y:S01]  /*e6b0*/  F2FP.BF16.F32.PACK_AB R159, R167, R195 ;  /* 0x000000c3a79f723e */ /* 0x002fe200000010ff */
[-C--:B------:R-:W-:Y:S01]  /*e6c0*/  FMUL.FTZ R139, R139, R21.reuse ;  /* 0x000000158b8b7220 */ /* 0x080fe20000410000 */
[-C--:B------:R-:W-:Y:S01]  /*e6d0*/  FMUL.FTZ R142, R142, R21.reuse ;  /* 0x000000158e8e7220 */ /* 0x080fe20000410000 */
[----:B------:R-:W-:Y:S01]  /*e6e0*/  FADD.FTZ R170, R167, R170 ;  /* 0x000000aaa7aa7221 */ /* 0x000fe20000010000 */
[-C--:B------:R-:W-:Y:S01]  /*e6f0*/  FMUL.FTZ R143, R143, R21.reuse ;  /* 0x000000158f8f7220 */ /* 0x080fe20000410000 */
[----:B------:R2:W-:Y:S01]  /*e700*/  STSM.16.M88.4 [R201], R156 ;  /* 0x0000009cc9007844 */ /* 0x0005e20000000200 */
[----:B------:R-:W0:Y:S01]  /*e710*/  MUFU.EX2 R174, R174 ;  /* 0x000000ae00ae7308 */ /* 0x000e220000000800 */
[----:B----4-:R-:W-:Y:S01]  /*e720*/  FADD.FTZ R170, R161, R170 ;  /* 0x000000aaa1aa7221 */ /* 0x010fe20000010000 */
[-C--:B------:R-:W-:Y:S01]  /*e730*/  FMUL.FTZ R146, R146, R21.reuse ;  /* 0x0000001592927220 */ /* 0x080fe20000410000 */
[-C--:B------:R-:W-:Y:S01]  /*e740*/  FMUL.FTZ R147, R147, R21.reuse ;  /* 0x0000001593937220 */ /* 0x080fe20000410000 */
[-C--:B------:R-:W-:Y:S01]  /*e750*/  FMUL.FTZ R150, R150, R21.reuse ;  /* 0x0000001596967220 */ /* 0x080fe20000410000 */
[----:B------:R-:W-:-:S03]  /*e760*/  FMUL.FTZ R151, R151, R21 ;  /* 0x0000001597977220 */ /* 0x000fc60000410000 */
[----:B------:R-:W1:Y:S01]  /*e770*/  MUFU.EX2 R175, R175 ;  /* 0x000000af00af7308 */ /* 0x000e620000000800 */
[C---:B-----5:R-:W-:Y:S01]  /*e780*/  FADD.FTZ R3, R171.reuse, R170 ;  /* 0x000000aaab037221 */ /* 0x060fe20000010000 */
[----:B------:R-:W-:-:S06]  /*e790*/  F2FP.BF16.F32.PACK_AB R161, R171, R161 ;  /* 0x000000a1aba1723e */ /* 0x000fcc00000010ff */
[----:B------:R-:W4:Y:S01]  /*e7a0*/  MUFU.EX2 R165, R178 ;  /* 0x000000b200a57308 */ /* 0x000f220000000800 */
[----:B0-----:R-:W-:-:S07]  /*e7b0*/  FADD.FTZ R170, R174, R3 ;  /* 0x00000003aeaa7221 */ /* 0x001fce0000010000 */
[----:B------:R-:W0:Y:S01]  /*e7c0*/  MUFU.EX2 R168, R179 ;  /* 0x000000b300a87308 */ /* 0x000e220000000800 */
[C---:B-1----:R-:W-:Y:S01]  /*e7d0*/  FADD.FTZ R170, R175.reuse, R170 ;  /* 0x000000aaafaa7221 */ /* 0x042fe20000010000 */
[----:B------:R-:W-:-:S05]  /*e7e0*/  F2FP.BF16.F32.PACK_AB R163, R175, R174 ;  /* 0x000000aeafa3723e */ /* 0x000fca00000010ff */
[----:B------:R2:W-:Y:S01]  /*e7f0*/  STSM.16.M88.4 [R199], R160 ;  /* 0x000000a0c7007844 */ /* 0x0005e20000000200 */
[----:B------:R-:W1:Y:S01]  /*e800*/  MUFU.EX2 R182, R182 ;  /* 0x000000b600b67308 */ /* 0x000e620000000800 */
[----:B----4-:R-:W-:-:S07]  /*e810*/  FADD.FTZ R3, R165, R170 ;  /* 0x000000aaa5037221 */ /* 0x010fce0000010000 */
[----:B------:R-:W4:Y:S01]  /*e820*/  MUFU.EX2 R183, R183 ;  /* 0x000000b700b77308 */ /* 0x000f220000000800 */
[C---:B0-----:R-:W-:Y:S01]  /*e830*/  FADD.FTZ R3, R168.reuse, R3 ;  /* 0x00000003a8037221 */ /* 0x041fe20000010000 */
[----:B------:R-:W-:-:S03]  /*e840*/  F2FP.BF16.F32.PACK_AB R165, R168, R165 ;  /* 0x000000a5a8a5723e */ /* 0x000fc600000010ff */
[----:B-1----:R-:W-:Y:S01]  /*e850*/  FADD.FTZ R170, R182, R3 ;  /* 0x00000003b6aa7221 */ /* 0x002fe20000010000 */
[----:B----4-:R-:W-:-:S03]  /*e860*/  F2FP.BF16.F32.PACK_AB R167, R183, R182 ;  /* 0x000000b6b7a7723e */ /* 0x010fc600000010ff */
[----:B------:R-:W-:Y:S02]  /*e870*/  FADD.FTZ R3, R183, R170 ;  /* 0x000000aab7037221 */ /* 0x000fe40000010000 */
[----:B------:R2:W-:Y:S01]  /*e880*/  STSM.16.M88.4 [R200], R164 ;  /* 0x000000a4c8007844 */ /* 0x0005e20000000200 */
[----:B------:R-:W-:Y:S05]  /*e890*/  @!P0 BRA `(.L_x_8046) ;  /* 0x0000000000048947 */ /* 0x000fea0003800000 */
[----:B------:R-:W-:Y:S01]  /*e8a0*/  BPT.TRAP 0x1 ;  /* 0x000000040000795c */ /* 0x000fe20000300000 */
.L_x_8046:
[----:B------:R0:W1:Y:S01]  /*e8b0*/  SYNCS.PHASECHK.TRANS64.TRYWAIT P2, [R194+URZ+0x28c50], R20 ;  /* 0x028c5014c20075a7 */ /* 0x000062000804017f */
[----:B------:R-:W-:Y:S05]  /*e8c0*/  @!P0 BRA `(.L_x_8047) ;  /* 0x0000000000048947 */ /* 0x000fea0003800000 */
[----:B------:R-:W-:Y:S01]  /*e8d0*/  BPT.TRAP 0x1 ;  /* 0x000000040000795c */ /* 0x000fe20000300000 */
.L_x_8047:
[----:B------:R-:W-:Y:S04]  /*e8e0*/  BSSY B1, `(.L_x_8048) ;  /* 0x0000004000017945 */ /* 0x000fe80003800000 */
[----:B-1----:R-:W-:Y:S05]  /*e8f0*/  @P2 BRA `(.L_x_8049) ;  /* 0x0000000000082947 */ /* 0x002fea0003800000 */
[----:B------:R-:W1:Y:S02]  /*e900*/  SYNCS.PHASECHK.TRANS64.TRYWAIT P2, [R194+URZ+0x28c50], R20 ;  /* 0x028c5014c20075a7 */ /* 0x000e64000804017f */
[----:B-1----:R-:W-:Y:S05]  /*e910*/  @!P2 BRA `(.L_x_8050) ;  /* 0x000000d400c8a947 */ /* 0x002fea0003800000 */
.L_x_8049:
[----:B------:R-:W-:Y:S05]  /*e920*/  BSYNC B1 ;  /* 0x0000000000017941 */ /* 0x000fea0003800000 */
.L_x_8048:
[----:B0123--:R-:W-:Y:S01]  /*e930*/  IMAD R20, R18, 0x1000, R191 ;  /* 0x0000100012147824 */ /* 0x00ffe200078e02bf */
[----:B------:R-:W-:Y:S01]  /*e940*/  WARPGROUP.ARRIVE ;  /* 0x00000000000079c5 */ /* 0x000fe20000000000 */
[----:B------:R-:W-:Y:S01]  /*e950*/  IMAD.MOV.U32 R21, RZ, RZ, 0x40000040 ;  /* 0x40000040ff157424 */ /* 0x000fe200078e00ff */
[C---:B------:R-:W-:Y:S01]  /*e960*/  ISETP.GT.AND P2, PT, R215.reuse, RZ, PT ;  /* 0x000000ffd700720c */ /* 0x040fe20003f44270 */
        /* <DEDUP_REMOVED lines=43> */
.L_x_8040:
[----:B------:R-:W-:Y:S05]  /*ec20*/  BSYNC B0 ;  /* 0x0000000000007941 */ /* 0x000fea0003800000 */
.L_x_8039:
[----:B------:R-:W3:Y:S01]  /*ec30*/  SHFL.BFLY PT, R5, R0, 0x2, 0x1f ;  /* 0x0c401f0000057f89 */ /* 0x000ee200000e0000 */
[----:B------:R-:W-:Y:S02]  /*ec40*/  VIADD R14, R18, 0x1 ;  /* 0x00000001120e7836 */ /* 0x000fe40000000000 */
[----:B------:R-:W-:Y:S01]  /*ec50*/  IMAD.MOV.U32 R20, RZ, RZ, -0x800000 ;  /* 0xff800000ff147424 */ /* 0x000fe200078e00ff */
[----:B------:R-:W4:Y:S01]  /*ec60*/  SHFL.BFLY PT, R6, R3, 0x2, 0x1f ;  /* 0x0c401f0003067f89 */ /* 0x000f2200000e0000 */
[----:B------:R-:W-:Y:S01]  /*ec70*/  VIADD R213, R213, 0x1 ;  /* 0x00000001d5d57836 */ /* 0x000fe20000000000 */
[----:B------:R-:W-:Y:S08]  /*ec80*/  BAR.ARV 0x8, 0x100 ;  /* 0x0204000000007b1d */ /* 0x000ff00000002000 */
[----:B------:R-:W-:Y:S01]  /*ec90*/  BAR.SYNC.DEFER_BLOCKING 0xf, 0x100 ;  /* 0x03c4000000007b1d */ /* 0x000fe20000010000 */
[----:B------:R-:W-:Y:S01]  /*eca0*/  ISETP.NE.AND P1, PT, R14, 0x2, PT ;  /* 0x000000020e00780c */ /* 0x000fe20003f25270 */
[----:B---3--:R-:W-:Y:S01]  /*ecb0*/  FADD.FTZ R5, R5, R0 ;  /* 0x0000000005057221 */ /* 0x008fe20000010000 */
[----:B----4-:R-:W-:-:S04]  /*ecc0*/  FADD.FTZ R6, R6, R3 ;  /* 0x0000000306067221 */ /* 0x010fc80000010000 */
[----:B------:R-:W3:Y:S01]  /*ecd0*/  SHFL.BFLY PT, R4, R5, 0x1, 0x1f ;  /* 0x0c201f0005047f89 */ /* 0x000ee200000e0000 */
[----:B------:R-:W-:-:S03]  /*ece0*/  IMAD.MOV.U32 R3, RZ, RZ, RZ ;  /* 0x000000ffff037224 */ /* 0x000fc600078e00ff */
[----:B------:R-:W4:Y:S01]  /*ecf0*/  SHFL.BFLY PT, R7, R6, 0x1, 0x1f ;  /* 0x0c201f0006077f89 */ /* 0x000f2200000e0000 */
[----:B---3--:R-:W-:Y:S01]  /*ed00*/  FADD.FTZ R8, R5, R4 ;  /* 0x0000000405087221 */ /* 0x008fe20000010000 */
[----:B------:R-:W-:Y:S02]  /*ed10*/  IMAD.MOV R4, RZ, RZ, -R197 ;  /* 0x000000ffff047224 */ /* 0x000fe400078e0ac5 */
[----:B----4-:R-:W-:Y:S02]  /*ed20*/  FADD.FTZ R0, R6, R7 ;  /* 0x0000000706007221 */ /* 0x010fe40000010000 */
[----:B------:R-:W-:Y:S02]  /*ed30*/  FSETP.NE.FTZ.AND P2, PT, R8, RZ, PT ;  /* 0x000000ff0800720b */ /* 0x000fe40003f55000 */
[----:B------:R-:W-:Y:S01]  /*ed40*/  ISETP.NE.AND P0, PT, R189, R4, PT ;  /* 0x00000004bd00720c */ /* 0x000fe20003f05270 */
[----:B------:R-:W-:Y:S01]  /*ed50*/  IMAD.MOV.U32 R4, RZ, RZ, RZ ;  /* 0x000000ffff047224 */ /* 0x000fe200078e00ff */
[----:B------:R-:W-:-:S02]  /*ed60*/  FSETP.NE.FTZ.AND P3, PT, R0, RZ, PT ;  /* 0x000000ff0000720b */ /* 0x000fc40003f75000 */
[----:B------:R-:W-:-:S04]  /*ed70*/  SEL R6, RZ, 0x1, P1 ;  /* 0x00000001ff067807 */ /* 0x000fc80000800000 */
[----:B------:R-:W-:-:S03]  /*ed80*/  LOP3.LUT R19, R19, R6, RZ, 0x3c, !PT ;  /* 0x0000000613137212 */ /* 0x000fc600078e3cff */
[----:B------:R-:W3:Y:S02]  /*ed90*/  @P2 MUFU.RCP R3, R8 ;  /* 0x0000000800032308 */ /* 0x000ee40000001000 */
[----:B------:R-:W-:-:S04]  /*eda0*/  @!P0 IMAD R5, R18, 0x40, R190 ;  /* 0x0000004012058824 */ /* 0x000fc800078e02be */
[----:B------:R-:W-:Y:S02]  /*edb0*/  @!P0 IMAD R5, R5, 0x4, R2 ;  /* 0x0000000405058824 */ /* 0x000fe400078e0202 */
[C---:B------:R-:W-:Y:S01]  /*edc0*/  @P2 FMUL.FTZ R2, R12.reuse, 0.69314718246459960938 ;  /* 0x3f3172180c022820 */ /* 0x040fe20000410000 */
[----:B------:R-:W4:Y:S01]  /*edd0*/  @P3 MUFU.RCP R4, R0 ;  /* 0x0000000000043308 */ /* 0x000f220000001000 */
[----:B------:R-:W-:-:S07]  /*ede0*/  @P3 FMUL.FTZ R12, R12, 0.69314718246459960938 ;  /* 0x3f3172180c0c3820 */ /* 0x000fce0000410000 */
[----:B------:R-:W5:Y:S01]  /*edf0*/  @P2 MUFU.LG2 R18, R8 ;  /* 0x0000000800122308 */ /* 0x000f620000000c00 */
[-C--:B---3--:R-:W-:Y:S01]  /*ee00*/  FMUL.FTZ R180, R24, R3.reuse ;  /* 0x0000000318b47220 */ /* 0x088fe20000410000 */
[----:B------:R3:W-:Y:S01]  /*ee10*/  @!P0 STS [R5+0x28800], R3 ;  /* 0x0288000305008388 */ /* 0x0007e20000000800 */
[-C--:B------:R-:W-:Y:S01]  /*ee20*/  FMUL.FTZ R178, R25, R3.reuse ;  /* 0x0000000319b27220 */ /* 0x080fe20000410000 */
[-C--:B------:R-:W-:Y:S01]  /*ee30*/  FMUL.FTZ R179, R28, R3.reuse ;  /* 0x000000031cb37220 */ /* 0x080fe20000410000 */
[-C--:B------:R-:W-:Y:S01]  /*ee40*/  FMUL.FTZ R177, R32, R3.reuse ;  /* 0x0000000320b17220 */ /* 0x080fe20000410000 */
[-C--:B------:R-:W-:Y:S01]  /*ee50*/  FMUL.FTZ R176, R36, R3.reuse ;  /* 0x0000000324b07220 */ /* 0x080fe20000410000 */
[-C--:B------:R-:W-:Y:S01]  /*ee60*/  FMUL.FTZ R175, R40, R3.reuse ;  /* 0x0000000328af7220 */ /* 0x080fe20000410000 */
[----:B------:R0:W1:Y:S01]  /*ee70*/  @P3 MUFU.LG2 R24, R0 ;  /* 0x0000000000183308 */ /* 0x0000620000000c00 */
[----:B----4-:R4:W-:Y:S01]  /*ee80*/  @!P0 STS [R5+0x28820], R4 ;  /* 0x0288200405008388 */ /* 0x0109e20000000800 */
        /* <DEDUP_REMOVED lines=8> */
[----:B-----5:R-:W-:Y:S01]  /*ef10*/  @P2 FMUL.FTZ R25, R18, 0.69314718246459960938 ;  /* 0x3f31721812192820 */ /* 0x020fe20000410000 */
        /* <DEDUP_REMOVED lines=54> */
[----:B---3--:R-:W-:-:S02]  /*f280*/  IMAD.MOV.U32 R3, RZ, RZ, -0x800000 ;  /* 0xff800000ff037424 */ /* 0x008fc400078e00ff */
[-C--:B------:R-:W-:Y:S01]  /*f290*/  FMUL.FTZ R58, R107, R4.reuse ;  /* 0x000000046b3a7220 */ /* 0x080fe20000410000 */
[-C--:B------:R-:W-:Y:S01]  /*f2a0*/  FMUL.FTZ R62, R115, R4.reuse ;  /* 0x00000004733e7220 */ /* 0x080fe20000410000 */
[----:B------:R-:W-:Y:S01]  /*f2b0*/  PLOP3.LUT P0, PT, PT, PT, PT, 0x8, 0x0 ;  /* 0x000000000000781c */ /* 0x000fe20003f0e170 */
[-C--:B----4-:R-:W-:Y:S01]  /*f2c0*/  FMUL.FTZ R5, R26, R4.reuse ;  /* 0x000000041a057220 */ /* 0x090fe20000410000 */
        /* <DEDUP_REMOVED lines=60> */
[----:B------:R-:W-:Y:S01]  /*f690*/  SEL R18, R14, RZ, P1 ;  /* 0x000000ff0e127207 */ /* 0x000fe20000800000 */
[----:B------:R-:W-:Y:S06]  /*f6a0*/  BAR.ARV 0xe, 0x100 ;  /* 0x0384000000007b1d */ /* 0x000fec0000002000 */
.L_x_7969:
[----:B------:R-:W-:Y:S05]  /*f6b0*/  BSYNC B7 ;  /* 0x0000000000077941 */ /* 0x000fea0003800000 */
.L_x_7967:
[----:B------:R-:W1:Y:S08]  /*f6c0*/  S2UR UR5, SR_CgaCtaId ;  /* 0x00000000000579c3 */ /* 0x000e700000008800 */
[----:B------:R-:W-:Y:S06]  /*f6d0*/  BAR.SYNC.DEFER_BLOCKING 0x5, 0x180 ;  /* 0x0146000000007b1d */ /* 0x000fec0000010000 */
[----:B------:R-:W-:Y:S01]  /*f6e0*/  UMOV UR4, 0x400 ;  /* 0x0000040000047882 */ /* 0x000fe20000000000 */
[----:B------:R-:W-:Y:S01]  /*f6f0*/  BSSY B0, `(.L_x_8052) ;  /* 0x00002e1000007945 */ /* 0x000fe20003800000 */
[----:B-1----:R-:W-:-:S06]  /*f700*/  ULEA UR4, UR5, UR4, 0x18 ;  /* 0x0000000405047291 */ /* 0x002fcc000f8ec03f */
[----:B------:R-:W-:-:S05]  /*f710*/  IMAD.U32 R2, RZ, RZ, UR4 ;  /* 0x00000004ff027e24 */ /* 0x000fca000f8e00ff */
[----:B------:R1:W3:Y:S01]  /*f720*/  LDS.128 R24, [R2+0x28cd0] ;  /* 0x028cd00002187984 */ /* 0x0002e20000000c00 */
        /* <DEDUP_REMOVED lines=21> */
[----:B----4-:R-:W-:-:S02]  /*f880*/  MOV R45, R13 ;  /* 0x0000000d002d7202 */ /* 0x010fc40000000f00 */
[----:B------:R-:W-:Y:S02]  /*f890*/  F2FP.BF16.F32.PACK_AB R41, R21, R41 ;  /* 0x000000291529723e */ /* 0x000fe400000010ff */
[----:B------:R-:W-:Y:S01]  /*f8a0*/  F2FP.BF16.F32.PACK_AB R42, R101, R100 ;  /* 0x00000064652a723e */ /* 0x000fe200000010ff */
[----:B------:R-:W-:Y:S01]  /*f8b0*/  IMAD.WIDE R14, R234, 0x2, R44 ;  /* 0x00000002ea0e7825 */ /* 0x000fe200078e022c */
[----:B------:R-:W-:Y:S02]  /*f8c0*/  F2FP.BF16.F32.PACK_AB R43, R103, R102 ;  /* 0x00000066672b723e */ /* 0x000fe400000010ff */
[----:B------:R-:W-:Y:S02]  /*f8d0*/  F2FP.BF16.F32.PACK_AB R105, R58, R106 ;  /* 0x0000006a3a69723e */ /* 0x000fe400000010ff */
[C---:B------:R-:W-:Y:S02]  /*f8e0*/  IADD3 R49, P1, R14.reuse, 0x20, RZ ;  /* 0x000000200e317810 */ /* 0x040fe40007f3e0ff */
[----:B------:R-:W-:-:S02]  /*f8f0*/  IADD3 R53, P0, R14, 0x40, RZ ;  /* 0x000000400e357810 */ /* 0x000fc40007f1e0ff */
[----:B------:R-:W-:Y:S02]  /*f900*/  IADD3 R57, P4, R14, 0x60, RZ ;  /* 0x000000600e397810 */ /* 0x000fe40007f9e0ff */
[----:B------:R-:W-:Y:S02]  /*f910*/  LOP3.LUT R48, R49, 0x380, RZ, 0xc0, !PT ;  /* 0x0000038031307812 */ /* 0x000fe400078ec0ff */
[----:B------:R-:W-:Y:S02]  /*f920*/  LOP3.LUT R52, R53, 0x380, RZ, 0xc0, !PT ;  /* 0x0000038035347812 */ /* 0x000fe400078ec0ff */
[----:B------:R-:W-:Y:S02]  /*f930*/  LOP3.LUT R56, R57, 0x380, RZ, 0xc0, !PT ;  /* 0x0000038039387812 */ /* 0x000fe400078ec0ff */
        /* <DEDUP_REMOVED lines=13> */
[C---:B------:R-:W-:Y:S02]  /*fa10*/  IADD3 R77, P1, R14.reuse, 0x4000, RZ ;  /* 0x000040000e4d7810 */ /* 0x040fe40007f3e0ff */
[C---:B------:R-:W-:Y:S02]  /*fa20*/  IADD3 R13, P0, R14.reuse, 0x4020, RZ ;  /* 0x000040200e0d7810 */ /* 0x040fe40007f1e0ff */
[----:B------:R-:W-:Y:S02]  /*fa30*/  IADD3 R81, P4, R14, 0x4040, RZ ;  /* 0x000040400e517810 */ /* 0x000fe40007f9e0ff */
[----:B------:R-:W-:Y:S01]  /*fa40*/  LOP3.LUT R60, R61, 0x380, RZ, 0xc0, !PT ;  /* 0x000003803d3c7812 */ /* 0x000fe200078ec0ff */
[----:B------:R-:W-:Y:S01]  /*fa50*/  IMAD.X R31, RZ, RZ, R15, P0 ;  /* 0x000000ffff1f7224 */ /* 0x000fe200000e060f */
[----:B------:R-:W-:-:S02]  /*fa60*/  LOP3.LUT R64, R65, 0x380, RZ, 0xc0, !PT ;  /* 0x0000038041407812 */ /* 0x000fc400078ec0ff */
[----:B0-----:R-:W-:Y:S02]  /*fa70*/  LOP3.LUT R68, R69, 0x380, RZ, 0xc0, !PT ;  /* 0x0000038045447812 */ /* 0x001fe400078ec0ff */
[----:B------:R-:W-:Y:S02]  /*fa80*/  LOP3.LUT R72, R73, 0x380, RZ, 0xc0, !PT ;  /* 0x0000038049487812 */ /* 0x000fe400078ec0ff */
[----:B------:R-:W-:Y:S02]  /*fa90*/  LOP3.LUT R76, R77, 0x380, RZ, 0xc0, !PT ;  /* 0x000003804d4c7812 */ /* 0x000fe400078ec0ff */
[----:B-----5:R-:W-:Y:S02]  /*faa0*/  LOP3.LUT R30, R13, 0x380, RZ, 0xc0, !PT ;  /* 0x000003800d1e7812 */ /* 0x020fe400078ec0ff */
[----:B------:R-:W-:Y:S02]  /*fab0*/  LOP3.LUT R80, R81, 0x380, RZ, 0xc0, !PT ;  /* 0x0000038051507812 */ /* 0x000fe400078ec0ff */
[----:B------:R-:W-:-:S02]  /*fac0*/  SHF.R.U64 R60, R60, 0x3, RZ ;  /* 0x000000033c3c7819 */ /* 0x000fc400000012ff */
[----:B------:R-:W-:Y:S02]  /*fad0*/  SHF.R.U64 R64, R64, 0x3, RZ ;  /* 0x0000000340407819 */ /* 0x000fe400000012ff */
        /* <DEDUP_REMOVED lines=16> */
[----:B------:R-:W-:Y:S02]  /*fbe0*/  LOP3.LUT R30, R30, R13, RZ, 0x3c, !PT ;  /* 0x0000000d1e1e7212 */ /* 0x000fe400078e3cff */
[----:B------:R-:W-:Y:S02]  /*fbf0*/  LOP3.LUT R80, R80, R81, RZ, 0x3c, !PT ;  /* 0x0000005150507212 */ /* 0x000fe400078e3cff */
[C---:B------:R-:W-:Y:S02]  /*fc00*/  IADD3 R85, P3, R14.reuse, 0x4060, RZ ;  /* 0x000040600e557810 */ /* 0x040fe40007f7e0ff */
[C---:B------:R-:W-:Y:S02]  /*fc10*/  IADD3 R89, P6, R14.reuse, 0x6000, RZ ;  /* 0x000060000e597810 */ /* 0x040fe40007fde0ff */
[C---:B------:R-:W-:Y:S02]  /*fc20*/  IADD3 R93, P5, R14.reuse, 0x6020, RZ ;  /* 0x000060200e5d7810 */ /* 0x040fe40007fbe0ff */
[----:B------:R-:W-:-:S02]  /*fc30*/  IADD3 R13, P2, R14, 0x6040, RZ ;  /* 0x000060400e0d7810 */ /* 0x000fc40007f5e0ff */
[----:B------:R-:W-:Y:S02]  /*fc40*/  IADD3 R81, P1, R14, 0x6060, RZ ;  /* 0x000060600e517810 */ /* 0x000fe40007f3e0ff */
[----:B------:R-:W-:Y:S02]  /*fc50*/  SHF.R.U64 R99, R99, 0x3, RZ ;  /* 0x0000000363637819 */ /* 0x000fe400000012ff */
[----:B------:R-:W-:Y:S02]  /*fc60*/  LOP3.LUT R84, R85, 0x380, RZ, 0xc0, !PT ;  /* 0x0000038055547812 */ /* 0x000fe400078ec0ff */
[----:B------:R-:W-:Y:S02]  /*fc70*/  LOP3.LUT R88, R89, 0x380, RZ, 0xc0, !PT ;  /* 0x0000038059587812 */ /* 0x000fe400078ec0ff */
[----:B------:R-:W-:Y:S02]  /*fc80*/  LOP3.LUT R92, R93, 0x380, RZ, 0xc0, !PT ;  /* 0x000003805d5c7812 */ /* 0x000fe400078ec0ff */
[----:B------:R-:W-:-:S02]  /*fc90*/  LOP3.LUT R12, R13, 0x380, RZ, 0xc0, !PT ;  /* 0x000003800d0c7812 */ /* 0x000fc400078ec0ff */
[----:B------:R-:W-:Y:S02]  /*fca0*/  LOP3.LUT R4, R81, 0x380, RZ, 0xc0, !PT ;  /* 0x0000038051047812 */ /* 0x000fe400078ec0ff */
[----:B------:R-:W-:Y:S01]  /*fcb0*/  LOP3.LUT R98, R99, R14, RZ, 0x3c, !PT ;  /* 0x0000000e63627212 */ /* 0x000fe200078e3cff */
[----:B------:R-:W-:Y:S01]  /*fcc0*/  IMAD.MOV.U32 R99, RZ, RZ, R15 ;  /* 0x000000ffff637224 */ /* 0x000fe200078e000f */
        /* <DEDUP_REMOVED lines=15> */
[----:B------:R-:W-:Y:S01]  /*fdc0*/  MOV R98, R98 ;  /* 0x0000006200627202 */ /* 0x000fe20000000f00 */
[----:B------:R-:W-:Y:S01]  /*fdd0*/  IMAD.X R15, RZ, RZ, R15, P1 ;  /* 0x000000ffff0f7224 */ /* 0x000fe200008e060f */
[----:B------:R-:W-:Y:S01]  /*fde0*/  F2FP.BF16.F32.PACK_AB R4, R178, R180 ;  /* 0x000000b4b204723e */ /* 0x000fe200000010ff */
[----:B------:R-:W-:Y:S01]  /*fdf0*/  BAR.SYNC.DEFER_BLOCKING 0x1, 0x100 ;  /* 0x0044000000007b1d */ /* 0x000fe20000010000 */
[----:B------:R-:W-:-:S02]  /*fe00*/  MOV R0, R30 ;  /* 0x0000001e00007202 */ /* 0x000fc40000000f00 */
[----:B------:R-:W-:Y:S02]  /*fe10*/  MOV R48, R48 ;  /* 0x0000003000307202 */ /* 0x000fe40000000f00 */
[----:B------:R-:W-:Y:S02]  /*fe20*/  F2FP.BF16.F32.PACK_AB R30, R174, R176 ;  /* 0x000000b0ae1e723e */ /* 0x000fe400000010ff */
[----:B------:R-:W-:Y:S02]  /*fe30*/  F2FP.BF16.F32.PACK_AB R31, R39, R38 ;  /* 0x00000026271f723e */ /* 0x000fe400000010ff */
[----:B------:R-:W-:Y:S02]  /*fe40*/  MOV R52, R52 ;  /* 0x0000003400347202 */ /* 0x000fe40000000f00 */
[----:B------:R-:W-:Y:S02]  /*fe50*/  MOV R56, R56 ;  /* 0x0000003800387202 */ /* 0x000fe40000000f00 */
[----:B------:R-:W-:-:S02]  /*fe60*/  MOV R60, R60 ;  /* 0x0000003c003c7202 */ /* 0x000fc40000000f00 */
[----:B---3--:R-:W-:Y:S02]  /*fe70*/  MOV R24, R12 ;  /* 0x0000000c00187202 */ /* 0x008fe40000000f00 */
[----:B------:R-:W-:Y:S02]  /*fe80*/  MOV R46, R14 ;  /* 0x0000000e002e7202 */ /* 0x000fe40000000f00 */
[----:B------:R-:W-:Y:S02]  /*fe90*/  MOV R64, R64 ;  /* 0x0000004000407202 */ /* 0x000fe40000000f00 */
[----:B------:R-:W-:Y:S02]  /*fea0*/  F2FP.BF16.F32.PACK_AB R12, R163, R165 ;  /* 0x000000a5a30c723e */ /* 0x000fe400000010ff */
[----:B------:R-:W-:Y:S01]  /*feb0*/  F2FP.BF16.F32.PACK_AB R13, R67, R66 ;  /* 0x00000042430d723e */ /* 0x000fe200000010ff */
[----:B------:R0:W-:Y:S01]  /*fec0*/  STSM.16.M88.4 [R98], R4 ;  /* 0x0000000462007844 */ /* 0x0001e20000000200 */
[----:B------:R-:W-:-:S02]  /*fed0*/  F2FP.BF16.F32.PACK_AB R14, R161, R164 ;  /* 0x000000a4a10e723e */ /* 0x000fc400000010ff */
[----:B------:R-:W-:Y:S01]  /*fee0*/  F2FP.BF16.F32.PACK_AB R15, R71, R70 ;  /* 0x00000046470f723e */ /* 0x000fe200000010ff */
[----:B------:R3:W-:Y:S01]  /*fef0*/  STSM.16.M88.4 [R48], R28 ;  /* 0x0000001c30007844 */ /* 0x0007e20000000200 */
[----:B------:R-:W-:Y:S02]  /*ff00*/  MOV R68, R68 ;  /* 0x0000004400447202 */ /* 0x000fe40000000f00 */
[----:B------:R-:W-:Y:S01]  /*ff10*/  MOV R72, R72 ;  /* 0x0000004800487202 */ /* 0x000fe20000000f00 */
[----:B------:R4:W-:Y:S01]  /*ff20*/  STSM.16.M88.4 [R52], R32 ;  /* 0x0000002034007844 */ /* 0x0009e20000000200 */
[----:B------:R-:W-:Y:S02]  /*ff30*/  MOV R76, R76 ;  /* 0x0000004c004c7202 */ /* 0x000fe40000000f00 */
[----:B------:R-:W-:Y:S02]  /*ff40*/  F2FP.BF16.F32.PACK_AB R38, R40, R152 ;  /* 0x000000982826723e */ /* 0x000fe400000010ff */
[----:B------:R-:W-:-:S02]  /*ff50*/  F2FP.BF16.F32.PACK_AB R39, R95, R94 ;  /* 0x0000005e5f27723e */ /* 0x000fc400000010ff */
[----:B------:R-:W-:Y:S02]  /*ff60*/  F2FP.BF16.F32.PACK_AB R40, R97, R96 ;  /* 0x000000606128723e */ /* 0x000fe400000010ff */
[----:B0-----:R-:W-:Y:S02]  /*ff70*/  F2FP.BF16.F32.PACK_AB R4, R169, R172 ;  /* 0x000000aca904723e */ /* 0x001fe400000010ff */
[----:B------:R-:W-:Y:S02]  /*ff80*/  F2FP.BF16.F32.PACK_AB R5, R51, R50 ;  /* 0x000000323305723e */ /* 0x000fe400000010ff */
[----:B------:R-:W-:Y:S02]  /*ff90*/  F2FP.BF16.F32.PACK_AB R6, R167, R170 ;  /* 0x000000aaa706723e */ /* 0x000fe400000010ff */
[----:B------:R-:W-:Y:S02]  /*ffa0*/  F2FP.BF16.F32.PACK_AB R7, R55, R54 ;  /* 0x000000363707723e */ /* 0x000fe400000010ff */
[----:B---3--:R-:W-:-:S02]  /*ffb0*/  F2FP.BF16.F32.PACK_AB R28, R159, R162 ;  /* 0x000000a29f1c723e */ /* 0x008fc400000010ff */
[----:B------:R-:W-:Y:S01]  /*ffc0*/  F2FP.BF16.F32.PACK_AB R29, R75, R74 ;  /* 0x0000004a4b1d723e */ /* 0x000fe200000010ff */
[----:B------:R-:W-:Y:S01]  /*ffd0*/  STSM.16.M88.4 [R56], R4 ;  /* 0x0000000438007844 */ /* 0x000fe20000000200 */
[----:B------:R-:W-:Y:S02]  /*ffe0*/  F2FP.BF16.F32.PACK_AB R30, R157, R160 ;  /* 0x000000a09d1e723e */ /* 0x000fe400000010ff */
[----:B------:R-:W-:Y:S01]  /*fff0*/  F2FP.BF16.F32.PACK_AB R31, R79, R78 ;  /* 0x0000004e4f1f723e */ /* 0x000fe200000010ff */
[----:B------:R-:W-:Y:S01]  /*10000*/  STSM.16.M88.4 [R60], R8 ;  /* 0x000000083c007844 */ /* 0x000fe20000000200 */
[----:B----4-:R-:W-:Y:S02]  /*10010*/  F2FP.BF16.F32.PACK_AB R32, R155, R158 ;  /* 0x0000009e9b20723e */ /* 0x010fe400000010ff */
[----:B------:R-:W-:Y:S01]  /*10020*/  F2FP.BF16.F32.PACK_AB R33, R83, R82 ;  /* 0x000000525321723e */ /* 0x000fe200000010ff */
[----:B------:R-:W-:Y:S01]  /*10030*/  STSM.16.M88.4 [R64], R12 ;  /* 0x0000000c40007844 */ /* 0x000fe20000000200 */
[----:B------:R-:W-:-:S02]  /*10040*/  F2FP.BF16.F32.PACK_AB R34, R153, R156 ;  /* 0x0000009c9922723e */ /* 0x000fc400000010ff */
[----:B------:R-:W-:Y:S01]  /*10050*/  F2FP.BF16.F32.PACK_AB R35, R87, R86 ;  /* 0x000000565723723e */ /* 0x000fe200000010ff */
[----:B------:R-:W-:Y:S01]  /*10060*/  STSM.16.M88.4 [R68], R28 ;  /* 0x0000001c44007844 */ /* 0x000fe20000000200 */
[----:B------:R-:W-:Y:S02]  /*10070*/  F2FP.BF16.F32.PACK_AB R112, R113, R112 ;  /* 0x000000707170723e */ /* 0x000fe400000010ff */
[----:B------:R-:W-:Y:S01]  /*10080*/  MOV R80, R80 ;  /* 0x0000005000507202 */ /* 0x000fe20000000f00 */
[----:B------:R-:W-:Y:S01]  /*10090*/  STSM.16.M88.4 [R72], R32 ;  /* 0x0000002048007844 */ /* 0x000fe20000000200 */
[----:B------:R-:W-:Y:S02]  /*100a0*/  F2FP.BF16.F32.PACK_AB R106, R109, R108 ;  /* 0x0000006c6d6a723e */ /* 0x000fe400000010ff */
[----:B------:R-:W-:Y:S01]  /*100b0*/  F2FP.BF16.F32.PACK_AB R107, R111, R107 ;  /* 0x0000006b6f6b723e */ /* 0x000fe200000010ff */
[----:B------:R-:W-:Y:S01]  /*100c0*/  STSM.16.M88.4 [R76], R36 ;  /* 0x000000244c007844 */ /* 0x000fe20000000200 */
[----:B------:R-:W-:-:S02]  /*100d0*/  F2FP.BF16.F32.PACK_AB R113, R62, R114 ;  /* 0x000000723e71723e */ /* 0x000fc400000010ff */
[----:B------:R-:W-:Y:S01]  /*100e0*/  F2FP.BF16.F32.PACK_AB R120, R121, R120 ;  /* 0x000000787978723e */ /* 0x000fe200000010ff */
[----:B------:R-:W-:Y:S01]  /*100f0*/  STSM.16.M88.4 [R0], R40 ;  /* 0x0000002800007844 */ /* 0x000fe20000000200 */
[----:B------:R-:W-:Y:S02]  /*10100*/  MOV R84, R84 ;  /* 0x0000005400547202 */ /* 0x000fe40000000f00 */
[----:B------:R-:W-:Y:S01]  /*10110*/  F2FP.BF16.F32.PACK_AB R114, R117, R116 ;  /* 0x000000747572723e */ /* 0x000fe200000010ff */
[----:B------:R0:W-:Y:S01]  /*10120*/  STSM.16.M88.4 [R80], R104 ;  /* 0x0000006850007844 */ /* 0x0001e20000000200 */
[----:B------:R-:W-:Y:S02]  /*10130*/  F2FP.BF16.F32.PACK_AB R115, R119, R115 ;  /* 0x000000737773723e */ /* 0x000fe400000010ff */
[----:B------:R-:W-:Y:S02]  /*10140*/  F2FP.BF16.F32.PACK_AB R121, R123, R122 ;  /* 0x0000007a7b79723e */ /* 0x000fe400000010ff */
[----:B------:R-:W-:Y:S01]  /*10150*/  F2FP.BF16.F32.PACK_AB R128, R129, R128 ;  /* 0x000000808180723e */ /* 0x000fe200000010ff */
[----:B------:R3:W-:Y:S01]  /*10160*/  STSM.16.M88.4 [R84], R112 ;  /* 0x0000007054007844 */ /* 0x0007e20000000200 */
[----:B------:R-:W-:-:S02]  /*10170*/  MOV R88, R88 ;  /* 0x0000005800587202 */ /* 0x000fc40000000f00 */
[----:B------:R-:W-:Y:S02]  /*10180*/  F2FP.BF16.F32.PACK_AB R122, R125, R124 ;  /* 0x0000007c7d7a723e */ /* 0x000fe400000010ff */
[----:B------:R-:W-:Y:S02]  /*10190*/  F2FP.BF16.F32.PACK_AB R123, R127, R126 ;  /* 0x0000007e7f7b723e */ /* 0x000fe400000010ff */
[----:B------:R-:W-:Y:S02]  /*101a0*/  F2FP.BF16.F32.PACK_AB R129, R131, R130 ;  /* 0x000000828381723e */ /* 0x000fe400000010ff */
[----:B------:R-:W-:Y:S01]  /*101b0*/  F2FP.BF16.F32.PACK_AB R136, R137, R136 ;  /* 0x000000888988723e */ /* 0x000fe200000010ff */
[----:B------:R3:W-:Y:S01]  /*101c0*/  STSM.16.M88.4 [R88], R120 ;  /* 0x0000007858007844 */ /* 0x0007e20000000200 */
[----:B------:R-:W-:Y:S01]  /*101d0*/  ISETP.NE.U32.AND P0, PT, RZ, UR4, PT ;  /* 0x00000004ff007c0c */ /* 0x000fe2000bf05070 */
[----:B0-----:R-:W-:Y:S01]  /*101e0*/  IMAD.MOV.U32 R80, RZ, RZ, RZ ;  /* 0x000000ffff507224 */ /* 0x001fe200078e00ff */
[----:B------:R-:W-:-:S02]  /*101f0*/  IADD3 R6, P1, R205, UR4, RZ ;  /* 0x00000004cd067c10 */ /* 0x000fc4000ff3e0ff */
[----:B------:R-:W-:Y:S02]  /*10200*/  MOV R92, R92 ;  /* 0x0000005c005c7202 */ /* 0x000fe40000000f00 */
[----:B------:R-:W-:Y:S02]  /*10210*/  F2FP.BF16.F32.PACK_AB R130, R133, R132 ;  /* 0x000000848582723e */ /* 0x000fe400000010ff */
[----:B------:R-:W-:Y:S02]  /*10220*/  F2FP.BF16.F32.PACK_AB R131, R135, R134 ;  /* 0x000000868783723e */ /* 0x000fe400000010ff */
[----:B------:R-:W-:Y:S02]  /*10230*/  F2FP.BF16.F32.PACK_AB R137, R139, R138 ;  /* 0x0000008a8b89723e */ /* 0x000fe400000010ff */
[----:B------:R-:W-:Y:S01]  /*10240*/  F2FP.BF16.F32.PACK_AB R144, R145, R144 ;  /* 0x000000909190723e */ /* 0x000fe200000010ff */
[----:B------:R3:W-:Y:S01]  /*10250*/  STSM.16.M88.4 [R92], R128 ;  /* 0x000000805c007844 */ /* 0x0007e20000000200 */
[----:B------:R-:W-:-:S02]  /*10260*/  F2FP.BF16.F32.PACK_AB R138, R141, R140 ;  /* 0x0000008c8d8a723e */ /* 0x000fc400000010ff */
[----:B------:R-:W-:Y:S02]  /*10270*/  F2FP.BF16.F32.PACK_AB R139, R143, R142 ;  /* 0x0000008e8f8b723e */ /* 0x000fe400000010ff */
[----:B------:R-:W-:Y:S02]  /*10280*/  F2FP.BF16.F32.PACK_AB R145, R147, R146 ;  /* 0x000000929391723e */ /* 0x000fe400000010ff */
[----:B------:R-:W-:Y:S01]  /*10290*/  F2FP.BF16.F32.PACK_AB R146, R149, R148 ;  /* 0x000000949592723e */ /* 0x000fe200000010ff */
[----:B------:R3:W-:Y:S01]  /*102a0*/  STSM.16.M88.4 [R24], R136 ;  /* 0x0000008818007844 */ /* 0x0007e20000000200 */
        /* <DEDUP_REMOVED lines=61> */
[----:B---3--:R-:W-:Y:S06]  /*10680*/  @P6 BRA `(.L_x_8054) ;  /* 0x0000000000106947 */ /* 0x008fec0003800000 */
[----:B------:R-:W-:Y:S05]  /*10690*/  @!P0 BRA `(.L_x_8054) ;  /* 0x00000000000c8947 */ /* 0x000fea0003800000 */
[----:B------:R-:W3:Y:S04]  /*106a0*/  LDG.E R11, desc[UR40][R6.64] ;  /* 0x00000028060b7981 */ /* 0x000ee8000c1e1900 */
[----:B-----5:R-:W3:Y:S02]  /*106b0*/  LDG.E R0, desc[UR40][R6.64+0x4] ;  /* 0x0000042806007981 */ /* 0x020ee4000c1e1900 */
[----:B---3--:R-:W-:-:S07]  /*106c0*/  IMAD.IADD R0, R0, 0x1, -R11 ;  /* 0x0000000100007824 */ /* 0x008fce00078e0a0b */
.L_x_8054:
        /* <DEDUP_REMOVED lines=26> */
[----:B------:R-:W-:-:S02]  /*10870*/  LOP3.LUT R6, R15, R4, RZ, 0x3c, !PT ;  /* 0x000000040f067212 */ /* 0x000fc400078e3cff */
[----:B------:R-:W-:Y:S01]  /*10880*/  SHF.R.U64 R4, R7, 0x3, RZ ;  /* 0x0000000307047819 */ /* 0x000fe200000012ff */
[--C-:B------:R-:W-:Y:S01]  /*10890*/  IMAD.MOV.U32 R7, RZ, RZ, R5.reuse ;  /* 0x000000ffff077224 */ /* 0x100fe200078e0005 */
        /* <DEDUP_REMOVED lines=15> */
[--C-:B------:R-:W-:Y:S01]  /*10990*/  IMAD.IADD R35, R203, 0x1, R196.reuse ;  /* 0x00000001cb237824 */ /* 0x100fe200078e02c4 */
[----:B------:R-:W-:Y:S01]  /*109a0*/  ULDC.64 UR4, c[0x0][0xb90] ;  /* 0x0002e40000047ab9 */ /* 0x000fe20000000a00 */
[----:B------:R-:W-:Y:S02]  /*109b0*/  IMAD.IADD R30, R190, 0x1, R196 ;  /* 0x00000001be1e7824 */ /* 0x000fe400078e02c4 */
[----:B------:R-:W-:Y:S02]  /*109c0*/  IMAD R11, R82, UR4, RZ ;  /* 0x00000004520b7c24 */ /* 0x000fe4000f8e02ff */
[----:B------:R-:W-:-:S04]  /*109d0*/  IMAD.WIDE.U32 R4, R204, UR4, R80 ;  /* 0x00000004cc047c25 */ /* 0x000fc8000f8e0050 */
[----:B------:R-:W-:Y:S01]  /*109e0*/  IMAD R15, R204, UR5, R11 ;  /* 0x00000005cc0f7c24 */ /* 0x000fe2000f8e020b */
[----:B------:R-:W-:Y:S01]  /*109f0*/  ULDC.64 UR4, c[0x0][0xb98] ;  /* 0x0002e60000047ab9 */ /* 0x000fe20000000a00 */
[----:B------:R-:W-:Y:S02]  /*10a00*/  IMAD.MOV.U32 R11, RZ, RZ, R35 ;  /* 0x000000ffff0b7224 */ /* 0x000fe400078e0023 */
        /* <DEDUP_REMOVED lines=31> */
[----:B------:R-:W0:Y:S04]  /*10c00*/  SHFL.IDX PT, R5, R21, RZ, 0x1c1f ;  /* 0x001c1fff15057589 */ /* 0x000e2800000e0000 */
[----:B------:R-:W3:Y:S06]  /*10c10*/  SHFL.IDX PT, R11, R21, 0x1, 0x1c1f ;  /* 0x003c1f00150b7f89 */ /* 0x000eec00000e0000 */
[----:B0-----:R0:W-:Y:S04]  /*10c20*/  @!P1 ST.E desc[UR40][R4.64], R20 ;  /* 0x0000001404009985 */ /* 0x0011e8000c101928 */
[----:B---3--:R0:W-:Y:S02]  /*10c30*/  @!P0 ST.E desc[UR40][R10.64], R3 ;  /* 0x000000030a008985 */ /* 0x0081e4000c101928 */
.L_x_8055:
[----:B------:R-:W3:Y:S01]  /*10c40*/  LDC R85, c[0x0][0xbe8] ;  /* 0x0002fa00ff557b82 */ /* 0x000ee20000000800 */
[----:B------:R-:W-:Y:S01]  /*10c50*/  ULDC.64 UR4, c[0x0][0xaa0] ;  /* 0x0002a80000047ab9 */ /* 0x000fe20000000a00 */
[----:B0-----:R-:W5:Y:S01]  /*10c60*/  LD.E.128 R4, desc[UR40][R6.64] ;  /* 0x0000002806047980 */ /* 0x001f62000c101d00 */
[----:B------:R-:W-:-:S03]  /*10c70*/  IMAD R3, R81, UR4, RZ ;  /* 0x0000000451037c24 */ /* 0x000fc6000f8e02ff */
[----:B------:R-:W5:Y:S01]  /*10c80*/  LD.E.128 R8, desc[UR40][R8.64] ;  /* 0x0000002808087980 */ /* 0x000f62000c101d00 */
[C---:B------:R-:W-:Y:S01]  /*10c90*/  IMAD R3, R80.reuse, UR5, R3 ;  /* 0x0000000550037c24 */ /* 0x040fe2000f8e0203 */
[----:B------:R-:W0:Y:S01]  /*10ca0*/  LDC R88, c[0x0][0xac8] ;  /* 0x0002b200ff587b82 */ /* 0x000e220000000800 */
[----:B------:R-:W-:Y:S01]  /*10cb0*/  IMAD.WIDE.U32 R80, R80, UR4, RZ ;  /* 0x0000000450507c25 */ /* 0x000fe2000f8e00ff */
        /* <DEDUP_REMOVED lines=24> */
[-C--:B0-----:R-:W-:Y:S01]  /*10e40*/  ISETP.GE.AND P0, PT, R212, R88.reuse, PT ;  /* 0x00000058d400720c */ /* 0x081fe20003f06270 */
        /* <DEDUP_REMOVED lines=8> */
[----:B------:R-:W-:Y:S01]  /*10ed0*/  IMAD.SHL.U32 R83, R80, 0x2, RZ ;  /* 0x0000000250537824 */ /* 0x000fe200078e00ff */
[----:B----4-:R-:W-:Y:S01]  /*10ee0*/  @P1 SHF.R.U32.HI R3, RZ, R87, R24 ;  /* 0x00000057ff031219 */ /* 0x010fe20000011618 */
        /* <DEDUP_REMOVED lines=62> */
[----:B------:R-:W-:Y:S01]  /*112d0*/  SHF.R.S32.HI R96, RZ, 0x1f, R212 ;  /* 0x0000001fff607819 */ /* 0x000fe200000114d4 */
[----:B------:R-:W-:Y:S06]  /*112e0*/  @P1 BRA `(.L_x_8057) ;  /* 0x00000000007c1947 */ /* 0x000fec0003800000 */
[-C--:B------:R-:W-:Y:S02]  /*112f0*/  ISETP.GE.AND P1, PT, R212, R88.reuse, PT ;  /* 0x00000058d400720c */ /* 0x080fe40003f26270 */
[-C--:B------:R-:W-:Y:S02]  /*11300*/  ISETP.GE.AND P0, PT, R193, R88.reuse, PT ;  /* 0x00000058c100720c */ /* 0x080fe40003f06270 */
[-C--:B------:R-:W-:Y:S02]  /*11310*/  ISETP.GE.AND P5, PT, R211, R88.reuse, PT ;  /* 0x00000058d300720c */ /* 0x080fe40003fa6270 */
[----:B------:R-:W-:-:S07]  /*11320*/  ISETP.GE.AND P3, PT, R210, R88, PT ;  /* 0x00000058d200720c */ /* 0x000fce0003f66270 */
[C---:B---3--:R-:W-:Y:S02]  /*11330*/  @!P1 LEA R82, P2, R212.reuse, R80, 0x1 ;  /* 0x00000050d4529211 */ /* 0x048fe400078408ff */
[----:B----4-:R-:W-:Y:S02]  /*11340*/  @!P0 IMAD.WIDE R20, R193, 0x2, R80 ;  /* 0x00000002c1148825 */ /* 0x010fe400078e0250 */
        /* <DEDUP_REMOVED lines=12> */
[----:B---3--:R-:W-:-:S03]  /*11410*/  @!P2 LEA R4, P5, R209, R80, 0x1 ;  /* 0x00000050d104a211 */ /* 0x008fc600078a08ff */
[----:B------:R0:W-:Y:S01]  /*11420*/  @!P3 ST.E.128 desc[UR40][R86.64], R40 ;  /* 0x000000285600b985 */ /* 0x0001e2000c101d28 */
[-C--:B------:R-:W-:Y:S02]  /*11430*/  @!P1 LEA R6, P6, R208, R80.reuse, 0x1 ;  /* 0x00000050d0069211 */ /* 0x080fe400078c08ff */
[-C--:B----4-:R-:W-:Y:S02]  /*11440*/  @P0 LEA R12, P3, R222, R80.reuse, 0x1 ;  /* 0x00000050de0c0211 */ /* 0x090fe400078608ff */
        /* <DEDUP_REMOVED lines=9> */
.L_x_8057:
[----:B------:R-:W-:Y:S05]  /*114e0*/  BSYNC B1 ;  /* 0x0000000000017941 */ /* 0x000fea0003800000 */
.L_x_8056:
[----:B0-----:R-:W-:Y:S01]  /*114f0*/  VIADD R0, R196, 0x20 ;  /* 0x00000020c4007836 */ /* 0x001fe20000000000 */
[----:B-----5:R0:W0:Y:S04]  /*11500*/  SHFL.IDX PT, R7, R90, 0x1, 0x181f ;  /* 0x00381f005a077f89 */ /* 0x02002800000e0000 */
        /* <DEDUP_REMOVED lines=36> */
.L_x_8053:
[----:B------:R-:W-:Y:S01]  /*11750*/  ULDC.64 UR4, c[0x0][0xc00] ;  /* 0x0003000000047ab9 */ /* 0x000fe20000000a00 */
[----:B------:R-:W-:Y:S01]  /*11760*/  IMAD.MOV.U32 R3, RZ, RZ, RZ ;  /* 0x000000ffff037224 */ /* 0x000fe200078e00ff */
[----:B------:R-:W-:Y:S01]  /*11770*/  ISETP.NE.U32.AND P0, PT, RZ, UR4, PT ;  /* 0x00000004ff007c0c */ /* 0x000fe2000bf05070 */
[----:B------:R-:W4:Y:S01]  /*11780*/  S2R R8, SR_TID.X ;  /* 0x0000000000087919 */ /* 0x000f220000002100 */
[----:B------:R-:W-:Y:S01]  /*11790*/  IADD3 R4, P1, R205, UR4, RZ ;  /* 0x00000004cd047c10 */ /* 0x000fe2000ff3e0ff */
[----:B------:R-:W0:Y:S01]  /*117a0*/  LDC R21, c[0x0][0xbe8] ;  /* 0x0002fa00ff157b82 */ /* 0x000e220000000800 */
        /* <DEDUP_REMOVED lines=9> */
[----:B------:R-:W-:Y:S01]  /*11840*/  @P1 IADD3.X R7, R206, UR5, RZ, P2, !PT ;  /* 0x00000005ce071c10 */ /* 0x000fe200097fe4ff */
[----:B----4-:R-:W-:-:S04]  /*11850*/  VIADD R8, R8, 0xffffff80 ;  /* 0xffffff8008087836 */ /* 0x010fc80000000000 */
[----:B------:R4:W5:Y:S01]  /*11860*/  @P1 LDG.E R0, desc[UR40][R6.64] ;  /* 0x0000002806001981 */ /* 0x000962000c1e1900 */
[----:B------:R-:W-:Y:S01]  /*11870*/  ISETP.GE.AND P2, PT, R8, 0x40, PT ;  /* 0x000000400800780c */ /* 0x000fe20003f46270 */
[----:B------:R-:W-:-:S12]  /*11880*/  @P1 BRA `(.L_x_8059) ;  /* 0x0000000000101947 */ /* 0x000fd80003800000 */
[----:B------:R-:W-:Y:S05]  /*11890*/  @!P0 BRA `(.L_x_8059) ;  /* 0x00000000000c8947 */ /* 0x000fea0003800000 */
[----:B----4-:R-:W4:Y:S04]  /*118a0*/  LDG.E R7, desc[UR40][R4.64] ;  /* 0x0000002804077981 */ /* 0x010f28000c1e1900 */
[----:B-----5:R-:W4:Y:S02]  /*118b0*/  LDG.E R0, desc[UR40][R4.64+0x4] ;  /* 0x0000042804007981 */ /* 0x020f24000c1e1900 */
[----:B----4-:R-:W-:-:S07]  /*118c0*/  IMAD.IADD R0, R0, 0x1, -R7 ;  /* 0x0000000100007824 */ /* 0x010fce00078e0a07 */
.L_x_8059:
[----:B------:R-:W-:Y:S01]  /*118d0*/  BSSY B1, `(.L_x_8060) ;  /* 0x000002d000017945 */ /* 0x000fe20003800000 */
[----:B------:R-:W-:Y:S02]  /*118e0*/  SHF.R.S32.HI R12, RZ, 0x1f, R204 ;  /* 0x0000001fff0c7819 */ /* 0x000fe400000114cc */
[----:B------:R-:W-:Y:S02]  /*118f0*/  SEL R207, R207, RZ, !P0 ;  /* 0x000000ffcfcf7207 */ /* 0x000fe40004000000 */
[----:B------:R-:W-:Y:S02]  /*11900*/  SEL R219, R219, RZ, !P0 ;  /* 0x000000ffdbdb7207 */ /* 0x000fe40004000000 */
[----:B-----5:R-:W-:Y:S01]  /*11910*/  SHF.R.S32.HI R10, RZ, 0x1f, R3 ;  /* 0x0000001fff0a7819 */ /* 0x020fe20000011403 */
[----:B------:R-:W-:Y:S06]  /*11920*/  @P2 BRA `(.L_x_8061) ;  /* 0x00000000009c2947 */ /* 0x000fec0003800000 */
[----:B0-----:R-:W0:Y:S01]  /*11930*/  S2R R5, SR_TID.X ;  /* 0x0000000000057919 */ /* 0x001e220000002100 */
[----:B------:R-:W5:Y:S02]  /*11940*/  LDC R11, c[0x0][0xbe8] ;  /* 0x0002fa00ff0b7b82 */ /* 0x000f640000000800 */
[----:B-----5:R-:W-:Y:S01]  /*11950*/  IMAD R4, R0, R11, RZ ;  /* 0x0000000b00047224 */ /* 0x020fe200078e02ff */
        /* <DEDUP_REMOVED lines=8> */
[----:B----4-:R-:W-:Y:S02]  /*119e0*/  IMAD.MOV.U32 R7, RZ, RZ, R8 ;  /* 0x000000ffff077224 */ /* 0x010fe400078e0008 */
        /* <DEDUP_REMOVED lines=27> */
.L_x_8061:
[----:B------:R-:W-:Y:S05]  /*11ba0*/  BSYNC B1 ;  /* 0x0000000000017941 */ /* 0x000fea0003800000 */
.L_x_8060:
[----:B0-----:R-:W-:Y:S01]  /*11bb0*/  ISETP.NE.AND P0, PT, R21, 0x1, PT ;  /* 0x000000011500780c */ /* 0x001fe20003f05270 */
[----:B---3--:R-:W0:Y:S01]  /*11bc0*/  LDC R24, c[0x0][0xac8] ;  /* 0x0002b200ff187b82 */ /* 0x008e220000000800 */
[----:B------:R-:W-:Y:S01]  /*11bd0*/  ULDC.64 UR4, c[0x0][0xaa0] ;  /* 0x0002a80000047ab9 */ /* 0x000fe20000000a00 */
[----:B----4-:R-:W-:Y:S01]  /*11be0*/  IMAD R7, R217, 0x20, R218 ;  /* 0x00000020d9077824 */ /* 0x010fe200078e02da */
        /* <DEDUP_REMOVED lines=8> */
[----:B------:R-:W3:Y:S01]  /*11c70*/  @P0 LDC R9, c[0x0][0xbec] ;  /* 0x0002fb00ff090b82 */ /* 0x000ee20000000800 */
[----:B------:R-:W-:Y:S01]  /*11c80*/  IMAD.IADD R8, R196, 0x1, R7 ;  /* 0x00000001c4087824 */ /* 0x000fe200078e0207 */
[----:B------:R-:W-:Y:S01]  /*11c90*/  SHF.R.S32.HI R33, RZ, 0x1f, R211 ;  /* 0x0000001fff217819 */ /* 0x000fe200000114d3 */
[----:B------:R-:W-:Y:S01]  /*11ca0*/  IMAD.IADD R5, R5, 0x1, R3 ;  /* 0x0000000105057824 */ /* 0x000fe200078e0203 */
[----:B------:R-:W-:Y:S01]  /*11cb0*/  SHF.R.S32.HI R34, RZ, 0x1f, R212 ;  /* 0x0000001fff227819 */ /* 0x000fe200000114d4 */
[----:B------:R-:W-:-:S02]  /*11cc0*/  IMAD R3, R12, UR4, RZ ;  /* 0x000000040c037c24 */ /* 0x000fc4000f8e02ff */
[C---:B------:R-:W-:Y:S01]  /*11cd0*/  IMAD.WIDE.U32 R4, R204.reuse, UR4, R4 ;  /* 0x00000004cc047c25 */ /* 0x040fe2000f8e0004 */
[----:B------:R-:W4:Y:S03]  /*11ce0*/  @P0 LDC R11, c[0x0][0xbf0] ;  /* 0x0002fc00ff0b0b82 */ /* 0x000f260000000800 */
[----:B------:R-:W-:Y:S01]  /*11cf0*/  IMAD R3, R204, UR5, R3 ;  /* 0x00000005cc037c24 */ /* 0x000fe2000f8e0203 */
[-C--:B0-----:R-:W-:Y:S01]  /*11d00*/  ISETP.GE.AND P1, PT, R212, R24.reuse, PT ;  /* 0x00000018d400720c */ /* 0x081fe20003f26270 */
        /* <DEDUP_REMOVED lines=11> */
[----:B---3--:R-:W-:-:S04]  /*11dc0*/  @P0 IMAD.HI.U32 R6, R8, R9, RZ ;  /* 0x0000000908060227 */ /* 0x008fc800078e00ff */
[----:B------:R-:W-:Y:S02]  /*11dd0*/  IMAD.SHL.U32 R10, R10, 0x2, RZ ;  /* 0x000000020a0a7824 */ /* 0x000fe400078e00ff */
[----:B------:R-:W-:Y:S02]  /*11de0*/  IMAD.IADD R5, R5, 0x1, R3 ;  /* 0x0000000105057824 */ /* 0x000fe400078e0203 */
[----:B------:R-:W-:Y:S01]  /*11df0*/  IMAD.MOV.U32 R3, RZ, RZ, R8 ;  /* 0x000000ffff037224 */ /* 0x000fe200078e0008 */
[----:B----4-:R-:W-:Y:S01]  /*11e00*/  @P0 SHF.R.U32.HI R3, RZ, R11, R6 ;  /* 0x0000000bff030219 */ /* 0x010fe20000011606 */
[----:B------:R-:W-:Y:S01]  /*11e10*/  IMAD R29, R0, R21, RZ ;  /* 0x00000015001d7224 */ /* 0x000fe200078e02ff */
[----:B------:R-:W-:Y:S01]  /*11e20*/  LOP3.LUT R9, R10, 0x2, R7, 0xe2, !PT ;  /* 0x000000020a097812 */ /* 0x000fe200078ee207 */
[----:B------:R-:W-:Y:S01]  /*11e30*/  IMAD.IADD R196, R218, 0x1, R196 ;  /* 0x00000001dac47824 */ /* 0x000fe200078e02c4 */
        /* <DEDUP_REMOVED lines=36> */
[----:B------:R0:W3:Y:S03]  /*12080*/  SHFL.IDX PT, R6, R20, RZ, 0x181f ;  /* 0x00181fff14067589 */ /* 0x0000e600000e0000 */
[----:B------:R-:W-:Y:S01]  /*12090*/  LOP3.LUT R28, R21, R0, RZ, 0xfc, !PT ;  /* 0x00000000151c7212 */ /* 0x000fe200078efcff */
[----:B------:R0:W4:Y:S01]  /*120a0*/  SHFL.IDX PT, R7, R3, RZ, 0x181f ;  /* 0x00181fff03077589 */ /* 0x00012200000e0000 */
[----:B------:R-:W-:Y:S05]  /*120b0*/  @P0 BRA `(.L_x_8063) ;  /* 0x00000000007c0947 */ /* 0x000fea0003800000 */
[-C--:B------:R-:W-:Y:S02]  /*120c0*/  ISETP.GE.AND P2, PT, R212, R24.reuse, PT ;  /* 0x00000018d400720c */ /* 0x080fe40003f46270 */
[-C--:B------:R-:W-:Y:S02]  /*120d0*/  ISETP.GE.AND P1, PT, R193, R24.reuse, PT ;  /* 0x00000018c100720c */ /* 0x080fe40003f26270 */
[-C--:B------:R-:W-:Y:S02]  /*120e0*/  ISETP.GE.AND P5, PT, R211, R24.reuse, PT ;  /* 0x00000018d300720c */ /* 0x080fe40003fa6270 */
[----:B------:R-:W-:-:S07]  /*120f0*/  ISETP.GE.AND P3, PT, R210, R24, PT ;  /* 0x00000018d200720c */ /* 0x000fce0003f66270 */
[CC--:B---3--:R-:W-:Y:S02]  /*12100*/  @!P2 LEA R8, P0, R212.reuse, R6.reuse, 0x1 ;  /* 0x00000006d408a211 */ /* 0x0c8fe400078008ff */
[----:B----4-:R-:W-:Y:S02]  /*12110*/  @!P1 IMAD.WIDE R4, R193, 0x2, R6 ;  /* 0x00000002c1049825 */ /* 0x010fe400078e0206 */
        /* <DEDUP_REMOVED lines=12> */
[----:B---3--:R-:W-:-:S02]  /*121e0*/  @!P1 LEA R8, P6, R208, R6, 0x1 ;  /* 0x00000006d0089211 */ /* 0x008fc400078c08ff */
        /* <DEDUP_REMOVED lines=12> */
.L_x_8063:
[----:B------:R-:W-:Y:S05]  /*122b0*/  BSYNC B1 ;  /* 0x0000000000017941 */ /* 0x000fea0003800000 */
.L_x_8062:
[----:B------:R-:W-:Y:S01]  /*122c0*/  VIADD R0, R196, 0x20 ;  /* 0x00000020c4007836 */ /* 0x000fe20000000000 */
[----:B----4-:R4:W0:Y:S04]  /*122d0*/  SHFL.IDX PT, R7, R3, 0x1, 0x181f ;  /* 0x00381f0003077f89 */ /* 0x01082800000e0000 */
[----:B------:R-:W-:Y:S01]  /*122e0*/  ISETP.GE.AND P0, PT, R0, R29, PT ;  /* 0x0000001d0000720c */ /* 0x000fe20003f06270 */
[----:B---3--:R4:W3:-:S12]  /*122f0*/  SHFL.IDX PT, R6, R20, 0x1, 0x181f ;  /* 0x00381f0014067f89 */ /* 0x0088d800000e0000 */
[----:B----4-:R-:W-:Y:S05]  /*12300*/  @P0 BRA `(.L_x_8058) ;  /* 0x00000000007c0947 */ /* 0x010fea0003800000 */
[-C--:B------:R-:W-:Y:S02]  /*12310*/  ISETP.GE.AND P6, PT, R193, R24.reuse, PT ;  /* 0x00000018c100720c */ /* 0x080fe40003fc6270 */
[-C--:B------:R-:W-:Y:S02]  /*12320*/  ISETP.GE.AND P5, PT, R212, R24.reuse, PT ;  /* 0x00000018d400720c */ /* 0x080fe40003fa6270 */
[-C--:B------:R-:W-:Y:S02]  /*12330*/  ISETP.GE.AND P4, PT, R211, R24.reuse, PT ;  /* 0x00000018d300720c */ /* 0x080fe40003f86270 */
[-C--:B------:R-:W-:Y:S02]  /*12340*/  ISETP.GE.AND P3, PT, R210, R24.reuse, PT ;  /* 0x00000018d200720c */ /* 0x080fe40003f66270 */
[-C--:B------:R-:W-:Y:S02]  /*12350*/  ISETP.GE.AND P2, PT, R209, R24.reuse, PT ;  /* 0x00000018d100720c */ /* 0x080fe40003f46270 */
[----:B------:R-:W-:-:S03]  /*12360*/  ISETP.GE.AND P1, PT, R208, R24, PT ;  /* 0x00000018d000720c */ /* 0x000fc60003f26270 */
[----:B0--3--:R-:W-:Y:S02]  /*12370*/  @!P6 IMAD.WIDE R4, R193, 0x2, R6 ;  /* 0x00000002c104e825 */ /* 0x009fe400078e0206 */
        /* <DEDUP_REMOVED lines=12> */
[-C--:B0-----:R-:W-:Y:S02]  /*12440*/  @!P1 LEA R4, P5, R208, R6.reuse, 0x1 ;  /* 0x00000006d0049211 */ /* 0x081fe400078a08ff */
[-C--:B------:R-:W-:Y:S01]  /*12450*/  @!P2 LEA.HI.X R15, R209, R7.reuse, R31, 0x1, P4 ;  /* 0x00000007d10fa211 */ /* 0x080fe200020f0c1f */
[----:B------:R4:W-:Y:S01]  /*12460*/  @!P3 ST.E.128 desc[UR40][R12.64], RZ ;  /* 0x000000ff0c00b985 */ /* 0x0009e2000c101d28 */
[-C--:B------:R-:W-:Y:S02]  /*12470*/  @P0 LEA R20, P3, R222, R6.reuse, 0x1 ;  /* 0x00000006de140211 */ /* 0x080fe400078608ff */
        /* <DEDUP_REMOVED lines=8> */
.L_x_8058:
[----:B------:R-:W-:Y:S05]  /*12500*/  BSYNC B0 ;  /* 0x0000000000007941 */ /* 0x000fea0003800000 */
.L_x_8052:
[----:B------:R-:W-:Y:S02]  /*12510*/  ULDC UR4, c[0x0][0xc3c] ;  /* 0x00030f0000047ab9 */ /* 0x000fe40000000800 */
[----:B------:R-:W-:-:S13]  /*12520*/  ISETP.GE.AND P0, PT, R27, UR4, PT ;  /* 0x000000041b007c0c */ /* 0x000fda000bf06270 */
[----:B------:R-:W-:Y:S05]  /*12530*/  @!P0 BRA `(.L_x_8064) ;  /* 0xfffffeec002c8947 */ /* 0x000fea000383ffff */
[----:B------:R-:W-:Y:S05]  /*12540*/  BRA `(.L_x_7926) ;  /* 0x0000008c00e07947 */ /* 0x000fea0003800000 */
.L_x_7924:
        /* <DEDUP_REMOVED lines=18> */
.L_x_8065:
        /* <DEDUP_REMOVED lines=41> */
.L_x_8071:
        /* <DEDUP_REMOVED lines=12> */
.L_x_8070:
[----:B------:R-:W-:Y:S05]  /*129c0*/  BSYNC B0 ;  /* 0x0000000000007941 */ /* 0x000fea0003800000 */
.L_x_8069:
        /* <DEDUP_REMOVED lines=21> */
.L_x_8067:
        /* <DEDUP_REMOVED lines=20> */
.L_x_8072:
        /* <DEDUP_REMOVED lines=56> */
.L_x_8068:
[----:B------:R-:W-:Y:S02]  /*12fe0*/  IMAD.MOV.U32 R17, RZ, RZ, RZ ;  /* 0x000000ffff117224 */ /* 0x000fe400078e00ff */
[----:B------:R-:W-:Y:S02]  /*12ff0*/  IMAD.U32 R16, RZ, RZ, UR6 ;  /* 0x00000006ff107e24 */ /* 0x000fe4000f8e00ff */
[----:B------:R-:W-:-:S07]  /*13000*/  IMAD.MOV.U32 R18, RZ, RZ, RZ ;  /* 0x000000ffff127224 */ /* 0x000fce00078e00ff */
.L_x_8073:
[----:B------:R-:W-:-:S13]  /*13010*/  ISETP.NE.AND P0, PT, R0, RZ, PT ;  /* 0x000000ff0000720c */ /* 0x000fda0003f05270 */
[----:B------:R-:W1:Y:S01]  /*13020*/  @!P0 S2R R3, SR_CgaCtaId ;  /* 0x0000000000038919 */ /* 0x000e620000008800 */
[----:B------:R-:W-:-:S04]  /*13030*/  @!P0 MOV R0, 0x400 ;  /* 0x0000040000008802 */ /* 0x000fc80000000f00 */
[----:B-1----:R-:W-:-:S05]  /*13040*/  @!P0 LEA R0, R3, R0, 0x18 ;  /* 0x0000000003008211 */ /* 0x002fca00078ec0ff */
[----:B------:R1:W-:Y:S01]  /*13050*/  @!P0 STS.128 [R0+0x28cd0], R16 ;  /* 0x028cd01000008388 */ /* 0x0003e20000000c00 */
[----:B------:R-:W-:Y:S06]  /*13060*/  BAR.ARV 0x5, 0x180 ;  /* 0x0146000000007b1d */ /* 0x000fec0000002000 */
.L_x_8066:
        /* <DEDUP_REMOVED lines=25> */
[----:B------:R0:W-:Y:S04]  /*13200*/  STL [R1+0x4], R3 ;  /* 0x0000040301007387 */ /* 0x0001e80000100800 */
[----:B------:R0:W-:Y:S04]  /*13210*/  STL [R1+0x54], R2 ;  /* 0x0000540201007387 */ /* 0x0001e80000100800 */
[----:B------:R0:W-:Y:S04]  /*13220*/  STL [R1+0x3c], RZ ;  /* 0x00003cff01007387 */ /* 0x0001e80000100800 */
[----:B------:R0:W-:Y:S04]  /*13230*/  STL [R1+0x18], R0 ;  /* 0x0000180001007387 */ /* 0x0001e80000100800 */
[----:B------:R0:W-:Y:S04]  /*13240*/  STL [R1+0x10], RZ ;  /* 0x000010ff01007387 */ /* 0x0001e80000100800 */
[----:B------:R0:W-:Y:S04]  /*13250*/  STL [R1+0xc], RZ ;  /* 0x00000cff01007387 */ /* 0x0001e80000100800 */
[----:B------:R0:W-:Y:S02]  /*13260*/  STL [R1+0x1c], R0 ;  /* 0x00001c0001007387 */ /* 0x0001e40000100800 */
.L_x_8238:
[----:B01----:R-:W0:Y:S02]  /*13270*/  LDC.64 R2, c[0x0][0xc88] ;  /* 0x00032200ff027b82 */ /* 0x003e240000000a00 */
[----:B0-----:R-:W-:-:S05]  /*13280*/  IMAD.WIDE R2, R19, 0x4, R2 ;  /* 0x0000000413027825 */ /* 0x001fca00078e0202 */
[----:B--2---:R0:W2:Y:S01]  /*13290*/  LDG.E R13, desc[UR40][R2.64] ;  /* 0x00000028020d7981 */ /* 0x0040a2000c1e1900 */
[----:B------:R-:W-:Y:S05]  /*132a0*/  YIELD ;  /* 0x0000000000007946 */ /* 0x000fea0003800000 */
[----:B------:R-:W-:Y:S01]  /*132b0*/  ULDC.64 UR4, c[0x0][0xa28] ;  /* 0x00028a0000047ab9 */ /* 0x000fe20000000a00 */
[----:B------:R-:W-:Y:S01]  /*132c0*/  IMAD.MOV.U32 R10, RZ, RZ, RZ ;  /* 0x000000ffff0a7224 */ /* 0x000fe200078e00ff */
[----:B------:R-:W-:Y:S01]  /*132d0*/  ISETP.NE.U32.AND P0, PT, RZ, UR4, PT ;  /* 0x00000004ff007c0c */ /* 0x000fe2000bf05070 */
[----:B------:R-:W-:Y:S01]  /*132e0*/  ULDC.64 UR10, c[0x0][0xa18] ;  /* 0x00028600000a7ab9 */ /* 0x000fe20000000a00 */
[----:B0-----:R-:W-:Y:S01]  /*132f0*/  CS2R R2, SRZ ;  /* 0x0000000000027805 */ /* 0x001fe2000001ff00 */
        /* <DEDUP_REMOVED lines=17> */
[C---:B------:R-:W-:Y:S02]  /*13410*/  IADD3 R8, P5, R0.reuse, UR6, RZ ;  /* 0x0000000600087c10 */ /* 0x040fe4000ffbe0ff */
[----:B------:R-:W-:Y:S01]  /*13420*/  ISETP.NE.AND.EX P3, PT, RZ, UR11, PT, P3 ;  /* 0x0000000bff007c0c */ /* 0x000fe2000bf65330 */
[----:B------:R-:W-:Y:S01]  /*13430*/  STL [R1+0x20], R15 ;  /* 0x0000200f01007387 */ /* 0x000fe20000100800 */
[----:B------:R-:W-:Y:S02]  /*13440*/  ISETP.NE.U32.AND P0, PT, RZ, UR6, PT ;  /* 0x00000006ff007c0c */ /* 0x000fe4000bf05070 */
[----:B-1----:R-:W-:-:S02]  /*13450*/  IADD3 R4, P4, R0, UR4, RZ ;  /* 0x0000000400047c10 */ /* 0x002fc4000ff9e0ff */
[----:B------:R-:W-:Y:S02]  /*13460*/  ISETP.NE.U32.AND P1, PT, RZ, UR8, PT ;  /* 0x00000008ff007c0c */ /* 0x000fe4000bf25070 */
[C---:B------:R-:W-:Y:S02]  /*13470*/  IADD3.X R5, R15.reuse, UR5, RZ, P4, !PT ;  /* 0x000000050f057c10 */ /* 0x040fe4000a7fe4ff */
[----:B0-----:R-:W-:Y:S01]  /*13480*/  IADD3 R6, P4, R0, UR8, RZ ;  /* 0x0000000800067c10 */ /* 0x001fe2000ff9e0ff */
[----:B------:R-:W-:Y:S01]  /*13490*/  ULDC UR4, c[0x0][0x288] ;  /* 0x0000a20000047ab9 */ /* 0x000fe20000000800 */
[----:B------:R-:W-:Y:S01]  /*134a0*/  ISETP.NE.AND.EX P0, PT, RZ, UR7, PT, P0 ;  /* 0x00000007ff007c0c */ /* 0x000fe2000bf05300 */
[----:B------:R-:W2:Y:S01]  /*134b0*/  @P2 LDG.E R10, desc[UR40][R4.64] ;  /* 0x00000028040a2981 */ /* 0x000ea2000c1e1900 */
[----:B------:R-:W-:Y:S02]  /*134c0*/  IADD3.X R7, R15, UR9, RZ, P4, !PT ;  /* 0x000000090f077c10 */ /* 0x000fe4000a7fe4ff */
[----:B------:R-:W-:-:S02]  /*134d0*/  ISETP.NE.AND.EX P1, PT, RZ, UR9, PT, P1 ;  /* 0x00000009ff007c0c */ /* 0x000fc4000bf25310 */
[----:B------:R-:W-:-:S07]  /*134e0*/  IADD3.X R9, R15, UR7, RZ, P5, !PT ;  /* 0x000000070f097c10 */ /* 0x000fce000affe4ff */
[----:B------:R0:W5:Y:S04]  /*134f0*/  @P0 LDG.E R12, desc[UR40][R8.64] ;  /* 0x00000028080c0981 */ /* 0x000168000c1e1900 */
[----:B------:R0:W5:Y:S04]  /*13500*/  @P1 LDG.E R3, desc[UR40][R6.64] ;  /* 0x0000002806031981 */ /* 0x000168000c1e1900 */
[----:B--2---:R1:W-:Y:S02]  /*13510*/  STL [R1+0x34], R10 ;  /* 0x0000340a01007387 */ /* 0x0043e40000100800 */
[----:B-1----:R-:W-:Y:S01]  /*13520*/  @P3 IADD3 R10, P4, R0, UR10, RZ ;  /* 0x0000000a000a3c10 */ /* 0x002fe2000ff9e0ff */
[----:B------:R-:W-:Y:S01]  /*13530*/  IMAD.U32 R0, RZ, RZ, UR4 ;  /* 0x00000004ff007e24 */ /* 0x000fe2000f8e00ff */
[----:B------:R-:W-:-:S02]  /*13540*/  ULDC.64 UR4, c[0x0][0x418] ;  /* 0x0001060000047ab9 */ /* 0x000fc40000000a00 */
[----:B------:R-:W-:-:S05]  /*13550*/  @P3 IADD3.X R11, R15, UR11, RZ, P4, !PT ;  /* 0x0000000b0f0b3c10 */ /* 0x000fca000a7fe4ff */
        /* <DEDUP_REMOVED lines=10> */
[----:B-1----:R-:W-:Y:S02]  /*13600*/  IMAD.U32 R0, RZ, RZ, UR5 ;  /* 0x00000005ff007e24 */ /* 0x002fe4000f8e00ff */
[----:B------:R-:W-:Y:S01]  /*13610*/  IMAD.U32 R10, RZ, RZ, UR4 ;  /* 0x00000004ff0a7e24 */ /* 0x000fe2000f8e00ff */
[----:B0-----:R-:W-:Y:S06]  /*13620*/  @P3 BRA `(.L_x_8075) ;  /* 0x0000000000143947 */ /* 0x001fec0003800000 */
[----:B------:R-:W-:Y:S05]  /*13630*/  @!P2 BRA `(.L_x_8075) ;  /* 0x000000000010a947 */ /* 0x000fea0003800000 */
[----:B------:R-:W2:Y:S04]  /*13640*/  LDG.E R11, desc[UR40][R4.64] ;  /* 0x00000028040b7981 */ /* 0x000ea8000c1e1900 */
[----:B------:R-:W2:Y:S02]  /*13650*/  LDG.E R4, desc[UR40][R4.64+0x4] ;  /* 0x0000042804047981 */ /* 0x000ea4000c1e1900 */
[----:B--2--5:R-:W-:-:S05]  /*13660*/  IMAD.IADD R14, R4, 0x1, -R11 ;  /* 0x00000001040e7824 */ /* 0x024fca00078e0a0b */
[----:B------:R0:W-:Y:S02]  /*13670*/  STL [R1+0x38], R14 ;  /* 0x0000380e01007387 */ /* 0x0001e40000100800 */
.L_x_8075:
[----:B-----5:R-:W-:Y:S01]  /*13680*/  IMAD.IADD R4, R12, 0x1, R2 ;  /* 0x000000010c047824 */ /* 0x020fe200078e0202 */
[----:B------:R-:W-:Y:S01]  /*13690*/  ULDC.64 UR4, c[0x0][0xa20] ;  /* 0x0002880000047ab9 */ /* 0x000fe20000000a00 */
[----:B------:R1:W-:Y:S01]  /*136a0*/  STL [R1+0x14], R13 ;  /* 0x0000140d01007387 */ /* 0x0003e20000100800 */
[----:B------:R-:W-:-:S03]  /*136b0*/  ISETP.NE.U32.AND P2, PT, RZ, UR4, PT ;  /* 0x00000004ff007c0c */ /* 0x000fc6000bf45070 */
[----:B------:R1:W-:Y:S01]  /*136c0*/  STL [R1+0x24], R4 ;  /* 0x0000240401007387 */ /* 0x0003e20000100800 */
[----:B------:R-:W-:-:S13]  /*136d0*/  ISETP.NE.AND.EX P2, PT, RZ, UR5, PT, P2 ;  /* 0x00000005ff007c0c */ /* 0x000fda000bf45320 */
[----:B-1----:R-:W-:Y:S05]  /*136e0*/  @!P2 BRA `(.L_x_8076) ;  /* 0x000000000014a947 */ /* 0x002fea0003800000 */
[----:B------:R-:W2:Y:S02]  /*136f0*/  LDL R4, [R1] ;  /* 0x0000000001047983 */ /* 0x000ea40000100800 */
[----:B--2---:R-:W-:-:S04]  /*13700*/  IADD3 R10, P0, R4, UR4, RZ ;  /* 0x00000004040a7c10 */ /* 0x004fc8000ff1e0ff */
[----:B------:R-:W-:-:S05]  /*13710*/  IADD3.X R11, R15, UR5, RZ, P0, !PT ;  /* 0x000000050f0b7c10 */ /* 0x000fca00087fe4ff */
[----:B------:R1:W5:Y:S01]  /*13720*/  LDG.E R10, desc[UR40][R10.64] ;  /* 0x000000280a0a7981 */ /* 0x000362000c1e1900 */
[----:B------:R-:W-:Y:S05]  /*13730*/  BRA `(.L_x_8077) ;  /* 0x0000000000107947 */ /* 0x000fea0003800000 */
.L_x_8076:
[----:B------:R-:W-:Y:S05]  /*13740*/  @!P0 BRA `(.L_x_8077) ;  /* 0x00000000000c8947 */ /* 0x000fea0003800000 */
[----:B------:R-:W2:Y:S04]  /*13750*/  LDG.E R10, desc[UR40][R8.64] ;  /* 0x00000028080a7981 */ /* 0x000ea8000c1e1900 */
[----:B------:R-:W2:Y:S02]  /*13760*/  LDG.E R8, desc[UR40][R8.64+0x4] ;  /* 0x0000042808087981 */ /* 0x000ea4000c1e1900 */
[----:B--2---:R-:W-:-:S07]  /*13770*/  IMAD.IADD R10, R8, 0x1, -R10 ;  /* 0x00000001080a7824 */ /* 0x004fce00078e0a0a */
.L_x_8077:
[----:B-----5:R-:W-:Y:S01]  /*13780*/  IMAD.IADD R10, R10, 0x1, -R2 ;  /* 0x000000010a0a7824 */ /* 0x020fe200078e0a02 */
[----:B------:R-:W2:Y:S01]  /*13790*/  LDC R4, c[0x0][0x448] ;  /* 0x00011200ff047b82 */ /* 0x000ea20000000800 */
[----:B------:R-:W3:Y:S04]  /*137a0*/  @P1 LDG.E R2, desc[UR40][R6.64] ;  /* 0x0000002806021981 */ /* 0x000ee8000c1e1900 */
[----:B------:R-:W3:Y:S01]  /*137b0*/  @P1 LDG.E R6, desc[UR40][R6.64+0x4] ;  /* 0x0000042806061981 */ /* 0x000ee2000c1e1900 */
[----:B------:R-:W-:Y:S01]  /*137c0*/  BSSY B0, `(.L_x_8078) ;  /* 0x00001d2000007945 */ /* 0x000fe20003800000 */
[----:B--2---:R-:W-:-:S13]  /*137d0*/  ISETP.NE.AND P0, PT, R4, 0x1, PT ;  /* 0x000000010400780c */ /* 0x004fda0003f05270 */
[----:B------:R-:W2:Y:S01]  /*137e0*/  @P0 LDC R5, c[0x0][0x44c] ;  /* 0x00011300ff050b82 */ /* 0x000ea20000000800 */
[----:B---3--:R-:W-:-:S07]  /*137f0*/  @P1 IMAD.IADD R0, R6, 0x1, -R2 ;  /* 0x0000000106001824 */ /* 0x008fce00078e0a02 */
[----:B------:R-:W3:Y:S01]  /*13800*/  @P0 LDC R6, c[0x0][0x450] ;  /* 0x00011400ff060b82 */ /* 0x000ee20000000800 */
[----:B------:R-:W-:-:S04]  /*13810*/  IMAD.SHL.U32 R2, R17, 0x40, RZ ;  /* 0x0000004011027824 */ /* 0x000fc800078e00ff */
[----:B------:R-:W-:-:S04]  /*13820*/  VIADD R2, R2, 0x3f ;  /* 0x0000003f02027836 */ /* 0x000fc80000000000 */
[----:B--2---:R-:W-:-:S04]  /*13830*/  @P0 IMAD.HI.U32 R5, R2, R5, RZ ;  /* 0x0000000502050227 */ /* 0x004fc800078e00ff */
[----:B------:R-:W-:Y:S02]  /*13840*/  IMAD.MOV.U32 R4, RZ, RZ, R2 ;  /* 0x000000ffff047224 */ /* 0x000fe400078e0002 */
[----:B------:R-:W-:-:S05]  /*13850*/  IMAD.IADD R2, R10, 0x1, R0 ;  /* 0x000000010a027824 */ /* 0x000fca00078e0200 */
[C---:B------:R-:W-:Y:S02]  /*13860*/  IADD3 R21, R2.reuse, 0x40, -R14 ;  /* 0x0000004002157810 */ /* 0x040fe40007ffe80e */
[----:B---3--:R-:W-:Y:S01]  /*13870*/  @P0 SHF.R.U32.HI R4, RZ, R6, R5 ;  /* 0x00000006ff040219 */ /* 0x008fe20000011605 */
[----:B------:R-:W-:-:S04]  /*13880*/  VIADD R5, R2, 0x3f ;  /* 0x0000003f02057836 */ /* 0x000fc80000000000 */
[----:B------:R-:W-:Y:S01]  /*13890*/  IMAD.IADD R2, R21, 0x1, R4 ;  /* 0x0000000115027824 */ /* 0x000fe200078e0204 */
[----:B------:R-:W-:-:S04]  /*138a0*/  SHF.R.S32.HI R4, RZ, 0x1f, R5 ;  /* 0x0000001fff047819 */ /* 0x000fc80000011405 */
[----:B------:R-:W-:Y:S02]  /*138b0*/  LEA.HI R20, R4, R5, RZ, 0x6 ;  /* 0x0000000504147211 */ /* 0x000fe400078f30ff */
[----:B------:R-:W-:Y:S02]  /*138c0*/  SHF.R.S32.HI R4, RZ, 0x1f, R2 ;  /* 0x0000001fff047819 */ /* 0x000fe40000011402 */
[----:B------:R-:W-:Y:S02]  /*138d0*/  SHF.R.S32.HI R20, RZ, 0x6, R20 ;  /* 0x00000006ff147819 */ /* 0x000fe40000011414 */
[----:B------:R-:W-:-:S04]  /*138e0*/  LEA.HI R2, R4, R2, RZ, 0x6 ;  /* 0x0000000204027211 */ /* 0x000fc800078f30ff */
[----:B------:R-:W-:-:S04]  /*138f0*/  SHF.R.S32.HI R2, RZ, 0x6, R2 ;  /* 0x00000006ff027819 */ /* 0x000fc80000011402 */
[----:B------:R-:W-:-:S05]  /*13900*/  VIMNMX R2, R20, R2, PT ;  /* 0x0000000214027248 */ /* 0x000fca0003fe0100 */
[--C-:B------:R-:W-:Y:S02]  /*13910*/  IMAD R2, R2, 0x40, -R10.reuse ;  /* 0x0000004002027824 */ /* 0x100fe400078e0a0a */
[----:B------:R-:W-:-:S03]  /*13920*/  IMAD.MOV R10, RZ, RZ, -R10 ;  /* 0x000000ffff0a7224 */ /* 0x000fc600078e0a0a */
[----:B------:R-:W-:Y:S02]  /*13930*/  VIMNMX R0, R2, R0, PT ;  /* 0x0000000002007248 */ /* 0x000fe40003fe0100 */
[----:B------:R-:W-:-:S04]  /*13940*/  VIMNMX R2, RZ, R10, !PT ;  /* 0x0000000aff027248 */ /* 0x000fc80007fe0100 */
        /* <DEDUP_REMOVED lines=13> */
[----:B------:R-:W2:Y:S02]  /*13a20*/  S2R R4, SR_TID.X ;  /* 0x0000000000047919 */ /* 0x000ea40000002100 */
[----:B--2---:R-:W-:-:S04]  /*13a30*/  SHF.R.U32.HI R4, RZ, 0x5, R4 ;  /* 0x00000005ff047819 */ /* 0x004fc80000011604 */
[----:B------:R-:W-:-:S05]  /*13a40*/  LOP3.LUT R4, R4, 0x3, RZ, 0xc0, !PT ;  /* 0x0000000304047812 */ /* 0x000fca00078ec0ff */
[----:B0-----:R0:W2:Y:S02]  /*13a50*/  SHFL.IDX PT, R14, R4, RZ, 0x1f ;  /* 0x00001fff040e7589 */ /* 0x0010a400000e0000 */
.L_x_8282:
[----:B--2---:R-:W-:Y:S02]  /*13a60*/  ISETP.NE.AND P0, PT, R14, RZ, PT ;  /* 0x000000ff0e00720c */ /* 0x004fe40003f05270 */
[----:B------:R-:W-:-:S11]  /*13a70*/  PLOP3.LUT P6, PT, PT, PT, PT, 0x8, 0x0 ;  /* 0x000000000000781c */ /* 0x000fd60003fce170 */
[----:B------:R-:W-:Y:S05]  /*13a80*/  @P0 BRA `(.L_x_8081) ;  /* 0x00000000000c0947 */ /* 0x000fea0003800000 */
[----:B------:R-:W-:-:S03]  /*13a90*/  UMOV UR4, 0xffffffff ;  /* 0xffffffff00047882 */ /* 0x000fc60000000000 */
[----:B------:R-:W-:Y:S05]  /*13aa0*/  BRA.DIV UR4, `(.L_x_8082) ;  /* 0x0000008604ac7947 */ /* 0x000fea000b800000 */
[----:B------:R-:W-:-:S13]  /*13ab0*/  ELECT P6, URZ, PT ;  /* 0x00000000003f782f */ /* 0x000fda00038c0000 */
.L_x_8081:
        /* <DEDUP_REMOVED lines=10> */
.L_x_8285:
[----:B------:R-:W-:Y:S05]  /*13b60*/  BSYNC B1 ;  /* 0x0000000000017941 */ /* 0x000fea0003800000 */
.L_x_8083:
[----:B------:R-:W-:Y:S04]  /*13b70*/  BSSY B1, `(.L_x_8085) ;  /* 0x00000be000017945 */ /* 0x000fe80003800000 */
[----:B------:R-:W-:Y:S05]  /*13b80*/  @!P6 BRA `(.L_x_8086) ;  /* 0x0000000800f0e947 */ /* 0x000fea0003800000 */
        /* <DEDUP_REMOVED lines=11> */
.L_x_8286:
[----:B------:R-:W-:Y:S05]  /*13c40*/  BSYNC B2 ;  /* 0x0000000000027941 */ /* 0x000fea0003800000 */
.L_x_8087:
        /* <DEDUP_REMOVED lines=9> */
.L_x_8090:
[----:B------:R-:W-:Y:S05]  /*13ce0*/  BSYNC B2 ;  /* 0x0000000000027941 */ /* 0x000fea0003800000 */
.L_x_8089:
        /* <DEDUP_REMOVED lines=14> */
.L_x_8091:
        /* <DEDUP_REMOVED lines=13> */
.L_x_8287:
[----:B------:R-:W-:Y:S05]  /*13ea0*/  BSYNC B2 ;  /* 0x0000000000027941 */ /* 0x000fea0003800000 */
.L_x_8092:
[----:B------:R-:W-:Y:S01]  /*13eb0*/  BSSY B2, `(.L_x_8094) ;  /* 0x000000b000027945 */ /* 0x000fe20003800000 */
[----:B------:R-:W-:Y:S02]  /*13ec0*/  IMAD.MOV.U32 R10, RZ, RZ, 0x0 ;  /* 0x00000000ff0a7424 */ /* 0x000fe400078e00ff */
[----:B-1----:R-:W-:Y:S01]  /*13ed0*/  IMAD.MOV.U32 R11, RZ, RZ, 0x12f00000 ;  /* 0x12f00000ff0b7424 */ /* 0x002fe200078e00ff */
[----:B------:R-:W-:Y:S06]  /*13ee0*/  @P1 BRA `(.L_x_8095) ;  /* 0x00000000001c1947 */ /* 0x000fec0003800000 */
[----:B------:R-:W1:Y:S01]  /*13ef0*/  S2R R7, SR_TID.X ;  /* 0x0000000000077919 */ /* 0x000e620000002100 */
[----:B------:R-:W-:-:S04]  /*13f00*/  IMAD.MOV.U32 R6, RZ, RZ, 0x10000 ;  /* 0x00010000ff067424 */ /* 0x000fc800078e00ff */
[----:B------:R3:W-:Y:S01]  /*13f10*/  SYNCS.ARRIVE.TRANS64 RZ, [R5+URZ+0x28cb0], R6 ;  /* 0x028cb00605ff79a7 */ /* 0x0007e2000800003f */
[----:B-1----:R-:W-:-:S04]  /*13f20*/  LOP3.LUT R7, R7, 0x1f, RZ, 0xc0, !PT ;  /* 0x0000001f07077812 */ /* 0x002fc800078ec0ff */
[----:B------:R-:W-:-:S13]  /*13f30*/  ISETP.NE.AND P0, PT, R7, RZ, PT ;  /* 0x000000ff0700720c */ /* 0x000fda0003f05270 */
[----:B---3--:R-:W-:Y:S05]  /*13f40*/  @!P0 BRA `(.L_x_8095) ;  /* 0x0000000000048947 */ /* 0x008fea0003800000 */
[----:B------:R-:W-:Y:S01]  /*13f50*/  BPT.TRAP 0x1 ;  /* 0x000000040000795c */ /* 0x000fe20000300000 */
.L_x_8095:
[----:B------:R-:W-:Y:S05]  /*13f60*/  BSYNC B2 ;  /* 0x0000000000027941 */ /* 0x000fea0003800000 */
.L_x_8094:
[----:B------:R-:W3:Y:S04]  /*13f70*/  LDL R7, [R1+0x4] ;  /* 0x0000040001077983 */ /* 0x000ee80000100800 */
[----:B------:R-:W3:Y:S01]  /*13f80*/  LDL R6, [R1+0x10] ;  /* 0x0000100001067983 */ /* 0x000ee20000100800 */
[----:B------:R-:W-:Y:S01]  /*13f90*/  R2UR UR10, R12 ;  /* 0x000000000c0a72ca */ /* 0x000fe200000e0000 */
[----:B------:R-:W-:Y:S01]  /*13fa0*/  UIADD3 UR4, UP0, UR38, 0x670, URZ ;  /* 0x0000067026047890 */ /* 0x000fe2000ff1e03f */
[----:B------:R-:W-:Y:S01]  /*13fb0*/  R2UR UR6, R10 ;  /* 0x000000000a0672ca */ /* 0x000fe200000e0000 */
[----:B0-2---:R-:W-:Y:S01]  /*13fc0*/  VIADD R5, R5, 0x28cb0 ;  /* 0x00028cb005057836 */ /* 0x005fe20000000000 */
[----:B------:R-:W-:Y:S01]  /*13fd0*/  R2UR UR7, R11 ;  /* 0x000000000b0772ca */ /* 0x000fe200000e0000 */
[----:B------:R-:W-:Y:S01]  /*13fe0*/  UIADD3.X UR5, URZ, UR39, URZ, UP0, !UPT ;  /* 0x000000273f057290 */ /* 0x000fe200087fe43f */
[----:B------:R-:W-:Y:S01]  /*13ff0*/  PLOP3.LUT P0, PT, PT, PT, PT, 0x80, 0x0 ;  /* 0x000000000000781c */ /* 0x000fe20003f0f070 */
[----:B---3--:R-:W-:-:S04]  /*14000*/  IMAD R6, R6, 0x10000, R7 ;  /* 0x0001000006067824 */ /* 0x008fc800078e0207 */
[----:B------:R-:W-:-:S08]  /*14010*/  VIADD R7, R6, 0x400 ;  /* 0x0000040006077836 */ /* 0x000fd00000000000 */
.L_x_8096:
        /* <DEDUP_REMOVED lines=15> */
.L_x_8097:
        /* <DEDUP_REMOVED lines=15> */
.L_x_8098:
        /* <DEDUP_REMOVED lines=15> */
.L_x_8099:
        /* <DEDUP_REMOVED lines=15> */
.L_x_8100:
        /* <DEDUP_REMOVED lines=15> */
.L_x_8101:
        /* <DEDUP_REMOVED lines=15> */
.L_x_8102:
        /* <DEDUP_REMOVED lines=15> */
.L_x_8103:
        /* <DEDUP_REMOVED lines=10> */
.L_x_8086:
[----:B------:R-:W-:Y:S05]  /*14750*/  BSYNC B1 ;  /* 0x0000000000017941 */ /* 0x000fea0003800000 */
.L_x_8085:
        /* <DEDUP_REMOVED lines=13> */
.L_x_8123:
[----:B------:R-:W-:Y:S05]  /*14830*/  YIELD ;  /* 0x0000000000007946 */ /* 0x000fea0003800000 */
[----:B------:R-:W-:Y:S04]  /*14840*/  BSSY B1, `(.L_x_8104) ;  /* 0x00000bd000017945 */ /* 0x000fe80003800000 */
[----:B---3--:R-:W-:Y:S05]  /*14850*/  @!P6 BRA `(.L_x_8105) ;  /* 0x0000000800ece947 */ /* 0x008fea0003800000 */
[----:B------:R-:W3:Y:S04]  /*14860*/  LDL R8, [R1+0x4] ;  /* 0x0000040001087983 */ /* 0x000ee80000100800 */
[----:B--2---:R-:W3:Y:S04]  /*14870*/  LDL R5, [R1+0x10] ;  /* 0x0000100001057983 */ /* 0x004ee80000100800 */
[----:B------:R-:W2:Y:S01]  /*14880*/  LDL R6, [R1+0x1c] ;  /* 0x00001c0001067983 */ /* 0x000ea20000100800 */
[----:B------:R-:W-:Y:S01]  /*14890*/  BSSY B2, `(.L_x_8106) ;  /* 0x0000008000027945 */ /* 0x000fe20003800000 */
[----:B------:R-:W0:Y:S02]  /*148a0*/  S2R R7, SR_TID.X ;  /* 0x0000000000077919 */ /* 0x000e240000002100 */
[----:B0-----:R-:W-:-:S04]  /*148b0*/  LOP3.LUT R7, R7, 0x7f, RZ, 0xc0, !PT ;  /* 0x0000007f07077812 */ /* 0x001fc800078ec0ff */
[----:B------:R-:W-:Y:S01]  /*148c0*/  ISETP.NE.AND P2, PT, R7, RZ, PT ;  /* 0x000000ff0700720c */ /* 0x000fe20003f45270 */
[----:B---3--:R-:W-:Y:S01]  /*148d0*/  IMAD R5, R5, 0x8, R8 ;  /* 0x0000000805057824 */ /* 0x008fe200078e0208 */
[----:B--2---:R-:W-:-:S04]  /*148e0*/  SHF.L.U32 R6, R6, 0x1f, RZ ;  /* 0x0000001f06067819 */ /* 0x004fc800000006ff */
[----:B------:R-:W0:Y:S02]  /*148f0*/  SYNCS.PHASECHK.TRANS64.TRYWAIT P1, [R5+URZ+0x28ca0], R6 ;  /* 0x028ca006050075a7 */ /* 0x000e24000802017f */
[----:B0-----:R-:W-:Y:S05]  /*14900*/  @!P1 BRA `(.L_x_8107) ;  /* 0x0000007800749947 */ /* 0x001fea0003800000 */
.L_x_8288:
[----:B------:R-:W-:Y:S05]  /*14910*/  BSYNC B2 ;  /* 0x0000000000027941 */ /* 0x000fea0003800000 */
.L_x_8106:
        /* <DEDUP_REMOVED lines=9> */
.L_x_8109:
[----:B------:R-:W-:Y:S05]  /*149b0*/  BSYNC B2 ;  /* 0x0000000000027941 */ /* 0x000fea0003800000 */
.L_x_8108:
        /* <DEDUP_REMOVED lines=13> */
.L_x_8110:
        /* <DEDUP_REMOVED lines=13> */
.L_x_8289:
[----:B------:R-:W-:Y:S05]  /*14b60*/  BSYNC B2 ;  /* 0x0000000000027941 */ /* 0x000fea0003800000 */
.L_x_8111:
[----:B------:R-:W-:Y:S01]  /*14b70*/  BSSY B2, `(.L_x_8113) ;  /* 0x000000b000027945 */ /* 0x000fe20003800000 */
[----:B------:R-:W-:Y:S02]  /*14b80*/  IMAD.MOV.U32 R10, RZ, RZ, 0x0 ;  /* 0x00000000ff0a7424 */ /* 0x000fe400078e00ff */
[----:B-1----:R-:W-:Y:S01]  /*14b90*/  IMAD.MOV.U32 R11, RZ, RZ, 0x12f00000 ;  /* 0x12f00000ff0b7424 */ /* 0x002fe200078e00ff */
[----:B------:R-:W-:Y:S06]  /*14ba0*/  @P2 BRA `(.L_x_8114) ;  /* 0x00000000001c2947 */ /* 0x000fec0003800000 */
[----:B------:R-:W1:Y:S01]  /*14bb0*/  S2R R7, SR_TID.X ;  /* 0x0000000000077919 */ /* 0x000e620000002100 */
[----:B0-2---:R-:W-:-:S04]  /*14bc0*/  IMAD.MOV.U32 R6, RZ, RZ, 0x10000 ;  /* 0x00010000ff067424 */ /* 0x005fc800078e00ff */
[----:B------:R3:W-:Y:S01]  /*14bd0*/  SYNCS.ARRIVE.TRANS64 RZ, [R5+URZ+0x28cb0], R6 ;  /* 0x028cb00605ff79a7 */ /* 0x0007e2000800003f */
[----:B-1----:R-:W-:-:S04]  /*14be0*/  LOP3.LUT R7, R7, 0x1f, RZ, 0xc0, !PT ;  /* 0x0000001f07077812 */ /* 0x002fc800078ec0ff */
[----:B------:R-:W-:-:S13]  /*14bf0*/  ISETP.NE.AND P1, PT, R7, RZ, PT ;  /* 0x000000ff0700720c */ /* 0x000fda0003f25270 */
[----:B---3--:R-:W-:Y:S05]  /*14c00*/  @!P1 BRA `(.L_x_8114) ;  /* 0x0000000000049947 */ /* 0x008fea0003800000 */
[----:B------:R-:W-:Y:S01]  /*14c10*/  BPT.TRAP 0x1 ;  /* 0x000000040000795c */ /* 0x000fe20000300000 */
.L_x_8114:
[----:B------:R-:W-:Y:S05]  /*14c20*/  BSYNC B2 ;  /* 0x0000000000027941 */ /* 0x000fea0003800000 */
.L_x_8113:
[----:B------:R-:W3:Y:S04]  /*14c30*/  LDL R7, [R1+0x4] ;  /* 0x0000040001077983 */ /* 0x000ee80000100800 */
[----:B0-2---:R-:W3:Y:S01]  /*14c40*/  LDL R6, [R1+0x10] ;  /* 0x0000100001067983 */ /* 0x005ee20000100800 */
        /* <DEDUP_REMOVED lines=9> */
.L_x_8115:
        /* <DEDUP_REMOVED lines=15> */
.L_x_8116:
        /* <DEDUP_REMOVED lines=15> */
.L_x_8117:
        /* <DEDUP_REMOVED lines=15> */
.L_x_8118:
        /* <DEDUP_REMOVED lines=15> */
.L_x_8119:
        /* <DEDUP_REMOVED lines=15> */
.L_x_8120:
        /* <DEDUP_REMOVED lines=15> */
.L_x_8121:
        /* <DEDUP_REMOVED lines=15> */
.L_x_8122:
        /* <DEDUP_REMOVED lines=10> */
.L_x_8105:
[----:B------:R-:W-:Y:S05]  /*15410*/  BSYNC B1 ;  /* 0x0000000000017941 */ /* 0x000fea0003800000 */
.L_x_8104:
[----:B------:R-:W3:Y:S04]  /*15420*/  LDL.LU R9, [R1+0x10] ;  /* 0x0000100001097983 */ /* 0x000ee80000300800 */
[----:B--2---:R-:W2:Y:S01]  /*15430*/  LDL.LU R7, [R1+0x1c] ;  /* 0x00001c0001077983 */ /* 0x004ea20000300800 */
[C---:B------:R-:W-:Y:S01]  /*15440*/  ISETP.GT.AND P2, PT, R4.reuse, R2, PT ;  /* 0x000000020400720c */ /* 0x040fe20003f44270 */
[----:B------:R-:W-:Y:S02]  /*15450*/  VIADD R4, R4, 0xffffffff ;  /* 0xffffffff04047836 */ /* 0x000fe40000000000 */
[----:B---3--:R-:W-:-:S05]  /*15460*/  VIADD R5, R9, 0x1 ;  /* 0x0000000109057836 */ /* 0x008fca0000000000 */
[----:B------:R-:W-:-:S04]  /*15470*/  ISETP.NE.AND P1, PT, R5, 0x2, PT ;  /* 0x000000020500780c */ /* 0x000fc80003f25270 */
[----:B------:R-:W-:Y:S02]  /*15480*/  SEL R6, RZ, 0x1, P1 ;  /* 0x00000001ff067807 */ /* 0x000fe40000800000 */
[----:B------:R-:W-:Y:S02]  /*15490*/  SEL R5, R5, RZ, P1 ;  /* 0x000000ff05057207 */ /* 0x000fe40000800000 */
[----:B--2---:R-:W-:-:S05]  /*154a0*/  LOP3.LUT R7, R7, R6, RZ, 0x3c, !PT ;  /* 0x0000000607077212 */ /* 0x004fca00078e3cff */
[----:B------:R3:W-:Y:S04]  /*154b0*/  STL [R1+0x1c], R7 ;  /* 0x00001c0701007387 */ /* 0x0007e80000100800 */
[----:B------:R3:W-:Y:S01]  /*154c0*/  STL [R1+0x10], R5 ;  /* 0x0000100501007387 */ /* 0x0007e20000100800 */
[----:B------:R-:W-:Y:S05]  /*154d0*/  @P2 BRA `(.L_x_8123) ;  /* 0xfffffff000d42947 */ /* 0x000fea000383ffff */
.L_x_8079:
[----:B------:R-:W-:Y:S05]  /*154e0*/  BSYNC B0 ;  /* 0x0000000000007941 */ /* 0x000fea0003800000 */
.L_x_8078:
[----:B------:R-:W4:Y:S01]  /*154f0*/  LDC R0, c[0x0][0x448] ;  /* 0x00011200ff007b82 */ /* 0x000f220000000800 */
[----:B------:R-:W-:Y:S05]  /*15500*/  @!P0 WARPSYNC.ALL ;  /* 0x0000000000008948 */ /* 0x000fea0003800000 */
[----:B------:R-:W-:Y:S02]  /*15510*/  BSSY B7, `(.L_x_8124) ;  /* 0x00004fa000077945 */ /* 0x000fe40003800000 */
[----:B------:R-:W-:Y:S01]  /*15520*/  @!P0 BAR.SYNC.DEFER_BLOCKING 0xc, 0x180 ;  /* 0x0306000000008b1d */ /* 0x000fe20000010000 */
[----:B----4-:R-:W-:Y:S02]  /*15530*/  ISETP.NE.AND P1, PT, R0, 0x1, PT ;  /* 0x000000010000780c */ /* 0x010fe40003f25270 */
[----:B------:R-:W-:-:S11]  /*15540*/  LEA R0, R17, 0x3f, 0x6 ;  /* 0x0000003f11007811 */ /* 0x000fd600078e30ff */
[----:B------:R-:W4:Y:S08]  /*15550*/  @P1 LDC R2, c[0x0][0x44c] ;  /* 0x00011300ff021b82 */ /* 0x000f300000000800 */
[----:B------:R-:W5:Y:S01]  /*15560*/  @P1 LDC R3, c[0x0][0x450] ;  /* 0x00011400ff031b82 */ /* 0x000f620000000800 */
[----:B----4-:R-:W-:-:S05]  /*15570*/  @P1 IMAD.HI.U32 R2, R0, R2, RZ ;  /* 0x0000000200021227 */ /* 0x010fca00078e00ff */
[----:B-----5:R-:W-:-:S05]  /*15580*/  @P1 SHF.R.U32.HI R0, RZ, R3, R2 ;  /* 0x00000003ff001219 */ /* 0x020fca0000011602 */
[----:B------:R-:W-:-:S05]  /*15590*/  IMAD.IADD R0, R21, 0x1, R0 ;  /* 0x0000000115007824 */ /* 0x000fca00078e0200 */
[----:B------:R-:W-:-:S04]  /*155a0*/  SHF.R.S32.HI R2, RZ, 0x1f, R0 ;  /* 0x0000001fff027819 */ /* 0x000fc80000011400 */
[----:B------:R-:W-:-:S04]  /*155b0*/  LEA.HI R0, R2, R0, RZ, 0x6 ;  /* 0x0000000002007211 */ /* 0x000fc800078f30ff */
[----:B------:R-:W-:-:S04]  /*155c0*/  SHF.R.S32.HI R0, RZ, 0x6, R0 ;  /* 0x00000006ff007819 */ /* 0x000fc80000011400 */
[----:B------:R-:W-:-:S04]  /*155d0*/  VIMNMX R4, R20, R0, PT ;  /* 0x0000000014047248 */ /* 0x000fc80003fe0100 */
[----:B------:R-:W-:Y:S01]  /*155e0*/  ISETP.GT.AND P0, PT, R4, RZ, PT ;  /* 0x000000ff0400720c */ /* 0x000fe20003f04270 */
[----:B------:R4:W-:-:S12]  /*155f0*/  STL [R1+0x30], R4 ;  /* 0x0000300401007387 */ /* 0x0009d80000100800 */
[----:B----4-:R-:W-:Y:S05]  /*15600*/  @P0 BRA `(.L_x_8125) ;  /* 0x0000000000440947 */ /* 0x010fea0003800000 */
[----:B--23--:R-:W2:Y:S02]  /*15610*/  S2R R5, SR_TID.X ;  /* 0x0000000000057919 */ /* 0x00cea40000002100 */
[----:B--2---:R-:W-:-:S04]  /*15620*/  LOP3.LUT R5, R5, 0x7f, RZ, 0xc0, !PT ;  /* 0x0000007f05057812 */ /* 0x004fc800078ec0ff */
[----:B------:R-:W-:-:S13]  /*15630*/  ISETP.NE.AND P0, PT, R5, RZ, PT ;  /* 0x000000ff0500720c */ /* 0x000fda0003f05270 */
[----:B------:R-:W-:Y:S05]  /*15640*/  @P0 BRA `(.L_x_8126) ;  /* 0x0000004c00980947 */ /* 0x000fea0003800000 */
[----:B------:R-:W2:Y:S01]  /*15650*/  S2R R3, SR_LANEID ;  /* 0x0000000000037919 */ /* 0x000ea20000000000 */
[----:B------:R-:W-:Y:S02]  /*15660*/  VOTEU.ANY UR4, UPT, PT ;  /* 0x0000000000047886 */ /* 0x000fe400038e0100 */
[----:B------:R-:W2:Y:S08]  /*15670*/  FLO.U32 R0, UR4 ;  /* 0x0000000400007d00 */ /* 0x000eb000080e0000 */
[----:B------:R-:W3:Y:S01]  /*15680*/  POPC R5, UR4 ;  /* 0x0000000400057d09 */ /* 0x000ee20008000000 */
[----:B--2---:R-:W-:-:S02]  /*15690*/  ISETP.EQ.U32.AND P0, PT, R0, R3, PT ;  /* 0x000000030000720c */ /* 0x004fc40003f02070 */
[----:B------:R-:W3:Y:S11]  /*156a0*/  LDC.64 R2, c[0x0][0xc60] ;  /* 0x00031800ff027b82 */ /* 0x000ef60000000a00 */
[----:B---3--:R-:W2:Y:S01]  /*156b0*/  @P0 ATOMG.E.ADD.STRONG.GPU PT, R3, desc[UR40][R2.64], R5 ;  /* 0x00000005020309a8 */ /* 0x008ea200081ee1e8 */
[----:B------:R-:W3:Y:S02]  /*156c0*/  S2R R4, SR_LTMASK ;  /* 0x0000000000047919 */ /* 0x000ee40000003900 */
[----:B---3--:R-:W-:-:S04]  /*156d0*/  LOP3.LUT R4, R4, UR4, RZ, 0xc0, !PT ;  /* 0x0000000404047c12 */ /* 0x008fc8000f8ec0ff */
[----:B------:R-:W3:Y:S01]  /*156e0*/  POPC R7, R4 ;  /* 0x0000000400077309 */ /* 0x000ee20000000000 */
[----:B--2---:R-:W3:Y:S02]  /*156f0*/  SHFL.IDX PT, R0, R3, R0, 0x1f ;  /* 0x00001f0003007589 */ /* 0x004ee400000e0000 */
[----:B---3--:R-:W-:Y:S01]  /*15700*/  IADD3 R16, R0, UR36, R7 ;  /* 0x0000002400107c10 */ /* 0x008fe2000fffe007 */
[----:B------:R-:W-:Y:S06]  /*15710*/  BRA `(.L_x_8126) ;  /* 0x0000004c00647947 */ /* 0x000fec0003800000 */
.L_x_8125:
[----:B------:R-:W4:Y:S01]  /*15720*/  LDL R0, [R1+0x4] ;  /* 0x0000040001007983 */ /* 0x000f220000100800 */
[----:B------:R-:W-:Y:S01]  /*15730*/  BSSY B6, `(.L_x_8127) ;  /* 0x0000014000067945 */ /* 0x000fe20003800000 */
[----:B----4-:R-:W-:-:S05]  /*15740*/  VIADD R0, R0, 0x22400 ;  /* 0x0002240000007836 */ /* 0x010fca0000000000 */
[----:B------:R-:W-:-:S13]  /*15750*/  LOP3.LUT P0, RZ, R0, 0x3ff, RZ, 0xc0, !PT ;  /* 0x000003ff00ff7812 */ /* 0x000fda000780c0ff */
[----:B------:R-:W-:Y:S05]  /*15760*/  @!P0 BRA `(.L_x_8128) ;  /* 0x0000000000408947 */ /* 0x000fea0003800000 */
[----:B------:R-:W-:Y:S01]  /*15770*/  MOV R2, 0x0 ;  /* 0x0000000000027802 */ /* 0x000fe20000000f00 */
[----:B------:R-:W-:Y:S01]  /*15780*/  ULDC.64 UR6, c[0x4][0x118] ;  /* 0x0100460000067ab9 */ /* 0x000fe20000000a00 */
[----:B------:R-:W-:Y:S01]  /*15790*/  ULDC.64 UR8, c[0x4][0x120] ;  /* 0x0100480000087ab9 */ /* 0x000fe20000000a00 */
[----:B------:R-:W-:Y:S01]  /*157a0*/  ULDC.64 UR4, c[0x4][0x40] ;  /* 0x0100100000047ab9 */ /* 0x000fe20000000a00 */
[----:B------:R-:W-:Y:S02]  /*157b0*/  IMAD.U32 R4, RZ, RZ, UR6 ;  /* 0x00000006ff047e24 */ /* 0x000fe4000f8e00ff */
[----:B------:R-:W4:Y:S01]  /*157c0*/  LDC.64 R2, c[0x4][R2] ;  /* 0x0100000002027b82 */ /* 0x000f220000000a00 */
[----:B--23--:R-:W-:Y:S02]  /*157d0*/  IMAD.U32 R5, RZ, RZ, UR7 ;  /* 0x00000007ff057e24 */ /* 0x00cfe4000f8e00ff */
[----:B------:R-:W-:Y:S02]  /*157e0*/  IMAD.U32 R6, RZ, RZ, UR8 ;  /* 0x00000008ff067e24 */ /* 0x000fe4000f8e00ff */
[----:B------:R-:W-:-:S02]  /*157f0*/  IMAD.U32 R7, RZ, RZ, UR9 ;  /* 0x00000009ff077e24 */ /* 0x000fc4000f8e00ff */
[----:B------:R-:W-:Y:S02]  /*15800*/  IMAD.U32 R10, RZ, RZ, UR4 ;  /* 0x00000004ff0a7e24 */ /* 0x000fe4000f8e00ff */
[----:B-1----:R-:W-:Y:S02]  /*15810*/  IMAD.U32 R11, RZ, RZ, UR5 ;  /* 0x00000005ff0b7e24 */ /* 0x002fe4000f8e00ff */
[----:B------:R-:W-:Y:S02]  /*15820*/  IMAD.MOV.U32 R8, RZ, RZ, 0x70 ;  /* 0x00000070ff087424 */ /* 0x000fe400078e00ff */
[----:B------:R-:W-:Y:S02]  /*15830*/  IMAD.MOV.U32 R12, RZ, RZ, 0x1 ;  /* 0x00000001ff0c7424 */ /* 0x000fe400078e00ff */
[----:B------:R-:W-:-:S07]  /*15840*/  IMAD.MOV.U32 R13, RZ, RZ, RZ ;  /* 0x000000ffff0d7224 */ /* 0x000fce00078e00ff */
[----:B------:R-:W-:-:S07]  /*15850*/  LEPC R20, `(.L_x_8128) ;  /* 0x000000001014794e */ /* 0x000fce0000000000 */
[----:B0---4-:R-:W-:Y:S05]  /*15860*/  CALL.ABS.NOINC R2 ;  /* 0x0000000002007343 */ /* 0x011fea0003c00000 */
.L_x_8128:
[----:B------:R-:W-:Y:S05]  /*15870*/  BSYNC B6 ;  /* 0x0000000000067941 */ /* 0x000fea0003800000 */
.L_x_8127:
        /* <DEDUP_REMOVED lines=9> */
[----:B------:R4:W0:Y:S01]  /*15910*/  LDC.64 R2, c[0x4][R0] ;  /* 0x0100000000027b82 */ /* 0x0008220000000a00 */
[----:B------:R-:W-:Y:S02]  /*15920*/  IMAD.U32 R4, RZ, RZ, UR6 ;  /* 0x00000006ff047e24 */ /* 0x000fe4000f8e00ff */
[----:B--23--:R-:W-:Y:S02]  /*15930*/  IMAD.U32 R5, RZ, RZ, UR7 ;  /* 0x00000007ff057e24 */ /* 0x00cfe4000f8e00ff */
[----:B------:R-:W-:Y:S02]  /*15940*/  IMAD.U32 R6, RZ, RZ, UR8 ;  /* 0x00000008ff067e24 */ /* 0x000fe4000f8e00ff */
[----:B------:R-:W-:-:S02]  /*15950*/  IMAD.U32 R7, RZ, RZ, UR9 ;  /* 0x00000009ff077e24 */ /* 0x000fc4000f8e00ff */
[----:B------:R-:W-:Y:S02]  /*15960*/  IMAD.U32 R10, RZ, RZ, UR4 ;  /* 0x00000004ff0a7e24 */ /* 0x000fe4000f8e00ff */
[----:B-1----:R-:W-:Y:S02]  /*15970*/  IMAD.U32 R11, RZ, RZ, UR5 ;  /* 0x00000005ff0b7e24 */ /* 0x002fe4000f8e00ff */
[----:B------:R-:W-:Y:S02]  /*15980*/  IMAD.MOV.U32 R8, RZ, RZ, 0x70 ;  /* 0x00000070ff087424 */ /* 0x000fe400078e00ff */
[----:B------:R-:W-:Y:S02]  /*15990*/  IMAD.MOV.U32 R12, RZ, RZ, 0x1 ;  /* 0x00000001ff0c7424 */ /* 0x000fe400078e00ff */
[----:B----4-:R-:W-:-:S07]  /*159a0*/  IMAD.MOV.U32 R13, RZ, RZ, RZ ;  /* 0x000000ffff0d7224 */ /* 0x010fce00078e00ff */
[----:B------:R-:W-:-:S07]  /*159b0*/  LEPC R20, `(.L_x_8131) ;  /* 0x000000001014794e */ /* 0x000fce0000000000 */
[----:B0-----:R-:W-:Y:S05]  /*159c0*/  CALL.ABS.NOINC R2 ;  /* 0x0000000002007343 */ /* 0x001fea0003c00000 */
.L_x_8131:
        /* <DEDUP_REMOVED lines=16> */
.L_x_8130:
[----:B------:R-:W-:Y:S05]  /*15ad0*/  BSYNC B6 ;  /* 0x0000000000067941 */ /* 0x000fea0003800000 */
.L_x_8129:
[----:B------:R-:W4:Y:S01]  /*15ae0*/  LDL.LU R2, [R1] ;  /* 0x0000000001027983 */ /* 0x000f220000300800 */
[----:B------:R-:W-:-:S03]  /*15af0*/  ULDC.64 UR4, c[0x0][0x9f8] ;  /* 0x00027e0000047ab9 */ /* 0x000fc60000000a00 */
[----:B------:R-:W5:Y:S04]  /*15b00*/  LDL.LU R4, [R1+0x20] ;  /* 0x0000200001047983 */ /* 0x000f680000300800 */
[----:B--23--:R-:W2:Y:S01]  /*15b10*/  LDL R7, [R1+0x14] ;  /* 0x0000140001077983 */ /* 0x00cea20000100800 */
[----:B------:R-:W-:-:S03]  /*15b20*/  ISETP.NE.U32.AND P0, PT, RZ, UR4, PT ;  /* 0x00000004ff007c0c */ /* 0x000fc6000bf05070 */
[----:B------:R-:W3:Y:S01]  /*15b30*/  LDL R0, [R1+0x30] ;  /* 0x0000300001007983 */ /* 0x000ee20000100800 */
[----:B------:R-:W-:-:S13]  /*15b40*/  ISETP.NE.AND.EX P0, PT, RZ, UR5, PT, P0 ;  /* 0x00000005ff007c0c */ /* 0x000fda000bf05300 */
[----:B----4-:R-:W-:-:S04]  /*15b50*/  @P0 IADD3 R2, P1, R2, UR4, RZ ;  /* 0x0000000402020c10 */ /* 0x010fc8000ff3e0ff */
[----:B-----5:R-:W-:Y:S01]  /*15b60*/  @P0 IADD3.X R3, R4, UR5, RZ, P1, !PT ;  /* 0x0000000504030c10 */ /* 0x020fe20008ffe4ff */
[----:B------:R-:W-:-:S04]  /*15b70*/  ULDC.64 UR4, c[0x0][0xa08] ;  /* 0x0002820000047ab9 */ /* 0x000fc80000000a00 */
[----:B--2---:R2:W4:Y:S02]  /*15b80*/  @P0 LDG.E R7, desc[UR40][R2.64] ;  /* 0x0000002802070981 */ /* 0x004524000c1e1900 */
[----:B--2---:R-:W2:Y:S01]  /*15b90*/  LDC.64 R2, c[0x0][0x418] ;  /* 0x00010600ff027b82 */ /* 0x004ea20000000a00 */
[----:B---3--:R-:W-:Y:S01]  /*15ba0*/  VIADD R4, R0, 0xffffffff ;  /* 0xffffffff00047836 */ /* 0x008fe20000000000 */
[----:B----4-:R-:W-:Y:S01]  /*15bb0*/  SHF.R.S32.HI R8, RZ, 0x1f, R7 ;  /* 0x0000001fff087819 */ /* 0x010fe20000011407 */
        /* <DEDUP_REMOVED lines=10> */
[----:B0-----:R0:W2:Y:S02]  /*15c60*/  SHFL.IDX PT, R14, R5, RZ, 0x1f ;  /* 0x00001fff050e7589 */ /* 0x0010a400000e0000 */
.L_x_8292:
[----:B0-----:R-:W3:Y:S01]  /*15c70*/  LDL.LU R5, [R1+0x8] ;  /* 0x0000080001057983 */ /* 0x001ee20000300800 */
        /* <DEDUP_REMOVED lines=11> */
.L_x_8295:
[----:B------:R-:W-:Y:S05]  /*15d30*/  @!P6 BRA `(.L_x_8133) ;  /* 0x000000040014e947 */ /* 0x000fea0003800000 */
[----:B------:R-:W-:-:S04]  /*15d40*/  ISETP.NE.U32.AND P0, PT, R2, RZ, PT ;  /* 0x000000ff0200720c */ /* 0x000fc80003f05070 */
[----:B------:R-:W-:-:S13]  /*15d50*/  ISETP.NE.AND.EX P0, PT, R3, RZ, PT, P0 ;  /* 0x000000ff0300720c */ /* 0x000fda0003f05300 */
[----:B------:R-:W-:Y:S05]  /*15d60*/  @!P0 BRA `(.L_x_8135) ;  /* 0x0000000000548947 */ /* 0x000fea0003800000 */
[----:B------:R-:W2:Y:S01]  /*15d70*/  LDC R6, c[0x0][0x43c] ;  /* 0x00010f00ff067b82 */ /* 0x000ea20000000800 */
[----:B------:R-:W-:Y:S01]  /*15d80*/  IMAD.MOV.U32 R9, RZ, RZ, R4 ;  /* 0x000000ffff097224 */ /* 0x000fe200078e0004 */
[----:B------:R-:W-:-:S03]  /*15d90*/  ULDC.64 UR4, c[0x0][0x428] ;  /* 0x00010a0000047ab9 */ /* 0x000fc60000000a00 */
[----:B0-----:R-:W-:Y:S01]  /*15da0*/  IMAD.MOV.U32 R0, RZ, RZ, R9 ;  /* 0x000000ffff007224 */ /* 0x001fe200078e0009 */
[----:B--2---:R-:W-:-:S13]  /*15db0*/  ISETP.NE.AND P0, PT, R6, 0x1, PT ;  /* 0x000000010600780c */ /* 0x004fda0003f05270 */
        /* <DEDUP_REMOVED lines=16> */
.L_x_8135:
[----:B------:R-:W3:Y:S04]  /*15ec0*/  LDL R7, [R1+0x4] ;  /* 0x0000040001077983 */ /* 0x000ee80000100800 */
[----:B0-2---:R-:W3:Y:S04]  /*15ed0*/  LDL R0, [R1+0xc] ;  /* 0x00000c0001007983 */ /* 0x005ee80000100800 */
[----:B------:R-:W2:Y:S01]  /*15ee0*/  LDL R2, [R1+0x18] ;  /* 0x0000180001027983 */ /* 0x000ea20000100800 */
[----:B---3--:R-:W-:Y:S01]  /*15ef0*/  IMAD R0, R0, 0x8, R7 ;  /* 0x0000000800007824 */ /* 0x008fe200078e0207 */
[----:B--2---:R-:W-:-:S04]  /*15f00*/  SHF.L.U32 R2, R2, 0x1f, RZ ;  /* 0x0000001f02027819 */ /* 0x004fc800000006ff */
[----:B------:R-:W0:Y:S02]  /*15f10*/  SYNCS.PHASECHK.TRANS64.TRYWAIT P0, [R0+URZ+0x28c40], R2 ;  /* 0x028c4002000075a7 */ /* 0x000e24000800017f */
[----:B0-----:R-:W-:Y:S05]  /*15f20*/  @!P0 BRA `(.L_x_8136) ;  /* 0x0000006400688947 */ /* 0x001fea0003800000 */
.L_x_8296:
        /* <DEDUP_REMOVED lines=11> */
.L_x_8137:
        /* <DEDUP_REMOVED lines=27> */
.L_x_8133:
[----:B--2---:R-:W2:Y:S04]  /*16190*/  LDL R2, [R1+0x4] ;  /* 0x0000040001027983 */ /* 0x004ea80000100800 */
[----:B------:R-:W3:Y:S04]  /*161a0*/  LDL.LU R3, [R1+0x34] ;  /* 0x0000340001037983 */ /* 0x000ee80000300800 */
[----:B0-----:R-:W4:Y:S04]  /*161b0*/  LDL.LU R5, [R1+0x28] ;  /* 0x0000280001057983 */ /* 0x001f280000300800 */
        /* <DEDUP_REMOVED lines=39> */
[----:B0-----:R-:W-:Y:S05]  /*16430*/  CALL.ABS.NOINC R2 ;  /* 0x0000000002007343 */ /* 0x001fea0003c00000 */
.L_x_8139:
[----:B------:R-:W-:Y:S05]  /*16440*/  BSYNC B6 ;  /* 0x0000000000067941 */ /* 0x000fea0003800000 */
.L_x_8138:
[----:B------:R-:W3:Y:S01]  /*16450*/  LDL.LU R6, [R1+0x34] ;  /* 0x0000340001067983 */ /* 0x000ee20000300800 */
[----:B------:R-:W-:Y:S01]  /*16460*/  ULDC.64 UR4, c[0x0][0x2d8] ;  /* 0x0000b60000047ab9 */ /* 0x000fe20000000a00 */
[----:B------:R-:W0:Y:S01]  /*16470*/  LDC R7, c[0x0][0x448] ;  /* 0x00011200ff077b82 */ /* 0x000e220000000800 */
[----:B------:R-:W-:Y:S01]  /*16480*/  ULDC UR6, c[0x0][0x2b8] ;  /* 0x0000ae0000067ab9 */ /* 0x000fe20000000800 */
[----:B--2---:R-:W3:Y:S04]  /*16490*/  LDL.LU.64 R2, [R1+0x48] ;  /* 0x0000480001027983 */ /* 0x004ee80000300a00 */
[----:B------:R-:W2:Y:S04]  /*164a0*/  LDL.LU R0, [R1+0x40] ;  /* 0x0000400001007983 */ /* 0x000ea80000300800 */
[----:B------:R-:W4:Y:S04]  /*164b0*/  LDL.LU R4, [R1+0x50] ;  /* 0x0000500001047983 */ /* 0x000f280000300800 */
[----:B------:R-:W4:Y:S04]  /*164c0*/  LDL.LU R5, [R1+0x28] ;  /* 0x0000280001057983 */ /* 0x000f280000300800 */
[----:B------:R0:W5:Y:S02]  /*164d0*/  LDL R9, [R1+0x54] ;  /* 0x0000540001097983 */ /* 0x0001640000100800 */
[----:B0-----:R-:W-:Y:S01]  /*164e0*/  ISETP.NE.AND P0, PT, R7, 0x1, PT ;  /* 0x000000010700780c */ /* 0x001fe20003f05270 */
[----:B------:R-:W0:Y:S01]  /*164f0*/  S2R R10, SR_TID.X ;  /* 0x00000000000a7919 */ /* 0x000e220000002100 */
[----:B------:R-:W1:Y:S01]  /*16500*/  S2R R8, SR_TID.X ;  /* 0x0000000000087919 */ /* 0x000e620000002100 */
[----:B0-----:R-:W-:-:S05]  /*16510*/  IMAD.SHL.U32 R10, R10, 0x8, RZ ;  /* 0x000000080a0a7824 */ /* 0x001fca00078e00ff */
[----:B------:R-:W-:Y:S02]  /*16520*/  LOP3.LUT R10, R10, 0x38, RZ, 0xc0, !PT ;  /* 0x000000380a0a7812 */ /* 0x000fe400078ec0ff */
[----:B-1----:R-:W-:-:S04]  /*16530*/  LOP3.LUT R8, R8, 0x7f, RZ, 0xc0, !PT ;  /* 0x0000007f08087812 */ /* 0x002fc800078ec0ff */
[----:B------:R-:W-:Y:S01]  /*16540*/  SHF.R.U32.HI R8, RZ, 0x3, R8 ;  /* 0x00000003ff087819 */ /* 0x000fe20000011608 */
[----:B---3--:R-:W-:Y:S02]  /*16550*/  IMAD.MOV.U32 R3, RZ, RZ, R6 ;  /* 0x000000ffff037224 */ /* 0x008fe400078e0006 */
        /* <DEDUP_REMOVED lines=8> */
[----:B------:R-:W-:-:S04]  /*165e0*/  IMAD.WIDE.U32 R2, R5, UR4, R2 ;  /* 0x0000000405027c25 */ /* 0x000fc8000f8e0002 */
        /* <DEDUP_REMOVED lines=31> */
[----:B------:R-:W-:Y:S09]  /*167e0*/  BRA.DIV UR4, `(.L_x_8140) ;  /* 0x0000005e044c7947 */ /* 0x000ff2000b800000 */
        /* <DEDUP_REMOVED lines=34> */
.L_x_8305:
        /* <DEDUP_REMOVED lines=11> */
.L_x_8141:
        /* <DEDUP_REMOVED lines=19> */
.L_x_8306:
[----:B------:R-:W-:Y:S05]  /*16bf0*/  BSYNC B0 ;  /* 0x0000000000007941 */ /* 0x000fea0003800000 */
.L_x_8142:
[----:B0-----:R-:W2:Y:S01]  /*16c00*/  LDL R2, [R1+0x8] ;  /* 0x0000080001027983 */ /* 0x001ea20000100800 */
[----:B------:R-:W-:Y:S01]  /*16c10*/  BSSY B0, `(.L_x_8144) ;  /* 0x00000a2000007945 */ /* 0x000fe20003800000 */
[----:B--2---:R-:W-:-:S13]  /*16c20*/  LOP3.LUT P0, RZ, R2, 0x1, RZ, 0xc0, !PT ;  /* 0x0000000102ff7812 */ /* 0x004fda000780c0ff */
[----:B------:R-:W-:Y:S05]  /*16c30*/  @!P0 BRA `(.L_x_8145) ;  /* 0x00000008007c8947 */ /* 0x000fea0003800000 */
[----:B------:R-:W2:Y:S04]  /*16c40*/  LDL R5, [R1+0x4] ;  /* 0x0000040001057983 */ /* 0x000ea80000100800 */
        /* <DEDUP_REMOVED lines=10> */
.L_x_8307:
[----:B------:R-:W-:Y:S05]  /*16cf0*/  BSYNC B1 ;  /* 0x0000000000017941 */ /* 0x000fea0003800000 */
.L_x_8146:
        /* <DEDUP_REMOVED lines=9> */
.L_x_8149:
[----:B------:R-:W-:Y:S05]  /*16d90*/  BSYNC B1 ;  /* 0x0000000000017941 */ /* 0x000fea0003800000 */
.L_x_8148:
        /* <DEDUP_REMOVED lines=14> */
.L_x_8150:
        /* <DEDUP_REMOVED lines=16> */
.L_x_8151:
        /* <DEDUP_REMOVED lines=16> */
.L_x_8152:
        /* <DEDUP_REMOVED lines=16> */
.L_x_8153:
        /* <DEDUP_REMOVED lines=16> */
.L_x_8154:
        /* <DEDUP_REMOVED lines=16> */
.L_x_8155:
        /* <DEDUP_REMOVED lines=16> */
.L_x_8156:
        /* <DEDUP_REMOVED lines=16> */
.L_x_8157:
        /* <DEDUP_REMOVED lines=11> */
.L_x_8145:
[----:B------:R-:W-:Y:S05]  /*17630*/  BSYNC B0 ;  /* 0x0000000000007941 */ /* 0x000fea0003800000 */
.L_x_8144:
        /* <DEDUP_REMOVED lines=14> */
[----:B--2---:R-:W-:Y:S01]  /*17720*/  LOP3.LUT P2, RZ, R6, 0x1, RZ, 0xc0, !PT ;  /* 0x0000000106ff7812 */ /* 0x004fe2000784c0ff */
        /* <DEDUP_REMOVED lines=33> */
.L_x_8164:
[----:B-1----:R-:W2:Y:S01]  /*17940*/  LDL R2, [R1+0x4] ;  /* 0x0000040001027983 */ /* 0x002ea20000100800 */
[----:B------:R-:W-:Y:S01]  /*17950*/  BSSY B3, `(.L_x_8165) ;  /* 0x0000008000037945 */ /* 0x000fe20003800000 */
[----:B------:R-:W1:Y:S02]  /*17960*/  S2R R5, SR_TID.X ;  /* 0x0000000000057919 */ /* 0x000e640000002100 */
[----:B-1----:R-:W-:-:S04]  /*17970*/  LOP3.LUT R5, R5, 0x7f, RZ, 0xc0, !PT ;  /* 0x0000007f05057812 */ /* 0x002fc800078ec0ff */
[----:B------:R-:W-:Y:S01]  /*17980*/  ISETP.NE.AND P1, PT, R5, RZ, PT ;  /* 0x000000ff0500720c */ /* 0x000fe20003f25270 */
[----:B--2---:R-:W-:Y:S01]  /*17990*/  IMAD R3, R9, 0x8, R2 ;  /* 0x0000000809037824 */ /* 0x004fe200078e0202 */
[----:B------:R-:W-:-:S04]  /*179a0*/  SHF.L.U32 R2, R8, 0x1f, RZ ;  /* 0x0000001f08027819 */ /* 0x000fc800000006ff */
[----:B------:R-:W1:Y:S02]  /*179b0*/  SYNCS.PHASECHK.TRANS64.TRYWAIT P0, [R3+URZ+0x28c40], R2 ;  /* 0x028c4002030075a7 */ /* 0x000e64000800017f */
[----:B-1----:R-:W-:Y:S05]  /*179c0*/  @!P0 BRA `(.L_x_8166) ;  /* 0x0000005000488947 */ /* 0x002fea0003800000 */
.L_x_8308:
[----:B------:R-:W-:Y:S05]  /*179d0*/  BSYNC B3 ;  /* 0x0000000000037941 */ /* 0x000fea0003800000 */
.L_x_8165:
        /* <DEDUP_REMOVED lines=9> */
.L_x_8168:
[----:B------:R-:W-:Y:S05]  /*17a70*/  BSYNC B3 ;  /* 0x0000000000037941 */ /* 0x000fea0003800000 */
.L_x_8167:
        /* <DEDUP_REMOVED lines=14> */
.L_x_8169:
        /* <DEDUP_REMOVED lines=14> */
.L_x_8309:
[----:B------:R-:W-:Y:S05]  /*17c40*/  BSYNC B3 ;  /* 0x0000000000037941 */ /* 0x000fea0003800000 */
.L_x_8170:
        /* <DEDUP_REMOVED lines=11> */
.L_x_8173:
[----:B------:R-:W-:Y:S05]  /*17d00*/  BSYNC B3 ;  /* 0x0000000000037941 */ /* 0x000fea0003800000 */
.L_x_8172:
        /* <DEDUP_REMOVED lines=11> */
.L_x_8174:
        /* <DEDUP_REMOVED lines=16> */
.L_x_8175:
        /* <DEDUP_REMOVED lines=16> */
.L_x_8176:
        /* <DEDUP_REMOVED lines=16> */
.L_x_8177:
        /* <DEDUP_REMOVED lines=16> */
.L_x_8178:
        /* <DEDUP_REMOVED lines=16> */
.L_x_8179:
        /* <DEDUP_REMOVED lines=16> */
.L_x_8180:
        /* <DEDUP_REMOVED lines=16> */
.L_x_8181:
        /* <DEDUP_REMOVED lines=11> */
.L_x_8163:
[----:B------:R-:W-:Y:S05]  /*18570*/  BSYNC B1 ;  /* 0x0000000000017941 */ /* 0x000fea0003800000 */
.L_x_8162:
[----:B------:R-:W2:Y:S02]  /*18580*/  LDL.LU R5, [R1+0x30] ;  /* 0x0000300001057983 */ /* 0x000ea40000300800 */
[----:B--2---:R-:W-:-:S07]  /*18590*/  VIADD R0, R5, 0xfffffffd ;  /* 0xfffffffd05007836 */ /* 0x004fce0000000000 */
.L_x_8161:
[----:B------:R-:W-:Y:S05]  /*185a0*/  BSYNC B2 ;  /* 0x0000000000027941 */ /* 0x000fea0003800000 */
.L_x_8160:
[----:B------:R-:W-:-:S13]  /*185b0*/  ISETP.NE.AND P0, PT, R4, RZ, PT ;  /* 0x000000ff0400720c */ /* 0x000fda0003f05270 */
[----:B------:R-:W-:Y:S05]  /*185c0*/  @!P0 BRA `(.L_x_8159) ;  /* 0x0000001c00488947 */ /* 0x000fea0003800000 */
.L_x_8222:
[----:B------:R-:W2:Y:S04]  /*185d0*/  LDL R4, [R1+0x8] ;  /* 0x0000080001047983 */ /* 0x000ea80000100800 */
[----:B------:R-:W3:Y:S04]  /*185e0*/  LDL.LU R3, [R1+0xc] ;  /* 0x00000c0001037983 */ /* 0x000ee80000300800 */
[----:B------:R-:W4:Y:S01]  /*185f0*/  LDL.LU R2, [R1+0x18] ;  /* 0x0000180001027983 */ /* 0x000f220000300800 */
        /* <DEDUP_REMOVED lines=34> */
.L_x_8184:
[----:B0-----:R-:W2:Y:S01]  /*18820*/  LDL R2, [R1+0x4] ;  /* 0x0000040001027983 */ /* 0x001ea20000100800 */
[----:B------:R-:W-:Y:S01]  /*18830*/  BSSY B2, `(.L_x_8185) ;  /* 0x0000008000027945 */ /* 0x000fe20003800000 */
[----:B------:R-:W0:Y:S02]  /*18840*/  S2R R3, SR_TID.X ;  /* 0x0000000000037919 */ /* 0x000e240000002100 */
[----:B0-----:R-:W-:-:S04]  /*18850*/  LOP3.LUT R3, R3, 0x7f, RZ, 0xc0, !PT ;  /* 0x0000007f03037812 */ /* 0x001fc800078ec0ff */
[----:B------:R-:W-:Y:S01]  /*18860*/  ISETP.NE.AND P1, PT, R3, RZ, PT ;  /* 0x000000ff0300720c */ /* 0x000fe20003f25270 */
[----:B--2---:R-:W-:Y:S01]  /*18870*/  IMAD R4, R7, 0x8, R2 ;  /* 0x0000000807047824 */ /* 0x004fe200078e0202 */
[----:B------:R-:W-:-:S04]  /*18880*/  SHF.L.U32 R2, R6, 0x1f, RZ ;  /* 0x0000001f06027819 */ /* 0x000fc800000006ff */
[----:B------:R-:W0:Y:S02]  /*18890*/  SYNCS.PHASECHK.TRANS64.TRYWAIT P0, [R4+URZ+0x28c40], R2 ;  /* 0x028c4002040075a7 */ /* 0x000e24000800017f */
[----:B0-----:R-:W-:Y:S05]  /*188a0*/  @!P0 BRA `(.L_x_8186) ;  /* 0x0000004000b88947 */ /* 0x001fea0003800000 */
.L_x_8310:
[----:B------:R-:W-:Y:S05]  /*188b0*/  BSYNC B2 ;  /* 0x0000000000027941 */ /* 0x000fea0003800000 */
.L_x_8185:
        /* <DEDUP_REMOVED lines=9> */
.L_x_8188:
[----:B------:R-:W-:Y:S05]  /*18950*/  BSYNC B2 ;  /* 0x0000000000027941 */ /* 0x000fea0003800000 */
.L_x_8187:
        /* <DEDUP_REMOVED lines=13> */
.L_x_8189:
        /* <DEDUP_REMOVED lines=14> */
.L_x_8311:
[----:B------:R-:W-:Y:S05]  /*18b10*/  BSYNC B2 ;  /* 0x0000000000027941 */ /* 0x000fea0003800000 */
.L_x_8190:
        /* <DEDUP_REMOVED lines=11> */
.L_x_8193:
[----:B------:R-:W-:Y:S05]  /*18bd0*/  BSYNC B2 ;  /* 0x0000000000027941 */ /* 0x000fea0003800000 */
.L_x_8192:
        /* <DEDUP_REMOVED lines=10> */
.L_x_8194:
        /* <DEDUP_REMOVED lines=16> */
.L_x_8195:
        /* <DEDUP_REMOVED lines=16> */
.L_x_8196:
        /* <DEDUP_REMOVED lines=16> */
.L_x_8197:
        /* <DEDUP_REMOVED lines=16> */
.L_x_8198:
        /* <DEDUP_REMOVED lines=16> */
.L_x_8199:
        /* <DEDUP_REMOVED lines=16> */
.L_x_8200:
        /* <DEDUP_REMOVED lines=16> */
.L_x_8201:
        /* <DEDUP_REMOVED lines=11> */
.L_x_8183:
[----:B------:R-:W-:Y:S05]  /*19430*/  BSYNC B1 ;  /* 0x0000000000017941 */ /* 0x000fea0003800000 */
.L_x_8182:
[----:B------:R-:W2:Y:S01]  /*19440*/  LDL R2, [R1+0x8] ;  /* 0x0000080001027983 */ /* 0x000ea20000100800 */
[----:B------:R-:W-:Y:S01]  /*19450*/  VIADD R7, R7, 0x1 ;  /* 0x0000000107077836 */ /* 0x000fe20000000000 */
[----:B------:R-:W-:Y:S04]  /*19460*/  BSSY B1, `(.L_x_8202) ;  /* 0x00000e5000017945 */ /* 0x000fe80003800000 */
[----:B------:R-:W-:-:S04]  /*19470*/  ISETP.NE.AND P0, PT, R7, 0x2, PT ;  /* 0x000000020700780c */ /* 0x000fc80003f05270 */
[----:B0-----:R-:W-:Y:S02]  /*19480*/  SEL R9, R7, RZ, P0 ;  /* 0x000000ff07097207 */ /* 0x001fe40000000000 */
        /* <DEDUP_REMOVED lines=31> */
.L_x_8204:
        /* <DEDUP_REMOVED lines=9> */
.L_x_8312:
[----:B------:R-:W-:Y:S05]  /*19710*/  BSYNC B2 ;  /* 0x0000000000027941 */ /* 0x000fea0003800000 */
.L_x_8205:
        /* <DEDUP_REMOVED lines=9> */
.L_x_8208:
[----:B------:R-:W-:Y:S05]  /*197b0*/  BSYNC B2 ;  /* 0x0000000000027941 */ /* 0x000fea0003800000 */
.L_x_8207:
        /* <DEDUP_REMOVED lines=14> */
.L_x_8209:
        /* <DEDUP_REMOVED lines=14> */
.L_x_8313:
[----:B------:R-:W-:Y:S05]  /*19980*/  BSYNC B2 ;  /* 0x0000000000027941 */ /* 0x000fea0003800000 */
.L_x_8210:
        /* <DEDUP_REMOVED lines=11> */
.L_x_8213:
[----:B------:R-:W-:Y:S05]  /*19a40*/  BSYNC B2 ;  /* 0x0000000000027941 */ /* 0x000fea0003800000 */
.L_x_8212:
        /* <DEDUP_REMOVED lines=11> */
.L_x_8214:
        /* <DEDUP_REMOVED lines=16> */
.L_x_8215:
        /* <DEDUP_REMOVED lines=16> */
.L_x_8216:
        /* <DEDUP_REMOVED lines=16> */
.L_x_8217:
        /* <DEDUP_REMOVED lines=16> */
.L_x_8218:
        /* <DEDUP_REMOVED lines=16> */
.L_x_8219:
        /* <DEDUP_REMOVED lines=16> */
.L_x_8220:
        /* <DEDUP_REMOVED lines=16> */
.L_x_8221:
        /* <DEDUP_REMOVED lines=11> */
.L_x_8203:
[----:B------:R-:W-:Y:S05]  /*1a2b0*/  BSYNC B1 ;  /* 0x0000000000017941 */ /* 0x000fea0003800000 */
.L_x_8202:
[C---:B------:R-:W-:Y:S01]  /*1a2c0*/  ISETP.GT.AND P0, PT, R0.reuse, 0x1, PT ;  /* 0x000000010000780c */ /* 0x040fe20003f04270 */
[----:B------:R-:W-:-:S12]  /*1a2d0*/  VIADD R0, R0, 0xfffffffe ;  /* 0xfffffffe00007836 */ /* 0x000fd80000000000 */
[----:B------:R-:W-:Y:S05]  /*1a2e0*/  @P0 BRA `(.L_x_8222) ;  /* 0xffffffe000b80947 */ /* 0x000fea000383ffff */
.L_x_8159:
[----:B------:R-:W-:Y:S05]  /*1a2f0*/  BSYNC B0 ;  /* 0x0000000000007941 */ /* 0x000fea0003800000 */
.L_x_8158:
        /* <DEDUP_REMOVED lines=23> */
[----:B-1----:R-:W-:-:S07]  /*1a470*/  IADD3 R16, R4, UR36, R7 ;  /* 0x0000002404107c10 */ /* 0x002fce000fffe007 */
.L_x_8224:
[----:B------:R-:W-:Y:S05]  /*1a480*/  BSYNC B0 ;  /* 0x0000000000007941 */ /* 0x000fea0003800000 */
.L_x_8223:
[----:B------:R-:W-:-:S05]  /*1a490*/  SEL R0, R0, RZ, P0 ;  /* 0x000000ff00007207 */ /* 0x000fca0000000000 */
[----:B------:R2:W-:Y:S02]  /*1a4a0*/  STL [R1+0xc], R0 ;  /* 0x00000c0001007387 */ /* 0x0005e40000100800 */
.L_x_8126:
[----:B------:R-:W-:Y:S05]  /*1a4b0*/  BSYNC B7 ;  /* 0x0000000000077941 */ /* 0x000fea0003800000 */
.L_x_8124:
        /* <DEDUP_REMOVED lines=13> */
.L_x_8225:
        /* <DEDUP_REMOVED lines=13> */
[----:B------:R-:W-:Y:S01]  /*1a660*/  SHFL.IDX PT, R4, R16, 0x1, 0x1f ;  /* 0x00201f0010047f89 */ /* 0x000fe200000e0000 */
[C---:B------:R-:W-:Y:S02]  /*1a670*/  ISETP.GE.U32.AND P4, PT, R7.reuse, 0x8, PT ;  /* 0x000000080700780c */ /* 0x040fe40003f86070 */
[C---:B------:R-:W-:Y:S01]  /*1a680*/  ISETP.GE.U32.AND P5, PT, R7.reuse, 0x10, PT ;  /* 0x000000100700780c */ /* 0x040fe20003fa6070 */
[----:B-1----:R-:W-:Y:S02]  /*1a690*/  IMAD.MOV.U32 R2, RZ, RZ, RZ ;  /* 0x000000ffff027224 */ /* 0x002fe400078e00ff */
[----:B--2---:R-:W-:Y:S01]  /*1a6a0*/  @!P1 IMAD.MOV.U32 R2, RZ, RZ, R3 ;  /* 0x000000ffff029224 */ /* 0x004fe200078e0003 */
[----:B------:R-:W-:-:S04]  /*1a6b0*/  ISETP.NE.AND P1, PT, R7, RZ, PT ;  /* 0x000000ff0700720c */ /* 0x000fc80003f25270 */
[----:B0-----:R-:W0:Y:S02]  /*1a6c0*/  SHFL.UP PT, R14, R2, 0x1, RZ ;  /* 0x04200000020e7989 */ /* 0x001e2400000e00ff */
        /* <DEDUP_REMOVED lines=16> */
.L_x_8323:
[----:B------:R-:W-:Y:S02]  /*1a7d0*/  ULDC UR4, c[0x0][0xc38] ;  /* 0x00030e0000047ab9 */ /* 0x000fe40000000800 */
[----:B------:R-:W-:-:S04]  /*1a7e0*/  IMAD.U32 R5, RZ, RZ, UR4 ;  /* 0x00000004ff057e24 */ /* 0x000fc8000f8e00ff */
[----:B0-2---:R-:W-:-:S04]  /*1a7f0*/  IMAD R16, R16, R5, RZ ;  /* 0x0000000510107224 */ /* 0x005fc800078e02ff */
[----:B------:R-:W-:-:S05]  /*1a800*/  IMAD.IADD R4, R4, 0x1, R16 ;  /* 0x0000000104047824 */ /* 0x000fca00078e0210 */
[----:B-1----:R-:W-:-:S13]  /*1a810*/  ISETP.GT.AND P6, PT, R4, R0, PT ;  /* 0x000000000400720c */ /* 0x002fda0003fc4270 */
[----:B------:R-:W-:Y:S05]  /*1a820*/  @P6 BRA `(.L_x_8228) ;  /* 0x00000000009c6947 */ /* 0x000fea0003800000 */
.L_x_8233:
        /* <DEDUP_REMOVED lines=14> */
.L_x_8231:
[----:B------:R-:W-:Y:S05]  /*1a910*/  BSYNC B0 ;  /* 0x0000000000007941 */ /* 0x000fea0003800000 */
.L_x_8230:
        /* <DEDUP_REMOVED lines=18> */
.L_x_8331:
[----:B------:R-:W-:Y:S02]  /*1aa40*/  ULDC UR4, c[0x0][0xc38] ;  /* 0x00030e0000047ab9 */ /* 0x000fe40000000800 */
[----:B------:R-:W-:-:S04]  /*1aa50*/  IMAD.U32 R5, RZ, RZ, UR4 ;  /* 0x00000004ff057e24 */ /* 0x000fc8000f8e00ff */
[----:B-1----:R-:W-:-:S04]  /*1aa60*/  IMAD R16, R16, R5, RZ ;  /* 0x0000000510107224 */ /* 0x002fc800078e02ff */
[----:B------:R-:W-:-:S05]  /*1aa70*/  IMAD.IADD R4, R16, 0x1, R4 ;  /* 0x0000000110047824 */ /* 0x000fca00078e0204 */
[----:B------:R-:W-:-:S13]  /*1aa80*/  ISETP.GT.AND P6, PT, R4, R0, PT ;  /* 0x000000000400720c */ /* 0x000fda0003fc4270 */
[----:B------:R-:W-:Y:S05]  /*1aa90*/  @!P6 BRA `(.L_x_8233) ;  /* 0xfffffffc0064e947 */ /* 0x000fea000383ffff */
.L_x_8228:
        /* <DEDUP_REMOVED lines=8> */
.L_x_8335:
[----:B------:R-:W-:Y:S01]  /*1ab20*/  ISETP.NE.AND P0, PT, R4, RZ, PT ;  /* 0x000000ff0400720c */ /* 0x000fe20003f05270 */
[----:B------:R-:W-:-:S12]  /*1ab30*/  IMAD.MOV.U32 R4, RZ, RZ, RZ ;  /* 0x000000ffff047224 */ /* 0x000fd800078e00ff */
[----:B------:R-:W-:Y:S05]  /*1ab40*/  @!P0 BRA `(.L_x_8235) ;  /* 0x0000000000148947 */ /* 0x000fea0003800000 */
[----:B------:R-:W-:Y:S01]  /*1ab50*/  UMOV UR4, 0xffffffff ;  /* 0xffffffff00047882 */ /* 0x000fe20000000000 */
[----:B------:R-:W-:Y:S02]  /*1ab60*/  VIADD R12, R6, 0xffffffff ;  /* 0xffffffff060c7836 */ /* 0x000fe40000000000 */
[----:B------:R-:W-:Y:S05]  /*1ab70*/  BRA.DIV UR4, `(.L_x_8236) ;  /* 0x0000002a04987947 */ /* 0x000fea000b800000 */
[----:B0-----:R0:W3:Y:S02]  /*1ab80*/  SHFL.IDX PT, R3, R3, R12, 0x1f ;  /* 0x00001f0c03037589 */ /* 0x0010e400000e0000 */
.L_x_8338:
[----:B---3--:R-:W-:-:S07]  /*1ab90*/  IMAD.MOV.U32 R4, RZ, RZ, R3 ;  /* 0x000000ffff047224 */ /* 0x008fce00078e0003 */
.L_x_8235:
[----:B01----:R-:W0:Y:S01]  /*1aba0*/  LDC.64 R2, c[0x0][0xc90] ;  /* 0x00032400ff027b82 */ /* 0x003e220000000a00 */
[----:B------:R-:W-:-:S04]  /*1abb0*/  IMAD.IADD R19, R6, 0x1, R19 ;  /* 0x0000000106137824 */ /* 0x000fc800078e0213 */
[----:B0-----:R-:W-:-:S05]  /*1abc0*/  IMAD.WIDE R2, R19, 0x4, R2 ;  /* 0x0000000413027825 */ /* 0x001fca00078e0202 */
[----:B------:R-:W2:Y:S01]  /*1abd0*/  LDG.E R7, desc[UR40][R2.64] ;  /* 0x0000002802077981 */ /* 0x000ea2000c1e1900 */
        /* <DEDUP_REMOVED lines=62> */
.L_x_8229:
[----:B------:R-:W-:Y:S01]  /*1afc0*/  UMOV UR4, URZ ;  /* 0x0000003f00047c82 */ /* 0x000fe20008000000 */
[----:B------:R-:W-:Y:S01]  /*1afd0*/  UMOV UR5, URZ ;  /* 0x0000003f00057c82 */ /* 0x000fe20008000000 */
[----:B------:R-:W-:Y:S01]  /*1afe0*/  ULDC UR6, c[0x0][0xc3c] ;  /* 0x00030f0000067ab9 */ /* 0x000fe20000000800 */
[----:B------:R-:W-:Y:S02]  /*1aff0*/  IMAD.MOV.U32 R16, RZ, RZ, R0 ;  /* 0x000000ffff107224 */ /* 0x000fe400078e0000 */
[----:B------:R-:W-:Y:S02]  /*1b000*/  IMAD.U32 R17, RZ, RZ, UR4 ;  /* 0x00000004ff117e24 */ /* 0x000fe4000f8e00ff */
[----:B------:R-:W-:Y:S02]  /*1b010*/  IMAD.U32 R18, RZ, RZ, UR5 ;  /* 0x00000005ff127e24 */ /* 0x000fe4000f8e00ff */
[----:B------:R-:W-:-:S07]  /*1b020*/  IMAD.U32 R19, RZ, RZ, UR6 ;  /* 0x00000006ff137e24 */ /* 0x000fce000f8e00ff */
.L_x_8237:
        /* <DEDUP_REMOVED lines=12> */
.L_x_8226:
[----:B------:R-:W-:Y:S02]  /*1b0f0*/  ULDC UR4, c[0x0][0xc3c] ;  /* 0x00030f0000047ab9 */ /* 0x000fe40000000800 */
[----:B---3--:R-:W-:-:S13]  /*1b100*/  ISETP.GE.AND P0, PT, R19, UR4, PT ;  /* 0x0000000413007c0c */ /* 0x008fda000bf06270 */
[----:B------:R-:W-:Y:S05]  /*1b110*/  @!P0 BRA `(.L_x_8238) ;  /* 0xffffff8000548947 */ /* 0x000fea000383ffff */
[----:B------:R-:W-:Y:S05]  /*1b120*/  BSYNC B8 ;  /* 0x0000000000087941 */ /* 0x000fea0003800000 */
.L_x_8074:
        /* <DEDUP_REMOVED lines=12> */
.L_x_8339:
[----:B------:R-:W-:Y:S05]  /*1b1f0*/  BSYNC B0 ;  /* 0x0000000000007941 */ /* 0x000fea0003800000 */
.L_x_8239:
[----:B------:R-:W-:-:S03]  /*1b200*/  UMOV UR4, 0xffffffff ;  /* 0xffffffff00047882 */ /* 0x000fc60000000000 */
[----:B------:R-:W-:Y:S05]  /*1b210*/  BRA.DIV UR4, `(.L_x_8241) ;  /* 0x00000026042c7947 */ /* 0x000fea000b800000 */
[----:B------:R-:W1:Y:S02]  /*1b220*/  S2R R2, SR_TID.X ;  /* 0x0000000000027919 */ /* 0x000e640000002100 */
[----:B-1----:R-:W-:-:S04]  /*1b230*/  SHF.R.U32.HI R2, RZ, 0x5, R2 ;  /* 0x00000005ff027819 */ /* 0x002fc80000011602 */
[----:B------:R-:W-:-:S05]  /*1b240*/  LOP3.LUT R2, R2, 0x3, RZ, 0xc0, !PT ;  /* 0x0000000302027812 */ /* 0x000fca00078ec0ff */
[----:B------:R1:W2:Y:S02]  /*1b250*/  SHFL.IDX PT, R14, R2, RZ, 0x1f ;  /* 0x00001fff020e7589 */ /* 0x0002a400000e0000 */
.L_x_8342:
[----:B--2---:R-:W-:-:S13]  /*1b260*/  ISETP.NE.AND P0, PT, R14, RZ, PT ;  /* 0x000000ff0e00720c */ /* 0x004fda0003f05270 */
[----:B------:R-:W-:Y:S05]  /*1b270*/  @P0 BRA `(.L_x_7926) ;  /* 0x0000000000940947 */ /* 0x000fea0003800000 */
[----:B------:R-:W-:-:S03]  /*1b280*/  UMOV UR4, 0xffffffff ;  /* 0xffffffff00047882 */ /* 0x000fc60000000000 */
[----:B------:R-:W-:Y:S05]  /*1b290*/  BRA.DIV UR4, `(.L_x_8242) ;  /* 0x0000002604407947 */ /* 0x000fea000b800000 */
[----:B------:R-:W-:-:S13]  /*1b2a0*/  ELECT P6, URZ, PT ;  /* 0x00000000003f782f */ /* 0x000fda00038c0000 */
.L_x_8345:
[----:B------:R-:W-:Y:S05]  /*1b2b0*/  @!P6 BRA `(.L_x_7926) ;  /* 0x000000000084e947 */ /* 0x000fea0003800000 */
[----:B-1----:R-:W2:Y:S02]  /*1b2c0*/  LDL.LU R2, [R1+0x58] ;  /* 0x0000580001027983 */ /* 0x002ea40000300800 */
[----:B--2---:R-:W-:-:S04]  /*1b2d0*/  LOP3.LUT R2, R2, 0x2, RZ, 0xfc, !PT ;  /* 0x0000000202027812 */ /* 0x004fc800078efcff */
[----:B------:R-:W-:-:S13]  /*1b2e0*/  ISETP.NE.AND P2, PT, R2, 0x3, PT ;  /* 0x000000030200780c */ /* 0x000fda0003f45270 */
[----:B------:R-:W-:Y:S05]  /*1b2f0*/  @!P2 BRA `(.L_x_8243) ;  /* 0x000000000004a947 */ /* 0x000fea0003800000 */
[----:B------:R-:W-:Y:S01]  /*1b300*/  BPT.TRAP 0x1 ;  /* 0x000000040000795c */ /* 0x000fe20000300000 */
.L_x_8243:
        /* <DEDUP_REMOVED lines=14> */
.L_x_8346:
[----:B------:R-:W1:Y:S02]  /*1b3f0*/  SYNCS.PHASECHK.TRANS64.TRYWAIT P0, [R7+URZ], R2 ;  /* 0x00000002070075a7 */ /* 0x000e64000800017f */
[----:B-1----:R-:W-:Y:S05]  /*1b400*/  @!P0 BRA `(.L_x_8245) ;  /* 0x0000002400188947 */ /* 0x002fea0003800000 */
.L_x_8347:
[----:B------:R-:W-:Y:S05]  /*1b410*/  @!P2 BRA `(.L_x_8246) ;  /* 0x000000000004a947 */ /* 0x000fea0003800000 */
[----:B------:R-:W-:Y:S01]  /*1b420*/  BPT.TRAP 0x1 ;  /* 0x000000040000795c */ /* 0x000fe20000300000 */
.L_x_8246:
[----:B------:R-:W2:Y:S01]  /*1b430*/  LDL.LU R4, [R1+0xc] ;  /* 0x00000c0001047983 */ /* 0x000ea20000300800 */
[----:B------:R-:W-:-:S04]  /*1b440*/  VIADD R0, R0, 0x28c60 ;  /* 0x00028c6000007836 */ /* 0x000fc80000000000 */
[----:B--2---:R-:W-:-:S04]  /*1b450*/  IMAD R4, R4, 0x8, R0 ;  /* 0x0000000804047824 */ /* 0x004fc800078e0200 */
[----:B------:R-:W2:Y:S02]  /*1b460*/  SYNCS.PHASECHK.TRANS64.TRYWAIT P0, [R4+URZ], R5 ;  /* 0x00000005040075a7 */ /* 0x000ea4000800017f */
[----:B--2---:R-:W-:Y:S05]  /*1b470*/  @!P0 BRA `(.L_x_8247) ;  /* 0x0000002400108947 */ /* 0x004fea0003800000 */
.L_x_8348:
[----:B------:R-:W-:-:S07]  /*1b480*/  IMAD R3, R3, 0x8, R0 ;  /* 0x0000000803037824 */ /* 0x000fce00078e0200 */
.L_x_8248:
[----:B---3--:R3:W4:Y:S02]  /*1b490*/  SYNCS.PHASECHK.TRANS64.TRYWAIT P0, [R3+URZ], R2 ;  /* 0x00000002030075a7 */ /* 0x008724000800017f */
[----:B----4-:R-:W-:Y:S05]  /*1b4a0*/  @!P0 NANOSLEEP.SYNCS 0x989680 ;  /* 0x009896800000895d */ /* 0x010fea0003900000 */
[----:B------:R-:W4:Y:S02]  /*1b4b0*/  @!P0 SYNCS.PHASECHK.TRANS64 P0, [R3+URZ], R2 ;  /* 0x00000002030085a7 */ /* 0x000f24000800007f */
[----:B----4-:R-:W-:Y:S05]  /*1b4c0*/  @!P0 BRA `(.L_x_8248) ;  /* 0xfffffffc00f08947 */ /* 0x010fea000383ffff */
.L_x_7926:
[----:B------:R-:W-:Y:S05]  /*1b4d0*/  BSYNC B9 ;  /* 0x0000000000097941 */ /* 0x000fea0003800000 */
.L_x_7923:
[----:B------:R-:W-:Y:S05]  /*1b4e0*/  EXIT ;  /* 0x000000000000794d */ /* 0x000fea0003800000 */
.L_x_7942:
[----:B0-----:R0:W1:Y:S02]  /*1b4f0*/  SYNCS.PHASECHK.TRANS64.TRYWAIT P5, [R68+URZ+0x28c90], R71 ;  /* 0x028c9047440075a7 */ /* 0x00106400080a017f */
[----:B-1----:R-:W-:Y:S05]  /*1b500*/  @!P5 NANOSLEEP.SYNCS 0x989680 ;  /* 0x009896800000d95d */ /* 0x002fea0003900000 */
[----:B------:R-:W1:Y:S02]  /*1b510*/  @!P5 SYNCS.PHASECHK.TRANS64 P5, [R68+URZ+0x28c90], R71 ;  /* 0x028c90474400d5a7 */ /* 0x000e6400080a007f */
[----:B-1----:R-:W-:Y:S05]  /*1b520*/  @!P5 BRA `(.L_x_7942) ;  /* 0xfffffffc00f0d947 */ /* 0x002fea000383ffff */
[----:B------:R-:W-:Y:S05]  /*1b530*/  BRA `(.L_x_8249) ;  /* 0xfffffe7000907947 */ /* 0x000fea000383ffff */
.L_x_7952:
[----:B-1----:R1:W2:Y:S02]  /*1b540*/  SYNCS.PHASECHK.TRANS64.TRYWAIT P5, [R68+URZ+0x28c90], R71 ;  /* 0x028c9047440075a7 */ /* 0x0022a400080a017f */
[----:B--2---:R-:W-:Y:S05]  /*1b550*/  @!P5 NANOSLEEP.SYNCS 0x989680 ;  /* 0x009896800000d95d */ /* 0x004fea0003900000 */
[----:B------:R-:W2:Y:S02]  /*1b560*/  @!P5 SYNCS.PHASECHK.TRANS64 P5, [R68+URZ+0x28c90], R71 ;  /* 0x028c90474400d5a7 */ /* 0x000ea400080a007f */
[----:B--2---:R-:W-:Y:S05]  /*1b570*/  @!P5 BRA `(.L_x_7952) ;  /* 0xfffffffc00f0d947 */ /* 0x004fea000383ffff */
[----:B------:R-:W-:Y:S05]  /*1b580*/  BRA `(.L_x_8250) ;  /* 0xfffffe7c00107947 */ /* 0x000fea000383ffff */
.L_x_7957:
[----:B0-----:R0:W1:Y:S02]  /*1b590*/  SYNCS.PHASECHK.TRANS64.TRYWAIT P5, [R68+URZ+0x28c90], R71 ;  /* 0x028c9047440075a7 */ /* 0x00106400080a017f */
[----:B-1----:R-:W-:Y:S05]  /*1b5a0*/  @!P5 NANOSLEEP.SYNCS 0x989680 ;  /* 0x009896800000d95d */ /* 0x002fea0003900000 */
[----:B------:R-:W1:Y:S02]  /*1b5b0*/  @!P5 SYNCS.PHASECHK.TRANS64 P5, [R68+URZ+0x28c90], R71 ;  /* 0x028c90474400d5a7 */ /* 0x000e6400080a007f */
[----:B-1----:R-:W-:Y:S05]  /*1b5c0*/  @!P5 BRA `(.L_x_7957) ;  /* 0xfffffffc00f0d947 */ /* 0x002fea000383ffff */
[----:B------:R-:W-:Y:S05]  /*1b5d0*/  BRA `(.L_x_8251) ;  /* 0xfffffe8400447947 */ /* 0x000fea000383ffff */
.L_x_7961:
[----:B------:R0:W0:Y:S02]  /*1b5e0*/  SYNCS.PHASECHK.TRANS64.TRYWAIT P0, [R68+URZ+0x28cb0], R71 ;  /* 0x028cb047440075a7 */ /* 0x000024000800017f */
[----:B0-----:R-:W-:Y:S05]  /*1b5f0*/  @!P0 NANOSLEEP.SYNCS 0x989680 ;  /* 0x009896800000895d */ /* 0x001fea0003900000 */
[----:B------:R-:W0:Y:S02]  /*1b600*/  @!P0 SYNCS.PHASECHK.TRANS64 P0, [R68+URZ+0x28cb0], R71 ;  /* 0x028cb047440085a7 */ /* 0x000e24000800007f */
[----:B0-----:R-:W-:Y:S05]  /*1b610*/  @!P0 BRA `(.L_x_7961) ;  /* 0xfffffffc00f08947 */ /* 0x001fea000383ffff */
[----:B------:R-:W-:Y:S05]  /*1b620*/  BRA `(.L_x_8252) ;  /* 0xfffffe8400bc7947 */ /* 0x000fea000383ffff */
.L_x_7972:
[----:B-1----:R1:W2:Y:S02]  /*1b630*/  SYNCS.PHASECHK.TRANS64.TRYWAIT P1, [R20+URZ+0x28c50], R3 ;  /* 0x028c5003140075a7 */ /* 0x0022a4000802017f */
[----:B--2---:R-:W-:Y:S05]  /*1b640*/  @!P1 NANOSLEEP.SYNCS 0x989680 ;  /* 0x009896800000995d */ /* 0x004fea0003900000 */
[----:B------:R-:W2:Y:S02]  /*1b650*/  @!P1 SYNCS.PHASECHK.TRANS64 P1, [R20+URZ+0x28c50], R3 ;  /* 0x028c5003140095a7 */ /* 0x000ea4000802007f */
[----:B--2---:R-:W-:Y:S05]  /*1b660*/  @!P1 BRA `(.L_x_7972) ;  /* 0xfffffffc00f09947 */ /* 0x004fea000383ffff */
[----:B------:R-:W-:Y:S05]  /*1b670*/  BRA `(.L_x_8253) ;  /* 0xfffffe9400107947 */ /* 0x000fea000383ffff */
.L_x_7979:
[----:B-1----:R1:W2:Y:S02]  /*1b680*/  SYNCS.PHASECHK.TRANS64.TRYWAIT P2, [R3+URZ+0x28c50], R4 ;  /* 0x028c5004030075a7 */ /* 0x0022a4000804017f */
[----:B--2---:R-:W-:Y:S05]  /*1b690*/  @!P2 NANOSLEEP.SYNCS 0x989680 ;  /* 0x009896800000a95d */ /* 0x004fea0003900000 */
[----:B------:R-:W2:Y:S02]  /*1b6a0*/  @!P2 SYNCS.PHASECHK.TRANS64 P2, [R3+URZ+0x28c50], R4 ;  /* 0x028c50040300a5a7 */ /* 0x000ea4000804007f */
[----:B--2---:R-:W-:Y:S05]  /*1b6b0*/  @!P2 BRA `(.L_x_7979) ;  /* 0xfffffffc00f0a947 */ /* 0x004fea000383ffff */
[----:B------:R-:W-:Y:S05]  /*1b6c0*/  BRA `(.L_x_7978) ;  /* 0xfffffea000387947 */ /* 0x000fea000383ffff */
.L_x_7992:
        /* <DEDUP_REMOVED lines=8> */
.L_x_8255:
[----:B------:R-:W-:Y:S05]  /*1b750*/  BSYNC B1 ;  /* 0x0000000000017941 */ /* 0x000fea0003800000 */
.L_x_8254:
        /* <DEDUP_REMOVED lines=8> */
.L_x_8256:
[----:B------:R-:W-:Y:S02]  /*1b7e0*/  IMAD.MOV.U32 R13, RZ, RZ, R8 ;  /* 0x000000ffff0d7224 */ /* 0x000fe400078e0008 */
[----:B------:R-:W-:-:S07]  /*1b7f0*/  IMAD.MOV.U32 R0, RZ, RZ, R14 ;  /* 0x000000ffff007224 */ /* 0x000fce00078e000e */
[----:B------:R-:W-:Y:S05]  /*1b800*/  WARPSYNC.COLLECTIVE R15, `(.L_x_8257) ;  /* 0x000000000f087348 */ /* 0x000fea0003c00000 */
[----:B------:R0:W1:Y:S02]  /*1b810*/  SHFL.IDX P6, R14, R13, R12, R11 ;  /* 0x0000000c0d0e7389 */ /* 0x00006400000c000b */
[----:B01----:R-:W-:Y:S01]  /*1b820*/  ENDCOLLECTIVE ;  /* 0x000000000000791b */ /* 0x003fe20003800000 */
.L_x_8257:
[----:B------:R-:W-:Y:S02]  /*1b830*/  IMAD.MOV.U32 R13, RZ, RZ, R7 ;  /* 0x000000ffff0d7224 */ /* 0x000fe400078e0007 */
[----:B------:R-:W-:-:S07]  /*1b840*/  IMAD.MOV.U32 R5, RZ, RZ, R14 ;  /* 0x000000ffff057224 */ /* 0x000fce00078e000e */
[----:B------:R-:W-:Y:S05]  /*1b850*/  WARPSYNC.COLLECTIVE R15, `(.L_x_8258) ;  /* 0x000000000f087348 */ /* 0x000fea0003c00000 */
[----:B------:R0:W1:Y:S02]  /*1b860*/  SHFL.IDX P6, R14, R13, R12, R11 ;  /* 0x0000000c0d0e7389 */ /* 0x00006400000c000b */
[----:B01----:R-:W-:Y:S01]  /*1b870*/  ENDCOLLECTIVE ;  /* 0x000000000000791b */ /* 0x003fe20003800000 */
.L_x_8258:
[----:B------:R-:W-:Y:S05]  /*1b880*/  BRA `(.L_x_8259) ;  /* 0xfffffeb400e87947 */ /* 0x000fea000383ffff */
.L_x_7995:
        /* <DEDUP_REMOVED lines=8> */
.L_x_8261:
[----:B------:R-:W-:Y:S05]  /*1b910*/  BSYNC B1 ;  /* 0x0000000000017941 */ /* 0x000fea0003800000 */
.L_x_8260:
        /* <DEDUP_REMOVED lines=8> */
.L_x_8262:
[----:B------:R-:W-:Y:S02]  /*1b9a0*/  IMAD.MOV.U32 R13, RZ, RZ, R8 ;  /* 0x000000ffff0d7224 */ /* 0x000fe400078e0008 */
[----:B------:R-:W-:-:S07]  /*1b9b0*/  IMAD.MOV.U32 R0, RZ, RZ, R14 ;  /* 0x000000ffff007224 */ /* 0x000fce00078e000e */
[----:B------:R-:W-:Y:S05]  /*1b9c0*/  WARPSYNC.COLLECTIVE R15, `(.L_x_8263) ;  /* 0x000000000f087348 */ /* 0x000fea0003c00000 */
[----:B------:R0:W1:Y:S02]  /*1b9d0*/  SHFL.IDX P6, R14, R13, R12, R11 ;  /* 0x0000000c0d0e7389 */ /* 0x00006400000c000b */
[----:B01----:R-:W-:Y:S01]  /*1b9e0*/  ENDCOLLECTIVE ;  /* 0x000000000000791b */ /* 0x003fe20003800000 */
.L_x_8263:
[----:B------:R-:W-:Y:S02]  /*1b9f0*/  IMAD.MOV.U32 R13, RZ, RZ, R7 ;  /* 0x000000ffff0d7224 */ /* 0x000fe400078e0007 */
[----:B------:R-:W-:-:S07]  /*1ba00*/  IMAD.MOV.U32 R5, RZ, RZ, R14 ;  /* 0x000000ffff057224 */ /* 0x000fce00078e000e */
[----:B------:R-:W-:Y:S05]  /*1ba10*/  WARPSYNC.COLLECTIVE R15, `(.L_x_8264) ;  /* 0x000000000f087348 */ /* 0x000fea0003c00000 */
[----:B------:R0:W1:Y:S02]  /*1ba20*/  SHFL.IDX P6, R14, R13, R12, R11 ;  /* 0x0000000c0d0e7389 */ /* 0x00006400000c000b */
[----:B01----:R-:W-:Y:S01]  /*1ba30*/  ENDCOLLECTIVE ;  /* 0x000000000000791b */ /* 0x003fe20003800000 */
.L_x_8264:
[----:B------:R-:W-:Y:S05]  /*1ba40*/  BRA `(.L_x_8265) ;  /* 0xfffffeb800447947 */ /* 0x000fea000383ffff */
.L_x_7999:
[----:B0-----:R0:W1:Y:S02]  /*1ba50*/  SYNCS.PHASECHK.TRANS64.TRYWAIT P0, [R2+URZ+0x28c00], R35 ;  /* 0x028c0023020075a7 */ /* 0x001064000800017f */
[----:B-1----:R-:W-:Y:S05]  /*1ba60*/  @!P0 NANOSLEEP.SYNCS 0x989680 ;  /* 0x009896800000895d */ /* 0x002fea0003900000 */
[----:B------:R-:W1:Y:S02]  /*1ba70*/  @!P0 SYNCS.PHASECHK.TRANS64 P0, [R2+URZ+0x28c00], R35 ;  /* 0x028c0023020085a7 */ /* 0x000e64000800007f */
[----:B-1----:R-:W-:Y:S05]  /*1ba80*/  @!P0 BRA `(.L_x_7999) ;  /* 0xfffffffc00f08947 */ /* 0x002fea000383ffff */
[----:B------:R-:W-:Y:S05]  /*1ba90*/  BRA `(.L_x_8266) ;  /* 0xfffffebc00307947 */ /* 0x000fea000383ffff */
.L_x_8007:
        /* <DEDUP_REMOVED lines=8> */
.L_x_8268:
[----:B------:R-:W-:Y:S05]  /*1bb20*/  BSYNC B1 ;  /* 0x0000000000017941 */ /* 0x000fea0003800000 */
.L_x_8267:
        /* <DEDUP_REMOVED lines=8> */
.L_x_8269:
[----:B------:R-:W-:Y:S02]  /*1bbb0*/  IMAD.MOV.U32 R13, RZ, RZ, R7 ;  /* 0x000000ffff0d7224 */ /* 0x000fe400078e0007 */
[----:B------:R-:W-:-:S07]  /*1bbc0*/  IMAD.MOV.U32 R0, RZ, RZ, R14 ;  /* 0x000000ffff007224 */ /* 0x000fce00078e000e */
[----:B------:R-:W-:Y:S05]  /*1bbd0*/  WARPSYNC.COLLECTIVE R15, `(.L_x_8270) ;  /* 0x000000000f087348 */ /* 0x000fea0003c00000 */
[----:B------:R0:W1:Y:S02]  /*1bbe0*/  SHFL.IDX P6, R14, R13, R12, R11 ;  /* 0x0000000c0d0e7389 */ /* 0x00006400000c000b */
[----:B01----:R-:W-:Y:S01]  /*1bbf0*/  ENDCOLLECTIVE ;  /* 0x000000000000791b */ /* 0x003fe20003800000 */
.L_x_8270:
[----:B------:R-:W-:Y:S02]  /*1bc00*/  IMAD.MOV.U32 R10, RZ, RZ, R0 ;  /* 0x000000ffff0a7224 */ /* 0x000fe400078e0000 */
[----:B------:R-:W-:Y:S02]  /*1bc10*/  IMAD.MOV.U32 R13, RZ, RZ, R9 ;  /* 0x000000ffff0d7224 */ /* 0x000fe400078e0009 */
[----:B------:R-:W-:-:S07]  /*1bc20*/  IMAD.MOV.U32 R5, RZ, RZ, R14 ;  /* 0x000000ffff057224 */ /* 0x000fce00078e000e */
[----:B------:R-:W-:Y:S05]  /*1bc30*/  WARPSYNC.COLLECTIVE R15, `(.L_x_8271) ;  /* 0x000000000f087348 */ /* 0x000fea0003c00000 */
[----:B------:R0:W1:Y:S02]  /*1bc40*/  SHFL.IDX P6, R14, R13, R12, R11 ;  /* 0x0000000c0d0e7389 */ /* 0x00006400000c000b */
[----:B01----:R-:W-:Y:S01]  /*1bc50*/  ENDCOLLECTIVE ;  /* 0x000000000000791b */ /* 0x003fe20003800000 */
.L_x_8271:
[----:B------:R-:W-:Y:S01]  /*1bc60*/  IMAD.MOV.U32 R11, RZ, RZ, R3 ;  /* 0x000000ffff0b7224 */ /* 0x000fe200078e0003 */
[----:B------:R-:W-:Y:S06]  /*1bc70*/  BRA `(.L_x_8272) ;  /* 0xfffffec800847947 */ /* 0x000fec000383ffff */
.L_x_8010:
        /* <DEDUP_REMOVED lines=8> */
.L_x_8274:
[----:B------:R-:W-:Y:S05]  /*1bd00*/  BSYNC B1 ;  /* 0x0000000000017941 */ /* 0x000fea0003800000 */
.L_x_8273:
        /* <DEDUP_REMOVED lines=8> */
.L_x_8275:
[----:B------:R-:W-:Y:S02]  /*1bd90*/  IMAD.MOV.U32 R13, RZ, RZ, R7 ;  /* 0x000000ffff0d7224 */ /* 0x000fe400078e0007 */
[----:B------:R-:W-:-:S07]  /*1bda0*/  IMAD.MOV.U32 R0, RZ, RZ, R14 ;  /* 0x000000ffff007224 */ /* 0x000fce00078e000e */
[----:B------:R-:W-:Y:S05]  /*1bdb0*/  WARPSYNC.COLLECTIVE R15, `(.L_x_8276) ;  /* 0x000000000f087348 */ /* 0x000fea0003c00000 */
[----:B------:R0:W1:Y:S02]  /*1bdc0*/  SHFL.IDX P6, R14, R13, R12, R11 ;  /* 0x0000000c0d0e7389 */ /* 0x00006400000c000b */
[----:B01----:R-:W-:Y:S01]  /*1bdd0*/  ENDCOLLECTIVE ;  /* 0x000000000000791b */ /* 0x003fe20003800000 */
.L_x_8276:
[----:B------:R-:W-:Y:S02]  /*1bde0*/  IMAD.MOV.U32 R13, RZ, RZ, R9 ;  /* 0x000000ffff0d7224 */ /* 0x000fe400078e0009 */
[----:B------:R-:W-:-:S07]  /*1bdf0*/  IMAD.MOV.U32 R7, RZ, RZ, R14 ;  /* 0x000000ffff077224 */ /* 0x000fce00078e000e */
[----:B------:R-:W-:Y:S05]  /*1be00*/  WARPSYNC.COLLECTIVE R15, `(.L_x_8277) ;  /* 0x000000000f087348 */ /* 0x000fea0003c00000 */
[----:B------:R0:W1:Y:S02]  /*1be10*/  SHFL.IDX P6, R14, R13, R12, R11 ;  /* 0x0000000c0d0e7389 */ /* 0x00006400000c000b */
[----:B01----:R-:W-:Y:S01]  /*1be20*/  ENDCOLLECTIVE ;  /* 0x000000000000791b */ /* 0x003fe20003800000 */
.L_x_8277:
[----:B------:R-:W-:Y:S02]  /*1be30*/  IMAD.MOV.U32 R12, RZ, RZ, R0 ;  /* 0x000000ffff0c7224 */ /* 0x000fe400078e0000 */
[----:B------:R-:W-:Y:S01]  /*1be40*/  IMAD.MOV.U32 R13, RZ, RZ, R3 ;  /* 0x000000ffff0d7224 */ /* 0x000fe200078e0003 */
[----:B------:R-:W-:Y:S06]  /*1be50*/  BRA `(.L_x_8278) ;  /* 0xfffffec800a87947 */ /* 0x000fec000383ffff */
.L_x_8014:
[----:B0-----:R0:W1:Y:S02]  /*1be60*/  SYNCS.PHASECHK.TRANS64.TRYWAIT P1, [R2+URZ+0x28c00], R3 ;  /* 0x028c0003020075a7 */ /* 0x001064000802017f */
[----:B-1----:R-:W-:Y:S05]  /*1be70*/  @!P1 NANOSLEEP.SYNCS 0x989680 ;  /* 0x009896800000995d */ /* 0x002fea0003900000 */
[----:B------:R-:W1:Y:S02]  /*1be80*/  @!P1 SYNCS.PHASECHK.TRANS64 P1, [R2+URZ+0x28c00], R3 ;  /* 0x028c0003020095a7 */ /* 0x000e64000802007f */
[----:B-1----:R-:W-:Y:S05]  /*1be90*/  @!P1 BRA `(.L_x_8014) ;  /* 0xfffffffc00f09947 */ /* 0x002fea000383ffff */
[----:B------:R-:W-:Y:S05]  /*1bea0*/  BRA `(.L_x_8279) ;  /* 0xfffffecc00487947 */ /* 0x000fea000383ffff */
.L_x_8020:
[----:B0-----:R0:W1:Y:S02]  /*1beb0*/  SYNCS.PHASECHK.TRANS64.TRYWAIT P2, [R168+URZ+0x28c30], R57 ;  /* 0x028c3039a80075a7 */ /* 0x001064000804017f */
[----:B-1----:R-:W-:Y:S05]  /*1bec0*/  @!P2 NANOSLEEP.SYNCS 0x989680 ;  /* 0x009896800000a95d */ /* 0x002fea0003900000 */
[----:B------:R-:W1:Y:S02]  /*1bed0*/  @!P2 SYNCS.PHASECHK.TRANS64 P2, [R168+URZ+0x28c30], R57 ;  /* 0x028c3039a800a5a7 */ /* 0x000e64000804007f */
[----:B-1----:R-:W-:Y:S05]  /*1bee0*/  @!P2 BRA `(.L_x_8020) ;  /* 0xfffffffc00f0a947 */ /* 0x002fea000383ffff */
[----:B------:R-:W-:Y:S05]  /*1bef0*/  BRA `(.L_x_8019) ;  /* 0xfffffed800e07947 */ /* 0x000fea000383ffff */
.L_x_8025:
[----:B--2---:R2:W3:Y:S02]  /*1bf00*/  SYNCS.PHASECHK.TRANS64.TRYWAIT P2, [R168+URZ+0x28c50], R57 ;  /* 0x028c5039a80075a7 */ /* 0x0044e4000804017f */
[----:B---3--:R-:W-:Y:S05]  /*1bf10*/  @!P2 NANOSLEEP.SYNCS 0x989680 ;  /* 0x009896800000a95d */ /* 0x008fea0003900000 */
[----:B------:R-:W3:Y:S02]  /*1bf20*/  @!P2 SYNCS.PHASECHK.TRANS64 P2, [R168+URZ+0x28c50], R57 ;  /* 0x028c5039a800a5a7 */ /* 0x000ee4000804007f */
[----:B---3--:R-:W-:Y:S05]  /*1bf30*/  @!P2 BRA `(.L_x_8025) ;  /* 0xfffffffc00f0a947 */ /* 0x008fea000383ffff */
[----:B------:R-:W-:Y:S05]  /*1bf40*/  BRA `(.L_x_8024) ;  /* 0xfffffeec00a47947 */ /* 0x000fea000383ffff */
.L_x_8032:
[----:B--2---:R2:W3:Y:S02]  /*1bf50*/  SYNCS.PHASECHK.TRANS64.TRYWAIT P2, [R216+URZ+0x28c30], R20 ;  /* 0x028c3014d80075a7 */ /* 0x0044e4000804017f */
[----:B---3--:R-:W-:Y:S05]  /*1bf60*/  @!P2 NANOSLEEP.SYNCS 0x989680 ;  /* 0x009896800000a95d */ /* 0x008fea0003900000 */
[----:B------:R-:W3:Y:S02]  /*1bf70*/  @!P2 SYNCS.PHASECHK.TRANS64 P2, [R216+URZ+0x28c30], R20 ;  /* 0x028c3014d800a5a7 */ /* 0x000ee4000804007f */
[----:B---3--:R-:W-:Y:S05]  /*1bf80*/  @!P2 BRA `(.L_x_8032) ;  /* 0xfffffffc00f0a947 */ /* 0x008fea000383ffff */
[----:B------:R-:W-:Y:S05]  /*1bf90*/  BRA `(.L_x_8031) ;  /* 0xfffffef000d07947 */ /* 0x000fea000383ffff */
.L_x_8037:
[----:B--2---:R2:W3:Y:S02]  /*1bfa0*/  SYNCS.PHASECHK.TRANS64.TRYWAIT P2, [R216+URZ+0x28c50], R20 ;  /* 0x028c5014d80075a7 */ /* 0x0044e4000804017f */
[----:B---3--:R-:W-:Y:S05]  /*1bfb0*/  @!P2 NANOSLEEP.SYNCS 0x989680 ;  /* 0x009896800000a95d */ /* 0x008fea0003900000 */
[----:B------:R-:W3:Y:S02]  /*1bfc0*/  @!P2 SYNCS.PHASECHK.TRANS64 P2, [R216+URZ+0x28c50], R20 ;  /* 0x028c5014d800a5a7 */ /* 0x000ee4000804007f */
[----:B---3--:R-:W-:Y:S05]  /*1bfd0*/  @!P2 BRA `(.L_x_8037) ;  /* 0xfffffffc00f0a947 */ /* 0x008fea000383ffff */
[----:B------:R-:W-:Y:S05]  /*1bfe0*/  BRA `(.L_x_8036) ;  /* 0xffffff0c00b87947 */ /* 0x000fea000383ffff */
.L_x_8045:
[----:B---3--:R3:W4:Y:S02]  /*1bff0*/  SYNCS.PHASECHK.TRANS64.TRYWAIT P2, [R194+URZ+0x28c30], R20 ;  /* 0x028c3014c20075a7 */ /* 0x008724000804017f */
[----:B----4-:R-:W-:Y:S05]  /*1c000*/  @!P2 NANOSLEEP.SYNCS 0x989680 ;  /* 0x009896800000a95d */ /* 0x010fea0003900000 */
[----:B------:R-:W4:Y:S02]  /*1c010*/  @!P2 SYNCS.PHASECHK.TRANS64 P2, [R194+URZ+0x28c30], R20 ;  /* 0x028c3014c200a5a7 */ /* 0x000f24000804007f */
[----:B----4-:R-:W-:Y:S05]  /*1c020*/  @!P2 BRA `(.L_x_8045) ;  /* 0xfffffffc00f0a947 */ /* 0x010fea000383ffff */
[----:B------:R-:W-:Y:S05]  /*1c030*/  BRA `(.L_x_8044) ;  /* 0xffffff1000cc7947 */ /* 0x000fea000383ffff */
.L_x_8050:
[----:B-1----:R1:W4:Y:S02]  /*1c040*/  SYNCS.PHASECHK.TRANS64.TRYWAIT P2, [R194+URZ+0x28c50], R20 ;  /* 0x028c5014c20075a7 */ /* 0x002324000804017f */
[----:B----4-:R-:W-:Y:S05]  /*1c050*/  @!P2 NANOSLEEP.SYNCS 0x989680 ;  /* 0x009896800000a95d */ /* 0x010fea0003900000 */
[----:B------:R-:W4:Y:S02]  /*1c060*/  @!P2 SYNCS.PHASECHK.TRANS64 P2, [R194+URZ+0x28c50], R20 ;  /* 0x028c5014c200a5a7 */ /* 0x000f24000804007f */
[----:B----4-:R-:W-:Y:S05]  /*1c070*/  @!P2 BRA `(.L_x_8050) ;  /* 0xfffffffc00f0a947 */ /* 0x010fea000383ffff */
[----:B------:R-:W-:Y:S05]  /*1c080*/  BRA `(.L_x_8049) ;  /* 0xffffff2800247947 */ /* 0x000fea000383ffff */
.L_x_8080:
[----:B------:R-:W2:Y:S01]  /*1c090*/  S2R R9, SR_TID.X ;  /* 0x0000000000097919 */ /* 0x000ea20000002100 */
[----:B------:R-:W-:Y:S01]  /*1c0a0*/  BSSY B1, `(.L_x_8280) ;  /* 0x000000a000017945 */ /* 0x000fe20003800000 */
[----:B------:R-:W-:Y:S02]  /*1c0b0*/  IMAD.MOV.U32 R12, RZ, RZ, RZ ;  /* 0x000000ffff0c7224 */ /* 0x000fe400078e00ff */
[----:B-1----:R-:W-:Y:S02]  /*1c0c0*/  IMAD.MOV.U32 R11, RZ, RZ, 0x1f ;  /* 0x0000001fff0b7424 */ /* 0x002fe400078e00ff */
[----:B------:R-:W-:Y:S01]  /*1c0d0*/  IMAD.MOV.U32 R15, RZ, RZ, -0x1 ;  /* 0xffffffffff0f7424 */ /* 0x000fe200078e00ff */
[----:B--2---:R-:W-:-:S04]  /*1c0e0*/  SHF.R.U32.HI R9, RZ, 0x5, R9 ;  /* 0x00000005ff097819 */ /* 0x004fc80000011609 */
[----:B------:R-:W-:-:S05]  /*1c0f0*/  LOP3.LUT R9, R9, 0x3, RZ, 0xc0, !PT ;  /* 0x0000000309097812 */ /* 0x000fca00078ec0ff */
[----:B------:R-:W-:-:S07]  /*1c100*/  IMAD.MOV.U32 R13, RZ, RZ, R9 ;  /* 0x000000ffff0d7224 */ /* 0x000fce00078e0009 */
[----:B0-----:R-:W-:Y:S05]  /*1c110*/  WARPSYNC.COLLECTIVE R15, `(.L_x_8281) ;  /* 0x000000000f087348 */ /* 0x001fea0003c00000 */
[----:B0-----:R0:W1:Y:S02]  /*1c120*/  SHFL.IDX P6, R14, R13, R12, R11 ;  /* 0x0000000c0d0e7389 */ /* 0x00106400000c000b */
[----:B01----:R-:W-:Y:S01]  /*1c130*/  ENDCOLLECTIVE ;  /* 0x000000000000791b */ /* 0x003fe20003800000 */
.L_x_8281:
[----:B------:R-:W-:Y:S05]  /*1c140*/  BSYNC B1 ;  /* 0x0000000000017941 */ /* 0x000fea0003800000 */
.L_x_8280:
[----:B------:R-:W-:Y:S05]  /*1c150*/  BRA `(.L_x_8282) ;  /* 0xffffff7800407947 */ /* 0x000fea000383ffff */
.L_x_8082:
[----:B------:R-:W-:Y:S01]  /*1c160*/  BSSY B1, `(.L_x_8283) ;  /* 0x0000006000017945 */ /* 0x000fe20003800000 */
[----:B------:R-:W-:-:S07]  /*1c170*/  IMAD.MOV.U32 R15, RZ, RZ, -0x1 ;  /* 0xffffffffff0f7424 */ /* 0x000fce00078e00ff */
[----:B01----:R-:W-:Y:S05]  /*1c180*/  WARPSYNC.COLLECTIVE R15, `(.L_x_8284) ;  /* 0x000000000f0c7348 */ /* 0x003fea0003c00000 */
[----:B------:R-:W-:Y:S02]  /*1c190*/  ELECT P6, UR62, PT ;  /* 0x00000000003e782f */ /* 0x000fe400038c0000 */
[----:B------:R-:W-:Y:S01]  /*1c1a0*/  MOV R14, UR62 ;  /* 0x0000003e000e7c02 */ /* 0x000fe20008000f00 */
[----:B01----:R-:W-:Y:S10]  /*1c1b0*/  ENDCOLLECTIVE ;  /* 0x000000000000791b */ /* 0x003ff40003800000 */
.L_x_8284:
[----:B------:R-:W-:Y:S05]  /*1c1c0*/  BSYNC B1 ;  /* 0x0000000000017941 */ /* 0x000fea0003800000 */
.L_x_8283:
[----:B------:R-:W-:Y:S05]  /*1c1d0*/  BRA `(.L_x_8081) ;  /* 0xffffff7800387947 */ /* 0x000fea000383ffff */
.L_x_8084:
[----:B0-----:R-:W2:Y:S02]  /*1c1e0*/  LDL R5, [R1+0x4] ;  /* 0x0000040001057983 */ /* 0x001ea40000100800 */
[----:B--2---:R0:W2:Y:S02]  /*1c1f0*/  SYNCS.PHASECHK.TRANS64.TRYWAIT P0, [R5+URZ+0x28c20], R4 ;  /* 0x028c2004050075a7 */ /* 0x0040a4000800017f */
[----:B--2---:R-:W-:Y:S05]  /*1c200*/  @!P0 NANOSLEEP.SYNCS 0x989680 ;  /* 0x009896800000895d */ /* 0x004fea0003900000 */
[----:B------:R-:W2:Y:S02]  /*1c210*/  @!P0 SYNCS.PHASECHK.TRANS64 P0, [R5+URZ+0x28c20], R4 ;  /* 0x028c2004050085a7 */ /* 0x000ea4000800007f */
[----:B--2---:R-:W-:Y:S05]  /*1c220*/  @!P0 BRA `(.L_x_8084) ;  /* 0xfffffffc00ec8947 */ /* 0x004fea000383ffff */
[----:B------:R-:W-:Y:S05]  /*1c230*/  BRA `(.L_x_8285) ;  /* 0xffffff7800487947 */ /* 0x000fea000383ffff */
.L_x_8088:
[----:B0-----:R0:W2:Y:S02]  /*1c240*/  SYNCS.PHASECHK.TRANS64.TRYWAIT P0, [R5+URZ+0x28ca0], R9 ;  /* 0x028ca009050075a7 */ /* 0x0010a4000800017f */
[----:B--2---:R-:W-:Y:S05]  /*1c250*/  @!P0 NANOSLEEP.SYNCS 0x989680 ;  /* 0x009896800000895d */ /* 0x004fea0003900000 */
[----:B------:R-:W2:Y:S02]  /*1c260*/  @!P0 SYNCS.PHASECHK.TRANS64 P0, [R5+URZ+0x28ca0], R9 ;  /* 0x028ca009050085a7 */ /* 0x000ea4000800007f */
[----:B--2---:R-:W-:Y:S05]  /*1c270*/  @!P0 BRA `(.L_x_8088) ;  /* 0xfffffffc00f08947 */ /* 0x004fea000383ffff */
[----:B------:R-:W-:Y:S05]  /*1c280*/  BRA `(.L_x_8286) ;  /* 0xffffff78006c7947 */ /* 0x000fea000383ffff */
.L_x_8093:
[----:B--2---:R2:W3:Y:S02]  /*1c290*/  SYNCS.PHASECHK.TRANS64.TRYWAIT P0, [R5+URZ+0x28cc0], R9 ;  /* 0x028cc009050075a7 */ /* 0x0044e4000800017f */
[----:B---3--:R-:W-:Y:S05]  /*1c2a0*/  @!P0 NANOSLEEP.SYNCS 0x989680 ;  /* 0x009896800000895d */ /* 0x008fea0003900000 */
[----:B------:R-:W3:Y:S02]  /*1c2b0*/  @!P0 SYNCS.PHASECHK.TRANS64 P0, [R5+URZ+0x28cc0], R9 ;  /* 0x028cc009050085a7 */ /* 0x000ee4000800007f */
[----:B---3--:R-:W-:Y:S05]  /*1c2c0*/  @!P0 BRA `(.L_x_8093) ;  /* 0xfffffffc00f08947 */ /* 0x008fea000383ffff */
[----:B------:R-:W-:Y:S05]  /*1c2d0*/  BRA `(.L_x_8287) ;  /* 0xffffff7800f07947 */ /* 0x000fea000383ffff */
.L_x_8107:
[----:B0-----:R0:W2:Y:S02]  /*1c2e0*/  SYNCS.PHASECHK.TRANS64.TRYWAIT P1, [R5+URZ+0x28ca0], R6 ;  /* 0x028ca006050075a7 */ /* 0x0010a4000802017f */
[----:B--2---:R-:W-:Y:S05]  /*1c2f0*/  @!P1 NANOSLEEP.SYNCS 0x989680 ;  /* 0x009896800000995d */ /* 0x004fea0003900000 */
[----:B------:R-:W2:Y:S02]  /*1c300*/  @!P1 SYNCS.PHASECHK.TRANS64 P1, [R5+URZ+0x28ca0], R6 ;  /* 0x028ca006050095a7 */ /* 0x000ea4000802007f */
[----:B--2---:R-:W-:Y:S05]  /*1c310*/  @!P1 BRA `(.L_x_8107) ;  /* 0xfffffffc00f09947 */ /* 0x004fea000383ffff */
[----:B------:R-:W-:Y:S05]  /*1c320*/  BRA `(.L_x_8288) ;  /* 0xffffff8400787947 */ /* 0x000fea000383ffff */
.L_x_8112:
[----:B--2---:R2:W3:Y:S02]  /*1c330*/  SYNCS.PHASECHK.TRANS64.TRYWAIT P1, [R5+URZ+0x28cc0], R6 ;  /* 0x028cc006050075a7 */ /* 0x0044e4000802017f */
[----:B---3--:R-:W-:Y:S05]  /*1c340*/  @!P1 NANOSLEEP.SYNCS 0x989680 ;  /* 0x009896800000995d */ /* 0x008fea0003900000 */
[----:B------:R-:W3:Y:S02]  /*1c350*/  @!P1 SYNCS.PHASECHK.TRANS64 P1, [R5+URZ+0x28cc0], R6 ;  /* 0x028cc006050095a7 */ /* 0x000ee4000802007f */
[----:B---3--:R-:W-:Y:S05]  /*1c360*/  @!P1 BRA `(.L_x_8112) ;  /* 0xfffffffc00f09947 */ /* 0x008fea000383ffff */
[----:B------:R-:W-:Y:S05]  /*1c370*/  BRA `(.L_x_8289) ;  /* 0xffffff8400f87947 */ /* 0x000fea000383ffff */
.L_x_8132:
        /* <DEDUP_REMOVED lines=11> */
.L_x_8291:
[----:B------:R-:W-:Y:S05]  /*1c430*/  BSYNC B0 ;  /* 0x0000000000007941 */ /* 0x000fea0003800000 */
.L_x_8290:
[----:B------:R-:W-:Y:S05]  /*1c440*/  BRA `(.L_x_8292) ;  /* 0xffffff9800087947 */ /* 0x000fea000383ffff */
.L_x_8134:
[----:B------:R-:W-:Y:S01]  /*1c450*/  BSSY B0, `(.L_x_8293) ;  /* 0x0000006000007945 */ /* 0x000fe20003800000 */
[----:B------:R-:W-:-:S07]  /*1c460*/  IMAD.MOV.U32 R15, RZ, RZ, -0x1 ;  /* 0xffffffffff0f7424 */ /* 0x000fce00078e00ff */
[----:B01----:R-:W-:Y:S05]  /*1c470*/  WARPSYNC.COLLECTIVE R15, `(.L_x_8294) ;  /* 0x000000000f0c7348 */ /* 0x003fea0003c00000 */
[----:B------:R-:W-:Y:S02]  /*1c480*/  ELECT P6, UR62, PT ;  /* 0x00000000003e782f */ /* 0x000fe400038c0000 */
[----:B------:R-:W-:Y:S01]  /*1c490*/  MOV R14, UR62 ;  /* 0x0000003e000e7c02 */ /* 0x000fe20008000f00 */
[----:B01----:R-:W-:Y:S10]  /*1c4a0*/  ENDCOLLECTIVE ;  /* 0x000000000000791b */ /* 0x003ff40003800000 */
.L_x_8294:
[----:B------:R-:W-:Y:S05]  /*1c4b0*/  BSYNC B0 ;  /* 0x0000000000007941 */ /* 0x000fea0003800000 */
.L_x_8293:
[----:B------:R-:W-:Y:S05]  /*1c4c0*/  BRA `(.L_x_8295) ;  /* 0xffffff9800187947 */ /* 0x000fea000383ffff */
.L_x_8136:
[----:B0-----:R0:W2:Y:S02]  /*1c4d0*/  SYNCS.PHASECHK.TRANS64.TRYWAIT P0, [R0+URZ+0x28c40], R2 ;  /* 0x028c4002000075a7 */ /* 0x0010a4000800017f */
[----:B--2---:R-:W-:Y:S05]  /*1c4e0*/  @!P0 NANOSLEEP.SYNCS 0x989680 ;  /* 0x009896800000895d */ /* 0x004fea0003900000 */
[----:B------:R-:W2:Y:S02]  /*1c4f0*/  @!P0 SYNCS.PHASECHK.TRANS64 P0, [R0+URZ+0x28c40], R2 ;  /* 0x028c4002000085a7 */ /* 0x000ea4000800007f */
[----:B--2---:R-:W-:Y:S05]  /*1c500*/  @!P0 BRA `(.L_x_8136) ;  /* 0xfffffffc00f08947 */ /* 0x004fea000383ffff */
[----:B------:R-:W-:Y:S05]  /*1c510*/  BRA `(.L_x_8296) ;  /* 0xffffff9800847947 */ /* 0x000fea000383ffff */
.L_x_8140:
        /* <DEDUP_REMOVED lines=12> */
.L_x_8297:
[----:B------:R-:W-:Y:S02]  /*1c5e0*/  IMAD.MOV.U32 R13, RZ, RZ, R3 ;  /* 0x000000ffff0d7224 */ /* 0x000fe400078e0003 */
[----:B------:R-:W-:-:S07]  /*1c5f0*/  IMAD.MOV.U32 R4, RZ, RZ, R14 ;  /* 0x000000ffff047224 */ /* 0x000fce00078e000e */
[----:B------:R-:W-:Y:S05]  /*1c600*/  WARPSYNC.COLLECTIVE R15, `(.L_x_8298) ;  /* 0x000000000f087348 */ /* 0x000fea0003c00000 */
[----:B------:R0:W1:Y:S02]  /*1c610*/  SHFL.IDX P6, R14, R13, R12, R11 ;  /* 0x0000000c0d0e7389 */ /* 0x00006400000c000b */
[----:B01----:R-:W-:Y:S01]  /*1c620*/  ENDCOLLECTIVE ;  /* 0x000000000000791b */ /* 0x003fe20003800000 */
.L_x_8298:
[----:B------:R-:W-:Y:S02]  /*1c630*/  IMAD.MOV.U32 R13, RZ, RZ, R2 ;  /* 0x000000ffff0d7224 */ /* 0x000fe400078e0002 */
[----:B------:R-:W-:Y:S02]  /*1c640*/  IMAD.MOV.U32 R12, RZ, RZ, 0x1 ;  /* 0x00000001ff0c7424 */ /* 0x000fe400078e00ff */
[----:B------:R-:W-:-:S07]  /*1c650*/  IMAD.MOV.U32 R5, RZ, RZ, R14 ;  /* 0x000000ffff057224 */ /* 0x000fce00078e000e */
[----:B------:R-:W-:Y:S05]  /*1c660*/  WARPSYNC.COLLECTIVE R15, `(.L_x_8299) ;  /* 0x000000000f087348 */ /* 0x000fea0003c00000 */
[----:B------:R0:W1:Y:S02]  /*1c670*/  SHFL.IDX P6, R14, R13, R12, R11 ;  /* 0x0000000c0d0e7389 */ /* 0x00006400000c000b */
[----:B01----:R-:W-:Y:S01]  /*1c680*/  ENDCOLLECTIVE ;  /* 0x000000000000791b */ /* 0x003fe20003800000 */
.L_x_8299:
        /* <DEDUP_REMOVED lines=10> */
.L_x_8300:
        /* <DEDUP_REMOVED lines=11> */
.L_x_8301:
        /* <DEDUP_REMOVED lines=10> */
.L_x_8302:
        /* <DEDUP_REMOVED lines=12> */
.L_x_8303:
        /* <DEDUP_REMOVED lines=14> */
.L_x_8304:
[----:B------:R-:W-:Y:S01]  /*1ca20*/  IMAD.MOV.U32 R3, RZ, RZ, R14 ;  /* 0x000000ffff037224 */ /* 0x000fe200078e000e */
[----:B------:R-:W-:Y:S06]  /*1ca30*/  BRA `(.L_x_8305) ;  /* 0xffffff9c00f47947 */ /* 0x000fec000383ffff */
.L_x_8143:
[----:B0-----:R-:W2:Y:S02]  /*1ca40*/  LDL R2, [R1+0x4] ;  /* 0x0000040001027983 */ /* 0x001ea40000100800 */
[----:B--2---:R0:W1:Y:S02]  /*1ca50*/  SYNCS.PHASECHK.TRANS64.TRYWAIT P0, [R2+URZ+0x28c20], R0 ;  /* 0x028c2000020075a7 */ /* 0x004064000800017f */
[----:B-1----:R-:W-:Y:S05]  /*1ca60*/  @!P0 NANOSLEEP.SYNCS 0x989680 ;  /* 0x009896800000895d */ /* 0x002fea0003900000 */
[----:B------:R-:W1:Y:S02]  /*1ca70*/  @!P0 SYNCS.PHASECHK.TRANS64 P0, [R2+URZ+0x28c20], R0 ;  /* 0x028c2000020085a7 */ /* 0x000e64000800007f */
[----:B-1----:R-:W-:Y:S05]  /*1ca80*/  @!P0 BRA `(.L_x_8143) ;  /* 0xfffffffc00ec8947 */ /* 0x002fea000383ffff */
[----:B------:R-:W-:Y:S05]  /*1ca90*/  BRA `(.L_x_8306) ;  /* 0xffffffa000547947 */ /* 0x000fea000383ffff */
.L_x_8147:
[----:B0-----:R0:W1:Y:S02]  /*1caa0*/  SYNCS.PHASECHK.TRANS64.TRYWAIT P0, [R0+URZ+0x28c60], R2 ;  /* 0x028c6002000075a7 */ /* 0x001064000800017f */
[----:B-1----:R-:W-:Y:S05]  /*1cab0*/  @!P0 NANOSLEEP.SYNCS 0x989680 ;  /* 0x009896800000895d */ /* 0x002fea0003900000 */
[----:B------:R-:W1:Y:S02]  /*1cac0*/  @!P0 SYNCS.PHASECHK.TRANS64 P0, [R0+URZ+0x28c60], R2 ;  /* 0x028c6002000085a7 */ /* 0x000e64000800007f */
[----:B-1----:R-:W-:Y:S05]  /*1cad0*/  @!P0 BRA `(.L_x_8147) ;  /* 0xfffffffc00f08947 */ /* 0x002fea000383ffff */
[----:B------:R-:W-:Y:S05]  /*1cae0*/  BRA `(.L_x_8307) ;  /* 0xffffffa000807947 */ /* 0x000fea000383ffff */
.L_x_8166:
[----:B-1----:R1:W2:Y:S02]  /*1caf0*/  SYNCS.PHASECHK.TRANS64.TRYWAIT P0, [R3+URZ+0x28c40], R2 ;  /* 0x028c4002030075a7 */ /* 0x0022a4000800017f */
[----:B--2---:R-:W-:Y:S05]  /*1cb00*/  @!P0 NANOSLEEP.SYNCS 0x989680 ;  /* 0x009896800000895d */ /* 0x004fea0003900000 */
[----:B------:R-:W2:Y:S02]  /*1cb10*/  @!P0 SYNCS.PHASECHK.TRANS64 P0, [R3+URZ+0x28c40], R2 ;  /* 0x028c4002030085a7 */ /* 0x000ea4000800007f */
[----:B--2---:R-:W-:Y:S05]  /*1cb20*/  @!P0 BRA `(.L_x_8166) ;  /* 0xfffffffc00f08947 */ /* 0x004fea000383ffff */
[----:B------:R-:W-:Y:S05]  /*1cb30*/  BRA `(.L_x_8308) ;  /* 0xffffffac00a47947 */ /* 0x000fea000383ffff */
.L_x_8171:
[----:B0-----:R0:W2:Y:S02]  /*1cb40*/  SYNCS.PHASECHK.TRANS64.TRYWAIT P0, [R3+URZ+0x28c60], R2 ;  /* 0x028c6002030075a7 */ /* 0x0010a4000800017f */
[----:B--2---:R-:W-:Y:S05]  /*1cb50*/  @!P0 NANOSLEEP.SYNCS 0x989680 ;  /* 0x009896800000895d */ /* 0x004fea0003900000 */
[----:B------:R-:W2:Y:S02]  /*1cb60*/  @!P0 SYNCS.PHASECHK.TRANS64 P0, [R3+URZ+0x28c60], R2 ;  /* 0x028c6002030085a7 */ /* 0x000ea4000800007f */
[----:B--2---:R-:W-:Y:S05]  /*1cb70*/  @!P0 BRA `(.L_x_8171) ;  /* 0xfffffffc00f08947 */ /* 0x004fea000383ffff */
[----:B------:R-:W-:Y:S05]  /*1cb80*/  BRA `(.L_x_8309) ;  /* 0xffffffb0002c7947 */ /* 0x000fea000383ffff */
.L_x_8186:
[----:B0-----:R0:W1:Y:S02]  /*1cb90*/  SYNCS.PHASECHK.TRANS64.TRYWAIT P0, [R4+URZ+0x28c40], R2 ;  /* 0x028c4002040075a7 */ /* 0x001064000800017f */
[----:B-1----:R-:W-:Y:S05]  /*1cba0*/  @!P0 NANOSLEEP.SYNCS 0x989680 ;  /* 0x009896800000895d */ /* 0x002fea0003900000 */
[----:B------:R-:W1:Y:S02]  /*1cbb0*/  @!P0 SYNCS.PHASECHK.TRANS64 P0, [R4+URZ+0x28c40], R2 ;  /* 0x028c4002040085a7 */ /* 0x000e64000800007f */
[----:B-1----:R-:W-:Y:S05]  /*1cbc0*/  @!P0 BRA `(.L_x_8186) ;  /* 0xfffffffc00f08947 */ /* 0x002fea000383ffff */
[----:B------:R-:W-:Y:S05]  /*1cbd0*/  BRA `(.L_x_8310) ;  /* 0xffffffbc00347947 */ /* 0x000fea000383ffff */
.L_x_8191:
[----:B-1----:R1:W2:Y:S02]  /*1cbe0*/  SYNCS.PHASECHK.TRANS64.TRYWAIT P0, [R4+URZ+0x28c60], R2 ;  /* 0x028c6002040075a7 */ /* 0x0022a4000800017f */
[----:B--2---:R-:W-:Y:S05]  /*1cbf0*/  @!P0 NANOSLEEP.SYNCS 0x989680 ;  /* 0x009896800000895d */ /* 0x004fea0003900000 */
[----:B------:R-:W2:Y:S02]  /*1cc00*/  @!P0 SYNCS.PHASECHK.TRANS64 P0, [R4+URZ+0x28c60], R2 ;  /* 0x028c6002040085a7 */ /* 0x000ea4000800007f */
[----:B--2---:R-:W-:Y:S05]  /*1cc10*/  @!P0 BRA `(.L_x_8191) ;  /* 0xfffffffc00f08947 */ /* 0x004fea000383ffff */
[----:B------:R-:W-:Y:S05]  /*1cc20*/  BRA `(.L_x_8311) ;  /* 0xffffffbc00b87947 */ /* 0x000fea000383ffff */
.L_x_8206:
[----:B-1----:R1:W2:Y:S02]  /*1cc30*/  SYNCS.PHASECHK.TRANS64.TRYWAIT P0, [R4+URZ+0x28c40], R2 ;  /* 0x028c4002040075a7 */ /* 0x0022a4000800017f */
[----:B--2---:R-:W-:Y:S05]  /*1cc40*/  @!P0 NANOSLEEP.SYNCS 0x989680 ;  /* 0x009896800000895d */ /* 0x004fea0003900000 */
[----:B------:R-:W2:Y:S02]  /*1cc50*/  @!P0 SYNCS.PHASECHK.TRANS64 P0, [R4+URZ+0x28c40], R2 ;  /* 0x028c4002040085a7 */ /* 0x000ea4000800007f */
[----:B--2---:R-:W-:Y:S05]  /*1cc60*/  @!P0 BRA `(.L_x_8206) ;  /* 0xfffffffc00f08947 */ /* 0x004fea000383ffff */
[----:B------:R-:W-:Y:S05]  /*1cc70*/  BRA `(.L_x_8312) ;  /* 0xffffffc800a47947 */ /* 0x000fea000383ffff */
.L_x_8211:
[----:B0-----:R0:W2:Y:S02]  /*1cc80*/  SYNCS.PHASECHK.TRANS64.TRYWAIT P0, [R4+URZ+0x28c60], R2 ;  /* 0x028c6002040075a7 */ /* 0x0010a4000800017f */
[----:B--2---:R-:W-:Y:S05]  /*1cc90*/  @!P0 NANOSLEEP.SYNCS 0x989680 ;  /* 0x009896800000895d */ /* 0x004fea0003900000 */
[----:B------:R-:W2:Y:S02]  /*1cca0*/  @!P0 SYNCS.PHASECHK.TRANS64 P0, [R4+URZ+0x28c60], R2 ;  /* 0x028c6002040085a7 */ /* 0x000ea4000800007f */
[----:B--2---:R-:W-:Y:S05]  /*1ccb0*/  @!P0 BRA `(.L_x_8211) ;  /* 0xfffffffc00f08947 */ /* 0x004fea000383ffff */
[----:B------:R-:W-:Y:S05]  /*1ccc0*/  BRA `(.L_x_8313) ;  /* 0xffffffcc002c7947 */ /* 0x000fea000383ffff */
.L_x_8227:
[----:B------:R-:W-:Y:S01]  /*1ccd0*/  BSSY B0, `(.L_x_8314) ;  /* 0x0000008000007945 */ /* 0x000fe20003800000 */
[----:B------:R-:W-:Y:S02]  /*1cce0*/  IMAD.MOV.U32 R13, RZ, RZ, R16 ;  /* 0x000000ffff0d7224 */ /* 0x000fe400078e0010 */
[----:B------:R-:W-:Y:S02]  /*1ccf0*/  IMAD.MOV.U32 R12, RZ, RZ, RZ ;  /* 0x000000ffff0c7224 */ /* 0x000fe400078e00ff */
[----:B-1----:R-:W-:Y:S02]  /*1cd00*/  IMAD.MOV.U32 R11, RZ, RZ, 0x1f ;  /* 0x0000001fff0b7424 */ /* 0x002fe400078e00ff */
[----:B------:R-:W-:-:S07]  /*1cd10*/  IMAD.MOV.U32 R15, RZ, RZ, -0x1 ;  /* 0xffffffffff0f7424 */ /* 0x000fce00078e00ff */
[----:B0----5:R-:W-:Y:S05]  /*1cd20*/  WARPSYNC.COLLECTIVE R15, `(.L_x_8315) ;  /* 0x000000000f087348 */ /* 0x021fea0003c00000 */
[----:B0-----:R0:W1:Y:S02]  /*1cd30*/  SHFL.IDX P6, R14, R13, R12, R11 ;  /* 0x0000000c0d0e7389 */ /* 0x00106400000c000b */
[----:B01---5:R-:W-:Y:S01]  /*1cd40*/  ENDCOLLECTIVE ;  /* 0x000000000000791b */ /* 0x023fe20003800000 */
.L_x_8315:
[----:B------:R-:W-:Y:S05]  /*1cd50*/  BSYNC B0 ;  /* 0x0000000000007941 */ /* 0x000fea0003800000 */
.L_x_8314:
        /* <DEDUP_REMOVED lines=9> */
.L_x_8316:
        /* <DEDUP_REMOVED lines=18> */
.L_x_8317:
[----:B------:R-:W-:Y:S01]  /*1cf10*/  IMAD.MOV.U32 R12, RZ, RZ, 0x2 ;  /* 0x00000002ff0c7424 */ /* 0x000fe200078e00ff */
[----:B------:R-:W-:-:S05]  /*1cf20*/  SEL R5, R14, RZ, P1 ;  /* 0x000000ff0e057207 */ /* 0x000fca0000800000 */
[----:B------:R-:W-:-:S04]  /*1cf30*/  IMAD.IADD R3, R2, 0x1, R5 ;  /* 0x0000000102037824 */ /* 0x000fc800078e0205 */
[----:B------:R-:W-:-:S07]  /*1cf40*/  IMAD.MOV.U32 R13, RZ, RZ, R3 ;  /* 0x000000ffff0d7224 */ /* 0x000fce00078e0003 */
[----:B------:R-:W-:Y:S05]  /*1cf50*/  WARPSYNC.COLLECTIVE R15, `(.L_x_8318) ;  /* 0x000000000f087348 */ /* 0x000fea0003c00000 */
[----:B------:R0:W1:Y:S02]  /*1cf60*/  SHFL.UP P6, R14, R13, R12, R11 ;  /* 0x0400000c0d0e7389 */ /* 0x00006400000c000b */
[----:B01----:R-:W-:Y:S01]  /*1cf70*/  ENDCOLLECTIVE ;  /* 0x000000000000791b */ /* 0x003fe20003800000 */
.L_x_8318:
        /* <DEDUP_REMOVED lines=8> */
.L_x_8319:
        /* <DEDUP_REMOVED lines=8> */
.L_x_8320:
        /* <DEDUP_REMOVED lines=8> */
.L_x_8321:
        /* <DEDUP_REMOVED lines=9> */
.L_x_8322:
[----:B------:R-:W-:Y:S01]  /*1d190*/  IMAD.MOV.U32 R16, RZ, RZ, R14 ;  /* 0x000000ffff107224 */ /* 0x000fe200078e000e */
[----:B------:R-:W-:Y:S06]  /*1d1a0*/  BRA `(.L_x_8323) ;  /* 0xffffffd400887947 */ /* 0x000fec000383ffff */
.L_x_8232:
        /* <DEDUP_REMOVED lines=8> */
.L_x_8325:
[----:B------:R-:W-:Y:S05]  /*1d230*/  BSYNC B0 ;  /* 0x0000000000007941 */ /* 0x000fea0003800000 */
.L_x_8324:
        /* <DEDUP_REMOVED lines=9> */
.L_x_8326:
[----:B------:R-:W-:Y:S01]  /*1d2d0*/  IMAD.MOV.U32 R12, RZ, RZ, 0x4 ;  /* 0x00000004ff0c7424 */ /* 0x000fe200078e00ff */
[----:B------:R-:W-:-:S05]  /*1d2e0*/  SEL R14, R14, RZ, P2 ;  /* 0x000000ff0e0e7207 */ /* 0x000fca0001000000 */
[----:B------:R-:W-:-:S04]  /*1d2f0*/  IMAD.IADD R3, R3, 0x1, R14 ;  /* 0x0000000103037824 */ /* 0x000fc800078e020e */
[----:B------:R-:W-:-:S07]  /*1d300*/  IMAD.MOV.U32 R13, RZ, RZ, R3 ;  /* 0x000000ffff0d7224 */ /* 0x000fce00078e0003 */
[----:B------:R-:W-:Y:S05]  /*1d310*/  WARPSYNC.COLLECTIVE R15, `(.L_x_8327) ;  /* 0x000000000f087348 */ /* 0x000fea0003c00000 */
[----:B------:R0:W1:Y:S02]  /*1d320*/  SHFL.UP P6, R14, R13, R12, R11 ;  /* 0x0400000c0d0e7389 */ /* 0x00006400000c000b */
[----:B01----:R-:W-:Y:S01]  /*1d330*/  ENDCOLLECTIVE ;  /* 0x000000000000791b */ /* 0x003fe20003800000 */
.L_x_8327:
[----:B------:R-:W-:Y:S01]  /*1d340*/  IMAD.MOV.U32 R12, RZ, RZ, 0x8 ;  /* 0x00000008ff0c7424 */ /* 0x000fe200078e00ff */
[----:B------:R-:W-:-:S05]  /*1d350*/  SEL R14, R14, RZ, P3 ;  /* 0x000000ff0e0e7207 */ /* 0x000fca0001800000 */
[----:B------:R-:W-:-:S04]  /*1d360*/  IMAD.IADD R3, R3, 0x1, R14 ;  /* 0x0000000103037824 */ /* 0x000fc800078e020e */
[----:B------:R-:W-:-:S07]  /*1d370*/  IMAD.MOV.U32 R13, RZ, RZ, R3 ;  /* 0x000000ffff0d7224 */ /* 0x000fce00078e0003 */
[----:B------:R-:W-:Y:S05]  /*1d380*/  WARPSYNC.COLLECTIVE R15, `(.L_x_8328) ;  /* 0x000000000f087348 */ /* 0x000fea0003c00000 */
[----:B------:R0:W1:Y:S02]  /*1d390*/  SHFL.UP P6, R14, R13, R12, R11 ;  /* 0x0400000c0d0e7389 */ /* 0x00006400000c000b */
[----:B01----:R-:W-:Y:S01]  /*1d3a0*/  ENDCOLLECTIVE ;  /* 0x000000000000791b */ /* 0x003fe20003800000 */
.L_x_8328:
[----:B------:R-:W-:Y:S01]  /*1d3b0*/  IMAD.MOV.U32 R12, RZ, RZ, 0x10 ;  /* 0x00000010ff0c7424 */ /* 0x000fe200078e00ff */
[----:B------:R-:W-:-:S05]  /*1d3c0*/  SEL R14, R14, RZ, P4 ;  /* 0x000000ff0e0e7207 */ /* 0x000fca0002000000 */
[----:B------:R-:W-:-:S04]  /*1d3d0*/  IMAD.IADD R3, R3, 0x1, R14 ;  /* 0x0000000103037824 */ /* 0x000fc800078e020e */
[----:B------:R-:W-:-:S07]  /*1d3e0*/  IMAD.MOV.U32 R13, RZ, RZ, R3 ;  /* 0x000000ffff0d7224 */ /* 0x000fce00078e0003 */
[----:B------:R-:W-:Y:S05]  /*1d3f0*/  WARPSYNC.COLLECTIVE R15, `(.L_x_8329) ;  /* 0x000000000f087348 */ /* 0x000fea0003c00000 */
[----:B------:R0:W1:Y:S02]  /*1d400*/  SHFL.UP P6, R14, R13, R12, R11 ;  /* 0x0400000c0d0e7389 */ /* 0x00006400000c000b */
[----:B01----:R-:W-:Y:S01]  /*1d410*/  ENDCOLLECTIVE ;  /* 0x000000000000791b */ /* 0x003fe20003800000 */
.L_x_8329:
        /* <DEDUP_REMOVED lines=8> */
.L_x_8330:
[----:B------:R-:W-:Y:S01]  /*1d4a0*/  IMAD.MOV.U32 R16, RZ, RZ, R14 ;  /* 0x000000ffff107224 */ /* 0x000fe200078e000e */
[----:B------:R-:W-:Y:S06]  /*1d4b0*/  BRA `(.L_x_8331) ;  /* 0xffffffd400607947 */ /* 0x000fec000383ffff */
.L_x_8234:
[----:B------:R-:W-:Y:S01]  /*1d4c0*/  BSSY B0, `(.L_x_8332) ;  /* 0x0000006000007945 */ /* 0x000fe20003800000 */
[----:B------:R-:W-:Y:S01]  /*1d4d0*/  PLOP3.LUT P6, PT, P6, PT, PT, 0x8, 0x0 ;  /* 0x000000000000781c */ /* 0x000fe200037ce170 */
[----:B------:R-:W-:-:S12]  /*1d4e0*/  IMAD.MOV.U32 R15, RZ, RZ, -0x1 ;  /* 0xffffffffff0f7424 */ /* 0x000fd800078e00ff */
[----:B0----5:R-:W-:Y:S05]  /*1d4f0*/  WARPSYNC.COLLECTIVE R15, `(.L_x_8333) ;  /* 0x000000000f087348 */ /* 0x021fea0003c00000 */
[----:B------:R-:W-:Y:S01]  /*1d500*/  VOTE.ANY R14, PT, P6 ;  /* 0x00000000000e7806 */ /* 0x000fe200030e0100 */
[----:B0----5:R-:W-:Y:S06]  /*1d510*/  ENDCOLLECTIVE ;  /* 0x000000000000791b */ /* 0x021fec0003800000 */
.L_x_8333:
[----:B------:R-:W-:Y:S05]  /*1d520*/  BSYNC B0 ;  /* 0x0000000000007941 */ /* 0x000fea0003800000 */
.L_x_8332:
        /* <DEDUP_REMOVED lines=9> */
.L_x_8334:
[----:B------:R-:W-:Y:S01]  /*1d5c0*/  IMAD.MOV.U32 R17, RZ, RZ, R14 ;  /* 0x000000ffff117224 */ /* 0x000fe200078e000e */
[----:B------:R-:W-:Y:S06]  /*1d5d0*/  BRA `(.L_x_8335) ;  /* 0xffffffd400507947 */ /* 0x000fec000383ffff */
.L_x_8236:
[----:B------:R-:W-:Y:S01]  /*1d5e0*/  BSSY B0, `(.L_x_8336) ;  /* 0x0000007000007945 */ /* 0x000fe20003800000 */
[----:B------:R-:W-:Y:S02]  /*1d5f0*/  IMAD.MOV.U32 R13, RZ, RZ, R3 ;  /* 0x000000ffff0d7224 */ /* 0x000fe400078e0003 */
[----:B------:R-:W-:Y:S02]  /*1d600*/  IMAD.MOV.U32 R11, RZ, RZ, 0x1f ;  /* 0x0000001fff0b7424 */ /* 0x000fe400078e00ff */
[----:B------:R-:W-:-:S07]  /*1d610*/  IMAD.MOV.U32 R15, RZ, RZ, -0x1 ;  /* 0xffffffffff0f7424 */ /* 0x000fce00078e00ff */
[----:B012--5:R-:W-:Y:S05]  /*1d620*/  WARPSYNC.COLLECTIVE R15, `(.L_x_8337) ;  /* 0x000000000f087348 */ /* 0x027fea0003c00000 */
[----:B------:R3:W4:Y:S02]  /*1d630*/  SHFL.IDX P6, R14, R13, R12, R11 ;  /* 0x0000000c0d0e7389 */ /* 0x00072400000c000b */
[----:B012345:R-:W-:Y:S01]  /*1d640*/  ENDCOLLECTIVE ;  /* 0x000000000000791b */ /* 0x03ffe20003800000 */
.L_x_8337:
[----:B------:R-:W-:Y:S05]  /*1d650*/  BSYNC B0 ;  /* 0x0000000000007941 */ /* 0x000fea0003800000 */
.L_x_8336:
[----:B------:R-:W-:Y:S01]  /*1d660*/  IMAD.MOV.U32 R3, RZ, RZ, R14 ;  /* 0x000000ffff037224 */ /* 0x000fe200078e000e */
[----:B------:R-:W-:Y:S06]  /*1d670*/  BRA `(.L_x_8338) ;  /* 0xffffffd400447947 */ /* 0x000fec000383ffff */
.L_x_8240:
[----:B0-----:R0:W1:Y:S02]  /*1d680*/  SYNCS.PHASECHK.TRANS64.TRYWAIT P0, [R0+URZ+0x28c20], R3 ;  /* 0x028c2003000075a7 */ /* 0x001064000800017f */
[----:B-1----:R-:W-:Y:S05]  /*1d690*/  @!P0 NANOSLEEP.SYNCS 0x989680 ;  /* 0x009896800000895d */ /* 0x002fea0003900000 */
[----:B------:R-:W1:Y:S02]  /*1d6a0*/  @!P0 SYNCS.PHASECHK.TRANS64 P0, [R0+URZ+0x28c20], R3 ;  /* 0x028c2003000085a7 */ /* 0x000e64000800007f */
[----:B-1----:R-:W-:Y:S05]  /*1d6b0*/  @!P0 BRA `(.L_x_8240) ;  /* 0xfffffffc00f08947 */ /* 0x002fea000383ffff */
[----:B------:R-:W-:Y:S05]  /*1d6c0*/  BRA `(.L_x_8339) ;  /* 0xffffffd800c87947 */ /* 0x000fea000383ffff */
.L_x_8241:
        /* <DEDUP_REMOVED lines=11> */
.L_x_8341:
[----:B------:R-:W-:Y:S05]  /*1d780*/  BSYNC B0 ;  /* 0x0000000000007941 */ /* 0x000fea0003800000 */
.L_x_8340:
[----:B------:R-:W-:Y:S05]  /*1d790*/  BRA `(.L_x_8342) ;  /* 0xffffffd800b07947 */ /* 0x000fea000383ffff */
.L_x_8242:
[----:B------:R-:W-:Y:S01]  /*1d7a0*/  BSSY B0, `(.L_x_8343) ;  /* 0x0000006000007945 */ /* 0x000fe20003800000 */
[----:B------:R-:W-:-:S07]  /*1d7b0*/  IMAD.MOV.U32 R15, RZ, RZ, -0x1 ;  /* 0xffffffffff0f7424 */ /* 0x000fce00078e00ff */
[----:B01---5:R-:W-:Y:S05]  /*1d7c0*/  WARPSYNC.COLLECTIVE R15, `(.L_x_8344) ;  /* 0x000000000f0c7348 */ /* 0x023fea0003c00000 */
[----:B------:R-:W-:Y:S02]  /*1d7d0*/  ELECT P6, UR62, PT ;  /* 0x00000000003e782f */ /* 0x000fe400038c0000 */
[----:B------:R-:W-:Y:S01]  /*1d7e0*/  MOV R14, UR62 ;  /* 0x0000003e000e7c02 */ /* 0x000fe20008000f00 */
[----:B01---5:R-:W-:Y:S10]  /*1d7f0*/  ENDCOLLECTIVE ;  /* 0x000000000000791b */ /* 0x023ff40003800000 */
.L_x_8344:
[----:B------:R-:W-:Y:S05]  /*1d800*/  BSYNC B0 ;  /* 0x0000000000007941 */ /* 0x000fea0003800000 */
.L_x_8343:
[----:B------:R-:W-:Y:S05]  /*1d810*/  BRA `(.L_x_8345) ;  /* 0xffffffd800a47947 */ /* 0x000fea000383ffff */
.L_x_8244:
[----:B0-----:R0:W1:Y:S02]  /*1d820*/  SYNCS.PHASECHK.TRANS64.TRYWAIT P0, [R6+URZ], R5 ;  /* 0x00000005060075a7 */ /* 0x001064000800017f */
[----:B-1----:R-:W-:Y:S05]  /*1d830*/  @!P0 NANOSLEEP.SYNCS 0x989680 ;  /* 0x009896800000895d */ /* 0x002fea0003900000 */
[----:B------:R-:W1:Y:S02]  /*1d840*/  @!P0 SYNCS.PHASECHK.TRANS64 P0, [R6+URZ], R5 ;  /* 0x00000005060085a7 */ /* 0x000e64000800007f */
[----:B-1----:R-:W-:Y:S05]  /*1d850*/  @!P0 BRA `(.L_x_8244) ;  /* 0xfffffffc00f08947 */ /* 0x002fea000383ffff */
[----:B------:R-:W-:Y:S05]  /*1d860*/  BRA `(.L_x_8346) ;  /* 0xffffffd800e07947 */ /* 0x000fea000383ffff */
.L_x_8245:
[----:B-1----:R1:W2:Y:S02]  /*1d870*/  SYNCS.PHASECHK.TRANS64.TRYWAIT P0, [R7+URZ], R2 ;  /* 0x00000002070075a7 */ /* 0x0022a4000800017f */
[----:B--2---:R-:W-:Y:S05]  /*1d880*/  @!P0 NANOSLEEP.SYNCS 0x989680 ;  /* 0x009896800000895d */ /* 0x004fea0003900000 */
[----:B------:R-:W2:Y:S02]  /*1d890*/  @!P0 SYNCS.PHASECHK.TRANS64 P0, [R7+URZ], R2 ;  /* 0x00000002070085a7 */ /* 0x000ea4000800007f */
[----:B--2---:R-:W-:Y:S05]  /*1d8a0*/  @!P0 BRA `(.L_x_8245) ;  /* 0xfffffffc00f08947 */ /* 0x004fea000383ffff */
[----:B------:R-:W-:Y:S05]  /*1d8b0*/  BRA `(.L_x_8347) ;  /* 0xffffffd800d47947 */ /* 0x000fea000383ffff */
.L_x_8247:
[----:B--2---:R2:W3:Y:S02]  /*1d8c0*/  SYNCS.PHASECHK.TRANS64.TRYWAIT P0, [R4+URZ], R5 ;  /* 0x00000005040075a7 */ /* 0x0044e4000800017f */
[----:B---3--:R-:W-:Y:S05]  /*1d8d0*/  @!P0 NANOSLEEP.SYNCS 0x989680 ;  /* 0x009896800000895d */ /* 0x008fea0003900000 */
[----:B------:R-:W3:Y:S02]  /*1d8e0*/  @!P0 SYNCS.PHASECHK.TRANS64 P0, [R4+URZ], R5 ;  /* 0x00000005040085a7 */ /* 0x000ee4000800007f */
[----:B---3--:R-:W-:Y:S05]  /*1d8f0*/  @!P0 BRA `(.L_x_8247) ;  /* 0xfffffffc00f08947 */ /* 0x008fea000383ffff */
[----:B------:R-:W-:Y:S05]  /*1d900*/  BRA `(.L_x_8348) ;  /* 0xffffffd800dc7947 */ /* 0x000fea000383ffff */
.L_x_8349:
        /* <DEDUP_REMOVED lines=15> */
.L_x_15131:


//--------------------- .text._ZN7cutlass13device_kernelIN5flash11enable_sm90INS1_16FlashAttnFwdSm90INS1_25CollectiveMainloopFwdSm90ILi2EN4cute5tupleIJNS5_1CILi1EEES8_S8_EEENS6_IJNS7_ILi64EEESA_SA_EEELi512ENS_10bfloat16_tEfNS_4arch4Sm90ELb1ELb0ELb0ELb1ELb0ELb0ELb1ELb0ELb0ELb1ELb0ELb0EEENS1_21CollectiveEpilogueFwdINS6_IJSA_NS7_ILi512EEESA_EEES9_SC_SE_Li256ELb1ELb1ELb0ELb0EEENS1_36VarlenDynamicPersistentTileSchedulerILi64ELi64ELi256ELi128ELb0ELb1ELb1ELb1ELb1ELb1EEEEEEEEEvNT_6ParamsE --------------------------
	.section	.text._ZN7cutlass13device_kernelIN5flash11enable_sm90INS1_16FlashAttnFwdSm90INS1_25CollectiveMainloopFwdSm90ILi2EN4cute5tupleIJNS5_1CILi1EEES8_S8_EEENS6_IJNS7_ILi64EEESA_SA_EEELi512ENS_10bfloat16_tEfNS_4arch4Sm90ELb1ELb0ELb0ELb1ELb0ELb0ELb1ELb0ELb0ELb1ELb0ELb0EEENS1_21CollectiveEpilogueFwdINS6_IJSA_NS7_ILi512EEESA_EEES9_SC_SE_Li256ELb1ELb1ELb0ELb0EEENS1_36VarlenDynamicPersistentTileSchedulerILi64ELi64ELi256ELi128ELb0ELb1ELb1ELb1ELb1ELb1EEEEEEEEEvNT_6ParamsE,"ax",@progbits
	.align	128
.text._ZN7cutlass13device_kernelIN5flash11enable_sm90INS1_16FlashAttnFwdSm90INS1_25CollectiveMainloopFwdSm90ILi2EN4cute5tupleIJNS5_1CILi1EEES8_S8_EEENS6_IJNS7_ILi64EEESA_SA_EEELi512ENS_10bfloat16_tEfNS_4arch4Sm90ELb1ELb0ELb0ELb1ELb0ELb0ELb1ELb0ELb0ELb1ELb0ELb0EEENS1_21CollectiveEpilogueFwdINS6_IJSA_NS7_ILi512EEESA_EEES9_SC_SE_Li256ELb1ELb1ELb0ELb0EEENS1_36VarlenDynamicPersistentTileSchedulerILi64ELi64ELi256ELi128ELb0ELb1ELb1ELb1ELb1ELb1EEEEEEEEEvNT_6ParamsE:
        .type           _ZN7cutlass13device_kernelIN5flash11enable_sm90INS1_16FlashAttnFwdSm90INS1_25CollectiveMainloopFwdSm90ILi2EN4cute5tupleIJNS5_1CILi1EEES8_S8_EEENS6_IJNS7_ILi64EEESA_SA_EEELi512ENS_10bfloat16_tEfNS_4arch4Sm90ELb1ELb0ELb0ELb1ELb0ELb0ELb1ELb0ELb0ELb1ELb0ELb0EEENS1_21CollectiveEpilogueFwdINS6_IJSA_NS7_ILi512EEESA_EEES9_SC_SE_Li256ELb1ELb1ELb0ELb0EEENS1_36VarlenDynamicPersistentTileSchedulerILi64ELi64ELi256ELi128ELb0ELb1ELb1ELb1ELb1ELb1EEEEEEEEEvNT_6ParamsE,@function
        .size           _ZN7cutlass13device_kernelIN5flash11enable_sm90INS1_16FlashAttnFwdSm90INS1_25CollectiveMainloopFwdSm90ILi2EN4cute5tupleIJNS5_1CILi1EEES8_S8_EEENS6_IJNS7_ILi64EEESA_SA_EEELi512ENS_10bfloat16_tEfNS_4arch4Sm90ELb1ELb0ELb0ELb1ELb0ELb0ELb1ELb0ELb0ELb1ELb0ELb0EEENS1_21CollectiveEpilogueFwdINS6_IJSA_NS7_ILi512EEESA_EEES9_SC_SE_Li256ELb1ELb1ELb0ELb0EEENS1_36VarlenDynamicPersistentTileSchedulerILi64ELi64ELi256ELi128ELb0ELb1ELb1ELb1ELb1ELb1EEEEEEEEEvNT_6ParamsE,(.L_x_15132 - _ZN7cutlass13device_kernelIN5flash11enable_sm90INS1_16FlashAttnFwdSm90INS1_25CollectiveMainloopFwdSm90ILi2EN4cute5tupleIJNS5_1CILi1EEES8_S8_EEENS6_IJNS7_ILi64EEESA_SA_EEELi512ENS_10bfloat16_tEfNS_4arch4Sm90ELb1ELb0ELb0ELb1ELb0ELb0ELb1ELb0ELb0ELb1ELb0ELb0EEENS1_21CollectiveEpilogueFwdINS6_IJSA_NS7_ILi512EEESA_EEES9_SC_SE_Li256ELb1ELb1ELb0ELb0EEENS1_36VarlenDynamicPersistentTileSchedulerILi64ELi64ELi256ELi128ELb0ELb1ELb1ELb1ELb1ELb1EEEEEEEEEvNT_6ParamsE)
        .other          _ZN7cutlass13device_kernelIN5flash11enable_sm90INS1_16FlashAttnFwdSm90INS1_25CollectiveMainloopFwdSm90ILi2EN4cute5tupleIJNS5_1CILi1EEES8_S8_EEENS6_IJNS7_ILi64EEESA_SA_EEELi512ENS_10bfloat16_tEfNS_4arch4Sm90ELb1ELb0ELb0ELb1ELb0ELb0ELb1ELb0ELb0ELb1ELb0ELb0EEENS1_21CollectiveEpilogueFwdINS6_IJSA_NS7_ILi512EEESA_EEES9_SC_SE_Li256ELb1ELb1ELb0ELb0EEENS1_36VarlenDynamicPersistentTileSchedulerILi64ELi64ELi256ELi128ELb0ELb1ELb1ELb1ELb1ELb1EEEEEEEEEvNT_6ParamsE,@"STO_CUDA_ENTRY STV_DEFAULT"
_ZN7cutlass13device_kernelIN5flash11enable_sm90INS1_16FlashAttnFwdSm90INS1_25CollectiveMainloopFwdSm90ILi2EN4cute5tupleIJNS5_1CILi1EEES8_S8_EEENS6_IJNS7_ILi64EEESA_SA_EEELi512ENS_10bfloat16_tEfNS_4arch4Sm90ELb1ELb0ELb0ELb1ELb0ELb0ELb1ELb0ELb0ELb1ELb0ELb0EEENS1_21CollectiveEpilogueFwdINS6_IJSA_NS7_ILi512EEESA_EEES9_SC_SE_Li256ELb1ELb1ELb0ELb0EEENS1_36VarlenDynamicPersistentTileSchedulerILi64ELi64ELi256ELi128ELb0ELb1ELb1ELb1ELb1ELb1EEEEEEEEEvNT_6ParamsE:
        /* <DEDUP_REMOVED lines=18> */
.L_x_8351:
[----:B------:R-:W-:Y:S05]  /*0120*/  BSYNC B0 ;  /* 0x0000000000007941 */ /* 0x000fea0003800000 */
.L_x_8350:
        /* <DEDUP_REMOVED lines=39> */
.L_x_8352:
        /* <DEDUP_REMOVED lines=22> */
.L_x_8353:
        /* <DEDUP_REMOVED lines=18> */
.L_x_8354:
        /* <DEDUP_REMOVED lines=22> */
.L_x_8355:
        /* <DEDUP_REMOVED lines=22> */
.L_x_8356:
[----:B------:R-:W-:Y:S01]  /*08e0*/  PLOP3.LUT P0, PT, PT, PT, UP0, 0x80, 0x0 ;  /* 0x000000000000781c */ /* 0x000fe20003f0f008 */
[----:B------:R-:W-:Y:S01]  /*08f0*/  UMOV UR36, 0x1 ;  /* 0x0000000100247882 */ /* 0x000fe20000000000 */
[----:B------:R-:W-:Y:S01]  /*0900*/  NOP ;  /* 0x0000000000007918 */ /* 0x000fe20000000000 */
[----:B------:R-:W-:Y:S01]  /*0910*/  USEL UR36, UR36, 0x2, !UP0 ;  /* 0x0000000224247887 */ /* 0x000fe2000c000000 */
[----:B------:R-:W-:Y:S01]  /*0920*/  ULDC.64 UR44, c[0x0][0x208] ;  /* 0x00008200002c7ab9 */ /* 0x000fe20000000a00 */
[----:B0123--:R-:W-:Y:S08]  /*0930*/  BAR.SYNC.DEFER_BLOCKING 0x0 ;  /* 0x0000000000007b1d */ /* 0x00fff00000010000 */
[----:B------:R-:W-:Y:S05]  /*0940*/  @!P0 BRA `(.L_x_8357) ;  /* 0x000000f400508947 */ /* 0x000fea0003800000 */
.L_x_8358:
        /* <DEDUP_REMOVED lines=9> */
[----:B0-----:R-:W-:Y:S01]  /*09e0*/  LOP3.LUT R0, R2, 0xffffff80, RZ, 0xc0, !PT ;  /* 0xffffff8002007812 */ /* 0x001fe200078ec0ff */
[----:B------:R-:W-:-:S03]  /*09f0*/  ULDC UR4, c[0x0][0xd3c] ;  /* 0x00034f0000047ab9 */ /* 0x000fc60000000800 */
[----:B------:R-:W-:-:S13]  /*0a00*/  ISETP.NE.AND P0, PT, R0, 0x80, PT ;  /* 0x000000800000780c */ /* 0x000fda0003f05270 */
[----:B------:R-:W-:Y:S06]  /*0a10*/  @!P0 BAR.ARV 0x8, 0x100 ;  /* 0x0204000000008b1d */ /* 0x000fec0000002000 */
[----:B------:R-:W-:-:S13]  /*0a20*/  ISETP.GE.U32.AND P0, PT, R2, 0x100, PT ;  /* 0x000001000200780c */ /* 0x000fda0003f06070 */
[----:B------:R-:W-:Y:S08]  /*0a30*/  @P0 BAR.ARV 0xf, 0x100 ;  /* 0x03c4000000000b1d */ /* 0x000ff00000002000 */
[----:B------:R-:W-:Y:S06]  /*0a40*/  BAR.SYNC.DEFER_BLOCKING 0x5, 0x180 ;  /* 0x0146000000007b1d */ /* 0x000fec0000010000 */
[----:B------:R-:W0:Y:S02]  /*0a50*/  LDS.128 R12, [R17+0x388d0] ;  /* 0x0388d000110c7984 */ /* 0x000e240000000c00 */
        /* <DEDUP_REMOVED lines=9> */
[----:B------:R-:W-:Y:S01]  /*0af0*/  ULOP3.LUT UR42, UR36, 0x1, URZ, 0xfc, !UPT ;  /* 0x00000001242a7892 */ /* 0x000fe2000f8efc3f */
[----:B------:R-:W-:Y:S02]  /*0b00*/  UMOV UR37, URZ ;  /* 0x0000003f00257c82 */ /* 0x000fe40008000000 */
[CC--:B------:R-:W-:Y:S02]  /*0b10*/  LEA.HI R3, R0.reuse, R203.reuse, RZ, 0x4 ;  /* 0x000000cb00037211 */ /* 0x0c0fe400078f20ff */
[----:B------:R-:W-:-:S02]  /*0b20*/  LEA.HI R198, R0, R203, RZ, 0x3 ;  /* 0x000000cb00c67211 */ /* 0x000fc400078f18ff */
[----:B------:R-:W-:Y:S02]  /*0b30*/  SHF.R.S32.HI R2, RZ, 0x4, R3 ;  /* 0x00000004ff027819 */ /* 0x000fe40000011403 */
[C---:B------:R-:W-:Y:S02]  /*0b40*/  LOP3.LUT R6, R3.reuse, 0xfffffff0, RZ, 0xc0, !PT ;  /* 0xfffffff003067812 */ /* 0x040fe400078ec0ff */
[----:B------:R-:W-:-:S03]  /*0b50*/  LEA.HI R4, R3, R2, RZ, 0x1 ;  /* 0x0000000203047211 */ /* 0x000fc600078f08ff */
[----:B------:R-:W-:Y:S01]  /*0b60*/  IMAD.IADD R6, R203, 0x1, -R6 ;  /* 0x00000001cb067824 */ /* 0x000fe200078e0a06 */
[----:B------:R-:W-:Y:S02]  /*0b70*/  LOP3.LUT R5, R4, 0x1ffffffe, RZ, 0xc0, !PT ;  /* 0x1ffffffe04057812 */ /* 0x000fe400078ec0ff */
[----:B------:R-:W-:-:S03]  /*0b80*/  LEA.HI R4, R0, R203, RZ, 0x5 ;  /* 0x000000cb00047211 */ /* 0x000fc600078f28ff */
[----:B------:R-:W-:Y:S01]  /*0b90*/  IMAD.IADD R8, R2, 0x1, -R5 ;  /* 0x0000000102087824 */ /* 0x000fe200078e0a05 */
[-C--:B------:R-:W-:Y:S02]  /*0ba0*/  LEA.HI R2, R0, R203.reuse, RZ, 0x7 ;  /* 0x000000cb00027211 */ /* 0x080fe400078f38ff */
[--C-:B------:R-:W-:Y:S01]  /*0bb0*/  SHF.R.S32.HI R10, RZ, 0x5, R4.reuse ;  /* 0x00000005ff0a7819 */ /* 0x100fe20000011404 */
[----:B------:R-:W-:Y:S01]  /*0bc0*/  IMAD.SHL.U32 R8, R8, 0x8, RZ ;  /* 0x0000000808087824 */ /* 0x000fe200078e00ff */
[----:B------:R-:W-:Y:S02]  /*0bd0*/  SHF.R.S32.HI R3, RZ, 0x1f, R4 ;  /* 0x0000001fff037819 */ /* 0x000fe40000011404 */
[----:B------:R-:W-:Y:S02]  /*0be0*/  LOP3.LUT R4, R2, 0xffffff80, RZ, 0xc0, !PT ;  /* 0xffffff8002047812 */ /* 0x000fe400078ec0ff */
[----:B------:R-:W-:Y:S02]  /*0bf0*/  LEA.HI R5, R0, R203, RZ, 0x2 ;  /* 0x000000cb00057211 */ /* 0x000fe400078f10ff */
[----:B------:R-:W-:Y:S01]  /*0c00*/  LEA.HI R3, R3, R10, RZ, 0x2 ;  /* 0x0000000a03037211 */ /* 0x000fe200078f10ff */
[----:B------:R-:W-:Y:S01]  /*0c10*/  IMAD.IADD R4, R203, 0x1, -R4 ;  /* 0x00000001cb047824 */ /* 0x000fe200078e0a04 */
[----:B------:R-:W-:-:S02]  /*0c20*/  LOP3.LUT R12, R5, 0xfffffffc, RZ, 0xc0, !PT ;  /* 0xfffffffc050c7812 */ /* 0x000fc400078ec0ff */
[----:B------:R-:W-:Y:S02]  /*0c30*/  SHF.R.S32.HI R199, RZ, 0x7, R2 ;  /* 0x00000007ffc77819 */ /* 0x000fe40000011402 */
[----:B------:R-:W-:Y:S01]  /*0c40*/  LOP3.LUT R9, R3, 0x3ffffc, RZ, 0xc0, !PT ;  /* 0x003ffffc03097812 */ /* 0x000fe200078ec0ff */
[----:B------:R-:W-:Y:S01]  /*0c50*/  IMAD.IADD R12, R203, 0x1, -R12 ;  /* 0x00000001cb0c7824 */ /* 0x000fe200078e0a0c */
[--C-:B------:R-:W-:Y:S01]  /*0c60*/  SHF.R.S32.HI R5, RZ, 0x1f, R6.reuse ;  /* 0x0000001fff057819 */ /* 0x100fe20000011406 */
[----:B------:R-:W-:Y:S01]  /*0c70*/  IMAD R14, R199, 0x100, R6 ;  /* 0x00000100c70e7824 */ /* 0x000fe200078e0206 */
[----:B------:R-:W-:Y:S01]  /*0c80*/  SHF.R.S32.HI R3, RZ, 0x1f, R4 ;  /* 0x0000001fff037819 */ /* 0x000fe20000011404 */
[----:B------:R-:W-:Y:S01]  /*0c90*/  IMAD.IADD R11, R10, 0x1, -R9 ;  /* 0x000000010a0b7824 */ /* 0x000fe200078e0a09 */
[----:B------:R-:W-:Y:S02]  /*0ca0*/  LEA.HI R7, R5, R6, RZ, 0x3 ;  /* 0x0000000605077211 */ /* 0x000fe400078f18ff */
[-C--:B------:R-:W-:Y:S01]  /*0cb0*/  LEA.HI R5, R3, R4.reuse, RZ, 0x2 ;  /* 0x0000000403057211 */ /* 0x080fe200078f10ff */
[----:B------:R-:W-:Y:S01]  /*0cc0*/  IMAD R19, R11, 0x10, R14 ;  /* 0x000000100b137824 */ /* 0x000fe200078e020e */
[C---:B------:R-:W-:Y:S01]  /*0cd0*/  LOP3.LUT R9, R7.reuse, 0xfffffff8, RZ, 0xc0, !PT ;  /* 0xfffffff807097812 */ /* 0x040fe200078ec0ff */
[----:B------:R-:W-:Y:S01]  /*0ce0*/  IMAD.SHL.U32 R7, R7, 0x40, RZ ;  /* 0x0000004007077824 */ /* 0x000fe200078e00ff */
[----:B------:R-:W-:Y:S01]  /*0cf0*/  LOP3.LUT R11, R5, 0x7ffffffc, RZ, 0xc0, !PT ;  /* 0x7ffffffc050b7812 */ /* 0x000fe200078ec0ff */
[----:B------:R-:W-:Y:S01]  /*0d00*/  IMAD.U32 R202, R19, 0x40, R8 ;  /* 0x0000004013ca7824 */ /* 0x000fe200078e0008 */
[----:B------:R-:W-:Y:S01]  /*0d10*/  LOP3.LUT R0, R198, 0xfffffff8, RZ, 0xc0, !PT ;  /* 0xfffffff8c6007812 */ /* 0x000fe200078ec0ff */
[----:B------:R-:W-:Y:S01]  /*0d20*/  IMAD.IADD R9, R6, 0x1, -R9 ;  /* 0x0000000106097824 */ /* 0x000fe200078e0a09 */
[----:B------:R-:W-:Y:S01]  /*0d30*/  LEA.HI R6, R3, R4, RZ, 0x5 ;  /* 0x0000000403067211 */ /* 0x000fe200078f28ff */
[----:B------:R-:W-:Y:S01]  /*0d40*/  IMAD.IADD R11, R4, 0x1, -R11 ;  /* 0x00000001040b7824 */ /* 0x000fe200078e0a0b */
[--C-:B------:R-:W-:Y:S01]  /*0d50*/  SHF.R.S32.HI R3, RZ, 0x2, R5.reuse ;  /* 0x00000002ff037819 */ /* 0x100fe20000011405 */
        /* <DEDUP_REMOVED lines=15> */
[----:B------:R-:W-:Y:S01]  /*0e50*/  LEA.HI R13, R12, R12, RZ, 0x1 ;  /* 0x0000000c0c0d7211 */ /* 0x000fe200078f08ff */
[C---:B------:R-:W-:Y:S01]  /*0e60*/  VIADD R193, R23.reuse, 0x100 ;  /* 0x0000010017c17836 */ /* 0x040fe20000000000 */
[----:B------:R-:W-:Y:S01]  /*0e70*/  LOP3.LUT R8, R8, R5, RZ, 0x3c, !PT ;  /* 0x0000000508087212 */ /* 0x000fe200078e3cff */
[C---:B------:R-:W-:Y:S01]  /*0e80*/  VIADD R192, R23.reuse, 0x140 ;  /* 0x0000014017c07836 */ /* 0x040fe20000000000 */
[----:B------:R-:W-:Y:S01]  /*0e90*/  LOP3.LUT R4, R4, 0xfffffff8, RZ, 0xc0, !PT ;  /* 0xfffffff804047812 */ /* 0x000fe200078ec0ff */
[----:B------:R-:W-:Y:S01]  /*0ea0*/  VIADD R201, R23, 0x180 ;  /* 0x0000018017c97836 */ /* 0x000fe20000000000 */
[----:B------:R-:W-:Y:S01]  /*0eb0*/  LEA.HI R2, R2, R199, RZ, 0x1 ;  /* 0x000000c702027211 */ /* 0x000fe200078f08ff */
[----:B------:R-:W-:Y:S01]  /*0ec0*/  IMAD.IADD R8, R7, 0x1, R8 ;  /* 0x0000000107087824 */ /* 0x000fe200078e0208 */
[----:B------:R-:W-:Y:S01]  /*0ed0*/  LOP3.LUT R13, R13, 0x1ffffffe, RZ, 0xc0, !PT ;  /* 0x1ffffffe0d0d7812 */ /* 0x000fe200078ec0ff */
[----:B------:R-:W-:Y:S01]  /*0ee0*/  IMAD.IADD R3, R3, 0x1, -R4 ;  /* 0x0000000103037824 */ /* 0x000fe200078e0a04 */
[----:B------:R-:W-:Y:S01]  /*0ef0*/  SHF.R.S32.HI R6, RZ, 0x5, R6 ;  /* 0x00000005ff067819 */ /* 0x000fe20000011406 */
[----:B------:R-:W-:Y:S01]  /*0f00*/  IMAD R185, R8, 0x2, R17 ;  /* 0x0000000208b97824 */ /* 0x000fe200078e0211 */
[----:B------:R-:W-:Y:S01]  /*0f10*/  LOP3.LUT R0, R2, 0xfffffe, RZ, 0xc0, !PT ;  /* 0x00fffffe02007812 */ /* 0x000fe200078ec0ff */
[----:B------:R-:W-:Y:S01]  /*0f20*/  VIADD R200, R23, 0x1c0 ;  /* 0x000001c017c87836 */ /* 0x000fe20000000000 */
[----:B------:R-:W-:Y:S01]  /*0f30*/  SEL R189, R189, 0xffffffe0, !P1 ;  /* 0xffffffe0bdbd7807 */ /* 0x000fe20004800000 */
[C---:B------:R-:W-:Y:S01]  /*0f40*/  VIADD R190, R185.reuse, 0x36400 ;  /* 0x00036400b9be7836 */ /* 0x040fe20000000000 */
[----:B------:R-:W-:Y:S01]  /*0f50*/  SHF.R.S32.HI R198, RZ, 0x3, R198 ;  /* 0x00000003ffc67819 */ /* 0x000fe200000114c6 */
[----:B------:R-:W-:Y:S01]  /*0f60*/  VIADD R186, R185, 0x36440 ;  /* 0x00036440b9ba7836 */ /* 0x000fe20000000000 */
[----:B------:R-:W-:Y:S01]  /*0f70*/  SHF.R.S32.HI R210, RZ, 0x1f, R196 ;  /* 0x0000001fffd27819 */ /* 0x000fe200000114c4 */
[----:B------:R-:W-:Y:S01]  /*0f80*/  IMAD.IADD R13, R12, 0x1, -R13 ;  /* 0x000000010c0d7824 */ /* 0x000fe200078e0a0d */
[----:B------:R-:W-:Y:S01]  /*0f90*/  SHF.R.S32.HI R209, RZ, 0x1f, R195 ;  /* 0x0000001fffd17819 */ /* 0x000fe200000114c3 */
[----:B------:R-:W-:Y:S01]  /*0fa0*/  IMAD R22, R6, 0x10, R3 ;  /* 0x0000001006167824 */ /* 0x000fe200078e0203 */
[----:B------:R-:W-:Y:S01]  /*0fb0*/  SHF.R.S32.HI R208, RZ, 0x1f, R194 ;  /* 0x0000001fffd07819 */ /* 0x000fe200000114c2 */
[----:B------:R-:W-:Y:S01]  /*0fc0*/  IMAD.IADD R0, R199, 0x1, -R0 ;  /* 0x00000001c7007824 */ /* 0x000fe200078e0a00 */
[----:B------:R-:W-:Y:S01]  /*0fd0*/  SHF.R.S32.HI R207, RZ, 0x1f, R193 ;  /* 0x0000001fffcf7819 */ /* 0x000fe200000114c1 */
[C---:B------:R-:W-:Y:S01]  /*0fe0*/  @P2 VIADD R186, R190.reuse, 0xffffffc0 ;  /* 0xffffffc0beba2836 */ /* 0x040fe20000000000 */
[----:B------:R-:W-:Y:S01]  /*0ff0*/  SHF.R.S32.HI R206, RZ, 0x1f, R192 ;  /* 0x0000001fffce7819 */ /* 0x000fe200000114c0 */
[----:B------:R-:W-:Y:S01]  /*1000*/  IMAD.IADD R190, R190, 0x1, R189 ;  /* 0x00000001bebe7824 */ /* 0x000fe200078e02bd */
[----:B------:R-:W-:Y:S01]  /*1010*/  SHF.R.S32.HI R205, RZ, 0x1f, R201 ;  /* 0x0000001fffcd7819 */ /* 0x000fe200000114c9 */
[----:B------:R-:W-:Y:S01]  /*1020*/  IMAD.MOV.U32 R7, RZ, RZ, R15 ;  /* 0x000000ffff077224 */ /* 0x000fe200078e000f */
[----:B------:R-:W-:Y:S01]  /*1030*/  SHF.R.S32.HI R204, RZ, 0x1f, R200 ;  /* 0x0000001fffcc7819 */ /* 0x000fe200000114c8 */
[----:B------:R-:W-:-:S02]  /*1040*/  IMAD.MOV.U32 R2, RZ, RZ, RZ ;  /* 0x000000ffff027224 */ /* 0x000fc400078e00ff */
[----:B------:R-:W-:Y:S02]  /*1050*/  IMAD.SHL.U32 R184, R0, 0x100, RZ ;  /* 0x0000010000b87824 */ /* 0x000fe400078e00ff */
[----:B------:R-:W-:Y:S02]  /*1060*/  IMAD R191, R13, 0x8, R22 ;  /* 0x000000080dbf7824 */ /* 0x000fe400078e0216 */
[----:B------:R-:W-:-:S07]  /*1070*/  IMAD.IADD R189, R189, 0x1, R186 ;  /* 0x00000001bdbd7824 */ /* 0x000fce00078e02ba */
.L_x_8409:
[----:B012---:R-:W0:Y:S01]  /*1080*/  LDC.64 R4, c[0x0][0xd88] ;  /* 0x00036200ff047b82 */ /* 0x007e220000000a00 */
[----:B------:R-:W-:Y:S01]  /*1090*/  ULDC.64 UR8, c[0x0][0xb20] ;  /* 0x0002c80000087ab9 */ /* 0x000fe20000000a00 */
[----:B------:R-:W-:-:S06]  /*10a0*/  ULDC.64 UR10, c[0x0][0xb10] ;  /* 0x0002c400000a7ab9 */ /* 0x000fcc0000000a00 */
[----:B------:R-:W1:Y:S08]  /*10b0*/  LDC R187, c[0x0][0x288] ;  /* 0x0000a200ffbb7b82 */ /* 0x000e700000000800 */
[----:B---34-:R-:W2:Y:S01]  /*10c0*/  LDC.64 R8, c[0x0][0x418] ;  /* 0x00010600ff087b82 */ /* 0x018ea20000000a00 */
[----:B0-----:R-:W-:-:S07]  /*10d0*/  IMAD.WIDE R4, R7, 0x4, R4 ;  /* 0x0000000407047825 */ /* 0x001fce00078e0204 */
[----:B------:R-:W0:Y:S01]  /*10e0*/  LDC R0, c[0x0][0x424] ;  /* 0x00010900ff007b82 */ /* 0x000e220000000800 */
[----:B------:R-:W3:Y:S01]  /*10f0*/  LDG.E R4, desc[UR44][R4.64] ;  /* 0x0000002c04047981 */ /* 0x000ee2000c1e1900 */
[----:B------:R-:W-:Y:S01]  /*1100*/  UISETP.NE.U32.AND UP0, UPT, UR8, URZ, UPT ;  /* 0x0000003f0800728c */ /* 0x000fe2000bf05070 */
[----:B------:R-:W-:Y:S01]  /*1110*/  IMAD.MOV.U32 R3, RZ, RZ, RZ ;  /* 0x000000ffff037224 */ /* 0x000fe200078e00ff */
[----:B------:R-:W-:-:S04]  /*1120*/  UISETP.NE.U32.AND UP1, UPT, UR10, URZ, UPT ;  /* 0x0000003f0a00728c */ /* 0x000fc8000bf25070 */
[----:B------:R-:W4:Y:S01]  /*1130*/  LDC R11, c[0x0][0x2f0] ;  /* 0x0000bc00ff0b7b82 */ /* 0x000f220000000800 */
[----:B------:R-:W-:Y:S02]  /*1140*/  UISETP.NE.AND.EX UP0, UPT, UR9, URZ, UPT, UP0 ;  /* 0x0000003f0900728c */ /* 0x000fe4000bf05300 */
[----:B------:R-:W-:-:S04]  /*1150*/  UISETP.NE.AND.EX UP1, UPT, UR11, URZ, UPT, UP1 ;  /* 0x0000003f0b00728c */ /* 0x000fc8000bf25310 */
[----:B------:R-:W-:Y:S02]  /*1160*/  PLOP3.LUT P0, PT, PT, PT, UP0, 0x80, 0x0 ;  /* 0x000000000000781c */ /* 0x000fe40003f0f008 */
[----:B------:R-:W-:Y:S02]  /*1170*/  PLOP3.LUT P2, PT, PT, PT, UP1, 0x80, 0x0 ;  /* 0x000000000000781c */ /* 0x000fe40003f4f018 */
[----:B---3--:R-:W-:-:S13]  /*1180*/  R2UR UR41, R4 ;  /* 0x00000000042972ca */ /* 0x008fda00000e0000 */
        /* <DEDUP_REMOVED lines=9> */
[----:B------:R-:W-:Y:S01]  /*1220*/  IMAD.U32 R7, RZ, RZ, UR11 ;  /* 0x0000000bff077e24 */ /* 0x000fe2000f8e00ff */
[----:B------:R3:W5:Y:S04]  /*1230*/  @P0 LDG.E R3, desc[UR44][R4.64] ;  /* 0x0000002c04030981 */ /* 0x000768000c1e1900 */
[----:B-1----:R3:W5:Y:S01]  /*1240*/  @P2 LDG.E R187, desc[UR44][R6.64] ;  /* 0x0000002c06bb2981 */ /* 0x002762000c1e1900 */
[----:B--2---:R-:W-:Y:S01]  /*1250*/  ISETP.NE.U32.AND P0, PT, R8, RZ, PT ;  /* 0x000000ff0800720c */ /* 0x004fe20003f05070 */
[----:B------:R-:W-:Y:S01]  /*1260*/  UMOV UR39, UR6 ;  /* 0x0000000600277c82 */ /* 0x000fe20008000000 */
[----:B------:R-:W-:Y:S02]  /*1270*/  ISETP.NE.U32.AND P1, PT, RZ, UR8, PT ;  /* 0x00000008ff007c0c */ /* 0x000fe4000bf25070 */
[----:B------:R-:W-:-:S02]  /*1280*/  ISETP.NE.AND.EX P0, PT, R9, RZ, PT, P0 ;  /* 0x000000ff0900720c */ /* 0x000fc40003f05300 */
[----:B------:R-:W-:Y:S02]  /*1290*/  ISETP.NE.AND.EX P1, PT, RZ, UR9, PT, P1 ;  /* 0x00000009ff007c0c */ /* 0x000fe4000bf25310 */
[----:B0-----:R-:W-:Y:S01]  /*12a0*/  SEL R0, R0, 0x1, P0 ;  /* 0x0000000100007807 */ /* 0x001fe20000000000 */
[----:B---34-:R-:W-:Y:S10]  /*12b0*/  @P2 BRA `(.L_x_8359) ;  /* 0x00000000002c2947 */ /* 0x018ff40003800000 */
        /* <DEDUP_REMOVED lines=8> */
[----:B-----5:R-:W2:Y:S04]  /*1340*/  LDG.E R187, desc[UR44][R4.64] ;  /* 0x0000002c04bb7981 */ /* 0x020ea8000c1e1900 */
[----:B------:R-:W2:Y:S02]  /*1350*/  LDG.E R6, desc[UR44][R4.64+0x4] ;  /* 0x0000042c04067981 */ /* 0x000ea4000c1e1900 */
[----:B--2---:R-:W-:-:S07]  /*1360*/  IMAD.IADD R187, R6, 0x1, -R187 ;  /* 0x0000000106bb7824 */ /* 0x004fce00078e0abb */
.L_x_8359:
[----:B------:R-:W-:Y:S01]  /*1370*/  IMAD R188, R0, R11, RZ ;  /* 0x0000000b00bc7224 */ /* 0x000fe200078e02ff */
[----:B------:R-:W-:Y:S06]  /*1380*/  @!P1 BRA `(.L_x_8360) ;  /* 0x0000000000189947 */ /* 0x000fec0003800000 */
[----:B------:R-:W-:-:S04]  /*1390*/  ULEA UR4, UP0, UR41, UR8, 0x2 ;  /* 0x0000000829047291 */ /* 0x000fc8000f80103f */
[----:B------:R-:W-:Y:S02]  /*13a0*/  ULEA.HI.X UR6, UR41, UR9, UR40, 0x2, UP0 ;  /* 0x0000000929067291 */ /* 0x000fe400080f1428 */
[----:B------:R-:W-:-:S04]  /*13b0*/  IMAD.U32 R4, RZ, RZ, UR4 ;  /* 0x00000004ff047e24 */ /* 0x000fc8000f8e00ff */
[----:B------:R-:W-:-:S05]  /*13c0*/  IMAD.U32 R5, RZ, RZ, UR6 ;  /* 0x00000006ff057e24 */ /* 0x000fca000f8e00ff */
[----:B------:R0:W5:Y:S01]  /*13d0*/  LDG.E R188, desc[UR44][R4.64] ;  /* 0x0000002c04bc7981 */ /* 0x000162000c1e1900 */
[----:B------:R-:W-:Y:S05]  /*13e0*/  BRA `(.L_x_8361) ;  /* 0x00000000002c7947 */ /* 0x000fea0003800000 */
.L_x_8360:
        /* <DEDUP_REMOVED lines=9> */
[----:B------:R-:W2:Y:S02]  /*1480*/  LDG.E R7, desc[UR44][R4.64+0x4] ;  /* 0x0000042c04077981 */ /* 0x000ea4000c1e1900 */
[----:B--2---:R-:W-:-:S07]  /*1490*/  IMAD.IADD R188, R7, 0x1, -R188 ;  /* 0x0000000107bc7824 */ /* 0x004fce00078e0abc */
.L_x_8361:
[----:B------:R-:W-:Y:S01]  /*14a0*/  UISETP.NE.AND UP0, UPT, UR43, 0x1, UPT ;  /* 0x000000012b00788c */ /* 0x000fe2000bf05270 */
[----:B-----5:R-:W-:Y:S01]  /*14b0*/  IMAD.IADD R188, R188, 0x1, -R3 ;  /* 0x00000001bcbc7824 */ /* 0x020fe200078e0a03 */
[----:B------:R-:W-:-:S03]  /*14c0*/  USHF.L.U32 UR38, UR5, 0x6, URZ ;  /* 0x0000000605267899 */ /* 0x000fc6000800063f */
[----:B------:R-:W-:Y:S01]  /*14d0*/  VIADD R0, R188, 0x3f ;  /* 0x0000003fbc007836 */ /* 0x000fe20000000000 */
[----:B------:R-:W-:-:S04]  /*14e0*/  PLOP3.LUT P0, PT, PT, PT, UP0, 0x80, 0x0 ;  /* 0x000000000000781c */ /* 0x000fc80003f0f008 */
[----:B------:R-:W-:-:S04]  /*14f0*/  SHF.R.S32.HI R3, RZ, 0x1f, R0 ;  /* 0x0000001fff037819 */ /* 0x000fc80000011400 */
[----:B------:R-:W-:-:S04]  /*1500*/  LEA.HI R3, R3, R0, RZ, 0x6 ;  /* 0x0000000003037211 */ /* 0x000fc800078f30ff */
[----:B0-----:R-:W-:Y:S01]  /*1510*/  SHF.R.S32.HI R5, RZ, 0x6, R3 ;  /* 0x00000006ff057819 */ /* 0x001fe20000011403 */
[----:B------:R-:W-:Y:S06]  /*1520*/  @!P0 BRA `(.L_x_8362) ;  /* 0x0000001c003c8947 */ /* 0x000fec0003800000 */
[----:B------:R-:W0:Y:S01]  /*1530*/  LDC R0, c[0x0][0x448] ;  /* 0x00011200ff007b82 */ /* 0x000e220000000800 */
[----:B------:R-:W-:Y:S01]  /*1540*/  UIADD3 UR4, UR38, 0x3f, URZ ;  /* 0x0000003f26047890 */ /* 0x000fe2000fffe03f */
[----:B------:R-:W-:Y:S01]  /*1550*/  IADD3 R187, R188, 0x40, -R187 ;  /* 0x00000040bcbb7810 */ /* 0x000fe20007ffe8bb */
        /* <DEDUP_REMOVED lines=62> */
[----:B------:R-:W-:Y:S01]  /*1940*/  CS2R R38, SRZ ;  /* 0x0000000000267805 */ /* 0x000fe2000001ff00 */
[----:B------:R-:W-:Y:S01]  /*1950*/  IMAD.MOV.U32 R169, RZ, RZ, RZ ;  /* 0x000000ffffa97224 */ /* 0x000fe200078e00ff */
[----:B------:R-:W-:-:S02]  /*1960*/  CS2R R172, SRZ ;  /* 0x0000000000ac7805 */ /* 0x000fc4000001ff00 */
[----:B------:R-:W-:Y:S02]  /*1970*/  CS2R R34, SRZ ;  /* 0x0000000000227805 */ /* 0x000fe4000001ff00 */
[----:B-1----:R-:W-:Y:S01]  /*1980*/  @P0 SHF.R.U32.HI R0, RZ, R4, R3 ;  /* 0x00000004ff000219 */ /* 0x002fe20000011603 */
[----:B------:R-:W-:Y:S01]  /*1990*/  IMAD.MOV.U32 R31, RZ, RZ, RZ ;  /* 0x000000ffff1f7224 */ /* 0x000fe200078e00ff */
[----:B------:R-:W-:Y:S02]  /*19a0*/  PLOP3.LUT P0, PT, PT, PT, PT, 0x80, 0x0 ;  /* 0x000000000000781c */ /* 0x000fe40003f0f070 */
[----:B------:R-:W-:Y:S02]  /*19b0*/  CS2R R10, SRZ ;  /* 0x00000000000a7805 */ /* 0x000fe4000001ff00 */
[----:B------:R-:W-:Y:S01]  /*19c0*/  CS2R R174, SRZ ;  /* 0x0000000000ae7805 */ /* 0x000fe2000001ff00 */
[----:B------:R-:W-:Y:S02]  /*19d0*/  IMAD.IADD R0, R187, 0x1, R0 ;  /* 0x00000001bb007824 */ /* 0x000fe400078e0200 */
[----:B------:R-:W-:-:S02]  /*19e0*/  IMAD.MOV.U32 R27, RZ, RZ, RZ ;  /* 0x000000ffff1b7224 */ /* 0x000fc400078e00ff */
[----:B------:R-:W-:Y:S01]  /*19f0*/  IMAD.MOV.U32 R9, RZ, RZ, RZ ;  /* 0x000000ffff097224 */ /* 0x000fe200078e00ff */
[----:B------:R-:W-:Y:S01]  /*1a00*/  SHF.R.S32.HI R3, RZ, 0x1f, R0 ;  /* 0x0000001fff037819 */ /* 0x000fe20000011400 */
[----:B------:R-:W-:-:S03]  /*1a10*/  IMAD.MOV.U32 R20, RZ, RZ, RZ ;  /* 0x000000ffff147224 */ /* 0x000fc600078e00ff */
[----:B------:R-:W-:Y:S01]  /*1a20*/  LEA.HI R3, R3, R0, RZ, 0x6 ;  /* 0x0000000003037211 */ /* 0x000fe200078f30ff */
[----:B------:R-:W-:-:S03]  /*1a30*/  IMAD.MOV.U32 R0, RZ, RZ, RZ ;  /* 0x000000ffff007224 */ /* 0x000fc600078e00ff */
[----:B------:R-:W-:Y:S01]  /*1a40*/  SHF.R.S32.HI R4, RZ, 0x6, R3 ;  /* 0x00000006ff047819 */ /* 0x000fe20000011403 */
[----:B------:R-:W-:-:S03]  /*1a50*/  IMAD.MOV.U32 R3, RZ, RZ, RZ ;  /* 0x000000ffff037224 */ /* 0x000fc600078e00ff */
[----:B------:R-:W-:-:S04]  /*1a60*/  VIMNMX R4, R5, R4, PT ;  /* 0x0000000405047248 */ /* 0x000fc80003fe0100 */
        /* <DEDUP_REMOVED lines=64> */
.L_x_8365:
        /* <DEDUP_REMOVED lines=172> */
.L_x_8364:
[----:B------:R-:W-:Y:S01]  /*2930*/  BAR.SYNC.DEFER_BLOCKING 0xe, 0x100 ;  /* 0x0384000000007b1d */ /* 0x000fe20000010000 */
[C---:B01----:R-:W-:Y:S01]  /*2940*/  IMAD R0, R2.reuse, 0x40, R22 ;  /* 0x0000004002007824 */ /* 0x043fe200078e0216 */
[----:B------:R-:W-:Y:S01]  /*2950*/  PLOP3.LUT P0, PT, PT, PT, PT, 0x8, 0x0 ;  /* 0x000000000000781c */ /* 0x000fe20003f0e170 */
[----:B------:R-:W-:Y:S02]  /*2960*/  VIADD R4, R2, 0x1 ;  /* 0x0000000102047836 */ /* 0x000fe40000000000 */
[----:B------:R-:W-:Y:S02]  /*2970*/  IMAD R17, R0, 0x4, R17 ;  /* 0x0000000400117824 */ /* 0x000fe400078e0211 */
[----:B------:R-:W-:Y:S01]  /*2980*/  IMAD.MOV.U32 R19, RZ, RZ, RZ ;  /* 0x000000ffff137224 */ /* 0x000fe200078e00ff */
[----:B------:R-:W-:-:S04]  /*2990*/  ISETP.NE.AND P1, PT, R4, 0x2, PT ;  /* 0x000000020400780c */ /* 0x000fc80003f25270 */
[----:B------:R-:W-:-:S04]  /*29a0*/  SEL R3, RZ, 0x1, P1 ;  /* 0x00000001ff037807 */ /* 0x000fc80000800000 */
[----:B------:R-:W-:Y:S01]  /*29b0*/  LOP3.LUT R16, R16, R3, RZ, 0x3c, !PT ;  /* 0x0000000310107212 */ /* 0x000fe200078e3cff */
[----:B------:R-:W-:Y:S01]  /*29c0*/  IMAD.MOV.U32 R3, RZ, RZ, RZ ;  /* 0x000000ffff037224 */ /* 0x000fe200078e00ff */
        /* <DEDUP_REMOVED lines=130> */
[----:B------:R-:W-:Y:S01]  /*31f0*/  SEL R2, R4, RZ, P1 ;  /* 0x000000ff04027207 */ /* 0x000fe20000800000 */
[----:B------:R-:W-:Y:S06]  /*3200*/  BAR.ARV 0xf, 0x100 ;  /* 0x03c4000000007b1d */ /* 0x000fec0000002000 */
[----:B------:R-:W-:Y:S05]  /*3210*/  BRA `(.L_x_8363) ;  /* 0x0000009c003c7947 */ /* 0x000fea0003800000 */
.L_x_8362:
        /* <DEDUP_REMOVED lines=24> */
[----:B0-----:R-:W-:Y:S02]  /*33a0*/  ISETP.NE.AND P0, PT, R0, 0x1, PT ;  /* 0x000000010000780c */ /* 0x001fe40003f05270 */
        /* <DEDUP_REMOVED lines=12> */
[----:B------:R-:W0:Y:S01]  /*3470*/  @P0 LDC R0, c[0x0][0x44c] ;  /* 0x00011300ff000b82 */ /* 0x000e220000000800 */
        /* <DEDUP_REMOVED lines=26> */
[----:B------:R-:W-:Y:S01]  /*3620*/  CS2R R38, SRZ ;  /* 0x0000000000267805 */ /* 0x000fe2000001ff00 */
[----:B------:R-:W-:Y:S01]  /*3630*/  IMAD.U32 R0, RZ, RZ, UR4 ;  /* 0x00000004ff007e24 */ /* 0x000fe2000f8e00ff */
[----:B------:R-:W-:Y:S01]  /*3640*/  CS2R R172, SRZ ;  /* 0x0000000000ac7805 */ /* 0x000fe2000001ff00 */
[----:B------:R-:W-:Y:S01]  /*3650*/  IMAD.MOV.U32 R169, RZ, RZ, RZ ;  /* 0x000000ffffa97224 */ /* 0x000fe200078e00ff */
[----:B------:R-:W-:-:S02]  /*3660*/  CS2R R34, SRZ ;  /* 0x0000000000227805 */ /* 0x000fc4000001ff00 */
[----:B-1----:R-:W-:Y:S01]  /*3670*/  @P0 SHF.R.U32.HI R0, RZ, R4, R3 ;  /* 0x00000004ff000219 */ /* 0x002fe20000011603 */
[----:B------:R-:W-:Y:S01]  /*3680*/  IMAD.MOV.U32 R31, RZ, RZ, RZ ;  /* 0x000000ffff1f7224 */ /* 0x000fe200078e00ff */
[----:B------:R-:W-:Y:S02]  /*3690*/  PLOP3.LUT P0, PT, PT, PT, PT, 0x80, 0x0 ;  /* 0x000000000000781c */ /* 0x000fe40003f0f070 */
[----:B------:R-:W-:Y:S02]  /*36a0*/  CS2R R10, SRZ ;  /* 0x00000000000a7805 */ /* 0x000fe4000001ff00 */
[----:B------:R-:W-:Y:S01]  /*36b0*/  CS2R R174, SRZ ;  /* 0x0000000000ae7805 */ /* 0x000fe2000001ff00 */
[----:B------:R-:W-:Y:S02]  /*36c0*/  IMAD.IADD R0, R7, 0x1, R0 ;  /* 0x0000000107007824 */ /* 0x000fe400078e0200 */
[----:B------:R-:W-:Y:S02]  /*36d0*/  IMAD.MOV.U32 R27, RZ, RZ, RZ ;  /* 0x000000ffff1b7224 */ /* 0x000fe400078e00ff */
        /* <DEDUP_REMOVED lines=38> */
.L_x_8366:
        /* <DEDUP_REMOVED lines=9> */
.L_x_8556:
[----:B------:R-:W-:Y:S05]  /*39d0*/  @!P0 BRA `(.L_x_8368) ;  /* 0x0000000000048947 */ /* 0x000fea0003800000 */
[----:B------:R-:W-:Y:S01]  /*39e0*/  BPT.TRAP 0x1 ;  /* 0x000000040000795c */ /* 0x000fe20000300000 */
.L_x_8368:
[----:B------:R-:W-:Y:S01]  /*39f0*/  IMAD R5, R2, 0x8, R17 ;  /* 0x0000000802057824 */ /* 0x000fe200078e0211 */
[----:B------:R-:W-:-:S04]  /*3a00*/  SHF.L.U32 R8, R16, 0x1f, RZ ;  /* 0x0000001f10087819 */ /* 0x000fc800000006ff */
[----:B------:R1:W2:Y:S01]  /*3a10*/  SYNCS.PHASECHK.TRANS64.TRYWAIT P1, [R5+URZ+0x38830], R8 ;  /* 0x03883008050075a7 */ /* 0x0002a2000802017f */
[----:B------:R-:W-:Y:S05]  /*3a20*/  @!P0 BRA `(.L_x_8369) ;  /* 0x0000000000048947 */ /* 0x000fea0003800000 */
[----:B------:R-:W-:Y:S01]  /*3a30*/  BPT.TRAP 0x1 ;  /* 0x000000040000795c */ /* 0x000fe20000300000 */
.L_x_8369:
[----:B------:R-:W-:-:S05]  /*3a40*/  VIADD R0, R17, 0x22400 ;  /* 0x0002240011007836 */ /* 0x000fca0000000000 */
[----:B------:R-:W-:-:S04]  /*3a50*/  SHF.R.U32.HI R0, RZ, 0x4, R0 ;  /* 0x00000004ff007819 */ /* 0x000fc80000011600 */
[----:B------:R-:W-:Y:S01]  /*3a60*/  LOP3.LUT R0, R0, 0x3fff, RZ, 0xc0, !PT ;  /* 0x00003fff00007812 */ /* 0x000fe200078ec0ff */
[----:B--2---:R-:W-:Y:S06]  /*3a70*/  @P1 BRA `(.L_x_8370) ;  /* 0x0000000000081947 */ /* 0x004fec0003800000 */
[----:B------:R-:W2:Y:S02]  /*3a80*/  SYNCS.PHASECHK.TRANS64.TRYWAIT P1, [R5+URZ+0x38830], R8 ;  /* 0x03883008050075a7 */ /* 0x000ea4000802017f */
[----:B--2---:R-:W-:Y:S05]  /*3a90*/  @!P1 BRA `(.L_x_8371) ;  /* 0x0000014400d09947 */ /* 0x004fea0003800000 */
.L_x_8370:
        /* <DEDUP_REMOVED lines=18> */
[C---:B------:R-:W-:Y:S02]  /*3bc0*/  VIADD R6, R3.reuse, 0x2 ;  /* 0x0000000203067836 */ /* 0x040fe40000000000 */
        /* <DEDUP_REMOVED lines=21> */
.L_x_8557:
[----:B------:R-:W-:Y:S05]  /*3d20*/  @!P0 BRA `(.L_x_8373) ;  /* 0x0000000000048947 */ /* 0x000fea0003800000 */
[----:B------:R-:W-:Y:S01]  /*3d30*/  BPT.TRAP 0x1 ;  /* 0x000000040000795c */ /* 0x000fe20000300000 */
.L_x_8373:
[----:B------:R4:W0:Y:S01]  /*3d40*/  SYNCS.PHASECHK.TRANS64.TRYWAIT P1, [R5+URZ+0x38850], R8 ;  /* 0x03885008050075a7 */ /* 0x000822000802017f */
[----:B------:R-:W-:Y:S05]  /*3d50*/  @!P0 BRA `(.L_x_8374) ;  /* 0x0000000000048947 */ /* 0x000fea0003800000 */
[----:B------:R-:W-:Y:S01]  /*3d60*/  BPT.TRAP 0x1 ;  /* 0x000000040000795c */ /* 0x000fe20000300000 */
.L_x_8374:
        /* <DEDUP_REMOVED lines=12> */
.L_x_8375:
[----:B------:R-:W-:Y:S01]  /*3e30*/  R2UR UR20, R4 ;  /* 0x00000000041472ca */ /* 0x000fe200000e0000 */
[----:B------:R-:W-:Y:S01]  /*3e40*/  WARPGROUP.ARRIVE ;  /* 0x00000000000079c5 */ /* 0x000fe20000000000 */
[----:B------:R-:W-:Y:S01]  /*3e50*/  R2UR UR22, R6 ;  /* 0x00000000061672ca */ /* 0x000fe200000e0000 */
[----:B------:R-:W-:Y:S01]  /*3e60*/  UMOV UR21, 0x40000040 ;  /* 0x4000004000157882 */ /* 0x000fe20000000000 */
[----:B------:R-:W-:Y:S01]  /*3e70*/  UMOV UR23, 0x40000040 ;  /* 0x4000004000177882 */ /* 0x000fe20000000000 */
[----:B012-4-:R-:W-:Y:S01]  /*3e80*/  VIADD R8, R4, 0x2 ;  /* 0x0000000204087836 */ /* 0x017fe20000000000 */
[----:B------:R-:W-:Y:S01]  /*3e90*/  UMOV UR25, 0x40000040 ;  /* 0x4000004000197882 */ /* 0x000fe20000000000 */
[----:B------:R-:W-:Y:S01]  /*3ea0*/  VIADD R7, R6, 0x2 ;  /* 0x0000000206077836 */ /* 0x000fe20000000000 */
        /* <DEDUP_REMOVED lines=8> */
[----:B------:R-:W-:-:S02]  /*3f30*/  VIADD R10, R6, 0x800 ;  /* 0x00000800060a7836 */ /* 0x000fc40000000000 */
[----:B------:R-:W1:Y:S01]  /*3f40*/  S2R R57, SR_TID.X ;  /* 0x0000000000397919 */ /* 0x000e620000002100 */
[----:B------:R-:W-:Y:S01]  /*3f50*/  IMAD R217, R2, 0x1000, R19 ;  /* 0x0000100002d97824 */ /* 0x000fe200078e0213 */
[----:B------:R-:W-:-:S03]  /*3f60*/  UMOV UR7, 0x40000040 ;  /* 0x4000004000077882 */ /* 0x000fc60000000000 */
[C---:B------:R-:W-:Y:S01]  /*3f70*/  VIADD R219, R217.reuse, 0x80 ;  /* 0x00000080d9db7836 */ /* 0x040fe20000000000 */
[----:B------:R-:W-:Y:S02]  /*3f80*/  R2UR UR6, R217 ;  /* 0x00000000d90672ca */ /* 0x000fe400000e0000 */
        /* <DEDUP_REMOVED lines=277> */
[----:B------:R-:W-:-:S02]  /*50e0*/  IMAD.IADD R10, R11, 0x1, R10 ;  /* 0x000000010b0a7824 */ /* 0x000fc400078e020a */
        /* <DEDUP_REMOVED lines=17> */
[----:B------:R-:W-:Y:S01]  /*5200*/  IMAD.MOV.U32 R8, RZ, RZ, 0x1000 ;  /* 0x00001000ff087424 */ /* 0x000fe200078e00ff */
[----:B------:R-:W0:Y:S04]  /*5210*/  LDC R10, c[0x0][0x448] ;  /* 0x00011200ff0a7b82 */ /* 0x000e280000000800 */
[----:B------:R-:W-:-:S04]  /*5220*/  SEL R8, R8, 0xf80, P1 ;  /* 0x00000f8008087807 */ /* 0x000fc80000800000 */
[----:B------:R-:W-:-:S04]  /*5230*/  LOP3.LUT R8, R8, 0x1e00, RZ, 0xc0, !PT ;  /* 0x00001e0008087812 */ /* 0x000fc800078ec0ff */
[CC--:B------:R-:W-:Y:S02]  /*5240*/  IADD3 R9, R7.reuse, R8.reuse, R4 ;  /* 0x0000000807097210 */ /* 0x0c0fe40007ffe004 */
[----:B------:R-:W-:Y:S02]  /*5250*/  IADD3 R6, R7, R8, R6 ;  /* 0x0000000807067210 */ /* 0x000fe40007ffe006 */
[----:B0-----:R-:W-:-:S13]  /*5260*/  ISETP.NE.AND P1, PT, R10, 0x1, PT ;  /* 0x000000010a00780c */ /* 0x001fda0003f25270 */
[----:B------:R-:W0:Y:S08]  /*5270*/  @P1 LDC R7, c[0x0][0x44c] ;  /* 0x00011300ff071b82 */ /* 0x000e300000000800 */
[----:B------:R-:W1:Y:S01]  /*5280*/  @P1 LDC R8, c[0x0][0x450] ;  /* 0x00011400ff081b82 */ /* 0x000e620000000800 */
        /* <DEDUP_REMOVED lines=8> */
[----:B0-----:R-:W-:-:S05]  /*5310*/  @P1 IMAD.HI.U32 R7, R6, R7, RZ ;  /* 0x0000000706071227 */ /* 0x001fca00078e00ff */
[----:B-1----:R-:W-:Y:S01]  /*5320*/  @P1 SHF.R.U32.HI R6, RZ, R8, R7 ;  /* 0x00000008ff061219 */ /* 0x002fe20000011607 */
[C---:B------:R-:W-:Y:S02]  /*5330*/  IMAD R7, R168.reuse, -0x40, R11 ;  /* 0xffffffc0a8077824 */ /* 0x040fe400078e020b */
[----:B------:R-:W-:Y:S02]  /*5340*/  VIADD R168, R168, 0xfffffffe ;  /* 0xfffffffea8a87836 */ /* 0x000fe40000000000 */
[----:B------:R-:W0:Y:S01]  /*5350*/  SHFL.IDX PT, R9, R6, RZ, 0x1c1f ;  /* 0x001c1fff06097589 */ /* 0x000e2200000e0000 */
[----:B------:R-:W-:Y:S02]  /*5360*/  IADD3 R8, R188, 0x1, R7 ;  /* 0x00000001bc087810 */ /* 0x000fe40007ffe007 */
[----:B------:R-:W-:Y:S01]  /*5370*/  IADD3 R7, -R18, R7, R188 ;  /* 0x0000000712077210 */ /* 0x000fe20007ffe1bc */
[----:B------:R-:W1:Y:S01]  /*5380*/  SHFL.IDX PT, R6, R6, 0x1, 0x1c1f ;  /* 0x003c1f0006067f89 */ /* 0x000e6200000e0000 */
[----:B------:R-:W-:-:S02]  /*5390*/  IADD3 R8, -R187, R8, -R18 ;  /* 0x00000008bb087210 */ /* 0x000fc40007ffe912 */
[----:B------:R-:W-:Y:S02]  /*53a0*/  R2UR UR30, R168 ;  /* 0x00000000a81e72ca */ /* 0x000fe400000e0000 */
[----:B0-----:R-:W-:-:S04]  /*53b0*/  VIADDMNMX R9, R9, R8, R7, PT ;  /* 0x0000000809097246 */ /* 0x001fc80003800107 */
[C---:B------:R-:W-:Y:S02]  /*53c0*/  ISETP.GT.AND P2, PT, R9.reuse, RZ, PT ;  /* 0x000000ff0900720c */ /* 0x040fe40003f44270 */
[C---:B------:R-:W-:Y:S02]  /*53d0*/  ISETP.GT.AND P3, PT, R9.reuse, 0x1, PT ;  /* 0x000000010900780c */ /* 0x040fe40003f64270 */
[----:B------:R-:W-:Y:S02]  /*53e0*/  ISETP.GT.AND P4, PT, R9, 0x8, PT ;  /* 0x000000080900780c */ /* 0x000fe40003f84270 */
[----:B-1----:R-:W-:Y:S01]  /*53f0*/  VIADDMNMX R8, R6, R8, R7, PT ;  /* 0x0000000806087246 */ /* 0x002fe20003800107 */
        /* <DEDUP_REMOVED lines=64> */
[----:B0-----:R-:W-:Y:S02]  /*5800*/  FMNMX.FTZ R11, R10, R9, !PT ;  /* 0x000000090a0b7209 */ /* 0x001fe40007810000 */
[----:B------:R-:W-:Y:S02]  /*5810*/  FSEL R35, R35, -INF , P2 ;  /* 0xff80000023237808 */ /* 0x000fe40001000000 */
[----:B------:R-:W-:Y:S01]  /*5820*/  FMNMX.FTZ R6, R34, R7, !PT ;  /* 0x0000000722067209 */ /* 0x000fe20007810000 */
[----:B------:R-:W0:Y:S01]  /*5830*/  SHFL.BFLY PT, R12, R11, 0x1, 0x1f ;  /* 0x0c201f000b0c7f89 */ /* 0x000e2200000e0000 */
        /* <DEDUP_REMOVED lines=15> */
[----:B0-----:R-:W-:Y:S02]  /*5930*/  FMNMX.FTZ R7, R11, R12, !PT ;  /* 0x0000000c0b077209 */ /* 0x001fe40007810000 */
[----:B------:R-:W-:Y:S02]  /*5940*/  ISETP.GT.AND P2, PT, R8, 0x30, PT ;  /* 0x000000300800780c */ /* 0x000fe40003f44270 */
[----:B------:R-:W-:Y:S01]  /*5950*/  FSEL R47, R47, -INF , P4 ;  /* 0xff8000002f2f7808 */ /* 0x000fe20002000000 */
[C---:B------:R-:W-:Y:S01]  /*5960*/  FMUL.FTZ R10, R7.reuse, UR28 ;  /* 0x0000001c070a7c20 */ /* 0x040fe20008410000 */
        /* <DEDUP_REMOVED lines=12> */
[----:B------:R-:W-:Y:S01]  /*5a30*/  MUFU.EX2 R6, R24 ;  /* 0x0000001800067308 */ /* 0x000fe20000000800 */
        /* <DEDUP_REMOVED lines=14> */
[--C-:B------:R-:W-:Y:S01]  /*5b20*/  FFMA.FTZ R171, R48, UR28, -R56.reuse ;  /* 0x0000001c30ab7c23 */ /* 0x100fe20008010838 */
[----:B------:R-:W0:Y:S01]  /*5b30*/  SHFL.BFLY PT, R21, R8, 0x2, 0x1f ;  /* 0x0c401f0008157f89 */ /* 0x000e2200000e0000 */
[--C-:B------:R-:W-:Y:S01]  /*5b40*/  FFMA.FTZ R172, R49, UR28, -R56.reuse ;  /* 0x0000001c31ac7c23 */ /* 0x100fe20008010838 */
[--C-:B------:R-:W-:Y:S01]  /*5b50*/  FFMA.FTZ R173, R52, UR28, -R56.reuse ;  /* 0x0000001c34ad7c23 */ /* 0x100fe20008010838 */
[--C-:B------:R-:W-:Y:S01]  /*5b60*/  FFMA.FTZ R174, R53, UR28, -R56.reuse ;  /* 0x0000001c35ae7c23 */ /* 0x100fe20008010838 */
[----:B------:R-:W1:Y:S08]  /*5b70*/  MUFU.EX2 R9, R9 ;  /* 0x0000000900097308 */ /* 0x000e700000000800 */
[----:B------:R-:W-:Y:S08]  /*5b80*/  MUFU.EX2 R10, R10 ;  /* 0x0000000a000a7308 */ /* 0x000ff00000000800 */
[----:B------:R-:W2:Y:S01]  /*5b90*/  MUFU.EX2 R11, R11 ;  /* 0x0000000b000b7308 */ /* 0x000ea20000000800 */
[----:B-1----:R-:W-:Y:S01]  /*5ba0*/  F2FP.BF16.F32.PACK_AB R152, R9, R6 ;  /* 0x000000060998723e */ /* 0x002fe200000010ff */
[----:B------:R-:W-:Y:S01]  /*5bb0*/  FADD.FTZ R9, R6, R9 ;  /* 0x0000000906097221 */ /* 0x000fe20000010000 */
[----:B------:R-:W-:Y:S01]  /*5bc0*/  IMAD.U32 R6, RZ, RZ, UR38 ;  /* 0x00000026ff067e24 */ /* 0x000fe2000f8e00ff */
[----:B0-----:R-:W-:Y:S01]  /*5bd0*/  FMNMX.FTZ R24, R8, R21, !PT ;  /* 0x0000001508187209 */ /* 0x001fe20007810000 */
[----:B------:R-:W-:-:S03]  /*5be0*/  FFMA.FTZ R21, R41, UR28, -R56 ;  /* 0x0000001c29157c23 */ /* 0x000fc60008010838 */
        /* <DEDUP_REMOVED lines=8> */
[----:B0-----:R-:W-:-:S02]  /*5c70*/  FMNMX.FTZ R8, R24, R25, !PT ;  /* 0x0000001918087209 */ /* 0x001fc40007810000 */
[C---:B-1----:R-:W-:Y:S01]  /*5c80*/  F2FP.BF16.F32.PACK_AB R156, R13.reuse, R12 ;  /* 0x0000000c0d9c723e */ /* 0x042fe200000010ff */
[----:B------:R-:W-:Y:S01]  /*5c90*/  FADD.FTZ R12, R12, R11 ;  /* 0x0000000b0c0c7221 */ /* 0x000fe20000010000 */
[C---:B------:R-:W-:Y:S01]  /*5ca0*/  FSETP.NEU.FTZ.AND P2, PT, R8.reuse, -INF , PT ;  /* 0xff8000000800780b */ /* 0x040fe20003f5d000 */
[----:B------:R-:W-:Y:S02]  /*5cb0*/  FMUL.FTZ R24, R8, UR28 ;  /* 0x0000001c08187c20 */ /* 0x000fe40008410000 */
[----:B------:R-:W-:Y:S01]  /*5cc0*/  MUFU.EX2 R20, R20 ;  /* 0x0000001400147308 */ /* 0x000fe20000000800 */
[----:B------:R-:W-:Y:S02]  /*5cd0*/  FADD.FTZ R13, R13, R12 ;  /* 0x0000000c0d0d7221 */ /* 0x000fe40000010000 */
[----:B------:R-:W-:Y:S02]  /*5ce0*/  FSEL R25, R24, RZ, P2 ;  /* 0x000000ff18197208 */ /* 0x000fe40001000000 */
        /* <DEDUP_REMOVED lines=21> */
[----:B--2---:R-:W-:Y:S01]  /*5e40*/  F2FP.BF16.F32.PACK_AB R158, R15, R14 ;  /* 0x0000000e0f9e723e */ /* 0x004fe200000010ff */
[----:B------:R-:W-:Y:S01]  /*5e50*/  FADD.FTZ R14, R14, R13 ;  /* 0x0000000d0e0e7221 */ /* 0x000fe20000010000 */
[----:B------:R-:W-:-:S03]  /*5e60*/  @!P2 VIADD R5, R5, 0x38860 ;  /* 0x000388600505a836 */ /* 0x000fc60000000000 */
[----:B------:R-:W-:Y:S01]  /*5e70*/  FADD.FTZ R15, R15, R14 ;  /* 0x0000000e0f0f7221 */ /* 0x000fe20000010000 */
[----:B------:R-:W1:Y:S01]  /*5e80*/  MUFU.EX2 R176, R176 ;  /* 0x000000b000b07308 */ /* 0x000e620000000800 */
[----:B------:R-:W-:-:S07]  /*5e90*/  @!P2 PRMT R5, RZ, 0x654, R5 ;  /* 0x00000654ff05a816 */ /* 0x000fce0000000005 */
[----:B------:R-:W-:Y:S08]  /*5ea0*/  MUFU.EX2 R177, R177 ;  /* 0x000000b100b17308 */ /* 0x000ff00000000800 */
[----:B------:R-:W2:Y:S01]  /*5eb0*/  MUFU.EX2 R178, R178 ;  /* 0x000000b200b27308 */ /* 0x000ea20000000800 */
[----:B-1----:R-:W-:Y:S01]  /*5ec0*/  F2FP.BF16.F32.PACK_AB R153, R176, R175 ;  /* 0x000000afb099723e */ /* 0x002fe200000010ff */
[----:B------:R-:W-:-:S06]  /*5ed0*/  FADD.FTZ R176, R175, R176 ;  /* 0x000000b0afb07221 */ /* 0x000fcc0000010000 */
[----:B------:R-:W-:Y:S08]  /*5ee0*/  MUFU.EX2 R179, R179 ;  /* 0x000000b300b37308 */ /* 0x000ff00000000800 */
[----:B------:R-:W1:Y:S01]  /*5ef0*/  MUFU.EX2 R180, R180 ;  /* 0x000000b400b47308 */ /* 0x000e620000000800 */
[----:B--2---:R-:W-:Y:S01]  /*5f00*/  F2FP.BF16.F32.PACK_AB R155, R178, R177 ;  /* 0x000000b1b29b723e */ /* 0x004fe200000010ff */
[----:B------:R-:W-:Y:S01]  /*5f10*/  BAR.SYNC.DEFER_BLOCKING 0xf, 0x100 ;  /* 0x03c4000000007b1d */ /* 0x000fe20000010000 */
[----:B------:R-:W-:-:S04]  /*5f20*/  FADD.FTZ R177, R177, R176 ;  /* 0x000000b0b1b17221 */ /* 0x000fc80000010000 */
[----:B------:R-:W-:Y:S01]  /*5f30*/  FADD.FTZ R178, R178, R177 ;  /* 0x000000b1b2b27221 */ /* 0x000fe20000010000 */
[----:B------:R-:W-:Y:S08]  /*5f40*/  MUFU.EX2 R181, R181 ;  /* 0x000000b500b57308 */ /* 0x000ff00000000800 */
[----:B------:R-:W2:Y:S01]  /*5f50*/  MUFU.EX2 R182, R182 ;  /* 0x000000b600b67308 */ /* 0x000ea20000000800 */
[----:B-1----:R-:W-:Y:S01]  /*5f60*/  F2FP.BF16.F32.PACK_AB R157, R180, R179 ;  /* 0x000000b3b49d723e */ /* 0x002fe200000010ff */
[----:B------:R-:W-:-:S04]  /*5f70*/  FADD.FTZ R179, R179, R178 ;  /* 0x000000b2b3b37221 */ /* 0x000fc80000010000 */
[----:B------:R-:W-:Y:S02]  /*5f80*/  FADD.FTZ R180, R180, R179 ;  /* 0x000000b3b4b47221 */ /* 0x000fe40000010000 */
[----:B------:R-:W1:Y:S01]  /*5f90*/  MUFU.EX2 R21, R21 ;  /* 0x0000001500157308 */ /* 0x000e620000000800 */
[----:B------:R3:W-:Y:S07]  /*5fa0*/  STSM.16.M88.4 [R185+0x36400], R152 ;  /* 0x03640098b9007844 */ /* 0x0007ee0000000200 */
[----:B------:R-:W-:Y:S01]  /*5fb0*/  MUFU.EX2 R169, R169 ;  /* 0x000000a900a97308 */ /* 0x000fe20000000800 */
[----:B--2---:R-:W-:Y:S01]  /*5fc0*/  F2FP.BF16.F32.PACK_AB R159, R182, R181 ;  /* 0x000000b5b69f723e */ /* 0x004fe200000010ff */
[----:B------:R-:W-:-:S04]  /*5fd0*/  FADD.FTZ R181, R181, R180 ;  /* 0x000000b4b5b57221 */ /* 0x000fc80000010000 */
[----:B------:R2:W-:Y:S01]  /*5fe0*/  STSM.16.M88.4 [R190], R156 ;  /* 0x0000009cbe007844 */ /* 0x0005e20000000200 */
[----:B------:R-:W-:Y:S01]  /*5ff0*/  FADD.FTZ R182, R182, R181 ;  /* 0x000000b5b6b67221 */ /* 0x000fe20000010000 */
[----:B------:R-:W4:Y:S01]  /*6000*/  MUFU.EX2 R170, R170 ;  /* 0x000000aa00aa7308 */ /* 0x000f220000000800 */
[----:B-1----:R-:W-:Y:S01]  /*6010*/  F2FP.BF16.F32.PACK_AB R160, R21, R20 ;  /* 0x0000001415a0723e */ /* 0x002fe200000010ff */
[----:B------:R-:W-:-:S04]  /*6020*/  FADD.FTZ R20, R20, R15 ;  /* 0x0000000f14147221 */ /* 0x000fc80000010000 */
[----:B------:R-:W-:Y:S02]  /*6030*/  FADD.FTZ R20, R21, R20 ;  /* 0x0000001415147221 */ /* 0x000fe40000010000 */
[----:B------:R-:W-:Y:S08]  /*6040*/  MUFU.EX2 R183, R183 ;  /* 0x000000b700b77308 */ /* 0x000ff00000000800 */
[----:B------:R-:W1:Y:S01]  /*6050*/  MUFU.EX2 R212, R212 ;  /* 0x000000d400d47308 */ /* 0x000e620000000800 */
[----:B----4-:R-:W-:Y:S01]  /*6060*/  F2FP.BF16.F32.PACK_AB R162, R170, R169 ;  /* 0x000000a9aaa2723e */ /* 0x010fe200000010ff */
[----:B------:R-:W-:-:S04]  /*6070*/  FADD.FTZ R169, R169, R20 ;  /* 0x00000014a9a97221 */ /* 0x000fc80000010000 */
[----:B------:R-:W-:Y:S02]  /*6080*/  FADD.FTZ R170, R170, R169 ;  /* 0x000000a9aaaa7221 */ /* 0x000fe40000010000 */
[----:B------:R-:W-:Y:S08]  /*6090*/  MUFU.EX2 R211, R211 ;  /* 0x000000d300d37308 */ /* 0x000ff00000000800 */
        /* <DEDUP_REMOVED lines=8> */
[----:B------:R2:W-:Y:S01]  /*6120*/  STSM.16.M88.4 [R186], R160 ;  /* 0x000000a0ba007844 */ /* 0x0005e20000000200 */
[----:B------:R-:W-:Y:S01]  /*6130*/  FADD.FTZ R214, R214, R211 ;  /* 0x000000d3d6d67221 */ /* 0x000fe20000010000 */
[----:B------:R-:W-:Y:S08]  /*6140*/  MUFU.EX2 R173, R173 ;  /* 0x000000ad00ad7308 */ /* 0x000ff00000000800 */
[----:B------:R-:W4:Y:S01]  /*6150*/  MUFU.EX2 R174, R174 ;  /* 0x000000ae00ae7308 */ /* 0x000f220000000800 */
[----:B-1----:R-:W-:Y:S01]  /*6160*/  F2FP.BF16.F32.PACK_AB R164, R172, R171 ;  /* 0x000000abaca4723e */ /* 0x002fe200000010ff */
[----:B------:R-:W-:-:S04]  /*6170*/  FADD.FTZ R171, R171, R170 ;  /* 0x000000aaabab7221 */ /* 0x000fc80000010000 */
[----:B------:R-:W-:Y:S02]  /*6180*/  FADD.FTZ R172, R172, R171 ;  /* 0x000000abacac7221 */ /* 0x000fe40000010000 */
[----:B------:R-:W-:Y:S08]  /*6190*/  MUFU.EX2 R213, R213 ;  /* 0x000000d500d57308 */ /* 0x000ff00000000800 */
[----:B------:R-:W1:Y:S01]  /*61a0*/  MUFU.EX2 R216, R216 ;  /* 0x000000d800d87308 */ /* 0x000e620000000800 */
[----:B----4-:R-:W-:-:S07]  /*61b0*/  F2FP.BF16.F32.PACK_AB R166, R174, R173 ;  /* 0x000000adaea6723e */ /* 0x010fce00000010ff */
[----:B------:R-:W-:Y:S08]  /*61c0*/  MUFU.EX2 R215, R215 ;  /* 0x000000d700d77308 */ /* 0x000ff00000000800 */
[----:B------:R-:W4:Y:S01]  /*61d0*/  MUFU.EX2 R218, R218 ;  /* 0x000000da00da7308 */ /* 0x000f220000000800 */
[----:B-1----:R-:W-:Y:S01]  /*61e0*/  F2FP.BF16.F32.PACK_AB R165, R216, R213 ;  /* 0x000000d5d8a5723e */ /* 0x002fe200000010ff */
[----:B------:R-:W-:-:S04]  /*61f0*/  FADD.FTZ R213, R213, R214 ;  /* 0x000000d6d5d57221 */ /* 0x000fc80000010000 */
[----:B------:R-:W-:Y:S01]  /*6200*/  FADD.FTZ R216, R216, R213 ;  /* 0x000000d5d8d87221 */ /* 0x000fe20000010000 */
[----:B----4-:R-:W-:-:S03]  /*6210*/  F2FP.BF16.F32.PACK_AB R167, R218, R215 ;  /* 0x000000d7daa7723e */ /* 0x010fc600000010ff */
[----:B------:R-:W-:Y:S02]  /*6220*/  FADD.FTZ R215, R215, R216 ;  /* 0x000000d8d7d77221 */ /* 0x000fe40000010000 */
[----:B------:R2:W-:Y:S01]  /*6230*/  STSM.16.M88.4 [R189], R164 ;  /* 0x000000a4bd007844 */ /* 0x0005e20000000200 */
[----:B0-----:R-:W-:-:S06]  /*6240*/  WARPGROUP.ARRIVE ;  /* 0x00000000000079c5 */ /* 0x001fcc0000000000 */
[----:B------:R-:W-:Y:S01]  /*6250*/  HGMMA.64x256x16.F32.BF16 R24, R152, gdesc[UR4].tnspB, RZ, !UPT, gsb0 ;  /* 0x43e0000498187df0 */ /* 0x000fe2000c0018ff */
[----:B------:R-:W-:Y:S01]  /*6260*/  R2UR UR6, R219 ;  /* 0x00000000db0672ca */ /* 0x000fe200000e0000 */
[----:B------:R-:W-:Y:S01]  /*6270*/  UMOV UR7, 0x40000040 ;  /* 0x4000004000077882 */ /* 0x000fe20000000000 */
[C---:B------:R-:W-:Y:S02]  /*6280*/  VIADD R219, R217.reuse, 0x100 ;  /* 0x00000100d9db7836 */ /* 0x040fe40000000000 */
[----:B------:R-:W-:Y:S01]  /*6290*/  VIADD R217, R217, 0x180 ;  /* 0x00000180d9d97836 */ /* 0x000fe20000000000 */
[----:B------:R-:W-:Y:S02]  /*62a0*/  WARPGROUP.DEPBAR.LE gsb0, 0x0 ;  /* 0x00008000000079c5 */ /* 0x000fe40000010000 */
[----:B------:R-:W-:Y:S01]  /*62b0*/  WARPGROUP.ARRIVE ;  /* 0x00000000000079c5 */ /* 0x000fe20000000000 */
[----:B---3--:R-:W0:-:S15]  /*62c0*/  @P1 LDC R152, c[0x0][0x44c] ;  /* 0x00011300ff981b82 */ /* 0x008e1e0000000800 */
[----:B------:R-:W-:-:S04]  /*62d0*/  NOP ;  /* 0x0000000000007918 */ /* 0x000fc80000000000 */
[----:B------:R-:W-:Y:S01]  /*62e0*/  HGMMA.64x256x16.F32.BF16 R24, R156, gdesc[UR4].tnspB, R24, gsb0 ;  /* 0x43e000049c187df0 */ /* 0x000fe20008001818 */
[----:B------:R-:W-:Y:S01]  /*62f0*/  R2UR UR6, R219 ;  /* 0x00000000db0672ca */ /* 0x000fe200000e0000 */
[----:B------:R-:W-:Y:S01]  /*6300*/  UMOV UR7, 0x40000040 ;  /* 0x4000004000077882 */ /* 0x000fe20000000000 */
[----:B------:R-:W1:Y:S01]  /*6310*/  @P1 LDC R154, c[0x0][0x450] ;  /* 0x00011400ff9a1b82 */ /* 0x000e620000000800 */
[----:B0-----:R-:W-:-:S05]  /*6320*/  @P1 IMAD.HI.U32 R9, R152, UR38, RZ ;  /* 0x0000002698091c27 */ /* 0x001fca000f8e00ff */
[----:B-1----:R-:W-:-:S04]  /*6330*/  @P1 SHF.R.U32.HI R6, RZ, R154, R9 ;  /* 0x0000009aff061219 */ /* 0x002fc80000011609 */
[----:B------:R-:W-:-:S04]  /*6340*/  IADD3 R6, R6, R188, -R187 ;  /* 0x000000bc06067210 */ /* 0x000fc80007ffe8bb */
[----:B------:R-:W-:-:S04]  /*6350*/  SHF.R.S32.HI R9, RZ, 0x1f, R6 ;  /* 0x0000001fff097819 */ /* 0x000fc80000011406 */
[----:B------:R-:W-:Y:S01]  /*6360*/  LEA.HI R9, R9, R6, RZ, 0x6 ;  /* 0x0000000609097211 */ /* 0x000fe200078f30ff */
[----:B------:R-:W-:-:S03]  /*6370*/  FADD.FTZ R6, R218, R215 ;  /* 0x000000d7da067221 */ /* 0x000fc60000010000 */
[----:B------:R-:W-:-:S04]  /*6380*/  SHF.R.S32.HI R9, RZ, 0x6, R9 ;  /* 0x00000006ff097819 */ /* 0x000fc80000011409 */
[----:B------:R-:W-:-:S13]  /*6390*/  R2UR UR29, R9 ;  /* 0x00000000091d72ca */ /* 0x000fda00000e0000 */
[----:B------:R-:W-:-:S04]  /*63a0*/  UISETP.LT.AND UP0, UPT, URZ, UR29, UPT ;  /* 0x0000001d3f00728c */ /* 0x000fc8000bf01270 */
[----:B------:R-:W-:-:S04]  /*63b0*/  USEL UR29, URZ, UR29, !UP0 ;  /* 0x0000001d3f1d7287 */ /* 0x000fc8000c000000 */
[----:B------:R-:W-:-:S06]  /*63c0*/  UISETP.GE.AND UP0, UPT, UR30, UR29, UPT ;  /* 0x0000001d1e00728c */ /* 0x000fcc000bf06270 */
[----:B------:R-:W-:Y:S01]  /*63d0*/  PLOP3.LUT P3, PT, PT, PT, UP0, 0x80, 0x0 ;  /* 0x000000000000781c */ /* 0x000fe20003f6f008 */
        /* <DEDUP_REMOVED lines=19> */
[----:B0-----:R-:W-:-:S04]  /*6510*/  FADD.FTZ R5, R173, R172 ;  /* 0x000000acad057221 */ /* 0x001fc80000010000 */
[----:B------:R-:W-:Y:S01]  /*6520*/  FADD.FTZ R5, R174, R5 ;  /* 0x00000005ae057221 */ /* 0x000fe20000010000 */
[----:B--2---:R-:W-:Y:S06]  /*6530*/  @!P3 BRA `(.L_x_8377) ;  /* 0x000000300088b947 */ /* 0x004fec0003800000 */
[----:B------:R-:W-:Y:S01]  /*6540*/  IMAD.MOV.U32 R10, RZ, RZ, R8 ;  /* 0x000000ffff0a7224 */ /* 0x000fe200078e0008 */
[----:B------:R-:W-:Y:S01]  /*6550*/  ULDC UR28, c[0x0][0xa80] ;  /* 0x0002a000001c7ab9 */ /* 0x000fe20000000800 */
[----:B------:R-:W-:Y:S02]  /*6560*/  IMAD.MOV.U32 R11, RZ, RZ, R7 ;  /* 0x000000ffff0b7224 */ /* 0x000fe400078e0007 */
[----:B------:R-:W-:-:S07]  /*6570*/  IMAD.MOV.U32 R13, RZ, RZ, R2 ;  /* 0x000000ffff0d7224 */ /* 0x000fce00078e0002 */
.L_x_8386:
[----:B------:R-:W-:-:S05]  /*6580*/  VIADD R2, R13, 0x1 ;  /* 0x000000010d027836 */ /* 0x000fca0000000000 */
[----:B------:R-:W-:-:S04]  /*6590*/  ISETP.NE.AND P3, PT, R2, 0x2, PT ;  /* 0x000000020200780c */ /* 0x000fc80003f65270 */
[----:B------:R-:W-:Y:S02]  /*65a0*/  SEL R7, RZ, 0x1, P3 ;  /* 0x00000001ff077807 */ /* 0x000fe40001800000 */
[----:B------:R-:W-:Y:S02]  /*65b0*/  SEL R2, R2, RZ, P3 ;  /* 0x000000ff02027207 */ /* 0x000fe40001800000 */
[----:B------:R-:W-:Y:S01]  /*65c0*/  LOP3.LUT R16, R16, R7, RZ, 0x3c, !PT ;  /* 0x0000000710107212 */ /* 0x000fe200078e3cff */
[----:B0-----:R-:W-:Y:S06]  /*65d0*/  @!P0 BRA `(.L_x_8378) ;  /* 0x0000000000048947 */ /* 0x001fec0003800000 */
[----:B------:R-:W-:Y:S01]  /*65e0*/  BPT.TRAP 0x1 ;  /* 0x000000040000795c */ /* 0x000fe20000300000 */
.L_x_8378:
[----:B------:R-:W-:Y:S01]  /*65f0*/  IMAD R9, R2, 0x8, R17 ;  /* 0x0000000802097824 */ /* 0x000fe200078e0211 */
[----:B------:R-:W-:-:S04]  /*6600*/  SHF.L.U32 R8, R16, 0x1f, RZ ;  /* 0x0000001f10087819 */ /* 0x000fc800000006ff */
[----:B------:R0:W1:Y:S01]  /*6610*/  SYNCS.PHASECHK.TRANS64.TRYWAIT P3, [R9+URZ+0x38830], R8 ;  /* 0x03883008090075a7 */ /* 0x000062000806017f */
[----:B------:R-:W-:Y:S05]  /*6620*/  @!P0 BRA `(.L_x_8379) ;  /* 0x0000000000048947 */ /* 0x000fea0003800000 */
[----:B------:R-:W-:Y:S01]  /*6630*/  BPT.TRAP 0x1 ;  /* 0x000000040000795c */ /* 0x000fe20000300000 */
.L_x_8379:
[----:B------:R-:W-:Y:S01]  /*6640*/  IMAD R7, R2, 0x200, R0 ;  /* 0x0000020002077824 */ /* 0x000fe200078e0200 */
[----:B-1----:R-:W-:Y:S06]  /*6650*/  @P3 BRA `(.L_x_8380) ;  /* 0x0000000000083947 */ /* 0x002fec0003800000 */
[----:B------:R-:W1:Y:S02]  /*6660*/  SYNCS.PHASECHK.TRANS64.TRYWAIT P3, [R9+URZ+0x38830], R8 ;  /* 0x03883008090075a7 */ /* 0x000e64000806017f */
[----:B-1----:R-:W-:Y:S05]  /*6670*/  @!P3 BRA `(.L_x_8381) ;  /* 0x0000011c0014b947 */ /* 0x002fea0003800000 */
.L_x_8380:
        /* <DEDUP_REMOVED lines=22> */
.L_x_8382:
[----:B------:R2:W3:Y:S01]  /*67e0*/  SYNCS.PHASECHK.TRANS64.TRYWAIT P3, [R9+URZ+0x38850], R8 ;  /* 0x03885008090075a7 */ /* 0x0004e2000806017f */
[----:B------:R-:W-:Y:S05]  /*67f0*/  @!P0 BRA `(.L_x_8383) ;  /* 0x0000000000048947 */ /* 0x000fea0003800000 */
[----:B------:R-:W-:Y:S01]  /*6800*/  BPT.TRAP 0x1 ;  /* 0x000000040000795c */ /* 0x000fe20000300000 */
.L_x_8383:
[----:B---3--:R-:W-:Y:S05]  /*6810*/  @P3 BRA `(.L_x_8384) ;  /* 0x0000000000083947 */ /* 0x008fea0003800000 */
[----:B------:R-:W3:Y:S02]  /*6820*/  SYNCS.PHASECHK.TRANS64.TRYWAIT P3, [R9+URZ+0x38850], R8 ;  /* 0x03885008090075a7 */ /* 0x000ee4000806017f */
[----:B---3--:R-:W-:Y:S05]  /*6830*/  @!P3 BRA `(.L_x_8385) ;  /* 0x0000011800b8b947 */ /* 0x008fea0003800000 */
.L_x_8384:
        /* <DEDUP_REMOVED lines=13> */
[----:B------:R-:W-:Y:S01]  /*6910*/  UMOV UR6, 0xffffffc0 ;  /* 0xffffffc000067882 */ /* 0x000fe20000000000 */
[----:B------:R-:W-:Y:S01]  /*6920*/  VIADD R21, R4, 0x800 ;  /* 0x0000080004157836 */ /* 0x000fe20000000000 */
[----:B------:R-:W-:Y:S01]  /*6930*/  UIMAD UR6, UR30, UR6, 0x1 ;  /* 0x000000011e0674a4 */ /* 0x000fe2000f8e0206 */
[----:B------:R-:W-:Y:S01]  /*6940*/  VIADD R15, R7, 0x800 ;  /* 0x00000800070f7836 */ /* 0x000fe20000000000 */
[----:B------:R-:W-:Y:S01]  /*6950*/  UMOV UR7, 0x40000040 ;  /* 0x4000004000077882 */ /* 0x000fe20000000000 */
[----:B------:R-:W-:Y:S01]  /*6960*/  HGMMA.64x64x16.F32.BF16 R152, gdesc[UR20], R152, gsb0 ;  /* 0x00e00000149879f0 */ /* 0x000fe20008001898 */
[----:B------:R-:W-:Y:S01]  /*6970*/  IMAD R223, R2, 0x1000, R19 ;  /* 0x0000100002df7824 */ /* 0x000fe200078e0213 */
[----:B------:R-:W-:-:S02]  /*6980*/  UISETP.GT.AND UP0, UPT, UR30, UR29, UPT ;  /* 0x0000001d1e00728c */ /* 0x000fc4000bf04270 */
[----:B------:R-:W-:Y:S01]  /*6990*/  UIADD3 UR30, UR30, -0x1, URZ ;  /* 0xffffffff1e1e7890 */ /* 0x000fe2000fffe03f */
        /* <DEDUP_REMOVED lines=297> */
[----:B------:R-:W-:Y:S02]  /*7c30*/  IADD3 R7, R8, R15, R7 ;  /* 0x0000000f08077210 */ /* 0x000fe40007ffe007 */
[----:B------:R-:W0:Y:S08]  /*7c40*/  @P1 LDC R8, c[0x0][0x44c] ;  /* 0x00011300ff081b82 */ /* 0x000e300000000800 */
[----:B------:R-:W1:Y:S01]  /*7c50*/  @P1 LDC R15, c[0x0][0x450] ;  /* 0x00011400ff0f1b82 */ /* 0x000e620000000800 */
[----:B------:R-:W-:-:S02]  /*7c60*/  WARPGROUP.DEPBAR.LE gsb0, 0x0 ;  /* 0x00008000000079c5 */ /* 0x000fc40000010000 */
[----:B------:R-:W-:-:S06]  /*7c70*/  WARPGROUP.ARRIVE ;  /* 0x00000000000079c5 */ /* 0x000fcc0000000000 */
[----:B------:R-:W-:Y:S01]  /*7c80*/  HGMMA.64x64x16.F32.BF16 R152, gdesc[UR24], R152, gsb0 ;  /* 0x00e00000189879f0 */ /* 0x000fe20008001898 */
[----:B------:R-:W-:Y:S01]  /*7c90*/  R2UR UR24, R12 ;  /* 0x000000000c1872ca */ /* 0x000fe200000e0000 */
[----:B------:R-:W-:Y:S01]  /*7ca0*/  UMOV UR25, 0x40000040 ;  /* 0x4000004000197882 */ /* 0x000fe20000000000 */
[----:B------:R-:W-:Y:S01]  /*7cb0*/  R2UR UR26, R7 ;  /* 0x00000000071a72ca */ /* 0x000fe200000e0000 */
[----:B------:R-:W-:Y:S01]  /*7cc0*/  UMOV UR27, 0x40000040 ;  /* 0x40000040001b7882 */ /* 0x000fe20000000000 */
[----:B------:R-:W-:Y:S01]  /*7cd0*/  VIADD R7, R191, UR38 ;  /* 0x00000026bf077c36 */ /* 0x000fe20008000000 */
[----:B------:R-:W-:Y:S02]  /*7ce0*/  IADD3 R12, R188, UR6, -R18 ;  /* 0x00000006bc0c7c10 */ /* 0x000fe4000fffe812 */
[----:B------:R-:W-:Y:S01]  /*7cf0*/  R2UR UR6, R223 ;  /* 0x00000000df0672ca */ /* 0x000fe200000e0000 */
[----:B0-----:R-:W-:-:S04]  /*7d00*/  @P1 IMAD.HI.U32 R8, R7, R8, RZ ;  /* 0x0000000807081227 */ /* 0x001fc800078e00ff */
[----:B------:R-:W-:Y:S01]  /*7d10*/  IMAD.IADD R12, R12, 0x1, -R187 ;  /* 0x000000010c0c7824 */ /* 0x000fe200078e0abb */
[----:B-1----:R-:W-:-:S05]  /*7d20*/  @P1 SHF.R.U32.HI R7, RZ, R15, R8 ;  /* 0x0000000fff071219 */ /* 0x002fca0000011608 */
[----:B------:R-:W0:Y:S04]  /*7d30*/  SHFL.IDX PT, R15, R7, RZ, 0x1c1f ;  /* 0x001c1fff070f7589 */ /* 0x000e2800000e0000 */
[----:B------:R-:W1:Y:S01]  /*7d40*/  SHFL.IDX PT, R7, R7, 0x1, 0x1c1f ;  /* 0x003c1f0007077f89 */ /* 0x000e6200000e0000 */
[----:B0-----:R-:W-:-:S05]  /*7d50*/  IMAD.IADD R15, R12, 0x1, R15 ;  /* 0x000000010c0f7824 */ /* 0x001fca00078e020f */
        /* <DEDUP_REMOVED lines=50> */
[----:B------:R-:W-:-:S04]  /*8080*/  FMNMX.FTZ R14, R180, R15, !PT ;  /* 0x0000000fb40e7209 */ /* 0x000fc80007810000 */
[----:B------:R-:W-:Y:S01]  /*8090*/  FMNMX.FTZ R20, R181, R14, !PT ;  /* 0x0000000eb5147209 */ /* 0x000fe20007810000 */
[----:B-1----:R-:W-:-:S04]  /*80a0*/  IMAD.IADD R14, R12, 0x1, R7 ;  /* 0x000000010c0e7824 */ /* 0x002fc800078e0207 */
[----:B------:R-:W0:Y:S01]  /*80b0*/  SHFL.BFLY PT, R15, R20, 0x2, 0x1f ;  /* 0x0c401f00140f7f89 */ /* 0x000e2200000e0000 */
[C---:B------:R-:W-:Y:S02]  /*80c0*/  ISETP.GT.AND P3, PT, R14.reuse, RZ, PT ;  /* 0x000000ff0e00720c */ /* 0x040fe40003f64270 */
[C---:B------:R-:W-:Y:S02]  /*80d0*/  ISETP.GT.AND P4, PT, R14.reuse, 0x1, PT ;  /* 0x000000010e00780c */ /* 0x040fe40003f84270 */
[C---:B------:R-:W-:Y:S02]  /*80e0*/  ISETP.GT.AND P5, PT, R14.reuse, 0x28, PT ;  /* 0x000000280e00780c */ /* 0x040fe40003fa4270 */
        /* <DEDUP_REMOVED lines=9> */
[----:B0-----:R-:W-:Y:S02]  /*8180*/  FMNMX.FTZ R152, R20, R15, !PT ;  /* 0x0000000f14987209 */ /* 0x001fe40007810000 */
[----:B------:R-:W-:Y:S02]  /*8190*/  FSEL R15, R154, -INF , P3 ;  /* 0xff8000009a0f7808 */ /* 0x000fe40001800000 */
[----:B------:R-:W-:Y:S01]  /*81a0*/  ISETP.GT.AND P3, PT, R14, 0x8, PT ;  /* 0x000000080e00780c */ /* 0x000fe20003f64270 */
[----:B------:R-:W0:Y:S01]  /*81b0*/  SHFL.BFLY PT, R211, R152, 0x1, 0x1f ;  /* 0x0c201f0098d37f89 */ /* 0x000e2200000e0000 */
        /* <DEDUP_REMOVED lines=19> */
[----:B------:R-:W-:Y:S02]  /*82f0*/  FSEL R154, R171, -INF , P4 ;  /* 0xff800000ab9a7808 */ /* 0x000fe40002000000 */
[----:B------:R-:W-:Y:S02]  /*8300*/  FMNMX.FTZ R21, R152, R21, !PT ;  /* 0x0000001598157209 */ /* 0x000fe40007810000 */
[----:B------:R-:W-:-:S02]  /*8310*/  ISETP.GT.AND P3, PT, R14, 0x29, PT ;  /* 0x000000290e00780c */ /* 0x000fc40003f64270 */
[----:B------:R-:W-:Y:S02]  /*8320*/  FMNMX.FTZ R21, R154, R21, !PT ;  /* 0x000000159a157209 */ /* 0x000fe40007810000 */
[----:B------:R-:W-:Y:S02]  /*8330*/  FSEL R211, R175, -INF , P3 ;  /* 0xff800000afd37808 */ /* 0x000fe40001800000 */
[----:B------:R-:W-:Y:S02]  /*8340*/  FMNMX.FTZ R12, R174, R21, !PT ;  /* 0x00000015ae0c7209 */ /* 0x000fe40007810000 */
[----:B------:R-:W-:Y:S02]  /*8350*/  FSETP.NEU.FTZ.AND P4, PT, R7, -INF , PT ;  /* 0xff8000000700780b */ /* 0x000fe40003f9d000 */
[----:B------:R-:W-:Y:S02]  /*8360*/  ISETP.GT.AND P3, PT, R14, 0x31, PT ;  /* 0x000000310e00780c */ /* 0x000fe40003f64270 */
[----:B------:R-:W-:-:S02]  /*8370*/  FMNMX.FTZ R21, R211, R12, !PT ;  /* 0x0000000cd3157209 */ /* 0x000fc40007810000 */
        /* <DEDUP_REMOVED lines=9> */
[----:B------:R-:W-:Y:S01]  /*8410*/  IMAD.MOV R157, RZ, RZ, -R184 ;  /* 0x000000ffff9d7224 */ /* 0x000fe200078e0ab8 */
[----:B------:R-:W-:Y:S01]  /*8420*/  FMNMX.FTZ R153, R212, R21, !PT ;  /* 0x00000015d4997209 */ /* 0x000fe20007810000 */
[----:B------:R0:W-:Y:S01]  /*8430*/  MUFU.EX2 R12, R20 ;  /* 0x00000014000c7308 */ /* 0x0001e20000000800 */
[----:B------:R-:W-:Y:S01]  /*8440*/  FSEL R183, R183, -INF , P3 ;  /* 0xff800000b7b77808 */ /* 0x000fe20001800000 */
[--C-:B------:R-:W-:Y:S01]  /*8450*/  FFMA.FTZ R14, R156, UR28, -R213.reuse ;  /* 0x0000001c9c0e7c23 */ /* 0x100fe200080108d5 */
[----:B------:R-:W-:Y:S01]  /*8460*/  FMNMX.FTZ R8, R182, R153, !PT ;  /* 0x00000099b6087209 */ /* 0x000fe20007810000 */
[--C-:B------:R-:W-:Y:S01]  /*8470*/  FFMA.FTZ R175, R161, UR28, -R213.reuse ;  /* 0x0000001ca1af7c23 */ /* 0x100fe200080108d5 */
[--C-:B------:R-:W-:Y:S01]  /*8480*/  FFMA.FTZ R179, R165, UR28, -R213.reuse ;  /* 0x0000001ca5b37c23 */ /* 0x100fe200080108d5 */
[--C-:B------:R-:W-:Y:S01]  /*8490*/  FFMA.FTZ R168, R168, UR28, -R213.reuse ;  /* 0x0000001ca8a87c23 */ /* 0x100fe200080108d5 */
[----:B------:R-:W-:Y:S01]  /*84a0*/  FMNMX.FTZ R8, R183, R8, !PT ;  /* 0x00000008b7087209 */ /* 0x000fe20007810000 */
[----:B------:R1:W-:Y:S01]  /*84b0*/  MUFU.EX2 R21, R170 ;  /* 0x000000aa00157308 */ /* 0x0003e20000000800 */
[--C-:B0-----:R-:W-:Y:S01]  /*84c0*/  FFMA.FTZ R20, R160, UR28, -R213.reuse ;  /* 0x0000001ca0147c23 */ /* 0x101fe200080108d5 */
[--C-:B------:R-:W-:Y:S01]  /*84d0*/  FFMA.FTZ R169, R169, UR28, -R213.reuse ;  /* 0x0000001ca9a97c23 */ /* 0x100fe200080108d5 */
[--C-:B------:R-:W-:Y:S01]  /*84e0*/  FFMA.FTZ R172, R172, UR28, -R213.reuse ;  /* 0x0000001cacac7c23 */ /* 0x100fe200080108d5 */
[----:B------:R-:W0:Y:S01]  /*84f0*/  SHFL.BFLY PT, R153, R8, 0x2, 0x1f ;  /* 0x0c401f0008997f89 */ /* 0x000e2200000e0000 */
[--C-:B------:R-:W-:Y:S01]  /*8500*/  FFMA.FTZ R173, R173, UR28, -R213.reuse ;  /* 0x0000001cadad7c23 */ /* 0x100fe200080108d5 */
[--C-:B------:R-:W-:Y:S01]  /*8510*/  FFMA.FTZ R176, R176, UR28, -R213.reuse ;  /* 0x0000001cb0b07c23 */ /* 0x100fe200080108d5 */
[--C-:B------:R-:W-:Y:S01]  /*8520*/  FFMA.FTZ R177, R177, UR28, -R213.reuse ;  /* 0x0000001cb1b17c23 */ /* 0x100fe200080108d5 */
[--C-:B------:R-:W-:Y:S01]  /*8530*/  FFMA.FTZ R180, R180, UR28, -R213.reuse ;  /* 0x0000001cb4b47c23 */ /* 0x100fe200080108d5 */
[--C-:B-1----:R-:W-:Y:S01]  /*8540*/  FFMA.FTZ R170, R164, UR28, -R213.reuse ;  /* 0x0000001ca4aa7c23 */ /* 0x102fe200080108d5 */
[----:B------:R-:W-:Y:S01]  /*8550*/  FFMA.FTZ R181, R181, UR28, -R213 ;  /* 0x0000001cb5b57c23 */ /* 0x000fe200080108d5 */
[----:B------:R-:W-:Y:S08]  /*8560*/  MUFU.EX2 R14, R14 ;  /* 0x0000000e000e7308 */ /* 0x000ff00000000800 */
[----:B------:R-:W-:Y:S08]  /*8570*/  MUFU.EX2 R171, R171 ;  /* 0x000000ab00ab7308 */ /* 0x000ff00000000800 */
[----:B------:R-:W-:Y:S01]  /*8580*/  MUFU.EX2 R20, R20 ;  /* 0x0000001400147308 */ /* 0x000fe20000000800 */
[----:B0-----:R-:W-:-:S05]  /*8590*/  FMNMX.FTZ R153, R8, R153, !PT ;  /* 0x0000009908997209 */ /* 0x001fca0007810000 */
[----:B------:R-:W0:Y:S02]  /*85a0*/  SHFL.BFLY PT, R8, R153, 0x1, 0x1f ;  /* 0x0c201f0099087f89 */ /* 0x000e2400000e0000 */
[----:B------:R-:W1:Y:S08]  /*85b0*/  MUFU.EX2 R175, R175 ;  /* 0x000000af00af7308 */ /* 0x000e700000000800 */
[----:B------:R-:W-:Y:S08]  /*85c0*/  MUFU.EX2 R170, R170 ;  /* 0x000000aa00aa7308 */ /* 0x000ff00000000800 */
[----:B------:R-:W2:Y:S01]  /*85d0*/  MUFU.EX2 R179, R179 ;  /* 0x000000b300b37308 */ /* 0x000ea20000000800 */
[----:B-1----:R-:W-:-:S02]  /*85e0*/  F2FP.BF16.F32.PACK_AB R156, R175, R20 ;  /* 0x00000014af9c723e */ /* 0x002fc400000010ff */
[----:B0-----:R-:W-:-:S05]  /*85f0*/  FMNMX.FTZ R8, R153, R8, !PT ;  /* 0x0000000899087209 */ /* 0x001fca0007810000 */
[----:B------:R-:W-:Y:S01]  /*8600*/  MUFU.EX2 R168, R168 ;  /* 0x000000a800a87308 */ /* 0x000fe20000000800 */
[C---:B------:R-:W-:Y:S01]  /*8610*/  FSETP.NEU.FTZ.AND P3, PT, R8.reuse, -INF , PT ;  /* 0xff8000000800780b */ /* 0x040fe20003f7d000 */
[----:B------:R-:W-:-:S05]  /*8620*/  FMUL.FTZ R153, R8, UR28 ;  /* 0x0000001c08997c20 */ /* 0x000fca0008410000 */
[----:B------:R-:W-:Y:S01]  /*8630*/  FSEL R153, R153, RZ, P3 ;  /* 0x000000ff99997208 */ /* 0x000fe20001800000 */
[----:B------:R-:W-:Y:S04]  /*8640*/  MUFU.EX2 R169, R169 ;  /* 0x000000a900a97308 */ /* 0x000fe80000000800 */
[--C-:B------:R-:W-:Y:S01]  /*8650*/  FFMA.FTZ R214, R155, UR28, -R153.reuse ;  /* 0x0000001c9bd67c23 */ /* 0x100fe20008010899 */
        /* <DEDUP_REMOVED lines=16> */
[----:B------:R-:W0:Y:S01]  /*8760*/  MUFU.EX2 R221, R221 ;  /* 0x000000dd00dd7308 */ /* 0x000e220000000800 */
[----:B------:R-:W-:Y:S01]  /*8770*/  @!P2 PRMT R152, RZ, 0x654, R152 ;  /* 0x00000654ff98a816 */ /* 0x000fe20000000098 */
[----:B------:R-:W-:Y:S02]  /*8780*/  @!P3 IMAD R154, R13, 0x40, R22 ;  /* 0x000000400d9ab824 */ /* 0x000fe400078e0216 */
[--C-:B------:R-:W-:Y:S01]  /*8790*/  FFMA.FTZ R220, R167, UR28, -R153.reuse ;  /* 0x0000001ca7dc7c23 */ /* 0x100fe20008010899 */
[--C-:B------:R-:W-:Y:S01]  /*87a0*/  FFMA.FTZ R174, R174, UR28, -R153.reuse ;  /* 0x0000001caeae7c23 */ /* 0x100fe20008010899 */
[----:B------:R-:W-:Y:S01]  /*87b0*/  FFMA.FTZ R211, R211, UR28, -R153 ;  /* 0x0000001cd3d37c23 */ /* 0x000fe20008010899 */
[----:B------:R-:W-:-:S02]  /*87c0*/  @!P3 IMAD R160, R154, 0x4, R17 ;  /* 0x000000049aa0b824 */ /* 0x000fc400078e0211 */
[--C-:B------:R-:W-:Y:S01]  /*87d0*/  FFMA.FTZ R13, R182, UR28, -R153.reuse ;  /* 0x0000001cb60d7c23 */ /* 0x100fe20008010899 */
[----:B------:R-:W1:Y:S01]  /*87e0*/  MUFU.EX2 R10, R10 ;  /* 0x0000000a000a7308 */ /* 0x000e620000000800 */
[----:B------:R3:W-:Y:S01]  /*87f0*/  @!P2 SYNCS.ARRIVE.TRANS64.RED.A1T0 RZ, [R152+URZ], RZ ;  /* 0x000000ff98ffa9a7 */ /* 0x0007e2000810043f */
[--C-:B------:R-:W-:Y:S01]  /*8800*/  FFMA.FTZ R178, R178, UR28, -R153.reuse ;  /* 0x0000001cb2b27c23 */ /* 0x100fe20008010899 */
[--C-:B------:R-:W-:Y:S01]  /*8810*/  FFMA.FTZ R182, R183, UR28, -R153.reuse ;  /* 0x0000001cb7b67c23 */ /* 0x100fe20008010899 */
[----:B------:R-:W-:Y:S01]  /*8820*/  FFMA.FTZ R212, R212, UR28, -R153 ;  /* 0x0000001cd4d47c23 */ /* 0x000fe20008010899 */
[----:B------:R-:W-:Y:S01]  /*8830*/  F2FP.BF16.F32.PACK_AB R154, R171, R14 ;  /* 0x0000000eab9a723e */ /* 0x000fe200000010ff */
[----:B------:R-:W-:Y:S01]  /*8840*/  VIADD R183, R223, 0x80 ;  /* 0x00000080dfb77836 */ /* 0x000fe20000000000 */
[----:B--2---:R-:W-:Y:S01]  /*8850*/  F2FP.BF16.F32.PACK_AB R158, R179, R170 ;  /* 0x000000aab39e723e */ /* 0x004fe200000010ff */
[----:B------:R-:W-:Y:S01]  /*8860*/  MUFU.EX2 R15, R15 ;  /* 0x0000000f000f7308 */ /* 0x000fe20000000800 */
[----:B0-----:R-:W-:Y:S01]  /*8870*/  @!P3 STS [R160+0x38400], R221 ;  /* 0x038400dda000b388 */ /* 0x001fe20000000800 */
[----:B---3--:R-:W-:Y:S01]  /*8880*/  F2FP.BF16.F32.PACK_AB R152, R21, R12 ;  /* 0x0000000c1598723e */ /* 0x008fe200000010ff */
[-C--:B------:R-:W-:Y:S01]  /*8890*/  FMUL.FTZ R24, R24, R221.reuse ;  /* 0x000000dd18187220 */ /* 0x080fe20000410000 */
[-C--:B------:R-:W-:Y:S01]  /*88a0*/  FMUL.FTZ R25, R25, R221.reuse ;  /* 0x000000dd19197220 */ /* 0x080fe20000410000 */
[-C--:B------:R-:W-:Y:S01]  /*88b0*/  FMUL.FTZ R28, R28, R221.reuse ;  /* 0x000000dd1c1c7220 */ /* 0x080fe20000410000 */
[-C--:B------:R-:W-:Y:S01]  /*88c0*/  FMUL.FTZ R29, R29, R221.reuse ;  /* 0x000000dd1d1d7220 */ /* 0x080fe20000410000 */
[-C--:B------:R-:W-:Y:S01]  /*88d0*/  FMUL.FTZ R32, R32, R221.reuse ;  /* 0x000000dd20207220 */ /* 0x080fe20000410000 */
[----:B------:R-:W0:Y:S01]  /*88e0*/  MUFU.EX2 R214, R214 ;  /* 0x000000d600d67308 */ /* 0x000e220000000800 */
[----:B-1----:R1:W-:Y:S01]  /*88f0*/  @!P3 STS [R160+0x38420], R10 ;  /* 0x0384200aa000b388 */ /* 0x0023e20000000800 */
        /* <DEDUP_REMOVED lines=9> */
[----:B-1----:R-:W-:Y:S01]  /*8990*/  F2FP.BF16.F32.PACK_AB R160, R169, R168 ;  /* 0x000000a8a9a0723e */ /* 0x002fe200000010ff */
        /* <DEDUP_REMOVED lines=138> */
[-C--:B------:R-:W-:Y:S01]  /*9240*/  FMUL.FTZ R150, R150, R10.reuse ;  /* 0x0000000a96967220 */ /* 0x080fe20000410000 */
[----:B------:R-:W-:Y:S01]  /*9250*/  FMUL.FTZ R151, R151, R10 ;  /* 0x0000000a97977220 */ /* 0x000fe20000410000 */
[----:B------:R-:W-:Y:S01]  /*9260*/  MUFU.EX2 R13, R13 ;  /* 0x0000000d000d7308 */ /* 0x000fe20000000800 */
[----:B0-----:R-:W-:Y:S01]  /*9270*/  F2FP.BF16.F32.PACK_AB R164, R177, R176 ;  /* 0x000000b0b1a4723e */ /* 0x001fe200000010ff */
[----:B------:R0:W-:Y:S01]  /*9280*/  STSM.16.M88.4 [R185+0x36400], R152 ;  /* 0x03640098b9007844 */ /* 0x0001e20000000200 */
[----:B-1----:R-:W-:Y:S01]  /*9290*/  F2FP.BF16.F32.PACK_AB R166, R181, R180 ;  /* 0x000000b4b5a6723e */ /* 0x002fe200000010ff */
[----:B------:R-:W-:Y:S01]  /*92a0*/  FFMA.FTZ R15, R10, R6, R15 ;  /* 0x000000060a0f7223 */ /* 0x000fe2000001000f */
[----:B------:R-:W-:Y:S01]  /*92b0*/  FFMA.FTZ R12, R221, R5, R12 ;  /* 0x00000005dd0c7223 */ /* 0x000fe2000001000c */
[----:B------:R0:W-:Y:S01]  /*92c0*/  STSM.16.M88.4 [R190], R156 ;  /* 0x0000009cbe007844 */ /* 0x0001e20000000200 */
[----:B------:R-:W-:Y:S01]  /*92d0*/  PLOP3.LUT P3, PT, PT, PT, UP0, 0x80, 0x0 ;  /* 0x000000000000781c */ /* 0x000fe20003f6f008 */
[----:B------:R-:W1:Y:S01]  /*92e0*/  MUFU.EX2 R182, R182 ;  /* 0x000000b600b67308 */ /* 0x000e620000000800 */
[----:B--2---:R-:W-:Y:S01]  /*92f0*/  F2FP.BF16.F32.PACK_AB R165, R178, R11 ;  /* 0x0000000bb2a5723e */ /* 0x004fe200000010ff */
[----:B------:R0:W-:Y:S01]  /*9300*/  STSM.16.M88.4 [R186], R160 ;  /* 0x000000a0ba007844 */ /* 0x0001e20000000200 */
[----:B------:R-:W-:Y:S01]  /*9310*/  FADD.FTZ R214, R214, R15 ;  /* 0x0000000fd6d67221 */ /* 0x000fe20000010000 */
[----:B------:R-:W-:Y:S01]  /*9320*/  FADD.FTZ R21, R21, R12 ;  /* 0x0000000c15157221 */ /* 0x000fe20000010000 */
[----:B------:R-:W-:-:S02]  /*9330*/  @!P2 VIADD R9, R9, 0x38860 ;  /* 0x000388600909a836 */ /* 0x000fc40000000000 */
[----:B------:R-:W-:Y:S01]  /*9340*/  FADD.FTZ R213, R213, R214 ;  /* 0x000000d6d5d57221 */ /* 0x000fe20000010000 */
[----:B------:R-:W-:Y:S01]  /*9350*/  FADD.FTZ R14, R14, R21 ;  /* 0x000000150e0e7221 */ /* 0x000fe20000010000 */
[----:B------:R-:W-:Y:S01]  /*9360*/  IMAD.MOV.U32 R10, RZ, RZ, R8 ;  /* 0x000000ffff0a7224 */ /* 0x000fe200078e0008 */
[----:B------:R-:W-:Y:S01]  /*9370*/  @!P2 PRMT R9, RZ, 0x654, R9 ;  /* 0x00000654ff09a816 */ /* 0x000fe20000000009 */
        /* <DEDUP_REMOVED lines=29> */
[----:B------:R-:W-:Y:S02]  /*9550*/  IMAD.MOV.U32 R11, RZ, RZ, R7 ;  /* 0x000000ffff0b7224 */ /* 0x000fe400078e0007 */
[----:B------:R-:W-:Y:S01]  /*9560*/  FADD.FTZ R177, R177, R176 ;  /* 0x000000b0b1b17221 */ /* 0x000fe20000010000 */
[----:B------:R-:W-:-:S03]  /*9570*/  FADD.FTZ R13, R13, R178 ;  /* 0x000000b20d0d7221 */ /* 0x000fc60000010000 */
[----:B------:R-:W-:Y:S01]  /*9580*/  FADD.FTZ R180, R180, R177 ;  /* 0x000000b1b4b47221 */ /* 0x000fe20000010000 */
[----:B------:R-:W-:Y:S01]  /*9590*/  FADD.FTZ R6, R182, R13 ;  /* 0x0000000db6067221 */ /* 0x000fe20000010000 */
[----:B------:R-:W-:Y:S02]  /*95a0*/  IMAD.MOV.U32 R13, RZ, RZ, R2 ;  /* 0x000000ffff0d7224 */ /* 0x000fe400078e0002 */
        /* <DEDUP_REMOVED lines=27> */
.L_x_8377:
[----:B------:R-:W-:-:S13]  /*9760*/  ISETP.LE.AND P1, PT, RZ, UR30, PT ;  /* 0x0000001eff007c0c */ /* 0x000fda000bf23270 */
[----:B------:R-:W-:Y:S05]  /*9770*/  @!P1 BRA `(.L_x_8387) ;  /* 0x0000002c003c9947 */ /* 0x000fea0003800000 */
[----:B------:R-:W-:Y:S01]  /*9780*/  IMAD.MOV.U32 R211, RZ, RZ, R8 ;  /* 0x000000ffffd37224 */ /* 0x000fe200078e0008 */
[----:B------:R-:W-:Y:S01]  /*9790*/  ULDC UR28, c[0x0][0xa80] ;  /* 0x0002a000001c7ab9 */ /* 0x000fe20000000800 */
[----:B------:R-:W-:Y:S02]  /*97a0*/  IMAD.MOV.U32 R10, RZ, RZ, R7 ;  /* 0x000000ffff0a7224 */ /* 0x000fe400078e0007 */
[----:B------:R-:W-:-:S07]  /*97b0*/  IMAD.MOV.U32 R187, RZ, RZ, R2 ;  /* 0x000000ffffbb7224 */ /* 0x000fce00078e0002 */
.L_x_8396:
[----:B------:R-:W-:-:S05]  /*97c0*/  VIADD R2, R187, 0x1 ;  /* 0x00000001bb027836 */ /* 0x000fca0000000000 */
[----:B------:R-:W-:-:S04]  /*97d0*/  ISETP.NE.AND P1, PT, R2, 0x2, PT ;  /* 0x000000020200780c */ /* 0x000fc80003f25270 */
[----:B------:R-:W-:Y:S02]  /*97e0*/  SEL R7, RZ, 0x1, P1 ;  /* 0x00000001ff077807 */ /* 0x000fe40000800000 */
[----:B------:R-:W-:Y:S02]  /*97f0*/  SEL R2, R2, RZ, P1 ;  /* 0x000000ff02027207 */ /* 0x000fe40000800000 */
[----:B------:R-:W-:Y:S01]  /*9800*/  LOP3.LUT R16, R16, R7, RZ, 0x3c, !PT ;  /* 0x0000000710107212 */ /* 0x000fe200078e3cff */
[----:B--2---:R-:W-:Y:S06]  /*9810*/  @!P0 BRA `(.L_x_8388) ;  /* 0x0000000000048947 */ /* 0x004fec0003800000 */
[----:B------:R-:W-:Y:S01]  /*9820*/  BPT.TRAP 0x1 ;  /* 0x000000040000795c */ /* 0x000fe20000300000 */
.L_x_8388:
[----:B0-----:R-:W-:Y:S01]  /*9830*/  IMAD R9, R2, 0x8, R17 ;  /* 0x0000000802097824 */ /* 0x001fe200078e0211 */
[----:B------:R-:W-:-:S04]  /*9840*/  SHF.L.U32 R8, R16, 0x1f, RZ ;  /* 0x0000001f10087819 */ /* 0x000fc800000006ff */
[----:B------:R0:W1:Y:S01]  /*9850*/  SYNCS.PHASECHK.TRANS64.TRYWAIT P1, [R9+URZ+0x38830], R8 ;  /* 0x03883008090075a7 */ /* 0x000062000802017f */
[----:B------:R-:W-:Y:S05]  /*9860*/  @!P0 BRA `(.L_x_8389) ;  /* 0x0000000000048947 */ /* 0x000fea0003800000 */
[----:B------:R-:W-:Y:S01]  /*9870*/  BPT.TRAP 0x1 ;  /* 0x000000040000795c */ /* 0x000fe20000300000 */
.L_x_8389:
[----:B------:R-:W-:Y:S01]  /*9880*/  IMAD R7, R2, 0x200, R0 ;  /* 0x0000020002077824 */ /* 0x000fe200078e0200 */
[----:B-1----:R-:W-:Y:S06]  /*9890*/  @P1 BRA `(.L_x_8390) ;  /* 0x0000000000081947 */ /* 0x002fec0003800000 */
[----:B------:R-:W1:Y:S02]  /*98a0*/  SYNCS.PHASECHK.TRANS64.TRYWAIT P1, [R9+URZ+0x38830], R8 ;  /* 0x03883008090075a7 */ /* 0x000e64000802017f */
[----:B-1----:R-:W-:Y:S05]  /*98b0*/  @!P1 BRA `(.L_x_8391) ;  /* 0x000000e800ac9947 */ /* 0x002fea0003800000 */
.L_x_8390:
        /* <DEDUP_REMOVED lines=22> */
.L_x_8392:
[----:B------:R2:W3:Y:S01]  /*9a20*/  SYNCS.PHASECHK.TRANS64.TRYWAIT P1, [R9+URZ+0x38850], R8 ;  /* 0x03885008090075a7 */ /* 0x0004e2000802017f */
[----:B------:R-:W-:Y:S05]  /*9a30*/  @!P0 BRA `(.L_x_8393) ;  /* 0x0000000000048947 */ /* 0x000fea0003800000 */
[----:B------:R-:W-:Y:S01]  /*9a40*/  BPT.TRAP 0x1 ;  /* 0x000000040000795c */ /* 0x000fe20000300000 */
.L_x_8393:
[----:B---3--:R-:W-:Y:S05]  /*9a50*/  @P1 BRA `(.L_x_8394) ;  /* 0x0000000000081947 */ /* 0x008fea0003800000 */
[----:B------:R-:W3:Y:S02]  /*9a60*/  SYNCS.PHASECHK.TRANS64.TRYWAIT P1, [R9+URZ+0x38850], R8 ;  /* 0x03885008090075a7 */ /* 0x000ee4000802017f */
[----:B---3--:R-:W-:Y:S05]  /*9a70*/  @!P1 BRA `(.L_x_8395) ;  /* 0x000000e800509947 */ /* 0x008fea0003800000 */
.L_x_8394:
        /* <DEDUP_REMOVED lines=12> */
[----:B------:R-:W-:Y:S01]  /*9b40*/  VIADD R8, R7, 0x4 ;  /* 0x0000000407087836 */ /* 0x000fe20000000000 */
[----:B------:R-:W-:Y:S01]  /*9b50*/  UMOV UR7, 0x40000040 ;  /* 0x4000004000077882 */ /* 0x000fe20000000000 */
[----:B------:R-:W-:-:S02]  /*9b60*/  VIADD R15, R4, 0x800 ;  /* 0x00000800040f7836 */ /* 0x000fc40000000000 */
[----:B------:R-:W-:Y:S02]  /*9b70*/  VIADD R13, R7, 0x800 ;  /* 0x00000800070d7836 */ /* 0x000fe40000000000 */
        /* <DEDUP_REMOVED lines=655> */
.L_x_8387:
[----:B------:R-:W1:Y:S01]  /*c470*/  SHFL.BFLY PT, R0, R5, 0x2, 0x1f ;  /* 0x0c401f0005007f89 */ /* 0x000e6200000e0000 */
[----:B------:R-:W-:Y:S01]  /*c480*/  IMAD.MOV R13, RZ, RZ, -R184 ;  /* 0x000000ffff0d7224 */ /* 0x000fe200078e0ab8 */
[----:B------:R-:W-:Y:S01]  /*c490*/  UIADD3 UR37, UR37, 0x1, URZ ;  /* 0x0000000125257890 */ /* 0x000fe2000fffe03f */
[----:B------:R-:W-:Y:S01]  /*c4a0*/  IMAD.MOV.U32 R19, RZ, RZ, -0x800000 ;  /* 0xff800000ff137424 */ /* 0x000fe200078e00ff */
[----:B0-2---:R-:W0:Y:S01]  /*c4b0*/  SHFL.BFLY PT, R9, R6, 0x2, 0x1f ;  /* 0x0c401f0006097f89 */ /* 0x005e2200000e0000 */
[----:B------:R-:W-:Y:S08]  /*c4c0*/  BAR.ARV 0x8, 0x100 ;  /* 0x0204000000007b1d */ /* 0x000ff00000002000 */
[----:B------:R-:W-:Y:S01]  /*c4d0*/  BAR.SYNC.DEFER_BLOCKING 0xf, 0x100 ;  /* 0x03c4000000007b1d */ /* 0x000fe20000010000 */
[----:B------:R-:W-:Y:S01]  /*c4e0*/  ISETP.NE.AND P0, PT, R18, R13, PT ;  /* 0x0000000d1200720c */ /* 0x000fe20003f05270 */
[----:B-1----:R-:W-:Y:S01]  /*c4f0*/  FADD.FTZ R3, R0, R5 ;  /* 0x0000000500037221 */ /* 0x002fe20000010000 */
[----:B------:R-:W-:-:S02]  /*c500*/  VIADD R5, R2, 0x1 ;  /* 0x0000000102057836 */ /* 0x000fc40000000000 */
[----:B0-----:R-:W-:Y:S02]  /*c510*/  FADD.FTZ R9, R9, R6 ;  /* 0x0000000609097221 */ /* 0x001fe40000010000 */
[----:B------:R-:W0:Y:S01]  /*c520*/  SHFL.BFLY PT, R0, R3, 0x1, 0x1f ;  /* 0x0c201f0003007f89 */ /* 0x000e2200000e0000 */
[----:B------:R-:W-:Y:S01]  /*c530*/  IMAD.MOV.U32 R6, RZ, RZ, RZ ;  /* 0x000000ffff067224 */ /* 0x000fe200078e00ff */
[----:B------:R-:W-:-:S05]  /*c540*/  ISETP.NE.AND P1, PT, R5, 0x2, PT ;  /* 0x000000020500780c */ /* 0x000fca0003f25270 */
[----:B------:R-:W-:Y:S01]  /*c550*/  @!P0 IMAD R2, R2, 0x40, R22 ;  /* 0x0000004002028824 */ /* 0x000fe200078e0216 */
[----:B------:R-:W1:Y:S03]  /*c560*/  SHFL.BFLY PT, R4, R9, 0x1, 0x1f ;  /* 0x0c201f0009047f89 */ /* 0x000e6600000e0000 */
[----:B------:R-:W-:Y:S02]  /*c570*/  @!P0 IMAD R17, R2, 0x4, R17 ;  /* 0x0000000402118824 */ /* 0x000fe400078e0211 */
[----:B------:R-:W-:Y:S02]  /*c580*/  IMAD.U32 R2, RZ, RZ, UR28 ;  /* 0x0000001cff027e24 */ /* 0x000fe4000f8e00ff */
[----:B0-----:R-:W-:Y:S01]  /*c590*/  FADD.FTZ R11, R3, R0 ;  /* 0x00000000030b7221 */ /* 0x001fe20000010000 */
[----:B------:R-:W-:Y:S01]  /*c5a0*/  SEL R3, RZ, 0x1, P1 ;  /* 0x00000001ff037807 */ /* 0x000fe20000800000 */
[----:B-1----:R-:W-:-:S03]  /*c5b0*/  FADD.FTZ R0, R9, R4 ;  /* 0x0000000409007221 */ /* 0x002fc60000010000 */
[----:B------:R-:W-:Y:S01]  /*c5c0*/  FSETP.NE.FTZ.AND P2, PT, R11, RZ, PT ;  /* 0x000000ff0b00720b */ /* 0x000fe20003f55000 */
[----:B------:R-:W-:Y:S01]  /*c5d0*/  IMAD.MOV.U32 R4, RZ, RZ, RZ ;  /* 0x000000ffff047224 */ /* 0x000fe200078e00ff */
[----:B------:R-:W-:Y:S01]  /*c5e0*/  LOP3.LUT R16, R16, R3, RZ, 0x3c, !PT ;  /* 0x0000000310107212 */ /* 0x000fe200078e3cff */
[----:B------:R-:W-:Y:S01]  /*c5f0*/  IMAD.MOV.U32 R3, RZ, RZ, -0x800000 ;  /* 0xff800000ff037424 */ /* 0x000fe200078e00ff */
[----:B------:R-:W-:-:S09]  /*c600*/  FSETP.NE.FTZ.AND P3, PT, R0, RZ, PT ;  /* 0x000000ff0000720b */ /* 0x000fd20003f75000 */
[----:B------:R-:W0:Y:S01]  /*c610*/  @P2 MUFU.RCP R6, R11 ;  /* 0x0000000b00062308 */ /* 0x000e220000001000 */
[----:B------:R-:W-:-:S07]  /*c620*/  @P2 FMUL.FTZ R2, R2, 0.69314718246459960938 ;  /* 0x3f31721802022820 */ /* 0x000fce0000410000 */
[----:B------:R-:W1:Y:S08]  /*c630*/  @P3 MUFU.RCP R4, R0 ;  /* 0x0000000000043308 */ /* 0x000e700000001000 */
[----:B------:R-:W2:Y:S01]  /*c640*/  @P3 MUFU.LG2 R21, R0 ;  /* 0x0000000000153308 */ /* 0x000ea20000000c00 */
[-C--:B0-----:R-:W-:Y:S01]  /*c650*/  FMUL.FTZ R175, R24, R6.reuse ;  /* 0x0000000618af7220 */ /* 0x081fe20000410000 */
[-C--:B------:R-:W-:Y:S01]  /*c660*/  FMUL.FTZ R174, R28, R6.reuse ;  /* 0x000000061cae7220 */ /* 0x080fe20000410000 */
[----:B------:R0:W-:Y:S01]  /*c670*/  @!P0 STS [R17+0x38400], R6 ;  /* 0x0384000611008388 */ /* 0x0001e20000000800 */
        /* <DEDUP_REMOVED lines=62> */
[----:B-1----:R1:W-:Y:S01]  /*ca60*/  @!P0 STS [R17+0x38420], R4 ;  /* 0x0384200411008388 */ /* 0x0023e20000000800 */
[----:B0-----:R0:W1:Y:S01]  /*ca70*/  @P2 MUFU.LG2 R6, R11 ;  /* 0x0000000b00062308 */ /* 0x0010620000000c00 */
[----:B------:R-:W-:-:S02]  /*ca80*/  IMAD.U32 R32, RZ, RZ, UR28 ;  /* 0x0000001cff207e24 */ /* 0x000fc4000f8e00ff */
[----:B--2---:R-:W-:Y:S01]  /*ca90*/  @P3 FMUL.FTZ R21, R21, 0.69314718246459960938 ;  /* 0x3f31721815153820 */ /* 0x004fe20000410000 */
[-C--:B------:R-:W-:Y:S01]  /*caa0*/  FMUL.FTZ R0, R83, R4.reuse ;  /* 0x0000000453007220 */ /* 0x080fe20000410000 */
[-C--:B------:R-:W-:Y:S01]  /*cab0*/  FMUL.FTZ R13, R42, R4.reuse ;  /* 0x000000042a0d7220 */ /* 0x080fe20000410000 */
[----:B------:R-:W-:Y:S01]  /*cac0*/  @P3 FMUL.FTZ R32, R32, 0.69314718246459960938 ;  /* 0x3f31721820203820 */ /* 0x000fe20000410000 */
[-C--:B------:R-:W-:Y:S01]  /*cad0*/  FMUL.FTZ R15, R46, R4.reuse ;  /* 0x000000042e0f7220 */ /* 0x080fe20000410000 */
[-C--:B------:R-:W-:Y:S01]  /*cae0*/  FMUL.FTZ R25, R50, R4.reuse ;  /* 0x0000000432197220 */ /* 0x080fe20000410000 */
[-C--:B------:R-:W-:Y:S01]  /*caf0*/  FMUL.FTZ R29, R58, R4.reuse ;  /* 0x000000043a1d7220 */ /* 0x080fe20000410000 */
[-C--:B------:R-:W-:Y:S01]  /*cb00*/  FMUL.FTZ R83, R86, R4.reuse ;  /* 0x0000000456537220 */ /* 0x080fe20000410000 */
[----:B------:R-:W-:Y:S01]  /*cb10*/  PLOP3.LUT P0, PT, PT, PT, PT, 0x8, 0x0 ;  /* 0x000000000000781c */ /* 0x000fe20003f0e170 */
[-C--:B------:R-:W-:Y:S01]  /*cb20*/  FMUL.FTZ R9, R26, R4.reuse ;  /* 0x000000041a097220 */ /* 0x080fe20000410000 */
[-C--:B------:R-:W-:Y:S01]  /*cb30*/  FMUL.FTZ R27, R27, R4.reuse ;  /* 0x000000041b1b7220 */ /* 0x080fe20000410000 */
[-C--:B0-----:R-:W-:Y:S01]  /*cb40*/  FMUL.FTZ R11, R30, R4.reuse ;  /* 0x000000041e0b7220 */ /* 0x081fe20000410000 */
[-C--:B------:R-:W-:Y:S01]  /*cb50*/  FMUL.FTZ R31, R31, R4.reuse ;  /* 0x000000041f1f7220 */ /* 0x080fe20000410000 */
[-C--:B------:R-:W-:Y:S01]  /*cb60*/  FMUL.FTZ R34, R34, R4.reuse ;  /* 0x0000000422227220 */ /* 0x080fe20000410000 */
[-C--:B------:R-:W-:Y:S01]  /*cb70*/  FMUL.FTZ R35, R35, R4.reuse ;  /* 0x0000000423237220 */ /* 0x080fe20000410000 */
[----:B-1----:R-:W-:Y:S01]  /*cb80*/  @P2 FMUL.FTZ R17, R6, 0.69314718246459960938 ;  /* 0x3f31721806112820 */ /* 0x002fe20000410000 */
[-C--:B------:R-:W-:Y:S01]  /*cb90*/  FMUL.FTZ R38, R38, R4.reuse ;  /* 0x0000000426267220 */ /* 0x080fe20000410000 */
[-C--:B------:R-:W-:Y:S01]  /*cba0*/  FMUL.FTZ R39, R39, R4.reuse ;  /* 0x0000000427277220 */ /* 0x080fe20000410000 */
[-C--:B------:R-:W-:Y:S01]  /*cbb0*/  FMUL.FTZ R43, R43, R4.reuse ;  /* 0x000000042b2b7220 */ /* 0x080fe20000410000 */
[----:B------:R-:W-:Y:S01]  /*cbc0*/  @P2 FFMA.FTZ R19, R2, R7, R17 ;  /* 0x0000000702132223 */ /* 0x000fe20000010011 */
        /* <DEDUP_REMOVED lines=52> */
.L_x_8363:
        /* <DEDUP_REMOVED lines=15> */
[----:B------:R-:W-:Y:S02]  /*d000*/  F2FP.BF16.F32.PACK_AB R11, R31, R11 ;  /* 0x0000000b1f0b723e */ /* 0x000fe400000010ff */
        /* <DEDUP_REMOVED lines=17> */
[----:B0-----:R-:W-:Y:S02]  /*d120*/  MOV R5, R6 ;  /* 0x0000000600057202 */ /* 0x001fe40000000f00 */
[----:B------:R-:W-:Y:S02]  /*d130*/  F2FP.BF16.F32.PACK_AB R73, R75, R74 ;  /* 0x0000004a4b49723e */ /* 0x000fe400000010ff */
[----:B------:R-:W-:Y:S01]  /*d140*/  F2FP.BF16.F32.PACK_AB R80, R81, R80 ;  /* 0x000000505150723e */ /* 0x000fe200000010ff */
[----:B------:R-:W-:Y:S01]  /*d150*/  IMAD.WIDE R126, R202, 0x2, R4 ;  /* 0x00000002ca7e7825 */ /* 0x000fe200078e0204 */
[----:B------:R-:W-:-:S02]  /*d160*/  F2FP.BF16.F32.PACK_AB R74, R77, R76 ;  /* 0x0000004c4d4a723e */ /* 0x000fc400000010ff */
[----:B------:R-:W-:Y:S02]  /*d170*/  F2FP.BF16.F32.PACK_AB R75, R79, R78 ;  /* 0x0000004e4f4b723e */ /* 0x000fe400000010ff */
[C---:B------:R-:W-:Y:S02]  /*d180*/  IADD3 R177, P1, R126.reuse, 0x20, RZ ;  /* 0x000000207eb17810 */ /* 0x040fe40007f3e0ff */
[C---:B------:R-:W-:Y:S02]  /*d190*/  IADD3 R179, P0, R126.reuse, 0x40, RZ ;  /* 0x000000407eb37810 */ /* 0x040fe40007f1e0ff */
[----:B------:R-:W-:Y:S01]  /*d1a0*/  LOP3.LUT R36, R177, 0x380, RZ, 0xc0, !PT ;  /* 0x00000380b1247812 */ /* 0x000fe200078ec0ff */
[--C-:B------:R-:W-:Y:S01]  /*d1b0*/  IMAD.X R37, RZ, RZ, R127.reuse, P1 ;  /* 0x000000ffff257224 */ /* 0x100fe200008e067f */
[----:B------:R-:W-:Y:S01]  /*d1c0*/  IADD3 R183, P3, R126, 0x2000, RZ ;  /* 0x000020007eb77810 */ /* 0x000fe20007f7e0ff */
[----:B------:R-:W-:Y:S01]  /*d1d0*/  IMAD.X R41, RZ, RZ, R127, P0 ;  /* 0x000000ffff297224 */ /* 0x000fe200000e067f */
[----:B------:R-:W-:-:S02]  /*d1e0*/  SHF.R.U64 R36, R36, 0x3, RZ ;  /* 0x0000000324247819 */ /* 0x000fc400000012ff */
[C---:B------:R-:W-:Y:S01]  /*d1f0*/  IADD3 R8, P0, R126.reuse, 0x4020, RZ ;  /* 0x000040207e087810 */ /* 0x040fe20007f1e0ff */
[--C-:B------:R-:W-:Y:S01]  /*d200*/  IMAD.X R49, RZ, RZ, R127.reuse, P3 ;  /* 0x000000ffff317224 */ /* 0x100fe200018e067f */
[C---:B------:R-:W-:Y:S02]  /*d210*/  LOP3.LUT R21, R126.reuse, 0x380, RZ, 0xc0, !PT ;  /* 0x000003807e157812 */ /* 0x040fe400078ec0ff */
[C---:B------:R-:W-:Y:S01]  /*d220*/  IADD3 R181, P4, R126.reuse, 0x60, RZ ;  /* 0x000000607eb57810 */ /* 0x040fe20007f9e0ff */
[--C-:B------:R-:W-:Y:S01]  /*d230*/  IMAD.X R107, RZ, RZ, R127.reuse, P0 ;  /* 0x000000ffff6b7224 */ /* 0x100fe200000e067f */
[C---:B------:R-:W-:Y:S02]  /*d240*/  IADD3 R187, P6, R126.reuse, 0x2020, RZ ;  /* 0x000020207ebb7810 */ /* 0x040fe40007fde0ff */
        /* <DEDUP_REMOVED lines=8> */
[----:B------:R-:W-:Y:S01]  /*d2d0*/  LOP3.LUT R36, R36, R177, RZ, 0x3c, !PT ;  /* 0x000000b124247212 */ /* 0x000fe200078e3cff */
[----:B------:R-:W-:Y:S01]  /*d2e0*/  IMAD.X R103, RZ, RZ, R127, P1 ;  /* 0x000000ffff677224 */ /* 0x000fe200008e067f */
[----:B------:R-:W-:-:S02]  /*d2f0*/  LOP3.LUT R177, R8, 0x380, RZ, 0xc0, !PT ;  /* 0x0000038008b17812 */ /* 0x000fc400078ec0ff */
[----:B------:R-:W-:Y:S02]  /*d300*/  SHF.R.U64 R21, R21, 0x3, RZ ;  /* 0x0000000315157819 */ /* 0x000fe400000012ff */
[----:B------:R-:W-:Y:S02]  /*d310*/  SHF.R.U64 R48, R48, 0x3, RZ ;  /* 0x0000000330307819 */ /* 0x000fe400000012ff */
        /* <DEDUP_REMOVED lines=9> */
[----:B------:R-:W-:Y:S01]  /*d3b0*/  IMAD.X R123, RZ, RZ, R127, P5 ;  /* 0x000000ffff7b7224 */ /* 0x000fe200028e067f */
[----:B------:R-:W-:-:S02]  /*d3c0*/  LOP3.LUT R40, R179, 0x380, RZ, 0xc0, !PT ;  /* 0x00000380b3287812 */ /* 0x000fc400078ec0ff */
[----:B------:R-:W-:Y:S01]  /*d3d0*/  LOP3.LUT R44, R181, 0x380, RZ, 0xc0, !PT ;  /* 0x00000380b52c7812 */ /* 0x000fe200078ec0ff */
[--C-:B------:R-:W-:Y:S01]  /*d3e0*/  IMAD.X R33, RZ, RZ, R127.reuse, P1 ;  /* 0x000000ffff217224 */ /* 0x100fe200008e067f */
[----:B------:R-:W-:Y:S02]  /*d3f0*/  SHF.R.U64 R177, R177, 0x3, RZ ;  /* 0x00000003b1b17819 */ /* 0x000fe400000012ff */
[----:B------:R-:W-:Y:S01]  /*d400*/  LOP3.LUT R126, R21, R126, RZ, 0x3c, !PT ;  /* 0x0000007e157e7212 */ /* 0x000fe200078e3cff */
[----:B------:R-:W-:Y:S01]  /*d410*/  IMAD.X R21, RZ, RZ, R127, P2 ;  /* 0x000000ffff157224 */ /* 0x000fe200010e067f */
[----:B------:R-:W-:Y:S02]  /*d420*/  LOP3.LUT R48, R48, R183, RZ, 0x3c, !PT ;  /* 0x000000b730307212 */ /* 0x000fe400078e3cff */
[----:B------:R-:W-:Y:S02]  /*d430*/  SHF.R.U64 R40, R40, 0x3, RZ ;  /* 0x0000000328287819 */ /* 0x000fe400000012ff */
[----:B------:R-:W-:-:S02]  /*d440*/  SHF.R.U64 R44, R44, 0x3, RZ ;  /* 0x000000032c2c7819 */ /* 0x000fc400000012ff */
[----:B------:R-:W-:Y:S02]  /*d450*/  LOP3.LUT R52, R187, 0x380, RZ, 0xc0, !PT ;  /* 0x00000380bb347812 */ /* 0x000fe400078ec0ff */
[----:B------:R-:W-:Y:S02]  /*d460*/  LOP3.LUT R183, R32, 0x380, RZ, 0xc0, !PT ;  /* 0x0000038020b77812 */ /* 0x000fe400078ec0ff */
[----:B------:R-:W-:Y:S02]  /*d470*/  LOP3.LUT R106, R177, R8, RZ, 0x3c, !PT ;  /* 0x00000008b16a7212 */ /* 0x000fe400078e3cff */
[----:B------:R-:W-:Y:S02]  /*d480*/  LOP3.LUT R94, R211, 0x380, RZ, 0xc0, !PT ;  /* 0x00000380d35e7812 */ /* 0x000fe400078ec0ff */
[----:B------:R-:W-:Y:S02]  /*d490*/  F2FP.BF16.F32.PACK_AB R8, R20, R175 ;  /* 0x000000af1408723e */ /* 0x000fe400000010ff */
[----:B------:R-:W-:-:S02]  /*d4a0*/  LOP3.LUT R27, R6, 0x380, RZ, 0xc0, !PT ;  /* 0x00000380061b7812 */ /* 0x000fc400078ec0ff */
[----:B------:R-:W-:Y:S02]  /*d4b0*/  LOP3.LUT R177, R26, 0x380, RZ, 0xc0, !PT ;  /* 0x000003801ab17812 */ /* 0x000fe400078ec0ff */
[----:B------:R-:W-:Y:S02]  /*d4c0*/  LOP3.LUT R98, R213, 0x380, RZ, 0xc0, !PT ;  /* 0x00000380d5627812 */ /* 0x000fe400078ec0ff */
[----:B------:R-:W-:Y:S01]  /*d4d0*/  MOV R127, R126 ;  /* 0x0000007e007f7202 */ /* 0x000fe20000000f00 */
[----:B------:R-:W-:Y:S01]  /*d4e0*/  BAR.SYNC.DEFER_BLOCKING 0x1, 0x100 ;  /* 0x0044000000007b1d */ /* 0x000fe20000010000 */
[----:B------:R-:W-:Y:S02]  /*d4f0*/  LOP3.LUT R175, R30, 0x380, RZ, 0xc0, !PT ;  /* 0x000003801eaf7812 */ /* 0x000fe400078ec0ff */
[----:B------:R-:W-:Y:S02]  /*d500*/  LOP3.LUT R102, R215, 0x380, RZ, 0xc0, !PT ;  /* 0x00000380d7667812 */ /* 0x000fe400078ec0ff */
[----:B------:R-:W-:-:S02]  /*d510*/  LOP3.LUT R40, R40, R179, RZ, 0x3c, !PT ;  /* 0x000000b328287212 */ /* 0x000fc400078e3cff */
[----:B------:R-:W-:Y:S02]  /*d520*/  LOP3.LUT R44, R44, R181, RZ, 0x3c, !PT ;  /* 0x000000b52c2c7212 */ /* 0x000fe400078e3cff */
[----:B------:R-:W-:Y:S02]  /*d530*/  SHF.R.U64 R52, R52, 0x3, RZ ;  /* 0x0000000334347819 */ /* 0x000fe400000012ff */
[----:B------:R-:W-:Y:S02]  /*d540*/  SHF.R.U64 R183, R183, 0x3, RZ ;  /* 0x00000003b7b77819 */ /* 0x000fe400000012ff */
[----:B------:R-:W-:Y:S02]  /*d550*/  SHF.R.U64 R94, R94, 0x3, RZ ;  /* 0x000000035e5e7819 */ /* 0x000fe400000012ff */
[----:B------:R-:W-:Y:S02]  /*d560*/  LOP3.LUT R179, R110, 0x380, RZ, 0xc0, !PT ;  /* 0x000003806eb37812 */ /* 0x000fe400078ec0ff */
[----:B------:R-:W-:-:S02]  /*d570*/  LOP3.LUT R181, R114, 0x380, RZ, 0xc0, !PT ;  /* 0x0000038072b57812 */ /* 0x000fc400078ec0ff */
[----:B------:R-:W-:Y:S02]  /*d580*/  SHF.R.U64 R27, R27, 0x3, RZ ;  /* 0x000000031b1b7819 */ /* 0x000fe400000012ff */
[----:B------:R-:W-:Y:S02]  /*d590*/  SHF.R.U64 R177, R177, 0x3, RZ ;  /* 0x00000003b1b17819 */ /* 0x000fe400000012ff */
[----:B------:R-:W-:Y:S01]  /*d5a0*/  SHF.R.U64 R98, R98, 0x3, RZ ;  /* 0x0000000362627819 */ /* 0x000fe200000012ff */
[----:B------:R0:W-:Y:S01]  /*d5b0*/  STSM.16.M88.4 [R127], R8 ;  /* 0x000000087f007844 */ /* 0x0001e20000000200 */
[----:B------:R-:W-:Y:S02]  /*d5c0*/  SHF.R.U64 R175, R175, 0x3, RZ ;  /* 0x00000003afaf7819 */ /* 0x000fe400000012ff */
[----:B------:R-:W-:Y:S02]  /*d5d0*/  SHF.R.U64 R102, R102, 0x3, RZ ;  /* 0x0000000366667819 */ /* 0x000fe400000012ff */
[----:B------:R-:W-:-:S02]  /*d5e0*/  LOP3.LUT R52, R52, R187, RZ, 0x3c, !PT ;  /* 0x000000bb34347212 */ /* 0x000fc400078e3cff */
[----:B------:R-:W-:Y:S02]  /*d5f0*/  LOP3.LUT R118, R183, R32, RZ, 0x3c, !PT ;  /* 0x00000020b7767212 */ /* 0x000fe400078e3cff */
[----:B------:R-:W-:Y:S02]  /*d600*/  MOV R126, R36 ;  /* 0x00000024007e7202 */ /* 0x000fe40000000f00 */
[----:B------:R-:W-:Y:S02]  /*d610*/  LOP3.LUT R94, R94, R211, RZ, 0x3c, !PT ;  /* 0x000000d35e5e7212 */ /* 0x000fe400078e3cff */
[----:B------:R-:W-:Y:S02]  /*d620*/  SHF.R.U64 R179, R179, 0x3, RZ ;  /* 0x00000003b3b37819 */ /* 0x000fe400000012ff */
[----:B------:R-:W-:Y:S02]  /*d630*/  SHF.R.U64 R181, R181, 0x3, RZ ;  /* 0x00000003b5b57819 */ /* 0x000fe400000012ff */
[----:B0-----:R-:W-:-:S02]  /*d640*/  F2FP.BF16.F32.PACK_AB R8, R171, R173 ;  /* 0x000000adab08723e */ /* 0x001fc400000010ff */
[----:B------:R-:W-:Y:S02]  /*d650*/  F2FP.BF16.F32.PACK_AB R9, R35, R34 ;  /* 0x000000222309723e */ /* 0x000fe400000010ff */
[----:B------:R-:W-:Y:S02]  /*d660*/  F2FP.BF16.F32.PACK_AB R10, R169, R172 ;  /* 0x000000aca90a723e */ /* 0x000fe400000010ff */
[----:B------:R-:W-:Y:S02]  /*d670*/  F2FP.BF16.F32.PACK_AB R11, R39, R38 ;  /* 0x00000026270b723e */ /* 0x000fe400000010ff */
[----:B------:R-:W-:Y:S02]  /*d680*/  LOP3.LUT R122, R27, R6, RZ, 0x3c, !PT ;  /* 0x000000061b7a7212 */ /* 0x000fe400078e3cff */
[----:B------:R-:W-:Y:S01]  /*d690*/  LOP3.LUT R32, R177, R26, RZ, 0x3c, !PT ;  /* 0x0000001ab1207212 */ /* 0x000fe200078e3cff */
[----:B------:R0:W-:Y:S01]  /*d6a0*/  STSM.16.M88.4 [R126], R8 ;  /* 0x000000087e007844 */ /* 0x0001e20000000200 */
[----:B------:R-:W-:-:S02]  /*d6b0*/  MOV R41, R40 ;  /* 0x0000002800297202 */ /* 0x000fc40000000f00 */
[----:B------:R-:W-:Y:S02]  /*d6c0*/  LOP3.LUT R98, R98, R213, RZ, 0x3c, !PT ;  /* 0x000000d562627212 */ /* 0x000fe400078e3cff */
[----:B------:R-:W-:Y:S01]  /*d6d0*/  LOP3.LUT R20, R175, R30, RZ, 0x3c, !PT ;  /* 0x0000001eaf147212 */ /* 0x000fe200078e3cff */
[----:B------:R1:W-:Y:S01]  /*d6e0*/  STSM.16.M88.4 [R41], R12 ;  /* 0x0000000c29007844 */ /* 0x0003e20000000200 */
[----:B------:R-:W-:Y:S02]  /*d6f0*/  MOV R44, R44 ;  /* 0x0000002c002c7202 */ /* 0x000fe40000000f00 */
[----:B------:R-:W-:Y:S02]  /*d700*/  F2FP.BF16.F32.PACK_AB R26, R28, R161 ;  /* 0x000000a11c1a723e */ /* 0x000fe400000010ff */
[----:B------:R-:W-:Y:S02]  /*d710*/  F2FP.BF16.F32.PACK_AB R27, R55, R54 ;  /* 0x00000036371b723e */ /* 0x000fe400000010ff */
[----:B------:R-:W-:-:S02]  /*d720*/  LOP3.LUT R102, R102, R215, RZ, 0x3c, !PT ;  /* 0x000000d766667212 */ /* 0x000fc400078e3cff */
[----:B------:R-:W-:Y:S01]  /*d730*/  MOV R48, R48 ;  /* 0x0000003000307202 */ /* 0x000fe20000000f00 */
[----:B------:R2:W-:Y:S01]  /*d740*/  STSM.16.M88.4 [R44], R24 ;  /* 0x000000182c007844 */ /* 0x0005e20000000200 */
[----:B------:R-:W-:Y:S01]  /*d750*/  F2FP.BF16.F32.PACK_AB R28, R57, R158 ;  /* 0x0000009e391c723e */ /* 0x000fe200000010ff */
[----:B0-----:R-:W-:Y:S01]  /*d760*/  IMAD.U32 R8, RZ, RZ, UR8 ;  /* 0x00000008ff087e24 */ /* 0x001fe2000f8e00ff */
[----:B------:R-:W-:Y:S01]  /*d770*/  F2FP.BF16.F32.PACK_AB R30, R61, R60 ;  /* 0x0000003c3d1e723e */ /* 0x000fe200000010ff */
[----:B------:R-:W-:Y:S01]  /*d780*/  IMAD.U32 R9, RZ, RZ, UR9 ;  /* 0x00000009ff097e24 */ /* 0x000fe2000f8e00ff */
[----:B------:R-:W-:Y:S01]  /*d790*/  MOV R52, R52 ;  /* 0x0000003400347202 */ /* 0x000fe20000000f00 */
[----:B------:R-:W-:Y:S01]  /*d7a0*/  ULDC.64 UR8, c[0x0][0xd08] ;  /* 0x0003420000087ab9 */ /* 0x000fe20000000a00 */
[----:B------:R-:W-:Y:S01]  /*d7b0*/  LOP3.LUT R110, R179, R110, RZ, 0x3c, !PT ;  /* 0x0000006eb36e7212 */ /* 0x000fe200078e3cff */
[----:B------:R-:W-:Y:S01]  /*d7c0*/  STSM.16.M88.4 [R48], R28 ;  /* 0x0000001c30007844 */ /* 0x000fe20000000200 */
[----:B------:R-:W-:-:S02]  /*d7d0*/  LOP3.LUT R114, R181, R114, RZ, 0x3c, !PT ;  /* 0x00000072b5727212 */ /* 0x000fc400078e3cff */
[----:B------:R-:W-:Y:S01]  /*d7e0*/  MOV R94, R94 ;  /* 0x0000005e005e7202 */ /* 0x000fe20000000f00 */
[----:B------:R-:W-:Y:S01]  /*d7f0*/  STSM.16.M88.4 [R52], R64 ;  /* 0x0000004034007844 */ /* 0x000fe20000000200 */
[----:B------:R-:W-:Y:S02]  /*d800*/  F2FP.BF16.F32.PACK_AB R81, R0, R82 ;  /* 0x000000520051723e */ /* 0x000fe400000010ff */
[----:B------:R-:W-:Y:S01]  /*d810*/  F2FP.BF16.F32.PACK_AB R88, R89, R88 ;  /* 0x000000585958723e */ /* 0x000fe200000010ff */
[----:B------:R-:W-:Y:S01]  /*d820*/  STSM.16.M88.4 [R94], R72 ;  /* 0x000000485e007844 */ /* 0x000fe20000000200 */
        /* <DEDUP_REMOVED lines=14> */
[----:B------:R-:W-:Y:S02]  /*d910*/  F2FP.BF16.F32.PACK_AB R104, R105, R104 ;  /* 0x000000686968723e */ /* 0x000fe400000010ff */
[----:B------:R-:W-:Y:S01]  /*d920*/  MOV R110, R110 ;  /* 0x0000006e006e7202 */ /* 0x000fe20000000f00 */
[----:B------:R-:W-:Y:S01]  /*d930*/  STSM.16.M88.4 [R37], R96 ;  /* 0x0000006025007844 */ /* 0x000fe20000000200 */
[----:B------:R-:W-:Y:S02]  /*d940*/  MOV R36, R114 ;  /* 0x0000007200247202 */ /* 0x000fe40000000f00 */
[----:B------:R-:W-:-:S02]  /*d950*/  F2FP.BF16.F32.PACK_AB R105, R153, R152 ;  /* 0x000000989969723e */ /* 0x000fc400000010ff */
[----:B------:R-:W-:Y:S02]  /*d960*/  F2FP.BF16.F32.PACK_AB R106, R109, R108 ;  /* 0x0000006c6d6a723e */ /* 0x000fe400000010ff */
[----:B------:R-:W-:Y:S02]  /*d970*/  F2FP.BF16.F32.PACK_AB R107, R155, R154 ;  /* 0x0000009a9b6b723e */ /* 0x000fe400000010ff */
[----:B------:R-:W-:Y:S02]  /*d980*/  F2FP.BF16.F32.PACK_AB R112, R113, R112 ;  /* 0x000000707170723e */ /* 0x000fe400000010ff */
[----:B------:R-:W-:Y:S01]  /*d990*/  MOV R6, R122 ;  /* 0x0000007a00067202 */ /* 0x000fe20000000f00 */
[----:B------:R-:W-:Y:S01]  /*d9a0*/  STSM.16.M88.4 [R110], R104 ;  /* 0x000000686e007844 */ /* 0x000fe20000000200 */
[----:B------:R-:W-:Y:S02]  /*d9b0*/  F2FP.BF16.F32.PACK_AB R113, R157, R156 ;  /* 0x0000009c9d71723e */ /* 0x000fe400000010ff */
        /* <DEDUP_REMOVED lines=15> */
[----:B------:R-:W-:Y:S01]  /*dab0*/  F2FP.BF16.F32.PACK_AB R144, R145, R144 ;  /* 0x000000909190723e */ /* 0x000fe200000010ff */
[----:B------:R0:W-:Y:S01]  /*dac0*/  STSM.16.M88.4 [R6], R128 ;  /* 0x0000008006007844 */ /* 0x0001e20000000200 */
[----:B------:R-:W-:Y:S02]  /*dad0*/  MOV R20, R20 ;  /* 0x0000001400147202 */ /* 0x000fe40000000f00 */
[----:B------:R-:W-:Y:S02]  /*dae0*/  F2FP.BF16.F32.PACK_AB R138, R141, R140 ;  /* 0x0000008c8d8a723e */ /* 0x000fe400000010ff */
[----:B------:R-:W-:Y:S02]  /*daf0*/  F2FP.BF16.F32.PACK_AB R139, R143, R142 ;  /* 0x0000008e8f8b723e */ /* 0x000fe400000010ff */
[----:B------:R-:W-:Y:S02]  /*db00*/  F2FP.BF16.F32.PACK_AB R145, R147, R146 ;  /* 0x000000929391723e */ /* 0x000fe400000010ff */
[----:B------:R-:W-:Y:S01]  /*db10*/  MOV R32, R32 ;  /* 0x0000002000207202 */ /* 0x000fe20000000f00 */
[----:B------:R-:W-:Y:S01]  /*db20*/  STSM.16.M88.4 [R20], R136 ;  /* 0x0000008814007844 */ /* 0x000fe20000000200 */
[----:B------:R-:W-:-:S02]  /*db30*/  F2FP.BF16.F32.PACK_AB R146, R149, R148 ;  /* 0x000000949592723e */ /* 0x000fc400000010ff */
        /* <DEDUP_REMOVED lines=10> */
[----:B-1----:R-:W-:Y:S02]  /*dbe0*/  IMAD.U32 R14, RZ, RZ, UR8 ;  /* 0x00000008ff0e7e24 */ /* 0x002fe4000f8e00ff */
[----:B------:R-:W-:Y:S01]  /*dbf0*/  IMAD.U32 R0, RZ, RZ, UR4 ;  /* 0x00000004ff007e24 */ /* 0x000fe2000f8e00ff */
[----:B------:R-:W4:Y:S01]  /*dc00*/  @P0 LDG.E R10, desc[UR44][R8.64] ;  /* 0x0000002c080a0981 */ /* 0x000f22000c1e1900 */
[----:B------:R-:W-:Y:S02]  /*dc10*/  IMAD.U32 R15, RZ, RZ, UR9 ;  /* 0x00000009ff0f7e24 */ /* 0x000fe4000f8e00ff */
[----:B------:R-:W-:-:S03]  /*dc20*/  IMAD R11, R198, 0x40, R23 ;  /* 0x00000040c60b7824 */ /* 0x000fc600078e0217 */
[----:B------:R1:W5:Y:S01]  /*dc30*/  @P6 LDG.E R0, desc[UR44][R14.64] ;  /* 0x0000002c0e006981 */ /* 0x000362000c1e1900 */
[----:B------:R-:W-:-:S03]  /*dc40*/  IMAD.WIDE R4, R11, 0x2, R4 ;  /* 0x000000020b047825 */ /* 0x000fc600078e0204 */
[C---:B------:R-:W-:Y:S02]  /*dc50*/  IADD3 R13, P2, R4.reuse, 0x1000, RZ ;  /* 0x00001000040d7810 */ /* 0x040fe40007f5e0ff */
[C---:B--2---:R-:W-:Y:S02]  /*dc60*/  IADD3 R25, P1, R4.reuse, 0x2000, RZ ;  /* 0x0000200004197810 */ /* 0x044fe40007f3e0ff */
[----:B0-----:R-:W-:Y:S02]  /*dc70*/  P2R R6, PR, RZ, 0x4 ;  /* 0x00000004ff067803 */ /* 0x001fe40000000000 */
[C---:B------:R-:W-:Y:S02]  /*dc80*/  IADD3 R29, P2, R4.reuse, 0x3000, RZ ;  /* 0x00003000041d7810 */ /* 0x040fe40007f5e0ff */
[C---:B------:R-:W-:Y:S02]  /*dc90*/  IADD3 R33, P3, R4.reuse, 0x4000, RZ ;  /* 0x0000400004217810 */ /* 0x040fe40007f7e0ff */
[----:B------:R-:W-:-:S02]  /*dca0*/  IADD3 R37, P4, R4, 0x5000, RZ ;  /* 0x0000500004257810 */ /* 0x000fc40007f9e0ff */
[----:B------:R-:W-:Y:S02]  /*dcb0*/  IADD3 R41, P5, R4, 0x6000, RZ ;  /* 0x0000600004297810 */ /* 0x000fe40007fbe0ff */
[----:B------:R-:W-:Y:S02]  /*dcc0*/  LOP3.LUT R12, R13, 0x380, RZ, 0xc0, !PT ;  /* 0x000003800d0c7812 */ /* 0x000fe400078ec0ff */
[----:B------:R-:W-:Y:S02]  /*dcd0*/  LOP3.LUT R24, R25, 0x380, RZ, 0xc0, !PT ;  /* 0x0000038019187812 */ /* 0x000fe400078ec0ff */
[----:B------:R-:W-:Y:S02]  /*dce0*/  LOP3.LUT R28, R29, 0x380, RZ, 0xc0, !PT ;  /* 0x000003801d1c7812 */ /* 0x000fe400078ec0ff */
[----:B---3--:R-:W-:Y:S02]  /*dcf0*/  LOP3.LUT R32, R33, 0x380, RZ, 0xc0, !PT ;  /* 0x0000038021207812 */ /* 0x008fe400078ec0ff */
        /* <DEDUP_REMOVED lines=15> */
[----:B----4-:R-:W-:Y:S01]  /*ddf0*/  @P0 R2UR UR4, R10 ;  /* 0x000000000a0402ca */ /* 0x010fe200000e0000 */
[----:B-1----:R-:W-:-:S14]  /*de00*/  @P6 BRA `(.L_x_8399) ;  /* 0x0000000000106947 */ /* 0x002fdc0003800000 */
[----:B------:R-:W-:Y:S05]  /*de10*/  @!P0 BRA `(.L_x_8399) ;  /* 0x00000000000c8947 */ /* 0x000fea0003800000 */
[----:B------:R-:W2:Y:S04]  /*de20*/  LDG.E R11, desc[UR44][R8.64] ;  /* 0x0000002c080b7981 */ /* 0x000ea8000c1e1900 */
[----:B-----5:R-:W2:Y:S02]  /*de30*/  LDG.E R0, desc[UR44][R8.64+0x4] ;  /* 0x0000042c08007981 */ /* 0x020ea4000c1e1900 */
[----:B--2---:R-:W-:-:S07]  /*de40*/  IMAD.IADD R0, R0, 0x1, -R11 ;  /* 0x0000000100007824 */ /* 0x004fce00078e0a0b */
.L_x_8399:
[----:B------:R-:W-:Y:S01]  /*de50*/  ISETP.NE.AND P6, PT, R6, RZ, PT ;  /* 0x000000ff0600720c */ /* 0x000fe20003fc5270 */
[--C-:B------:R-:W-:Y:S01]  /*de60*/  IMAD.X R25, RZ, RZ, R5.reuse, P1 ;  /* 0x000000ffff197224 */ /* 0x100fe200008e0605 */
[----:B------:R-:W0:Y:S01]  /*de70*/  SHFL.IDX PT, R6, R199, RZ, 0x1f ;  /* 0x00001fffc7067589 */ /* 0x000e2200000e0000 */
        /* <DEDUP_REMOVED lines=21> */
[--C-:B------:R-:W-:Y:S01]  /*dfd0*/  IMAD.X R45, RZ, RZ, R5.reuse, P0 ;  /* 0x000000ffff2d7224 */ /* 0x100fe200000e0605 */
[----:B------:R-:W-:Y:S01]  /*dfe0*/  LOP3.LUT R52, R52, R53, RZ, 0x3c, !PT ;  /* 0x0000003534347212 */ /* 0x000fe200078e3cff */
[----:B------:R-:W-:Y:S01]  /*dff0*/  IMAD.X R53, RZ, RZ, R5, P1 ;  /* 0x000000ffff357224 */ /* 0x000fe200008e0605 */
[----:B0-----:R-:W-:-:S02]  /*e000*/  ISETP.NE.AND P6, PT, R6, RZ, PT ;  /* 0x000000ff0600720c */ /* 0x001fc40003fc5270 */
[C---:B------:R-:W-:Y:S02]  /*e010*/  IADD3 R57, P2, R4.reuse, 0xa000, RZ ;  /* 0x0000a00004397810 */ /* 0x040fe40007f5e0ff */
[C---:B------:R-:W-:Y:S02]  /*e020*/  IADD3 R61, P3, R4.reuse, 0xb000, RZ ;  /* 0x0000b000043d7810 */ /* 0x040fe40007f7e0ff */
[C---:B------:R-:W-:Y:S02]  /*e030*/  IADD3 R65, P4, R4.reuse, 0xc000, RZ ;  /* 0x0000c00004417810 */ /* 0x040fe40007f9e0ff */
[C---:B------:R-:W-:Y:S02]  /*e040*/  IADD3 R69, P5, R4.reuse, 0xd000, RZ ;  /* 0x0000d00004457810 */ /* 0x040fe40007fbe0ff */
[C---:B------:R-:W-:Y:S02]  /*e050*/  IADD3 R77, P0, R4.reuse, 0xe000, RZ ;  /* 0x0000e000044d7810 */ /* 0x040fe40007f1e0ff */
[----:B------:R-:W-:-:S02]  /*e060*/  LOP3.LUT R9, R4, 0x380, RZ, 0xc0, !PT ;  /* 0x0000038004097812 */ /* 0x000fc400078ec0ff */
[----:B------:R-:W-:Y:S02]  /*e070*/  IADD3 R11, P1, R4, 0xf000, RZ ;  /* 0x0000f000040b7810 */ /* 0x000fe40007f3e0ff */
[----:B------:R-:W-:Y:S02]  /*e080*/  LOP3.LUT R56, R57, 0x380, RZ, 0xc0, !PT ;  /* 0x0000038039387812 */ /* 0x000fe400078ec0ff */
[----:B------:R-:W-:Y:S01]  /*e090*/  LOP3.LUT R60, R61, 0x380, RZ, 0xc0, !PT ;  /* 0x000003803d3c7812 */ /* 0x000fe200078ec0ff */
[----:B------:R-:W-:Y:S01]  /*e0a0*/  IMAD.X R73, RZ, RZ, R5, P1 ;  /* 0x000000ffff497224 */ /* 0x000fe200008e0605 */
[----:B------:R-:W-:Y:S02]  /*e0b0*/  LOP3.LUT R64, R65, 0x380, RZ, 0xc0, !PT ;  /* 0x0000038041407812 */ /* 0x000fe400078ec0ff */
[----:B------:R-:W-:Y:S02]  /*e0c0*/  LOP3.LUT R68, R69, 0x380, RZ, 0xc0, !PT ;  /* 0x0000038045447812 */ /* 0x000fe400078ec0ff */
[----:B------:R-:W-:-:S02]  /*e0d0*/  LOP3.LUT R76, R77, 0x380, RZ, 0xc0, !PT ;  /* 0x000003804d4c7812 */ /* 0x000fc400078ec0ff */
[----:B------:R-:W-:Y:S02]  /*e0e0*/  SHF.R.U64 R9, R9, 0x3, RZ ;  /* 0x0000000309097819 */ /* 0x000fe400000012ff */
[----:B------:R-:W-:Y:S02]  /*e0f0*/  LOP3.LUT R6, R11, 0x380, RZ, 0xc0, !PT ;  /* 0x000003800b067812 */ /* 0x000fe400078ec0ff */
[----:B------:R-:W-:Y:S02]  /*e100*/  SHF.R.U64 R56, R56, 0x3, RZ ;  /* 0x0000000338387819 */ /* 0x000fe400000012ff */
[----:B------:R-:W-:Y:S02]  /*e110*/  SHF.R.U64 R60, R60, 0x3, RZ ;  /* 0x000000033c3c7819 */ /* 0x000fe400000012ff */
[----:B------:R-:W-:Y:S02]  /*e120*/  SHF.R.U64 R64, R64, 0x3, RZ ;  /* 0x0000000340407819 */ /* 0x000fe400000012ff */
[----:B------:R-:W-:-:S02]  /*e130*/  SHF.R.U64 R68, R68, 0x3, RZ ;  /* 0x0000000344447819 */ /* 0x000fc400000012ff */
[----:B------:R-:W-:Y:S02]  /*e140*/  SHF.R.U64 R76, R76, 0x3, RZ ;  /* 0x000000034c4c7819 */ /* 0x000fe400000012ff */
[----:B------:R-:W-:Y:S01]  /*e150*/  LOP3.LUT R8, R9, R4, RZ, 0x3c, !PT ;  /* 0x0000000409087212 */ /* 0x000fe200078e3cff */
[--C-:B------:R-:W-:Y:S01]  /*e160*/  IMAD.MOV.U32 R9, RZ, RZ, R5.reuse ;  /* 0x000000ffff097224 */ /* 0x100fe200078e0005 */
        /* <DEDUP_REMOVED lines=46> */
[----:B------:R-:W-:Y:S01]  /*e450*/  ULDC.64 UR8, c[0x0][0xc50] ;  /* 0x0003140000087ab9 */ /* 0x000fe20000000a00 */
[----:B------:R-:W-:Y:S01]  /*e460*/  VIADD R6, R26, 0x8 ;  /* 0x000000081a067836 */ /* 0x000fe20000000000 */
        /* <DEDUP_REMOVED lines=12> */
.L_x_8400:
[----:B------:R-:W1:Y:S01]  /*e530*/  LDC R81, c[0x0][0xce8] ;  /* 0x00033a00ff517b82 */ /* 0x000e620000000800 */
[----:B------:R-:W-:Y:S01]  /*e540*/  ULDC UR12, c[0x0][0xbc8] ;  /* 0x0002f200000c7ab9 */ /* 0x000fe20000000800 */
[----:B------:R-:W-:Y:S01]  /*e550*/  ULDC.64 UR10, c[0x0][0xba0] ;  /* 0x0002e800000a7ab9 */ /* 0x000fe20000000a00 */
[----:B------:R-:W-:Y:S01]  /*e560*/  ISETP.GE.AND P0, PT, R196, UR12, PT ;  /* 0x0000000cc4007c0c */ /* 0x000fe2000bf06270 */
[----:B0-----:R-:W5:Y:S01]  /*e570*/  LD.E.128 R8, desc[UR44][R8.64] ;  /* 0x0000002c08087980 */ /* 0x001f62000c101d00 */
[----:B------:R-:W-:Y:S02]  /*e580*/  ISETP.GE.AND P1, PT, R23, UR12, PT ;  /* 0x0000000c17007c0c */ /* 0x000fe4000bf26270 */
[----:B------:R-:W-:Y:S01]  /*e590*/  SEL R4, RZ, 0xffffffff, P0 ;  /* 0xffffffffff047807 */ /* 0x000fe20000000000 */
[----:B------:R-:W5:Y:S01]  /*e5a0*/  LD.E.128 R12, desc[UR44][R12.64] ;  /* 0x0000002c0c0c7980 */ /* 0x000f62000c101d00 */
[----:B------:R-:W-:-:S03]  /*e5b0*/  SEL R3, RZ, 0x1, P1 ;  /* 0x00000001ff037807 */ /* 0x000fc60000800000 */
[----:B------:R-:W-:Y:S01]  /*e5c0*/  IMAD.SHL.U32 R4, R4, 0x2, RZ ;  /* 0x0000000204047824 */ /* 0x000fe200078e00ff */
[----:B------:R-:W5:Y:S04]  /*e5d0*/  LD.E.128 R24, desc[UR44][R24.64] ;  /* 0x0000002c18187980 */ /* 0x000f68000c101d00 */
[----:B------:R-:W5:Y:S04]  /*e5e0*/  LD.E.128 R28, desc[UR44][R28.64] ;  /* 0x0000002c1c1c7980 */ /* 0x000f68000c101d00 */
[----:B------:R-:W5:Y:S01]  /*e5f0*/  LD.E.128 R32, desc[UR44][R32.64] ;  /* 0x0000002c20207980 */ /* 0x000f62000c101d00 */
[----:B-1----:R-:W-:-:S03]  /*e600*/  ISETP.NE.AND P2, PT, R81, 0x1, PT ;  /* 0x000000015100780c */ /* 0x002fc60003f45270 */
[----:B------:R-:W5:Y:S01]  /*e610*/  LD.E.128 R36, desc[UR44][R36.64] ;  /* 0x0000002c24247980 */ /* 0x000f62000c101d00 */
[----:B------:R-:W-:Y:S02]  /*e620*/  ISETP.GE.AND P0, PT, R195, UR12, PT ;  /* 0x0000000cc3007c0c */ /* 0x000fe4000bf06270 */
[----:B------:R-:W-:Y:S01]  /*e630*/  LOP3.LUT R3, R4, 0x2, R3, 0xe2, !PT ;  /* 0x0000000204037812 */ /* 0x000fe200078ee203 */
[----:B------:R-:W5:Y:S01]  /*e640*/  LD.E.128 R40, desc[UR44][R40.64] ;  /* 0x0000002c28287980 */ /* 0x000f62000c101d00 */
[----:B------:R-:W-:-:S03]  /*e650*/  SEL R4, RZ, 0xffffffff, P0 ;  /* 0xffffffffff047807 */ /* 0x000fc60000000000 */
[----:B------:R-:W5:Y:S02]  /*e660*/  LD.E.128 R44, desc[UR44][R44.64] ;  /* 0x0000002c2c2c7980 */ /* 0x000f64000c101d00 */
[----:B------:R-:W0:Y:S01]  /*e670*/  @P2 LDC R19, c[0x0][0xcec] ;  /* 0x00033b00ff132b82 */ /* 0x000e220000000800 */
[----:B------:R-:W-:Y:S01]  /*e680*/  UIMAD UR7, UR14, UR10, URZ ;  /* 0x0000000a0e0772a4 */ /* 0x000fe2000f8e023f */
[----:B------:R-:W-:Y:S01]  /*e690*/  ISETP.GE.AND P0, PT, R194, UR12, PT ;  /* 0x0000000cc2007c0c */ /* 0x000fe2000bf06270 */
[----:B------:R-:W-:Y:S01]  /*e6a0*/  IMAD.SHL.U32 R4, R4, 0x4, RZ ;  /* 0x0000000404047824 */ /* 0x000fe200078e00ff */
[----:B------:R-:W5:Y:S04]  /*e6b0*/  LD.E.128 R48, desc[UR44][R48.64] ;  /* 0x0000002c30307980 */ /* 0x000f68000c101d00 */
[----:B------:R-:W1:Y:S01]  /*e6c0*/  @P2 LDC R21, c[0x0][0xcf0] ;  /* 0x00033c00ff152b82 */ /* 0x000e620000000800 */
[----:B------:R-:W-:Y:S01]  /*e6d0*/  UIMAD.WIDE.U32 UR8, UR4, UR10, URZ ;  /* 0x0000000a040872a5 */ /* 0x000fe2000f8e003f */
[----:B------:R-:W-:Y:S01]  /*e6e0*/  SEL R5, RZ, 0xffffffff, P0 ;  /* 0xffffffffff057807 */ /* 0x000fe20000000000 */
[----:B------:R-:W-:Y:S01]  /*e6f0*/  UIMAD UR7, UR4, UR11, UR7 ;  /* 0x0000000b040772a4 */ /* 0x000fe2000f8e0207 */
[----:B------:R-:W-:Y:S01]  /*e700*/  LOP3.LUT R4, R4, 0x4, R3, 0xe2, !PT ;  /* 0x0000000404047812 */ /* 0x000fe200078ee203 */
[----:B------:R-:W-:Y:S01]  /*e710*/  IMAD R3, R197, 0x20, R198 ;  /* 0x00000020c5037824 */ /* 0x000fe200078e02c6 */
[----:B------:R-:W-:Y:S01]  /*e720*/  ULDC.64 UR10, c[0x0][0xbe8] ;  /* 0x0002fa00000a7ab9 */ /* 0x000fe20000000a00 */
[----:B------:R-:W-:Y:S01]  /*e730*/  UIADD3 UR9, UR9, UR7, URZ ;  /* 0x0000000709097290 */ /* 0x000fe2000fffe03f */
[----:B------:R-:W-:Y:S01]  /*e740*/  IMAD.SHL.U32 R5, R5, 0x8, RZ ;  /* 0x0000000805057824 */ /* 0x000fe200078e00ff */
[----:B------:R-:W-:Y:S01]  /*e750*/  UIMAD UR4, UR15, UR10, URZ ;  /* 0x0000000a0f0472a4 */ /* 0x000fe2000f8e023f */
[----:B------:R-:W-:Y:S01]  /*e760*/  ISETP.GE.AND P0, PT, R193, UR12, PT ;  /* 0x0000000cc1007c0c */ /* 0x000fe2000bf06270 */
[----:B------:R-:W-:Y:S01]  /*e770*/  VIADD R82, R3, UR38 ;  /* 0x0000002603527c36 */ /* 0x000fe20008000000 */
[----:B------:R-:W-:Y:S01]  /*e780*/  UIMAD.WIDE.U32 UR8, UR39, UR10, UR8 ;  /* 0x0000000a270872a5 */ /* 0x000fe2000f8e0008 */
[----:B------:R-:W5:Y:S01]  /*e790*/  LD.E.128 R52, desc[UR44][R52.64] ;  /* 0x0000002c34347980 */ /* 0x000f62000c101d00 */
[----:B------:R-:W-:Y:S01]  /*e7a0*/  UIMAD UR4, UR39, UR11, UR4 ;  /* 0x0000000b270472a4 */ /* 0x000fe2000f8e0204 */
[----:B------:R-:W-:-:S02]  /*e7b0*/  SEL R3, RZ, 0xffffffff, P0 ;  /* 0xffffffffff037807 */ /* 0x000fc40000000000 */
[----:B------:R-:W-:Y:S01]  /*e7c0*/  LOP3.LUT R5, R5, 0x8, R4, 0xe2, !PT ;  /* 0x0000000805057812 */ /* 0x000fe200078ee204 */
[----:B0-----:R-:W-:Y:S01]  /*e7d0*/  @P2 IMAD.HI.U32 R4, R82, R19, RZ ;  /* 0x0000001352042227 */ /* 0x001fe200078e00ff */
[----:B------:R-:W-:Y:S01]  /*e7e0*/  ULDC.64 UR10, c[0x0][0xbf0] ;  /* 0x0002fc00000a7ab9 */ /* 0x000fe20000000a00 */
[----:B------:R-:W-:Y:S01]  /*e7f0*/  UIADD3 UR9, UR9, UR4, URZ ;  /* 0x0000000409097290 */ /* 0x000fe2000fffe03f */
[----:B------:R-:W5:Y:S01]  /*e800*/  LD.E.128 R56, desc[UR44][R56.64] ;  /* 0x0000002c38387980 */ /* 0x000f62000c101d00 */
[----:B------:R-:W-:Y:S01]  /*e810*/  UIMAD UR4, UR40, UR10, URZ ;  /* 0x0000000a280472a4 */ /* 0x000fe2000f8e023f */
[----:B------:R-:W-:Y:S01]  /*e820*/  IMAD.SHL.U32 R6, R3, 0x10, RZ ;  /* 0x0000001003067824 */ /* 0x000fe200078e00ff */
[----:B------:R-:W-:Y:S01]  /*e830*/  UIMAD.WIDE.U32 UR8, UR41, UR10, UR8 ;  /* 0x0000000a290872a5 */ /* 0x000fe2000f8e0008 */
[----:B------:R-:W-:Y:S01]  /*e840*/  IMAD.MOV.U32 R3, RZ, RZ, R82 ;  /* 0x000000ffff037224 */ /* 0x000fe200078e0052 */
[----:B-1----:R-:W-:Y:S01]  /*e850*/  @P2 SHF.R.U32.HI R3, RZ, R21, R4 ;  /* 0x00000015ff032219 */ /* 0x002fe20000011604 */
        /* <DEDUP_REMOVED lines=20> */
[----:B------:R-:W-:Y:S01]  /*e9a0*/  IMAD R21, R3, UR9, R80 ;  /* 0x0000000903157c24 */ /* 0x000fe2000f8e0250 */
[----:B------:R-:W-:Y:S01]  /*e9b0*/  ISETP.GE.AND P0, PT, R201, UR12, PT ;  /* 0x0000000cc9007c0c */ /* 0x000fe2000bf06270 */
[----:B------:R-:W-:Y:S01]  /*e9c0*/  IMAD.WIDE.U32 R4, R3, UR8, R4 ;  /* 0x0000000803047c25 */ /* 0x000fe2000f8e0004 */
[----:B------:R-:W-:Y:S01]  /*e9d0*/  @!PT LDS RZ, [RZ] ;  /* 0x00000000fffff984 */ /* 0x000fe20000000800 */
[----:B------:R-:W-:Y:S01]  /*e9e0*/  @!PT LDS RZ, [RZ] ;  /* 0x00000000fffff984 */ /* 0x000fe20000000800 */
[----:B------:R-:W-:Y:S01]  /*e9f0*/  @!PT LDS RZ, [RZ] ;  /* 0x00000000fffff984 */ /* 0x000fe20000000800 */
[----:B------:R-:W-:Y:S01]  /*ea00*/  @!PT LDS RZ, [RZ] ;  /* 0x00000000fffff984 */ /* 0x000fe20000000800 */
[----:B------:R0:W-:Y:S06]  /*ea10*/  MEMBAR.ALL.CTA ;  /* 0x0000000000007992 */ /* 0x0001ec0000008000 */
[----:B0-----:R-:W0:Y:S01]  /*ea20*/  FENCE.VIEW.ASYNC.S ;  /* 0x00000000000073c6 */ /* 0x001e220000000000 */
[----:B------:R-:W-:Y:S01]  /*ea30*/  ULDC.64 UR8, c[0x0][0xbd8] ;  /* 0x0002f60000087ab9 */ /* 0x000fe20000000a00 */
[----:B------:R-:W-:Y:S01]  /*ea40*/  LOP3.LUT R6, R83, 0x20, R6, 0xe2, !PT ;  /* 0x0000002053067812 */ /* 0x000fe200078ee206 */
[----:B------:R-:W-:Y:S01]  /*ea50*/  IMAD.IADD R5, R5, 0x1, R21 ;  /* 0x0000000105057824 */ /* 0x000fe200078e0215 */
[----:B------:R-:W-:Y:S01]  /*ea60*/  SEL R3, RZ, 0x40, P0 ;  /* 0x00000040ff037807 */ /* 0x000fe20000000000 */
[----:B------:R-:W-:Y:S01]  /*ea70*/  IMAD R20, R20, UR8, RZ ;  /* 0x0000000814147c24 */ /* 0x000fe2000f8e02ff */
[----:B------:R-:W-:Y:S01]  /*ea80*/  ISETP.GE.AND P0, PT, R200, UR12, PT ;  /* 0x0000000cc8007c0c */ /* 0x000fe2000bf06270 */
[----:B-----5:R-:W-:Y:S01]  /*ea90*/  IMAD R88, R0, R81, RZ ;  /* 0x0000005100587224 */ /* 0x020fe200078e02ff */
        /* <DEDUP_REMOVED lines=8> */
[----:B------:R-:W-:Y:S01]  /*eb20*/  LOP3.LUT R6, R3, R6, RZ, 0xfc, !PT ;  /* 0x0000000603067212 */ /* 0x000fe200078efcff */
[----:B------:R-:W-:Y:S01]  /*eb30*/  IMAD.IADD R5, R5, 0x1, R21 ;  /* 0x0000000105057824 */ /* 0x000fe200078e0215 */
[----:B------:R-:W-:Y:S01]  /*eb40*/  LEA R19, P2, R4, UR8, 0x1 ;  /* 0x0000000804137c11 */ /* 0x000fe2000f8408ff */
[----:B------:R-:W-:-:S03]  /*eb50*/  VIADD R0, R17, 0x38820 ;  /* 0x0003882011007836 */ /* 0x000fc60000000000 */
[----:B------:R-:W-:Y:S01]  /*eb60*/  LEA.HI.X R86, R4, UR9, R5, 0x1, P2 ;  /* 0x0000000904567c11 */ /* 0x000fe200090f0c05 */
[----:B0-----:R0:W1:Y:S01]  /*eb70*/  SHFL.IDX PT, R20, R19, RZ, 0x181f ;  /* 0x00181fff13147589 */ /* 0x00106200000e0000 */
[----:B------:R-:W-:-:S03]  /*eb80*/  PRMT R0, RZ, 0x654, R0 ;  /* 0x00000654ff007816 */ /* 0x000fc60000000000 */
[----:B------:R0:W2:Y:S01]  /*eb90*/  SHFL.IDX PT, R21, R86, RZ, 0x181f ;  /* 0x00181fff56157589 */ /* 0x0000a200000e0000 */
[----:B------:R0:W-:Y:S01]  /*eba0*/  SYNCS.ARRIVE.TRANS64.RED.A1T0 RZ, [R0+URZ], RZ ;  /* 0x000000ff00ff79a7 */ /* 0x0001e2000810043f */
        /* <DEDUP_REMOVED lines=32> */
.L_x_8402:
[----:B------:R-:W-:Y:S05]  /*edb0*/  BSYNC B1 ;  /* 0x0000000000017941 */ /* 0x000fea0003800000 */
.L_x_8401:
[----:B0-----:R-:W-:Y:S01]  /*edc0*/  VIADD R0, R87, 0x20 ;  /* 0x0000002057007836 */ /* 0x001fe20000000000 */
[----:B---3--:R0:W3:Y:S04]  /*edd0*/  SHFL.IDX PT, R9, R86, 0x1, 0x181f ;  /* 0x00381f0056097f89 */ /* 0x0080e800000e0000 */
[----:B------:R-:W-:Y:S01]  /*ede0*/  ISETP.GE.AND P0, PT, R0, R88, PT ;  /* 0x000000580000720c */ /* 0x000fe20003f06270 */
[----:B------:R0:W4:-:S12]  /*edf0*/  SHFL.IDX PT, R8, R19, 0x1, 0x181f ;  /* 0x00381f0013087f89 */ /* 0x00011800000e0000 */
[----:B0-----:R-:W-:Y:S05]  /*ee00*/  @P0 BRA `(.L_x_8403) ;  /* 0x00000010000c0947 */ /* 0x001fea0003800000 */
[----:B------:R-:W-:Y:S02]  /*ee10*/  ISETP.GE.AND P0, PT, R23, UR12, PT ;  /* 0x0000000c17007c0c */ /* 0x000fe4000bf06270 */
[----:B------:R-:W-:Y:S02]  /*ee20*/  ISETP.GE.AND P5, PT, R196, UR12, PT ;  /* 0x0000000cc4007c0c */ /* 0x000fe4000bfa6270 */
[----:B------:R-:W-:Y:S02]  /*ee30*/  ISETP.GE.AND P3, PT, R195, UR12, PT ;  /* 0x0000000cc3007c0c */ /* 0x000fe4000bf66270 */
[----:B------:R-:W-:Y:S02]  /*ee40*/  ISETP.GE.AND P2, PT, R194, UR12, PT ;  /* 0x0000000cc2007c0c */ /* 0x000fe4000bf46270 */
[----:B------:R-:W-:-:S05]  /*ee50*/  ISETP.GE.AND P1, PT, R193, UR12, PT ;  /* 0x0000000cc1007c0c */ /* 0x000fca000bf26270 */
[----:B---34-:R-:W-:Y:S02]  /*ee60*/  @!P0 IMAD.WIDE R4, R23, 0x2, R8 ;  /* 0x0000000217048825 */ /* 0x018fe400078e0208 */
        /* <DEDUP_REMOVED lines=27> */
.L_x_8398:
        /* <DEDUP_REMOVED lines=33> */
.L_x_8404:
        /* <DEDUP_REMOVED lines=45> */
.L_x_8406:
[----:B------:R-:W-:Y:S05]  /*f500*/  BSYNC B1 ;  /* 0x0000000000017941 */ /* 0x000fea0003800000 */
.L_x_8405:
        /* <DEDUP_REMOVED lines=110> */
.L_x_8408:
[----:B------:R-:W-:Y:S05]  /*fbf0*/  BSYNC B1 ;  /* 0x0000000000017941 */ /* 0x000fea0003800000 */
.L_x_8407:
        /* <DEDUP_REMOVED lines=36> */
.L_x_8403:
[----:B------:R-:W-:Y:S05]  /*fe40*/  BSYNC B0 ;  /* 0x0000000000007941 */ /* 0x000fea0003800000 */
.L_x_8397:
[----:B------:R-:W-:Y:S02]  /*fe50*/  ULDC UR4, c[0x0][0xd3c] ;  /* 0x00034f0000047ab9 */ /* 0x000fe40000000800 */
[----:B------:R-:W-:-:S13]  /*fe60*/  ISETP.GE.AND P0, PT, R7, UR4, PT ;  /* 0x0000000407007c0c */ /* 0x000fda000bf06270 */
[----:B------:R-:W-:Y:S05]  /*fe70*/  @!P0 BRA `(.L_x_8409) ;  /* 0xffffff1000808947 */ /* 0x000fea000383ffff */
[----:B------:R-:W-:Y:S05]  /*fe80*/  EXIT ;  /* 0x000000000000794d */ /* 0x000fea0003800000 */
.L_x_8357:
        /* <DEDUP_REMOVED lines=18> */
.L_x_8410:
        /* <DEDUP_REMOVED lines=42> */
.L_x_8416:
        /* <DEDUP_REMOVED lines=12> */
.L_x_8415:
[----:B------:R-:W-:Y:S05]  /*10310*/  BSYNC B0 ;  /* 0x0000000000007941 */ /* 0x000fea0003800000 */
.L_x_8414:
        /* <DEDUP_REMOVED lines=21> */
.L_x_8412:
        /* <DEDUP_REMOVED lines=20> */
.L_x_8417:
        /* <DEDUP_REMOVED lines=56> */
.L_x_8413:
[----:B------:R-:W-:Y:S02]  /*10930*/  IMAD.MOV.U32 R17, RZ, RZ, RZ ;  /* 0x000000ffff117224 */ /* 0x000fe400078e00ff */
[----:B------:R-:W-:Y:S02]  /*10940*/  IMAD.U32 R16, RZ, RZ, UR6 ;  /* 0x00000006ff107e24 */ /* 0x000fe4000f8e00ff */
[----:B------:R-:W-:-:S07]  /*10950*/  IMAD.MOV.U32 R18, RZ, RZ, RZ ;  /* 0x000000ffff127224 */ /* 0x000fce00078e00ff */
.L_x_8418:
[----:B------:R-:W-:-:S13]  /*10960*/  ISETP.NE.AND P0, PT, R0, RZ, PT ;  /* 0x000000ff0000720c */ /* 0x000fda0003f05270 */
[----:B------:R-:W1:Y:S01]  /*10970*/  @!P0 S2R R3, SR_CgaCtaId ;  /* 0x0000000000038919 */ /* 0x000e620000008800 */
[----:B------:R-:W-:-:S04]  /*10980*/  @!P0 MOV R0, 0x400 ;  /* 0x0000040000008802 */ /* 0x000fc80000000f00 */
[----:B-1----:R-:W-:-:S05]  /*10990*/  @!P0 LEA R0, R3, R0, 0x18 ;  /* 0x0000000003008211 */ /* 0x002fca00078ec0ff */
[----:B------:R2:W-:Y:S01]  /*109a0*/  @!P0 STS.128 [R0+0x388d0], R16 ;  /* 0x0388d01000008388 */ /* 0x0005e20000000c00 */
[----:B------:R-:W-:Y:S06]  /*109b0*/  BAR.ARV 0x5, 0x180 ;  /* 0x0146000000007b1d */ /* 0x000fec0000002000 */
.L_x_8411:
        /* <DEDUP_REMOVED lines=39> */
.L_x_8543:
        /* <DEDUP_REMOVED lines=56> */
.L_x_8420:
        /* <DEDUP_REMOVED lines=12> */
.L_x_8421:
[----:B------:R-:W-:Y:S05]  /*11070*/  @!P0 BRA `(.L_x_8422) ;  /* 0x00000000000c8947 */ /* 0x000fea0003800000 */
[----:B------:R-:W2:Y:S04]  /*11080*/  LDG.E R6, desc[UR44][R4.64] ;  /* 0x0000002c04067981 */ /* 0x000ea8000c1e1900 */
[----:B------:R-:W2:Y:S02]  /*11090*/  LDG.E R4, desc[UR44][R4.64+0x4] ;  /* 0x0000042c04047981 */ /* 0x000ea4000c1e1900 */
[----:B--2---:R-:W-:-:S07]  /*110a0*/  IMAD.IADD R6, R4, 0x1, -R6 ;  /* 0x0000000104067824 */ /* 0x004fce00078e0a06 */
.L_x_8422:
        /* <DEDUP_REMOVED lines=9> */
[----:B----4-:R-:W-:Y:S01]  /*11140*/  @P0 SHF.R.U32.HI R0, RZ, R3, R2 ;  /* 0x00000003ff000219 */ /* 0x010fe20000011602 */
[C---:B------:R-:W-:Y:S01]  /*11150*/  VIADD R3, R6.reuse, 0x3f ;  /* 0x0000003f06037836 */ /* 0x040fe20000000000 */
[----:B------:R-:W-:-:S05]  /*11160*/  IADD3 R2, R6, 0x40, -R9 ;  /* 0x0000004006027810 */ /* 0x000fca0007ffe809 */
[----:B------:R-:W-:Y:S01]  /*11170*/  IMAD.IADD R0, R2, 0x1, R0 ;  /* 0x0000000102007824 */ /* 0x000fe200078e0200 */
[----:B------:R-:W-:-:S04]  /*11180*/  SHF.R.S32.HI R2, RZ, 0x1f, R3 ;  /* 0x0000001fff027819 */ /* 0x000fc80000011403 */
[----:B------:R-:W-:Y:S02]  /*11190*/  LEA.HI R3, R2, R3, RZ, 0x6 ;  /* 0x0000000302037211 */ /* 0x000fe400078f30ff */
[----:B------:R-:W-:Y:S02]  /*111a0*/  SHF.R.S32.HI R2, RZ, 0x1f, R0 ;  /* 0x0000001fff027819 */ /* 0x000fe40000011400 */
[----:B------:R-:W-:Y:S02]  /*111b0*/  SHF.R.S32.HI R3, RZ, 0x6, R3 ;  /* 0x00000006ff037819 */ /* 0x000fe40000011403 */
[----:B------:R-:W-:-:S04]  /*111c0*/  LEA.HI R2, R2, R0, RZ, 0x6 ;  /* 0x0000000002027211 */ /* 0x000fc800078f30ff */
        /* <DEDUP_REMOVED lines=15> */
[----:B----4-:R-:W3:Y:S04]  /*112c0*/  @P0 ATOMG.E.ADD.STRONG.GPU PT, R2, desc[UR44][R2.64], R4 ;  /* 0x00000004020209a8 */ /* 0x010ee800081ee1ec */
[----:B---3--:R3:W4:Y:S02]  /*112d0*/  SHFL.IDX PT, R2, R2, R0, 0x1f ;  /* 0x00001f0002027589 */ /* 0x00872400000e0000 */
[----:B---3--:R-:W3:Y:S02]  /*112e0*/  S2R R0, SR_LTMASK ;  /* 0x0000000000007919 */ /* 0x008ee40000003900 */
[----:B---3--:R-:W-:-:S06]  /*112f0*/  LOP3.LUT R0, R0, UR4, RZ, 0xc0, !PT ;  /* 0x0000000400007c12 */ /* 0x008fcc000f8ec0ff */
[----:B------:R-:W4:Y:S02]  /*11300*/  POPC R0, R0 ;  /* 0x0000000000007309 */ /* 0x000f240000000000 */
[----:B----4-:R-:W-:Y:S01]  /*11310*/  IADD3 R16, R2, UR37, R0 ;  /* 0x0000002502107c10 */ /* 0x010fe2000fffe000 */
[----:B------:R-:W-:Y:S06]  /*11320*/  BRA `(.L_x_8425) ;  /* 0x0000005c00847947 */ /* 0x000fec0003800000 */
.L_x_8424:
        /* <DEDUP_REMOVED lines=21> */
.L_x_8427:
[----:B------:R-:W-:Y:S05]  /*11480*/  BSYNC B6 ;  /* 0x0000000000067941 */ /* 0x000fea0003800000 */
.L_x_8426:
        /* <DEDUP_REMOVED lines=21> */
.L_x_8430:
        /* <DEDUP_REMOVED lines=16> */
.L_x_8429:
[----:B------:R-:W-:Y:S05]  /*116e0*/  BSYNC B6 ;  /* 0x0000000000067941 */ /* 0x000fea0003800000 */
.L_x_8428:
        /* <DEDUP_REMOVED lines=25> */
.L_x_8560:
[----:B--2---:R-:W2:Y:S01]  /*11880*/  LDL.LU R5, [R1+0x8] ;  /* 0x0000080001057983 */ /* 0x004ea20000300800 */
[----:B------:R-:W-:Y:S02]  /*11890*/  PLOP3.LUT P1, PT, PT, PT, PT, 0x8, 0x0 ;  /* 0x000000000000781c */ /* 0x000fe40003f2e170 */
[----:B---3--:R-:W-:Y:S01]  /*118a0*/  ISETP.NE.AND P0, PT, R14, RZ, PT ;  /* 0x000000ff0e00720c */ /* 0x008fe20003f05270 */
[----:B------:R3:W-:Y:S04]  /*118b0*/  STL [R1], R0 ;  /* 0x0000000001007387 */ /* 0x0007e80000100800 */
[----:B------:R3:W-:Y:S01]  /*118c0*/  STL [R1+0x2c], R4 ;  /* 0x00002c0401007387 */ /* 0x0007e20000100800 */
[----:B--2---:R-:W-:-:S05]  /*118d0*/  LOP3.LUT R5, R5, 0xfffffffe, RZ, 0xc0, !PT ;  /* 0xfffffffe05057812 */ /* 0x004fca00078ec0ff */
[----:B------:R-:W-:-:S05]  /*118e0*/  @P1 LOP3.LUT R5, R5, 0x1, RZ, 0xfc, !PT ;  /* 0x0000000105051812 */ /* 0x000fca00078efcff */
[----:B------:R3:W-:Y:S01]  /*118f0*/  STL [R1+0x8], R5 ;  /* 0x0000080501007387 */ /* 0x0007e20000100800 */
[----:B------:R-:W-:Y:S05]  /*11900*/  @P0 BRA `(.L_x_8432) ;  /* 0x0000000400240947 */ /* 0x000fea0003800000 */
[----:B------:R-:W-:-:S03]  /*11910*/  UMOV UR4, 0xffffffff ;  /* 0xffffffff00047882 */ /* 0x000fc60000000000 */
[----:B------:R-:W-:Y:S05]  /*11920*/  BRA.DIV UR4, `(.L_x_8433) ;  /* 0x0000006a04ec7947 */ /* 0x000fea000b800000 */
[----:B------:R-:W-:-:S13]  /*11930*/  ELECT P6, URZ, PT ;  /* 0x00000000003f782f */ /* 0x000fda00038c0000 */
.L_x_8563:
[----:B------:R-:W-:Y:S05]  /*11940*/  @!P6 BRA `(.L_x_8432) ;  /* 0x000000040014e947 */ /* 0x000fea0003800000 */
[----:B------:R-:W-:-:S04]  /*11950*/  ISETP.NE.U32.AND P0, PT, R2, RZ, PT ;  /* 0x000000ff0200720c */ /* 0x000fc80003f05070 */
[----:B------:R-:W-:-:S13]  /*11960*/  ISETP.NE.AND.EX P0, PT, R3, RZ, PT, P0 ;  /* 0x000000ff0300720c */ /* 0x000fda0003f05300 */
[----:B------:R-:W-:Y:S05]  /*11970*/  @!P0 BRA `(.L_x_8434) ;  /* 0x0000000000548947 */ /* 0x000fea0003800000 */
[----:B------:R-:W2:Y:S01]  /*11980*/  LDC R6, c[0x0][0x43c] ;  /* 0x00010f00ff067b82 */ /* 0x000ea20000000800 */
[----:B01----:R-:W-:Y:S01]  /*11990*/  IMAD.MOV.U32 R9, RZ, RZ, R4 ;  /* 0x000000ffff097224 */ /* 0x003fe200078e0004 */
[----:B------:R-:W-:-:S03]  /*119a0*/  ULDC.64 UR4, c[0x0][0x428] ;  /* 0x00010a0000047ab9 */ /* 0x000fc60000000a00 */
[----:B---3--:R-:W-:Y:S01]  /*119b0*/  IMAD.MOV.U32 R0, RZ, RZ, R9 ;  /* 0x000000ffff007224 */ /* 0x008fe200078e0009 */
        /* <DEDUP_REMOVED lines=17> */
.L_x_8434:
[----:B------:R-:W4:Y:S04]  /*11ad0*/  LDL R7, [R1+0x4] ;  /* 0x0000040001077983 */ /* 0x000f280000100800 */
[----:B--23--:R-:W4:Y:S04]  /*11ae0*/  LDL R0, [R1+0xc] ;  /* 0x00000c0001007983 */ /* 0x00cf280000100800 */
[----:B------:R-:W2:Y:S01]  /*11af0*/  LDL R2, [R1+0x18] ;  /* 0x0000180001027983 */ /* 0x000ea20000100800 */
[----:B----4-:R-:W-:Y:S01]  /*11b00*/  IMAD R0, R0, 0x8, R7 ;  /* 0x0000000800007824 */ /* 0x010fe200078e0207 */
[----:B--2---:R-:W-:-:S04]  /*11b10*/  SHF.L.U32 R2, R2, 0x1f, RZ ;  /* 0x0000001f02027819 */ /* 0x004fc800000006ff */
[----:B------:R-:W2:Y:S02]  /*11b20*/  SYNCS.PHASECHK.TRANS64.TRYWAIT P0, [R0+URZ+0x38840], R2 ;  /* 0x03884002000075a7 */ /* 0x000ea4000800017f */
[----:B--2---:R-:W-:Y:S05]  /*11b30*/  @!P0 BRA `(.L_x_8435) ;  /* 0x0000006800888947 */ /* 0x004fea0003800000 */
.L_x_8564:
        /* <DEDUP_REMOVED lines=11> */
.L_x_8436:
[----:B------:R-:W3:Y:S04]  /*11bf0*/  LDL R6, [R1+0x4] ;  /* 0x0000040001067983 */ /* 0x000ee80000100800 */
[----:B------:R-:W3:Y:S04]  /*11c00*/  LDL R5, [R1+0xc] ;  /* 0x00000c0001057983 */ /* 0x000ee80000100800 */
[----:B------:R-:W4:Y:S04]  /*11c10*/  LDL R7, [R1+0x2c] ;  /* 0x00002c0001077983 */ /* 0x000f280000100800 */
[----:B------:R-:W5:Y:S04]  /*11c20*/  LDL R4, [R1+0x20] ;  /* 0x0000200001047983 */ /* 0x000f680000100800 */
[----:B------:R-:W5:Y:S04]  /*11c30*/  LDL R3, [R1] ;  /* 0x0000000001037983 */ /* 0x000f680000100800 */
[----:B--2---:R-:W2:Y:S01]  /*11c40*/  LDL.LU R2, [R1+0x8] ;  /* 0x0000080001027983 */ /* 0x004ea20000300800 */
        /* <DEDUP_REMOVED lines=8> */
[----:B---3--:R-:W-:Y:S01]  /*11cd0*/  IMAD R0, R5, 0x2000, R6 ;  /* 0x0000200005007824 */ /* 0x008fe200078e0206 */
[----:B----4-:R-:W-:-:S04]  /*11ce0*/  R2UR UR11, R7 ;  /* 0x00000000070b72ca */ /* 0x010fc800000e0000 */
[----:B------:R-:W-:Y:S02]  /*11cf0*/  R2UR UR8, R0 ;  /* 0x00000000000872ca */ /* 0x000fe400000e0000 */
[----:B-----5:R-:W-:Y:S02]  /*11d00*/  R2UR UR4, R4 ;  /* 0x00000000040472ca */ /* 0x020fe400000e0000 */
[----:B------:R-:W-:Y:S02]  /*11d10*/  R2UR UR13, R3 ;  /* 0x00000000030d72ca */ /* 0x000fe400000e0000 */
[----:B--2---:R-:W-:-:S07]  /*11d20*/  LOP3.LUT R2, R2, 0xfffffffe, RZ, 0xc0, !PT ;  /* 0xfffffffe02027812 */ /* 0x004fce00078ec0ff */
[----:B------:R-:W-:Y:S02]  /*11d30*/  UIADD3 UR8, UR8, 0x22400, URZ ;  /* 0x0002240008087890 */ /* 0x000fe4000fffe03f */
[----:B------:R-:W-:Y:S01]  /*11d40*/  ULEA UR11, UR11, UR4, 0x6 ;  /* 0x000000040b0b7291 */ /* 0x000fe2000f8e303f */
[----:B------:R-:W-:Y:S02]  /*11d50*/  @P0 LOP3.LUT R2, R2, 0x1, RZ, 0xfc, !PT ;  /* 0x0000000102020812 */ /* 0x000fe400078efcff */
[----:B------:R-:W-:-:S03]  /*11d60*/  UMOV UR4, 0x0 ;  /* 0x0000000000047882 */ /* 0x000fc60000000000 */
[----:B------:R2:W-:Y:S03]  /*11d70*/  STL [R1+0x8], R2 ;  /* 0x0000080201007387 */ /* 0x0005e60000100800 */
[----:B------:R2:W-:Y:S01]  /*11d80*/  UTMALDG.4D [UR8], [UR6], desc[UR4] ;  /* 0x00000408060075b4 */ /* 0x0005e20008019000 */
[----:B------:R-:W-:Y:S02]  /*11d90*/  NOP ;  /* 0x0000000000007918 */ /* 0x000fe40000000000 */
.L_x_8432:
[----:B---3--:R-:W3:Y:S04]  /*11da0*/  LDL R0, [R1+0x4] ;  /* 0x0000040001007983 */ /* 0x008ee80000100800 */
        /* <DEDUP_REMOVED lines=16> */
[----:B---3--:R-:W-:-:S05]  /*11eb0*/  SHF.R.S32.HI R0, RZ, 0x1f, R18 ;  /* 0x0000001fff007819 */ /* 0x008fca0000011412 */
        /* <DEDUP_REMOVED lines=19> */
.L_x_8438:
[----:B------:R-:W-:Y:S05]  /*11ff0*/  BSYNC B6 ;  /* 0x0000000000067941 */ /* 0x000fea0003800000 */
.L_x_8437:
[----:B------:R-:W3:Y:S01]  /*12000*/  LDL R4, [R1+0x40] ;  /* 0x0000400001047983 */ /* 0x000ee20000100800 */
[----:B------:R-:W4:Y:S01]  /*12010*/  LDC R7, c[0x0][0x448] ;  /* 0x00011200ff077b82 */ /* 0x000f220000000800 */
[----:B------:R-:W-:Y:S01]  /*12020*/  ULDC.64 UR4, c[0x0][0x298] ;  /* 0x0000a60000047ab9 */ /* 0x000fe20000000a00 */
[----:B------:R-:W-:Y:S01]  /*12030*/  ULDC.64 UR6, c[0x0][0x280] ;  /* 0x0000a00000067ab9 */ /* 0x000fe20000000a00 */
[----:B------:R-:W3:Y:S04]  /*12040*/  LDL R10, [R1+0x28] ;  /* 0x00002800010a7983 */ /* 0x000ee80000100800 */
[----:B01----:R-:W3:Y:S01]  /*12050*/  LDL R9, [R1+0x4c] ;  /* 0x00004c0001097983 */ /* 0x003ee20000100800 */
[----:B--2---:R-:W0:Y:S01]  /*12060*/  S2R R2, SR_TID.X ;  /* 0x0000000000027919 */ /* 0x004e220000002100 */
[----:B------:R-:W1:Y:S02]  /*12070*/  S2R R0, SR_TID.X ;  /* 0x0000000000007919 */ /* 0x000e640000002100 */
[----:B------:R-:W2:Y:S04]  /*12080*/  LDL R8, [R1+0x50] ;  /* 0x0000500001087983 */ /* 0x000ea80000100800 */
[----:B------:R-:W2:Y:S01]  /*12090*/  LDL R6, [R1+0x38] ;  /* 0x0000380001067983 */ /* 0x000ea20000100800 */
[----:B----4-:R-:W-:-:S13]  /*120a0*/  ISETP.NE.AND P0, PT, R7, 0x1, PT ;  /* 0x000000010700780c */ /* 0x010fda0003f05270 */
[----:B------:R-:W4:Y:S01]  /*120b0*/  @P0 LDC R3, c[0x0][0x450] ;  /* 0x00011400ff030b82 */ /* 0x000f220000000800 */
[----:B0-----:R-:W-:-:S04]  /*120c0*/  LOP3.LUT R2, R2, 0x7f, RZ, 0xc0, !PT ;  /* 0x0000007f02027812 */ /* 0x001fc800078ec0ff */
[----:B------:R-:W-:Y:S01]  /*120d0*/  SHF.R.U32.HI R2, RZ, 0x3, R2 ;  /* 0x00000003ff027819 */ /* 0x000fe20000011602 */
[----:B-1----:R-:W-:-:S05]  /*120e0*/  IMAD.SHL.U32 R0, R0, 0x10, RZ ;  /* 0x0000001000007824 */ /* 0x002fca00078e00ff */
[----:B------:R-:W-:Y:S02]  /*120f0*/  LOP3.LUT R0, R2, 0x70, R0, 0xf8, !PT ;  /* 0x0000007002007812 */ /* 0x000fe400078ef800 */
[----:B------:R-:W0:Y:S03]  /*12100*/  @P0 LDC R2, c[0x0][0x44c] ;  /* 0x00011300ff020b82 */ /* 0x000e260000000800 */
[----:B------:R-:W-:-:S04]  /*12110*/  IMAD R5, R17, 0x40, R0 ;  /* 0x0000004011057824 */ /* 0x000fc800078e0200 */
[----:B------:R-:W-:Y:S01]  /*12120*/  IMAD.MOV.U32 R0, RZ, RZ, R5 ;  /* 0x000000ffff007224 */ /* 0x000fe200078e0005 */
[----:B------:R1:W-:Y:S01]  /*12130*/  STL [R1+0x24], R5 ;  /* 0x0000240501007387 */ /* 0x0003e20000100800 */
[----:B0-----:R-:W-:-:S05]  /*12140*/  @P0 IMAD.HI.U32 R2, R5, R2, RZ ;  /* 0x0000000205020227 */ /* 0x001fca00078e00ff */
[----:B----4-:R-:W-:Y:S01]  /*12150*/  @P0 SHF.R.U32.HI R0, RZ, R3, R2 ;  /* 0x00000003ff000219 */ /* 0x010fe20000011602 */
[----:B---3--:R-:W-:-:S04]  /*12160*/  IMAD R2, R4, UR4, RZ ;  /* 0x0000000404027c24 */ /* 0x008fc8000f8e02ff */
[C---:B------:R-:W-:Y:S02]  /*12170*/  IMAD R4, R10.reuse, UR5, R2 ;  /* 0x000000050a047c24 */ /* 0x040fe4000f8e0202 */
        /* <DEDUP_REMOVED lines=9> */
[----:B--2---:R-:W-:Y:S02]  /*12210*/  IMAD R4, R8, UR4, RZ ;  /* 0x0000000408047c24 */ /* 0x004fe4000f8e02ff */
[----:B------:R-:W2:Y:S01]  /*12220*/  S2R R8, SR_TID.X ;  /* 0x0000000000087919 */ /* 0x000ea20000002100 */
        /* <DEDUP_REMOVED lines=15> */
[----:B-1----:R-:W-:Y:S01]  /*12320*/  IMAD.WIDE.U32 R4, R0, UR4, R2 ;  /* 0x0000000400047c25 */ /* 0x002fe2000f8e0002 */
        /* <DEDUP_REMOVED lines=47> */
.L_x_8573:
        /* <DEDUP_REMOVED lines=12> */
.L_x_8440:
        /* <DEDUP_REMOVED lines=38> */
.L_x_8442:
[----:B------:R-:W-:Y:S05]  /*12940*/  BSYNC B6 ;  /* 0x0000000000067941 */ /* 0x000fea0003800000 */
.L_x_8441:
        /* <DEDUP_REMOVED lines=188> */
.L_x_8583:
        /* <DEDUP_REMOVED lines=31> */
.L_x_8445:
[----:B------:R-:W-:Y:S05]  /*13700*/  BSYNC B0 ;  /* 0x0000000000007941 */ /* 0x000fea0003800000 */
.L_x_8444:
[----:B--2---:R2:W5:Y:S01]  /*13710*/  LDL R0, [R1+0x4] ;  /* 0x0000040001007983 */ /* 0x0045620000100800 */
[----:B------:R-:W-:Y:S01]  /*13720*/  PLOP3.LUT P0, PT, PT, PT, PT, 0x80, 0x0 ;  /* 0x000000000000781c */ /* 0x000fe20003f0f070 */
[----:B------:R-:W-:-:S12]  /*13730*/  NOP ;  /* 0x0000000000007918 */ /* 0x000fd80000000000 */
.L_x_8446:
        /* <DEDUP_REMOVED lines=19> */
.L_x_8584:
[----:B------:R-:W-:Y:S05]  /*13870*/  BSYNC B0 ;  /* 0x0000000000007941 */ /* 0x000fea0003800000 */
.L_x_8447:
        /* <DEDUP_REMOVED lines=8> */
[----:B------:R-:W3:Y:S02]  /*13900*/  LDL R2, [R1+0x18] ;  /* 0x0000180001027983 */ /* 0x000ee40000100800 */
[----:B----4-:R-:W-:Y:S01]  /*13910*/  IMAD R0, R4, 0x8, R5 ;  /* 0x0000000804007824 */ /* 0x010fe200078e0205 */
[----:B0-----:R-:W-:Y:S01]  /*13920*/  LOP3.LUT R3, R3, 0x7f, RZ, 0xc0, !PT ;  /* 0x0000007f03037812 */ /* 0x001fe200078ec0ff */
[----:B------:R-:W-:Y:S03]  /*13930*/  BSSY B1, `(.L_x_8451) ;  /* 0x0000005000017945 */ /* 0x000fe60003800000 */
[----:B------:R-:W-:-:S02]  /*13940*/  ISETP.NE.AND P1, PT, R3, RZ, PT ;  /* 0x000000ff0300720c */ /* 0x000fc40003f25270 */
[----:B---3--:R-:W-:-:S04]  /*13950*/  SHF.L.U32 R2, R2, 0x1f, RZ ;  /* 0x0000001f02027819 */ /* 0x008fc800000006ff */
[----:B------:R-:W0:Y:S02]  /*13960*/  SYNCS.PHASECHK.TRANS64.TRYWAIT P0, [R0+URZ+0x38860], R2 ;  /* 0x03886002000075a7 */ /* 0x000e24000800017f */
[----:B0-----:R-:W-:Y:S05]  /*13970*/  @!P0 BRA `(.L_x_8452) ;  /* 0x0000005c00588947 */ /* 0x001fea0003800000 */
.L_x_8585:
[----:B------:R-:W-:Y:S05]  /*13980*/  BSYNC B1 ;  /* 0x0000000000017941 */ /* 0x000fea0003800000 */
.L_x_8451:
        /* <DEDUP_REMOVED lines=9> */
.L_x_8454:
[----:B------:R-:W-:Y:S05]  /*13a20*/  BSYNC B1 ;  /* 0x0000000000017941 */ /* 0x000fea0003800000 */
.L_x_8453:
[----:B------:R-:W3:Y:S04]  /*13a30*/  LDL R5, [R1+0x20] ;  /* 0x0000200001057983 */ /* 0x000ee80000100800 */
[----:B------:R-:W3:Y:S04]  /*13a40*/  LDL.LU R3, [R1+0x2c] ;  /* 0x00002c0001037983 */ /* 0x000ee80000300800 */
[----:B------:R-:W4:Y:S04]  /*13a50*/  LDL R4, [R1+0x4] ;  /* 0x0000040001047983 */ /* 0x000f280000100800 */
        /* <DEDUP_REMOVED lines=11> */
.L_x_8455:
        /* <DEDUP_REMOVED lines=16> */
.L_x_8456:
        /* <DEDUP_REMOVED lines=16> */
.L_x_8457:
        /* <DEDUP_REMOVED lines=16> */
.L_x_8458:
        /* <DEDUP_REMOVED lines=16> */
.L_x_8459:
        /* <DEDUP_REMOVED lines=16> */
.L_x_8460:
        /* <DEDUP_REMOVED lines=16> */
.L_x_8461:
        /* <DEDUP_REMOVED lines=16> */
.L_x_8462:
        /* <DEDUP_REMOVED lines=11> */
.L_x_8450:
[----:B------:R-:W-:Y:S05]  /*142c0*/  BSYNC B0 ;  /* 0x0000000000007941 */ /* 0x000fea0003800000 */
.L_x_8449:
[----:B-1----:R-:W3:Y:S01]  /*142d0*/  LDL R4, [R1+0x30] ;  /* 0x0000300001047983 */ /* 0x002ee20000100800 */
[----:B------:R-:W-:Y:S01]  /*142e0*/  BSSY B0, `(.L_x_8463) ;  /* 0x00002ca000007945 */ /* 0x000fe20003800000 */
[----:B---3--:R-:W-:-:S13]  /*142f0*/  ISETP.GE.AND P0, PT, R4, 0x2, PT ;  /* 0x000000020400780c */ /* 0x008fda0003f06270 */
[----:B------:R-:W-:Y:S05]  /*14300*/  @!P0 BRA `(.L_x_8464) ;  /* 0x0000002c001c8947 */ /* 0x000fea0003800000 */
[C---:B------:R-:W-:Y:S01]  /*14310*/  LOP3.LUT R0, R4.reuse, 0x1, RZ, 0xc0, !PT ;  /* 0x0000000104007812 */ /* 0x040fe200078ec0ff */
[----:B------:R-:W-:Y:S01]  /*14320*/  VIADD R4, R4, 0xfffffffe ;  /* 0xfffffffe04047836 */ /* 0x000fe20000000000 */
[----:B------:R-:W-:Y:S02]  /*14330*/  BSSY B2, `(.L_x_8465) ;  /* 0x00000f0000027945 */ /* 0x000fe40003800000 */
[----:B------:R-:W-:Y:S01]  /*14340*/  ISETP.NE.U32.AND P0, PT, R0, 0x1, PT ;  /* 0x000000010000780c */ /* 0x000fe20003f05070 */
[----:B------:R-:W-:-:S12]  /*14350*/  IMAD.MOV.U32 R0, RZ, RZ, R4 ;  /* 0x000000ffff007224 */ /* 0x000fd800078e0004 */
[----:B------:R-:W-:Y:S05]  /*14360*/  @!P0 BRA `(.L_x_8466) ;  /* 0x0000000c00b08947 */ /* 0x000fea0003800000 */
        /* <DEDUP_REMOVED lines=38> */
.L_x_8469:
        /* <DEDUP_REMOVED lines=9> */
.L_x_8586:
[----:B------:R-:W-:Y:S05]  /*14660*/  BSYNC B3 ;  /* 0x0000000000037941 */ /* 0x000fea0003800000 */
.L_x_8470:
        /* <DEDUP_REMOVED lines=9> */
.L_x_8473:
[----:B------:R-:W-:Y:S05]  /*14700*/  BSYNC B3 ;  /* 0x0000000000037941 */ /* 0x000fea0003800000 */
.L_x_8472:
[----:B------:R-:W3:Y:S04]  /*14710*/  LDL R7, [R1+0x4] ;  /* 0x0000040001077983 */ /* 0x000ee80000100800 */
[----:B------:R-:W3:Y:S04]  /*14720*/  LDL R5, [R1+0xc] ;  /* 0x00000c0001057983 */ /* 0x000ee80000100800 */
[----:B------:R-:W4:Y:S01]  /*14730*/  LDL R6, [R1+0x20] ;  /* 0x0000200001067983 */ /* 0x000f220000100800 */
[----:B0-----:R-:W-:Y:S01]  /*14740*/  IMAD.MOV.U32 R8, RZ, RZ, RZ ;  /* 0x000000ffff087224 */ /* 0x001fe200078e00ff */
        /* <DEDUP_REMOVED lines=10> */
.L_x_8474:
        /* <DEDUP_REMOVED lines=14> */
.L_x_8587:
[----:B------:R-:W-:Y:S05]  /*148d0*/  BSYNC B3 ;  /* 0x0000000000037941 */ /* 0x000fea0003800000 */
.L_x_8475:
        /* <DEDUP_REMOVED lines=11> */
.L_x_8478:
[----:B------:R-:W-:Y:S05]  /*14990*/  BSYNC B3 ;  /* 0x0000000000037941 */ /* 0x000fea0003800000 */
.L_x_8477:
        /* <DEDUP_REMOVED lines=11> */
.L_x_8479:
        /* <DEDUP_REMOVED lines=16> */
.L_x_8480:
        /* <DEDUP_REMOVED lines=16> */
.L_x_8481:
        /* <DEDUP_REMOVED lines=16> */
.L_x_8482:
        /* <DEDUP_REMOVED lines=16> */
.L_x_8483:
        /* <DEDUP_REMOVED lines=16> */
.L_x_8484:
        /* <DEDUP_REMOVED lines=16> */
.L_x_8485:
        /* <DEDUP_REMOVED lines=16> */
.L_x_8486:
        /* <DEDUP_REMOVED lines=11> */
.L_x_8468:
[----:B------:R-:W-:Y:S05]  /*15200*/  BSYNC B1 ;  /* 0x0000000000017941 */ /* 0x000fea0003800000 */
.L_x_8467:
[----:B------:R-:W3:Y:S02]  /*15210*/  LDL.LU R5, [R1+0x30] ;  /* 0x0000300001057983 */ /* 0x000ee40000300800 */
[----:B---3--:R-:W-:-:S07]  /*15220*/  VIADD R0, R5, 0xfffffffd ;  /* 0xfffffffd05007836 */ /* 0x008fce0000000000 */
.L_x_8466:
[----:B------:R-:W-:Y:S05]  /*15230*/  BSYNC B2 ;  /* 0x0000000000027941 */ /* 0x000fea0003800000 */
.L_x_8465:
[----:B------:R-:W-:-:S13]  /*15240*/  ISETP.NE.AND P0, PT, R4, RZ, PT ;  /* 0x000000ff0400720c */ /* 0x000fda0003f05270 */
[----:B------:R-:W-:Y:S05]  /*15250*/  @!P0 BRA `(.L_x_8464) ;  /* 0x0000001c00488947 */ /* 0x000fea0003800000 */
.L_x_8527:
[----:B------:R-:W3:Y:S04]  /*15260*/  LDL R4, [R1+0x8] ;  /* 0x0000080001047983 */ /* 0x000ee80000100800 */
[----:B------:R-:W4:Y:S04]  /*15270*/  LDL.LU R3, [R1+0xc] ;  /* 0x00000c0001037983 */ /* 0x000f280000300800 */
[----:B------:R-:W5:Y:S01]  /*15280*/  LDL.LU R2, [R1+0x18] ;  /* 0x0000180001027983 */ /* 0x000f620000300800 */
[----:B------:R-:W-:Y:S05]  /*15290*/  YIELD ;  /* 0x0000000000007946 */ /* 0x000fea0003800000 */
[----:B------:R-:W-:Y:S01]  /*152a0*/  BSSY B1, `(.L_x_8487) ;  /* 0x00000e2000017945 */ /* 0x000fe20003800000 */
[----:B---3--:R-:W-:Y:S01]  /*152b0*/  LOP3.LUT P1, RZ, R4, 0x1, RZ, 0xc0, !PT ;  /* 0x0000000104ff7812 */ /* 0x008fe2000782c0ff */
[----:B----4-:R-:W-:-:S05]  /*152c0*/  VIADD R7, R3, 0x1 ;  /* 0x0000000103077836 */ /* 0x010fca0000000000 */
[----:B------:R-:W-:-:S04]  /*152d0*/  ISETP.NE.AND P0, PT, R7, 0x2, PT ;  /* 0x000000020700780c */ /* 0x000fc80003f05270 */
[----:B------:R-:W-:Y:S02]  /*152e0*/  SEL R6, RZ, 0x1, P0 ;  /* 0x00000001ff067807 */ /* 0x000fe40000000000 */
[----:B------:R-:W-:Y:S02]  /*152f0*/  SEL R7, R7, RZ, P0 ;  /* 0x000000ff07077207 */ /* 0x000fe40000000000 */
[----:B-----5:R-:W-:Y:S01]  /*15300*/  LOP3.LUT R6, R2, R6, RZ, 0x3c, !PT ;  /* 0x0000000602067212 */ /* 0x020fe200078e3cff */
[----:B------:R-:W-:Y:S06]  /*15310*/  @!P1 BRA `(.L_x_8488) ;  /* 0x0000000c00689947 */ /* 0x000fec0003800000 */
[----:B------:R-:W-:Y:S01]  /*15320*/  ULDC.64 UR4, c[0x0][0x418] ;  /* 0x0001060000047ab9 */ /* 0x000fe20000000a00 */
[----:B0-----:R-:W-:Y:S01]  /*15330*/  IMAD.MOV.U32 R8, RZ, RZ, R0 ;  /* 0x000000ffff087224 */ /* 0x001fe200078e0000 */
        /* <DEDUP_REMOVED lines=23> */
.L_x_8489:
        /* <DEDUP_REMOVED lines=9> */
.L_x_8588:
[----:B------:R-:W-:Y:S05]  /*15540*/  BSYNC B2 ;  /* 0x0000000000027941 */ /* 0x000fea0003800000 */
.L_x_8490:
        /* <DEDUP_REMOVED lines=9> */
.L_x_8493:
[----:B------:R-:W-:Y:S05]  /*155e0*/  BSYNC B2 ;  /* 0x0000000000027941 */ /* 0x000fea0003800000 */
.L_x_8492:
        /* <DEDUP_REMOVED lines=13> */
.L_x_8494:
        /* <DEDUP_REMOVED lines=14> */
.L_x_8589:
[----:B------:R-:W-:Y:S05]  /*157a0*/  BSYNC B2 ;  /* 0x0000000000027941 */ /* 0x000fea0003800000 */
.L_x_8495:
        /* <DEDUP_REMOVED lines=11> */
.L_x_8498:
[----:B------:R-:W-:Y:S05]  /*15860*/  BSYNC B2 ;  /* 0x0000000000027941 */ /* 0x000fea0003800000 */
.L_x_8497:
        /* <DEDUP_REMOVED lines=10> */
.L_x_8499:
        /* <DEDUP_REMOVED lines=16> */
.L_x_8500:
        /* <DEDUP_REMOVED lines=16> */
.L_x_8501:
        /* <DEDUP_REMOVED lines=16> */
.L_x_8502:
        /* <DEDUP_REMOVED lines=16> */
.L_x_8503:
        /* <DEDUP_REMOVED lines=16> */
.L_x_8504:
        /* <DEDUP_REMOVED lines=16> */
.L_x_8505:
        /* <DEDUP_REMOVED lines=16> */
.L_x_8506:
        /* <DEDUP_REMOVED lines=11> */
.L_x_8488:
[----:B------:R-:W-:Y:S05]  /*160c0*/  BSYNC B1 ;  /* 0x0000000000017941 */ /* 0x000fea0003800000 */
.L_x_8487:
[----:B------:R-:W3:Y:S01]  /*160d0*/  LDL R2, [R1+0x8] ;  /* 0x0000080001027983 */ /* 0x000ee20000100800 */
[----:B------:R-:W-:Y:S01]  /*160e0*/  VIADD R7, R7, 0x1 ;  /* 0x0000000107077836 */ /* 0x000fe20000000000 */
[----:B------:R-:W-:Y:S04]  /*160f0*/  BSSY B1, `(.L_x_8507) ;  /* 0x00000e5000017945 */ /* 0x000fe80003800000 */
[----:B------:R-:W-:-:S04]  /*16100*/  ISETP.NE.AND P0, PT, R7, 0x2, PT ;  /* 0x000000020700780c */ /* 0x000fc80003f05270 */
[----:B0-----:R-:W-:Y:S02]  /*16110*/  SEL R9, R7, RZ, P0 ;  /* 0x000000ff07097207 */ /* 0x001fe40000000000 */
        /* <DEDUP_REMOVED lines=31> */
.L_x_8509:
        /* <DEDUP_REMOVED lines=9> */
.L_x_8590:
[----:B------:R-:W-:Y:S05]  /*163a0*/  BSYNC B2 ;  /* 0x0000000000027941 */ /* 0x000fea0003800000 */
.L_x_8510:
        /* <DEDUP_REMOVED lines=9> */
.L_x_8513:
[----:B------:R-:W-:Y:S05]  /*16440*/  BSYNC B2 ;  /* 0x0000000000027941 */ /* 0x000fea0003800000 */
.L_x_8512:
        /* <DEDUP_REMOVED lines=14> */
.L_x_8514:
        /* <DEDUP_REMOVED lines=14> */
.L_x_8591:
[----:B------:R-:W-:Y:S05]  /*16610*/  BSYNC B2 ;  /* 0x0000000000027941 */ /* 0x000fea0003800000 */
.L_x_8515:
        /* <DEDUP_REMOVED lines=11> */
.L_x_8518:
[----:B------:R-:W-:Y:S05]  /*166d0*/  BSYNC B2 ;  /* 0x0000000000027941 */ /* 0x000fea0003800000 */
.L_x_8517:
        /* <DEDUP_REMOVED lines=11> */
.L_x_8519:
        /* <DEDUP_REMOVED lines=16> */
.L_x_8520:
        /* <DEDUP_REMOVED lines=16> */
.L_x_8521:
        /* <DEDUP_REMOVED lines=16> */
.L_x_8522:
        /* <DEDUP_REMOVED lines=16> */
.L_x_8523:
        /* <DEDUP_REMOVED lines=16> */
.L_x_8524:
        /* <DEDUP_REMOVED lines=16> */
.L_x_8525:
        /* <DEDUP_REMOVED lines=16> */
.L_x_8526:
        /* <DEDUP_REMOVED lines=11> */
.L_x_8508:
[----:B------:R-:W-:Y:S05]  /*16f40*/  BSYNC B1 ;  /* 0x0000000000017941 */ /* 0x000fea0003800000 */
.L_x_8507:
[C---:B------:R-:W-:Y:S01]  /*16f50*/  ISETP.GT.AND P0, PT, R0.reuse, 0x1, PT ;  /* 0x000000010000780c */ /* 0x040fe20003f04270 */
[----:B------:R-:W-:-:S12]  /*16f60*/  VIADD R0, R0, 0xfffffffe ;  /* 0xfffffffe00007836 */ /* 0x000fd80000000000 */
[----:B------:R-:W-:Y:S05]  /*16f70*/  @P0 BRA `(.L_x_8527) ;  /* 0xffffffe000b80947 */ /* 0x000fea000383ffff */
.L_x_8464:
[----:B------:R-:W-:Y:S05]  /*16f80*/  BSYNC B0 ;  /* 0x0000000000007941 */ /* 0x000fea0003800000 */
.L_x_8463:
        /* <DEDUP_REMOVED lines=12> */
[----:B------:R-:W3:Y:S01]  /*17050*/  S2R R2, SR_LANEID ;  /* 0x0000000000027919 */ /* 0x000ee20000000000 */
[----:B------:R-:W-:Y:S02]  /*17060*/  VOTEU.ANY UR4, UPT, PT ;  /* 0x0000000000047886 */ /* 0x000fe400038e0100 */
[----:B------:R-:W3:Y:S08]  /*17070*/  FLO.U32 R4, UR4 ;  /* 0x0000000400047d00 */ /* 0x000ef000080e0000 */
[----:B------:R-:W4:Y:S01]  /*17080*/  POPC R5, UR4 ;  /* 0x0000000400057d09 */ /* 0x000f220008000000 */
[----:B---3--:R-:W-:-:S02]  /*17090*/  ISETP.EQ.U32.AND P1, PT, R4, R2, PT ;  /* 0x000000020400720c */ /* 0x008fc40003f22070 */
[----:B-1----:R-:W4:Y:S11]  /*170a0*/  LDC.64 R2, c[0x0][0xd60] ;  /* 0x00035800ff027b82 */ /* 0x002f360000000a00 */
[----:B----4-:R1:W3:Y:S02]  /*170b0*/  @P1 ATOMG.E.ADD.STRONG.GPU PT, R2, desc[UR44][R2.64], R5 ;  /* 0x00000005020219a8 */ /* 0x0102e400081ee1ec */
[----:B-1----:R-:W1:Y:S02]  /*170c0*/  S2R R3, SR_LTMASK ;  /* 0x0000000000037919 */ /* 0x002e640000003900 */
[----:B-1----:R-:W-:-:S06]  /*170d0*/  LOP3.LUT R3, R3, UR4, RZ, 0xc0, !PT ;  /* 0x0000000403037c12 */ /* 0x002fcc000f8ec0ff */
[----:B------:R-:W1:Y:S01]  /*170e0*/  POPC R3, R3 ;  /* 0x0000000300037309 */ /* 0x000e620000000000 */
[----:B---3--:R-:W1:Y:S02]  /*170f0*/  SHFL.IDX PT, R2, R2, R4, 0x1f ;  /* 0x00001f0402027589 */ /* 0x008e6400000e0000 */
[----:B-1----:R-:W-:-:S07]  /*17100*/  IADD3 R16, R2, UR37, R3 ;  /* 0x0000002502107c10 */ /* 0x002fce000fffe003 */
.L_x_8529:
[----:B------:R-:W-:Y:S05]  /*17110*/  BSYNC B0 ;  /* 0x0000000000007941 */ /* 0x000fea0003800000 */
.L_x_8528:
[----:B------:R-:W-:-:S05]  /*17120*/  SEL R0, R0, RZ, P0 ;  /* 0x000000ff00007207 */ /* 0x000fca0000000000 */
[----:B------:R3:W-:Y:S02]  /*17130*/  STL [R1+0xc], R0 ;  /* 0x00000c0001007387 */ /* 0x0007e40000100800 */
.L_x_8425:
[----:B------:R-:W-:Y:S05]  /*17140*/  BSYNC B7 ;  /* 0x0000000000077941 */ /* 0x000fea0003800000 */
.L_x_8423:
        /* <DEDUP_REMOVED lines=13> */
.L_x_8530:
        /* <DEDUP_REMOVED lines=36> */
.L_x_8601:
[----:B------:R-:W-:Y:S02]  /*17460*/  ULDC UR4, c[0x0][0xd38] ;  /* 0x00034e0000047ab9 */ /* 0x000fe40000000800 */
[----:B------:R-:W-:-:S04]  /*17470*/  IMAD.U32 R4, RZ, RZ, UR4 ;  /* 0x00000004ff047e24 */ /* 0x000fc8000f8e00ff */
[----:B---3--:R-:W-:-:S04]  /*17480*/  IMAD R16, R16, R4, RZ ;  /* 0x0000000410107224 */ /* 0x008fc800078e02ff */
[----:B------:R-:W-:-:S05]  /*17490*/  IMAD.IADD R5, R5, 0x1, R16 ;  /* 0x0000000105057824 */ /* 0x000fca00078e0210 */
[----:B------:R-:W-:-:S13]  /*174a0*/  ISETP.GT.AND P6, PT, R5, R0, PT ;  /* 0x000000000500720c */ /* 0x000fda0003fc4270 */
[----:B------:R-:W-:Y:S05]  /*174b0*/  @P6 BRA `(.L_x_8533) ;  /* 0x00000000009c6947 */ /* 0x000fea0003800000 */
.L_x_8538:
        /* <DEDUP_REMOVED lines=14> */
.L_x_8536:
[----:B------:R-:W-:Y:S05]  /*175a0*/  BSYNC B0 ;  /* 0x0000000000007941 */ /* 0x000fea0003800000 */
.L_x_8535:
        /* <DEDUP_REMOVED lines=18> */
.L_x_8609:
[----:B------:R-:W-:Y:S02]  /*176d0*/  ULDC UR4, c[0x0][0xd38] ;  /* 0x00034e0000047ab9 */ /* 0x000fe40000000800 */
[----:B------:R-:W-:-:S04]  /*176e0*/  IMAD.U32 R4, RZ, RZ, UR4 ;  /* 0x00000004ff047e24 */ /* 0x000fc8000f8e00ff */
[----:B---3--:R-:W-:-:S04]  /*176f0*/  IMAD R16, R16, R4, RZ ;  /* 0x0000000410107224 */ /* 0x008fc800078e02ff */
[----:B------:R-:W-:-:S05]  /*17700*/  IMAD.IADD R5, R16, 0x1, R5 ;  /* 0x0000000110057824 */ /* 0x000fca00078e0205 */
[----:B------:R-:W-:-:S13]  /*17710*/  ISETP.GT.AND P6, PT, R5, R0, PT ;  /* 0x000000000500720c */ /* 0x000fda0003fc4270 */
[----:B------:R-:W-:Y:S05]  /*17720*/  @!P6 BRA `(.L_x_8538) ;  /* 0xfffffffc0064e947 */ /* 0x000fea000383ffff */
.L_x_8533:
        /* <DEDUP_REMOVED lines=8> */
.L_x_8613:
[----:B------:R-:W-:Y:S01]  /*177b0*/  ISETP.NE.AND P0, PT, R5, RZ, PT ;  /* 0x000000ff0500720c */ /* 0x000fe20003f05270 */
[----:B------:R-:W-:-:S12]  /*177c0*/  IMAD.MOV.U32 R5, RZ, RZ, RZ ;  /* 0x000000ffff057224 */ /* 0x000fd800078e00ff */
[----:B------:R-:W-:Y:S05]  /*177d0*/  @!P0 BRA `(.L_x_8540) ;  /* 0x0000000000148947 */ /* 0x000fea0003800000 */
[----:B------:R-:W-:Y:S01]  /*177e0*/  UMOV UR4, 0xffffffff ;  /* 0xffffffff00047882 */ /* 0x000fe20000000000 */
[----:B------:R-:W-:Y:S02]  /*177f0*/  VIADD R12, R6, 0xffffffff ;  /* 0xffffffff060c7836 */ /* 0x000fe40000000000 */
[----:B------:R-:W-:Y:S05]  /*17800*/  BRA.DIV UR4, `(.L_x_8541) ;  /* 0x0000002a049c7947 */ /* 0x000fea000b800000 */
[----:B-1----:R1:W0:Y:S02]  /*17810*/  SHFL.IDX PT, R3, R3, R12, 0x1f ;  /* 0x00001f0c03037589 */ /* 0x00222400000e0000 */
.L_x_8616:
[----:B0-----:R-:W-:-:S07]  /*17820*/  IMAD.MOV.U32 R5, RZ, RZ, R3 ;  /* 0x000000ffff057224 */ /* 0x001fce00078e0003 */
.L_x_8540:
[----:B-1-3--:R-:W1:Y:S01]  /*17830*/  LDC.64 R2, c[0x0][0xd90] ;  /* 0x00036400ff027b82 */ /* 0x00ae620000000a00 */
[----:B------:R-:W-:-:S04]  /*17840*/  IMAD.IADD R19, R6, 0x1, R19 ;  /* 0x0000000106137824 */ /* 0x000fc800078e0213 */
[----:B-1----:R-:W-:-:S05]  /*17850*/  IMAD.WIDE R2, R19, 0x4, R2 ;  /* 0x0000000413027825 */ /* 0x002fca00078e0202 */
[----:B--2---:R-:W4:Y:S01]  /*17860*/  LDG.E R7, desc[UR44][R2.64] ;  /* 0x0000002c02077981 */ /* 0x004f22000c1e1900 */
[----:B------:R-:W-:-:S04]  /*17870*/  IMAD R16, R5, R4, R16 ;  /* 0x0000000405107224 */ /* 0x000fc800078e0210 */
[----:B------:R-:W-:Y:S02]  /*17880*/  IMAD.IADD R0, R0, 0x1, -R16 ;  /* 0x0000000100007824 */ /* 0x000fe400078e0a10 */
[----:B----4-:R-:W-:-:S05]  /*17890*/  IMAD R6, R17, R7, RZ ;  /* 0x0000000711067224 */ /* 0x010fca00078e02ff */
[----:B0-----:R-:W-:-:S04]  /*178a0*/  IABS R8, R6 ;  /* 0x0000000600087213 */ /* 0x001fc80000000000 */
        /* <DEDUP_REMOVED lines=58> */
.L_x_8534:
[----:B------:R-:W-:Y:S01]  /*17c50*/  UMOV UR4, URZ ;  /* 0x0000003f00047c82 */ /* 0x000fe20008000000 */
[----:B------:R-:W-:Y:S01]  /*17c60*/  UMOV UR5, URZ ;  /* 0x0000003f00057c82 */ /* 0x000fe20008000000 */
[----:B------:R-:W-:Y:S01]  /*17c70*/  ULDC UR6, c[0x0][0xd3c] ;  /* 0x00034f0000067ab9 */ /* 0x000fe20000000800 */
[----:B------:R-:W-:Y:S02]  /*17c80*/  IMAD.MOV.U32 R16, RZ, RZ, R0 ;  /* 0x000000ffff107224 */ /* 0x000fe400078e0000 */
[----:B------:R-:W-:Y:S02]  /*17c90*/  IMAD.U32 R17, RZ, RZ, UR4 ;  /* 0x00000004ff117e24 */ /* 0x000fe4000f8e00ff */
[----:B------:R-:W-:Y:S02]  /*17ca0*/  IMAD.U32 R18, RZ, RZ, UR5 ;  /* 0x00000005ff127e24 */ /* 0x000fe4000f8e00ff */
[----:B------:R-:W-:-:S07]  /*17cb0*/  IMAD.U32 R19, RZ, RZ, UR6 ;  /* 0x00000006ff137e24 */ /* 0x000fce000f8e00ff */
.L_x_8542:
[----:B-1----:R1:W3:Y:S01]  /*17cc0*/  LDL R3, [R1+0x4] ;  /* 0x0000040001037983 */ /* 0x0022e20000100800 */
        /* <DEDUP_REMOVED lines=11> */
.L_x_8531:
[----:B------:R-:W-:Y:S02]  /*17d80*/  ULDC UR4, c[0x0][0xd3c] ;  /* 0x00034f0000047ab9 */ /* 0x000fe40000000800 */
[----:B----4-:R-:W-:-:S13]  /*17d90*/  ISETP.GE.AND P0, PT, R19, UR4, PT ;  /* 0x0000000413007c0c */ /* 0x010fda000bf06270 */
[----:B------:R-:W-:Y:S05]  /*17da0*/  @!P0 BRA `(.L_x_8543) ;  /* 0xffffff8c00a08947 */ /* 0x000fea000383ffff */
[----:B------:R-:W-:Y:S05]  /*17db0*/  BSYNC B8 ;  /* 0x0000000000087941 */ /* 0x000fea0003800000 */
.L_x_8419:
        /* <DEDUP_REMOVED lines=12> */
.L_x_8617:
[----:B------:R-:W-:Y:S05]  /*17e80*/  BSYNC B0 ;  /* 0x0000000000007941 */ /* 0x000fea0003800000 */
.L_x_8544:
[----:B------:R-:W-:-:S03]  /*17e90*/  UMOV UR4, 0xffffffff ;  /* 0xffffffff00047882 */ /* 0x000fc60000000000 */
[----:B------:R-:W-:Y:S05]  /*17ea0*/  BRA.DIV UR4, `(.L_x_8546) ;  /* 0x0000002604307947 */ /* 0x000fea000b800000 */
[----:B------:R-:W1:Y:S02]  /*17eb0*/  S2R R2, SR_TID.X ;  /* 0x0000000000027919 */ /* 0x000e640000002100 */
[----:B-1----:R-:W-:-:S04]  /*17ec0*/  SHF.R.U32.HI R2, RZ, 0x5, R2 ;  /* 0x00000005ff027819 */ /* 0x002fc80000011602 */
[----:B------:R-:W-:-:S05]  /*17ed0*/  LOP3.LUT R2, R2, 0x3, RZ, 0xc0, !PT ;  /* 0x0000000302027812 */ /* 0x000fca00078ec0ff */
[----:B------:R1:W3:Y:S02]  /*17ee0*/  SHFL.IDX PT, R14, R2, RZ, 0x1f ;  /* 0x00001fff020e7589 */ /* 0x0002e400000e0000 */
.L_x_8620:
[----:B---3--:R-:W-:Y:S01]  /*17ef0*/  ISETP.NE.AND P0, PT, R14, RZ, PT ;  /* 0x000000ff0e00720c */ /* 0x008fe20003f05270 */
[----:B------:R-:W-:-:S12]  /*17f00*/  BSSY B0, `(.L_x_8547) ;  /* 0x0000027000007945 */ /* 0x000fd80003800000 */
[----:B------:R-:W-:Y:S05]  /*17f10*/  @P0 BRA `(.L_x_8548) ;  /* 0x0000000000940947 */ /* 0x000fea0003800000 */
[----:B------:R-:W-:-:S03]  /*17f20*/  UMOV UR4, 0xffffffff ;  /* 0xffffffff00047882 */ /* 0x000fc60000000000 */
[----:B------:R-:W-:Y:S05]  /*17f30*/  BRA.DIV UR4, `(.L_x_8549) ;  /* 0x0000002604407947 */ /* 0x000fea000b800000 */
[----:B------:R-:W-:-:S13]  /*17f40*/  ELECT P6, URZ, PT ;  /* 0x00000000003f782f */ /* 0x000fda00038c0000 */
.L_x_8623:
[----:B------:R-:W-:Y:S05]  /*17f50*/  @!P6 BRA `(.L_x_8548) ;  /* 0x000000000084e947 */ /* 0x000fea0003800000 */
[----:B------:R-:W-:-:S06]  /*17f60*/  ULOP3.LUT UR4, UR36, 0x2, URZ, 0xfc, !UPT ;  /* 0x0000000224047892 */ /* 0x000fcc000f8efc3f */
[----:B-1----:R-:W-:-:S05]  /*17f70*/  IMAD.U32 R2, RZ, RZ, UR4 ;  /* 0x00000004ff027e24 */ /* 0x002fca000f8e00ff */
[----:B------:R-:W-:-:S13]  /*17f80*/  ISETP.NE.AND P2, PT, R2, 0x3, PT ;  /* 0x000000030200780c */ /* 0x000fda0003f45270 */
[----:B------:R-:W-:Y:S05]  /*17f90*/  @!P2 BRA `(.L_x_8550) ;  /* 0x000000000004a947 */ /* 0x000fea0003800000 */
[----:B------:R-:W-:Y:S01]  /*17fa0*/  BPT.TRAP 0x1 ;  /* 0x000000040000795c */ /* 0x000fe20000300000 */
.L_x_8550:
        /* <DEDUP_REMOVED lines=14> */
.L_x_8624:
[----:B------:R-:W1:Y:S02]  /*18090*/  SYNCS.PHASECHK.TRANS64.TRYWAIT P0, [R7+URZ], R2 ;  /* 0x00000002070075a7 */ /* 0x000e64000800017f */
[----:B-1----:R-:W-:Y:S05]  /*180a0*/  @!P0 BRA `(.L_x_8552) ;  /* 0x0000002400188947 */ /* 0x002fea0003800000 */
.L_x_8625:
[----:B------:R-:W-:Y:S05]  /*180b0*/  @!P2 BRA `(.L_x_8553) ;  /* 0x000000000004a947 */ /* 0x000fea0003800000 */
[----:B------:R-:W-:Y:S01]  /*180c0*/  BPT.TRAP 0x1 ;  /* 0x000000040000795c */ /* 0x000fe20000300000 */
.L_x_8553:
[----:B------:R-:W2:Y:S01]  /*180d0*/  LDL.LU R4, [R1+0xc] ;  /* 0x00000c0001047983 */ /* 0x000ea20000300800 */
[----:B------:R-:W-:-:S04]  /*180e0*/  VIADD R0, R0, 0x38860 ;  /* 0x0003886000007836 */ /* 0x000fc80000000000 */
[----:B--2---:R-:W-:-:S04]  /*180f0*/  IMAD R4, R4, 0x8, R0 ;  /* 0x0000000804047824 */ /* 0x004fc800078e0200 */
[----:B------:R-:W2:Y:S02]  /*18100*/  SYNCS.PHASECHK.TRANS64.TRYWAIT P0, [R4+URZ], R5 ;  /* 0x00000005040075a7 */ /* 0x000ea4000800017f */
[----:B--2---:R-:W-:Y:S05]  /*18110*/  @!P0 BRA `(.L_x_8554) ;  /* 0x0000002400108947 */ /* 0x004fea0003800000 */
.L_x_8626:
[----:B------:R-:W-:-:S07]  /*18120*/  IMAD R3, R3, 0x8, R0 ;  /* 0x0000000803037824 */ /* 0x000fce00078e0200 */
.L_x_8555:
[----:B---3--:R3:W4:Y:S02]  /*18130*/  SYNCS.PHASECHK.TRANS64.TRYWAIT P0, [R3+URZ], R2 ;  /* 0x00000002030075a7 */ /* 0x008724000800017f */
[----:B----4-:R-:W-:Y:S05]  /*18140*/  @!P0 NANOSLEEP.SYNCS 0x989680 ;  /* 0x009896800000895d */ /* 0x010fea0003900000 */
[----:B------:R-:W4:Y:S02]  /*18150*/  @!P0 SYNCS.PHASECHK.TRANS64 P0, [R3+URZ], R2 ;  /* 0x00000002030085a7 */ /* 0x000f24000800007f */
[----:B----4-:R-:W-:Y:S05]  /*18160*/  @!P0 BRA `(.L_x_8555) ;  /* 0xfffffffc00f08947 */ /* 0x010fea000383ffff */
.L_x_8548:
[----:B------:R-:W-:Y:S05]  /*18170*/  BSYNC B0 ;  /* 0x0000000000007941 */ /* 0x000fea0003800000 */
.L_x_8547:
[----:B------:R-:W-:Y:S05]  /*18180*/  EXIT ;  /* 0x000000000000794d */ /* 0x000fea0003800000 */
.L_x_8367:
[----:B0-----:R0:W1:Y:S02]  /*18190*/  SYNCS.PHASECHK.TRANS64.TRYWAIT P1, [R17+URZ+0x38800], R4 ;  /* 0x03880004110075a7 */ /* 0x001064000802017f */
[----:B-1----:R-:W-:Y:S05]  /*181a0*/  @!P1 NANOSLEEP.SYNCS 0x989680 ;  /* 0x009896800000995d */ /* 0x002fea0003900000 */
[----:B------:R-:W1:Y:S02]  /*181b0*/  @!P1 SYNCS.PHASECHK.TRANS64 P1, [R17+URZ+0x38800], R4 ;  /* 0x03880004110095a7 */ /* 0x000e64000802007f */
[----:B-1----:R-:W-:Y:S05]  /*181c0*/  @!P1 BRA `(.L_x_8367) ;  /* 0xfffffffc00f09947 */ /* 0x002fea000383ffff */
[----:B------:R-:W-:Y:S05]  /*181d0*/  BRA `(.L_x_8556) ;  /* 0xfffffeb400fc7947 */ /* 0x000fea000383ffff */
.L_x_8371:
[----:B--2---:R2:W3:Y:S02]  /*181e0*/  SYNCS.PHASECHK.TRANS64.TRYWAIT P1, [R5+URZ+0x38830], R8 ;  /* 0x03883008050075a7 */ /* 0x0044e4000802017f */
[----:B---3--:R-:W-:Y:S05]  /*181f0*/  @!P1 NANOSLEEP.SYNCS 0x989680 ;  /* 0x009896800000995d */ /* 0x008fea0003900000 */
[----:B------:R-:W3:Y:S02]  /*18200*/  @!P1 SYNCS.PHASECHK.TRANS64 P1, [R5+URZ+0x38830], R8 ;  /* 0x03883008050095a7 */ /* 0x000ee4000802007f */
[----:B---3--:R-:W-:Y:S05]  /*18210*/  @!P1 BRA `(.L_x_8371) ;  /* 0xfffffffc00f09947 */ /* 0x008fea000383ffff */
[----:B------:R-:W-:Y:S05]  /*18220*/  BRA `(.L_x_8370) ;  /* 0xfffffeb8001c7947 */ /* 0x000fea000383ffff */
.L_x_8372:
[----:B---3--:R3:W4:Y:S02]  /*18230*/  SYNCS.PHASECHK.TRANS64.TRYWAIT P1, [R17+URZ+0x38810], R4 ;  /* 0x03881004110075a7 */ /* 0x008724000802017f */
[----:B----4-:R-:W-:Y:S05]  /*18240*/  @!P1 NANOSLEEP.SYNCS 0x989680 ;  /* 0x009896800000995d */ /* 0x010fea0003900000 */
[----:B------:R-:W4:Y:S02]  /*18250*/  @!P1 SYNCS.PHASECHK.TRANS64 P1, [R17+URZ+0x38810], R4 ;  /* 0x03881004110095a7 */ /* 0x000f24000802007f */
[----:B----4-:R-:W-:Y:S05]  /*18260*/  @!P1 BRA `(.L_x_8372) ;  /* 0xfffffffc00f09947 */ /* 0x010fea000383ffff */
[----:B------:R-:W-:Y:S05]  /*18270*/  BRA `(.L_x_8557) ;  /* 0xfffffeb800a87947 */ /* 0x000fea000383ffff */
.L_x_8376:
[----:B0-----:R0:W3:Y:S02]  /*18280*/  SYNCS.PHASECHK.TRANS64.TRYWAIT P1, [R5+URZ+0x38850], R8 ;  /* 0x03885008050075a7 */ /* 0x0010e4000802017f */
[----:B---3--:R-:W-:Y:S05]  /*18290*/  @!P1 NANOSLEEP.SYNCS 0x989680 ;  /* 0x009896800000995d */ /* 0x008fea0003900000 */
[----:B------:R-:W3:Y:S02]  /*182a0*/  @!P1 SYNCS.PHASECHK.TRANS64 P1, [R5+URZ+0x38850], R8 ;  /* 0x03885008050095a7 */ /* 0x000ee4000802007f */
[----:B---3--:R-:W-:Y:S05]  /*182b0*/  @!P1 BRA `(.L_x_8376) ;  /* 0xfffffffc00f09947 */ /* 0x008fea000383ffff */
[----:B------:R-:W-:Y:S05]  /*182c0*/  BRA `(.L_x_8375) ;  /* 0xfffffeb800d87947 */ /* 0x000fea000383ffff */
.L_x_8381:
[----:B-1----:R1:W2:Y:S02]  /*182d0*/  SYNCS.PHASECHK.TRANS64.TRYWAIT P3, [R9+URZ+0x38830], R8 ;  /* 0x03883008090075a7 */ /* 0x0022a4000806017f */
[----:B--2---:R-:W-:Y:S05]  /*182e0*/  @!P3 NANOSLEEP.SYNCS 0x989680 ;  /* 0x009896800000b95d */ /* 0x004fea0003900000 */
[----:B------:R-:W2:Y:S02]  /*182f0*/  @!P3 SYNCS.PHASECHK.TRANS64 P3, [R9+URZ+0x38830], R8 ;  /* 0x038830080900b5a7 */ /* 0x000ea4000806007f */
[----:B--2---:R-:W-:Y:S05]  /*18300*/  @!P3 BRA `(.L_x_8381) ;  /* 0xfffffffc00f0b947 */ /* 0x004fea000383ffff */
[----:B------:R-:W-:Y:S05]  /*18310*/  BRA `(.L_x_8380) ;  /* 0xfffffee000d87947 */ /* 0x000fea000383ffff */
.L_x_8385:
[----:B---3--:R3:W4:Y:S02]  /*18320*/  SYNCS.PHASECHK.TRANS64.TRYWAIT P3, [R9+URZ+0x38850], R8 ;  /* 0x03885008090075a7 */ /* 0x008724000806017f */
[----:B----4-:R-:W-:Y:S05]  /*18330*/  @!P3 NANOSLEEP.SYNCS 0x989680 ;  /* 0x009896800000b95d */ /* 0x010fea0003900000 */
[----:B------:R-:W4:Y:S02]  /*18340*/  @!P3 SYNCS.PHASECHK.TRANS64 P3, [R9+URZ+0x38850], R8 ;  /* 0x038850080900b5a7 */ /* 0x000f24000806007f */
[----:B----4-:R-:W-:Y:S05]  /*18350*/  @!P3 BRA `(.L_x_8385) ;  /* 0xfffffffc00f0b947 */ /* 0x010fea000383ffff */
[----:B------:R-:W-:Y:S05]  /*18360*/  BRA `(.L_x_8384) ;  /* 0xfffffee400347947 */ /* 0x000fea000383ffff */
.L_x_8391:
[----:B-1----:R1:W2:Y:S02]  /*18370*/  SYNCS.PHASECHK.TRANS64.TRYWAIT P1, [R9+URZ+0x38830], R8 ;  /* 0x03883008090075a7 */ /* 0x0022a4000802017f */
[----:B--2---:R-:W-:Y:S05]  /*18380*/  @!P1 NANOSLEEP.SYNCS 0x989680 ;  /* 0x009896800000995d */ /* 0x004fea0003900000 */
[----:B------:R-:W2:Y:S02]  /*18390*/  @!P1 SYNCS.PHASECHK.TRANS64 P1, [R9+URZ+0x38830], R8 ;  /* 0x03883008090095a7 */ /* 0x000ea4000802007f */
[----:B--2---:R-:W-:Y:S05]  /*183a0*/  @!P1 BRA `(.L_x_8391) ;  /* 0xfffffffc00f09947 */ /* 0x004fea000383ffff */
[----:B------:R-:W-:Y:S05]  /*183b0*/  BRA `(.L_x_8390) ;  /* 0xffffff1400407947 */ /* 0x000fea000383ffff */
.L_x_8395:
[----:B---3--:R3:W4:Y:S02]  /*183c0*/  SYNCS.PHASECHK.TRANS64.TRYWAIT P1, [R9+URZ+0x38850], R8 ;  /* 0x03885008090075a7 */ /* 0x008724000802017f */
[----:B----4-:R-:W-:Y:S05]  /*183d0*/  @!P1 NANOSLEEP.SYNCS 0x989680 ;  /* 0x009896800000995d */ /* 0x010fea0003900000 */
[----:B------:R-:W4:Y:S02]  /*183e0*/  @!P1 SYNCS.PHASECHK.TRANS64 P1, [R9+URZ+0x38850], R8 ;  /* 0x03885008090095a7 */ /* 0x000f24000802007f */
[----:B----4-:R-:W-:Y:S05]  /*183f0*/  @!P1 BRA `(.L_x_8395) ;  /* 0xfffffffc00f09947 */ /* 0x010fea000383ffff */
[----:B------:R-:W-:Y:S05]  /*18400*/  BRA `(.L_x_8394) ;  /* 0xffffff14009c7947 */ /* 0x000fea000383ffff */
.L_x_8431:
        /* <DEDUP_REMOVED lines=11> */
.L_x_8559:
[----:B------:R-:W-:Y:S05]  /*184c0*/  BSYNC B0 ;  /* 0x0000000000007941 */ /* 0x000fea0003800000 */
.L_x_8558:
[----:B------:R-:W-:Y:S05]  /*184d0*/  BRA `(.L_x_8560) ;  /* 0xffffff9000e87947 */ /* 0x000fea000383ffff */
.L_x_8433:
[----:B------:R-:W-:Y:S01]  /*184e0*/  BSSY B0, `(.L_x_8561) ;  /* 0x0000006000007945 */ /* 0x000fe20003800000 */
[----:B------:R-:W-:-:S07]  /*184f0*/  IMAD.MOV.U32 R15, RZ, RZ, -0x1 ;  /* 0xffffffffff0f7424 */ /* 0x000fce00078e00ff */
[----:B01-3--:R-:W-:Y:S05]  /*18500*/  WARPSYNC.COLLECTIVE R15, `(.L_x_8562) ;  /* 0x000000000f0c7348 */ /* 0x00bfea0003c00000 */
[----:B------:R-:W-:Y:S02]  /*18510*/  ELECT P6, UR62, PT ;  /* 0x00000000003e782f */ /* 0x000fe400038c0000 */
[----:B------:R-:W-:Y:S01]  /*18520*/  MOV R14, UR62 ;  /* 0x0000003e000e7c02 */ /* 0x000fe20008000f00 */
[----:B01-3--:R-:W-:Y:S10]  /*18530*/  ENDCOLLECTIVE ;  /* 0x000000000000791b */ /* 0x00bff40003800000 */
.L_x_8562:
[----:B------:R-:W-:Y:S05]  /*18540*/  BSYNC B0 ;  /* 0x0000000000007941 */ /* 0x000fea0003800000 */
.L_x_8561:
[----:B------:R-:W-:Y:S05]  /*18550*/  BRA `(.L_x_8563) ;  /* 0xffffff9000f87947 */ /* 0x000fea000383ffff */
.L_x_8435:
[----:B--2---:R2:W3:Y:S02]  /*18560*/  SYNCS.PHASECHK.TRANS64.TRYWAIT P0, [R0+URZ+0x38840], R2 ;  /* 0x03884002000075a7 */ /* 0x0044e4000800017f */
[----:B---3--:R-:W-:Y:S05]  /*18570*/  @!P0 NANOSLEEP.SYNCS 0x989680 ;  /* 0x009896800000895d */ /* 0x008fea0003900000 */
[----:B------:R-:W3:Y:S02]  /*18580*/  @!P0 SYNCS.PHASECHK.TRANS64 P0, [R0+URZ+0x38840], R2 ;  /* 0x03884002000085a7 */ /* 0x000ee4000800007f */
[----:B---3--:R-:W-:Y:S05]  /*18590*/  @!P0 BRA `(.L_x_8435) ;  /* 0xfffffffc00f08947 */ /* 0x008fea000383ffff */
[----:B------:R-:W-:Y:S05]  /*185a0*/  BRA `(.L_x_8564) ;  /* 0xffffff9400647947 */ /* 0x000fea000383ffff */
.L_x_8439:
        /* <DEDUP_REMOVED lines=9> */
.L_x_8565:
[----:B------:R-:W-:Y:S02]  /*18640*/  IMAD.MOV.U32 R13, RZ, RZ, R3 ;  /* 0x000000ffff0d7224 */ /* 0x000fe400078e0003 */
[----:B------:R-:W-:-:S07]  /*18650*/  IMAD.MOV.U32 R4, RZ, RZ, R14 ;  /* 0x000000ffff047224 */ /* 0x000fce00078e000e */
[----:B------:R-:W-:Y:S05]  /*18660*/  WARPSYNC.COLLECTIVE R15, `(.L_x_8566) ;  /* 0x000000000f087348 */ /* 0x000fea0003c00000 */
[----:B------:R0:W1:Y:S02]  /*18670*/  SHFL.IDX P6, R14, R13, R12, R11 ;  /* 0x0000000c0d0e7389 */ /* 0x00006400000c000b */
[----:B01----:R-:W-:Y:S01]  /*18680*/  ENDCOLLECTIVE ;  /* 0x000000000000791b */ /* 0x003fe20003800000 */
.L_x_8566:
[----:B------:R-:W-:Y:S02]  /*18690*/  IMAD.MOV.U32 R13, RZ, RZ, R2 ;  /* 0x000000ffff0d7224 */ /* 0x000fe400078e0002 */
[----:B------:R-:W-:Y:S02]  /*186a0*/  IMAD.MOV.U32 R12, RZ, RZ, 0x1 ;  /* 0x00000001ff0c7424 */ /* 0x000fe400078e00ff */
[----:B------:R-:W-:-:S07]  /*186b0*/  IMAD.MOV.U32 R5, RZ, RZ, R14 ;  /* 0x000000ffff057224 */ /* 0x000fce00078e000e */
[----:B------:R-:W-:Y:S05]  /*186c0*/  WARPSYNC.COLLECTIVE R15, `(.L_x_8567) ;  /* 0x000000000f087348 */ /* 0x000fea0003c00000 */
[----:B------:R0:W1:Y:S02]  /*186d0*/  SHFL.IDX P6, R14, R13, R12, R11 ;  /* 0x0000000c0d0e7389 */ /* 0x00006400000c000b */
[----:B01----:R-:W-:Y:S01]  /*186e0*/  ENDCOLLECTIVE ;  /* 0x000000000000791b */ /* 0x003fe20003800000 */
.L_x_8567:
[----:B------:R-:W-:Y:S02]  /*186f0*/  IMAD.MOV.U32 R13, RZ, RZ, R3 ;  /* 0x000000ffff0d7224 */ /* 0x000fe400078e0003 */
[----:B------:R-:W-:Y:S02]  /*18700*/  IMAD R0, R6, R7, RZ ;  /* 0x0000000706007224 */ /* 0x000fe400078e02ff */
[----:B------:R-:W-:-:S07]  /*18710*/  IMAD.MOV.U32 R6, RZ, RZ, R14 ;  /* 0x000000ffff067224 */ /* 0x000fce00078e000e */
[----:B------:R-:W-:Y:S05]  /*18720*/  WARPSYNC.COLLECTIVE R15, `(.L_x_8568) ;  /* 0x000000000f087348 */ /* 0x000fea0003c00000 */
[----:B------:R0:W1:Y:S02]  /*18730*/  SHFL.IDX P6, R14, R13, R12, R11 ;  /* 0x0000000c0d0e7389 */ /* 0x00006400000c000b */
[----:B01----:R-:W-:Y:S01]  /*18740*/  ENDCOLLECTIVE ;  /* 0x000000000000791b */ /* 0x003fe20003800000 */
.L_x_8568:
        /* <DEDUP_REMOVED lines=21> */
.L_x_8569:
        /* <DEDUP_REMOVED lines=10> */
.L_x_8570:
        /* <DEDUP_REMOVED lines=11> */
.L_x_8571:
        /* <DEDUP_REMOVED lines=14> */
.L_x_8572:
[----:B------:R-:W-:Y:S01]  /*18ad0*/  IMAD.MOV.U32 R3, RZ, RZ, R14 ;  /* 0x000000ffff037224 */ /* 0x000fe200078e000e */
[----:B------:R-:W-:Y:S06]  /*18ae0*/  BRA `(.L_x_8573) ;  /* 0xffffff9800cc7947 */ /* 0x000fec000383ffff */
.L_x_8443:
        /* <DEDUP_REMOVED lines=27> */
.L_x_8575:
[----:B------:R-:W-:Y:S05]  /*18ca0*/  BSYNC B0 ;  /* 0x0000000000007941 */ /* 0x000fea0003800000 */
.L_x_8574:
        /* <DEDUP_REMOVED lines=11> */
.L_x_8576:
        /* <DEDUP_REMOVED lines=43> */
.L_x_8577:
        /* <DEDUP_REMOVED lines=18> */
.L_x_8578:
        /* <DEDUP_REMOVED lines=29> */
.L_x_8579:
        /* <DEDUP_REMOVED lines=13> */
.L_x_8580:
        /* <DEDUP_REMOVED lines=32> */
.L_x_8581:
        /* <DEDUP_REMOVED lines=9> */
.L_x_8582:
[----:B------:R-:W-:Y:S01]  /*19660*/  IMAD.MOV.U32 R0, RZ, RZ, R14 ;  /* 0x000000ffff007224 */ /* 0x000fe200078e000e */
[----:B------:R-:W-:Y:S06]  /*19670*/  BRA `(.L_x_8583) ;  /* 0xffffff9c00a47947 */ /* 0x000fec000383ffff */
.L_x_8448:
[----:B0-----:R-:W3:Y:S02]  /*19680*/  LDL R2, [R1+0x4] ;  /* 0x0000040001027983 */ /* 0x001ee40000100800 */
[----:B---3--:R0:W3:Y:S02]  /*19690*/  SYNCS.PHASECHK.TRANS64.TRYWAIT P0, [R2+URZ+0x38820], R0 ;  /* 0x03882000020075a7 */ /* 0x0080e4000800017f */
[----:B---3--:R-:W-:Y:S05]  /*196a0*/  @!P0 NANOSLEEP.SYNCS 0x989680 ;  /* 0x009896800000895d */ /* 0x008fea0003900000 */
[----:B------:R-:W3:Y:S02]  /*196b0*/  @!P0 SYNCS.PHASECHK.TRANS64 P0, [R2+URZ+0x38820], R0 ;  /* 0x03882000020085a7 */ /* 0x000ee4000800007f */
[----:B---3--:R-:W-:Y:S05]  /*196c0*/  @!P0 BRA `(.L_x_8448) ;  /* 0xfffffffc00ec8947 */ /* 0x008fea000383ffff */
[----:B------:R-:W-:Y:S05]  /*196d0*/  BRA `(.L_x_8584) ;  /* 0xffffffa000647947 */ /* 0x000fea000383ffff */
.L_x_8452:
[----:B0-----:R0:W1:Y:S02]  /*196e0*/  SYNCS.PHASECHK.TRANS64.TRYWAIT P0, [R0+URZ+0x38860], R2 ;  /* 0x03886002000075a7 */ /* 0x001064000800017f */
[----:B-1----:R-:W-:Y:S05]  /*196f0*/  @!P0 NANOSLEEP.SYNCS 0x989680 ;  /* 0x009896800000895d */ /* 0x002fea0003900000 */
[----:B------:R-:W1:Y:S02]  /*19700*/  @!P0 SYNCS.PHASECHK.TRANS64 P0, [R0+URZ+0x38860], R2 ;  /* 0x03886002000085a7 */ /* 0x000e64000800007f */
[----:B-1----:R-:W-:Y:S05]  /*19710*/  @!P0 BRA `(.L_x_8452) ;  /* 0xfffffffc00f08947 */ /* 0x002fea000383ffff */
[----:B------:R-:W-:Y:S05]  /*19720*/  BRA `(.L_x_8585) ;  /* 0xffffffa000947947 */ /* 0x000fea000383ffff */
.L_x_8471:
[----:B-1----:R1:W3:Y:S02]  /*19730*/  SYNCS.PHASECHK.TRANS64.TRYWAIT P0, [R3+URZ+0x38840], R2 ;  /* 0x03884002030075a7 */ /* 0x0022e4000800017f */
[----:B---3--:R-:W-:Y:S05]  /*19740*/  @!P0 NANOSLEEP.SYNCS 0x989680 ;  /* 0x009896800000895d */ /* 0x008fea0003900000 */
[----:B------:R-:W3:Y:S02]  /*19750*/  @!P0 SYNCS.PHASECHK.TRANS64 P0, [R3+URZ+0x38840], R2 ;  /* 0x03884002030085a7 */ /* 0x000ee4000800007f */
[----:B---3--:R-:W-:Y:S05]  /*19760*/  @!P0 BRA `(.L_x_8471) ;  /* 0xfffffffc00f08947 */ /* 0x008fea000383ffff */
[----:B------:R-:W-:Y:S05]  /*19770*/  BRA `(.L_x_8586) ;  /* 0xffffffac00b87947 */ /* 0x000fea000383ffff */
.L_x_8476:
[----:B0-----:R0:W3:Y:S02]  /*19780*/  SYNCS.PHASECHK.TRANS64.TRYWAIT P0, [R3+URZ+0x38860], R2 ;  /* 0x03886002030075a7 */ /* 0x0010e4000800017f */
[----:B---3--:R-:W-:Y:S05]  /*19790*/  @!P0 NANOSLEEP.SYNCS 0x989680 ;  /* 0x009896800000895d */ /* 0x008fea0003900000 */
[----:B------:R-:W3:Y:S02]  /*197a0*/  @!P0 SYNCS.PHASECHK.TRANS64 P0, [R3+URZ+0x38860], R2 ;  /* 0x03886002030085a7 */ /* 0x000ee4000800007f */
[----:B---3--:R-:W-:Y:S05]  /*197b0*/  @!P0 BRA `(.L_x_8476) ;  /* 0xfffffffc00f08947 */ /* 0x008fea000383ffff */
[----:B------:R-:W-:Y:S05]  /*197c0*/  BRA `(.L_x_8587) ;  /* 0xffffffb000407947 */ /* 0x000fea000383ffff */
.L_x_8491:
[----:B0-----:R0:W1:Y:S02]  /*197d0*/  SYNCS.PHASECHK.TRANS64.TRYWAIT P0, [R4+URZ+0x38840], R2 ;  /* 0x03884002040075a7 */ /* 0x001064000800017f */
[----:B-1----:R-:W-:Y:S05]  /*197e0*/  @!P0 NANOSLEEP.SYNCS 0x989680 ;  /* 0x009896800000895d */ /* 0x002fea0003900000 */
[----:B------:R-:W1:Y:S02]  /*197f0*/  @!P0 SYNCS.PHASECHK.TRANS64 P0, [R4+URZ+0x38840], R2 ;  /* 0x03884002040085a7 */ /* 0x000e64000800007f */
[----:B-1----:R-:W-:Y:S05]  /*19800*/  @!P0 BRA `(.L_x_8491) ;  /* 0xfffffffc00f08947 */ /* 0x002fea000383ffff */
[----:B------:R-:W-:Y:S05]  /*19810*/  BRA `(.L_x_8588) ;  /* 0xffffffbc00487947 */ /* 0x000fea000383ffff */
.L_x_8496:
[----:B-1----:R1:W3:Y:S02]  /*19820*/  SYNCS.PHASECHK.TRANS64.TRYWAIT P0, [R4+URZ+0x38860], R2 ;  /* 0x03886002040075a7 */ /* 0x0022e4000800017f */
[----:B---3--:R-:W-:Y:S05]  /*19830*/  @!P0 NANOSLEEP.SYNCS 0x989680 ;  /* 0x009896800000895d */ /* 0x008fea0003900000 */
[----:B------:R-:W3:Y:S02]  /*19840*/  @!P0 SYNCS.PHASECHK.TRANS64 P0, [R4+URZ+0x38860], R2 ;  /* 0x03886002040085a7 */ /* 0x000ee4000800007f */
[----:B---3--:R-:W-:Y:S05]  /*19850*/  @!P0 BRA `(.L_x_8496) ;  /* 0xfffffffc00f08947 */ /* 0x008fea000383ffff */
[----:B------:R-:W-:Y:S05]  /*19860*/  BRA `(.L_x_8589) ;  /* 0xffffffbc00cc7947 */ /* 0x000fea000383ffff */
.L_x_8511:
[----:B-1----:R1:W3:Y:S02]  /*19870*/  SYNCS.PHASECHK.TRANS64.TRYWAIT P0, [R4+URZ+0x38840], R2 ;  /* 0x03884002040075a7 */ /* 0x0022e4000800017f */
[----:B---3--:R-:W-:Y:S05]  /*19880*/  @!P0 NANOSLEEP.SYNCS 0x989680 ;  /* 0x009896800000895d */ /* 0x008fea0003900000 */
[----:B------:R-:W3:Y:S02]  /*19890*/  @!P0 SYNCS.PHASECHK.TRANS64 P0, [R4+URZ+0x38840], R2 ;  /* 0x03884002040085a7 */ /* 0x000ee4000800007f */
[----:B---3--:R-:W-:Y:S05]  /*198a0*/  @!P0 BRA `(.L_x_8511) ;  /* 0xfffffffc00f08947 */ /* 0x008fea000383ffff */
[----:B------:R-:W-:Y:S05]  /*198b0*/  BRA `(.L_x_8590) ;  /* 0xffffffc800b87947 */ /* 0x000fea000383ffff */
.L_x_8516:
[----:B0-----:R0:W3:Y:S02]  /*198c0*/  SYNCS.PHASECHK.TRANS64.TRYWAIT P0, [R4+URZ+0x38860], R2 ;  /* 0x03886002040075a7 */ /* 0x0010e4000800017f */
[----:B---3--:R-:W-:Y:S05]  /*198d0*/  @!P0 NANOSLEEP.SYNCS 0x989680 ;  /* 0x009896800000895d */ /* 0x008fea0003900000 */
[----:B------:R-:W3:Y:S02]  /*198e0*/  @!P0 SYNCS.PHASECHK.TRANS64 P0, [R4+URZ+0x38860], R2 ;  /* 0x03886002040085a7 */ /* 0x000ee4000800007f */
[----:B---3--:R-:W-:Y:S05]  /*198f0*/  @!P0 BRA `(.L_x_8516) ;  /* 0xfffffffc00f08947 */ /* 0x008fea000383ffff */
[----:B------:R-:W-:Y:S05]  /*19900*/  BRA `(.L_x_8591) ;  /* 0xffffffcc00407947 */ /* 0x000fea000383ffff */
.L_x_8532:
        /* <DEDUP_REMOVED lines=8> */
.L_x_8593:
[----:B------:R-:W-:Y:S05]  /*19990*/  BSYNC B0 ;  /* 0x0000000000007941 */ /* 0x000fea0003800000 */
.L_x_8592:
        /* <DEDUP_REMOVED lines=9> */
.L_x_8594:
        /* <DEDUP_REMOVED lines=18> */
.L_x_8595:
        /* <DEDUP_REMOVED lines=8> */
.L_x_8596:
        /* <DEDUP_REMOVED lines=8> */
.L_x_8597:
        /* <DEDUP_REMOVED lines=8> */
.L_x_8598:
        /* <DEDUP_REMOVED lines=8> */
.L_x_8599:
        /* <DEDUP_REMOVED lines=9> */
.L_x_8600:
[----:B------:R-:W-:Y:S01]  /*19de0*/  IMAD.MOV.U32 R16, RZ, RZ, R14 ;  /* 0x000000ffff107224 */ /* 0x000fe200078e000e */
[----:B------:R-:W-:Y:S06]  /*19df0*/  BRA `(.L_x_8601) ;  /* 0xffffffd400987947 */ /* 0x000fec000383ffff */
.L_x_8537:
        /* <DEDUP_REMOVED lines=8> */
.L_x_8603:
[----:B------:R-:W-:Y:S05]  /*19e80*/  BSYNC B0 ;  /* 0x0000000000007941 */ /* 0x000fea0003800000 */
.L_x_8602:
        /* <DEDUP_REMOVED lines=10> */
.L_x_8604:
        /* <DEDUP_REMOVED lines=8> */
.L_x_8605:
        /* <DEDUP_REMOVED lines=8> */
.L_x_8606:
        /* <DEDUP_REMOVED lines=8> */
.L_x_8607:
        /* <DEDUP_REMOVED lines=9> */
.L_x_8608:
[----:B------:R-:W-:Y:S01]  /*1a140*/  IMAD.MOV.U32 R16, RZ, RZ, R14 ;  /* 0x000000ffff107224 */ /* 0x000fe200078e000e */
[----:B------:R-:W-:Y:S06]  /*1a150*/  BRA `(.L_x_8609) ;  /* 0xffffffd4005c7947 */ /* 0x000fec000383ffff */
.L_x_8539:
[----:B------:R-:W-:Y:S01]  /*1a160*/  BSSY B0, `(.L_x_8610) ;  /* 0x0000006000007945 */ /* 0x000fe20003800000 */
[----:B------:R-:W-:Y:S01]  /*1a170*/  PLOP3.LUT P6, PT, P6, PT, PT, 0x8, 0x0 ;  /* 0x000000000000781c */ /* 0x000fe200037ce170 */
[----:B------:R-:W-:-:S12]  /*1a180*/  IMAD.MOV.U32 R15, RZ, RZ, -0x1 ;  /* 0xffffffffff0f7424 */ /* 0x000fd800078e00ff */
[----:B012---:R-:W-:Y:S05]  /*1a190*/  WARPSYNC.COLLECTIVE R15, `(.L_x_8611) ;  /* 0x000000000f087348 */ /* 0x007fea0003c00000 */
[----:B------:R-:W-:Y:S01]  /*1a1a0*/  VOTE.ANY R14, PT, P6 ;  /* 0x00000000000e7806 */ /* 0x000fe200030e0100 */
[----:B012---:R-:W-:Y:S06]  /*1a1b0*/  ENDCOLLECTIVE ;  /* 0x000000000000791b */ /* 0x007fec0003800000 */
.L_x_8611:
[----:B------:R-:W-:Y:S05]  /*1a1c0*/  BSYNC B0 ;  /* 0x0000000000007941 */ /* 0x000fea0003800000 */
.L_x_8610:
        /* <DEDUP_REMOVED lines=9> */
.L_x_8612:
[----:B------:R-:W-:Y:S01]  /*1a260*/  IMAD.MOV.U32 R17, RZ, RZ, R14 ;  /* 0x000000ffff117224 */ /* 0x000fe200078e000e */
[----:B------:R-:W-:Y:S06]  /*1a270*/  BRA `(.L_x_8613) ;  /* 0xffffffd4004c7947 */ /* 0x000fec000383ffff */
.L_x_8541:
[----:B------:R-:W-:Y:S01]  /*1a280*/  BSSY B0, `(.L_x_8614) ;  /* 0x0000007000007945 */ /* 0x000fe20003800000 */
[----:B------:R-:W-:Y:S02]  /*1a290*/  IMAD.MOV.U32 R13, RZ, RZ, R3 ;  /* 0x000000ffff0d7224 */ /* 0x000fe400078e0003 */
[----:B------:R-:W-:Y:S02]  /*1a2a0*/  IMAD.MOV.U32 R11, RZ, RZ, 0x1f ;  /* 0x0000001fff0b7424 */ /* 0x000fe400078e00ff */
[----:B------:R-:W-:-:S07]  /*1a2b0*/  IMAD.MOV.U32 R15, RZ, RZ, -0x1 ;  /* 0xffffffffff0f7424 */ /* 0x000fce00078e00ff */
[----:B01234-:R-:W-:Y:S05]  /*1a2c0*/  WARPSYNC.COLLECTIVE R15, `(.L_x_8615) ;  /* 0x000000000f087348 */ /* 0x01ffea0003c00000 */
[----:B------:R0:W0:Y:S02]  /*1a2d0*/  SHFL.IDX P6, R14, R13, R12, R11 ;  /* 0x0000000c0d0e7389 */ /* 0x00002400000c000b */
[----:B01234-:R-:W-:Y:S01]  /*1a2e0*/  ENDCOLLECTIVE ;  /* 0x000000000000791b */ /* 0x01ffe20003800000 */
.L_x_8615:
[----:B------:R-:W-:Y:S05]  /*1a2f0*/  BSYNC B0 ;  /* 0x0000000000007941 */ /* 0x000fea0003800000 */
.L_x_8614:
[----:B------:R-:W-:Y:S01]  /*1a300*/  IMAD.MOV.U32 R3, RZ, RZ, R14 ;  /* 0x000000ffff037224 */ /* 0x000fe200078e000e */
[----:B------:R-:W-:Y:S06]  /*1a310*/  BRA `(.L_x_8616) ;  /* 0xffffffd400407947 */ /* 0x000fec000383ffff */
.L_x_8545:
[----:B0-----:R0:W1:Y:S02]  /*1a320*/  SYNCS.PHASECHK.TRANS64.TRYWAIT P0, [R0+URZ+0x38820], R3 ;  /* 0x03882003000075a7 */ /* 0x001064000800017f */
[----:B-1----:R-:W-:Y:S05]  /*1a330*/  @!P0 NANOSLEEP.SYNCS 0x989680 ;  /* 0x009896800000895d */ /* 0x002fea0003900000 */
[----:B------:R-:W1:Y:S02]  /*1a340*/  @!P0 SYNCS.PHASECHK.TRANS64 P0, [R0+URZ+0x38820], R3 ;  /* 0x03882003000085a7 */ /* 0x000e64000800007f */
[----:B-1----:R-:W-:Y:S05]  /*1a350*/  @!P0 BRA `(.L_x_8545) ;  /* 0xfffffffc00f08947 */ /* 0x002fea000383ffff */
[----:B------:R-:W-:Y:S05]  /*1a360*/  BRA `(.L_x_8617) ;  /* 0xffffffd800c47947 */ /* 0x000fea000383ffff */
.L_x_8546:
        /* <DEDUP_REMOVED lines=11> */
.L_x_8619:
[----:B------:R-:W-:Y:S05]  /*1a420*/  BSYNC B0 ;  /* 0x0000000000007941 */ /* 0x000fea0003800000 */
.L_x_8618:
[----:B------:R-:W-:Y:S05]  /*1a430*/  BRA `(.L_x_8620) ;  /* 0xffffffd800ac7947 */ /* 0x000fea000383ffff */
.L_x_8549:
[----:B------:R-:W-:Y:S01]  /*1a440*/  BSSY B1, `(.L_x_8621) ;  /* 0x0000006000017945 */ /* 0x000fe20003800000 */
[----:B------:R-:W-:-:S07]  /*1a450*/  IMAD.MOV.U32 R15, RZ, RZ, -0x1 ;  /* 0xffffffffff0f7424 */ /* 0x000fce00078e00ff */
[----:B012---:R-:W-:Y:S05]  /*1a460*/  WARPSYNC.COLLECTIVE R15, `(.L_x_8622) ;  /* 0x000000000f0c7348 */ /* 0x007fea0003c00000 */
[----:B------:R-:W-:Y:S02]  /*1a470*/  ELECT P6, UR62, PT ;  /* 0x00000000003e782f */ /* 0x000fe400038c0000 */
[----:B------:R-:W-:Y:S01]  /*1a480*/  MOV R14, UR62 ;  /* 0x0000003e000e7c02 */ /* 0x000fe20008000f00 */
[----:B012---:R-:W-:Y:S10]  /*1a490*/  ENDCOLLECTIVE ;  /* 0x000000000000791b */ /* 0x007ff40003800000 */
.L_x_8622:
[----:B------:R-:W-:Y:S05]  /*1a4a0*/  BSYNC B1 ;  /* 0x0000000000017941 */ /* 0x000fea0003800000 */
.L_x_8621:
[----:B------:R-:W-:Y:S05]  /*1a4b0*/  BRA `(.L_x_8623) ;  /* 0xffffffd800a47947 */ /* 0x000fea000383ffff */
.L_x_8551:
[----:B0-----:R0:W1:Y:S02]  /*1a4c0*/  SYNCS.PHASECHK.TRANS64.TRYWAIT P0, [R6+URZ], R5 ;  /* 0x00000005060075a7 */ /* 0x001064000800017f */
[----:B-1----:R-:W-:Y:S05]  /*1a4d0*/  @!P0 NANOSLEEP.SYNCS 0x989680 ;  /* 0x009896800000895d */ /* 0x002fea0003900000 */
[----:B------:R-:W1:Y:S02]  /*1a4e0*/  @!P0 SYNCS.PHASECHK.TRANS64 P0, [R6+URZ], R5 ;  /* 0x00000005060085a7 */ /* 0x000e64000800007f */
[----:B-1----:R-:W-:Y:S05]  /*1a4f0*/  @!P0 BRA `(.L_x_8551) ;  /* 0xfffffffc00f08947 */ /* 0x002fea000383ffff */
[----:B------:R-:W-:Y:S05]  /*1a500*/  BRA `(.L_x_8624) ;  /* 0xffffffd800e07947 */ /* 0x000fea000383ffff */
.L_x_8552:
[----:B-1----:R1:W2:Y:S02]  /*1a510*/  SYNCS.PHASECHK.TRANS64.TRYWAIT P0, [R7+URZ], R2 ;  /* 0x00000002070075a7 */ /* 0x0022a4000800017f */
[----:B--2---:R-:W-:Y:S05]  /*1a520*/  @!P0 NANOSLEEP.SYNCS 0x989680 ;  /* 0x009896800000895d */ /* 0x004fea0003900000 */
[----:B------:R-:W2:Y:S02]  /*1a530*/  @!P0 SYNCS.PHASECHK.TRANS64 P0, [R7+URZ], R2 ;  /* 0x00000002070085a7 */ /* 0x000ea4000800007f */
[----:B--2---:R-:W-:Y:S05]  /*1a540*/  @!P0 BRA `(.L_x_8552) ;  /* 0xfffffffc00f08947 */ /* 0x004fea000383ffff */
[----:B------:R-:W-:Y:S05]  /*1a550*/  BRA `(.L_x_8625) ;  /* 0xffffffd800d47947 */ /* 0x000fea000383ffff */
.L_x_8554:
[----:B--2---:R2:W3:Y:S02]  /*1a560*/  SYNCS.PHASECHK.TRANS64.TRYWAIT P0, [R4+URZ], R5 ;  /* 0x00000005040075a7 */ /* 0x0044e4000800017f */
[----:B---3--:R-:W-:Y:S05]  /*1a570*/  @!P0 NANOSLEEP.SYNCS 0x989680 ;  /* 0x009896800000895d */ /* 0x008fea0003900000 */
[----:B------:R-:W3:Y:S02]  /*1a580*/  @!P0 SYNCS.PHASECHK.TRANS64 P0, [R4+URZ], R5 ;  /* 0x00000005040085a7 */ /* 0x000ee4000800007f */
[----:B---3--:R-:W-:Y:S05]  /*1a590*/  @!P0 BRA `(.L_x_8554) ;  /* 0xfffffffc00f08947 */ /* 0x008fea000383ffff */
[----:B------:R-:W-:Y:S05]  /*1a5a0*/  BRA `(.L_x_8626) ;  /* 0xffffffd800dc7947 */ /* 0x000fea000383ffff */
.L_x_8627:
        /* <DEDUP_REMOVED lines=13> */
.L_x_15132:


//--------------------- .text._ZN7cutlass13device_kernelIN5flash11enable_sm90INS1_16FlashAttnFwdSm90INS1_25CollectiveMainloopFwdSm90ILi2EN4cute5tupleIJNS5_1CILi1EEES8_S8_EEENS6_IJNS7_ILi64EEESA_SA_EEELi512ENS_10bfloat16_tEfNS_4arch4Sm90ELb1ELb0ELb0ELb1ELb0ELb1ELb1ELb0ELb0ELb1ELb0ELb0EEENS1_21CollectiveEpilogueFwdINS6_IJSA_NS7_ILi512EEESA_EEES9_SC_SE_Li256ELb1ELb1ELb0ELb0EEENS1_36VarlenDynamicPersistentTileSchedulerILi64ELi64ELi256ELi128ELb0ELb1ELb1ELb1ELb1ELb1EEEEEEEEEvNT_6ParamsE --------------------------
	.section	.text._ZN7cutlass13device_kernelIN5flash11enable_sm90INS1_16FlashAttnFwdSm90INS1_25CollectiveMainloopFwdSm90ILi2EN4cute5tupleIJNS5_1CILi1EEES8_S8_EEENS6_IJNS7_ILi64EEESA_SA_EEELi512ENS_10bfloat16_tEfNS_4arch4Sm90ELb1ELb0ELb0ELb1ELb0ELb1ELb1ELb0ELb0ELb1ELb0ELb0EEENS1_21CollectiveEpilogueFwdINS6_IJSA_NS7_ILi512EEESA_EEES9_SC_SE_Li256ELb1ELb1ELb0ELb0EEENS1_36VarlenDynamicPersistentTileSchedulerILi64ELi64ELi256ELi128ELb0ELb1ELb1ELb1ELb1ELb1EEEEEEEEEvNT_6ParamsE,"ax",@progbits
	.align	128
.text._ZN7cutlass13device_kernelIN5flash11enable_sm90INS1_16FlashAttnFwdSm90INS1_25CollectiveMainloopFwdSm90ILi2EN4cute5tupleIJNS5_1CILi1EEES8_S8_EEENS6_IJNS7_ILi64EEESA_SA_EEELi512ENS_10bfloat16_tEfNS_4arch4Sm90ELb1ELb0ELb0ELb1ELb0ELb1ELb1ELb0ELb0ELb1ELb0ELb0EEENS1_21CollectiveEpilogueFwdINS6_IJSA_NS7_ILi512EEESA_EEES9_SC_SE_Li256ELb1ELb1ELb0ELb0EEENS1_36VarlenDynamicPersistentTileSchedulerILi64ELi64ELi256ELi128ELb0ELb1ELb1ELb1ELb1ELb1EEEEEEEEEvNT_6ParamsE:
        .type           _ZN7cutlass13device_kernelIN5flash11enable_sm90INS1_16FlashAttnFwdSm90INS1_25CollectiveMainloopFwdSm90ILi2EN4cute5tupleIJNS5_1CILi1EEES8_S8_EEENS6_IJNS7_ILi64EEESA_SA_EEELi512ENS_10bfloat16_tEfNS_4arch4Sm90ELb1ELb0ELb0ELb1ELb0ELb1ELb1ELb0ELb0ELb1ELb0ELb0EEENS1_21CollectiveEpilogueFwdINS6_IJSA_NS7_ILi512EEESA_EEES9_SC_SE_Li256ELb1ELb1ELb0ELb0EEENS1_36VarlenDynamicPersistentTileSchedulerILi64ELi64ELi256ELi128ELb0ELb1ELb1ELb1ELb1ELb1EEEEEEEEEvNT_6ParamsE,@function
        .size           _ZN7cutlass13device_kernelIN5flash11enable_sm90INS1_16FlashAttnFwdSm90INS1_25CollectiveMainloopFwdSm90ILi2EN4cute5tupleIJNS5_1CILi1EEES8_S8_EEENS6_IJNS7_ILi64EEESA_SA_EEELi512ENS_10bfloat16_tEfNS_4arch4Sm90ELb1ELb0ELb0ELb1ELb0ELb1ELb1ELb0ELb0ELb1ELb0ELb0EEENS1_21CollectiveEpilogueFwdINS6_IJSA_NS7_ILi512EEESA_EEES9_SC_SE_Li256ELb1ELb1ELb0ELb0EEENS1_36VarlenDynamicPersistentTileSchedulerILi64ELi64ELi256ELi128ELb0ELb1ELb1ELb1ELb1ELb1EEEEEEEEEvNT_6ParamsE,(.L_x_15133 - _ZN7cutlass13device_kernelIN5flash11enable_sm90INS1_16FlashAttnFwdSm90INS1_25CollectiveMainloopFwdSm90ILi2EN4cute5tupleIJNS5_1CILi1EEES8_S8_EEENS6_IJNS7_ILi64EEESA_SA_EEELi512ENS_10bfloat16_tEfNS_4arch4Sm90ELb1ELb0ELb0ELb1ELb0ELb1ELb1ELb0ELb0ELb1ELb0ELb0EEENS1_21CollectiveEpilogueFwdINS6_IJSA_NS7_ILi512EEESA_EEES9_SC_SE_Li256ELb1ELb1ELb0ELb0EEENS1_36VarlenDynamicPersistentTileSchedulerILi64ELi64ELi256ELi128ELb0ELb1ELb1ELb1ELb1ELb1EEEEEEEEEvNT_6ParamsE)
        .other          _ZN7cutlass13device_kernelIN5flash11enable_sm90INS1_16FlashAttnFwdSm90INS1_25CollectiveMainloopFwdSm90ILi2EN4cute5tupleIJNS5_1CILi1EEES8_S8_EEENS6_IJNS7_ILi64EEESA_SA_EEELi512ENS_10bfloat16_tEfNS_4arch4Sm90ELb1ELb0ELb0ELb1ELb0ELb1ELb1ELb0ELb0ELb1ELb0ELb0EEENS1_21CollectiveEpilogueFwdINS6_IJSA_NS7_ILi512EEESA_EEES9_SC_SE_Li256ELb1ELb1ELb0ELb0EEENS1_36VarlenDynamicPersistentTileSchedulerILi64ELi64ELi256ELi128ELb0ELb1ELb1ELb1ELb1ELb1EEEEEEEEEvNT_6ParamsE,@"STO_CUDA_ENTRY STV_DEFAULT"
_ZN7cutlass13device_kernelIN5flash11enable_sm90INS1_16FlashAttnFwdSm90INS1_25CollectiveMainloopFwdSm90ILi2EN4cute5tupleIJNS5_1CILi1EEES8_S8_EEENS6_IJNS7_ILi64EEESA_SA_EEELi512ENS_10bfloat16_tEfNS_4arch4Sm90ELb1ELb0ELb0ELb1ELb0ELb1ELb1ELb0ELb0ELb1ELb0ELb0EEENS1_21CollectiveEpilogueFwdINS6_IJSA_NS7_ILi512EEESA_EEES9_SC_SE_Li256ELb1ELb1ELb0ELb0EEENS1_36VarlenDynamicPersistentTileSchedulerILi64ELi64ELi256ELi128ELb0ELb1ELb1ELb1ELb1ELb1EEEEEEEEEvNT_6ParamsE:
        /* <DEDUP_REMOVED lines=23> */
.L_x_8629:
[----:B------:R-:W-:Y:S05]  /*0170*/  BSYNC B0 ;  /* 0x0000000000007941 */ /* 0x000fea0003800000 */
.L_x_8628:
        /* <DEDUP_REMOVED lines=39> */
.L_x_8630:
        /* <DEDUP_REMOVED lines=22> */
.L_x_8631:
        /* <DEDUP_REMOVED lines=18> */
.L_x_8632:
        /* <DEDUP_REMOVED lines=22> */
.L_x_8633:
        /* <DEDUP_REMOVED lines=22> */
.L_x_8634:
        /* <DEDUP_REMOVED lines=9> */
.L_x_8637:
        /* <DEDUP_REMOVED lines=25> */
[-C--:B------:R-:W-:Y:S02]  /*0b50*/  LEA.HI R5, R0, R16.reuse, RZ, 0x4 ;  /* 0x0000001000057211 */ /* 0x080fe400078f20ff */
[----:B------:R-:W-:Y:S02]  /*0b60*/  LOP3.LUT R3, R4, 0xffffff80, RZ, 0xc0, !PT ;  /* 0xffffff8004037812 */ /* 0x000fe400078ec0ff */
[C---:B------:R-:W-:Y:S02]  /*0b70*/  LOP3.LUT R6, R5.reuse, 0xfffffff0, RZ, 0xc0, !PT ;  /* 0xfffffff005067812 */ /* 0x040fe400078ec0ff */
[----:B------:R-:W-:Y:S01]  /*0b80*/  SHF.R.S32.HI R12, RZ, 0x4, R5 ;  /* 0x00000004ff0c7819 */ /* 0x000fe20000011405 */
[----:B------:R-:W-:Y:S01]  /*0b90*/  IMAD.IADD R3, R16, 0x1, -R3 ;  /* 0x0000000110037824 */ /* 0x000fe200078e0a03 */
[----:B------:R-:W-:Y:S01]  /*0ba0*/  LEA.HI R7, R0, R16, RZ, 0x5 ;  /* 0x0000001000077211 */ /* 0x000fe200078f28ff */
[----:B------:R-:W-:Y:S01]  /*0bb0*/  IMAD.IADD R10, R16, 0x1, -R6 ;  /* 0x00000001100a7824 */ /* 0x000fe200078e0a06 */
[----:B------:R-:W-:-:S02]  /*0bc0*/  LEA.HI R8, R5, R12, RZ, 0x1 ;  /* 0x0000000c05087211 */ /* 0x000fc400078f08ff */
[----:B------:R-:W-:Y:S02]  /*0bd0*/  SHF.R.S32.HI R6, RZ, 0x1f, R3 ;  /* 0x0000001fff067819 */ /* 0x000fe40000011403 */
[--C-:B------:R-:W-:Y:S02]  /*0be0*/  SHF.R.S32.HI R215, RZ, 0x5, R7.reuse ;  /* 0x00000005ffd77819 */ /* 0x100fe40000011407 */
[----:B------:R-:W-:Y:S02]  /*0bf0*/  SHF.R.S32.HI R14, RZ, 0x1f, R7 ;  /* 0x0000001fff0e7819 */ /* 0x000fe40000011407 */
[----:B------:R-:W-:Y:S02]  /*0c00*/  SHF.R.S32.HI R7, RZ, 0x1f, R10 ;  /* 0x0000001fff077819 */ /* 0x000fe4000001140a */
[----:B------:R-:W-:Y:S02]  /*0c10*/  LEA.HI R5, R6, R3, RZ, 0x2 ;  /* 0x0000000306057211 */ /* 0x000fe400078f10ff */
[----:B------:R-:W-:-:S02]  /*0c20*/  LOP3.LUT R13, R8, 0x1ffffffe, RZ, 0xc0, !PT ;  /* 0x1ffffffe080d7812 */ /* 0x000fc400078ec0ff */
[----:B------:R-:W-:Y:S02]  /*0c30*/  LEA.HI R9, R7, R10, RZ, 0x3 ;  /* 0x0000000a07097211 */ /* 0x000fe400078f18ff */
[----:B------:R-:W-:Y:S01]  /*0c40*/  SHF.R.S32.HI R7, RZ, 0x2, R5 ;  /* 0x00000002ff077819 */ /* 0x000fe20000011405 */
[----:B------:R-:W-:Y:S01]  /*0c50*/  IMAD.IADD R13, R12, 0x1, -R13 ;  /* 0x000000010c0d7824 */ /* 0x000fe200078e0a0d */
[----:B------:R-:W-:Y:S02]  /*0c60*/  SHF.R.S32.HI R8, RZ, 0x1f, R5 ;  /* 0x0000001fff087819 */ /* 0x000fe40000011405 */
[----:B------:R-:W-:Y:S02]  /*0c70*/  LOP3.LUT R12, R5, 0x7ffffffc, RZ, 0xc0, !PT ;  /* 0x7ffffffc050c7812 */ /* 0x000fe400078ec0ff */
[----:B------:R-:W-:Y:S02]  /*0c80*/  LEA.HI R8, R8, R7, RZ, 0x3 ;  /* 0x0000000708087211 */ /* 0x000fe400078f18ff */
[----:B------:R-:W-:Y:S01]  /*0c90*/  LEA.HI R6, R6, R3, RZ, 0x5 ;  /* 0x0000000306067211 */ /* 0x000fe200078f28ff */
[----:B------:R-:W-:Y:S01]  /*0ca0*/  IMAD.IADD R12, R3, 0x1, -R12 ;  /* 0x00000001030c7824 */ /* 0x000fe200078e0a0c */
[----:B------:R-:W-:-:S02]  /*0cb0*/  LOP3.LUT R8, R8, 0xfffffff8, RZ, 0xc0, !PT ;  /* 0xfffffff808087812 */ /* 0x000fc400078ec0ff */
[CC--:B------:R-:W-:Y:S02]  /*0cc0*/  LEA.HI R3, R0.reuse, R16.reuse, RZ, 0x3 ;  /* 0x0000001000037211 */ /* 0x0c0fe400078f18ff */
[----:B------:R-:W-:Y:S01]  /*0cd0*/  LEA.HI R0, R0, R16, RZ, 0x2 ;  /* 0x0000001000007211 */ /* 0x000fe200078f10ff */
[----:B------:R-:W-:Y:S01]  /*0ce0*/  IMAD.IADD R7, R7, 0x1, -R8 ;  /* 0x0000000107077824 */ /* 0x000fe200078e0a08 */
[----:B------:R-:W-:Y:S02]  /*0cf0*/  SHF.R.S32.HI R6, RZ, 0x5, R6 ;  /* 0x00000005ff067819 */ /* 0x000fe40000011406 */
[----:B------:R-:W-:Y:S02]  /*0d00*/  SHF.R.S32.HI R23, RZ, 0x2, R0 ;  /* 0x00000002ff177819 */ /* 0x000fe40000011400 */
[----:B------:R-:W-:Y:S01]  /*0d10*/  LEA.HI R14, R14, R215, RZ, 0x2 ;  /* 0x000000d70e0e7211 */ /* 0x000fe200078f10ff */
[----:B------:R-:W-:Y:S01]  /*0d20*/  IMAD R190, R6, 0x10, R7 ;  /* 0x0000001006be7824 */ /* 0x000fe200078e0207 */
[----:B------:R-:W-:Y:S01]  /*0d30*/  SHF.R.S32.HI R231, RZ, 0x7, R4 ;  /* 0x00000007ffe77819 */ /* 0x000fe20000011404 */
[----:B------:R-:W-:Y:S01]  /*0d40*/  VIADD R7, R23, 0x20 ;  /* 0x0000002017077836 */ /* 0x000fe20000000000 */
[----:B------:R-:W-:-:S02]  /*0d50*/  LOP3.LUT R228, R3, 0xfffffff8, RZ, 0xc0, !PT ;  /* 0xfffffff803e47812 */ /* 0x000fc400078ec0ff */
[----:B------:R-:W-:Y:S02]  /*0d60*/  LOP3.LUT R11, R9, 0xfffffff8, RZ, 0xc0, !PT ;  /* 0xfffffff8090b7812 */ /* 0x000fe400078ec0ff */
[----:B------:R-:W-:Y:S01]  /*0d70*/  LOP3.LUT R14, R14, 0x3ffffc, RZ, 0xc0, !PT ;  /* 0x003ffffc0e0e7812 */ /* 0x000fe200078ec0ff */
[----:B------:R-:W-:Y:S01]  /*0d80*/  IMAD.IADD R228, R16, 0x1, -R228 ;  /* 0x0000000110e47824 */ /* 0x000fe200078e0ae4 */
[----:B------:R-:W-:Y:S01]  /*0d90*/  LEA.HI R4, R4, R231, RZ, 0x1 ;  /* 0x000000e704047211 */ /* 0x000fe200078f08ff */
[----:B------:R-:W-:Y:S01]  /*0da0*/  IMAD.IADD R11, R10, 0x1, -R11 ;  /* 0x000000010a0b7824 */ /* 0x000fe200078e0a0b */
[----:B------:R-:W-:Y:S01]  /*0db0*/  SHF.R.S32.HI R5, RZ, 0x1f, R7 ;  /* 0x0000001fff057819 */ /* 0x000fe20000011407 */
[----:B------:R-:W-:Y:S02]  /*0dc0*/  IMAD R15, R231, 0x100, R10 ;  /* 0x00000100e70f7824 */ /* 0x000fe400078e020a */
[----:B------:R-:W-:Y:S01]  /*0dd0*/  IMAD.IADD R14, R215, 0x1, -R14 ;  /* 0x00000001d70e7824 */ /* 0x000fe200078e0a0e */
[----:B------:R-:W-:Y:S01]  /*0de0*/  LOP3.LUT R4, R4, 0xfffffe, RZ, 0xc0, !PT ;  /* 0x00fffffe04047812 */ /* 0x000fe200078ec0ff */
[----:B------:R-:W-:Y:S01]  /*0df0*/  IMAD.SHL.U32 R193, R228, 0x8, RZ ;  /* 0x00000008e4c17824 */ /* 0x000fe200078e00ff */
[----:B------:R-:W-:Y:S01]  /*0e00*/  LEA.HI R5, R5, R7, RZ, 0x3 ;  /* 0x0000000705057211 */ /* 0x000fe200078f18ff */
[----:B------:R-:W-:-:S02]  /*0e10*/  IMAD.SHL.U32 R10, R11, 0x40, RZ ;  /* 0x000000400b0a7824 */ /* 0x000fc400078e00ff */
[----:B------:R-:W-:Y:S02]  /*0e20*/  IMAD R14, R14, 0x10, R15 ;  /* 0x000000100e0e7824 */ /* 0x000fe400078e020f */
[----:B------:R-:W-:Y:S02]  /*0e30*/  IMAD.SHL.U32 R13, R13, 0x8, RZ ;  /* 0x000000080d0d7824 */ /* 0x000fe400078e00ff */
[----:B------:R-:W-:Y:S02]  /*0e40*/  IMAD.IADD R4, R231, 0x1, -R4 ;  /* 0x00000001e7047824 */ /* 0x000fe400078e0a04 */
[C---:B------:R-:W-:Y:S01]  /*0e50*/  VIADD R224, R193.reuse, 0x80 ;  /* 0x00000080c1e07836 */ /* 0x040fe20000000000 */
[----:B------:R-:W-:Y:S01]  /*0e60*/  LOP3.LUT R10, R10, 0x1c0, RZ, 0xc0, !PT ;  /* 0x000001c00a0a7812 */ /* 0x000fe200078ec0ff */
[----:B------:R-:W-:Y:S02]  /*0e70*/  IMAD.U32 R8, R14, 0x40, R13 ;  /* 0x000000400e087824 */ /* 0x000fe400078e000d */
[----:B------:R-:W-:-:S02]  /*0e80*/  VIADD R221, R193, 0x140 ;  /* 0x00000140c1dd7836 */ /* 0x000fc40000000000 */
[----:B------:R-:W-:Y:S02]  /*0e90*/  IMAD.SHL.U32 R9, R9, 0x40, RZ ;  /* 0x0000004009097824 */ /* 0x000fe400078e00ff */
[----:B------:R-:W-:Y:S02]  /*0ea0*/  IMAD.SHL.U32 R5, R5, 0x40, RZ ;  /* 0x0000004005057824 */ /* 0x000fe400078e00ff */
[----:B------:R-:W-:Y:S01]  /*0eb0*/  IMAD.SHL.U32 R196, R4, 0x100, RZ ;  /* 0x0000010004c47824 */ /* 0x000fe200078e00ff */
[----:B------:R-:W-:Y:S01]  /*0ec0*/  SHF.R.S32.HI R4, RZ, 0x1f, R224 ;  /* 0x0000001fff047819 */ /* 0x000fe200000114e0 */
[----:B------:R0:W-:Y:S01]  /*0ed0*/  STL [R1+0xc], R8 ;  /* 0x00000c0801007387 */ /* 0x0001e20000100800 */
[----:B------:R-:W-:Y:S02]  /*0ee0*/  LOP3.LUT R13, R10, 0x8, R13, 0xf8, !PT ;  /* 0x000000080a0d7812 */ /* 0x000fe400078ef80d */
[----:B------:R-:W-:Y:S02]  /*0ef0*/  SHF.R.S32.HI R4, RZ, 0x1f, R221 ;  /* 0x0000001fff047819 */ /* 0x000fe400000114dd */
[----:B------:R-:W-:-:S02]  /*0f00*/  SHF.R.U32.HI R10, RZ, 0x3, R10 ;  /* 0x00000003ff0a7819 */ /* 0x000fc4000001160a */
[----:B------:R-:W-:Y:S02]  /*0f10*/  LOP3.LUT R4, R5, 0xfffffe00, RZ, 0xc0, !PT ;  /* 0xfffffe0005047812 */ /* 0x000fe400078ec0ff */
[----:B------:R-:W-:Y:S02]  /*0f20*/  LOP3.LUT R234, R0, 0xfffffffc, RZ, 0xc0, !PT ;  /* 0xfffffffc00ea7812 */ /* 0x000fe400078ec0ff */
[----:B0-----:R-:W-:Y:S02]  /*0f30*/  LOP3.LUT R8, R9, 0x7ffffe00, RZ, 0xc0, !PT ;  /* 0x7ffffe0009087812 */ /* 0x001fe400078ec0ff */
[----:B------:R-:W-:Y:S01]  /*0f40*/  SHF.R.S32.HI R6, RZ, 0x1f, R0 ;  /* 0x0000001fff067819 */ /* 0x000fe20000011400 */
[----:B------:R0:W-:Y:S01]  /*0f50*/  STL [R1+0x8], R4 ;  /* 0x0000080401007387 */ /* 0x0001e20000100800 */
[----:B------:R-:W-:Y:S01]  /*0f60*/  LOP3.LUT R13, R13, R10, RZ, 0x3c, !PT ;  /* 0x0000000a0d0d7212 */ /* 0x000fe200078e3cff */
[----:B------:R-:W-:Y:S01]  /*0f70*/  IMAD R8, R215, 0x400, R8 ;  /* 0x00000400d7087824 */ /* 0x000fe200078e0208 */
[----:B------:R-:W-:Y:S01]  /*0f80*/  LEA.HI R6, R6, R23, RZ, 0x3 ;  /* 0x0000001706067211 */ /* 0x000fe200078f18ff */
[----:B------:R-:W-:Y:S01]  /*0f90*/  IMAD.IADD R234, R16, 0x1, -R234 ;  /* 0x0000000110ea7824 */ /* 0x000fe200078e0aea */
[----:B------:R-:W-:Y:S01]  /*0fa0*/  R2P PR, R11, 0x6 ;  /* 0x000000060b007804 */ /* 0x000fe20000000000 */
[----:B------:R-:W-:Y:S01]  /*0fb0*/  IMAD.SHL.U32 R237, R7, 0x40, RZ ;  /* 0x0000004007ed7824 */ /* 0x000fe200078e00ff */
[----:B------:R-:W-:Y:S01]  /*0fc0*/  LOP3.LUT R6, R6, 0xfffffff8, RZ, 0xc0, !PT ;  /* 0xfffffff806067812 */ /* 0x000fe200078ec0ff */
[----:B------:R-:W-:Y:S01]  /*0fd0*/  IMAD.IADD R13, R8, 0x1, R13 ;  /* 0x00000001080d7824 */ /* 0x000fe200078e020d */
[C---:B------:R-:W-:Y:S01]  /*0fe0*/  LEA.HI R0, R234.reuse, R234, RZ, 0x1 ;  /* 0x000000eaea007211 */ /* 0x040fe200078f08ff */
[----:B------:R-:W-:Y:S01]  /*0ff0*/  IMAD.SHL.U32 R16, R234, 0x8, RZ ;  /* 0x00000008ea107824 */ /* 0x000fe200078e00ff */
[----:B------:R-:W-:Y:S01]  /*1000*/  LOP3.LUT R237, R237, 0x1c0, RZ, 0xc0, !PT ;  /* 0x000001c0eded7812 */ /* 0x000fe200078ec0ff */
[----:B------:R-:W-:Y:S01]  /*1010*/  IMAD R210, R13, 0x2, R2 ;  /* 0x000000020dd27824 */ /* 0x000fe200078e0202 */
[----:B------:R-:W-:Y:S01]  /*1020*/  SHF.R.S32.HI R229, RZ, 0x3, R3 ;  /* 0x00000003ffe57819 */ /* 0x000fe20000011403 */
[----:B------:R-:W-:Y:S01]  /*1030*/  IMAD.MOV.U32 R213, RZ, RZ, 0x20 ;  /* 0x00000020ffd57424 */ /* 0x000fe200078e00ff */
[----:B------:R-:W-:Y:S01]  /*1040*/  LOP3.LUT R3, R0, 0x1ffffffe, RZ, 0xc0, !PT ;  /* 0x1ffffffe00037812 */ /* 0x000fe200078ec0ff */
[----:B------:R-:W-:Y:S01]  /*1050*/  VIADD R232, R193, 0x1c0 ;  /* 0x000001c0c1e87836 */ /* 0x000fe20000000000 */
[----:B------:R-:W-:Y:S01]  /*1060*/  LOP3.LUT R0, R237, 0x38, R16, 0xf8, !PT ;  /* 0x00000038ed007812 */ /* 0x000fe200078ef810 */
[----:B------:R-:W-:Y:S01]  /*1070*/  IMAD.IADD R188, R23, 0x1, -R6 ;  /* 0x0000000117bc7824 */ /* 0x000fe200078e0a06 */
[----:B------:R-:W-:Y:S01]  /*1080*/  SHF.R.U32.HI R6, RZ, 0x3, R237 ;  /* 0x00000003ff067819 */ /* 0x000fe200000116ed */
[----:B------:R-:W-:-:S02]  /*1090*/  IMAD.SHL.U32 R184, R234, 0x4, RZ ;  /* 0x00000004eab87824 */ /* 0x000fc400078e00ff */
[----:B------:R-:W-:Y:S01]  /*10a0*/  VIADD R214, R210, 0x36400 ;  /* 0x00036400d2d67836 */ /* 0x000fe20000000000 */
[----:B------:R-:W-:Y:S01]  /*10b0*/  SHF.R.S32.HI R5, RZ, 0x1f, R232 ;  /* 0x0000001fff057819 */ /* 0x000fe200000114e8 */
[----:B------:R-:W-:Y:S01]  /*10c0*/  VIADD R225, R193, 0x40 ;  /* 0x00000040c1e17836 */ /* 0x000fe20000000000 */
[----:B------:R-:W-:Y:S01]  /*10d0*/  SEL R213, R213, 0xffffffe0, !P1 ;  /* 0xffffffe0d5d57807 */ /* 0x000fe20004800000 */
[C---:B------:R-:W-:Y:S01]  /*10e0*/  VIADD R222, R193.reuse, 0x100 ;  /* 0x00000100c1de7836 */ /* 0x040fe20000000000 */
[----:B------:R-:W-:Y:S01]  /*10f0*/  LOP3.LUT R5, R4, R0, R6, 0xf6, !PT ;  /* 0x0000000004057212 */ /* 0x000fe200078ef606 */
[----:B------:R-:W-:Y:S02]  /*1100*/  VIADD R192, R184, 0x10 ;  /* 0x00000010b8c07836 */ /* 0x000fe40000000000 */
[C---:B------:R-:W-:Y:S02]  /*1110*/  VIADD R223, R193.reuse, 0xc0 ;  /* 0x000000c0c1df7836 */ /* 0x040fe40000000000 */
[----:B------:R-:W-:-:S02]  /*1120*/  VIADD R233, R193, 0x180 ;  /* 0x00000180c1e97836 */ /* 0x000fc40000000000 */
[----:B------:R-:W-:Y:S02]  /*1130*/  VIADD R211, R210, 0x36440 ;  /* 0x00036440d2d37836 */ /* 0x000fe40000000000 */
[----:B------:R-:W-:Y:S02]  /*1140*/  IMAD.IADD R3, R234, 0x1, -R3 ;  /* 0x00000001ea037824 */ /* 0x000fe400078e0a03 */
[C---:B------:R-:W-:Y:S01]  /*1150*/  @P2 VIADD R211, R214.reuse, 0xffffffc0 ;  /* 0xffffffc0d6d32836 */ /* 0x040fe20000000000 */
        /* <DEDUP_REMOVED lines=9> */
[----:B------:R-:W-:-:S02]  /*11f0*/  IMAD.SHL.U32 R189, R12, 0x2, RZ ;  /* 0x000000020cbd7824 */ /* 0x000fc400078e00ff */
[----:B------:R-:W-:Y:S02]  /*1200*/  IMAD R236, R5, 0x2, R2 ;  /* 0x0000000205ec7824 */ /* 0x000fe400078e0202 */
[----:B------:R-:W-:Y:S02]  /*1210*/  IMAD R216, R3, 0x8, R190 ;  /* 0x0000000803d87824 */ /* 0x000fe400078e02be */
[----:B------:R-:W-:Y:S01]  /*1220*/  IMAD.IADD R213, R213, 0x1, R211 ;  /* 0x00000001d5d57824 */ /* 0x000fe200078e02d3 */
[----:B--2---:R-:W-:Y:S02]  /*1230*/  LOP3.LUT R187, R18, 0x1, RZ, 0xfc, !PT ;  /* 0x0000000112bb7812 */ /* 0x004fe400078efcff */
[----:B0-----:R-:W-:-:S07]  /*1240*/  CS2R R18, SRZ ;  /* 0x0000000000127805 */ /* 0x001fce000001ff00 */
.L_x_8770:
[----:B0-23--:R-:W0:Y:S01]  /*1250*/  LDC.64 R4, c[0x0][0xd88] ;  /* 0x00036200ff047b82 */ /* 0x00de220000000a00 */
        /* <DEDUP_REMOVED lines=21> */
[----:B----4-:R-:W-:Y:S01]  /*13b0*/  @P1 IADD3 R6, P2, R218, UR8, RZ ;  /* 0x00000008da061c10 */ /* 0x010fe2000ff5e0ff */
        /* <DEDUP_REMOVED lines=28> */
.L_x_8639:
[----:B------:R-:W-:Y:S02]  /*1580*/  IMAD.U32 R44, RZ, RZ, UR5 ;  /* 0x00000005ff2c7e24 */ /* 0x000fe4000f8e00ff */
[----:B------:R-:W-:Y:S01]  /*1590*/  IMAD.U32 R24, RZ, RZ, UR4 ;  /* 0x00000004ff187e24 */ /* 0x000fe2000f8e00ff */
[----:B------:R-:W-:Y:S06]  /*15a0*/  @!P2 BRA `(.L_x_8640) ;  /* 0x000000000010a947 */ /* 0x000fec0003800000 */
[----:B------:R-:W-:-:S04]  /*15b0*/  IADD3 R4, P0, R218, UR8, RZ ;  /* 0x00000008da047c10 */ /* 0x000fc8000ff1e0ff */
[----:B------:R-:W-:-:S05]  /*15c0*/  IADD3.X R5, R219, UR9, RZ, P0, !PT ;  /* 0x00000009db057c10 */ /* 0x000fca00087fe4ff */
[----:B------:R0:W5:Y:S01]  /*15d0*/  LDG.E R24, desc[UR40][R4.64] ;  /* 0x0000002804187981 */ /* 0x000162000c1e1900 */
[----:B------:R-:W-:Y:S05]  /*15e0*/  BRA `(.L_x_8641) ;  /* 0x0000000000107947 */ /* 0x000fea0003800000 */
.L_x_8640:
[----:B------:R-:W-:Y:S05]  /*15f0*/  @!P0 BRA `(.L_x_8641) ;  /* 0x00000000000c8947 */ /* 0x000fea0003800000 */
[----:B------:R-:W2:Y:S04]  /*1600*/  LDG.E R5, desc[UR40][R8.64] ;  /* 0x0000002808057981 */ /* 0x000ea8000c1e1900 */
[----:B------:R-:W2:Y:S02]  /*1610*/  LDG.E R24, desc[UR40][R8.64+0x4] ;  /* 0x0000042808187981 */ /* 0x000ea4000c1e1900 */
[----:B--2---:R-:W-:-:S07]  /*1620*/  IMAD.IADD R24, R24, 0x1, -R5 ;  /* 0x0000000118187824 */ /* 0x004fce00078e0a05 */
.L_x_8641:
        /* <DEDUP_REMOVED lines=69> */
.L_x_8644:
[----:B------:R-:W-:Y:S05]  /*1a80*/  BSYNC B6 ;  /* 0x0000000000067941 */ /* 0x000fea0003800000 */
.L_x_8643:
        /* <DEDUP_REMOVED lines=20> */
.L_x_8646:
[----:B------:R-:W-:Y:S05]  /*1bd0*/  BSYNC B6 ;  /* 0x0000000000067941 */ /* 0x000fea0003800000 */
.L_x_8645:
        /* <DEDUP_REMOVED lines=50> */
[----:B------:R-:W-:-:S02]  /*1f00*/  IMAD R27, R23, R57, R12 ;  /* 0x00000039171b7224 */ /* 0x000fc400078e020c */
[----:B------:R-:W-:-:S04]  /*1f10*/  IMAD.WIDE.U32 R12, R23, R56, R16 ;  /* 0x00000038170c7225 */ /* 0x000fc800078e0010 */
[----:B------:R-:W-:Y:S02]  /*1f20*/  IMAD.IADD R13, R27, 0x1, R13 ;  /* 0x000000011b0d7824 */ /* 0x000fe400078e020d */
[----:B------:R-:W-:Y:S02]  /*1f30*/  VIADD R58, R26, 0x8 ;  /* 0x000000081a3a7836 */ /* 0x000fe40000000000 */
[----:B-----5:R-:W-:-:S04]  /*1f40*/  IMAD.WIDE.U32 R38, R30, R56, R12 ;  /* 0x000000381e267225 */ /* 0x020fc800078e000c */
[----:B------:R-:W-:Y:S01]  /*1f50*/  IMAD.SHL.U32 R59, R59, 0x2, RZ ;  /* 0x000000023b3b7824 */ /* 0x000fe200078e00ff */
[----:B---3--:R-:W-:Y:S02]  /*1f60*/  SHF.R.S32.HI R0, RZ, 0x1f, R25 ;  /* 0x0000001fff007819 */ /* 0x008fe40000011419 */
        /* <DEDUP_REMOVED lines=22> */
[----:B------:R-:W-:Y:S01]  /*20d0*/  SHF.R.S32.HI R25, RZ, 0x1f, R30 ;  /* 0x0000001fff197819 */ /* 0x000fe2000001141e */
        /* <DEDUP_REMOVED lines=14> */
[----:B------:R-:W-:Y:S02]  /*21c0*/  IMAD.IADD R9, R9, 0x1, R27 ;  /* 0x0000000109097824 */ /* 0x000fe400078e021b */
[----:B------:R-:W-:-:S04]  /*21d0*/  IMAD.WIDE.U32 R34, R30, R54, R10 ;  /* 0x000000361e227225 */ /* 0x000fc800078e000a */
[----:B------:R-:W-:Y:S01]  /*21e0*/  IMAD R61, R215, 0x200, R4 ;  /* 0x00000200d73d7824 */ /* 0x000fe200078e0204 */
[----:B------:R-:W-:Y:S01]  /*21f0*/  LOP3.LUT R4, R53, 0x38, R47, 0xf8, !PT ;  /* 0x0000003835047812 */ /* 0x000fe200078ef82f */
[----:B------:R-:W-:-:S03]  /*2200*/  IMAD.WIDE.U32 R36, R30, R56, R8 ;  /* 0x000000381e247225 */ /* 0x000fc600078e0008 */
[----:B------:R-:W-:Y:S01]  /*2210*/  LOP3.LUT R4, R4, R57, RZ, 0x3c, !PT ;  /* 0x0000003904047212 */ /* 0x000fe200078e3cff */
[----:B------:R-:W-:Y:S02]  /*2220*/  IMAD.SHL.U32 R54, R54, 0x40, RZ ;  /* 0x0000004036367824 */ /* 0x000fe400078e00ff */
[----:B------:R-:W-:Y:S02]  /*2230*/  IMAD.SHL.U32 R56, R56, 0x40, RZ ;  /* 0x0000004038387824 */ /* 0x000fe400078e00ff */
[----:B------:R-:W-:Y:S02]  /*2240*/  IMAD.X R41, R24, 0x1, R3, P0 ;  /* 0x0000000118297824 */ /* 0x000fe400000e0603 */
[----:B------:R-:W-:Y:S02]  /*2250*/  IMAD.IADD R60, R33, 0x1, R5 ;  /* 0x00000001213c7824 */ /* 0x000fe400078e0205 */
[----:B------:R-:W-:Y:S02]  /*2260*/  IMAD.IADD R62, R5, 0x1, R35 ;  /* 0x00000001053e7824 */ /* 0x000fe400078e0223 */
[----:B------:R-:W-:-:S02]  /*2270*/  IMAD.IADD R65, R37, 0x1, R25 ;  /* 0x0000000125417824 */ /* 0x000fc400078e0219 */
[----:B------:R-:W-:Y:S02]  /*2280*/  IMAD.IADD R67, R25, 0x1, R39 ;  /* 0x0000000119437824 */ /* 0x000fe400078e0227 */
[----:B------:R-:W-:Y:S02]  /*2290*/  IMAD R66, R215, 0x200, R4 ;  /* 0x00000200d7427824 */ /* 0x000fe400078e0204 */
[----:B------:R-:W-:-:S07]  /*22a0*/  IMAD.IADD R69, R29, 0x1, R69 ;  /* 0x000000011d457824 */ /* 0x000fce00078e0245 */
.L_x_8676:
        /* <DEDUP_REMOVED lines=58> */
.L_x_8651:
[----:B------:R-:W-:Y:S05]  /*2650*/  BSYNC B1 ;  /* 0x0000000000017941 */ /* 0x000fea0003800000 */
.L_x_8650:
        /* <DEDUP_REMOVED lines=19> */
.L_x_8652:
[----:B------:R-:W-:Y:S01]  /*2790*/  IMAD R68, R22, 0x8, R2 ;  /* 0x0000000816447824 */ /* 0x000fe200078e0202 */
[----:B------:R-:W-:Y:S01]  /*27a0*/  SHF.L.U32 R71, R186, 0x1f, RZ ;  /* 0x0000001fba477819 */ /* 0x000fe200000006ff */
[----:B------:R-:W-:Y:S03]  /*27b0*/  BSSY B1, `(.L_x_8653) ;  /* 0x0000003000017945 */ /* 0x000fe60003800000 */
[----:B------:R-:W0:Y:S02]  /*27c0*/  SYNCS.PHASECHK.TRANS64.TRYWAIT P5, [R68+URZ+0x38890], R71 ;  /* 0x03889047440075a7 */ /* 0x000e2400080a017f */
[----:B0-----:R-:W-:Y:S05]  /*27d0*/  @!P5 BRA `(.L_x_8654) ;  /* 0x000001e400b4d947 */ /* 0x001fea0003800000 */
.L_x_8961:
[----:B------:R-:W-:Y:S05]  /*27e0*/  BSYNC B1 ;  /* 0x0000000000017941 */ /* 0x000fea0003800000 */
.L_x_8653:
        /* <DEDUP_REMOVED lines=53> */
.L_x_8659:
[----:B------:R-:W-:Y:S05]  /*2b40*/  BSYNC B2 ;  /* 0x0000000000027941 */ /* 0x000fea0003800000 */
.L_x_8658:
[----:B--2---:R1:W-:Y:S02]  /*2b50*/  STG.E.128 desc[UR40][R12.64], R4 ;  /* 0x000000040c007986 */ /* 0x0043e4000c101d28 */
.L_x_8657:
[----:B------:R-:W-:Y:S05]  /*2b60*/  BSYNC B1 ;  /* 0x0000000000017941 */ /* 0x000fea0003800000 */
.L_x_8656:
        /* <DEDUP_REMOVED lines=56> */
.L_x_8661:
[----:B------:R-:W-:Y:S05]  /*2ef0*/  BSYNC B1 ;  /* 0x0000000000017941 */ /* 0x000fea0003800000 */
.L_x_8660:
[----:B-1----:R1:W-:Y:S01]  /*2f00*/  STG.E.128 desc[UR40][R12.64+0x40], R4 ;  /* 0x000040040c007986 */ /* 0x0023e2000c101d28 */
[----:B------:R-:W-:Y:S05]  /*2f10*/  BRA `(.L_x_8655) ;  /* 0x0000000c00407947 */ /* 0x000fea0003800000 */
.L_x_8649:
        /* <DEDUP_REMOVED lines=43> */
.L_x_8662:
[----:B------:R-:W-:Y:S01]  /*31d0*/  IMAD R68, R22, 0x8, R2 ;  /* 0x0000000816447824 */ /* 0x000fe200078e0202 */
[----:B------:R-:W-:Y:S01]  /*31e0*/  SHF.L.U32 R71, R186, 0x1f, RZ ;  /* 0x0000001fba477819 */ /* 0x000fe200000006ff */
[----:B------:R-:W0:Y:S01]  /*31f0*/  LDC R70, c[0x0][0x2f4] ;  /* 0x0000bd00ff467b82 */ /* 0x000e220000000800 */
[----:B------:R-:W-:Y:S02]  /*3200*/  BSSY B1, `(.L_x_8663) ;  /* 0x0000003000017945 */ /* 0x000fe40003800000 */
[----:B------:R-:W1:Y:S02]  /*3210*/  SYNCS.PHASECHK.TRANS64.TRYWAIT P5, [R68+URZ+0x38890], R71 ;  /* 0x03889047440075a7 */ /* 0x000e6400080a017f */
[----:B-1----:R-:W-:Y:S05]  /*3220*/  @!P5 BRA `(.L_x_8664) ;  /* 0x000001dc0034d947 */ /* 0x002fea0003800000 */
.L_x_8962:
[----:B------:R-:W-:Y:S05]  /*3230*/  BSYNC B1 ;  /* 0x0000000000017941 */ /* 0x000fea0003800000 */
.L_x_8663:
        /* <DEDUP_REMOVED lines=19> */
[----:B------:R-:W-:Y:S01]  /*3370*/  SHF.R.S32.HI R12, RZ, 0x4, R13 ;  /* 0x00000004ff0c7819 */ /* 0x000fe2000001140d */
[----:B------:R-:W-:-:S03]  /*3380*/  IMAD.IADD R13, R66, 0x1, R26 ;  /* 0x00000001420d7824 */ /* 0x000fc600078e021a */
[----:B------:R-:W-:Y:S01]  /*3390*/  LEA.HI.SX32 R12, R47, R12, 0x1d ;  /* 0x0000000c2f0c7211 */ /* 0x000fe200078feaff */
[----:B------:R-:W-:-:S04]  /*33a0*/  IMAD R13, R13, 0x2, R2 ;  /* 0x000000020d0d7824 */ /* 0x000fc800078e0202 */
[----:B------:R-:W-:-:S05]  /*33b0*/  IMAD.SHL.U32 R79, R12, 0x8, RZ ;  /* 0x000000080c4f7824 */ /* 0x000fca00078e00ff */
[----:B------:R-:W-:-:S04]  /*33c0*/  LOP3.LUT R12, R53, 0x38, R79, 0xf8, !PT ;  /* 0x00000038350c7812 */ /* 0x000fc800078ef84f */
[----:B------:R-:W-:-:S05]  /*33d0*/  LOP3.LUT R12, R12, R57, RZ, 0x3c, !PT ;  /* 0x000000390c0c7212 */ /* 0x000fca00078e3cff */
[----:B------:R-:W-:-:S04]  /*33e0*/  IMAD R15, R215, 0x200, R12 ;  /* 0x00000200d70f7824 */ /* 0x000fc800078e020c */
[----:B------:R-:W-:-:S04]  /*33f0*/  IMAD.IADD R15, R26, 0x1, R15 ;  /* 0x000000011a0f7824 */ /* 0x000fc800078e020f */
[----:B------:R-:W-:Y:S02]  /*3400*/  IMAD R24, R15, 0x2, R2 ;  /* 0x000000020f187824 */ /* 0x000fe400078e0202 */
        /* <DEDUP_REMOVED lines=94> */
.L_x_8666:
[----:B------:R-:W-:Y:S05]  /*39f0*/  BSYNC B1 ;  /* 0x0000000000017941 */ /* 0x000fea0003800000 */
.L_x_8665:
        /* <DEDUP_REMOVED lines=10> */
.L_x_8648:
[----:B------:R-:W-:-:S13]  /*3aa0*/  ISETP.NE.AND P0, PT, R187, 0x3, PT ;  /* 0x00000003bb00780c */ /* 0x000fda0003f05270 */
[----:B------:R-:W-:Y:S05]  /*3ab0*/  @!P0 BRA `(.L_x_8667) ;  /* 0x0000000000048947 */ /* 0x000fea0003800000 */
[----:B------:R-:W-:Y:S01]  /*3ac0*/  BPT.TRAP 0x1 ;  /* 0x000000040000795c */ /* 0x000fe20000300000 */
.L_x_8667:
        /* <DEDUP_REMOVED lines=8> */
.L_x_8963:
[----:B------:R-:W-:Y:S05]  /*3b50*/  BSYNC B1 ;  /* 0x0000000000017941 */ /* 0x000fea0003800000 */
.L_x_8668:
        /* <DEDUP_REMOVED lines=12> */
.L_x_8655:
[----:B------:R-:W-:Y:S05]  /*3c20*/  BSYNC B0 ;  /* 0x0000000000007941 */ /* 0x000fea0003800000 */
.L_x_8647:
        /* <DEDUP_REMOVED lines=17> */
.L_x_8671:
[----:B------:R-:W-:Y:S05]  /*3d40*/  BSYNC B0 ;  /* 0x0000000000007941 */ /* 0x000fea0003800000 */
.L_x_8670:
[----:B------:R-:W5:Y:S01]  /*3d50*/  SYNCS.PHASECHK.TRANS64.TRYWAIT P0, [R68+URZ+0x388b0], R71 ;  /* 0x0388b047440075a7 */ /* 0x000f62000800017f */
[----:B------:R-:W-:Y:S04]  /*3d60*/  BSSY B0, `(.L_x_8672) ;  /* 0x0000002000007945 */ /* 0x000fe80003800000 */
[----:B-----5:R-:W-:Y:S05]  /*3d70*/  @!P0 BRA `(.L_x_8673) ;  /* 0x000001d000888947 */ /* 0x020fea0003800000 */
.L_x_8964:
[----:B------:R-:W-:Y:S05]  /*3d80*/  BSYNC B0 ;  /* 0x0000000000007941 */ /* 0x000fea0003800000 */
.L_x_8672:
        /* <DEDUP_REMOVED lines=82> */
.L_x_8675:
[----:B------:R-:W-:Y:S05]  /*42b0*/  BSYNC B0 ;  /* 0x0000000000007941 */ /* 0x000fea0003800000 */
.L_x_8674:
        /* <DEDUP_REMOVED lines=17> */
.L_x_8642:
[----:B------:R-:W2:Y:S01]  /*43d0*/  LDL R4, [R1+0x4] ;  /* 0x0000040001047983 */ /* 0x000ea20000100800 */
[----:B------:R-:W-:Y:S01]  /*43e0*/  BSSY B0, `(.L_x_8677) ;  /* 0x0000005000007945 */ /* 0x000fe20003800000 */
[----:B--2---:R-:W-:-:S03]  /*43f0*/  ISETP.NE.AND P1, PT, R4, 0x1, PT ;  /* 0x000000010400780c */ /* 0x004fc60003f25270 */
[----:B------:R-:W-:Y:S10]  /*4400*/  @P0 BRA `(.L_x_8678) ;  /* 0x0000000000080947 */ /* 0x000ff40003800000 */
[----:B------:R-:W1:Y:S02]  /*4410*/  FENCE.VIEW.ASYNC.G ;  /* 0x00000000000073c6 */ /* 0x000e640000000100 */
[----:B-1----:R-:W-:Y:S06]  /*4420*/  BAR.ARV 0xc, 0x180 ;  /* 0x0306000000007b1d */ /* 0x002fec0000002000 */
.L_x_8678:
[----:B------:R-:W-:Y:S05]  /*4430*/  BSYNC B0 ;  /* 0x0000000000007941 */ /* 0x000fea0003800000 */
.L_x_8677:
        /* <DEDUP_REMOVED lines=39> */
[----:B------:R-:W1:Y:S01]  /*46b0*/  @P0 LDC R3, c[0x0][0x44c] ;  /* 0x00011300ff030b82 */ /* 0x000e620000000800 */
[----:B------:R-:W-:Y:S02]  /*46c0*/  CS2R R88, SRZ ;  /* 0x0000000000587805 */ /* 0x000fe4000001ff00 */
[----:B------:R-:W-:-:S02]  /*46d0*/  CS2R R86, SRZ ;  /* 0x0000000000567805 */ /* 0x000fc4000001ff00 */
[----:B------:R-:W-:Y:S02]  /*46e0*/  CS2R R84, SRZ ;  /* 0x0000000000547805 */ /* 0x000fe4000001ff00 */
[----:B------:R-:W-:Y:S02]  /*46f0*/  CS2R R82, SRZ ;  /* 0x0000000000527805 */ /* 0x000fe4000001ff00 */
[----:B------:R-:W-:Y:S02]  /*4700*/  CS2R R80, SRZ ;  /* 0x0000000000507805 */ /* 0x000fe4000001ff00 */
[----:B------:R-:W-:Y:S02]  /*4710*/  CS2R R78, SRZ ;  /* 0x00000000004e7805 */ /* 0x000fe4000001ff00 */
[----:B------:R-:W-:Y:S01]  /*4720*/  CS2R R76, SRZ ;  /* 0x00000000004c7805 */ /* 0x000fe2000001ff00 */
[----:B------:R-:W2:Y:S01]  /*4730*/  @P0 LDC R4, c[0x0][0x450] ;  /* 0x00011400ff040b82 */ /* 0x000ea20000000800 */
[----:B---3--:R-:W-:-:S02]  /*4740*/  CS2R R74, SRZ ;  /* 0x00000000004a7805 */ /* 0x008fc4000001ff00 */
[----:B------:R-:W-:Y:S01]  /*4750*/  CS2R R152, SRZ ;  /* 0x0000000000987805 */ /* 0x000fe2000001ff00 */
        /* <DEDUP_REMOVED lines=10> */
[----:B----4-:R-:W-:Y:S02]  /*4800*/  CS2R R50, SRZ ;  /* 0x0000000000327805 */ /* 0x010fe4000001ff00 */
[----:B------:R-:W-:-:S02]  /*4810*/  CS2R R162, SRZ ;  /* 0x0000000000a27805 */ /* 0x000fc4000001ff00 */
[----:B------:R-:W-:Y:S01]  /*4820*/  CS2R R46, SRZ ;  /* 0x00000000002e7805 */ /* 0x000fe2000001ff00 */
[----:B-1----:R-:W-:Y:S01]  /*4830*/  @P0 IMAD.HI.U32 R3, R0, R3, RZ ;  /* 0x0000000300030227 */ /* 0x002fe200078e00ff */
[----:B------:R-:W-:Y:S02]  /*4840*/  CS2R R164, SRZ ;  /* 0x0000000000a47805 */ /* 0x000fe4000001ff00 */
[----:B------:R-:W-:Y:S02]  /*4850*/  CS2R R166, SRZ ;  /* 0x0000000000a67805 */ /* 0x000fe4000001ff00 */
[----:B------:R-:W-:Y:S01]  /*4860*/  CS2R R38, SRZ ;  /* 0x0000000000267805 */ /* 0x000fe2000001ff00 */
[----:B------:R-:W-:Y:S01]  /*4870*/  IMAD.MOV.U32 R169, RZ, RZ, RZ ;  /* 0x000000ffffa97224 */ /* 0x000fe200078e00ff */
[----:B------:R-:W-:Y:S01]  /*4880*/  CS2R R26, SRZ ;  /* 0x00000000001a7805 */ /* 0x000fe2000001ff00 */
[----:B------:R-:W-:Y:S01]  /*4890*/  IMAD.MOV.U32 R170, RZ, RZ, RZ ;  /* 0x000000ffffaa7224 */ /* 0x000fe200078e00ff */
[----:B------:R-:W-:-:S02]  /*48a0*/  CS2R R28, SRZ ;  /* 0x00000000001c7805 */ /* 0x000fc4000001ff00 */
[----:B--2---:R-:W-:Y:S01]  /*48b0*/  @P0 SHF.R.U32.HI R0, RZ, R4, R3 ;  /* 0x00000004ff000219 */ /* 0x004fe20000011603 */
[----:B------:R-:W-:Y:S01]  /*48c0*/  IMAD.MOV.U32 R4, RZ, RZ, RZ ;  /* 0x000000ffff047224 */ /* 0x000fe200078e00ff */
[----:B------:R-:W-:Y:S01]  /*48d0*/  PLOP3.LUT P0, PT, PT, PT, PT, 0x80, 0x0 ;  /* 0x000000000000781c */ /* 0x000fe20003f0f070 */
[----:B------:R-:W-:Y:S01]  /*48e0*/  IMAD.MOV.U32 R31, RZ, RZ, RZ ;  /* 0x000000ffff1f7224 */ /* 0x000fe200078e00ff */
[----:B------:R-:W-:Y:S01]  /*48f0*/  CS2R R24, SRZ ;  /* 0x0000000000187805 */ /* 0x000fe2000001ff00 */
[----:B------:R-:W-:Y:S01]  /*4900*/  IMAD.IADD R0, R43, 0x1, R0 ;  /* 0x000000012b007824 */ /* 0x000fe200078e0200 */
[----:B------:R-:W-:-:S04]  /*4910*/  CS2R R42, SRZ ;  /* 0x00000000002a7805 */ /* 0x000fc8000001ff00 */
[----:B------:R-:W-:-:S04]  /*4920*/  SHF.R.S32.HI R3, RZ, 0x1f, R0 ;  /* 0x0000001fff037819 */ /* 0x000fc80000011400 */
[----:B------:R-:W-:-:S04]  /*4930*/  LEA.HI R3, R3, R0, RZ, 0x6 ;  /* 0x0000000003037211 */ /* 0x000fc800078f30ff */
[----:B------:R-:W-:Y:S01]  /*4940*/  SHF.R.S32.HI R0, RZ, 0x6, R3 ;  /* 0x00000006ff007819 */ /* 0x000fe20000011403 */
[----:B------:R-:W-:-:S03]  /*4950*/  IMAD.MOV.U32 R3, RZ, RZ, RZ ;  /* 0x000000ffff037224 */ /* 0x000fc600078e00ff */
[----:B------:R-:W-:-:S04]  /*4960*/  VIMNMX R0, R197, R0, PT ;  /* 0x00000000c5007248 */ /* 0x000fc80003fe0100 */
[----:B------:R-:W-:-:S13]  /*4970*/  ISETP.GE.AND P1, PT, R0, 0x1, PT ;  /* 0x000000010000780c */ /* 0x000fda0003f26270 */
        /* <DEDUP_REMOVED lines=72> */
.L_x_8684:
[----:B------:R-:W-:Y:S01]  /*4e00*/  BAR.SYNC.DEFER_BLOCKING 0xe, 0x100 ;  /* 0x0384000000007b1d */ /* 0x000fe20000010000 */
[----:B01----:R-:W-:Y:S01]  /*4e10*/  IMAD R3, R18, 0x40, R190 ;  /* 0x0000004012037824 */ /* 0x003fe200078e02be */
[----:B------:R-:W-:Y:S01]  /*4e20*/  R2UR UR4, R8 ;  /* 0x00000000080472ca */ /* 0x000fe200000e0000 */
[----:B------:R-:W-:Y:S01]  /*4e30*/  VIADD R18, R18, 0x1 ;  /* 0x0000000112127836 */ /* 0x000fe20000000000 */
[----:B------:R-:W-:Y:S01]  /*4e40*/  R2UR UR5, R9 ;  /* 0x00000000090572ca */ /* 0x000fe200000e0000 */
[----:B------:R-:W-:Y:S01]  /*4e50*/  IMAD R3, R3, 0x4, R2 ;  /* 0x0000000403037824 */ /* 0x000fe200078e0202 */
[----:B------:R-:W-:Y:S01]  /*4e60*/  ISETP.GT.AND P1, PT, R0, RZ, PT ;  /* 0x000000ff0000720c */ /* 0x000fe20003f24270 */
        /* <DEDUP_REMOVED lines=176> */
.L_x_8683:
[----:B------:R-:W-:Y:S05]  /*5970*/  BSYNC B0 ;  /* 0x0000000000007941 */ /* 0x000fea0003800000 */
.L_x_8682:
[----:B------:R-:W-:Y:S01]  /*5980*/  BAR.SYNC.DEFER_BLOCKING 0xe, 0x100 ;  /* 0x0384000000007b1d */ /* 0x000fe20000010000 */
[C---:B01----:R-:W-:Y:S01]  /*5990*/  IMAD R3, R18.reuse, 0x40, R190 ;  /* 0x0000004012037824 */ /* 0x043fe200078e02be */
        /* <DEDUP_REMOVED lines=8> */
[----:B------:R-:W0:Y:S04]  /*5a20*/  LDS R0, [R3+0x38420] ;  /* 0x0384200003007984 */ /* 0x000e280000000800 */
[----:B------:R0:W1:Y:S02]  /*5a30*/  LDS R2, [R3+0x38400] ;  /* 0x0384000003027984 */ /* 0x0000640000000800 */
[-C--:B0-----:R-:W-:Y:S01]  /*5a40*/  FMUL.FTZ R3, R27, R0.reuse ;  /* 0x000000001b037220 */ /* 0x081fe20000410000 */
        /* <DEDUP_REMOVED lines=129> */
.L_x_8680:
        /* <DEDUP_REMOVED lines=112> */
.L_x_8686:
[----:B------:R-:W-:Y:S05]  /*6960*/  BSYNC B6 ;  /* 0x0000000000067941 */ /* 0x000fea0003800000 */
.L_x_8685:
        /* <DEDUP_REMOVED lines=12> */
.L_x_8690:
[----:B--2---:R2:W3:Y:S02]  /*6a30*/  SYNCS.PHASECHK.TRANS64.TRYWAIT P0, [R2+URZ+0x38800], R3 ;  /* 0x03880003020075a7 */ /* 0x0044e4000800017f */
[----:B---3--:R-:W-:Y:S05]  /*6a40*/  @!P0 NANOSLEEP.SYNCS 0x989680 ;  /* 0x009896800000895d */ /* 0x008fea0003900000 */
[----:B------:R-:W3:Y:S02]  /*6a50*/  @!P0 SYNCS.PHASECHK.TRANS64 P0, [R2+URZ+0x38800], R3 ;  /* 0x03880003020085a7 */ /* 0x000ee4000800007f */
[----:B---3--:R-:W-:Y:S05]  /*6a60*/  @!P0 BRA `(.L_x_8690) ;  /* 0xfffffffc00f08947 */ /* 0x008fea000383ffff */
.L_x_8689:
[----:B------:R-:W-:Y:S05]  /*6a70*/  BSYNC B0 ;  /* 0x0000000000007941 */ /* 0x000fea0003800000 */
.L_x_8688:
[----:B------:R-:W-:Y:S05]  /*6a80*/  BRA `(.L_x_8691) ;  /* 0x0000002c00847947 */ /* 0x000fea0003800000 */
.L_x_8687:
        /* <DEDUP_REMOVED lines=31> */
.L_x_8693:
[----:B------:R-:W-:Y:S05]  /*6c80*/  BSYNC B6 ;  /* 0x0000000000067941 */ /* 0x000fea0003800000 */
.L_x_8692:
        /* <DEDUP_REMOVED lines=39> */
.L_x_8970:
        /* <DEDUP_REMOVED lines=30> */
.L_x_8698:
[----:B------:R-:W-:Y:S05]  /*70e0*/  BSYNC B1 ;  /* 0x0000000000017941 */ /* 0x000fea0003800000 */
.L_x_8697:
        /* <DEDUP_REMOVED lines=23> */
.L_x_8976:
        /* <DEDUP_REMOVED lines=34> */
.L_x_8701:
[----:B------:R-:W-:Y:S05]  /*7480*/  BSYNC B1 ;  /* 0x0000000000017941 */ /* 0x000fea0003800000 */
.L_x_8700:
[----:B------:R-:W1:Y:S01]  /*7490*/  SYNCS.PHASECHK.TRANS64.TRYWAIT P0, [R2+URZ+0x38800], R21 ;  /* 0x03880015020075a7 */ /* 0x000e62000800017f */
[----:B------:R-:W-:Y:S01]  /*74a0*/  LOP3.LUT R37, R37, 0x1c0, RZ, 0xc0, !PT ;  /* 0x000001c025257812 */ /* 0x000fe200078ec0ff */
[----:B--2--5:R-:W-:Y:S01]  /*74b0*/  IMAD.MOV.U32 R3, RZ, RZ, R28 ;  /* 0x000000ffff037224 */ /* 0x024fe200078e001c */
[----:B------:R-:W-:Y:S01]  /*74c0*/  VIADDMNMX R40, R36, -R195, 0x40, PT ;  /* 0x0000004024287446 */ /* 0x000fe200038009c3 */
[----:B0-----:R-:W-:Y:S01]  /*74d0*/  IMAD.MOV.U32 R4, RZ, RZ, R10 ;  /* 0x000000ffff047224 */ /* 0x001fe200078e000a */
[----:B---3--:R-:W-:Y:S01]  /*74e0*/  LOP3.LUT R0, R37, 0x18, R16, 0xf8, !PT ;  /* 0x0000001825007812 */ /* 0x008fe200078ef810 */
[----:B----4-:R-:W-:Y:S01]  /*74f0*/  IMAD.MOV.U32 R5, RZ, RZ, R11 ;  /* 0x000000ffff057224 */ /* 0x010fe200078e000b */
[----:B------:R-:W-:Y:S01]  /*7500*/  SHF.R.U32.HI R37, RZ, 0x3, R37 ;  /* 0x00000003ff257819 */ /* 0x000fe20000011625 */
[----:B------:R-:W-:Y:S01]  /*7510*/  IMAD.MOV.U32 R6, RZ, RZ, R8 ;  /* 0x000000ffff067224 */ /* 0x000fe200078e0008 */
[----:B------:R-:W-:Y:S01]  /*7520*/  PRMT R41, R3, 0x7610, R41 ;  /* 0x0000761003297816 */ /* 0x000fe20000000029 */
[----:B------:R-:W-:Y:S01]  /*7530*/  IMAD.MOV.U32 R3, RZ, RZ, R29 ;  /* 0x000000ffff037224 */ /* 0x000fe200078e001d */
[----:B------:R-:W-:Y:S01]  /*7540*/  LOP3.LUT R0, R0, R37, RZ, 0x3c, !PT ;  /* 0x0000002500007212 */ /* 0x000fe200078e3cff */
[----:B------:R-:W-:Y:S01]  /*7550*/  BSSY B1, `(.L_x_8702) ;  /* 0x0000011000017945 */ /* 0x000fe20003800000 */
        /* <DEDUP_REMOVED lines=8> */
[----:B------:R-:W-:Y:S01]  /*75e0*/  PRMT R47, R47, 0x5410, R6 ;  /* 0x000054102f2f7816 */ /* 0x000fe20000000006 */
[----:B------:R-:W-:Y:S01]  /*75f0*/  IMAD.MOV.U32 R5, RZ, RZ, R13 ;  /* 0x000000ffff057224 */ /* 0x000fe200078e000d */
[----:B------:R-:W-:Y:S01]  /*7600*/  PRMT R43, R0, 0x7610, R43 ;  /* 0x00007610002b7816 */ /* 0x000fe2000000002b */
[C---:B------:R-:W-:Y:S01]  /*7610*/  VIADD R4, R3.reuse, 0x20400 ;  /* 0x0002040003047836 */ /* 0x040fe20000000000 */
[----:B------:R-:W-:Y:S01]  /*7620*/  LOP3.LUT P2, RZ, R188, 0x4, RZ, 0xc0, !PT ;  /* 0x00000004bcff7812 */ /* 0x000fe2000784c0ff */
[----:B------:R-:W-:Y:S01]  /*7630*/  VIADD R0, R3, 0x20440 ;  /* 0x0002044003007836 */ /* 0x000fe20000000000 */
[----:B------:R-:W-:Y:S01]  /*7640*/  ISETP.GE.AND P1, PT, R23, R40, PT ;  /* 0x000000281700720c */ /* 0x000fe20003f26270 */
[----:B-1----:R-:W-:-:S12]  /*7650*/  @!P0 BRA `(.L_x_8703) ;  /* 0x0000019c00448947 */ /* 0x002fd80003800000 */
.L_x_8977:
[----:B------:R-:W-:Y:S05]  /*7660*/  BSYNC B1 ;  /* 0x0000000000017941 */ /* 0x000fea0003800000 */
.L_x_8702:
        /* <DEDUP_REMOVED lines=18> */
[----:B------:R-:W-:Y:S01]  /*7790*/  PRMT R34, R44, 0x5432, R34 ;  /* 0x000054322c227816 */ /* 0x000fe20000000022 */
[C---:B------:R-:W-:Y:S01]  /*77a0*/  IMAD.U32 R33, R32.reuse, 0x10000, RZ ;  /* 0x0001000020217824 */ /* 0x040fe200078e00ff */
[----:B------:R-:W-:Y:S02]  /*77b0*/  LOP3.LUT R35, R35, 0xffff0000, RZ, 0xc0, !PT ;  /* 0xffff000023237812 */ /* 0x000fe400078ec0ff */
[----:B------:R-:W-:Y:S02]  /*77c0*/  LOP3.LUT R32, R32, 0xffff0000, RZ, 0xc0, !PT ;  /* 0xffff000020207812 */ /* 0x000fe400078ec0ff */
[C---:B-1----:R-:W-:Y:S01]  /*77d0*/  LOP3.LUT R15, R6.reuse, 0xffff0000, RZ, 0xc0, !PT ;  /* 0xffff0000060f7812 */ /* 0x042fe200078ec0ff */
[----:B------:R-:W-:Y:S01]  /*77e0*/  IMAD.U32 R14, R6, 0x10000, RZ ;  /* 0x00010000060e7824 */ /* 0x000fe200078e00ff */
[C---:B------:R-:W-:Y:S01]  /*77f0*/  LOP3.LUT R30, R7.reuse, 0xffff0000, RZ, 0xc0, !PT ;  /* 0xffff0000071e7812 */ /* 0x040fe200078ec0ff */
[----:B0-----:R-:W-:-:S02]  /*7800*/  IMAD.U32 R21, R7, 0x10000, RZ ;  /* 0x0001000007157824 */ /* 0x001fc400078e00ff */
[CC--:B------:R-:W-:Y:S01]  /*7810*/  FMUL.FTZ R37, R15.reuse, R36.reuse ;  /* 0x000000240f257220 */ /* 0x0c0fe20000410000 */
[----:B------:R-:W-:Y:S01]  /*7820*/  FMUL.FTZ R15, R15, R33 ;  /* 0x000000210f0f7220 */ /* 0x000fe20000410000 */
[----:B------:R-:W-:Y:S02]  /*7830*/  IMAD.U32 R6, R4, 0x10000, RZ ;  /* 0x0001000004067824 */ /* 0x000fe400078e00ff */
[----:B------:R-:W-:Y:S01]  /*7840*/  FMUL.FTZ R38, R30, R35 ;  /* 0x000000231e267220 */ /* 0x000fe20000410000 */
[C---:B------:R-:W-:Y:S01]  /*7850*/  FFMA.FTZ R37, R14.reuse, R33, -R37 ;  /* 0x000000210e257223 */ /* 0x040fe20000010825 */
[C---:B------:R-:W-:Y:S02]  /*7860*/  IMAD.U32 R7, R5.reuse, 0x10000, RZ ;  /* 0x0001000005077824 */ /* 0x040fe400078e00ff */
[----:B------:R-:W-:Y:S01]  /*7870*/  FFMA.FTZ R36, R14, R36, R15 ;  /* 0x000000240e247223 */ /* 0x000fe2000001000f */
[----:B------:R-:W-:Y:S01]  /*7880*/  IMAD.U32 R33, R34, 0x10000, RZ ;  /* 0x0001000022217824 */ /* 0x000fe200078e00ff */
[----:B------:R-:W-:Y:S01]  /*7890*/  LOP3.LUT R4, R4, 0xffff0000, RZ, 0xc0, !PT ;  /* 0xffff000004047812 */ /* 0x000fe200078ec0ff */
[-C--:B------:R-:W-:Y:S01]  /*78a0*/  FMUL.FTZ R30, R30, R32.reuse ;  /* 0x000000201e1e7220 */ /* 0x080fe20000410000 */
        /* <DEDUP_REMOVED lines=19> */
.L_x_8707:
[----:B------:R-:W-:Y:S05]  /*79e0*/  BSYNC B2 ;  /* 0x0000000000027941 */ /* 0x000fea0003800000 */
.L_x_8706:
        /* <DEDUP_REMOVED lines=47> */
.L_x_8705:
[----:B------:R-:W-:Y:S05]  /*7ce0*/  BSYNC B1 ;  /* 0x0000000000017941 */ /* 0x000fea0003800000 */
.L_x_8704:
[----:B-12---:R-:W-:-:S05]  /*7cf0*/  VIADD R4, R23, 0x20 ;  /* 0x0000002017047836 */ /* 0x006fca0000000000 */
[----:B------:R-:W-:-:S13]  /*7d00*/  ISETP.GE.AND P0, PT, R4, R40, PT ;  /* 0x000000280400720c */ /* 0x000fda0003f06270 */
        /* <DEDUP_REMOVED lines=14> */
[----:B0-----:R-:W-:Y:S01]  /*7df0*/  IMAD.U32 R21, R15, 0x10000, RZ ;  /* 0x000100000f157824 */ /* 0x001fe200078e00ff */
        /* <DEDUP_REMOVED lines=37> */
.L_x_8710:
[----:B------:R-:W-:Y:S05]  /*8050*/  BSYNC B1 ;  /* 0x0000000000017941 */ /* 0x000fea0003800000 */
.L_x_8709:
[----:B------:R-:W-:Y:S05]  /*8060*/  @P1 BRA `(.L_x_8708) ;  /* 0x0000001400e81947 */ /* 0x000fea0003800000 */
[----:B-1----:R-:W1:Y:S01]  /*8070*/  LDS.128 R4, [R0+0x1000] ;  /* 0x0010000000047984 */ /* 0x002e620000000c00 */
[----:B------:R-:W-:Y:S02]  /*8080*/  SHF.R.U32.HI R15, RZ, 0x10, R9 ;  /* 0x00000010ff0f7819 */ /* 0x000fe40000011609 */
[----:B------:R-:W-:Y:S02]  /*8090*/  SHF.R.U32.HI R12, RZ, 0x10, R29 ;  /* 0x00000010ff0c7819 */ /* 0x000fe4000001161d */
[----:B------:R-:W-:Y:S02]  /*80a0*/  PRMT R15, R43, 0x5410, R15 ;  /* 0x000054102b0f7816 */ /* 0x000fe4000000000f */
[----:B------:R-:W-:Y:S02]  /*80b0*/  PRMT R12, R45, 0x5432, R12 ;  /* 0x000054322d0c7816 */ /* 0x000fe4000000000c */
[----:B------:R-:W-:Y:S01]  /*80c0*/  SHF.R.U64 R14, R8, 0x10, R9 ;  /* 0x00000010080e7819 */ /* 0x000fe20000001209 */
[C---:B0-----:R-:W-:Y:S01]  /*80d0*/  IMAD.U32 R21, R15.reuse, 0x10000, RZ ;  /* 0x000100000f157824 */ /* 0x041fe200078e00ff */
        /* <DEDUP_REMOVED lines=40> */
.L_x_8695:
        /* <DEDUP_REMOVED lines=36> */
.L_x_8983:
        /* <DEDUP_REMOVED lines=16> */
.L_x_8713:
[----:B------:R-:W-:Y:S05]  /*86a0*/  BSYNC B1 ;  /* 0x0000000000017941 */ /* 0x000fea0003800000 */
.L_x_8712:
[----:B-----5:R-:W-:Y:S01]  /*86b0*/  IMAD.MOV.U32 R0, RZ, RZ, R28 ;  /* 0x000000ffff007224 */ /* 0x020fe200078e001c */
[----:B------:R-:W-:Y:S01]  /*86c0*/  UMOV UR4, 0xffffffff ;  /* 0xffffffff00047882 */ /* 0x000fe20000000000 */
[----:B------:R-:W-:Y:S02]  /*86d0*/  IMAD.MOV.U32 R4, RZ, RZ, R30 ;  /* 0x000000ffff047224 */ /* 0x000fe400078e001e */
        /* <DEDUP_REMOVED lines=9> */
[----:B------:R-:W-:Y:S02]  /*8770*/  PRMT R45, R4, 0x5410, R5 ;  /* 0x00005410042d7816 */ /* 0x000fe40000000005 */
[----:B------:R-:W-:Y:S02]  /*8780*/  CS2R R4, SRZ ;  /* 0x0000000000047805 */ /* 0x000fe4000001ff00 */
[----:B------:R-:W-:Y:S02]  /*8790*/  PRMT R40, R40, 0x5410, R0 ;  /* 0x0000541028287816 */ /* 0x000fe40000000000 */
[----:B------:R-:W-:Y:S01]  /*87a0*/  PRMT R44, R44, 0x5410, R3 ;  /* 0x000054102c2c7816 */ /* 0x000fe20000000003 */
[----:B------:R-:W-:Y:S06]  /*87b0*/  BRA.DIV UR4, `(.L_x_8714) ;  /* 0x0000018e04787947 */ /* 0x000fec000b800000 */
[----:B------:R-:W2:Y:S04]  /*87c0*/  SHFL.IDX PT, R3, R8, 0x1, 0x1c1f ;  /* 0x003c1f0008037f89 */ /* 0x000ea800000e0000 */
[----:B------:R-:W3:Y:S04]  /*87d0*/  SHFL.IDX PT, R0, R6, 0x1, 0x1c1f ;  /* 0x003c1f0006007f89 */ /* 0x000ee800000e0000 */
[----:B------:R-:W4:Y:S04]  /*87e0*/  SHFL.IDX PT, R7, R7, 0x1, 0x1c1f ;  /* 0x003c1f0007077f89 */ /* 0x000f2800000e0000 */
[----:B01----:R0:W1:Y:S01]  /*87f0*/  SHFL.IDX PT, R14, R9, 0x1, 0x1c1f ;  /* 0x003c1f00090e7f89 */ /* 0x00306200000e0000 */
[----:B--2---:R-:W-:-:S02]  /*8800*/  IMAD.MOV.U32 R13, RZ, RZ, R3 ;  /* 0x000000ffff0d7224 */ /* 0x004fc400078e0003 */
[----:B0--3--:R-:W-:-:S07]  /*8810*/  IMAD.MOV.U32 R12, RZ, RZ, R0 ;  /* 0x000000ffff0c7224 */ /* 0x009fce00078e0000 */
.L_x_8989:
        /* <DEDUP_REMOVED lines=23> */
.L_x_8716:
[----:B------:R-:W-:Y:S05]  /*8990*/  BSYNC B1 ;  /* 0x0000000000017941 */ /* 0x000fea0003800000 */
.L_x_8715:
[----:B------:R-:W3:Y:S01]  /*89a0*/  SYNCS.PHASECHK.TRANS64.TRYWAIT P1, [R2+URZ+0x38800], R3 ;  /* 0x03880003020075a7 */ /* 0x000ee2000802017f */
[----:B------:R-:W-:Y:S01]  /*89b0*/  VIADDMNMX R0, R32, -R195, 0x40, PT ;  /* 0x0000004020007446 */ /* 0x000fe200038009c3 */
[----:B--2--5:R-:W-:Y:S01]  /*89c0*/  IMAD.MOV.U32 R12, RZ, RZ, R4 ;  /* 0x000000ffff0c7224 */ /* 0x024fe200078e0004 */
[----:B0-----:R-:W-:Y:S01]  /*89d0*/  ISETP.GE.AND P0, PT, R16, R49, PT ;  /* 0x000000311000720c */ /* 0x001fe20003f06270 */
[----:B------:R-:W-:Y:S01]  /*89e0*/  IMAD.MOV.U32 R13, RZ, RZ, R5 ;  /* 0x000000ffff0d7224 */ /* 0x000fe200078e0005 */
[----:B------:R-:W-:Y:S01]  /*89f0*/  BSSY B1, `(.L_x_8717) ;  /* 0x0000011000017945 */ /* 0x000fe20003800000 */
[C---:B-1----:R-:W-:Y:S01]  /*8a00*/  VIADD R14, R23.reuse, 0x20 ;  /* 0x00000020170e7836 */ /* 0x042fe20000000000 */
        /* <DEDUP_REMOVED lines=14> */
[----:B---3--:R-:W-:Y:S06]  /*8af0*/  @!P1 BRA `(.L_x_8718) ;  /* 0x0000018c00209947 */ /* 0x008fec0003800000 */
.L_x_8990:
[----:B------:R-:W-:Y:S05]  /*8b00*/  BSYNC B1 ;  /* 0x0000000000017941 */ /* 0x000fea0003800000 */
.L_x_8717:
[----:B------:R-:W-:Y:S04]  /*8b10*/  BSSY B1, `(.L_x_8719) ;  /* 0x000006a000017945 */ /* 0x000fe80003800000 */
[----:B------:R-:W-:Y:S05]  /*8b20*/  @P2 BRA `(.L_x_8720) ;  /* 0x0000000400a02947 */ /* 0x000fea0003800000 */
[----:B------:R-:W-:Y:S01]  /*8b30*/  IMAD.SHL.U32 R0, R188, 0x40, RZ ;  /* 0x00000040bc007824 */ /* 0x000fe200078e00ff */
[----:B------:R-:W-:Y:S01]  /*8b40*/  SHF.R.U64 R39, R28, 0x10, R29 ;  /* 0x000000101c277819 */ /* 0x000fe2000000121d */
[----:B0-----:R-:W-:Y:S01]  /*8b50*/  IMAD.IADD R3, R16, 0x1, R49 ;  /* 0x0000000110037824 */ /* 0x001fe200078e0231 */
[--C-:B------:R-:W-:Y:S02]  /*8b60*/  SHF.R.U64 R42, R30, 0x10, R31.reuse ;  /* 0x000000101e2a7819 */ /* 0x100fe4000000121f */
[----:B------:R-:W-:Y:S02]  /*8b70*/  LOP3.LUT R12, R0, 0x1c0, RZ, 0xc0, !PT ;  /* 0x000001c0000c7812 */ /* 0x000fe400078ec0ff */
[----:B------:R-:W-:Y:S02]  /*8b80*/  SHF.R.U32.HI R43, RZ, 0x10, R31 ;  /* 0x00000010ff2b7819 */ /* 0x000fe4000001161f */
[----:B------:R-:W-:Y:S02]  /*8b90*/  LOP3.LUT R0, R12, 0x38, R16, 0xf8, !PT ;  /* 0x000000380c007812 */ /* 0x000fe400078ef810 */
[----:B------:R-:W-:-:S02]  /*8ba0*/  SHF.R.U32.HI R13, RZ, 0x3, R12 ;  /* 0x00000003ff0d7819 */ /* 0x000fc4000001160c */
[----:B------:R-:W-:Y:S02]  /*8bb0*/  LOP3.LUT R12, R12, 0x38, R3, 0xf8, !PT ;  /* 0x000000380c0c7812 */ /* 0x000fe400078ef803 */
[-C--:B------:R-:W-:Y:S02]  /*8bc0*/  LOP3.LUT R0, R0, R13.reuse, RZ, 0x3c, !PT ;  /* 0x0000000d00007212 */ /* 0x080fe400078e3cff */
[----:B------:R-:W-:Y:S02]  /*8bd0*/  LOP3.LUT R12, R12, R13, RZ, 0x3c, !PT ;  /* 0x0000000d0c0c7212 */ /* 0x000fe400078e3cff */
[----:B------:R-:W-:Y:S01]  /*8be0*/  SHF.R.U32.HI R41, RZ, 0x10, R29 ;  /* 0x00000010ff297819 */ /* 0x000fe2000001161d */
[----:B------:R-:W-:Y:S01]  /*8bf0*/  IMAD R3, R215, 0x200, R0 ;  /* 0x00000200d7037824 */ /* 0x000fe200078e0200 */
[----:B------:R-:W-:Y:S02]  /*8c00*/  SHF.R.U64 R0, R24, 0x10, R25 ;  /* 0x0000001018007819 */ /* 0x000fe40000001219 */
[----:B------:R-:W-:Y:S01]  /*8c10*/  PRMT R39, R21, 0x5410, R39 ;  /* 0x0000541015277816 */ /* 0x000fe20000000027 */
[----:B------:R-:W-:Y:S01]  /*8c20*/  IMAD R47, R3, 0x2, R2 ;  /* 0x00000002032f7824 */ /* 0x000fe200078e0202 */
[----:B------:R-:W-:Y:S01]  /*8c30*/  PRMT R31, R40, 0x5432, R0 ;  /* 0x00005432281f7816 */ /* 0x000fe20000000000 */
[----:B------:R-:W-:Y:S01]  /*8c40*/  IMAD R3, R215, 0x200, R12 ;  /* 0x00000200d7037824 */ /* 0x000fe200078e020c */
[----:B------:R-:W-:-:S02]  /*8c50*/  SHF.R.U32.HI R36, RZ, 0x10, R25 ;  /* 0x00000010ff247819 */ /* 0x000fc40000011619 */
[----:B------:R-:W0:Y:S01]  /*8c60*/  LDS.128 R12, [R47+0x20400] ;  /* 0x020400002f0c7984 */ /* 0x000e220000000c00 */
[----:B------:R-:W-:Y:S01]  /*8c70*/  IMAD R48, R3, 0x2, R2 ;  /* 0x0000000203307824 */ /* 0x000fe200078e0202 */
[--C-:B------:R-:W-:Y:S02]  /*8c80*/  SHF.R.U64 R37, R26, 0x10, R27.reuse ;  /* 0x000000101a257819 */ /* 0x100fe4000000121b */
[----:B------:R-:W-:Y:S02]  /*8c90*/  SHF.R.U32.HI R38, RZ, 0x10, R27 ;  /* 0x00000010ff267819 */ /* 0x000fe4000001161b */
[----:B------:R-:W1:Y:S01]  /*8ca0*/  LDS.128 R32, [R48+0x20400] ;  /* 0x0204000030207984 */ /* 0x000e620000000c00 */
[----:B------:R-:W-:Y:S01]  /*8cb0*/  PRMT R41, R40, 0x5410, R41 ;  /* 0x0000541028297816 */ /* 0x000fe20000000029 */
[----:B------:R-:W-:Y:S01]  /*8cc0*/  IMAD.U32 R40, R39, 0x10000, RZ ;  /* 0x0001000027287824 */ /* 0x000fe200078e00ff */
[C---:B------:R-:W-:Y:S02]  /*8cd0*/  PRMT R37, R45.reuse, 0x5410, R37 ;  /* 0x000054102d257816 */ /* 0x040fe40000000025 */
[----:B------:R-:W-:-:S02]  /*8ce0*/  PRMT R38, R45, 0x5432, R38 ;  /* 0x000054322d267816 */ /* 0x000fc40000000026 */
[----:B------:R-:W-:Y:S02]  /*8cf0*/  LOP3.LUT R39, R39, 0xffff0000, RZ, 0xc0, !PT ;  /* 0xffff000027277812 */ /* 0x000fe400078ec0ff */
[C---:B------:R-:W-:Y:S02]  /*8d00*/  PRMT R36, R44.reuse, 0x5432, R36 ;  /* 0x000054322c247816 */ /* 0x040fe40000000024 */
        /* <DEDUP_REMOVED lines=12> */
[----:B------:R-:W-:Y:S01]  /*8dd0*/  IMAD.U32 R33, R31, 0x10000, RZ ;  /* 0x000100001f217824 */ /* 0x000fe200078e00ff */
[C---:B------:R-:W-:Y:S01]  /*8de0*/  LOP3.LUT R29, R34.reuse, 0xffff0000, RZ, 0xc0, !PT ;  /* 0xffff0000221d7812 */ /* 0x040fe200078ec0ff */
[----:B------:R-:W-:Y:S01]  /*8df0*/  IMAD.U32 R28, R34, 0x10000, RZ ;  /* 0x00010000221c7824 */ /* 0x000fe200078e00ff */
[C---:B------:R-:W-:Y:S01]  /*8e00*/  LOP3.LUT R34, R35.reuse, 0xffff0000, RZ, 0xc0, !PT ;  /* 0xffff000023227812 */ /* 0x040fe200078ec0ff */
[----:B------:R-:W-:-:S02]  /*8e10*/  IMAD.U32 R30, R35, 0x10000, RZ ;  /* 0x00010000231e7824 */ /* 0x000fc400078e00ff */
[CC--:B------:R-:W-:Y:S01]  /*8e20*/  FMUL.FTZ R45, R25.reuse, R40.reuse ;  /* 0x00000028192d7220 */ /* 0x0c0fe20000410000 */
[----:B------:R-:W-:Y:S01]  /*8e30*/  FMUL.FTZ R35, R25, R33 ;  /* 0x0000002119237220 */ /* 0x000fe20000410000 */
[----:B------:R-:W-:Y:S01]  /*8e40*/  LOP3.LUT R31, R31, 0xffff0000, RZ, 0xc0, !PT ;  /* 0xffff00001f1f7812 */ /* 0x000fe200078ec0ff */
[----:B------:R-:W-:Y:S01]  /*8e50*/  FMUL.FTZ R44, R26, R39 ;  /* 0x000000271a2c7220 */ /* 0x000fe20000410000 */
[C---:B------:R-:W-:Y:S01]  /*8e60*/  FFMA.FTZ R45, R0.reuse, R33, -R45 ;  /* 0x00000021002d7223 */ /* 0x040fe2000001082d */
[----:B------:R-:W-:Y:S01]  /*8e70*/  FFMA.FTZ R35, R0, R40, R35 ;  /* 0x0000002800237223 */ /* 0x000fe20000010023 */
[----:B------:R-:W-:Y:S02]  /*8e80*/  IMAD.U32 R25, R41, 0x10000, RZ ;  /* 0x0001000029197824 */ /* 0x000fe400078e00ff */
[-C--:B------:R-:W-:Y:S01]  /*8e90*/  FMUL.FTZ R26, R26, R31.reuse ;  /* 0x0000001f1a1a7220 */ /* 0x080fe20000410000 */
[C---:B------:R-:W-:Y:S02]  /*8ea0*/  IMAD.U32 R0, R36.reuse, 0x10000, RZ ;  /* 0x0001000024007824 */ /* 0x040fe400078e00ff */
[----:B------:R-:W-:Y:S01]  /*8eb0*/  FFMA.FTZ R44, R3, R31, -R44 ;  /* 0x0000001f032c7223 */ /* 0x000fe2000001082c */
[----:B------:R-:W-:Y:S01]  /*8ec0*/  LOP3.LUT R41, R41, 0xffff0000, RZ, 0xc0, !PT ;  /* 0xffff000029297812 */ /* 0x000fe200078ec0ff */
[C---:B------:R-:W-:Y:S01]  /*8ed0*/  FMUL.FTZ R31, R27.reuse, R25 ;  /* 0x000000191b1f7220 */ /* 0x040fe20000410000 */
[-C--:B------:R-:W-:Y:S01]  /*8ee0*/  FMUL.FTZ R40, R27, R0.reuse ;  /* 0x000000001b287220 */ /* 0x080fe20000410000 */
[----:B------:R-:W-:Y:S01]  /*8ef0*/  LOP3.LUT R36, R36, 0xffff0000, RZ, 0xc0, !PT ;  /* 0xffff000024247812 */ /* 0x000fe200078ec0ff */
[----:B------:R-:W-:Y:S01]  /*8f00*/  FFMA.FTZ R26, R3, R39, R26 ;  /* 0x00000027031a7223 */ /* 0x000fe2000001001a */
[C---:B------:R-:W-:Y:S01]  /*8f10*/  FFMA.FTZ R31, R12.reuse, R0, -R31 ;  /* 0x000000000c1f7223 */ /* 0x040fe2000001081f */
[----:B------:R-:W-:Y:S01]  /*8f20*/  FFMA.FTZ R40, R12, R25, R40 ;  /* 0x000000190c287223 */ /* 0x000fe20000010028 */
[----:B------:R-:W-:Y:S01]  /*8f30*/  FMUL.FTZ R46, R32, R41 ;  /* 0x00000029202e7220 */ /* 0x000fe20000410000 */
[----:B------:R-:W-:-:S02]  /*8f40*/  IMAD.U32 R0, R37, 0x10000, RZ ;  /* 0x0001000025007824 */ /* 0x000fc400078e00ff */
[-C--:B------:R-:W-:Y:S01]  /*8f50*/  FMUL.FTZ R32, R32, R36.reuse ;  /* 0x0000002420207220 */ /* 0x080fe20000410000 */
[----:B------:R-:W-:Y:S02]  /*8f60*/  IMAD.U32 R12, R42, 0x10000, RZ ;  /* 0x000100002a0c7824 */ /* 0x000fe400078e00ff */
[----:B------:R-:W-:Y:S01]  /*8f70*/  FFMA.FTZ R46, R13, R36, -R46 ;  /* 0x000000240d2e7223 */ /* 0x000fe2000001082e */
[----:B------:R-:W-:Y:S02]  /*8f80*/  IMAD.U32 R25, R43, 0x10000, RZ ;  /* 0x000100002b197824 */ /* 0x000fe400078e00ff */
[C---:B------:R-:W-:Y:S01]  /*8f90*/  FMUL.FTZ R27, R28.reuse, R0 ;  /* 0x000000001c1b7220 */ /* 0x040fe20000410000 */
[----:B------:R-:W-:Y:S01]  /*8fa0*/  FMUL.FTZ R36, R28, R12 ;  /* 0x0000000c1c247220 */ /* 0x000fe20000410000 */
[----:B------:R-:W-:Y:S01]  /*8fb0*/  FFMA.FTZ R41, R13, R41, R32 ;  /* 0x000000290d297223 */ /* 0x000fe20000010020 */
[----:B------:R-:W-:Y:S02]  /*8fc0*/  IMAD.U32 R24, R15, 0x10000, RZ ;  /* 0x000100000f187824 */ /* 0x000fe400078e00ff */
[----:B------:R-:W-:Y:S01]  /*8fd0*/  FMUL.FTZ R13, R30, R25 ;  /* 0x000000191e0d7220 */ /* 0x000fe20000410000 */
[----:B------:R-:W-:Y:S01]  /*8fe0*/  IMAD.U32 R3, R38, 0x10000, RZ ;  /* 0x0001000026037824 */ /* 0x000fe200078e00ff */
        /* <DEDUP_REMOVED lines=9> */
[----:B------:R-:W-:Y:S01]  /*9080*/  LOP3.LUT R15, R15, 0xffff0000, RZ, 0xc0, !PT ;  /* 0xffff00000f0f7812 */ /* 0x000fe200078ec0ff */
[----:B------:R-:W-:Y:S01]  /*9090*/  FMUL.FTZ R29, R29, R37 ;  /* 0x000000251d1d7220 */ /* 0x000fe20000410000 */
        /* <DEDUP_REMOVED lines=13> */
[----:B------:R-:W-:-:S02]  /*9170*/  F2FP.BF16.F32.PACK_AB R25, R41, R40 ;  /* 0x000000282919723e */ /* 0x000fc400000010ff */
[----:B------:R-:W-:Y:S01]  /*9180*/  F2FP.BF16.F32.PACK_AB R27, R34, R21 ;  /* 0x00000015221b723e */ /* 0x000fe200000010ff */
[----:B------:R1:W-:Y:S04]  /*9190*/  STS.128 [R47+0x20400], R12 ;  /* 0x0204000c2f007388 */ /* 0x0003e80000000c00 */
[----:B------:R1:W-:Y:S02]  /*91a0*/  STS.128 [R48+0x20400], R24 ;  /* 0x0204001830007388 */ /* 0x0003e40000000c00 */
.L_x_8720:
[----:B------:R-:W-:Y:S05]  /*91b0*/  BSYNC B1 ;  /* 0x0000000000017941 */ /* 0x000fea0003800000 */
.L_x_8719:
[----:B------:R-:W-:Y:S01]  /*91c0*/  PRMT R21, R54, 0x5410, R55 ;  /* 0x0000541036157816 */ /* 0x000fe20000000037 */
[----:B------:R-:W-:Y:S06]  /*91d0*/  @P0 BRA `(.L_x_8708) ;  /* 0x00000004008c0947 */ /* 0x000fec0003800000 */
[----:B0-----:R-:W2:Y:S01]  /*91e0*/  LDL R3, [R1+0x8] ;  /* 0x0000080001037983 */ /* 0x001ea20000100800 */
[----:B------:R-:W-:Y:S01]  /*91f0*/  IMAD.IADD R0, R16, 0x1, R49 ;  /* 0x0000000110007824 */ /* 0x000fe200078e0231 */
[----:B-1----:R-:W-:-:S04]  /*9200*/  SHF.R.U32.HI R12, RZ, 0x3, R237 ;  /* 0x00000003ff0c7819 */ /* 0x002fc800000116ed */
[----:B------:R-:W-:-:S04]  /*9210*/  LOP3.LUT R0, R237, 0x38, R0, 0xf8, !PT ;  /* 0x00000038ed007812 */ /* 0x000fc800078ef800 */
[----:B------:R-:W-:Y:S02]  /*9220*/  LOP3.LUT R0, R0, R12, RZ, 0x3c, !PT ;  /* 0x0000000c00007212 */ /* 0x000fe400078e3cff */
[----:B------:R-:W0:Y:S01]  /*9230*/  LDS.128 R12, [R236+0x20400] ;  /* 0x02040000ec0c7984 */ /* 0x000e220000000c00 */
[----:B------:R-:W-:Y:S02]  /*9240*/  SHF.R.U64 R28, R8, 0x10, R9 ;  /* 0x00000010081c7819 */ /* 0x000fe40000001209 */
[--C-:B------:R-:W-:Y:S02]  /*9250*/  SHF.R.U64 R33, R4, 0x10, R5.reuse ;  /* 0x0000001004217819 */ /* 0x100fe40000001205 */
[----:B------:R-:W-:Y:S02]  /*9260*/  SHF.R.U32.HI R35, RZ, 0x10, R5 ;  /* 0x00000010ff237819 */ /* 0x000fe40000011605 */
[----:B------:R-:W-:Y:S02]  /*9270*/  PRMT R28, R51, 0x5432, R28 ;  /* 0x00005432331c7816 */ /* 0x000fe4000000001c */
[----:B------:R-:W-:-:S02]  /*9280*/  PRMT R33, R50, 0x5410, R33 ;  /* 0x0000541032217816 */ /* 0x000fc40000000021 */
[----:B------:R-:W-:Y:S02]  /*9290*/  SHF.R.U32.HI R29, RZ, 0x10, R9 ;  /* 0x00000010ff1d7819 */ /* 0x000fe40000011609 */
[--C-:B------:R-:W-:Y:S02]  /*92a0*/  SHF.R.U64 R31, R10, 0x10, R11.reuse ;  /* 0x000000100a1f7819 */ /* 0x100fe4000000120b */
[----:B------:R-:W-:Y:S01]  /*92b0*/  SHF.R.U32.HI R32, RZ, 0x10, R11 ;  /* 0x00000010ff207819 */ /* 0x000fe2000001160b */
[----:B------:R-:W-:Y:S01]  /*92c0*/  IMAD.U32 R34, R33, 0x10000, RZ ;  /* 0x0001000021227824 */ /* 0x000fe200078e00ff */
[--C-:B------:R-:W-:Y:S02]  /*92d0*/  SHF.R.U64 R37, R6, 0x10, R7.reuse ;  /* 0x0000001006257819 */ /* 0x100fe40000001207 */
[----:B------:R-:W-:Y:S02]  /*92e0*/  SHF.R.U32.HI R38, RZ, 0x10, R7 ;  /* 0x00000010ff267819 */ /* 0x000fe40000011607 */
[----:B------:R-:W-:-:S02]  /*92f0*/  PRMT R35, R51, 0x5410, R35 ;  /* 0x0000541033237816 */ /* 0x000fc40000000023 */
[----:B------:R-:W-:Y:S02]  /*9300*/  PRMT R29, R53, 0x5410, R29 ;  /* 0x00005410351d7816 */ /* 0x000fe4000000001d */
[C---:B------:R-:W-:Y:S02]  /*9310*/  PRMT R31, R21.reuse, 0x5410, R31 ;  /* 0x00005410151f7816 */ /* 0x040fe4000000001f */
[----:B------:R-:W-:Y:S01]  /*9320*/  PRMT R32, R21, 0x5432, R32 ;  /* 0x0000543215207816 */ /* 0x000fe20000000020 */
[----:B------:R-:W-:Y:S01]  /*9330*/  IMAD.U32 R36, R35, 0x10000, RZ ;  /* 0x0001000023247824 */ /* 0x000fe200078e00ff */
[----:B------:R-:W-:Y:S01]  /*9340*/  PRMT R38, R50, 0x5432, R38 ;  /* 0x0000543232267816 */ /* 0x000fe20000000026 */
[----:B------:R-:W-:Y:S01]  /*9350*/  IMAD.U32 R30, R29, 0x10000, RZ ;  /* 0x000100001d1e7824 */ /* 0x000fe200078e00ff */
[----:B0-----:R-:W-:Y:S01]  /*9360*/  LOP3.LUT R4, R12, 0xffff0000, RZ, 0xc0, !PT ;  /* 0xffff00000c047812 */ /* 0x001fe200078ec0ff */
[C---:B------:R-:W-:Y:S01]  /*9370*/  IMAD.U32 R6, R14.reuse, 0x10000, RZ ;  /* 0x000100000e067824 */ /* 0x040fe200078e00ff */
[----:B------:R-:W-:Y:S01]  /*9380*/  LOP3.LUT R7, R14, 0xffff0000, RZ, 0xc0, !PT ;  /* 0xffff00000e077812 */ /* 0x000fe200078ec0ff */
[----:B------:R-:W-:Y:S01]  /*9390*/  IMAD.U32 R5, R13, 0x10000, RZ ;  /* 0x000100000d057824 */ /* 0x000fe200078e00ff */
[C---:B------:R-:W-:Y:S01]  /*93a0*/  LOP3.LUT R14, R15.reuse, 0xffff0000, RZ, 0xc0, !PT ;  /* 0xffff00000f0e7812 */ /* 0x040fe200078ec0ff */
[----:B------:R-:W-:Y:S01]  /*93b0*/  IMAD.U32 R8, R15, 0x10000, RZ ;  /* 0x000100000f087824 */ /* 0x000fe200078e00ff */
[----:B------:R-:W-:-:S02]  /*93c0*/  LOP3.LUT R33, R33, 0xffff0000, RZ, 0xc0, !PT ;  /* 0xffff000021217812 */ /* 0x000fc400078ec0ff */
[----:B------:R-:W-:Y:S02]  /*93d0*/  PRMT R37, R52, 0x5410, R37 ;  /* 0x0000541034257816 */ /* 0x000fe40000000025 */
[----:B------:R-:W-:Y:S02]  /*93e0*/  LOP3.LUT R35, R35, 0xffff0000, RZ, 0xc0, !PT ;  /* 0xffff000023237812 */ /* 0x000fe400078ec0ff */
[----:B------:R-:W-:Y:S01]  /*93f0*/  LOP3.LUT R29, R29, 0xffff0000, RZ, 0xc0, !PT ;  /* 0xffff00001d1d7812 */ /* 0x000fe200078ec0ff */
[----:B--2---:R-:W-:-:S04]  /*9400*/  IMAD.IADD R3, R3, 0x1, R0 ;  /* 0x0000000103037824 */ /* 0x004fc800078e0200 */
[----:B------:R-:W-:-:S05]  /*9410*/  IMAD R3, R3, 0x2, R2 ;  /* 0x0000000203037824 */ /* 0x000fca00078e0202 */
[----:B------:R-:W0:Y:S01]  /*9420*/  LDS.128 R24, [R3+0x20400] ;  /* 0x0204000003187984 */ /* 0x000e220000000c00 */
[----:B------:R-:W-:Y:S01]  /*9430*/  IMAD.U32 R0, R12, 0x10000, RZ ;  /* 0x000100000c007824 */ /* 0x000fe200078e00ff */
[----:B------:R-:W-:Y:S01]  /*9440*/  LOP3.LUT R12, R13, 0xffff0000, RZ, 0xc0, !PT ;  /* 0xffff00000d0c7812 */ /* 0x000fe200078ec0ff */
[C---:B0-----:R-:W-:Y:S01]  /*9450*/  IMAD.U32 R9, R24.reuse, 0x10000, RZ ;  /* 0x0001000018097824 */ /* 0x041fe200078e00ff */
        /* <DEDUP_REMOVED lines=8> */
[C---:B------:R-:W-:Y:S01]  /*94e0*/  FMUL.FTZ R39, R9.reuse, R34 ;  /* 0x0000002209277220 */ /* 0x040fe20000410000 */
[-C--:B------:R-:W-:Y:S01]  /*94f0*/  FMUL.FTZ R27, R9, R25.reuse ;  /* 0x00000019091b7220 */ /* 0x080fe20000410000 */
[C---:B------:R-:W-:Y:S02]  /*9500*/  FMUL.FTZ R40, R11.reuse, R36 ;  /* 0x000000240b287220 */ /* 0x040fe40000410000 */
[C---:B------:R-:W-:Y:S01]  /*9510*/  FFMA.FTZ R39, R0.reuse, R25, -R39 ;  /* 0x0000001900277223 */ /* 0x040fe20000010827 */
        /* <DEDUP_REMOVED lines=8> */
[----:B------:R-:W-:Y:S01]  /*95a0*/  LOP3.LUT R5, R28, 0xffff0000, RZ, 0xc0, !PT ;  /* 0xffff00001c057812 */ /* 0x000fe200078ec0ff */
[----:B------:R-:W-:Y:S01]  /*95b0*/  FFMA.FTZ R30, R8, R9, R30 ;  /* 0x00000009081e7223 */ /* 0x000fe2000001001e */
[----:B------:R-:W-:Y:S01]  /*95c0*/  FMUL.FTZ R9, R10, R33 ;  /* 0x000000210a097220 */ /* 0x000fe20000410000 */
[----:B------:R-:W-:Y:S01]  /*95d0*/  FFMA.FTZ R21, R8, R0, -R11 ;  /* 0x0000000008157223 */ /* 0x000fe2000001080b */
[----:B------:R-:W-:-:S02]  /*95e0*/  IMAD.U32 R8, R37, 0x10000, RZ ;  /* 0x0001000025087824 */ /* 0x000fc400078e00ff */
[-C--:B------:R-:W-:Y:S01]  /*95f0*/  FMUL.FTZ R11, R10, R5.reuse ;  /* 0x000000050a0b7220 */ /* 0x080fe20000410000 */
[----:B------:R-:W-:Y:S01]  /*9600*/  FFMA.FTZ R10, R4, R5, -R9 ;  /* 0x00000005040a7223 */ /* 0x000fe20000010809 */
[----:B------:R-:W-:Y:S02]  /*9610*/  IMAD.U32 R0, R31, 0x10000, RZ ;  /* 0x000100001f007824 */ /* 0x000fe400078e00ff */
[C---:B------:R-:W-:Y:S01]  /*9620*/  FMUL.FTZ R9, R13.reuse, R8 ;  /* 0x000000080d097220 */ /* 0x040fe20000410000 */
[C---:B------:R-:W-:Y:S01]  /*9630*/  FMUL.FTZ R5, R24.reuse, R35 ;  /* 0x0000002318057220 */ /* 0x040fe20000410000 */
[----:B------:R-:W-:Y:S01]  /*9640*/  FMUL.FTZ R28, R24, R29 ;  /* 0x0000001d181c7220 */ /* 0x000fe20000410000 */
[----:B------:R-:W-:Y:S01]  /*9650*/  FFMA.FTZ R24, R4, R33, R11 ;  /* 0x0000002104187223 */ /* 0x000fe2000001000b */
[-C--:B------:R-:W-:Y:S01]  /*9660*/  FMUL.FTZ R13, R13, R0.reuse ;  /* 0x000000000d0d7220 */ /* 0x080fe20000410000 */
[----:B------:R-:W-:Y:S01]  /*9670*/  FFMA.FTZ R11, R6, R0, -R9 ;  /* 0x00000000060b7223 */ /* 0x000fe20000010809 */
[----:B------:R-:W-:Y:S01]  /*9680*/  LOP3.LUT R4, R37, 0xffff0000, RZ, 0xc0, !PT ;  /* 0xffff000025047812 */ /* 0x000fe200078ec0ff */
[----:B------:R-:W-:Y:S01]  /*9690*/  FFMA.FTZ R29, R12, R29, -R5 ;  /* 0x0000001d0c1d7223 */ /* 0x000fe20000010805 */
[----:B------:R-:W-:-:S02]  /*96a0*/  LOP3.LUT R0, R31, 0xffff0000, RZ, 0xc0, !PT ;  /* 0xffff00001f007812 */ /* 0x000fc400078ec0ff */
[----:B------:R-:W-:Y:S02]  /*96b0*/  LOP3.LUT R9, R38, 0xffff0000, RZ, 0xc0, !PT ;  /* 0xffff000026097812 */ /* 0x000fe400078ec0ff */
[----:B------:R-:W-:Y:S01]  /*96c0*/  LOP3.LUT R5, R32, 0xffff0000, RZ, 0xc0, !PT ;  /* 0xffff000020057812 */ /* 0x000fe200078ec0ff */
[----:B------:R-:W-:Y:S01]  /*96d0*/  FFMA.FTZ R13, R6, R8, R13 ;  /* 0x00000008060d7223 */ /* 0x000fe2000001000d */
        /* <DEDUP_REMOVED lines=19> */
.L_x_8708:
[----:B------:R-:W-:Y:S05]  /*9810*/  BSYNC B0 ;  /* 0x0000000000007941 */ /* 0x000fea0003800000 */
.L_x_8694:
        /* <DEDUP_REMOVED lines=8> */
.L_x_8691:
[----:B------:R-:W-:-:S13]  /*98a0*/  ISETP.NE.AND P0, PT, R187, 0x3, PT ;  /* 0x00000003bb00780c */ /* 0x000fda0003f05270 */
[----:B------:R-:W-:Y:S05]  /*98b0*/  @!P0 BRA `(.L_x_8721) ;  /* 0x0000000000048947 */ /* 0x000fea0003800000 */
[----:B------:R-:W-:Y:S01]  /*98c0*/  BPT.TRAP 0x1 ;  /* 0x000000040000795c */ /* 0x000fe20000300000 */
.L_x_8721:
[----:B------:R-:W-:Y:S01]  /*98d0*/  IMAD R169, R18, 0x8, R2 ;  /* 0x0000000812a97824 */ /* 0x000fe200078e0202 */
[----:B------:R-:W-:-:S04]  /*98e0*/  SHF.L.U32 R56, R19, 0x1f, RZ ;  /* 0x0000001f13387819 */ /* 0x000fc800000006ff */
[----:B------:R4:W0:Y:S01]  /*98f0*/  SYNCS.PHASECHK.TRANS64.TRYWAIT P1, [R169+URZ+0x38830], R56 ;  /* 0x03883038a90075a7 */ /* 0x000822000802017f */
[----:B------:R-:W-:Y:S05]  /*9900*/  @!P0 BRA `(.L_x_8722) ;  /* 0x0000000000048947 */ /* 0x000fea0003800000 */
[----:B------:R-:W-:Y:S01]  /*9910*/  BPT.TRAP 0x1 ;  /* 0x000000040000795c */ /* 0x000fe20000300000 */
.L_x_8722:
[C---:B--2---:R-:W-:Y:S02]  /*9920*/  VIADD R0, R2.reuse, 0x22400 ;  /* 0x0002240002007836 */ /* 0x044fe40000000000 */
[----:B01-3--:R-:W-:-:S03]  /*9930*/  VIADD R3, R2, 0x20400 ;  /* 0x0002040002037836 */ /* 0x00bfc60000000000 */
        /* <DEDUP_REMOVED lines=8> */
.L_x_8723:
        /* <DEDUP_REMOVED lines=13> */
[----:B------:R-:W-:Y:S01]  /*9a90*/  SHF.L.U32 R3, R20, 0x1f, RZ ;  /* 0x0000001f14037819 */ /* 0x000fe200000006ff */
[----:B------:R-:W-:Y:S01]  /*9aa0*/  IMAD.MOV.U32 R9, RZ, RZ, 0x40000040 ;  /* 0x40000040ff097424 */ /* 0x000fe200078e00ff */
[----:B------:R-:W-:Y:S01]  /*9ab0*/  BSSY B0, `(.L_x_8725) ;  /* 0x0000022000007945 */ /* 0x000fe20003800000 */
[----:B------:R-:W-:-:S02]  /*9ac0*/  VIADD R10, R4, 0x4 ;  /* 0x00000004040a7836 */ /* 0x000fc40000000000 */
[----:B------:R-:W-:Y:S02]  /*9ad0*/  IMAD.MOV.U32 R11, RZ, RZ, 0x40000040 ;  /* 0x40000040ff0b7424 */ /* 0x000fe400078e00ff */
[----:B------:R-:W-:-:S04]  /*9ae0*/  IMAD.MOV.U32 R7, RZ, RZ, 0x40000040 ;  /* 0x40000040ff077424 */ /* 0x000fc800078e00ff */
[----:B------:R-:W-:Y:S01]  /*9af0*/  HGMMA.64x64x16.F32.BF16 R24, gdesc[UR4], RZ, !UPT, gsb0 ;  /* 0x00e00000041879f0 */ /* 0x000fe2000c0018ff */
        /* <DEDUP_REMOVED lines=27> */
[----:B------:R-:W1:Y:S02]  /*9cb0*/  SYNCS.PHASECHK.TRANS64.TRYWAIT P1, [R2+URZ+0x38810], R3 ;  /* 0x03881003020075a7 */ /* 0x000e64000802017f */
[----:B-1----:R-:W-:Y:S05]  /*9cc0*/  @!P1 BRA `(.L_x_8726) ;  /* 0x0000017800d49947 */ /* 0x002fea0003800000 */
.L_x_8991:
[----:B------:R-:W-:Y:S05]  /*9cd0*/  BSYNC B0 ;  /* 0x0000000000007941 */ /* 0x000fea0003800000 */
.L_x_8725:
[----:B------:R-:W-:Y:S05]  /*9ce0*/  @!P0 BRA `(.L_x_8727) ;  /* 0x0000000000048947 */ /* 0x000fea0003800000 */
[----:B------:R-:W-:Y:S01]  /*9cf0*/  BPT.TRAP 0x1 ;  /* 0x000000040000795c */ /* 0x000fe20000300000 */
.L_x_8727:
[----:B------:R2:W3:Y:S01]  /*9d00*/  SYNCS.PHASECHK.TRANS64.TRYWAIT P2, [R169+URZ+0x38850], R56 ;  /* 0x03885038a90075a7 */ /* 0x0004e2000804017f */
[----:B------:R-:W-:Y:S05]  /*9d10*/  @!P0 BRA `(.L_x_8728) ;  /* 0x0000000000048947 */ /* 0x000fea0003800000 */
[----:B------:R-:W-:Y:S01]  /*9d20*/  BPT.TRAP 0x1 ;  /* 0x000000040000795c */ /* 0x000fe20000300000 */
.L_x_8728:
[----:B------:R-:W1:Y:S01]  /*9d30*/  S2R R0, SR_TID.X ;  /* 0x0000000000007919 */ /* 0x000e620000002100 */
[----:B------:R-:W-:Y:S01]  /*9d40*/  BSSY B0, `(.L_x_8729) ;  /* 0x0000009000007945 */ /* 0x000fe20003800000 */
[----:B-1----:R-:W-:Y:S01]  /*9d50*/  LOP3.LUT R3, R0, 0x7f, RZ, 0xc0, !PT ;  /* 0x0000007f00037812 */ /* 0x002fe200078ec0ff */
[----:B------:R-:W-:-:S03]  /*9d60*/  VIADD R0, R2, 0x400 ;  /* 0x0000040002007836 */ /* 0x000fc60000000000 */
[----:B------:R-:W-:Y:S02]  /*9d70*/  ISETP.NE.AND P1, PT, R3, RZ, PT ;  /* 0x000000ff0300720c */ /* 0x000fe40003f25270 */
[----:B------:R-:W-:-:S04]  /*9d80*/  SHF.R.U32.HI R0, RZ, 0x4, R0 ;  /* 0x00000004ff007819 */ /* 0x000fc80000011600 */
[----:B------:R-:W-:Y:S01]  /*9d90*/  LOP3.LUT R0, R0, 0x3fff, RZ, 0xc0, !PT ;  /* 0x00003fff00007812 */ /* 0x000fe200078ec0ff */
[----:B---3--:R-:W-:Y:S06]  /*9da0*/  @P2 BRA `(.L_x_8730) ;  /* 0x0000000000082947 */ /* 0x008fec0003800000 */
[----:B------:R-:W1:Y:S02]  /*9db0*/  SYNCS.PHASECHK.TRANS64.TRYWAIT P2, [R169+URZ+0x38850], R56 ;  /* 0x03885038a90075a7 */ /* 0x000e64000804017f */
[----:B-1----:R-:W-:Y:S05]  /*9dc0*/  @!P2 BRA `(.L_x_8731) ;  /* 0x0000017800a8a947 */ /* 0x002fea0003800000 */
.L_x_8730:
[----:B------:R-:W-:Y:S05]  /*9dd0*/  BSYNC B0 ;  /* 0x0000000000007941 */ /* 0x000fea0003800000 */
.L_x_8729:
[----:B------:R-:W-:Y:S05]  /*9de0*/  WARPSYNC.ALL ;  /* 0x0000000000007948 */ /* 0x000fea0003800000 */
[----:B------:R-:W-:Y:S01]  /*9df0*/  LOP3.LUT R15, R0, 0x10000, RZ, 0xfc, !PT ;  /* 0x00010000000f7812 */ /* 0x000fe200078efcff */
[----:B------:R-:W-:Y:S01]  /*9e00*/  VIADD R0, R2, 0x26400 ;  /* 0x0002640002007836 */ /* 0x000fe20000000000 */
[----:B------:R-:W-:-:S03]  /*9e10*/  WARPGROUP.ARRIVE ;  /* 0x00000000000079c5 */ /* 0x000fc60000000000 */
[----:B------:R-:W-:-:S03]  /*9e20*/  IMAD R20, R18, 0x1000, R15 ;  /* 0x0000100012147824 */ /* 0x000fc600078e020f */
[----:B------:R-:W3:Y:S01]  /*9e30*/  S2R R3, SR_TID.X ;  /* 0x0000000000037919 */ /* 0x000ee20000002100 */
[----:B------:R-:W-:Y:S01]  /*9e40*/  IMAD.MOV.U32 R21, RZ, RZ, 0x40000040 ;  /* 0x40000040ff157424 */ /* 0x000fe200078e00ff */
[----:B------:R-:W-:Y:S01]  /*9e50*/  SHF.R.U32.HI R0, RZ, 0x4, R0 ;  /* 0x00000004ff007819 */ /* 0x000fe20000011600 */
[----:B------:R-:W-:Y:S01]  /*9e60*/  IMAD.MOV.U32 R7, RZ, RZ, 0x40000040 ;  /* 0x40000040ff077424 */ /* 0x000fe200078e00ff */
[C---:B------:R-:W-:Y:S01]  /*9e70*/  R2UR UR6, R20.reuse ;  /* 0x00000000140672ca */ /* 0x040fe200000e0000 */
[----:B012-4-:R-:W-:Y:S01]  /*9e80*/  VIADD R56, R20, 0x2 ;  /* 0x0000000214387836 */ /* 0x017fe20000000000 */
        /* <DEDUP_REMOVED lines=10> */
[----:B------:R-:W-:Y:S01]  /*9f30*/  ULDC UR36, c[0x0][0xa80] ;  /* 0x0002a00000247ab9 */ /* 0x000fe20000000800 */
[----:B------:R-:W-:Y:S01]  /*9f40*/  IMAD.MOV.U32 R67, RZ, RZ, 0x40000040 ;  /* 0x40000040ff437424 */ /* 0x000fe200078e00ff */
[----:B------:R-:W-:Y:S01]  /*9f50*/  ULDC UR37, c[0x0][0xa80] ;  /* 0x0002a00000257ab9 */ /* 0x000fe20000000800 */
[----:B------:R-:W-:Y:S01]  /*9f60*/  IMAD.MOV.U32 R65, RZ, RZ, 0x40000040 ;  /* 0x40000040ff417424 */ /* 0x000fe200078e00ff */
[----:B------:R-:W-:Y:S07]  /*9f70*/  BSSY B0, `(.L_x_8732) ;  /* 0x000061f000007945 */ /* 0x000fee0003800000 */
        /* <DEDUP_REMOVED lines=9> */
[----:B---3--:R-:W-:-:S05]  /*a010*/  SHF.R.U32.HI R3, RZ, 0x7, R3 ;  /* 0x00000007ff037819 */ /* 0x008fca0000011603 */
        /* <DEDUP_REMOVED lines=182> */
[----:B------:R-:W-:-:S02]  /*ab80*/  IMAD.MOV.U32 R3, RZ, RZ, 0x28 ;  /* 0x00000028ff037424 */ /* 0x000fc400078e00ff */
        /* <DEDUP_REMOVED lines=14> */
[CC--:B------:R-:W-:Y:S02]  /*ac70*/  IADD3 R58, R3.reuse, R21.reuse, R6 ;  /* 0x00000015033a7210 */ /* 0x0c0fe40007ffe006 */
[----:B------:R-:W-:Y:S01]  /*ac80*/  IADD3 R56, R3, R21, R20 ;  /* 0x0000001503387210 */ /* 0x000fe20007ffe014 */
        /* <DEDUP_REMOVED lines=11> */
[----:B------:R-:W-:Y:S01]  /*ad40*/  VIADD R59, R20, 0xa00 ;  /* 0x00000a00143b7836 */ /* 0x000fe20000000000 */
[----:B------:R-:W-:Y:S02]  /*ad50*/  R2UR UR6, R56 ;  /* 0x00000000380672ca */ /* 0x000fe400000e0000 */
[----:B------:R-:W-:Y:S01]  /*ad60*/  R2UR UR7, R57 ;  /* 0x00000000390772ca */ /* 0x000fe200000e0000 */
[----:B------:R-:W-:Y:S02]  /*ad70*/  VIADD R57, R6, 0xa00 ;  /* 0x00000a0006397836 */ /* 0x000fe40000000000 */
[----:B------:R-:W-:-:S02]  /*ad80*/  IMAD.IADD R66, R0, 0x1, R59 ;  /* 0x0000000100427824 */ /* 0x000fc400078e023b */
[----:B------:R-:W-:Y:S02]  /*ad90*/  IMAD.IADD R64, R0, 0x1, R57 ;  /* 0x0000000100407824 */ /* 0x000fe400078e0239 */
[C---:B------:R-:W-:Y:S02]  /*ada0*/  IMAD.IADD R58, R62.reuse, 0x1, R59 ;  /* 0x000000013e3a7824 */ /* 0x040fe400078e023b */
[----:B------:R-:W-:Y:S01]  /*adb0*/  IMAD.IADD R56, R62, 0x1, R57 ;  /* 0x000000013e387824 */ /* 0x000fe200078e0239 */
        /* <DEDUP_REMOVED lines=11> */
[----:B------:R-:W-:-:S02]  /*ae70*/  IMAD.MOV.U32 R59, RZ, RZ, 0x40000040 ;  /* 0x40000040ff3b7424 */ /* 0x000fc400078e00ff */
[----:B------:R-:W-:Y:S01]  /*ae80*/  IMAD.MOV.U32 R57, RZ, RZ, 0x40000040 ;  /* 0x40000040ff397424 */ /* 0x000fe200078e00ff */
        /* <DEDUP_REMOVED lines=71> */
[----:B------:R-:W-:Y:S01]  /*b300*/  VIADD R3, R6, 0xe00 ;  /* 0x00000e0006037836 */ /* 0x000fe20000000000 */
[----:B------:R-:W-:-:S02]  /*b310*/  WARPGROUP.DEPBAR.LE gsb0, 0x0 ;  /* 0x00008000000079c5 */ /* 0x000fc40000010000 */
[----:B------:R-:W-:-:S06]  /*b320*/  WARPGROUP.ARRIVE ;  /* 0x00000000000079c5 */ /* 0x000fcc0000000000 */
[----:B------:R-:W-:Y:S01]  /*b330*/  HGMMA.64x64x16.F32.BF16 R24, gdesc[UR4], R24, gsb0 ;  /* 0x00e00000041879f0 */ /* 0x000fe20008001818 */
[----:B------:R-:W-:Y:S02]  /*b340*/  R2UR UR4, R58 ;  /* 0x000000003a0472ca */ /* 0x000fe400000e0000 */
[----:B------:R-:W-:Y:S01]  /*b350*/  R2UR UR5, R59 ;  /* 0x000000003b0572ca */ /* 0x000fe200000e0000 */
[----:B------:R-:W-:Y:S01]  /*b360*/  VIADD R59, R20, 0xe00 ;  /* 0x00000e00143b7836 */ /* 0x000fe20000000000 */
[----:B------:R-:W-:Y:S01]  /*b370*/  R2UR UR6, R56 ;  /* 0x00000000380672ca */ /* 0x000fe200000e0000 */
[C---:B------:R-:W-:Y:S01]  /*b380*/  IMAD.IADD R56, R0.reuse, 0x1, R3 ;  /* 0x0000000100387824 */ /* 0x040fe200078e0203 */
[----:B------:R-:W-:Y:S01]  /*b390*/  R2UR UR7, R57 ;  /* 0x00000000390772ca */ /* 0x000fe200000e0000 */
[----:B------:R-:W-:Y:S02]  /*b3a0*/  IMAD.IADD R64, R0, 0x1, R59 ;  /* 0x0000000100407824 */ /* 0x000fe400078e023b */
[----:B------:R-:W-:-:S02]  /*b3b0*/  IMAD.MOV.U32 R57, RZ, RZ, 0x40000040 ;  /* 0x40000040ff397424 */ /* 0x000fc400078e00ff */
        /* <DEDUP_REMOVED lines=12> */
[----:B------:R-:W-:Y:S01]  /*b480*/  IMAD.MOV.U32 R59, RZ, RZ, 0x40000040 ;  /* 0x40000040ff3b7424 */ /* 0x000fe200078e00ff */
        /* <DEDUP_REMOVED lines=23> */
[----:B------:R-:W-:Y:S01]  /*b600*/  LOP3.LUT R21, R0, 0x6, RZ, 0xc0, !PT ;  /* 0x0000000600157812 */ /* 0x000fe200078ec0ff */
[----:B------:R-:W-:-:S03]  /*b610*/  IMAD.IADD R0, R216, 0x1, R195 ;  /* 0x00000001d8007824 */ /* 0x000fc600078e02c3 */
[CC--:B------:R-:W-:Y:S02]  /*b620*/  IADD3 R58, R21.reuse, R3.reuse, R6 ;  /* 0x00000003153a7210 */ /* 0x0c0fe40007ffe006 */
[----:B------:R-:W-:Y:S01]  /*b630*/  IADD3 R20, R21, R3, R20 ;  /* 0x0000000315147210 */ /* 0x000fe20007ffe014 */
[----:B------:R-:W-:Y:S01]  /*b640*/  IMAD.MOV.U32 R21, RZ, RZ, 0x40000040 ;  /* 0x40000040ff157424 */ /* 0x000fe200078e00ff */
[----:B0-----:R-:W-:-:S13]  /*b650*/  ISETP.NE.AND P2, PT, R57, 0x1, PT ;  /* 0x000000013900780c */ /* 0x001fda0003f45270 */
[----:B------:R-:W0:Y:S08]  /*b660*/  @P2 LDC R3, c[0x0][0x44c] ;  /* 0x00011300ff032b82 */ /* 0x000e300000000800 */
[----:B------:R-:W1:Y:S01]  /*b670*/  @P2 LDC R200, c[0x0][0x44c] ;  /* 0x00011300ffc82b82 */ /* 0x000e620000000800 */
[----:B0-----:R-:W-:Y:S01]  /*b680*/  @P2 IMAD.HI.U32 R3, R0, R3, RZ ;  /* 0x0000000300032227 */ /* 0x001fe200078e00ff */
[----:B------:R-:W-:-:S02]  /*b690*/  WARPGROUP.DEPBAR.LE gsb0, 0x0 ;  /* 0x00008000000079c5 */ /* 0x000fc40000010000 */
[----:B------:R-:W-:-:S06]  /*b6a0*/  WARPGROUP.ARRIVE ;  /* 0x00000000000079c5 */ /* 0x000fcc0000000000 */
[----:B------:R-:W-:Y:S01]  /*b6b0*/  HGMMA.64x64x16.F32.BF16 R24, gdesc[UR4], R24, gsb0 ;  /* 0x00e00000041879f0 */ /* 0x000fe20008001818 */
[----:B------:R-:W-:Y:S02]  /*b6c0*/  R2UR UR4, R58 ;  /* 0x000000003a0472ca */ /* 0x000fe400000e0000 */
[----:B------:R-:W-:Y:S02]  /*b6d0*/  R2UR UR5, R59 ;  /* 0x000000003b0572ca */ /* 0x000fe400000e0000 */
[----:B------:R-:W-:Y:S02]  /*b6e0*/  R2UR UR6, R20 ;  /* 0x00000000140672ca */ /* 0x000fe400000e0000 */
[----:B------:R-:W-:Y:S01]  /*b6f0*/  R2UR UR7, R21 ;  /* 0x00000000150772ca */ /* 0x000fe200000e0000 */
[----:B------:R-:W0:Y:S02]  /*b700*/  @P2 LDC R20, c[0x0][0x450] ;  /* 0x00011400ff142b82 */ /* 0x000e240000000800 */
[----:B0-----:R-:W-:Y:S01]  /*b710*/  @P2 SHF.R.U32.HI R0, RZ, R20, R3 ;  /* 0x00000014ff002219 */ /* 0x001fe20000011603 */
[----:B------:R-:W-:-:S02]  /*b720*/  IMAD R20, R197, -0x40, R56 ;  /* 0xffffffc0c5147824 */ /* 0x000fc400078e0238 */
[----:B------:R-:W-:Y:S02]  /*b730*/  VIADD R197, R197, 0xfffffffe ;  /* 0xfffffffec5c57836 */ /* 0x000fe40000000000 */
[----:B------:R-:W0:Y:S01]  /*b740*/  SHFL.IDX PT, R21, R0, RZ, 0x1c1f ;  /* 0x001c1fff00157589 */ /* 0x000e2200000e0000 */
[----:B------:R-:W-:Y:S02]  /*b750*/  IADD3 R3, R203, 0x1, R20 ;  /* 0x00000001cb037810 */ /* 0x000fe40007ffe014 */
[----:B------:R-:W-:Y:S01]  /*b760*/  IADD3 R20, -R189, R20, R203 ;  /* 0x00000014bd147210 */ /* 0x000fe20007ffe1cb */
[----:B------:R-:W2:Y:S01]  /*b770*/  SHFL.IDX PT, R0, R0, 0x1, 0x1c1f ;  /* 0x003c1f0000007f89 */ /* 0x000ea200000e0000 */
[----:B------:R-:W-:-:S04]  /*b780*/  IADD3 R3, -R194, R3, -R189 ;  /* 0x00000003c2037210 */ /* 0x000fc80007ffe9bd */
[----:B0-----:R-:W-:-:S04]  /*b790*/  VIADDMNMX R21, R21, R3, R20, PT ;  /* 0x0000000315157246 */ /* 0x001fc80003800114 */
[C---:B------:R-:W-:Y:S02]  /*b7a0*/  ISETP.GT.AND P3, PT, R21.reuse, RZ, PT ;  /* 0x000000ff1500720c */ /* 0x040fe40003f64270 */
[C---:B------:R-:W-:Y:S02]  /*b7b0*/  ISETP.GT.AND P4, PT, R21.reuse, 0x1, PT ;  /* 0x000000011500780c */ /* 0x040fe40003f84270 */
[----:B------:R-:W-:Y:S02]  /*b7c0*/  ISETP.GT.AND P5, PT, R21, 0x8, PT ;  /* 0x000000081500780c */ /* 0x000fe40003fa4270 */
[----:B--2---:R-:W-:Y:S01]  /*b7d0*/  VIADDMNMX R20, R0, R3, R20, PT ;  /* 0x0000000300147246 */ /* 0x004fe20003800114 */
[----:B------:R-:W-:Y:S02]  /*b7e0*/  WARPGROUP.DEPBAR.LE gsb0, 0x0 ;  /* 0x00008000000079c5 */ /* 0x000fe40000010000 */
[----:B------:R-:W-:-:S06]  /*b7f0*/  WARPGROUP.ARRIVE ;  /* 0x00000000000079c5 */ /* 0x000fcc0000000000 */
[----:B------:R-:W-:Y:S01]  /*b800*/  HGMMA.64x64x16.F32.BF16 R24, gdesc[UR4], R24, gsb0 ;  /* 0x00e00000041879f0 */ /* 0x000fe20008001818 */
[----:B------:R-:W-:Y:S02]  /*b810*/  ULDC UR4, c[0x0][0xa80] ;  /* 0x0002a00000047ab9 */ /* 0x000fe40000000800 */
        /* <DEDUP_REMOVED lines=44> */
[----:B------:R-:W-:Y:S02]  /*bae0*/  ISETP.GT.AND P3, PT, R20, RZ, PT ;  /* 0x000000ff1400720c */ /* 0x000fe40003f64270 */
        /* <DEDUP_REMOVED lines=10> */
[----:B------:R-:W-:Y:S02]  /*bb90*/  FMNMX.FTZ R3, R30, R3, !PT ;  /* 0x000000031e037209 */ /* 0x000fe40007810000 */
[----:B------:R-:W-:Y:S02]  /*bba0*/  FSEL R34, R34, -INF , P4 ;  /* 0xff80000022227808 */ /* 0x000fe40002000000 */
[C---:B------:R-:W-:Y:S02]  /*bbb0*/  ISETP.GT.AND P4, PT, R20.reuse, 0x18, PT ;  /* 0x000000181400780c */ /* 0x040fe40003f84270 */
[----:B------:R-:W-:Y:S02]  /*bbc0*/  ISETP.GT.AND P5, PT, R20, 0x21, PT ;  /* 0x000000211400780c */ /* 0x000fe40003fa4270 */
[----:B------:R-:W-:-:S02]  /*bbd0*/  FSEL R38, R38, -INF , P4 ;  /* 0xff80000026267808 */ /* 0x000fc40002000000 */
[C---:B------:R-:W-:Y:S02]  /*bbe0*/  ISETP.GT.AND P4, PT, R20.reuse, 0x20, PT ;  /* 0x000000201400780c */ /* 0x040fe40003f84270 */
[----:B0-----:R-:W-:Y:S02]  /*bbf0*/  FMNMX.FTZ R21, R57, R70, !PT ;  /* 0x0000004639157209 */ /* 0x001fe40007810000 */
[----:B------:R-:W-:Y:S02]  /*bc00*/  FSEL R70, R31, -INF , P3 ;  /* 0xff8000001f467808 */ /* 0x000fe40001800000 */
[----:B------:R-:W-:Y:S01]  /*bc10*/  ISETP.GT.AND P3, PT, R20, 0x11, PT ;  /* 0x000000111400780c */ /* 0x000fe20003f64270 */
[----:B------:R-:W0:Y:S01]  /*bc20*/  SHFL.BFLY PT, R74, R21, 0x1, 0x1f ;  /* 0x0c201f00154a7f89 */ /* 0x000e2200000e0000 */
[----:B------:R-:W-:Y:S02]  /*bc30*/  FMNMX.FTZ R3, R70, R3, !PT ;  /* 0x0000000346037209 */ /* 0x000fe40007810000 */
[----:B------:R-:W-:-:S02]  /*bc40*/  FSEL R72, R35, -INF , P3 ;  /* 0xff80000023487808 */ /* 0x000fc40001800000 */
[----:B------:R-:W-:Y:S02]  /*bc50*/  FMNMX.FTZ R3, R34, R3, !PT ;  /* 0x0000000322037209 */ /* 0x000fe40007810000 */
[----:B------:R-:W-:Y:S02]  /*bc60*/  ISETP.GT.AND P3, PT, R20, 0x19, PT ;  /* 0x000000191400780c */ /* 0x000fe40003f64270 */
[----:B------:R-:W-:Y:S02]  /*bc70*/  FMNMX.FTZ R3, R72, R3, !PT ;  /* 0x0000000348037209 */ /* 0x000fe40007810000 */
[----:B------:R-:W-:Y:S02]  /*bc80*/  FSEL R42, R42, -INF , P4 ;  /* 0xff8000002a2a7808 */ /* 0x000fe40002000000 */
[----:B------:R-:W-:Y:S02]  /*bc90*/  ISETP.GT.AND P4, PT, R20, 0x28, PT ;  /* 0x000000281400780c */ /* 0x000fe40003f84270 */
[----:B------:R-:W-:-:S02]  /*bca0*/  FSEL R76, R43, -INF , P5 ;  /* 0xff8000002b4c7808 */ /* 0x000fc40002800000 */
[----:B------:R-:W-:Y:S02]  /*bcb0*/  FSEL R46, R46, -INF , P4 ;  /* 0xff8000002e2e7808 */ /* 0x000fe40002000000 */
[----:B------:R-:W-:-:S04]  /*bcc0*/  ISETP.GT.AND P4, PT, R20, 0x30, PT ;  /* 0x000000301400780c */ /* 0x000fc80003f84270 */
[----:B------:R-:W-:Y:S02]  /*bcd0*/  FSEL R50, R50, -INF , P4 ;  /* 0xff80000032327808 */ /* 0x000fe40002000000 */
[----:B0-----:R-:W-:Y:S02]  /*bce0*/  FMNMX.FTZ R0, R21, R74, !PT ;  /* 0x0000004a15007209 */ /* 0x001fe40007810000 */
[----:B------:R-:W-:Y:S02]  /*bcf0*/  FSEL R74, R39, -INF , P3 ;  /* 0xff800000274a7808 */ /* 0x000fe40001800000 */
[----:B------:R-:W-:Y:S01]  /*bd00*/  FMNMX.FTZ R21, R38, R3, !PT ;  /* 0x0000000326157209 */ /* 0x000fe20007810000 */
[----:B------:R-:W-:Y:S01]  /*bd10*/  IMAD.U32 R3, RZ, RZ, UR4 ;  /* 0x00000004ff037e24 */ /* 0x000fe2000f8e00ff */
[----:B------:R-:W-:Y:S02]  /*bd20*/  ISETP.GT.AND P3, PT, R20, 0x29, PT ;  /* 0x000000291400780c */ /* 0x000fe40003f64270 */
[----:B------:R-:W-:Y:S01]  /*bd30*/  FMNMX.FTZ R21, R74, R21, !PT ;  /* 0x000000154a157209 */ /* 0x000fe20007810000 */
[C---:B------:R-:W-:Y:S01]  /*bd40*/  FMUL.FTZ R29, R0.reuse, R3 ;  /* 0x00000003001d7220 */ /* 0x040fe20000410000 */
[----:B------:R-:W-:-:S02]  /*bd50*/  FSETP.NEU.FTZ.AND P5, PT, R0, -INF , PT ;  /* 0xff8000000000780b */ /* 0x000fc40003fbd000 */
[----:B------:R-:W-:Y:S02]  /*bd60*/  FMNMX.FTZ R21, R42, R21, !PT ;  /* 0x000000152a157209 */ /* 0x000fe40007810000 */
[----:B------:R-:W-:Y:S02]  /*bd70*/  FSEL R78, R47, -INF , P3 ;  /* 0xff8000002f4e7808 */ /* 0x000fe40001800000 */
[----:B------:R-:W-:Y:S02]  /*bd80*/  FMNMX.FTZ R21, R76, R21, !PT ;  /* 0x000000154c157209 */ /* 0x000fe40007810000 */
[----:B------:R-:W-:Y:S02]  /*bd90*/  FSEL R29, R29, RZ, P5 ;  /* 0x000000ff1d1d7208 */ /* 0x000fe40002800000 */
[----:B------:R-:W-:Y:S02]  /*bda0*/  FMNMX.FTZ R21, R46, R21, !PT ;  /* 0x000000152e157209 */ /* 0x000fe40007810000 */
[----:B------:R-:W-:Y:S01]  /*bdb0*/  ISETP.GT.AND P3, PT, R20, 0x31, PT ;  /* 0x000000311400780c */ /* 0x000fe20003f64270 */
[--C-:B------:R-:W-:Y:S01]  /*bdc0*/  FFMA.FTZ R31, R24, R3, -R29.reuse ;  /* 0x00000003181f7223 */ /* 0x100fe2000001081d */
[----:B------:R-:W-:Y:S01]  /*bdd0*/  FMNMX.FTZ R21, R78, R21, !PT ;  /* 0x000000154e157209 */ /* 0x000fe20007810000 */
[-CC-:B------:R-:W-:Y:S01]  /*bde0*/  FFMA.FTZ R25, R25, R3.reuse, -R29.reuse ;  /* 0x0000000319197223 */ /* 0x180fe2000001081d */
[----:B------:R-:W-:Y:S01]  /*bdf0*/  ISETP.GT.AND P4, PT, R20, 0x38, PT ;  /* 0x000000381400780c */ /* 0x000fe20003f84270 */
        /* <DEDUP_REMOVED lines=10> */
[----:B------:R-:W0:Y:S01]  /*bea0*/  MUFU.EX2 R152, R25 ;  /* 0x0000001900987308 */ /* 0x000e220000000800 */
        /* <DEDUP_REMOVED lines=9> */
[-CC-:B------:R-:W-:Y:S01]  /*bf40*/  FFMA.FTZ R176, R64, R3.reuse, -R29.reuse ;  /* 0x0000000340b07223 */ /* 0x180fe2000001081d */
[-CC-:B------:R-:W-:Y:S01]  /*bf50*/  FFMA.FTZ R177, R48, R3.reuse, -R29.reuse ;  /* 0x0000000330b17223 */ /* 0x180fe2000001081d */
[----:B------:R-:W2:Y:S01]  /*bf60*/  SHFL.BFLY PT, R20, R21, 0x2, 0x1f ;  /* 0x0c401f0015147f89 */ /* 0x000ea200000e0000 */
[-CC-:B------:R-:W-:Y:S01]  /*bf70*/  FFMA.FTZ R171, R66, R3.reuse, -R29.reuse ;  /* 0x0000000342ab7223 */ /* 0x180fe2000001081d */
[-CC-:B------:R-:W-:Y:S01]  /*bf80*/  FFMA.FTZ R172, R52, R3.reuse, -R29.reuse ;  /* 0x0000000334ac7223 */ /* 0x180fe2000001081d */
[----:B------:R-:W-:Y:S01]  /*bf90*/  FFMA.FTZ R173, R68, R3, -R29 ;  /* 0x0000000344ad7223 */ /* 0x000fe2000001081d */
[----:B------:R-:W3:Y:S01]  /*bfa0*/  MUFU.EX2 R33, R56 ;  /* 0x0000003800217308 */ /* 0x000ee20000000800 */
[----:B0-----:R-:W-:Y:S01]  /*bfb0*/  FADD.FTZ R25, R31, R152 ;  /* 0x000000981f197221 */ /* 0x001fe20000010000 */
[----:B------:R-:W-:-:S06]  /*bfc0*/  F2FP.BF16.F32.PACK_AB R152, R152, R31 ;  /* 0x0000001f9898723e */ /* 0x000fcc00000010ff */
[----:B------:R-:W-:Y:S08]  /*bfd0*/  MUFU.EX2 R32, R32 ;  /* 0x0000002000207308 */ /* 0x000ff00000000800 */
[----:B------:R-:W0:Y:S01]  /*bfe0*/  MUFU.EX2 R35, R58 ;  /* 0x0000003a00237308 */ /* 0x000e220000000800 */
[----:B---3--:R-:W-:Y:S02]  /*bff0*/  F2FP.BF16.F32.PACK_AB R154, R33, R28 ;  /* 0x0000001c219a723e */ /* 0x008fe400000010ff */
[----:B--2---:R-:W-:-:S05]  /*c000*/  FMNMX.FTZ R20, R21, R20, !PT ;  /* 0x0000001415147209 */ /* 0x004fca0007810000 */
[----:B------:R-:W-:Y:S01]  /*c010*/  MUFU.EX2 R36, R36 ;  /* 0x0000002400247308 */ /* 0x000fe20000000800 */
[----:B------:R-:W2:Y:S07]  /*c020*/  SHFL.BFLY PT, R21, R20, 0x1, 0x1f ;  /* 0x0c201f0014157f89 */ /* 0x000eae00000e0000 */
[----:B------:R-:W3:Y:S01]  /*c030*/  MUFU.EX2 R37, R60 ;  /* 0x0000003c00257308 */ /* 0x000ee20000000800 */
[----:B0-----:R-:W-:-:S07]  /*c040*/  F2FP.BF16.F32.PACK_AB R156, R35, R32 ;  /* 0x00000020239c723e */ /* 0x001fce00000010ff */
[----:B------:R-:W-:Y:S08]  /*c050*/  MUFU.EX2 R40, R40 ;  /* 0x0000002800287308 */ /* 0x000ff00000000800 */
[----:B------:R-:W0:Y:S01]  /*c060*/  MUFU.EX2 R181, R181 ;  /* 0x000000b500b57308 */ /* 0x000e220000000800 */
[----:B--2---:R-:W-:Y:S02]  /*c070*/  FMNMX.FTZ R168, R20, R21, !PT ;  /* 0x0000001514a87209 */ /* 0x004fe40007810000 */
[----:B---3--:R-:W-:-:S02]  /*c080*/  F2FP.BF16.F32.PACK_AB R158, R37, R36 ;  /* 0x00000024259e723e */ /* 0x008fc400000010ff */
[C---:B------:R-:W-:Y:S01]  /*c090*/  FSETP.NEU.FTZ.AND P3, PT, R168.reuse, -INF , PT ;  /* 0xff800000a800780b */ /* 0x040fe20003f7d000 */
[-C--:B------:R-:W-:Y:S02]  /*c0a0*/  FMUL.FTZ R20, R168, R3.reuse ;  /* 0x00000003a8147220 */ /* 0x080fe40000410000 */
[----:B------:R-:W-:Y:S03]  /*c0b0*/  MUFU.EX2 R182, R182 ;  /* 0x000000b600b67308 */ /* 0x000fe60000000800 */
[----:B------:R-:W-:Y:S01]  /*c0c0*/  FSEL R21, R20, RZ, P3 ;  /* 0x000000ff14157208 */ /* 0x000fe20001800000 */
[C---:B------:R-:W-:Y:S02]  /*c0d0*/  @!P1 VIADD R20, R169.reuse, 0x38840 ;  /* 0x00038840a9149836 */ /* 0x040fe40000000000 */
[----:B------:R-:W-:Y:S02]  /*c0e0*/  @!P1 VIADD R169, R169, 0x38860 ;  /* 0x00038860a9a99836 */ /* 0x000fe40000000000 */
        /* <DEDUP_REMOVED lines=9> */
[----:B------:R-:W-:Y:S01]  /*c180*/  @!P1 PRMT R20, RZ, 0x654, R20 ;  /* 0x00000654ff149816 */ /* 0x000fe20000000014 */
[----:B------:R-:W-:Y:S01]  /*c190*/  FADD.FTZ R42, R28, R25 ;  /* 0x000000191c2a7221 */ /* 0x000fe20000010000 */
[----:B------:R-:W-:-:S02]  /*c1a0*/  IMAD.MOV.U32 R25, RZ, RZ, 0x40000040 ;  /* 0x40000040ff197424 */ /* 0x000fc400078e00ff */
[-CC-:B------:R-:W-:Y:S01]  /*c1b0*/  FFMA.FTZ R74, R74, R3.reuse, -R21.reuse ;  /* 0x000000034a4a7223 */ /* 0x180fe20000010815 */
[-CC-:B------:R-:W-:Y:S01]  /*c1c0*/  FFMA.FTZ R198, R76, R3.reuse, -R21.reuse ;  /* 0x000000034cc67223 */ /* 0x180fe20000010815 */
[----:B------:R-:W2:Y:S01]  /*c1d0*/  MUFU.EX2 R27, R27 ;  /* 0x0000001b001b7308 */ /* 0x000ea20000000800 */
[-CC-:B------:R-:W-:Y:S01]  /*c1e0*/  FFMA.FTZ R178, R46, R3.reuse, -R21.reuse ;  /* 0x000000032eb27223 */ /* 0x180fe20000010815 */
[-CC-:B------:R-:W-:Y:S01]  /*c1f0*/  FFMA.FTZ R179, R78, R3.reuse, -R21.reuse ;  /* 0x000000034eb37223 */ /* 0x180fe20000010815 */
[-CC-:B------:R-:W-:Y:S01]  /*c200*/  FFMA.FTZ R180, R50, R3.reuse, -R21.reuse ;  /* 0x0000000332b47223 */ /* 0x180fe20000010815 */
[----:B------:R3:W-:Y:S01]  /*c210*/  @!P1 SYNCS.ARRIVE.TRANS64.RED.A1T0 RZ, [R20+URZ], RZ ;  /* 0x000000ff14ff99a7 */ /* 0x0007e2000810043f */
[-CC-:B------:R-:W-:Y:S01]  /*c220*/  FFMA.FTZ R174, R24, R3.reuse, -R21.reuse ;  /* 0x0000000318ae7223 */ /* 0x180fe20000010815 */
[-CC-:B------:R-:W-:Y:S01]  /*c230*/  FFMA.FTZ R175, R54, R3.reuse, -R21.reuse ;  /* 0x0000000336af7223 */ /* 0x180fe20000010815 */
[----:B------:R-:W-:Y:S01]  /*c240*/  FFMA.FTZ R170, R80, R3, -R21 ;  /* 0x0000000350aa7223 */ /* 0x000fe20000010815 */
[----:B------:R-:W4:Y:S01]  /*c250*/  MUFU.EX2 R30, R30 ;  /* 0x0000001e001e7308 */ /* 0x000f220000000800 */
[----:B------:R-:W-:Y:S01]  /*c260*/  IMAD.MOV.U32 R21, RZ, RZ, 0x40000040 ;  /* 0x40000040ff157424 */ /* 0x000fe200078e00ff */
[----:B------:R-:W-:Y:S01]  /*c270*/  R2UR UR11, R25 ;  /* 0x00000000190b72ca */ /* 0x000fe200000e0000 */
[----:B---3--:R-:W-:Y:S01]  /*c280*/  IMAD R20, R18, 0x1000, R191 ;  /* 0x0000100012147824 */ /* 0x008fe200078e02bf */
[----:B0-----:R-:W-:-:S02]  /*c290*/  F2FP.BF16.F32.PACK_AB R160, R181, R40 ;  /* 0x00000028b5a0723e */ /* 0x001fc400000010ff */
[----:B------:R-:W-:Y:S02]  /*c2a0*/  R2UR UR7, R21 ;  /* 0x00000000150772ca */ /* 0x000fe400000e0000 */
[----:B------:R-:W0:Y:S01]  /*c2b0*/  MUFU.EX2 R155, R70 ;  /* 0x00000046009b7308 */ /* 0x000e220000000800 */
[----:B--2---:R-:W-:Y:S01]  /*c2c0*/  FADD.FTZ R29, R26, R27 ;  /* 0x0000001b1a1d7221 */ /* 0x004fe20000010000 */
[C---:B------:R-:W-:Y:S02]  /*c2d0*/  VIADD R24, R20.reuse, 0x80 ;  /* 0x0000008014187836 */ /* 0x040fe40000000000 */
[----:B------:R-:W-:Y:S01]  /*c2e0*/  FADD.FTZ R21, R33, R42 ;  /* 0x0000002a21157221 */ /* 0x000fe20000010000 */
[----:B------:R-:W-:Y:S02]  /*c2f0*/  F2FP.BF16.F32.PACK_AB R153, R27, R26 ;  /* 0x0000001a1b99723e */ /* 0x000fe400000010ff */
[----:B------:R-:W-:Y:S01]  /*c300*/  R2UR UR6, R20 ;  /* 0x00000000140672ca */ /* 0x000fe200000e0000 */
[----:B------:R-:W2:Y:S01]  /*c310*/  MUFU.EX2 R34, R34 ;  /* 0x0000002200227308 */ /* 0x000ea20000000800 */
[----:B----4-:R-:W-:Y:S01]  /*c320*/  FADD.FTZ R44, R30, R29 ;  /* 0x0000001d1e2c7221 */ /* 0x010fe20000010000 */
[----:B------:R-:W-:Y:S01]  /*c330*/  R2UR UR10, R24 ;  /* 0x00000000180a72ca */ /* 0x000fe200000e0000 */
[----:B------:R-:W-:Y:S01]  /*c340*/  FADD.FTZ R24, R32, R21 ;  /* 0x0000001520187221 */ /* 0x000fe20000010000 */
[----:B------:R-:W-:-:S03]  /*c350*/  @!P1 PRMT R169, RZ, 0x654, R169 ;  /* 0x00000654ffa99816 */ /* 0x000fc600000000a9 */
[----:B------:R-:W-:Y:S01]  /*c360*/  FADD.FTZ R21, R35, R24 ;  /* 0x0000001823157221 */ /* 0x000fe20000010000 */
[----:B------:R-:W3:Y:S01]  /*c370*/  MUFU.EX2 R157, R72 ;  /* 0x00000048009d7308 */ /* 0x000ee20000000800 */
[C---:B0-----:R-:W-:Y:S01]  /*c380*/  FADD.FTZ R25, R155.reuse, R44 ;  /* 0x0000002c9b197221 */ /* 0x041fe20000010000 */
[----:B------:R-:W-:Y:S01]  /*c390*/  F2FP.BF16.F32.PACK_AB R155, R155, R30 ;  /* 0x0000001e9b9b723e */ /* 0x000fe200000010ff */
[----:B------:R-:W-:Y:S01]  /*c3a0*/  BAR.SYNC.DEFER_BLOCKING 0xf, 0x100 ;  /* 0x03c4000000007b1d */ /* 0x000fe20000010000 */
[----:B------:R-:W-:-:S04]  /*c3b0*/  FADD.FTZ R24, R36, R21 ;  /* 0x0000001524187221 */ /* 0x000fc80000010000 */
[----:B------:R-:W-:Y:S01]  /*c3c0*/  FADD.FTZ R199, R37, R24 ;  /* 0x0000001825c77221 */ /* 0x000fe20000010000 */
[----:B------:R-:W0:Y:S01]  /*c3d0*/  MUFU.EX2 R38, R38 ;  /* 0x0000002600267308 */ /* 0x000e220000000800 */
[----:B--2---:R-:W-:Y:S02]  /*c3e0*/  FADD.FTZ R28, R34, R25 ;  /* 0x00000019221c7221 */ /* 0x004fe40000010000 */
[----:B------:R-:W-:-:S04]  /*c3f0*/  FADD.FTZ R199, R40, R199 ;  /* 0x000000c728c77221 */ /* 0x000fc80000010000 */
[----:B------:R-:W-:Y:S01]  /*c400*/  FADD.FTZ R199, R181, R199 ;  /* 0x000000c7b5c77221 */ /* 0x000fe20000010000 */
[----:B------:R-:W2:Y:S01]  /*c410*/  MUFU.EX2 R159, R74 ;  /* 0x0000004a009f7308 */ /* 0x000ea20000000800 */
[C---:B---3--:R-:W-:Y:S01]  /*c420*/  FADD.FTZ R25, R157.reuse, R28 ;  /* 0x0000001c9d197221 */ /* 0x048fe20000010000 */
[----:B------:R-:W-:-:S06]  /*c430*/  F2FP.BF16.F32.PACK_AB R157, R157, R34 ;  /* 0x000000229d9d723e */ /* 0x000fcc00000010ff */
[----:B------:R-:W3:Y:S01]  /*c440*/  MUFU.EX2 R176, R176 ;  /* 0x000000b000b07308 */ /* 0x000ee20000000800 */
[----:B0-----:R-:W-:Y:S01]  /*c450*/  FADD.FTZ R26, R38, R25 ;  /* 0x00000019261a7221 */ /* 0x001fe20000010000 */
[----:B------:R1:W-:Y:S06]  /*c460*/  STSM.16.M88.4 [R210+0x36400], R152 ;  /* 0x03640098d2007844 */ /* 0x0003ec0000000200 */
[----:B------:R-:W0:Y:S01]  /*c470*/  MUFU.EX2 R183, R183 ;  /* 0x000000b700b77308 */ /* 0x000e220000000800 */
[C---:B--2---:R-:W-:Y:S01]  /*c480*/  FADD.FTZ R21, R159.reuse, R26 ;  /* 0x0000001a9f157221 */ /* 0x044fe20000010000 */
[----:B------:R-:W-:-:S05]  /*c490*/  F2FP.BF16.F32.PACK_AB R159, R159, R38 ;  /* 0x000000269f9f723e */ /* 0x000fca00000010ff */
[----:B------:R2:W-:Y:S01]  /*c4a0*/  STSM.16.M88.4 [R214], R156 ;  /* 0x0000009cd6007844 */ /* 0x0005e20000000200 */
[----:B------:R-:W4:Y:S01]  /*c4b0*/  MUFU.EX2 R198, R198 ;  /* 0x000000c600c67308 */ /* 0x000f220000000800 */
[----:B---3--:R-:W-:Y:S01]  /*c4c0*/  F2FP.BF16.F32.PACK_AB R162, R176, R182 ;  /* 0x000000b6b0a2723e */ /* 0x008fe200000010ff */
[----:B------:R-:W-:-:S04]  /*c4d0*/  FADD.FTZ R182, R182, R199 ;  /* 0x000000c7b6b67221 */ /* 0x000fc80000010000 */
[----:B------:R-:W-:Y:S02]  /*c4e0*/  FADD.FTZ R182, R176, R182 ;  /* 0x000000b6b0b67221 */ /* 0x000fe40000010000 */
[----:B------:R-:W3:Y:S01]  /*c4f0*/  MUFU.EX2 R178, R178 ;  /* 0x000000b200b27308 */ /* 0x000ee20000000800 */
[----:B0-----:R-:W-:-:S07]  /*c500*/  FADD.FTZ R21, R183, R21 ;  /* 0x00000015b7157221 */ /* 0x001fce0000010000 */
[----:B------:R-:W0:Y:S01]  /*c510*/  MUFU.EX2 R179, R179 ;  /* 0x000000b300b37308 */ /* 0x000e220000000800 */
[C---:B----4-:R-:W-:Y:S01]  /*c520*/  F2FP.BF16.F32.PACK_AB R161, R198.reuse, R183 ;  /* 0x000000b7c6a1723e */ /* 0x050fe200000010ff */
[----:B------:R-:W-:Y:S02]  /*c530*/  FADD.FTZ R198, R198, R21 ;  /* 0x00000015c6c67221 */ /* 0x000fe40000010000 */
[----:B------:R-:W4:Y:S04]  /*c540*/  @P2 LDC R21, c[0x0][0x450] ;  /* 0x00011400ff152b82 */ /* 0x000f280000000800 */
[----:B------:R-:W5:Y:S01]  /*c550*/  MUFU.EX2 R177, R177 ;  /* 0x000000b100b17308 */ /* 0x000f620000000800 */
[----:B---3--:R-:W-:-:S07]  /*c560*/  FADD.FTZ R198, R178, R198 ;  /* 0x000000c6b2c67221 */ /* 0x008fce0000010000 */
[----:B------:R-:W3:Y:S01]  /*c570*/  MUFU.EX2 R171, R171 ;  /* 0x000000ab00ab7308 */ /* 0x000ee20000000800 */
[C---:B0-----:R-:W-:Y:S01]  /*c580*/  F2FP.BF16.F32.PACK_AB R163, R179.reuse, R178 ;  /* 0x000000b2b3a3723e */ /* 0x041fe200000010ff */
[----:B------:R-:W-:-:S04]  /*c590*/  FADD.FTZ R179, R179, R198 ;  /* 0x000000c6b3b37221 */ /* 0x000fc80000010000 */
[----:B------:R2:W-:Y:S02]  /*c5a0*/  STSM.16.M88.4 [R211], R160 ;  /* 0x000000a0d3007844 */ /* 0x0005e40000000200 */
[----:B------:R-:W-:Y:S01]  /*c5b0*/  MUFU.EX2 R172, R172 ;  /* 0x000000ac00ac7308 */ /* 0x000fe20000000800 */
[----:B-----5:R-:W-:-:S07]  /*c5c0*/  FADD.FTZ R182, R177, R182 ;  /* 0x000000b6b1b67221 */ /* 0x020fce0000010000 */
[----:B------:R-:W0:Y:S01]  /*c5d0*/  MUFU.EX2 R173, R173 ;  /* 0x000000ad00ad7308 */ /* 0x000e220000000800 */
[C---:B---3--:R-:W-:Y:S01]  /*c5e0*/  F2FP.BF16.F32.PACK_AB R164, R171.reuse, R177 ;  /* 0x000000b1aba4723e */ /* 0x048fe200000010ff */
[----:B------:R-:W-:-:S06]  /*c5f0*/  FADD.FTZ R171, R171, R182 ;  /* 0x000000b6abab7221 */ /* 0x000fcc0000010000 */
[----:B------:R-:W3:Y:S08]  /*c600*/  MUFU.EX2 R180, R180 ;  /* 0x000000b400b47308 */ /* 0x000ef00000000800 */
[----:B------:R-:W5:Y:S01]  /*c610*/  MUFU.EX2 R174, R174 ;  /* 0x000000ae00ae7308 */ /* 0x000f620000000800 */
[----:B0-----:R-:W-:-:S07]  /*c620*/  F2FP.BF16.F32.PACK_AB R166, R173, R172 ;  /* 0x000000acada6723e */ /* 0x001fce00000010ff */
[----:B------:R-:W-:Y:S01]  /*c630*/  MUFU.EX2 R175, R175 ;  /* 0x000000af00af7308 */ /* 0x000fe20000000800 */
[----:B---3--:R-:W-:-:S07]  /*c640*/  FADD.FTZ R179, R180, R179 ;  /* 0x000000b3b4b37221 */ /* 0x008fce0000010000 */
[----:B------:R-:W0:Y:S01]  /*c650*/  MUFU.EX2 R170, R170 ;  /* 0x000000aa00aa7308 */ /* 0x000e220000000800 */
[C---:B-----5:R-:W-:Y:S01]  /*c660*/  F2FP.BF16.F32.PACK_AB R165, R174.reuse, R180 ;  /* 0x000000b4aea5723e */ /* 0x060fe200000010ff */
[----:B------:R-:W-:Y:S01]  /*c670*/  FADD.FTZ R174, R174, R179 ;  /* 0x000000b3aeae7221 */ /* 0x000fe20000010000 */
[----:B0-----:R-:W-:-:S05]  /*c680*/  F2FP.BF16.F32.PACK_AB R167, R170, R175 ;  /* 0x000000afaaa7723e */ /* 0x001fca00000010ff */
[----:B------:R2:W-:Y:S01]  /*c690*/  STSM.16.M88.4 [R213], R164 ;  /* 0x000000a4d5007844 */ /* 0x0005e20000000200 */
[----:B------:R-:W-:-:S06]  /*c6a0*/  WARPGROUP.ARRIVE ;  /* 0x00000000000079c5 */ /* 0x000fcc0000000000 */
[----:B------:R-:W-:Y:S03]  /*c6b0*/  HGMMA.64x256x16.F32.BF16 R24, R152, gdesc[UR4].tnspB, RZ, !UPT, gsb0 ;  /* 0x43e0000498187df0 */ /* 0x000fe6000c0018ff */
[----:B------:R-:W-:Y:S02]  /*c6c0*/  WARPGROUP.DEPBAR.LE gsb0, 0x0 ;  /* 0x00008000000079c5 */ /* 0x000fe40000010000 */
[----:B------:R-:W-:Y:S01]  /*c6d0*/  WARPGROUP.ARRIVE ;  /* 0x00000000000079c5 */ /* 0x000fe20000000000 */
[----:B-1----:R-:W-:-:S04]  /*c6e0*/  @P2 IMAD.HI.U32 R152, R195, R200, RZ ;  /* 0x000000c8c3982227 */ /* 0x002fc800078e00ff */
[----:B------:R-:W-:-:S15]  /*c6f0*/  IMAD.MOV.U32 R154, RZ, RZ, R195 ;  /* 0x000000ffff9a7224 */ /* 0x000fde00078e00c3 */
[----:B------:R-:W-:-:S03]  /*c700*/  NOP ;  /* 0x0000000000007918 */ /* 0x000fc60000000000 */
[----:B------:R-:W-:Y:S01]  /*c710*/  HGMMA.64x256x16.F32.BF16 R24, R156, gdesc[UR8].tnspB, R24, gsb0 ;  /* 0x43e000089c187df0 */ /* 0x000fe20008001818 */
[----:B----4-:R-:W-:Y:S01]  /*c720*/  @P2 SHF.R.U32.HI R154, RZ, R21, R152 ;  /* 0x00000015ff9a2219 */ /* 0x010fe20000011698 */
[C---:B------:R-:W-:Y:S02]  /*c730*/  VIADD R152, R20.reuse, 0x100 ;  /* 0x0000010014987836 */ /* 0x040fe40000000000 */
[----:B------:R-:W-:Y:S02]  /*c740*/  IMAD.MOV.U32 R153, RZ, RZ, 0x40000040 ;  /* 0x40000040ff997424 */ /* 0x000fe400078e00ff */
[----:B------:R-:W-:Y:S01]  /*c750*/  VIADD R20, R20, 0x180 ;  /* 0x0000018014147836 */ /* 0x000fe20000000000 */
[----:B------:R-:W-:Y:S01]  /*c760*/  R2UR UR6, R152 ;  /* 0x00000000980672ca */ /* 0x000fe200000e0000 */
[----:B------:R-:W-:Y:S01]  /*c770*/  IMAD.MOV.U32 R21, RZ, RZ, 0x40000040 ;  /* 0x40000040ff157424 */ /* 0x000fe200078e00ff */
[----:B------:R-:W-:Y:S01]  /*c780*/  R2UR UR7, R153 ;  /* 0x00000000990772ca */ /* 0x000fe200000e0000 */
[----:B------:R-:W-:-:S02]  /*c790*/  WARPGROUP.DEPBAR.LE gsb0, 0x0 ;  /* 0x00008000000079c5 */ /* 0x000fc40000010000 */
[----:B------:R-:W-:-:S15]  /*c7a0*/  WARPGROUP.ARRIVE ;  /* 0x00000000000079c5 */ /* 0x000fde0000000000 */
[----:B------:R-:W-:-:S01]  /*c7b0*/  NOP ;  /* 0x0000000000007918 */ /* 0x000fc20000000000 */
[----:B------:R-:W-:Y:S01]  /*c7c0*/  HGMMA.64x256x16.F32.BF16 R24, R160, gdesc[UR4].tnspB, R24, gsb0 ;  /* 0x43e00004a0187df0 */ /* 0x000fe20008001818 */
[----:B------:R-:W-:Y:S02]  /*c7d0*/  R2UR UR6, R20 ;  /* 0x00000000140672ca */ /* 0x000fe400000e0000 */
[----:B------:R-:W-:Y:S02]  /*c7e0*/  R2UR UR7, R21 ;  /* 0x00000000150772ca */ /* 0x000fe400000e0000 */
[----:B------:R-:W-:-:S04]  /*c7f0*/  IADD3 R20, R154, R203, -R194 ;  /* 0x000000cb9a147210 */ /* 0x000fc80007ffe8c2 */
[----:B------:R-:W-:-:S04]  /*c800*/  SHF.R.S32.HI R21, RZ, 0x1f, R20 ;  /* 0x0000001fff157819 */ /* 0x000fc80000011414 */
[----:B------:R-:W-:Y:S01]  /*c810*/  LEA.HI R21, R21, R20, RZ, 0x6 ;  /* 0x0000001415157211 */ /* 0x000fe200078f30ff */
[----:B------:R-:W-:-:S03]  /*c820*/  FADD.FTZ R20, R172, R171 ;  /* 0x000000abac147221 */ /* 0x000fc60000010000 */
[----:B------:R-:W-:Y:S01]  /*c830*/  SHF.R.S32.HI R21, RZ, 0x6, R21 ;  /* 0x00000006ff157819 */ /* 0x000fe20000011415 */
[----:B------:R-:W-:-:S03]  /*c840*/  FADD.FTZ R20, R173, R20 ;  /* 0x00000014ad147221 */ /* 0x000fc60000010000 */
[----:B------:R-:W-:Y:S01]  /*c850*/  VIMNMX R212, RZ, R21, !PT ;  /* 0x00000015ffd47248 */ /* 0x000fe20007fe0100 */
[----:B------:R-:W-:-:S03]  /*c860*/  FADD.FTZ R21, R175, R174 ;  /* 0x000000aeaf157221 */ /* 0x000fc60000010000 */
[----:B------:R-:W-:Y:S01]  /*c870*/  ISETP.GE.AND P3, PT, R197, R212, PT ;  /* 0x000000d4c500720c */ /* 0x000fe20003f66270 */
[----:B------:R-:W-:Y:S01]  /*c880*/  FADD.FTZ R21, R170, R21 ;  /* 0x00000015aa157221 */ /* 0x000fe20000010000 */
        /* <DEDUP_REMOVED lines=17> */
[----:B------:R-:W-:Y:S02]  /*c9a0*/  IMAD.MOV.U32 R198, RZ, RZ, R197 ;  /* 0x000000ffffc67224 */ /* 0x000fe400078e00c5 */
[----:B------:R-:W-:-:S07]  /*c9b0*/  IMAD.MOV.U32 R200, RZ, RZ, R18 ;  /* 0x000000ffffc87224 */ /* 0x000fce00078e0012 */
.L_x_8744:
[----:B------:R-:W-:-:S05]  /*c9c0*/  VIADD R18, R200, 0x1 ;  /* 0x00000001c8127836 */ /* 0x000fca0000000000 */
[----:B------:R-:W-:-:S04]  /*c9d0*/  ISETP.NE.AND P3, PT, R18, 0x2, PT ;  /* 0x000000021200780c */ /* 0x000fc80003f65270 */
[----:B------:R-:W-:Y:S02]  /*c9e0*/  SEL R0, RZ, 0x1, P3 ;  /* 0x00000001ff007807 */ /* 0x000fe40001800000 */
[----:B------:R-:W-:Y:S02]  /*c9f0*/  SEL R18, R18, RZ, P3 ;  /* 0x000000ff12127207 */ /* 0x000fe40001800000 */
[----:B------:R-:W-:Y:S01]  /*ca00*/  LOP3.LUT R19, R19, R0, RZ, 0x3c, !PT ;  /* 0x0000000013137212 */ /* 0x000fe200078e3cff */
[----:B------:R-:W-:Y:S06]  /*ca10*/  @!P0 BRA `(.L_x_8734) ;  /* 0x0000000000048947 */ /* 0x000fec0003800000 */
[----:B------:R-:W-:Y:S01]  /*ca20*/  BPT.TRAP 0x1 ;  /* 0x000000040000795c */ /* 0x000fe20000300000 */
.L_x_8734:
[----:B------:R-:W-:Y:S01]  /*ca30*/  IMAD R197, R18, 0x8, R2 ;  /* 0x0000000812c57824 */ /* 0x000fe200078e0202 */
[----:B------:R-:W-:-:S04]  /*ca40*/  SHF.L.U32 R0, R19, 0x1f, RZ ;  /* 0x0000001f13007819 */ /* 0x000fc800000006ff */
[----:B------:R0:W1:Y:S01]  /*ca50*/  SYNCS.PHASECHK.TRANS64.TRYWAIT P3, [R197+URZ+0x38830], R0 ;  /* 0x03883000c50075a7 */ /* 0x000062000806017f */
[----:B------:R-:W-:Y:S05]  /*ca60*/  @!P0 BRA `(.L_x_8735) ;  /* 0x0000000000048947 */ /* 0x000fea0003800000 */
[----:B------:R-:W-:Y:S01]  /*ca70*/  BPT.TRAP 0x1 ;  /* 0x000000040000795c */ /* 0x000fe20000300000 */
.L_x_8735:
[----:B------:R-:W-:Y:S01]  /*ca80*/  BSSY B2, `(.L_x_8736) ;  /* 0x0000006000027945 */ /* 0x000fe20003800000 */
[----:B--2---:R-:W-:Y:S02]  /*ca90*/  IMAD R156, R18, 0x200, R14 ;  /* 0x00000200129c7824 */ /* 0x004fe400078e020e */
[----:B------:R-:W-:Y:S01]  /*caa0*/  IMAD.MOV.U32 R157, RZ, RZ, 0x40000040 ;  /* 0x40000040ff9d7424 */ /* 0x000fe200078e00ff */
[----:B-1----:R-:W-:Y:S06]  /*cab0*/  @P3 BRA `(.L_x_8737) ;  /* 0x0000000000083947 */ /* 0x002fec0003800000 */
[----:B------:R-:W1:Y:S02]  /*cac0*/  SYNCS.PHASECHK.TRANS64.TRYWAIT P3, [R197+URZ+0x38830], R0 ;  /* 0x03883000c50075a7 */ /* 0x000e64000806017f */
[----:B-1----:R-:W-:Y:S05]  /*cad0*/  @!P3 BRA `(.L_x_8738) ;  /* 0x0000014c0078b947 */ /* 0x002fea0003800000 */
.L_x_8737:
[----:B------:R-:W-:Y:S05]  /*cae0*/  BSYNC B2 ;  /* 0x0000000000027941 */ /* 0x000fea0003800000 */
.L_x_8736:
        /* <DEDUP_REMOVED lines=36> */
.L_x_8739:
[----:B------:R2:W3:Y:S01]  /*cd30*/  SYNCS.PHASECHK.TRANS64.TRYWAIT P3, [R197+URZ+0x38850], R0 ;  /* 0x03885000c50075a7 */ /* 0x0004e2000806017f */
[----:B------:R-:W-:Y:S05]  /*cd40*/  @!P0 BRA `(.L_x_8740) ;  /* 0x0000000000048947 */ /* 0x000fea0003800000 */
[----:B------:R-:W-:Y:S01]  /*cd50*/  BPT.TRAP 0x1 ;  /* 0x000000040000795c */ /* 0x000fe20000300000 */
.L_x_8740:
[----:B------:R-:W-:Y:S04]  /*cd60*/  BSSY B2, `(.L_x_8741) ;  /* 0x0000004000027945 */ /* 0x000fe80003800000 */
[----:B---3--:R-:W-:Y:S05]  /*cd70*/  @P3 BRA `(.L_x_8742) ;  /* 0x0000000000083947 */ /* 0x008fea0003800000 */
[----:B------:R-:W3:Y:S02]  /*cd80*/  SYNCS.PHASECHK.TRANS64.TRYWAIT P3, [R197+URZ+0x38850], R0 ;  /* 0x03885000c50075a7 */ /* 0x000ee4000806017f */
[----:B---3--:R-:W-:Y:S05]  /*cd90*/  @!P3 BRA `(.L_x_8743) ;  /* 0x0000014800dcb947 */ /* 0x008fea0003800000 */
.L_x_8742:
[----:B------:R-:W-:Y:S05]  /*cda0*/  BSYNC B2 ;  /* 0x0000000000027941 */ /* 0x000fea0003800000 */
.L_x_8741:
        /* <DEDUP_REMOVED lines=346> */
[----:B------:R-:W0:Y:S02]  /*e350*/  @P2 LDC R0, c[0x0][0x44c] ;  /* 0x00011300ff002b82 */ /* 0x000e240000000800 */
        /* <DEDUP_REMOVED lines=10> */
[----:B------:R-:W-:Y:S02]  /*e400*/  IMAD.MOV.U32 R207, RZ, RZ, 0x40000040 ;  /* 0x40000040ffcf7424 */ /* 0x000fe400078e00ff */
[----:B------:R-:W-:Y:S01]  /*e410*/  IMAD.IADD R208, R3, 0x1, R208 ;  /* 0x0000000103d07824 */ /* 0x000fe200078e02d0 */
[----:B------:R-:W-:Y:S01]  /*e420*/  R2UR UR6, R206 ;  /* 0x00000000ce0672ca */ /* 0x000fe200000e0000 */
[----:B------:R-:W-:Y:S01]  /*e430*/  IMAD.IADD R206, R205, 0x1, R3 ;  /* 0x00000001cdce7824 */ /* 0x000fe200078e0203 */
[----:B------:R-:W-:Y:S01]  /*e440*/  R2UR UR7, R207 ;  /* 0x00000000cf0772ca */ /* 0x000fe200000e0000 */
[----:B------:R-:W-:Y:S01]  /*e450*/  IMAD.MOV.U32 R207, RZ, RZ, 0x40000040 ;  /* 0x40000040ffcf7424 */ /* 0x000fe200078e00ff */
[----:B------:R-:W1:Y:S01]  /*e460*/  @P2 LDC R3, c[0x0][0x450] ;  /* 0x00011400ff032b82 */ /* 0x000e620000000800 */
[----:B------:R-:W-:-:S04]  /*e470*/  IMAD.IADD R202, R216, 0x1, R195 ;  /* 0x00000001d8ca7824 */ /* 0x000fc800078e02c3 */
[----:B0-----:R-:W-:-:S04]  /*e480*/  @P2 IMAD.HI.U32 R205, R202, R0, RZ ;  /* 0x00000000cacd2227 */ /* 0x001fc800078e00ff */
[----:B------:R-:W-:Y:S01]  /*e490*/  IMAD.MOV.U32 R0, RZ, RZ, R202 ;  /* 0x000000ffff007224 */ /* 0x000fe200078e00ca */
[----:B-1----:R-:W-:Y:S01]  /*e4a0*/  @P2 SHF.R.U32.HI R0, RZ, R3, R205 ;  /* 0x00000003ff002219 */ /* 0x002fe200000116cd */
[----:B------:R-:W-:Y:S02]  /*e4b0*/  IMAD.MOV.U32 R205, RZ, RZ, 0x40000040 ;  /* 0x40000040ffcd7424 */ /* 0x000fe400078e00ff */
[----:B------:R-:W-:-:S04]  /*e4c0*/  IMAD.MOV.U32 R3, RZ, RZ, -0x40 ;  /* 0xffffffc0ff037424 */ /* 0x000fc800078e00ff */
[----:B------:R-:W-:-:S05]  /*e4d0*/  IMAD R3, R198, R3, 0x1 ;  /* 0x00000001c6037424 */ /* 0x000fca00078e0203 */
[----:B------:R-:W-:-:S05]  /*e4e0*/  IADD3 R3, R203, R3, -R189 ;  /* 0x00000003cb037210 */ /* 0x000fca0007ffe8bd */
[----:B------:R-:W-:Y:S01]  /*e4f0*/  IMAD.IADD R3, R3, 0x1, -R194 ;  /* 0x0000000103037824 */ /* 0x000fe200078e0ac2 */
[----:B------:R-:W-:Y:S02]  /*e500*/  WARPGROUP.DEPBAR.LE gsb0, 0x0 ;  /* 0x00008000000079c5 */ /* 0x000fe40000010000 */
[----:B------:R-:W-:-:S06]  /*e510*/  WARPGROUP.ARRIVE ;  /* 0x00000000000079c5 */ /* 0x000fcc0000000000 */
[----:B------:R-:W-:Y:S01]  /*e520*/  HGMMA.64x64x16.F32.BF16 R152, gdesc[UR4], R152, gsb0 ;  /* 0x00e00000049879f0 */ /* 0x000fe20008001898 */
[----:B------:R-:W-:Y:S01]  /*e530*/  R2UR UR4, R206 ;  /* 0x00000000ce0472ca */ /* 0x000fe200000e0000 */
[----:B------:R-:W-:Y:S01]  /*e540*/  IMAD.MOV.U32 R206, RZ, RZ, 0x40 ;  /* 0x00000040ffce7424 */ /* 0x000fe200078e00ff */
[----:B------:R-:W-:Y:S01]  /*e550*/  R2UR UR5, R207 ;  /* 0x00000000cf0572ca */ /* 0x000fe200000e0000 */
[----:B------:R-:W-:Y:S01]  /*e560*/  IMAD.MOV.U32 R207, RZ, RZ, 0x1000 ;  /* 0x00001000ffcf7424 */ /* 0x000fe200078e00ff */
[----:B------:R-:W-:Y:S02]  /*e570*/  R2UR UR6, R208 ;  /* 0x00000000d00672ca */ /* 0x000fe400000e0000 */
[----:B------:R-:W-:Y:S02]  /*e580*/  R2UR UR7, R209 ;  /* 0x00000000d10772ca */ /* 0x000fe400000e0000 */
[----:B------:R-:W-:Y:S02]  /*e590*/  SEL R206, R206, 0x3e, P3 ;  /* 0x0000003ecece7807 */ /* 0x000fe40001800000 */
[----:B------:R-:W-:-:S02]  /*e5a0*/  SEL R207, R207, 0xf80, P3 ;  /* 0x00000f80cfcf7807 */ /* 0x000fc40001800000 */
        /* <DEDUP_REMOVED lines=9> */
[----:B------:R-:W-:Y:S02]  /*e640*/  R2UR UR5, R207 ;  /* 0x00000000cf0572ca */ /* 0x000fe400000e0000 */
[----:B------:R-:W-:Y:S02]  /*e650*/  R2UR UR6, R204 ;  /* 0x00000000cc0672ca */ /* 0x000fe400000e0000 */
[----:B------:R-:W-:Y:S02]  /*e660*/  R2UR UR7, R205 ;  /* 0x00000000cd0772ca */ /* 0x000fe400000e0000 */
[----:B------:R-:W0:Y:S02]  /*e670*/  SHFL.IDX PT, R205, R0, RZ, 0x1c1f ;  /* 0x001c1fff00cd7589 */ /* 0x000e2400000e0000 */
[----:B0-----:R-:W-:-:S05]  /*e680*/  IMAD.IADD R205, R3, 0x1, R205 ;  /* 0x0000000103cd7824 */ /* 0x001fca00078e02cd */
[C---:B------:R-:W-:Y:S02]  /*e690*/  ISETP.GT.AND P3, PT, R205.reuse, RZ, PT ;  /* 0x000000ffcd00720c */ /* 0x040fe40003f64270 */
[C---:B------:R-:W-:Y:S02]  /*e6a0*/  ISETP.GT.AND P4, PT, R205.reuse, 0x1, PT ;  /* 0x00000001cd00780c */ /* 0x040fe40003f84270 */
[C---:B------:R-:W-:Y:S02]  /*e6b0*/  ISETP.GT.AND P6, PT, R205.reuse, 0x28, PT ;  /* 0x00000028cd00780c */ /* 0x040fe40003fc4270 */
        /* <DEDUP_REMOVED lines=32> */
[----:B------:R-:W-:-:S02]  /*e8c0*/  FSEL R202, R172, -INF , P6 ;  /* 0xff800000acca7808 */ /* 0x000fc40003000000 */
[----:B------:R-:W-:Y:S02]  /*e8d0*/  FMNMX.FTZ R172, R169, R204, !PT ;  /* 0x000000cca9ac7209 */ /* 0x000fe40007810000 */
[----:B------:R-:W-:Y:S02]  /*e8e0*/  ISETP.GT.AND P3, PT, R205, 0x30, PT ;  /* 0x00000030cd00780c */ /* 0x000fe40003f64270 */
[----:B------:R-:W-:Y:S02]  /*e8f0*/  FSEL R204, R173, -INF , P5 ;  /* 0xff800000adcc7808 */ /* 0x000fe40002800000 */
[----:B------:R-:W-:Y:S01]  /*e900*/  FMNMX.FTZ R172, R202, R172, !PT ;  /* 0x000000accaac7209 */ /* 0x000fe20007810000 */
[----:B------:R-:W0:Y:S01]  /*e910*/  SHFL.IDX PT, R173, R0, 0x1, 0x1c1f ;  /* 0x003c1f0000ad7f89 */ /* 0x000e2200000e0000 */
        /* <DEDUP_REMOVED lines=10> */
[----:B------:R-:W-:Y:S01]  /*e9c0*/  FMNMX.FTZ R172, R180, R172, !PT ;  /* 0x000000acb4ac7209 */ /* 0x000fe20007810000 */
[----:B0-----:R-:W-:-:S03]  /*e9d0*/  IMAD.IADD R3, R3, 0x1, R173 ;  /* 0x0000000103037824 */ /* 0x001fc600078e02ad */
[----:B------:R-:W-:Y:S01]  /*e9e0*/  FMNMX.FTZ R205, R181, R172, !PT ;  /* 0x000000acb5cd7209 */ /* 0x000fe20007810000 */
[----:B------:R-:W-:Y:S02]  /*e9f0*/  IMAD.MOV.U32 R173, RZ, RZ, 0x40000040 ;  /* 0x40000040ffad7424 */ /* 0x000fe400078e00ff */
[----:B------:R-:W-:Y:S01]  /*ea00*/  IMAD R172, R18, 0x1000, R191 ;  /* 0x0000100012ac7824 */ /* 0x000fe200078e02bf */
[C---:B------:R-:W-:Y:S01]  /*ea10*/  ISETP.GT.AND P4, PT, R3.reuse, RZ, PT ;  /* 0x000000ff0300720c */ /* 0x040fe20003f84270 */
[----:B------:R-:W0:Y:S01]  /*ea20*/  SHFL.BFLY PT, R0, R205, 0x2, 0x1f ;  /* 0x0c401f00cd007f89 */ /* 0x000e2200000e0000 */
[C---:B------:R-:W-:Y:S02]  /*ea30*/  ISETP.GT.AND P5, PT, R3.reuse, 0x1, PT ;  /* 0x000000010300780c */ /* 0x040fe40003fa4270 */
[----:B------:R-:W-:Y:S02]  /*ea40*/  FSEL R154, R154, -INF , P4 ;  /* 0xff8000009a9a7808 */ /* 0x000fe40002000000 */
[----:B------:R-:W-:-:S02]  /*ea50*/  ISETP.GT.AND P4, PT, R3, 0x10, PT ;  /* 0x000000100300780c */ /* 0x000fc40003f84270 */
[C---:B------:R-:W-:Y:S02]  /*ea60*/  ISETP.GT.AND P6, PT, R3.reuse, 0x8, PT ;  /* 0x000000080300780c */ /* 0x040fe40003fc4270 */
[----:B------:R-:W-:Y:S02]  /*ea70*/  FSEL R162, R162, -INF , P4 ;  /* 0xff800000a2a27808 */ /* 0x000fe40002000000 */
[----:B------:R-:W-:Y:S02]  /*ea80*/  ISETP.GT.AND P4, PT, R3, 0x20, PT ;  /* 0x000000200300780c */ /* 0x000fe40003f84270 */
[----:B------:R-:W-:Y:S02]  /*ea90*/  FSEL R155, R155, -INF , P5 ;  /* 0xff8000009b9b7808 */ /* 0x000fe40002800000 */
[----:B------:R-:W-:Y:S02]  /*eaa0*/  FMNMX.FTZ R206, R154, R201, !PT ;  /* 0x000000c99ace7209 */ /* 0x000fe40007810000 */
[----:B------:R-:W-:-:S02]  /*eab0*/  ISETP.GT.AND P3, PT, R3, 0x9, PT ;  /* 0x000000090300780c */ /* 0x000fc40003f64270 */
[----:B------:R-:W-:Y:S02]  /*eac0*/  FSEL R158, R158, -INF , P6 ;  /* 0xff8000009e9e7808 */ /* 0x000fe40003000000 */
[----:B------:R-:W-:Y:S02]  /*ead0*/  FSEL R159, R159, -INF , P3 ;  /* 0xff8000009f9f7808 */ /* 0x000fe40001800000 */
[----:B------:R-:W-:Y:S02]  /*eae0*/  ISETP.GT.AND P5, PT, R3, 0x11, PT ;  /* 0x000000110300780c */ /* 0x000fe40003fa4270 */
[----:B0-----:R-:W-:Y:S02]  /*eaf0*/  FMNMX.FTZ R0, R205, R0, !PT ;  /* 0x00000000cd007209 */ /* 0x001fe40007810000 */
        /* <DEDUP_REMOVED lines=14> */
[----:B------:R-:W-:Y:S02]  /*ebe0*/  ISETP.GT.AND P6, PT, R3, 0x28, PT ;  /* 0x000000280300780c */ /* 0x000fe40003fc4270 */
[----:B------:R-:W-:Y:S02]  /*ebf0*/  FSEL R206, R171, -INF , P5 ;  /* 0xff800000abce7808 */ /* 0x000fe40002800000 */
[----:B------:R-:W-:Y:S02]  /*ec00*/  FMNMX.FTZ R170, R205, R170, !PT ;  /* 0x000000aacdaa7209 */ /* 0x000fe40007810000 */
[----:B------:R-:W-:Y:S02]  /*ec10*/  R2UR UR7, R173 ;  /* 0x00000000ad0772ca */ /* 0x000fe400000e0000 */
        /* <DEDUP_REMOVED lines=13> */
[----:B------:R-:W-:Y:S01]  /*ecf0*/  ISETP.GT.AND P3, PT, R3, 0x39, PT ;  /* 0x000000390300780c */ /* 0x000fe20003f64270 */
[----:B------:R-:W-:Y:S01]  /*ed00*/  IMAD.U32 R3, RZ, RZ, UR37 ;  /* 0x00000025ff037e24 */ /* 0x000fe2000f8e00ff */
[----:B------:R-:W-:-:S02]  /*ed10*/  FSEL R226, R182, -INF , P6 ;  /* 0xff800000b6e27808 */ /* 0x000fc40003000000 */
[----:B------:R-:W-:Y:S02]  /*ed20*/  FMNMX.FTZ R170, R179, R170, !PT ;  /* 0x000000aab3aa7209 */ /* 0x000fe40007810000 */
[----:B------:R-:W-:Y:S02]  /*ed30*/  FSEL R183, R183, -INF , P3 ;  /* 0xff800000b7b77808 */ /* 0x000fe40001800000 */
[----:B------:R-:W-:Y:S02]  /*ed40*/  FMNMX.FTZ R170, R226, R170, !PT ;  /* 0x000000aae2aa7209 */ /* 0x000fe40007810000 */
[----:B0-----:R-:W-:Y:S02]  /*ed50*/  FMNMX.FTZ R0, R0, R173, !PT ;  /* 0x000000ad00007209 */ /* 0x001fe40007810000 */
[----:B------:R-:W-:Y:S02]  /*ed60*/  FMNMX.FTZ R173, R183, R170, !PT ;  /* 0x000000aab7ad7209 */ /* 0x000fe40007810000 */
[C---:B------:R-:W-:Y:S01]  /*ed70*/  FSETP.NEU.FTZ.AND P4, PT, R0.reuse, -INF , PT ;  /* 0xff8000000000780b */ /* 0x040fe20003f9d000 */
[----:B------:R-:W-:Y:S01]  /*ed80*/  FMUL.FTZ R178, R0, R3 ;  /* 0x0000000300b27220 */ /* 0x000fe20000410000 */
[----:B------:R-:W-:Y:S01]  /*ed90*/  R2UR UR6, R172 ;  /* 0x00000000ac0672ca */ /* 0x000fe200000e0000 */
[----:B------:R-:W0:Y:S03]  /*eda0*/  SHFL.BFLY PT, R174, R173, 0x2, 0x1f ;  /* 0x0c401f00adae7f89 */ /* 0x000e2600000e0000 */
        /* <DEDUP_REMOVED lines=15> */
[----:B0-----:R-:W-:Y:S01]  /*eea0*/  FMNMX.FTZ R168, R173, R174, !PT ;  /* 0x000000aeada87209 */ /* 0x001fe20007810000 */
[-CC-:B------:R-:W-:Y:S01]  /*eeb0*/  FFMA.FTZ R173, R202, R3.reuse, -R178.reuse ;  /* 0x00000003caad7223 */ /* 0x180fe200000108b2 */
[-CC-:B------:R-:W-:Y:S01]  /*eec0*/  FFMA.FTZ R174, R204, R3.reuse, -R178.reuse ;  /* 0x00000003ccae7223 */ /* 0x180fe200000108b2 */
[----:B------:R-:W-:-:S02]  /*eed0*/  FFMA.FTZ R178, R181, R3, -R178 ;  /* 0x00000003b5b27223 */ /* 0x000fc400000108b2 */
        /* <DEDUP_REMOVED lines=14> */
[----:B------:R-:W-:Y:S01]  /*efc0*/  FSEL R163, R0, RZ, P4 ;  /* 0x000000ff00a37208 */ /* 0x000fe20002000000 */
[-CC-:B------:R-:W-:Y:S01]  /*efd0*/  FFMA.FTZ R180, R166, R3.reuse, -R164.reuse ;  /* 0x00000003a6b47223 */ /* 0x180fe200000108a4 */
[----:B------:R-:W-:Y:S01]  /*efe0*/  FSEL R166, R168, RZ, P3 ;  /* 0x000000ffa8a67208 */ /* 0x000fe20001800000 */
[-C--:B------:R-:W-:Y:S01]  /*eff0*/  FFMA.FTZ R181, R167, R3.reuse, -R164 ;  /* 0x00000003a7b57223 */ /* 0x080fe200000108a4 */
[----:B------:R-:W-:Y:S02]  /*f000*/  IMAD.MOV R167, RZ, RZ, -R196 ;  /* 0x000000ffffa77224 */ /* 0x000fe400078e0ac4 */
[----:B------:R-:W-:Y:S01]  /*f010*/  FADD.FTZ R163, -R163, R199 ;  /* 0x000000c7a3a37221 */ /* 0x000fe20000010100 */
[-CC-:B------:R-:W-:Y:S01]  /*f020*/  FFMA.FTZ R154, R154, R3.reuse, -R164.reuse ;  /* 0x000000039a9a7223 */ /* 0x180fe200000108a4 */
[----:B------:R-:W-:Y:S01]  /*f030*/  FADD.FTZ R166, -R166, R201 ;  /* 0x000000c9a6a67221 */ /* 0x000fe20000010100 */
[----:B------:R-:W-:Y:S01]  /*f040*/  MUFU.EX2 R165, R165 ;  /* 0x000000a500a57308 */ /* 0x000fe20000000800 */
[----:B------:R-:W-:Y:S01]  /*f050*/  FMUL.FTZ R163, R163, R3 ;  /* 0x00000003a3a37220 */ /* 0x000fe20000410000 */
[----:B------:R-:W-:Y:S01]  /*f060*/  ISETP.NE.AND P3, PT, R189, R167, PT ;  /* 0x000000a7bd00720c */ /* 0x000fe20003f65270 */
[-C--:B------:R-:W-:Y:S01]  /*f070*/  FMUL.FTZ R166, R166, R3.reuse ;  /* 0x00000003a6a67220 */ /* 0x080fe20000410000 */
[----:B------:R-:W-:Y:S01]  /*f080*/  FFMA.FTZ R159, R159, R3, -R164 ;  /* 0x000000039f9f7223 */ /* 0x000fe200000108a4 */
[----:B------:R-:W-:-:S02]  /*f090*/  @!P1 VIADD R167, R197, 0x38840 ;  /* 0x00038840c5a79836 */ /* 0x000fc40000000000 */
[-CC-:B------:R-:W-:Y:S01]  /*f0a0*/  FFMA.FTZ R205, R205, R3.reuse, -R164.reuse ;  /* 0x00000003cdcd7223 */ /* 0x180fe200000108a4 */
[-CC-:B------:R-:W-:Y:S01]  /*f0b0*/  FFMA.FTZ R201, R206, R3.reuse, -R164.reuse ;  /* 0x00000003cec97223 */ /* 0x180fe200000108a4 */
[----:B------:R-:W0:Y:S01]  /*f0c0*/  MUFU.EX2 R163, R163 ;  /* 0x000000a300a37308 */ /* 0x000e220000000800 */
[-CC-:B------:R-:W-:Y:S01]  /*f0d0*/  FFMA.FTZ R204, R226, R3.reuse, -R164.reuse ;  /* 0x00000003e2cc7223 */ /* 0x180fe200000108a4 */
[----:B------:R-:W-:Y:S01]  /*f0e0*/  @!P1 PRMT R167, RZ, 0x654, R167 ;  /* 0x00000654ffa79816 */ /* 0x000fe200000000a7 */
[-CC-:B------:R-:W-:Y:S01]  /*f0f0*/  FFMA.FTZ R208, R208, R3.reuse, -R164.reuse ;  /* 0x00000003d0d07223 */ /* 0x180fe200000108a4 */
[-C--:B------:R-:W-:Y:S01]  /*f100*/  FFMA.FTZ R209, R209, R3.reuse, -R164 ;  /* 0x00000003d1d17223 */ /* 0x080fe200000108a4 */
[----:B------:R-:W-:Y:S01]  /*f110*/  @!P1 VIADD R197, R197, 0x38860 ;  /* 0x00038860c5c59836 */ /* 0x000fe20000000000 */
[----:B------:R1:W-:Y:S01]  /*f120*/  @!P1 SYNCS.ARRIVE.TRANS64.RED.A1T0 RZ, [R167+URZ], RZ ;  /* 0x000000ffa7ff99a7 */ /* 0x0003e2000810043f */
[----:B------:R-:W-:Y:S01]  /*f130*/  @!P3 IMAD R202, R200, 0x40, R190 ;  /* 0x00000040c8cab824 */ /* 0x000fe200078e02be */
[----:B------:R-:W2:Y:S01]  /*f140*/  MUFU.EX2 R166, R166 ;  /* 0x000000a600a67308 */ /* 0x000ea20000000800 */
[----:B------:R-:W-:Y:S01]  /*f150*/  FFMA.FTZ R200, R207, R3, -R164 ;  /* 0x00000003cfc87223 */ /* 0x000fe200000108a4 */
[----:B------:R-:W-:Y:S01]  /*f160*/  @!P1 PRMT R197, RZ, 0x654, R197 ;  /* 0x00000654ffc59816 */ /* 0x000fe200000000c5 */
[----:B------:R-:W-:-:S02]  /*f170*/  @!P3 IMAD R202, R202, 0x4, R2 ;  /* 0x00000004cacab824 */ /* 0x000fc400078e0202 */
[----:B-1----:R-:W-:-:S03]  /*f180*/  FFMA.FTZ R167, R179, R3, -R164 ;  /* 0x00000003b3a77223 */ /* 0x002fc600000108a4 */
[----:B------:R-:W1:Y:S01]  /*f190*/  MUFU.EX2 R154, R154 ;  /* 0x0000009a009a7308 */ /* 0x000e620000000800 */
[----:B0-----:R-:W-:Y:S01]  /*f1a0*/  FFMA.FTZ R20, R163, R20, R152 ;  /* 0x00000014a3147223 */ /* 0x001fe20000010098 */
[----:B------:R-:W-:Y:S01]  /*f1b0*/  @!P3 STS [R202+0x38400], R163 ;  /* 0x038400a3ca00b388 */ /* 0x000fe20000000800 */
[C---:B------:R-:W-:Y:S01]  /*f1c0*/  F2FP.BF16.F32.PACK_AB R152, R153.reuse, R152 ;  /* 0x000000989998723e */ /* 0x040fe200000010ff */
[-C--:B------:R-:W-:Y:S01]  /*f1d0*/  FMUL.FTZ R24, R24, R163.reuse ;  /* 0x000000a318187220 */ /* 0x080fe20000410000 */
[----:B------:R-:W-:Y:S01]  /*f1e0*/  FADD.FTZ R20, R153, R20 ;  /* 0x0000001499147221 */ /* 0x000fe20000010000 */
[-C--:B------:R-:W-:Y:S01]  /*f1f0*/  FMUL.FTZ R25, R25, R163.reuse ;  /* 0x000000a319197220 */ /* 0x080fe20000410000 */
[-C--:B------:R-:W-:Y:S01]  /*f200*/  FMUL.FTZ R28, R28, R163.reuse ;  /* 0x000000a31c1c7220 */ /* 0x080fe20000410000 */
[----:B------:R-:W0:Y:S01]  /*f210*/  MUFU.EX2 R155, R155 ;  /* 0x0000009b009b7308 */ /* 0x000e220000000800 */
[----:B--2---:R2:W-:Y:S01]  /*f220*/  @!P3 STS [R202+0x38420], R166 ;  /* 0x038420a6ca00b388 */ /* 0x0045e20000000800 */
        /* <DEDUP_REMOVED lines=8> */
[----:B------:R-:W-:Y:S01]  /*f2b0*/  F2FP.BF16.F32.PACK_AB R153, R165, R154 ;  /* 0x0000009aa599723e */ /* 0x000fe200000010ff */
[----:B------:R-:W-:Y:S01]  /*f2c0*/  FADD.FTZ R20, R157, R20 ;  /* 0x000000149d147221 */ /* 0x000fe20000010000 */
[----:B------:R-:W-:Y:S01]  /*f2d0*/  F2FP.BF16.F32.PACK_AB R154, R182, R156 ;  /* 0x0000009cb69a723e */ /* 0x000fe200000010ff */
[----:B------:R-:W-:Y:S01]  /*f2e0*/  FADD.FTZ R21, R165, R21 ;  /* 0x00000015a5157221 */ /* 0x000fe20000010000 */
[C---:B------:R-:W-:Y:S01]  /*f2f0*/  F2FP.BF16.F32.PACK_AB R156, R161.reuse, R157 ;  /* 0x0000009da19c723e */ /* 0x040fe200000010ff */
[----:B------:R-:W-:Y:S01]  /*f300*/  FADD.FTZ R206, R161, R20 ;  /* 0x00000014a1ce7221 */ /* 0x000fe20000010000 */
        /* <DEDUP_REMOVED lines=9> */
[----:B-1----:R-:W-:Y:S01]  /*f3a0*/  FFMA.FTZ R205, R183, R3, -R164 ;  /* 0x00000003b7cd7223 */ /* 0x002fe200000108a4 */
[C---:B---3--:R-:W-:Y:S01]  /*f3b0*/  FADD.FTZ R21, R159.reuse, R21 ;  /* 0x000000159f157221 */ /* 0x048fe20000010000 */
        /* <DEDUP_REMOVED lines=14> */
[----:B0-----:R-:W-:Y:S01]  /*f4a0*/  FADD.FTZ R21, R158, R21 ;  /* 0x000000159e157221 */ /* 0x001fe20000010000 */
        /* <DEDUP_REMOVED lines=9> */
[C---:B-1----:R-:W-:Y:S01]  /*f540*/  F2FP.BF16.F32.PACK_AB R157, R162.reuse, R158 ;  /* 0x0000009ea29d723e */ /* 0x042fe200000010ff */
[----:B--2---:R-:W-:Y:S01]  /*f550*/  FADD.FTZ R202, R162, R21 ;  /* 0x00000015a2ca7221 */ /* 0x004fe20000010000 */
        /* <DEDUP_REMOVED lines=38> */
[----:B0-----:R-:W-:Y:S01]  /*f7c0*/  FADD.FTZ R206, R160, R206 ;  /* 0x000000cea0ce7221 */ /* 0x001fe20000010000 */
[----:B---3--:R-:W-:Y:S01]  /*f7d0*/  F2FP.BF16.F32.PACK_AB R158, R170, R160 ;  /* 0x000000a0aa9e723e */ /* 0x008fe200000010ff */
[----:B------:R-:W-:Y:S01]  /*f7e0*/  FMUL.FTZ R26, R26, R166 ;  /* 0x000000a61a1a7220 */ /* 0x000fe20000410000 */
[----:B-1----:R-:W-:Y:S01]  /*f7f0*/  F2FP.BF16.F32.PACK_AB R159, R181, R180 ;  /* 0x000000b4b59f723e */ /* 0x002fe200000010ff */
        /* <DEDUP_REMOVED lines=72> */
[----:B--2---:R-:W-:Y:S01]  /*fc80*/  F2FP.BF16.F32.PACK_AB R160, R169, R171 ;  /* 0x000000aba9a0723e */ /* 0x004fe200000010ff */
[----:B------:R2:W-:Y:S01]  /*fc90*/  STSM.16.M88.4 [R210+0x36400], R152 ;  /* 0x03640098d2007844 */ /* 0x0005e20000000200 */
[----:B0-----:R-:W-:Y:S01]  /*fca0*/  F2FP.BF16.F32.PACK_AB R161, R201, R199 ;  /* 0x000000c7c9a1723e */ /* 0x001fe200000010ff */
[----:B------:R-:W0:Y:S01]  /*fcb0*/  MUFU.EX2 R182, R167 ;  /* 0x000000a700b67308 */ /* 0x000e220000000800 */
[----:B------:R-:W-:Y:S01]  /*fcc0*/  F2FP.BF16.F32.PACK_AB R162, R174, R173 ;  /* 0x000000adaea2723e */ /* 0x000fe200000010ff */
[----:B------:R2:W-:Y:S01]  /*fcd0*/  STSM.16.M88.4 [R214], R156 ;  /* 0x0000009cd6007844 */ /* 0x0005e20000000200 */
[----:B-1----:R-:W-:Y:S01]  /*fce0*/  F2FP.BF16.F32.PACK_AB R163, R179, R200 ;  /* 0x000000c8b3a3723e */ /* 0x002fe200000010ff */
[----:B------:R-:W-:Y:S01]  /*fcf0*/  VIADD R20, R172, 0x80 ;  /* 0x00000080ac147836 */ /* 0x000fe20000000000 */
[----:B---3--:R-:W-:Y:S01]  /*fd00*/  F2FP.BF16.F32.PACK_AB R164, R176, R175 ;  /* 0x000000afb0a4723e */ /* 0x008fe200000010ff */
[----:B------:R-:W-:Y:S01]  /*fd10*/  IMAD.MOV.U32 R21, RZ, RZ, 0x40000040 ;  /* 0x40000040ff157424 */ /* 0x000fe200078e00ff */
[----:B----4-:R-:W-:Y:S01]  /*fd20*/  F2FP.BF16.F32.PACK_AB R166, R178, R177 ;  /* 0x000000b1b2a6723e */ /* 0x010fe200000010ff */
[----:B------:R-:W-:Y:S01]  /*fd30*/  MUFU.EX2 R204, R204 ;  /* 0x000000cc00cc7308 */ /* 0x000fe20000000800 */
[----:B------:R2:W-:Y:S01]  /*fd40*/  STSM.16.M88.4 [R211], R160 ;  /* 0x000000a0d3007844 */ /* 0x0005e20000000200 */
[----:B------:R-:W-:Y:S01]  /*fd50*/  FADD.FTZ R202, R180, R202 ;  /* 0x000000cab4ca7221 */ /* 0x000fe20000010000 */
[----:B------:R-:W-:Y:S01]  /*fd60*/  FADD.FTZ R206, R170, R206 ;  /* 0x000000ceaace7221 */ /* 0x000fe20000010000 */
[----:B------:R-:W-:-:S02]  /*fd70*/  ISETP.GT.AND P3, PT, R198, R212, PT ;  /* 0x000000d4c600720c */ /* 0x000fc40003f64270 */
[----:B------:R-:W-:Y:S01]  /*fd80*/  FADD.FTZ R202, R181, R202 ;  /* 0x000000cab5ca7221 */ /* 0x000fe20000010000 */
[----:B------:R-:W-:Y:S01]  /*fd90*/  FADD.FTZ R206, R171, R206 ;  /* 0x000000ceabce7221 */ /* 0x000fe20000010000 */
[----:B------:R-:W1:Y:S01]  /*fda0*/  MUFU.EX2 R205, R205 ;  /* 0x000000cd00cd7308 */ /* 0x000e620000000800 */
[----:B0-----:R-:W-:Y:S01]  /*fdb0*/  F2FP.BF16.F32.PACK_AB R165, R182, R183 ;  /* 0x000000b7b6a5723e */ /* 0x001fe200000010ff */
[----:B------:R-:W-:Y:S01]  /*fdc0*/  FADD.FTZ R202, R199, R202 ;  /* 0x000000cac7ca7221 */ /* 0x000fe20000010000 */
        /* <DEDUP_REMOVED lines=8> */
[----:B------:R-:W-:Y:S01]  /*fe50*/  FADD.FTZ R175, R175, R174 ;  /* 0x000000aeafaf7221 */ /* 0x000fe20000010000 */
[----:B-1----:R-:W-:Y:S02]  /*fe60*/  F2FP.BF16.F32.PACK_AB R167, R205, R204 ;  /* 0x000000cccda7723e */ /* 0x002fe400000010ff */
[----:B------:R-:W-:Y:S01]  /*fe70*/  FADD.FTZ R183, R183, R200 ;  /* 0x000000c8b7b77221 */ /* 0x000fe20000010000 */
[----:B------:R-:W-:Y:S01]  /*fe80*/  FADD.FTZ R176, R176, R175 ;  /* 0x000000afb0b07221 */ /* 0x000fe20000010000 */
[----:B------:R-:W-:Y:S01]  /*fe90*/  IMAD.MOV.U32 R200, RZ, RZ, R18 ;  /* 0x000000ffffc87224 */ /* 0x000fe200078e0012 */
[----:B------:R2:W-:Y:S01]  /*fea0*/  STSM.16.M88.4 [R213], R164 ;  /* 0x000000a4d5007844 */ /* 0x0005e20000000200 */
[----:B------:R-:W-:Y:S01]  /*feb0*/  WARPGROUP.ARRIVE ;  /* 0x00000000000079c5 */ /* 0x000fe20000000000 */
[----:B------:R-:W-:Y:S01]  /*fec0*/  FADD.FTZ R183, R182, R183 ;  /* 0x000000b7b6b77221 */ /* 0x000fe20000010000 */
[----:B------:R-:W-:-:S03]  /*fed0*/  FADD.FTZ R177, R177, R176 ;  /* 0x000000b0b1b17221 */ /* 0x000fc60000010000 */
[----:B------:R-:W-:Y:S01]  /*fee0*/  FADD.FTZ R204, R204, R183 ;  /* 0x000000b7cccc7221 */ /* 0x000fe20000010000 */
        /* <DEDUP_REMOVED lines=18> */
[----:B------:R-:W-:Y:S01]  /*10010*/  FADD.FTZ R20, R178, R177 ;  /* 0x000000b1b2147221 */ /* 0x000fe20000010000 */
[----:B------:R-:W-:Y:S01]  /*10020*/  R2UR UR7, R21 ;  /* 0x00000000150772ca */ /* 0x000fe200000e0000 */
[----:B------:R-:W-:Y:S01]  /*10030*/  FADD.FTZ R21, R205, R204 ;  /* 0x000000cccd157221 */ /* 0x000fe20000010000 */
        /* <DEDUP_REMOVED lines=14> */
[----:B0-----:R-:W-:-:S04]  /*10120*/  VIADD R197, R198, 0xffffffff ;  /* 0xffffffffc6c57836 */ /* 0x001fc80000000000 */
[----:B------:R-:W-:Y:S01]  /*10130*/  IMAD.MOV.U32 R198, RZ, RZ, R197 ;  /* 0x000000ffffc67224 */ /* 0x000fe200078e00c5 */
[----:B--2---:R-:W-:Y:S06]  /*10140*/  @P3 BRA `(.L_x_8744) ;  /* 0xffffffc8001c3947 */ /* 0x004fec000383ffff */
[----:B------:R-:W-:Y:S05]  /*10150*/  BSYNC B1 ;  /* 0x0000000000017941 */ /* 0x000fea0003800000 */
.L_x_8733:
[----:B------:R-:W-:Y:S05]  /*10160*/  BSYNC B0 ;  /* 0x0000000000007941 */ /* 0x000fea0003800000 */
.L_x_8732:
[----:B------:R-:W-:Y:S01]  /*10170*/  ISETP.GE.AND P2, PT, R197, RZ, PT ;  /* 0x000000ffc500720c */ /* 0x000fe20003f46270 */
[----:B------:R-:W-:-:S12]  /*10180*/  BSSY B0, `(.L_x_8745) ;  /* 0x0000329000007945 */ /* 0x000fd80003800000 */
[----:B------:R-:W-:Y:S05]  /*10190*/  @!P2 BRA `(.L_x_8746) ;  /* 0x00000030009ca947 */ /* 0x000fea0003800000 */
[----:B------:R-:W-:Y:S02]  /*101a0*/  IMAD.MOV.U32 R202, RZ, RZ, R168 ;  /* 0x000000ffffca7224 */ /* 0x000fe400078e00a8 */
[----:B------:R-:W-:Y:S02]  /*101b0*/  IMAD.MOV.U32 R200, RZ, RZ, R0 ;  /* 0x000000ffffc87224 */ /* 0x000fe400078e0000 */
[----:B------:R-:W-:-:S07]  /*101c0*/  IMAD.MOV.U32 R201, RZ, RZ, R18 ;  /* 0x000000ffffc97224 */ /* 0x000fce00078e0012 */
.L_x_8757:
[----:B------:R-:W-:-:S05]  /*101d0*/  VIADD R18, R201, 0x1 ;  /* 0x00000001c9127836 */ /* 0x000fca0000000000 */
[----:B------:R-:W-:-:S04]  /*101e0*/  ISETP.NE.AND P2, PT, R18, 0x2, PT ;  /* 0x000000021200780c */ /* 0x000fc80003f45270 */
[----:B------:R-:W-:Y:S02]  /*101f0*/  SEL R0, RZ, 0x1, P2 ;  /* 0x00000001ff007807 */ /* 0x000fe40001000000 */
[----:B------:R-:W-:Y:S02]  /*10200*/  SEL R18, R18, RZ, P2 ;  /* 0x000000ff12127207 */ /* 0x000fe40001000000 */
[----:B------:R-:W-:Y:S01]  /*10210*/  LOP3.LUT R19, R19, R0, RZ, 0x3c, !PT ;  /* 0x0000000013137212 */ /* 0x000fe200078e3cff */
[----:B0-----:R-:W-:Y:S06]  /*10220*/  @!P0 BRA `(.L_x_8747) ;  /* 0x0000000000048947 */ /* 0x001fec0003800000 */
[----:B------:R-:W-:Y:S01]  /*10230*/  BPT.TRAP 0x1 ;  /* 0x000000040000795c */ /* 0x000fe20000300000 */
.L_x_8747:
[----:B------:R-:W-:Y:S01]  /*10240*/  IMAD R194, R18, 0x8, R2 ;  /* 0x0000000812c27824 */ /* 0x000fe200078e0202 */
[----:B------:R-:W-:-:S04]  /*10250*/  SHF.L.U32 R0, R19, 0x1f, RZ ;  /* 0x0000001f13007819 */ /* 0x000fc800000006ff */
[----:B------:R0:W1:Y:S01]  /*10260*/  SYNCS.PHASECHK.TRANS64.TRYWAIT P2, [R194+URZ+0x38830], R0 ;  /* 0x03883000c20075a7 */ /* 0x000062000804017f */
[----:B------:R-:W-:Y:S05]  /*10270*/  @!P0 BRA `(.L_x_8748) ;  /* 0x0000000000048947 */ /* 0x000fea0003800000 */
[----:B------:R-:W-:Y:S01]  /*10280*/  BPT.TRAP 0x1 ;  /* 0x000000040000795c */ /* 0x000fe20000300000 */
.L_x_8748:
[----:B------:R-:W-:Y:S01]  /*10290*/  BSSY B1, `(.L_x_8749) ;  /* 0x0000006000017945 */ /* 0x000fe20003800000 */
[----:B--2---:R-:W-:Y:S02]  /*102a0*/  IMAD R156, R18, 0x200, R14 ;  /* 0x00000200129c7824 */ /* 0x004fe400078e020e */
[----:B------:R-:W-:Y:S01]  /*102b0*/  IMAD.MOV.U32 R157, RZ, RZ, 0x40000040 ;  /* 0x40000040ff9d7424 */ /* 0x000fe200078e00ff */
[----:B-1----:R-:W-:Y:S06]  /*102c0*/  @P2 BRA `(.L_x_8750) ;  /* 0x0000000000082947 */ /* 0x002fec0003800000 */
[----:B------:R-:W1:Y:S02]  /*102d0*/  SYNCS.PHASECHK.TRANS64.TRYWAIT P2, [R194+URZ+0x38830], R0 ;  /* 0x03883000c20075a7 */ /* 0x000e64000804017f */
[----:B-1----:R-:W-:Y:S05]  /*102e0*/  @!P2 BRA `(.L_x_8751) ;  /* 0x00000114009ca947 */ /* 0x002fea0003800000 */
.L_x_8750:
[----:B------:R-:W-:Y:S05]  /*102f0*/  BSYNC B1 ;  /* 0x0000000000017941 */ /* 0x000fea0003800000 */
.L_x_8749:
        /* <DEDUP_REMOVED lines=36> */
.L_x_8752:
[----:B------:R2:W3:Y:S01]  /*10540*/  SYNCS.PHASECHK.TRANS64.TRYWAIT P2, [R194+URZ+0x38850], R0 ;  /* 0x03885000c20075a7 */ /* 0x0004e2000804017f */
[----:B------:R-:W-:Y:S05]  /*10550*/  @!P0 BRA `(.L_x_8753) ;  /* 0x0000000000048947 */ /* 0x000fea0003800000 */
[----:B------:R-:W-:Y:S01]  /*10560*/  BPT.TRAP 0x1 ;  /* 0x000000040000795c */ /* 0x000fe20000300000 */
.L_x_8753:
[----:B------:R-:W-:Y:S04]  /*10570*/  BSSY B1, `(.L_x_8754) ;  /* 0x0000004000017945 */ /* 0x000fe80003800000 */
[----:B---3--:R-:W-:Y:S05]  /*10580*/  @P2 BRA `(.L_x_8755) ;  /* 0x0000000000082947 */ /* 0x008fea0003800000 */
[----:B------:R-:W3:Y:S02]  /*10590*/  SYNCS.PHASECHK.TRANS64.TRYWAIT P2, [R194+URZ+0x38850], R0 ;  /* 0x03885000c20075a7 */ /* 0x000ee4000804017f */
[----:B---3--:R-:W-:Y:S05]  /*105a0*/  @!P2 BRA `(.L_x_8756) ;  /* 0x000001140000a947 */ /* 0x008fea0003800000 */
.L_x_8755:
[----:B------:R-:W-:Y:S05]  /*105b0*/  BSYNC B1 ;  /* 0x0000000000017941 */ /* 0x000fea0003800000 */
.L_x_8754:
        /* <DEDUP_REMOVED lines=197> */
[C---:B------:R-:W-:Y:S02]  /*11210*/  SEL R198, R3.reuse, 0x2, P2 ;  /* 0x0000000203c67807 */ /* 0x040fe40001000000 */
[----:B------:R-:W-:-:S03]  /*11220*/  SEL R3, R3, 0x6, !P2 ;  /* 0x0000000603037807 */ /* 0x000fc60005000000 */
[----:B------:R-:W-:Y:S01]  /*11230*/  IMAD.IADD R206, R203, 0x1, R198 ;  /* 0x00000001cbce7824 */ /* 0x000fe200078e02c6 */
        /* <DEDUP_REMOVED lines=115> */
[----:B------:R-:W-:Y:S01]  /*11970*/  IMAD.MOV.U32 R199, RZ, RZ, 0x40000040 ;  /* 0x40000040ffc77424 */ /* 0x000fe200078e00ff */
        /* <DEDUP_REMOVED lines=29> */
[----:B------:R-:W-:Y:S02]  /*11b50*/  IMAD.MOV.U32 R207, RZ, RZ, 0x40000040 ;  /* 0x40000040ffcf7424 */ /* 0x000fe400078e00ff */
[----:B------:R-:W-:Y:S01]  /*11b60*/  IMAD.MOV.U32 R0, RZ, RZ, 0x1000 ;  /* 0x00001000ff007424 */ /* 0x000fe200078e00ff */
[----:B------:R-:W-:Y:S01]  /*11b70*/  R2UR UR4, R206 ;  /* 0x00000000ce0472ca */ /* 0x000fe200000e0000 */
[----:B------:R-:W-:Y:S01]  /*11b80*/  IMAD.IADD R206, R205, 0x1, R198 ;  /* 0x00000001cdce7824 */ /* 0x000fe200078e02c6 */
[----:B------:R-:W-:Y:S01]  /*11b90*/  R2UR UR5, R207 ;  /* 0x00000000cf0572ca */ /* 0x000fe200000e0000 */
[----:B------:R-:W-:Y:S01]  /*11ba0*/  IMAD.MOV.U32 R207, RZ, RZ, 0x40000040 ;  /* 0x40000040ffcf7424 */ /* 0x000fe200078e00ff */
[----:B------:R-:W-:Y:S01]  /*11bb0*/  SEL R0, R0, 0xf80, P2 ;  /* 0x00000f8000007807 */ /* 0x000fe20001000000 */
[----:B------:R-:W-:-:S03]  /*11bc0*/  IMAD.IADD R198, R198, 0x1, R203 ;  /* 0x00000001c6c67824 */ /* 0x000fc600078e02cb */
        /* <DEDUP_REMOVED lines=74> */
[----:B------:R-:W-:Y:S01]  /*12070*/  SHFL.BFLY PT, R207, R206, 0x2, 0x1f ;  /* 0x0c401f00cecf7f89 */ /* 0x000fe200000e0000 */
[----:B0-----:R-:W-:-:S05]  /*12080*/  FMNMX.FTZ R0, R0, R3, !PT ;  /* 0x0000000300007209 */ /* 0x001fca0007810000 */
[----:B------:R-:W0:Y:S02]  /*12090*/  SHFL.BFLY PT, R3, R0, 0x1, 0x1f ;  /* 0x0c201f0000037f89 */ /* 0x000e2400000e0000 */
[----:B0-----:R-:W-:Y:S01]  /*120a0*/  FMNMX.FTZ R0, R0, R3, !PT ;  /* 0x0000000300007209 */ /* 0x001fe20007810000 */
[----:B------:R-:W-:-:S04]  /*120b0*/  IMAD.U32 R3, RZ, RZ, UR36 ;  /* 0x00000024ff037e24 */ /* 0x000fc8000f8e00ff */
[C---:B------:R-:W-:Y:S01]  /*120c0*/  FADD.FTZ R200, -R0.reuse, R200 ;  /* 0x000000c800c87221 */ /* 0x040fe20000010100 */
[----:B------:R-:W-:-:S03]  /*120d0*/  FMUL.FTZ R204, R0, R3 ;  /* 0x0000000300cc7220 */ /* 0x000fc60000410000 */
[-C--:B------:R-:W-:Y:S01]  /*120e0*/  FMUL.FTZ R200, R200, R3.reuse ;  /* 0x00000003c8c87220 */ /* 0x080fe20000410000 */
[-CC-:B------:R-:W-:Y:S01]  /*120f0*/  FFMA.FTZ R205, R156, R3.reuse, -R204.reuse ;  /* 0x000000039ccd7223 */ /* 0x180fe200000108cc */
        /* <DEDUP_REMOVED lines=11> */
[--C-:B0-----:R-:W-:Y:S01]  /*121b0*/  FFMA.FTZ R200, R168, R3, -R204.reuse ;  /* 0x00000003a8c87223 */ /* 0x101fe200000108cc */
[----:B------:R-:W-:Y:S01]  /*121c0*/  FMNMX.FTZ R168, R206, R207, !PT ;  /* 0x000000cfcea87209 */ /* 0x000fe20007810000 */
[-CC-:B------:R-:W-:Y:S01]  /*121d0*/  FFMA.FTZ R173, R173, R3.reuse, -R204.reuse ;  /* 0x00000003adad7223 */ /* 0x180fe200000108cc */
[-CC-:B------:R-:W-:Y:S01]  /*121e0*/  FFMA.FTZ R176, R176, R3.reuse, -R204.reuse ;  /* 0x00000003b0b07223 */ /* 0x180fe200000108cc */
[-CC-:B------:R-:W-:Y:S01]  /*121f0*/  FFMA.FTZ R177, R177, R3.reuse, -R204.reuse ;  /* 0x00000003b1b17223 */ /* 0x180fe200000108cc */
[-CC-:B------:R-:W-:Y:S01]  /*12200*/  FFMA.FTZ R180, R180, R3.reuse, -R204.reuse ;  /* 0x00000003b4b47223 */ /* 0x180fe200000108cc */
[----:B------:R-:W0:Y:S01]  /*12210*/  SHFL.BFLY PT, R164, R168, 0x1, 0x1f ;  /* 0x0c201f00a8a47f89 */ /* 0x000e2200000e0000 */
[----:B------:R-:W3:Y:S01]  /*12220*/  MUFU.EX2 R153, R153 ;  /* 0x0000009900997308 */ /* 0x000ee20000000800 */
[----:B------:R-:W-:Y:S01]  /*12230*/  FFMA.FTZ R181, R181, R3, -R204 ;  /* 0x00000003b5b57223 */ /* 0x000fe200000108cc */
[-C--:B-1----:R-:W-:Y:S01]  /*12240*/  FMUL.FTZ R24, R24, R203.reuse ;  /* 0x000000cb18187220 */ /* 0x082fe20000410000 */
[-C--:B------:R-:W-:Y:S01]  /*12250*/  FMUL.FTZ R25, R25, R203.reuse ;  /* 0x000000cb19197220 */ /* 0x080fe20000410000 */
[-C--:B------:R-:W-:Y:S01]  /*12260*/  FMUL.FTZ R28, R28, R203.reuse ;  /* 0x000000cb1c1c7220 */ /* 0x080fe20000410000 */
[-C--:B------:R-:W-:Y:S01]  /*12270*/  FMUL.FTZ R29, R29, R203.reuse ;  /* 0x000000cb1d1d7220 */ /* 0x080fe20000410000 */
[-C--:B------:R-:W-:Y:S01]  /*12280*/  FMUL.FTZ R32, R32, R203.reuse ;  /* 0x000000cb20207220 */ /* 0x080fe20000410000 */
[-C--:B------:R-:W-:Y:S01]  /*12290*/  FMUL.FTZ R33, R33, R203.reuse ;  /* 0x000000cb21217220 */ /* 0x080fe20000410000 */
[----:B------:R-:W1:Y:S01]  /*122a0*/  MUFU.EX2 R205, R205 ;  /* 0x000000cd00cd7308 */ /* 0x000e620000000800 */
[----:B--2---:R-:W-:Y:S01]  /*122b0*/  FFMA.FTZ R20, R203, R20, R152 ;  /* 0x00000014cb147223 */ /* 0x004fe20000010098 */
        /* <DEDUP_REMOVED lines=9> */
[-C--:B------:R-:W-:Y:S01]  /*12350*/  FMUL.FTZ R48, R48, R203.reuse ;  /* 0x000000cb30307220 */ /* 0x080fe20000410000 */
[-C--:B------:R-:W-:Y:S01]  /*12360*/  FMUL.FTZ R49, R49, R203.reuse ;  /* 0x000000cb31317220 */ /* 0x080fe20000410000 */
[-C--:B------:R-:W-:Y:S01]  /*12370*/  FMUL.FTZ R52, R52, R203.reuse ;  /* 0x000000cb34347220 */ /* 0x080fe20000410000 */
[-C--:B------:R-:W-:Y:S01]  /*12380*/  FMUL.FTZ R53, R53, R203.reuse ;  /* 0x000000cb35357220 */ /* 0x080fe20000410000 */
[----:B0-----:R-:W-:Y:S01]  /*12390*/  FMNMX.FTZ R168, R168, R164, !PT ;  /* 0x000000a4a8a87209 */ /* 0x001fe20007810000 */
[----:B------:R-:W0:Y:S01]  /*123a0*/  MUFU.EX2 R156, R156 ;  /* 0x0000009c009c7308 */ /* 0x000e220000000800 */
[----:B-1----:R-:W-:Y:S01]  /*123b0*/  FADD.FTZ R20, R205, R20 ;  /* 0x00000014cd147221 */ /* 0x002fe20000010000 */
[-C--:B------:R-:W-:Y:S01]  /*123c0*/  FMUL.FTZ R56, R56, R203.reuse ;  /* 0x000000cb38387220 */ /* 0x080fe20000410000 */
[----:B------:R-:W-:Y:S01]  /*123d0*/  FMUL.FTZ R57, R57, R203 ;  /* 0x000000cb39397220 */ /* 0x000fe20000410000 */
[C---:B------:R-:W-:Y:S01]  /*123e0*/  FMUL.FTZ R206, R168.reuse, R3 ;  /* 0x00000003a8ce7220 */ /* 0x040fe20000410000 */
[----:B------:R-:W-:Y:S01]  /*123f0*/  FADD.FTZ R164, -R168, R202 ;  /* 0x000000caa8a47221 */ /* 0x000fe20000010100 */
[-C--:B------:R-:W-:Y:S01]  /*12400*/  FMUL.FTZ R60, R60, R203.reuse ;  /* 0x000000cb3c3c7220 */ /* 0x080fe20000410000 */
[----:B------:R-:W-:Y:S01]  /*12410*/  FMUL.FTZ R61, R61, R203 ;  /* 0x000000cb3d3d7220 */ /* 0x000fe20000410000 */
[-CC-:B------:R-:W-:Y:S01]  /*12420*/  FFMA.FTZ R207, R155, R3.reuse, -R206.reuse ;  /* 0x000000039bcf7223 */ /* 0x180fe200000108ce */
[-CC-:B------:R-:W-:Y:S01]  /*12430*/  FFMA.FTZ R155, R158, R3.reuse, -R206.reuse ;  /* 0x000000039e9b7223 */ /* 0x180fe200000108ce */
[----:B------:R-:W-:Y:S01]  /*12440*/  FFMA.FTZ R158, R162, R3, -R206 ;  /* 0x00000003a29e7223 */ /* 0x000fe200000108ce */
[----:B------:R-:W-:-:S02]  /*12450*/  IMAD.MOV R162, RZ, RZ, -R196 ;  /* 0x000000ffffa27224 */ /* 0x000fc400078e0ac4 */
[-C--:B------:R-:W-:Y:S01]  /*12460*/  FMUL.FTZ R164, R164, R3.reuse ;  /* 0x00000003a4a47220 */ /* 0x080fe20000410000 */
[-CC-:B------:R-:W-:Y:S01]  /*12470*/  FFMA.FTZ R154, R154, R3.reuse, -R206.reuse ;  /* 0x000000039a9a7223 */ /* 0x180fe200000108ce */
[----:B------:R-:W-:Y:S01]  /*12480*/  MUFU.EX2 R207, R207 ;  /* 0x000000cf00cf7308 */ /* 0x000fe20000000800 */
[-CC-:B------:R-:W-:Y:S01]  /*12490*/  FFMA.FTZ R165, R159, R3.reuse, -R206.reuse ;  /* 0x000000039fa57223 */ /* 0x180fe200000108ce */
[----:B------:R-:W-:Y:S01]  /*124a0*/  ISETP.NE.AND P2, PT, R189, R162, PT ;  /* 0x000000a2bd00720c */ /* 0x000fe20003f45270 */
[-CC-:B------:R-:W-:Y:S01]  /*124b0*/  FFMA.FTZ R159, R163, R3.reuse, -R206.reuse ;  /* 0x00000003a39f7223 */ /* 0x180fe200000108ce */
[----:B------:R-:W-:Y:S02]  /*124c0*/  @!P1 VIADD R162, R194, 0x38840 ;  /* 0x00038840c2a29836 */ /* 0x000fe40000000000 */
[-CC-:B------:R-:W-:Y:S01]  /*124d0*/  FFMA.FTZ R202, R166, R3.reuse, -R206.reuse ;  /* 0x00000003a6ca7223 */ /* 0x180fe200000108ce */
[-CC-:B------:R-:W-:Y:S01]  /*124e0*/  FFMA.FTZ R204, R167, R3.reuse, -R206.reuse ;  /* 0x00000003a7cc7223 */ /* 0x180fe200000108ce */
[-C--:B------:R-:W-:Y:S01]  /*124f0*/  FFMA.FTZ R170, R170, R3.reuse, -R206 ;  /* 0x00000003aaaa7223 */ /* 0x080fe200000108ce */
[----:B------:R-:W1:Y:S01]  /*12500*/  MUFU.EX2 R164, R164 ;  /* 0x000000a400a47308 */ /* 0x000e620000000800 */
[----:B------:R-:W-:Y:S01]  /*12510*/  @!P1 PRMT R162, RZ, 0x654, R162 ;  /* 0x00000654ffa29816 */ /* 0x000fe200000000a2 */
[-CC-:B------:R-:W-:Y:S01]  /*12520*/  FFMA.FTZ R171, R171, R3.reuse, -R206.reuse ;  /* 0x00000003abab7223 */ /* 0x180fe200000108ce */
[-CC-:B------:R-:W-:Y:S01]  /*12530*/  FFMA.FTZ R174, R174, R3.reuse, -R206.reuse ;  /* 0x00000003aeae7223 */ /* 0x180fe200000108ce */
[-CC-:B------:R-:W-:Y:S01]  /*12540*/  FFMA.FTZ R175, R175, R3.reuse, -R206.reuse ;  /* 0x00000003afaf7223 */ /* 0x180fe200000108ce */
[----:B------:R3:W-:Y:S01]  /*12550*/  @!P1 SYNCS.ARRIVE.TRANS64.RED.A1T0 RZ, [R162+URZ], RZ ;  /* 0x000000ffa2ff99a7 */ /* 0x0007e2000810043f */
[-C--:B------:R-:W-:Y:S01]  /*12560*/  FFMA.FTZ R178, R178, R3.reuse, -R206 ;  /* 0x00000003b2b27223 */ /* 0x080fe200000108ce */
[----:B------:R-:W-:Y:S01]  /*12570*/  @!P2 IMAD R163, R201, 0x40, R190 ;  /* 0x00000040c9a3a824 */ /* 0x000fe200078e02be */
[----:B------:R-:W4:Y:S01]  /*12580*/  MUFU.EX2 R154, R154 ;  /* 0x0000009a009a7308 */ /* 0x000f220000000800 */
[-CC-:B------:R-:W-:Y:S01]  /*12590*/  FFMA.FTZ R179, R179, R3.reuse, -R206.reuse ;  /* 0x00000003b3b37223 */ /* 0x180fe200000108ce */
[----:B------:R-:W-:Y:S01]  /*125a0*/  FFMA.FTZ R201, R183, R3, -R206 ;  /* 0x00000003b7c97223 */ /* 0x000fe200000108ce */
[----:B------:R-:W-:-:S02]  /*125b0*/  @!P2 IMAD R163, R163, 0x4, R2 ;  /* 0x00000004a3a3a824 */ /* 0x000fc400078e0202 */
[----:B--2---:R-:W-:Y:S01]  /*125c0*/  FADD.FTZ R20, R157, R20 ;  /* 0x000000149d147221 */ /* 0x004fe20000010000 */
[----:B---3--:R-:W-:Y:S01]  /*125d0*/  FFMA.FTZ R162, R182, R3, -R206 ;  /* 0x00000003b6a27223 */ /* 0x008fe200000108ce */
[-C--:B------:R-:W-:Y:S01]  /*125e0*/  FMUL.FTZ R64, R64, R203.reuse ;  /* 0x000000cb40407220 */ /* 0x080fe20000410000 */
[-C--:B------:R-:W-:Y:S01]  /*125f0*/  FMUL.FTZ R65, R65, R203.reuse ;  /* 0x000000cb41417220 */ /* 0x080fe20000410000 */
[----:B------:R-:W2:Y:S01]  /*12600*/  MUFU.EX2 R155, R155 ;  /* 0x0000009b009b7308 */ /* 0x000ea20000000800 */
[----:B------:R3:W-:Y:S01]  /*12610*/  @!P2 STS [R163+0x38400], R203 ;  /* 0x038400cba300a388 */ /* 0x0007e20000000800 */
[----:B0-----:R-:W-:Y:S01]  /*12620*/  FADD.FTZ R20, R156, R20 ;  /* 0x000000149c147221 */ /* 0x001fe20000010000 */
[-C--:B------:R-:W-:Y:S01]  /*12630*/  FMUL.FTZ R68, R68, R203.reuse ;  /* 0x000000cb44447220 */ /* 0x080fe20000410000 */
[-C--:B------:R-:W-:Y:S01]  /*12640*/  FMUL.FTZ R69, R69, R203.reuse ;  /* 0x000000cb45457220 */ /* 0x080fe20000410000 */
[----:B-1----:R0:W-:Y:S01]  /*12650*/  @!P2 STS [R163+0x38420], R164 ;  /* 0x038420a4a300a388 */ /* 0x0021e20000000800 */
[-C--:B------:R-:W-:Y:S01]  /*12660*/  FMUL.FTZ R72, R72, R203.reuse ;  /* 0x000000cb48487220 */ /* 0x080fe20000410000 */
[----:B------:R-:W-:Y:S01]  /*12670*/  FMUL.FTZ R73, R73, R203 ;  /* 0x000000cb49497220 */ /* 0x000fe20000410000 */
[----:B------:R-:W1:Y:S01]  /*12680*/  MUFU.EX2 R165, R165 ;  /* 0x000000a500a57308 */ /* 0x000e620000000800 */
[----:B----4-:R-:W-:Y:S01]  /*12690*/  FFMA.FTZ R21, R164, R21, R154 ;  /* 0x00000015a4157223 */ /* 0x010fe2000001009a */
[----:B------:R-:W-:Y:S01]  /*126a0*/  F2FP.BF16.F32.PACK_AB R153, R207, R154 ;  /* 0x0000009acf99723e */ /* 0x000fe200000010ff */
[----:B------:R-:W-:Y:S01]  /*126b0*/  FMUL.FTZ R76, R76, R203 ;  /* 0x000000cb4c4c7220 */ /* 0x000fe20000410000 */
[----:B------:R-:W-:Y:S01]  /*126c0*/  F2FP.BF16.F32.PACK_AB R154, R157, R205 ;  /* 0x000000cd9d9a723e */ /* 0x000fe200000010ff */
[----:B------:R-:W-:Y:S01]  /*126d0*/  FADD.FTZ R21, R207, R21 ;  /* 0x00000015cf157221 */ /* 0x000fe20000010000 */
        /* <DEDUP_REMOVED lines=36> */
[C---:B-1----:R-:W-:Y:S01]  /*12920*/  FADD.FTZ R182, R159.reuse, R21 ;  /* 0x000000159fb67221 */ /* 0x042fe20000010000 */
        /* <DEDUP_REMOVED lines=15> */
[----:B------:R-:W-:Y:S01]  /*12a20*/  F2FP.BF16.F32.PACK_AB R156, R161, R156 ;  /* 0x0000009ca19c723e */ /* 0x000fe200000010ff */
[----:B---3--:R-:W-:Y:S01]  /*12a30*/  FADD.FTZ R203, R160, R20 ;  /* 0x00000014a0cb7221 */ /* 0x008fe20000010000 */
        /* <DEDUP_REMOVED lines=75> */
[----:B--2---:R-:W-:Y:S01]  /*12ef0*/  F2FP.BF16.F32.PACK_AB R160, R169, R200 ;  /* 0x000000c8a9a0723e */ /* 0x004fe200000010ff */
[----:B------:R2:W-:Y:S01]  /*12f00*/  STSM.16.M88.4 [R210+0x36400], R152 ;  /* 0x03640098d2007844 */ /* 0x0005e20000000200 */
[----:B------:R-:W3:Y:S01]  /*12f10*/  MUFU.EX2 R177, R177 ;  /* 0x000000b100b17308 */ /* 0x000ee20000000800 */
[----:B-1----:R-:W-:Y:S01]  /*12f20*/  F2FP.BF16.F32.PACK_AB R161, R171, R170 ;  /* 0x000000aaaba1723e */ /* 0x002fe200000010ff */
[----:B------:R-:W-:Y:S01]  /*12f30*/  VIADD R20, R198, 0x80 ;  /* 0x00000080c6147836 */ /* 0x000fe20000000000 */
[----:B0-----:R-:W-:Y:S01]  /*12f40*/  F2FP.BF16.F32.PACK_AB R163, R175, R174 ;  /* 0x000000aeafa3723e */ /* 0x001fe200000010ff */
[----:B------:R0:W-:Y:S01]  /*12f50*/  STSM.16.M88.4 [R214], R156 ;  /* 0x0000009cd6007844 */ /* 0x0001e20000000200 */
[----:B------:R-:W-:-:S02]  /*12f60*/  IMAD.MOV.U32 R21, RZ, RZ, 0x40000040 ;  /* 0x40000040ff157424 */ /* 0x000fc400078e00ff */
[----:B------:R-:W-:Y:S01]  /*12f70*/  FADD.FTZ R203, R199, R203 ;  /* 0x000000cbc7cb7221 */ /* 0x000fe20000010000 */
[----:B------:R-:W-:Y:S01]  /*12f80*/  ISETP.GT.AND P2, PT, R197, RZ, PT ;  /* 0x000000ffc500720c */ /* 0x000fe20003f44270 */
[----:B------:R-:W-:Y:S01]  /*12f90*/  MUFU.EX2 R180, R180 ;  /* 0x000000b400b47308 */ /* 0x000fe20000000800 */
[----:B------:R-:W-:Y:S02]  /*12fa0*/  @!P1 VIADD R194, R194, 0x38860 ;  /* 0x00038860c2c29836 */ /* 0x000fe40000000000 */
[----:B------:R-:W-:-:S04]  /*12fb0*/  FADD.FTZ R200, R200, R203 ;  /* 0x000000cbc8c87221 */ /* 0x000fc80000010000 */
[----:B------:R-:W-:Y:S01]  /*12fc0*/  FADD.FTZ R169, R169, R200 ;  /* 0x000000c8a9a97221 */ /* 0x000fe20000010000 */
[----:B------:R-:W-:Y:S01]  /*12fd0*/  @!P1 PRMT R194, RZ, 0x654, R194 ;  /* 0x00000654ffc29816 */ /* 0x000fe200000000c2 */
[----:B------:R-:W1:Y:S01]  /*12fe0*/  MUFU.EX2 R181, R181 ;  /* 0x000000b500b57308 */ /* 0x000e620000000800 */
[----:B---3--:R-:W-:Y:S01]  /*12ff0*/  F2FP.BF16.F32.PACK_AB R164, R177, R176 ;  /* 0x000000b0b1a4723e */ /* 0x008fe200000010ff */
[----:B------:R-:W-:-:S06]  /*13000*/  IMAD.MOV.U32 R200, RZ, RZ, R0 ;  /* 0x000000ffffc87224 */ /* 0x000fcc00078e0000 */
[----:B------:R-:W-:Y:S08]  /*13010*/  MUFU.EX2 R178, R178 ;  /* 0x000000b200b27308 */ /* 0x000ff00000000800 */
[----:B------:R-:W3:Y:S01]  /*13020*/  MUFU.EX2 R179, R179 ;  /* 0x000000b300b37308 */ /* 0x000ee20000000800 */
[----:B-1----:R-:W-:-:S07]  /*13030*/  F2FP.BF16.F32.PACK_AB R166, R181, R180 ;  /* 0x000000b4b5a6723e */ /* 0x002fce00000010ff */
[----:B------:R1:W-:Y:S08]  /*13040*/  MUFU.EX2 R183, R162 ;  /* 0x000000a200b77308 */ /* 0x0003f00000000800 */
[----:B------:R-:W4:Y:S01]  /*13050*/  MUFU.EX2 R201, R201 ;  /* 0x000000c900c97308 */ /* 0x000f220000000800 */
[----:B-1----:R-:W-:Y:S01]  /*13060*/  F2FP.BF16.F32.PACK_AB R162, R173, R172 ;  /* 0x000000acada2723e */ /* 0x002fe200000010ff */
[----:B------:R-:W-:Y:S01]  /*13070*/  FADD.FTZ R172, R172, R169 ;  /* 0x000000a9acac7221 */ /* 0x000fe20000010000 */
[----:B---3--:R-:W-:-:S03]  /*13080*/  F2FP.BF16.F32.PACK_AB R165, R179, R178 ;  /* 0x000000b2b3a5723e */ /* 0x008fc600000010ff */
[----:B------:R0:W-:Y:S01]  /*13090*/  STSM.16.M88.4 [R211], R160 ;  /* 0x000000a0d3007844 */ /* 0x0001e20000000200 */
[----:B------:R-:W-:-:S04]  /*130a0*/  FADD.FTZ R173, R173, R172 ;  /* 0x000000acadad7221 */ /* 0x000fc80000010000 */
[----:B------:R-:W-:-:S04]  /*130b0*/  FADD.FTZ R176, R176, R173 ;  /* 0x000000adb0b07221 */ /* 0x000fc80000010000 */
[----:B------:R-:W-:Y:S01]  /*130c0*/  FADD.FTZ R177, R177, R176 ;  /* 0x000000b0b1b17221 */ /* 0x000fe20000010000 */
[----:B----4-:R-:W-:-:S05]  /*130d0*/  F2FP.BF16.F32.PACK_AB R167, R201, R183 ;  /* 0x000000b7c9a7723e */ /* 0x010fca00000010ff */
[----:B------:R0:W-:Y:S01]  /*130e0*/  STSM.16.M88.4 [R213], R164 ;  /* 0x000000a4d5007844 */ /* 0x0001e20000000200 */
[----:B------:R-:W-:-:S06]  /*130f0*/  WARPGROUP.ARRIVE ;  /* 0x00000000000079c5 */ /* 0x000fcc0000000000 */
[----:B------:R-:W-:Y:S01]  /*13100*/  HGMMA.64x256x16.F32.BF16 R24, R152, gdesc[UR4].tnspB, R24, gsb0 ;  /* 0x43e0000498187df0 */ /* 0x000fe20008001818 */
[----:B------:R-:W-:Y:S01]  /*13110*/  R2UR UR6, R20 ;  /* 0x00000000140672ca */ /* 0x000fe200000e0000 */
[----:B------:R-:W-:Y:S01]  /*13120*/  VIADD R20, R198, 0x100 ;  /* 0x00000100c6147836 */ /* 0x000fe20000000000 */
[----:B------:R-:W-:Y:S01]  /*13130*/  R2UR UR7, R21 ;  /* 0x00000000150772ca */ /* 0x000fe200000e0000 */
[----:B------:R-:W-:Y:S01]  /*13140*/  IMAD.MOV.U32 R21, RZ, RZ, 0x40000040 ;  /* 0x40000040ff157424 */ /* 0x000fe200078e00ff */
[----:B------:R-:W-:Y:S02]  /*13150*/  WARPGROUP.DEPBAR.LE gsb0, 0x0 ;  /* 0x00008000000079c5 */ /* 0x000fe40000010000 */
[----:B------:R-:W-:Y:S01]  /*13160*/  WARPGROUP.ARRIVE ;  /* 0x00000000000079c5 */ /* 0x000fe20000000000 */
[----:B--2---:R-:W-:-:S04]  /*13170*/  VIADD R152, R197, 0xffffffff ;  /* 0xffffffffc5987836 */ /* 0x004fc80000000000 */
[----:B------:R-:W-:-:S15]  /*13180*/  IMAD.MOV.U32 R197, RZ, RZ, R152 ;  /* 0x000000ffffc57224 */ /* 0x000fde00078e0098 */
[----:B------:R-:W-:-:S01]  /*13190*/  NOP ;  /* 0x0000000000007918 */ /* 0x000fc20000000000 */
        /* <DEDUP_REMOVED lines=13> */
[----:B------:R-:W-:Y:S02]  /*13270*/  IMAD.MOV.U32 R202, RZ, RZ, R168 ;  /* 0x000000ffffca7224 */ /* 0x000fe400078e00a8 */
[----:B------:R-:W-:Y:S01]  /*13280*/  FADD.FTZ R20, R181, R20 ;  /* 0x00000014b5147221 */ /* 0x000fe20000010000 */
        /* <DEDUP_REMOVED lines=24> */
.L_x_8746:
[----:B------:R-:W-:Y:S05]  /*13410*/  BSYNC B0 ;  /* 0x0000000000007941 */ /* 0x000fea0003800000 */
.L_x_8745:
[----:B------:R-:W1:Y:S01]  /*13420*/  SHFL.BFLY PT, R5, R20, 0x2, 0x1f ;  /* 0x0c401f0014057f89 */ /* 0x000e6200000e0000 */
[----:B------:R-:W-:Y:S02]  /*13430*/  VIADD R171, R18, 0x1 ;  /* 0x0000000112ab7836 */ /* 0x000fe40000000000 */
[----:B------:R-:W-:Y:S01]  /*13440*/  VIADD R227, R227, 0x1 ;  /* 0x00000001e3e37836 */ /* 0x000fe20000000000 */
[----:B------:R-:W3:Y:S01]  /*13450*/  SHFL.BFLY PT, R6, R21, 0x2, 0x1f ;  /* 0x0c401f0015067f89 */ /* 0x000ee200000e0000 */
[----:B------:R-:W-:Y:S08]  /*13460*/  BAR.ARV 0x8, 0x100 ;  /* 0x0204000000007b1d */ /* 0x000ff00000002000 */
[----:B------:R-:W-:Y:S01]  /*13470*/  BAR.SYNC.DEFER_BLOCKING 0xf, 0x100 ;  /* 0x03c4000000007b1d */ /* 0x000fe20000010000 */
[----:B------:R-:W-:-:S04]  /*13480*/  ISETP.NE.AND P1, PT, R171, 0x2, PT ;  /* 0x00000002ab00780c */ /* 0x000fc80003f25270 */
[----:B------:R-:W-:Y:S01]  /*13490*/  SEL R8, RZ, 0x1, P1 ;  /* 0x00000001ff087807 */ /* 0x000fe20000800000 */
[----:B-1----:R-:W-:-:S03]  /*134a0*/  FADD.FTZ R5, R5, R20 ;  /* 0x0000001405057221 */ /* 0x002fc60000010000 */
[----:B------:R-:W-:Y:S01]  /*134b0*/  LOP3.LUT R19, R19, R8, RZ, 0x3c, !PT ;  /* 0x0000000813137212 */ /* 0x000fe200078e3cff */
[----:B------:R-:W-:Y:S02]  /*134c0*/  IMAD.MOV.U32 R20, RZ, RZ, -0x800000 ;  /* 0xff800000ff147424 */ /* 0x000fe400078e00ff */
[----:B---3--:R-:W-:Y:S01]  /*134d0*/  FADD.FTZ R7, R6, R21 ;  /* 0x0000001506077221 */ /* 0x008fe20000010000 */
[----:B------:R-:W1:Y:S01]  /*134e0*/  SHFL.BFLY PT, R4, R5, 0x1, 0x1f ;  /* 0x0c201f0005047f89 */ /* 0x000e6200000e0000 */
[----:B------:R-:W-:-:S03]  /*134f0*/  IMAD.MOV.U32 R21, RZ, RZ, -0x800000 ;  /* 0xff800000ff157424 */ /* 0x000fc600078e00ff */
[----:B------:R-:W3:Y:S01]  /*13500*/  SHFL.BFLY PT, R6, R7, 0x1, 0x1f ;  /* 0x0c201f0007067f89 */ /* 0x000ee200000e0000 */
[----:B-1----:R-:W-:Y:S01]  /*13510*/  FADD.FTZ R9, R5, R4 ;  /* 0x0000000405097221 */ /* 0x002fe20000010000 */
[----:B------:R-:W-:Y:S02]  /*13520*/  IMAD.MOV.U32 R5, RZ, RZ, RZ ;  /* 0x000000ffff057224 */ /* 0x000fe400078e00ff */
[----:B---3--:R-:W-:Y:S02]  /*13530*/  FADD.FTZ R4, R7, R6 ;  /* 0x0000000607047221 */ /* 0x008fe40000010000 */
[----:B------:R-:W-:Y:S01]  /*13540*/  FSETP.NE.FTZ.AND P2, PT, R9, RZ, PT ;  /* 0x000000ff0900720b */ /* 0x000fe20003f55000 */
[----:B------:R-:W-:Y:S02]  /*13550*/  IMAD.MOV R6, RZ, RZ, -R196 ;  /* 0x000000ffff067224 */ /* 0x000fe400078e0ac4 */
[----:B------:R-:W-:-:S03]  /*13560*/  FSETP.NE.FTZ.AND P3, PT, R4, RZ, PT ;  /* 0x000000ff0400720b */ /* 0x000fc60003f75000 */
[----:B------:R-:W-:Y:S01]  /*13570*/  ISETP.NE.AND P0, PT, R189, R6, PT ;  /* 0x00000006bd00720c */ /* 0x000fe20003f05270 */
[----:B------:R-:W-:-:S06]  /*13580*/  IMAD.MOV.U32 R6, RZ, RZ, RZ ;  /* 0x000000ffff067224 */ /* 0x000fcc00078e00ff */
[----:B------:R-:W0:Y:S06]  /*13590*/  @P2 MUFU.RCP R6, R9 ;  /* 0x0000000900062308 */ /* 0x000e2c0000001000 */
[----:B------:R-:W-:Y:S02]  /*135a0*/  @!P0 IMAD R7, R18, 0x40, R190 ;  /* 0x0000004012078824 */ /* 0x000fe400078e02be */
[----:B------:R-:W-:Y:S01]  /*135b0*/  @P2 FMUL.FTZ R18, R3, 0.69314718246459960938 ;  /* 0x3f31721803122820 */ /* 0x000fe20000410000 */
[----:B------:R-:W1:Y:S01]  /*135c0*/  @P3 MUFU.RCP R5, R4 ;  /* 0x0000000400053308 */ /* 0x000e620000001000 */
[----:B------:R-:W-:-:S07]  /*135d0*/  @!P0 IMAD R7, R7, 0x4, R2 ;  /* 0x0000000407078824 */ /* 0x000fce00078e0202 */
[----:B------:R-:W3:Y:S01]  /*135e0*/  @P2 MUFU.LG2 R2, R9 ;  /* 0x0000000900022308 */ /* 0x000ee20000000c00 */
[-C--:B0-2---:R-:W-:Y:S01]  /*135f0*/  FMUL.FTZ R167, R33, R6.reuse ;  /* 0x0000000621a77220 */ /* 0x085fe20000410000 */
[----:B------:R0:W-:Y:S01]  /*13600*/  @!P0 STS [R7+0x38400], R6 ;  /* 0x0384000607008388 */ /* 0x0001e20000000800 */
[-C--:B------:R-:W-:Y:S01]  /*13610*/  FMUL.FTZ R24, R24, R6.reuse ;  /* 0x0000000618187220 */ /* 0x080fe20000410000 */
[-C--:B------:R-:W-:Y:S01]  /*13620*/  FMUL.FTZ R25, R25, R6.reuse ;  /* 0x0000000619197220 */ /* 0x080fe20000410000 */
[-C--:B------:R-:W-:Y:S01]  /*13630*/  FMUL.FTZ R28, R28, R6.reuse ;  /* 0x000000061c1c7220 */ /* 0x080fe20000410000 */
[-C--:B------:R-:W-:Y:S01]  /*13640*/  FMUL.FTZ R29, R29, R6.reuse ;  /* 0x000000061d1d7220 */ /* 0x080fe20000410000 */
[-C--:B------:R-:W-:Y:S01]  /*13650*/  FMUL.FTZ R170, R32, R6.reuse ;  /* 0x0000000620aa7220 */ /* 0x080fe20000410000 */
[----:B------:R-:W2:Y:S01]  /*13660*/  @P3 MUFU.LG2 R33, R4 ;  /* 0x0000000400213308 */ /* 0x000ea20000000c00 */
        /* <DEDUP_REMOVED lines=60> */
[----:B---3--:R-:W-:Y:S01]  /*13a30*/  @P2 FMUL.FTZ R35, R2, 0.69314718246459960938 ;  /* 0x3f31721802232820 */ /* 0x008fe20000410000 */
[----:B------:R-:W-:Y:S01]  /*13a40*/  @P3 FMUL.FTZ R32, R3, 0.69314718246459960938 ;  /* 0x3f31721803203820 */ /* 0x000fe20000410000 */
[----:B--2---:R-:W-:Y:S01]  /*13a50*/  @P3 FMUL.FTZ R33, R33, 0.69314718246459960938 ;  /* 0x3f31721821213820 */ /* 0x004fe20000410000 */
[-C--:B------:R-:W-:Y:S01]  /*13a60*/  FMUL.FTZ R3, R27, R5.reuse ;  /* 0x000000051b037220 */ /* 0x080fe20000410000 */
[-C--:B-1----:R-:W-:Y:S01]  /*13a70*/  FMUL.FTZ R7, R54, R5.reuse ;  /* 0x0000000536077220 */ /* 0x082fe20000410000 */
        /* <DEDUP_REMOVED lines=66> */
.L_x_8681:
[----:B------:R-:W-:Y:S05]  /*13ea0*/  BSYNC B7 ;  /* 0x0000000000077941 */ /* 0x000fea0003800000 */
.L_x_8679:
[----:B------:R-:W1:Y:S08]  /*13eb0*/  S2UR UR5, SR_CgaCtaId ;  /* 0x00000000000579c3 */ /* 0x000e700000008800 */
[----:B------:R-:W-:Y:S06]  /*13ec0*/  BAR.SYNC.DEFER_BLOCKING 0x5, 0x180 ;  /* 0x0146000000007b1d */ /* 0x000fec0000010000 */
[----:B------:R-:W-:Y:S01]  /*13ed0*/  UMOV UR4, 0x400 ;  /* 0x0000040000047882 */ /* 0x000fe20000000000 */
[----:B------:R-:W-:Y:S01]  /*13ee0*/  BSSY B0, `(.L_x_8758) ;  /* 0x00002e8000007945 */ /* 0x000fe20003800000 */
[----:B-1----:R-:W-:-:S06]  /*13ef0*/  ULEA UR4, UR5, UR4, 0x18 ;  /* 0x0000000405047291 */ /* 0x002fcc000f8ec03f */
[----:B------:R-:W-:-:S05]  /*13f00*/  IMAD.U32 R2, RZ, RZ, UR4 ;  /* 0x00000004ff027e24 */ /* 0x000fca000f8e00ff */
[----:B------:R1:W2:Y:S01]  /*13f10*/  LDS.128 R32, [R2+0x388d0] ;  /* 0x0388d00002207984 */ /* 0x0002a20000000c00 */
[----:B------:R-:W-:Y:S06]  /*13f20*/  BAR.ARV 0x4, 0x180 ;  /* 0x0106000000007b1d */ /* 0x000fec0000002000 */
[----:B------:R-:W-:Y:S05]  /*13f30*/  @P0 BRA `(.L_x_8759) ;  /* 0x0000002000140947 */ /* 0x000fea0003800000 */
[----:B------:R-:W3:Y:S01]  /*13f40*/  LDL R0, [R1+0xc] ;  /* 0x00000c0001007983 */ /* 0x000ee20000100800 */
[----:B------:R-:W-:Y:S01]  /*13f50*/  F2FP.BF16.F32.PACK_AB R24, R25, R24 ;  /* 0x000000181918723e */ /* 0x000fe200000010ff */
[----:B------:R-:W-:Y:S01]  /*13f60*/  ULDC.64 UR4, c[0x0][0xd00] ;  /* 0x0003400000047ab9 */ /* 0x000fe20000000a00 */
[----:B------:R-:W-:Y:S01]  /*13f70*/  F2FP.BF16.F32.PACK_AB R25, R3, R26 ;  /* 0x0000001a0319723e */ /* 0x000fe200000010ff */
[----:B------:R-:W4:Y:S01]  /*13f80*/  S2R R5, SR_SWINHI ;  /* 0x0000000000057919 */ /* 0x000f220000002f00 */
        /* <DEDUP_REMOVED lines=17> */
[----:B----4-:R-:W-:Y:S02]  /*140a0*/  MOV R37, R5 ;  /* 0x0000000500257202 */ /* 0x010fe40000000f00 */
        /* <DEDUP_REMOVED lines=25> */
[----:B------:R-:W-:Y:S01]  /*14240*/  BAR.SYNC.DEFER_BLOCKING 0x1, 0x100 ;  /* 0x0044000000007b1d */ /* 0x000fe20000010000 */
[----:B---3--:R-:W-:-:S03]  /*14250*/  IMAD.WIDE R40, R0, 0x2, R36 ;  /* 0x0000000200287825 */ /* 0x008fc600078e0224 */
[C---:B------:R-:W-:Y:S02]  /*14260*/  LOP3.LUT R45, R40.reuse, 0x380, RZ, 0xc0, !PT ;  /* 0x00000380282d7812 */ /* 0x040fe400078ec0ff */
[C---:B------:R-:W-:Y:S02]  /*14270*/  IADD3 R0, P1, R40.reuse, 0x20, RZ ;  /* 0x0000002028007810 */ /* 0x040fe40007f3e0ff */
[----:B------:R-:W-:Y:S02]  /*14280*/  SHF.R.U64 R45, R45, 0x3, RZ ;  /* 0x000000032d2d7819 */ /* 0x000fe400000012ff */
[----:B------:R-:W-:Y:S02]  /*14290*/  IADD3 R3, P0, R40, 0x40, RZ ;  /* 0x0000004028037810 */ /* 0x000fe40007f1e0ff */
[----:B------:R-:W-:Y:S01]  /*142a0*/  LOP3.LUT R44, R45, R40, RZ, 0x3c, !PT ;  /* 0x000000282d2c7212 */ /* 0x000fe200078e3cff */
[----:B------:R-:W-:Y:S01]  /*142b0*/  IMAD.MOV.U32 R45, RZ, RZ, R41 ;  /* 0x000000ffff2d7224 */ /* 0x000fe200078e0029 */
[----:B------:R-:W-:-:S02]  /*142c0*/  LOP3.LUT R171, R0, 0x380, RZ, 0xc0, !PT ;  /* 0x0000038000ab7812 */ /* 0x000fc400078ec0ff */
[C---:B------:R-:W-:Y:S02]  /*142d0*/  IADD3 R5, P5, R40.reuse, 0x2040, RZ ;  /* 0x0000204028057810 */ /* 0x040fe40007fbe0ff */
[----:B------:R-:W-:Y:S02]  /*142e0*/  MOV R44, R44 ;  /* 0x0000002c002c7202 */ /* 0x000fe40000000f00 */
[----:B------:R-:W-:Y:S01]  /*142f0*/  SHF.R.U64 R171, R171, 0x3, RZ ;  /* 0x00000003abab7819 */ /* 0x000fe200000012ff */
[--C-:B------:R-:W-:Y:S01]  /*14300*/  IMAD.X R53, RZ, RZ, R41.reuse, P5 ;  /* 0x000000ffff357224 */ /* 0x100fe200028e0629 */
[C---:B------:R-:W-:Y:S01]  /*14310*/  IADD3 R48, P6, R40.reuse, 0x2020, RZ ;  /* 0x0000202028307810 */ /* 0x040fe20007fde0ff */
[----:B------:R3:W-:Y:S01]  /*14320*/  STSM.16.M88.4 [R44], R24 ;  /* 0x000000182c007844 */ /* 0x0007e20000000200 */
[C---:B-----5:R-:W-:Y:S02]  /*14330*/  IADD3 R30, P3, R40.reuse, 0x2000, RZ ;  /* 0x00002000281e7810 */ /* 0x060fe40007f7e0ff */
[C---:B------:R-:W-:Y:S01]  /*14340*/  IADD3 R28, P4, R40.reuse, 0x60, RZ ;  /* 0x00000060281c7810 */ /* 0x040fe20007f9e0ff */
[--C-:B------:R-:W-:Y:S01]  /*14350*/  IMAD.X R49, RZ, RZ, R41.reuse, P6 ;  /* 0x000000ffff317224 */ /* 0x100fe200030e0629 */
[----:B------:R-:W-:Y:S01]  /*14360*/  IADD3 R56, P2, R40, 0x2060, RZ ;  /* 0x0000206028387810 */ /* 0x000fe20007f5e0ff */
[--C-:B------:R-:W-:Y:S01]  /*14370*/  IMAD.X R31, RZ, RZ, R41.reuse, P3 ;  /* 0x000000ffff1f7224 */ /* 0x100fe200018e0629 */
[----:B------:R-:W-:Y:S01]  /*14380*/  LOP3.LUT R173, R28, 0x380, RZ, 0xc0, !PT ;  /* 0x000003801cad7812 */ /* 0x000fe200078ec0ff */
[--C-:B------:R-:W-:Y:S01]  /*14390*/  IMAD.X R29, RZ, RZ, R41.reuse, P4 ;  /* 0x000000ffff1d7224 */ /* 0x100fe200020e0629 */
[----:B0-----:R-:W-:Y:S01]  /*143a0*/  IADD3 R68, P4, R40, 0x4040, RZ ;  /* 0x0000404028447810 */ /* 0x001fe20007f9e0ff */
[----:B------:R-:W-:Y:S01]  /*143b0*/  IMAD.X R57, RZ, RZ, R41, P2 ;  /* 0x000000ffff397224 */ /* 0x000fe200010e0629 */
[----:B------:R-:W-:-:S02]  /*143c0*/  SHF.R.U64 R173, R173, 0x3, RZ ;  /* 0x00000003adad7819 */ /* 0x000fc400000012ff */
[----:B------:R-:W-:Y:S01]  /*143d0*/  IADD3 R70, P2, R40, 0x6040, RZ ;  /* 0x0000604028467810 */ /* 0x000fe20007f5e0ff */
[--C-:B------:R-:W-:Y:S01]  /*143e0*/  IMAD.X R69, RZ, RZ, R41.reuse, P4 ;  /* 0x000000ffff457224 */ /* 0x100fe200020e0629 */
[----:B------:R-:W-:Y:S01]  /*143f0*/  LOP3.LUT R28, R173, R28, RZ, 0x3c, !PT ;  /* 0x0000001cad1c7212 */ /* 0x000fe200078e3cff */
[--C-:B---3--:R-:W-:Y:S01]  /*14400*/  IMAD.X R27, RZ, RZ, R41.reuse, P0 ;  /* 0x000000ffff1b7224 */ /* 0x108fe200000e0629 */
[----:B------:R-:W-:Y:S01]  /*14410*/  LOP3.LUT R26, R3, 0x380, RZ, 0xc0, !PT ;  /* 0x00000380031a7812 */ /* 0x000fe200078ec0ff */
[--C-:B------:R-:W-:Y:S01]  /*14420*/  IMAD.X R25, RZ, RZ, R41.reuse, P1 ;  /* 0x000000ffff197224 */ /* 0x100fe200008e0629 */
[----:B------:R-:W-:Y:S01]  /*14430*/  LOP3.LUT R24, R171, R0, RZ, 0x3c, !PT ;  /* 0x00000000ab187212 */ /* 0x000fe200078e3cff */
[----:B------:R-:W-:Y:S01]  /*14440*/  IMAD.X R45, RZ, RZ, R41, P2 ;  /* 0x000000ffff2d7224 */ /* 0x000fe200010e0629 */
[----:B------:R-:W-:Y:S02]  /*14450*/  SHF.R.U64 R26, R26, 0x3, RZ ;  /* 0x000000031a1a7819 */ /* 0x000fe400000012ff */
[----:B------:R-:W-:-:S02]  /*14460*/  LOP3.LUT R0, R5, 0x380, RZ, 0xc0, !PT ;  /* 0x0000038005007812 */ /* 0x000fc400078ec0ff */
[----:B------:R-:W-:Y:S02]  /*14470*/  LOP3.LUT R26, R26, R3, RZ, 0x3c, !PT ;  /* 0x000000031a1a7212 */ /* 0x000fe400078e3cff */
[----:B------:R-:W-:Y:S02]  /*14480*/  LOP3.LUT R171, R48, 0x380, RZ, 0xc0, !PT ;  /* 0x0000038030ab7812 */ /* 0x000fe400078ec0ff */
[----:B------:R-:W-:Y:S02]  /*14490*/  LOP3.LUT R3, R30, 0x380, RZ, 0xc0, !PT ;  /* 0x000003801e037812 */ /* 0x000fe400078ec0ff */
[----:B------:R-:W-:Y:S02]  /*144a0*/  SHF.R.U64 R0, R0, 0x3, RZ ;  /* 0x0000000300007819 */ /* 0x000fe400000012ff */
[----:B------:R-:W-:Y:S02]  /*144b0*/  IADD3 R64, P0, R40, 0x4020, RZ ;  /* 0x0000402028407810 */ /* 0x000fe40007f1e0ff */
[----:B------:R-:W-:-:S02]  /*144c0*/  SHF.R.U64 R171, R171, 0x3, RZ ;  /* 0x00000003abab7819 */ /* 0x000fc400000012ff */
[----:B------:R-:W-:Y:S01]  /*144d0*/  SHF.R.U64 R3, R3, 0x3, RZ ;  /* 0x0000000303037819 */ /* 0x000fe200000012ff */
[--C-:B------:R-:W-:Y:S01]  /*144e0*/  IMAD.X R65, RZ, RZ, R41.reuse, P0 ;  /* 0x000000ffff417224 */ /* 0x100fe200000e0629 */
[----:B------:R-:W-:Y:S02]  /*144f0*/  IADD3 R60, P1, R40, 0x4000, RZ ;  /* 0x00004000283c7810 */ /* 0x000fe40007f3e0ff */
[----:B------:R-:W-:Y:S02]  /*14500*/  LOP3.LUT R52, R0, R5, RZ, 0x3c, !PT ;  /* 0x0000000500347212 */ /* 0x000fe400078e3cff */
[----:B------:R-:W-:Y:S01]  /*14510*/  LOP3.LUT R48, R171, R48, RZ, 0x3c, !PT ;  /* 0x00000030ab307212 */ /* 0x000fe200078e3cff */
[----:B------:R-:W-:Y:S01]  /*14520*/  IMAD.X R61, RZ, RZ, R41, P1 ;  /* 0x000000ffff3d7224 */ /* 0x000fe200008e0629 */
[----:B------:R-:W-:Y:S02]  /*14530*/  LOP3.LUT R5, R64, 0x380, RZ, 0xc0, !PT ;  /* 0x0000038040057812 */ /* 0x000fe400078ec0ff */
[----:B------:R-:W-:-:S02]  /*14540*/  LOP3.LUT R30, R3, R30, RZ, 0x3c, !PT ;  /* 0x0000001e031e7212 */ /* 0x000fc400078e3cff */
[----:B------:R-:W-:Y:S02]  /*14550*/  LOP3.LUT R171, R68, 0x380, RZ, 0xc0, !PT ;  /* 0x0000038044ab7812 */ /* 0x000fe400078ec0ff */
[----:B------:R-:W-:Y:S02]  /*14560*/  LOP3.LUT R3, R60, 0x380, RZ, 0xc0, !PT ;  /* 0x000003803c037812 */ /* 0x000fe400078ec0ff */
[----:B------:R-:W-:Y:S02]  /*14570*/  SHF.R.U64 R5, R5, 0x3, RZ ;  /* 0x0000000305057819 */ /* 0x000fe400000012ff */
[----:B------:R-:W-:Y:S02]  /*14580*/  IADD3 R44, P5, R40, 0x6020, RZ ;  /* 0x00006020282c7810 */ /* 0x000fe40007fbe0ff */
[----:B------:R-:W-:Y:S02]  /*14590*/  LOP3.LUT R173, R56, 0x380, RZ, 0xc0, !PT ;  /* 0x0000038038ad7812 */ /* 0x000fe400078ec0ff */
[----:B------:R-:W-:Y:S01]  /*145a0*/  SHF.R.U64 R171, R171, 0x3, RZ ;  /* 0x00000003abab7819 */ /* 0x000fe200000012ff */
[----:B------:R-:W-:Y:S01]  /*145b0*/  IMAD.X R119, RZ, RZ, R41, P5 ;  /* 0x000000ffff777224 */ /* 0x000fe200028e0629 */
[----:B------:R-:W-:-:S02]  /*145c0*/  SHF.R.U64 R3, R3, 0x3, RZ ;  /* 0x0000000303037819 */ /* 0x000fc400000012ff */
[----:B--2---:R-:W-:Y:S02]  /*145d0*/  IADD3 R32, P6, R40, 0x6000, RZ ;  /* 0x0000600028207810 */ /* 0x004fe40007fde0ff */
[----:B------:R-:W-:Y:S02]  /*145e0*/  LOP3.LUT R64, R5, R64, RZ, 0x3c, !PT ;  /* 0x0000004005407212 */ /* 0x000fe400078e3cff */
[----:B------:R-:W-:Y:S01]  /*145f0*/  SHF.R.U64 R173, R173, 0x3, RZ ;  /* 0x00000003adad7819 */ /* 0x000fe200000012ff */
[----:B------:R-:W-:Y:S01]  /*14600*/  IMAD.X R115, RZ, RZ, R41, P6 ;  /* 0x000000ffff737224 */ /* 0x000fe200030e0629 */
[----:B------:R-:W-:Y:S02]  /*14610*/  LOP3.LUT R68, R171, R68, RZ, 0x3c, !PT ;  /* 0x00000044ab447212 */ /* 0x000fe400078e3cff */
[----:B------:R-:W-:Y:S02]  /*14620*/  LOP3.LUT R5, R44, 0x380, RZ, 0xc0, !PT ;  /* 0x000003802c057812 */ /* 0x000fe400078ec0ff */
[----:B------:R-:W-:-:S02]  /*14630*/  IADD3 R72, P3, R40, 0x4060, RZ ;  /* 0x0000406028487810 */ /* 0x000fc40007f7e0ff */
[----:B------:R-:W-:Y:S02]  /*14640*/  LOP3.LUT R60, R3, R60, RZ, 0x3c, !PT ;  /* 0x0000003c033c7212 */ /* 0x000fe400078e3cff */
[----:B------:R-:W-:Y:S01]  /*14650*/  LOP3.LUT R171, R70, 0x380, RZ, 0xc0, !PT ;  /* 0x0000038046ab7812 */ /* 0x000fe200078ec0ff */
[----:B------:R-:W-:Y:S01]  /*14660*/  IMAD.X R73, RZ, RZ, R41, P3 ;  /* 0x000000ffff497224 */ /* 0x000fe200018e0629 */
[----:B------:R-:W-:Y:S02]  /*14670*/  LOP3.LUT R3, R32, 0x380, RZ, 0xc0, !PT ;  /* 0x0000038020037812 */ /* 0x000fe400078ec0ff */
[----:B------:R-:W-:Y:S02]  /*14680*/  LOP3.LUT R56, R173, R56, RZ, 0x3c, !PT ;  /* 0x00000038ad387212 */ /* 0x000fe400078e3cff */
[----:B------:R-:W-:Y:S02]  /*14690*/  SHF.R.U64 R5, R5, 0x3, RZ ;  /* 0x0000000305057819 */ /* 0x000fe400000012ff */
[----:B------:R-:W-:-:S02]  /*146a0*/  LOP3.LUT R173, R72, 0x380, RZ, 0xc0, !PT ;  /* 0x0000038048ad7812 */ /* 0x000fc400078ec0ff */
[----:B------:R-:W-:Y:S02]  /*146b0*/  SHF.R.U64 R171, R171, 0x3, RZ ;  /* 0x00000003abab7819 */ /* 0x000fe400000012ff */
[----:B------:R-:W-:Y:S02]  /*146c0*/  SHF.R.U64 R3, R3, 0x3, RZ ;  /* 0x0000000303037819 */ /* 0x000fe400000012ff */
[----:B------:R-:W-:Y:S02]  /*146d0*/  LOP3.LUT R118, R5, R44, RZ, 0x3c, !PT ;  /* 0x0000002c05767212 */ /* 0x000fe400078e3cff */
[----:B------:R-:W-:Y:S02]  /*146e0*/  SHF.R.U64 R173, R173, 0x3, RZ ;  /* 0x00000003adad7819 */ /* 0x000fe400000012ff */
[----:B------:R-:W-:Y:S02]  /*146f0*/  LOP3.LUT R44, R171, R70, RZ, 0x3c, !PT ;  /* 0x00000046ab2c7212 */ /* 0x000fe400078e3cff */
[----:B------:R-:W-:-:S02]  /*14700*/  IADD3 R40, P1, R40, 0x6060, RZ ;  /* 0x0000606028287810 */ /* 0x000fc40007f3e0ff */
[----:B------:R-:W-:Y:S02]  /*14710*/  LOP3.LUT R114, R3, R32, RZ, 0x3c, !PT ;  /* 0x0000002003727212 */ /* 0x000fe400078e3cff */
[----:B------:R-:W-:Y:S01]  /*14720*/  MOV R70, R24 ;  /* 0x0000001800467202 */ /* 0x000fe20000000f00 */
[----:B------:R-:W-:Y:S01]  /*14730*/  IMAD.X R41, RZ, RZ, R41, P1 ;  /* 0x000000ffff297224 */ /* 0x000fe200008e0629 */
[----:B------:R-:W-:Y:S02]  /*14740*/  MOV R168, R26 ;  /* 0x0000001a00a87202 */ /* 0x000fe40000000f00 */
[----:B------:R-:W-:Y:S02]  /*14750*/  MOV R3, R28 ;  /* 0x0000001c00037202 */ /* 0x000fe40000000f00 */
[----:B------:R-:W-:Y:S02]  /*14760*/  MOV R32, R30 ;  /* 0x0000001e00207202 */ /* 0x000fe40000000f00 */
[----:B------:R-:W-:-:S02]  /*14770*/  F2FP.BF16.F32.PACK_AB R24, R167, R170 ;  /* 0x000000aaa718723e */ /* 0x000fc400000010ff */
        /* <DEDUP_REMOVED lines=8> */
[----:B------:R-:W-:Y:S02]  /*14800*/  LOP3.LUT R72, R173, R72, RZ, 0x3c, !PT ;  /* 0x00000048ad487212 */ /* 0x000fe400078e3cff */
[----:B------:R-:W-:Y:S01]  /*14810*/  LOP3.LUT R173, R40, 0x380, RZ, 0xc0, !PT ;  /* 0x0000038028ad7812 */ /* 0x000fe200078ec0ff */
[----:B------:R2:W-:Y:S01]  /*14820*/  STSM.16.M88.4 [R168], R28 ;  /* 0x0000001ca8007844 */ /* 0x0005e20000000200 */
[----:B------:R-:W-:Y:S02]  /*14830*/  F2FP.BF16.F32.PACK_AB R4, R159, R162 ;  /* 0x000000a29f04723e */ /* 0x000fe400000010ff */
[----:B------:R-:W-:Y:S02]  /*14840*/  F2FP.BF16.F32.PACK_AB R5, R51, R50 ;  /* 0x000000323305723e */ /* 0x000fe400000010ff */
[----:B------:R-:W-:-:S02]  /*14850*/  F2FP.BF16.F32.PACK_AB R6, R157, R160 ;  /* 0x000000a09d06723e */ /* 0x000fc400000010ff */
[----:B------:R-:W-:Y:S02]  /*14860*/  MOV R48, R48 ;  /* 0x0000003000307202 */ /* 0x000fe40000000f00 */
[----:B------:R-:W-:Y:S01]  /*14870*/  MOV R52, R52 ;  /* 0x0000003400347202 */ /* 0x000fe20000000f00 */
[----:B------:R-:W-:Y:S01]  /*14880*/  STSM.16.M88.4 [R3], R4 ;  /* 0x0000000403007844 */ /* 0x000fe20000000200 */
[----:B0-----:R-:W-:Y:S02]  /*14890*/  F2FP.BF16.F32.PACK_AB R24, R152, R153 ;  /* 0x000000999818723e */ /* 0x001fe400000010ff */
[----:B------:R-:W-:Y:S01]  /*148a0*/  F2FP.BF16.F32.PACK_AB R25, R75, R74 ;  /* 0x0000004a4b19723e */ /* 0x000fe200000010ff */
[----:B------:R0:W-:Y:S01]  /*148b0*/  STSM.16.M88.4 [R32], R8 ;  /* 0x0000000820007844 */ /* 0x0001e20000000200 */
[----:B------:R-:W-:Y:S02]  /*148c0*/  F2FP.BF16.F32.PACK_AB R26, R77, R76 ;  /* 0x0000004c4d1a723e */ /* 0x000fe400000010ff */
[----:B------:R-:W-:Y:S01]  /*148d0*/  F2FP.BF16.F32.PACK_AB R27, R79, R78 ;  /* 0x0000004e4f1b723e */ /* 0x000fe200000010ff */
[----:B------:R-:W-:Y:S01]  /*148e0*/  STSM.16.M88.4 [R48], R12 ;  /* 0x0000000c30007844 */ /* 0x000fe20000000200 */
[----:B------:R-:W-:-:S02]  /*148f0*/  SHF.R.U64 R173, R173, 0x3, RZ ;  /* 0x00000003adad7819 */ /* 0x000fc400000012ff */
[----:B------:R-:W-:Y:S01]  /*14900*/  MOV R56, R56 ;  /* 0x0000003800387202 */ /* 0x000fe20000000f00 */
[----:B------:R-:W-:Y:S01]  /*14910*/  STSM.16.M88.4 [R52], R24 ;  /* 0x0000001834007844 */ /* 0x000fe20000000200 */
[----:B--2---:R-:W-:Y:S02]  /*14920*/  F2FP.BF16.F32.PACK_AB R28, R81, R80 ;  /* 0x00000050511c723e */ /* 0x004fe400000010ff */
[----:B------:R-:W-:Y:S02]  /*14930*/  F2FP.BF16.F32.PACK_AB R29, R83, R82 ;  /* 0x00000052531d723e */ /* 0x000fe400000010ff */
[----:B------:R-:W-:Y:S02]  /*14940*/  F2FP.BF16.F32.PACK_AB R30, R85, R84 ;  /* 0x00000054551e723e */ /* 0x000fe400000010ff */
[----:B------:R-:W-:Y:S01]  /*14950*/  F2FP.BF16.F32.PACK_AB R31, R87, R86 ;  /* 0x00000056571f723e */ /* 0x000fe200000010ff */
[----:B0-----:R-:W-:Y:S01]  /*14960*/  IMAD.MOV.U32 R32, RZ, RZ, RZ ;  /* 0x000000ffff207224 */ /* 0x001fe200078e00ff */
[----:B------:R-:W-:-:S02]  /*14970*/  MOV R60, R60 ;  /* 0x0000003c003c7202 */ /* 0x000fc40000000f00 */
[----:B------:R-:W-:Y:S01]  /*14980*/  MOV R64, R64 ;  /* 0x0000004000407202 */ /* 0x000fe20000000f00 */
[----:B------:R-:W-:Y:S01]  /*14990*/  STSM.16.M88.4 [R56], R28 ;  /* 0x0000001c38007844 */ /* 0x000fe20000000200 */
[----:B------:R-:W-:Y:S02]  /*149a0*/  MOV R68, R68 ;  /* 0x0000004400447202 */ /* 0x000fe40000000f00 */
[----:B------:R-:W-:Y:S01]  /*149b0*/  MOV R0, R114 ;  /* 0x0000007200007202 */ /* 0x000fe20000000f00 */
[----:B------:R-:W-:Y:S01]  /*149c0*/  STSM.16.M88.4 [R60], R88 ;  /* 0x000000583c007844 */ /* 0x000fe20000000200 */
[----:B------:R-:W-:Y:S02]  /*149d0*/  LOP3.LUT R40, R173, R40, RZ, 0x3c, !PT ;  /* 0x00000028ad287212 */ /* 0x000fe400078e3cff */
[----:B------:R-:W-:Y:S01]  /*149e0*/  MOV R72, R72 ;  /* 0x0000004800487202 */ /* 0x000fe20000000f00 */
[----:B------:R-:W-:Y:S01]  /*149f0*/  STSM.16.M88.4 [R64], R96 ;  /* 0x0000006040007844 */ /* 0x000fe20000000200 */
[----:B------:R-:W-:-:S02]  /*14a00*/  F2FP.BF16.F32.PACK_AB R114, R117, R116 ;  /* 0x000000747572723e */ /* 0x000fc400000010ff */
[----:B------:R-:W-:Y:S01]  /*14a10*/  F2FP.BF16.F32.PACK_AB R115, R66, R62 ;  /* 0x0000003e4273723e */ /* 0x000fe200000010ff */
[----:B------:R-:W-:Y:S01]  /*14a20*/  STSM.16.M88.4 [R68], R104 ;  /* 0x0000006844007844 */ /* 0x000fe20000000200 */
[----:B------:R-:W-:Y:S02]  /*14a30*/  ISETP.NE.U32.AND P0, PT, RZ, UR4, PT ;  /* 0x00000004ff007c0c */ /* 0x000fe4000bf05070 */
[----:B------:R-:W-:Y:S01]  /*14a40*/  IADD3 R6, P1, R218, UR4, RZ ;  /* 0x00000004da067c10 */ /* 0x000fe2000ff3e0ff */
[----:B------:R-:W-:Y:S01]  /*14a50*/  STSM.16.M88.4 [R72], R112 ;  /* 0x0000007048007844 */ /* 0x000fe20000000200 */
[----:B------:R-:W-:Y:S02]  /*14a60*/  MOV R118, R118 ;  /* 0x0000007600767202 */ /* 0x000fe40000000f00 */
[----:B------:R-:W-:Y:S01]  /*14a70*/  MOV R44, R44 ;  /* 0x0000002c002c7202 */ /* 0x000fe20000000f00 */
[----:B------:R0:W-:Y:S01]  /*14a80*/  STSM.16.M88.4 [R0], R120 ;  /* 0x0000007800007844 */ /* 0x0001e20000000200 */
[----:B------:R-:W-:-:S02]  /*14a90*/  MOV R40, R40 ;  /* 0x0000002800287202 */ /* 0x000fc40000000f00 */
[----:B------:R-:W-:Y:S01]  /*14aa0*/  ISETP.NE.AND.EX P0, PT, RZ, UR5, PT, P0 ;  /* 0x00000005ff007c0c */ /* 0x000fe2000bf05300 */
[----:B------:R-:W-:Y:S01]  /*14ab0*/  STSM.16.M88.4 [R118], R128 ;  /* 0x0000008076007844 */ /* 0x000fe20000000200 */
[----:B------:R-:W-:Y:S01]  /*14ac0*/  IADD3.X R7, R219, UR5, RZ, P1, !PT ;  /* 0x00000005db077c10 */ /* 0x000fe20008ffe4ff */
[----:B------:R-:W-:Y:S02]  /*14ad0*/  ULDC.64 UR4, c[0x0][0xd08] ;  /* 0x0003420000047ab9 */ /* 0x000fe40000000a00 */
[----:B------:R-:W-:Y:S01]  /*14ae0*/  STSM.16.M88.4 [R44], R136 ;  /* 0x000000882c007844 */ /* 0x000fe20000000200 */
[----:B------:R-:W-:-:S03]  /*14af0*/  ISETP.NE.U32.AND P6, PT, RZ, UR4, PT ;  /* 0x00000004ff007c0c */ /* 0x000fc6000bfc5070 */
[----:B------:R2:W-:Y:S01]  /*14b00*/  STSM.16.M88.4 [R40], R144 ;  /* 0x0000009028007844 */ /* 0x0005e20000000200 */
[----:B------:R-:W-:Y:S01]  /*14b10*/  BAR.SYNC.DEFER_BLOCKING 0x1, 0x100 ;  /* 0x0044000000007b1d */ /* 0x000fe20000010000 */
        /* <DEDUP_REMOVED lines=59> */
.L_x_8760:
        /* <DEDUP_REMOVED lines=45> */
[----:B------:R-:W-:Y:S02]  /*151a0*/  IMAD.IADD R26, R216, 0x1, R195 ;  /* 0x00000001d81a7824 */ /* 0x000fe400078e02c3 */
        /* <DEDUP_REMOVED lines=8> */
[----:B------:R-:W-:Y:S02]  /*15230*/  IMAD.IADD R31, R190, 0x1, R195 ;  /* 0x00000001be1f7824 */ /* 0x000fe400078e02c3 */
[----:B------:R-:W-:Y:S01]  /*15240*/  IMAD.WIDE.U32 R4, R83, UR4, R4 ;  /* 0x0000000453047c25 */ /* 0x000fe2000f8e0004 */
[----:B0-----:R-:W-:-:S13]  /*15250*/  ISETP.NE.AND P0, PT, R27, 0x1, PT ;  /* 0x000000011b00780c */ /* 0x001fda0003f05270 */
[----:B------:R-:W0:Y:S08]  /*15260*/  @P0 LDC R3, c[0x0][0xcec] ;  /* 0x00033b00ff030b82 */ /* 0x000e300000000800 */
[----:B------:R-:W2:Y:S01]  /*15270*/  @P0 LDC R15, c[0x0][0xcf0] ;  /* 0x00033c00ff0f0b82 */ /* 0x000ea20000000800 */
[----:B0-----:R-:W-:-:S04]  /*15280*/  @P0 IMAD.HI.U32 R10, R26, R3, RZ ;  /* 0x000000031a0a0227 */ /* 0x001fc800078e00ff */
        /* <DEDUP_REMOVED lines=29> */
.L_x_8761:
[----:B------:R-:W2:Y:S01]  /*15460*/  LDC R85, c[0x0][0xce8] ;  /* 0x00033a00ff557b82 */ /* 0x000ea20000000800 */
[----:B------:R-:W-:Y:S01]  /*15470*/  ULDC.64 UR4, c[0x0][0xba0] ;  /* 0x0002e80000047ab9 */ /* 0x000fe20000000a00 */
[----:B0-----:R-:W5:Y:S01]  /*15480*/  LD.E.128 R4, desc[UR40][R6.64] ;  /* 0x0000002806047980 */ /* 0x001f62000c101d00 */
[----:B------:R-:W-:-:S03]  /*15490*/  IMAD R3, R81, UR4, RZ ;  /* 0x0000000451037c24 */ /* 0x000fc6000f8e02ff */
[----:B------:R-:W5:Y:S02]  /*154a0*/  LD.E.128 R8, desc[UR40][R8.64] ;  /* 0x0000002808087980 */ /* 0x000f64000c101d00 */
[----:B------:R-:W0:Y:S02]  /*154b0*/  LDC R88, c[0x0][0xbc8] ;  /* 0x0002f200ff587b82 */ /* 0x000e240000000800 */
        /* <DEDUP_REMOVED lines=27> */
[----:B0-----:R-:W-:Y:S01]  /*15670*/  ISETP.GE.AND P0, PT, R225, R88, PT ;  /* 0x00000058e100720c */ /* 0x001fe20003f06270 */
        /* <DEDUP_REMOVED lines=14> */
[----:B0-----:R-:W0:Y:S01]  /*15760*/  FENCE.VIEW.ASYNC.S ;  /* 0x00000000000073c6 */ /* 0x001e220000000000 */
        /* <DEDUP_REMOVED lines=16> */
[----:B------:R-:W-:Y:S01]  /*15870*/  IMAD.IADD R195, R229, 0x1, R195 ;  /* 0x00000001e5c37824 */ /* 0x000fe200078e02c3 */
        /* <DEDUP_REMOVED lines=25> */
[----:B0-----:R0:W-:Y:S01]  /*15a10*/  SYNCS.ARRIVE.TRANS64.RED.A1T0 RZ, [R0+URZ], RZ ;  /* 0x000000ff00ff79a7 */ /* 0x0011e2000810043f */
[----:B------:R-:W-:Y:S02]  /*15a20*/  SHF.R.S32.HI R92, RZ, 0x1f, R232 ;  /* 0x0000001fff5c7819 */ /* 0x000fe400000114e8 */
[----:B------:R-:W-:Y:S01]  /*15a30*/  LOP3.LUT R32, R3, 0x20, R32, 0xe2, !PT ;  /* 0x0000002003207812 */ /* 0x000fe200078ee220 */
[----:B------:R0:W2:Y:S01]  /*15a40*/  SHFL.IDX PT, R80, R89, RZ, 0x181f ;  /* 0x00181fff59507589 */ /* 0x0000a200000e0000 */
[----:B------:R-:W-:-:S02]  /*15a50*/  SEL R3, RZ, 0x40, P0 ;  /* 0x00000040ff037807 */ /* 0x000fc40000000000 */
[----:B------:R-:W-:Y:S02]  /*15a60*/  ISETP.GE.AND P0, PT, R232, R88, PT ;  /* 0x00000058e800720c */ /* 0x000fe40003f06270 */
[----:B------:R-:W-:Y:S02]  /*15a70*/  LEA.HI.X R90, R20, UR5, R21, 0x1, P2 ;  /* 0x00000005145a7c11 */ /* 0x000fe400090f0c15 */
[----:B------:R-:W-:Y:S02]  /*15a80*/  LOP3.LUT R3, R32, R3, RZ, 0xfc, !PT ;  /* 0x0000000320037212 */ /* 0x000fe400078efcff */
[----:B------:R-:W-:Y:S01]  /*15a90*/  SEL R32, RZ, 0x80, P0 ;  /* 0x00000080ff207807 */ /* 0x000fe20000000000 */
[----:B------:R0:W3:Y:S01]  /*15aa0*/  SHFL.IDX PT, R81, R90, RZ, 0x181f ;  /* 0x00181fff5a517589 */ /* 0x0000e200000e0000 */
[----:B------:R-:W-:Y:S02]  /*15ab0*/  SHF.R.S32.HI R93, RZ, 0x1f, R233 ;  /* 0x0000001fff5d7819 */ /* 0x000fe400000114e9 */
[----:B------:R-:W-:-:S02]  /*15ac0*/  LOP3.LUT R32, R3, R32, RZ, 0xfc, !PT ;  /* 0x0000002003207212 */ /* 0x000fc400078efcff */
[----:B------:R-:W-:Y:S02]  /*15ad0*/  SHF.R.S32.HI R94, RZ, 0x1f, R221 ;  /* 0x0000001fff5e7819 */ /* 0x000fe400000114dd */
[----:B------:R-:W-:Y:S02]  /*15ae0*/  SHF.R.S32.HI R95, RZ, 0x1f, R222 ;  /* 0x0000001fff5f7819 */ /* 0x000fe400000114de */
[----:B------:R-:W-:Y:S02]  /*15af0*/  SHF.R.S32.HI R96, RZ, 0x1f, R223 ;  /* 0x0000001fff607819 */ /* 0x000fe400000114df */
[----:B------:R-:W-:Y:S02]  /*15b00*/  SHF.R.S32.HI R97, RZ, 0x1f, R224 ;  /* 0x0000001fff617819 */ /* 0x000fe400000114e0 */
[----:B------:R-:W-:Y:S01]  /*15b10*/  SHF.R.S32.HI R98, RZ, 0x1f, R225 ;  /* 0x0000001fff627819 */ /* 0x000fe200000114e1 */
[----:B0-2---:R-:W-:Y:S06]  /*15b20*/  @P1 BRA `(.L_x_8763) ;  /* 0x00000000007c1947 */ /* 0x005fec0003800000 */
[-C--:B------:R-:W-:Y:S02]  /*15b30*/  ISETP.GE.AND P1, PT, R225, R88.reuse, PT ;  /* 0x00000058e100720c */ /* 0x080fe40003f26270 */
[-C--:B------:R-:W-:Y:S02]  /*15b40*/  ISETP.GE.AND P0, PT, R193, R88.reuse, PT ;  /* 0x00000058c100720c */ /* 0x080fe40003f06270 */
[-C--:B------:R-:W-:Y:S02]  /*15b50*/  ISETP.GE.AND P5, PT, R224, R88.reuse, PT ;  /* 0x00000058e000720c */ /* 0x080fe40003fa6270 */
[----:B------:R-:W-:-:S07]  /*15b60*/  ISETP.GE.AND P3, PT, R223, R88, PT ;  /* 0x00000058df00720c */ /* 0x000fce0003f66270 */
[----:B------:R-:W-:Y:S02]  /*15b70*/  @!P1 LEA R82, P2, R225, R80, 0x1 ;  /* 0x00000050e1529211 */ /* 0x000fe400078408ff */
        /* <DEDUP_REMOVED lines=26> */
.L_x_8763:
[----:B------:R-:W-:Y:S05]  /*15d20*/  BSYNC B1 ;  /* 0x0000000000017941 */ /* 0x000fea0003800000 */
.L_x_8762:
[----:B------:R-:W-:Y:S01]  /*15d30*/  VIADD R0, R195, 0x20 ;  /* 0x00000020c3007836 */ /* 0x000fe20000000000 */
[----:B----45:R0:W2:Y:S04]  /*15d40*/  SHFL.IDX PT, R7, R90, 0x1, 0x181f ;  /* 0x00381f005a077f89 */ /* 0x0300a800000e0000 */
[----:B------:R-:W-:Y:S01]  /*15d50*/  ISETP.GE.AND P0, PT, R0, R91, PT ;  /* 0x0000005b0000720c */ /* 0x000fe20003f06270 */
[----:B------:R0:W4:-:S12]  /*15d60*/  SHFL.IDX PT, R6, R89, 0x1, 0x181f ;  /* 0x00381f0059067f89 */ /* 0x00011800000e0000 */
[----:B0-----:R-:W-:Y:S05]  /*15d70*/  @P0 BRA `(.L_x_8764) ;  /* 0x0000000c00f80947 */ /* 0x001fea0003800000 */
[-C--:B------:R-:W-:Y:S02]  /*15d80*/  ISETP.GE.AND P5, PT, R225, R88.reuse, PT ;  /* 0x00000058e100720c */ /* 0x080fe40003fa6270 */
[-C--:B------:R-:W-:Y:S02]  /*15d90*/  ISETP.GE.AND P6, PT, R193, R88.reuse, PT ;  /* 0x00000058c100720c */ /* 0x080fe40003fc6270 */
[-C--:B------:R-:W-:Y:S02]  /*15da0*/  ISETP.GE.AND P3, PT, R224, R88.reuse, PT ;  /* 0x00000058e000720c */ /* 0x080fe40003f66270 */
[-C--:B------:R-:W-:Y:S02]  /*15db0*/  ISETP.GE.AND P2, PT, R223, R88.reuse, PT ;  /* 0x00000058df00720c */ /* 0x080fe40003f46270 */
[-C--:B------:R-:W-:Y:S02]  /*15dc0*/  ISETP.GE.AND P1, PT, R222, R88.reuse, PT ;  /* 0x00000058de00720c */ /* 0x080fe40003f26270 */
[----:B------:R-:W-:-:S03]  /*15dd0*/  ISETP.GE.AND P0, PT, R221, R88, PT ;  /* 0x00000058dd00720c */ /* 0x000fc60003f06270 */
[-C--:B----4-:R-:W-:Y:S02]  /*15de0*/  @!P5 LEA R12, P4, R225, R6.reuse, 0x1 ;  /* 0x00000006e10cd211 */ /* 0x090fe400078808ff */
[----:B--2---:R-:W-:Y:S02]  /*15df0*/  @!P6 IMAD.WIDE R4, R193, 0x2, R6 ;  /* 0x00000002c104e825 */ /* 0x004fe400078e0206 */
        /* <DEDUP_REMOVED lines=21> */
[----:B--2---:R-:W-:-:S04]  /*15f50*/  LEA R4, P0, R232, R6, 0x1 ;  /* 0x00000006e8047211 */ /* 0x004fc800078008ff */
[----:B------:R-:W-:-:S05]  /*15f60*/  LEA.HI.X R5, R232, R7, R92, 0x1, P0 ;  /* 0x00000007e8057211 */ /* 0x000fca00000f0c5c */
[----:B------:R0:W-:Y:S01]  /*15f70*/  ST.E.128 desc[UR40][R4.64], R76 ;  /* 0x0000004c04007985 */ /* 0x0001e2000c101d28 */
[----:B------:R-:W-:Y:S05]  /*15f80*/  BRA `(.L_x_8764) ;  /* 0x0000000c00747947 */ /* 0x000fea0003800000 */
.L_x_8759:
        /* <DEDUP_REMOVED lines=21> */
[----:B------:R-:W3:Y:S04]  /*160e0*/  LDG.E R7, desc[UR40][R4.64] ;  /* 0x0000002804077981 */ /* 0x000ee8000c1e1900 */
[----:B-----5:R-:W3:Y:S02]  /*160f0*/  LDG.E R0, desc[UR40][R4.64+0x4] ;  /* 0x0000042804007981 */ /* 0x020ee4000c1e1900 */
[----:B---3--:R-:W-:-:S07]  /*16100*/  IMAD.IADD R0, R0, 0x1, -R7 ;  /* 0x0000000100007824 */ /* 0x008fce00078e0a07 */
.L_x_8765:
        /* <DEDUP_REMOVED lines=8> */
[----:B---3--:R-:W-:Y:S01]  /*16190*/  IMAD R4, R0, R14, RZ ;  /* 0x0000000e00047224 */ /* 0x008fe200078e02ff */
        /* <DEDUP_REMOVED lines=36> */
.L_x_8767:
[----:B------:R-:W-:Y:S05]  /*163e0*/  BSYNC B1 ;  /* 0x0000000000017941 */ /* 0x000fea0003800000 */
.L_x_8766:
[----:B----4-:R-:W-:Y:S01]  /*163f0*/  ISETP.NE.AND P0, PT, R21, 0x1, PT ;  /* 0x000000011500780c */ /* 0x010fe20003f05270 */
[----:B------:R-:W4:Y:S01]  /*16400*/  LDC R24, c[0x0][0xbc8] ;  /* 0x0002f200ff187b82 */ /* 0x000f220000000800 */
[----:B------:R-:W-:Y:S01]  /*16410*/  ULDC.64 UR4, c[0x0][0xba0] ;  /* 0x0002e80000047ab9 */ /* 0x000fe20000000a00 */
[----:B------:R-:W-:Y:S01]  /*16420*/  IMAD R27, R0, R21, RZ ;  /* 0x00000015001b7224 */ /* 0x000fe200078e02ff */
[----:B------:R-:W-:Y:S01]  /*16430*/  BSSY B1, `(.L_x_8768) ;  /* 0x000006e000017945 */ /* 0x000fe20003800000 */
[----:B---3--:R-:W-:Y:S01]  /*16440*/  IMAD R6, R10, UR4, RZ ;  /* 0x000000040a067c24 */ /* 0x008fe2000f8e02ff */
[----:B------:R-:W-:Y:S01]  /*16450*/  SHF.R.S32.HI R28, RZ, 0x1f, R232 ;  /* 0x0000001fff1c7819 */ /* 0x000fe200000114e8 */
[C---:B0-----:R-:W-:Y:S01]  /*16460*/  IMAD.WIDE.U32 R4, R3.reuse, UR4, RZ ;  /* 0x0000000403047c25 */ /* 0x041fe2000f8e00ff */
[----:B------:R-:W-:Y:S02]  /*16470*/  SHF.R.S32.HI R29, RZ, 0x1f, R233 ;  /* 0x0000001fff1d7819 */ /* 0x000fe400000114e9 */
[----:B------:R-:W-:Y:S01]  /*16480*/  SHF.R.S32.HI R30, RZ, 0x1f, R221 ;  /* 0x0000001fff1e7819 */ /* 0x000fe200000114dd */
[----:B------:R-:W-:Y:S01]  /*16490*/  IMAD R3, R3, UR5, R6 ;  /* 0x0000000503037c24 */ /* 0x000fe2000f8e0206 */
[----:B------:R-:W-:Y:S01]  /*164a0*/  ULDC.64 UR4, c[0x0][0xbe8] ;  /* 0x0002fa0000047ab9 */ /* 0x000fe20000000a00 */
[----:B------:R-:W0:Y:S01]  /*164b0*/  @P0 LDC R7, c[0x0][0xcec] ;  /* 0x00033b00ff070b82 */ /* 0x000e220000000800 */
[----:B------:R-:W-:Y:S01]  /*164c0*/  IMAD R6, R12, UR4, RZ ;  /* 0x000000040c067c24 */ /* 0x000fe2000f8e02ff */
[----:B------:R-:W-:Y:S01]  /*164d0*/  SHF.R.S32.HI R31, RZ, 0x1f, R222 ;  /* 0x0000001fff1f7819 */ /* 0x000fe200000114de */
[----:B------:R-:W-:Y:S01]  /*164e0*/  IMAD.IADD R5, R5, 0x1, R3 ;  /* 0x0000000105057824 */ /* 0x000fe200078e0203 */
[----:B--2---:R-:W-:Y:S01]  /*164f0*/  SHF.R.S32.HI R32, RZ, 0x1f, R223 ;  /* 0x0000001fff207819 */ /* 0x004fe200000114df */
[C---:B------:R-:W-:Y:S01]  /*16500*/  IMAD R3, R217.reuse, UR5, R6 ;  /* 0x00000005d9037c24 */ /* 0x040fe2000f8e0206 */
[----:B------:R-:W-:Y:S01]  /*16510*/  SHF.R.S32.HI R36, RZ, 0x1f, R224 ;  /* 0x0000001fff247819 */ /* 0x000fe200000114e0 */
[----:B------:R-:W-:Y:S01]  /*16520*/  IMAD.WIDE.U32 R4, R217, UR4, R4 ;  /* 0x00000004d9047c25 */ /* 0x000fe2000f8e0004 */
[----:B------:R-:W2:Y:S01]  /*16530*/  @P0 LDC R9, c[0x0][0xcf0] ;  /* 0x00033c00ff090b82 */ /* 0x000ea20000000800 */
[----:B------:R-:W-:Y:S01]  /*16540*/  ULDC.64 UR4, c[0x0][0xbf0] ;  /* 0x0002fc0000047ab9 */ /* 0x000fe20000000a00 */
[----:B------:R-:W-:Y:S01]  /*16550*/  SHF.R.S32.HI R37, RZ, 0x1f, R225 ;  /* 0x0000001fff257819 */ /* 0x000fe200000114e1 */
[----:B------:R-:W-:Y:S01]  /*16560*/  IMAD R6, R228, 0x20, R229 ;  /* 0x00000020e4067824 */ /* 0x000fe200078e02e5 */
[-C--:B----4-:R-:W-:Y:S01]  /*16570*/  ISETP.GE.AND P1, PT, R225, R24.reuse, PT ;  /* 0x00000018e100720c */ /* 0x090fe20003f26270 */
[----:B------:R-:W-:Y:S01]  /*16580*/  IMAD.IADD R5, R5, 0x1, R3 ;  /* 0x0000000105057824 */ /* 0x000fe200078e0203 */
[-C--:B------:R-:W-:Y:S01]  /*16590*/  ISETP.GE.AND P2, PT, R193, R24.reuse, PT ;  /* 0x00000018c100720c */ /* 0x080fe20003f46270 */
[----:B------:R-:W-:Y:S01]  /*165a0*/  IMAD R3, R230, UR4, RZ ;  /* 0x00000004e6037c24 */ /* 0x000fe2000f8e02ff */
[----:B------:R-:W-:Y:S01]  /*165b0*/  SEL R10, RZ, 0xffffffff, P1 ;  /* 0xffffffffff0a7807 */ /* 0x000fe20000800000 */
[----:B------:R-:W-:Y:S01]  /*165c0*/  IMAD.IADD R8, R195, 0x1, R6 ;  /* 0x00000001c3087824 */ /* 0x000fe200078e0206 */
[----:B------:R-:W-:Y:S01]  /*165d0*/  ISETP.GE.AND P1, PT, R223, R24, PT ;  /* 0x00000018df00720c */ /* 0x000fe20003f26270 */
[----:B------:R-:W-:-:S02]  /*165e0*/  IMAD R3, R13, UR5, R3 ;  /* 0x000000050d037c24 */ /* 0x000fc4000f8e0203 */
[----:B------:R-:W-:Y:S01]  /*165f0*/  IMAD.WIDE.U32 R4, R13, UR4, R4 ;  /* 0x000000040d047c25 */ /* 0x000fe2000f8e0004 */
[----:B------:R-:W-:Y:S01]  /*16600*/  SEL R11, RZ, 0xffffffff, P1 ;  /* 0xffffffffff0b7807 */ /* 0x000fe20000800000 */
[----:B------:R-:W-:Y:S02]  /*16610*/  ULDC.64 UR4, c[0x0][0xbe0] ;  /* 0x0002f80000047ab9 */ /* 0x000fe40000000a00 */
[----:B0-----:R-:W-:Y:S01]  /*16620*/  @P0 IMAD.HI.U32 R6, R8, R7, RZ ;  /* 0x0000000708060227 */ /* 0x001fe200078e00ff */
[----:B------:R-:W-:Y:S02]  /*16630*/  SEL R7, RZ, 0x1, P2 ;  /* 0x00000001ff077807 */ /* 0x000fe40001000000 */
[----:B------:R-:W-:Y:S01]  /*16640*/  ISETP.GE.AND P2, PT, R224, R24, PT ;  /* 0x00000018e000720c */ /* 0x000fe20003f46270 */
[----:B------:R-:W-:Y:S02]  /*16650*/  IMAD.SHL.U32 R10, R10, 0x2, RZ ;  /* 0x000000020a0a7824 */ /* 0x000fe400078e00ff */
[----:B------:R-:W-:-:S02]  /*16660*/  IMAD.IADD R5, R5, 0x1, R3 ;  /* 0x0000000105057824 */ /* 0x000fc400078e0203 */
[----:B------:R-:W-:Y:S01]  /*16670*/  IMAD.MOV.U32 R3, RZ, RZ, R8 ;  /* 0x000000ffff037224 */ /* 0x000fe200078e0008 */
[----:B--2---:R-:W-:Y:S01]  /*16680*/  @P0 SHF.R.U32.HI R3, RZ, R9, R6 ;  /* 0x00000009ff030219 */ /* 0x004fe20000011606 */
[----:B------:R-:W-:Y:S01]  /*16690*/  IMAD.SHL.U32 R11, R11, 0x8, RZ ;  /* 0x000000080b0b7824 */ /* 0x000fe200078e00ff */
[----:B------:R-:W-:Y:S01]  /*166a0*/  LOP3.LUT R9, R10, 0x2, R7, 0xe2, !PT ;  /* 0x000000020a097812 */ /* 0x000fe200078ee207 */
[----:B------:R-:W-:Y:S01]  /*166b0*/  IMAD.IADD R26, R229, 0x1, R195 ;  /* 0x00000001e51a7824 */ /* 0x000fe200078e02c3 */
[----:B------:R-:W-:Y:S01]  /*166c0*/  SEL R10, RZ, 0xffffffff, P2 ;  /* 0xffffffffff0a7807 */ /* 0x000fe20001000000 */
[--C-:B------:R-:W-:Y:S01]  /*166d0*/  IMAD.MOV R7, RZ, RZ, -R3.reuse ;  /* 0x000000ffff077224 */ /* 0x100fe200078e0a03 */
[----:B------:R-:W-:Y:S01]  /*166e0*/  SHF.R.S32.HI R6, RZ, 0x1f, R3 ;  /* 0x0000001fff067819 */ /* 0x000fe20000011403 */
[----:B------:R-:W-:Y:S01]  /*166f0*/  IMAD.WIDE.U32 R4, R3, UR4, R4 ;  /* 0x0000000403047c25 */ /* 0x000fe2000f8e0004 */
[-C--:B------:R-:W-:Y:S02]  /*16700*/  ISETP.GE.AND P0, PT, R222, R24.reuse, PT ;  /* 0x00000018de00720c */ /* 0x080fe40003f06270 */
[----:B------:R-:W-:Y:S01]  /*16710*/  ISETP.GE.AND P2, PT, R232, R24, PT ;  /* 0x00000018e800720c */ /* 0x000fe20003f46270 */
[----:B------:R-:W-:-:S02]  /*16720*/  IMAD.SHL.U32 R10, R10, 0x4, RZ ;  /* 0x000000040a0a7824 */ /* 0x000fc400078e00ff */
        /* <DEDUP_REMOVED lines=62> */
.L_x_8769:
[----:B------:R-:W-:Y:S05]  /*16b10*/  BSYNC B1 ;  /* 0x0000000000017941 */ /* 0x000fea0003800000 */
.L_x_8768:
        /* <DEDUP_REMOVED lines=36> */
.L_x_8764:
[----:B------:R-:W-:Y:S05]  /*16d60*/  BSYNC B0 ;  /* 0x0000000000007941 */ /* 0x000fea0003800000 */
.L_x_8758:
[----:B------:R-:W-:Y:S02]  /*16d70*/  ULDC UR4, c[0x0][0xd3c] ;  /* 0x00034f0000047ab9 */ /* 0x000fe40000000800 */
[----:B------:R-:W-:-:S13]  /*16d80*/  ISETP.GE.AND P0, PT, R35, UR4, PT ;  /* 0x0000000423007c0c */ /* 0x000fda000bf06270 */
[----:B------:R-:W-:Y:S05]  /*16d90*/  @!P0 BRA `(.L_x_8770) ;  /* 0xfffffea4002c8947 */ /* 0x000fea000383ffff */
[----:B------:R-:W-:Y:S05]  /*16da0*/  BRA `(.L_x_8638) ;  /* 0x000000a000387947 */ /* 0x000fea0003800000 */
.L_x_8636:
        /* <DEDUP_REMOVED lines=18> */
.L_x_8771:
        /* <DEDUP_REMOVED lines=42> */
.L_x_8777:
        /* <DEDUP_REMOVED lines=12> */
.L_x_8776:
[----:B------:R-:W-:Y:S05]  /*17230*/  BSYNC B0 ;  /* 0x0000000000007941 */ /* 0x000fea0003800000 */
.L_x_8775:
        /* <DEDUP_REMOVED lines=21> */
.L_x_8773:
        /* <DEDUP_REMOVED lines=20> */
.L_x_8778:
        /* <DEDUP_REMOVED lines=57> */
.L_x_8774:
[----:B------:R-:W-:Y:S02]  /*17860*/  IMAD.MOV.U32 R17, RZ, RZ, RZ ;  /* 0x000000ffff117224 */ /* 0x000fe400078e00ff */
[----:B------:R-:W-:Y:S02]  /*17870*/  IMAD.U32 R16, RZ, RZ, UR6 ;  /* 0x00000006ff107e24 */ /* 0x000fe4000f8e00ff */
[----:B------:R-:W-:-:S07]  /*17880*/  IMAD.MOV.U32 R18, RZ, RZ, RZ ;  /* 0x000000ffff127224 */ /* 0x000fce00078e00ff */
.L_x_8779:
[----:B------:R-:W-:-:S13]  /*17890*/  ISETP.NE.AND P0, PT, R0, RZ, PT ;  /* 0x000000ff0000720c */ /* 0x000fda0003f05270 */
[----:B------:R-:W1:Y:S01]  /*178a0*/  @!P0 S2R R3, SR_CgaCtaId ;  /* 0x0000000000038919 */ /* 0x000e620000008800 */
[----:B------:R-:W-:-:S04]  /*178b0*/  @!P0 MOV R0, 0x400 ;  /* 0x0000040000008802 */ /* 0x000fc80000000f00 */
[----:B-1----:R-:W-:-:S05]  /*178c0*/  @!P0 LEA R0, R3, R0, 0x18 ;  /* 0x0000000003008211 */ /* 0x002fca00078ec0ff */
[----:B------:R2:W-:Y:S01]  /*178d0*/  @!P0 STS.128 [R0+0x388d0], R16 ;  /* 0x0388d01000008388 */ /* 0x0005e20000000c00 */
[----:B------:R-:W-:Y:S06]  /*178e0*/  BAR.ARV 0x5, 0x180 ;  /* 0x0146000000007b1d */ /* 0x000fec0000002000 */
.L_x_8772:
        /* <DEDUP_REMOVED lines=41> */
.L_x_8950:
        /* <DEDUP_REMOVED lines=26> */
[C---:B------:R-:W-:Y:S01]  /*17d20*/  IADD3 R6, P5, R8.reuse, UR6, RZ ;  /* 0x0000000608067c10 */ /* 0x040fe2000ffbe0ff */
[----:B------:R-:W-:Y:S01]  /*17d30*/  IMAD.MOV.U32 R9, RZ, RZ, RZ ;  /* 0x000000ffff097224 */ /* 0x000fe200078e00ff */
        /* <DEDUP_REMOVED lines=38> */
.L_x_8781:
        /* <DEDUP_REMOVED lines=12> */
.L_x_8782:
[----:B------:R-:W-:Y:S05]  /*18060*/  @!P0 BRA `(.L_x_8783) ;  /* 0x00000000000c8947 */ /* 0x000fea0003800000 */
[----:B------:R-:W2:Y:S04]  /*18070*/  LDG.E R10, desc[UR40][R6.64] ;  /* 0x00000028060a7981 */ /* 0x000ea8000c1e1900 */
[----:B------:R-:W2:Y:S02]  /*18080*/  LDG.E R6, desc[UR40][R6.64+0x4] ;  /* 0x0000042806067981 */ /* 0x000ea4000c1e1900 */
[----:B--2---:R-:W-:-:S07]  /*18090*/  IMAD.IADD R10, R6, 0x1, -R10 ;  /* 0x00000001060a7824 */ /* 0x004fce00078e0a0a */
.L_x_8783:
[----:B------:R-:W2:Y:S01]  /*180a0*/  @P1 LDG.E R2, desc[UR40][R4.64] ;  /* 0x0000002804021981 */ /* 0x000ea2000c1e1900 */
[----:B------:R-:W3:Y:S01]  /*180b0*/  LDC R3, c[0x0][0x448] ;  /* 0x00011200ff037b82 */ /* 0x000ee20000000800 */
[----:B-----5:R-:W-:Y:S02]  /*180c0*/  IMAD.IADD R0, R10, 0x1, -R0 ;  /* 0x000000010a007824 */ /* 0x020fe400078e0a00 */
[----:B------:R4:W2:Y:S01]  /*180d0*/  @P1 LDG.E R4, desc[UR40][R4.64+0x4] ;  /* 0x0000042804041981 */ /* 0x0008a2000c1e1900 */
[----:B---3--:R-:W-:-:S13]  /*180e0*/  ISETP.NE.AND P0, PT, R3, 0x1, PT ;  /* 0x000000010300780c */ /* 0x008fda0003f05270 */
[----:B----4-:R-:W3:Y:S01]  /*180f0*/  @P0 LDC R5, c[0x0][0x450] ;  /* 0x00011400ff050b82 */ /* 0x010ee20000000800 */
[----:B------:R-:W-:Y:S01]  /*18100*/  BSSY B0, `(.L_x_8784) ;  /* 0x00001d1000007945 */ /* 0x000fe20003800000 */
[----:B--2---:R-:W-:-:S06]  /*18110*/  @P1 IMAD.IADD R8, R4, 0x1, -R2 ;  /* 0x0000000104081824 */ /* 0x004fcc00078e0a02 */
[----:B------:R-:W2:Y:S01]  /*18120*/  @P0 LDC R4, c[0x0][0x44c] ;  /* 0x00011300ff040b82 */ /* 0x000ea20000000800 */
[----:B------:R-:W-:-:S04]  /*18130*/  IMAD.SHL.U32 R2, R17, 0x40, RZ ;  /* 0x0000004011027824 */ /* 0x000fc800078e00ff */
[----:B------:R-:W-:-:S04]  /*18140*/  VIADD R2, R2, 0x3f ;  /* 0x0000003f02027836 */ /* 0x000fc80000000000 */
[----:B------:R-:W-:Y:S02]  /*18150*/  IMAD.MOV.U32 R3, RZ, RZ, R2 ;  /* 0x000000ffff037224 */ /* 0x000fe400078e0002 */
[----:B--2---:R-:W-:-:S04]  /*18160*/  @P0 IMAD.HI.U32 R4, R2, R4, RZ ;  /* 0x0000000402040227 */ /* 0x004fc800078e00ff */
[----:B------:R-:W-:Y:S01]  /*18170*/  IMAD.IADD R2, R0, 0x1, R8 ;  /* 0x0000000100027824 */ /* 0x000fe200078e0208 */
[----:B---3--:R-:W-:-:S03]  /*18180*/  @P0 SHF.R.U32.HI R3, RZ, R5, R4 ;  /* 0x00000005ff030219 */ /* 0x008fc60000011604 */
        /* <DEDUP_REMOVED lines=9> */
[----:B------:R-:W-:Y:S01]  /*18220*/  VIMNMX R2, R20, R2, PT ;  /* 0x0000000214027248 */ /* 0x000fe20003fe0100 */
[----:B------:R-:W-:-:S04]  /*18230*/  IMAD.MOV R3, RZ, RZ, -R0 ;  /* 0x000000ffff037224 */ /* 0x000fc800078e0a00 */
[----:B------:R-:W-:-:S05]  /*18240*/  IMAD R2, R2, 0x40, -R0 ;  /* 0x0000004002027824 */ /* 0x000fca00078e0a00 */
[----:B------:R-:W-:Y:S02]  /*18250*/  VIMNMX R0, R2, R8, PT ;  /* 0x0000000802007248 */ /* 0x000fe40003fe0100 */
[----:B------:R-:W-:-:S04]  /*18260*/  VIMNMX R2, RZ, R3, !PT ;  /* 0x00000003ff027248 */ /* 0x000fc80007fe0100 */
[----:B------:R-:W-:Y:S02]  /*18270*/  ISETP.GT.AND P0, PT, R0, R2, PT ;  /* 0x000000020000720c */ /* 0x000fe40003f04270 */
[----:B------:R-:W-:-:S11]  /*18280*/  SHF.R.U32.HI R2, RZ, 0x6, R2 ;  /* 0x00000006ff027819 */ /* 0x000fd60000011602 */
[----:B------:R-:W-:-:S05]  /*18290*/  @P0 VIADD R0, R0, 0x3f ;  /* 0x0000003f00000836 */ /* 0x000fca0000000000 */
[----:B------:R-:W-:Y:S01]  /*182a0*/  @P0 SHF.R.S32.HI R3, RZ, 0x1f, R0 ;  /* 0x0000001fff030819 */ /* 0x000fe20000011400 */
[----:B------:R-:W-:-:S03]  /*182b0*/  IMAD.MOV.U32 R7, RZ, RZ, R2 ;  /* 0x000000ffff077224 */ /* 0x000fc600078e0002 */
[----:B------:R-:W-:-:S04]  /*182c0*/  @P0 LEA.HI R0, R3, R0, RZ, 0x6 ;  /* 0x0000000003000211 */ /* 0x000fc800078f30ff */
[----:B------:R-:W-:-:S04]  /*182d0*/  @P0 SHF.R.S32.HI R7, RZ, 0x6, R0 ;  /* 0x00000006ff070819 */ /* 0x000fc80000011400 */
[----:B------:R-:W-:Y:S02]  /*182e0*/  ISETP.GT.AND P2, PT, R7, R2, PT ;  /* 0x000000020700720c */ /* 0x000fe40003f44270 */
[----:B------:R-:W-:-:S11]  /*182f0*/  PLOP3.LUT P0, PT, PT, PT, PT, 0x80, 0x0 ;  /* 0x000000000000781c */ /* 0x000fd60003f0f070 */
        /* <DEDUP_REMOVED lines=8> */
.L_x_8994:
[----:B--2---:R-:W-:Y:S02]  /*18380*/  ISETP.NE.AND P0, PT, R14, RZ, PT ;  /* 0x000000ff0e00720c */ /* 0x004fe40003f05270 */
[----:B------:R-:W-:-:S11]  /*18390*/  PLOP3.LUT P6, PT, PT, PT, PT, 0x8, 0x0 ;  /* 0x000000000000781c */ /* 0x000fd60003fce170 */
[----:B------:R-:W-:Y:S05]  /*183a0*/  @P0 BRA `(.L_x_8787) ;  /* 0x00000000000c0947 */ /* 0x000fea0003800000 */
[----:B------:R-:W-:-:S03]  /*183b0*/  UMOV UR4, 0xffffffff ;  /* 0xffffffff00047882 */ /* 0x000fc60000000000 */
[----:B------:R-:W-:Y:S05]  /*183c0*/  BRA.DIV UR4, `(.L_x_8788) ;  /* 0x0000009604c07947 */ /* 0x000fea000b800000 */
[----:B------:R-:W-:-:S13]  /*183d0*/  ELECT P6, URZ, PT ;  /* 0x00000000003f782f */ /* 0x000fda00038c0000 */
.L_x_8787:
        /* <DEDUP_REMOVED lines=10> */
.L_x_8997:
[----:B------:R-:W-:Y:S05]  /*18480*/  BSYNC B1 ;  /* 0x0000000000017941 */ /* 0x000fea0003800000 */
.L_x_8789:
        /* <DEDUP_REMOVED lines=14> */
.L_x_8998:
[----:B------:R-:W-:Y:S05]  /*18570*/  BSYNC B2 ;  /* 0x0000000000027941 */ /* 0x000fea0003800000 */
.L_x_8793:
        /* <DEDUP_REMOVED lines=9> */
.L_x_8796:
[----:B------:R-:W-:Y:S05]  /*18610*/  BSYNC B2 ;  /* 0x0000000000027941 */ /* 0x000fea0003800000 */
.L_x_8795:
        /* <DEDUP_REMOVED lines=14> */
.L_x_8797:
        /* <DEDUP_REMOVED lines=13> */
.L_x_8999:
[----:B------:R-:W-:Y:S05]  /*187d0*/  BSYNC B2 ;  /* 0x0000000000027941 */ /* 0x000fea0003800000 */
.L_x_8798:
[----:B------:R-:W-:Y:S01]  /*187e0*/  BSSY B2, `(.L_x_8800) ;  /* 0x000000b000027945 */ /* 0x000fe20003800000 */
[----:B------:R-:W-:Y:S02]  /*187f0*/  IMAD.MOV.U32 R10, RZ, RZ, 0x0 ;  /* 0x00000000ff0a7424 */ /* 0x000fe400078e00ff */
[----:B-1----:R-:W-:Y:S01]  /*18800*/  IMAD.MOV.U32 R11, RZ, RZ, 0x12f00000 ;  /* 0x12f00000ff0b7424 */ /* 0x002fe200078e00ff */
        /* <DEDUP_REMOVED lines=8> */
.L_x_8801:
[----:B------:R-:W-:Y:S05]  /*18890*/  BSYNC B2 ;  /* 0x0000000000027941 */ /* 0x000fea0003800000 */
.L_x_8800:
        /* <DEDUP_REMOVED lines=11> */
.L_x_8802:
        /* <DEDUP_REMOVED lines=15> */
.L_x_8803:
        /* <DEDUP_REMOVED lines=15> */
.L_x_8804:
        /* <DEDUP_REMOVED lines=15> */
.L_x_8805:
        /* <DEDUP_REMOVED lines=15> */
.L_x_8806:
        /* <DEDUP_REMOVED lines=15> */
.L_x_8807:
        /* <DEDUP_REMOVED lines=15> */
.L_x_8808:
        /* <DEDUP_REMOVED lines=15> */
.L_x_8809:
        /* <DEDUP_REMOVED lines=10> */
.L_x_8792:
[----:B------:R-:W-:Y:S05]  /*19080*/  BSYNC B1 ;  /* 0x0000000000017941 */ /* 0x000fea0003800000 */
.L_x_8791:
        /* <DEDUP_REMOVED lines=13> */
.L_x_8829:
[----:B------:R-:W-:Y:S05]  /*19160*/  YIELD ;  /* 0x0000000000007946 */ /* 0x000fea0003800000 */
[----:B------:R-:W-:Y:S04]  /*19170*/  BSSY B1, `(.L_x_8810) ;  /* 0x00000bd000017945 */ /* 0x000fe80003800000 */
[----:B---3--:R-:W-:Y:S05]  /*19180*/  @!P6 BRA `(.L_x_8811) ;  /* 0x0000000800ece947 */ /* 0x008fea0003800000 */
[----:B------:R-:W3:Y:S04]  /*19190*/  LDL R7, [R1+0x4] ;  /* 0x0000040001077983 */ /* 0x000ee80000100800 */
[----:B--2---:R-:W3:Y:S04]  /*191a0*/  LDL R4, [R1+0x10] ;  /* 0x0000100001047983 */ /* 0x004ee80000100800 */
[----:B------:R-:W2:Y:S01]  /*191b0*/  LDL R5, [R1+0x20] ;  /* 0x0000200001057983 */ /* 0x000ea20000100800 */
[----:B------:R-:W0:Y:S01]  /*191c0*/  S2R R6, SR_TID.X ;  /* 0x0000000000067919 */ /* 0x000e220000002100 */
[----:B------:R-:W-:Y:S01]  /*191d0*/  BSSY B2, `(.L_x_8812) ;  /* 0x0000007000027945 */ /* 0x000fe20003800000 */
[----:B0-----:R-:W-:-:S04]  /*191e0*/  LOP3.LUT R6, R6, 0x7f, RZ, 0xc0, !PT ;  /* 0x0000007f06067812 */ /* 0x001fc800078ec0ff */
[----:B------:R-:W-:Y:S01]  /*191f0*/  ISETP.NE.AND P2, PT, R6, RZ, PT ;  /* 0x000000ff0600720c */ /* 0x000fe20003f45270 */
[----:B---3--:R-:W-:Y:S01]  /*19200*/  IMAD R4, R4, 0x8, R7 ;  /* 0x0000000804047824 */ /* 0x008fe200078e0207 */
[----:B--2---:R-:W-:-:S04]  /*19210*/  SHF.L.U32 R5, R5, 0x1f, RZ ;  /* 0x0000001f05057819 */ /* 0x004fc800000006ff */
[----:B------:R-:W0:Y:S02]  /*19220*/  SYNCS.PHASECHK.TRANS64.TRYWAIT P1, [R4+URZ+0x388a0], R5 ;  /* 0x0388a005040075a7 */ /* 0x000e24000802017f */
[----:B0-----:R-:W-:Y:S05]  /*19230*/  @!P1 BRA `(.L_x_8813) ;  /* 0x0000008800849947 */ /* 0x001fea0003800000 */
.L_x_9000:
[----:B------:R-:W-:Y:S05]  /*19240*/  BSYNC B2 ;  /* 0x0000000000027941 */ /* 0x000fea0003800000 */
.L_x_8812:
        /* <DEDUP_REMOVED lines=9> */
.L_x_8815:
[----:B------:R-:W-:Y:S05]  /*192e0*/  BSYNC B2 ;  /* 0x0000000000027941 */ /* 0x000fea0003800000 */
.L_x_8814:
        /* <DEDUP_REMOVED lines=13> */
.L_x_8816:
        /* <DEDUP_REMOVED lines=13> */
.L_x_9001:
[----:B------:R-:W-:Y:S05]  /*19490*/  BSYNC B2 ;  /* 0x0000000000027941 */ /* 0x000fea0003800000 */
.L_x_8817:
        /* <DEDUP_REMOVED lines=11> */
.L_x_8820:
[----:B------:R-:W-:Y:S05]  /*19550*/  BSYNC B2 ;  /* 0x0000000000027941 */ /* 0x000fea0003800000 */
.L_x_8819:
        /* <DEDUP_REMOVED lines=11> */
.L_x_8821:
        /* <DEDUP_REMOVED lines=15> */
.L_x_8822:
        /* <DEDUP_REMOVED lines=15> */
.L_x_8823:
        /* <DEDUP_REMOVED lines=15> */
.L_x_8824:
        /* <DEDUP_REMOVED lines=15> */
.L_x_8825:
        /* <DEDUP_REMOVED lines=15> */
.L_x_8826:
        /* <DEDUP_REMOVED lines=15> */
.L_x_8827:
        /* <DEDUP_REMOVED lines=15> */
.L_x_8828:
        /* <DEDUP_REMOVED lines=10> */
.L_x_8811:
[----:B------:R-:W-:Y:S05]  /*19d40*/  BSYNC B1 ;  /* 0x0000000000017941 */ /* 0x000fea0003800000 */
.L_x_8810:
        /* <DEDUP_REMOVED lines=12> */
.L_x_8785:
[----:B------:R-:W-:Y:S05]  /*19e10*/  BSYNC B0 ;  /* 0x0000000000007941 */ /* 0x000fea0003800000 */
.L_x_8784:
        /* <DEDUP_REMOVED lines=14> */
[----:B--23--:R-:W-:-:S04]  /*19f00*/  VIMNMX R4, R20, R0, PT ;  /* 0x0000000014047248 */ /* 0x00cfc80003fe0100 */
[----:B------:R-:W-:Y:S01]  /*19f10*/  ISETP.GT.AND P0, PT, R4, RZ, PT ;  /* 0x000000ff0400720c */ /* 0x000fe20003f04270 */
[----:B------:R2:W-:-:S12]  /*19f20*/  STL [R1+0x34], R4 ;  /* 0x0000340401007387 */ /* 0x0005d80000100800 */
[----:B--2---:R-:W-:Y:S05]  /*19f30*/  @P0 BRA `(.L_x_8831) ;  /* 0x0000000000440947 */ /* 0x004fea0003800000 */
[----:B------:R-:W2:Y:S02]  /*19f40*/  S2R R4, SR_TID.X ;  /* 0x0000000000047919 */ /* 0x000ea40000002100 */
        /* <DEDUP_REMOVED lines=16> */
.L_x_8831:
        /* <DEDUP_REMOVED lines=20> */
[----:B0-2---:R-:W-:Y:S05]  /*1a190*/  CALL.ABS.NOINC R2 ;  /* 0x0000000002007343 */ /* 0x005fea0003c00000 */
.L_x_8834:
[----:B------:R-:W-:Y:S05]  /*1a1a0*/  BSYNC B6 ;  /* 0x0000000000067941 */ /* 0x000fea0003800000 */
.L_x_8833:
        /* <DEDUP_REMOVED lines=15> */
[----:B-1----:R-:W-:Y:S02]  /*1a2a0*/  IMAD.U32 R11, RZ, RZ, UR5 ;  /* 0x00000005ff0b7e24 */ /* 0x002fe4000f8e00ff */
[----:B------:R-:W-:Y:S02]  /*1a2b0*/  IMAD.MOV.U32 R8, RZ, RZ, 0x70 ;  /* 0x00000070ff087424 */ /* 0x000fe400078e00ff */
[----:B------:R-:W-:Y:S02]  /*1a2c0*/  IMAD.MOV.U32 R12, RZ, RZ, 0x1 ;  /* 0x00000001ff0c7424 */ /* 0x000fe400078e00ff */
[----:B--2---:R-:W-:-:S07]  /*1a2d0*/  IMAD.MOV.U32 R13, RZ, RZ, RZ ;  /* 0x000000ffff0d7224 */ /* 0x004fce00078e00ff */
[----:B------:R-:W-:-:S07]  /*1a2e0*/  LEPC R20, `(.L_x_8837) ;  /* 0x000000001014794e */ /* 0x000fce0000000000 */
[----:B0--3--:R-:W-:Y:S05]  /*1a2f0*/  CALL.ABS.NOINC R2 ;  /* 0x0000000002007343 */ /* 0x009fea0003c00000 */
.L_x_8837:
        /* <DEDUP_REMOVED lines=16> */
.L_x_8836:
[----:B------:R-:W-:Y:S05]  /*1a400*/  BSYNC B6 ;  /* 0x0000000000067941 */ /* 0x000fea0003800000 */
.L_x_8835:
        /* <DEDUP_REMOVED lines=10> */
[----:B----4-:R2:W3:Y:S02]  /*1a4b0*/  @P0 LDG.E R7, desc[UR40][R2.64] ;  /* 0x0000002802070981 */ /* 0x0104e4000c1e1900 */
        /* <DEDUP_REMOVED lines=14> */
.L_x_9004:
        /* <DEDUP_REMOVED lines=12> */
.L_x_9007:
        /* <DEDUP_REMOVED lines=25> */
.L_x_8841:
[----:B------:R-:W3:Y:S04]  /*1a7f0*/  LDL R7, [R1+0x4] ;  /* 0x0000040001077983 */ /* 0x000ee80000100800 */
[----:B0-2---:R-:W3:Y:S04]  /*1a800*/  LDL R0, [R1+0xc] ;  /* 0x00000c0001007983 */ /* 0x005ee80000100800 */
[----:B------:R-:W2:Y:S01]  /*1a810*/  LDL R2, [R1+0x1c] ;  /* 0x00001c0001027983 */ /* 0x000ea20000100800 */
[----:B---3--:R-:W-:Y:S01]  /*1a820*/  IMAD R0, R0, 0x8, R7 ;  /* 0x0000000800007824 */ /* 0x008fe200078e0207 */
[----:B--2---:R-:W-:-:S04]  /*1a830*/  SHF.L.U32 R2, R2, 0x1f, RZ ;  /* 0x0000001f02027819 */ /* 0x004fc800000006ff */
[----:B------:R-:W0:Y:S02]  /*1a840*/  SYNCS.PHASECHK.TRANS64.TRYWAIT P0, [R0+URZ+0x38840], R2 ;  /* 0x03884002000075a7 */ /* 0x000e24000800017f */
[----:B0-----:R-:W-:Y:S05]  /*1a850*/  @!P0 BRA `(.L_x_8842) ;  /* 0x0000007400788947 */ /* 0x001fea0003800000 */
.L_x_9008:
        /* <DEDUP_REMOVED lines=11> */
.L_x_8843:
        /* <DEDUP_REMOVED lines=27> */
.L_x_8839:
[----:B0-----:R-:W3:Y:S04]  /*1aac0*/  LDL R0, [R1+0x4] ;  /* 0x0000040001007983 */ /* 0x001ee80000100800 */
        /* <DEDUP_REMOVED lines=16> */
[----:B0-----:R-:W-:-:S05]  /*1abd0*/  SHF.R.S32.HI R0, RZ, 0x1f, R18 ;  /* 0x0000001fff007819 */ /* 0x001fca0000011412 */
        /* <DEDUP_REMOVED lines=19> */
.L_x_8845:
[----:B------:R-:W-:Y:S05]  /*1ad10*/  BSYNC B6 ;  /* 0x0000000000067941 */ /* 0x000fea0003800000 */
.L_x_8844:
[----:B------:R-:W3:Y:S01]  /*1ad20*/  LDL R4, [R1+0x48] ;  /* 0x0000480001047983 */ /* 0x000ee20000100800 */
[----:B------:R-:W0:Y:S01]  /*1ad30*/  LDC R7, c[0x0][0x448] ;  /* 0x00011200ff077b82 */ /* 0x000e220000000800 */
[----:B------:R-:W-:Y:S01]  /*1ad40*/  ULDC.64 UR4, c[0x0][0x298] ;  /* 0x0000a60000047ab9 */ /* 0x000fe20000000a00 */
[----:B------:R-:W-:Y:S01]  /*1ad50*/  ULDC.64 UR6, c[0x0][0x280] ;  /* 0x0000a00000067ab9 */ /* 0x000fe20000000a00 */
[----:B------:R-:W4:Y:S04]  /*1ad60*/  LDL R10, [R1+0x38] ;  /* 0x00003800010a7983 */ /* 0x000f280000100800 */
[----:B------:R-:W4:Y:S01]  /*1ad70*/  LDL R9, [R1+0x54] ;  /* 0x0000540001097983 */ /* 0x000f220000100800 */
[----:B--2---:R-:W2:Y:S01]  /*1ad80*/  S2R R2, SR_TID.X ;  /* 0x0000000000027919 */ /* 0x004ea20000002100 */
[----:B------:R-:W1:Y:S02]  /*1ad90*/  S2R R0, SR_TID.X ;  /* 0x0000000000007919 */ /* 0x000e640000002100 */
[----:B------:R-:W4:Y:S04]  /*1ada0*/  LDL R8, [R1+0x58] ;  /* 0x0000580001087983 */ /* 0x000f280000100800 */
[----:B------:R-:W4:Y:S01]  /*1adb0*/  LDL R6, [R1+0x3c] ;  /* 0x00003c0001067983 */ /* 0x000f220000100800 */
[----:B0-----:R-:W-:-:S13]  /*1adc0*/  ISETP.NE.AND P0, PT, R7, 0x1, PT ;  /* 0x000000010700780c */ /* 0x001fda0003f05270 */
[----:B------:R-:W0:Y:S01]  /*1add0*/  @P0 LDC R3, c[0x0][0x450] ;  /* 0x00011400ff030b82 */ /* 0x000e220000000800 */
[----:B--2---:R-:W-:-:S04]  /*1ade0*/  LOP3.LUT R2, R2, 0x7f, RZ, 0xc0, !PT ;  /* 0x0000007f02027812 */ /* 0x004fc800078ec0ff */
[----:B------:R-:W-:Y:S01]  /*1adf0*/  SHF.R.U32.HI R2, RZ, 0x3, R2 ;  /* 0x00000003ff027819 */ /* 0x000fe20000011602 */
[----:B-1----:R-:W-:-:S05]  /*1ae00*/  IMAD.SHL.U32 R0, R0, 0x10, RZ ;  /* 0x0000001000007824 */ /* 0x002fca00078e00ff */
[----:B------:R-:W-:Y:S02]  /*1ae10*/  LOP3.LUT R0, R2, 0x70, R0, 0xf8, !PT ;  /* 0x0000007002007812 */ /* 0x000fe400078ef800 */
[----:B------:R-:W1:Y:S03]  /*1ae20*/  @P0 LDC R2, c[0x0][0x44c] ;  /* 0x00011300ff020b82 */ /* 0x000e660000000800 */
[----:B------:R-:W-:-:S04]  /*1ae30*/  IMAD R5, R17, 0x40, R0 ;  /* 0x0000004011057824 */ /* 0x000fc800078e0200 */
[----:B------:R-:W-:Y:S01]  /*1ae40*/  IMAD.MOV.U32 R0, RZ, RZ, R5 ;  /* 0x000000ffff007224 */ /* 0x000fe200078e0005 */
[----:B------:R2:W-:Y:S01]  /*1ae50*/  STL [R1+0x2c], R5 ;  /* 0x00002c0501007387 */ /* 0x0005e20000100800 */
[----:B-1----:R-:W-:-:S05]  /*1ae60*/  @P0 IMAD.HI.U32 R2, R5, R2, RZ ;  /* 0x0000000205020227 */ /* 0x002fca00078e00ff */
[----:B0-----:R-:W-:Y:S01]  /*1ae70*/  @P0 SHF.R.U32.HI R0, RZ, R3, R2 ;  /* 0x00000003ff000219 */ /* 0x001fe20000011602 */
        /* <DEDUP_REMOVED lines=76> */
.L_x_9017:
        /* <DEDUP_REMOVED lines=12> */
.L_x_8847:
        /* <DEDUP_REMOVED lines=38> */
.L_x_8849:
[----:B------:R-:W-:Y:S05]  /*1b660*/  BSYNC B6 ;  /* 0x0000000000067941 */ /* 0x000fea0003800000 */
.L_x_8848:
        /* <DEDUP_REMOVED lines=188> */
.L_x_9027:
        /* <DEDUP_REMOVED lines=31> */
.L_x_8852:
[----:B------:R-:W-:Y:S05]  /*1c420*/  BSYNC B0 ;  /* 0x0000000000007941 */ /* 0x000fea0003800000 */
.L_x_8851:
[----:B--2---:R2:W5:Y:S01]  /*1c430*/  LDL R0, [R1+0x4] ;  /* 0x0000040001007983 */ /* 0x0045620000100800 */
[----:B------:R-:W-:Y:S01]  /*1c440*/  PLOP3.LUT P0, PT, PT, PT, PT, 0x80, 0x0 ;  /* 0x000000000000781c */ /* 0x000fe20003f0f070 */
[----:B------:R-:W-:-:S12]  /*1c450*/  NOP ;  /* 0x0000000000007918 */ /* 0x000fd80000000000 */
.L_x_8853:
        /* <DEDUP_REMOVED lines=19> */
.L_x_9028:
[----:B------:R-:W-:Y:S05]  /*1c590*/  BSYNC B0 ;  /* 0x0000000000007941 */ /* 0x000fea0003800000 */
.L_x_8854:
        /* <DEDUP_REMOVED lines=16> */
.L_x_9029:
[----:B------:R-:W-:Y:S05]  /*1c6a0*/  BSYNC B1 ;  /* 0x0000000000017941 */ /* 0x000fea0003800000 */
.L_x_8858:
        /* <DEDUP_REMOVED lines=9> */
.L_x_8861:
[----:B------:R-:W-:Y:S05]  /*1c740*/  BSYNC B1 ;  /* 0x0000000000017941 */ /* 0x000fea0003800000 */
.L_x_8860:
        /* <DEDUP_REMOVED lines=14> */
.L_x_8862:
        /* <DEDUP_REMOVED lines=16> */
.L_x_8863:
        /* <DEDUP_REMOVED lines=16> */
.L_x_8864:
        /* <DEDUP_REMOVED lines=16> */
.L_x_8865:
        /* <DEDUP_REMOVED lines=16> */
.L_x_8866:
        /* <DEDUP_REMOVED lines=16> */
.L_x_8867:
        /* <DEDUP_REMOVED lines=16> */
.L_x_8868:
        /* <DEDUP_REMOVED lines=16> */
.L_x_8869:
        /* <DEDUP_REMOVED lines=11> */
.L_x_8857:
[----:B------:R-:W-:Y:S05]  /*1cfe0*/  BSYNC B0 ;  /* 0x0000000000007941 */ /* 0x000fea0003800000 */
.L_x_8856:
        /* <DEDUP_REMOVED lines=29> */
[----:B------:R-:W1:Y:S03]  /*1d1c0*/  LDC R6, c[0x0][0x43c] ;  /* 0x00010f00ff067b82 */ /* 0x000e660000000800 */
[----:B------:R-:W4:Y:S01]  /*1d1d0*/  LDL R7, [R1+0x14] ;  /* 0x0000140001077983 */ /* 0x000f220000100800 */
[----:B------:R-:W-:Y:S01]  /*1d1e0*/  IMAD.MOV.U32 R0, RZ, RZ, R4 ;  /* 0x000000ffff007224 */ /* 0x000fe200078e0004 */
[----:B------:R-:W-:Y:S01]  /*1d1f0*/  ULDC.64 UR6, c[0x0][0x428] ;  /* 0x00010a0000067ab9 */ /* 0x000fe20000000a00 */
[----:B-1----:R-:W-:-:S13]  /*1d200*/  ISETP.NE.AND P0, PT, R6, 0x1, PT ;  /* 0x000000010600780c */ /* 0x002fda0003f05270 */
[----:B------:R-:W1:Y:S02]  /*1d210*/  @P0 LDC.64 R2, c[0x0][0x440] ;  /* 0x00011000ff020b82 */ /* 0x000e640000000a00 */
[----:B-1----:R-:W-:-:S05]  /*1d220*/  @P0 IMAD.HI.U32 R2, R4, R2, RZ ;  /* 0x0000000204020227 */ /* 0x002fca00078e00ff */
[----:B------:R-:W-:-:S04]  /*1d230*/  @P0 SHF.R.U32.HI R0, RZ, R3, R2 ;  /* 0x00000003ff000219 */ /* 0x000fc80000011602 */
[--C-:B------:R-:W-:Y:S01]  /*1d240*/  SHF.R.S32.HI R3, RZ, 0x1f, R0.reuse ;  /* 0x0000001fff037819 */ /* 0x100fe20000011400 */
[----:B------:R-:W-:-:S04]  /*1d250*/  IMAD.MOV R5, RZ, RZ, -R0 ;  /* 0x000000ffff057224 */ /* 0x000fc800078e0a00 */
[----:B------:R-:W-:Y:S02]  /*1d260*/  IMAD R5, R6, R5, R4 ;  /* 0x0000000506057224 */ /* 0x000fe400078e0204 */
[----:B---3--:R-:W-:-:S04]  /*1d270*/  IMAD R2, R10, UR6, RZ ;  /* 0x000000060a027c24 */ /* 0x008fc8000f8e02ff */
[----:B----4-:R-:W-:Y:S02]  /*1d280*/  IMAD R6, R7, UR7, R2 ;  /* 0x0000000707067c24 */ /* 0x010fe4000f8e0202 */
[----:B------:R-:W-:-:S04]  /*1d290*/  IMAD.MOV.U32 R2, RZ, RZ, R0 ;  /* 0x000000ffff027224 */ /* 0x000fc800078e0000 */
[----:B------:R-:W-:-:S04]  /*1d2a0*/  IMAD.WIDE.U32 R2, R7, UR6, R2 ;  /* 0x0000000607027c25 */ /* 0x000fc8000f8e0002 */
[----:B------:R-:W-:Y:S01]  /*1d2b0*/  IMAD.IADD R0, R6, 0x1, R3 ;  /* 0x0000000106007824 */ /* 0x000fe200078e0203 */
[----:B------:R-:W-:-:S04]  /*1d2c0*/  LEA R6, P0, R2, UR4, 0x2 ;  /* 0x0000000402067c11 */ /* 0x000fc8000f8010ff */
[----:B------:R-:W-:-:S05]  /*1d2d0*/  LEA.HI.X R7, R2, UR5, R0, 0x2, P0 ;  /* 0x0000000502077c11 */ /* 0x000fca00080f1400 */
[----:B------:R-:W3:Y:S04]  /*1d2e0*/  LDG.E R0, desc[UR40][R6.64] ;  /* 0x0000002806007981 */ /* 0x000ee8000c1e1900 */
[----:B---3--:R1:W-:Y:S02]  /*1d2f0*/  STL [R1], R0 ;  /* 0x0000000001007387 */ /* 0x0083e40000100800 */
.L_x_8876:
        /* <DEDUP_REMOVED lines=9> */
.L_x_9030:
[----:B------:R-:W-:Y:S05]  /*1d390*/  BSYNC B3 ;  /* 0x0000000000037941 */ /* 0x000fea0003800000 */
.L_x_8877:
        /* <DEDUP_REMOVED lines=9> */
.L_x_8880:
[----:B------:R-:W-:Y:S05]  /*1d430*/  BSYNC B3 ;  /* 0x0000000000037941 */ /* 0x000fea0003800000 */
.L_x_8879:
        /* <DEDUP_REMOVED lines=14> */
.L_x_8881:
        /* <DEDUP_REMOVED lines=14> */
.L_x_9031:
[----:B------:R-:W-:Y:S05]  /*1d600*/  BSYNC B3 ;  /* 0x0000000000037941 */ /* 0x000fea0003800000 */
.L_x_8882:
        /* <DEDUP_REMOVED lines=11> */
.L_x_8885:
[----:B------:R-:W-:Y:S05]  /*1d6c0*/  BSYNC B3 ;  /* 0x0000000000037941 */ /* 0x000fea0003800000 */
.L_x_8884:
        /* <DEDUP_REMOVED lines=11> */
.L_x_8886:
        /* <DEDUP_REMOVED lines=16> */
.L_x_8887:
        /* <DEDUP_REMOVED lines=16> */
.L_x_8888:
        /* <DEDUP_REMOVED lines=16> */
.L_x_8889:
        /* <DEDUP_REMOVED lines=16> */
.L_x_8890:
        /* <DEDUP_REMOVED lines=16> */
.L_x_8891:
        /* <DEDUP_REMOVED lines=16> */
.L_x_8892:
        /* <DEDUP_REMOVED lines=16> */
.L_x_8893:
        /* <DEDUP_REMOVED lines=11> */
.L_x_8875:
[----:B------:R-:W-:Y:S05]  /*1df30*/  BSYNC B1 ;  /* 0x0000000000017941 */ /* 0x000fea0003800000 */
.L_x_8874:
[----:B------:R-:W3:Y:S02]  /*1df40*/  LDL.LU R5, [R1+0x34] ;  /* 0x0000340001057983 */ /* 0x000ee40000300800 */
[----:B---3--:R-:W-:-:S07]  /*1df50*/  VIADD R0, R5, 0xfffffffd ;  /* 0xfffffffd05007836 */ /* 0x008fce0000000000 */
.L_x_8873:
[----:B------:R-:W-:Y:S05]  /*1df60*/  BSYNC B2 ;  /* 0x0000000000027941 */ /* 0x000fea0003800000 */
.L_x_8872:
[----:B------:R-:W-:-:S13]  /*1df70*/  ISETP.NE.AND P0, PT, R4, RZ, PT ;  /* 0x000000ff0400720c */ /* 0x000fda0003f05270 */
[----:B------:R-:W-:Y:S05]  /*1df80*/  @!P0 BRA `(.L_x_8871) ;  /* 0x0000001c00488947 */ /* 0x000fea0003800000 */
.L_x_8934:
        /* <DEDUP_REMOVED lines=37> */
.L_x_8896:
        /* <DEDUP_REMOVED lines=9> */
.L_x_9032:
[----:B------:R-:W-:Y:S05]  /*1e270*/  BSYNC B2 ;  /* 0x0000000000027941 */ /* 0x000fea0003800000 */
.L_x_8897:
        /* <DEDUP_REMOVED lines=9> */
.L_x_8900:
[----:B------:R-:W-:Y:S05]  /*1e310*/  BSYNC B2 ;  /* 0x0000000000027941 */ /* 0x000fea0003800000 */
.L_x_8899:
        /* <DEDUP_REMOVED lines=13> */
.L_x_8901:
        /* <DEDUP_REMOVED lines=14> */
.L_x_9033:
[----:B------:R-:W-:Y:S05]  /*1e4d0*/  BSYNC B2 ;  /* 0x0000000000027941 */ /* 0x000fea0003800000 */
.L_x_8902:
        /* <DEDUP_REMOVED lines=11> */
.L_x_8905:
[----:B------:R-:W-:Y:S05]  /*1e590*/  BSYNC B2 ;  /* 0x0000000000027941 */ /* 0x000fea0003800000 */
.L_x_8904:
        /* <DEDUP_REMOVED lines=10> */
.L_x_8906:
        /* <DEDUP_REMOVED lines=16> */
.L_x_8907:
        /* <DEDUP_REMOVED lines=16> */
.L_x_8908:
        /* <DEDUP_REMOVED lines=16> */
.L_x_8909:
        /* <DEDUP_REMOVED lines=16> */
.L_x_8910:
        /* <DEDUP_REMOVED lines=16> */
.L_x_8911:
        /* <DEDUP_REMOVED lines=16> */
.L_x_8912:
        /* <DEDUP_REMOVED lines=16> */
.L_x_8913:
        /* <DEDUP_REMOVED lines=11> */
.L_x_8895:
[----:B------:R-:W-:Y:S05]  /*1edf0*/  BSYNC B1 ;  /* 0x0000000000017941 */ /* 0x000fea0003800000 */
.L_x_8894:
[----:B------:R-:W3:Y:S01]  /*1ee00*/  LDL R5, [R1+0x8] ;  /* 0x0000080001057983 */ /* 0x000ee20000100800 */
[----:B------:R-:W-:Y:S01]  /*1ee10*/  VIADD R7, R7, 0x1 ;  /* 0x0000000107077836 */ /* 0x000fe20000000000 */
[----:B------:R-:W-:Y:S04]  /*1ee20*/  BSSY B1, `(.L_x_8914) ;  /* 0x00000e5000017945 */ /* 0x000fe80003800000 */
[----:B------:R-:W-:-:S04]  /*1ee30*/  ISETP.NE.AND P0, PT, R7, 0x2, PT ;  /* 0x000000020700780c */ /* 0x000fc80003f05270 */
[----:B------:R-:W-:Y:S02]  /*1ee40*/  SEL R2, RZ, 0x1, P0 ;  /* 0x00000001ff027807 */ /* 0x000fe40000000000 */
[----:B0-----:R-:W-:Y:S02]  /*1ee50*/  SEL R9, R7, RZ, P0 ;  /* 0x000000ff07097207 */ /* 0x001fe40000000000 */
        /* <DEDUP_REMOVED lines=30> */
.L_x_8916:
        /* <DEDUP_REMOVED lines=9> */
.L_x_9034:
[----:B------:R-:W-:Y:S05]  /*1f0d0*/  BSYNC B2 ;  /* 0x0000000000027941 */ /* 0x000fea0003800000 */
.L_x_8917:
        /* <DEDUP_REMOVED lines=9> */
.L_x_8920:
[----:B------:R-:W-:Y:S05]  /*1f170*/  BSYNC B2 ;  /* 0x0000000000027941 */ /* 0x000fea0003800000 */
.L_x_8919:
        /* <DEDUP_REMOVED lines=14> */
.L_x_8921:
        /* <DEDUP_REMOVED lines=14> */
.L_x_9035:
[----:B------:R-:W-:Y:S05]  /*1f340*/  BSYNC B2 ;  /* 0x0000000000027941 */ /* 0x000fea0003800000 */
.L_x_8922:
        /* <DEDUP_REMOVED lines=11> */
.L_x_8925:
[----:B------:R-:W-:Y:S05]  /*1f400*/  BSYNC B2 ;  /* 0x0000000000027941 */ /* 0x000fea0003800000 */
.L_x_8924:
        /* <DEDUP_REMOVED lines=11> */
.L_x_8926:
        /* <DEDUP_REMOVED lines=16> */
.L_x_8927:
        /* <DEDUP_REMOVED lines=16> */
.L_x_8928:
        /* <DEDUP_REMOVED lines=16> */
.L_x_8929:
        /* <DEDUP_REMOVED lines=16> */
.L_x_8930:
        /* <DEDUP_REMOVED lines=16> */
.L_x_8931:
        /* <DEDUP_REMOVED lines=16> */
.L_x_8932:
        /* <DEDUP_REMOVED lines=16> */
.L_x_8933:
        /* <DEDUP_REMOVED lines=11> */
.L_x_8915:
[----:B------:R-:W-:Y:S05]  /*1fc70*/  BSYNC B1 ;  /* 0x0000000000017941 */ /* 0x000fea0003800000 */
.L_x_8914:
[C---:B------:R-:W-:Y:S01]  /*1fc80*/  ISETP.GT.AND P0, PT, R0.reuse, 0x1, PT ;  /* 0x000000010000780c */ /* 0x040fe20003f04270 */
[----:B------:R-:W-:-:S12]  /*1fc90*/  VIADD R0, R0, 0xfffffffe ;  /* 0xfffffffe00007836 */ /* 0x000fd80000000000 */
[----:B------:R-:W-:Y:S05]  /*1fca0*/  @P0 BRA `(.L_x_8934) ;  /* 0xffffffe000b80947 */ /* 0x000fea000383ffff */
.L_x_8871:
[----:B------:R-:W-:Y:S05]  /*1fcb0*/  BSYNC B0 ;  /* 0x0000000000007941 */ /* 0x000fea0003800000 */
.L_x_8870:
        /* <DEDUP_REMOVED lines=24> */
.L_x_8936:
[----:B------:R-:W-:Y:S05]  /*1fe40*/  BSYNC B0 ;  /* 0x0000000000007941 */ /* 0x000fea0003800000 */
.L_x_8935:
[----:B------:R-:W-:-:S05]  /*1fe50*/  SEL R0, R0, RZ, P0 ;  /* 0x000000ff00007207 */ /* 0x000fca0000000000 */
[----:B------:R3:W-:Y:S02]  /*1fe60*/  STL [R1+0xc], R0 ;  /* 0x00000c0001007387 */ /* 0x0007e40000100800 */
.L_x_8832:
[----:B------:R-:W-:Y:S05]  /*1fe70*/  BSYNC B7 ;  /* 0x0000000000077941 */ /* 0x000fea0003800000 */
.L_x_8830:
        /* <DEDUP_REMOVED lines=13> */
.L_x_8937:
        /* <DEDUP_REMOVED lines=36> */
.L_x_9045:
[----:B------:R-:W-:Y:S02]  /*20190*/  ULDC UR4, c[0x0][0xd38] ;  /* 0x00034e0000047ab9 */ /* 0x000fe40000000800 */
[----:B------:R-:W-:-:S04]  /*201a0*/  IMAD.U32 R4, RZ, RZ, UR4 ;  /* 0x00000004ff047e24 */ /* 0x000fc8000f8e00ff */
[----:B---3--:R-:W-:-:S04]  /*201b0*/  IMAD R16, R16, R4, RZ ;  /* 0x0000000410107224 */ /* 0x008fc800078e02ff */
[----:B------:R-:W-:-:S05]  /*201c0*/  IMAD.IADD R5, R5, 0x1, R16 ;  /* 0x0000000105057824 */ /* 0x000fca00078e0210 */
[----:B------:R-:W-:-:S13]  /*201d0*/  ISETP.GT.AND P6, PT, R5, R0, PT ;  /* 0x000000000500720c */ /* 0x000fda0003fc4270 */
[----:B------:R-:W-:Y:S05]  /*201e0*/  @P6 BRA `(.L_x_8940) ;  /* 0x00000000009c6947 */ /* 0x000fea0003800000 */
.L_x_8945:
        /* <DEDUP_REMOVED lines=14> */
.L_x_8943:
[----:B------:R-:W-:Y:S05]  /*202d0*/  BSYNC B0 ;  /* 0x0000000000007941 */ /* 0x000fea0003800000 */
.L_x_8942:
        /* <DEDUP_REMOVED lines=18> */
.L_x_9053:
[----:B------:R-:W-:Y:S02]  /*20400*/  ULDC UR4, c[0x0][0xd38] ;  /* 0x00034e0000047ab9 */ /* 0x000fe40000000800 */
[----:B------:R-:W-:-:S04]  /*20410*/  IMAD.U32 R4, RZ, RZ, UR4 ;  /* 0x00000004ff047e24 */ /* 0x000fc8000f8e00ff */
[----:B---3--:R-:W-:-:S04]  /*20420*/  IMAD R16, R16, R4, RZ ;  /* 0x0000000410107224 */ /* 0x008fc800078e02ff */
[----:B------:R-:W-:-:S05]  /*20430*/  IMAD.IADD R5, R16, 0x1, R5 ;  /* 0x0000000110057824 */ /* 0x000fca00078e0205 */
[----:B------:R-:W-:-:S13]  /*20440*/  ISETP.GT.AND P6, PT, R5, R0, PT ;  /* 0x000000000500720c */ /* 0x000fda0003fc4270 */
[----:B------:R-:W-:Y:S05]  /*20450*/  @!P6 BRA `(.L_x_8945) ;  /* 0xfffffffc0064e947 */ /* 0x000fea000383ffff */
.L_x_8940:
        /* <DEDUP_REMOVED lines=8> */
.L_x_9057:
[----:B------:R-:W-:Y:S01]  /*204e0*/  ISETP.NE.AND P0, PT, R5, RZ, PT ;  /* 0x000000ff0500720c */ /* 0x000fe20003f05270 */
[----:B------:R-:W-:-:S12]  /*204f0*/  IMAD.MOV.U32 R5, RZ, RZ, RZ ;  /* 0x000000ffff057224 */ /* 0x000fd800078e00ff */
[----:B------:R-:W-:Y:S05]  /*20500*/  @!P0 BRA `(.L_x_8947) ;  /* 0x0000000000148947 */ /* 0x000fea0003800000 */
[----:B------:R-:W-:Y:S01]  /*20510*/  UMOV UR4, 0xffffffff ;  /* 0xffffffff00047882 */ /* 0x000fe20000000000 */
[----:B------:R-:W-:Y:S02]  /*20520*/  VIADD R12, R6, 0xffffffff ;  /* 0xffffffff060c7836 */ /* 0x000fe40000000000 */
[----:B------:R-:W-:Y:S05]  /*20530*/  BRA.DIV UR4, `(.L_x_8948) ;  /* 0x0000003604887947 */ /* 0x000fea000b800000 */
[----:B-1----:R1:W0:Y:S02]  /*20540*/  SHFL.IDX PT, R2, R2, R12, 0x1f ;  /* 0x00001f0c02027589 */ /* 0x00222400000e0000 */
.L_x_9060:
[----:B0-----:R-:W-:-:S07]  /*20550*/  IMAD.MOV.U32 R5, RZ, RZ, R2 ;  /* 0x000000ffff057224 */ /* 0x001fce00078e0002 */
.L_x_8947:
[----:B-1-3--:R-:W1:Y:S01]  /*20560*/  LDC.64 R2, c[0x0][0xd90] ;  /* 0x00036400ff027b82 */ /* 0x00ae620000000a00 */
[----:B------:R-:W-:-:S04]  /*20570*/  IMAD.IADD R19, R6, 0x1, R19 ;  /* 0x0000000106137824 */ /* 0x000fc800078e0213 */
[----:B-1----:R-:W-:-:S05]  /*20580*/  IMAD.WIDE R2, R19, 0x4, R2 ;  /* 0x0000000413027825 */ /* 0x002fca00078e0202 */
[----:B------:R-:W4:Y:S01]  /*20590*/  LDG.E R7, desc[UR40][R2.64] ;  /* 0x0000002802077981 */ /* 0x000f22000c1e1900 */
        /* <DEDUP_REMOVED lines=62> */
.L_x_8941:
[----:B------:R-:W-:Y:S01]  /*20980*/  UMOV UR4, URZ ;  /* 0x0000003f00047c82 */ /* 0x000fe20008000000 */
[----:B------:R-:W-:Y:S01]  /*20990*/  UMOV UR5, URZ ;  /* 0x0000003f00057c82 */ /* 0x000fe20008000000 */
[----:B------:R-:W-:Y:S01]  /*209a0*/  ULDC UR6, c[0x0][0xd3c] ;  /* 0x00034f0000067ab9 */ /* 0x000fe20000000800 */
[----:B------:R-:W-:Y:S02]  /*209b0*/  IMAD.MOV.U32 R16, RZ, RZ, R0 ;  /* 0x000000ffff107224 */ /* 0x000fe400078e0000 */
[----:B------:R-:W-:Y:S02]  /*209c0*/  IMAD.U32 R17, RZ, RZ, UR4 ;  /* 0x00000004ff117e24 */ /* 0x000fe4000f8e00ff */
[----:B------:R-:W-:Y:S02]  /*209d0*/  IMAD.U32 R18, RZ, RZ, UR5 ;  /* 0x00000005ff127e24 */ /* 0x000fe4000f8e00ff */
[----:B------:R-:W-:-:S07]  /*209e0*/  IMAD.U32 R19, RZ, RZ, UR6 ;  /* 0x00000006ff137e24 */ /* 0x000fce000f8e00ff */
.L_x_8949:
[----:B------:R1:W3:Y:S01]  /*209f0*/  LDL R3, [R1+0x4] ;  /* 0x0000040001037983 */ /* 0x0002e20000100800 */
        /* <DEDUP_REMOVED lines=11> */
.L_x_8938:
[----:B------:R-:W-:Y:S02]  /*20ab0*/  ULDC UR4, c[0x0][0xd3c] ;  /* 0x00034f0000047ab9 */ /* 0x000fe40000000800 */
[----:B----4-:R-:W-:-:S13]  /*20ac0*/  ISETP.GE.AND P0, PT, R19, UR4, PT ;  /* 0x0000000413007c0c */ /* 0x010fda000bf06270 */
[----:B------:R-:W-:Y:S05]  /*20ad0*/  @!P0 BRA `(.L_x_8950) ;  /* 0xffffff7000288947 */ /* 0x000fea000383ffff */
[----:B------:R-:W-:Y:S05]  /*20ae0*/  BSYNC B8 ;  /* 0x0000000000087941 */ /* 0x000fea0003800000 */
.L_x_8780:
        /* <DEDUP_REMOVED lines=12> */
.L_x_9061:
[----:B------:R-:W-:Y:S05]  /*20bb0*/  BSYNC B0 ;  /* 0x0000000000007941 */ /* 0x000fea0003800000 */
.L_x_8951:
[----:B------:R-:W-:-:S03]  /*20bc0*/  UMOV UR4, 0xffffffff ;  /* 0xffffffff00047882 */ /* 0x000fc60000000000 */
[----:B------:R-:W-:Y:S05]  /*20bd0*/  BRA.DIV UR4, `(.L_x_8953) ;  /* 0x00000032041c7947 */ /* 0x000fea000b800000 */
[----:B------:R-:W1:Y:S02]  /*20be0*/  S2R R2, SR_TID.X ;  /* 0x0000000000027919 */ /* 0x000e640000002100 */
[----:B-1----:R-:W-:-:S04]  /*20bf0*/  SHF.R.U32.HI R2, RZ, 0x5, R2 ;  /* 0x00000005ff027819 */ /* 0x002fc80000011602 */
[----:B------:R-:W-:-:S05]  /*20c00*/  LOP3.LUT R2, R2, 0x3, RZ, 0xc0, !PT ;  /* 0x0000000302027812 */ /* 0x000fca00078ec0ff */
[----:B------:R1:W3:Y:S02]  /*20c10*/  SHFL.IDX PT, R14, R2, RZ, 0x1f ;  /* 0x00001fff020e7589 */ /* 0x0002e400000e0000 */
.L_x_9064:
[----:B---3--:R-:W-:-:S13]  /*20c20*/  ISETP.NE.AND P0, PT, R14, RZ, PT ;  /* 0x000000ff0e00720c */ /* 0x008fda0003f05270 */
[----:B------:R-:W-:Y:S05]  /*20c30*/  @P0 BRA `(.L_x_8638) ;  /* 0x0000000000940947 */ /* 0x000fea0003800000 */
[----:B------:R-:W-:-:S03]  /*20c40*/  UMOV UR4, 0xffffffff ;  /* 0xffffffff00047882 */ /* 0x000fc60000000000 */
[----:B------:R-:W-:Y:S05]  /*20c50*/  BRA.DIV UR4, `(.L_x_8954) ;  /* 0x0000003204307947 */ /* 0x000fea000b800000 */
[----:B------:R-:W-:-:S13]  /*20c60*/  ELECT P6, URZ, PT ;  /* 0x00000000003f782f */ /* 0x000fda00038c0000 */
.L_x_9067:
[----:B------:R-:W-:Y:S05]  /*20c70*/  @!P6 BRA `(.L_x_8638) ;  /* 0x000000000084e947 */ /* 0x000fea0003800000 */
[----:B-1----:R-:W3:Y:S02]  /*20c80*/  LDL.LU R2, [R1+0x68] ;  /* 0x0000680001027983 */ /* 0x002ee40000300800 */
[----:B---3--:R-:W-:-:S04]  /*20c90*/  LOP3.LUT R2, R2, 0x2, RZ, 0xfc, !PT ;  /* 0x0000000202027812 */ /* 0x008fc800078efcff */
[----:B------:R-:W-:-:S13]  /*20ca0*/  ISETP.NE.AND P2, PT, R2, 0x3, PT ;  /* 0x000000030200780c */ /* 0x000fda0003f45270 */
[----:B------:R-:W-:Y:S05]  /*20cb0*/  @!P2 BRA `(.L_x_8955) ;  /* 0x000000000004a947 */ /* 0x000fea0003800000 */
[----:B------:R-:W-:Y:S01]  /*20cc0*/  BPT.TRAP 0x1 ;  /* 0x000000040000795c */ /* 0x000fe20000300000 */
.L_x_8955:
        /* <DEDUP_REMOVED lines=14> */
.L_x_9068:
[----:B------:R-:W1:Y:S02]  /*20db0*/  SYNCS.PHASECHK.TRANS64.TRYWAIT P0, [R7+URZ], R2 ;  /* 0x00000002070075a7 */ /* 0x000e64000800017f */
[----:B-1----:R-:W-:Y:S05]  /*20dc0*/  @!P0 BRA `(.L_x_8957) ;  /* 0x0000003000088947 */ /* 0x002fea0003800000 */
.L_x_9069:
[----:B------:R-:W-:Y:S05]  /*20dd0*/  @!P2 BRA `(.L_x_8958) ;  /* 0x000000000004a947 */ /* 0x000fea0003800000 */
[----:B------:R-:W-:Y:S01]  /*20de0*/  BPT.TRAP 0x1 ;  /* 0x000000040000795c */ /* 0x000fe20000300000 */
.L_x_8958:
[----:B------:R-:W3:Y:S01]  /*20df0*/  LDL.LU R4, [R1+0xc] ;  /* 0x00000c0001047983 */ /* 0x000ee20000300800 */
[----:B------:R-:W-:-:S04]  /*20e00*/  VIADD R0, R0, 0x38860 ;  /* 0x0003886000007836 */ /* 0x000fc80000000000 */
[----:B---3--:R-:W-:-:S04]  /*20e10*/  IMAD R4, R4, 0x8, R0 ;  /* 0x0000000804047824 */ /* 0x008fc800078e0200 */
[----:B------:R-:W3:Y:S02]  /*20e20*/  SYNCS.PHASECHK.TRANS64.TRYWAIT P0, [R4+URZ], R5 ;  /* 0x00000005040075a7 */ /* 0x000ee4000800017f */
[----:B---3--:R-:W-:Y:S05]  /*20e30*/  @!P0 BRA `(.L_x_8959) ;  /* 0x0000003000008947 */ /* 0x008fea0003800000 */
.L_x_9070:
[----:B------:R-:W-:-:S07]  /*20e40*/  IMAD R3, R3, 0x8, R0 ;  /* 0x0000000803037824 */ /* 0x000fce00078e0200 */
.L_x_8960:
[----:B----4-:R4:W0:Y:S02]  /*20e50*/  SYNCS.PHASECHK.TRANS64.TRYWAIT P0, [R3+URZ], R2 ;  /* 0x00000002030075a7 */ /* 0x010824000800017f */
[----:B0-----:R-:W-:Y:S05]  /*20e60*/  @!P0 NANOSLEEP.SYNCS 0x989680 ;  /* 0x009896800000895d */ /* 0x001fea0003900000 */
[----:B------:R-:W0:Y:S02]  /*20e70*/  @!P0 SYNCS.PHASECHK.TRANS64 P0, [R3+URZ], R2 ;  /* 0x00000002030085a7 */ /* 0x000e24000800007f */
[----:B0-----:R-:W-:Y:S05]  /*20e80*/  @!P0 BRA `(.L_x_8960) ;  /* 0xfffffffc00f08947 */ /* 0x001fea000383ffff */
.L_x_8638:
[----:B------:R-:W-:Y:S05]  /*20e90*/  BSYNC B9 ;  /* 0x0000000000097941 */ /* 0x000fea0003800000 */
.L_x_8635:
[----:B------:R-:W-:Y:S05]  /*20ea0*/  EXIT ;  /* 0x000000000000794d */ /* 0x000fea0003800000 */
.L_x_8654:
[----:B0-----:R0:W1:Y:S02]  /*20eb0*/  SYNCS.PHASECHK.TRANS64.TRYWAIT P5, [R68+URZ+0x38890], R71 ;  /* 0x03889047440075a7 */ /* 0x00106400080a017f */
[----:B-1----:R-:W-:Y:S05]  /*20ec0*/  @!P5 NANOSLEEP.SYNCS 0x989680 ;  /* 0x009896800000d95d */ /* 0x002fea0003900000 */
[----:B------:R-:W1:Y:S02]  /*20ed0*/  @!P5 SYNCS.PHASECHK.TRANS64 P5, [R68+URZ+0x38890], R71 ;  /* 0x038890474400d5a7 */ /* 0x000e6400080a007f */
[----:B-1----:R-:W-:Y:S05]  /*20ee0*/  @!P5 BRA `(.L_x_8654) ;  /* 0xfffffffc00f0d947 */ /* 0x002fea000383ffff */
[----:B------:R-:W-:Y:S05]  /*20ef0*/  BRA `(.L_x_8961) ;  /* 0xfffffe1800387947 */ /* 0x000fea000383ffff */
.L_x_8664:
[----:B-1----:R1:W2:Y:S02]  /*20f00*/  SYNCS.PHASECHK.TRANS64.TRYWAIT P5, [R68+URZ+0x38890], R71 ;  /* 0x03889047440075a7 */ /* 0x0022a400080a017f */
[----:B--2---:R-:W-:Y:S05]  /*20f10*/  @!P5 NANOSLEEP.SYNCS 0x989680 ;  /* 0x009896800000d95d */ /* 0x004fea0003900000 */
[----:B------:R-:W2:Y:S02]  /*20f20*/  @!P5 SYNCS.PHASECHK.TRANS64 P5, [R68+URZ+0x38890], R71 ;  /* 0x038890474400d5a7 */ /* 0x000ea400080a007f */
[----:B--2---:R-:W-:Y:S05]  /*20f30*/  @!P5 BRA `(.L_x_8664) ;  /* 0xfffffffc00f0d947 */ /* 0x004fea000383ffff */
[----:B------:R-:W-:Y:S05]  /*20f40*/  BRA `(.L_x_8962) ;  /* 0xfffffe2000b87947 */ /* 0x000fea000383ffff */
.L_x_8669:
[----:B0-----:R0:W1:Y:S02]  /*20f50*/  SYNCS.PHASECHK.TRANS64.TRYWAIT P5, [R68+URZ+0x38890], R71 ;  /* 0x03889047440075a7 */ /* 0x00106400080a017f */
[----:B-1----:R-:W-:Y:S05]  /*20f60*/  @!P5 NANOSLEEP.SYNCS 0x989680 ;  /* 0x009896800000d95d */ /* 0x002fea0003900000 */
[----:B------:R-:W1:Y:S02]  /*20f70*/  @!P5 SYNCS.PHASECHK.TRANS64 P5, [R68+URZ+0x38890], R71 ;  /* 0x038890474400d5a7 */ /* 0x000e6400080a007f */
[----:B-1----:R-:W-:Y:S05]  /*20f80*/  @!P5 BRA `(.L_x_8669) ;  /* 0xfffffffc00f0d947 */ /* 0x002fea000383ffff */
[----:B------:R-:W-:Y:S05]  /*20f90*/  BRA `(.L_x_8963) ;  /* 0xfffffe2800ec7947 */ /* 0x000fea000383ffff */
.L_x_8673:
[----:B------:R0:W0:Y:S02]  /*20fa0*/  SYNCS.PHASECHK.TRANS64.TRYWAIT P0, [R68+URZ+0x388b0], R71 ;  /* 0x0388b047440075a7 */ /* 0x000024000800017f */
[----:B0-----:R-:W-:Y:S05]  /*20fb0*/  @!P0 NANOSLEEP.SYNCS 0x989680 ;  /* 0x009896800000895d */ /* 0x001fea0003900000 */
[----:B------:R-:W0:Y:S02]  /*20fc0*/  @!P0 SYNCS.PHASECHK.TRANS64 P0, [R68+URZ+0x388b0], R71 ;  /* 0x0388b047440085a7 */ /* 0x000e24000800007f */
[----:B0-----:R-:W-:Y:S05]  /*20fd0*/  @!P0 BRA `(.L_x_8673) ;  /* 0xfffffffc00f08947 */ /* 0x001fea000383ffff */
[----:B------:R-:W-:Y:S05]  /*20fe0*/  BRA `(.L_x_8964) ;  /* 0xfffffe2c00647947 */ /* 0x000fea000383ffff */
.L_x_8696:
        /* <DEDUP_REMOVED lines=8> */
.L_x_8966:
[----:B------:R-:W-:Y:S05]  /*21070*/  BSYNC B1 ;  /* 0x0000000000017941 */ /* 0x000fea0003800000 */
.L_x_8965:
        /* <DEDUP_REMOVED lines=8> */
.L_x_8967:
[----:B------:R-:W-:Y:S02]  /*21100*/  IMAD.MOV.U32 R13, RZ, RZ, R8 ;  /* 0x000000ffff0d7224 */ /* 0x000fe400078e0008 */
[----:B------:R-:W-:-:S07]  /*21110*/  IMAD.MOV.U32 R0, RZ, RZ, R14 ;  /* 0x000000ffff007224 */ /* 0x000fce00078e000e */
[----:B------:R-:W-:Y:S05]  /*21120*/  WARPSYNC.COLLECTIVE R15, `(.L_x_8968) ;  /* 0x000000000f087348 */ /* 0x000fea0003c00000 */
[----:B------:R0:W1:Y:S02]  /*21130*/  SHFL.IDX P6, R14, R13, R12, R11 ;  /* 0x0000000c0d0e7389 */ /* 0x00006400000c000b */
[----:B01----:R-:W-:Y:S01]  /*21140*/  ENDCOLLECTIVE ;  /* 0x000000000000791b */ /* 0x003fe20003800000 */
.L_x_8968:
[----:B------:R-:W-:Y:S02]  /*21150*/  IMAD.MOV.U32 R13, RZ, RZ, R7 ;  /* 0x000000ffff0d7224 */ /* 0x000fe400078e0007 */
[----:B------:R-:W-:-:S07]  /*21160*/  IMAD.MOV.U32 R5, RZ, RZ, R14 ;  /* 0x000000ffff057224 */ /* 0x000fce00078e000e */
[----:B------:R-:W-:Y:S05]  /*21170*/  WARPSYNC.COLLECTIVE R15, `(.L_x_8969) ;  /* 0x000000000f087348 */ /* 0x000fea0003c00000 */
[----:B------:R0:W1:Y:S02]  /*21180*/  SHFL.IDX P6, R14, R13, R12, R11 ;  /* 0x0000000c0d0e7389 */ /* 0x00006400000c000b */
[----:B01----:R-:W-:Y:S01]  /*21190*/  ENDCOLLECTIVE ;  /* 0x000000000000791b */ /* 0x003fe20003800000 */
.L_x_8969:
[----:B------:R-:W-:Y:S05]  /*211a0*/  BRA `(.L_x_8970) ;  /* 0xfffffe5c00547947 */ /* 0x000fea000383ffff */
.L_x_8699:
        /* <DEDUP_REMOVED lines=8> */
.L_x_8972:
[----:B------:R-:W-:Y:S05]  /*21230*/  BSYNC B1 ;  /* 0x0000000000017941 */ /* 0x000fea0003800000 */
.L_x_8971:
        /* <DEDUP_REMOVED lines=8> */
.L_x_8973:
[----:B------:R-:W-:Y:S02]  /*212c0*/  IMAD.MOV.U32 R13, RZ, RZ, R8 ;  /* 0x000000ffff0d7224 */ /* 0x000fe400078e0008 */
[----:B------:R-:W-:-:S07]  /*212d0*/  IMAD.MOV.U32 R0, RZ, RZ, R14 ;  /* 0x000000ffff007224 */ /* 0x000fce00078e000e */
[----:B------:R-:W-:Y:S05]  /*212e0*/  WARPSYNC.COLLECTIVE R15, `(.L_x_8974) ;  /* 0x000000000f087348 */ /* 0x000fea0003c00000 */
[----:B------:R0:W1:Y:S02]  /*212f0*/  SHFL.IDX P6, R14, R13, R12, R11 ;  /* 0x0000000c0d0e7389 */ /* 0x00006400000c000b */
[----:B01----:R-:W-:Y:S01]  /*21300*/  ENDCOLLECTIVE ;  /* 0x000000000000791b */ /* 0x003fe20003800000 */
.L_x_8974:
[----:B------:R-:W-:Y:S02]  /*21310*/  IMAD.MOV.U32 R13, RZ, RZ, R7 ;  /* 0x000000ffff0d7224 */ /* 0x000fe400078e0007 */
[----:B------:R-:W-:-:S07]  /*21320*/  IMAD.MOV.U32 R5, RZ, RZ, R14 ;  /* 0x000000ffff057224 */ /* 0x000fce00078e000e */
[----:B------:R-:W-:Y:S05]  /*21330*/  WARPSYNC.COLLECTIVE R15, `(.L_x_8975) ;  /* 0x000000000f087348 */ /* 0x000fea0003c00000 */
[----:B------:R0:W1:Y:S02]  /*21340*/  SHFL.IDX P6, R14, R13, R12, R11 ;  /* 0x0000000c0d0e7389 */ /* 0x00006400000c000b */
[----:B01----:R-:W-:Y:S01]  /*21350*/  ENDCOLLECTIVE ;  /* 0x000000000000791b */ /* 0x003fe20003800000 */
.L_x_8975:
[----:B------:R-:W-:Y:S05]  /*21360*/  BRA `(.L_x_8976) ;  /* 0xfffffe5c00bc7947 */ /* 0x000fea000383ffff */
.L_x_8703:
[----:B0-----:R0:W1:Y:S02]  /*21370*/  SYNCS.PHASECHK.TRANS64.TRYWAIT P0, [R2+URZ+0x38800], R21 ;  /* 0x03880015020075a7 */ /* 0x001064000800017f */
[----:B-1----:R-:W-:Y:S05]  /*21380*/  @!P0 NANOSLEEP.SYNCS 0x989680 ;  /* 0x009896800000895d */ /* 0x002fea0003900000 */
[----:B------:R-:W1:Y:S02]  /*21390*/  @!P0 SYNCS.PHASECHK.TRANS64 P0, [R2+URZ+0x38800], R21 ;  /* 0x03880015020085a7 */ /* 0x000e64000800007f */
[----:B-1----:R-:W-:Y:S05]  /*213a0*/  @!P0 BRA `(.L_x_8703) ;  /* 0xfffffffc00f08947 */ /* 0x002fea000383ffff */
[----:B------:R-:W-:Y:S05]  /*213b0*/  BRA `(.L_x_8977) ;  /* 0xfffffe6000a87947 */ /* 0x000fea000383ffff */
.L_x_8711:
        /* <DEDUP_REMOVED lines=8> */
.L_x_8979:
[----:B------:R-:W-:Y:S05]  /*21440*/  BSYNC B1 ;  /* 0x0000000000017941 */ /* 0x000fea0003800000 */
.L_x_8978:
        /* <DEDUP_REMOVED lines=8> */
.L_x_8980:
[----:B------:R-:W-:Y:S02]  /*214d0*/  IMAD.MOV.U32 R13, RZ, RZ, R7 ;  /* 0x000000ffff0d7224 */ /* 0x000fe400078e0007 */
[----:B------:R-:W-:-:S07]  /*214e0*/  IMAD.MOV.U32 R0, RZ, RZ, R14 ;  /* 0x000000ffff007224 */ /* 0x000fce00078e000e */
[----:B------:R-:W-:Y:S05]  /*214f0*/  WARPSYNC.COLLECTIVE R15, `(.L_x_8981) ;  /* 0x000000000f087348 */ /* 0x000fea0003c00000 */
[----:B------:R0:W1:Y:S02]  /*21500*/  SHFL.IDX P6, R14, R13, R12, R11 ;  /* 0x0000000c0d0e7389 */ /* 0x00006400000c000b */
[----:B01----:R-:W-:Y:S01]  /*21510*/  ENDCOLLECTIVE ;  /* 0x000000000000791b */ /* 0x003fe20003800000 */
.L_x_8981:
[----:B------:R-:W-:Y:S02]  /*21520*/  IMAD.MOV.U32 R10, RZ, RZ, R0 ;  /* 0x000000ffff0a7224 */ /* 0x000fe400078e0000 */
[----:B------:R-:W-:Y:S02]  /*21530*/  IMAD.MOV.U32 R13, RZ, RZ, R9 ;  /* 0x000000ffff0d7224 */ /* 0x000fe400078e0009 */
[----:B------:R-:W-:-:S07]  /*21540*/  IMAD.MOV.U32 R5, RZ, RZ, R14 ;  /* 0x000000ffff057224 */ /* 0x000fce00078e000e */
[----:B------:R-:W-:Y:S05]  /*21550*/  WARPSYNC.COLLECTIVE R15, `(.L_x_8982) ;  /* 0x000000000f087348 */ /* 0x000fea0003c00000 */
[----:B------:R0:W1:Y:S02]  /*21560*/  SHFL.IDX P6, R14, R13, R12, R11 ;  /* 0x0000000c0d0e7389 */ /* 0x00006400000c000b */
[----:B01----:R-:W-:Y:S01]  /*21570*/  ENDCOLLECTIVE ;  /* 0x000000000000791b */ /* 0x003fe20003800000 */
.L_x_8982:
[----:B------:R-:W-:Y:S01]  /*21580*/  IMAD.MOV.U32 R11, RZ, RZ, R3 ;  /* 0x000000ffff0b7224 */ /* 0x000fe200078e0003 */
[----:B------:R-:W-:Y:S06]  /*21590*/  BRA `(.L_x_8983) ;  /* 0xfffffe7000007947 */ /* 0x000fec000383ffff */
.L_x_8714:
        /* <DEDUP_REMOVED lines=8> */
.L_x_8985:
[----:B------:R-:W-:Y:S05]  /*21620*/  BSYNC B1 ;  /* 0x0000000000017941 */ /* 0x000fea0003800000 */
.L_x_8984:
        /* <DEDUP_REMOVED lines=8> */
.L_x_8986:
[----:B------:R-:W-:Y:S02]  /*216b0*/  IMAD.MOV.U32 R13, RZ, RZ, R7 ;  /* 0x000000ffff0d7224 */ /* 0x000fe400078e0007 */
[----:B------:R-:W-:-:S07]  /*216c0*/  IMAD.MOV.U32 R0, RZ, RZ, R14 ;  /* 0x000000ffff007224 */ /* 0x000fce00078e000e */
[----:B------:R-:W-:Y:S05]  /*216d0*/  WARPSYNC.COLLECTIVE R15, `(.L_x_8987) ;  /* 0x000000000f087348 */ /* 0x000fea0003c00000 */
[----:B------:R0:W1:Y:S02]  /*216e0*/  SHFL.IDX P6, R14, R13, R12, R11 ;  /* 0x0000000c0d0e7389 */ /* 0x00006400000c000b */
[----:B01----:R-:W-:Y:S01]  /*216f0*/  ENDCOLLECTIVE ;  /* 0x000000000000791b */ /* 0x003fe20003800000 */
.L_x_8987:
[----:B------:R-:W-:Y:S02]  /*21700*/  IMAD.MOV.U32 R13, RZ, RZ, R9 ;  /* 0x000000ffff0d7224 */ /* 0x000fe400078e0009 */
[----:B------:R-:W-:-:S07]  /*21710*/  IMAD.MOV.U32 R7, RZ, RZ, R14 ;  /* 0x000000ffff077224 */ /* 0x000fce00078e000e */
[----:B------:R-:W-:Y:S05]  /*21720*/  WARPSYNC.COLLECTIVE R15, `(.L_x_8988) ;  /* 0x000000000f087348 */ /* 0x000fea0003c00000 */
[----:B------:R0:W1:Y:S02]  /*21730*/  SHFL.IDX P6, R14, R13, R12, R11 ;  /* 0x0000000c0d0e7389 */ /* 0x00006400000c000b */
[----:B01----:R-:W-:Y:S01]  /*21740*/  ENDCOLLECTIVE ;  /* 0x000000000000791b */ /* 0x003fe20003800000 */
.L_x_8988:
[----:B------:R-:W-:Y:S02]  /*21750*/  IMAD.MOV.U32 R12, RZ, RZ, R0 ;  /* 0x000000ffff0c7224 */ /* 0x000fe400078e0000 */
[----:B------:R-:W-:Y:S01]  /*21760*/  IMAD.MOV.U32 R13, RZ, RZ, R3 ;  /* 0x000000ffff0d7224 */ /* 0x000fe200078e0003 */
[----:B------:R-:W-:Y:S06]  /*21770*/  BRA `(.L_x_8989) ;  /* 0xfffffe7000287947 */ /* 0x000fec000383ffff */
.L_x_8718:
[----:B0-----:R0:W1:Y:S02]  /*21780*/  SYNCS.PHASECHK.TRANS64.TRYWAIT P1, [R2+URZ+0x38800], R3 ;  /* 0x03880003020075a7 */ /* 0x001064000802017f */
[----:B-1----:R-:W-:Y:S05]  /*21790*/  @!P1 NANOSLEEP.SYNCS 0x989680 ;  /* 0x009896800000995d */ /* 0x002fea0003900000 */
[----:B------:R-:W1:Y:S02]  /*217a0*/  @!P1 SYNCS.PHASECHK.TRANS64 P1, [R2+URZ+0x38800], R3 ;  /* 0x03880003020095a7 */ /* 0x000e64000802007f */
[----:B-1----:R-:W-:Y:S05]  /*217b0*/  @!P1 BRA `(.L_x_8718) ;  /* 0xfffffffc00f09947 */ /* 0x002fea000383ffff */
[----:B------:R-:W-:Y:S05]  /*217c0*/  BRA `(.L_x_8990) ;  /* 0xfffffe7000cc7947 */ /* 0x000fea000383ffff */
.L_x_8724:
[----:B0-----:R0:W1:Y:S02]  /*217d0*/  SYNCS.PHASECHK.TRANS64.TRYWAIT P1, [R169+URZ+0x38830], R56 ;  /* 0x03883038a90075a7 */ /* 0x001064000802017f */
[----:B-1----:R-:W-:Y:S05]  /*217e0*/  @!P1 NANOSLEEP.SYNCS 0x989680 ;  /* 0x009896800000995d */ /* 0x002fea0003900000 */
[----:B------:R-:W1:Y:S02]  /*217f0*/  @!P1 SYNCS.PHASECHK.TRANS64 P1, [R169+URZ+0x38830], R56 ;  /* 0x03883038a90095a7 */ /* 0x000e64000802007f */
[----:B-1----:R-:W-:Y:S05]  /*21800*/  @!P1 BRA `(.L_x_8724) ;  /* 0xfffffffc00f09947 */ /* 0x002fea000383ffff */
[----:B------:R-:W-:Y:S05]  /*21810*/  BRA `(.L_x_8723) ;  /* 0xfffffe8000687947 */ /* 0x000fea000383ffff */
.L_x_8726:
[----:B-1----:R1:W2:Y:S02]  /*21820*/  SYNCS.PHASECHK.TRANS64.TRYWAIT P1, [R2+URZ+0x38810], R3 ;  /* 0x03881003020075a7 */ /* 0x0022a4000802017f */
[----:B--2---:R-:W-:Y:S05]  /*21830*/  @!P1 NANOSLEEP.SYNCS 0x989680 ;  /* 0x009896800000995d */ /* 0x004fea0003900000 */
[----:B------:R-:W2:Y:S02]  /*21840*/  @!P1 SYNCS.PHASECHK.TRANS64 P1, [R2+URZ+0x38810], R3 ;  /* 0x03881003020095a7 */ /* 0x000ea4000802007f */
[----:B--2---:R-:W-:Y:S05]  /*21850*/  @!P1 BRA `(.L_x_8726) ;  /* 0xfffffffc00f09947 */ /* 0x004fea000383ffff */
[----:B------:R-:W-:Y:S05]  /*21860*/  BRA `(.L_x_8991) ;  /* 0xfffffe8400187947 */ /* 0x000fea000383ffff */
.L_x_8731:
[----:B-1----:R1:W3:Y:S02]  /*21870*/  SYNCS.PHASECHK.TRANS64.TRYWAIT P2, [R169+URZ+0x38850], R56 ;  /* 0x03885038a90075a7 */ /* 0x0022e4000804017f */
[----:B---3--:R-:W-:Y:S05]  /*21880*/  @!P2 NANOSLEEP.SYNCS 0x989680 ;  /* 0x009896800000a95d */ /* 0x008fea0003900000 */
[----:B------:R-:W3:Y:S02]  /*21890*/  @!P2 SYNCS.PHASECHK.TRANS64 P2, [R169+URZ+0x38850], R56 ;  /* 0x03885038a900a5a7 */ /* 0x000ee4000804007f */
[----:B---3--:R-:W-:Y:S05]  /*218a0*/  @!P2 BRA `(.L_x_8731) ;  /* 0xfffffffc00f0a947 */ /* 0x008fea000383ffff */
[----:B------:R-:W-:Y:S05]  /*218b0*/  BRA `(.L_x_8730) ;  /* 0xfffffe8400447947 */ /* 0x000fea000383ffff */
.L_x_8738:
[----:B-1----:R1:W2:Y:S02]  /*218c0*/  SYNCS.PHASECHK.TRANS64.TRYWAIT P3, [R197+URZ+0x38830], R0 ;  /* 0x03883000c50075a7 */ /* 0x0022a4000806017f */
[----:B--2---:R-:W-:Y:S05]  /*218d0*/  @!P3 NANOSLEEP.SYNCS 0x989680 ;  /* 0x009896800000b95d */ /* 0x004fea0003900000 */
[----:B------:R-:W2:Y:S02]  /*218e0*/  @!P3 SYNCS.PHASECHK.TRANS64 P3, [R197+URZ+0x38830], R0 ;  /* 0x03883000c500b5a7 */ /* 0x000ea4000806007f */
[----:B--2---:R-:W-:Y:S05]  /*218f0*/  @!P3 BRA `(.L_x_8738) ;  /* 0xfffffffc00f0b947 */ /* 0x004fea000383ffff */
[----:B------:R-:W-:Y:S05]  /*21900*/  BRA `(.L_x_8737) ;  /* 0xfffffeb000747947 */ /* 0x000fea000383ffff */
.L_x_8743:
[----:B---3--:R3:W4:Y:S02]  /*21910*/  SYNCS.PHASECHK.TRANS64.TRYWAIT P3, [R197+URZ+0x38850], R0 ;  /* 0x03885000c50075a7 */ /* 0x008724000806017f */
[----:B----4-:R-:W-:Y:S05]  /*21920*/  @!P3 NANOSLEEP.SYNCS 0x989680 ;  /* 0x009896800000b95d */ /* 0x010fea0003900000 */
[----:B------:R-:W4:Y:S02]  /*21930*/  @!P3 SYNCS.PHASECHK.TRANS64 P3, [R197+URZ+0x38850], R0 ;  /* 0x03885000c500b5a7 */ /* 0x000f24000806007f */
[----:B----4-:R-:W-:Y:S05]  /*21940*/  @!P3 BRA `(.L_x_8743) ;  /* 0xfffffffc00f0b947 */ /* 0x010fea000383ffff */
[----:B------:R-:W-:Y:S05]  /*21950*/  BRA `(.L_x_8742) ;  /* 0xfffffeb400107947 */ /* 0x000fea000383ffff */
.L_x_8751:
[----:B-1----:R1:W2:Y:S02]  /*21960*/  SYNCS.PHASECHK.TRANS64.TRYWAIT P2, [R194+URZ+0x38830], R0 ;  /* 0x03883000c20075a7 */ /* 0x0022a4000804017f */
[----:B--2---:R-:W-:Y:S05]  /*21970*/  @!P2 NANOSLEEP.SYNCS 0x989680 ;  /* 0x009896800000a95d */ /* 0x004fea0003900000 */
[----:B------:R-:W2:Y:S02]  /*21980*/  @!P2 SYNCS.PHASECHK.TRANS64 P2, [R194+URZ+0x38830], R0 ;  /* 0x03883000c200a5a7 */ /* 0x000ea4000804007f */
[----:B--2---:R-:W-:Y:S05]  /*21990*/  @!P2 BRA `(.L_x_8751) ;  /* 0xfffffffc00f0a947 */ /* 0x004fea000383ffff */
[----:B------:R-:W-:Y:S05]  /*219a0*/  BRA `(.L_x_8750) ;  /* 0xfffffee800507947 */ /* 0x000fea000383ffff */
.L_x_8756:
[----:B---3--:R3:W4:Y:S02]  /*219b0*/  SYNCS.PHASECHK.TRANS64.TRYWAIT P2, [R194+URZ+0x38850], R0 ;  /* 0x03885000c20075a7 */ /* 0x008724000804017f */
[----:B----4-:R-:W-:Y:S05]  /*219c0*/  @!P2 NANOSLEEP.SYNCS 0x989680 ;  /* 0x009896800000a95d */ /* 0x010fea0003900000 */
[----:B------:R-:W4:Y:S02]  /*219d0*/  @!P2 SYNCS.PHASECHK.TRANS64 P2, [R194+URZ+0x38850], R0 ;  /* 0x03885000c200a5a7 */ /* 0x000f24000804007f */
[----:B----4-:R-:W-:Y:S05]  /*219e0*/  @!P2 BRA `(.L_x_8756) ;  /* 0xfffffffc00f0a947 */ /* 0x010fea000383ffff */
[----:B------:R-:W-:Y:S05]  /*219f0*/  BRA `(.L_x_8755) ;  /* 0xfffffee800ec7947 */ /* 0x000fea000383ffff */
.L_x_8786:
        /* <DEDUP_REMOVED lines=11> */
.L_x_8993:
[----:B------:R-:W-:Y:S05]  /*21ab0*/  BSYNC B1 ;  /* 0x0000000000017941 */ /* 0x000fea0003800000 */
.L_x_8992:
[----:B------:R-:W-:Y:S05]  /*21ac0*/  BRA `(.L_x_8994) ;  /* 0xffffff68002c7947 */ /* 0x000fea000383ffff */
.L_x_8788:
[----:B------:R-:W-:Y:S01]  /*21ad0*/  BSSY B1, `(.L_x_8995) ;  /* 0x0000006000017945 */ /* 0x000fe20003800000 */
[----:B------:R-:W-:-:S07]  /*21ae0*/  IMAD.MOV.U32 R15, RZ, RZ, -0x1 ;  /* 0xffffffffff0f7424 */ /* 0x000fce00078e00ff */
[----:B01----:R-:W-:Y:S05]  /*21af0*/  WARPSYNC.COLLECTIVE R15, `(.L_x_8996) ;  /* 0x000000000f0c7348 */ /* 0x003fea0003c00000 */
[----:B------:R-:W-:Y:S02]  /*21b00*/  ELECT P6, UR62, PT ;  /* 0x00000000003e782f */ /* 0x000fe400038c0000 */
[----:B------:R-:W-:Y:S01]  /*21b10*/  MOV R14, UR62 ;  /* 0x0000003e000e7c02 */ /* 0x000fe20008000f00 */
[----:B01----:R-:W-:Y:S10]  /*21b20*/  ENDCOLLECTIVE ;  /* 0x000000000000791b */ /* 0x003ff40003800000 */
.L_x_8996:
[----:B------:R-:W-:Y:S05]  /*21b30*/  BSYNC B1 ;  /* 0x0000000000017941 */ /* 0x000fea0003800000 */
.L_x_8995:
[----:B------:R-:W-:Y:S05]  /*21b40*/  BRA `(.L_x_8787) ;  /* 0xffffff6800247947 */ /* 0x000fea000383ffff */
.L_x_8790:
[----:B0-----:R-:W2:Y:S02]  /*21b50*/  LDL R4, [R1+0x4] ;  /* 0x0000040001047983 */ /* 0x001ea40000100800 */
[----:B--2---:R0:W2:Y:S02]  /*21b60*/  SYNCS.PHASECHK.TRANS64.TRYWAIT P0, [R4+URZ+0x38820], R3 ;  /* 0x03882003040075a7 */ /* 0x0040a4000800017f */
[----:B--2---:R-:W-:Y:S05]  /*21b70*/  @!P0 NANOSLEEP.SYNCS 0x989680 ;  /* 0x009896800000895d */ /* 0x004fea0003900000 */
[----:B------:R-:W2:Y:S02]  /*21b80*/  @!P0 SYNCS.PHASECHK.TRANS64 P0, [R4+URZ+0x38820], R3 ;  /* 0x03882003040085a7 */ /* 0x000ea4000800007f */
[----:B--2---:R-:W-:Y:S05]  /*21b90*/  @!P0 BRA `(.L_x_8790) ;  /* 0xfffffffc00ec8947 */ /* 0x004fea000383ffff */
[----:B------:R-:W-:Y:S05]  /*21ba0*/  BRA `(.L_x_8997) ;  /* 0xffffff6800347947 */ /* 0x000fea000383ffff */
.L_x_8794:
[----:B0-----:R0:W2:Y:S02]  /*21bb0*/  SYNCS.PHASECHK.TRANS64.TRYWAIT P0, [R4+URZ+0x388a0], R8 ;  /* 0x0388a008040075a7 */ /* 0x0010a4000800017f */
[----:B--2---:R-:W-:Y:S05]  /*21bc0*/  @!P0 NANOSLEEP.SYNCS 0x989680 ;  /* 0x009896800000895d */ /* 0x004fea0003900000 */
[----:B------:R-:W2:Y:S02]  /*21bd0*/  @!P0 SYNCS.PHASECHK.TRANS64 P0, [R4+URZ+0x388a0], R8 ;  /* 0x0388a008040085a7 */ /* 0x000ea4000800007f */
[----:B--2---:R-:W-:Y:S05]  /*21be0*/  @!P0 BRA `(.L_x_8794) ;  /* 0xfffffffc00f08947 */ /* 0x004fea000383ffff */
[----:B------:R-:W-:Y:S05]  /*21bf0*/  BRA `(.L_x_8998) ;  /* 0xffffff68005c7947 */ /* 0x000fea000383ffff */
.L_x_8799:
[----:B--2---:R2:W3:Y:S02]  /*21c00*/  SYNCS.PHASECHK.TRANS64.TRYWAIT P0, [R4+URZ+0x388c0], R8 ;  /* 0x0388c008040075a7 */ /* 0x0044e4000800017f */
[----:B---3--:R-:W-:Y:S05]  /*21c10*/  @!P0 NANOSLEEP.SYNCS 0x989680 ;  /* 0x009896800000895d */ /* 0x008fea0003900000 */
[----:B------:R-:W3:Y:S02]  /*21c20*/  @!P0 SYNCS.PHASECHK.TRANS64 P0, [R4+URZ+0x388c0], R8 ;  /* 0x0388c008040085a7 */ /* 0x000ee4000800007f */
[----:B---3--:R-:W-:Y:S05]  /*21c30*/  @!P0 BRA `(.L_x_8799) ;  /* 0xfffffffc00f08947 */ /* 0x008fea000383ffff */
[----:B------:R-:W-:Y:S05]  /*21c40*/  BRA `(.L_x_8999) ;  /* 0xffffff6800e07947 */ /* 0x000fea000383ffff */
.L_x_8813:
[----:B0-----:R0:W2:Y:S02]  /*21c50*/  SYNCS.PHASECHK.TRANS64.TRYWAIT P1, [R4+URZ+0x388a0], R5 ;  /* 0x0388a005040075a7 */ /* 0x0010a4000802017f */
[----:B--2---:R-:W-:Y:S05]  /*21c60*/  @!P1 NANOSLEEP.SYNCS 0x989680 ;  /* 0x009896800000995d */ /* 0x004fea0003900000 */
[----:B------:R-:W2:Y:S02]  /*21c70*/  @!P1 SYNCS.PHASECHK.TRANS64 P1, [R4+URZ+0x388a0], R5 ;  /* 0x0388a005040095a7 */ /* 0x000ea4000802007f */
[----:B--2---:R-:W-:Y:S05]  /*21c80*/  @!P1 BRA `(.L_x_8813) ;  /* 0xfffffffc00f09947 */ /* 0x004fea000383ffff */
[----:B------:R-:W-:Y:S05]  /*21c90*/  BRA `(.L_x_9000) ;  /* 0xffffff7400687947 */ /* 0x000fea000383ffff */
.L_x_8818:
[----:B--2---:R2:W3:Y:S02]  /*21ca0*/  SYNCS.PHASECHK.TRANS64.TRYWAIT P1, [R4+URZ+0x388c0], R5 ;  /* 0x0388c005040075a7 */ /* 0x0044e4000802017f */
[----:B---3--:R-:W-:Y:S05]  /*21cb0*/  @!P1 NANOSLEEP.SYNCS 0x989680 ;  /* 0x009896800000995d */ /* 0x008fea0003900000 */
[----:B------:R-:W3:Y:S02]  /*21cc0*/  @!P1 SYNCS.PHASECHK.TRANS64 P1, [R4+URZ+0x388c0], R5 ;  /* 0x0388c005040095a7 */ /* 0x000ee4000802007f */
[----:B---3--:R-:W-:Y:S05]  /*21cd0*/  @!P1 BRA `(.L_x_8818) ;  /* 0xfffffffc00f09947 */ /* 0x008fea000383ffff */
[----:B------:R-:W-:Y:S05]  /*21ce0*/  BRA `(.L_x_9001) ;  /* 0xffffff7400e87947 */ /* 0x000fea000383ffff */
.L_x_8838:
        /* <DEDUP_REMOVED lines=11> */
.L_x_9003:
[----:B------:R-:W-:Y:S05]  /*21da0*/  BSYNC B0 ;  /* 0x0000000000007941 */ /* 0x000fea0003800000 */
.L_x_9002:
[----:B------:R-:W-:Y:S05]  /*21db0*/  BRA `(.L_x_9004) ;  /* 0xffffff8400f87947 */ /* 0x000fea000383ffff */
.L_x_8840:
[----:B------:R-:W-:Y:S01]  /*21dc0*/  BSSY B0, `(.L_x_9005) ;  /* 0x0000006000007945 */ /* 0x000fe20003800000 */
[----:B------:R-:W-:-:S07]  /*21dd0*/  IMAD.MOV.U32 R15, RZ, RZ, -0x1 ;  /* 0xffffffffff0f7424 */ /* 0x000fce00078e00ff */
[----:B01----:R-:W-:Y:S05]  /*21de0*/  WARPSYNC.COLLECTIVE R15, `(.L_x_9006) ;  /* 0x000000000f0c7348 */ /* 0x003fea0003c00000 */
[----:B------:R-:W-:Y:S02]  /*21df0*/  ELECT P6, UR62, PT ;  /* 0x00000000003e782f */ /* 0x000fe400038c0000 */
[----:B------:R-:W-:Y:S01]  /*21e00*/  MOV R14, UR62 ;  /* 0x0000003e000e7c02 */ /* 0x000fe20008000f00 */
[----:B01----:R-:W-:Y:S10]  /*21e10*/  ENDCOLLECTIVE ;  /* 0x000000000000791b */ /* 0x003ff40003800000 */
.L_x_9006:
[----:B------:R-:W-:Y:S05]  /*21e20*/  BSYNC B0 ;  /* 0x0000000000007941 */ /* 0x000fea0003800000 */
.L_x_9005:
[----:B------:R-:W-:Y:S05]  /*21e30*/  BRA `(.L_x_9007) ;  /* 0xffffff8800087947 */ /* 0x000fea000383ffff */
.L_x_8842:
[----:B0-----:R0:W2:Y:S02]  /*21e40*/  SYNCS.PHASECHK.TRANS64.TRYWAIT P0, [R0+URZ+0x38840], R2 ;  /* 0x03884002000075a7 */ /* 0x0010a4000800017f */
[----:B--2---:R-:W-:Y:S05]  /*21e50*/  @!P0 NANOSLEEP.SYNCS 0x989680 ;  /* 0x009896800000895d */ /* 0x004fea0003900000 */
[----:B------:R-:W2:Y:S02]  /*21e60*/  @!P0 SYNCS.PHASECHK.TRANS64 P0, [R0+URZ+0x38840], R2 ;  /* 0x03884002000085a7 */ /* 0x000ea4000800007f */
[----:B--2---:R-:W-:Y:S05]  /*21e70*/  @!P0 BRA `(.L_x_8842) ;  /* 0xfffffffc00f08947 */ /* 0x004fea000383ffff */
[----:B------:R-:W-:Y:S05]  /*21e80*/  BRA `(.L_x_9008) ;  /* 0xffffff8800747947 */ /* 0x000fea000383ffff */
.L_x_8846:
        /* <DEDUP_REMOVED lines=9> */
.L_x_9009:
[----:B------:R-:W-:Y:S02]  /*21f20*/  IMAD.MOV.U32 R13, RZ, RZ, R3 ;  /* 0x000000ffff0d7224 */ /* 0x000fe400078e0003 */
[----:B------:R-:W-:-:S07]  /*21f30*/  IMAD.MOV.U32 R4, RZ, RZ, R14 ;  /* 0x000000ffff047224 */ /* 0x000fce00078e000e */
[----:B------:R-:W-:Y:S05]  /*21f40*/  WARPSYNC.COLLECTIVE R15, `(.L_x_9010) ;  /* 0x000000000f087348 */ /* 0x000fea0003c00000 */
[----:B------:R0:W1:Y:S02]  /*21f50*/  SHFL.IDX P6, R14, R13, R12, R11 ;  /* 0x0000000c0d0e7389 */ /* 0x00006400000c000b */
[----:B01----:R-:W-:Y:S01]  /*21f60*/  ENDCOLLECTIVE ;  /* 0x000000000000791b */ /* 0x003fe20003800000 */
.L_x_9010:
[----:B------:R-:W-:Y:S02]  /*21f70*/  IMAD.MOV.U32 R13, RZ, RZ, R2 ;  /* 0x000000ffff0d7224 */ /* 0x000fe400078e0002 */
[----:B------:R-:W-:Y:S02]  /*21f80*/  IMAD.MOV.U32 R12, RZ, RZ, 0x1 ;  /* 0x00000001ff0c7424 */ /* 0x000fe400078e00ff */
[----:B------:R-:W-:-:S07]  /*21f90*/  IMAD.MOV.U32 R5, RZ, RZ, R14 ;  /* 0x000000ffff057224 */ /* 0x000fce00078e000e */
[----:B------:R-:W-:Y:S05]  /*21fa0*/  WARPSYNC.COLLECTIVE R15, `(.L_x_9011) ;  /* 0x000000000f087348 */ /* 0x000fea0003c00000 */
[----:B------:R0:W1:Y:S02]  /*21fb0*/  SHFL.IDX P6, R14, R13, R12, R11 ;  /* 0x0000000c0d0e7389 */ /* 0x00006400000c000b */
[----:B01----:R-:W-:Y:S01]  /*21fc0*/  ENDCOLLECTIVE ;  /* 0x000000000000791b */ /* 0x003fe20003800000 */
.L_x_9011:
[----:B------:R-:W-:Y:S02]  /*21fd0*/  IMAD.MOV.U32 R13, RZ, RZ, R3 ;  /* 0x000000ffff0d7224 */ /* 0x000fe400078e0003 */
[----:B------:R-:W-:Y:S02]  /*21fe0*/  IMAD R0, R6, R7, RZ ;  /* 0x0000000706007224 */ /* 0x000fe400078e02ff */
[----:B------:R-:W-:-:S07]  /*21ff0*/  IMAD.MOV.U32 R6, RZ, RZ, R14 ;  /* 0x000000ffff067224 */ /* 0x000fce00078e000e */
[----:B------:R-:W-:Y:S05]  /*22000*/  WARPSYNC.COLLECTIVE R15, `(.L_x_9012) ;  /* 0x000000000f087348 */ /* 0x000fea0003c00000 */
[----:B------:R0:W1:Y:S02]  /*22010*/  SHFL.IDX P6, R14, R13, R12, R11 ;  /* 0x0000000c0d0e7389 */ /* 0x00006400000c000b */
[----:B01----:R-:W-:Y:S01]  /*22020*/  ENDCOLLECTIVE ;  /* 0x000000000000791b */ /* 0x003fe20003800000 */
.L_x_9012:
        /* <DEDUP_REMOVED lines=21> */
.L_x_9013:
        /* <DEDUP_REMOVED lines=10> */
.L_x_9014:
        /* <DEDUP_REMOVED lines=11> */
.L_x_9015:
        /* <DEDUP_REMOVED lines=14> */
.L_x_9016:
[----:B------:R-:W-:Y:S01]  /*223b0*/  IMAD.MOV.U32 R3, RZ, RZ, R14 ;  /* 0x000000ffff037224 */ /* 0x000fe200078e000e */
[----:B------:R-:W-:Y:S06]  /*223c0*/  BRA `(.L_x_9017) ;  /* 0xffffff8c00dc7947 */ /* 0x000fec000383ffff */
.L_x_8850:
        /* <DEDUP_REMOVED lines=27> */
.L_x_9019:
[----:B------:R-:W-:Y:S05]  /*22580*/  BSYNC B0 ;  /* 0x0000000000007941 */ /* 0x000fea0003800000 */
.L_x_9018:
        /* <DEDUP_REMOVED lines=11> */
.L_x_9020:
        /* <DEDUP_REMOVED lines=43> */
.L_x_9021:
        /* <DEDUP_REMOVED lines=18> */
.L_x_9022:
        /* <DEDUP_REMOVED lines=29> */
.L_x_9023:
        /* <DEDUP_REMOVED lines=13> */
.L_x_9024:
        /* <DEDUP_REMOVED lines=32> */
.L_x_9025:
        /* <DEDUP_REMOVED lines=9> */
.L_x_9026:
[----:B------:R-:W-:Y:S01]  /*22f40*/  IMAD.MOV.U32 R0, RZ, RZ, R14 ;  /* 0x000000ffff007224 */ /* 0x000fe200078e000e */
[----:B------:R-:W-:Y:S06]  /*22f50*/  BRA `(.L_x_9027) ;  /* 0xffffff9000b47947 */ /* 0x000fec000383ffff */
.L_x_8855:
[----:B0-----:R-:W3:Y:S02]  /*22f60*/  LDL R2, [R1+0x4] ;  /* 0x0000040001027983 */ /* 0x001ee40000100800 */
[----:B---3--:R0:W3:Y:S02]  /*22f70*/  SYNCS.PHASECHK.TRANS64.TRYWAIT P0, [R2+URZ+0x38820], R0 ;  /* 0x03882000020075a7 */ /* 0x0080e4000800017f */
[----:B---3--:R-:W-:Y:S05]  /*22f80*/  @!P0 NANOSLEEP.SYNCS 0x989680 ;  /* 0x009896800000895d */ /* 0x008fea0003900000 */
[----:B------:R-:W3:Y:S02]  /*22f90*/  @!P0 SYNCS.PHASECHK.TRANS64 P0, [R2+URZ+0x38820], R0 ;  /* 0x03882000020085a7 */ /* 0x000ee4000800007f */
[----:B---3--:R-:W-:Y:S05]  /*22fa0*/  @!P0 BRA `(.L_x_8855) ;  /* 0xfffffffc00ec8947 */ /* 0x008fea000383ffff */
[----:B------:R-:W-:Y:S05]  /*22fb0*/  BRA `(.L_x_9028) ;  /* 0xffffff9400747947 */ /* 0x000fea000383ffff */
.L_x_8859:
[----:B0-----:R0:W1:Y:S02]  /*22fc0*/  SYNCS.PHASECHK.TRANS64.TRYWAIT P0, [R0+URZ+0x38860], R2 ;  /* 0x03886002000075a7 */ /* 0x001064000800017f */
[----:B-1----:R-:W-:Y:S05]  /*22fd0*/  @!P0 NANOSLEEP.SYNCS 0x989680 ;  /* 0x009896800000895d */ /* 0x002fea0003900000 */
[----:B------:R-:W1:Y:S02]  /*22fe0*/  @!P0 SYNCS.PHASECHK.TRANS64 P0, [R0+URZ+0x38860], R2 ;  /* 0x03886002000085a7 */ /* 0x000e64000800007f */
[----:B-1----:R-:W-:Y:S05]  /*22ff0*/  @!P0 BRA `(.L_x_8859) ;  /* 0xfffffffc00f08947 */ /* 0x002fea000383ffff */
[----:B------:R-:W-:Y:S05]  /*23000*/  BRA `(.L_x_9029) ;  /* 0xffffff9400a47947 */ /* 0x000fea000383ffff */
.L_x_8878:
[----:B-1----:R1:W3:Y:S02]  /*23010*/  SYNCS.PHASECHK.TRANS64.TRYWAIT P0, [R0+URZ+0x38840], R6 ;  /* 0x03884006000075a7 */ /* 0x0022e4000800017f */
[----:B---3--:R-:W-:Y:S05]  /*23020*/  @!P0 NANOSLEEP.SYNCS 0x989680 ;  /* 0x009896800000895d */ /* 0x008fea0003900000 */
[----:B------:R-:W3:Y:S02]  /*23030*/  @!P0 SYNCS.PHASECHK.TRANS64 P0, [R0+URZ+0x38840], R6 ;  /* 0x03884006000085a7 */ /* 0x000ee4000800007f */
[----:B---3--:R-:W-:Y:S05]  /*23040*/  @!P0 BRA `(.L_x_8878) ;  /* 0xfffffffc00f08947 */ /* 0x008fea000383ffff */
[----:B------:R-:W-:Y:S05]  /*23050*/  BRA `(.L_x_9030) ;  /* 0xffffffa000cc7947 */ /* 0x000fea000383ffff */
.L_x_8883:
[----:B0-----:R0:W3:Y:S02]  /*23060*/  SYNCS.PHASECHK.TRANS64.TRYWAIT P0, [R0+URZ+0x38860], R6 ;  /* 0x03886006000075a7 */ /* 0x0010e4000800017f */
[----:B---3--:R-:W-:Y:S05]  /*23070*/  @!P0 NANOSLEEP.SYNCS 0x989680 ;  /* 0x009896800000895d */ /* 0x008fea0003900000 */
[----:B------:R-:W3:Y:S02]  /*23080*/  @!P0 SYNCS.PHASECHK.TRANS64 P0, [R0+URZ+0x38860], R6 ;  /* 0x03886006000085a7 */ /* 0x000ee4000800007f */
[----:B---3--:R-:W-:Y:S05]  /*23090*/  @!P0 BRA `(.L_x_8883) ;  /* 0xfffffffc00f08947 */ /* 0x008fea000383ffff */
[----:B------:R-:W-:Y:S05]  /*230a0*/  BRA `(.L_x_9031) ;  /* 0xffffffa400547947 */ /* 0x000fea000383ffff */
.L_x_8898:
[----:B0-----:R0:W1:Y:S02]  /*230b0*/  SYNCS.PHASECHK.TRANS64.TRYWAIT P0, [R2+URZ+0x38840], R3 ;  /* 0x03884003020075a7 */ /* 0x001064000800017f */
[----:B-1----:R-:W-:Y:S05]  /*230c0*/  @!P0 NANOSLEEP.SYNCS 0x989680 ;  /* 0x009896800000895d */ /* 0x002fea0003900000 */
[----:B------:R-:W1:Y:S02]  /*230d0*/  @!P0 SYNCS.PHASECHK.TRANS64 P0, [R2+URZ+0x38840], R3 ;  /* 0x03884003020085a7 */ /* 0x000e64000800007f */
[----:B-1----:R-:W-:Y:S05]  /*230e0*/  @!P0 BRA `(.L_x_8898) ;  /* 0xfffffffc00f08947 */ /* 0x002fea000383ffff */
[----:B------:R-:W-:Y:S05]  /*230f0*/  BRA `(.L_x_9032) ;  /* 0xffffffb0005c7947 */ /* 0x000fea000383ffff */
.L_x_8903:
[----:B-1----:R1:W3:Y:S02]  /*23100*/  SYNCS.PHASECHK.TRANS64.TRYWAIT P0, [R2+URZ+0x38860], R3 ;  /* 0x03886003020075a7 */ /* 0x0022e4000800017f */
[----:B---3--:R-:W-:Y:S05]  /*23110*/  @!P0 NANOSLEEP.SYNCS 0x989680 ;  /* 0x009896800000895d */ /* 0x008fea0003900000 */
[----:B------:R-:W3:Y:S02]  /*23120*/  @!P0 SYNCS.PHASECHK.TRANS64 P0, [R2+URZ+0x38860], R3 ;  /* 0x03886003020085a7 */ /* 0x000ee4000800007f */
[----:B---3--:R-:W-:Y:S05]  /*23130*/  @!P0 BRA `(.L_x_8903) ;  /* 0xfffffffc00f08947 */ /* 0x008fea000383ffff */
[----:B------:R-:W-:Y:S05]  /*23140*/  BRA `(.L_x_9033) ;  /* 0xffffffb000e07947 */ /* 0x000fea000383ffff */
.L_x_8918:
[----:B0-----:R0:W1:Y:S02]  /*23150*/  SYNCS.PHASECHK.TRANS64.TRYWAIT P0, [R2+URZ+0x38840], R3 ;  /* 0x03884003020075a7 */ /* 0x001064000800017f */
[----:B-1----:R-:W-:Y:S05]  /*23160*/  @!P0 NANOSLEEP.SYNCS 0x989680 ;  /* 0x009896800000895d */ /* 0x002fea0003900000 */
[----:B------:R-:W1:Y:S02]  /*23170*/  @!P0 SYNCS.PHASECHK.TRANS64 P0, [R2+URZ+0x38840], R3 ;  /* 0x03884003020085a7 */ /* 0x000e64000800007f */
[----:B-1----:R-:W-:Y:S05]  /*23180*/  @!P0 BRA `(.L_x_8918) ;  /* 0xfffffffc00f08947 */ /* 0x002fea000383ffff */
[----:B------:R-:W-:Y:S05]  /*23190*/  BRA `(.L_x_9034) ;  /* 0xffffffbc00cc7947 */ /* 0x000fea000383ffff */
.L_x_8923:
[----:B-1----:R1:W3:Y:S02]  /*231a0*/  SYNCS.PHASECHK.TRANS64.TRYWAIT P0, [R2+URZ+0x38860], R3 ;  /* 0x03886003020075a7 */ /* 0x0022e4000800017f */
[----:B---3--:R-:W-:Y:S05]  /*231b0*/  @!P0 NANOSLEEP.SYNCS 0x989680 ;  /* 0x009896800000895d */ /* 0x008fea0003900000 */
[----:B------:R-:W3:Y:S02]  /*231c0*/  @!P0 SYNCS.PHASECHK.TRANS64 P0, [R2+URZ+0x38860], R3 ;  /* 0x03886003020085a7 */ /* 0x000ee4000800007f */
[----:B---3--:R-:W-:Y:S05]  /*231d0*/  @!P0 BRA `(.L_x_8923) ;  /* 0xfffffffc00f08947 */ /* 0x008fea000383ffff */
[----:B------:R-:W-:Y:S05]  /*231e0*/  BRA `(.L_x_9035) ;  /* 0xffffffc000547947 */ /* 0x000fea000383ffff */
.L_x_8939:
[----:B------:R-:W-:Y:S01]  /*231f0*/  BSSY B0, `(.L_x_9036) ;  /* 0x0000008000007945 */ /* 0x000fe20003800000 */
[----:B------:R-:W-:Y:S02]  /*23200*/  IMAD.MOV.U32 R13, RZ, RZ, R16 ;  /* 0x000000ffff0d7224 */ /* 0x000fe400078e0010 */
[----:B------:R-:W-:Y:S02]  /*23210*/  IMAD.MOV.U32 R12, RZ, RZ, RZ ;  /* 0x000000ffff0c7224 */ /* 0x000fe400078e00ff */
[----:B-1----:R-:W-:Y:S02]  /*23220*/  IMAD.MOV.U32 R11, RZ, RZ, 0x1f ;  /* 0x0000001fff0b7424 */ /* 0x002fe400078e00ff */
[----:B------:R-:W-:-:S07]  /*23230*/  IMAD.MOV.U32 R15, RZ, RZ, -0x1 ;  /* 0xffffffffff0f7424 */ /* 0x000fce00078e00ff */
[----:B0-2---:R-:W-:Y:S05]  /*23240*/  WARPSYNC.COLLECTIVE R15, `(.L_x_9037) ;  /* 0x000000000f087348 */ /* 0x005fea0003c00000 */
[----:B0-----:R0:W1:Y:S02]  /*23250*/  SHFL.IDX P6, R14, R13, R12, R11 ;  /* 0x0000000c0d0e7389 */ /* 0x00106400000c000b */
[----:B012---:R-:W-:Y:S01]  /*23260*/  ENDCOLLECTIVE ;  /* 0x000000000000791b */ /* 0x007fe20003800000 */
.L_x_9037:
[----:B------:R-:W-:Y:S05]  /*23270*/  BSYNC B0 ;  /* 0x0000000000007941 */ /* 0x000fea0003800000 */
.L_x_9036:
        /* <DEDUP_REMOVED lines=9> */
.L_x_9038:
        /* <DEDUP_REMOVED lines=18> */
.L_x_9039:
        /* <DEDUP_REMOVED lines=8> */
.L_x_9040:
        /* <DEDUP_REMOVED lines=8> */
.L_x_9041:
        /* <DEDUP_REMOVED lines=8> */
.L_x_9042:
        /* <DEDUP_REMOVED lines=8> */
.L_x_9043:
        /* <DEDUP_REMOVED lines=9> */
.L_x_9044:
[----:B------:R-:W-:Y:S01]  /*236c0*/  IMAD.MOV.U32 R16, RZ, RZ, R14 ;  /* 0x000000ffff107224 */ /* 0x000fe200078e000e */
[----:B------:R-:W-:Y:S06]  /*236d0*/  BRA `(.L_x_9045) ;  /* 0xffffffc800ac7947 */ /* 0x000fec000383ffff */
.L_x_8944:
[----:B------:R-:W-:Y:S01]  /*236e0*/  BSSY B0, `(.L_x_9046) ;  /* 0x0000008000007945 */ /* 0x000fe20003800000 */
[----:B-----5:R-:W-:Y:S02]  /*236f0*/  IMAD.MOV.U32 R13, RZ, RZ, R3 ;  /* 0x000000ffff0d7224 */ /* 0x020fe400078e0003 */
[----:B------:R-:W-:Y:S02]  /*23700*/  IMAD.MOV.U32 R12, RZ, RZ, 0x1 ;  /* 0x00000001ff0c7424 */ /* 0x000fe400078e00ff */
[----:B------:R-:W-:Y:S02]  /*23710*/  IMAD.MOV.U32 R11, RZ, RZ, RZ ;  /* 0x000000ffff0b7224 */ /* 0x000fe400078e00ff */
[----:B------:R-:W-:-:S07]  /*23720*/  IMAD.MOV.U32 R15, RZ, RZ, -0x1 ;  /* 0xffffffffff0f7424 */ /* 0x000fce00078e00ff */
[----:B012---:R-:W-:Y:S05]  /*23730*/  WARPSYNC.COLLECTIVE R15, `(.L_x_9047) ;  /* 0x000000000f087348 */ /* 0x007fea0003c00000 */
[----:B0-----:R0:W3:Y:S02]  /*23740*/  SHFL.UP P6, R14, R13, R12, R11 ;  /* 0x0400000c0d0e7389 */ /* 0x0010e400000c000b */
[----:B0123--:R-:W-:Y:S01]  /*23750*/  ENDCOLLECTIVE ;  /* 0x000000000000791b */ /* 0x00ffe20003800000 */
.L_x_9047:
[----:B------:R-:W-:Y:S05]  /*23760*/  BSYNC B0 ;  /* 0x0000000000007941 */ /* 0x000fea0003800000 */
.L_x_9046:
        /* <DEDUP_REMOVED lines=10> */
.L_x_9048:
        /* <DEDUP_REMOVED lines=8> */
.L_x_9049:
        /* <DEDUP_REMOVED lines=8> */
.L_x_9050:
        /* <DEDUP_REMOVED lines=8> */
.L_x_9051:
        /* <DEDUP_REMOVED lines=9> */
.L_x_9052:
[----:B------:R-:W-:Y:S01]  /*23a20*/  IMAD.MOV.U32 R16, RZ, RZ, R14 ;  /* 0x000000ffff107224 */ /* 0x000fe200078e000e */
[----:B------:R-:W-:Y:S06]  /*23a30*/  BRA `(.L_x_9053) ;  /* 0xffffffc800707947 */ /* 0x000fec000383ffff */
.L_x_8946:
[----:B------:R-:W-:Y:S01]  /*23a40*/  BSSY B0, `(.L_x_9054) ;  /* 0x0000006000007945 */ /* 0x000fe20003800000 */
[----:B------:R-:W-:Y:S01]  /*23a50*/  PLOP3.LUT P6, PT, P6, PT, PT, 0x8, 0x0 ;  /* 0x000000000000781c */ /* 0x000fe200037ce170 */
[----:B------:R-:W-:-:S12]  /*23a60*/  IMAD.MOV.U32 R15, RZ, RZ, -0x1 ;  /* 0xffffffffff0f7424 */ /* 0x000fd800078e00ff */
[----:B012---:R-:W-:Y:S05]  /*23a70*/  WARPSYNC.COLLECTIVE R15, `(.L_x_9055) ;  /* 0x000000000f087348 */ /* 0x007fea0003c00000 */
[----:B0-----:R-:W-:Y:S01]  /*23a80*/  VOTE.ANY R14, PT, P6 ;  /* 0x00000000000e7806 */ /* 0x001fe200030e0100 */
[----:B-12---:R-:W-:Y:S06]  /*23a90*/  ENDCOLLECTIVE ;  /* 0x000000000000791b */ /* 0x006fec0003800000 */
.L_x_9055:
[----:B------:R-:W-:Y:S05]  /*23aa0*/  BSYNC B0 ;  /* 0x0000000000007941 */ /* 0x000fea0003800000 */
.L_x_9054:
        /* <DEDUP_REMOVED lines=9> */
.L_x_9056:
[----:B------:R-:W-:Y:S01]  /*23b40*/  IMAD.MOV.U32 R17, RZ, RZ, R14 ;  /* 0x000000ffff117224 */ /* 0x000fe200078e000e */
[----:B------:R-:W-:Y:S06]  /*23b50*/  BRA `(.L_x_9057) ;  /* 0xffffffc800607947 */ /* 0x000fec000383ffff */
.L_x_8948:
[----:B------:R-:W-:Y:S01]  /*23b60*/  BSSY B0, `(.L_x_9058) ;  /* 0x0000007000007945 */ /* 0x000fe20003800000 */
[----:B------:R-:W-:Y:S02]  /*23b70*/  IMAD.MOV.U32 R13, RZ, RZ, R2 ;  /* 0x000000ffff0d7224 */ /* 0x000fe400078e0002 */
[----:B------:R-:W-:Y:S02]  /*23b80*/  IMAD.MOV.U32 R11, RZ, RZ, 0x1f ;  /* 0x0000001fff0b7424 */ /* 0x000fe400078e00ff */
[----:B------:R-:W-:-:S07]  /*23b90*/  IMAD.MOV.U32 R15, RZ, RZ, -0x1 ;  /* 0xffffffffff0f7424 */ /* 0x000fce00078e00ff */
[----:B01234-:R-:W-:Y:S05]  /*23ba0*/  WARPSYNC.COLLECTIVE R15, `(.L_x_9059) ;  /* 0x000000000f087348 */ /* 0x01ffea0003c00000 */
[----:B0-----:R0:W0:Y:S02]  /*23bb0*/  SHFL.IDX P6, R14, R13, R12, R11 ;  /* 0x0000000c0d0e7389 */ /* 0x00102400000c000b */
[----:B01234-:R-:W-:Y:S01]  /*23bc0*/  ENDCOLLECTIVE ;  /* 0x000000000000791b */ /* 0x01ffe20003800000 */
.L_x_9059:
[----:B------:R-:W-:Y:S05]  /*23bd0*/  BSYNC B0 ;  /* 0x0000000000007941 */ /* 0x000fea0003800000 */
.L_x_9058:
[----:B------:R-:W-:Y:S01]  /*23be0*/  IMAD.MOV.U32 R2, RZ, RZ, R14 ;  /* 0x000000ffff027224 */ /* 0x000fe200078e000e */
[----:B------:R-:W-:Y:S06]  /*23bf0*/  BRA `(.L_x_9060) ;  /* 0xffffffc800547947 */ /* 0x000fec000383ffff */
.L_x_8952:
[----:B0-----:R0:W1:Y:S02]  /*23c00*/  SYNCS.PHASECHK.TRANS64.TRYWAIT P0, [R0+URZ+0x38820], R3 ;  /* 0x03882003000075a7 */ /* 0x001064000800017f */
[----:B-1----:R-:W-:Y:S05]  /*23c10*/  @!P0 NANOSLEEP.SYNCS 0x989680 ;  /* 0x009896800000895d */ /* 0x002fea0003900000 */
[----:B------:R-:W1:Y:S02]  /*23c20*/  @!P0 SYNCS.PHASECHK.TRANS64 P0, [R0+URZ+0x38820], R3 ;  /* 0x03882003000085a7 */ /* 0x000e64000800007f */
[----:B-1----:R-:W-:Y:S05]  /*23c30*/  @!P0 BRA `(.L_x_8952) ;  /* 0xfffffffc00f08947 */ /* 0x002fea000383ffff */
[----:B------:R-:W-:Y:S05]  /*23c40*/  BRA `(.L_x_9061) ;  /* 0xffffffcc00d87947 */ /* 0x000fea000383ffff */
.L_x_8953:
        /* <DEDUP_REMOVED lines=11> */
.L_x_9063:
[----:B------:R-:W-:Y:S05]  /*23d00*/  BSYNC B0 ;  /* 0x0000000000007941 */ /* 0x000fea0003800000 */
.L_x_9062:
[----:B------:R-:W-:Y:S05]  /*23d10*/  BRA `(.L_x_9064) ;  /* 0xffffffcc00c07947 */ /* 0x000fea000383ffff */
.L_x_8954:
[----:B------:R-:W-:Y:S01]  /*23d20*/  BSSY B0, `(.L_x_9065) ;  /* 0x0000006000007945 */ /* 0x000fe20003800000 */
[----:B------:R-:W-:-:S07]  /*23d30*/  IMAD.MOV.U32 R15, RZ, RZ, -0x1 ;  /* 0xffffffffff0f7424 */ /* 0x000fce00078e00ff */
[----:B012---:R-:W-:Y:S05]  /*23d40*/  WARPSYNC.COLLECTIVE R15, `(.L_x_9066) ;  /* 0x000000000f0c7348 */ /* 0x007fea0003c00000 */
[----:B------:R-:W-:Y:S02]  /*23d50*/  ELECT P6, UR62, PT ;  /* 0x00000000003e782f */ /* 0x000fe400038c0000 */
[----:B------:R-:W-:Y:S01]  /*23d60*/  MOV R14, UR62 ;  /* 0x0000003e000e7c02 */ /* 0x000fe20008000f00 */
[----:B012---:R-:W-:Y:S10]  /*23d70*/  ENDCOLLECTIVE ;  /* 0x000000000000791b */ /* 0x007ff40003800000 */
.L_x_9066:
[----:B------:R-:W-:Y:S05]  /*23d80*/  BSYNC B0 ;  /* 0x0000000000007941 */ /* 0x000fea0003800000 */
.L_x_9065:
[----:B------:R-:W-:Y:S05]  /*23d90*/  BRA `(.L_x_9067) ;  /* 0xffffffcc00b47947 */ /* 0x000fea000383ffff */
.L_x_8956:
[----:B0-----:R0:W1:Y:S02]  /*23da0*/  SYNCS.PHASECHK.TRANS64.TRYWAIT P0, [R6+URZ], R5 ;  /* 0x00000005060075a7 */ /* 0x001064000800017f */
[----:B-1----:R-:W-:Y:S05]  /*23db0*/  @!P0 NANOSLEEP.SYNCS 0x989680 ;  /* 0x009896800000895d */ /* 0x002fea0003900000 */
[----:B------:R-:W1:Y:S02]  /*23dc0*/  @!P0 SYNCS.PHASECHK.TRANS64 P0, [R6+URZ], R5 ;  /* 0x00000005060085a7 */ /* 0x000e64000800007f */
[----:B-1----:R-:W-:Y:S05]  /*23dd0*/  @!P0 BRA `(.L_x_8956) ;  /* 0xfffffffc00f08947 */ /* 0x002fea000383ffff */
[----:B------:R-:W-:Y:S05]  /*23de0*/  BRA `(.L_x_9068) ;  /* 0xffffffcc00f07947 */ /* 0x000fea000383ffff */
.L_x_8957:
[----:B-1----:R1:W3:Y:S02]  /*23df0*/  SYNCS.PHASECHK.TRANS64.TRYWAIT P0, [R7+URZ], R2 ;  /* 0x00000002070075a7 */ /* 0x0022e4000800017f */
[----:B---3--:R-:W-:Y:S05]  /*23e00*/  @!P0 NANOSLEEP.SYNCS 0x989680 ;  /* 0x009896800000895d */ /* 0x008fea0003900000 */
[----:B------:R-:W3:Y:S02]  /*23e10*/  @!P0 SYNCS.PHASECHK.TRANS64 P0, [R7+URZ], R2 ;  /* 0x00000002070085a7 */ /* 0x000ee4000800007f */
[----:B---3--:R-:W-:Y:S05]  /*23e20*/  @!P0 BRA `(.L_x_8957) ;  /* 0xfffffffc00f08947 */ /* 0x008fea000383ffff */
[----:B------:R-:W-:Y:S05]  /*23e30*/  BRA `(.L_x_9069) ;  /* 0xffffffcc00e47947 */ /* 0x000fea000383ffff */
.L_x_8959:
[----:B---3--:R3:W4:Y:S02]  /*23e40*/  SYNCS.PHASECHK.TRANS64.TRYWAIT P0, [R4+URZ], R5 ;  /* 0x00000005040075a7 */ /* 0x008724000800017f */
[----:B----4-:R-:W-:Y:S05]  /*23e50*/  @!P0 NANOSLEEP.SYNCS 0x989680 ;  /* 0x009896800000895d */ /* 0x010fea0003900000 */
[----:B------:R-:W4:Y:S02]  /*23e60*/  @!P0 SYNCS.PHASECHK.TRANS64 P0, [R4+URZ], R5 ;  /* 0x00000005040085a7 */ /* 0x000f24000800007f */
[----:B----4-:R-:W-:Y:S05]  /*23e70*/  @!P0 BRA `(.L_x_8959) ;  /* 0xfffffffc00f08947 */ /* 0x010fea000383ffff */
[----:B------:R-:W-:Y:S05]  /*23e80*/  BRA `(.L_x_9070) ;  /* 0xffffffcc00ec7947 */ /* 0x000fea000383ffff */
.L_x_9071:
        /* <DEDUP_REMOVED lines=15> */
.L_x_15133:


//--------------------- .text._ZN7cutlass13device_kernelIN5flash11enable_sm90INS1_16FlashAttnFwdSm90INS1_25CollectiveMainloopFwdSm90ILi2EN4cute5tupleIJNS5_1CILi1EEES8_S8_EEENS6_IJNS7_ILi128EEENS7_ILi96EEENS7_ILi64EEEEEELi256ENS_10bfloat16_tEfNS_4arch4Sm90ELb0ELb0ELb0ELb0ELb0ELb0ELb0ELb1ELb0ELb1ELb0ELb0EEENS1_21CollectiveEpilogueFwdINS6_IJSA_NS7_ILi256EEESB_EEES9_SE_SG_Li256ELb0ELb1ELb0ELb0EEENS1_29StaticPersistentTileSchedulerILb0EEEEEEEEEvNT_6ParamsE --------------------------
	.section	.text._ZN7cutlass13device_kernelIN5flash11enable_sm90INS1_16FlashAttnFwdSm90INS1_25CollectiveMainloopFwdSm90ILi2EN4cute5tupleIJNS5_1CILi1EEES8_S8_EEENS6_IJNS7_ILi128EEENS7_ILi96EEENS7_ILi64EEEEEELi256ENS_10bfloat16_tEfNS_4arch4Sm90ELb0ELb0ELb0ELb0ELb0ELb0ELb0ELb1ELb0ELb1ELb0ELb0EEENS1_21CollectiveEpilogueFwdINS6_IJSA_NS7_ILi256EEESB_EEES9_SE_SG_Li256ELb0ELb1ELb0ELb0EEENS1_29StaticPersistentTileSchedulerILb0EEEEEEEEEvNT_6ParamsE,"ax",@progbits
	.align	128
.text._ZN7cutlass13device_kernelIN5flash11enable_sm90INS1_16FlashAttnFwdSm90INS1_25CollectiveMainloopFwdSm90ILi2EN4cute5tupleIJNS5_1CILi1EEES8_S8_EEENS6_IJNS7_ILi128EEENS7_ILi96EEENS7_ILi64EEEEEELi256ENS_10bfloat16_tEfNS_4arch4Sm90ELb0ELb0ELb0ELb0ELb0ELb0ELb0ELb1ELb0ELb1ELb0ELb0EEENS1_21CollectiveEpilogueFwdINS6_IJSA_NS7_ILi256EEESB_EEES9_SE_SG_Li256ELb0ELb1ELb0ELb0EEENS1_29StaticPersistentTileSchedulerILb0EEEEEEEEEvNT_6ParamsE:
        .type           _ZN7cutlass13device_kernelIN5flash11enable_sm90INS1_16FlashAttnFwdSm90INS1_25CollectiveMainloopFwdSm90ILi2EN4cute5tupleIJNS5_1CILi1EEES8_S8_EEENS6_IJNS7_ILi128EEENS7_ILi96EEENS7_ILi64EEEEEELi256ENS_10bfloat16_tEfNS_4arch4Sm90ELb0ELb0ELb0ELb0ELb0ELb0ELb0ELb1ELb0ELb1ELb0ELb0EEENS1_21CollectiveEpilogueFwdINS6_IJSA_NS7_ILi256EEESB_EEES9_SE_SG_Li256ELb0ELb1ELb0ELb0EEENS1_29StaticPersistentTileSchedulerILb0EEEEEEEEEvNT_6ParamsE,@function
        .size           _ZN7cutlass13device_kernelIN5flash11enable_sm90INS1_16FlashAttnFwdSm90INS1_25CollectiveMainloopFwdSm90ILi2EN4cute5tupleIJNS5_1CILi1EEES8_S8_EEENS6_IJNS7_ILi128EEENS7_ILi96EEENS7_ILi64EEEEEELi256ENS_10bfloat16_tEfNS_4arch4Sm90ELb0ELb0ELb0ELb0ELb0ELb0ELb0ELb1ELb0ELb1ELb0ELb0EEENS1_21CollectiveEpilogueFwdINS6_IJSA_NS7_ILi256EEESB_EEES9_SE_SG_Li256ELb0ELb1ELb0ELb0EEENS1_29StaticPersistentTileSchedulerILb0EEEEEEEEEvNT_6ParamsE,(.L_x_15134 - _ZN7cutlass13device_kernelIN5flash11enable_sm90INS1_16FlashAttnFwdSm90INS1_25CollectiveMainloopFwdSm90ILi2EN4cute5tupleIJNS5_1CILi1EEES8_S8_EEENS6_IJNS7_ILi128EEENS7_ILi96EEENS7_ILi64EEEEEELi256ENS_10bfloat16_tEfNS_4arch4Sm90ELb0ELb0ELb0ELb0ELb0ELb0ELb0ELb1ELb0ELb1ELb0ELb0EEENS1_21CollectiveEpilogueFwdINS6_IJSA_NS7_ILi256EEESB_EEES9_SE_SG_Li256ELb0ELb1ELb0ELb0EEENS1_29StaticPersistentTileSchedulerILb0EEEEEEEEEvNT_6ParamsE)
        .other          _ZN7cutlass13device_kernelIN5flash11enable_sm90INS1_16FlashAttnFwdSm90INS1_25CollectiveMainloopFwdSm90ILi2EN4cute5tupleIJNS5_1CILi1EEES8_S8_EEENS6_IJNS7_ILi128EEENS7_ILi96EEENS7_ILi64EEEEEELi256ENS_10bfloat16_tEfNS_4arch4Sm90ELb0ELb0ELb0ELb0ELb0ELb0ELb0ELb1ELb0ELb1ELb0ELb0EEENS1_21CollectiveEpilogueFwdINS6_IJSA_NS7_ILi256EEESB_EEES9_SE_SG_Li256ELb0ELb1ELb0ELb0EEENS1_29StaticPersistentTileSchedulerILb0EEEEEEEEEvNT_6ParamsE,@"STO_CUDA_ENTRY STV_DEFAULT"
_ZN7cutlass13device_kernelIN5flash11enable_sm90INS1_16FlashAttnFwdSm90INS1_25CollectiveMainloopFwdSm90ILi2EN4cute5tupleIJNS5_1CILi1EEES8_S8_EEENS6_IJNS7_ILi128EEENS7_ILi96EEENS7_ILi64EEEEEELi256ENS_10bfloat16_tEfNS_4arch4Sm90ELb0ELb0ELb0ELb0ELb0ELb0ELb0ELb1ELb0ELb1ELb0ELb0EEENS1_21CollectiveEpilogueFwdINS6_IJSA_NS7_ILi256EEESB_EEES9_SE_SG_Li256ELb0ELb1ELb0ELb0EEENS1_29StaticPersistentTileSchedulerILb0EEEEEEEEEvNT_6ParamsE:
        /* <DEDUP_REMOVED lines=18> */
.L_x_9073:
[----:B------:R-:W-:Y:S05]  /*0120*/  BSYNC B0 ;  /* 0x0000000000007941 */ /* 0x000fea0003800000 */
.L_x_9072:
        /* <DEDUP_REMOVED lines=41> */
.L_x_9074:
        /* <DEDUP_REMOVED lines=22> */
.L_x_9075:
        /* <DEDUP_REMOVED lines=18> */
.L_x_9076:
        /* <DEDUP_REMOVED lines=22> */
.L_x_9077:
        /* <DEDUP_REMOVED lines=22> */
.L_x_9078:
[----:B------:R-:W-:Y:S01]  /*0900*/  PLOP3.LUT P0, PT, PT, PT, UP0, 0x80, 0x0 ;  /* 0x000000000000781c */ /* 0x000fe20003f0f008 */
[----:B------:R-:W-:Y:S01]  /*0910*/  UMOV UR37, 0x1 ;  /* 0x0000000100257882 */ /* 0x000fe20000000000 */
[----:B------:R-:W-:Y:S01]  /*0920*/  NOP ;  /* 0x0000000000007918 */ /* 0x000fe20000000000 */
[----:B------:R-:W-:Y:S01]  /*0930*/  USEL UR37, UR37, 0x2, !UP0 ;  /* 0x0000000225257887 */ /* 0x000fe2000c000000 */
[----:B------:R-:W-:Y:S01]  /*0940*/  ULDC.64 UR42, c[0x0][0x208] ;  /* 0x00008200002a7ab9 */ /* 0x000fe20000000a00 */
[----:B012-4-:R-:W-:Y:S08]  /*0950*/  BAR.SYNC.DEFER_BLOCKING 0x0 ;  /* 0x0000000000007b1d */ /* 0x017ff00000010000 */
[----:B------:R-:W-:Y:S05]  /*0960*/  @!P0 BRA `(.L_x_9079) ;  /* 0x0000006400f48947 */ /* 0x000fea0003800000 */
.L_x_9080:
[----:B------:R-:W-:-:S08]  /*0970*/  NOP ;  /* 0x0000000000007918 */ /* 0x000fd00000000000 */
[----:B------:R-:W0:Y:S02]  /*0980*/  USETMAXREG.TRY_ALLOC.CTAPOOL UP0, 0xf0 ;  /* 0x000000f0000079c8 */ /* 0x000e240008000600 */
[----:B0-----:R-:W-:-:S13]  /*0990*/  PLOP3.LUT P0, PT, PT, PT, UP0, 0x80, 0x0 ;  /* 0x000000000000781c */ /* 0x001fda0003f0f008 */
[----:B------:R-:W-:Y:S05]  /*09a0*/  @!P0 BRA `(.L_x_9080) ;  /* 0xfffffffc00f08947 */ /* 0x000fea000383ffff */
[----:B------:R-:W-:Y:S01]  /*09b0*/  SHF.R.U32.HI R2, RZ, 0x7, R0 ;  /* 0x00000007ff027819 */ /* 0x000fe20000011600 */
[----:B------:R-:W0:Y:S08]  /*09c0*/  S2UR UR39, SR_CTAID.X ;  /* 0x00000000002779c3 */ /* 0x000e300000002500 */
[----:B------:R-:W-:Y:S06]  /*09d0*/  BAR.ARV 0x8, 0x180 ;  /* 0x0206000000007b1d */ /* 0x000fec0000002000 */
[----:B------:R-:W-:-:S02]  /*09e0*/  ISETP.NE.AND P0, PT, R2, 0x1, PT ;  /* 0x000000010200780c */ /* 0x000fc40003f05270 */
[----:B------:R-:W0:Y:S11]  /*09f0*/  LDC R2, c[0x0][0xc34] ;  /* 0x00030d00ff027b82 */ /* 0x000e360000000800 */
[----:B------:R-:W-:Y:S06]  /*0a00*/  @!P0 BAR.ARV 0x9, 0x100 ;  /* 0x0244000000008b1d */ /* 0x000fec0000002000 */
[----:B0-----:R-:W-:-:S13]  /*0a10*/  ISETP.LE.AND P0, PT, R2, UR39, PT ;  /* 0x0000002702007c0c */ /* 0x001fda000bf03270 */
[----:B------:R-:W-:Y:S05]  /*0a20*/  @P0 EXIT ;  /* 0x000000000000094d */ /* 0x000fea0003800000 */
[----:B------:R-:W-:Y:S01]  /*0a30*/  VIADD R0, R0, 0xffffff80 ;  /* 0xffffff8000007836 */ /* 0x000fe20000000000 */
[----:B------:R-:W-:Y:S01]  /*0a40*/  ULOP3.LUT UR48, UR37, 0x1, URZ, 0xfc, !UPT ;  /* 0x0000000125307892 */ /* 0x000fe2000f8efc3f */
[----:B------:R-:W-:Y:S01]  /*0a50*/  UMOV UR47, URZ ;  /* 0x0000003f002f7c82 */ /* 0x000fe20008000000 */
[----:B------:R-:W-:Y:S02]  /*0a60*/  UMOV UR38, URZ ;  /* 0x0000003f00267c82 */ /* 0x000fe40008000000 */
[----:B------:R-:W-:Y:S01]  /*0a70*/  SHF.R.S32.HI R3, RZ, 0x1f, R0 ;  /* 0x0000001fff037819 */ /* 0x000fe20000011400 */
[----:B------:R-:W-:-:S03]  /*0a80*/  UMOV UR36, URZ ;  /* 0x0000003f00247c82 */ /* 0x000fc60008000000 */
[CC--:B------:R-:W-:Y:S02]  /*0a90*/  LEA.HI R2, R3.reuse, R0.reuse, RZ, 0x7 ;  /* 0x0000000003027211 */ /* 0x0c0fe400078f38ff */
[CC--:B------:R-:W-:Y:S02]  /*0aa0*/  LEA.HI R4, R3.reuse, R0.reuse, RZ, 0x4 ;  /* 0x0000000003047211 */ /* 0x0c0fe400078f20ff */
[----:B------:R-:W-:Y:S02]  /*0ab0*/  LOP3.LUT R205, R2, 0xffffff80, RZ, 0xc0, !PT ;  /* 0xffffff8002cd7812 */ /* 0x000fe400078ec0ff */
[CC--:B------:R-:W-:Y:S02]  /*0ac0*/  LEA.HI R5, R3.reuse, R0.reuse, RZ, 0x5 ;  /* 0x0000000003057211 */ /* 0x0c0fe400078f28ff */
[----:B------:R-:W-:Y:S01]  /*0ad0*/  SHF.R.S32.HI R7, RZ, 0x4, R4 ;  /* 0x00000004ff077819 */ /* 0x000fe20000011404 */
[----:B------:R-:W-:Y:S01]  /*0ae0*/  IMAD.IADD R205, R0, 0x1, -R205 ;  /* 0x0000000100cd7824 */ /* 0x000fe200078e0acd */
[----:B------:R-:W-:Y:S01]  /*0af0*/  LEA.HI R12, R3, R0, RZ, 0x2 ;  /* 0x00000000030c7211 */ /* 0x000fe200078f10ff */
[----:B------:R-:W-:Y:S01]  /*0b00*/  IMAD.SHL.U32 R6, R5, 0x20, RZ ;  /* 0x0000002005067824 */ /* 0x000fe200078e00ff */
[----:B------:R-:W-:-:S02]  /*0b10*/  LOP3.LUT R5, R4, 0x3fffff0, RZ, 0xc0, !PT ;  /* 0x03fffff004057812 */ /* 0x000fc400078ec0ff */
[----:B------:R-:W-:Y:S02]  /*0b20*/  SHF.R.S32.HI R8, RZ, 0x1f, R205 ;  /* 0x0000001fff087819 */ /* 0x000fe400000114cd */
[----:B------:R-:W-:Y:S01]  /*0b30*/  LEA.HI R4, R4, R7, RZ, 0x1 ;  /* 0x0000000704047211 */ /* 0x000fe200078f08ff */
[----:B------:R-:W-:Y:S01]  /*0b40*/  IMAD.IADD R5, R0, 0x1, -R5 ;  /* 0x0000000100057824 */ /* 0x000fe200078e0a05 */
[----:B------:R-:W-:Y:S02]  /*0b50*/  LEA.HI R9, R8, R205, RZ, 0x2 ;  /* 0x000000cd08097211 */ /* 0x000fe400078f10ff */
[----:B------:R-:W-:Y:S02]  /*0b60*/  LOP3.LUT R4, R4, 0x1ffffffe, RZ, 0xc0, !PT ;  /* 0x1ffffffe04047812 */ /* 0x000fe400078ec0ff */
[--C-:B------:R-:W-:Y:S02]  /*0b70*/  SHF.R.S32.HI R10, RZ, 0x2, R9.reuse ;  /* 0x00000002ff0a7819 */ /* 0x100fe40000011409 */
[----:B------:R-:W-:Y:S01]  /*0b80*/  SHF.R.S32.HI R11, RZ, 0x1f, R9 ;  /* 0x0000001fff0b7819 */ /* 0x000fe20000011409 */
[----:B------:R-:W-:Y:S01]  /*0b90*/  IMAD.IADD R4, R7, 0x1, -R4 ;  /* 0x0000000107047824 */ /* 0x000fe200078e0a04 */
[----:B------:R-:W-:-:S02]  /*0ba0*/  SHF.R.S32.HI R207, RZ, 0x7, R2 ;  /* 0x00000007ffcf7819 */ /* 0x000fc40000011402 */
[----:B------:R-:W-:Y:S02]  /*0bb0*/  LEA.HI R11, R11, R10, RZ, 0x3 ;  /* 0x0000000a0b0b7211 */ /* 0x000fe400078f18ff */
[----:B------:R-:W-:Y:S02]  /*0bc0*/  LOP3.LUT R7, R12, 0xfffffffc, RZ, 0xc0, !PT ;  /* 0xfffffffc0c077812 */ /* 0x000fe400078ec0ff */
[----:B------:R-:W-:Y:S02]  /*0bd0*/  LOP3.LUT R11, R11, 0xfffffff8, RZ, 0xc0, !PT ;  /* 0xfffffff80b0b7812 */ /* 0x000fe400078ec0ff */
[----:B------:R-:W-:Y:S01]  /*0be0*/  LEA.HI R8, R8, R205, RZ, 0x5 ;  /* 0x000000cd08087211 */ /* 0x000fe200078f28ff */
[----:B------:R-:W-:Y:S01]  /*0bf0*/  IMAD.IADD R7, R0, 0x1, -R7 ;  /* 0x0000000100077824 */ /* 0x000fe200078e0a07 */
[----:B------:R-:W-:Y:S01]  /*0c00*/  LEA.HI R2, R2, R207, RZ, 0x1 ;  /* 0x000000cf02027211 */ /* 0x000fe200078f08ff */
[----:B------:R-:W-:Y:S01]  /*0c10*/  IMAD.IADD R11, R10, 0x1, -R11 ;  /* 0x000000010a0b7824 */ /* 0x000fe200078e0a0b */
[----:B------:R-:W-:-:S02]  /*0c20*/  LEA.HI R22, R3, R0, RZ, 0x3 ;  /* 0x0000000003167211 */ /* 0x000fc400078f18ff */
[----:B------:R-:W-:Y:S02]  /*0c30*/  SHF.R.S32.HI R8, RZ, 0x5, R8 ;  /* 0x00000005ff087819 */ /* 0x000fe40000011408 */
[----:B------:R-:W-:Y:S02]  /*0c40*/  LOP3.LUT R2, R2, 0x3fffffe, RZ, 0xc0, !PT ;  /* 0x03fffffe02027812 */ /* 0x000fe400078ec0ff */
[----:B------:R-:W-:Y:S01]  /*0c50*/  LOP3.LUT R19, R22, 0xfffffff8, RZ, 0xc0, !PT ;  /* 0xfffffff816137812 */ /* 0x000fe200078ec0ff */
[----:B------:R-:W-:Y:S01]  /*0c60*/  IMAD R11, R8, 0x10, R11 ;  /* 0x00000010080b7824 */ /* 0x000fe200078e020b */
[----:B------:R-:W-:Y:S01]  /*0c70*/  LOP3.LUT R6, R6, 0xfffffc00, RZ, 0xc0, !PT ;  /* 0xfffffc0006067812 */ /* 0x000fe200078ec0ff */
[----:B------:R-:W-:Y:S01]  /*0c80*/  IMAD.IADD R2, R207, 0x1, -R2 ;  /* 0x00000001cf027824 */ /* 0x000fe200078e0a02 */
[----:B------:R-:W-:Y:S01]  /*0c90*/  LEA.HI R3, R7, R7, RZ, 0x1 ;  /* 0x0000000707037211 */ /* 0x000fe200078f08ff */
[----:B------:R-:W-:Y:S01]  /*0ca0*/  IMAD.IADD R19, R0, 0x1, -R19 ;  /* 0x0000000100137824 */ /* 0x000fe200078e0a13 */
[----:B------:R-:W-:Y:S01]  /*0cb0*/  LOP3.LUT R0, R9, 0x7ffffffc, RZ, 0xc0, !PT ;  /* 0x7ffffffc09007812 */ /* 0x000fe200078ec0ff */
[----:B------:R-:W-:Y:S01]  /*0cc0*/  IMAD R5, R5, 0x40, R6 ;  /* 0x0000004005057824 */ /* 0x000fe200078e0206 */
[----:B------:R-:W-:Y:S01]  /*0cd0*/  LOP3.LUT R6, R3, 0x1ffffffe, RZ, 0xc0, !PT ;  /* 0x1ffffffe03067812 */ /* 0x000fe200078ec0ff */
[----:B------:R-:W-:Y:S01]  /*0ce0*/  IMAD R208, R2, 0x40, R11 ;  /* 0x0000004002d07824 */ /* 0x000fe200078e020b */
[----:B------:R-:W-:Y:S01]  /*0cf0*/  SHF.R.S32.HI R22, RZ, 0x3, R22 ;  /* 0x00000003ff167819 */ /* 0x000fe20000011416 */
[----:B------:R-:W-:-:S02]  /*0d00*/  IMAD.SHL.U32 R2, R19, 0x8, RZ ;  /* 0x0000000813027824 */ /* 0x000fc400078e00ff */
[----:B------:R-:W-:Y:S02]  /*0d10*/  IMAD.IADD R7, R7, 0x1, -R6 ;  /* 0x0000000107077824 */ /* 0x000fe400078e0a06 */
[C---:B------:R-:W-:Y:S02]  /*0d20*/  VIADD R18, R2.reuse, 0x40 ;  /* 0x0000004002127836 */ /* 0x040fe40000000000 */
[C---:B------:R-:W-:Y:S02]  /*0d30*/  VIADD R17, R2.reuse, 0x80 ;  /* 0x0000008002117836 */ /* 0x040fe40000000000 */
[----:B------:R-:W-:Y:S01]  /*0d40*/  VIADD R16, R2, 0xc0 ;  /* 0x000000c002107836 */ /* 0x000fe20000000000 */
[----:B------:R-:W-:Y:S01]  /*0d50*/  SHF.R.S32.HI R214, RZ, 0x1f, R18 ;  /* 0x0000001fffd67819 */ /* 0x000fe20000011412 */
[----:B------:R-:W-:Y:S01]  /*0d60*/  IMAD R211, R4, 0x8, R5 ;  /* 0x0000000804d37824 */ /* 0x000fe200078e0205 */
[----:B------:R-:W-:Y:S01]  /*0d70*/  SHF.R.S32.HI R213, RZ, 0x1f, R17 ;  /* 0x0000001fffd57819 */ /* 0x000fe20000011411 */
[----:B------:R-:W-:Y:S01]  /*0d80*/  IMAD.IADD R209, R205, 0x1, -R0 ;  /* 0x00000001cdd17824 */ /* 0x000fe200078e0a00 */
[----:B------:R-:W-:Y:S01]  /*0d90*/  SHF.R.S32.HI R212, RZ, 0x1f, R16 ;  /* 0x0000001fffd47819 */ /* 0x000fe20000011410 */
[----:B------:R-:W-:-:S07]  /*0da0*/  IMAD R210, R7, 0x8, R208 ;  /* 0x0000000807d27824 */ /* 0x000fce00078e02d0 */
.L_x_9109:
[----:B0-----:R-:W0:Y:S01]  /*0db0*/  SHFL.IDX PT, R0, R207, RZ, 0x1f ;  /* 0x00001fffcf007589 */ /* 0x001e2200000e0000 */
[----:B-1----:R-:W1:Y:S01]  /*0dc0*/  S2UR UR4, SR_CgaCtaId ;  /* 0x00000000000479c3 */ /* 0x002e620000008800 */
[----:B------:R-:W-:Y:S01]  /*0dd0*/  ULDC.64 UR6, c[0x0][0x418] ;  /* 0x0001060000067ab9 */ /* 0x000fe20000000a00 */
[----:B------:R-:W-:Y:S01]  /*0de0*/  ULDC UR5, c[0x0][0xc38] ;  /* 0x00030e0000057ab9 */ /* 0x000fe20000000800 */
[----:B------:R-:W-:Y:S02]  /*0df0*/  UISETP.NE.U32.AND UP0, UPT, UR6, URZ, UPT ;  /* 0x0000003f0600728c */ /* 0x000fe4000bf05070 */
[----:B------:R-:W-:Y:S01]  /*0e00*/  UISETP.NE.AND UP1, UPT, UR5, 0x1, UPT ;  /* 0x000000010500788c */ /* 0x000fe2000bf25270 */
[----:B------:R-:W-:Y:S02]  /*0e10*/  UMOV UR45, 0x400 ;  /* 0x00000400002d7882 */ /* 0x000fe40000000000 */
[----:B------:R-:W-:Y:S01]  /*0e20*/  ULDC UR5, c[0x0][0xc44] ;  /* 0x0003110000057ab9 */ /* 0x000fe20000000800 */
[----:B------:R-:W-:-:S02]  /*0e30*/  UISETP.NE.AND.EX UP0, UPT, UR7, URZ, UPT, UP0 ;  /* 0x0000003f0700728c */ /* 0x000fc4000bf05300 */
[----:B------:R-:W-:Y:S01]  /*0e40*/  UISETP.NE.AND UP2, UPT, UR5, 0x1, UPT ;  /* 0x000000010500788c */ /* 0x000fe2000bf45270 */
[----:B------:R-:W-:Y:S01]  /*0e50*/  ULDC UR44, c[0x0][0x424] ;  /* 0x00010900002c7ab9 */ /* 0x000fe20000000800 */
[----:B------:R-:W-:Y:S01]  /*0e60*/  ULDC UR10, c[0x0][0x2f0] ;  /* 0x0000bc00000a7ab9 */ /* 0x000fe20000000800 */
[----:B------:R-:W-:Y:S02]  /*0e70*/  USEL UR44, UR44, 0x1, UP0 ;  /* 0x000000012c2c7887 */ /* 0x000fe40008000000 */
[----:B------:R-:W-:Y:S01]  /*0e80*/  @UP1 ULDC UR12, c[0x0][0xc40] ;  /* 0x00031000000c1ab9 */ /* 0x000fe20000000800 */
[----:B------:R-:W-:Y:S01]  /*0e90*/  UMOV UR46, UR39 ;  /* 0x00000027002e7c82 */ /* 0x000fe20008000000 */
[----:B------:R-:W-:-:S04]  /*0ea0*/  UIMAD UR44, UR44, UR10, URZ ;  /* 0x0000000a2c2c72a4 */ /* 0x000fc8000f8e023f */
[----:B------:R-:W-:Y:S01]  /*0eb0*/  @UP2 ULDC.64 UR8, c[0x0][0xc48] ;  /* 0x0003120000082ab9 */ /* 0x000fe20000000a00 */
[----:B0-----:R-:W-:Y:S01]  /*0ec0*/  R2UR UR6, R0 ;  /* 0x00000000000672ca */ /* 0x001fe200000e0000 */
[----:B-1----:R-:W-:-:S03]  /*0ed0*/  ULEA UR45, UR4, UR45, 0x18 ;  /* 0x0000002d042d7291 */ /* 0x002fc6000f8ec03f */
[----:B------:R-:W-:Y:S01]  /*0ee0*/  @UP1 ULDC UR4, c[0x0][0xc3c] ;  /* 0x00030f0000041ab9 */ /* 0x000fe20000000800 */
[----:B------:R-:W-:Y:S02]  /*0ef0*/  UIADD3 UR11, UR45, 0x18400, URZ ;  /* 0x000184002d0b7890 */ /* 0x000fe4000fffe03f */
[----:B------:R-:W-:Y:S02]  /*0f00*/  UIMAD.WIDE.U32 UR4, UR39, UR4, URZ ;  /* 0x00000004270472a5 */ /* 0x000fe4000f8e003f */
[----:B------:R-:W-:Y:S02]  /*0f10*/  ULOP3.LUT UP0, URZ, UR11, 0x1bf, URZ, 0xc0, !UPT ;  /* 0x000001bf0b3f7892 */ /* 0x000fe4000f80c03f */
[----:B------:R-:W-:Y:S02]  /*0f20*/  @UP1 USHF.R.U32.HI UR46, URZ, UR12, UR5 ;  /* 0x0000000c3f2e1299 */ /* 0x000fe40008011605 */
[----:B------:R-:W-:Y:S02]  /*0f30*/  ULEA.HI UR7, UR6, UR6, URZ, 0x1 ;  /* 0x0000000606077291 */ /* 0x000fe4000f8f083f */
[----:B------:R-:W-:Y:S01]  /*0f40*/  PLOP3.LUT P0, PT, PT, PT, UP0, 0x80, 0x0 ;  /* 0x000000000000781c */ /* 0x000fe20003f0f008 */
[----:B------:R-:W-:-:S02]  /*0f50*/  UIMAD.WIDE.U32 UR4, UR46, UR8, URZ ;  /* 0x000000082e0472a5 */ /* 0x000fc4000f8e003f */
[----:B------:R-:W-:Y:S01]  /*0f60*/  ULOP3.LUT UR7, UR7, 0x1e, URZ, 0xc0, !UPT ;  /* 0x0000001e07077892 */ /* 0x000fe2000f8ec03f */
[----:B------:R-:W-:Y:S01]  /*0f70*/  UMOV UR41, UR46 ;  /* 0x0000002e00297c82 */ /* 0x000fe20008000000 */
[----:B------:R-:W-:Y:S02]  /*0f80*/  @UP2 USHF.R.U32.HI UR41, URZ, UR9, UR5 ;  /* 0x000000093f292299 */ /* 0x000fe40008011605 */
[----:B------:R-:W-:Y:S02]  /*0f90*/  UIADD3 UR7, UR6, -UR7, URZ ;  /* 0x8000000706077290 */ /* 0x000fe4000fffe03f */
[----:B------:R-:W-:Y:S02]  /*0fa0*/  UIADD3 UR6, UR44, 0x5f, URZ ;  /* 0x0000005f2c067890 */ /* 0x000fe4000fffe03f */
[----:B------:R-:W-:Y:S02]  /*0fb0*/  ULEA UR8, UR7, UR11, 0xd ;  /* 0x0000000b07087291 */ /* 0x000fe4000f8e683f */
[----:B------:R-:W-:-:S02]  /*0fc0*/  UIMAD.WIDE UR6, UR6, 0x2aaaaaab, URZ ;  /* 0x2aaaaaab060678a5 */ /* 0x000fc4000f8e023f */
[----:B------:R-:W-:Y:S02]  /*0fd0*/  USHF.R.U32.HI UR8, URZ, 0x4, UR8 ;  /* 0x000000043f087899 */ /* 0x000fe40008011608 */
[----:B------:R-:W-:Y:S02]  /*0fe0*/  USHF.R.U32.HI UR40, URZ, 0x1f, UR7 ;  /* 0x0000001f3f287899 */ /* 0x000fe40008011607 */
[----:B------:R-:W-:Y:S02]  /*0ff0*/  ULOP3.LUT UR49, UR8, 0x3fff, URZ, 0xc0, !UPT ;  /* 0x00003fff08317892 */ /* 0x000fe4000f8ec03f */
[----:B------:R-:W-:Y:S01]  /*1000*/  ULEA.HI.SX32 UR40, UR7, UR40, 0x1c ;  /* 0x0000002807287291 */ /* 0x000fe2000f8fe23f */
[----:B--234-:R-:W-:Y:S11]  /*1010*/  @!P0 BRA `(.L_x_9081) ;  /* 0x0000000000408947 */ /* 0x01cff60003800000 */
        /* <DEDUP_REMOVED lines=16> */
.L_x_9081:
[----:B------:R-:W-:Y:S01]  /*1120*/  ULOP3.LUT UR4, UR47, 0x1, URZ, 0xc0, !UPT ;  /* 0x000000012f047892 */ /* 0x000fe2000f8ec03f */
[----:B------:R-:W0:Y:S05]  /*1130*/  S2R R20, SR_TID.X ;  /* 0x0000000000147919 */ /* 0x000e2a0000002100 */
[----:B------:R-:W-:-:S05]  /*1140*/  IMAD.U32 R0, RZ, RZ, UR4 ;  /* 0x00000004ff007e24 */ /* 0x000fca000f8e00ff */
[----:B------:R-:W-:-:S04]  /*1150*/  SHF.L.U32 R0, R0, 0x1f, RZ ;  /* 0x0000001f00007819 */ /* 0x000fc800000006ff */
[----:B------:R-:W1:Y:S01]  /*1160*/  SYNCS.PHASECHK.TRANS64.TRYWAIT P0, [UR45+0x22800], R0 ;  /* 0x02280000ff0075a7 */ /* 0x000e62000800016d */
[----:B0-----:R-:W-:-:S05]  /*1170*/  SHF.R.U32.HI R20, RZ, 0x7, R20 ;  /* 0x00000007ff147819 */ /* 0x001fca0000011614 */
[----:B------:R-:W-:Y:S01]  /*1180*/  VIADD R6, R20, 0x8 ;  /* 0x0000000814067836 */ /* 0x000fe20000000000 */
[----:B-1----:R-:W-:Y:S06]  /*1190*/  @!P0 BRA `(.L_x_9082) ;  /* 0x000000a0001c8947 */ /* 0x002fec0003800000 */
.L_x_9199:
[----:B0-----:R-:W-:Y:S01]  /*11a0*/  IMAD.U32 R0, RZ, RZ, UR48 ;  /* 0x00000030ff007e24 */ /* 0x001fe2000f8e00ff */
[----:B------:R-:W-:Y:S05]  /*11b0*/  WARPSYNC.ALL ;  /* 0x0000000000007948 */ /* 0x000fea0003800000 */
[----:B------:R0:W-:Y:S01]  /*11c0*/  BAR.SYNC.DEFER_BLOCKING R6, 0x100 ;  /* 0x000400060000751d */ /* 0x0001e20000010000 */
[----:B------:R-:W-:-:S13]  /*11d0*/  ISETP.NE.AND P0, PT, R0, 0x3, PT ;  /* 0x000000030000780c */ /* 0x000fda0003f05270 */
[----:B0-----:R-:W-:Y:S05]  /*11e0*/  @!P0 BRA `(.L_x_9083) ;  /* 0x0000000000048947 */ /* 0x001fea0003800000 */
[----:B------:R-:W-:Y:S01]  /*11f0*/  BPT.TRAP 0x1 ;  /* 0x000000040000795c */ /* 0x000fe20000300000 */
.L_x_9083:
[----:B------:R-:W-:Y:S01]  /*1200*/  ULEA UR21, UR36, UR45, 0x3 ;  /* 0x0000002d24157291 */ /* 0x000fe2000f8e183f */
[----:B------:R-:W-:-:S05]  /*1210*/  IMAD.U32 R7, RZ, RZ, UR38 ;  /* 0x00000026ff077e24 */ /* 0x000fca000f8e00ff */
[----:B------:R-:W-:-:S04]  /*1220*/  SHF.L.U32 R7, R7, 0x1f, RZ ;  /* 0x0000001f07077819 */ /* 0x000fc800000006ff */
[----:B------:R0:W1:Y:S01]  /*1230*/  SYNCS.PHASECHK.TRANS64.TRYWAIT P1, [UR21+0x22830], R7 ;  /* 0x02283007ff0075a7 */ /* 0x0000620008020155 */
[----:B------:R-:W-:Y:S05]  /*1240*/  @!P0 BRA `(.L_x_9084) ;  /* 0x0000000000048947 */ /* 0x000fea0003800000 */
[----:B------:R-:W-:Y:S01]  /*1250*/  BPT.TRAP 0x1 ;  /* 0x000000040000795c */ /* 0x000fe20000300000 */
.L_x_9084:
[----:B-1----:R-:W-:Y:S05]  /*1260*/  @P1 BRA `(.L_x_9085) ;  /* 0x0000000000081947 */ /* 0x002fea0003800000 */
[----:B------:R-:W1:Y:S02]  /*1270*/  SYNCS.PHASECHK.TRANS64.TRYWAIT P1, [UR21+0x22830], R7 ;  /* 0x02283007ff0075a7 */ /* 0x000e640008020155 */
[----:B-1----:R-:W-:Y:S05]  /*1280*/  @!P1 BRA `(.L_x_9086) ;  /* 0x0000009c00f89947 */ /* 0x002fea0003800000 */
.L_x_9085:
[----:B------:R-:W-:Y:S01]  /*1290*/  UIADD3 UR4, UR45, 0x1c400, URZ ;  /* 0x0001c4002d047890 */ /* 0x000fe2000fffe03f */
[----:B------:R-:W-:Y:S01]  /*12a0*/  WARPGROUP.ARRIVE ;  /* 0x00000000000079c5 */ /* 0x000fe20000000000 */
[----:B------:R-:W-:Y:S01]  /*12b0*/  UMOV UR5, 0x40000040 ;  /* 0x4000004000057882 */ /* 0x000fe20000000000 */
[----:B------:R-:W-:Y:S01]  /*12c0*/  UMOV UR7, 0x40000040 ;  /* 0x4000004000077882 */ /* 0x000fe20000000000 */
[----:B------:R-:W-:Y:S01]  /*12d0*/  USHF.R.U32.HI UR4, URZ, 0x4, UR4 ;  /* 0x000000043f047899 */ /* 0x000fe20008011604 */
[----:B------:R-:W-:Y:S01]  /*12e0*/  P2R R10, PR, RZ, 0x1 ;  /* 0x00000001ff0a7803 */ /* 0x000fe20000000000 */
[----:B------:R-:W-:Y:S01]  /*12f0*/  UMOV UR9, 0x40000040 ;  /* 0x4000004000097882 */ /* 0x000fe20000000000 */
[----:B------:R-:W-:Y:S01]  /*1300*/  UMOV UR11, 0x40000040 ;  /* 0x40000040000b7882 */ /* 0x000fe20000000000 */
[----:B------:R-:W-:Y:S01]  /*1310*/  ULOP3.LUT UR4, UR4, 0x3fff, URZ, 0xc0, !UPT ;  /* 0x00003fff04047892 */ /* 0x000fe2000f8ec03f */
[----:B------:R-:W2:Y:S01]  /*1320*/  S2R R12, SR_TID.X ;  /* 0x00000000000c7919 */ /* 0x000ea20000002100 */
[----:B------:R-:W-:Y:S01]  /*1330*/  UMOV UR13, 0x40000040 ;  /* 0x40000040000d7882 */ /* 0x000fe20000000000 */
[----:B------:R-:W-:Y:S01]  /*1340*/  UMOV UR15, 0x40000040 ;  /* 0x40000040000f7882 */ /* 0x000fe20000000000 */
[----:B------:R-:W-:-:S02]  /*1350*/  ULOP3.LUT UR20, UR4, 0x10000, URZ, 0xfc, !UPT ;  /* 0x0001000004147892 */ /* 0x000fc4000f8efc3f */
[----:B------:R-:W-:Y:S02]  /*1360*/  ULOP3.LUT UR4, UR49, 0x10000, URZ, 0xfc, !UPT ;  /* 0x0001000031047892 */ /* 0x000fe4000f8efc3f */
[----:B------:R-:W-:Y:S02]  /*1370*/  UIMAD UR6, UR36, 0x300, UR20 ;  /* 0x00000300240678a4 */ /* 0x000fe4000f8e0214 */
[----:B------:R-:W-:Y:S02]  /*1380*/  UIADD3 UR8, UR4, 0x2, URZ ;  /* 0x0000000204087890 */ /* 0x000fe4000fffe03f */
[----:B------:R-:W-:Y:S02]  /*1390*/  UIADD3 UR10, UR6, 0x2, URZ ;  /* 0x00000002060a7890 */ /* 0x000fe4000fffe03f */
[----:B------:R-:W-:Y:S02]  /*13a0*/  UIADD3 UR12, UR4, 0x4, URZ ;  /* 0x00000004040c7890 */ /* 0x000fe4000fffe03f */
[----:B------:R-:W-:-:S02]  /*13b0*/  UIADD3 UR14, UR6, 0x4, URZ ;  /* 0x00000004060e7890 */ /* 0x000fc4000fffe03f */
[----:B------:R-:W-:Y:S01]  /*13c0*/  HGMMA.64x96x16.F32.BF16 R24, gdesc[UR4], RZ, !UPT, gsb0 ;  /* 0x01600000041879f0 */ /* 0x000fe2000c0018ff */
[----:B------:R-:W-:Y:S02]  /*13d0*/  UIADD3 UR16, UR4, 0x6, URZ ;  /* 0x0000000604107890 */ /* 0x000fe4000fffe03f */
[----:B------:R-:W-:Y:S01]  /*13e0*/  UIADD3 UR18, UR6, 0x6, URZ ;  /* 0x0000000606127890 */ /* 0x000fe2000fffe03f */
[----:B------:R-:W-:Y:S01]  /*13f0*/  UMOV UR17, 0x40000040 ;  /* 0x4000004000117882 */ /* 0x000fe20000000000 */
[----:B------:R-:W-:Y:S01]  /*1400*/  UMOV UR19, 0x40000040 ;  /* 0x4000004000137882 */ /* 0x000fe20000000000 */
[----:B------:R-:W-:-:S04]  /*1410*/  UIMAD UR6, UR40, -0x60, UR44 ;  /* 0xffffffa0280678a4 */ /* 0x000fc8000f8e022c */
[----:B------:R-:W-:Y:S01]  /*1420*/  UIADD3 UR6, UR6, 0x60, URZ ;  /* 0x0000006006067890 */ /* 0x000fe2000fffe03f */
[----:B--2---:R-:W-:-:S05]  /*1430*/  LOP3.LUT R12, R12, 0x7f, RZ, 0xc0, !PT ;  /* 0x0000007f0c0c7812 */ /* 0x004fca00078ec0ff */
[----:B-1----:R-:W-:-:S04]  /*1440*/  IMAD.U32 R0, RZ, RZ, UR6 ;  /* 0x00000006ff007e24 */ /* 0x002fc8000f8e00ff */
[----:B------:R-:W-:-:S05]  /*1450*/  IMAD R0, R209, -0x2, R0 ;  /* 0xfffffffed1007824 */ /* 0x000fca00078e0200 */
        /* <DEDUP_REMOVED lines=8> */
[----:B------:R-:W-:Y:S01]  /*14e0*/  HGMMA.64x96x16.F32.BF16 R24, gdesc[UR8], R24, gsb0 ;  /* 0x01600000081879f0 */ /* 0x000fe20008001818 */
[----:B------:R-:W-:Y:S02]  /*14f0*/  ULDC UR10, c[0x0][0x988] ;  /* 0x00026200000a7ab9 */ /* 0x000fe40000000800 */
[----:B------:R-:W-:Y:S02]  /*1500*/  WARPGROUP.DEPBAR.LE gsb0, 0x0 ;  /* 0x00008000000079c5 */ /* 0x000fe40000010000 */
[----:B------:R-:W-:-:S06]  /*1510*/  WARPGROUP.ARRIVE ;  /* 0x00000000000079c5 */ /* 0x000fcc0000000000 */
[----:B------:R-:W-:Y:S03]  /*1520*/  HGMMA.64x96x16.F32.BF16 R24, gdesc[UR12], R24, gsb0 ;  /* 0x016000000c1879f0 */ /* 0x000fe60008001818 */
[----:B------:R-:W-:Y:S02]  /*1530*/  WARPGROUP.DEPBAR.LE gsb0, 0x0 ;  /* 0x00008000000079c5 */ /* 0x000fe40000010000 */
[----:B------:R-:W-:-:S06]  /*1540*/  WARPGROUP.ARRIVE ;  /* 0x00000000000079c5 */ /* 0x000fcc0000000000 */
[----:B------:R-:W-:Y:S03]  /*1550*/  HGMMA.64x96x16.F32.BF16 R24, gdesc[UR16], R24, gsb0 ;  /* 0x01600000101879f0 */ /* 0x000fe60008001818 */
        /* <DEDUP_REMOVED lines=87> */
[----:B------:R-:W1:Y:S01]  /*1ad0*/  SHFL.BFLY PT, R0, R5, 0x2, 0x1f ;  /* 0x0c401f0005007f89 */ /* 0x000e6200000e0000 */
[----:B------:R-:W-:Y:S02]  /*1ae0*/  FSEL R67, R67, -INF , P3 ;  /* 0xff80000043437808 */ /* 0x000fe40001800000 */
[----:B------:R-:W-:-:S02]  /*1af0*/  FSEL R70, R70, -INF , P2 ;  /* 0xff80000046467808 */ /* 0x000fc40001000000 */
[----:B------:R-:W-:Y:S02]  /*1b00*/  FSEL R71, R71, -INF , P1 ;  /* 0xff80000047477808 */ /* 0x000fe40000800000 */
[----:B-1----:R-:W-:-:S05]  /*1b10*/  FMNMX.FTZ R8, R5, R0, !PT ;  /* 0x0000000005087209 */ /* 0x002fca0007810000 */
[----:B------:R-:W1:Y:S02]  /*1b20*/  SHFL.BFLY PT, R3, R8, 0x1, 0x1f ;  /* 0x0c201f0008037f89 */ /* 0x000e6400000e0000 */
[----:B-1----:R-:W-:Y:S01]  /*1b30*/  FMNMX.FTZ R0, R8, R3, !PT ;  /* 0x0000000308007209 */ /* 0x002fe20007810000 */
[----:B------:R-:W-:-:S03]  /*1b40*/  IMAD.U32 R8, RZ, RZ, UR21 ;  /* 0x00000015ff087e24 */ /* 0x000fc6000f8e00ff */
[C---:B------:R-:W-:Y:S01]  /*1b50*/  FSETP.NEU.FTZ.AND P0, PT, R0.reuse, -INF , PT ;  /* 0xff8000000000780b */ /* 0x040fe20003f1d000 */
[----:B------:R-:W-:-:S05]  /*1b60*/  FMUL.FTZ R3, R0, UR10 ;  /* 0x0000000a00037c20 */ /* 0x000fca0008410000 */
[----:B------:R-:W-:Y:S02]  /*1b70*/  FSEL R9, R3, RZ, P0 ;  /* 0x000000ff03097208 */ /* 0x000fe40000000000 */
[----:B------:R-:W-:Y:S02]  /*1b80*/  FMNMX.FTZ R3, R26, R27, !PT ;  /* 0x0000001b1a037209 */ /* 0x000fe40007810000 */
[----:B------:R-:W-:Y:S01]  /*1b90*/  ISETP.NE.AND P0, PT, R10, RZ, PT ;  /* 0x000000ff0a00720c */ /* 0x000fe20003f05270 */
        /* <DEDUP_REMOVED lines=14> */
[----:B------:R-:W1:Y:S01]  /*1c80*/  MUFU.EX2 R25, R25 ;  /* 0x0000001900197308 */ /* 0x000e620000000800 */
[--C-:B------:R-:W-:Y:S01]  /*1c90*/  FFMA.FTZ R41, R41, UR10, -R9.reuse ;  /* 0x0000000a29297c23 */ /* 0x100fe20008010809 */
        /* <DEDUP_REMOVED lines=12> */
[----:B------:R-:W-:Y:S01]  /*1d60*/  FFMA.FTZ R60, R60, UR10, -R9 ;  /* 0x0000000a3c3c7c23 */ /* 0x000fe20008010809 */
[----:B------:R-:W-:Y:S01]  /*1d70*/  FMNMX.FTZ R3, R43, R4, !PT ;  /* 0x000000042b037209 */ /* 0x000fe20007810000 */
[----:B------:R-:W2:Y:S01]  /*1d80*/  MUFU.EX2 R29, R29 ;  /* 0x0000001d001d7308 */ /* 0x000ea20000000800 */
[----:B-1----:R-:W-:Y:S01]  /*1d90*/  FADD.FTZ R11, R24, R25 ;  /* 0x00000019180b7221 */ /* 0x002fe20000010000 */
[--C-:B------:R-:W-:Y:S01]  /*1da0*/  FFMA.FTZ R61, R61, UR10, -R9.reuse ;  /* 0x0000000a3d3d7c23 */ /* 0x100fe20008010809 */
[----:B------:R-:W-:Y:S01]  /*1db0*/  FMNMX.FTZ R4, R46, R3, !PT ;  /* 0x000000032e047209 */ /* 0x000fe20007810000 */
[--C-:B------:R-:W-:Y:S01]  /*1dc0*/  FFMA.FTZ R64, R64, UR10, -R9.reuse ;  /* 0x0000000a40407c23 */ /* 0x100fe20008010809 */
[--C-:B------:R-:W-:Y:S01]  /*1dd0*/  FFMA.FTZ R65, R65, UR10, -R9.reuse ;  /* 0x0000000a41417c23 */ /* 0x100fe20008010809 */
[--C-:B------:R-:W-:Y:S01]  /*1de0*/  FFMA.FTZ R68, R68, UR10, -R9.reuse ;  /* 0x0000000a44447c23 */ /* 0x100fe20008010809 */
[----:B------:R-:W-:Y:S01]  /*1df0*/  FMNMX.FTZ R3, R47, R4, !PT ;  /* 0x000000042f037209 */ /* 0x000fe20007810000 */
[----:B------:R-:W-:Y:S01]  /*1e00*/  MUFU.EX2 R32, R32 ;  /* 0x0000002000207308 */ /* 0x000fe20000000800 */
[----:B------:R-:W-:Y:S01]  /*1e10*/  FFMA.FTZ R9, R69, UR10, -R9 ;  /* 0x0000000a45097c23 */ /* 0x000fe20008010809 */
[----:B------:R-:W-:-:S02]  /*1e20*/  F2FP.BF16.F32.PACK_AB R152, R25, R24 ;  /* 0x000000181998723e */ /* 0x000fc400000010ff */
[----:B------:R-:W-:-:S04]  /*1e30*/  FMNMX.FTZ R4, R50, R3, !PT ;  /* 0x0000000332047209 */ /* 0x000fc80007810000 */
[----:B------:R-:W-:Y:S01]  /*1e40*/  FMNMX.FTZ R3, R51, R4, !PT ;  /* 0x0000000433037209 */ /* 0x000fe20007810000 */
[----:B------:R-:W1:Y:S01]  /*1e50*/  MUFU.EX2 R33, R33 ;  /* 0x0000002100217308 */ /* 0x000e620000000800 */
[----:B--2---:R-:W-:Y:S02]  /*1e60*/  F2FP.BF16.F32.PACK_AB R154, R29, R28 ;  /* 0x0000001c1d9a723e */ /* 0x004fe400000010ff */
[----:B------:R-:W-:-:S04]  /*1e70*/  FMNMX.FTZ R4, R54, R3, !PT ;  /* 0x0000000336047209 */ /* 0x000fc80007810000 */
[----:B------:R-:W-:Y:S01]  /*1e80*/  FMNMX.FTZ R3, R55, R4, !PT ;  /* 0x0000000437037209 */ /* 0x000fe20007810000 */
[----:B------:R-:W-:Y:S03]  /*1e90*/  MUFU.EX2 R36, R36 ;  /* 0x0000002400247308 */ /* 0x000fe60000000800 */
[----:B------:R-:W-:-:S04]  /*1ea0*/  FMNMX.FTZ R4, R58, R3, !PT ;  /* 0x000000033a047209 */ /* 0x000fc80007810000 */
[----:B------:R-:W-:Y:S01]  /*1eb0*/  FMNMX.FTZ R3, R59, R4, !PT ;  /* 0x000000043b037209 */ /* 0x000fe20007810000 */
[----:B------:R-:W2:Y:S01]  /*1ec0*/  MUFU.EX2 R37, R37 ;  /* 0x0000002500257308 */ /* 0x000ea20000000800 */
[----:B-1----:R-:W-:Y:S02]  /*1ed0*/  F2FP.BF16.F32.PACK_AB R156, R33, R32 ;  /* 0x00000020219c723e */ /* 0x002fe400000010ff */
[----:B------:R-:W-:-:S04]  /*1ee0*/  FMNMX.FTZ R4, R62, R3, !PT ;  /* 0x000000033e047209 */ /* 0x000fc80007810000 */
[----:B------:R-:W-:Y:S01]  /*1ef0*/  FMNMX.FTZ R3, R63, R4, !PT ;  /* 0x000000043f037209 */ /* 0x000fe20007810000 */
[----:B------:R-:W-:Y:S03]  /*1f00*/  MUFU.EX2 R40, R40 ;  /* 0x0000002800287308 */ /* 0x000fe60000000800 */
[----:B------:R-:W-:-:S04]  /*1f10*/  FMNMX.FTZ R4, R66, R3, !PT ;  /* 0x0000000342047209 */ /* 0x000fc80007810000 */
[----:B------:R-:W-:Y:S01]  /*1f20*/  FMNMX.FTZ R3, R67, R4, !PT ;  /* 0x0000000443037209 */ /* 0x000fe20007810000 */
[----:B------:R-:W1:Y:S01]  /*1f30*/  MUFU.EX2 R41, R41 ;  /* 0x0000002900297308 */ /* 0x000e620000000800 */
[----:B--2---:R-:W-:Y:S02]  /*1f40*/  F2FP.BF16.F32.PACK_AB R158, R37, R36 ;  /* 0x00000024259e723e */ /* 0x004fe400000010ff */
[----:B------:R-:W-:-:S04]  /*1f50*/  FMNMX.FTZ R4, R70, R3, !PT ;  /* 0x0000000346047209 */ /* 0x000fc80007810000 */
[----:B------:R-:W-:Y:S01]  /*1f60*/  FMNMX.FTZ R4, R71, R4, !PT ;  /* 0x0000000447047209 */ /* 0x000fe20007810000 */
[----:B------:R-:W-:Y:S04]  /*1f70*/  MUFU.EX2 R44, R44 ;  /* 0x0000002c002c7308 */ /* 0x000fe80000000800 */
[----:B------:R-:W2:Y:S04]  /*1f80*/  SHFL.BFLY PT, R3, R4, 0x2, 0x1f ;  /* 0x0c401f0004037f89 */ /* 0x000ea800000e0000 */
[----:B------:R-:W3:Y:S01]  /*1f90*/  MUFU.EX2 R45, R45 ;  /* 0x0000002d002d7308 */ /* 0x000ee20000000800 */
[----:B-1----:R-:W-:-:S07]  /*1fa0*/  F2FP.BF16.F32.PACK_AB R160, R41, R40 ;  /* 0x0000002829a0723e */ /* 0x002fce00000010ff */
[----:B------:R-:W-:Y:S08]  /*1fb0*/  MUFU.EX2 R48, R48 ;  /* 0x0000003000307308 */ /* 0x000ff00000000800 */
[----:B------:R-:W1:Y:S01]  /*1fc0*/  MUFU.EX2 R49, R49 ;  /* 0x0000003100317308 */ /* 0x000e620000000800 */
[----:B---3--:R-:W-:Y:S02]  /*1fd0*/  F2FP.BF16.F32.PACK_AB R162, R45, R44 ;  /* 0x0000002c2da2723e */ /* 0x008fe400000010ff */
[----:B--2---:R-:W-:-:S05]  /*1fe0*/  FMNMX.FTZ R5, R4, R3, !PT ;  /* 0x0000000304057209 */ /* 0x004fca0007810000 */
[----:B------:R-:W-:Y:S01]  /*1ff0*/  MUFU.EX2 R52, R52 ;  /* 0x0000003400347308 */ /* 0x000fe20000000800 */
[----:B------:R-:W2:Y:S07]  /*2000*/  SHFL.BFLY PT, R4, R5, 0x1, 0x1f ;  /* 0x0c201f0005047f89 */ /* 0x000eae00000e0000 */
[----:B------:R-:W3:Y:S01]  /*2010*/  MUFU.EX2 R53, R53 ;  /* 0x0000003500357308 */ /* 0x000ee20000000800 */
[----:B-1----:R-:W-:-:S07]  /*2020*/  F2FP.BF16.F32.PACK_AB R164, R49, R48 ;  /* 0x0000003031a4723e */ /* 0x002fce00000010ff */
[----:B------:R-:W-:Y:S08]  /*2030*/  MUFU.EX2 R56, R56 ;  /* 0x0000003800387308 */ /* 0x000ff00000000800 */
[----:B------:R-:W-:Y:S01]  /*2040*/  MUFU.EX2 R57, R57 ;  /* 0x0000003900397308 */ /* 0x000fe20000000800 */
[----:B--2---:R-:W-:Y:S02]  /*2050*/  FMNMX.FTZ R3, R5, R4, !PT ;  /* 0x0000000405037209 */ /* 0x004fe40007810000 */
[----:B---3--:R-:W-:-:S02]  /*2060*/  F2FP.BF16.F32.PACK_AB R166, R53, R52 ;  /* 0x0000003435a6723e */ /* 0x008fc400000010ff */
[C---:B------:R-:W-:Y:S01]  /*2070*/  FSETP.NEU.FTZ.AND P1, PT, R3.reuse, -INF , PT ;  /* 0xff8000000300780b */ /* 0x040fe20003f3d000 */
[----:B------:R-:W-:Y:S02]  /*2080*/  FMUL.FTZ R4, R3, UR10 ;  /* 0x0000000a03047c20 */ /* 0x000fe40008410000 */
[----:B------:R-:W-:Y:S03]  /*2090*/  MUFU.EX2 R60, R60 ;  /* 0x0000003c003c7308 */ /* 0x000fe60000000800 */
[----:B------:R-:W-:Y:S01]  /*20a0*/  FSEL R5, R4, RZ, P1 ;  /* 0x000000ff04057208 */ /* 0x000fe20000800000 */
[----:B------:R-:W-:Y:S01]  /*20b0*/  FADD.FTZ R4, R28, R11 ;  /* 0x0000000b1c047221 */ /* 0x000fe20000010000 */
[----:B------:R-:W-:Y:S02]  /*20c0*/  ISETP.NE.AND P1, PT, R12, RZ, PT ;  /* 0x000000ff0c00720c */ /* 0x000fe40003f25270 */
[----:B------:R-:W1:Y:S01]  /*20d0*/  S2R R12, SR_TID.X ;  /* 0x00000000000c7919 */ /* 0x000e620000002100 */
[--C-:B------:R-:W-:Y:S01]  /*20e0*/  FFMA.FTZ R26, R26, UR10, -R5.reuse ;  /* 0x0000000a1a1a7c23 */ /* 0x100fe20008010805 */
[--C-:B------:R-:W-:Y:S01]  /*20f0*/  FFMA.FTZ R27, R27, UR10, -R5.reuse ;  /* 0x0000000a1b1b7c23 */ /* 0x100fe20008010805 */
[--C-:B------:R-:W-:Y:S01]  /*2100*/  FFMA.FTZ R30, R30, UR10, -R5.reuse ;  /* 0x0000000a1e1e7c23 */ /* 0x100fe20008010805 */
[--C-:B------:R-:W-:Y:S01]  /*2110*/  FFMA.FTZ R31, R31, UR10, -R5.reuse ;  /* 0x0000000a1f1f7c23 */ /* 0x100fe20008010805 */
[--C-:B------:R-:W-:Y:S01]  /*2120*/  FFMA.FTZ R34, R34, UR10, -R5.reuse ;  /* 0x0000000a22227c23 */ /* 0x100fe20008010805 */
[--C-:B------:R-:W-:Y:S01]  /*2130*/  FFMA.FTZ R35, R35, UR10, -R5.reuse ;  /* 0x0000000a23237c23 */ /* 0x100fe20008010805 */
[----:B------:R-:W-:Y:S01]  /*2140*/  MUFU.EX2 R26, R26 ;  /* 0x0000001a001a7308 */ /* 0x000fe20000000800 */
[----:B------:R-:W-:Y:S01]  /*2150*/  FADD.FTZ R11, R29, R4 ;  /* 0x000000041d0b7221 */ /* 0x000fe20000010000 */
[--C-:B------:R-:W-:Y:S01]  /*2160*/  FFMA.FTZ R38, R38, UR10, -R5.reuse ;  /* 0x0000000a26267c23 */ /* 0x100fe20008010805 */
[--C-:B------:R-:W-:Y:S01]  /*2170*/  FFMA.FTZ R39, R39, UR10, -R5.reuse ;  /* 0x0000000a27277c23 */ /* 0x100fe20008010805 */
[----:B------:R-:W-:Y:S01]  /*2180*/  FFMA.FTZ R42, R42, UR10, -R5 ;  /* 0x0000000a2a2a7c23 */ /* 0x000fe20008010805 */
[----:B------:R-:W-:Y:S01]  /*2190*/  FADD.FTZ R4, R32, R11 ;  /* 0x0000000b20047221 */ /* 0x000fe20000010000 */
[--C-:B------:R-:W-:Y:S01]  /*21a0*/  FFMA.FTZ R43, R43, UR10, -R5.reuse ;  /* 0x0000000a2b2b7c23 */ /* 0x100fe20008010805 */
[--C-:B------:R-:W-:Y:S01]  /*21b0*/  FFMA.FTZ R46, R46, UR10, -R5.reuse ;  /* 0x0000000a2e2e7c23 */ /* 0x100fe20008010805 */
[----:B------:R-:W2:Y:S01]  /*21c0*/  MUFU.EX2 R27, R27 ;  /* 0x0000001b001b7308 */ /* 0x000ea20000000800 */
[----:B------:R-:W-:Y:S01]  /*21d0*/  FADD.FTZ R13, R33, R4 ;  /* 0x00000004210d7221 */ /* 0x000fe20000010000 */
[--C-:B------:R-:W-:Y:S01]  /*21e0*/  FFMA.FTZ R47, R47, UR10, -R5.reuse ;  /* 0x0000000a2f2f7c23 */ /* 0x100fe20008010805 */
[--C-:B------:R-:W-:Y:S01]  /*21f0*/  FFMA.FTZ R50, R50, UR10, -R5.reuse ;  /* 0x0000000a32327c23 */ /* 0x100fe20008010805 */
[----:B------:R-:W-:Y:S01]  /*2200*/  FFMA.FTZ R51, R51, UR10, -R5 ;  /* 0x0000000a33337c23 */ /* 0x000fe20008010805 */
[----:B------:R-:W-:Y:S01]  /*2210*/  FADD.FTZ R10, R36, R13 ;  /* 0x0000000d240a7221 */ /* 0x000fe20000010000 */
[--C-:B------:R-:W-:Y:S01]  /*2220*/  FFMA.FTZ R54, R54, UR10, -R5.reuse ;  /* 0x0000000a36367c23 */ /* 0x100fe20008010805 */
[--C-:B------:R-:W-:Y:S01]  /*2230*/  FFMA.FTZ R55, R55, UR10, -R5.reuse ;  /* 0x0000000a37377c23 */ /* 0x100fe20008010805 */
[----:B------:R-:W3:Y:S01]  /*2240*/  MUFU.EX2 R30, R30 ;  /* 0x0000001e001e7308 */ /* 0x000ee20000000800 */
[----:B------:R-:W-:Y:S01]  /*2250*/  FADD.FTZ R13, R37, R10 ;  /* 0x0000000a250d7221 */ /* 0x000fe20000010000 */
[--C-:B------:R-:W-:Y:S01]  /*2260*/  FFMA.FTZ R58, R58, UR10, -R5.reuse ;  /* 0x0000000a3a3a7c23 */ /* 0x100fe20008010805 */
[--C-:B------:R-:W-:Y:S01]  /*2270*/  FFMA.FTZ R59, R59, UR10, -R5.reuse ;  /* 0x0000000a3b3b7c23 */ /* 0x100fe20008010805 */
[--C-:B------:R-:W-:Y:S01]  /*2280*/  FFMA.FTZ R62, R62, UR10, -R5.reuse ;  /* 0x0000000a3e3e7c23 */ /* 0x100fe20008010805 */
[--C-:B------:R-:W-:Y:S01]  /*2290*/  FFMA.FTZ R63, R63, UR10, -R5.reuse ;  /* 0x0000000a3f3f7c23 */ /* 0x100fe20008010805 */
[--C-:B------:R-:W-:Y:S01]  /*22a0*/  FFMA.FTZ R66, R66, UR10, -R5.reuse ;  /* 0x0000000a42427c23 */ /* 0x100fe20008010805 */
[----:B------:R-:W-:Y:S01]  /*22b0*/  FFMA.FTZ R67, R67, UR10, -R5 ;  /* 0x0000000a43437c23 */ /* 0x000fe20008010805 */
[----:B------:R-:W4:Y:S01]  /*22c0*/  MUFU.EX2 R31, R31 ;  /* 0x0000001f001f7308 */ /* 0x000f220000000800 */
[----:B--2---:R-:W-:Y:S01]  /*22d0*/  FADD.FTZ R11, R26, R27 ;  /* 0x0000001b1a0b7221 */ /* 0x004fe20000010000 */
[----:B-1----:R-:W-:Y:S01]  /*22e0*/  SHF.R.U32.HI R12, RZ, 0x7, R12 ;  /* 0x00000007ff0c7819 */ /* 0x002fe2000001160c */
[--C-:B------:R-:W-:Y:S01]  /*22f0*/  FFMA.FTZ R70, R70, UR10, -R5.reuse ;  /* 0x0000000a46467c23 */ /* 0x100fe20008010805 */
[----:B------:R-:W-:Y:S01]  /*2300*/  FFMA.FTZ R71, R71, UR10, -R5 ;  /* 0x0000000a47477c23 */ /* 0x000fe20008010805 */
[----:B------:R-:W-:-:S02]  /*2310*/  F2FP.BF16.F32.PACK_AB R168, R57, R56 ;  /* 0x0000003839a8723e */ /* 0x000fc400000010ff */
[----:B------:R-:W-:Y:S01]  /*2320*/  IADD3 R176, -R12, 0xb, RZ ;  /* 0x0000000b0cb07810 */ /* 0x000fe20007ffe1ff */
[----:B------:R-:W1:Y:S01]  /*2330*/  MUFU.EX2 R34, R34 ;  /* 0x0000002200227308 */ /* 0x000e620000000800 */
[----:B---3--:R-:W-:Y:S01]  /*2340*/  FADD.FTZ R4, R30, R11 ;  /* 0x0000000b1e047221 */ /* 0x008fe20000010000 */
[----:B------:R-:W-:Y:S01]  /*2350*/  FADD.FTZ R12, R40, R13 ;  /* 0x0000000d280c7221 */ /* 0x000fe20000010000 */
[----:B------:R-:W-:-:S03]  /*2360*/  F2FP.BF16.F32.PACK_AB R153, R27, R26 ;  /* 0x0000001a1b99723e */ /* 0x000fc600000010ff */
[----:B------:R-:W-:Y:S02]  /*2370*/  FADD.FTZ R13, R41, R12 ;  /* 0x0000000c290d7221 */ /* 0x000fe40000010000 */
[----:B------:R-:W2:Y:S01]  /*2380*/  MUFU.EX2 R35, R35 ;  /* 0x0000002300237308 */ /* 0x000ea20000000800 */
[C---:B----4-:R-:W-:Y:S01]  /*2390*/  FADD.FTZ R11, R31.reuse, R4 ;  /* 0x000000041f0b7221 */ /* 0x050fe20000010000 */
[----:B------:R-:W-:Y:S02]  /*23a0*/  @!P1 VIADD R4, R8, 0x22840 ;  /* 0x0002284008049836 */ /* 0x000fe40000000000 */
[----:B------:R-:W-:Y:S01]  /*23b0*/  FADD.FTZ R12, R44, R13 ;  /* 0x0000000d2c0c7221 */ /* 0x000fe20000010000 */
[----:B------:R-:W-:Y:S02]  /*23c0*/  F2FP.BF16.F32.PACK_AB R155, R31, R30 ;  /* 0x0000001e1f9b723e */ /* 0x000fe400000010ff */
[----:B------:R-:W-:Y:S01]  /*23d0*/  @!P1 PRMT R4, RZ, 0x654, R4 ;  /* 0x00000654ff049816 */ /* 0x000fe20000000004 */
[----:B------:R-:W3:Y:S01]  /*23e0*/  MUFU.EX2 R38, R38 ;  /* 0x0000002600267308 */ /* 0x000ee20000000800 */
[----:B-1----:R-:W-:Y:S01]  /*23f0*/  FADD.FTZ R10, R34, R11 ;  /* 0x0000000b220a7221 */ /* 0x002fe20000010000 */
[----:B------:R1:W-:Y:S06]  /*2400*/  BAR.ARV R176, 0x100 ;  /* 0x000400b00000751d */ /* 0x0003ec0000002000 */
[----:B------:R-:W4:Y:S01]  /*2410*/  MUFU.EX2 R39, R39 ;  /* 0x0000002700277308 */ /* 0x000f220000000800 */
[----:B--2---:R-:W-:Y:S01]  /*2420*/  FADD.FTZ R11, R35, R10 ;  /* 0x0000000a230b7221 */ /* 0x004fe20000010000 */
[----:B------:R-:W-:Y:S01]  /*2430*/  FADD.FTZ R13, R45, R12 ;  /* 0x0000000c2d0d7221 */ /* 0x000fe20000010000 */
[----:B------:R2:W-:Y:S01]  /*2440*/  @!P1 SYNCS.ARRIVE.TRANS64.RED.A1T0 RZ, [R4+URZ], RZ ;  /* 0x000000ff04ff99a7 */ /* 0x0005e2000810043f */
[----:B------:R-:W-:-:S04]  /*2450*/  F2FP.BF16.F32.PACK_AB R157, R35, R34 ;  /* 0x00000022239d723e */ /* 0x000fc800000010ff */
[----:B------:R-:W2:Y:S01]  /*2460*/  MUFU.EX2 R42, R42 ;  /* 0x0000002a002a7308 */ /* 0x000ea20000000800 */
[----:B---3--:R-:W-:-:S07]  /*2470*/  FADD.FTZ R10, R38, R11 ;  /* 0x0000000b260a7221 */ /* 0x008fce0000010000 */
[----:B------:R-:W3:Y:S01]  /*2480*/  MUFU.EX2 R43, R43 ;  /* 0x0000002b002b7308 */ /* 0x000ee20000000800 */
[C---:B----4-:R-:W-:Y:S01]  /*2490*/  FADD.FTZ R11, R39.reuse, R10 ;  /* 0x0000000a270b7221 */ /* 0x050fe20000010000 */
[----:B------:R-:W-:Y:S01]  /*24a0*/  FADD.FTZ R10, R48, R13 ;  /* 0x0000000d300a7221 */ /* 0x000fe20000010000 */
[----:B------:R-:W-:-:S03]  /*24b0*/  F2FP.BF16.F32.PACK_AB R159, R39, R38 ;  /* 0x00000026279f723e */ /* 0x000fc600000010ff */
[----:B------:R-:W-:Y:S02]  /*24c0*/  FADD.FTZ R13, R49, R10 ;  /* 0x0000000a310d7221 */ /* 0x000fe40000010000 */
[----:B------:R-:W4:Y:S01]  /*24d0*/  MUFU.EX2 R46, R46 ;  /* 0x0000002e002e7308 */ /* 0x000f220000000800 */
[----:B--2---:R-:W-:Y:S01]  /*24e0*/  FADD.FTZ R4, R42, R11 ;  /* 0x0000000b2a047221 */ /* 0x004fe20000010000 */
[----:B------:R-:W-:-:S04]  /*24f0*/  FADD.FTZ R10, R52, R13 ;  /* 0x0000000d340a7221 */ /* 0x000fc80000010000 */
[----:B------:R-:W-:Y:S02]  /*2500*/  FADD.FTZ R13, R53, R10 ;  /* 0x0000000a350d7221 */ /* 0x000fe40000010000 */
[----:B------:R-:W2:Y:S01]  /*2510*/  MUFU.EX2 R47, R47 ;  /* 0x0000002f002f7308 */ /* 0x000ea20000000800 */
[C---:B---3--:R-:W-:Y:S01]  /*2520*/  FADD.FTZ R11, R43.reuse, R4 ;  /* 0x000000042b0b7221 */ /* 0x048fe20000010000 */
[----:B------:R-:W-:Y:S01]  /*2530*/  FADD.FTZ R10, R56, R13 ;  /* 0x0000000d380a7221 */ /* 0x000fe20000010000 */
[----:B------:R-:W-:-:S05]  /*2540*/  F2FP.BF16.F32.PACK_AB R161, R43, R42 ;  /* 0x0000002a2ba1723e */ /* 0x000fca00000010ff */
[----:B------:R-:W3:Y:S01]  /*2550*/  MUFU.EX2 R50, R50 ;  /* 0x0000003200327308 */ /* 0x000ee20000000800 */
[----:B----4-:R-:W-:-:S07]  /*2560*/  FADD.FTZ R4, R46, R11 ;  /* 0x0000000b2e047221 */ /* 0x010fce0000010000 */
[----:B------:R-:W4:Y:S01]  /*2570*/  MUFU.EX2 R51, R51 ;  /* 0x0000003300337308 */ /* 0x000f220000000800 */
[C---:B--2---:R-:W-:Y:S01]  /*2580*/  FADD.FTZ R11, R47.reuse, R4 ;  /* 0x000000042f0b7221 */ /* 0x044fe20000010000 */
[----:B------:R-:W-:-:S06]  /*2590*/  F2FP.BF16.F32.PACK_AB R163, R47, R46 ;  /* 0x0000002e2fa3723e */ /* 0x000fcc00000010ff */
[----:B------:R-:W2:Y:S01]  /*25a0*/  MUFU.EX2 R54, R54 ;  /* 0x0000003600367308 */ /* 0x000ea20000000800 */
[----:B---3--:R-:W-:Y:S01]  /*25b0*/  FADD.FTZ R4, R50, R11 ;  /* 0x0000000b32047221 */ /* 0x008fe20000010000 */
[----:B------:R-:W-:-:S04]  /*25c0*/  FADD.FTZ R11, R57, R10 ;  /* 0x0000000a390b7221 */ /* 0x000fc80000010000 */
[----:B------:R-:W-:Y:S02]  /*25d0*/  FADD.FTZ R10, R60, R11 ;  /* 0x0000000b3c0a7221 */ /* 0x000fe40000010000 */
[----:B------:R-:W3:Y:S01]  /*25e0*/  MUFU.EX2 R55, R55 ;  /* 0x0000003700377308 */ /* 0x000ee20000000800 */
[C---:B----4-:R-:W-:Y:S01]  /*25f0*/  FADD.FTZ R5, R51.reuse, R4 ;  /* 0x0000000433057221 */ /* 0x050fe20000010000 */
[----:B------:R-:W-:-:S06]  /*2600*/  F2FP.BF16.F32.PACK_AB R165, R51, R50 ;  /* 0x0000003233a5723e */ /* 0x000fcc00000010ff */
[----:B------:R-:W4:Y:S01]  /*2610*/  MUFU.EX2 R61, R61 ;  /* 0x0000003d003d7308 */ /* 0x000f220000000800 */
[----:B--2---:R-:W-:-:S07]  /*2620*/  FADD.FTZ R4, R54, R5 ;  /* 0x0000000536047221 */ /* 0x004fce0000010000 */
[----:B------:R-:W2:Y:S01]  /*2630*/  MUFU.EX2 R58, R58 ;  /* 0x0000003a003a7308 */ /* 0x000ea20000000800 */
[C---:B---3--:R-:W-:Y:S01]  /*2640*/  FADD.FTZ R5, R55.reuse, R4 ;  /* 0x0000000437057221 */ /* 0x048fe20000010000 */
[----:B------:R-:W-:-:S06]  /*2650*/  F2FP.BF16.F32.PACK_AB R167, R55, R54 ;  /* 0x0000003637a7723e */ /* 0x000fcc00000010ff */
[----:B------:R-:W3:Y:S01]  /*2660*/  MUFU.EX2 R64, R64 ;  /* 0x0000004000407308 */ /* 0x000ee20000000800 */
[C---:B----4-:R-:W-:Y:S01]  /*2670*/  FADD.FTZ R11, R61.reuse, R10 ;  /* 0x0000000a3d0b7221 */ /* 0x050fe20000010000 */
[----:B------:R-:W-:-:S06]  /*2680*/  F2FP.BF16.F32.PACK_AB R170, R61, R60 ;  /* 0x0000003c3daa723e */ /* 0x000fcc00000010ff */
[----:B------:R-:W4:Y:S01]  /*2690*/  MUFU.EX2 R59, R59 ;  /* 0x0000003b003b7308 */ /* 0x000f220000000800 */
[----:B--2---:R-:W-:-:S07]  /*26a0*/  FADD.FTZ R4, R58, R5 ;  /* 0x000000053a047221 */ /* 0x004fce0000010000 */
[----:B------:R-:W2:Y:S01]  /*26b0*/  MUFU.EX2 R65, R65 ;  /* 0x0000004100417308 */ /* 0x000ea20000000800 */
[----:B---3--:R-:W-:-:S07]  /*26c0*/  FADD.FTZ R10, R64, R11 ;  /* 0x0000000b400a7221 */ /* 0x008fce0000010000 */
[----:B------:R-:W3:Y:S01]  /*26d0*/  MUFU.EX2 R62, R62 ;  /* 0x0000003e003e7308 */ /* 0x000ee20000000800 */
[C---:B----4-:R-:W-:Y:S01]  /*26e0*/  FADD.FTZ R5, R59.reuse, R4 ;  /* 0x000000043b057221 */ /* 0x050fe20000010000 */
[----:B------:R-:W-:-:S06]  /*26f0*/  F2FP.BF16.F32.PACK_AB R169, R59, R58 ;  /* 0x0000003a3ba9723e */ /* 0x000fcc00000010ff */
[----:B------:R-:W4:Y:S01]  /*2700*/  MUFU.EX2 R68, R68 ;  /* 0x0000004400447308 */ /* 0x000f220000000800 */
[C---:B--2---:R-:W-:Y:S01]  /*2710*/  FADD.FTZ R11, R65.reuse, R10 ;  /* 0x0000000a410b7221 */ /* 0x044fe20000010000 */
[----:B------:R-:W-:-:S06]  /*2720*/  F2FP.BF16.F32.PACK_AB R172, R65, R64 ;  /* 0x0000004041ac723e */ /* 0x000fcc00000010ff */
[----:B------:R-:W2:Y:S01]  /*2730*/  MUFU.EX2 R63, R63 ;  /* 0x0000003f003f7308 */ /* 0x000ea20000000800 */
[----:B---3--:R-:W-:-:S07]  /*2740*/  FADD.FTZ R4, R62, R5 ;  /* 0x000000053e047221 */ /* 0x008fce0000010000 */
[----:B------:R-:W3:Y:S01]  /*2750*/  MUFU.EX2 R66, R66 ;  /* 0x0000004200427308 */ /* 0x000ee20000000800 */
[----:B----4-:R-:W-:-:S07]  /*2760*/  FADD.FTZ R10, R68, R11 ;  /* 0x0000000b440a7221 */ /* 0x010fce0000010000 */
[----:B------:R-:W4:Y:S01]  /*2770*/  MUFU.EX2 R9, R9 ;  /* 0x0000000900097308 */ /* 0x000f220000000800 */
[C---:B--2---:R-:W-:Y:S01]  /*2780*/  FADD.FTZ R11, R63.reuse, R4 ;  /* 0x000000043f0b7221 */ /* 0x044fe20000010000 */
[----:B------:R-:W-:-:S06]  /*2790*/  F2FP.BF16.F32.PACK_AB R171, R63, R62 ;  /* 0x0000003e3fab723e */ /* 0x000fcc00000010ff */
[----:B------:R-:W2:Y:S01]  /*27a0*/  MUFU.EX2 R67, R67 ;  /* 0x0000004300437308 */ /* 0x000ea20000000800 */
[----:B---3--:R-:W-:-:S07]  /*27b0*/  FADD.FTZ R4, R66, R11 ;  /* 0x0000000b42047221 */ /* 0x008fce0000010000 */
[----:B------:R-:W3:Y:S01]  /*27c0*/  MUFU.EX2 R70, R70 ;  /* 0x0000004600467308 */ /* 0x000ee20000000800 */
[C---:B----4-:R-:W-:Y:S01]  /*27d0*/  FADD.FTZ R5, R9.reuse, R10 ;  /* 0x0000000a09057221 */ /* 0x050fe20000010000 */
[----:B------:R-:W-:-:S06]  /*27e0*/  F2FP.BF16.F32.PACK_AB R174, R9, R68 ;  /* 0x0000004409ae723e */ /* 0x000fcc00000010ff */
[----:B------:R-:W4:Y:S01]  /*27f0*/  MUFU.EX2 R71, R71 ;  /* 0x0000004700477308 */ /* 0x000f220000000800 */
[C---:B--2---:R-:W-:Y:S01]  /*2800*/  FADD.FTZ R9, R67.reuse, R4 ;  /* 0x0000000443097221 */ /* 0x044fe20000010000 */
[----:B------:R-:W-:-:S03]  /*2810*/  F2FP.BF16.F32.PACK_AB R173, R67, R66 ;  /* 0x0000004243ad723e */ /* 0x000fc600000010ff */
[----:B---3--:R-:W-:-:S04]  /*2820*/  FADD.FTZ R4, R70, R9 ;  /* 0x0000000946047221 */ /* 0x008fc80000010000 */
[C---:B----4-:R-:W-:Y:S01]  /*2830*/  FADD.FTZ R4, R71.reuse, R4 ;  /* 0x0000000447047221 */ /* 0x050fe20000010000 */
[----:B------:R-:W-:Y:S01]  /*2840*/  F2FP.BF16.F32.PACK_AB R175, R71, R70 ;  /* 0x0000004647af723e */ /* 0x000fe200000010ff */
[----:B-1----:R-:W-:Y:S06]  /*2850*/  @!P0 BRA `(.L_x_9087) ;  /* 0x0000000000048947 */ /* 0x002fec0003800000 */
[----:B------:R-:W-:Y:S01]  /*2860*/  BPT.TRAP 0x1 ;  /* 0x000000040000795c */ /* 0x000fe20000300000 */
.L_x_9087:
[----:B------:R1:W2:Y:S01]  /*2870*/  SYNCS.PHASECHK.TRANS64.TRYWAIT P2, [UR21+0x22850], R7 ;  /* 0x02285007ff0075a7 */ /* 0x0002a20008040155 */
[----:B------:R-:W-:Y:S05]  /*2880*/  @!P0 BRA `(.L_x_9088) ;  /* 0x0000000000048947 */ /* 0x000fea0003800000 */
[----:B------:R-:W-:Y:S01]  /*2890*/  BPT.TRAP 0x1 ;  /* 0x000000040000795c */ /* 0x000fe20000300000 */
.L_x_9088:
[----:B--2---:R-:W-:Y:S05]  /*28a0*/  @P2 BRA `(.L_x_9089) ;  /* 0x0000000000082947 */ /* 0x004fea0003800000 */
[----:B------:R-:W2:Y:S02]  /*28b0*/  SYNCS.PHASECHK.TRANS64.TRYWAIT P2, [UR21+0x22850], R7 ;  /* 0x02285007ff0075a7 */ /* 0x000ea40008040155 */
[----:B--2---:R-:W-:Y:S05]  /*28c0*/  @!P2 BRA `(.L_x_9090) ;  /* 0x000000880080a947 */ /* 0x004fea0003800000 */
.L_x_9089:
[----:B------:R3:W-:Y:S01]  /*28d0*/  BAR.SYNC.DEFER_BLOCKING R6, 0x100 ;  /* 0x000400060000751d */ /* 0x0007e20000010000 */
[----:B------:R-:W-:Y:S01]  /*28e0*/  UIADD3 UR45, UR45, 0x400, URZ ;  /* 0x000004002d2d7890 */ /* 0x000fe2000fffe03f */
[----:B--2---:R-:W-:Y:S01]  /*28f0*/  @!P1 VIADD R8, R8, 0x22860 ;  /* 0x0002286008089836 */ /* 0x004fe20000000000 */
[----:B------:R-:W-:Y:S02]  /*2900*/  UISETP.GE.AND UP0, UPT, UR44, 0x61, UPT ;  /* 0x000000612c00788c */ /* 0x000fe4000bf06270 */
[----:B------:R-:W-:Y:S01]  /*2910*/  USHF.R.U32.HI UR45, URZ, 0x4, UR45 ;  /* 0x000000043f2d7899 */ /* 0x000fe2000801162d */
[----:B------:R-:W-:Y:S01]  /*2920*/  UMOV UR7, 0x40000040 ;  /* 0x4000004000077882 */ /* 0x000fe20000000000 */
[----:B------:R-:W-:Y:S02]  /*2930*/  @!P1 PRMT R8, RZ, 0x654, R8 ;  /* 0x00000654ff089816 */ /* 0x000fe40000000008 */
[----:B------:R-:W-:Y:S01]  /*2940*/  ULOP3.LUT UR21, UR45, 0x3fff, URZ, 0xc0, !UPT ;  /* 0x00003fff2d157892 */ /* 0x000fe2000f8ec03f */
[----:B------:R-:W-:-:S03]  /*2950*/  PLOP3.LUT P2, PT, PT, PT, UP0, 0x80, 0x0 ;  /* 0x000000000000781c */ /* 0x000fc60003f4f008 */
[----:B------:R-:W-:-:S04]  /*2960*/  ULOP3.LUT UR21, UR21, 0x3000000, URZ, 0xfc, !UPT ;  /* 0x0300000015157892 */ /* 0x000fc8000f8efc3f */
[----:B------:R-:W-:Y:S01]  /*2970*/  UIMAD UR11, UR36, 0xc00, UR21 ;  /* 0x00000c00240b78a4 */ /* 0x000fe2000f8e0215 */
[----:B------:R-:W-:-:S06]  /*2980*/  WARPGROUP.ARRIVE ;  /* 0x00000000000079c5 */ /* 0x000fcc0000000000 */
[----:B------:R-:W-:Y:S02]  /*2990*/  UMOV UR6, UR11 ;  /* 0x0000000b00067c82 */ /* 0x000fe40008000000 */
        /* <DEDUP_REMOVED lines=32> */
[----:B------:R3:W-:Y:S01]  /*2ba0*/  @!P1 SYNCS.ARRIVE.TRANS64.RED.A1T0 RZ, [R8+URZ], RZ ;  /* 0x000000ff08ff99a7 */ /* 0x0007e2000810043f */
[----:B------:R-:W-:Y:S05]  /*2bb0*/  @!P2 BRA `(.L_x_9091) ;  /* 0x0000001c0068a947 */ /* 0x000fea0003800000 */
[----:B------:R-:W-:Y:S01]  /*2bc0*/  IMAD.MOV.U32 R200, RZ, RZ, R3 ;  /* 0x000000ffffc87224 */ /* 0x000fe200078e0003 */
[----:B------:R-:W-:Y:S01]  /*2bd0*/  UIADD3 UR40, UR40, -0x2, URZ ;  /* 0xfffffffe28287890 */ /* 0x000fe2000fffe03f */
[----:B01----:R-:W-:Y:S01]  /*2be0*/  IMAD.MOV.U32 R7, RZ, RZ, R0 ;  /* 0x000000ffff077224 */ /* 0x003fe200078e0000 */
[----:B------:R-:W-:-:S10]  /*2bf0*/  ULDC UR22, c[0x0][0x988] ;  /* 0x0002620000167ab9 */ /* 0x000fd40000000800 */
.L_x_9100:
        /* <DEDUP_REMOVED lines=8> */
[----:B--2---:R-:W-:Y:S11]  /*2c80*/  @!P0 BRA `(.L_x_9092) ;  /* 0x0000000000048947 */ /* 0x004ff60003800000 */
[----:B------:R-:W-:Y:S01]  /*2c90*/  BPT.TRAP 0x1 ;  /* 0x000000040000795c */ /* 0x000fe20000300000 */
.L_x_9092:
[----:B------:R-:W0:Y:S01]  /*2ca0*/  S2UR UR7, SR_CgaCtaId ;  /* 0x00000000000779c3 */ /* 0x000e220000008800 */
[----:B------:R-:W-:Y:S01]  /*2cb0*/  IMAD.U32 R0, RZ, RZ, UR38 ;  /* 0x00000026ff007e24 */ /* 0x000fe2000f8e00ff */
[----:B------:R-:W-:-:S04]  /*2cc0*/  UMOV UR6, 0x400 ;  /* 0x0000040000067882 */ /* 0x000fc80000000000 */
[----:B------:R-:W-:-:S04]  /*2cd0*/  SHF.L.U32 R0, R0, 0x1f, RZ ;  /* 0x0000001f00007819 */ /* 0x000fc800000006ff */
[----:B------:R-:W-:-:S13]  /*2ce0*/  R2UR UR24, R0 ;  /* 0x00000000001872ca */ /* 0x000fda00000e0000 */
[----:B------:R-:W-:Y:S01]  /*2cf0*/  IMAD.U32 R0, RZ, RZ, UR24 ;  /* 0x00000018ff007e24 */ /* 0x000fe2000f8e00ff */
[----:B0-----:R-:W-:-:S04]  /*2d00*/  ULEA UR6, UR7, UR6, 0x18 ;  /* 0x0000000607067291 */ /* 0x001fc8000f8ec03f */
[----:B------:R-:W-:-:S09]  /*2d10*/  ULEA UR23, UR36, UR6, 0x3 ;  /* 0x0000000624177291 */ /* 0x000fd2000f8e183f */
[----:B------:R0:W1:Y:S01]  /*2d20*/  SYNCS.PHASECHK.TRANS64.TRYWAIT P3, [UR23+0x22830], R0 ;  /* 0x02283000ff0075a7 */ /* 0x0000620008060157 */
[----:B------:R-:W-:Y:S05]  /*2d30*/  @!P0 BRA `(.L_x_9093) ;  /* 0x0000000000048947 */ /* 0x000fea0003800000 */
[----:B------:R-:W-:Y:S01]  /*2d40*/  BPT.TRAP 0x1 ;  /* 0x000000040000795c */ /* 0x000fe20000300000 */
.L_x_9093:
[----:B-1----:R-:W-:Y:S05]  /*2d50*/  @P3 BRA `(.L_x_9094) ;  /* 0x00000000000c3947 */ /* 0x002fea0003800000 */
[----:B0-----:R-:W-:-:S04]  /*2d60*/  IMAD.U32 R0, RZ, RZ, UR24 ;  /* 0x00000018ff007e24 */ /* 0x001fc8000f8e00ff */
[----:B------:R-:W0:Y:S02]  /*2d70*/  SYNCS.PHASECHK.TRANS64.TRYWAIT P3, [UR23+0x22830], R0 ;  /* 0x02283000ff0075a7 */ /* 0x000e240008060157 */
[----:B0-----:R-:W-:Y:S05]  /*2d80*/  @!P3 BRA `(.L_x_9095) ;  /* 0x000000840064b947 */ /* 0x001fea0003800000 */
.L_x_9094:
[----:B------:R-:W-:Y:S01]  /*2d90*/  UIMAD UR6, UR36, 0x300, UR20 ;  /* 0x00000300240678a4 */ /* 0x000fe2000f8e0214 */
[----:B------:R-:W-:Y:S01]  /*2da0*/  WARPGROUP.ARRIVE ;  /* 0x00000000000079c5 */ /* 0x000fe20000000000 */
[----:B------:R-:W-:Y:S01]  /*2db0*/  UMOV UR7, 0x40000040 ;  /* 0x4000004000077882 */ /* 0x000fe20000000000 */
[----:B------:R-:W-:Y:S01]  /*2dc0*/  UMOV UR11, 0x40000040 ;  /* 0x40000040000b7882 */ /* 0x000fe20000000000 */
[----:B------:R-:W-:-:S03]  /*2dd0*/  UIADD3 UR10, UR6, 0x2, URZ ;  /* 0x00000002060a7890 */ /* 0x000fc6000fffe03f */
[----:B------:R-:W1:Y:S01]  /*2de0*/  S2R R203, SR_TID.X ;  /* 0x0000000000cb7919 */ /* 0x000e620000002100 */
[----:B------:R-:W-:Y:S01]  /*2df0*/  UIADD3 UR14, UR6, 0x4, URZ ;  /* 0x00000004060e7890 */ /* 0x000fe2000fffe03f */
[----:B------:R-:W-:Y:S01]  /*2e00*/  UMOV UR15, 0x40000040 ;  /* 0x40000040000f7882 */ /* 0x000fe20000000000 */
[----:B------:R-:W-:Y:S01]  /*2e10*/  HGMMA.64x96x16.F32.BF16 R152, gdesc[UR4], RZ, !UPT, gsb0 ;  /* 0x01600000049879f0 */ /* 0x000fe2000c0018ff */
[----:B------:R-:W-:Y:S01]  /*2e20*/  UIADD3 UR18, UR6, 0x6, URZ ;  /* 0x0000000606127890 */ /* 0x000fe2000fffe03f */
[----:B------:R-:W-:Y:S01]  /*2e30*/  UMOV UR19, 0x40000040 ;  /* 0x4000004000137882 */ /* 0x000fe20000000000 */
[----:B-1----:R-:W-:Y:S01]  /*2e40*/  SHF.R.U32.HI R203, RZ, 0x7, R203 ;  /* 0x00000007ffcb7819 */ /* 0x002fe200000116cb */
[----:B------:R-:W-:Y:S02]  /*2e50*/  WARPGROUP.DEPBAR.LE gsb0, 0x0 ;  /* 0x00008000000079c5 */ /* 0x000fe40000010000 */
[----:B------:R-:W-:-:S06]  /*2e60*/  WARPGROUP.ARRIVE ;  /* 0x00000000000079c5 */ /* 0x000fcc0000000000 */
[----:B------:R-:W-:Y:S01]  /*2e70*/  HGMMA.64x96x16.F32.BF16 R152, gdesc[UR8], R152, gsb0 ;  /* 0x01600000089879f0 */ /* 0x000fe20008001898 */
[----:B------:R-:W-:Y:S02]  /*2e80*/  UMOV UR10, UR22 ;  /* 0x00000016000a7c82 */ /* 0x000fe40008000000 */
[----:B------:R-:W-:Y:S02]  /*2e90*/  WARPGROUP.DEPBAR.LE gsb0, 0x0 ;  /* 0x00008000000079c5 */ /* 0x000fe40000010000 */
[----:B------:R-:W-:-:S06]  /*2ea0*/  WARPGROUP.ARRIVE ;  /* 0x00000000000079c5 */ /* 0x000fcc0000000000 */
[----:B------:R-:W-:Y:S03]  /*2eb0*/  HGMMA.64x96x16.F32.BF16 R152, gdesc[UR12], R152, gsb0 ;  /* 0x016000000c9879f0 */ /* 0x000fe60008001898 */
[----:B------:R-:W-:Y:S02]  /*2ec0*/  WARPGROUP.DEPBAR.LE gsb0, 0x0 ;  /* 0x00008000000079c5 */ /* 0x000fe40000010000 */
[----:B------:R-:W-:-:S06]  /*2ed0*/  WARPGROUP.ARRIVE ;  /* 0x00000000000079c5 */ /* 0x000fcc0000000000 */
[----:B------:R-:W-:Y:S03]  /*2ee0*/  HGMMA.64x96x16.F32.BF16 R152, gdesc[UR16], R152, gsb0 ;  /* 0x01600000109879f0 */ /* 0x000fe60008001898 */
[----:B------:R-:W-:Y:S02]  /*2ef0*/  WARPGROUP.DEPBAR.LE gsb0, 0x0 ;  /* 0x00008000000079c5 */ /* 0x000fe40000010000 */
[----:B0-----:R-:W-:Y:S02]  /*2f00*/  FMNMX.FTZ R0, R152, R7, !PT ;  /* 0x0000000798007209 */ /* 0x001fe40007810000 */
[----:B---3--:R-:W-:Y:S02]  /*2f10*/  FMNMX.FTZ R8, R154, R200, !PT ;  /* 0x000000c89a087209 */ /* 0x008fe40007810000 */
        /* <DEDUP_REMOVED lines=52> */
[----:B------:R-:W-:Y:S01]  /*3260*/  FMUL.FTZ R6, R6, UR10 ;  /* 0x0000000a06067c20 */ /* 0x000fe20008410000 */
[----:B------:R0:W-:Y:S01]  /*3270*/  MUFU.EX2 R10, R164 ;  /* 0x000000a4000a7308 */ /* 0x0001e20000000800 */
[--C-:B------:R-:W-:Y:S01]  /*3280*/  FFMA.FTZ R23, R177, UR10, -R201.reuse ;  /* 0x0000000ab1177c23 */ /* 0x100fe200080108c9 */
[----:B------:R-:W-:Y:S01]  /*3290*/  FMNMX.FTZ R12, R182, R3, !PT ;  /* 0x00000003b60c7209 */ /* 0x000fe20007810000 */
[--C-:B------:R-:W-:Y:S01]  /*32a0*/  FFMA.FTZ R9, R157, UR10, -R201.reuse ;  /* 0x0000000a9d097c23 */ /* 0x100fe200080108c9 */
[--C-:B------:R-:W-:Y:S01]  /*32b0*/  FFMA.FTZ R172, R172, UR10, -R201.reuse ;  /* 0x0000000aacac7c23 */ /* 0x100fe200080108c9 */
[--C-:B------:R-:W-:Y:S01]  /*32c0*/  FFMA.FTZ R161, R161, UR10, -R201.reuse ;  /* 0x0000000aa1a17c23 */ /* 0x100fe200080108c9 */
[----:B------:R-:W-:Y:S01]  /*32d0*/  FMNMX.FTZ R3, R183, R12, !PT ;  /* 0x0000000cb7037209 */ /* 0x000fe20007810000 */
[--C-:B------:R-:W-:Y:S01]  /*32e0*/  FFMA.FTZ R196, R196, UR10, -R201.reuse ;  /* 0x0000000ac4c47c23 */ /* 0x100fe200080108c9 */
[----:B------:R-:W1:Y:S01]  /*32f0*/  MUFU.EX2 R6, R6 ;  /* 0x0000000600067308 */ /* 0x000e620000000800 */
[--C-:B0-----:R-:W-:Y:S01]  /*3300*/  FFMA.FTZ R164, R176, UR10, -R201.reuse ;  /* 0x0000000ab0a47c23 */ /* 0x101fe200080108c9 */
[----:B------:R-:W-:Y:S01]  /*3310*/  FMNMX.FTZ R12, R186, R3, !PT ;  /* 0x00000003ba0c7209 */ /* 0x000fe20007810000 */
[--C-:B------:R-:W-:Y:S01]  /*3320*/  FFMA.FTZ R13, R165, UR10, -R201.reuse ;  /* 0x0000000aa50d7c23 */ /* 0x100fe200080108c9 */
[--C-:B------:R-:W-:Y:S01]  /*3330*/  FFMA.FTZ R157, R185, UR10, -R201.reuse ;  /* 0x0000000ab99d7c23 */ /* 0x100fe200080108c9 */
[----:B------:R-:W-:Y:S01]  /*3340*/  FFMA.FTZ R165, R193, UR10, -R201 ;  /* 0x0000000ac1a57c23 */ /* 0x000fe200080108c9 */
[----:B------:R-:W-:-:S02]  /*3350*/  FMNMX.FTZ R3, R187, R12, !PT ;  /* 0x0000000cbb037209 */ /* 0x000fc40007810000 */
[----:B------:R-:W0:Y:S02]  /*3360*/  MUFU.EX2 R7, R7 ;  /* 0x0000000700077308 */ /* 0x000e240000000800 */
[----:B------:R-:W-:-:S04]  /*3370*/  FMNMX.FTZ R12, R190, R3, !PT ;  /* 0x00000003be0c7209 */ /* 0x000fc80007810000 */
[----:B------:R-:W-:Y:S02]  /*3380*/  FMNMX.FTZ R3, R191, R12, !PT ;  /* 0x0000000cbf037209 */ /* 0x000fe40007810000 */
[----:B------:R-:W2:Y:S01]  /*3390*/  MUFU.EX2 R152, R152 ;  /* 0x0000009800987308 */ /* 0x000ea20000000800 */
[-C--:B-1----:R-:W-:Y:S01]  /*33a0*/  FMUL.FTZ R24, R24, R6.reuse ;  /* 0x0000000618187220 */ /* 0x082fe20000410000 */
[----:B------:R-:W-:Y:S01]  /*33b0*/  FMNMX.FTZ R12, R194, R3, !PT ;  /* 0x00000003c20c7209 */ /* 0x000fe20007810000 */
[-C--:B------:R-:W-:Y:S01]  /*33c0*/  FMUL.FTZ R25, R25, R6.reuse ;  /* 0x0000000619197220 */ /* 0x080fe20000410000 */
[-C--:B------:R-:W-:Y:S01]  /*33d0*/  FMUL.FTZ R28, R28, R6.reuse ;  /* 0x000000061c1c7220 */ /* 0x080fe20000410000 */
[----:B------:R-:W-:Y:S01]  /*33e0*/  FMUL.FTZ R29, R29, R6 ;  /* 0x000000061d1d7220 */ /* 0x000fe20000410000 */
[----:B------:R-:W-:Y:S01]  /*33f0*/  FMNMX.FTZ R3, R195, R12, !PT ;  /* 0x0000000cc3037209 */ /* 0x000fe20007810000 */
[-C--:B------:R-:W-:Y:S01]  /*3400*/  FMUL.FTZ R32, R32, R6.reuse ;  /* 0x0000000620207220 */ /* 0x080fe20000410000 */
[----:B------:R-:W-:Y:S01]  /*3410*/  MUFU.EX2 R8, R11 ;  /* 0x0000000b00087308 */ /* 0x000fe20000000800 */
[----:B0-----:R-:W-:Y:S01]  /*3420*/  FFMA.FTZ R5, R6, R5, R7 ;  /* 0x0000000506057223 */ /* 0x001fe20000010007 */
[----:B------:R-:W-:Y:S01]  /*3430*/  FMNMX.FTZ R14, R198, R3, !PT ;  /* 0x00000003c60e7209 */ /* 0x000fe20007810000 */
[-C--:B------:R-:W-:Y:S01]  /*3440*/  FMUL.FTZ R33, R33, R6.reuse ;  /* 0x0000000621217220 */ /* 0x080fe20000410000 */
[-C--:B------:R-:W-:Y:S01]  /*3450*/  FMUL.FTZ R36, R36, R6.reuse ;  /* 0x0000000624247220 */ /* 0x080fe20000410000 */
[----:B------:R-:W-:Y:S01]  /*3460*/  FMUL.FTZ R37, R37, R6 ;  /* 0x0000000625257220 */ /* 0x000fe20000410000 */
[----:B------:R-:W-:Y:S01]  /*3470*/  FMNMX.FTZ R3, R199, R14, !PT ;  /* 0x0000000ec7037209 */ /* 0x000fe20007810000 */
[----:B------:R-:W-:Y:S01]  /*3480*/  FFMA.FTZ R14, R180, UR10, -R201 ;  /* 0x0000000ab40e7c23 */ /* 0x000fe200080108c9 */
[----:B------:R-:W-:Y:S01]  /*3490*/  MUFU.EX2 R9, R9 ;  /* 0x0000000900097308 */ /* 0x000fe20000000800 */
[C---:B--2---:R-:W-:Y:S01]  /*34a0*/  FADD.FTZ R5, R152.reuse, R5 ;  /* 0x0000000598057221 */ /* 0x044fe20000010000 */
[----:B------:R-:W-:Y:S01]  /*34b0*/  F2FP.BF16.F32.PACK_AB R152, R152, R7 ;  /* 0x000000079898723e */ /* 0x000fe200000010ff */
[----:B------:R-:W0:Y:S01]  /*34c0*/  SHFL.BFLY PT, R20, R3, 0x2, 0x1f ;  /* 0x0c401f0003147f89 */ /* 0x000e2200000e0000 */
        /* <DEDUP_REMOVED lines=13> */
[--C-:B-1----:R-:W-:Y:S01]  /*35a0*/  FFMA.FTZ R172, R192, UR10, -R201.reuse ;  /* 0x0000000ac0ac7c23 */ /* 0x102fe200080108c9 */
        /* <DEDUP_REMOVED lines=8> */
[----:B------:R-:W-:Y:S01]  /*3630*/  FMUL.FTZ R76, R76, R6 ;  /* 0x000000064c4c7220 */ /* 0x000fe20000410000 */
[----:B0-----:R-:W-:Y:S01]  /*3640*/  FMNMX.FTZ R169, R3, R20, !PT ;  /* 0x0000001403a97209 */ /* 0x001fe20007810000 */
[--C-:B------:R-:W-:Y:S01]  /*3650*/  FFMA.FTZ R20, R188, UR10, -R201.reuse ;  /* 0x0000000abc147c23 */ /* 0x100fe200080108c9 */
[-C--:B------:R-:W-:Y:S01]  /*3660*/  FMUL.FTZ R77, R77, R6.reuse ;  /* 0x000000064d4d7220 */ /* 0x080fe20000410000 */
[-C--:B------:R-:W-:Y:S01]  /*3670*/  FMUL.FTZ R80, R80, R6.reuse ;  /* 0x0000000650507220 */ /* 0x080fe20000410000 */
[-C--:B------:R-:W-:Y:S01]  /*3680*/  FMUL.FTZ R81, R81, R6.reuse ;  /* 0x0000000651517220 */ /* 0x080fe20000410000 */
[----:B------:R-:W0:Y:S01]  /*3690*/  SHFL.BFLY PT, R176, R169, 0x1, 0x1f ;  /* 0x0c201f00a9b07f89 */ /* 0x000e2200000e0000 */
[----:B------:R-:W-:Y:S01]  /*36a0*/  MUFU.EX2 R13, R13 ;  /* 0x0000000d000d7308 */ /* 0x000fe20000000800 */
[----:B-1----:R-:W-:Y:S01]  /*36b0*/  FFMA.FTZ R161, R189, UR10, -R201 ;  /* 0x0000000abda17c23 */ /* 0x002fe200080108c9 */
        /* <DEDUP_REMOVED lines=22> */
[----:B------:R-:W-:Y:S01]  /*3820*/  MUFU.EX2 R21, R21 ;  /* 0x0000001500157308 */ /* 0x000fe20000000800 */
[----:B------:R-:W-:Y:S01]  /*3830*/  IADD3 R176, -R203, 0xb, RZ ;  /* 0x0000000bcbb07810 */ /* 0x000fe20007ffe1ff */
[-C--:B------:R-:W-:Y:S01]  /*3840*/  FMUL.FTZ R121, R121, R6.reuse ;  /* 0x0000000679797220 */ /* 0x080fe20000410000 */
[-C--:B------:R-:W-:Y:S01]  /*3850*/  FMUL.FTZ R124, R124, R6.reuse ;  /* 0x000000067c7c7220 */ /* 0x080fe20000410000 */
[C---:B------:R-:W-:Y:S01]  /*3860*/  FADD.FTZ R173, -R3.reuse, R200 ;  /* 0x000000c803ad7221 */ /* 0x040fe20000010100 */
[----:B------:R-:W-:Y:S01]  /*3870*/  FMUL.FTZ R181, R3, UR10 ;  /* 0x0000000a03b57c20 */ /* 0x000fe20008410000 */
[-C--:B------:R-:W-:Y:S01]  /*3880*/  FMUL.FTZ R125, R125, R6.reuse ;  /* 0x000000067d7d7220 */ /* 0x080fe20000410000 */
        /* <DEDUP_REMOVED lines=12> */
[----:B------:R-:W-:Y:S01]  /*3950*/  FFMA.FTZ R182, R183, UR10, -R181 ;  /* 0x0000000ab7b67c23 */ /* 0x000fe200080108b5 */
[----:B------:R-:W-:-:S02]  /*3960*/  IMAD.U32 R183, RZ, RZ, UR23 ;  /* 0x00000017ffb77e24 */ /* 0x000fc4000f8e00ff */
[--C-:B------:R-:W-:Y:S01]  /*3970*/  FFMA.FTZ R192, R163, UR10, -R181.reuse ;  /* 0x0000000aa3c07c23 */ /* 0x100fe200080108b5 */
[----:B------:R-:W0:Y:S01]  /*3980*/  MUFU.EX2 R184, R184 ;  /* 0x000000b800b87308 */ /* 0x000e220000000800 */
[--C-:B------:R-:W-:Y:S01]  /*3990*/  FFMA.FTZ R163, R166, UR10, -R181.reuse ;  /* 0x0000000aa6a37c23 */ /* 0x100fe200080108b5 */
[----:B------:R-:W-:Y:S02]  /*39a0*/  @!P1 VIADD R154, R183, 0x22840 ;  /* 0x00022840b79a9836 */ /* 0x000fe40000000000 */
[--C-:B------:R-:W-:Y:S01]  /*39b0*/  FFMA.FTZ R200, R171, UR10, -R181.reuse ;  /* 0x0000000aabc87c23 */ /* 0x100fe200080108b5 */
[--C-:B------:R-:W-:Y:S01]  /*39c0*/  FFMA.FTZ R171, R174, UR10, -R181.reuse ;  /* 0x0000000aaeab7c23 */ /* 0x100fe200080108b5 */
[--C-:B------:R-:W-:Y:S01]  /*39d0*/  FFMA.FTZ R185, R186, UR10, -R181.reuse ;  /* 0x0000000abab97c23 */ /* 0x100fe200080108b5 */
[--C-:B------:R-:W-:Y:S01]  /*39e0*/  FFMA.FTZ R186, R187, UR10, -R181.reuse ;  /* 0x0000000abbba7c23 */ /* 0x100fe200080108b5 */
[----:B------:R-:W-:Y:S01]  /*39f0*/  @!P1 PRMT R154, RZ, 0x654, R154 ;  /* 0x00000654ff9a9816 */ /* 0x000fe2000000009a */
[----:B------:R-:W1:Y:S01]  /*3a00*/  MUFU.EX2 R155, R155 ;  /* 0x0000009b009b7308 */ /* 0x000e620000000800 */
[----:B------:R2:W-:Y:S06]  /*3a10*/  BAR.ARV R176, 0x100 ;  /* 0x000400b00000751d */ /* 0x0005ec0000002000 */
[----:B------:R3:W-:Y:S01]  /*3a20*/  @!P1 SYNCS.ARRIVE.TRANS64.RED.A1T0 RZ, [R154+URZ], RZ ;  /* 0x000000ff9aff99a7 */ /* 0x0007e2000810043f */
[----:B------:R-:W4:Y:S01]  /*3a30*/  MUFU.EX2 R177, R177 ;  /* 0x000000b100b17308 */ /* 0x000f220000000800 */
[----:B0-----:R-:W-:Y:S01]  /*3a40*/  FFMA.FTZ R4, R173, R4, R184 ;  /* 0x00000004ad047223 */ /* 0x001fe200000100b8 */
[--C-:B------:R-:W-:Y:S01]  /*3a50*/  FFMA.FTZ R187, R190, UR10, -R181.reuse ;  /* 0x0000000abebb7c23 */ /* 0x100fe200080108b5 */
[--C-:B------:R-:W-:Y:S01]  /*3a60*/  FFMA.FTZ R190, R191, UR10, -R181.reuse ;  /* 0x0000000abfbe7c23 */ /* 0x100fe200080108b5 */
[--C-:B------:R-:W-:Y:S01]  /*3a70*/  FFMA.FTZ R194, R194, UR10, -R181.reuse ;  /* 0x0000000ac2c27c23 */ /* 0x100fe200080108b5 */
[--C-:B------:R-:W-:Y:S01]  /*3a80*/  FFMA.FTZ R195, R195, UR10, -R181.reuse ;  /* 0x0000000ac3c37c23 */ /* 0x100fe200080108b5 */
[----:B------:R-:W-:Y:S01]  /*3a90*/  FFMA.FTZ R198, R198, UR10, -R181 ;  /* 0x0000000ac6c67c23 */ /* 0x000fe200080108b5 */
[----:B---3--:R-:W-:Y:S01]  /*3aa0*/  FADD.FTZ R154, R8, R5 ;  /* 0x00000005089a7221 */ /* 0x008fe20000010000 */
[----:B------:R-:W0:Y:S01]  /*3ab0*/  MUFU.EX2 R188, R188 ;  /* 0x000000bc00bc7308 */ /* 0x000e220000000800 */
[----:B-1----:R-:W-:Y:S01]  /*3ac0*/  FADD.FTZ R4, R155, R4 ;  /* 0x000000049b047221 */ /* 0x002fe20000010000 */
[----:B------:R-:W-:Y:S01]  /*3ad0*/  FFMA.FTZ R199, R199, UR10, -R181 ;  /* 0x0000000ac7c77c23 */ /* 0x000fe200080108b5 */
[----:B------:R-:W-:Y:S01]  /*3ae0*/  FADD.FTZ R5, R9, R154 ;  /* 0x0000009a09057221 */ /* 0x000fe20000010000 */
[-C--:B------:R-:W-:Y:S01]  /*3af0*/  FMUL.FTZ R129, R129, R6.reuse ;  /* 0x0000000681817220 */ /* 0x080fe20000410000 */
[-C--:B------:R-:W-:Y:S01]  /*3b00*/  FMUL.FTZ R132, R132, R6.reuse ;  /* 0x0000000684847220 */ /* 0x080fe20000410000 */
[-C--:B------:R-:W-:Y:S01]  /*3b10*/  FMUL.FTZ R133, R133, R6.reuse ;  /* 0x0000000685857220 */ /* 0x080fe20000410000 */
[----:B------:R-:W-:Y:S01]  /*3b20*/  FADD.FTZ R154, R156, R5 ;  /* 0x000000059c9a7221 */ /* 0x000fe20000010000 */
[----:B------:R-:W1:Y:S01]  /*3b30*/  MUFU.EX2 R159, R159 ;  /* 0x0000009f009f7308 */ /* 0x000e620000000800 */
[----:B----4-:R-:W-:Y:S01]  /*3b40*/  FADD.FTZ R7, R177, R4 ;  /* 0x00000004b1077221 */ /* 0x010fe20000010000 */
[-C--:B------:R-:W-:Y:S01]  /*3b50*/  FMUL.FTZ R136, R136, R6.reuse ;  /* 0x0000000688887220 */ /* 0x080fe20000410000 */
[----:B------:R-:W-:Y:S01]  /*3b60*/  FADD.FTZ R5, R11, R154 ;  /* 0x0000009a0b057221 */ /* 0x000fe20000010000 */
[-C--:B------:R-:W-:Y:S01]  /*3b70*/  FMUL.FTZ R137, R137, R6.reuse ;  /* 0x0000000689897220 */ /* 0x080fe20000410000 */
[-C--:B------:R-:W-:Y:S01]  /*3b80*/  FMUL.FTZ R140, R140, R6.reuse ;  /* 0x000000068c8c7220 */ /* 0x080fe20000410000 */
[-C--:B------:R-:W-:Y:S01]  /*3b90*/  FMUL.FTZ R141, R141, R6.reuse ;  /* 0x000000068d8d7220 */ /* 0x080fe20000410000 */
[----:B------:R-:W-:Y:S01]  /*3ba0*/  FADD.FTZ R154, R10, R5 ;  /* 0x000000050a9a7221 */ /* 0x000fe20000010000 */
[----:B------:R-:W3:Y:S01]  /*3bb0*/  MUFU.EX2 R192, R192 ;  /* 0x000000c000c07308 */ /* 0x000ee20000000800 */
[----:B0-----:R-:W-:Y:S01]  /*3bc0*/  FADD.FTZ R4, R188, R7 ;  /* 0x00000007bc047221 */ /* 0x001fe20000010000 */
[-C--:B------:R-:W-:Y:S01]  /*3bd0*/  FMUL.FTZ R144, R144, R6.reuse ;  /* 0x0000000690907220 */ /* 0x080fe20000410000 */
[----:B------:R-:W-:Y:S01]  /*3be0*/  FADD.FTZ R5, R13, R154 ;  /* 0x0000009a0d057221 */ /* 0x000fe20000010000 */
[-C--:B------:R-:W-:Y:S01]  /*3bf0*/  FMUL.FTZ R145, R145, R6.reuse ;  /* 0x0000000691917220 */ /* 0x080fe20000410000 */
[-C--:B------:R-:W-:Y:S01]  /*3c00*/  FMUL.FTZ R148, R148, R6.reuse ;  /* 0x0000000694947220 */ /* 0x080fe20000410000 */
[----:B------:R-:W-:Y:S01]  /*3c10*/  FMUL.FTZ R149, R149, R6 ;  /* 0x0000000695957220 */ /* 0x000fe20000410000 */
[----:B------:R-:W-:Y:S01]  /*3c20*/  FADD.FTZ R154, R160, R5 ;  /* 0x00000005a09a7221 */ /* 0x000fe20000010000 */
[----:B------:R0:W-:Y:S01]  /*3c30*/  MUFU.EX2 R169, R196 ;  /* 0x000000c400a97308 */ /* 0x0001e20000000800 */
        /* <DEDUP_REMOVED lines=8> */
[--C-:B0-----:R-:W-:Y:S01]  /*3cc0*/  FFMA.FTZ R196, R167, UR10, -R181.reuse ;  /* 0x0000000aa7c47c23 */ /* 0x101fe200080108b5 */
[----:B------:R-:W-:Y:S01]  /*3cd0*/  FFMA.FTZ R167, R170, UR10, -R181 ;  /* 0x0000000aaaa77c23 */ /* 0x000fe200080108b5 */
[----:B---3--:R-:W-:Y:S01]  /*3ce0*/  FADD.FTZ R4, R192, R7 ;  /* 0x00000007c0047221 */ /* 0x008fe20000010000 */
[----:B------:R-:W-:Y:S01]  /*3cf0*/  FADD.FTZ R5, R21, R154 ;  /* 0x0000009a15057221 */ /* 0x000fe20000010000 */
        /* <DEDUP_REMOVED lines=79> */
[----:B------:R-:W-:Y:S01]  /*41f0*/  FMUL.FTZ R151, R151, R173 ;  /* 0x000000ad97977220 */ /* 0x000fe20000410000 */
[----:B------:R-:W-:-:S02]  /*4200*/  F2FP.BF16.F32.PACK_AB R156, R11, R156 ;  /* 0x0000009c0b9c723e */ /* 0x000fc400000010ff */
[----:B------:R-:W-:Y:S01]  /*4210*/  F2FP.BF16.F32.PACK_AB R158, R13, R10 ;  /* 0x0000000a0d9e723e */ /* 0x000fe200000010ff */
[----:B------:R-:W3:Y:S01]  /*4220*/  MUFU.EX2 R179, R179 ;  /* 0x000000b300b37308 */ /* 0x000ee20000000800 */
[----:B-1----:R-:W-:Y:S01]  /*4230*/  FADD.FTZ R4, R178, R7 ;  /* 0x00000007b2047221 */ /* 0x002fe20000010000 */
[----:B------:R-:W-:Y:S02]  /*4240*/  F2FP.BF16.F32.PACK_AB R160, R15, R160 ;  /* 0x000000a00fa0723e */ /* 0x000fe400000010ff */
[----:B------:R-:W-:Y:S02]  /*4250*/  F2FP.BF16.F32.PACK_AB R162, R21, R12 ;  /* 0x0000000c15a2723e */ /* 0x000fe400000010ff */
[----:B------:R-:W-:Y:S02]  /*4260*/  F2FP.BF16.F32.PACK_AB R164, R23, R164 ;  /* 0x000000a417a4723e */ /* 0x000fe400000010ff */
[----:B------:R-:W1:Y:S01]  /*4270*/  MUFU.EX2 R153, R153 ;  /* 0x0000009900997308 */ /* 0x000e620000000800 */
[----:B0-----:R-:W-:-:S07]  /*4280*/  FADD.FTZ R154, R14, R5 ;  /* 0x000000050e9a7221 */ /* 0x001fce0000010000 */
[----:B------:R-:W0:Y:S01]  /*4290*/  MUFU.EX2 R182, R182 ;  /* 0x000000b600b67308 */ /* 0x000e220000000800 */
[----:B---3--:R-:W-:-:S07]  /*42a0*/  FADD.FTZ R7, R179, R4 ;  /* 0x00000004b3077221 */ /* 0x008fce0000010000 */
[----:B------:R-:W3:Y:S01]  /*42b0*/  MUFU.EX2 R168, R168 ;  /* 0x000000a800a87308 */ /* 0x000ee20000000800 */
[C---:B-1----:R-:W-:Y:S01]  /*42c0*/  FADD.FTZ R5, R153.reuse, R154 ;  /* 0x0000009a99057221 */ /* 0x042fe20000010000 */
        /* <DEDUP_REMOVED lines=8> */
[----:B-1----:R-:W-:-:S07]  /*4350*/  FADD.FTZ R7, R185, R4 ;  /* 0x00000004b9077221 */ /* 0x002fce0000010000 */
[----:B------:R-:W1:Y:S01]  /*4360*/  MUFU.EX2 R20, R20 ;  /* 0x0000001400147308 */ /* 0x000e620000000800 */
[C---:B0-----:R-:W-:Y:S01]  /*4370*/  FADD.FTZ R5, R157.reuse, R154 ;  /* 0x0000009a9d057221 */ /* 0x041fe20000010000 */
[----:B------:R-:W-:Y:S02]  /*4380*/  F2FP.BF16.F32.PACK_AB R168, R157, R168 ;  /* 0x000000a89da8723e */ /* 0x000fe400000010ff */
[----:B------:R-:W-:Y:S02]  /*4390*/  F2FP.BF16.F32.PACK_AB R157, R192, R159 ;  /* 0x0000009fc09d723e */ /* 0x000fe400000010ff */
[----:B------:R-:W-:Y:S02]  /*43a0*/  F2FP.BF16.F32.PACK_AB R159, R196, R163 ;  /* 0x000000a3c49f723e */ /* 0x000fe400000010ff */
[----:B------:R-:W0:Y:S01]  /*43b0*/  MUFU.EX2 R187, R187 ;  /* 0x000000bb00bb7308 */ /* 0x000e220000000800 */
[----:B---3--:R-:W-:Y:S01]  /*43c0*/  FADD.FTZ R4, R186, R7 ;  /* 0x00000007ba047221 */ /* 0x008fe20000010000 */
[----:B------:R-:W-:-:S06]  /*43d0*/  F2FP.BF16.F32.PACK_AB R163, R202, R171 ;  /* 0x000000abcaa3723e */ /* 0x000fcc00000010ff */
[----:B------:R-:W3:Y:S01]  /*43e0*/  MUFU.EX2 R161, R161 ;  /* 0x000000a100a17308 */ /* 0x000ee20000000800 */
[----:B-1----:R-:W-:-:S07]  /*43f0*/  FADD.FTZ R154, R20, R5 ;  /* 0x00000005149a7221 */ /* 0x002fce0000010000 */
[----:B------:R-:W1:Y:S01]  /*4400*/  MUFU.EX2 R190, R190 ;  /* 0x000000be00be7308 */ /* 0x000e620000000800 */
[----:B0-----:R-:W-:-:S07]  /*4410*/  FADD.FTZ R7, R187, R4 ;  /* 0x00000004bb077221 */ /* 0x001fce0000010000 */
[----:B------:R-:W0:Y:S01]  /*4420*/  MUFU.EX2 R172, R172 ;  /* 0x000000ac00ac7308 */ /* 0x000e220000000800 */
[----:B---3--:R-:W-:Y:S01]  /*4430*/  FADD.FTZ R5, R161, R154 ;  /* 0x0000009aa1057221 */ /* 0x008fe20000010000 */
[----:B------:R-:W-:Y:S02]  /*4440*/  F2FP.BF16.F32.PACK_AB R154, R9, R8 ;  /* 0x00000008099a723e */ /* 0x000fe400000010ff */
[----:B------:R-:W-:Y:S02]  /*4450*/  F2FP.BF16.F32.PACK_AB R170, R161, R20 ;  /* 0x00000014a1aa723e */ /* 0x000fe400000010ff */
[----:B------:R-:W-:Y:S02]  /*4460*/  F2FP.BF16.F32.PACK_AB R161, R200, R167 ;  /* 0x000000a7c8a1723e */ /* 0x000fe400000010ff */
[----:B------:R-:W3:Y:S01]  /*4470*/  MUFU.EX2 R181, R194 ;  /* 0x000000c200b57308 */ /* 0x000ee20000000800 */
[----:B-1----:R-:W-:Y:S01]  /*4480*/  FADD.FTZ R4, R190, R7 ;  /* 0x00000007be047221 */ /* 0x002fe20000010000 */
[----:B------:R-:W-:-:S02]  /*4490*/  F2FP.BF16.F32.PACK_AB R167, R182, R179 ;  /* 0x000000b3b6a7723e */ /* 0x000fc400000010ff */
[----:B------:R-:W-:-:S04]  /*44a0*/  F2FP.BF16.F32.PACK_AB R171, R190, R187 ;  /* 0x000000bbbeab723e */ /* 0x000fc800000010ff */
[----:B------:R-:W1:Y:S01]  /*44b0*/  MUFU.EX2 R165, R165 ;  /* 0x000000a500a57308 */ /* 0x000e620000000800 */
[----:B0-----:R-:W-:-:S07]  /*44c0*/  FADD.FTZ R8, R172, R5 ;  /* 0x00000005ac087221 */ /* 0x001fce0000010000 */
[----:B------:R-:W0:Y:S01]  /*44d0*/  MUFU.EX2 R6, R195 ;  /* 0x000000c300067308 */ /* 0x000e220000000800 */
[----:B---3--:R-:W-:-:S07]  /*44e0*/  FADD.FTZ R7, R181, R4 ;  /* 0x00000004b5077221 */ /* 0x008fce0000010000 */
[----:B------:R-:W3:Y:S01]  /*44f0*/  MUFU.EX2 R198, R198 ;  /* 0x000000c600c67308 */ /* 0x000ee20000000800 */
[C---:B-1----:R-:W-:Y:S01]  /*4500*/  FADD.FTZ R8, R165.reuse, R8 ;  /* 0x00000008a5087221 */ /* 0x042fe20000010000 */
[----:B------:R-:W-:Y:S02]  /*4510*/  F2FP.BF16.F32.PACK_AB R172, R165, R172 ;  /* 0x000000aca5ac723e */ /* 0x000fe400000010ff */
[----:B------:R-:W-:Y:S01]  /*4520*/  F2FP.BF16.F32.PACK_AB R165, R178, R175 ;  /* 0x000000afb2a5723e */ /* 0x000fe200000010ff */
[----:B------:R-:W-:-:S03]  /*4530*/  FADD.FTZ R5, R169, R8 ;  /* 0x00000008a9057221 */ /* 0x000fc60000010000 */
[----:B------:R-:W1:Y:S01]  /*4540*/  MUFU.EX2 R180, R180 ;  /* 0x000000b400b47308 */ /* 0x000e620000000800 */
[C---:B0-----:R-:W-:Y:S01]  /*4550*/  FADD.FTZ R7, R6.reuse, R7 ;  /* 0x0000000706077221 */ /* 0x041fe20000010000 */
[----:B------:R-:W-:-:S06]  /*4560*/  F2FP.BF16.F32.PACK_AB R173, R6, R181 ;  /* 0x000000b506ad723e */ /* 0x000fcc00000010ff */
[----:B------:R-:W0:Y:S01]  /*4570*/  MUFU.EX2 R199, R199 ;  /* 0x000000c700c77308 */ /* 0x000e220000000800 */
[----:B---3--:R-:W-:Y:S01]  /*4580*/  FADD.FTZ R4, R198, R7 ;  /* 0x00000007c6047221 */ /* 0x008fe20000010000 */
[C---:B-1----:R-:W-:Y:S01]  /*4590*/  F2FP.BF16.F32.PACK_AB R174, R180.reuse, R169 ;  /* 0x000000a9b4ae723e */ /* 0x042fe200000010ff */
[----:B------:R-:W-:Y:S01]  /*45a0*/  FADD.FTZ R5, R180, R5 ;  /* 0x00000005b4057221 */ /* 0x000fe20000010000 */
[----:B------:R-:W-:Y:S01]  /*45b0*/  F2FP.BF16.F32.PACK_AB R169, R186, R185 ;  /* 0x000000b9baa9723e */ /* 0x000fe200000010ff */
[C---:B0-----:R-:W-:Y:S01]  /*45c0*/  FADD.FTZ R4, R199.reuse, R4 ;  /* 0x00000004c7047221 */ /* 0x041fe20000010000 */
[----:B------:R-:W-:Y:S01]  /*45d0*/  F2FP.BF16.F32.PACK_AB R175, R199, R198 ;  /* 0x000000c6c7af723e */ /* 0x000fe200000010ff */
[----:B--2---:R-:W-:Y:S06]  /*45e0*/  @!P0 BRA `(.L_x_9096) ;  /* 0x0000000000048947 */ /* 0x004fec0003800000 */
[----:B------:R-:W-:Y:S01]  /*45f0*/  BPT.TRAP 0x1 ;  /* 0x000000040000795c */ /* 0x000fe20000300000 */
.L_x_9096:
[----:B------:R-:W-:-:S04]  /*4600*/  IMAD.U32 R6, RZ, RZ, UR24 ;  /* 0x00000018ff067e24 */ /* 0x000fc8000f8e00ff */
[----:B------:R0:W1:Y:S01]  /*4610*/  SYNCS.PHASECHK.TRANS64.TRYWAIT P3, [UR23+0x22850], R6 ;  /* 0x02285006ff0075a7 */ /* 0x0000620008060157 */
[----:B------:R-:W-:Y:S05]  /*4620*/  @!P0 BRA `(.L_x_9097) ;  /* 0x0000000000048947 */ /* 0x000fea0003800000 */
[----:B------:R-:W-:Y:S01]  /*4630*/  BPT.TRAP 0x1 ;  /* 0x000000040000795c */ /* 0x000fe20000300000 */
.L_x_9097:
[----:B-1----:R-:W-:Y:S05]  /*4640*/  @P3 BRA `(.L_x_9098) ;  /* 0x00000000000c3947 */ /* 0x002fea0003800000 */
[----:B0-----:R-:W-:-:S04]  /*4650*/  IMAD.U32 R6, RZ, RZ, UR24 ;  /* 0x00000018ff067e24 */ /* 0x001fc8000f8e00ff */
[----:B------:R-:W0:Y:S02]  /*4660*/  SYNCS.PHASECHK.TRANS64.TRYWAIT P3, [UR23+0x22850], R6 ;  /* 0x02285006ff0075a7 */ /* 0x000e240008060157 */
[----:B0-----:R-:W-:Y:S05]  /*4670*/  @!P3 BRA `(.L_x_9099) ;  /* 0x0000006c0044b947 */ /* 0x001fea0003800000 */
.L_x_9098:
[----:B0-----:R-:W0:Y:S01]  /*4680*/  S2R R6, SR_TID.X ;  /* 0x0000000000067919 */ /* 0x001e220000002100 */
[----:B------:R-:W-:Y:S01]  /*4690*/  UIMAD UR11, UR36, 0xc00, UR21 ;  /* 0x00000c00240b78a4 */ /* 0x000fe2000f8e0215 */
[----:B------:R-:W-:Y:S01]  /*46a0*/  @!P1 VIADD R183, R183, 0x22860 ;  /* 0x00022860b7b79836 */ /* 0x000fe20000000000 */
[----:B------:R-:W-:Y:S01]  /*46b0*/  UMOV UR7, 0x40000040 ;  /* 0x4000004000077882 */ /* 0x000fe20000000000 */
[----:B------:R-:W-:Y:S02]  /*46c0*/  IMAD.MOV.U32 R200, RZ, RZ, R3 ;  /* 0x000000ffffc87224 */ /* 0x000fe400078e0003 */
[----:B------:R-:W-:Y:S01]  /*46d0*/  IMAD.MOV.U32 R7, RZ, RZ, R0 ;  /* 0x000000ffff077224 */ /* 0x000fe200078e0000 */
[----:B------:R-:W-:Y:S01]  /*46e0*/  @!P1 PRMT R183, RZ, 0x654, R183 ;  /* 0x00000654ffb79816 */ /* 0x000fe200000000b7 */
[----:B------:R-:W-:Y:S01]  /*46f0*/  UMOV UR6, UR11 ;  /* 0x0000000b00067c82 */ /* 0x000fe20008000000 */
[----:B0-----:R-:W-:-:S05]  /*4700*/  SHF.R.U32.HI R6, RZ, 0x7, R6 ;  /* 0x00000007ff067819 */ /* 0x001fca0000011606 */
[----:B------:R-:W-:-:S05]  /*4710*/  VIADD R6, R6, 0x8 ;  /* 0x0000000806067836 */ /* 0x000fca0000000000 */
[----:B------:R2:W-:Y:S06]  /*4720*/  BAR.SYNC.DEFER_BLOCKING R6, 0x100 ;  /* 0x000400060000751d */ /* 0x0005ec0000010000 */
        /* <DEDUP_REMOVED lines=34> */
[----:B------:R-:W-:Y:S05]  /*4950*/  @P2 BRA `(.L_x_9100) ;  /* 0xffffffe000a82947 */ /* 0x000fea000383ffff */
.L_x_9091:
[----:B--23--:R-:W2:Y:S01]  /*4960*/  SHFL.BFLY PT, R6, R5, 0x2, 0x1f ;  /* 0x0c401f0005067f89 */ /* 0x00cea200000e0000 */
[----:B------:R-:W-:Y:S01]  /*4970*/  MOV R206, 0x400 ;  /* 0x0000040000ce7802 */ /* 0x000fe20000000f00 */
[----:B------:R-:W-:Y:S02]  /*4980*/  UIADD3 UR4, -UR41, URZ, URZ ;  /* 0x0000003f29047290 */ /* 0x000fe4000fffe13f */
[----:B------:R-:W3:Y:S01]  /*4990*/  SHFL.BFLY PT, R9, R4, 0x2, 0x1f ;  /* 0x0c401f0004097f89 */ /* 0x000ee200000e0000 */
[----:B------:R-:W-:Y:S01]  /*49a0*/  ULDC.64 UR6, c[0x0][0xb90] ;  /* 0x0002e40000067ab9 */ /* 0x000fe20000000a00 */
[----:B------:R-:W-:Y:S01]  /*49b0*/  ULDC.64 UR8, c[0x0][0xae8] ;  /* 0x0002ba0000087ab9 */ /* 0x000fe20000000a00 */
[----:B------:R-:W4:Y:S01]  /*49c0*/  S2R R11, SR_CgaCtaId ;  /* 0x00000000000b7919 */ /* 0x000f220000008800 */
[----:B------:R-:W4:Y:S01]  /*49d0*/  S2R R13, SR_SWINHI ;  /* 0x00000000000d7919 */ /* 0x000f220000002f00 */
[----:B--2---:R-:W-:Y:S01]  /*49e0*/  FADD.FTZ R6, R6, R5 ;  /* 0x0000000506067221 */ /* 0x004fe20000010000 */
[----:B------:R-:W-:-:S02]  /*49f0*/  IMAD.MOV.U32 R5, RZ, RZ, -0x800000 ;  /* 0xff800000ff057424 */ /* 0x000fc400078e00ff */
[----:B---3--:R-:W-:Y:S02]  /*4a00*/  FADD.FTZ R9, R9, R4 ;  /* 0x0000000409097221 */ /* 0x008fe40000010000 */
[----:B01----:R-:W0:Y:S01]  /*4a10*/  SHFL.BFLY PT, R7, R6, 0x1, 0x1f ;  /* 0x0c201f0006077f89 */ /* 0x003e2200000e0000 */
[----:B------:R-:W-:-:S03]  /*4a20*/  IMAD.MOV.U32 R4, RZ, RZ, RZ ;  /* 0x000000ffff047224 */ /* 0x000fc600078e00ff */
[----:B------:R-:W1:Y:S01]  /*4a30*/  SHFL.BFLY PT, R8, R9, 0x1, 0x1f ;  /* 0x0c201f0009087f89 */ /* 0x000e6200000e0000 */
[----:B----4-:R-:W-:-:S04]  /*4a40*/  LEA R206, R11, R206, 0x18 ;  /* 0x000000ce0bce7211 */ /* 0x010fc800078ec0ff */
[----:B------:R-:W-:Y:S02]  /*4a50*/  MOV R10, R206 ;  /* 0x000000ce000a7202 */ /* 0x000fe40000000f00 */
[----:B------:R-:W-:Y:S01]  /*4a60*/  MOV R11, R13 ;  /* 0x0000000d000b7202 */ /* 0x000fe20000000f00 */
[----:B------:R-:W-:Y:S02]  /*4a70*/  IMAD.U32 R13, RZ, RZ, UR10 ;  /* 0x0000000aff0d7e24 */ /* 0x000fe4000f8e00ff */
[----:B0-----:R-:W-:Y:S01]  /*4a80*/  FADD.FTZ R12, R6, R7 ;  /* 0x00000007060c7221 */ /* 0x001fe20000010000 */
[----:B------:R-:W-:Y:S02]  /*4a90*/  IMAD.MOV.U32 R7, RZ, RZ, RZ ;  /* 0x000000ffff077224 */ /* 0x000fe400078e00ff */
[----:B------:R-:W-:Y:S02]  /*4aa0*/  IMAD.MOV.U32 R6, RZ, RZ, -0x800000 ;  /* 0xff800000ff067424 */ /* 0x000fe400078e00ff */
[----:B-1----:R-:W-:Y:S01]  /*4ab0*/  FADD.FTZ R14, R9, R8 ;  /* 0x00000008090e7221 */ /* 0x002fe20000010000 */
[----:B------:R0:W-:Y:S08]  /*4ac0*/  BAR.ARV R176, 0x100 ;  /* 0x000400b00000751d */ /* 0x0001f00000002000 */
[----:B------:R-:W-:Y:S08]  /*4ad0*/  BAR.ARV 0x8, 0x180 ;  /* 0x0206000000007b1d */ /* 0x000ff00000002000 */
[----:B------:R-:W-:Y:S01]  /*4ae0*/  BAR.SYNC.DEFER_BLOCKING 0x1, 0x100 ;  /* 0x0044000000007b1d */ /* 0x000fe20000010000 */
[----:B------:R-:W-:Y:S01]  /*4af0*/  FSETP.NE.FTZ.AND P0, PT, R12, RZ, PT ;  /* 0x000000ff0c00720b */ /* 0x000fe20003f15000 */
[----:B------:R-:W-:Y:S01]  /*4b00*/  IMAD R9, R22, 0x40, R2 ;  /* 0x0000004016097824 */ /* 0x000fe200078e0202 */
[----:B------:R-:W-:-:S03]  /*4b10*/  FSETP.NE.FTZ.AND P1, PT, R14, RZ, PT ;  /* 0x000000ff0e00720b */ /* 0x000fc60003f35000 */
[----:B------:R-:W-:-:S04]  /*4b20*/  IMAD.WIDE R8, R9, 0x2, R10 ;  /* 0x0000000209087825 */ /* 0x000fc800078e020a */
[----:B------:R-:W-:-:S04]  /*4b30*/  IMAD.WIDE R10, R211, 0x2, R10 ;  /* 0x00000002d30a7825 */ /* 0x000fc800078e020a */
[----:B------:R-:W1:Y:S01]  /*4b40*/  @P0 MUFU.RCP R7, R12 ;  /* 0x0000000c00070308 */ /* 0x000e620000001000 */
[C---:B------:R-:W-:Y:S01]  /*4b50*/  IADD3 R21, P3, R10.reuse, 0xc060, RZ ;  /* 0x0000c0600a157810 */ /* 0x040fe20007f7e0ff */
[----:B------:R-:W-:Y:S01]  /*4b60*/  @P0 FMUL.FTZ R13, R13, 0.69314718246459960938 ;  /* 0x3f3172180d0d0820 */ /* 0x000fe20000410000 */
[----:B------:R-:W-:Y:S02]  /*4b70*/  LOP3.LUT R171, R10, 0x380, RZ, 0xc0, !PT ;  /* 0x000003800aab7812 */ /* 0x000fe400078ec0ff */
[----:B------:R-:W-:Y:S02]  /*4b80*/  LOP3.LUT R15, R21, 0x380, RZ, 0xc0, !PT ;  /* 0x00000380150f7812 */ /* 0x000fe400078ec0ff */
[----:B------:R-:W-:Y:S01]  /*4b90*/  SHF.R.U64 R171, R171, 0x3, RZ ;  /* 0x00000003abab7819 */ /* 0x000fe200000012ff */
[----:B------:R-:W-:Y:S03]  /*4ba0*/  @P1 MUFU.RCP R4, R14 ;  /* 0x0000000e00041308 */ /* 0x000fe60000001000 */
[----:B------:R-:W-:Y:S01]  /*4bb0*/  LOP3.LUT R170, R171, R10, RZ, 0x3c, !PT ;  /* 0x0000000aabaa7212 */ /* 0x000fe200078e3cff */
[----:B------:R-:W-:-:S04]  /*4bc0*/  IMAD.MOV.U32 R171, RZ, RZ, R11 ;  /* 0x000000ffffab7224 */ /* 0x000fc800078e000b */
[----:B------:R-:W2:Y:S01]  /*4bd0*/  @P0 MUFU.LG2 R12, R12 ;  /* 0x0000000c000c0308 */ /* 0x000ea20000000c00 */
[-C--:B-1----:R-:W-:Y:S01]  /*4be0*/  FMUL.FTZ R204, R53, R7.reuse ;  /* 0x0000000735cc7220 */ /* 0x082fe20000410000 */
[----:B------:R-:W-:Y:S02]  /*4bf0*/  IMAD.U32 R53, RZ, RZ, UR10 ;  /* 0x0000000aff357e24 */ /* 0x000fe4000f8e00ff */
[-C--:B------:R-:W-:Y:S01]  /*4c00*/  FMUL.FTZ R25, R25, R7.reuse ;  /* 0x0000000719197220 */ /* 0x080fe20000410000 */
[-C--:B------:R-:W-:Y:S01]  /*4c10*/  FMUL.FTZ R24, R24, R7.reuse ;  /* 0x0000000718187220 */ /* 0x080fe20000410000 */
[-C--:B------:R-:W-:Y:S01]  /*4c20*/  FMUL.FTZ R187, R29, R7.reuse ;  /* 0x000000071dbb7220 */ /* 0x080fe20000410000 */
[----:B------:R-:W-:Y:S01]  /*4c30*/  @P1 FMUL.FTZ R53, R53, 0.69314718246459960938 ;  /* 0x3f31721835351820 */ /* 0x000fe20000410000 */
[-C--:B------:R-:W-:Y:S01]  /*4c40*/  FMUL.FTZ R28, R28, R7.reuse ;  /* 0x000000071c1c7220 */ /* 0x080fe20000410000 */
[----:B------:R-:W1:Y:S01]  /*4c50*/  @P1 MUFU.LG2 R14, R14 ;  /* 0x0000000e000e1308 */ /* 0x000e620000000c00 */
        /* <DEDUP_REMOVED lines=62> */
[-C--:B0-----:R-:W-:Y:S01]  /*5040*/  FMUL.FTZ R176, R131, R4.reuse ;  /* 0x0000000483b07220 */ /* 0x081fe20000410000 */
[-C--:B------:R-:W-:Y:S01]  /*5050*/  FMUL.FTZ R23, R90, R4.reuse ;  /* 0x000000045a177220 */ /* 0x080fe20000410000 */
[-C--:B------:R-:W-:Y:S01]  /*5060*/  FMUL.FTZ R61, R94, R4.reuse ;  /* 0x000000045e3d7220 */ /* 0x080fe20000410000 */
[----:B------:R-:W-:Y:S01]  /*5070*/  FMUL.FTZ R77, R98, R4 ;  /* 0x00000004624d7220 */ /* 0x000fe20000410000 */
[----:B------:R-:W-:Y:S01]  /*5080*/  @P0 FFMA.FTZ R6, R13, R0, R12 ;  /* 0x000000000d060223 */ /* 0x000fe2000001000c */
[----:B------:R-:W-:Y:S01]  /*5090*/  @P1 FFMA.FTZ R5, R53, R3, R14 ;  /* 0x0000000335051223 */ /* 0x000fe2000001000e */
[----:B------:R-:W-:Y:S01]  /*50a0*/  IADD3 R91, P5, R10, 0xc020, RZ ;  /* 0x0000c0200a5b7810 */ /* 0x000fe20007fbe0ff */
[----:B------:R-:W-:-:S02]  /*50b0*/  IMAD.X R131, RZ, RZ, R11, P3 ;  /* 0x000000ffff837224 */ /* 0x000fc400018e060b */
[-C--:B------:R-:W-:Y:S01]  /*50c0*/  FMUL.FTZ R177, R130, R4.reuse ;  /* 0x0000000482b17220 */ /* 0x080fe20000410000 */
[C---:B------:R-:W-:Y:S01]  /*50d0*/  IADD3 R98, P4, R10.reuse, 0xc040, RZ ;  /* 0x0000c0400a627810 */ /* 0x040fe20007f9e0ff */
        /* <DEDUP_REMOVED lines=9> */
[----:B------:R-:W-:Y:S01]  /*5170*/  IADD3 R56, P3, R10, 0x8020, RZ ;  /* 0x000080200a387810 */ /* 0x000fe20007f7e0ff */
[--C-:B------:R-:W-:Y:S01]  /*5180*/  IMAD.X R135, RZ, RZ, R11.reuse, P4 ;  /* 0x000000ffff877224 */ /* 0x100fe200020e060b */
[----:B------:R-:W-:Y:S01]  /*5190*/  SHF.R.U64 R130, R15, 0x3, RZ ;  /* 0x000000030f827819 */ /* 0x000fe200000012ff */
[--C-:B------:R-:W-:Y:S01]  /*51a0*/  IMAD.X R139, RZ, RZ, R11.reuse, P5 ;  /* 0x000000ffff8b7224 */ /* 0x100fe200028e060b */
[----:B------:R-:W-:Y:S01]  /*51b0*/  LOP3.LUT R57, R91, 0x380, RZ, 0xc0, !PT ;  /* 0x000003805b397812 */ /* 0x000fe200078ec0ff */
        /* <DEDUP_REMOVED lines=10> */
[-C--:B------:R-:W-:Y:S01]  /*5260*/  FMUL.FTZ R181, R138, R4.reuse ;  /* 0x000000048ab57220 */ /* 0x080fe20000410000 */
[----:B------:R-:W-:Y:S01]  /*5270*/  IADD3 R13, P1, R10, 0x4020, RZ ;  /* 0x000040200a0d7810 */ /* 0x000fe20007f3e0ff */
[-C--:B------:R-:W-:Y:S01]  /*5280*/  FMUL.FTZ R183, R142, R4.reuse ;  /* 0x000000048eb77220 */ /* 0x080fe20000410000 */
[C---:B------:R-:W-:Y:S01]  /*5290*/  IADD3 R21, P2, R10.reuse, 0x4000, RZ ;  /* 0x000040000a157810 */ /* 0x040fe20007f5e0ff */
[-C--:B------:R-:W-:Y:S01]  /*52a0*/  FMUL.FTZ R27, R27, R4.reuse ;  /* 0x000000041b1b7220 */ /* 0x080fe20000410000 */
[----:B------:R-:W-:Y:S01]  /*52b0*/  IADD3 R0, P3, R10, 0x60, RZ ;  /* 0x000000600a007810 */ /* 0x000fe20007f7e0ff */
[-C--:B------:R-:W-:Y:S01]  /*52c0*/  FMUL.FTZ R26, R26, R4.reuse ;  /* 0x000000041a1a7220 */ /* 0x080fe20000410000 */
[----:B------:R-:W-:Y:S01]  /*52d0*/  SHF.R.U64 R10, R57, 0x3, RZ ;  /* 0x00000003390a7819 */ /* 0x000fe200000012ff */
[-C--:B------:R-:W-:Y:S01]  /*52e0*/  FMUL.FTZ R31, R31, R4.reuse ;  /* 0x000000041f1f7220 */ /* 0x080fe20000410000 */
[----:B------:R-:W-:Y:S01]  /*52f0*/  LOP3.LUT R3, R94, 0x380, RZ, 0xc0, !PT ;  /* 0x000003805e037812 */ /* 0x000fe200078ec0ff */
[-C--:B------:R-:W-:Y:S01]  /*5300*/  FMUL.FTZ R30, R30, R4.reuse ;  /* 0x000000041e1e7220 */ /* 0x080fe20000410000 */
[----:B------:R-:W-:Y:S01]  /*5310*/  LOP3.LUT R138, R10, R91, RZ, 0x3c, !PT ;  /* 0x0000005b0a8a7212 */ /* 0x000fe200078e3cff */
[-C--:B------:R-:W-:Y:S01]  /*5320*/  FMUL.FTZ R35, R35, R4.reuse ;  /* 0x0000000423237220 */ /* 0x080fe20000410000 */
[----:B------:R-:W-:Y:S01]  /*5330*/  LOP3.LUT R10, R53, 0x380, RZ, 0xc0, !PT ;  /* 0x00000380350a7812 */ /* 0x000fe200078ec0ff */
[-C--:B------:R-:W-:Y:S01]  /*5340*/  FMUL.FTZ R34, R34, R4.reuse ;  /* 0x0000000422227220 */ /* 0x080fe20000410000 */
[----:B------:R-:W-:Y:S01]  /*5350*/  SHF.R.U64 R3, R3, 0x3, RZ ;  /* 0x0000000303037819 */ /* 0x000fe200000012ff */
[-C--:B------:R-:W-:Y:S01]  /*5360*/  FMUL.FTZ R39, R39, R4.reuse ;  /* 0x0000000427277220 */ /* 0x080fe20000410000 */
[----:B------:R-:W-:Y:S01]  /*5370*/  SHF.R.U64 R10, R10, 0x3, RZ ;  /* 0x000000030a0a7819 */ /* 0x000fe200000012ff */
[----:B------:R-:W-:Y:S01]  /*5380*/  FMUL.FTZ R38, R38, R4 ;  /* 0x0000000426267220 */ /* 0x000fe20000410000 */
[----:B------:R-:W-:Y:S01]  /*5390*/  LOP3.LUT R142, R3, R94, RZ, 0x3c, !PT ;  /* 0x0000005e038e7212 */ /* 0x000fe200078e3cff */
[-C--:B------:R-:W-:Y:S01]  /*53a0*/  FMUL.FTZ R43, R43, R4.reuse ;  /* 0x000000042b2b7220 */ /* 0x080fe20000410000 */
[----:B------:R-:W-:Y:S01]  /*53b0*/  LOP3.LUT R152, R10, R53, RZ, 0x3c, !PT ;  /* 0x000000350a987212 */ /* 0x000fe200078e3cff */
[-C--:B------:R-:W-:Y:S01]  /*53c0*/  FMUL.FTZ R42, R42, R4.reuse ;  /* 0x000000042a2a7220 */ /* 0x080fe20000410000 */
[----:B------:R-:W-:Y:S01]  /*53d0*/  LOP3.LUT R10, R15, 0x380, RZ, 0xc0, !PT ;  /* 0x000003800f0a7812 */ /* 0x000fe200078ec0ff */
[-C--:B------:R-:W-:Y:S01]  /*53e0*/  FMUL.FTZ R47, R47, R4.reuse ;  /* 0x000000042f2f7220 */ /* 0x080fe20000410000 */
[----:B------:R-:W-:Y:S01]  /*53f0*/  LOP3.LUT R3, R12, 0x380, RZ, 0xc0, !PT ;  /* 0x000003800c037812 */ /* 0x000fe200078ec0ff */
        /* <DEDUP_REMOVED lines=9> */
[-C--:B------:R-:W-:Y:S01]  /*5490*/  FMUL.FTZ R59, R59, R4.reuse ;  /* 0x000000043b3b7220 */ /* 0x080fe20000410000 */
[-C--:B------:R-:W-:Y:S01]  /*54a0*/  FMUL.FTZ R58, R58, R4.reuse ;  /* 0x000000043a3a7220 */ /* 0x080fe20000410000 */
[----:B------:R-:W-:Y:S01]  /*54b0*/  SHF.R.U64 R10, R10, 0x3, RZ ;  /* 0x000000030a0a7819 */ /* 0x000fe200000012ff */
        /* <DEDUP_REMOVED lines=33> */
[--C-:B------:R-:W-:Y:S01]  /*56d0*/  IMAD.X R169, RZ, RZ, R11.reuse, P3 ;  /* 0x000000ffffa97224 */ /* 0x100fe200018e060b */
[----:B------:R-:W-:Y:S01]  /*56e0*/  LOP3.LUT R164, R10, R13, RZ, 0x3c, !PT ;  /* 0x0000000d0aa47212 */ /* 0x000fe200078e3cff */
[--C-:B------:R-:W-:Y:S01]  /*56f0*/  IMAD.X R167, RZ, RZ, R11.reuse, P2 ;  /* 0x000000ffffa77224 */ /* 0x100fe200010e060b */
[----:B------:R-:W-:Y:S01]  /*5700*/  LOP3.LUT R150, R3, R12, RZ, 0x3c, !PT ;  /* 0x0000000c03967212 */ /* 0x000fe200078e3cff */
[--C-:B------:R-:W-:Y:S01]  /*5710*/  IMAD.X R157, RZ, RZ, R11.reuse, P4 ;  /* 0x000000ffff9d7224 */ /* 0x100fe200020e060b */
[----:B------:R-:W-:Y:S01]  /*5720*/  IADD3 R13, P3, R8, 0x1000, RZ ;  /* 0x00001000080d7810 */ /* 0x000fe20007f7e0ff */
[--C-:B------:R-:W-:Y:S01]  /*5730*/  IMAD.X R159, RZ, RZ, R11.reuse, P5 ;  /* 0x000000ffff9f7224 */ /* 0x100fe200028e060b */
[----:B------:R-:W-:Y:S01]  /*5740*/  LOP3.LUT R3, R52, 0x380, RZ, 0xc0, !PT ;  /* 0x0000038034037812 */ /* 0x000fe200078ec0ff */
[--C-:B------:R-:W-:Y:S01]  /*5750*/  IMAD.X R161, RZ, RZ, R11.reuse, P6 ;  /* 0x000000ffffa17224 */ /* 0x100fe200030e060b */
[----:B------:R-:W-:Y:S01]  /*5760*/  LOP3.LUT R12, R13, 0x380, RZ, 0xc0, !PT ;  /* 0x000003800d0c7812 */ /* 0x000fe200078ec0ff */
[--C-:B------:R-:W-:Y:S01]  /*5770*/  IMAD.X R163, RZ, RZ, R11.reuse, P0 ;  /* 0x000000ffffa37224 */ /* 0x100fe200000e060b */
[----:B------:R-:W-:Y:S01]  /*5780*/  SHF.R.U64 R3, R3, 0x3, RZ ;  /* 0x0000000303037819 */ /* 0x000fe200000012ff */
[----:B------:R-:W-:Y:S01]  /*5790*/  IMAD.X R165, RZ, RZ, R11, P1 ;  /* 0x000000ffffa57224 */ /* 0x000fe200008e060b */
[----:B------:R-:W-:Y:S01]  /*57a0*/  SHF.R.U64 R12, R12, 0x3, RZ ;  /* 0x000000030c0c7819 */ /* 0x000fe200000012ff */
[----:B------:R-:W-:Y:S01]  /*57b0*/  ULDC UR10, c[0x0][0xc44] ;  /* 0x00031100000a7ab9 */ /* 0x000fe20000000800 */
[----:B------:R-:W-:Y:S01]  /*57c0*/  LOP3.LUT R95, R98, 0x380, RZ, 0xc0, !PT ;  /* 0x00000380625f7812 */ /* 0x000fe200078ec0ff */
[----:B------:R-:W-:Y:S01]  /*57d0*/  UIMAD UR10, UR10, UR4, UR46 ;  /* 0x000000040a0a72a4 */ /* 0x000fe2000f8e022e */
[----:B------:R-:W-:-:S02]  /*57e0*/  LOP3.LUT R158, R3, R52, RZ, 0x3c, !PT ;  /* 0x00000034039e7212 */ /* 0x000fc400078e3cff */
[----:B------:R-:W-:Y:S01]  /*57f0*/  LOP3.LUT R3, R14, 0x380, RZ, 0xc0, !PT ;  /* 0x000003800e037812 */ /* 0x000fe200078ec0ff */
[----:B------:R-:W-:Y:S01]  /*5800*/  USHF.R.S32.HI UR11, URZ, 0x1f, UR10 ;  /* 0x0000001f3f0b7899 */ /* 0x000fe2000801140a */
[----:B------:R-:W-:Y:S01]  /*5810*/  LOP3.LUT R12, R12, R13, RZ, 0x3c, !PT ;  /* 0x0000000d0c0c7212 */ /* 0x000fe200078e3cff */
[----:B------:R-:W-:Y:S01]  /*5820*/  IMAD.X R13, RZ, RZ, R9, P3 ;  /* 0x000000ffff0d7224 */ /* 0x000fe200018e0609 */
[----:B------:R-:W-:Y:S01]  /*5830*/  SHF.R.U64 R95, R95, 0x3, RZ ;  /* 0x000000035f5f7819 */ /* 0x000fe200000012ff */
[----:B------:R-:W-:Y:S01]  /*5840*/  UIMAD.WIDE.U32 UR4, UR10, UR6, URZ ;  /* 0x000000060a0472a5 */ /* 0x000fe2000f8e003f */
[----:B------:R-:W-:Y:S01]  /*5850*/  SHF.R.U64 R3, R3, 0x3, RZ ;  /* 0x0000000303037819 */ /* 0x000fe200000012ff */
[----:B------:R-:W-:Y:S01]  /*5860*/  UIMAD UR6, UR11, UR6, URZ ;  /* 0x000000060b0672a4 */ /* 0x000fe2000f8e023f */
[----:B------:R-:W-:Y:S02]  /*5870*/  IADD3 R99, P3, R8, 0x8000, RZ ;  /* 0x0000800008637810 */ /* 0x000fe40007f7e0ff */
[----:B------:R-:W-:Y:S01]  /*5880*/  LOP3.LUT R134, R95, R98, RZ, 0x3c, !PT ;  /* 0x000000625f867212 */ /* 0x000fe200078e3cff */
[----:B------:R-:W-:Y:S01]  /*5890*/  UIMAD UR6, UR10, UR7, UR6 ;  /* 0x000000070a0672a4 */ /* 0x000fe2000f8e0206 */
[----:B------:R-:W-:Y:S01]  /*58a0*/  LOP3.LUT R160, R3, R14, RZ, 0x3c, !PT ;  /* 0x0000000e03a07212 */ /* 0x000fe200078e3cff */
[----:B------:R-:W-:Y:S01]  /*58b0*/  IMAD.U32 R10, RZ, RZ, UR4 ;  /* 0x00000004ff0a7e24 */ /* 0x000fe2000f8e00ff */
[----:B------:R-:W-:Y:S01]  /*58c0*/  LOP3.LUT R98, R99, 0x380, RZ, 0xc0, !PT ;  /* 0x0000038063627812 */ /* 0x000fe200078ec0ff */
[----:B------:R-:W-:Y:S01]  /*58d0*/  UIADD3 UR4, UR5, UR6, URZ ;  /* 0x0000000605047290 */ /* 0x000fe2000fffe03f */
[----:B------:R-:W-:Y:S01]  /*58e0*/  LOP3.LUT R3, R0, 0x380, RZ, 0xc0, !PT ;  /* 0x0000038000037812 */ /* 0x000fe200078ec0ff */
[----:B------:R-:W-:Y:S01]  /*58f0*/  USHF.R.S32.HI UR7, URZ, 0x1f, UR41 ;  /* 0x0000001f3f077899 */ /* 0x000fe20008011429 */
[----:B------:R-:W-:Y:S01]  /*5900*/  SHF.R.U64 R98, R98, 0x3, RZ ;  /* 0x0000000362627819 */ /* 0x000fe200000012ff */
[----:B------:R-:W-:Y:S01]  /*5910*/  ULDC UR6, c[0x0][0xa88] ;  /* 0x0002a20000067ab9 */ /* 0x000fe20000000800 */
[----:B------:R-:W-:-:S02]  /*5920*/  SHF.R.U64 R3, R3, 0x3, RZ ;  /* 0x0000000303037819 */ /* 0x000fc400000012ff */
[----:B------:R-:W-:Y:S01]  /*5930*/  LOP3.LUT R98, R98, R99, RZ, 0x3c, !PT ;  /* 0x0000006362627212 */ /* 0x000fe200078e3cff */
[--C-:B------:R-:W-:Y:S01]  /*5940*/  IMAD.X R99, RZ, RZ, R9.reuse, P3 ;  /* 0x000000ffff637224 */ /* 0x100fe200018e0609 */
[----:B------:R-:W-:Y:S02]  /*5950*/  LOP3.LUT R168, R3, R0, RZ, 0x3c, !PT ;  /* 0x0000000003a87212 */ /* 0x000fe400078e3cff */
[C---:B------:R-:W-:Y:S02]  /*5960*/  IADD3 R3, P3, R8.reuse, 0xf000, RZ ;  /* 0x0000f00008037810 */ /* 0x040fe40007f7e0ff */
[----:B------:R-:W-:Y:S02]  /*5970*/  IADD3 R95, P2, R8, 0x7000, RZ ;  /* 0x00007000085f7810 */ /* 0x000fe40007f5e0ff */
[----:B------:R-:W-:Y:S01]  /*5980*/  LOP3.LUT R0, R3, 0x380, RZ, 0xc0, !PT ;  /* 0x0000038003007812 */ /* 0x000fe200078ec0ff */
[----:B------:R-:W-:Y:S01]  /*5990*/  IMAD.X R127, RZ, RZ, R9, P3 ;  /* 0x000000ffff7f7224 */ /* 0x000fe200018e0609 */
[----:B------:R-:W-:-:S02]  /*59a0*/  LOP3.LUT R94, R95, 0x380, RZ, 0xc0, !PT ;  /* 0x000003805f5e7812 */ /* 0x000fc400078ec0ff */
[----:B------:R-:W-:Y:S02]  /*59b0*/  SHF.R.U64 R0, R0, 0x3, RZ ;  /* 0x0000000300007819 */ /* 0x000fe400000012ff */
[----:B------:R-:W-:Y:S02]  /*59c0*/  SHF.R.U64 R94, R94, 0x3, RZ ;  /* 0x000000035e5e7819 */ /* 0x000fe400000012ff */
[----:B------:R-:W-:Y:S01]  /*59d0*/  LOP3.LUT R126, R0, R3, RZ, 0x3c, !PT ;  /* 0x00000003007e7212 */ /* 0x000fe200078e3cff */
[----:B------:R-:W-:Y:S01]  /*59e0*/  IMAD R3, RZ, RZ, -UR46 ;  /* 0x8000002eff037e24 */ /* 0x000fe2000f8e02ff */
[----:B------:R-:W0:Y:S01]  /*59f0*/  LDC R0, c[0x0][0xbe8] ;  /* 0x0002fa00ff007b82 */ /* 0x000e220000000800 */
[----:B------:R-:W-:Y:S01]  /*5a00*/  LOP3.LUT R94, R94, R95, RZ, 0x3c, !PT ;  /* 0x0000005f5e5e7212 */ /* 0x000fe200078e3cff */
[----:B------:R-:W-:Y:S01]  /*5a10*/  IMAD.X R95, RZ, RZ, R9, P2 ;  /* 0x000000ffff5f7224 */ /* 0x000fe200010e0609 */
[----:B------:R-:W-:Y:S02]  /*5a20*/  IADD3 R123, P2, R8, 0xe000, RZ ;  /* 0x0000e000087b7810 */ /* 0x000fe40007f5e0ff */
[----:B------:R-:W-:-:S02]  /*5a30*/  F2FP.BF16.F32.PACK_AB R24, R25, R24 ;  /* 0x000000181918723e */ /* 0x000fc400000010ff */
[----:B------:R-:W-:Y:S02]  /*5a40*/  LOP3.LUT R122, R123, 0x380, RZ, 0xc0, !PT ;  /* 0x000003807b7a7812 */ /* 0x000fe400078ec0ff */
[----:B------:R-:W-:Y:S02]  /*5a50*/  F2FP.BF16.F32.PACK_AB R25, R27, R26 ;  /* 0x0000001a1b19723e */ /* 0x000fe400000010ff */
[----:B------:R-:W-:Y:S02]  /*5a60*/  SHF.R.U64 R122, R122, 0x3, RZ ;  /* 0x000000037a7a7819 */ /* 0x000fe400000012ff */
[----:B------:R-:W-:Y:S02]  /*5a70*/  F2FP.BF16.F32.PACK_AB R26, R187, R28 ;  /* 0x0000001cbb1a723e */ /* 0x000fe400000010ff */
[----:B------:R-:W-:Y:S01]  /*5a80*/  LOP3.LUT R122, R122, R123, RZ, 0x3c, !PT ;  /* 0x0000007b7a7a7212 */ /* 0x000fe200078e3cff */
[----:B------:R-:W-:Y:S01]  /*5a90*/  IMAD.X R123, RZ, RZ, R9, P2 ;  /* 0x000000ffff7b7224 */ /* 0x000fe200010e0609 */
[----:B------:R-:W1:Y:S01]  /*5aa0*/  LDC R28, c[0x0][0xc38] ;  /* 0x00030e00ff1c7b82 */ /* 0x000e620000000800 */
[----:B------:R-:W-:-:S02]  /*5ab0*/  MOV R170, R170 ;  /* 0x000000aa00aa7202 */ /* 0x000fc40000000f00 */
[----:B------:R-:W-:Y:S02]  /*5ac0*/  F2FP.BF16.F32.PACK_AB R27, R31, R30 ;  /* 0x0000001e1f1b723e */ /* 0x000fe400000010ff */
[----:B------:R-:W-:Y:S02]  /*5ad0*/  LOP3.LUT R57, R90, 0x380, RZ, 0xc0, !PT ;  /* 0x000003805a397812 */ /* 0x000fe400078ec0ff */
[----:B0-----:R-:W-:Y:S01]  /*5ae0*/  ISETP.NE.AND P2, PT, R0, 0x1, PT ;  /* 0x000000010000780c */ /* 0x001fe20003f45270 */
[----:B------:R0:W-:Y:S01]  /*5af0*/  STSM.16.M88.4 [R170], R24 ;  /* 0x00000018aa007844 */ /* 0x0001e20000000200 */
[----:B------:R-:W-:Y:S01]  /*5b00*/  LOP3.LUT R11, R56, 0x380, RZ, 0xc0, !PT ;  /* 0x00000380380b7812 */ /* 0x000fe200078ec0ff */
[----:B------:R-:W2:Y:S01]  /*5b10*/  LDC.64 R30, c[0x0][0xb98] ;  /* 0x0002e600ff1e7b82 */ /* 0x000ea20000000a00 */
[----:B------:R-:W-:Y:S02]  /*5b20*/  SHF.R.U64 R57, R57, 0x3, RZ ;  /* 0x0000000339397819 */ /* 0x000fe400000012ff */
[----:B------:R-:W-:-:S02]  /*5b30*/  SHF.R.U64 R11, R11, 0x3, RZ ;  /* 0x000000030b0b7819 */ /* 0x000fc400000012ff */
[----:B------:R-:W-:Y:S02]  /*5b40*/  LOP3.LUT R146, R57, R90, RZ, 0x3c, !PT ;  /* 0x0000005a39927212 */ /* 0x000fe400078e3cff */
[----:B------:R-:W-:Y:S02]  /*5b50*/  LOP3.LUT R154, R11, R56, RZ, 0x3c, !PT ;  /* 0x000000380b9a7212 */ /* 0x000fe400078e3cff */
[----:B------:R-:W-:Y:S02]  /*5b60*/  LOP3.LUT R11, R20, 0x380, RZ, 0xc0, !PT ;  /* 0x00000380140b7812 */ /* 0x000fe400078ec0ff */
[----:B------:R-:W-:Y:S02]  /*5b70*/  IADD3 R57, P0, R8, 0x5000, RZ ;  /* 0x0000500008397810 */ /* 0x000fe40007f1e0ff */
[----:B------:R-:W-:Y:S01]  /*5b80*/  F2FP.BF16.F32.PACK_AB R32, R33, R32 ;  /* 0x000000202120723e */ /* 0x000fe200000010ff */
[----:B0-----:R-:W0:Y:S01]  /*5b90*/  @P2 LDC R24, c[0x0][0xbec] ;  /* 0x0002fb00ff182b82 */ /* 0x001e220000000800 */
[----:B-1----:R-:W-:Y:S01]  /*5ba0*/  IMAD R3, R28, R3, UR39 ;  /* 0x000000271c037e24 */ /* 0x002fe2000f8e0203 */
[----:B------:R-:W-:-:S02]  /*5bb0*/  F2FP.BF16.F32.PACK_AB R33, R35, R34 ;  /* 0x000000222321723e */ /* 0x000fc400000010ff */
[----:B------:R-:W-:Y:S02]  /*5bc0*/  SHF.R.U64 R11, R11, 0x3, RZ ;  /* 0x000000030b0b7819 */ /* 0x000fe400000012ff */
[----:B------:R-:W-:Y:S02]  /*5bd0*/  IADD3 R91, P1, R8, 0x6000, RZ ;  /* 0x00006000085b7810 */ /* 0x000fe40007f3e0ff */
[----:B------:R-:W1:Y:S01]  /*5be0*/  @P2 LDC R25, c[0x0][0xbf0] ;  /* 0x0002fc00ff192b82 */ /* 0x000e620000000800 */
[----:B------:R-:W-:Y:S01]  /*5bf0*/  LOP3.LUT R56, R57, 0x380, RZ, 0xc0, !PT ;  /* 0x0000038039387812 */ /* 0x000fe200078ec0ff */
[----:B--2---:R-:W-:Y:S01]  /*5c00*/  IMAD R28, R30, UR7, RZ ;  /* 0x000000071e1c7c24 */ /* 0x004fe2000f8e02ff */
[----:B------:R-:W-:Y:S01]  /*5c10*/  F2FP.BF16.F32.PACK_AB R35, R39, R38 ;  /* 0x000000262723723e */ /* 0x000fe200000010ff */
[----:B------:R-:W-:Y:S01]  /*5c20*/  IMAD R39, R3, 0x80, R210 ;  /* 0x0000008003277824 */ /* 0x000fe200078e02d2 */
[----:B------:R-:W-:Y:S01]  /*5c30*/  LOP3.LUT R162, R11, R20, RZ, 0x3c, !PT ;  /* 0x000000140ba27212 */ /* 0x000fe200078e3cff */
[----:B------:R-:W-:Y:S01]  /*5c40*/  IMAD.U32 R11, RZ, RZ, UR5 ;  /* 0x00000005ff0b7e24 */ /* 0x000fe2000f8e00ff */
[----:B------:R-:W-:Y:S01]  /*5c50*/  LOP3.LUT R90, R91, 0x380, RZ, 0xc0, !PT ;  /* 0x000003805b5a7812 */ /* 0x000fe200078ec0ff */
[----:B------:R-:W-:Y:S01]  /*5c60*/  IMAD.U32 R11, RZ, RZ, UR4 ;  /* 0x00000004ff0b7e24 */ /* 0x000fe2000f8e00ff */
[----:B------:R-:W-:Y:S01]  /*5c70*/  SHF.R.U64 R56, R56, 0x3, RZ ;  /* 0x0000000338387819 */ /* 0x000fe200000012ff */
[----:B------:R-:W-:Y:S01]  /*5c80*/  IMAD R28, R31, UR41, R28 ;  /* 0x000000291f1c7c24 */ /* 0x000fe2000f8e021c */
[----:B------:R-:W-:Y:S01]  /*5c90*/  LOP3.LUT R20, R21, 0x380, RZ, 0xc0, !PT ;  /* 0x0000038015147812 */ /* 0x000fe200078ec0ff */
[----:B------:R-:W-:Y:S01]  /*5ca0*/  IMAD.WIDE.U32 R10, R30, UR41, R10 ;  /* 0x000000291e0a7c25 */ /* 0x000fe2000f8e000a */
[----:B------:R-:W-:Y:S01]  /*5cb0*/  SHF.R.U64 R90, R90, 0x3, RZ ;  /* 0x000000035a5a7819 */ /* 0x000fe200000012ff */
[----:B------:R-:W-:Y:S01]  /*5cc0*/  ULDC.64 UR4, c[0x0][0xb88] ;  /* 0x0002e20000047ab9 */ /* 0x000fe20000000a00 */
[----:B------:R-:W-:Y:S01]  /*5cd0*/  LOP3.LUT R56, R56, R57, RZ, 0x3c, !PT ;  /* 0x0000003938387212 */ /* 0x000fe200078e3cff */
[----:B0-----:R-:W-:Y:S01]  /*5ce0*/  @P2 IMAD.HI.U32 R24, R39, R24, RZ ;  /* 0x0000001827182227 */ /* 0x001fe200078e00ff */
[----:B------:R-:W-:-:S02]  /*5cf0*/  F2FP.BF16.F32.PACK_AB R34, R37, R36 ;  /* 0x000000242522723e */ /* 0x000fc400000010ff */
[----:B------:R-:W-:Y:S01]  /*5d00*/  SHF.R.U64 R20, R20, 0x3, RZ ;  /* 0x0000000314147819 */ /* 0x000fe200000012ff */
[----:B------:R-:W-:Y:S01]  /*5d10*/  IMAD.X R57, RZ, RZ, R9, P0 ;  /* 0x000000ffff397224 */ /* 0x000fe200000e0609 */
[----:B------:R-:W-:Y:S01]  /*5d20*/  MOV R150, R150 ;  /* 0x0000009600967202 */ /* 0x000fe20000000f00 */
[----:B------:R-:W-:Y:S01]  /*5d30*/  IMAD.MOV.U32 R37, RZ, RZ, R39 ;  /* 0x000000ffff257224 */ /* 0x000fe200078e0027 */
[----:B------:R-:W-:Y:S02]  /*5d40*/  IADD3 R115, P0, R8, 0xc000, RZ ;  /* 0x0000c00008737810 */ /* 0x000fe40007f1e0ff */
[----:B-1----:R-:W-:Y:S01]  /*5d50*/  @P2 SHF.R.U32.HI R37, RZ, R25, R24 ;  /* 0x00000019ff252219 */ /* 0x002fe20000011618 */
[----:B------:R0:W-:Y:S01]  /*5d60*/  STSM.16.M88.4 [R150], R32 ;  /* 0x0000002096007844 */ /* 0x0001e20000000200 */
[----:B------:R-:W-:Y:S01]  /*5d70*/  LOP3.LUT R90, R90, R91, RZ, 0x3c, !PT ;  /* 0x0000005b5a5a7212 */ /* 0x000fe200078e3cff */
[----:B------:R-:W-:Y:S01]  /*5d80*/  IMAD.X R91, RZ, RZ, R9, P1 ;  /* 0x000000ffff5b7224 */ /* 0x000fe200008e0609 */
[----:B------:R-:W-:-:S02]  /*5d90*/  LOP3.LUT R166, R20, R21, RZ, 0x3c, !PT ;  /* 0x0000001514a67212 */ /* 0x000fc400078e3cff */
[----:B------:R-:W-:Y:S02]  /*5da0*/  F2FP.BF16.F32.PACK_AB R40, R41, R40 ;  /* 0x000000282928723e */ /* 0x000fe400000010ff */
[----:B------:R-:W-:Y:S02]  /*5db0*/  IADD3 R119, P1, R8, 0xd000, RZ ;  /* 0x0000d00008777810 */ /* 0x000fe40007f3e0ff */
[----:B------:R-:W-:Y:S02]  /*5dc0*/  LOP3.LUT R114, R115, 0x380, RZ, 0xc0, !PT ;  /* 0x0000038073727812 */ /* 0x000fe400078ec0ff */
[----:B------:R-:W-:Y:S02]  /*5dd0*/  F2FP.BF16.F32.PACK_AB R41, R43, R42 ;  /* 0x0000002a2b29723e */ /* 0x000fe400000010ff */
[----:B------:R-:W-:Y:S02]  /*5de0*/  F2FP.BF16.F32.PACK_AB R48, R49, R48 ;  /* 0x000000303130723e */ /* 0x000fe400000010ff */
[----:B------:R-:W-:Y:S01]  /*5df0*/  MOV R160, R160 ;  /* 0x000000a000a07202 */ /* 0x000fe20000000f00 */
[----:B0-----:R-:W-:Y:S01]  /*5e00*/  IMAD.MOV R33, RZ, RZ, -R37 ;  /* 0x000000ffff217224 */ /* 0x001fe200078e0a25 */
[----:B------:R-:W-:Y:S01]  /*5e10*/  F2FP.BF16.F32.PACK_AB R42, R45, R44 ;  /* 0x0000002c2d2a723e */ /* 0x000fe200000010ff */
[----:B------:R-:W-:Y:S01]  /*5e20*/  IMAD R32, R3, 0x80, R208 ;  /* 0x0000008003207824 */ /* 0x000fe200078e02d0 */
[----:B------:R-:W-:Y:S01]  /*5e30*/  F2FP.BF16.F32.PACK_AB R43, R47, R46 ;  /* 0x0000002e2f2b723e */ /* 0x000fe200000010ff */
[----:B------:R-:W-:Y:S01]  /*5e40*/  IMAD R33, R0, R33, R39 ;  /* 0x0000002100217224 */ /* 0x000fe200078e0227 */
[----:B------:R-:W-:-:S02]  /*5e50*/  F2FP.BF16.F32.PACK_AB R49, R51, R50 ;  /* 0x000000323331723e */ /* 0x000fc400000010ff */
[----:B------:R-:W-:Y:S01]  /*5e60*/  MOV R168, R168 ;  /* 0x000000a800a87202 */ /* 0x000fe20000000f00 */
        /* <DEDUP_REMOVED lines=9> */
[----:B------:R-:W-:Y:S02]  /*5f00*/  LOP3.LUT R118, R119, 0x380, RZ, 0xc0, !PT ;  /* 0x0000038077767812 */ /* 0x000fe400078ec0ff */
[----:B------:R-:W-:Y:S01]  /*5f10*/  SHF.R.U64 R114, R114, 0x3, RZ ;  /* 0x0000000372727819 */ /* 0x000fe200000012ff */
[----:B------:R0:W-:Y:S01]  /*5f20*/  STSM.16.M88.4 [R166], R24 ;  /* 0x00000018a6007844 */ /* 0x0001e20000000200 */
[C---:B------:R-:W-:Y:S02]  /*5f30*/  IADD3 R15, P4, R8.reuse, 0x2000, RZ ;  /* 0x00002000080f7810 */ /* 0x040fe40007f9e0ff */
[----:B------:R-:W-:-:S02]  /*5f40*/  IADD3 R21, P5, R8, 0x3000, RZ ;  /* 0x0000300008157810 */ /* 0x000fc40007fbe0ff */
[----:B------:R-:W-:Y:S02]  /*5f50*/  IADD3 R53, P6, R8, 0x4000, RZ ;  /* 0x0000400008357810 */ /* 0x000fe40007fde0ff */
[----:B------:R-:W-:Y:S02]  /*5f60*/  SHF.R.U64 R118, R118, 0x3, RZ ;  /* 0x0000000376767819 */ /* 0x000fe400000012ff */
[----:B------:R-:W-:Y:S01]  /*5f70*/  LOP3.LUT R114, R114, R115, RZ, 0x3c, !PT ;  /* 0x0000007372727212 */ /* 0x000fe200078e3cff */
[----:B------:R-:W-:Y:S01]  /*5f80*/  IMAD.X R115, RZ, RZ, R9, P0 ;  /* 0x000000ffff737224 */ /* 0x000fe200000e0609 */
[----:B------:R-:W-:Y:S02]  /*5f90*/  F2FP.BF16.F32.PACK_AB R64, R65, R64 ;  /* 0x000000404140723e */ /* 0x000fe400000010ff */
[----:B------:R-:W-:Y:S02]  /*5fa0*/  F2FP.BF16.F32.PACK_AB R65, R67, R66 ;  /* 0x000000424341723e */ /* 0x000fe400000010ff */
[----:B------:R-:W-:-:S02]  /*5fb0*/  F2FP.BF16.F32.PACK_AB R72, R73, R72 ;  /* 0x000000484948723e */ /* 0x000fc400000010ff */
[----:B0-----:R-:W-:Y:S02]  /*5fc0*/  F2FP.BF16.F32.PACK_AB R25, R7, R23 ;  /* 0x000000170719723e */ /* 0x001fe400000010ff */
[----:B------:R-:W-:Y:S02]  /*5fd0*/  LOP3.LUT R14, R15, 0x380, RZ, 0xc0, !PT ;  /* 0x000003800f0e7812 */ /* 0x000fe400078ec0ff */
[----:B------:R-:W-:Y:S02]  /*5fe0*/  LOP3.LUT R20, R21, 0x380, RZ, 0xc0, !PT ;  /* 0x0000038015147812 */ /* 0x000fe400078ec0ff */
[----:B------:R-:W-:Y:S02]  /*5ff0*/  LOP3.LUT R52, R53, 0x380, RZ, 0xc0, !PT ;  /* 0x0000038035347812 */ /* 0x000fe400078ec0ff */
[----:B------:R-:W-:Y:S02]  /*6000*/  MOV R164, R164 ;  /* 0x000000a400a47202 */ /* 0x000fe40000000f00 */
[----:B------:R-:W-:-:S02]  /*6010*/  F2FP.BF16.F32.PACK_AB R66, R201, R68 ;  /* 0x00000044c942723e */ /* 0x000fc400000010ff */
[----:B------:R-:W-:Y:S02]  /*6020*/  F2FP.BF16.F32.PACK_AB R67, R71, R70 ;  /* 0x000000464743723e */ /* 0x000fe400000010ff */
[----:B------:R-:W-:Y:S02]  /*6030*/  F2FP.BF16.F32.PACK_AB R73, R75, R74 ;  /* 0x0000004a4b49723e */ /* 0x000fe400000010ff */
[----:B------:R-:W-:Y:S01]  /*6040*/  F2FP.BF16.F32.PACK_AB R80, R81, R80 ;  /* 0x000000505150723e */ /* 0x000fe200000010ff */
[----:B------:R-:W-:Y:S01]  /*6050*/  STSM.16.M88.4 [R164], R64 ;  /* 0x00000040a4007844 */ /* 0x000fe20000000200 */
[----:B------:R-:W-:Y:S02]  /*6060*/  SHF.R.S32.HI R23, RZ, 0x1f, R37 ;  /* 0x0000001fff177819 */ /* 0x000fe40000011425 */
[----:B------:R-:W-:Y:S02]  /*6070*/  SHF.R.S32.HI R7, RZ, 0x1f, R33 ;  /* 0x0000001fff077819 */ /* 0x000fe40000011421 */
[----:B------:R-:W-:-:S02]  /*6080*/  IADD3 R10, P0, R37, R10, RZ ;  /* 0x0000000a250a7210 */ /* 0x000fc40007f1e0ff */
[----:B------:R-:W-:Y:S02]  /*6090*/  MOV R162, R162 ;  /* 0x000000a200a27202 */ /* 0x000fe40000000f00 */
[----:B------:R-:W-:Y:S02]  /*60a0*/  F2FP.BF16.F32.PACK_AB R74, R200, R76 ;  /* 0x0000004cc84a723e */ /* 0x000fe400000010ff */
[----:B------:R-:W-:Y:S02]  /*60b0*/  F2FP.BF16.F32.PACK_AB R75, R79, R78 ;  /* 0x0000004e4f4b723e */ /* 0x000fe400000010ff */
[----:B------:R-:W-:Y:S02]  /*60c0*/  F2FP.BF16.F32.PACK_AB R81, R83, R82 ;  /* 0x000000525351723e */ /* 0x000fe400000010ff */
[----:B------:R-:W-:Y:S01]  /*60d0*/  LOP3.LUT R118, R118, R119, RZ, 0x3c, !PT ;  /* 0x0000007776767212 */ /* 0x000fe200078e3cff */
[----:B------:R-:W-:Y:S01]  /*60e0*/  STSM.16.M88.4 [R162], R72 ;  /* 0x00000048a2007844 */ /* 0x000fe20000000200 */
[----:B------:R-:W-:-:S02]  /*60f0*/  MOV R158, R158 ;  /* 0x0000009e009e7202 */ /* 0x000fc40000000f00 */
[----:B------:R-:W-:Y:S02]  /*6100*/  F2FP.BF16.F32.PACK_AB R82, R199, R84 ;  /* 0x00000054c752723e */ /* 0x000fe400000010ff */
[----:B------:R-:W-:Y:S02]  /*6110*/  F2FP.BF16.F32.PACK_AB R83, R87, R86 ;  /* 0x000000565753723e */ /* 0x000fe400000010ff */
[----:B------:R-:W-:Y:S02]  /*6120*/  LOP3.LUT R119, R8, 0x380, RZ, 0xc0, !PT ;  /* 0x0000038008777812 */ /* 0x000fe400078ec0ff */
[----:B------:R-:W-:Y:S01]  /*6130*/  MOV R156, R156 ;  /* 0x0000009c009c7202 */ /* 0x000fe20000000f00 */
[----:B------:R-:W-:Y:S01]  /*6140*/  STSM.16.M88.4 [R158], R80 ;  /* 0x000000509e007844 */ /* 0x000fe20000000200 */
[----:B------:R-:W-:Y:S02]  /*6150*/  F2FP.BF16.F32.PACK_AB R24, R198, R88 ;  /* 0x00000058c618723e */ /* 0x000fe400000010ff */
[----:B------:R-:W-:-:S02]  /*6160*/  F2FP.BF16.F32.PACK_AB R26, R197, R92 ;  /* 0x0000005cc51a723e */ /* 0x000fc400000010ff */
[----:B------:R-:W-:Y:S02]  /*6170*/  F2FP.BF16.F32.PACK_AB R27, R29, R61 ;  /* 0x0000003d1d1b723e */ /* 0x000fe400000010ff */
[----:B------:R-:W-:Y:S02]  /*6180*/  SHF.R.U64 R14, R14, 0x3, RZ ;  /* 0x000000030e0e7819 */ /* 0x000fe400000012ff */
[----:B------:R-:W-:Y:S01]  /*6190*/  SHF.R.U64 R20, R20, 0x3, RZ ;  /* 0x0000000314147819 */ /* 0x000fe200000012ff */
[----:B------:R0:W-:Y:S01]  /*61a0*/  STSM.16.M88.4 [R156], R24 ;  /* 0x000000189c007844 */ /* 0x0001e20000000200 */
[----:B------:R-:W-:Y:S02]  /*61b0*/  SHF.R.U64 R52, R52, 0x3, RZ ;  /* 0x0000000334347819 */ /* 0x000fe400000012ff */
[----:B------:R-:W-:Y:S01]  /*61c0*/  IADD3.X R11, R23, R11, R28, P0, !PT ;  /* 0x0000000b170b7210 */ /* 0x000fe200007fe41c */
[----:B------:R-:W-:Y:S01]  /*61d0*/  IMAD R28, R7, UR4, RZ ;  /* 0x00000004071c7c24 */ /* 0x000fe2000f8e02ff */
[----:B------:R-:W-:Y:S01]  /*61e0*/  SHF.R.U64 R119, R119, 0x3, RZ ;  /* 0x0000000377777819 */ /* 0x000fe200000012ff */
[----:B------:R-:W-:Y:S01]  /*61f0*/  IMAD R7, R0, UR6, RZ ;  /* 0x0000000600077c24 */ /* 0x000fe2000f8e02ff */
[----:B------:R-:W-:Y:S01]  /*6200*/  LOP3.LUT R14, R14, R15, RZ, 0x3c, !PT ;  /* 0x0000000f0e0e7212 */ /* 0x000fe200078e3cff */
[--C-:B------:R-:W-:Y:S01]  /*6210*/  IMAD.X R15, RZ, RZ, R9.reuse, P4 ;  /* 0x000000ffff0f7224 */ /* 0x100fe200020e0609 */
[----:B------:R-:W-:Y:S01]  /*6220*/  LOP3.LUT R20, R20, R21, RZ, 0x3c, !PT ;  /* 0x0000001514147212 */ /* 0x000fe200078e3cff */
[--C-:B------:R-:W-:Y:S01]  /*6230*/  IMAD.X R21, RZ, RZ, R9.reuse, P5 ;  /* 0x000000ffff157224 */ /* 0x100fe200028e0609 */
[----:B------:R-:W-:Y:S01]  /*6240*/  LOP3.LUT R52, R52, R53, RZ, 0x3c, !PT ;  /* 0x0000003534347212 */ /* 0x000fe200078e3cff */
[----:B------:R-:W-:Y:S01]  /*6250*/  IMAD.X R53, RZ, RZ, R9, P6 ;  /* 0x000000ffff357224 */ /* 0x000fe200030e0609 */
[----:B------:R-:W-:Y:S01]  /*6260*/  MOV R154, R154 ;  /* 0x0000009a009a7202 */ /* 0x000fe20000000f00 */
[----:B------:R-:W-:Y:S01]  /*6270*/  IMAD R23, R33, UR5, R28 ;  /* 0x0000000521177c24 */ /* 0x000fe2000f8e021c */
[----:B------:R-:W-:Y:S01]  /*6280*/  F2FP.BF16.F32.PACK_AB R68, R196, R96 ;  /* 0x00000060c444723e */ /* 0x000fe200000010ff */
[----:B0-----:R-:W-:Y:S01]  /*6290*/  VIADD R24, R32, 0x8 ;  /* 0x0000000820187836 */ /* 0x001fe20000000000 */
[----:B------:R-:W-:Y:S01]  /*62a0*/  F2FP.BF16.F32.PACK_AB R69, R69, R77 ;  /* 0x0000004d4545723e */ /* 0x000fe200000010ff */
[----:B------:R-:W-:Y:S01]  /*62b0*/  IMAD.WIDE.U32 R10, R33, UR4, R10 ;  /* 0x00000004210a7c25 */ /* 0x000fe2000f8e000a */
[----:B------:R-:W-:Y:S01]  /*62c0*/  F2FP.BF16.F32.PACK_AB R70, R195, R100 ;  /* 0x00000064c346723e */ /* 0x000fe200000010ff */
[----:B------:R-:W-:Y:S01]  /*62d0*/  ULDC.64 UR4, c[0x0][0xb50] ;  /* 0x0002d40000047ab9 */ /* 0x000fe20000000a00 */
[----:B------:R-:W-:Y:S01]  /*62e0*/  F2FP.BF16.F32.PACK_AB R71, R85, R89 ;  /* 0x000000595547723e */ /* 0x000fe200000010ff */
[----:B------:R-:W-:Y:S01]  /*62f0*/  IMAD.IADD R11, R11, 0x1, R23 ;  /* 0x000000010b0b7824 */ /* 0x000fe200078e0217 */
[----:B------:R-:W-:-:S02]  /*6300*/  LOP3.LUT P0, RZ, R205, 0x3, RZ, 0xc0, !PT ;  /* 0x00000003cdff7812 */ /* 0x000fc4000780c0ff */
[C---:B------:R-:W-:Y:S01]  /*6310*/  IADD3 R103, P4, R8.reuse, 0x9000, RZ ;  /* 0x0000900008677810 */ /* 0x040fe20007f9e0ff */
[----:B------:R-:W-:Y:S01]  /*6320*/  STSM.16.M88.4 [R154], R68 ;  /* 0x000000449a007844 */ /* 0x000fe20000000200 */
[C---:B------:R-:W-:Y:S02]  /*6330*/  IADD3 R107, P5, R8.reuse, 0xa000, RZ ;  /* 0x0000a000086b7810 */ /* 0x040fe40007fbe0ff */
[----:B------:R-:W-:Y:S02]  /*6340*/  IADD3 R111, P6, R8, 0xb000, RZ ;  /* 0x0000b000086f7810 */ /* 0x000fe40007fde0ff */
[----:B------:R-:W-:Y:S02]  /*6350*/  MOV R152, R152 ;  /* 0x0000009800987202 */ /* 0x000fe40000000f00 */
[----:B------:R-:W-:Y:S02]  /*6360*/  F2FP.BF16.F32.PACK_AB R28, R194, R104 ;  /* 0x00000068c21c723e */ /* 0x000fe400000010ff */
[----:B------:R-:W-:-:S02]  /*6370*/  F2FP.BF16.F32.PACK_AB R29, R93, R97 ;  /* 0x000000615d1d723e */ /* 0x000fc400000010ff */
[----:B------:R-:W-:Y:S02]  /*6380*/  F2FP.BF16.F32.PACK_AB R30, R193, R108 ;  /* 0x0000006cc11e723e */ /* 0x000fe400000010ff */
[----:B------:R-:W-:Y:S02]  /*6390*/  F2FP.BF16.F32.PACK_AB R31, R101, R105 ;  /* 0x00000069651f723e */ /* 0x000fe400000010ff */
[----:B------:R-:W-:Y:S01]  /*63a0*/  LOP3.LUT R8, R119, R8, RZ, 0x3c, !PT ;  /* 0x0000000877087212 */ /* 0x000fe200078e3cff */
[----:B------:R-:W-:Y:S01]  /*63b0*/  IMAD.X R119, RZ, RZ, R9, P1 ;  /* 0x000000ffff777224 */ /* 0x000fe200008e0609 */
[-C--:B------:R-:W-:Y:S01]  /*63c0*/  ISETP.GE.OR P1, PT, R32, R7.reuse, P0 ;  /* 0x000000072000720c */ /* 0x080fe20000726670 */
[----:B------:R0:W-:Y:S01]  /*63d0*/  STSM.16.M88.4 [R152], R28 ;  /* 0x0000001c98007844 */ /* 0x0001e20000000200 */
[----:B------:R-:W-:Y:S02]  /*63e0*/  ISETP.GE.OR P0, PT, R24, R7, P0 ;  /* 0x000000071800720c */ /* 0x000fe40000706670 */
[----:B------:R-:W-:-:S02]  /*63f0*/  MOV R146, R146 ;  /* 0x0000009200927202 */ /* 0x000fc40000000f00 */
[----:B------:R-:W-:Y:S02]  /*6400*/  F2FP.BF16.F32.PACK_AB R24, R192, R112 ;  /* 0x00000070c018723e */ /* 0x000fe400000010ff */
[----:B------:R-:W-:Y:S02]  /*6410*/  F2FP.BF16.F32.PACK_AB R25, R109, R113 ;  /* 0x000000716d19723e */ /* 0x000fe400000010ff */
[----:B------:R-:W-:Y:S02]  /*6420*/  F2FP.BF16.F32.PACK_AB R26, R191, R116 ;  /* 0x00000074bf1a723e */ /* 0x000fe400000010ff */
[----:B------:R-:W-:Y:S02]  /*6430*/  F2FP.BF16.F32.PACK_AB R27, R117, R121 ;  /* 0x00000079751b723e */ /* 0x000fe400000010ff */
[----:B------:R-:W-:Y:S02]  /*6440*/  MOV R142, R142 ;  /* 0x0000008e008e7202 */ /* 0x000fe40000000f00 */
[----:B------:R-:W-:Y:S01]  /*6450*/  LEA R23, P3, R10, UR4, 0x2 ;  /* 0x000000040a177c11 */ /* 0x000fe2000f8610ff */
[----:B------:R-:W-:Y:S01]  /*6460*/  STSM.16.M88.4 [R146], R24 ;  /* 0x0000001892007844 */ /* 0x000fe20000000200 */
[----:B0-----:R-:W-:-:S02]  /*6470*/  F2FP.BF16.F32.PACK_AB R28, R190, R120 ;  /* 0x00000078be1c723e */ /* 0x001fc400000010ff */
[----:B------:R-:W-:Y:S01]  /*6480*/  F2FP.BF16.F32.PACK_AB R29, R172, R173 ;  /* 0x000000adac1d723e */ /* 0x000fe200000010ff */
[----:B------:R-:W-:Y:S01]  /*6490*/  SHFL.IDX PT, R48, R23, RZ, 0x1c1f ;  /* 0x001c1fff17307589 */ /* 0x000fe200000e0000 */
[----:B------:R-:W-:Y:S02]  /*64a0*/  F2FP.BF16.F32.PACK_AB R30, R125, R124 ;  /* 0x0000007c7d1e723e */ /* 0x000fe400000010ff */
[----:B------:R-:W-:Y:S01]  /*64b0*/  F2FP.BF16.F32.PACK_AB R31, R174, R175 ;  /* 0x000000afae1f723e */ /* 0x000fe200000010ff */
[----:B------:R-:W-:Y:S01]  /*64c0*/  SHFL.IDX PT, R50, R23, 0x1, 0x1c1f ;  /* 0x003c1f0017327f89 */ /* 0x000fe200000e0000 */
        /* <DEDUP_REMOVED lines=18> */
[----:B------:R-:W-:Y:S01]  /*65f0*/  LEA.HI.X R11, R10, UR5, R11, 0x2, P3 ;  /* 0x000000050a0b7c11 */ /* 0x000fe200098f140b */
[----:B------:R-:W-:Y:S01]  /*6600*/  UIMAD UR6, UR11, UR8, URZ ;  /* 0x000000080b0672a4 */ /* 0x000fe2000f8e023f */
[----:B------:R-:W-:Y:S01]  /*6610*/  LOP3.LUT R102, R103, 0x380, RZ, 0xc0, !PT ;  /* 0x0000038067667812 */ /* 0x000fe200078ec0ff */
[----:B------:R-:W-:Y:S01]  /*6620*/  STSM.16.M88.4 [R130], R60 ;  /* 0x0000003c82007844 */ /* 0x000fe20000000200 */
[----:B------:R-:W-:Y:S02]  /*6630*/  LOP3.LUT R106, R107, 0x380, RZ, 0xc0, !PT ;  /* 0x000003806b6a7812 */ /* 0x000fe400078ec0ff */
[----:B------:R-:W-:Y:S01]  /*6640*/  LOP3.LUT R110, R111, 0x380, RZ, 0xc0, !PT ;  /* 0x000003806f6e7812 */ /* 0x000fe200078ec0ff */
[----:B------:R-:W0:Y:S04]  /*6650*/  SHFL.IDX PT, R49, R11, RZ, 0x1c1f ;  /* 0x001c1fff0b317589 */ /* 0x000e2800000e0000 */
[----:B------:R-:W1:Y:S01]  /*6660*/  SHFL.IDX PT, R51, R11, 0x1, 0x1c1f ;  /* 0x003c1f000b337f89 */ /* 0x000e6200000e0000 */
[----:B------:R-:W-:Y:S01]  /*6670*/  IMAD R4, R19, 0x20, R22 ;  /* 0x0000002013047824 */ /* 0x000fe200078e0216 */
[----:B------:R-:W-:Y:S01]  /*6680*/  UIMAD.WIDE.U32 UR4, UR10, UR8, URZ ;  /* 0x000000080a0472a5 */ /* 0x000fe2000f8e003f */
[----:B------:R-:W-:Y:S01]  /*6690*/  SHF.R.U64 R102, R102, 0x3, RZ ;  /* 0x0000000366667819 */ /* 0x000fe200000012ff */
[----:B------:R-:W-:Y:S01]  /*66a0*/  BAR.SYNC.DEFER_BLOCKING 0x1, 0x100 ;  /* 0x0044000000007b1d */ /* 0x000fe20000010000 */
[----:B------:R-:W-:Y:S01]  /*66b0*/  UIMAD UR6, UR10, UR9, UR6 ;  /* 0x000000090a0672a4 */ /* 0x000fe2000f8e0206 */
[----:B------:R-:W-:-:S02]  /*66c0*/  SHF.R.U64 R106, R106, 0x3, RZ ;  /* 0x000000036a6a7819 */ /* 0x000fc400000012ff */
[----:B------:R-:W-:Y:S02]  /*66d0*/  SHF.R.U64 R110, R110, 0x3, RZ ;  /* 0x000000036e6e7819 */ /* 0x000fe400000012ff */
[----:B------:R-:W-:Y:S01]  /*66e0*/  ULDC.64 UR8, c[0x0][0xaf0] ;  /* 0x0002bc0000087ab9 */ /* 0x000fe20000000a00 */
[----:B------:R-:W-:Y:S01]  /*66f0*/  LOP3.LUT R102, R102, R103, RZ, 0x3c, !PT ;  /* 0x0000006766667212 */ /* 0x000fe200078e3cff */
[----:B0-----:R0:W-:Y:S01]  /*6700*/  @!P1 ST.E desc[UR42][R48.64], R6 ;  /* 0x0000000630009985 */ /* 0x0011e2000c10192a */
[----:B------:R-:W-:Y:S01]  /*6710*/  UIMAD UR7, UR7, UR8, URZ ;  /* 0x00000008070772a4 */ /* 0x000fe2000f8e023f */
[----:B------:R-:W-:Y:S01]  /*6720*/  LOP3.LUT R106, R106, R107, RZ, 0x3c, !PT ;  /* 0x0000006b6a6a7212 */ /* 0x000fe200078e3cff */
[----:B------:R-:W-:Y:S01]  /*6730*/  UIADD3 UR5, UR5, UR6, URZ ;  /* 0x0000000605057290 */ /* 0x000fe2000fffe03f */
[----:B-1----:R1:W-:Y:S01]  /*6740*/  @!P0 ST.E desc[UR42][R50.64], R5 ;  /* 0x0000000532008985 */ /* 0x0023e2000c10192a */
[----:B------:R-:W-:Y:S01]  /*6750*/  LOP3.LUT R110, R110, R111, RZ, 0x3c, !PT ;  /* 0x0000006f6e6e7212 */ /* 0x000fe200078e3cff */
[----:B------:R-:W-:-:S02]  /*6760*/  IMAD.X R103, RZ, RZ, R9, P4 ;  /* 0x000000ffff677224 */ /* 0x000fc400020e0609 */
[----:B------:R2:W5:Y:S01]  /*6770*/  LD.E.128 R44, desc[UR42][R14.64] ;  /* 0x0000002a0e2c7980 */ /* 0x000562000c101d00 */
[----:B0-----:R-:W-:-:S03]  /*6780*/  IMAD R6, R3, 0x80, R4 ;  /* 0x0000008003067824 */ /* 0x001fc600078e0204 */
[----:B------:R0:W5:Y:S01]  /*6790*/  LD.E.128 R40, desc[UR42][R12.64] ;  /* 0x0000002a0c287980 */ /* 0x000162000c101d00 */
[----:B------:R-:W-:Y:S01]  /*67a0*/  UIMAD UR7, UR41, UR9, UR7 ;  /* 0x00000009290772a4 */ /* 0x000fe2000f8e0207 */
[--C-:B------:R-:W-:Y:S01]  /*67b0*/  IMAD.X R107, RZ, RZ, R9.reuse, P5 ;  /* 0x000000ffff6b7224 */ /* 0x100fe200028e0609 */
[----:B-1----:R-:W1:Y:S01]  /*67c0*/  @P2 LDC R5, c[0x0][0xbec] ;  /* 0x0002fb00ff052b82 */ /* 0x002e620000000800 */
[----:B------:R-:W-:Y:S01]  /*67d0*/  UIMAD.WIDE.U32 UR4, UR41, UR8, UR4 ;  /* 0x00000008290472a5 */ /* 0x000fe2000f8e0004 */
[----:B------:R-:W-:Y:S01]  /*67e0*/  IMAD.X R111, RZ, RZ, R9, P6 ;  /* 0x000000ffff6f7224 */ /* 0x000fe200030e0609 */
[----:B------:R3:W5:Y:S01]  /*67f0*/  LD.E.128 R24, desc[UR42][R20.64] ;  /* 0x0000002a14187980 */ /* 0x000762000c101d00 */
[----:B------:R-:W-:-:S03]  /*6800*/  IMAD R30, R3, 0x80, R22 ;  /* 0x00000080031e7824 */ /* 0x000fc600078e0216 */
[----:B------:R-:W5:Y:S01]  /*6810*/  LD.E.128 R52, desc[UR42][R52.64] ;  /* 0x0000002a34347980 */ /* 0x000f62000c101d00 */
[----:B--2---:R-:W2:Y:S03]  /*6820*/  @P2 LDC R14, c[0x0][0xbf0] ;  /* 0x0002fc00ff0e2b82 */ /* 0x004ea60000000800 */
[----:B------:R-:W5:Y:S01]  /*6830*/  LD.E.128 R56, desc[UR42][R56.64] ;  /* 0x0000002a38387980 */ /* 0x000f62000c101d00 */
[----:B------:R-:W-:-:S03]  /*6840*/  IMAD.MOV.U32 R4, RZ, RZ, R6 ;  /* 0x000000ffff047224 */ /* 0x000fc600078e0006 */
[----:B------:R-:W5:Y:S01]  /*6850*/  LD.E.128 R88, desc[UR42][R90.64] ;  /* 0x0000002a5a587980 */ /* 0x000f62000c101d00 */
[----:B0-----:R-:W0:Y:S03]  /*6860*/  LDC.64 R12, c[0x0][0xae0] ;  /* 0x0002b800ff0c7b82 */ /* 0x001e260000000a00 */
[----:B------:R-:W5:Y:S04]  /*6870*/  LD.E.128 R92, desc[UR42][R94.64] ;  /* 0x0000002a5e5c7980 */ /* 0x000f68000c101d00 */
[----:B------:R-:W5:Y:S01]  /*6880*/  LD.E.128 R96, desc[UR42][R98.64] ;  /* 0x0000002a62607980 */ /* 0x000f62000c101d00 */
[----:B-1----:R-:W-:Y:S01]  /*6890*/  @P2 IMAD.HI.U32 R5, R6, R5, RZ ;  /* 0x0000000506052227 */ /* 0x002fe200078e00ff */
[----:B------:R-:W-:-:S02]  /*68a0*/  UIADD3 UR5, UR5, UR7, URZ ;  /* 0x0000000705057290 */ /* 0x000fc4000fffe03f */
[----:B------:R-:W5:Y:S01]  /*68b0*/  LD.E.128 R8, desc[UR42][R8.64] ;  /* 0x0000002a08087980 */ /* 0x000f62000c101d00 */
[----:B------:R-:W-:Y:S01]  /*68c0*/  ULDC.64 UR6, c[0x0][0xad8] ;  /* 0x0002b60000067ab9 */ /* 0x000fe20000000a00 */
[----:B------:R-:W-:Y:S02]  /*68d0*/  UIADD3 UR36, UR36, 0x1, URZ ;  /* 0x0000000124247890 */ /* 0x000fe4000fffe03f */
[----:B------:R-:W5:Y:S01]  /*68e0*/  LD.E.128 R100, desc[UR42][R102.64] ;  /* 0x0000002a66647980 */ /* 0x000f62000c101d00 */
[----:B--2---:R-:W-:Y:S01]  /*68f0*/  @P2 SHF.R.U32.HI R4, RZ, R14, R5 ;  /* 0x0000000eff042219 */ /* 0x004fe20000011605 */
[----:B------:R-:W-:Y:S02]  /*6900*/  ULDC.64 UR8, c[0x0][0xa80] ;  /* 0x0002a00000087ab9 */ /* 0x000fe40000000a00 */
[----:B------:R-:W5:Y:S01]  /*6910*/  LD.E.128 R104, desc[UR42][R106.64] ;  /* 0x0000002a6a687980 */ /* 0x000f62000c101d00 */
[--C-:B------:R-:W-:Y:S01]  /*6920*/  SHF.R.S32.HI R5, RZ, 0x1f, R4.reuse ;  /* 0x0000001fff057819 */ /* 0x100fe20000011404 */
[----:B------:R-:W-:-:S02]  /*6930*/  IMAD.MOV R15, RZ, RZ, -R4 ;  /* 0x000000ffff0f7224 */ /* 0x000fc400078e0a04 */
[----:B------:R-:W5:Y:S02]  /*6940*/  LD.E.128 R108, desc[UR42][R110.64] ;  /* 0x0000002a6e6c7980 */ /* 0x000f64000c101d00 */
[----:B------:R-:W-:Y:S02]  /*6950*/  IMAD R3, R0, R15, R6 ;  /* 0x0000000f00037224 */ /* 0x000fe400078e0206 */
[----:B0-----:R-:W-:Y:S01]  /*6960*/  IMAD R5, R5, R12, RZ ;  /* 0x0000000c05057224 */ /* 0x001fe200078e02ff */
[----:B------:R-:W5:Y:S02]  /*6970*/  LD.E.128 R112, desc[UR42][R114.64] ;  /* 0x0000002a72707980 */ /* 0x000f64000c101d00 */
[----:B------:R-:W-:Y:S02]  /*6980*/  SHF.R.S32.HI R6, RZ, 0x1f, R3 ;  /* 0x0000001fff067819 */ /* 0x000fe40000011403 */
[----:B------:R-:W5:Y:S01]  /*6990*/  LD.E.128 R116, desc[UR42][R118.64] ;  /* 0x0000002a76747980 */ /* 0x000f62000c101d00 */
[----:B------:R-:W-:-:S03]  /*69a0*/  IMAD R13, R4, R13, R5 ;  /* 0x0000000d040d7224 */ /* 0x000fc600078e0205 */
[----:B------:R-:W5:Y:S01]  /*69b0*/  LD.E.128 R120, desc[UR42][R122.64] ;  /* 0x0000002a7a787980 */ /* 0x000f62000c101d00 */
[----:B------:R-:W-:-:S03]  /*69c0*/  IMAD.WIDE.U32 R4, R4, R12, UR4 ;  /* 0x0000000404047e25 */ /* 0x000fc6000f8e000c */
[----:B------:R-:W5:Y:S01]  /*69d0*/  LD.E.128 R124, desc[UR42][R126.64] ;  /* 0x0000002a7e7c7980 */ /* 0x000f62000c101d00 */
[----:B------:R-:W-:Y:S01]  /*69e0*/  @!PT LDS RZ, [RZ] ;  /* 0x00000000fffff984 */ /* 0x000fe20000000800 */
[----:B------:R-:W-:Y:S01]  /*69f0*/  @!PT LDS RZ, [RZ] ;  /* 0x00000000fffff984 */ /* 0x000fe20000000800 */
[----:B------:R-:W-:Y:S01]  /*6a00*/  @!PT LDS RZ, [RZ] ;  /* 0x00000000fffff984 */ /* 0x000fe20000000800 */
[----:B------:R-:W-:Y:S01]  /*6a10*/  @!PT LDS RZ, [RZ] ;  /* 0x00000000fffff984 */ /* 0x000fe20000000800 */
[----:B------:R0:W-:Y:S06]  /*6a20*/  MEMBAR.ALL.CTA ;  /* 0x0000000000007992 */ /* 0x0001ec0000008000 */
[----:B0-----:R-:W0:Y:S01]  /*6a30*/  FENCE.VIEW.ASYNC.S ;  /* 0x00000000000073c6 */ /* 0x001e220000000000 */
[----:B------:R-:W-:Y:S02]  /*6a40*/  IMAD.IADD R5, R5, 0x1, R13 ;  /* 0x0000000105057824 */ /* 0x000fe400078e020d */
[----:B------:R-:W-:-:S02]  /*6a50*/  IMAD R6, R6, UR6, RZ ;  /* 0x0000000606067c24 */ /* 0x000fc4000f8e02ff */
[----:B------:R-:W-:Y:S01]  /*6a60*/  IMAD.WIDE.U32 R4, R3, UR6, R4 ;  /* 0x0000000603047c25 */ /* 0x000fe2000f8e0004 */
[----:B------:R-:W-:-:S03]  /*6a70*/  ISETP.GE.AND P2, PT, R30, R7, PT ;  /* 0x000000071e00720c */ /* 0x000fc60003f46270 */
[----:B------:R-:W-:Y:S01]  /*6a80*/  IMAD R13, R3, UR7, R6 ;  /* 0x00000007030d7c24 */ /* 0x000fe2000f8e0206 */
[----:B------:R-:W-:Y:S01]  /*6a90*/  LEA R6, P3, R4, UR8, 0x1 ;  /* 0x0000000804067c11 */ /* 0x000fe2000f8608ff */
[----:B------:R-:W-:Y:S02]  /*6aa0*/  VIADD R206, R206, 0x22820 ;  /* 0x00022820cece7836 */ /* 0x000fe40000000000 */
[----:B------:R-:W-:Y:S01]  /*6ab0*/  IMAD.IADD R3, R5, 0x1, R13 ;  /* 0x0000000105037824 */ /* 0x000fe200078e020d */
[----:B------:R-:W-:Y:S01]  /*6ac0*/  UISETP.NE.AND UP0, UPT, UR36, 0x2, UPT ;  /* 0x000000022400788c */ /* 0x000fe2000bf05270 */
[----:B------:R-:W-:Y:S01]  /*6ad0*/  VIADD R0, R30, 0x20 ;  /* 0x000000201e007836 */ /* 0x000fe20000000000 */
[----:B------:R-:W-:Y:S01]  /*6ae0*/  ULDC UR4, c[0x0][0xc] ;  /* 0x0000030000047ab9 */ /* 0x000fe20000000800 */
[----:B------:R-:W-:Y:S01]  /*6af0*/  PRMT R206, RZ, 0x654, R206 ;  /* 0x00000654ffce7816 */ /* 0x000fe200000000ce */
[----:B------:R-:W-:Y:S01]  /*6b00*/  UIADD3 UR39, UR4, UR39, URZ ;  /* 0x0000002704277290 */ /* 0x000fe2000fffe03f */
[----:B------:R-:W-:Y:S01]  /*6b10*/  LEA.HI.X R3, R4, UR9, R3, 0x1, P3 ;  /* 0x0000000904037c11 */ /* 0x000fe200098f0c03 */
[----:B------:R-:W-:Y:S01]  /*6b20*/  USEL UR4, URZ, 0x1, UP0 ;  /* 0x000000013f047887 */ /* 0x000fe20008000000 */
[-C--:B------:R-:W-:Y:S01]  /*6b30*/  ISETP.GE.AND P1, PT, R0, R7.reuse, PT ;  /* 0x000000070000720c */ /* 0x080fe20003f26270 */
[----:B------:R-:W-:Y:S01]  /*6b40*/  VIADD R0, R30, 0x40 ;  /* 0x000000401e007836 */ /* 0x000fe20000000000 */
[----:B------:R-:W-:Y:S01]  /*6b50*/  USEL UR36, UR36, URZ, UP0 ;  /* 0x0000003f24247287 */ /* 0x000fe20008000000 */
[----:B0-----:R3:W-:Y:S01]  /*6b60*/  SYNCS.ARRIVE.TRANS64.RED.A1T0 RZ, [R206+URZ], RZ ;  /* 0x000000ffceff79a7 */ /* 0x0017e2000810043f */
[----:B------:R-:W-:Y:S01]  /*6b70*/  ULOP3.LUT UR38, UR38, UR4, URZ, 0x3c, !UPT ;  /* 0x0000000426267292 */ /* 0x000fe2000f8e3c3f */
[----:B------:R3:W0:Y:S01]  /*6b80*/  SHFL.IDX PT, R12, R6, RZ, 0x181f ;  /* 0x00181fff060c7589 */ /* 0x00062200000e0000 */
[----:B------:R-:W-:Y:S03]  /*6b90*/  BSSY B0, `(.L_x_9101) ;  /* 0x0000014000007945 */ /* 0x000fe60003800000 */
[----:B------:R3:W1:Y:S01]  /*6ba0*/  SHFL.IDX PT, R13, R3, RZ, 0x181f ;  /* 0x00181fff030d7589 */ /* 0x00066200000e0000 */
[----:B------:R-:W-:Y:S01]  /*6bb0*/  ISETP.GE.AND P0, PT, R0, R7, PT ;  /* 0x000000070000720c */ /* 0x000fe20003f06270 */
[----:B------:R-:W-:-:S12]  /*6bc0*/  @P2 BRA `(.L_x_9102) ;  /* 0x0000000000402947 */ /* 0x000fd80003800000 */
[----:B------:R-:W-:Y:S02]  /*6bd0*/  ULDC UR4, c[0x0][0xac8] ;  /* 0x0002b20000047ab9 */ /* 0x000fe40000000800 */
[----:B------:R-:W-:Y:S02]  /*6be0*/  ISETP.GE.AND P4, PT, R18, UR4, PT ;  /* 0x0000000412007c0c */ /* 0x000fe4000bf86270 */
[----:B------:R-:W-:Y:S02]  /*6bf0*/  ISETP.GE.AND P3, PT, R17, UR4, PT ;  /* 0x0000000411007c0c */ /* 0x000fe4000bf66270 */
[----:B------:R-:W-:Y:S02]  /*6c00*/  ISETP.GE.AND P2, PT, R16, UR4, PT ;  /* 0x0000000410007c0c */ /* 0x000fe4000bf46270 */
[----:B------:R-:W-:-:S07]  /*6c10*/  ISETP.GE.AND P5, PT, R2, UR4, PT ;  /* 0x0000000402007c0c */ /* 0x000fce000bfa6270 */
[----:B0-----:R-:W-:-:S04]  /*6c20*/  @!P4 LEA R14, P6, R18, R12, 0x1 ;  /* 0x0000000c120ec211 */ /* 0x001fc800078c08ff */
[----:B-1----:R-:W-:Y:S02]  /*6c30*/  @!P4 LEA.HI.X R15, R18, R13, R214, 0x1, P6 ;  /* 0x0000000d120fc211 */ /* 0x002fe400030f0cd6 */
[----:B---3--:R-:W-:Y:S01]  /*6c40*/  @!P3 LEA R20, P6, R17, R12, 0x1 ;  /* 0x0000000c1114b211 */ /* 0x008fe200078c08ff */
[----:B------:R-:W-:-:S03]  /*6c50*/  @!P5 IMAD.WIDE R4, R2, 0x2, R12 ;  /* 0x000000020204d825 */ /* 0x000fc600078e020c */
[-C--:B------:R-:W-:Y:S02]  /*6c60*/  @!P3 LEA.HI.X R21, R17, R13.reuse, R213, 0x1, P6 ;  /* 0x0000000d1115b211 */ /* 0x080fe400030f0cd5 */
[C---:B------:R-:W-:Y:S01]  /*6c70*/  @!P2 LEA R28, P6, R16.reuse, R12, 0x1 ;  /* 0x0000000c101ca211 */ /* 0x040fe200078c08ff */
[----:B-----5:R2:W-:Y:S03]  /*6c80*/  @!P5 ST.E.128 desc[UR42][R4.64], R8 ;  /* 0x000000080400d985 */ /* 0x0205e6000c101d2a */
[----:B------:R-:W-:Y:S01]  /*6c90*/  @!P2 LEA.HI.X R29, R16, R13, R212, 0x1, P6 ;  /* 0x0000000d101da211 */ /* 0x000fe200030f0cd4 */
[----:B------:R2:W-:Y:S04]  /*6ca0*/  @!P4 ST.E.128 desc[UR42][R14.64], R52 ;  /* 0x000000340e00c985 */ /* 0x0005e8000c101d2a */
[----:B------:R2:W-:Y:S04]  /*6cb0*/  @!P3 ST.E.128 desc[UR42][R20.64], R96 ;  /* 0x000000601400b985 */ /* 0x0005e8000c101d2a */
[----:B------:R2:W-:Y:S02]  /*6cc0*/  @!P2 ST.E.128 desc[UR42][R28.64], R112 ;  /* 0x000000701c00a985 */ /* 0x0005e4000c101d2a */
.L_x_9102:
[----:B------:R-:W-:Y:S05]  /*6cd0*/  BSYNC B0 ;  /* 0x0000000000007941 */ /* 0x000fea0003800000 */
.L_x_9101:
[----:B--2--5:R2:W4:Y:S01]  /*6ce0*/  SHFL.IDX PT, R9, R3, 0x1, 0x181f ;  /* 0x00381f0003097f89 */ /* 0x02452200000e0000 */
[----:B------:R-:W-:Y:S03]  /*6cf0*/  BSSY B0, `(.L_x_9103) ;  /* 0x0000013000007945 */ /* 0x000fe60003800000 */
[----:B------:R2:W0:Y:S01]  /*6d00*/  SHFL.IDX PT, R8, R6, 0x1, 0x181f ;  /* 0x00381f0006087f89 */ /* 0x00042200000e0000 */
[----:B------:R-:W-:Y:S05]  /*6d10*/  @P1 BRA `(.L_x_9104) ;  /* 0x0000000000401947 */ /* 0x000fea0003800000 */
[----:B------:R-:W-:Y:S02]  /*6d20*/  ULDC UR4, c[0x0][0xac8] ;  /* 0x0002b20000047ab9 */ /* 0x000fe40000000800 */
[----:B------:R-:W-:Y:S02]  /*6d30*/  ISETP.GE.AND P3, PT, R18, UR4, PT ;  /* 0x0000000412007c0c */ /* 0x000fe4000bf66270 */
[----:B------:R-:W-:Y:S02]  /*6d40*/  ISETP.GE.AND P2, PT, R17, UR4, PT ;  /* 0x0000000411007c0c */ /* 0x000fe4000bf46270 */
[----:B------:R-:W-:Y:S02]  /*6d50*/  ISETP.GE.AND P1, PT, R16, UR4, PT ;  /* 0x0000000410007c0c */ /* 0x000fe4000bf26270 */
[----:B------:R-:W-:-:S07]  /*6d60*/  ISETP.GE.AND P4, PT, R2, UR4, PT ;  /* 0x0000000402007c0c */ /* 0x000fce000bf86270 */
[CC--:B0-----:R-:W-:Y:S02]  /*6d70*/  @!P3 LEA R10, P6, R18.reuse, R8.reuse, 0x1 ;  /* 0x00000008120ab211 */ /* 0x0c1fe400078c08ff */
[CC--:B------:R-:W-:Y:S02]  /*6d80*/  @!P2 LEA R12, P5, R17.reuse, R8.reuse, 0x1 ;  /* 0x00000008110ca211 */ /* 0x0c0fe400078a08ff */
[-C--:B----4-:R-:W-:Y:S02]  /*6d90*/  @!P3 LEA.HI.X R11, R18, R9.reuse, R214, 0x1, P6 ;  /* 0x00000009120bb211 */ /* 0x090fe400030f0cd6 */
[----:B------:R-:W-:Y:S01]  /*6da0*/  @!P1 LEA R14, P6, R16, R8, 0x1 ;  /* 0x00000008100e9211 */ /* 0x000fe200078c08ff */
[----:B------:R-:W-:Y:S01]  /*6db0*/  @!P4 IMAD.WIDE R4, R2, 0x2, R8 ;  /* 0x000000020204c825 */ /* 0x000fe200078e0208 */
[-C--:B-1----:R-:W-:Y:S02]  /*6dc0*/  @!P2 LEA.HI.X R13, R17, R9.reuse, R213, 0x1, P5 ;  /* 0x00000009110da211 */ /* 0x082fe400028f0cd5 */
[----:B------:R-:W-:-:S02]  /*6dd0*/  @!P1 LEA.HI.X R15, R16, R9, R212, 0x1, P6 ;  /* 0x00000009100f9211 */ /* 0x000fc400030f0cd4 */
[----:B------:R0:W-:Y:S04]  /*6de0*/  @!P4 ST.E.128 desc[UR42][R4.64], R40 ;  /* 0x000000280400c985 */ /* 0x0001e8000c101d2a */
[----:B------:R0:W-:Y:S04]  /*6df0*/  @!P3 ST.E.128 desc[UR42][R10.64], R56 ;  /* 0x000000380a00b985 */ /* 0x0001e8000c101d2a */
[----:B------:R0:W-:Y:S04]  /*6e00*/  @!P2 ST.E.128 desc[UR42][R12.64], R100 ;  /* 0x000000640c00a985 */ /* 0x0001e8000c101d2a */
[----:B------:R0:W-:Y:S02]  /*6e10*/  @!P1 ST.E.128 desc[UR42][R14.64], R116 ;  /* 0x000000740e009985 */ /* 0x0001e4000c101d2a */
.L_x_9104:
[----:B------:R-:W-:Y:S05]  /*6e20*/  BSYNC B0 ;  /* 0x0000000000007941 */ /* 0x000fea0003800000 */
.L_x_9103:
[----:B----4-:R4:W1:Y:S01]  /*6e30*/  SHFL.IDX PT, R9, R3, 0x2, 0x181f ;  /* 0x00581f0003097f89 */ /* 0x01086200000e0000 */
[----:B------:R-:W-:Y:S03]  /*6e40*/  BSSY B0, `(.L_x_9105) ;  /* 0x0000013000007945 */ /* 0x000fe60003800000 */
[----:B0-----:R4:W0:Y:S01]  /*6e50*/  SHFL.IDX PT, R8, R6, 0x2, 0x181f ;  /* 0x00581f0006087f89 */ /* 0x00182200000e0000 */
[----:B------:R-:W-:Y:S05]  /*6e60*/  @P0 BRA `(.L_x_9106) ;  /* 0x0000000000400947 */ /* 0x000fea0003800000 */
[----:B------:R-:W-:Y:S02]  /*6e70*/  ULDC UR4, c[0x0][0xac8] ;  /* 0x0002b20000047ab9 */ /* 0x000fe40000000800 */
[----:B------:R-:W-:Y:S02]  /*6e80*/  ISETP.GE.AND P4, PT, R18, UR4, PT ;  /* 0x0000000412007c0c */ /* 0x000fe4000bf86270 */
[----:B------:R-:W-:Y:S02]  /*6e90*/  ISETP.GE.AND P5, PT, R17, UR4, PT ;  /* 0x0000000411007c0c */ /* 0x000fe4000bfa6270 */
[----:B------:R-:W-:Y:S02]  /*6ea0*/  ISETP.GE.AND P6, PT, R16, UR4, PT ;  /* 0x0000000410007c0c */ /* 0x000fe4000bfc6270 */
[----:B------:R-:W-:-:S07]  /*6eb0*/  ISETP.GE.AND P3, PT, R2, UR4, PT ;  /* 0x0000000402007c0c */ /* 0x000fce000bf66270 */
[-C--:B0-----:R-:W-:Y:S02]  /*6ec0*/  @!P4 LEA R10, P0, R18, R8.reuse, 0x1 ;  /* 0x00000008120ac211 */ /* 0x081fe400078008ff */
[CC--:B------:R-:W-:Y:S02]  /*6ed0*/  @!P5 LEA R12, P1, R17.reuse, R8.reuse, 0x1 ;  /* 0x00000008110cd211 */ /* 0x0c0fe400078208ff */
[----:B------:R-:W-:Y:S02]  /*6ee0*/  @!P6 LEA R14, P2, R16, R8, 0x1 ;  /* 0x00000008100ee211 */ /* 0x000fe400078408ff */
[----:B-1----:R-:W-:Y:S01]  /*6ef0*/  @!P3 IMAD.WIDE R4, R2, 0x2, R8 ;  /* 0x000000020204b825 */ /* 0x002fe200078e0208 */
[-C--:B------:R-:W-:Y:S02]  /*6f00*/  @!P4 LEA.HI.X R11, R18, R9.reuse, R214, 0x1, P0 ;  /* 0x00000009120bc211 */ /* 0x080fe400000f0cd6 */
[-C--:B------:R-:W-:Y:S02]  /*6f10*/  @!P5 LEA.HI.X R13, R17, R9.reuse, R213, 0x1, P1 ;  /* 0x00000009110dd211 */ /* 0x080fe400008f0cd5 */
[----:B------:R-:W-:Y:S01]  /*6f20*/  @!P6 LEA.HI.X R15, R16, R9, R212, 0x1, P2 ;  /* 0x00000009100fe211 */ /* 0x000fe200010f0cd4 */
[----:B------:R0:W-:Y:S04]  /*6f30*/  @!P3 ST.E.128 desc[UR42][R4.64], R44 ;  /* 0x0000002c0400b985 */ /* 0x0001e8000c101d2a */
[----:B------:R0:W-:Y:S04]  /*6f40*/  @!P4 ST.E.128 desc[UR42][R10.64], R88 ;  /* 0x000000580a00c985 */ /* 0x0001e8000c101d2a */
[----:B------:R0:W-:Y:S04]  /*6f50*/  @!P5 ST.E.128 desc[UR42][R12.64], R104 ;  /* 0x000000680c00d985 */ /* 0x0001e8000c101d2a */
[----:B------:R0:W-:Y:S02]  /*6f60*/  @!P6 ST.E.128 desc[UR42][R14.64], R120 ;  /* 0x000000780e00e985 */ /* 0x0001e4000c101d2a */
.L_x_9106:
[----:B------:R-:W-:Y:S05]  /*6f70*/  BSYNC B0 ;  /* 0x0000000000007941 */ /* 0x000fea0003800000 */
.L_x_9105:
[----:B------:R-:W-:Y:S01]  /*6f80*/  VIADD R0, R30, 0x60 ;  /* 0x000000601e007836 */ /* 0x000fe20000000000 */
[----:B-1----:R1:W1:Y:S01]  /*6f90*/  SHFL.IDX PT, R9, R3, 0x3, 0x181f ;  /* 0x00781f0003097f89 */ /* 0x00226200000e0000 */
[----:B------:R-:W-:Y:S01]  /*6fa0*/  UIADD3 UR47, UR47, 0x1, URZ ;  /* 0x000000012f2f7890 */ /* 0x000fe2000fffe03f */
[----:B------:R-:W-:Y:S02]  /*6fb0*/  BSSY B0, `(.L_x_9107) ;  /* 0x0000014000007945 */ /* 0x000fe40003800000 */
[----:B------:R-:W-:Y:S01]  /*6fc0*/  ISETP.GE.AND P0, PT, R0, R7, PT ;  /* 0x000000070000720c */ /* 0x000fe20003f06270 */
[----:B0-----:R0:W0:-:S12]  /*6fd0*/  SHFL.IDX PT, R8, R6, 0x3, 0x181f ;  /* 0x00781f0006087f89 */ /* 0x00101800000e0000 */
[----:B------:R-:W-:Y:S05]  /*6fe0*/  @P0 BRA `(.L_x_9108) ;  /* 0x0000000000400947 */ /* 0x000fea0003800000 */
[----:B------:R-:W-:Y:S02]  /*6ff0*/  ULDC UR4, c[0x0][0xac8] ;  /* 0x0002b20000047ab9 */ /* 0x000fe40000000800 */
[----:B------:R-:W-:Y:S02]  /*7000*/  ISETP.GE.AND P4, PT, R18, UR4, PT ;  /* 0x0000000412007c0c */ /* 0x000fe4000bf86270 */
[----:B------:R-:W-:Y:S02]  /*7010*/  ISETP.GE.AND P5, PT, R17, UR4, PT ;  /* 0x0000000411007c0c */ /* 0x000fe4000bfa6270 */
[----:B------:R-:W-:Y:S02]  /*7020*/  ISETP.GE.AND P6, PT, R16, UR4, PT ;  /* 0x0000000410007c0c */ /* 0x000fe4000bfc6270 */
[----:B------:R-:W-:-:S07]  /*7030*/  ISETP.GE.AND P3, PT, R2, UR4, PT ;  /* 0x0000000402007c0c */ /* 0x000fce000bf66270 */
[-C--:B0-234-:R-:W-:Y:S02]  /*7040*/  @!P4 LEA R6, P0, R18, R8.reuse, 0x1 ;  /* 0x000000081206c211 */ /* 0x09dfe400078008ff */
        /* <DEDUP_REMOVED lines=10> */
.L_x_9108:
[----:B------:R-:W-:Y:S05]  /*70f0*/  BSYNC B0 ;  /* 0x0000000000007941 */ /* 0x000fea0003800000 */
.L_x_9107:
[----:B------:R-:W5:Y:S02]  /*7100*/  LDC R0, c[0x0][0xc34] ;  /* 0x00030d00ff007b82 */ /* 0x000f640000000800 */
[----:B-----5:R-:W-:-:S13]  /*7110*/  ISETP.LE.AND P0, PT, R0, UR39, PT ;  /* 0x0000002700007c0c */ /* 0x020fda000bf03270 */
[----:B------:R-:W-:Y:S05]  /*7120*/  @!P0 BRA `(.L_x_9109) ;  /* 0xffffff9c00208947 */ /* 0x000fea000383ffff */
[----:B------:R-:W-:Y:S05]  /*7130*/  EXIT ;  /* 0x000000000000794d */ /* 0x000fea0003800000 */
.L_x_9079:
        /* <DEDUP_REMOVED lines=32> */
.L_x_9186:
        /* <DEDUP_REMOVED lines=21> */
[----:B------:R1:W-:Y:S03]  /*7490*/  STL [R1+0x1c], R4 ;  /* 0x00001c0401007387 */ /* 0x0003e60000100800 */
[----:B------:R-:W-:Y:S01]  /*74a0*/  IMAD.MOV.U32 R19, RZ, RZ, R4 ;  /* 0x000000ffff137224 */ /* 0x000fe200078e0004 */
[----:B------:R-:W-:-:S05]  /*74b0*/  @P1 SHF.R.U32.HI R19, RZ, R3, R2 ;  /* 0x00000003ff131219 */ /* 0x000fca0000011602 */
[----:B------:R1:W-:Y:S01]  /*74c0*/  STL [R1+0x10], R19 ;  /* 0x0000101301007387 */ /* 0x0003e20000100800 */
[----:B0-----:R-:W-:Y:S02]  /*74d0*/  IMAD R6, R0, UR4, RZ ;  /* 0x0000000400067c24 */ /* 0x001fe4000f8e02ff */
[----:B------:R-:W-:Y:S02]  /*74e0*/  IMAD.MOV R0, RZ, RZ, -R19 ;  /* 0x000000ffff007224 */ /* 0x000fe400078e0a13 */
[----:B------:R-:W-:Y:S01]  /*74f0*/  VIADD R2, R6, 0x5f ;  /* 0x0000005f06027836 */ /* 0x000fe20000000000 */
[----:B------:R1:W-:Y:S01]  /*7500*/  STL [R1+0x2c], R6 ;  /* 0x00002c0601007387 */ /* 0x0003e20000100800 */
[----:B------:R-:W-:Y:S02]  /*7510*/  IMAD R17, R17, R0, R4 ;  /* 0x0000000011117224 */ /* 0x000fe400078e0204 */
[----:B------:R-:W-:-:S05]  /*7520*/  IMAD.HI R2, R2, 0x2aaaaaab, RZ ;  /* 0x2aaaaaab02027827 */ /* 0x000fca00078e02ff */
[----:B------:R-:W-:-:S04]  /*7530*/  SHF.R.U32.HI R3, RZ, 0x1f, R2 ;  /* 0x0000001fff037819 */ /* 0x000fc80000011602 */
[----:B------:R-:W-:-:S05]  /*7540*/  LEA.HI.SX32 R0, R2, R3, 0x1c ;  /* 0x0000000302007211 */ /* 0x000fca00078fe2ff */
[----:B------:R1:W-:Y:S01]  /*7550*/  STL [R1+0x20], R0 ;  /* 0x0000200001007387 */ /* 0x0003e20000100800 */
[----:B------:R-:W-:Y:S05]  /*7560*/  @!P0 BRA `(.L_x_9111) ;  /* 0x0000000000408947 */ /* 0x000fea0003800000 */
[----:B------:R-:W-:Y:S01]  /*7570*/  MOV R2, 0x0 ;  /* 0x0000000000027802 */ /* 0x000fe20000000f00 */
        /* <DEDUP_REMOVED lines=15> */
.L_x_9111:
        /* <DEDUP_REMOVED lines=9> */
[----:B-1----:R-:W-:Y:S02]  /*7700*/  IMAD.U32 R4, RZ, RZ, UR6 ;  /* 0x00000006ff047e24 */ /* 0x002fe4000f8e00ff */
        /* <DEDUP_REMOVED lines=9> */
[----:B--2---:R-:W-:Y:S05]  /*77a0*/  CALL.ABS.NOINC R2 ;  /* 0x0000000002007343 */ /* 0x004fea0003c00000 */
.L_x_9113:
        /* <DEDUP_REMOVED lines=15> */
.L_x_9112:
[----:B------:R-:W-:Y:S01]  /*78a0*/  ULDC.64 UR4, c[0x0][0x9f8] ;  /* 0x00027e0000047ab9 */ /* 0x000fe20000000a00 */
[----:B------:R-:W2:Y:S01]  /*78b0*/  LDL R16, [R1+0x20] ;  /* 0x0000200001107983 */ /* 0x000ea20000100800 */
[----:B------:R-:W-:-:S04]  /*78c0*/  ISETP.NE.U32.AND P0, PT, RZ, UR4, PT ;  /* 0x00000004ff007c0c */ /* 0x000fc8000bf05070 */
[----:B------:R-:W-:-:S13]  /*78d0*/  ISETP.NE.AND.EX P0, PT, RZ, UR5, PT, P0 ;  /* 0x00000005ff007c0c */ /* 0x000fda000bf05300 */
[----:B------:R-:W0:Y:S02]  /*78e0*/  @P0 LDC.64 R2, c[0x0][0x9f8] ;  /* 0x00027e00ff020b82 */ /* 0x000e240000000a00 */
[----:B0-----:R-:W-:-:S05]  /*78f0*/  @P0 IMAD.WIDE R2, R19, 0x4, R2 ;  /* 0x0000000413020825 */ /* 0x001fca00078e0202 */
[----:B-1----:R0:W3:Y:S01]  /*7900*/  @P0 LDG.E R19, desc[UR42][R2.64] ;  /* 0x0000002a02130981 */ /* 0x0020e2000c1e1900 */
        /* <DEDUP_REMOVED lines=16> */
.L_x_9202:
        /* <DEDUP_REMOVED lines=8> */
.L_x_9205:
        /* <DEDUP_REMOVED lines=23> */
.L_x_9117:
[----:B--2---:R-:W2:Y:S01]  /*7c00*/  LDL R2, [R1] ;  /* 0x0000000001027983 */ /* 0x004ea20000100800 */
[----:B0-----:R-:W-:Y:S02]  /*7c10*/  LEA R0, R18, UR36, 0x3 ;  /* 0x0000002412007c11 */ /* 0x001fe4000f8e18ff */
[----:B--2---:R-:W-:-:S04]  /*7c20*/  SHF.L.U32 R2, R2, 0x1f, RZ ;  /* 0x0000001f02027819 */ /* 0x004fc800000006ff */
[----:B------:R-:W0:Y:S02]  /*7c30*/  SYNCS.PHASECHK.TRANS64.TRYWAIT P0, [R0+URZ+0x22840], R2 ;  /* 0x02284002000075a7 */ /* 0x000e24000800017f */
[----:B0-----:R-:W-:Y:S05]  /*7c40*/  @!P0 BRA `(.L_x_9118) ;  /* 0x00000038003c8947 */ /* 0x001fea0003800000 */
.L_x_9206:
        /* <DEDUP_REMOVED lines=11> */
.L_x_9119:
        /* <DEDUP_REMOVED lines=12> */
[----:B------:R-:W-:Y:S02]  /*7dc0*/  UIMAD UR8, UR8, 0x3000, UR36 ;  /* 0x00003000080878a4 */ /* 0x000fe4000f8e0224 */
[----:B------:R-:W-:Y:S02]  /*7dd0*/  UIADD3 UR9, UR9, 0x22830, URZ ;  /* 0x0002283009097890 */ /* 0x000fe4000fffe03f */
[----:B------:R-:W-:Y:S01]  /*7de0*/  UIADD3 UR8, UR8, 0x1c400, URZ ;  /* 0x0001c40008087890 */ /* 0x000fe2000fffe03f */
[----:B------:R3:W-:Y:S01]  /*7df0*/  STL [R1+0x8], R0 ;  /* 0x0000080001007387 */ /* 0x0007e20000100800 */
[----:B--2---:R-:W-:-:S13]  /*7e00*/  R2UR UR11, R2 ;  /* 0x00000000020b72ca */ /* 0x004fda00000e0000 */
[----:B------:R-:W-:-:S09]  /*7e10*/  UIMAD UR11, UR11, 0x60, URZ ;  /* 0x000000600b0b78a4 */ /* 0x000fd2000f8e023f */
[----:B------:R3:W-:Y:S02]  /*7e20*/  UTMALDG.4D [UR8], [UR4], desc[UR6] ;  /* 0x00000608040075b4 */ /* 0x0007e40008019000 */
[----:B---3--:R-:W-:Y:S01]  /*7e30*/  NOP ;  /* 0x0000000000007918 */ /* 0x008fe20000000000 */
.L_x_9115:
        /* <DEDUP_REMOVED lines=22> */
.L_x_9120:
[----:B------:R-:W2:Y:S01]  /*7fa0*/  LDL.LU R5, [R1+0x10] ;  /* 0x0000100001057983 */ /* 0x000ea20000300800 */
[----:B0-----:R-:W-:Y:S01]  /*7fb0*/  SHF.R.S32.HI R0, RZ, 0x1f, R17 ;  /* 0x0000001fff007819 */ /* 0x001fe20000011411 */
[----:B------:R-:W-:Y:S01]  /*7fc0*/  ULDC.64 UR4, c[0x0][0x2d8] ;  /* 0x0000b60000047ab9 */ /* 0x000fe20000000a00 */
[----:B-1----:R-:W0:Y:S01]  /*7fd0*/  LDC R8, c[0x0][0x448] ;  /* 0x00011200ff087b82 */ /* 0x002e220000000800 */
[----:B------:R-:W3:Y:S01]  /*7fe0*/  LDL.LU R7, [R1+0x1c] ;  /* 0x00001c0001077983 */ /* 0x000ee20000300800 */
[----:B------:R-:W-:Y:S01]  /*7ff0*/  ULDC UR6, c[0x0][0x2b8] ;  /* 0x0000ae0000067ab9 */ /* 0x000fe20000000800 */
[----:B------:R-:W-:Y:S02]  /*8000*/  IMAD R0, R0, UR4, RZ ;  /* 0x0000000400007c24 */ /* 0x000fe4000f8e02ff */
[C---:B------:R-:W-:Y:S01]  /*8010*/  IMAD.WIDE.U32 R2, R17.reuse, UR4, RZ ;  /* 0x0000000411027c25 */ /* 0x040fe2000f8e00ff */
[----:B------:R-:W4:Y:S03]  /*8020*/  LDL R4, [R1+0x24] ;  /* 0x0000240001047983 */ /* 0x000f260000100800 */
[----:B------:R-:W-:Y:S01]  /*8030*/  IMAD R0, R17, UR5, R0 ;  /* 0x0000000511007c24 */ /* 0x000fe2000f8e0200 */
[----:B------:R-:W-:-:S03]  /*8040*/  ULDC.64 UR4, c[0x0][0x2e0] ;  /* 0x0000b80000047ab9 */ /* 0x000fc60000000a00 */
[----:B------:R-:W-:Y:S01]  /*8050*/  IMAD.IADD R3, R3, 0x1, R0 ;  /* 0x0000000103037824 */ /* 0x000fe200078e0200 */
[----:B0-----:R-:W-:-:S13]  /*8060*/  ISETP.NE.AND P0, PT, R8, 0x1, PT ;  /* 0x000000010800780c */ /* 0x001fda0003f05270 */
[----:B------:R-:W0:Y:S01]  /*8070*/  @P0 LDC R6, c[0x0][0x44c] ;  /* 0x00011300ff060b82 */ /* 0x000e220000000800 */
[----:B--2---:R-:W-:Y:S01]  /*8080*/  SHF.R.S32.HI R0, RZ, 0x1f, R5 ;  /* 0x0000001fff007819 */ /* 0x004fe20000011405 */
[----:B------:R-:W-:-:S04]  /*8090*/  IMAD.WIDE.U32 R2, R5, UR4, R2 ;  /* 0x0000000405027c25 */ /* 0x000fc8000f8e0002 */
[----:B------:R-:W-:Y:S01]  /*80a0*/  IMAD R0, R0, UR4, RZ ;  /* 0x0000000400007c24 */ /* 0x000fe2000f8e02ff */
[----:B------:R-:W-:-:S03]  /*80b0*/  ULDC UR4, c[0x0][0xc38] ;  /* 0x00030e0000047ab9 */ /* 0x000fc60000000800 */
[----:B------:R-:W-:Y:S02]  /*80c0*/  IMAD R0, R5, UR5, R0 ;  /* 0x0000000505007c24 */ /* 0x000fe4000f8e0200 */
[----:B------:R-:W1:Y:S02]  /*80d0*/  S2R R5, SR_TID.X ;  /* 0x0000000000057919 */ /* 0x000e640000002100 */
[----:B------:R-:W-:Y:S02]  /*80e0*/  IMAD.IADD R3, R3, 0x1, R0 ;  /* 0x0000000103037824 */ /* 0x000fe400078e0200 */
[----:B---3--:R-:W-:Y:S02]  /*80f0*/  IMAD.MOV R0, RZ, RZ, -R7 ;  /* 0x000000ffff007224 */ /* 0x008fe400078e0a07 */
[----:B------:R-:W2:Y:S02]  /*8100*/  @P0 LDC R7, c[0x0][0x450] ;  /* 0x00011400ff070b82 */ /* 0x000ea40000000800 */
[----:B----4-:R-:W-:Y:S01]  /*8110*/  IMAD R0, R0, UR4, R4 ;  /* 0x0000000400007c24 */ /* 0x010fe2000f8e0204 */
[----:B------:R-:W3:Y:S01]  /*8120*/  S2R R10, SR_TID.X ;  /* 0x00000000000a7919 */ /* 0x000ee20000002100 */
[----:B------:R-:W-:-:S02]  /*8130*/  ULDC.64 UR4, c[0x0][0x2d0] ;  /* 0x0000b40000047ab9 */ /* 0x000fc40000000a00 */
[----:B------:R-:W-:Y:S01]  /*8140*/  IMAD.SHL.U32 R4, R0, 0x80, RZ ;  /* 0x0000008000047824 */ /* 0x000fe200078e00ff */
[----:B-1----:R-:W-:-:S04]  /*8150*/  LOP3.LUT R5, R5, 0x7f, RZ, 0xc0, !PT ;  /* 0x0000007f05057812 */ /* 0x002fc800078ec0ff */
[----:B------:R-:W-:Y:S02]  /*8160*/  SHF.R.U32.HI R9, RZ, 0x3, R5 ;  /* 0x00000003ff097819 */ /* 0x000fe40000011605 */
[----:B------:R-:W1:Y:S02]  /*8170*/  S2R R5, SR_TID.X ;  /* 0x0000000000057919 */ /* 0x000e640000002100 */
[----:B-1----:R-:W-:-:S05]  /*8180*/  IMAD.SHL.U32 R5, R5, 0x10, RZ ;  /* 0x0000001005057824 */ /* 0x002fca00078e00ff */
[----:B------:R-:W-:Y:S02]  /*8190*/  LOP3.LUT R5, R9, 0x70, R5, 0xf8, !PT ;  /* 0x0000007009057812 */ /* 0x000fe400078ef805 */
[----:B------:R1:W5:Y:S02]  /*81a0*/  LDL R9, [R1+0x14] ;  /* 0x0000140001097983 */ /* 0x0003640000100800 */
[----:B------:R-:W-:-:S05]  /*81b0*/  LOP3.LUT R0, R5, R4, RZ, 0xfc, !PT ;  /* 0x0000000405007212 */ /* 0x000fca00078efcff */
[----:B0-----:R-:W-:-:S04]  /*81c0*/  @P0 IMAD.HI.U32 R6, R0, R6, RZ ;  /* 0x0000000600060227 */ /* 0x001fc800078e00ff */
[----:B------:R-:W-:Y:S01]  /*81d0*/  IMAD.MOV.U32 R5, RZ, RZ, R0 ;  /* 0x000000ffff057224 */ /* 0x000fe200078e0000 */
[----:B--2---:R-:W-:-:S05]  /*81e0*/  @P0 SHF.R.U32.HI R5, RZ, R7, R6 ;  /* 0x00000007ff050219 */ /* 0x004fca0000011606 */
        /* <DEDUP_REMOVED lines=25> */
[----:B------:R-:W-:Y:S01]  /*8380*/  SHFL.IDX PT, R8, R2, 0x1, 0x181f ;  /* 0x00381f0002087f89 */ /* 0x000fe200000e0000 */
[----:B0-----:R-:W-:-:S04]  /*8390*/  LOP3.LUT R6, R6, 0x7f, RZ, 0xc0, !PT ;  /* 0x0000007f06067812 */ /* 0x001fc800078ec0ff */
[----:B------:R-:W-:-:S05]  /*83a0*/  SHF.R.U32.HI R6, RZ, 0x3, R6 ;  /* 0x00000003ff067819 */ /* 0x000fca0000011606 */
[----:B------:R-:W-:Y:S02]  /*83b0*/  IMAD.IADD R4, R6, 0x1, R4 ;  /* 0x0000000106047824 */ /* 0x000fe400078e0204 */
[----:B------:R-:W0:Y:S02]  /*83c0*/  SHFL.IDX PT, R6, R2, RZ, 0x181f ;  /* 0x00181fff02067589 */ /* 0x000e2400000e0000 */
[C---:B------:R-:W-:Y:S01]  /*83d0*/  VIADD R5, R4.reuse, 0x10 ;  /* 0x0000001004057836 */ /* 0x040fe20000000000 */
[----:B------:R-:W-:-:S04]  /*83e0*/  ISETP.GE.AND P1, PT, R4, R3, PT ;  /* 0x000000030400720c */ /* 0x000fc80003f26270 */
[----:B------:R-:W-:Y:S02]  /*83f0*/  ISETP.GE.AND P2, PT, R5, R3, PT ;  /* 0x000000030500720c */ /* 0x000fe40003f46270 */
[----:B------:R-:W2:Y:S07]  /*8400*/  SHFL.IDX PT, R5, R0, 0x1, 0x181f ;  /* 0x00381f0000057f89 */ /* 0x000eae00000e0000 */
[----:B-1----:R-:W-:-:S05]  /*8410*/  @!P1 LEA R7, P3, R10, R7, 0x1 ;  /* 0x000000070a079211 */ /* 0x002fca00078608ff */
[----:B0-----:R-:W-:-:S05]  /*8420*/  @!P1 IMAD.X R6, RZ, RZ, R6, P3 ;  /* 0x000000ffff069224 */ /* 0x001fca00018e0606 */
[----:B------:R-:W-:-:S04]  /*8430*/  @!P1 LOP3.LUT R7, R7, R6, RZ, 0x3c, !PT ;  /* 0x0000000607079212 */ /* 0x000fc800078e3cff */
[----:B------:R-:W-:-:S04]  /*8440*/  @!P1 LOP3.LUT R6, R7, R6, RZ, 0x3c, !PT ;  /* 0x0000000607069212 */ /* 0x000fc800078e3cff */
[----:B------:R-:W-:-:S05]  /*8450*/  @!P1 LOP3.LUT R7, R7, R6, RZ, 0x3c, !PT ;  /* 0x0000000607079212 */ /* 0x000fca00078e3cff */
[----:B-----5:R2:W-:Y:S02]  /*8460*/  @!P1 LDGSTS.E.BYPASS.LTC128B.128 [R9+0x18400], desc[UR42][R6.64], !P0 ;  /* 0x1840000006099fae */ /* 0x0205e4000c101d6a */
[----:B--2---:R-:W-:Y:S01]  /*8470*/  @!P2 LEA R7, P1, R10, R5, 0x1 ;  /* 0x000000050a07a211 */ /* 0x004fe200078208ff */
[----:B------:R-:W-:-:S04]  /*8480*/  VIADD R5, R4, 0x20 ;  /* 0x0000002004057836 */ /* 0x000fc80000000000 */
[----:B------:R-:W-:Y:S01]  /*8490*/  @!P2 IMAD.X R6, RZ, RZ, R8, P1 ;  /* 0x000000ffff06a224 */ /* 0x000fe200008e0608 */
[----:B------:R-:W-:Y:S01]  /*84a0*/  ISETP.GE.AND P1, PT, R5, R3, PT ;  /* 0x000000030500720c */ /* 0x000fe20003f26270 */
[----:B------:R-:W-:-:S03]  /*84b0*/  VIADD R5, R4, 0x30 ;  /* 0x0000003004057836 */ /* 0x000fc60000000000 */
[----:B------:R-:W-:-:S04]  /*84c0*/  @!P2 LOP3.LUT R7, R7, R6, RZ, 0x3c, !PT ;  /* 0x000000060707a212 */ /* 0x000fc800078e3cff */
[----:B------:R-:W-:-:S04]  /*84d0*/  @!P2 LOP3.LUT R6, R7, R6, RZ, 0x3c, !PT ;  /* 0x000000060706a212 */ /* 0x000fc800078e3cff */
[----:B------:R-:W-:-:S05]  /*84e0*/  @!P2 LOP3.LUT R7, R7, R6, RZ, 0x3c, !PT ;  /* 0x000000060707a212 */ /* 0x000fca00078e3cff */
[----:B------:R0:W-:Y:S04]  /*84f0*/  @!P2 LDGSTS.E.BYPASS.LTC128B.128 [R9+0x18c00], desc[UR42][R6.64], !P0 ;  /* 0x18c000000609afae */ /* 0x0001e8000c101d6a */
        /* <DEDUP_REMOVED lines=49> */
.L_x_9223:
        /* <DEDUP_REMOVED lines=19> */
.L_x_9224:
[----:B------:R-:W-:Y:S05]  /*8940*/  BSYNC B0 ;  /* 0x0000000000007941 */ /* 0x000fea0003800000 */
.L_x_9122:
[----:B------:R-:W2:Y:S01]  /*8950*/  LDL R2, [R1+0x8] ;  /* 0x0000080001027983 */ /* 0x000ea20000100800 */
[----:B------:R-:W-:Y:S01]  /*8960*/  BSSY B0, `(.L_x_9124) ;  /* 0x000005a000007945 */ /* 0x000fe20003800000 */
[----:B--2---:R-:W-:-:S13]  /*8970*/  ISETP.NE.AND P0, PT, R2, RZ, PT ;  /* 0x000000ff0200720c */ /* 0x004fda0003f05270 */
[----:B------:R-:W-:Y:S05]  /*8980*/  @!P0 BRA `(.L_x_9125) ;  /* 0x00000004005c8947 */ /* 0x000fea0003800000 */
[----:B------:R-:W2:Y:S01]  /*8990*/  LDL R4, [R1] ;  /* 0x0000000001047983 */ /* 0x000ea20000100800 */
[----:B------:R-:W-:Y:S01]  /*89a0*/  LEA R2, R18, UR36, 0x3 ;  /* 0x0000002412027c11 */ /* 0x000fe2000f8e18ff */
[----:B------:R-:W-:Y:S01]  /*89b0*/  BSSY B1, `(.L_x_9126) ;  /* 0x0000007000017945 */ /* 0x000fe20003800000 */
[----:B0-----:R-:W0:Y:S02]  /*89c0*/  S2R R3, SR_TID.X ;  /* 0x0000000000037919 */ /* 0x001e240000002100 */
[----:B0-----:R-:W-:-:S04]  /*89d0*/  LOP3.LUT R3, R3, 0x7f, RZ, 0xc0, !PT ;  /* 0x0000007f03037812 */ /* 0x001fc800078ec0ff */
[----:B------:R-:W-:Y:S02]  /*89e0*/  ISETP.NE.AND P1, PT, R3, RZ, PT ;  /* 0x000000ff0300720c */ /* 0x000fe40003f25270 */
[----:B--2---:R-:W-:-:S04]  /*89f0*/  SHF.L.U32 R0, R4, 0x1f, RZ ;  /* 0x0000001f04007819 */ /* 0x004fc800000006ff */
[----:B------:R-:W0:Y:S02]  /*8a00*/  SYNCS.PHASECHK.TRANS64.TRYWAIT P0, [R2+URZ+0x22860], R0 ;  /* 0x02286000020075a7 */ /* 0x000e24000800017f */
[----:B0-----:R-:W-:Y:S05]  /*8a10*/  @!P0 BRA `(.L_x_9127) ;  /* 0x0000003400a88947 */ /* 0x001fea0003800000 */
.L_x_9225:
[----:B------:R-:W-:Y:S05]  /*8a20*/  BSYNC B1 ;  /* 0x0000000000017941 */ /* 0x000fea0003800000 */
.L_x_9126:
        /* <DEDUP_REMOVED lines=9> */
.L_x_9129:
[----:B------:R-:W-:Y:S05]  /*8ac0*/  BSYNC B1 ;  /* 0x0000000000017941 */ /* 0x000fea0003800000 */
.L_x_9128:
[----:B0-----:R-:W2:Y:S01]  /*8ad0*/  LDL R0, [R1+0x28] ;  /* 0x0000280001007983 */ /* 0x001ea20000100800 */
[----:B------:R-:W-:Y:S01]  /*8ae0*/  IMAD.U32 R3, RZ, RZ, UR36 ;  /* 0x00000024ff037e24 */ /* 0x000fe2000f8e00ff */
[----:B------:R-:W-:Y:S01]  /*8af0*/  UIADD3 UR4, UP0, UR40, 0x470, URZ ;  /* 0x0000047028047890 */ /* 0x000fe2000ff1e03f */
[----:B------:R-:W-:Y:S01]  /*8b00*/  PLOP3.LUT P0, PT, PT, PT, PT, 0x80, 0x0 ;  /* 0x000000000000781c */ /* 0x000fe20003f0f070 */
[----:B------:R-:W-:Y:S01]  /*8b10*/  VIADD R2, R2, 0x22850 ;  /* 0x0002285002027836 */ /* 0x000fe20000000000 */
[----:B------:R-:W-:Y:S01]  /*8b20*/  UMOV UR6, 0x0 ;  /* 0x0000000000067882 */ /* 0x000fe20000000000 */
[----:B------:R-:W-:Y:S01]  /*8b30*/  IMAD R3, R18, 0xc000, R3 ;  /* 0x0000c00012037824 */ /* 0x000fe200078e0203 */
[----:B------:R-:W-:Y:S01]  /*8b40*/  UIADD3.X UR5, URZ, UR41, URZ, UP0, !UPT ;  /* 0x000000293f057290 */ /* 0x000fe200087fe43f */
[----:B------:R-:W-:Y:S02]  /*8b50*/  UMOV UR7, 0x14f00000 ;  /* 0x14f0000000077882 */ /* 0x000fe40000000000 */
[----:B------:R-:W-:Y:S01]  /*8b60*/  VIADD R4, R3, 0x400 ;  /* 0x0000040003047836 */ /* 0x000fe20000000000 */
[----:B------:R-:W-:Y:S01]  /*8b70*/  UMOV UR10, URZ ;  /* 0x0000003f000a7c82 */ /* 0x000fe20008000000 */
[----:B--2---:R-:W-:-:S07]  /*8b80*/  IMAD R0, R0, 0x60, RZ ;  /* 0x0000006000007824 */ /* 0x004fce00078e02ff */
.L_x_9130:
        /* <DEDUP_REMOVED lines=15> */
.L_x_9131:
        /* <DEDUP_REMOVED lines=15> */
.L_x_9132:
        /* <DEDUP_REMOVED lines=15> */
.L_x_9133:
        /* <DEDUP_REMOVED lines=10> */
.L_x_9125:
[----:B------:R-:W-:Y:S05]  /*8f00*/  BSYNC B0 ;  /* 0x0000000000007941 */ /* 0x000fea0003800000 */
.L_x_9124:
        /* <DEDUP_REMOVED lines=45> */
.L_x_9138:
        /* <DEDUP_REMOVED lines=8> */
.L_x_9226:
[----:B------:R-:W-:Y:S05]  /*9260*/  BSYNC B1 ;  /* 0x0000000000017941 */ /* 0x000fea0003800000 */
.L_x_9139:
        /* <DEDUP_REMOVED lines=9> */
.L_x_9142:
[----:B------:R-:W-:Y:S05]  /*9300*/  BSYNC B1 ;  /* 0x0000000000017941 */ /* 0x000fea0003800000 */
.L_x_9141:
[----:B------:R-:W-:Y:S01]  /*9310*/  IMAD.MOV.U32 R10, RZ, RZ, RZ ;  /* 0x000000ffff0a7224 */ /* 0x000fe200078e00ff */
[----:B------:R-:W-:Y:S01]  /*9320*/  UIADD3 UR4, UP0, UR40, 0x370, URZ ;  /* 0x0000037028047890 */ /* 0x000fe2000ff1e03f */
[----:B0-----:R-:W-:Y:S01]  /*9330*/  IMAD.U32 R7, RZ, RZ, UR36 ;  /* 0x00000024ff077e24 */ /* 0x001fe2000f8e00ff */
[----:B------:R-:W-:Y:S01]  /*9340*/  PLOP3.LUT P0, PT, PT, PT, PT, 0x80, 0x0 ;  /* 0x000000000000781c */ /* 0x000fe20003f0f070 */
[----:B------:R-:W-:Y:S01]  /*9350*/  IMAD R0, R0, 0x60, RZ ;  /* 0x0000006000007824 */ /* 0x000fe200078e02ff */
[----:B------:R-:W-:Y:S01]  /*9360*/  R2UR UR10, R10 ;  /* 0x000000000a0a72ca */ /* 0x000fe200000e0000 */
[----:B------:R-:W-:Y:S01]  /*9370*/  IMAD R4, R18, 0x3000, R7 ;  /* 0x0000300012047824 */ /* 0x000fe200078e0207 */
[----:B------:R-:W-:Y:S01]  /*9380*/  UIADD3.X UR5, URZ, UR41, URZ, UP0, !UPT ;  /* 0x000000293f057290 */ /* 0x000fe200087fe43f */
[----:B------:R-:W-:Y:S01]  /*9390*/  VIADD R5, R3, 0x22830 ;  /* 0x0002283003057836 */ /* 0x000fe20000000000 */
[----:B------:R-:W-:Y:S01]  /*93a0*/  UMOV UR6, 0x0 ;  /* 0x0000000000067882 */ /* 0x000fe20000000000 */
[----:B------:R-:W-:Y:S01]  /*93b0*/  VIADD R4, R4, 0x1c400 ;  /* 0x0001c40004047836 */ /* 0x000fe20000000000 */
[----:B------:R-:W-:-:S09]  /*93c0*/  UMOV UR7, 0x14f00000 ;  /* 0x14f0000000077882 */ /* 0x000fd20000000000 */
.L_x_9143:
        /* <DEDUP_REMOVED lines=13> */
.L_x_9227:
[----:B------:R-:W-:Y:S05]  /*94a0*/  BSYNC B1 ;  /* 0x0000000000017941 */ /* 0x000fea0003800000 */
.L_x_9144:
        /* <DEDUP_REMOVED lines=11> */
.L_x_9147:
[----:B------:R-:W-:Y:S05]  /*9560*/  BSYNC B1 ;  /* 0x0000000000017941 */ /* 0x000fea0003800000 */
.L_x_9146:
[----:B------:R-:W-:Y:S01]  /*9570*/  R2UR UR10, R10 ;  /* 0x000000000a0a72ca */ /* 0x000fe200000e0000 */
[----:B01----:R-:W-:Y:S01]  /*9580*/  IMAD R2, R18, 0xc000, R7 ;  /* 0x0000c00012027824 */ /* 0x003fe200078e0207 */
[----:B------:R-:W-:Y:S01]  /*9590*/  R2UR UR6, R8 ;  /* 0x00000000080672ca */ /* 0x000fe200000e0000 */
[----:B------:R-:W-:Y:S01]  /*95a0*/  UIADD3 UR4, UP0, UR40, 0x470, URZ ;  /* 0x0000047028047890 */ /* 0x000fe2000ff1e03f */
[----:B------:R-:W-:Y:S01]  /*95b0*/  R2UR UR7, R9 ;  /* 0x00000000090772ca */ /* 0x000fe200000e0000 */
[----:B------:R-:W-:Y:S01]  /*95c0*/  VIADD R3, R3, 0x22850 ;  /* 0x0002285003037836 */ /* 0x000fe20000000000 */
[----:B------:R-:W-:Y:S01]  /*95d0*/  PLOP3.LUT P0, PT, PT, PT, PT, 0x80, 0x0 ;  /* 0x000000000000781c */ /* 0x000fe20003f0f070 */
[----:B------:R-:W-:Y:S01]  /*95e0*/  VIADD R4, R2, 0x400 ;  /* 0x0000040002047836 */ /* 0x000fe20000000000 */
[----:B------:R-:W-:-:S12]  /*95f0*/  UIADD3.X UR5, URZ, UR41, URZ, UP0, !UPT ;  /* 0x000000293f057290 */ /* 0x000fd800087fe43f */
.L_x_9148:
        /* <DEDUP_REMOVED lines=15> */
.L_x_9149:
        /* <DEDUP_REMOVED lines=15> */
.L_x_9150:
        /* <DEDUP_REMOVED lines=15> */
.L_x_9151:
        /* <DEDUP_REMOVED lines=10> */
.L_x_9137:
[----:B------:R-:W-:Y:S05]  /*9970*/  BSYNC B0 ;  /* 0x0000000000007941 */ /* 0x000fea0003800000 */
.L_x_9136:
        /* <DEDUP_REMOVED lines=9> */
.L_x_9135:
[----:B------:R-:W2:Y:S01]  /*9a10*/  LDL.LU R2, [R1+0x18] ;  /* 0x0000180001027983 */ /* 0x000ea20000300800 */
[----:B------:R-:W-:Y:S01]  /*9a20*/  IMAD.MOV R6, RZ, RZ, -R6 ;  /* 0x000000ffff067224 */ /* 0x000fe200078e0a06 */
[----:B------:R-:W-:Y:S04]  /*9a30*/  BSSY B0, `(.L_x_9134) ;  /* 0x000013d000007945 */ /* 0x000fe80003800000 */
[----:B--2---:R-:W-:-:S13]  /*9a40*/  ISETP.NE.AND P0, PT, R2, R6, PT ;  /* 0x000000060200720c */ /* 0x004fda0003f05270 */
[----:B------:R-:W-:Y:S05]  /*9a50*/  @!P0 BRA `(.L_x_9152) ;  /* 0x0000001000e88947 */ /* 0x000fea0003800000 */
.L_x_9185:
        /* <DEDUP_REMOVED lines=27> */
.L_x_9155:
        /* <DEDUP_REMOVED lines=9> */
.L_x_9228:
[----:B------:R-:W-:Y:S05]  /*9ca0*/  BSYNC B2 ;  /* 0x0000000000027941 */ /* 0x000fea0003800000 */
.L_x_9156:
        /* <DEDUP_REMOVED lines=9> */
.L_x_9159:
[----:B------:R-:W-:Y:S05]  /*9d40*/  BSYNC B2 ;  /* 0x0000000000027941 */ /* 0x000fea0003800000 */
.L_x_9158:
[----:B------:R-:W-:Y:S01]  /*9d50*/  IMAD.MOV.U32 R8, RZ, RZ, RZ ;  /* 0x000000ffff087224 */ /* 0x000fe200078e00ff */
[----:B------:R-:W-:Y:S01]  /*9d60*/  UIADD3 UR4, UP0, UR40, 0x370, URZ ;  /* 0x0000037028047890 */ /* 0x000fe2000ff1e03f */
[----:B-1----:R-:W-:Y:S01]  /*9d70*/  IMAD.U32 R5, RZ, RZ, UR36 ;  /* 0x00000024ff057e24 */ /* 0x002fe2000f8e00ff */
[----:B------:R-:W-:Y:S01]  /*9d80*/  PLOP3.LUT P0, PT, PT, PT, PT, 0x80, 0x0 ;  /* 0x000000000000781c */ /* 0x000fe20003f0f070 */
[----:B------:R-:W-:Y:S01]  /*9d90*/  IMAD R6, R6, 0x60, RZ ;  /* 0x0000006006067824 */ /* 0x000fe200078e02ff */
[----:B------:R-:W-:Y:S01]  /*9da0*/  R2UR UR10, R8 ;  /* 0x00000000080a72ca */ /* 0x000fe200000e0000 */
[----:B------:R-:W-:Y:S01]  /*9db0*/  IMAD R3, R18, 0x3000, R5 ;  /* 0x0000300012037824 */ /* 0x000fe200078e0205 */
[----:B------:R-:W-:Y:S01]  /*9dc0*/  UIADD3.X UR5, URZ, UR41, URZ, UP0, !UPT ;  /* 0x000000293f057290 */ /* 0x000fe200087fe43f */
[----:B0-----:R-:W-:Y:S01]  /*9dd0*/  VIADD R7, R4, 0x22830 ;  /* 0x0002283004077836 */ /* 0x001fe20000000000 */
[----:B------:R-:W-:Y:S01]  /*9de0*/  UMOV UR6, 0x0 ;  /* 0x0000000000067882 */ /* 0x000fe20000000000 */
[----:B------:R-:W-:Y:S01]  /*9df0*/  VIADD R3, R3, 0x1c400 ;  /* 0x0001c40003037836 */ /* 0x000fe20000000000 */
[----:B------:R-:W-:-:S09]  /*9e00*/  UMOV UR7, 0x14f00000 ;  /* 0x14f0000000077882 */ /* 0x000fd20000000000 */
.L_x_9160:
        /* <DEDUP_REMOVED lines=13> */
.L_x_9229:
[----:B------:R-:W-:Y:S05]  /*9ee0*/  BSYNC B2 ;  /* 0x0000000000027941 */ /* 0x000fea0003800000 */
.L_x_9161:
        /* <DEDUP_REMOVED lines=11> */
.L_x_9164:
[----:B------:R-:W-:Y:S05]  /*9fa0*/  BSYNC B2 ;  /* 0x0000000000027941 */ /* 0x000fea0003800000 */
.L_x_9163:
[----:B------:R-:W-:Y:S01]  /*9fb0*/  R2UR UR10, R8 ;  /* 0x00000000080a72ca */ /* 0x000fe200000e0000 */
[----:B------:R-:W-:Y:S01]  /*9fc0*/  IMAD R5, R18, 0xc000, R5 ;  /* 0x0000c00012057824 */ /* 0x000fe200078e0205 */
[----:B------:R-:W-:Y:S01]  /*9fd0*/  R2UR UR6, R2 ;  /* 0x00000000020672ca */ /* 0x000fe200000e0000 */
[----:B------:R-:W-:Y:S01]  /*9fe0*/  UIADD3 UR4, UP0, UR40, 0x470, URZ ;  /* 0x0000047028047890 */ /* 0x000fe2000ff1e03f */
[----:B------:R-:W-:Y:S01]  /*9ff0*/  R2UR UR7, R3 ;  /* 0x00000000030772ca */ /* 0x000fe200000e0000 */
[----:B------:R-:W-:Y:S01]  /*a000*/  VIADD R4, R4, 0x22850 ;  /* 0x0002285004047836 */ /* 0x000fe20000000000 */
[----:B------:R-:W-:Y:S01]  /*a010*/  PLOP3.LUT P0, PT, PT, PT, PT, 0x80, 0x0 ;  /* 0x000000000000781c */ /* 0x000fe20003f0f070 */
[----:B------:R-:W-:Y:S01]  /*a020*/  VIADD R7, R5, 0x400 ;  /* 0x0000040005077836 */ /* 0x000fe20000000000 */
[----:B------:R-:W-:-:S12]  /*a030*/  UIADD3.X UR5, URZ, UR41, URZ, UP0, !UPT ;  /* 0x000000293f057290 */ /* 0x000fd800087fe43f */
.L_x_9165:
        /* <DEDUP_REMOVED lines=15> */
.L_x_9166:
        /* <DEDUP_REMOVED lines=15> */
.L_x_9167:
        /* <DEDUP_REMOVED lines=15> */
.L_x_9168:
        /* <DEDUP_REMOVED lines=10> */
.L_x_9154:
[----:B------:R-:W-:Y:S05]  /*a3b0*/  BSYNC B1 ;  /* 0x0000000000017941 */ /* 0x000fea0003800000 */
.L_x_9153:
        /* <DEDUP_REMOVED lines=33> */
.L_x_9171:
        /* <DEDUP_REMOVED lines=8> */
.L_x_9230:
[----:B------:R-:W-:Y:S05]  /*a650*/  BSYNC B2 ;  /* 0x0000000000027941 */ /* 0x000fea0003800000 */
.L_x_9172:
        /* <DEDUP_REMOVED lines=9> */
.L_x_9175:
[----:B------:R-:W-:Y:S05]  /*a6f0*/  BSYNC B2 ;  /* 0x0000000000027941 */ /* 0x000fea0003800000 */
.L_x_9174:
        /* <DEDUP_REMOVED lines=12> */
.L_x_9176:
        /* <DEDUP_REMOVED lines=13> */
.L_x_9231:
[----:B------:R-:W-:Y:S05]  /*a890*/  BSYNC B2 ;  /* 0x0000000000027941 */ /* 0x000fea0003800000 */
.L_x_9177:
        /* <DEDUP_REMOVED lines=11> */
.L_x_9180:
[----:B------:R-:W-:Y:S05]  /*a950*/  BSYNC B2 ;  /* 0x0000000000027941 */ /* 0x000fea0003800000 */
.L_x_9179:
        /* <DEDUP_REMOVED lines=9> */
.L_x_9181:
        /* <DEDUP_REMOVED lines=15> */
.L_x_9182:
        /* <DEDUP_REMOVED lines=15> */
.L_x_9183:
        /* <DEDUP_REMOVED lines=15> */
.L_x_9184:
        /* <DEDUP_REMOVED lines=10> */
.L_x_9170:
[----:B------:R-:W-:Y:S05]  /*ad60*/  BSYNC B1 ;  /* 0x0000000000017941 */ /* 0x000fea0003800000 */
.L_x_9169:
        /* <DEDUP_REMOVED lines=9> */
.L_x_9152:
[----:B------:R-:W-:Y:S05]  /*ae00*/  BSYNC B0 ;  /* 0x0000000000007941 */ /* 0x000fea0003800000 */
.L_x_9134:
        /* <DEDUP_REMOVED lines=10> */
.L_x_9110:
[----:B0-----:R-:W0:Y:S01]  /*aeb0*/  S2R R3, SR_CgaCtaId ;  /* 0x0000000000037919 */ /* 0x001e220000008800 */
[----:B------:R-:W-:Y:S01]  /*aec0*/  MOV R0, 0x400 ;  /* 0x0000040000007802 */ /* 0x000fe20000000f00 */
[----:B------:R-:W-:Y:S03]  /*aed0*/  BSSY B0, `(.L_x_9187) ;  /* 0x0000005000007945 */ /* 0x000fe60003800000 */
[----:B0-----:R-:W-:Y:S02]  /*aee0*/  LEA R0, R3, R0, 0x18 ;  /* 0x0000000003007211 */ /* 0x001fe400078ec0ff */
[----:B------:R-:W-:-:S04]  /*aef0*/  SHF.L.U32 R3, R2, 0x1f, RZ ;  /* 0x0000001f02037819 */ /* 0x000fc800000006ff */
[----:B------:R-:W0:Y:S02]  /*af00*/  SYNCS.PHASECHK.TRANS64.TRYWAIT P0, [R0+URZ+0x22820], R3 ;  /* 0x02282003000075a7 */ /* 0x000e24000800017f */
[----:B0-----:R-:W-:Y:S05]  /*af10*/  @!P0 BRA `(.L_x_9188) ;  /* 0x0000001000f48947 */ /* 0x001fea0003800000 */
.L_x_9232:
[----:B------:R-:W-:Y:S05]  /*af20*/  BSYNC B0 ;  /* 0x0000000000007941 */ /* 0x000fea0003800000 */
.L_x_9187:
[----:B------:R-:W-:-:S03]  /*af30*/  UMOV UR4, 0xffffffff ;  /* 0xffffffff00047882 */ /* 0x000fc60000000000 */
[----:B------:R-:W-:Y:S05]  /*af40*/  BRA.DIV UR4, `(.L_x_9189) ;  /* 0x0000001204fc7947 */ /* 0x000fea000b800000 */
[----:B------:R-:W2:Y:S02]  /*af50*/  S2R R2, SR_TID.X ;  /* 0x0000000000027919 */ /* 0x000ea40000002100 */
[----:B--2---:R-:W-:-:S04]  /*af60*/  SHF.R.U32.HI R2, RZ, 0x5, R2 ;  /* 0x00000005ff027819 */ /* 0x004fc80000011602 */
[----:B------:R-:W-:-:S05]  /*af70*/  LOP3.LUT R2, R2, 0x3, RZ, 0xc0, !PT ;  /* 0x0000000302027812 */ /* 0x000fca00078ec0ff */
[----:B------:R2:W3:Y:S02]  /*af80*/  SHFL.IDX PT, R14, R2, RZ, 0x1f ;  /* 0x00001fff020e7589 */ /* 0x0004e400000e0000 */
.L_x_9235:
[----:B---3--:R-:W-:Y:S01]  /*af90*/  ISETP.NE.AND P0, PT, R14, RZ, PT ;  /* 0x000000ff0e00720c */ /* 0x008fe20003f05270 */
[----:B------:R-:W-:-:S12]  /*afa0*/  BSSY B0, `(.L_x_9190) ;  /* 0x0000025000007945 */ /* 0x000fd80003800000 */
[----:B------:R-:W-:Y:S05]  /*afb0*/  @P0 BRA `(.L_x_9191) ;  /* 0x00000000008c0947 */ /* 0x000fea0003800000 */
[----:B------:R-:W-:-:S03]  /*afc0*/  UMOV UR4, 0xffffffff ;  /* 0xffffffff00047882 */ /* 0x000fc60000000000 */
[----:B------:R-:W-:Y:S05]  /*afd0*/  BRA.DIV UR4, `(.L_x_9192) ;  /* 0x00000016040c7947 */ /* 0x000fea000b800000 */
[----:B------:R-:W-:-:S13]  /*afe0*/  ELECT P6, URZ, PT ;  /* 0x00000000003f782f */ /* 0x000fda00038c0000 */
.L_x_9238:
[----:B------:R-:W-:Y:S05]  /*aff0*/  @!P6 BRA `(.L_x_9191) ;  /* 0x00000000007ce947 */ /* 0x000fea0003800000 */
[----:B------:R-:W-:-:S06]  /*b000*/  ULOP3.LUT UR4, UR37, 0x2, URZ, 0xfc, !UPT ;  /* 0x0000000225047892 */ /* 0x000fcc000f8efc3f */
[----:B--2---:R-:W-:-:S05]  /*b010*/  IMAD.U32 R2, RZ, RZ, UR4 ;  /* 0x00000004ff027e24 */ /* 0x004fca000f8e00ff */
[----:B------:R-:W-:-:S13]  /*b020*/  ISETP.NE.AND P2, PT, R2, 0x3, PT ;  /* 0x000000030200780c */ /* 0x000fda0003f45270 */
[----:B------:R-:W-:Y:S05]  /*b030*/  @!P2 BRA `(.L_x_9193) ;  /* 0x000000000004a947 */ /* 0x000fea0003800000 */
[----:B------:R-:W-:Y:S01]  /*b040*/  BPT.TRAP 0x1 ;  /* 0x000000040000795c */ /* 0x000fe20000300000 */
.L_x_9193:
        /* <DEDUP_REMOVED lines=13> */
.L_x_9239:
[----:B------:R-:W1:Y:S02]  /*b120*/  SYNCS.PHASECHK.TRANS64.TRYWAIT P0, [R3+URZ], R2 ;  /* 0x00000002030075a7 */ /* 0x000e64000800017f */
[----:B-1----:R-:W-:Y:S05]  /*b130*/  @!P0 BRA `(.L_x_9195) ;  /* 0x0000001000e88947 */ /* 0x002fea0003800000 */
.L_x_9240:
[----:B------:R-:W-:Y:S05]  /*b140*/  @!P2 BRA `(.L_x_9196) ;  /* 0x000000000004a947 */ /* 0x000fea0003800000 */
[----:B------:R-:W-:Y:S01]  /*b150*/  BPT.TRAP 0x1 ;  /* 0x000000040000795c */ /* 0x000fe20000300000 */
.L_x_9196:
[----:B-1----:R-:W-:-:S04]  /*b160*/  VIADD R3, R0, 0x22860 ;  /* 0x0002286000037836 */ /* 0x002fc80000000000 */
[----:B------:R-:W-:-:S04]  /*b170*/  IMAD R18, R18, 0x8, R3 ;  /* 0x0000000812127824 */ /* 0x000fc800078e0203 */
[----:B------:R-:W1:Y:S02]  /*b180*/  SYNCS.PHASECHK.TRANS64.TRYWAIT P0, [R18+URZ], R5 ;  /* 0x00000005120075a7 */ /* 0x000e64000800017f */
[----:B-1----:R-:W-:Y:S05]  /*b190*/  @!P0 BRA `(.L_x_9197) ;  /* 0x0000001000e48947 */ /* 0x002fea0003800000 */
.L_x_9241:
[----:B------:R-:W-:-:S07]  /*b1a0*/  IMAD R3, R4, 0x8, R3 ;  /* 0x0000000804037824 */ /* 0x000fce00078e0203 */
.L_x_9198:
[----:B--2---:R2:W3:Y:S02]  /*b1b0*/  SYNCS.PHASECHK.TRANS64.TRYWAIT P0, [R3+URZ], R2 ;  /* 0x00000002030075a7 */ /* 0x0044e4000800017f */
[----:B---3--:R-:W-:Y:S05]  /*b1c0*/  @!P0 NANOSLEEP.SYNCS 0x989680 ;  /* 0x009896800000895d */ /* 0x008fea0003900000 */
[----:B------:R-:W3:Y:S02]  /*b1d0*/  @!P0 SYNCS.PHASECHK.TRANS64 P0, [R3+URZ], R2 ;  /* 0x00000002030085a7 */ /* 0x000ee4000800007f */
[----:B---3--:R-:W-:Y:S05]  /*b1e0*/  @!P0 BRA `(.L_x_9198) ;  /* 0xfffffffc00f08947 */ /* 0x008fea000383ffff */
.L_x_9191:
[----:B------:R-:W-:Y:S05]  /*b1f0*/  BSYNC B0 ;  /* 0x0000000000007941 */ /* 0x000fea0003800000 */
.L_x_9190:
[----:B------:R-:W-:Y:S05]  /*b200*/  EXIT ;  /* 0x000000000000794d */ /* 0x000fea0003800000 */
.L_x_9082:
[----:B0-----:R-:W-:-:S04]  /*b210*/  IMAD.U32 R3, RZ, RZ, UR45 ;  /* 0x0000002dff037e24 */ /* 0x001fc8000f8e00ff */
[----:B------:R0:W1:Y:S03]  /*b220*/  SYNCS.PHASECHK.TRANS64.TRYWAIT P0, [R3+URZ+0x22800], R0 ;  /* 0x02280000030075a7 */ /* 0x000066000800017f */
[----:B-1----:R-:W-:Y:S05]  /*b230*/  @!P0 NANOSLEEP.SYNCS 0x989680 ;  /* 0x009896800000895d */ /* 0x002fea0003900000 */
[----:B------:R-:W1:Y:S02]  /*b240*/  @!P0 SYNCS.PHASECHK.TRANS64 P0, [R3+URZ+0x22800], R0 ;  /* 0x02280000030085a7 */ /* 0x000e64000800007f */
[----:B-1----:R-:W-:Y:S05]  /*b250*/  @!P0 BRA `(.L_x_9082) ;  /* 0xfffffffc00ec8947 */ /* 0x002fea000383ffff */
[----:B------:R-:W-:Y:S05]  /*b260*/  BRA `(.L_x_9199) ;  /* 0xffffff5c00cc7947 */ /* 0x000fea000383ffff */
.L_x_9086:
[----:B-1----:R-:W-:-:S04]  /*b270*/  IMAD.U32 R0, RZ, RZ, UR21 ;  /* 0x00000015ff007e24 */ /* 0x002fc8000f8e00ff */
[----:B------:R1:W2:Y:S03]  /*b280*/  SYNCS.PHASECHK.TRANS64.TRYWAIT P1, [R0+URZ+0x22830], R7 ;  /* 0x02283007000075a7 */ /* 0x0002a6000802017f */
[----:B--2---:R-:W-:Y:S05]  /*b290*/  @!P1 NANOSLEEP.SYNCS 0x989680 ;  /* 0x009896800000995d */ /* 0x004fea0003900000 */
[----:B------:R-:W2:Y:S02]  /*b2a0*/  @!P1 SYNCS.PHASECHK.TRANS64 P1, [R0+URZ+0x22830], R7 ;  /* 0x02283007000095a7 */ /* 0x000ea4000802007f */
[----:B--2---:R-:W-:Y:S05]  /*b2b0*/  @!P1 BRA `(.L_x_9086) ;  /* 0xfffffffc00ec9947 */ /* 0x004fea000383ffff */
[----:B------:R-:W-:Y:S05]  /*b2c0*/  BRA `(.L_x_9085) ;  /* 0xffffff5c00f07947 */ /* 0x000fea000383ffff */
.L_x_9090:
[----:B--2---:R2:W3:Y:S02]  /*b2d0*/  SYNCS.PHASECHK.TRANS64.TRYWAIT P2, [R8+URZ+0x22850], R7 ;  /* 0x02285007080075a7 */ /* 0x0044e4000804017f */
[----:B---3--:R-:W-:Y:S05]  /*b2e0*/  @!P2 NANOSLEEP.SYNCS 0x989680 ;  /* 0x009896800000a95d */ /* 0x008fea0003900000 */
[----:B------:R-:W3:Y:S02]  /*b2f0*/  @!P2 SYNCS.PHASECHK.TRANS64 P2, [R8+URZ+0x22850], R7 ;  /* 0x022850070800a5a7 */ /* 0x000ee4000804007f */
[----:B---3--:R-:W-:Y:S05]  /*b300*/  @!P2 BRA `(.L_x_9090) ;  /* 0xfffffffc00f0a947 */ /* 0x008fea000383ffff */
[----:B------:R-:W-:Y:S05]  /*b310*/  BRA `(.L_x_9089) ;  /* 0xffffff74006c7947 */ /* 0x000fea000383ffff */
.L_x_9095:
[----:B0-----:R-:W-:Y:S02]  /*b320*/  IMAD.U32 R0, RZ, RZ, UR23 ;  /* 0x00000017ff007e24 */ /* 0x001fe4000f8e00ff */
[----:B------:R-:W-:-:S04]  /*b330*/  IMAD.U32 R3, RZ, RZ, UR24 ;  /* 0x00000018ff037e24 */ /* 0x000fc8000f8e00ff */
[----:B------:R0:W1:Y:S03]  /*b340*/  SYNCS.PHASECHK.TRANS64.TRYWAIT P3, [R0+URZ+0x22830], R3 ;  /* 0x02283003000075a7 */ /* 0x000066000806017f */
[----:B-1----:R-:W-:Y:S05]  /*b350*/  @!P3 NANOSLEEP.SYNCS 0x989680 ;  /* 0x009896800000b95d */ /* 0x002fea0003900000 */
[----:B------:R-:W1:Y:S02]  /*b360*/  @!P3 SYNCS.PHASECHK.TRANS64 P3, [R0+URZ+0x22830], R3 ;  /* 0x022830030000b5a7 */ /* 0x000e64000806007f */
[----:B-1----:R-:W-:Y:S05]  /*b370*/  @!P3 BRA `(.L_x_9095) ;  /* 0xfffffffc00e8b947 */ /* 0x002fea000383ffff */
[----:B------:R-:W-:Y:S05]  /*b380*/  BRA `(.L_x_9094) ;  /* 0xffffff7800807947 */ /* 0x000fea000383ffff */
.L_x_9099:
[----:B0-----:R-:W-:-:S04]  /*b390*/  IMAD.U32 R6, RZ, RZ, UR24 ;  /* 0x00000018ff067e24 */ /* 0x001fc8000f8e00ff */
[----:B------:R0:W1:Y:S03]  /*b3a0*/  SYNCS.PHASECHK.TRANS64.TRYWAIT P3, [R183+URZ+0x22850], R6 ;  /* 0x02285006b70075a7 */ /* 0x000066000806017f */
[----:B-1----:R-:W-:Y:S05]  /*b3b0*/  @!P3 NANOSLEEP.SYNCS 0x989680 ;  /* 0x009896800000b95d */ /* 0x002fea0003900000 */
[----:B------:R-:W1:Y:S02]  /*b3c0*/  @!P3 SYNCS.PHASECHK.TRANS64 P3, [R183+URZ+0x22850], R6 ;  /* 0x02285006b700b5a7 */ /* 0x000e64000806007f */
[----:B-1----:R-:W-:Y:S05]  /*b3d0*/  @!P3 BRA `(.L_x_9099) ;  /* 0xfffffffc00ecb947 */ /* 0x002fea000383ffff */
[----:B------:R-:W-:Y:S05]  /*b3e0*/  BRA `(.L_x_9098) ;  /* 0xffffff9000a47947 */ /* 0x000fea000383ffff */
.L_x_9114:
        /* <DEDUP_REMOVED lines=11> */
.L_x_9201:
[----:B------:R-:W-:Y:S05]  /*b4a0*/  BSYNC B0 ;  /* 0x0000000000007941 */ /* 0x000fea0003800000 */
.L_x_9200:
[----:B------:R-:W-:Y:S05]  /*b4b0*/  BRA `(.L_x_9202) ;  /* 0xffffffc400547947 */ /* 0x000fea000383ffff */
.L_x_9116:
[----:B------:R-:W-:Y:S01]  /*b4c0*/  BSSY B0, `(.L_x_9203) ;  /* 0x0000006000007945 */ /* 0x000fe20003800000 */
[----:B------:R-:W-:-:S07]  /*b4d0*/  IMAD.MOV.U32 R15, RZ, RZ, -0x1 ;  /* 0xffffffffff0f7424 */ /* 0x000fce00078e00ff */
[----:B0-----:R-:W-:Y:S05]  /*b4e0*/  WARPSYNC.COLLECTIVE R15, `(.L_x_9204) ;  /* 0x000000000f0c7348 */ /* 0x001fea0003c00000 */
[----:B------:R-:W-:Y:S02]  /*b4f0*/  ELECT P6, UR62, PT ;  /* 0x00000000003e782f */ /* 0x000fe400038c0000 */
[----:B------:R-:W-:Y:S01]  /*b500*/  MOV R14, UR62 ;  /* 0x0000003e000e7c02 */ /* 0x000fe20008000f00 */
[----:B0-----:R-:W-:Y:S10]  /*b510*/  ENDCOLLECTIVE ;  /* 0x000000000000791b */ /* 0x001ff40003800000 */
.L_x_9204:
[----:B------:R-:W-:Y:S05]  /*b520*/  BSYNC B0 ;  /* 0x0000000000007941 */ /* 0x000fea0003800000 */
.L_x_9203:
[----:B------:R-:W-:Y:S05]  /*b530*/  BRA `(.L_x_9205) ;  /* 0xffffffc400547947 */ /* 0x000fea000383ffff */
.L_x_9118:
[----:B0-----:R0:W2:Y:S02]  /*b540*/  SYNCS.PHASECHK.TRANS64.TRYWAIT P0, [R0+URZ+0x22840], R2 ;  /* 0x02284002000075a7 */ /* 0x0010a4000800017f */
[----:B--2---:R-:W-:Y:S05]  /*b550*/  @!P0 NANOSLEEP.SYNCS 0x989680 ;  /* 0x009896800000895d */ /* 0x004fea0003900000 */
[----:B------:R-:W2:Y:S02]  /*b560*/  @!P0 SYNCS.PHASECHK.TRANS64 P0, [R0+URZ+0x22840], R2 ;  /* 0x02284002000085a7 */ /* 0x000ea4000800007f */
[----:B--2---:R-:W-:Y:S05]  /*b570*/  @!P0 BRA `(.L_x_9118) ;  /* 0xfffffffc00f08947 */ /* 0x004fea000383ffff */
[----:B------:R-:W-:Y:S05]  /*b580*/  BRA `(.L_x_9206) ;  /* 0xffffffc400b07947 */ /* 0x000fea000383ffff */
.L_x_9121:
        /* <DEDUP_REMOVED lines=8> */
.L_x_9207:
[----:B------:R-:W-:Y:S01]  /*b610*/  IMAD.MOV.U32 R13, RZ, RZ, R0 ;  /* 0x000000ffff0d7224 */ /* 0x000fe200078e0000 */
[----:B------:R-:W-:Y:S01]  /*b620*/  LOP3.LUT R7, R7, 0x7f, RZ, 0xc0, !PT ;  /* 0x0000007f07077812 */ /* 0x000fe200078ec0ff */
[----:B------:R-:W-:-:S07]  /*b630*/  IMAD.MOV.U32 R6, RZ, RZ, R14 ;  /* 0x000000ffff067224 */ /* 0x000fce00078e000e */
[----:B------:R-:W-:Y:S05]  /*b640*/  WARPSYNC.COLLECTIVE R15, `(.L_x_9208) ;  /* 0x000000000f087348 */ /* 0x000fea0003c00000 */
[----:B------:R0:W1:Y:S02]  /*b650*/  SHFL.IDX P6, R14, R13, R12, R11 ;  /* 0x0000000c0d0e7389 */ /* 0x00006400000c000b */
[----:B01----:R-:W-:Y:S01]  /*b660*/  ENDCOLLECTIVE ;  /* 0x000000000000791b */ /* 0x003fe20003800000 */
.L_x_9208:
[----:B------:R-:W-:Y:S01]  /*b670*/  ULDC UR4, c[0x0][0x288] ;  /* 0x0000a20000047ab9 */ /* 0x000fe20000000800 */
[----:B------:R-:W-:Y:S01]  /*b680*/  SHF.R.U32.HI R5, RZ, 0x3, R7 ;  /* 0x00000003ff057819 */ /* 0x000fe20000011607 */
[----:B------:R-:W-:-:S04]  /*b690*/  IMAD R3, R8, UR4, RZ ;  /* 0x0000000408037c24 */ /* 0x000fc8000f8e02ff */
[----:B------:R-:W-:-:S04]  /*b6a0*/  IMAD.IADD R4, R5, 0x1, R4 ;  /* 0x0000000105047824 */ /* 0x000fc800078e0204 */
[C---:B------:R-:W-:Y:S01]  /*b6b0*/  VIADD R5, R4.reuse, 0x10 ;  /* 0x0000001004057836 */ /* 0x040fe20000000000 */
[-C--:B------:R-:W-:Y:S01]  /*b6c0*/  ISETP.GE.AND P1, PT, R4, R3.reuse, PT ;  /* 0x000000030400720c */ /* 0x080fe20003f26270 */
[----:B------:R-:W-:Y:S02]  /*b6d0*/  IMAD.MOV.U32 R13, RZ, RZ, R2 ;  /* 0x000000ffff0d7224 */ /* 0x000fe400078e0002 */
[----:B------:R-:W-:Y:S01]  /*b6e0*/  IMAD.MOV.U32 R12, RZ, RZ, 0x1 ;  /* 0x00000001ff0c7424 */ /* 0x000fe200078e00ff */
[----:B------:R-:W-:Y:S01]  /*b6f0*/  ISETP.GE.AND P2, PT, R5, R3, PT ;  /* 0x000000030500720c */ /* 0x000fe20003f46270 */
[----:B------:R-:W-:-:S12]  /*b700*/  IMAD.MOV.U32 R7, RZ, RZ, R14 ;  /* 0x000000ffff077224 */ /* 0x000fd800078e000e */
[----:B------:R-:W-:Y:S05]  /*b710*/  WARPSYNC.COLLECTIVE R15, `(.L_x_9209) ;  /* 0x000000000f087348 */ /* 0x000fea0003c00000 */
[----:B------:R0:W1:Y:S02]  /*b720*/  SHFL.IDX P6, R14, R13, R12, R11 ;  /* 0x0000000c0d0e7389 */ /* 0x00006400000c000b */
[----:B01----:R-:W-:Y:S01]  /*b730*/  ENDCOLLECTIVE ;  /* 0x000000000000791b */ /* 0x003fe20003800000 */
.L_x_9209:
        /* <DEDUP_REMOVED lines=10> */
.L_x_9210:
[----:B------:R-:W-:Y:S01]  /*b7e0*/  @!PT LDS RZ, [RZ] ;  /* 0x00000000fffff984 */ /* 0x000fe20000000800 */
[----:B------:R-:W-:Y:S01]  /*b7f0*/  @!PT LDS RZ, [RZ] ;  /* 0x00000000fffff984 */ /* 0x000fe20000000800 */
[----:B------:R-:W-:Y:S01]  /*b800*/  @!PT LDS RZ, [RZ] ;  /* 0x00000000fffff984 */ /* 0x000fe20000000800 */
[----:B------:R0:W-:Y:S01]  /*b810*/  @!P1 LDGSTS.E.BYPASS.LTC128B.128 [R9+0x18400], desc[UR42][R6.64], !P0 ;  /* 0x1840000006099fae */ /* 0x0001e2000c101d6a */
[----:B------:R-:W-:Y:S02]  /*b820*/  IMAD.MOV.U32 R13, RZ, RZ, R2 ;  /* 0x000000ffff0d7224 */ /* 0x000fe400078e0002 */
[----:B------:R-:W-:Y:S02]  /*b830*/  IMAD.MOV.U32 R12, RZ, RZ, 0x2 ;  /* 0x00000002ff0c7424 */ /* 0x000fe400078e00ff */
[----:B------:R-:W-:-:S07]  /*b840*/  IMAD.MOV.U32 R5, RZ, RZ, R14 ;  /* 0x000000ffff057224 */ /* 0x000fce00078e000e */
[----:B0-----:R-:W-:Y:S05]  /*b850*/  WARPSYNC.COLLECTIVE R15, `(.L_x_9211) ;  /* 0x000000000f087348 */ /* 0x001fea0003c00000 */
[----:B------:R1:W2:Y:S02]  /*b860*/  SHFL.IDX P6, R14, R13, R12, R11 ;  /* 0x0000000c0d0e7389 */ /* 0x0002a400000c000b */
[----:B012---:R-:W-:Y:S01]  /*b870*/  ENDCOLLECTIVE ;  /* 0x000000000000791b */ /* 0x007fe20003800000 */
.L_x_9211:
[----:B------:R-:W-:Y:S01]  /*b880*/  @!P2 LEA R7, P1, R10, R5, 0x1 ;  /* 0x000000050a07a211 */ /* 0x000fe200078208ff */
[----:B------:R-:W-:-:S04]  /*b890*/  VIADD R5, R4, 0x20 ;  /* 0x0000002004057836 */ /* 0x000fc80000000000 */
[----:B------:R-:W-:Y:S01]  /*b8a0*/  @!P2 IMAD.X R6, RZ, RZ, R8, P1 ;  /* 0x000000ffff06a224 */ /* 0x000fe200008e0608 */
[----:B------:R-:W-:Y:S01]  /*b8b0*/  ISETP.GE.AND P1, PT, R5, R3, PT ;  /* 0x000000030500720c */ /* 0x000fe20003f26270 */
[----:B------:R-:W-:-:S03]  /*b8c0*/  VIADD R5, R4, 0x30 ;  /* 0x0000003004057836 */ /* 0x000fc60000000000 */
        /* <DEDUP_REMOVED lines=12> */
.L_x_9212:
[----:B------:R-:W-:Y:S02]  /*b990*/  IMAD.MOV.U32 R13, RZ, RZ, R2 ;  /* 0x000000ffff0d7224 */ /* 0x000fe400078e0002 */
[----:B------:R-:W-:Y:S02]  /*b9a0*/  IMAD.MOV.U32 R12, RZ, RZ, 0x3 ;  /* 0x00000003ff0c7424 */ /* 0x000fe400078e00ff */
[----:B------:R-:W-:-:S07]  /*b9b0*/  IMAD.MOV.U32 R7, RZ, RZ, R14 ;  /* 0x000000ffff077224 */ /* 0x000fce00078e000e */
[----:B------:R-:W-:Y:S05]  /*b9c0*/  WARPSYNC.COLLECTIVE R15, `(.L_x_9213) ;  /* 0x000000000f087348 */ /* 0x000fea0003c00000 */
[----:B------:R0:W1:Y:S02]  /*b9d0*/  SHFL.IDX P6, R14, R13, R12, R11 ;  /* 0x0000000c0d0e7389 */ /* 0x00006400000c000b */
[----:B01----:R-:W-:Y:S01]  /*b9e0*/  ENDCOLLECTIVE ;  /* 0x000000000000791b */ /* 0x003fe20003800000 */
.L_x_9213:
        /* <DEDUP_REMOVED lines=16> */
.L_x_9214:
[----:B------:R-:W-:Y:S02]  /*baf0*/  IMAD.MOV.U32 R13, RZ, RZ, R2 ;  /* 0x000000ffff0d7224 */ /* 0x000fe400078e0002 */
[----:B------:R-:W-:Y:S02]  /*bb00*/  IMAD.MOV.U32 R12, RZ, RZ, 0x4 ;  /* 0x00000004ff0c7424 */ /* 0x000fe400078e00ff */
[----:B------:R-:W-:-:S07]  /*bb10*/  IMAD.MOV.U32 R7, RZ, RZ, R14 ;  /* 0x000000ffff077224 */ /* 0x000fce00078e000e */
[----:B------:R-:W-:Y:S05]  /*bb20*/  WARPSYNC.COLLECTIVE R15, `(.L_x_9215) ;  /* 0x000000000f087348 */ /* 0x000fea0003c00000 */
[----:B------:R0:W1:Y:S02]  /*bb30*/  SHFL.IDX P6, R14, R13, R12, R11 ;  /* 0x0000000c0d0e7389 */ /* 0x00006400000c000b */
[----:B01----:R-:W-:Y:S01]  /*bb40*/  ENDCOLLECTIVE ;  /* 0x000000000000791b */ /* 0x003fe20003800000 */
.L_x_9215:
        /* <DEDUP_REMOVED lines=16> */
.L_x_9216:
[----:B------:R-:W-:Y:S02]  /*bc50*/  IMAD.MOV.U32 R13, RZ, RZ, R2 ;  /* 0x000000ffff0d7224 */ /* 0x000fe400078e0002 */
[----:B------:R-:W-:Y:S02]  /*bc60*/  IMAD.MOV.U32 R12, RZ, RZ, 0x5 ;  /* 0x00000005ff0c7424 */ /* 0x000fe400078e00ff */
[----:B------:R-:W-:-:S07]  /*bc70*/  IMAD.MOV.U32 R7, RZ, RZ, R14 ;  /* 0x000000ffff077224 */ /* 0x000fce00078e000e */
[----:B------:R-:W-:Y:S05]  /*bc80*/  WARPSYNC.COLLECTIVE R15, `(.L_x_9217) ;  /* 0x000000000f087348 */ /* 0x000fea0003c00000 */
[----:B------:R0:W1:Y:S02]  /*bc90*/  SHFL.IDX P6, R14, R13, R12, R11 ;  /* 0x0000000c0d0e7389 */ /* 0x00006400000c000b */
[----:B01----:R-:W-:Y:S01]  /*bca0*/  ENDCOLLECTIVE ;  /* 0x000000000000791b */ /* 0x003fe20003800000 */
.L_x_9217:
        /* <DEDUP_REMOVED lines=16> */
.L_x_9218:
[----:B------:R-:W-:Y:S02]  /*bdb0*/  IMAD.MOV.U32 R13, RZ, RZ, R2 ;  /* 0x000000ffff0d7224 */ /* 0x000fe400078e0002 */
[----:B------:R-:W-:Y:S02]  /*bdc0*/  IMAD.MOV.U32 R12, RZ, RZ, 0x6 ;  /* 0x00000006ff0c7424 */ /* 0x000fe400078e00ff */
[----:B------:R-:W-:-:S07]  /*bdd0*/  IMAD.MOV.U32 R7, RZ, RZ, R14 ;  /* 0x000000ffff077224 */ /* 0x000fce00078e000e */
[----:B------:R-:W-:Y:S05]  /*bde0*/  WARPSYNC.COLLECTIVE R15, `(.L_x_9219) ;  /* 0x000000000f087348 */ /* 0x000fea0003c00000 */
[----:B------:R0:W1:Y:S02]  /*bdf0*/  SHFL.IDX P6, R14, R13, R12, R11 ;  /* 0x0000000c0d0e7389 */ /* 0x00006400000c000b */
[----:B01----:R-:W-:Y:S01]  /*be00*/  ENDCOLLECTIVE ;  /* 0x000000000000791b */ /* 0x003fe20003800000 */
.L_x_9219:
        /* <DEDUP_REMOVED lines=15> */
.L_x_9220:
[----:B------:R-:W-:Y:S02]  /*bf00*/  IMAD.MOV.U32 R13, RZ, RZ, R2 ;  /* 0x000000ffff0d7224 */ /* 0x000fe400078e0002 */
[----:B------:R-:W-:Y:S02]  /*bf10*/  IMAD.MOV.U32 R12, RZ, RZ, 0x7 ;  /* 0x00000007ff0c7424 */ /* 0x000fe400078e00ff */
[----:B------:R-:W-:-:S07]  /*bf20*/  IMAD.MOV.U32 R7, RZ, RZ, R14 ;  /* 0x000000ffff077224 */ /* 0x000fce00078e000e */
[----:B------:R-:W-:Y:S05]  /*bf30*/  WARPSYNC.COLLECTIVE R15, `(.L_x_9221) ;  /* 0x000000000f087348 */ /* 0x000fea0003c00000 */
[----:B------:R0:W1:Y:S02]  /*bf40*/  SHFL.IDX P6, R14, R13, R12, R11 ;  /* 0x0000000c0d0e7389 */ /* 0x00006400000c000b */
[----:B01----:R-:W-:Y:S01]  /*bf50*/  ENDCOLLECTIVE ;  /* 0x000000000000791b */ /* 0x003fe20003800000 */
.L_x_9221:
        /* <DEDUP_REMOVED lines=10> */
.L_x_9222:
[----:B------:R-:W-:Y:S01]  /*c000*/  @!PT LDS RZ, [RZ] ;  /* 0x00000000fffff984 */ /* 0x000fe20000000800 */
[----:B------:R-:W-:Y:S01]  /*c010*/  @!PT LDS RZ, [RZ] ;  /* 0x00000000fffff984 */ /* 0x000fe20000000800 */
[----:B------:R-:W-:Y:S01]  /*c020*/  @!PT LDS RZ, [RZ] ;  /* 0x00000000fffff984 */ /* 0x000fe20000000800 */
[----:B------:R1:W-:Y:S01]  /*c030*/  @!P1 LDGSTS.E.BYPASS.LTC128B.128 [R9+0x1b400], desc[UR42][R6.64], !P0 ;  /* 0x1b40000006099fae */ /* 0x0003e2000c101d6a */
[----:B------:R-:W-:Y:S01]  /*c040*/  IMAD.MOV.U32 R0, RZ, RZ, R14 ;  /* 0x000000ffff007224 */ /* 0x000fe200078e000e */
[----:B------:R-:W-:Y:S06]  /*c050*/  BRA `(.L_x_9223) ;  /* 0xffffffc400ec7947 */ /* 0x000fec000383ffff */
.L_x_9123:
[----:B0-----:R-:W-:-:S04]  /*c060*/  IMAD.U32 R3, RZ, RZ, UR36 ;  /* 0x00000024ff037e24 */ /* 0x001fc8000f8e00ff */
[----:B------:R0:W1:Y:S03]  /*c070*/  SYNCS.PHASECHK.TRANS64.TRYWAIT P0, [R3+URZ+0x22820], R0 ;  /* 0x02282000030075a7 */ /* 0x000066000800017f */
[----:B-1----:R-:W-:Y:S05]  /*c080*/  @!P0 NANOSLEEP.SYNCS 0x989680 ;  /* 0x009896800000895d */ /* 0x002fea0003900000 */
[----:B------:R-:W1:Y:S02]  /*c090*/  @!P0 SYNCS.PHASECHK.TRANS64 P0, [R3+URZ+0x22820], R0 ;  /* 0x02282000030085a7 */ /* 0x000e64000800007f */
[----:B-1----:R-:W-:Y:S05]  /*c0a0*/  @!P0 BRA `(.L_x_9123) ;  /* 0xfffffffc00ec8947 */ /* 0x002fea000383ffff */
[----:B------:R-:W-:Y:S05]  /*c0b0*/  BRA `(.L_x_9224) ;  /* 0xffffffc800207947 */ /* 0x000fea000383ffff */
.L_x_9127:
[----:B0-----:R0:W1:Y:S02]  /*c0c0*/  SYNCS.PHASECHK.TRANS64.TRYWAIT P0, [R2+URZ+0x22860], R0 ;  /* 0x02286000020075a7 */ /* 0x001064000800017f */
[----:B-1----:R-:W-:Y:S05]  /*c0d0*/  @!P0 NANOSLEEP.SYNCS 0x989680 ;  /* 0x009896800000895d */ /* 0x002fea0003900000 */
[----:B------:R-:W1:Y:S02]  /*c0e0*/  @!P0 SYNCS.PHASECHK.TRANS64 P0, [R2+URZ+0x22860], R0 ;  /* 0x02286000020085a7 */ /* 0x000e64000800007f */
[----:B-1----:R-:W-:Y:S05]  /*c0f0*/  @!P0 BRA `(.L_x_9127) ;  /* 0xfffffffc00f08947 */ /* 0x002fea000383ffff */
[----:B------:R-:W-:Y:S05]  /*c100*/  BRA `(.L_x_9225) ;  /* 0xffffffc800447947 */ /* 0x000fea000383ffff */
.L_x_9140:
[----:B-1----:R1:W2:Y:S02]  /*c110*/  SYNCS.PHASECHK.TRANS64.TRYWAIT P0, [R3+URZ+0x22840], R2 ;  /* 0x02284002030075a7 */ /* 0x0022a4000800017f */
[----:B--2---:R-:W-:Y:S05]  /*c120*/  @!P0 NANOSLEEP.SYNCS 0x989680 ;  /* 0x009896800000895d */ /* 0x004fea0003900000 */
[----:B------:R-:W2:Y:S02]  /*c130*/  @!P0 SYNCS.PHASECHK.TRANS64 P0, [R3+URZ+0x22840], R2 ;  /* 0x02284002030085a7 */ /* 0x000ea4000800007f */
[----:B--2---:R-:W-:Y:S05]  /*c140*/  @!P0 BRA `(.L_x_9140) ;  /* 0xfffffffc00f08947 */ /* 0x004fea000383ffff */
[----:B------:R-:W-:Y:S05]  /*c150*/  BRA `(.L_x_9226) ;  /* 0xffffffd000407947 */ /* 0x000fea000383ffff */
.L_x_9145:
[----:B0-----:R0:W2:Y:S02]  /*c160*/  SYNCS.PHASECHK.TRANS64.TRYWAIT P0, [R3+URZ+0x22860], R2 ;  /* 0x02286002030075a7 */ /* 0x0010a4000800017f */
[----:B--2---:R-:W-:Y:S05]  /*c170*/  @!P0 NANOSLEEP.SYNCS 0x989680 ;  /* 0x009896800000895d */ /* 0x004fea0003900000 */
[----:B------:R-:W2:Y:S02]  /*c180*/  @!P0 SYNCS.PHASECHK.TRANS64 P0, [R3+URZ+0x22860], R2 ;  /* 0x02286002030085a7 */ /* 0x000ea4000800007f */
[----:B--2---:R-:W-:Y:S05]  /*c190*/  @!P0 BRA `(.L_x_9145) ;  /* 0xfffffffc00f08947 */ /* 0x004fea000383ffff */
[----:B------:R-:W-:Y:S05]  /*c1a0*/  BRA `(.L_x_9227) ;  /* 0xffffffd000bc7947 */ /* 0x000fea000383ffff */
.L_x_9157:
[----:B--2---:R2:W3:Y:S02]  /*c1b0*/  SYNCS.PHASECHK.TRANS64.TRYWAIT P0, [R4+URZ+0x22840], R2 ;  /* 0x02284002040075a7 */ /* 0x0044e4000800017f */
[----:B---3--:R-:W-:Y:S05]  /*c1c0*/  @!P0 NANOSLEEP.SYNCS 0x989680 ;  /* 0x009896800000895d */ /* 0x008fea0003900000 */
[----:B------:R-:W3:Y:S02]  /*c1d0*/  @!P0 SYNCS.PHASECHK.TRANS64 P0, [R4+URZ+0x22840], R2 ;  /* 0x02284002040085a7 */ /* 0x000ee4000800007f */
[----:B---3--:R-:W-:Y:S05]  /*c1e0*/  @!P0 BRA `(.L_x_9157) ;  /* 0xfffffffc00f08947 */ /* 0x008fea000383ffff */
[----:B------:R-:W-:Y:S05]  /*c1f0*/  BRA `(.L_x_9228) ;  /* 0xffffffd800a87947 */ /* 0x000fea000383ffff */
.L_x_9162:
[----:B0-----:R0:W1:Y:S02]  /*c200*/  SYNCS.PHASECHK.TRANS64.TRYWAIT P0, [R4+URZ+0x22860], R2 ;  /* 0x02286002040075a7 */ /* 0x001064000800017f */
[----:B-1----:R-:W-:Y:S05]  /*c210*/  @!P0 NANOSLEEP.SYNCS 0x989680 ;  /* 0x009896800000895d */ /* 0x002fea0003900000 */
[----:B------:R-:W1:Y:S02]  /*c220*/  @!P0 SYNCS.PHASECHK.TRANS64 P0, [R4+URZ+0x22860], R2 ;  /* 0x02286002040085a7 */ /* 0x000e64000800007f */
[----:B-1----:R-:W-:Y:S05]  /*c230*/  @!P0 BRA `(.L_x_9162) ;  /* 0xfffffffc00f08947 */ /* 0x002fea000383ffff */
[----:B------:R-:W-:Y:S05]  /*c240*/  BRA `(.L_x_9229) ;  /* 0xffffffdc00247947 */ /* 0x000fea000383ffff */
.L_x_9173:
[----:B0-----:R0:W2:Y:S02]  /*c250*/  SYNCS.PHASECHK.TRANS64.TRYWAIT P0, [R4+URZ+0x22840], R2 ;  /* 0x02284002040075a7 */ /* 0x0010a4000800017f */
[----:B--2---:R-:W-:Y:S05]  /*c260*/  @!P0 NANOSLEEP.SYNCS 0x989680 ;  /* 0x009896800000895d */ /* 0x004fea0003900000 */
[----:B------:R-:W2:Y:S02]  /*c270*/  @!P0 SYNCS.PHASECHK.TRANS64 P0, [R4+URZ+0x22840], R2 ;  /* 0x02284002040085a7 */ /* 0x000ea4000800007f */
[----:B--2---:R-:W-:Y:S05]  /*c280*/  @!P0 BRA `(.L_x_9173) ;  /* 0xfffffffc00f08947 */ /* 0x004fea000383ffff */
[----:B------:R-:W-:Y:S05]  /*c290*/  BRA `(.L_x_9230) ;  /* 0xffffffe000ec7947 */ /* 0x000fea000383ffff */
.L_x_9178:
[----:B-1----:R1:W2:Y:S02]  /*c2a0*/  SYNCS.PHASECHK.TRANS64.TRYWAIT P0, [R4+URZ+0x22860], R2 ;  /* 0x02286002040075a7 */ /* 0x0022a4000800017f */
[----:B--2---:R-:W-:Y:S05]  /*c2b0*/  @!P0 NANOSLEEP.SYNCS 0x989680 ;  /* 0x009896800000895d */ /* 0x004fea0003900000 */
[----:B------:R-:W2:Y:S02]  /*c2c0*/  @!P0 SYNCS.PHASECHK.TRANS64 P0, [R4+URZ+0x22860], R2 ;  /* 0x02286002040085a7 */ /* 0x000ea4000800007f */
[----:B--2---:R-:W-:Y:S05]  /*c2d0*/  @!P0 BRA `(.L_x_9178) ;  /* 0xfffffffc00f08947 */ /* 0x004fea000383ffff */
[----:B------:R-:W-:Y:S05]  /*c2e0*/  BRA `(.L_x_9231) ;  /* 0xffffffe400687947 */ /* 0x000fea000383ffff */
.L_x_9188:
[----:B0-----:R0:W2:Y:S02]  /*c2f0*/  SYNCS.PHASECHK.TRANS64.TRYWAIT P0, [R0+URZ+0x22820], R3 ;  /* 0x02282003000075a7 */ /* 0x0010a4000800017f */
[----:B--2---:R-:W-:Y:S05]  /*c300*/  @!P0 NANOSLEEP.SYNCS 0x989680 ;  /* 0x009896800000895d */ /* 0x004fea0003900000 */
[----:B------:R-:W2:Y:S02]  /*c310*/  @!P0 SYNCS.PHASECHK.TRANS64 P0, [R0+URZ+0x22820], R3 ;  /* 0x02282003000085a7 */ /* 0x000ea4000800007f */
[----:B--2---:R-:W-:Y:S05]  /*c320*/  @!P0 BRA `(.L_x_9188) ;  /* 0xfffffffc00f08947 */ /* 0x004fea000383ffff */
[----:B------:R-:W-:Y:S05]  /*c330*/  BRA `(.L_x_9232) ;  /* 0xffffffe800f87947 */ /* 0x000fea000383ffff */
.L_x_9189:
        /* <DEDUP_REMOVED lines=11> */
.L_x_9234:
[----:B------:R-:W-:Y:S05]  /*c3f0*/  BSYNC B0 ;  /* 0x0000000000007941 */ /* 0x000fea0003800000 */
.L_x_9233:
[----:B------:R-:W-:Y:S05]  /*c400*/  BRA `(.L_x_9235) ;  /* 0xffffffe800e07947 */ /* 0x000fea000383ffff */
.L_x_9192:
[----:B------:R-:W-:Y:S01]  /*c410*/  BSSY B1, `(.L_x_9236) ;  /* 0x0000006000017945 */ /* 0x000fe20003800000 */
[----:B------:R-:W-:-:S07]  /*c420*/  IMAD.MOV.U32 R15, RZ, RZ, -0x1 ;  /* 0xffffffffff0f7424 */ /* 0x000fce00078e00ff */
[----:B012---:R-:W-:Y:S05]  /*c430*/  WARPSYNC.COLLECTIVE R15, `(.L_x_9237) ;  /* 0x000000000f0c7348 */ /* 0x007fea0003c00000 */
[----:B------:R-:W-:Y:S02]  /*c440*/  ELECT P6, UR62, PT ;  /* 0x00000000003e782f */ /* 0x000fe400038c0000 */
[----:B------:R-:W-:Y:S01]  /*c450*/  MOV R14, UR62 ;  /* 0x0000003e000e7c02 */ /* 0x000fe20008000f00 */
[----:B012---:R-:W-:Y:S10]  /*c460*/  ENDCOLLECTIVE ;  /* 0x000000000000791b */ /* 0x007ff40003800000 */
.L_x_9237:
[----:B------:R-:W-:Y:S05]  /*c470*/  BSYNC B1 ;  /* 0x0000000000017941 */ /* 0x000fea0003800000 */
.L_x_9236:
[----:B------:R-:W-:Y:S05]  /*c480*/  BRA `(.L_x_9238) ;  /* 0xffffffe800d87947 */ /* 0x000fea000383ffff */
.L_x_9194:
[----:B0-----:R0:W1:Y:S02]  /*c490*/  SYNCS.PHASECHK.TRANS64.TRYWAIT P0, [R6+URZ], R5 ;  /* 0x00000005060075a7 */ /* 0x001064000800017f */
[----:B-1----:R-:W-:Y:S05]  /*c4a0*/  @!P0 NANOSLEEP.SYNCS 0x989680 ;  /* 0x009896800000895d */ /* 0x002fea0003900000 */
[----:B------:R-:W1:Y:S02]  /*c4b0*/  @!P0 SYNCS.PHASECHK.TRANS64 P0, [R6+URZ], R5 ;  /* 0x00000005060085a7 */ /* 0x000e64000800007f */
[----:B-1----:R-:W-:Y:S05]  /*c4c0*/  @!P0 BRA `(.L_x_9194) ;  /* 0xfffffffc00f08947 */ /* 0x002fea000383ffff */
[----:B------:R-:W-:Y:S05]  /*c4d0*/  BRA `(.L_x_9239) ;  /* 0xffffffec00107947 */ /* 0x000fea000383ffff */
.L_x_9195:
[----:B-1----:R1:W2:Y:S02]  /*c4e0*/  SYNCS.PHASECHK.TRANS64.TRYWAIT P0, [R3+URZ], R2 ;  /* 0x00000002030075a7 */ /* 0x0022a4000800017f */
[----:B--2---:R-:W-:Y:S05]  /*c4f0*/  @!P0 NANOSLEEP.SYNCS 0x989680 ;  /* 0x009896800000895d */ /* 0x004fea0003900000 */
[----:B------:R-:W2:Y:S02]  /*c500*/  @!P0 SYNCS.PHASECHK.TRANS64 P0, [R3+URZ], R2 ;  /* 0x00000002030085a7 */ /* 0x000ea4000800007f */
[----:B--2---:R-:W-:Y:S05]  /*c510*/  @!P0 BRA `(.L_x_9195) ;  /* 0xfffffffc00f08947 */ /* 0x004fea000383ffff */
[----:B------:R-:W-:Y:S05]  /*c520*/  BRA `(.L_x_9240) ;  /* 0xffffffec00047947 */ /* 0x000fea000383ffff */
.L_x_9197:
[----:B-1----:R1:W2:Y:S02]  /*c530*/  SYNCS.PHASECHK.TRANS64.TRYWAIT P0, [R18+URZ], R5 ;  /* 0x00000005120075a7 */ /* 0x0022a4000800017f */
[----:B--2---:R-:W-:Y:S05]  /*c540*/  @!P0 NANOSLEEP.SYNCS 0x989680 ;  /* 0x009896800000895d */ /* 0x004fea0003900000 */
[----:B------:R-:W2:Y:S02]  /*c550*/  @!P0 SYNCS.PHASECHK.TRANS64 P0, [R18+URZ], R5 ;  /* 0x00000005120085a7 */ /* 0x000ea4000800007f */
[----:B--2---:R-:W-:Y:S05]  /*c560*/  @!P0 BRA `(.L_x_9197) ;  /* 0xfffffffc00f08947 */ /* 0x004fea000383ffff */
[----:B------:R-:W-:Y:S05]  /*c570*/  BRA `(.L_x_9241) ;  /* 0xffffffec00087947 */ /* 0x000fea000383ffff */
.L_x_9242:
        /* <DEDUP_REMOVED lines=16> */
.L_x_15134:


//--------------------- .text._ZN7cutlass13device_kernelIN5flash11enable_sm90INS1_16FlashAttnFwdSm90INS1_25CollectiveMainloopFwdSm90ILi2EN4cute5tupleIJNS5_1CILi1EEES8_S8_EEENS6_IJNS7_ILi128EEENS7_ILi96EEENS7_ILi64EEEEEELi256ENS_10bfloat16_tEfNS_4arch4Sm90ELb0ELb0ELb0ELb0ELb0ELb0ELb1ELb1ELb0ELb1ELb0ELb0EEENS1_21CollectiveEpilogueFwdINS6_IJSA_NS7_ILi256EEESB_EEES9_SE_SG_Li256ELb0ELb1ELb0ELb0EEENS1_29StaticPersistentTileSchedulerILb0EEEEEEEEEvNT_6ParamsE --------------------------
	.section	.text._ZN7cutlass13device_kernelIN5flash11enable_sm90INS1_16FlashAttnFwdSm90INS1_25CollectiveMainloopFwdSm90ILi2EN4cute5tupleIJNS5_1CILi1EEES8_S8_EEENS6_IJNS7_ILi128EEENS7_ILi96EEENS7_ILi64EEEEEELi256ENS_10bfloat16_tEfNS_4arch4Sm90ELb0ELb0ELb0ELb0ELb0ELb0ELb1ELb1ELb0ELb1ELb0ELb0EEENS1_21CollectiveEpilogueFwdINS6_IJSA_NS7_ILi256EEESB_EEES9_SE_SG_Li256ELb0ELb1ELb0ELb0EEENS1_29StaticPersistentTileSchedulerILb0EEEEEEEEEvNT_6ParamsE,"ax",@progbits
	.align	128
.text._ZN7cutlass13device_kernelIN5flash11enable_sm90INS1_16FlashAttnFwdSm90INS1_25CollectiveMainloopFwdSm90ILi2EN4cute5tupleIJNS5_1CILi1EEES8_S8_EEENS6_IJNS7_ILi128EEENS7_ILi96EEENS7_ILi64EEEEEELi256ENS_10bfloat16_tEfNS_4arch4Sm90ELb0ELb0ELb0ELb0ELb0ELb0ELb1ELb1ELb0ELb1ELb0ELb0EEENS1_21CollectiveEpilogueFwdINS6_IJSA_NS7_ILi256EEESB_EEES9_SE_SG_Li256ELb0ELb1ELb0ELb0EEENS1_29StaticPersistentTileSchedulerILb0EEEEEEEEEvNT_6ParamsE:
        .type           _ZN7cutlass13device_kernelIN5flash11enable_sm90INS1_16FlashAttnFwdSm90INS1_25CollectiveMainloopFwdSm90ILi2EN4cute5tupleIJNS5_1CILi1EEES8_S8_EEENS6_IJNS7_ILi128EEENS7_ILi96EEENS7_ILi64EEEEEELi256ENS_10bfloat16_tEfNS_4arch4Sm90ELb0ELb0ELb0ELb0ELb0ELb0ELb1ELb1ELb0ELb1ELb0ELb0EEENS1_21CollectiveEpilogueFwdINS6_IJSA_NS7_ILi256EEESB_EEES9_SE_SG_Li256ELb0ELb1ELb0ELb0EEENS1_29StaticPersistentTileSchedulerILb0EEEEEEEEEvNT_6ParamsE,@function
        .size           _ZN7cutlass13device_kernelIN5flash11enable_sm90INS1_16FlashAttnFwdSm90INS1_25CollectiveMainloopFwdSm90ILi2EN4cute5tupleIJNS5_1CILi1EEES8_S8_EEENS6_IJNS7_ILi128EEENS7_ILi96EEENS7_ILi64EEEEEELi256ENS_10bfloat16_tEfNS_4arch4Sm90ELb0ELb0ELb0ELb0ELb0ELb0ELb1ELb1ELb0ELb1ELb0ELb0EEENS1_21CollectiveEpilogueFwdINS6_IJSA_NS7_ILi256EEESB_EEES9_SE_SG_Li256ELb0ELb1ELb0ELb0EEENS1_29StaticPersistentTileSchedulerILb0EEEEEEEEEvNT_6ParamsE,(.L_x_15135 - _ZN7cutlass13device_kernelIN5flash11enable_sm90INS1_16FlashAttnFwdSm90INS1_25CollectiveMainloopFwdSm90ILi2EN4cute5tupleIJNS5_1CILi1EEES8_S8_EEENS6_IJNS7_ILi128EEENS7_ILi96EEENS7_ILi64EEEEEELi256ENS_10bfloat16_tEfNS_4arch4Sm90ELb0ELb0ELb0ELb0ELb0ELb0ELb1ELb1ELb0ELb1ELb0ELb0EEENS1_21CollectiveEpilogueFwdINS6_IJSA_NS7_ILi256EEESB_EEES9_SE_SG_Li256ELb0ELb1ELb0ELb0EEENS1_29StaticPersistentTileSchedulerILb0EEEEEEEEEvNT_6ParamsE)
        .other          _ZN7cutlass13device_kernelIN5flash11enable_sm90INS1_16FlashAttnFwdSm90INS1_25CollectiveMainloopFwdSm90ILi2EN4cute5tupleIJNS5_1CILi1EEES8_S8_EEENS6_IJNS7_ILi128EEENS7_ILi96EEENS7_ILi64EEEEEELi256ENS_10bfloat16_tEfNS_4arch4Sm90ELb0ELb0ELb0ELb0ELb0ELb0ELb1ELb1ELb0ELb1ELb0ELb0EEENS1_21CollectiveEpilogueFwdINS6_IJSA_NS7_ILi256EEESB_EEES9_SE_SG_Li256ELb0ELb1ELb0ELb0EEENS1_29StaticPersistentTileSchedulerILb0EEEEEEEEEvNT_6ParamsE,@"STO_CUDA_ENTRY STV_DEFAULT"
_ZN7cutlass13device_kernelIN5flash11enable_sm90INS1_16FlashAttnFwdSm90INS1_25CollectiveMainloopFwdSm90ILi2EN4cute5tupleIJNS5_1CILi1EEES8_S8_EEENS6_IJNS7_ILi128EEENS7_ILi96EEENS7_ILi64EEEEEELi256ENS_10bfloat16_tEfNS_4arch4Sm90ELb0ELb0ELb0ELb0ELb0ELb0ELb1ELb1ELb0ELb1ELb0ELb0EEENS1_21CollectiveEpilogueFwdINS6_IJSA_NS7_ILi256EEESB_EEES9_SE_SG_Li256ELb0ELb1ELb0ELb0EEENS1_29StaticPersistentTileSchedulerILb0EEEEEEEEEvNT_6ParamsE:
        /* <DEDUP_REMOVED lines=18> */
.L_x_9244:
[----:B------:R-:W-:Y:S05]  /*0120*/  BSYNC B0 ;  /* 0x0000000000007941 */ /* 0x000fea0003800000 */
.L_x_9243:
        /* <DEDUP_REMOVED lines=43> */
.L_x_9245:
        /* <DEDUP_REMOVED lines=22> */
.L_x_9246:
        /* <DEDUP_REMOVED lines=18> */
.L_x_9247:
        /* <DEDUP_REMOVED lines=22> */
.L_x_9248:
        /* <DEDUP_REMOVED lines=22> */
.L_x_9249:
[----:B------:R-:W-:Y:S01]  /*0920*/  PLOP3.LUT P0, PT, PT, PT, UP0, 0x80, 0x0 ;  /* 0x000000000000781c */ /* 0x000fe20003f0f008 */
[----:B------:R-:W-:Y:S01]  /*0930*/  UMOV UR36, 0x1 ;  /* 0x0000000100247882 */ /* 0x000fe20000000000 */
[----:B------:R-:W-:Y:S01]  /*0940*/  NOP ;  /* 0x0000000000007918 */ /* 0x000fe20000000000 */
[----:B------:R-:W-:Y:S01]  /*0950*/  USEL UR36, UR36, 0x2, !UP0 ;  /* 0x0000000224247887 */ /* 0x000fe2000c000000 */
[----:B------:R-:W-:Y:S01]  /*0960*/  ULDC.64 UR46, c[0x0][0x208] ;  /* 0x00008200002e7ab9 */ /* 0x000fe20000000a00 */
[----:B0123--:R-:W-:Y:S08]  /*0970*/  BAR.SYNC.DEFER_BLOCKING 0x0 ;  /* 0x0000000000007b1d */ /* 0x00fff00000010000 */
[----:B------:R-:W-:Y:S05]  /*0980*/  @!P0 BRA `(.L_x_9250) ;  /* 0x0000007400648947 */ /* 0x000fea0003800000 */
.L_x_9251:
        /* <DEDUP_REMOVED lines=68> */
.L_x_9281:
[----:B0-----:R-:W0:Y:S01]  /*0dd0*/  SHFL.IDX PT, R0, R207, RZ, 0x1f ;  /* 0x00001fffcf007589 */ /* 0x001e2200000e0000 */
[----:B-1----:R-:W1:Y:S01]  /*0de0*/  S2UR UR4, SR_CgaCtaId ;  /* 0x00000000000479c3 */ /* 0x002e620000008800 */
[----:B------:R-:W-:Y:S01]  /*0df0*/  ULDC UR5, c[0x0][0xd38] ;  /* 0x00034e0000057ab9 */ /* 0x000fe20000000800 */
[----:B------:R-:W-:Y:S01]  /*0e00*/  ULDC.64 UR6, c[0x0][0x418] ;  /* 0x0001060000067ab9 */ /* 0x000fe20000000a00 */
[----:B------:R-:W-:Y:S02]  /*0e10*/  UISETP.NE.AND UP1, UPT, UR5, 0x1, UPT ;  /* 0x000000010500788c */ /* 0x000fe4000bf25270 */
[----:B------:R-:W-:Y:S01]  /*0e20*/  UISETP.NE.U32.AND UP0, UPT, UR6, URZ, UPT ;  /* 0x0000003f0600728c */ /* 0x000fe2000bf05070 */
[----:B------:R-:W-:Y:S01]  /*0e30*/  UMOV UR50, 0x400 ;  /* 0x0000040000327882 */ /* 0x000fe20000000000 */
[----:B------:R-:W-:Y:S02]  /*0e40*/  ULDC UR48, c[0x0][0x424] ;  /* 0x0001090000307ab9 */ /* 0x000fe40000000800 */
[----:B------:R-:W-:Y:S01]  /*0e50*/  UISETP.NE.AND.EX UP0, UPT, UR7, URZ, UPT, UP0 ;  /* 0x0000003f0700728c */ /* 0x000fe2000bf05300 */
[----:B------:R-:W-:-:S02]  /*0e60*/  ULDC UR5, c[0x0][0xd44] ;  /* 0x0003510000057ab9 */ /* 0x000fc40000000800 */
[----:B------:R-:W-:Y:S01]  /*0e70*/  ULDC UR7, c[0x0][0x2f0] ;  /* 0x0000bc0000077ab9 */ /* 0x000fe20000000800 */
[----:B------:R-:W-:Y:S02]  /*0e80*/  USEL UR48, UR48, 0x1, UP0 ;  /* 0x0000000130307887 */ /* 0x000fe40008000000 */
[----:B------:R-:W-:Y:S02]  /*0e90*/  UISETP.NE.AND UP2, UPT, UR5, 0x1, UPT ;  /* 0x000000010500788c */ /* 0x000fe4000bf45270 */
[----:B------:R-:W-:Y:S01]  /*0ea0*/  UIMAD UR48, UR48, UR7, URZ ;  /* 0x00000007303072a4 */ /* 0x000fe2000f8e023f */
[----:B------:R-:W-:Y:S01]  /*0eb0*/  @UP1 ULDC UR8, c[0x0][0xd40] ;  /* 0x0003500000081ab9 */ /* 0x000fe20000000800 */
[----:B------:R-:W-:Y:S01]  /*0ec0*/  UMOV UR41, UR44 ;  /* 0x0000002c00297c82 */ /* 0x000fe20008000000 */
[----:B0-----:R-:W-:Y:S01]  /*0ed0*/  R2UR UR42, R0 ;  /* 0x00000000002a72ca */ /* 0x001fe200000e0000 */
[----:B-1----:R-:W-:-:S05]  /*0ee0*/  ULEA UR50, UR4, UR50, 0x18 ;  /* 0x0000003204327291 */ /* 0x002fca000f8ec03f */
[----:B------:R-:W-:Y:S01]  /*0ef0*/  @UP2 ULDC.64 UR10, c[0x0][0xd48] ;  /* 0x00035200000a2ab9 */ /* 0x000fe20000000a00 */
[----:B------:R-:W-:Y:S01]  /*0f00*/  @UP1 ULDC UR4, c[0x0][0xd3c] ;  /* 0x00034f0000041ab9 */ /* 0x000fe20000000800 */
[----:B------:R-:W-:Y:S02]  /*0f10*/  UIADD3 UR9, UR50, 0x18400, URZ ;  /* 0x0001840032097890 */ /* 0x000fe4000fffe03f */
[----:B------:R-:W-:Y:S02]  /*0f20*/  UIMAD.WIDE.U32 UR4, UR44, UR4, URZ ;  /* 0x000000042c0472a5 */ /* 0x000fe4000f8e003f */
[----:B------:R-:W-:Y:S02]  /*0f30*/  ULOP3.LUT UP0, URZ, UR9, 0x1bf, URZ, 0xc0, !UPT ;  /* 0x000001bf093f7892 */ /* 0x000fe4000f80c03f */
[----:B------:R-:W-:Y:S02]  /*0f40*/  @UP1 USHF.R.U32.HI UR41, URZ, UR8, UR5 ;  /* 0x000000083f291299 */ /* 0x000fe40008011605 */
[----:B------:R-:W-:-:S02]  /*0f50*/  ULEA.HI UR6, UR42, UR42, URZ, 0x1 ;  /* 0x0000002a2a067291 */ /* 0x000fc4000f8f083f */
[----:B------:R-:W-:Y:S01]  /*0f60*/  PLOP3.LUT P0, PT, PT, PT, UP0, 0x80, 0x0 ;  /* 0x000000000000781c */ /* 0x000fe20003f0f008 */
[----:B------:R-:W-:Y:S02]  /*0f70*/  UIMAD.WIDE.U32 UR4, UR41, UR10, URZ ;  /* 0x0000000a290472a5 */ /* 0x000fe4000f8e003f */
[----:B------:R-:W-:Y:S01]  /*0f80*/  ULOP3.LUT UR6, UR6, 0xfffffffe, URZ, 0xc0, !UPT ;  /* 0xfffffffe06067892 */ /* 0x000fe2000f8ec03f */
[----:B------:R-:W-:Y:S01]  /*0f90*/  UMOV UR43, UR41 ;  /* 0x00000029002b7c82 */ /* 0x000fe20008000000 */
[----:B------:R-:W-:Y:S02]  /*0fa0*/  @UP2 USHF.R.U32.HI UR43, URZ, UR11, UR5 ;  /* 0x0000000b3f2b2299 */ /* 0x000fe40008011605 */
[----:B------:R-:W-:Y:S02]  /*0fb0*/  UIADD3 UR42, UR42, -UR6, URZ ;  /* 0x800000062a2a7290 */ /* 0x000fe4000fffe03f */
[----:B------:R-:W-:Y:S02]  /*0fc0*/  UIADD3 UR6, UR48, 0x5f, URZ ;  /* 0x0000005f30067890 */ /* 0x000fe4000fffe03f */
[----:B------:R-:W-:-:S02]  /*0fd0*/  ULEA UR8, UR42, UR50, 0xd ;  /* 0x000000322a087291 */ /* 0x000fc4000f8e683f */
[----:B------:R-:W-:Y:S02]  /*0fe0*/  UIMAD.WIDE UR6, UR6, 0x2aaaaaab, URZ ;  /* 0x2aaaaaab060678a5 */ /* 0x000fe4000f8e023f */
[----:B------:R-:W-:Y:S02]  /*0ff0*/  UIADD3 UR8, UR8, 0x22400, URZ ;  /* 0x0002240008087890 */ /* 0x000fe4000fffe03f */
[----:B------:R-:W-:Y:S02]  /*1000*/  USHF.R.U32.HI UR45, URZ, 0x1f, UR7 ;  /* 0x0000001f3f2d7899 */ /* 0x000fe40008011607 */
[----:B------:R-:W-:Y:S02]  /*1010*/  USHF.R.U32.HI UR8, URZ, 0x4, UR8 ;  /* 0x000000043f087899 */ /* 0x000fe40008011608 */
[----:B------:R-:W-:Y:S02]  /*1020*/  ULEA.HI.SX32 UR45, UR7, UR45, 0x1c ;  /* 0x0000002d072d7291 */ /* 0x000fe4000f8fe23f */
[----:B------:R-:W-:Y:S01]  /*1030*/  ULOP3.LUT UR49, UR8, 0x3fff, URZ, 0xc0, !UPT ;  /* 0x00003fff08317892 */ /* 0x000fe2000f8ec03f */
        /* <DEDUP_REMOVED lines=17> */
.L_x_9252:
        /* <DEDUP_REMOVED lines=8> */
.L_x_9375:
[----:B0-----:R-:W-:Y:S01]  /*11d0*/  IMAD.U32 R3, RZ, RZ, UR40 ;  /* 0x00000028ff037e24 */ /* 0x001fe2000f8e00ff */
[----:B------:R-:W-:Y:S05]  /*11e0*/  WARPSYNC.ALL ;  /* 0x0000000000007948 */ /* 0x000fea0003800000 */
[----:B------:R0:W-:Y:S01]  /*11f0*/  BAR.SYNC.DEFER_BLOCKING R192, 0x100 ;  /* 0x000400c00000751d */ /* 0x0001e20000010000 */
[----:B------:R-:W-:-:S13]  /*1200*/  ISETP.NE.AND P0, PT, R3, 0x3, PT ;  /* 0x000000030300780c */ /* 0x000fda0003f05270 */
[----:B0-----:R-:W-:Y:S05]  /*1210*/  @!P0 BRA `(.L_x_9254) ;  /* 0x0000000000048947 */ /* 0x001fea0003800000 */
[----:B------:R-:W-:Y:S01]  /*1220*/  BPT.TRAP 0x1 ;  /* 0x000000040000795c */ /* 0x000fe20000300000 */
.L_x_9254:
[----:B------:R-:W-:Y:S01]  /*1230*/  ULEA UR26, UR38, UR50, 0x3 ;  /* 0x00000032261a7291 */ /* 0x000fe2000f8e183f */
[----:B------:R-:W-:-:S05]  /*1240*/  IMAD.U32 R3, RZ, RZ, UR37 ;  /* 0x00000025ff037e24 */ /* 0x000fca000f8e00ff */
[----:B------:R-:W-:-:S04]  /*1250*/  SHF.L.U32 R3, R3, 0x1f, RZ ;  /* 0x0000001f03037819 */ /* 0x000fc800000006ff */
[----:B------:R0:W1:Y:S01]  /*1260*/  SYNCS.PHASECHK.TRANS64.TRYWAIT P1, [UR26+0x32430], R3 ;  /* 0x03243003ff0075a7 */ /* 0x000062000802015a */
[----:B------:R-:W-:Y:S05]  /*1270*/  @!P0 BRA `(.L_x_9255) ;  /* 0x0000000000048947 */ /* 0x000fea0003800000 */
[----:B------:R-:W-:Y:S01]  /*1280*/  BPT.TRAP 0x1 ;  /* 0x000000040000795c */ /* 0x000fe20000300000 */
.L_x_9255:
[----:B-1----:R-:W-:Y:S05]  /*1290*/  @P1 BRA `(.L_x_9256) ;  /* 0x0000000000081947 */ /* 0x002fea0003800000 */
[----:B------:R-:W1:Y:S02]  /*12a0*/  SYNCS.PHASECHK.TRANS64.TRYWAIT P1, [UR26+0x32430], R3 ;  /* 0x03243003ff0075a7 */ /* 0x000e64000802015a */
[----:B-1----:R-:W-:Y:S05]  /*12b0*/  @!P1 BRA `(.L_x_9257) ;  /* 0x000000b800909947 */ /* 0x002fea0003800000 */
.L_x_9256:
[----:B------:R-:W-:Y:S01]  /*12c0*/  ULEA UR4, UR42, UR50, 0xd ;  /* 0x000000322a047291 */ /* 0x000fe2000f8e683f */
[----:B------:R-:W-:Y:S01]  /*12d0*/  WARPGROUP.ARRIVE ;  /* 0x00000000000079c5 */ /* 0x000fe20000000000 */
[----:B------:R-:W-:Y:S02]  /*12e0*/  UIADD3 UR5, UR50, 0x1c400, URZ ;  /* 0x0001c40032057890 */ /* 0x000fe4000fffe03f */
[----:B------:R-:W-:Y:S02]  /*12f0*/  UIADD3 UR4, UR4, 0x18400, URZ ;  /* 0x0001840004047890 */ /* 0x000fe4000fffe03f */
[----:B------:R-:W-:Y:S02]  /*1300*/  USHF.R.U32.HI UR5, URZ, 0x4, UR5 ;  /* 0x000000043f057899 */ /* 0x000fe40008011605 */
[----:B------:R-:W-:Y:S02]  /*1310*/  USHF.R.U32.HI UR4, URZ, 0x4, UR4 ;  /* 0x000000043f047899 */ /* 0x000fe40008011604 */
[----:B------:R-:W-:-:S02]  /*1320*/  ULOP3.LUT UR5, UR5, 0x3fff, URZ, 0xc0, !UPT ;  /* 0x00003fff05057892 */ /* 0x000fc4000f8ec03f */
[----:B------:R-:W-:Y:S02]  /*1330*/  ULOP3.LUT UR4, UR4, 0x3fff, URZ, 0xc0, !UPT ;  /* 0x00003fff04047892 */ /* 0x000fe4000f8ec03f */
[----:B------:R-:W-:Y:S02]  /*1340*/  ULOP3.LUT UR24, UR5, 0x10000, URZ, 0xfc, !UPT ;  /* 0x0001000005187892 */ /* 0x000fe4000f8efc3f */
[----:B------:R-:W-:Y:S02]  /*1350*/  ULOP3.LUT UR4, UR4, 0x10000, URZ, 0xfc, !UPT ;  /* 0x0001000004047892 */ /* 0x000fe4000f8efc3f */
[----:B------:R-:W-:Y:S01]  /*1360*/  UIMAD UR6, UR38, 0x300, UR24 ;  /* 0x00000300260678a4 */ /* 0x000fe2000f8e0218 */
[----:B------:R-:W-:Y:S01]  /*1370*/  UMOV UR5, 0x40000040 ;  /* 0x4000004000057882 */ /* 0x000fe20000000000 */
[----:B------:R-:W-:Y:S01]  /*1380*/  UMOV UR7, 0x40000040 ;  /* 0x4000004000077882 */ /* 0x000fe20000000000 */
[----:B------:R-:W-:Y:S02]  /*1390*/  UIADD3 UR8, UR4, 0x2, URZ ;  /* 0x0000000204087890 */ /* 0x000fe4000fffe03f */
[----:B------:R-:W-:Y:S01]  /*13a0*/  UIADD3 UR10, UR6, 0x2, URZ ;  /* 0x00000002060a7890 */ /* 0x000fe2000fffe03f */
[----:B------:R-:W-:-:S03]  /*13b0*/  UMOV UR9, 0x40000040 ;  /* 0x4000004000097882 */ /* 0x000fc60000000000 */
[----:B------:R-:W-:Y:S01]  /*13c0*/  HGMMA.64x96x16.F32.BF16 R24, gdesc[UR4], RZ, !UPT, gsb0 ;  /* 0x01600000041879f0 */ /* 0x000fe2000c0018ff */
        /* <DEDUP_REMOVED lines=19> */
[----:B------:R-:W2:Y:S02]  /*1500*/  SYNCS.PHASECHK.TRANS64.TRYWAIT P1, [UR50+0x32410], R0 ;  /* 0x03241000ff0075a7 */ /* 0x000ea40008020172 */
[----:B--2---:R-:W-:Y:S05]  /*1510*/  @!P1 BRA `(.L_x_9258) ;  /* 0x000000b800109947 */ /* 0x004fea0003800000 */
.L_x_9376:
[----:B------:R-:W-:Y:S05]  /*1520*/  @!P0 BRA `(.L_x_9259) ;  /* 0x0000000000048947 */ /* 0x000fea0003800000 */
[----:B------:R-:W-:Y:S01]  /*1530*/  BPT.TRAP 0x1 ;  /* 0x000000040000795c */ /* 0x000fe20000300000 */
.L_x_9259:
[----:B------:R3:W4:Y:S01]  /*1540*/  SYNCS.PHASECHK.TRANS64.TRYWAIT P1, [UR26+0x32450], R3 ;  /* 0x03245003ff0075a7 */ /* 0x000722000802015a */
[----:B------:R-:W-:Y:S05]  /*1550*/  @!P0 BRA `(.L_x_9260) ;  /* 0x0000000000048947 */ /* 0x000fea0003800000 */
[----:B------:R-:W-:Y:S01]  /*1560*/  BPT.TRAP 0x1 ;  /* 0x000000040000795c */ /* 0x000fe20000300000 */
.L_x_9260:
[----:B----4-:R-:W-:Y:S05]  /*1570*/  @P1 BRA `(.L_x_9261) ;  /* 0x0000000000081947 */ /* 0x010fea0003800000 */
[----:B------:R-:W4:Y:S02]  /*1580*/  SYNCS.PHASECHK.TRANS64.TRYWAIT P1, [UR26+0x32450], R3 ;  /* 0x03245003ff0075a7 */ /* 0x000f24000802015a */
[----:B----4-:R-:W-:Y:S05]  /*1590*/  @!P1 BRA `(.L_x_9262) ;  /* 0x000000b800089947 */ /* 0x010fea0003800000 */
.L_x_9261:
[----:B------:R-:W-:Y:S01]  /*15a0*/  UIADD3 UR50, UR50, 0x400, URZ ;  /* 0x0000040032327890 */ /* 0x000fe2000fffe03f */
[----:B------:R-:W-:Y:S01]  /*15b0*/  WARPGROUP.ARRIVE ;  /* 0x00000000000079c5 */ /* 0x000fe20000000000 */
[----:B------:R-:W-:-:S05]  /*15c0*/  ULOP3.LUT UR7, UR49, 0x10000, URZ, 0xfc, !UPT ;  /* 0x0001000031077892 */ /* 0x000fca000f8efc3f */
[----:B------:R-:W4:Y:S01]  /*15d0*/  S2R R72, SR_TID.X ;  /* 0x0000000000487919 */ /* 0x000f220000002100 */
[----:B------:R-:W-:Y:S01]  /*15e0*/  USHF.R.U32.HI UR6, URZ, 0x4, UR50 ;  /* 0x000000043f067899 */ /* 0x000fe20008011632 */
[----:B------:R-:W-:Y:S01]  /*15f0*/  IMAD.U32 R184, RZ, RZ, UR26 ;  /* 0x0000001affb87e24 */ /* 0x000fe2000f8e00ff */
[----:B------:R-:W-:Y:S01]  /*1600*/  UMOV UR21, 0x40000040 ;  /* 0x4000004000157882 */ /* 0x000fe20000000000 */
[----:B------:R-:W-:Y:S01]  /*1610*/  UMOV UR23, 0x40000040 ;  /* 0x4000004000177882 */ /* 0x000fe20000000000 */
[----:B------:R-:W-:Y:S01]  /*1620*/  ULOP3.LUT UR6, UR6, 0x3fff, URZ, 0xc0, !UPT ;  /* 0x00003fff06067892 */ /* 0x000fe2000f8ec03f */
[----:B------:R-:W-:Y:S01]  /*1630*/  UMOV UR20, UR7 ;  /* 0x0000000700147c82 */ /* 0x000fe20008000000 */
[----:B------:R-:W-:Y:S02]  /*1640*/  ULDC UR27, c[0x0][0xa80] ;  /* 0x0002a000001b7ab9 */ /* 0x000fe40000000800 */
[----:B------:R-:W-:Y:S02]  /*1650*/  ULOP3.LUT UR25, UR6, 0x10000, URZ, 0xfc, !UPT ;  /* 0x0001000006197892 */ /* 0x000fe4000f8efc3f */
[----:B------:R-:W-:-:S02]  /*1660*/  ULOP3.LUT UR26, UR6, 0x3000000, URZ, 0xfc, !UPT ;  /* 0x03000000061a7892 */ /* 0x000fc4000f8efc3f */
[----:B------:R-:W-:Y:S02]  /*1670*/  UIMAD UR10, UR38, 0xc00, UR25 ;  /* 0x00000c00260a78a4 */ /* 0x000fe4000f8e0219 */
[----:B------:R-:W-:-:S05]  /*1680*/  UISETP.GE.AND UP0, UPT, UR48, 0x61, UPT ;  /* 0x000000613000788c */ /* 0x000fca000bf06270 */
[----:B------:R-:W-:Y:S02]  /*1690*/  UMOV UR22, UR10 ;  /* 0x0000000a00167c82 */ /* 0x000fe40008000000 */
[----:B------:R-:W-:Y:S01]  /*16a0*/  HGMMA.64x96x16.F32.BF16 R24, gdesc[UR20], R24, gsb0 ;  /* 0x01600000141879f0 */ /* 0x000fe20008001818 */
[----:B------:R-:W-:Y:S02]  /*16b0*/  UIADD3 UR20, UR7, 0x2, URZ ;  /* 0x0000000207147890 */ /* 0x000fe4000fffe03f */
[----:B------:R-:W-:Y:S01]  /*16c0*/  UIADD3 UR22, UR10, 0x2, URZ ;  /* 0x000000020a167890 */ /* 0x000fe2000fffe03f */
[----:B------:R-:W-:Y:S01]  /*16d0*/  UMOV UR21, 0x40000040 ;  /* 0x4000004000157882 */ /* 0x000fe20000000000 */
[----:B------:R-:W-:Y:S01]  /*16e0*/  UMOV UR23, 0x40000040 ;  /* 0x4000004000177882 */ /* 0x000fe20000000000 */
[----:B----4-:R-:W-:Y:S01]  /*16f0*/  LOP3.LUT R72, R72, 0x7f, RZ, 0xc0, !PT ;  /* 0x0000007f48487812 */ /* 0x010fe200078ec0ff */
[----:B------:R-:W-:Y:S02]  /*1700*/  WARPGROUP.DEPBAR.LE gsb0, 0x0 ;  /* 0x00008000000079c5 */ /* 0x000fe40000010000 */
[----:B------:R-:W-:-:S06]  /*1710*/  WARPGROUP.ARRIVE ;  /* 0x00000000000079c5 */ /* 0x000fcc0000000000 */
[----:B------:R-:W-:Y:S01]  /*1720*/  HGMMA.64x96x16.F32.BF16 R24, gdesc[UR20], R24, gsb0 ;  /* 0x01600000141879f0 */ /* 0x000fe20008001818 */
[----:B------:R-:W-:Y:S02]  /*1730*/  UIADD3 UR20, UR7, 0x4, URZ ;  /* 0x0000000407147890 */ /* 0x000fe4000fffe03f */
[----:B------:R-:W-:Y:S01]  /*1740*/  UIADD3 UR22, UR10, 0x4, URZ ;  /* 0x000000040a167890 */ /* 0x000fe2000fffe03f */
[----:B------:R-:W-:Y:S01]  /*1750*/  UMOV UR21, 0x40000040 ;  /* 0x4000004000157882 */ /* 0x000fe20000000000 */
[----:B------:R-:W-:Y:S01]  /*1760*/  UMOV UR23, 0x40000040 ;  /* 0x4000004000177882 */ /* 0x000fe20000000000 */
        /* <DEDUP_REMOVED lines=91> */
[----:B------:R-:W-:Y:S02]  /*1d20*/  UIMAD UR7, UR45, -0x60, UR48 ;  /* 0xffffffa02d0778a4 */ /* 0x000fe4000f8e0230 */
[----:B------:R-:W-:Y:S02]  /*1d30*/  UIMAD UR10, UR38, 0xc00, UR26 ;  /* 0x00000c00260a78a4 */ /* 0x000fe4000f8e021a */
[----:B------:R-:W-:-:S05]  /*1d40*/  UIADD3 UR7, UR7, 0x60, URZ ;  /* 0x0000006007077890 */ /* 0x000fca000fffe03f */
[----:B------:R-:W-:Y:S01]  /*1d50*/  UMOV UR6, UR10 ;  /* 0x0000000a00067c82 */ /* 0x000fe20008000000 */
[----:B--2---:R-:W-:Y:S01]  /*1d60*/  IMAD.U32 R0, RZ, RZ, UR7 ;  /* 0x00000007ff007e24 */ /* 0x004fe2000f8e00ff */
[----:B------:R-:W-:-:S03]  /*1d70*/  UMOV UR7, 0x40000040 ;  /* 0x4000004000077882 */ /* 0x000fc60000000000 */
        /* <DEDUP_REMOVED lines=9> */
[----:B------:R-:W-:Y:S03]  /*1e10*/  HGMMA.64x96x16.F32.BF16 R24, gdesc[UR20], R24, gsb0 ;  /* 0x01600000141879f0 */ /* 0x000fe60008001818 */
[----:B------:R-:W-:Y:S02]  /*1e20*/  WARPGROUP.DEPBAR.LE gsb0, 0x0 ;  /* 0x00008000000079c5 */ /* 0x000fe40000010000 */
[----:B------:R-:W-:Y:S02]  /*1e30*/  FSEL R5, R26, -INF , P2 ;  /* 0xff8000001a057808 */ /* 0x000fe40001000000 */
[----:B------:R-:W-:Y:S02]  /*1e40*/  FSEL R24, R24, -INF , P2 ;  /* 0xff80000018187808 */ /* 0x000fe40001000000 */
[----:B------:R-:W-:Y:S02]  /*1e50*/  FSEL R26, R25, -INF , P1 ;  /* 0xff800000191a7808 */ /* 0x000fe40000800000 */
[----:B------:R-:W-:-:S02]  /*1e60*/  FSEL R28, R28, -INF , P6 ;  /* 0xff8000001c1c7808 */ /* 0x000fc40003000000 */
[----:B01-3--:R-:W-:Y:S02]  /*1e70*/  FMNMX.FTZ R3, R24, R26, !PT ;  /* 0x0000001a18037209 */ /* 0x00bfe40007810000 */
[----:B------:R-:W-:Y:S02]  /*1e80*/  FSEL R25, R30, -INF , P6 ;  /* 0xff8000001e197808 */ /* 0x000fe40003000000 */
[----:B------:R-:W-:Y:S02]  /*1e90*/  FSEL R30, R29, -INF , P5 ;  /* 0xff8000001d1e7808 */ /* 0x000fe40002800000 */
[----:B------:R-:W-:Y:S02]  /*1ea0*/  FMNMX.FTZ R3, R28, R3, !PT ;  /* 0x000000031c037209 */ /* 0x000fe40007810000 */
[----:B------:R-:W-:Y:S02]  /*1eb0*/  FSEL R6, R32, -INF , P4 ;  /* 0xff80000020067808 */ /* 0x000fe40002000000 */
[----:B------:R-:W-:-:S02]  /*1ec0*/  FMNMX.FTZ R3, R30, R3, !PT ;  /* 0x000000031e037209 */ /* 0x000fc40007810000 */
[----:B------:R-:W-:Y:S02]  /*1ed0*/  ISETP.GT.AND P2, PT, R0, 0x18, PT ;  /* 0x000000180000780c */ /* 0x000fe40003f44270 */
[----:B------:R-:W-:Y:S02]  /*1ee0*/  FSEL R8, R33, -INF , P3 ;  /* 0xff80000021087808 */ /* 0x000fe40001800000 */
[----:B------:R-:W-:Y:S02]  /*1ef0*/  FMNMX.FTZ R3, R6, R3, !PT ;  /* 0x0000000306037209 */ /* 0x000fe40007810000 */
[----:B------:R-:W-:Y:S02]  /*1f00*/  FSEL R27, R27, -INF , P1 ;  /* 0xff8000001b1b7808 */ /* 0x000fe40000800000 */
[----:B------:R-:W-:Y:S02]  /*1f10*/  FSEL R4, R34, -INF , P4 ;  /* 0xff80000022047808 */ /* 0x000fe40002000000 */
[----:B------:R-:W-:-:S02]  /*1f20*/  ISETP.GT.AND P1, PT, R0, 0x19, PT ;  /* 0x000000190000780c */ /* 0x000fc40003f24270 */
[----:B------:R-:W-:Y:S02]  /*1f30*/  FSEL R11, R36, -INF , P2 ;  /* 0xff800000240b7808 */ /* 0x000fe40001000000 */
[----:B------:R-:W-:Y:S02]  /*1f40*/  FMNMX.FTZ R34, R8, R3, !PT ;  /* 0x0000000308227209 */ /* 0x000fe40007810000 */
[----:B------:R-:W-:Y:S02]  /*1f50*/  FMNMX.FTZ R32, R5, R27, !PT ;  /* 0x0000001b05207209 */ /* 0x000fe40007810000 */
[----:B------:R-:W-:Y:S02]  /*1f60*/  ISETP.GT.AND P6, PT, R0, 0x20, PT ;  /* 0x000000200000780c */ /* 0x000fe40003fc4270 */
[----:B------:R-:W-:Y:S02]  /*1f70*/  FSEL R20, R37, -INF , P1 ;  /* 0xff80000025147808 */ /* 0x000fe40000800000 */
[----:B------:R-:W-:-:S02]  /*1f80*/  FMNMX.FTZ R3, R11, R34, !PT ;  /* 0x000000220b037209 */ /* 0x000fc40007810000 */
[----:B------:R-:W-:Y:S02]  /*1f90*/  FSEL R31, R31, -INF , P5 ;  /* 0xff8000001f1f7808 */ /* 0x000fe40002800000 */
[----:B------:R-:W-:Y:S02]  /*1fa0*/  FMNMX.FTZ R32, R25, R32, !PT ;  /* 0x0000002019207209 */ /* 0x000fe40007810000 */
[----:B------:R-:W-:Y:S02]  /*1fb0*/  ISETP.GT.AND P5, PT, R0, 0x21, PT ;  /* 0x000000210000780c */ /* 0x000fe40003fa4270 */
[----:B------:R-:W-:Y:S02]  /*1fc0*/  FSEL R12, R40, -INF , P6 ;  /* 0xff800000280c7808 */ /* 0x000fe40003000000 */
[----:B------:R-:W-:Y:S02]  /*1fd0*/  FMNMX.FTZ R23, R20, R3, !PT ;  /* 0x0000000314177209 */ /* 0x000fe40007810000 */
[----:B------:R-:W-:-:S02]  /*1fe0*/  FMNMX.FTZ R3, R31, R32, !PT ;  /* 0x000000201f037209 */ /* 0x000fc40007810000 */
[----:B------:R-:W-:Y:S02]  /*1ff0*/  ISETP.GT.AND P4, PT, R0, 0x28, PT ;  /* 0x000000280000780c */ /* 0x000fe40003f84270 */
[----:B------:R-:W-:Y:S02]  /*2000*/  FSEL R15, R41, -INF , P5 ;  /* 0xff800000290f7808 */ /* 0x000fe40002800000 */
[----:B------:R-:W-:Y:S02]  /*2010*/  FMNMX.FTZ R34, R12, R23, !PT ;  /* 0x000000170c227209 */ /* 0x000fe40007810000 */
[----:B------:R-:W-:Y:S02]  /*2020*/  FSEL R7, R35, -INF , P3 ;  /* 0xff80000023077808 */ /* 0x000fe40001800000 */
[----:B------:R-:W-:Y:S02]  /*2030*/  FMNMX.FTZ R32, R4, R3, !PT ;  /* 0x0000000304207209 */ /* 0x000fe40007810000 */
[----:B------:R-:W-:-:S02]  /*2040*/  ISETP.GT.AND P3, PT, R0, 0x29, PT ;  /* 0x000000290000780c */ /* 0x000fc40003f64270 */
[----:B------:R-:W-:Y:S02]  /*2050*/  FSEL R156, R44, -INF , P4 ;  /* 0xff8000002c9c7808 */ /* 0x000fe40002000000 */
[----:B------:R-:W-:Y:S02]  /*2060*/  FMNMX.FTZ R3, R15, R34, !PT ;  /* 0x000000220f037209 */ /* 0x000fe40007810000 */
[----:B------:R-:W-:Y:S02]  /*2070*/  FSEL R9, R38, -INF , P2 ;  /* 0xff80000026097808 */ /* 0x000fe40001000000 */
[----:B------:R-:W-:Y:S02]  /*2080*/  FMNMX.FTZ R32, R7, R32, !PT ;  /* 0x0000002007207209 */ /* 0x000fe40007810000 */
[----:B------:R-:W-:Y:S02]  /*2090*/  ISETP.GT.AND P2, PT, R0, 0x30, PT ;  /* 0x000000300000780c */ /* 0x000fe40003f44270 */
[----:B------:R-:W-:-:S02]  /*20a0*/  FSEL R160, R45, -INF , P3 ;  /* 0xff8000002da07808 */ /* 0x000fc40001800000 */
[----:B------:R-:W-:Y:S02]  /*20b0*/  FMNMX.FTZ R3, R156, R3, !PT ;  /* 0x000000039c037209 */ /* 0x000fe40007810000 */
[----:B------:R-:W-:Y:S02]  /*20c0*/  FSEL R13, R39, -INF , P1 ;  /* 0xff800000270d7808 */ /* 0x000fe40000800000 */
        /* <DEDUP_REMOVED lines=9> */
[----:B------:R-:W-:-:S02]  /*2160*/  FSEL R14, R43, -INF , P5 ;  /* 0xff8000002b0e7808 */ /* 0x000fc40002800000 */
[----:B------:R-:W-:Y:S02]  /*2170*/  FMNMX.FTZ R3, R10, R3, !PT ;  /* 0x000000030a037209 */ /* 0x000fe40007810000 */
[----:B------:R-:W-:Y:S02]  /*2180*/  ISETP.GT.AND P5, PT, R0, 0x39, PT ;  /* 0x000000390000780c */ /* 0x000fe40003fa4270 */
        /* <DEDUP_REMOVED lines=19> */
[----:B------:R-:W-:Y:S02]  /*22c0*/  FSEL R163, R54, -INF , P6 ;  /* 0xff80000036a37808 */ /* 0x000fe40003000000 */
[----:B------:R-:W-:Y:S02]  /*22d0*/  ISETP.GT.AND P6, PT, R0, 0x49, PT ;  /* 0x000000490000780c */ /* 0x000fe40003fc4270 */
[----:B------:R-:W-:-:S02]  /*22e0*/  FSEL R168, R60, -INF , P2 ;  /* 0xff8000003ca87808 */ /* 0x000fc40001000000 */
[----:B------:R-:W-:Y:S02]  /*22f0*/  FMNMX.FTZ R3, R165, R34, !PT ;  /* 0x00000022a5037209 */ /* 0x000fe40007810000 */
        /* <DEDUP_REMOVED lines=21> */
[----:B------:R-:W-:Y:S02]  /*2450*/  FMNMX.FTZ R32, R173, R0, !PT ;  /* 0x00000000ad207209 */ /* 0x000fe40007810000 */
[----:B------:R-:W-:-:S02]  /*2460*/  FSEL R189, R63, -INF , P6 ;  /* 0xff8000003fbd7808 */ /* 0x000fc40003000000 */
[----:B------:R-:W-:Y:S02]  /*2470*/  FMNMX.FTZ R0, R186, R3, !PT ;  /* 0x00000003ba007209 */ /* 0x000fe40007810000 */
[----:B------:R-:W-:Y:S02]  /*2480*/  FSEL R185, R66, -INF , P1 ;  /* 0xff80000042b97808 */ /* 0x000fe40000800000 */
[----:B------:R-:W-:Y:S02]  /*2490*/  FMNMX.FTZ R0, R189, R0, !PT ;  /* 0x00000000bd007209 */ /* 0x000fe40007810000 */
[----:B------:R-:W-:Y:S02]  /*24a0*/  FSEL R187, R67, -INF , P5 ;  /* 0xff80000043bb7808 */ /* 0x000fe40002800000 */
[----:B------:R-:W-:Y:S02]  /*24b0*/  FMNMX.FTZ R0, R185, R0, !PT ;  /* 0x00000000b9007209 */ /* 0x000fe40007810000 */
[----:B------:R-:W-:-:S02]  /*24c0*/  FSEL R175, R69, -INF , P3 ;  /* 0xff80000045af7808 */ /* 0x000fc40001800000 */
[----:B------:R-:W-:Y:S02]  /*24d0*/  FSEL R188, R70, -INF , P4 ;  /* 0xff80000046bc7808 */ /* 0x000fe40002000000 */
[----:B------:R-:W-:Y:S02]  /*24e0*/  FMNMX.FTZ R3, R187, R0, !PT ;  /* 0x00000000bb037209 */ /* 0x000fe40007810000 */
[----:B------:R-:W-:Y:S02]  /*24f0*/  FMNMX.FTZ R32, R175, R32, !PT ;  /* 0x00000020af207209 */ /* 0x000fe40007810000 */
[----:B------:R-:W-:Y:S02]  /*2500*/  FSEL R193, R71, -INF , P3 ;  /* 0xff80000047c17808 */ /* 0x000fe40001800000 */
[----:B------:R-:W-:Y:S01]  /*2510*/  FMNMX.FTZ R0, R188, R3, !PT ;  /* 0x00000003bc007209 */ /* 0x000fe20007810000 */
[----:B------:R-:W0:Y:S01]  /*2520*/  SHFL.BFLY PT, R29, R32, 0x2, 0x1f ;  /* 0x0c401f00201d7f89 */ /* 0x000e2200000e0000 */
[----:B------:R-:W-:-:S02]  /*2530*/  PLOP3.LUT P2, PT, PT, PT, UP0, 0x80, 0x0 ;  /* 0x000000000000781c */ /* 0x000fc40003f4f008 */
[----:B------:R-:W-:-:S05]  /*2540*/  FMNMX.FTZ R3, R193, R0, !PT ;  /* 0x00000000c1037209 */ /* 0x000fca0007810000 */
[----:B------:R-:W1:Y:S01]  /*2550*/  SHFL.BFLY PT, R34, R3, 0x2, 0x1f ;  /* 0x0c401f0003227f89 */ /* 0x000e6200000e0000 */
[----:B0-----:R-:W-:-:S05]  /*2560*/  FMNMX.FTZ R29, R32, R29, !PT ;  /* 0x0000001d201d7209 */ /* 0x001fca0007810000 */
[----:B------:R-:W0:Y:S01]  /*2570*/  SHFL.BFLY PT, R0, R29, 0x1, 0x1f ;  /* 0x0c201f001d007f89 */ /* 0x000e2200000e0000 */
[----:B-1----:R-:W-:-:S05]  /*2580*/  FMNMX.FTZ R34, R3, R34, !PT ;  /* 0x0000002203227209 */ /* 0x002fca0007810000 */
[----:B------:R-:W1:Y:S01]  /*2590*/  SHFL.BFLY PT, R33, R34, 0x1, 0x1f ;  /* 0x0c201f0022217f89 */ /* 0x000e6200000e0000 */
[----:B0-----:R-:W-:-:S04]  /*25a0*/  FMNMX.FTZ R0, R29, R0, !PT ;  /* 0x000000001d007209 */ /* 0x001fc80007810000 */
[C---:B------:R-:W-:Y:S01]  /*25b0*/  FSETP.NEU.FTZ.AND P1, PT, R0.reuse, -INF , PT ;  /* 0xff8000000000780b */ /* 0x040fe20003f3d000 */
[----:B------:R-:W-:Y:S01]  /*25c0*/  FMUL.FTZ R191, R0, UR27 ;  /* 0x0000001b00bf7c20 */ /* 0x000fe20008410000 */
[----:B-1----:R-:W-:-:S04]  /*25d0*/  FMNMX.FTZ R3, R34, R33, !PT ;  /* 0x0000002122037209 */ /* 0x002fc80007810000 */
[----:B------:R-:W-:Y:S02]  /*25e0*/  FSEL R191, R191, RZ, P1 ;  /* 0x000000ffbfbf7208 */ /* 0x000fe40000800000 */
[C---:B------:R-:W-:Y:S01]  /*25f0*/  FSETP.NEU.FTZ.AND P1, PT, R3.reuse, -INF , PT ;  /* 0xff8000000300780b */ /* 0x040fe20003f3d000 */
[----:B------:R-:W-:Y:S02]  /*2600*/  FMUL.FTZ R190, R3, UR27 ;  /* 0x0000001b03be7c20 */ /* 0x000fe40008410000 */
[--C-:B------:R-:W-:Y:S01]  /*2610*/  FFMA.FTZ R177, R24, UR27, -R191.reuse ;  /* 0x0000001b18b17c23 */ /* 0x100fe200080108bf */
[--C-:B------:R-:W-:Y:S01]  /*2620*/  FFMA.FTZ R176, R26, UR27, -R191.reuse ;  /* 0x0000001b1ab07c23 */ /* 0x100fe200080108bf */
[--C-:B------:R-:W-:Y:S01]  /*2630*/  FFMA.FTZ R179, R28, UR27, -R191.reuse ;  /* 0x0000001b1cb37c23 */ /* 0x100fe200080108bf */
[----:B------:R-:W-:Y:S01]  /*2640*/  FSEL R190, R190, RZ, P1 ;  /* 0x000000ffbebe7208 */ /* 0x000fe20000800000 */
[--C-:B------:R-:W-:Y:S01]  /*2650*/  FFMA.FTZ R182, R30, UR27, -R191.reuse ;  /* 0x0000001b1eb67c23 */ /* 0x100fe200080108bf */
[----:B------:R-:W-:Y:S01]  /*2660*/  ISETP.NE.AND P1, PT, R72, RZ, PT ;  /* 0x000000ff4800720c */ /* 0x000fe20003f25270 */
[----:B------:R-:W-:Y:S01]  /*2670*/  MUFU.EX2 R177, R177 ;  /* 0x000000b100b17308 */ /* 0x000fe20000000800 */
[----:B------:R-:W0:Y:S01]  /*2680*/  S2R R72, SR_TID.X ;  /* 0x0000000000487919 */ /* 0x000e220000002100 */
[--C-:B------:R-:W-:Y:S01]  /*2690*/  FFMA.FTZ R178, R5, UR27, -R190.reuse ;  /* 0x0000001b05b27c23 */ /* 0x100fe200080108be */
[--C-:B------:R-:W-:Y:S01]  /*26a0*/  FFMA.FTZ R183, R27, UR27, -R190.reuse ;  /* 0x0000001b1bb77c23 */ /* 0x100fe200080108be */
[--C-:B------:R-:W-:Y:S01]  /*26b0*/  FFMA.FTZ R180, R25, UR27, -R190.reuse ;  /* 0x0000001b19b47c23 */ /* 0x100fe200080108be */
[--C-:B------:R-:W-:Y:S01]  /*26c0*/  FFMA.FTZ R181, R31, UR27, -R190.reuse ;  /* 0x0000001b1fb57c23 */ /* 0x100fe200080108be */
[--C-:B------:R-:W-:Y:S01]  /*26d0*/  FFMA.FTZ R195, R8, UR27, -R191.reuse ;  /* 0x0000001b08c37c23 */ /* 0x100fe200080108bf */
[--C-:B------:R-:W-:Y:S01]  /*26e0*/  FFMA.FTZ R8, R11, UR27, -R191.reuse ;  /* 0x0000001b0b087c23 */ /* 0x100fe200080108bf */
[----:B------:R-:W1:Y:S01]  /*26f0*/  MUFU.EX2 R176, R176 ;  /* 0x000000b000b07308 */ /* 0x000e620000000800 */
[--C-:B------:R-:W-:Y:S01]  /*2700*/  FFMA.FTZ R11, R20, UR27, -R191.reuse ;  /* 0x0000001b140b7c23 */ /* 0x100fe200080108bf */
[----:B------:R-:W-:Y:S01]  /*2710*/  FFMA.FTZ R6, R6, UR27, -R191 ;  /* 0x0000001b06067c23 */ /* 0x000fe200080108bf */
[----:B------:R-:W-:Y:S01]  /*2720*/  FFMA.FTZ R4, R4, UR27, -R190 ;  /* 0x0000001b04047c23 */ /* 0x000fe200080108be */
[----:B------:R-:W-:-:S02]  /*2730*/  @!P1 VIADD R24, R184, 0x32440 ;  /* 0x00032440b8189836 */ /* 0x000fc40000000000 */
[--C-:B------:R-:W-:Y:S01]  /*2740*/  FFMA.FTZ R7, R7, UR27, -R190.reuse ;  /* 0x0000001b07077c23 */ /* 0x100fe200080108be */
[--C-:B------:R-:W-:Y:S01]  /*2750*/  FFMA.FTZ R9, R9, UR27, -R190.reuse ;  /* 0x0000001b09097c23 */ /* 0x100fe200080108be */
[----:B------:R-:W-:Y:S01]  /*2760*/  FFMA.FTZ R20, R13, UR27, -R190 ;  /* 0x0000001b0d147c23 */ /* 0x000fe200080108be */
[----:B------:R-:W-:Y:S01]  /*2770*/  MUFU.EX2 R179, R179 ;  /* 0x000000b300b37308 */ /* 0x000fe20000000800 */
[----:B------:R-:W-:Y:S01]  /*2780*/  @!P1 PRMT R24, RZ, 0x654, R24 ;  /* 0x00000654ff189816 */ /* 0x000fe20000000018 */
[--C-:B------:R-:W-:Y:S01]  /*2790*/  FFMA.FTZ R13, R15, UR27, -R191.reuse ;  /* 0x0000001b0f0d7c23 */ /* 0x100fe200080108bf */
[--C-:B------:R-:W-:Y:S01]  /*27a0*/  FFMA.FTZ R197, R14, UR27, -R190.reuse ;  /* 0x0000001b0ec57c23 */ /* 0x100fe200080108be */
[--C-:B------:R-:W-:Y:S01]  /*27b0*/  FFMA.FTZ R15, R156, UR27, -R191.reuse ;  /* 0x0000001b9c0f7c23 */ /* 0x100fe200080108bf */
[--C-:B------:R-:W-:Y:S01]  /*27c0*/  FFMA.FTZ R14, R21, UR27, -R190.reuse ;  /* 0x0000001b150e7c23 */ /* 0x100fe200080108be */
[--C-:B------:R-:W-:Y:S01]  /*27d0*/  FFMA.FTZ R12, R12, UR27, -R191.reuse ;  /* 0x0000001b0c0c7c23 */ /* 0x100fe200080108bf */
[--C-:B------:R-:W-:Y:S01]  /*27e0*/  FFMA.FTZ R156, R160, UR27, -R191.reuse ;  /* 0x0000001ba09c7c23 */ /* 0x100fe200080108bf */
[----:B------:R-:W2:Y:S01]  /*27f0*/  MUFU.EX2 R182, R182 ;  /* 0x000000b600b67308 */ /* 0x000ea20000000800 */
[----:B-1----:R-:W-:Y:S01]  /*2800*/  F2FP.BF16.F32.PACK_AB R152, R176, R177 ;  /* 0x000000b1b098723e */ /* 0x002fe200000010ff */
[--C-:B------:R-:W-:Y:S01]  /*2810*/  FFMA.FTZ R10, R10, UR27, -R190.reuse ;  /* 0x0000001b0a0a7c23 */ /* 0x100fe200080108be */
[--C-:B------:R-:W-:Y:S01]  /*2820*/  FFMA.FTZ R21, R158, UR27, -R190.reuse ;  /* 0x0000001b9e157c23 */ /* 0x100fe200080108be */
[--C-:B------:R-:W-:Y:S01]  /*2830*/  FFMA.FTZ R160, R164, UR27, -R191.reuse ;  /* 0x0000001ba4a07c23 */ /* 0x100fe200080108bf */
[--C-:B------:R-:W-:Y:S01]  /*2840*/  FFMA.FTZ R158, R161, UR27, -R191.reuse ;  /* 0x0000001ba19e7c23 */ /* 0x100fe200080108bf */
[----:B------:R-:W-:Y:S01]  /*2850*/  FFMA.FTZ R164, R159, UR27, -R190 ;  /* 0x0000001b9fa47c23 */ /* 0x000fe200080108be */
[--C-:B------:R-:W-:Y:S01]  /*2860*/  FFMA.FTZ R157, R157, UR27, -R191.reuse ;  /* 0x0000001b9d9d7c23 */ /* 0x100fe200080108bf */
[----:B------:R-:W-:Y:S01]  /*2870*/  MUFU.EX2 R178, R178 ;  /* 0x000000b200b27308 */ /* 0x000fe20000000800 */
[----:B0-----:R-:W-:Y:S01]  /*2880*/  SHF.R.U32.HI R72, RZ, 0x7, R72 ;  /* 0x00000007ff487819 */ /* 0x001fe20000011648 */
[--C-:B------:R-:W-:Y:S01]  /*2890*/  FFMA.FTZ R161, R167, UR27, -R191.reuse ;  /* 0x0000001ba7a17c23 */ /* 0x100fe200080108bf */
[--C-:B------:R-:W-:Y:S01]  /*28a0*/  FFMA.FTZ R23, R23, UR27, -R190.reuse ;  /* 0x0000001b17177c23 */ /* 0x100fe200080108be */
[--C-:B------:R-:W-:Y:S01]  /*28b0*/  FFMA.FTZ R159, R163, UR27, -R190.reuse ;  /* 0x0000001ba39f7c23 */ /* 0x100fe200080108be */
[----:B------:R-:W-:Y:S01]  /*28c0*/  IADD3 R5, -R72, 0xb, RZ ;  /* 0x0000000b48057810 */ /* 0x000fe20007ffe1ff */
[--C-:B------:R-:W-:Y:S01]  /*28d0*/  FFMA.FTZ R163, R165, UR27, -R191.reuse ;  /* 0x0000001ba5a37c23 */ /* 0x100fe200080108bf */
[--C-:B------:R-:W-:Y:S01]  /*28e0*/  FFMA.FTZ R165, R168, UR27, -R191.reuse ;  /* 0x0000001ba8a57c23 */ /* 0x100fe200080108bf */
[----:B------:R-:W0:Y:S01]  /*28f0*/  MUFU.EX2 R183, R183 ;  /* 0x000000b700b77308 */ /* 0x000e220000000800 */
[----:B--2---:R-:W-:Y:S01]  /*2900*/  F2FP.BF16.F32.PACK_AB R154, R182, R179 ;  /* 0x000000b3b69a723e */ /* 0x004fe200000010ff */
[----:B------:R1:W-:Y:S06]  /*2910*/  BAR.ARV R5, 0x100 ;  /* 0x000400050000751d */ /* 0x0003ec0000002000 */
[----:B------:R2:W-:Y:S01]  /*2920*/  @!P1 SYNCS.ARRIVE.TRANS64.RED.A1T0 RZ, [R24+URZ], RZ ;  /* 0x000000ff18ff99a7 */ /* 0x0005e2000810043f */
[----:B------:R-:W-:Y:S01]  /*2930*/  MUFU.EX2 R180, R180 ;  /* 0x000000b400b47308 */ /* 0x000fe20000000800 */
[----:B------:R3:W-:Y:S01]  /*2940*/  BAR.SYNC.DEFER_BLOCKING R192, 0x100 ;  /* 0x000400c00000751d */ /* 0x0007e20000010000 */
[--C-:B------:R-:W-:Y:S01]  /*2950*/  FFMA.FTZ R168, R172, UR27, -R191.reuse ;  /* 0x0000001baca87c23 */ /* 0x100fe200080108bf */
[--C-:B------:R-:W-:Y:S01]  /*2960*/  FFMA.FTZ R167, R169, UR27, -R190.reuse ;  /* 0x0000001ba9a77c23 */ /* 0x100fe200080108be */
[--C-:B------:R-:W-:Y:S01]  /*2970*/  FFMA.FTZ R172, R174, UR27, -R190.reuse ;  /* 0x0000001baeac7c23 */ /* 0x100fe200080108be */
[--C-:B------:R-:W-:Y:S01]  /*2980*/  FFMA.FTZ R162, R162, UR27, -R191.reuse ;  /* 0x0000001ba2a27c23 */ /* 0x100fe200080108bf */
[--C-:B------:R-:W-:Y:S01]  /*2990*/  FFMA.FTZ R169, R186, UR27, -R190.reuse ;  /* 0x0000001bbaa97c23 */ /* 0x100fe200080108be */
[--C-:B------:R-:W-:Y:S01]  /*29a0*/  FFMA.FTZ R174, R189, UR27, -R190.reuse ;  /* 0x0000001bbdae7c23 */ /* 0x100fe200080108be */
[----:B------:R-:W4:Y:S01]  /*29b0*/  MUFU.EX2 R181, R181 ;  /* 0x000000b500b57308 */ /* 0x000f220000000800 */
[----:B0-----:R-:W-:Y:S01]  /*29c0*/  F2FP.BF16.F32.PACK_AB R153, R183, R178 ;  /* 0x000000b2b799723e */ /* 0x001fe200000010ff */
[--C-:B---3--:R-:W-:Y:S01]  /*29d0*/  FFMA.FTZ R192, R171, UR27, -R190.reuse ;  /* 0x0000001babc07c23 */ /* 0x108fe200080108be */
[--C-:B------:R-:W-:Y:S01]  /*29e0*/  FFMA.FTZ R171, R170, UR27, -R191.reuse ;  /* 0x0000001baaab7c23 */ /* 0x100fe200080108bf */
[--C-:B------:R-:W-:Y:S01]  /*29f0*/  FFMA.FTZ R170, R173, UR27, -R191.reuse ;  /* 0x0000001badaa7c23 */ /* 0x100fe200080108bf */
[--C-:B------:R-:W-:Y:S01]  /*2a00*/  FFMA.FTZ R173, R175, UR27, -R191.reuse ;  /* 0x0000001bafad7c23 */ /* 0x100fe200080108bf */
[--C-:B------:R-:W-:Y:S01]  /*2a10*/  FFMA.FTZ R175, R185, UR27, -R190.reuse ;  /* 0x0000001bb9af7c23 */ /* 0x100fe200080108be */
[--C-:B------:R-:W-:Y:S01]  /*2a20*/  FFMA.FTZ R185, R188, UR27, -R190.reuse ;  /* 0x0000001bbcb97c23 */ /* 0x100fe200080108be */
[----:B------:R-:W-:Y:S01]  /*2a30*/  MUFU.EX2 R6, R6 ;  /* 0x0000000600067308 */ /* 0x000fe20000000800 */
[----:B------:R-:W-:Y:S01]  /*2a40*/  FFMA.FTZ R166, R166, UR27, -R191 ;  /* 0x0000001ba6a67c23 */ /* 0x000fe200080108bf */
[--C-:B------:R-:W-:Y:S01]  /*2a50*/  FFMA.FTZ R186, R187, UR27, -R190.reuse ;  /* 0x0000001bbbba7c23 */ /* 0x100fe200080108be */
[----:B------:R-:W-:Y:S01]  /*2a60*/  FFMA.FTZ R188, R193, UR27, -R190 ;  /* 0x0000001bc1bc7c23 */ /* 0x000fe200080108be */
[----:B------:R-:W-:Y:S01]  /*2a70*/  FADD.FTZ R176, R177, R176 ;  /* 0x000000b0b1b07221 */ /* 0x000fe20000010000 */
[----:B------:R-:W-:Y:S01]  /*2a80*/  FADD.FTZ R183, R178, R183 ;  /* 0x000000b7b2b77221 */ /* 0x000fe20000010000 */
[----:B------:R-:W-:-:S02]  /*2a90*/  @!P1 VIADD R184, R184, 0x32460 ;  /* 0x00032460b8b89836 */ /* 0x000fc40000000000 */
[----:B------:R-:W0:Y:S01]  /*2aa0*/  MUFU.EX2 R195, R195 ;  /* 0x000000c300c37308 */ /* 0x000e220000000800 */
[----:B----4-:R-:W-:Y:S01]  /*2ab0*/  F2FP.BF16.F32.PACK_AB R155, R181, R180 ;  /* 0x000000b4b59b723e */ /* 0x010fe200000010ff */
[----:B------:R-:W-:Y:S01]  /*2ac0*/  FADD.FTZ R179, R179, R176 ;  /* 0x000000b0b3b37221 */ /* 0x000fe20000010000 */
[----:B------:R-:W-:Y:S01]  /*2ad0*/  FADD.FTZ R180, R180, R183 ;  /* 0x000000b7b4b47221 */ /* 0x000fe20000010000 */
[----:B------:R-:W-:Y:S01]  /*2ae0*/  @!P1 PRMT R184, RZ, 0x654, R184 ;  /* 0x00000654ffb89816 */ /* 0x000fe200000000b8 */
[----:B--2---:R-:W-:Y:S01]  /*2af0*/  WARPGROUP.ARRIVE ;  /* 0x00000000000079c5 */ /* 0x004fe20000000000 */
[----:B------:R-:W-:Y:S01]  /*2b00*/  FADD.FTZ R179, R182, R179 ;  /* 0x000000b3b6b37221 */ /* 0x000fe20000010000 */
[----:B------:R-:W-:Y:S01]  /*2b10*/  FADD.FTZ R181, R181, R180 ;  /* 0x000000b4b5b57221 */ /* 0x000fe20000010000 */
[----:B------:R-:W-:Y:S03]  /*2b20*/  MUFU.EX2 R8, R8 ;  /* 0x0000000800087308 */ /* 0x000fe60000000800 */
[----:B------:R-:W-:Y:S01]  /*2b30*/  HGMMA.64x256x16.F32.BF16 R24, R152, gdesc[UR4].tnspB, RZ, !UPT, gsb0 ;  /* 0x43e0000498187df0 */ /* 0x000fe2000c0018ff */
[----:B------:R-:W-:Y:S01]  /*2b40*/  UIADD3 UR6, UR10, 0x80, URZ ;  /* 0x000000800a067890 */ /* 0x000fe2000fffe03f */
[----:B------:R-:W-:-:S03]  /*2b50*/  UMOV UR7, 0x40000040 ;  /* 0x4000004000077882 */ /* 0x000fc60000000000 */
[----:B------:R-:W-:Y:S08]  /*2b60*/  MUFU.EX2 R11, R11 ;  /* 0x0000000b000b7308 */ /* 0x000ff00000000800 */
[----:B------:R-:W-:Y:S08]  /*2b70*/  MUFU.EX2 R4, R4 ;  /* 0x0000000400047308 */ /* 0x000ff00000000800 */
[----:B------:R-:W2:Y:S08]  /*2b80*/  MUFU.EX2 R7, R7 ;  /* 0x0000000700077308 */ /* 0x000eb00000000800 */
[----:B------:R-:W-:Y:S08]  /*2b90*/  MUFU.EX2 R9, R9 ;  /* 0x0000000900097308 */ /* 0x000ff00000000800 */
[----:B------:R-:W3:Y:S08]  /*2ba0*/  MUFU.EX2 R20, R20 ;  /* 0x0000001400147308 */ /* 0x000ef00000000800 */
[----:B------:R-:W-:Y:S08]  /*2bb0*/  MUFU.EX2 R12, R12 ;  /* 0x0000000c000c7308 */ /* 0x000ff00000000800 */
[----:B------:R-:W4:Y:S08]  /*2bc0*/  MUFU.EX2 R13, R13 ;  /* 0x0000000d000d7308 */ /* 0x000f300000000800 */
[----:B------:R-:W-:Y:S08]  /*2bd0*/  MUFU.EX2 R15, R15 ;  /* 0x0000000f000f7308 */ /* 0x000ff00000000800 */
[----:B------:R-:W-:Y:S08]  /*2be0*/  MUFU.EX2 R156, R156 ;  /* 0x0000009c009c7308 */ /* 0x000ff00000000800 */
[----:B------:R-:W-:Y:S08]  /*2bf0*/  MUFU.EX2 R10, R10 ;  /* 0x0000000a000a7308 */ /* 0x000ff00000000800 */
[----:B------:R-:W5:Y:S08]  /*2c00*/  MUFU.EX2 R197, R197 ;  /* 0x000000c500c57308 */ /* 0x000f700000000800 */
[----:B------:R-:W-:Y:S08]  /*2c10*/  MUFU.EX2 R14, R14 ;  /* 0x0000000e000e7308 */ /* 0x000ff00000000800 */
[----:B------:R-:W1:Y:S08]  /*2c20*/  MUFU.EX2 R21, R21 ;  /* 0x0000001500157308 */ /* 0x000e700000000800 */
[----:B------:R-:W-:Y:S08]  /*2c30*/  MUFU.EX2 R157, R157 ;  /* 0x0000009d009d7308 */ /* 0x000ff00000000800 */
[----:B------:R-:W1:Y:S08]  /*2c40*/  MUFU.EX2 R158, R158 ;  /* 0x0000009e009e7308 */ /* 0x000e700000000800 */
[----:B------:R-:W-:Y:S08]  /*2c50*/  MUFU.EX2 R160, R160 ;  /* 0x000000a000a07308 */ /* 0x000ff00000000800 */
[----:B------:R-:W-:Y:S08]  /*2c60*/  MUFU.EX2 R161, R161 ;  /* 0x000000a100a17308 */ /* 0x000ff00000000800 */
[----:B------:R-:W-:Y:S08]  /*2c70*/  MUFU.EX2 R23, R23 ;  /* 0x0000001700177308 */ /* 0x000ff00000000800 */
[----:B------:R-:W1:Y:S08]  /*2c80*/  MUFU.EX2 R164, R164 ;  /* 0x000000a400a47308 */ /* 0x000e700000000800 */
        /* <DEDUP_REMOVED lines=14> */
[----:B------:R-:W-:Y:S01]  /*2d70*/  MUFU.EX2 R175, R175 ;  /* 0x000000af00af7308 */ /* 0x000fe20000000800 */
[----:B------:R-:W-:-:S02]  /*2d80*/  WARPGROUP.DEPBAR.LE gsb0, 0x0 ;  /* 0x00008000000079c5 */ /* 0x000fc40000010000 */
[----:B0-----:R-:W-:Y:S01]  /*2d90*/  F2FP.BF16.F32.PACK_AB R152, R195, R6 ;  /* 0x00000006c398723e */ /* 0x001fe200000010ff */
[----:B------:R-:W-:Y:S01]  /*2da0*/  FADD.FTZ R6, R6, R179 ;  /* 0x000000b306067221 */ /* 0x000fe20000010000 */
[----:B--2---:R-:W-:Y:S01]  /*2db0*/  F2FP.BF16.F32.PACK_AB R153, R7, R4 ;  /* 0x000000040799723e */ /* 0x004fe200000010ff */
[----:B------:R-:W-:Y:S01]  /*2dc0*/  FADD.FTZ R4, R4, R181 ;  /* 0x000000b504047221 */ /* 0x000fe20000010000 */
[----:B------:R-:W-:Y:S01]  /*2dd0*/  F2FP.BF16.F32.PACK_AB R154, R11, R8 ;  /* 0x000000080b9a723e */ /* 0x000fe200000010ff */
[----:B------:R-:W0:Y:S01]  /*2de0*/  MUFU.EX2 R186, R186 ;  /* 0x000000ba00ba7308 */ /* 0x000e220000000800 */
[----:B---3--:R-:W-:Y:S01]  /*2df0*/  F2FP.BF16.F32.PACK_AB R155, R20, R9 ;  /* 0x00000009149b723e */ /* 0x008fe200000010ff */
[----:B------:R-:W-:Y:S01]  /*2e00*/  FADD.FTZ R195, R195, R6 ;  /* 0x00000006c3c37221 */ /* 0x000fe20000010000 */
[----:B------:R-:W-:Y:S02]  /*2e10*/  FADD.FTZ R4, R7, R4 ;  /* 0x0000000407047221 */ /* 0x000fe40000010000 */
[----:B------:R-:W-:Y:S01]  /*2e20*/  WARPGROUP.ARRIVE ;  /* 0x00000000000079c5 */ /* 0x000fe20000000000 */
[----:B------:R-:W-:Y:S01]  /*2e30*/  FADD.FTZ R8, R8, R195 ;  /* 0x000000c308087221 */ /* 0x000fe20000010000 */
[----:B------:R-:W-:Y:S01]  /*2e40*/  FADD.FTZ R9, R9, R4 ;  /* 0x0000000409097221 */ /* 0x000fe20000010000 */
[----:B------:R-:W-:Y:S02]  /*2e50*/  MUFU.EX2 R185, R185 ;  /* 0x000000b900b97308 */ /* 0x000fe40000000800 */
[----:B------:R-:W-:Y:S01]  /*2e60*/  FADD.FTZ R11, R11, R8 ;  /* 0x000000080b0b7221 */ /* 0x000fe20000010000 */
[----:B------:R-:W-:Y:S01]  /*2e70*/  HGMMA.64x256x16.F32.BF16 R24, R152, gdesc[UR4].tnspB, R24, gsb0 ;  /* 0x43e0000498187df0 */ /* 0x000fe20008001818 */
[----:B------:R-:W-:Y:S01]  /*2e80*/  UIADD3 UR6, UR10, 0x100, URZ ;  /* 0x000001000a067890 */ /* 0x000fe2000fffe03f */
[----:B------:R-:W-:Y:S01]  /*2e90*/  FADD.FTZ R9, R20, R9 ;  /* 0x0000000914097221 */ /* 0x000fe20000010000 */
[----:B------:R-:W-:-:S02]  /*2ea0*/  UMOV UR7, 0x40000040 ;  /* 0x4000004000077882 */ /* 0x000fc40000000000 */
[----:B------:R-:W2:Y:S01]  /*2eb0*/  MUFU.EX2 R188, R188 ;  /* 0x000000bc00bc7308 */ /* 0x000ea20000000800 */
[----:B------:R-:W-:Y:S02]  /*2ec0*/  WARPGROUP.DEPBAR.LE gsb0, 0x0 ;  /* 0x00008000000079c5 */ /* 0x000fe40000010000 */
[----:B----4-:R-:W-:Y:S01]  /*2ed0*/  F2FP.BF16.F32.PACK_AB R152, R13, R12 ;  /* 0x0000000c0d98723e */ /* 0x010fe200000010ff */
[----:B------:R-:W-:Y:S01]  /*2ee0*/  FADD.FTZ R12, R12, R11 ;  /* 0x0000000b0c0c7221 */ /* 0x000fe20000010000 */
[----:B-----5:R-:W-:Y:S01]  /*2ef0*/  F2FP.BF16.F32.PACK_AB R153, R197, R10 ;  /* 0x0000000ac599723e */ /* 0x020fe200000010ff */
[----:B------:R-:W-:Y:S01]  /*2f00*/  FADD.FTZ R10, R10, R9 ;  /* 0x000000090a0a7221 */ /* 0x000fe20000010000 */
[----:B------:R-:W-:Y:S01]  /*2f10*/  F2FP.BF16.F32.PACK_AB R154, R156, R15 ;  /* 0x0000000f9c9a723e */ /* 0x000fe200000010ff */
[----:B------:R-:W-:Y:S01]  /*2f20*/  FADD.FTZ R12, R13, R12 ;  /* 0x0000000c0d0c7221 */ /* 0x000fe20000010000 */
[----:B-1----:R-:W-:Y:S01]  /*2f30*/  F2FP.BF16.F32.PACK_AB R155, R21, R14 ;  /* 0x0000000e159b723e */ /* 0x002fe200000010ff */
[----:B------:R-:W-:-:S02]  /*2f40*/  FADD.FTZ R197, R197, R10 ;  /* 0x0000000ac5c57221 */ /* 0x000fc40000010000 */
[----:B------:R-:W-:Y:S01]  /*2f50*/  FADD.FTZ R15, R15, R12 ;  /* 0x0000000c0f0f7221 */ /* 0x000fe20000010000 */
[----:B------:R-:W-:Y:S01]  /*2f60*/  WARPGROUP.ARRIVE ;  /* 0x00000000000079c5 */ /* 0x000fe20000000000 */
[----:B------:R-:W-:Y:S02]  /*2f70*/  FADD.FTZ R14, R14, R197 ;  /* 0x000000c50e0e7221 */ /* 0x000fe40000010000 */
[----:B------:R-:W-:Y:S02]  /*2f80*/  FADD.FTZ R156, R156, R15 ;  /* 0x0000000f9c9c7221 */ /* 0x000fe40000010000 */
[----:B------:R-:W-:-:S05]  /*2f90*/  FADD.FTZ R14, R21, R14 ;  /* 0x0000000e150e7221 */ /* 0x000fca0000010000 */
[----:B------:R-:W-:Y:S01]  /*2fa0*/  HGMMA.64x256x16.F32.BF16 R24, R152, gdesc[UR4].tnspB, R24, gsb0 ;  /* 0x43e0000498187df0 */ /* 0x000fe20008001818 */
[----:B------:R-:W-:Y:S01]  /*2fb0*/  UIADD3 UR6, UR10, 0x180, URZ ;  /* 0x000001800a067890 */ /* 0x000fe2000fffe03f */
[----:B------:R-:W-:Y:S01]  /*2fc0*/  UMOV UR7, 0x40000040 ;  /* 0x4000004000077882 */ /* 0x000fe20000000000 */
[----:B------:R-:W-:Y:S02]  /*2fd0*/  WARPGROUP.DEPBAR.LE gsb0, 0x0 ;  /* 0x00008000000079c5 */ /* 0x000fe40000010000 */
[----:B------:R-:W-:Y:S01]  /*2fe0*/  F2FP.BF16.F32.PACK_AB R152, R158, R157 ;  /* 0x0000009d9e98723e */ /* 0x000fe200000010ff */
[----:B------:R-:W-:Y:S01]  /*2ff0*/  FADD.FTZ R157, R157, R156 ;  /* 0x0000009c9d9d7221 */ /* 0x000fe20000010000 */
[----:B------:R-:W-:Y:S01]  /*3000*/  F2FP.BF16.F32.PACK_AB R153, R164, R23 ;  /* 0x00000017a499723e */ /* 0x000fe200000010ff */
[----:B------:R-:W-:Y:S01]  /*3010*/  FADD.FTZ R23, R23, R14 ;  /* 0x0000000e17177221 */ /* 0x000fe20000010000 */
[----:B------:R-:W-:Y:S01]  /*3020*/  F2FP.BF16.F32.PACK_AB R154, R161, R160 ;  /* 0x000000a0a19a723e */ /* 0x000fe200000010ff */
[----:B------:R-:W-:Y:S01]  /*3030*/  FADD.FTZ R157, R158, R157 ;  /* 0x0000009d9e9d7221 */ /* 0x000fe20000010000 */
[----:B------:R-:W-:Y:S01]  /*3040*/  F2FP.BF16.F32.PACK_AB R155, R192, R159 ;  /* 0x0000009fc09b723e */ /* 0x000fe200000010ff */
[----:B------:R-:W-:-:S02]  /*3050*/  FADD.FTZ R164, R164, R23 ;  /* 0x00000017a4a47221 */ /* 0x000fc40000010000 */
[----:B------:R-:W-:Y:S01]  /*3060*/  FADD.FTZ R160, R160, R157 ;  /* 0x0000009da0a07221 */ /* 0x000fe20000010000 */
[----:B------:R-:W-:Y:S01]  /*3070*/  WARPGROUP.ARRIVE ;  /* 0x00000000000079c5 */ /* 0x000fe20000000000 */
[----:B------:R-:W-:Y:S02]  /*3080*/  FADD.FTZ R159, R159, R164 ;  /* 0x000000a49f9f7221 */ /* 0x000fe40000010000 */
[----:B------:R-:W-:Y:S02]  /*3090*/  FADD.FTZ R161, R161, R160 ;  /* 0x000000a0a1a17221 */ /* 0x000fe40000010000 */
[----:B------:R-:W-:-:S08]  /*30a0*/  FADD.FTZ R192, R192, R159 ;  /* 0x0000009fc0c07221 */ /* 0x000fd00000010000 */
        /* <DEDUP_REMOVED lines=23> */
[----:B0-----:R-:W-:Y:S01]  /*3220*/  F2FP.BF16.F32.PACK_AB R153, R186, R175 ;  /* 0x000000afba99723e */ /* 0x001fe200000010ff */
[----:B------:R-:W-:Y:S01]  /*3230*/  FADD.FTZ R175, R175, R174 ;  /* 0x000000aeafaf7221 */ /* 0x000fe20000010000 */
[----:B------:R-:W-:Y:S01]  /*3240*/  F2FP.BF16.F32.PACK_AB R154, R173, R170 ;  /* 0x000000aaad9a723e */ /* 0x000fe200000010ff */
[----:B------:R-:W-:Y:S01]  /*3250*/  FADD.FTZ R171, R171, R166 ;  /* 0x000000a6abab7221 */ /* 0x000fe20000010000 */
[----:B--2---:R-:W-:Y:S01]  /*3260*/  F2FP.BF16.F32.PACK_AB R155, R188, R185 ;  /* 0x000000b9bc9b723e */ /* 0x004fe200000010ff */
[----:B------:R-:W-:-:S02]  /*3270*/  FADD.FTZ R186, R186, R175 ;  /* 0x000000afbaba7221 */ /* 0x000fc40000010000 */
[----:B------:R-:W-:Y:S01]  /*3280*/  FADD.FTZ R4, R170, R171 ;  /* 0x000000abaa047221 */ /* 0x000fe20000010000 */
[----:B------:R-:W-:Y:S01]  /*3290*/  WARPGROUP.ARRIVE ;  /* 0x00000000000079c5 */ /* 0x000fe20000000000 */
[----:B------:R-:W-:Y:S02]  /*32a0*/  FADD.FTZ R185, R185, R186 ;  /* 0x000000bab9b97221 */ /* 0x000fe40000010000 */
[----:B------:R-:W-:Y:S02]  /*32b0*/  FADD.FTZ R4, R173, R4 ;  /* 0x00000004ad047221 */ /* 0x000fe40000010000 */
[----:B------:R-:W-:-:S08]  /*32c0*/  FADD.FTZ R6, R188, R185 ;  /* 0x000000b9bc067221 */ /* 0x000fd00000010000 */
[----:B------:R-:W-:Y:S03]  /*32d0*/  HGMMA.64x256x16.F32.BF16 R24, R152, gdesc[UR4].tnspB, R24, gsb0 ;  /* 0x43e0000498187df0 */ /* 0x000fe60008001818 */
[----:B------:R-:W-:Y:S02]  /*32e0*/  WARPGROUP.DEPBAR.LE gsb0, 0x0 ;  /* 0x00008000000079c5 */ /* 0x000fe40000010000 */
[----:B------:R0:W-:Y:S01]  /*32f0*/  @!P1 SYNCS.ARRIVE.TRANS64.RED.A1T0 RZ, [R184+URZ], RZ ;  /* 0x000000ffb8ff99a7 */ /* 0x0001e2000810043f */
[----:B------:R-:W-:Y:S05]  /*3300*/  @!P2 BRA `(.L_x_9263) ;  /* 0x00000024000ca947 */ /* 0x000fea0003800000 */
[----:B------:R-:W-:Y:S01]  /*3310*/  IMAD.MOV.U32 R11, RZ, RZ, R3 ;  /* 0x000000ffff0b7224 */ /* 0x000fe200078e0003 */
[----:B------:R-:W-:Y:S01]  /*3320*/  UIADD3 UR45, UR45, -0x2, URZ ;  /* 0xfffffffe2d2d7890 */ /* 0x000fe2000fffe03f */
[----:B------:R-:W-:Y:S01]  /*3330*/  IMAD.MOV.U32 R7, RZ, RZ, R0 ;  /* 0x000000ffff077224 */ /* 0x000fe200078e0000 */
[----:B------:R-:W-:-:S10]  /*3340*/  ULDC UR27, c[0x0][0xa80] ;  /* 0x0002a000001b7ab9 */ /* 0x000fd40000000800 */
.L_x_9272:
        /* <DEDUP_REMOVED lines=8> */
[----:B-1----:R-:W-:Y:S11]  /*33d0*/  @!P0 BRA `(.L_x_9264) ;  /* 0x0000000000048947 */ /* 0x002ff60003800000 */
[----:B------:R-:W-:Y:S01]  /*33e0*/  BPT.TRAP 0x1 ;  /* 0x000000040000795c */ /* 0x000fe20000300000 */
.L_x_9264:
[----:B------:R-:W1:Y:S01]  /*33f0*/  S2UR UR7, SR_CgaCtaId ;  /* 0x00000000000779c3 */ /* 0x000e620000008800 */
[----:B------:R-:W-:Y:S01]  /*3400*/  UMOV UR6, 0x400 ;  /* 0x0000040000067882 */ /* 0x000fe20000000000 */
[----:B------:R-:W-:-:S05]  /*3410*/  IMAD.U32 R0, RZ, RZ, UR37 ;  /* 0x00000025ff007e24 */ /* 0x000fca000f8e00ff */
[----:B------:R-:W-:Y:S01]  /*3420*/  SHF.L.U32 R0, R0, 0x1f, RZ ;  /* 0x0000001f00007819 */ /* 0x000fe200000006ff */
[----:B-1----:R-:W-:-:S04]  /*3430*/  ULEA UR20, UR7, UR6, 0x18 ;  /* 0x0000000607147291 */ /* 0x002fc8000f8ec03f */
[----:B------:R-:W-:-:S09]  /*3440*/  ULEA UR28, UR38, UR20, 0x3 ;  /* 0x00000014261c7291 */ /* 0x000fd2000f8e183f */
[----:B------:R1:W2:Y:S01]  /*3450*/  SYNCS.PHASECHK.TRANS64.TRYWAIT P3, [UR28+0x32430], R0 ;  /* 0x03243000ff0075a7 */ /* 0x0002a2000806015c */
[----:B------:R-:W-:Y:S05]  /*3460*/  @!P0 BRA `(.L_x_9265) ;  /* 0x0000000000048947 */ /* 0x000fea0003800000 */
[----:B------:R-:W-:Y:S01]  /*3470*/  BPT.TRAP 0x1 ;  /* 0x000000040000795c */ /* 0x000fe20000300000 */
.L_x_9265:
[----:B--2---:R-:W-:Y:S05]  /*3480*/  @P3 BRA `(.L_x_9266) ;  /* 0x0000000000083947 */ /* 0x004fea0003800000 */
[----:B------:R-:W2:Y:S02]  /*3490*/  SYNCS.PHASECHK.TRANS64.TRYWAIT P3, [UR28+0x32430], R0 ;  /* 0x03243000ff0075a7 */ /* 0x000ea4000806015c */
[----:B--2---:R-:W-:Y:S05]  /*34a0*/  @!P3 BRA `(.L_x_9267) ;  /* 0x00000098005cb947 */ /* 0x004fea0003800000 */
.L_x_9266:
[----:B------:R-:W-:Y:S01]  /*34b0*/  UIMAD UR6, UR38, 0x300, UR24 ;  /* 0x00000300260678a4 */ /* 0x000fe2000f8e0218 */
[----:B0-----:R-:W-:Y:S01]  /*34c0*/  WARPGROUP.ARRIVE ;  /* 0x00000000000079c5 */ /* 0x001fe20000000000 */
[----:B------:R-:W-:Y:S01]  /*34d0*/  UMOV UR7, 0x40000040 ;  /* 0x4000004000077882 */ /* 0x000fe20000000000 */
[----:B------:R-:W-:Y:S01]  /*34e0*/  UMOV UR11, 0x40000040 ;  /* 0x40000040000b7882 */ /* 0x000fe20000000000 */
[----:B------:R-:W-:Y:S02]  /*34f0*/  UIADD3 UR10, UR6, 0x2, URZ ;  /* 0x00000002060a7890 */ /* 0x000fe4000fffe03f */
[----:B------:R-:W-:Y:S01]  /*3500*/  UIADD3 UR14, UR6, 0x4, URZ ;  /* 0x00000004060e7890 */ /* 0x000fe2000fffe03f */
[----:B------:R-:W-:Y:S02]  /*3510*/  UMOV UR15, 0x40000040 ;  /* 0x40000040000f7882 */ /* 0x000fe40000000000 */
[----:B------:R-:W-:Y:S01]  /*3520*/  HGMMA.64x96x16.F32.BF16 R152, gdesc[UR4], RZ, !UPT, gsb0 ;  /* 0x01600000049879f0 */ /* 0x000fe2000c0018ff */
[----:B------:R-:W-:Y:S01]  /*3530*/  UIADD3 UR18, UR6, 0x6, URZ ;  /* 0x0000000606127890 */ /* 0x000fe2000fffe03f */
        /* <DEDUP_REMOVED lines=13> */
.L_x_9268:
[----:B------:R0:W3:Y:S01]  /*3610*/  SYNCS.PHASECHK.TRANS64.TRYWAIT P3, [UR28+0x32450], R0 ;  /* 0x03245000ff0075a7 */ /* 0x0000e2000806015c */
[----:B------:R-:W-:Y:S05]  /*3620*/  @!P0 BRA `(.L_x_9269) ;  /* 0x0000000000048947 */ /* 0x000fea0003800000 */
[----:B------:R-:W-:Y:S01]  /*3630*/  BPT.TRAP 0x1 ;  /* 0x000000040000795c */ /* 0x000fe20000300000 */
.L_x_9269:
[----:B---3--:R-:W-:Y:S05]  /*3640*/  @P3 BRA `(.L_x_9270) ;  /* 0x0000000000083947 */ /* 0x008fea0003800000 */
[----:B------:R-:W3:Y:S02]  /*3650*/  SYNCS.PHASECHK.TRANS64.TRYWAIT P3, [UR28+0x32450], R0 ;  /* 0x03245000ff0075a7 */ /* 0x000ee4000806015c */
[----:B---3--:R-:W-:Y:S05]  /*3660*/  @!P3 BRA `(.L_x_9271) ;  /* 0x000000980004b947 */ /* 0x008fea0003800000 */
.L_x_9270:
[----:B------:R-:W-:Y:S01]  /*3670*/  ULEA UR20, UR42, UR20, 0xd ;  /* 0x000000142a147291 */ /* 0x000fe2000f8e683f */
[----:B------:R-:W-:Y:S01]  /*3680*/  WARPGROUP.ARRIVE ;  /* 0x00000000000079c5 */ /* 0x000fe20000000000 */
[----:B------:R-:W-:-:S05]  /*3690*/  UIMAD UR7, UR38, 0xc00, UR25 ;  /* 0x00000c00260778a4 */ /* 0x000fca000f8e0219 */
[----:B------:R-:W3:Y:S01]  /*36a0*/  S2R R200, SR_TID.X ;  /* 0x0000000000c87919 */ /* 0x000ee20000002100 */
[----:B------:R-:W-:Y:S01]  /*36b0*/  UIADD3 UR20, UR20, 0x22400, URZ ;  /* 0x0002240014147890 */ /* 0x000fe2000fffe03f */
[----:B------:R-:W-:Y:S01]  /*36c0*/  IMAD.U32 R20, RZ, RZ, UR28 ;  /* 0x0000001cff147e24 */ /* 0x000fe2000f8e00ff */
[----:B------:R-:W-:Y:S01]  /*36d0*/  UMOV UR23, 0x40000040 ;  /* 0x4000004000177882 */ /* 0x000fe20000000000 */
[----:B------:R-:W-:Y:S01]  /*36e0*/  UMOV UR21, 0x40000040 ;  /* 0x4000004000157882 */ /* 0x000fe20000000000 */
[----:B------:R-:W-:Y:S01]  /*36f0*/  USHF.R.U32.HI UR20, URZ, 0x4, UR20 ;  /* 0x000000043f147899 */ /* 0x000fe20008011614 */
[C---:B------:R-:W-:Y:S01]  /*3700*/  @!P1 VIADD R21, R20.reuse, 0x32440 ;  /* 0x0003244014159836 */ /* 0x040fe20000000000 */
[----:B------:R-:W-:Y:S01]  /*3710*/  UMOV UR22, UR7 ;  /* 0x0000000700167c82 */ /* 0x000fe20008000000 */
[----:B------:R-:W-:Y:S01]  /*3720*/  UIMAD UR10, UR38, 0xc00, UR26 ;  /* 0x00000c00260a78a4 */ /* 0x000fe2000f8e021a */
[----:B------:R-:W-:Y:S01]  /*3730*/  @!P1 VIADD R20, R20, 0x32460 ;  /* 0x0003246014149836 */ /* 0x000fe20000000000 */
[----:B------:R-:W-:-:S04]  /*3740*/  ULOP3.LUT UR6, UR20, 0x3fff, URZ, 0xc0, !UPT ;  /* 0x00003fff14067892 */ /* 0x000fc8000f8ec03f */
[----:B------:R-:W-:Y:S01]  /*3750*/  ULOP3.LUT UR6, UR6, 0x10000, URZ, 0xfc, !UPT ;  /* 0x0001000006067892 */ /* 0x000fe2000f8efc3f */
[----:B------:R-:W-:-:S06]  /*3760*/  @!P1 PRMT R20, RZ, 0x654, R20 ;  /* 0x00000654ff149816 */ /* 0x000fcc0000000014 */
[----:B------:R-:W-:Y:S02]  /*3770*/  UMOV UR20, UR6 ;  /* 0x0000000600147c82 */ /* 0x000fe40008000000 */
[----:B------:R-:W-:Y:S01]  /*3780*/  HGMMA.64x96x16.F32.BF16 R152, gdesc[UR20], R152, gsb0 ;  /* 0x01600000149879f0 */ /* 0x000fe20008001898 */
[----:B------:R-:W-:Y:S02]  /*3790*/  UIADD3 UR22, UR7, 0x2, URZ ;  /* 0x0000000207167890 */ /* 0x000fe4000fffe03f */
[----:B------:R-:W-:Y:S01]  /*37a0*/  UIADD3 UR20, UR6, 0x2, URZ ;  /* 0x0000000206147890 */ /* 0x000fe2000fffe03f */
[----:B------:R-:W-:Y:S01]  /*37b0*/  UMOV UR23, 0x40000040 ;  /* 0x4000004000177882 */ /* 0x000fe20000000000 */
[----:B------:R-:W-:Y:S01]  /*37c0*/  UMOV UR21, 0x40000040 ;  /* 0x4000004000157882 */ /* 0x000fe20000000000 */
[----:B---3--:R-:W-:Y:S01]  /*37d0*/  SHF.R.U32.HI R200, RZ, 0x7, R200 ;  /* 0x00000007ffc87819 */ /* 0x008fe200000116c8 */
        /* <DEDUP_REMOVED lines=98> */
[----:B------:R-:W-:Y:S01]  /*3e00*/  UMOV UR6, UR10 ;  /* 0x0000000a00067c82 */ /* 0x000fe20008000000 */
[----:B------:R-:W-:Y:S01]  /*3e10*/  UMOV UR7, 0x40000040 ;  /* 0x4000004000077882 */ /* 0x000fe20000000000 */
[----:B------:R-:W-:Y:S02]  /*3e20*/  WARPGROUP.DEPBAR.LE gsb0, 0x0 ;  /* 0x00008000000079c5 */ /* 0x000fe40000010000 */
[----:B------:R-:W-:-:S06]  /*3e30*/  WARPGROUP.ARRIVE ;  /* 0x00000000000079c5 */ /* 0x000fcc0000000000 */
[----:B------:R-:W-:Y:S03]  /*3e40*/  HGMMA.64x96x16.F32.BF16 R152, gdesc[UR20], R152, gsb0 ;  /* 0x01600000149879f0 */ /* 0x000fe60008001898 */
[----:B------:R-:W-:Y:S02]  /*3e50*/  WARPGROUP.DEPBAR.LE gsb0, 0x0 ;  /* 0x00008000000079c5 */ /* 0x000fe40000010000 */
[----:B012---:R-:W-:-:S04]  /*3e60*/  FMNMX.FTZ R0, R152, R7, !PT ;  /* 0x0000000798007209 */ /* 0x007fc80007810000 */
[----:B------:R-:W-:-:S04]  /*3e70*/  FMNMX.FTZ R3, R153, R0, !PT ;  /* 0x0000000099037209 */ /* 0x000fc80007810000 */
[----:B------:R-:W-:-:S04]  /*3e80*/  FMNMX.FTZ R0, R156, R3, !PT ;  /* 0x000000039c007209 */ /* 0x000fc80007810000 */
[----:B------:R-:W-:-:S04]  /*3e90*/  FMNMX.FTZ R3, R157, R0, !PT ;  /* 0x000000009d037209 */ /* 0x000fc80007810000 */
[----:B------:R-:W-:-:S04]  /*3ea0*/  FMNMX.FTZ R0, R160, R3, !PT ;  /* 0x00000003a0007209 */ /* 0x000fc80007810000 */
        /* <DEDUP_REMOVED lines=37> */
[----:B------:R-:W-:-:S03]  /*4100*/  FMNMX.FTZ R0, R190, R3, !PT ;  /* 0x00000003be007209 */ /* 0x000fc60007810000 */
[----:B------:R-:W0:Y:S01]  /*4110*/  SHFL.BFLY PT, R5, R8, 0x2, 0x1f ;  /* 0x0c401f0008057f89 */ /* 0x000e2200000e0000 */
[----:B------:R-:W-:-:S04]  /*4120*/  FMNMX.FTZ R3, R191, R0, !PT ;  /* 0x00000000bf037209 */ /* 0x000fc80007810000 */
[----:B------:R-:W-:-:S04]  /*4130*/  FMNMX.FTZ R0, R194, R3, !PT ;  /* 0x00000003c2007209 */ /* 0x000fc80007810000 */
[----:B------:R-:W-:-:S04]  /*4140*/  FMNMX.FTZ R3, R195, R0, !PT ;  /* 0x00000000c3037209 */ /* 0x000fc80007810000 */
[----:B------:R-:W-:-:S04]  /*4150*/  FMNMX.FTZ R0, R198, R3, !PT ;  /* 0x00000003c6007209 */ /* 0x000fc80007810000 */
[----:B------:R-:W-:-:S05]  /*4160*/  FMNMX.FTZ R3, R199, R0, !PT ;  /* 0x00000000c7037209 */ /* 0x000fca0007810000 */
[----:B------:R-:W1:Y:S01]  /*4170*/  SHFL.BFLY PT, R10, R3, 0x2, 0x1f ;  /* 0x0c401f00030a7f89 */ /* 0x000e6200000e0000 */
[----:B0-----:R-:W-:-:S05]  /*4180*/  FMNMX.FTZ R5, R8, R5, !PT ;  /* 0x0000000508057209 */ /* 0x001fca0007810000 */
[----:B------:R-:W0:Y:S01]  /*4190*/  SHFL.BFLY PT, R0, R5, 0x1, 0x1f ;  /* 0x0c201f0005007f89 */ /* 0x000e2200000e0000 */
[----:B-1----:R-:W-:-:S05]  /*41a0*/  FMNMX.FTZ R10, R3, R10, !PT ;  /* 0x0000000a030a7209 */ /* 0x002fca0007810000 */
[----:B------:R-:W1:Y:S01]  /*41b0*/  SHFL.BFLY PT, R13, R10, 0x1, 0x1f ;  /* 0x0c201f000a0d7f89 */ /* 0x000e6200000e0000 */
[----:B0-----:R-:W-:-:S05]  /*41c0*/  FMNMX.FTZ R0, R5, R0, !PT ;  /* 0x0000000005007209 */ /* 0x001fca0007810000 */
[C---:B------:R-:W-:Y:S01]  /*41d0*/  FMUL.FTZ R12, R0.reuse, UR27 ;  /* 0x0000001b000c7c20 */ /* 0x040fe20008410000 */
[----:B------:R-:W-:-:S03]  /*41e0*/  FADD.FTZ R7, -R0, R7 ;  /* 0x0000000700077221 */ /* 0x000fc60000010100 */
[--C-:B------:R-:W-:Y:S01]  /*41f0*/  FFMA.FTZ R156, R156, UR27, -R12.reuse ;  /* 0x0000001b9c9c7c23 */ /* 0x100fe2000801080c */
[--C-:B------:R-:W-:Y:S01]  /*4200*/  FFMA.FTZ R8, R152, UR27, -R12.reuse ;  /* 0x0000001b98087c23 */ /* 0x100fe2000801080c */
[--C-:B------:R-:W-:Y:S01]  /*4210*/  FFMA.FTZ R9, R153, UR27, -R12.reuse ;  /* 0x0000001b99097c23 */ /* 0x100fe2000801080c */
[----:B------:R-:W-:Y:S01]  /*4220*/  FMUL.FTZ R7, R7, UR27 ;  /* 0x0000001b07077c20 */ /* 0x000fe20008410000 */
[----:B------:R-:W-:Y:S01]  /*4230*/  VIADD R153, R200, 0x8 ;  /* 0x00000008c8997836 */ /* 0x000fe20000000000 */
[----:B------:R-:W-:Y:S02]  /*4240*/  @!P1 PRMT R152, RZ, 0x654, R21 ;  /* 0x00000654ff989816 */ /* 0x000fe40000000015 */
[----:B------:R-:W-:Y:S01]  /*4250*/  MUFU.EX2 R8, R8 ;  /* 0x0000000800087308 */ /* 0x000fe20000000800 */
[----:B-1----:R-:W-:Y:S01]  /*4260*/  FMNMX.FTZ R3, R10, R13, !PT ;  /* 0x0000000d0a037209 */ /* 0x002fe20007810000 */
[----:B------:R-:W-:-:S06]  /*4270*/  FFMA.FTZ R13, R157, UR27, -R12 ;  /* 0x0000001b9d0d7c23 */ /* 0x000fcc000801080c */
[----:B------:R0:W-:Y:S01]  /*4280*/  MUFU.EX2 R10, R156 ;  /* 0x0000009c000a7308 */ /* 0x0001e20000000800 */
[--C-:B------:R-:W-:Y:S01]  /*4290*/  FFMA.FTZ R157, R160, UR27, -R12.reuse ;  /* 0x0000001ba09d7c23 */ /* 0x100fe2000801080c */
[--C-:B------:R-:W-:Y:S01]  /*42a0*/  FFMA.FTZ R160, R165, UR27, -R12.reuse ;  /* 0x0000001ba5a07c23 */ /* 0x100fe2000801080c */
[C---:B------:R-:W-:Y:S01]  /*42b0*/  FADD.FTZ R5, -R3.reuse, R11 ;  /* 0x0000000b03057221 */ /* 0x040fe20000010100 */
[----:B------:R-:W-:Y:S01]  /*42c0*/  FMUL.FTZ R23, R3, UR27 ;  /* 0x0000001b03177c20 */ /* 0x000fe20008410000 */
[--C-:B------:R-:W-:Y:S01]  /*42d0*/  FFMA.FTZ R165, R168, UR27, -R12.reuse ;  /* 0x0000001ba8a57c23 */ /* 0x100fe2000801080c */
[--C-:B------:R-:W-:Y:S01]  /*42e0*/  FFMA.FTZ R168, R173, UR27, -R12.reuse ;  /* 0x0000001bada87c23 */ /* 0x100fe2000801080c */
[----:B------:R-:W-:Y:S01]  /*42f0*/  FMUL.FTZ R11, R5, UR27 ;  /* 0x0000001b050b7c20 */ /* 0x000fe20008410000 */
[----:B------:R-:W-:Y:S01]  /*4300*/  IADD3 R5, -R200, 0xb, RZ ;  /* 0x0000000bc8057810 */ /* 0x000fe20007ffe1ff */
[--C-:B------:R-:W-:Y:S01]  /*4310*/  FFMA.FTZ R14, R154, UR27, -R23.reuse ;  /* 0x0000001b9a0e7c23 */ /* 0x100fe20008010817 */
[--C-:B------:R-:W-:Y:S01]  /*4320*/  FFMA.FTZ R15, R155, UR27, -R23.reuse ;  /* 0x0000001b9b0f7c23 */ /* 0x100fe20008010817 */
[--C-:B0-----:R-:W-:Y:S01]  /*4330*/  FFMA.FTZ R156, R159, UR27, -R23.reuse ;  /* 0x0000001b9f9c7c23 */ /* 0x101fe20008010817 */
[--C-:B------:R-:W-:Y:S01]  /*4340*/  FFMA.FTZ R158, R158, UR27, -R23.reuse ;  /* 0x0000001b9e9e7c23 */ /* 0x100fe20008010817 */
[----:B------:R1:W-:Y:S06]  /*4350*/  BAR.ARV R5, 0x100 ;  /* 0x000400050000751d */ /* 0x0003ec0000002000 */
[----:B------:R0:W-:Y:S01]  /*4360*/  @!P1 SYNCS.ARRIVE.TRANS64.RED.A1T0 RZ, [R152+URZ], RZ ;  /* 0x000000ff98ff99a7 */ /* 0x0001e2000810043f */
[----:B------:R-:W2:Y:S01]  /*4370*/  MUFU.EX2 R7, R7 ;  /* 0x0000000700077308 */ /* 0x000ea20000000800 */
        /* <DEDUP_REMOVED lines=16> */
[-C--:B--2---:R-:W-:Y:S01]  /*4480*/  FMUL.FTZ R24, R24, R7.reuse ;  /* 0x0000000718187220 */ /* 0x084fe20000410000 */
        /* <DEDUP_REMOVED lines=23> */
[----:B------:R4:W-:Y:S01]  /*4600*/  BAR.SYNC.DEFER_BLOCKING R153, 0x100 ;  /* 0x000400990000751d */ /* 0x0009e20000010000 */
        /* <DEDUP_REMOVED lines=109> */
[----:B0-----:R-:W-:Y:S01]  /*4ce0*/  F2FP.BF16.F32.PACK_AB R152, R9, R8 ;  /* 0x000000080998723e */ /* 0x001fe200000010ff */
[--C-:B-----5:R-:W-:Y:S01]  /*4cf0*/  FFMA.FTZ R158, R161, UR27, -R12.reuse ;  /* 0x0000001ba19e7c23 */ /* 0x120fe2000801080c */
[----:B--2---:R-:W-:Y:S01]  /*4d00*/  F2FP.BF16.F32.PACK_AB R154, R13, R10 ;  /* 0x0000000a0d9a723e */ /* 0x004fe200000010ff */
[--C-:B------:R-:W-:Y:S01]  /*4d10*/  FFMA.FTZ R161, R162, UR27, -R23.reuse ;  /* 0x0000001ba2a17c23 */ /* 0x100fe20008010817 */
[----:B----4-:R-:W-:Y:S01]  /*4d20*/  F2FP.BF16.F32.PACK_AB R153, R15, R14 ;  /* 0x0000000e0f99723e */ /* 0x010fe200000010ff */
[--C-:B------:R-:W-:Y:S01]  /*4d30*/  FFMA.FTZ R162, R163, UR27, -R23.reuse ;  /* 0x0000001ba3a27c23 */ /* 0x100fe20008010817 */
[----:B-1----:R-:W-:Y:S01]  /*4d40*/  F2FP.BF16.F32.PACK_AB R155, R156, R21 ;  /* 0x000000159c9b723e */ /* 0x002fe200000010ff */
[--C-:B------:R-:W-:Y:S01]  /*4d50*/  FFMA.FTZ R163, R166, UR27, -R23.reuse ;  /* 0x0000001ba6a37c23 */ /* 0x100fe20008010817 */
[----:B------:R-:W-:Y:S01]  /*4d60*/  MUFU.EX2 R157, R157 ;  /* 0x0000009d009d7308 */ /* 0x000fe20000000800 */
[--C-:B------:R-:W-:Y:S01]  /*4d70*/  FFMA.FTZ R166, R169, UR27, -R12.reuse ;  /* 0x0000001ba9a67c23 */ /* 0x100fe2000801080c */
[----:B------:R-:W-:Y:S01]  /*4d80*/  WARPGROUP.ARRIVE ;  /* 0x00000000000079c5 */ /* 0x000fe20000000000 */
[--C-:B------:R-:W-:Y:S01]  /*4d90*/  FFMA.FTZ R169, R170, UR27, -R23.reuse ;  /* 0x0000001baaa97c23 */ /* 0x100fe20008010817 */
[--C-:B------:R-:W-:Y:S01]  /*4da0*/  FFMA.FTZ R170, R171, UR27, -R23.reuse ;  /* 0x0000001babaa7c23 */ /* 0x100fe20008010817 */
[--C-:B------:R-:W-:Y:S01]  /*4db0*/  FFMA.FTZ R171, R174, UR27, -R23.reuse ;  /* 0x0000001baeab7c23 */ /* 0x100fe20008010817 */
[--C-:B------:R-:W-:Y:S01]  /*4dc0*/  FFMA.FTZ R174, R177, UR27, -R12.reuse ;  /* 0x0000001bb1ae7c23 */ /* 0x100fe2000801080c */
[--C-:B------:R-:W-:Y:S01]  /*4dd0*/  FFMA.FTZ R177, R178, UR27, -R23.reuse ;  /* 0x0000001bb2b17c23 */ /* 0x100fe20008010817 */
[----:B------:R-:W-:Y:S01]  /*4de0*/  HGMMA.64x256x16.F32.BF16 R24, R152, gdesc[UR4].tnspB, R24, gsb0 ;  /* 0x43e0000498187df0 */ /* 0x000fe20008001818 */
[----:B------:R-:W0:Y:S01]  /*4df0*/  MUFU.EX2 R158, R158 ;  /* 0x0000009e009e7308 */ /* 0x000e220000000800 */
[----:B------:R-:W-:Y:S01]  /*4e00*/  UIADD3 UR6, UR10, 0x80, URZ ;  /* 0x000000800a067890 */ /* 0x000fe2000fffe03f */
[--C-:B------:R-:W-:Y:S01]  /*4e10*/  FFMA.FTZ R178, R179, UR27, -R23.reuse ;  /* 0x0000001bb3b27c23 */ /* 0x100fe20008010817 */
[----:B------:R-:W-:Y:S01]  /*4e20*/  UMOV UR7, 0x40000040 ;  /* 0x4000004000077882 */ /* 0x000fe20000000000 */
        /* <DEDUP_REMOVED lines=10> */
[----:B------:R-:W-:Y:S01]  /*4ed0*/  FFMA.FTZ R12, R197, UR27, -R12 ;  /* 0x0000001bc50c7c23 */ /* 0x000fe2000801080c */
[----:B------:R-:W-:Y:S01]  /*4ee0*/  FFMA.FTZ R23, R199, UR27, -R23 ;  /* 0x0000001bc7177c23 */ /* 0x000fe20008010817 */
[----:B------:R-:W-:Y:S01]  /*4ef0*/  MUFU.EX2 R160, R160 ;  /* 0x000000a000a07308 */ /* 0x000fe20000000800 */
[----:B------:R-:W-:Y:S01]  /*4f00*/  FFMA.FTZ R4, R7, R4, R8 ;  /* 0x0000000407047223 */ /* 0x000fe20000010008 */
[----:B------:R-:W-:Y:S01]  /*4f10*/  FFMA.FTZ R6, R11, R6, R14 ;  /* 0x000000060b067223 */ /* 0x000fe2000001000e */
[----:B------:R-:W-:-:S02]  /*4f20*/  IMAD.MOV.U32 R11, RZ, RZ, R3 ;  /* 0x000000ffff0b7224 */ /* 0x000fc400078e0003 */
[----:B------:R-:W-:Y:S01]  /*4f30*/  FADD.FTZ R9, R9, R4 ;  /* 0x0000000409097221 */ /* 0x000fe20000010000 */
[----:B------:R-:W-:Y:S01]  /*4f40*/  FADD.FTZ R6, R15, R6 ;  /* 0x000000060f067221 */ /* 0x000fe20000010000 */
[----:B------:R-:W-:Y:S01]  /*4f50*/  IMAD.MOV.U32 R7, RZ, RZ, R0 ;  /* 0x000000ffff077224 */ /* 0x000fe200078e0000 */
[----:B------:R-:W-:Y:S01]  /*4f60*/  MUFU.EX2 R161, R161 ;  /* 0x000000a100a17308 */ /* 0x000fe20000000800 */
[----:B------:R-:W-:Y:S01]  /*4f70*/  FADD.FTZ R10, R10, R9 ;  /* 0x000000090a0a7221 */ /* 0x000fe20000010000 */
[----:B------:R-:W-:-:S03]  /*4f80*/  FADD.FTZ R21, R21, R6 ;  /* 0x0000000615157221 */ /* 0x000fc60000010000 */
[----:B------:R-:W-:Y:S01]  /*4f90*/  FADD.FTZ R10, R13, R10 ;  /* 0x0000000a0d0a7221 */ /* 0x000fe20000010000 */
[----:B------:R-:W-:Y:S02]  /*4fa0*/  FADD.FTZ R156, R156, R21 ;  /* 0x000000159c9c7221 */ /* 0x000fe40000010000 */
[----:B------:R-:W1:Y:S08]  /*4fb0*/  MUFU.EX2 R162, R162 ;  /* 0x000000a200a27308 */ /* 0x000e700000000800 */
[----:B------:R-:W-:Y:S08]  /*4fc0*/  MUFU.EX2 R163, R163 ;  /* 0x000000a300a37308 */ /* 0x000ff00000000800 */
[----:B------:R-:W2:Y:S08]  /*4fd0*/  MUFU.EX2 R164, R164 ;  /* 0x000000a400a47308 */ /* 0x000eb00000000800 */
[----:B------:R-:W-:Y:S08]  /*4fe0*/  MUFU.EX2 R165, R165 ;  /* 0x000000a500a57308 */ /* 0x000ff00000000800 */
[----:B------:R-:W3:Y:S08]  /*4ff0*/  MUFU.EX2 R166, R166 ;  /* 0x000000a600a67308 */ /* 0x000ef00000000800 */
[----:B------:R-:W-:Y:S08]  /*5000*/  MUFU.EX2 R167, R167 ;  /* 0x000000a700a77308 */ /* 0x000ff00000000800 */
[----:B------:R-:W-:Y:S08]  /*5010*/  MUFU.EX2 R168, R168 ;  /* 0x000000a800a87308 */ /* 0x000ff00000000800 */
[----:B------:R-:W-:Y:S08]  /*5020*/  MUFU.EX2 R169, R169 ;  /* 0x000000a900a97308 */ /* 0x000ff00000000800 */
[----:B------:R-:W4:Y:S08]  /*5030*/  MUFU.EX2 R170, R170 ;  /* 0x000000aa00aa7308 */ /* 0x000f300000000800 */
[----:B------:R-:W-:Y:S08]  /*5040*/  MUFU.EX2 R171, R171 ;  /* 0x000000ab00ab7308 */ /* 0x000ff00000000800 */
[----:B------:R-:W5:Y:S08]  /*5050*/  MUFU.EX2 R172, R172 ;  /* 0x000000ac00ac7308 */ /* 0x000f700000000800 */
[----:B------:R-:W-:Y:S08]  /*5060*/  MUFU.EX2 R173, R173 ;  /* 0x000000ad00ad7308 */ /* 0x000ff00000000800 */
[----:B------:R-:W5:Y:S08]  /*5070*/  MUFU.EX2 R174, R174 ;  /* 0x000000ae00ae7308 */ /* 0x000f700000000800 */
[----:B------:R-:W-:Y:S08]  /*5080*/  MUFU.EX2 R175, R175 ;  /* 0x000000af00af7308 */ /* 0x000ff00000000800 */
[----:B------:R-:W-:Y:S08]  /*5090*/  MUFU.EX2 R176, R176 ;  /* 0x000000b000b07308 */ /* 0x000ff00000000800 */
[----:B------:R-:W-:Y:S08]  /*50a0*/  MUFU.EX2 R177, R177 ;  /* 0x000000b100b17308 */ /* 0x000ff00000000800 */
[----:B------:R-:W5:Y:S08]  /*50b0*/  MUFU.EX2 R178, R178 ;  /* 0x000000b200b27308 */ /* 0x000f700000000800 */
        /* <DEDUP_REMOVED lines=12> */
[----:B------:R-:W-:Y:S01]  /*5180*/  MUFU.EX2 R191, R191 ;  /* 0x000000bf00bf7308 */ /* 0x000fe20000000800 */
[----:B------:R-:W-:-:S02]  /*5190*/  WARPGROUP.DEPBAR.LE gsb0, 0x0 ;  /* 0x00008000000079c5 */ /* 0x000fc40000010000 */
[----:B0-----:R-:W-:-:S05]  /*51a0*/  F2FP.BF16.F32.PACK_AB R152, R158, R157 ;  /* 0x0000009d9e98723e */ /* 0x001fca00000010ff */
[----:B------:R-:W-:Y:S01]  /*51b0*/  MUFU.EX2 R12, R12 ;  /* 0x0000000c000c7308 */ /* 0x000fe20000000800 */
[----:B-1----:R-:W-:Y:S01]  /*51c0*/  F2FP.BF16.F32.PACK_AB R153, R162, R161 ;  /* 0x000000a1a299723e */ /* 0x002fe200000010ff */
[----:B------:R-:W-:Y:S01]  /*51d0*/  FADD.FTZ R157, R157, R10 ;  /* 0x0000000a9d9d7221 */ /* 0x000fe20000010000 */
[----:B------:R-:W-:Y:S01]  /*51e0*/  F2FP.BF16.F32.PACK_AB R154, R160, R159 ;  /* 0x0000009fa09a723e */ /* 0x000fe200000010ff */
[----:B------:R-:W-:Y:S01]  /*51f0*/  FADD.FTZ R161, R161, R156 ;  /* 0x0000009ca1a17221 */ /* 0x000fe20000010000 */
[----:B--2---:R-:W-:Y:S01]  /*5200*/  F2FP.BF16.F32.PACK_AB R155, R164, R163 ;  /* 0x000000a3a49b723e */ /* 0x004fe200000010ff */
[----:B------:R-:W-:Y:S02]  /*5210*/  FADD.FTZ R158, R158, R157 ;  /* 0x0000009d9e9e7221 */ /* 0x000fe40000010000 */
[----:B------:R-:W-:Y:S01]  /*5220*/  MUFU.EX2 R192, R192 ;  /* 0x000000c000c07308 */ /* 0x000fe20000000800 */
[----:B------:R-:W-:Y:S01]  /*5230*/  WARPGROUP.ARRIVE ;  /* 0x00000000000079c5 */ /* 0x000fe20000000000 */
[----:B------:R-:W-:Y:S01]  /*5240*/  FADD.FTZ R162, R162, R161 ;  /* 0x000000a1a2a27221 */ /* 0x000fe20000010000 */
[----:B------:R-:W-:-:S03]  /*5250*/  FADD.FTZ R159, R159, R158 ;  /* 0x0000009e9f9f7221 */ /* 0x000fc60000010000 */
[----:B------:R-:W-:Y:S01]  /*5260*/  FADD.FTZ R163, R163, R162 ;  /* 0x000000a2a3a37221 */ /* 0x000fe20000010000 */
[----:B------:R-:W-:Y:S01]  /*5270*/  HGMMA.64x256x16.F32.BF16 R24, R152, gdesc[UR4].tnspB, R24, gsb0 ;  /* 0x43e0000498187df0 */ /* 0x000fe20008001818 */
[----:B------:R-:W-:Y:S01]  /*5280*/  UIADD3 UR6, UR10, 0x100, URZ ;  /* 0x000001000a067890 */ /* 0x000fe2000fffe03f */
[----:B------:R-:W0:Y:S01]  /*5290*/  MUFU.EX2 R193, R193 ;  /* 0x000000c100c17308 */ /* 0x000e220000000800 */
[----:B------:R-:W-:Y:S01]  /*52a0*/  UMOV UR7, 0x40000040 ;  /* 0x4000004000077882 */ /* 0x000fe20000000000 */
[----:B------:R-:W-:Y:S01]  /*52b0*/  FADD.FTZ R160, R160, R159 ;  /* 0x0000009fa0a07221 */ /* 0x000fe20000010000 */
[----:B------:R-:W-:-:S05]  /*52c0*/  FADD.FTZ R164, R164, R163 ;  /* 0x000000a3a4a47221 */ /* 0x000fca0000010000 */
[----:B------:R-:W-:Y:S08]  /*52d0*/  MUFU.EX2 R194, R194 ;  /* 0x000000c200c27308 */ /* 0x000ff00000000800 */
[----:B------:R-:W1:Y:S01]  /*52e0*/  MUFU.EX2 R23, R23 ;  /* 0x0000001700177308 */ /* 0x000e620000000800 */
[----:B------:R-:W-:Y:S02]  /*52f0*/  WARPGROUP.DEPBAR.LE gsb0, 0x0 ;  /* 0x00008000000079c5 */ /* 0x000fe40000010000 */
[----:B---3--:R-:W-:Y:S01]  /*5300*/  F2FP.BF16.F32.PACK_AB R152, R166, R165 ;  /* 0x000000a5a698723e */ /* 0x008fe200000010ff */
[----:B------:R-:W-:Y:S01]  /*5310*/  FADD.FTZ R165, R165, R160 ;  /* 0x000000a0a5a57221 */ /* 0x000fe20000010000 */
[----:B----4-:R-:W-:Y:S01]  /*5320*/  F2FP.BF16.F32.PACK_AB R153, R170, R169 ;  /* 0x000000a9aa99723e */ /* 0x010fe200000010ff */
[----:B------:R-:W-:Y:S01]  /*5330*/  FADD.FTZ R169, R169, R164 ;  /* 0x000000a4a9a97221 */ /* 0x000fe20000010000 */
[----:B------:R-:W-:Y:S01]  /*5340*/  F2FP.BF16.F32.PACK_AB R154, R168, R167 ;  /* 0x000000a7a89a723e */ /* 0x000fe200000010ff */
[----:B------:R-:W-:Y:S01]  /*5350*/  FADD.FTZ R166, R166, R165 ;  /* 0x000000a5a6a67221 */ /* 0x000fe20000010000 */
[----:B-----5:R-:W-:Y:S01]  /*5360*/  F2FP.BF16.F32.PACK_AB R155, R172, R171 ;  /* 0x000000abac9b723e */ /* 0x020fe200000010ff */
[----:B------:R-:W-:-:S02]  /*5370*/  FADD.FTZ R170, R170, R169 ;  /* 0x000000a9aaaa7221 */ /* 0x000fc40000010000 */
[----:B------:R-:W-:Y:S01]  /*5380*/  FADD.FTZ R167, R167, R166 ;  /* 0x000000a6a7a77221 */ /* 0x000fe20000010000 */
[----:B------:R-:W-:Y:S01]  /*5390*/  WARPGROUP.ARRIVE ;  /* 0x00000000000079c5 */ /* 0x000fe20000000000 */
[----:B------:R-:W-:Y:S02]  /*53a0*/  FADD.FTZ R171, R171, R170 ;  /* 0x000000aaabab7221 */ /* 0x000fe40000010000 */
[----:B------:R-:W-:Y:S02]  /*53b0*/  FADD.FTZ R168, R168, R167 ;  /* 0x000000a7a8a87221 */ /* 0x000fe40000010000 */
[----:B------:R-:W-:Y:S01]  /*53c0*/  FADD.FTZ R172, R172, R171 ;  /* 0x000000abacac7221 */ /* 0x000fe20000010000 */
[----:B------:R-:W-:Y:S01]  /*53d0*/  HGMMA.64x256x16.F32.BF16 R24, R152, gdesc[UR4].tnspB, R24, gsb0 ;  /* 0x43e0000498187df0 */ /* 0x000fe20008001818 */
[----:B------:R-:W-:Y:S01]  /*53e0*/  UIADD3 UR6, UR10, 0x180, URZ ;  /* 0x000001800a067890 */ /* 0x000fe2000fffe03f */
[----:B------:R-:W-:Y:S01]  /*53f0*/  UMOV UR7, 0x40000040 ;  /* 0x4000004000077882 */ /* 0x000fe20000000000 */
[----:B------:R-:W-:-:S02]  /*5400*/  WARPGROUP.DEPBAR.LE gsb0, 0x0 ;  /* 0x00008000000079c5 */ /* 0x000fc40000010000 */
[----:B------:R-:W-:Y:S01]  /*5410*/  F2FP.BF16.F32.PACK_AB R152, R174, R173 ;  /* 0x000000adae98723e */ /* 0x000fe200000010ff */
[----:B------:R-:W-:Y:S01]  /*5420*/  FADD.FTZ R173, R173, R168 ;  /* 0x000000a8adad7221 */ /* 0x000fe20000010000 */
[----:B------:R-:W-:Y:S01]  /*5430*/  F2FP.BF16.F32.PACK_AB R153, R178, R177 ;  /* 0x000000b1b299723e */ /* 0x000fe200000010ff */
[----:B------:R-:W-:Y:S01]  /*5440*/  FADD.FTZ R177, R177, R172 ;  /* 0x000000acb1b17221 */ /* 0x000fe20000010000 */
[----:B------:R-:W-:Y:S01]  /*5450*/  F2FP.BF16.F32.PACK_AB R154, R176, R175 ;  /* 0x000000afb09a723e */ /* 0x000fe200000010ff */
[----:B------:R-:W-:Y:S01]  /*5460*/  FADD.FTZ R174, R174, R173 ;  /* 0x000000adaeae7221 */ /* 0x000fe20000010000 */
[----:B------:R-:W-:Y:S01]  /*5470*/  F2FP.BF16.F32.PACK_AB R155, R180, R179 ;  /* 0x000000b3b49b723e */ /* 0x000fe200000010ff */
[----:B------:R-:W-:Y:S02]  /*5480*/  FADD.FTZ R178, R178, R177 ;  /* 0x000000b1b2b27221 */ /* 0x000fe40000010000 */
[----:B------:R-:W-:Y:S01]  /*5490*/  FADD.FTZ R175, R175, R174 ;  /* 0x000000aeafaf7221 */ /* 0x000fe20000010000 */
[----:B------:R-:W-:Y:S01]  /*54a0*/  WARPGROUP.ARRIVE ;  /* 0x00000000000079c5 */ /* 0x000fe20000000000 */
[----:B------:R-:W-:-:S02]  /*54b0*/  FADD.FTZ R179, R179, R178 ;  /* 0x000000b2b3b37221 */ /* 0x000fc40000010000 */
        /* <DEDUP_REMOVED lines=39> */
[----:B------:R-:W-:Y:S05]  /*5730*/  @P2 BRA `(.L_x_9272) ;  /* 0xffffffdc00042947 */ /* 0x000fea000383ffff */
.L_x_9263:
[----:B------:R-:W2:Y:S01]  /*5740*/  SHFL.BFLY PT, R7, R4, 0x2, 0x1f ;  /* 0x0c401f0004077f89 */ /* 0x000ea200000e0000 */
[----:B------:R-:W-:Y:S01]  /*5750*/  MOV R206, 0x400 ;  /* 0x0000040000ce7802 */ /* 0x000fe20000000f00 */
[----:B------:R-:W-:Y:S02]  /*5760*/  UIADD3 UR4, -UR43, URZ, URZ ;  /* 0x0000003f2b047290 */ /* 0x000fe4000fffe13f */
[----:B------:R-:W3:Y:S01]  /*5770*/  SHFL.BFLY PT, R9, R6, 0x2, 0x1f ;  /* 0x0c401f0006097f89 */ /* 0x000ee200000e0000 */
[----:B------:R-:W-:Y:S01]  /*5780*/  ULDC UR10, c[0x0][0xd44] ;  /* 0x00035100000a7ab9 */ /* 0x000fe20000000800 */
[----:B------:R-:W-:Y:S01]  /*5790*/  ULDC.64 UR6, c[0x0][0xc90] ;  /* 0x0003240000067ab9 */ /* 0x000fe20000000a00 */
[----:B------:R-:W-:Y:S01]  /*57a0*/  UIMAD UR10, UR10, UR4, UR41 ;  /* 0x000000040a0a72a4 */ /* 0x000fe2000f8e0229 */
[----:B------:R-:W4:Y:S01]  /*57b0*/  S2R R11, SR_CgaCtaId ;  /* 0x00000000000b7919 */ /* 0x000f220000008800 */
[----:B------:R-:W-:Y:S02]  /*57c0*/  ULDC.64 UR8, c[0x0][0xbe8] ;  /* 0x0002fa0000087ab9 */ /* 0x000fe40000000a00 */
[----:B------:R-:W-:Y:S01]  /*57d0*/  USHF.R.S32.HI UR11, URZ, 0x1f, UR10 ;  /* 0x0000001f3f0b7899 */ /* 0x000fe2000801140a */
[----:B------:R-:W0:Y:S01]  /*57e0*/  S2R R13, SR_SWINHI ;  /* 0x00000000000d7919 */ /* 0x000e220000002f00 */
[----:B------:R-:W-:-:S02]  /*57f0*/  UIMAD.WIDE.U32 UR4, UR10, UR6, URZ ;  /* 0x000000060a0472a5 */ /* 0x000fc4000f8e003f */
[----:B------:R-:W-:Y:S01]  /*5800*/  UIMAD UR6, UR11, UR6, URZ ;  /* 0x000000060b0672a4 */ /* 0x000fe2000f8e023f */
[----:B------:R1:W-:Y:S06]  /*5810*/  BAR.ARV R5, 0x100 ;  /* 0x000400050000751d */ /* 0x0003ec0000002000 */
[----:B------:R-:W-:Y:S01]  /*5820*/  UIMAD UR6, UR10, UR7, UR6 ;  /* 0x000000070a0672a4 */ /* 0x000fe2000f8e0206 */
[----:B--2---:R-:W-:Y:S01]  /*5830*/  FADD.FTZ R7, R7, R4 ;  /* 0x0000000407077221 */ /* 0x004fe20000010000 */
[----:B------:R-:W-:Y:S01]  /*5840*/  IMAD.MOV.U32 R4, RZ, RZ, RZ ;  /* 0x000000ffff047224 */ /* 0x000fe200078e00ff */
[----:B------:R-:W-:Y:S06]  /*5850*/  BAR.ARV 0x8, 0x180 ;  /* 0x0206000000007b1d */ /* 0x000fec0000002000 */
[----:B---3--:R-:W-:Y:S01]  /*5860*/  FADD.FTZ R9, R9, R6 ;  /* 0x0000000609097221 */ /* 0x008fe20000010000 */
[----:B------:R-:W-:Y:S01]  /*5870*/  IMAD.MOV.U32 R6, RZ, RZ, -0x800000 ;  /* 0xff800000ff067424 */ /* 0x000fe200078e00ff */
[----:B------:R-:W2:Y:S01]  /*5880*/  SHFL.BFLY PT, R8, R7, 0x1, 0x1f ;  /* 0x0c201f0007087f89 */ /* 0x000ea200000e0000 */
[----:B-1----:R-:W-:Y:S01]  /*5890*/  IMAD.MOV.U32 R5, RZ, RZ, -0x800000 ;  /* 0xff800000ff057424 */ /* 0x002fe200078e00ff */
[----:B------:R-:W-:-:S02]  /*58a0*/  USHF.R.S32.HI UR7, URZ, 0x1f, UR43 ;  /* 0x0000001f3f077899 */ /* 0x000fc4000801142b */
[----:B------:R-:W1:Y:S01]  /*58b0*/  SHFL.BFLY PT, R10, R9, 0x1, 0x1f ;  /* 0x0c201f00090a7f89 */ /* 0x000e6200000e0000 */
[----:B----4-:R-:W-:Y:S01]  /*58c0*/  LEA R206, R11, R206, 0x18 ;  /* 0x000000ce0bce7211 */ /* 0x010fe200078ec0ff */
[----:B------:R-:W-:Y:S01]  /*58d0*/  BAR.SYNC.DEFER_BLOCKING 0x1, 0x100 ;  /* 0x0044000000007b1d */ /* 0x000fe20000010000 */
[----:B--2---:R-:W-:Y:S01]  /*58e0*/  FADD.FTZ R12, R7, R8 ;  /* 0x00000008070c7221 */ /* 0x004fe20000010000 */
[----:B------:R-:W-:Y:S02]  /*58f0*/  IMAD.MOV.U32 R8, RZ, RZ, RZ ;  /* 0x000000ffff087224 */ /* 0x000fe400078e00ff */
[----:B-1----:R-:W-:Y:S02]  /*5900*/  FADD.FTZ R14, R9, R10 ;  /* 0x0000000a090e7221 */ /* 0x002fe40000010000 */
[----:B------:R-:W-:Y:S01]  /*5910*/  FSETP.NE.FTZ.AND P0, PT, R12, RZ, PT ;  /* 0x000000ff0c00720b */ /* 0x000fe20003f15000 */
[----:B------:R-:W-:Y:S01]  /*5920*/  IMAD R9, R22, 0x40, R2 ;  /* 0x0000004016097824 */ /* 0x000fe200078e0202 */
[----:B------:R-:W-:-:S02]  /*5930*/  MOV R10, R206 ;  /* 0x000000ce000a7202 */ /* 0x000fc40000000f00 */
[----:B0-----:R-:W-:Y:S01]  /*5940*/  MOV R11, R13 ;  /* 0x0000000d000b7202 */ /* 0x001fe20000000f00 */
[----:B------:R-:W-:Y:S01]  /*5950*/  IMAD.U32 R13, RZ, RZ, UR27 ;  /* 0x0000001bff0d7e24 */ /* 0x000fe2000f8e00ff */
[----:B------:R-:W-:-:S07]  /*5960*/  FSETP.NE.FTZ.AND P1, PT, R14, RZ, PT ;  /* 0x000000ff0e00720b */ /* 0x000fce0003f35000 */
[----:B------:R-:W0:Y:S01]  /*5970*/  @P0 MUFU.RCP R8, R12 ;  /* 0x0000000c00080308 */ /* 0x000e220000001000 */
[----:B------:R-:W-:-:S07]  /*5980*/  @P0 FMUL.FTZ R13, R13, 0.69314718246459960938 ;  /* 0x3f3172180d0d0820 */ /* 0x000fce0000410000 */
[----:B------:R-:W-:Y:S08]  /*5990*/  @P1 MUFU.RCP R4, R14 ;  /* 0x0000000e00041308 */ /* 0x000ff00000001000 */
        /* <DEDUP_REMOVED lines=8> */
[----:B------:R-:W0:Y:S01]  /*5a20*/  @P1 MUFU.LG2 R14, R14 ;  /* 0x0000000e000e1308 */ /* 0x000e220000000c00 */
        /* <DEDUP_REMOVED lines=57> */
[----:B------:R-:W-:-:S04]  /*5dc0*/  IMAD.WIDE R8, R9, 0x2, R10 ;  /* 0x0000000209087825 */ /* 0x000fc800078e020a */
[----:B-1----:R-:W-:Y:S01]  /*5dd0*/  @P0 FMUL.FTZ R12, R12, 0.69314718246459960938 ;  /* 0x3f3172180c0c0820 */ /* 0x002fe20000410000 */
[----:B0-----:R-:W-:Y:S01]  /*5de0*/  @P1 FMUL.FTZ R14, R14, 0.69314718246459960938 ;  /* 0x3f3172180e0e1820 */ /* 0x001fe20000410000 */
[----:B------:R-:W-:Y:S01]  /*5df0*/  FMUL.FTZ R7, R91, R4 ;  /* 0x000000045b077220 */ /* 0x000fe20000410000 */
[----:B------:R-:W-:-:S04]  /*5e00*/  IMAD.WIDE R10, R211, 0x2, R10 ;  /* 0x00000002d30a7825 */ /* 0x000fc800078e020a */
[-C--:B------:R-:W-:Y:S01]  /*5e10*/  FMUL.FTZ R176, R131, R4.reuse ;  /* 0x0000000483b07220 */ /* 0x080fe20000410000 */
[-C--:B------:R-:W-:Y:S01]  /*5e20*/  FMUL.FTZ R23, R90, R4.reuse ;  /* 0x000000045a177220 */ /* 0x080fe20000410000 */
[-C--:B------:R-:W-:Y:S01]  /*5e30*/  FMUL.FTZ R61, R94, R4.reuse ;  /* 0x000000045e3d7220 */ /* 0x080fe20000410000 */
[----:B------:R-:W-:Y:S01]  /*5e40*/  IMAD.U32 R53, RZ, RZ, UR27 ;  /* 0x0000001bff357e24 */ /* 0x000fe2000f8e00ff */
[----:B------:R-:W-:Y:S01]  /*5e50*/  IADD3 R21, P3, R10, 0xc060, RZ ;  /* 0x0000c0600a157810 */ /* 0x000fe20007f7e0ff */
[----:B------:R-:W-:Y:S01]  /*5e60*/  FMUL.FTZ R77, R98, R4 ;  /* 0x00000004624d7220 */ /* 0x000fe20000410000 */
[C---:B------:R-:W-:Y:S01]  /*5e70*/  LOP3.LUT R171, R10.reuse, 0x380, RZ, 0xc0, !PT ;  /* 0x000003800aab7812 */ /* 0x040fe200078ec0ff */
[----:B------:R-:W-:Y:S01]  /*5e80*/  @P1 FMUL.FTZ R53, R53, 0.69314718246459960938 ;  /* 0x3f31721835351820 */ /* 0x000fe20000410000 */
[----:B------:R-:W-:Y:S01]  /*5e90*/  LOP3.LUT R15, R21, 0x380, RZ, 0xc0, !PT ;  /* 0x00000380150f7812 */ /* 0x000fe200078ec0ff */
[----:B------:R-:W-:Y:S01]  /*5ea0*/  @P0 FFMA.FTZ R6, R13, R0, R12 ;  /* 0x000000000d060223 */ /* 0x000fe2000001000c */
[----:B------:R-:W-:Y:S01]  /*5eb0*/  IADD3 R91, P5, R10, 0xc020, RZ ;  /* 0x0000c0200a5b7810 */ /* 0x000fe20007fbe0ff */
[----:B------:R-:W-:Y:S01]  /*5ec0*/  @P1 FFMA.FTZ R5, R53, R3, R14 ;  /* 0x0000000335051223 */ /* 0x000fe2000001000e */
        /* <DEDUP_REMOVED lines=34> */
[----:B------:R-:W-:Y:S01]  /*60f0*/  IADD3 R0, P3, R10, 0x60, RZ ;  /* 0x000000600a007810 */ /* 0x000fe20007f7e0ff */
[----:B------:R-:W-:Y:S01]  /*6100*/  FMUL.FTZ R31, R31, R4 ;  /* 0x000000041f1f7220 */ /* 0x000fe20000410000 */
[----:B------:R-:W-:Y:S01]  /*6110*/  LOP3.LUT R170, R171, R10, RZ, 0x3c, !PT ;  /* 0x0000000aabaa7212 */ /* 0x000fe200078e3cff */
        /* <DEDUP_REMOVED lines=67> */
[--C-:B------:R-:W-:Y:S01]  /*6550*/  IMAD.MOV.U32 R171, RZ, RZ, R11.reuse ;  /* 0x000000ffffab7224 */ /* 0x100fe200078e000b */
[----:B------:R-:W-:Y:S01]  /*6560*/  IADD3 R13, P3, R8, 0x1000, RZ ;  /* 0x00001000080d7810 */ /* 0x000fe20007f7e0ff */
[--C-:B------:R-:W-:Y:S01]  /*6570*/  IMAD.X R157, RZ, RZ, R11.reuse, P4 ;  /* 0x000000ffff9d7224 */ /* 0x100fe200020e060b */
[----:B------:R-:W-:Y:S01]  /*6580*/  LOP3.LUT R3, R52, 0x380, RZ, 0xc0, !PT ;  /* 0x0000038034037812 */ /* 0x000fe200078ec0ff */
[--C-:B------:R-:W-:Y:S01]  /*6590*/  IMAD.X R159, RZ, RZ, R11.reuse, P5 ;  /* 0x000000ffff9f7224 */ /* 0x100fe200028e060b */
[----:B------:R-:W-:Y:S01]  /*65a0*/  LOP3.LUT R12, R13, 0x380, RZ, 0xc0, !PT ;  /* 0x000003800d0c7812 */ /* 0x000fe200078ec0ff */
[--C-:B------:R-:W-:Y:S01]  /*65b0*/  IMAD.X R161, RZ, RZ, R11.reuse, P6 ;  /* 0x000000ffffa17224 */ /* 0x100fe200030e060b */
[----:B------:R-:W-:Y:S01]  /*65c0*/  SHF.R.U64 R3, R3, 0x3, RZ ;  /* 0x0000000303037819 */ /* 0x000fe200000012ff */
[--C-:B------:R-:W-:Y:S01]  /*65d0*/  IMAD.X R163, RZ, RZ, R11.reuse, P0 ;  /* 0x000000ffffa37224 */ /* 0x100fe200000e060b */
[----:B------:R-:W-:Y:S01]  /*65e0*/  SHF.R.U64 R12, R12, 0x3, RZ ;  /* 0x000000030c0c7819 */ /* 0x000fe200000012ff */
[----:B------:R-:W-:Y:S01]  /*65f0*/  IMAD.X R165, RZ, RZ, R11, P1 ;  /* 0x000000ffffa57224 */ /* 0x000fe200008e060b */
[----:B------:R-:W-:Y:S01]  /*6600*/  LOP3.LUT R95, R98, 0x380, RZ, 0xc0, !PT ;  /* 0x00000380625f7812 */ /* 0x000fe200078ec0ff */
[----:B------:R-:W-:Y:S01]  /*6610*/  IMAD.U32 R10, RZ, RZ, UR4 ;  /* 0x00000004ff0a7e24 */ /* 0x000fe2000f8e00ff */
[----:B------:R-:W-:Y:S01]  /*6620*/  LOP3.LUT R158, R3, R52, RZ, 0x3c, !PT ;  /* 0x00000034039e7212 */ /* 0x000fe200078e3cff */
[----:B------:R-:W-:Y:S01]  /*6630*/  UIADD3 UR4, UR5, UR6, URZ ;  /* 0x0000000605047290 */ /* 0x000fe2000fffe03f */
[----:B------:R-:W-:-:S02]  /*6640*/  LOP3.LUT R3, R14, 0x380, RZ, 0xc0, !PT ;  /* 0x000003800e037812 */ /* 0x000fc400078ec0ff */
[----:B------:R-:W-:Y:S01]  /*6650*/  LOP3.LUT R12, R12, R13, RZ, 0x3c, !PT ;  /* 0x0000000d0c0c7212 */ /* 0x000fe200078e3cff */
[----:B------:R-:W-:Y:S01]  /*6660*/  IMAD.X R13, RZ, RZ, R9, P3 ;  /* 0x000000ffff0d7224 */ /* 0x000fe200018e0609 */
[----:B------:R-:W-:Y:S01]  /*6670*/  SHF.R.U64 R95, R95, 0x3, RZ ;  /* 0x000000035f5f7819 */ /* 0x000fe200000012ff */
[----:B------:R-:W-:Y:S01]  /*6680*/  ULDC UR6, c[0x0][0xb88] ;  /* 0x0002e20000067ab9 */ /* 0x000fe20000000800 */
[----:B------:R-:W-:Y:S02]  /*6690*/  SHF.R.U64 R3, R3, 0x3, RZ ;  /* 0x0000000303037819 */ /* 0x000fe400000012ff */
[----:B------:R-:W-:Y:S02]  /*66a0*/  IADD3 R99, P3, R8, 0x8000, RZ ;  /* 0x0000800008637810 */ /* 0x000fe40007f7e0ff */
[----:B------:R-:W-:Y:S02]  /*66b0*/  LOP3.LUT R134, R95, R98, RZ, 0x3c, !PT ;  /* 0x000000625f867212 */ /* 0x000fe400078e3cff */
[----:B------:R-:W-:-:S02]  /*66c0*/  LOP3.LUT R160, R3, R14, RZ, 0x3c, !PT ;  /* 0x0000000e03a07212 */ /* 0x000fc400078e3cff */
[----:B------:R-:W-:Y:S02]  /*66d0*/  LOP3.LUT R98, R99, 0x380, RZ, 0xc0, !PT ;  /* 0x0000038063627812 */ /* 0x000fe400078ec0ff */
[----:B------:R-:W-:Y:S02]  /*66e0*/  LOP3.LUT R3, R0, 0x380, RZ, 0xc0, !PT ;  /* 0x0000038000037812 */ /* 0x000fe400078ec0ff */
[----:B------:R-:W-:Y:S02]  /*66f0*/  SHF.R.U64 R98, R98, 0x3, RZ ;  /* 0x0000000362627819 */ /* 0x000fe400000012ff */
[----:B------:R-:W-:Y:S02]  /*6700*/  SHF.R.U64 R3, R3, 0x3, RZ ;  /* 0x0000000303037819 */ /* 0x000fe400000012ff */
[----:B------:R-:W-:Y:S01]  /*6710*/  LOP3.LUT R98, R98, R99, RZ, 0x3c, !PT ;  /* 0x0000006362627212 */ /* 0x000fe200078e3cff */
[----:B------:R-:W-:Y:S01]  /*6720*/  IMAD.X R99, RZ, RZ, R9, P3 ;  /* 0x000000ffff637224 */ /* 0x000fe200018e0609 */
[----:B------:R-:W-:-:S02]  /*6730*/  LOP3.LUT R168, R3, R0, RZ, 0x3c, !PT ;  /* 0x0000000003a87212 */ /* 0x000fc400078e3cff */
[C---:B------:R-:W-:Y:S02]  /*6740*/  IADD3 R3, P3, R8.reuse, 0xf000, RZ ;  /* 0x0000f00008037810 */ /* 0x040fe40007f7e0ff */
[----:B------:R-:W-:Y:S02]  /*6750*/  IADD3 R95, P2, R8, 0x7000, RZ ;  /* 0x00007000085f7810 */ /* 0x000fe40007f5e0ff */
[----:B------:R-:W-:Y:S01]  /*6760*/  LOP3.LUT R0, R3, 0x380, RZ, 0xc0, !PT ;  /* 0x0000038003007812 */ /* 0x000fe200078ec0ff */
[----:B------:R-:W-:Y:S01]  /*6770*/  IMAD.X R127, RZ, RZ, R9, P3 ;  /* 0x000000ffff7f7224 */ /* 0x000fe200018e0609 */
[----:B------:R-:W-:Y:S02]  /*6780*/  LOP3.LUT R94, R95, 0x380, RZ, 0xc0, !PT ;  /* 0x000003805f5e7812 */ /* 0x000fe400078ec0ff */
[----:B------:R-:W-:Y:S02]  /*6790*/  SHF.R.U64 R0, R0, 0x3, RZ ;  /* 0x0000000300007819 */ /* 0x000fe400000012ff */
[----:B------:R-:W-:-:S02]  /*67a0*/  SHF.R.U64 R94, R94, 0x3, RZ ;  /* 0x000000035e5e7819 */ /* 0x000fc400000012ff */
[----:B------:R-:W-:Y:S01]  /*67b0*/  LOP3.LUT R126, R0, R3, RZ, 0x3c, !PT ;  /* 0x00000003007e7212 */ /* 0x000fe200078e3cff */
[----:B------:R-:W-:Y:S01]  /*67c0*/  IMAD R3, RZ, RZ, -UR41 ;  /* 0x80000029ff037e24 */ /* 0x000fe2000f8e02ff */
[----:B------:R-:W0:Y:S01]  /*67d0*/  LDC R0, c[0x0][0xce8] ;  /* 0x00033a00ff007b82 */ /* 0x000e220000000800 */
[----:B------:R-:W-:Y:S01]  /*67e0*/  LOP3.LUT R94, R94, R95, RZ, 0x3c, !PT ;  /* 0x0000005f5e5e7212 */ /* 0x000fe200078e3cff */
[----:B------:R-:W-:Y:S01]  /*67f0*/  IMAD.X R95, RZ, RZ, R9, P2 ;  /* 0x000000ffff5f7224 */ /* 0x000fe200010e0609 */
[----:B------:R-:W-:Y:S02]  /*6800*/  IADD3 R123, P2, R8, 0xe000, RZ ;  /* 0x0000e000087b7810 */ /* 0x000fe40007f5e0ff */
[----:B------:R-:W-:Y:S02]  /*6810*/  F2FP.BF16.F32.PACK_AB R24, R25, R24 ;  /* 0x000000181918723e */ /* 0x000fe400000010ff */
[----:B------:R-:W-:Y:S02]  /*6820*/  LOP3.LUT R122, R123, 0x380, RZ, 0xc0, !PT ;  /* 0x000003807b7a7812 */ /* 0x000fe400078ec0ff */
[----:B------:R-:W-:-:S02]  /*6830*/  F2FP.BF16.F32.PACK_AB R25, R27, R26 ;  /* 0x0000001a1b19723e */ /* 0x000fc400000010ff */
[----:B------:R-:W-:Y:S02]  /*6840*/  SHF.R.U64 R122, R122, 0x3, RZ ;  /* 0x000000037a7a7819 */ /* 0x000fe400000012ff */
[----:B------:R-:W-:Y:S02]  /*6850*/  F2FP.BF16.F32.PACK_AB R26, R187, R28 ;  /* 0x0000001cbb1a723e */ /* 0x000fe400000010ff */
[----:B------:R-:W-:Y:S01]  /*6860*/  LOP3.LUT R122, R122, R123, RZ, 0x3c, !PT ;  /* 0x0000007b7a7a7212 */ /* 0x000fe200078e3cff */
[----:B------:R-:W-:Y:S01]  /*6870*/  IMAD.X R123, RZ, RZ, R9, P2 ;  /* 0x000000ffff7b7224 */ /* 0x000fe200010e0609 */
[----:B------:R-:W1:Y:S01]  /*6880*/  LDC R28, c[0x0][0xd38] ;  /* 0x00034e00ff1c7b82 */ /* 0x000e620000000800 */
[----:B------:R-:W-:Y:S02]  /*6890*/  MOV R170, R170 ;  /* 0x000000aa00aa7202 */ /* 0x000fe40000000f00 */
[----:B------:R-:W-:Y:S02]  /*68a0*/  F2FP.BF16.F32.PACK_AB R27, R31, R30 ;  /* 0x0000001e1f1b723e */ /* 0x000fe400000010ff */
[----:B------:R-:W-:-:S02]  /*68b0*/  LOP3.LUT R57, R90, 0x380, RZ, 0xc0, !PT ;  /* 0x000003805a397812 */ /* 0x000fc400078ec0ff */
[----:B0-----:R-:W-:Y:S01]  /*68c0*/  ISETP.NE.AND P2, PT, R0, 0x1, PT ;  /* 0x000000010000780c */ /* 0x001fe20003f45270 */
[----:B------:R0:W-:Y:S01]  /*68d0*/  STSM.16.M88.4 [R170], R24 ;  /* 0x00000018aa007844 */ /* 0x0001e20000000200 */
[----:B------:R-:W-:Y:S01]  /*68e0*/  LOP3.LUT R11, R56, 0x380, RZ, 0xc0, !PT ;  /* 0x00000380380b7812 */ /* 0x000fe200078ec0ff */
[----:B------:R-:W2:Y:S01]  /*68f0*/  LDC.64 R30, c[0x0][0xc98] ;  /* 0x00032600ff1e7b82 */ /* 0x000ea20000000a00 */
[----:B------:R-:W-:Y:S02]  /*6900*/  SHF.R.U64 R57, R57, 0x3, RZ ;  /* 0x0000000339397819 */ /* 0x000fe400000012ff */
[----:B------:R-:W-:Y:S02]  /*6910*/  SHF.R.U64 R11, R11, 0x3, RZ ;  /* 0x000000030b0b7819 */ /* 0x000fe400000012ff */
[----:B------:R-:W-:Y:S02]  /*6920*/  LOP3.LUT R146, R57, R90, RZ, 0x3c, !PT ;  /* 0x0000005a39927212 */ /* 0x000fe400078e3cff */
[----:B------:R-:W-:-:S02]  /*6930*/  LOP3.LUT R154, R11, R56, RZ, 0x3c, !PT ;  /* 0x000000380b9a7212 */ /* 0x000fc400078e3cff */
[----:B------:R-:W-:Y:S02]  /*6940*/  LOP3.LUT R11, R20, 0x380, RZ, 0xc0, !PT ;  /* 0x00000380140b7812 */ /* 0x000fe400078ec0ff */
[----:B------:R-:W-:Y:S02]  /*6950*/  IADD3 R57, P0, R8, 0x5000, RZ ;  /* 0x0000500008397810 */ /* 0x000fe40007f1e0ff */
[----:B------:R-:W-:Y:S01]  /*6960*/  F2FP.BF16.F32.PACK_AB R32, R33, R32 ;  /* 0x000000202120723e */ /* 0x000fe200000010ff */
[----:B0-----:R-:W0:Y:S01]  /*6970*/  @P2 LDC R24, c[0x0][0xcec] ;  /* 0x00033b00ff182b82 */ /* 0x001e220000000800 */
[----:B-1----:R-:W-:Y:S01]  /*6980*/  IMAD R3, R28, R3, UR44 ;  /* 0x0000002c1c037e24 */ /* 0x002fe2000f8e0203 */
[----:B------:R-:W-:Y:S02]  /*6990*/  F2FP.BF16.F32.PACK_AB R33, R35, R34 ;  /* 0x000000222321723e */ /* 0x000fe400000010ff */
[----:B------:R-:W-:Y:S02]  /*69a0*/  SHF.R.U64 R11, R11, 0x3, RZ ;  /* 0x000000030b0b7819 */ /* 0x000fe400000012ff */
[----:B------:R-:W-:-:S02]  /*69b0*/  IADD3 R91, P1, R8, 0x6000, RZ ;  /* 0x00006000085b7810 */ /* 0x000fc40007f3e0ff */
        /* <DEDUP_REMOVED lines=271> */
.L_x_9274:
[----:B------:R-:W-:Y:S05]  /*7ab0*/  BSYNC B0 ;  /* 0x0000000000007941 */ /* 0x000fea0003800000 */
.L_x_9273:
        /* <DEDUP_REMOVED lines=20> */
.L_x_9276:
[----:B------:R-:W-:Y:S05]  /*7c00*/  BSYNC B0 ;  /* 0x0000000000007941 */ /* 0x000fea0003800000 */
.L_x_9275:
        /* <DEDUP_REMOVED lines=20> */
.L_x_9278:
[----:B------:R-:W-:Y:S05]  /*7d50*/  BSYNC B0 ;  /* 0x0000000000007941 */ /* 0x000fea0003800000 */
.L_x_9277:
        /* <DEDUP_REMOVED lines=23> */
.L_x_9280:
[----:B------:R-:W-:Y:S05]  /*7ed0*/  BSYNC B0 ;  /* 0x0000000000007941 */ /* 0x000fea0003800000 */
.L_x_9279:
[----:B------:R-:W5:Y:S02]  /*7ee0*/  LDC R0, c[0x0][0xd34] ;  /* 0x00034d00ff007b82 */ /* 0x000f640000000800 */
[----:B-----5:R-:W-:-:S13]  /*7ef0*/  ISETP.LE.AND P0, PT, R0, UR44, PT ;  /* 0x0000002c00007c0c */ /* 0x020fda000bf03270 */
[----:B------:R-:W-:Y:S05]  /*7f00*/  @!P0 BRA `(.L_x_9281) ;  /* 0xffffff8c00b08947 */ /* 0x000fea000383ffff */
[----:B------:R-:W-:Y:S05]  /*7f10*/  EXIT ;  /* 0x000000000000794d */ /* 0x000fea0003800000 */
.L_x_9250:
        /* <DEDUP_REMOVED lines=34> */
[C---:B-1----:R-:W-:Y:S02]  /*8140*/  LOP3.LUT R3, R2.reuse, 0x80, RZ, 0xfc, !PT ;  /* 0x0000008002037812 */ /* 0x042fe400078efcff */
[----:B--2---:R-:W-:-:S07]  /*8150*/  LOP3.LUT R0, R2, 0xc0, RZ, 0xfc, !PT ;  /* 0x000000c002007812 */ /* 0x004fce00078efcff */
.L_x_9362:
[----:B------:R-:W2:Y:S01]  /*8160*/  LDL R2, [R1+0x24] ;  /* 0x0000240001027983 */ /* 0x000ea20000100800 */
[----:B-1----:R-:W1:Y:S01]  /*8170*/  LDC R0, c[0x0][0xd38] ;  /* 0x00034e00ff007b82 */ /* 0x002e620000000800 */
[----:B------:R-:W-:Y:S05]  /*8180*/  YIELD ;  /* 0x0000000000007946 */ /* 0x000fea0003800000 */
[----:B------:R-:W-:Y:S02]  /*8190*/  ULDC.64 UR4, c[0x0][0x418] ;  /* 0x0001060000047ab9 */ /* 0x000fe40000000a00 */
[----:B------:R-:W3:Y:S01]  /*81a0*/  LDC R17, c[0x0][0xd44] ;  /* 0x00035100ff117b82 */ /* 0x000ee20000000800 */
[----:B------:R-:W-:-:S03]  /*81b0*/  UISETP.NE.U32.AND UP0, UPT, UR4, URZ, UPT ;  /* 0x0000003f0400728c */ /* 0x000fc6000bf05070 */
[----:B------:R-:W-:Y:S01]  /*81c0*/  ULDC UR4, c[0x0][0x424] ;  /* 0x0001090000047ab9 */ /* 0x000fe20000000800 */
[----:B------:R-:W-:-:S04]  /*81d0*/  UISETP.NE.AND.EX UP0, UPT, UR5, URZ, UPT, UP0 ;  /* 0x0000003f0500728c */ /* 0x000fc8000bf05300 */
[----:B------:R-:W-:Y:S01]  /*81e0*/  USEL UR4, UR4, 0x1, UP0 ;  /* 0x0000000104047887 */ /* 0x000fe20008000000 */
[----:B-1----:R-:W-:-:S13]  /*81f0*/  ISETP.NE.AND P0, PT, R0, 0x1, PT ;  /* 0x000000010000780c */ /* 0x002fda0003f05270 */
[----:B------:R-:W2:Y:S08]  /*8200*/  @P0 LDC R0, c[0x0][0xd3c] ;  /* 0x00034f00ff000b82 */ /* 0x000eb00000000800 */
[----:B------:R-:W1:Y:S01]  /*8210*/  @P0 LDC R3, c[0x0][0xd40] ;  /* 0x00035000ff030b82 */ /* 0x000e620000000800 */
[----:B--2---:R-:W-:-:S04]  /*8220*/  @P0 IMAD.HI.U32 R0, R2, R0, RZ ;  /* 0x0000000002000227 */ /* 0x004fc800078e00ff */
[----:B------:R-:W-:Y:S01]  /*8230*/  IMAD.MOV.U32 R4, RZ, RZ, R2 ;  /* 0x000000ffff047224 */ /* 0x000fe200078e0002 */
[----:B-1----:R-:W-:Y:S02]  /*8240*/  @P0 SHF.R.U32.HI R4, RZ, R3, R0 ;  /* 0x00000003ff040219 */ /* 0x002fe40000011600 */
[----:B---3--:R-:W-:-:S03]  /*8250*/  ISETP.NE.AND P0, PT, R17, 0x1, PT ;  /* 0x000000011100780c */ /* 0x008fc60003f05270 */
[----:B------:R-:W-:Y:S01]  /*8260*/  IMAD.MOV.U32 R5, RZ, RZ, R4 ;  /* 0x000000ffff057224 */ /* 0x000fe200078e0004 */
[----:B------:R-:W-:Y:S09]  /*8270*/  STL [R1+0x10], R4 ;  /* 0x0000100401007387 */ /* 0x000ff20000100800 */
[----:B------:R-:W1:Y:S02]  /*8280*/  @P0 LDC.64 R2, c[0x0][0xd48] ;  /* 0x00035200ff020b82 */ /* 0x000e640000000a00 */
[----:B-1----:R-:W-:-:S05]  /*8290*/  @P0 IMAD.HI.U32 R2, R4, R2, RZ ;  /* 0x0000000204020227 */ /* 0x002fca00078e00ff */
[----:B------:R-:W-:-:S05]  /*82a0*/  @P0 SHF.R.U32.HI R5, RZ, R3, R2 ;  /* 0x00000003ff050219 */ /* 0x000fca0000011602 */
[----:B------:R-:W-:Y:S01]  /*82b0*/  IMAD.MOV R0, RZ, RZ, -R5 ;  /* 0x000000ffff007224 */ /* 0x000fe200078e0a05 */
[----:B------:R-:W-:Y:S03]  /*82c0*/  STL [R1+0x14], R5 ;  /* 0x0000140501007387 */ /* 0x000fe60000100800 */
[----:B------:R-:W-:Y:S02]  /*82d0*/  IMAD R17, R17, R0, R4 ;  /* 0x0000000011117224 */ /* 0x000fe400078e0204 */
[----:B------:R-:W1:Y:S02]  /*82e0*/  LDC R0, c[0x0][0x2f0] ;  /* 0x0000bc00ff007b82 */ /* 0x000e640000000800 */
[----:B-1----:R-:W-:Y:S01]  /*82f0*/  IMAD R2, R0, UR4, RZ ;  /* 0x0000000400027c24 */ /* 0x002fe2000f8e02ff */
[----:B------:R-:W-:-:S03]  /*8300*/  UIADD3 UR4, UR37, 0x1c400, URZ ;  /* 0x0001c40025047890 */ /* 0x000fc6000fffe03f */
[----:B------:R-:W-:Y:S01]  /*8310*/  VIADD R0, R2, 0x5f ;  /* 0x0000005f02007836 */ /* 0x000fe20000000000 */
[----:B------:R1:W-:Y:S01]  /*8320*/  STL [R1+0x58], R2 ;  /* 0x0000580201007387 */ /* 0x0003e20000100800 */
[----:B------:R-:W-:Y:S02]  /*8330*/  ULOP3.LUT UP0, URZ, UR4, 0x3ff, URZ, 0xc0, !UPT ;  /* 0x000003ff043f7892 */ /* 0x000fe4000f80c03f */
[----:B------:R-:W-:-:S04]  /*8340*/  IMAD.HI R0, R0, 0x2aaaaaab, RZ ;  /* 0x2aaaaaab00007827 */ /* 0x000fc800078e02ff */
[----:B------:R-:W-:Y:S02]  /*8350*/  PLOP3.LUT P0, PT, PT, PT, UP0, 0x80, 0x0 ;  /* 0x000000000000781c */ /* 0x000fe40003f0f008 */
[----:B-1----:R-:W-:-:S04]  /*8360*/  SHF.R.U32.HI R2, RZ, 0x1f, R0 ;  /* 0x0000001fff027819 */ /* 0x002fc80000011600 */
[----:B------:R-:W-:-:S05]  /*8370*/  LEA.HI.SX32 R0, R0, R2, 0x1c ;  /* 0x0000000200007211 */ /* 0x000fca00078fe2ff */
[----:B------:R1:W-:Y:S02]  /*8380*/  STL [R1+0x20], R0 ;  /* 0x0000200001007387 */ /* 0x0003e40000100800 */
[----:B0-----:R-:W-:Y:S05]  /*8390*/  @!P0 BRA `(.L_x_9283) ;  /* 0x0000000000408947 */ /* 0x001fea0003800000 */
        /* <DEDUP_REMOVED lines=16> */
.L_x_9283:
        /* <DEDUP_REMOVED lines=17> */
[----:B--2---:R-:W-:-:S07]  /*85b0*/  IMAD.MOV.U32 R13, RZ, RZ, RZ ;  /* 0x000000ffff0d7224 */ /* 0x004fce00078e00ff */
[----:B------:R-:W-:-:S07]  /*85c0*/  LEPC R20, `(.L_x_9285) ;  /* 0x000000001014794e */ /* 0x000fce0000000000 */
[----:B01-3--:R-:W-:Y:S05]  /*85d0*/  CALL.ABS.NOINC R2 ;  /* 0x0000000002007343 */ /* 0x00bfea0003c00000 */
.L_x_9285:
        /* <DEDUP_REMOVED lines=15> */
.L_x_9284:
[----:B------:R-:W2:Y:S01]  /*86d0*/  LDL R2, [R1+0x20] ;  /* 0x0000200001027983 */ /* 0x000ea20000100800 */
[----:B------:R-:W-:-:S03]  /*86e0*/  ULDC.64 UR4, c[0x0][0xaf0] ;  /* 0x0002bc0000047ab9 */ /* 0x000fc60000000a00 */
[----:B-1----:R-:W3:Y:S01]  /*86f0*/  LDL R0, [R1+0x14] ;  /* 0x0000140001007983 */ /* 0x002ee20000100800 */
[----:B------:R-:W-:-:S04]  /*8700*/  ISETP.NE.U32.AND P0, PT, RZ, UR4, PT ;  /* 0x00000004ff007c0c */ /* 0x000fc8000bf05070 */
[----:B------:R-:W-:Y:S01]  /*8710*/  ISETP.NE.AND.EX P0, PT, RZ, UR5, PT, P0 ;  /* 0x00000005ff007c0c */ /* 0x000fe2000bf05300 */
[----:B--2---:R-:W-:-:S12]  /*8720*/  IMAD.MOV.U32 R16, RZ, RZ, R2 ;  /* 0x000000ffff107224 */ /* 0x004fd800078e0002 */
[----:B------:R-:W1:Y:S01]  /*8730*/  @P0 LDC.64 R2, c[0x0][0xaf0] ;  /* 0x0002bc00ff020b82 */ /* 0x000e620000000a00 */
[----:B---3--:R-:W-:Y:S02]  /*8740*/  IMAD.MOV.U32 R7, RZ, RZ, R0 ;  /* 0x000000ffff077224 */ /* 0x008fe400078e0000 */
[----:B-1----:R-:W-:-:S05]  /*8750*/  @P0 IMAD.WIDE R2, R0, 0x4, R2 ;  /* 0x0000000400020825 */ /* 0x002fca00078e0202 */
[----:B------:R1:W2:Y:S01]  /*8760*/  @P0 LDG.E R7, desc[UR46][R2.64] ;  /* 0x0000002e02070981 */ /* 0x0002a2000c1e1900 */
[----:B------:R-:W-:Y:S01]  /*8770*/  VIADD R9, R16, 0xffffffff ;  /* 0xffffffff10097836 */ /* 0x000fe20000000000 */
[----:B------:R-:W-:Y:S01]  /*8780*/  UMOV UR4, 0xffffffff ;  /* 0xffffffff00047882 */ /* 0x000fe20000000000 */
[----:B------:R-:W-:Y:S01]  /*8790*/  LOP3.LUT R18, R18, 0xfffffffe, RZ, 0xc0, !PT ;  /* 0xfffffffe12127812 */ /* 0x000fe200078ec0ff */
[----:B-1----:R-:W1:Y:S02]  /*87a0*/  LDC.64 R2, c[0x0][0x418] ;  /* 0x00010600ff027b82 */ /* 0x002e640000000a00 */
[----:B-1----:R-:W-:-:S04]  /*87b0*/  ISETP.NE.U32.AND P0, PT, R2, RZ, PT ;  /* 0x000000ff0200720c */ /* 0x002fc80003f05070 */
        /* <DEDUP_REMOVED lines=8> */
[----:B------:R-:W2:Y:S02]  /*8840*/  S2R R0, SR_TID.X ;  /* 0x0000000000007919 */ /* 0x000ea40000002100 */
[----:B--2---:R-:W-:-:S04]  /*8850*/  SHF.R.U32.HI R0, RZ, 0x5, R0 ;  /* 0x00000005ff007819 */ /* 0x004fc80000011600 */
[----:B------:R-:W-:-:S05]  /*8860*/  LOP3.LUT R0, R0, 0x3, RZ, 0xc0, !PT ;  /* 0x0000000300007812 */ /* 0x000fca00078ec0ff */
[----:B------:R2:W3:Y:S02]  /*8870*/  SHFL.IDX PT, R14, R0, RZ, 0x1f ;  /* 0x00001fff000e7589 */ /* 0x0004e400000e0000 */
.L_x_9379:
        /* <DEDUP_REMOVED lines=8> */
.L_x_9382:
[----:B------:R-:W-:Y:S05]  /*8900*/  @!P6 BRA `(.L_x_9287) ;  /* 0x0000000000e8e947 */ /* 0x000fea0003800000 */
[----:B------:R3:W-:Y:S01]  /*8910*/  STL [R1+0x4c], R9 ;  /* 0x00004c0901007387 */ /* 0x0007e20000100800 */
[----:B------:R-:W-:Y:S01]  /*8920*/  IMAD.MOV.U32 R16, RZ, RZ, R7 ;  /* 0x000000ffff107224 */ /* 0x000fe200078e0007 */
[----:B------:R-:W-:Y:S06]  /*8930*/  @!P1 BRA `(.L_x_9289) ;  /* 0x00000000004c9947 */ /* 0x000fec0003800000 */
[----:B------:R-:W4:Y:S01]  /*8940*/  LDC R6, c[0x0][0x43c] ;  /* 0x00010f00ff067b82 */ /* 0x000f220000000800 */
[----:B--2---:R-:W-:Y:S01]  /*8950*/  IMAD.MOV.U32 R0, RZ, RZ, R9 ;  /* 0x000000ffff007224 */ /* 0x004fe200078e0009 */
[----:B------:R-:W-:Y:S01]  /*8960*/  ULDC.64 UR4, c[0x0][0x428] ;  /* 0x00010a0000047ab9 */ /* 0x000fe20000000a00 */
[----:B----4-:R-:W-:-:S13]  /*8970*/  ISETP.NE.AND P0, PT, R6, 0x1, PT ;  /* 0x000000010600780c */ /* 0x010fda0003f05270 */
[----:B------:R-:W2:Y:S02]  /*8980*/  @P0 LDC.64 R4, c[0x0][0x440] ;  /* 0x00011000ff040b82 */ /* 0x000ea40000000a00 */
[----:B--2---:R-:W-:-:S05]  /*8990*/  @P0 IMAD.HI.U32 R4, R9, R4, RZ ;  /* 0x0000000409040227 */ /* 0x004fca00078e00ff */
        /* <DEDUP_REMOVED lines=8> */
[----:B--2---:R-:W-:-:S04]  /*8a20*/  IMAD R6, R8, UR4, RZ ;  /* 0x0000000408067c24 */ /* 0x004fc8000f8e02ff */
[----:B------:R-:W-:-:S04]  /*8a30*/  IMAD R0, R7, UR5, R6 ;  /* 0x0000000507007c24 */ /* 0x000fc8000f8e0206 */
[----:B------:R-:W-:-:S05]  /*8a40*/  IMAD.IADD R0, R5, 0x1, R0 ;  /* 0x0000000105007824 */ /* 0x000fca00078e0200 */
[----:B------:R-:W-:-:S05]  /*8a50*/  LEA.HI.X R3, R4, R3, R0, 0x2, P0 ;  /* 0x0000000304037211 */ /* 0x000fca00000f1400 */
[----:B------:R4:W5:Y:S02]  /*8a60*/  LDG.E R16, desc[UR46][R2.64] ;  /* 0x0000002e02107981 */ /* 0x000964000c1e1900 */
.L_x_9289:
[----:B----4-:R-:W4:Y:S01]  /*8a70*/  LDL R2, [R1+0x8] ;  /* 0x0000080001027983 */ /* 0x010f220000100800 */
[----:B--2---:R-:W-:Y:S02]  /*8a80*/  LEA R0, R19, UR37, 0x3 ;  /* 0x0000002513007c11 */ /* 0x004fe4000f8e18ff */
[----:B----4-:R-:W-:-:S04]  /*8a90*/  SHF.L.U32 R2, R2, 0x1f, RZ ;  /* 0x0000001f02027819 */ /* 0x010fc800000006ff */
[----:B------:R-:W2:Y:S02]  /*8aa0*/  SYNCS.PHASECHK.TRANS64.TRYWAIT P0, [R0+URZ+0x32440], R2 ;  /* 0x03244002000075a7 */ /* 0x000ea4000800017f */
[----:B--2---:R-:W-:Y:S05]  /*8ab0*/  @!P0 BRA `(.L_x_9290) ;  /* 0x00000044005c8947 */ /* 0x004fea0003800000 */
.L_x_9383:
[----:B------:R-:W4:Y:S02]  /*8ac0*/  S2R R3, SR_TID.X ;  /* 0x0000000000037919 */ /* 0x000f240000002100 */
[----:B----4-:R-:W-:-:S04]  /*8ad0*/  LOP3.LUT R3, R3, 0x7f, RZ, 0xc0, !PT ;  /* 0x0000007f03037812 */ /* 0x010fc800078ec0ff */
[----:B------:R-:W-:-:S13]  /*8ae0*/  ISETP.NE.AND P0, PT, R3, RZ, PT ;  /* 0x000000ff0300720c */ /* 0x000fda0003f05270 */
[----:B------:R-:W-:Y:S05]  /*8af0*/  @P0 BRA `(.L_x_9291) ;  /* 0x00000000001c0947 */ /* 0x000fea0003800000 */
[----:B------:R-:W4:Y:S01]  /*8b00*/  S2R R3, SR_TID.X ;  /* 0x0000000000037919 */ /* 0x000f220000002100 */
[----:B--2---:R-:W-:-:S04]  /*8b10*/  IMAD.MOV.U32 R2, RZ, RZ, 0x3000 ;  /* 0x00003000ff027424 */ /* 0x004fc800078e00ff */
[----:B------:R2:W-:Y:S01]  /*8b20*/  SYNCS.ARRIVE.TRANS64 RZ, [R0+URZ+0x32430], R2 ;  /* 0x0324300200ff79a7 */ /* 0x0005e2000800003f */
[----:B----4-:R-:W-:-:S04]  /*8b30*/  LOP3.LUT R3, R3, 0x1f, RZ, 0xc0, !PT ;  /* 0x0000001f03037812 */ /* 0x010fc800078ec0ff */
[----:B------:R-:W-:-:S13]  /*8b40*/  ISETP.NE.AND P0, PT, R3, RZ, PT ;  /* 0x000000ff0300720c */ /* 0x000fda0003f05270 */
[----:B--2---:R-:W-:Y:S05]  /*8b50*/  @!P0 BRA `(.L_x_9291) ;  /* 0x0000000000048947 */ /* 0x004fea0003800000 */
[----:B------:R-:W-:Y:S01]  /*8b60*/  BPT.TRAP 0x1 ;  /* 0x000000040000795c */ /* 0x000fe20000300000 */
.L_x_9291:
[----:B--2---:R-:W2:Y:S01]  /*8b70*/  LDL R2, [R1+0x4c] ;  /* 0x00004c0001027983 */ /* 0x004ea20000100800 */
        /* <DEDUP_REMOVED lines=11> */
[----:B------:R-:W-:Y:S02]  /*8c30*/  UIMAD UR8, UR8, 0x3000, UR37 ;  /* 0x00003000080878a4 */ /* 0x000fe4000f8e0225 */
[----:B------:R-:W-:Y:S02]  /*8c40*/  UIADD3 UR9, UR9, 0x32430, URZ ;  /* 0x0003243009097890 */ /* 0x000fe4000fffe03f */
[----:B------:R-:W-:-:S05]  /*8c50*/  UIADD3 UR8, UR8, 0x1c400, URZ ;  /* 0x0001c40008087890 */ /* 0x000fca000fffe03f */
[----:B------:R-:W-:Y:S02]  /*8c60*/  @P0 LOP3.LUT R18, R18, 0x2, RZ, 0xfc, !PT ;  /* 0x0000000212120812 */ /* 0x000fe400078efcff */
[----:B--2---:R-:W-:-:S13]  /*8c70*/  R2UR UR11, R2 ;  /* 0x00000000020b72ca */ /* 0x004fda00000e0000 */
[----:B------:R-:W-:-:S09]  /*8c80*/  UIMAD UR11, UR11, 0x60, URZ ;  /* 0x000000600b0b78a4 */ /* 0x000fd2000f8e023f */
[----:B------:R4:W-:Y:S02]  /*8c90*/  UTMALDG.4D [UR8], [UR4], desc[UR6] ;  /* 0x00000608040075b4 */ /* 0x0009e40008019000 */
[----:B----4-:R-:W-:Y:S01]  /*8ca0*/  NOP ;  /* 0x0000000000007918 */ /* 0x010fe20000000000 */
.L_x_9287:
[----:B--2---:R-:W2:Y:S01]  /*8cb0*/  LDL R0, [R1+0x14] ;  /* 0x0000140001007983 */ /* 0x004ea20000100800 */
[----:B------:R-:W-:Y:S05]  /*8cc0*/  WARPSYNC.ALL ;  /* 0x0000000000007948 */ /* 0x000fea0003800000 */
[----:B------:R-:W-:Y:S01]  /*8cd0*/  UIADD3 UR4, UR37, 0x18400, URZ ;  /* 0x0001840025047890 */ /* 0x000fe2000fffe03f */
[----:B------:R-:W-:-:S03]  /*8ce0*/  SHF.R.S32.HI R2, RZ, 0x1f, R17 ;  /* 0x0000001fff027819 */ /* 0x000fc60000011411 */
[----:B------:R-:W-:Y:S01]  /*8cf0*/  ULOP3.LUT UP0, URZ, UR4, 0x3ff, URZ, 0xc0, !UPT ;  /* 0x000003ff043f7892 */ /* 0x000fe2000f80c03f */
[----:B------:R-:W-:Y:S05]  /*8d00*/  BAR.SYNC.DEFER_BLOCKING 0x8, 0x180 ;  /* 0x0206000000007b1d */ /* 0x000fea0000010000 */
[----:B------:R-:W-:Y:S02]  /*8d10*/  PLOP3.LUT P0, PT, PT, PT, UP0, 0x80, 0x0 ;  /* 0x000000000000781c */ /* 0x000fe40003f0f008 */
[----:B--2---:R-:W-:-:S05]  /*8d20*/  SHF.R.S32.HI R0, RZ, 0x1f, R0 ;  /* 0x0000001fff007819 */ /* 0x004fca0000011400 */
[----:B------:R2:W-:Y:S04]  /*8d30*/  STL [R1+0x48], R0 ;  /* 0x0000480001007387 */ /* 0x0005e80000100800 */
[----:B------:R2:W-:Y:S02]  /*8d40*/  STL [R1+0x40], R2 ;  /* 0x0000400201007387 */ /* 0x0005e40000100800 */
        /* <DEDUP_REMOVED lines=13> */
[----:B------:R-:W-:Y:S02]  /*8e20*/  IMAD.MOV.U32 R12, RZ, RZ, 0x1 ;  /* 0x00000001ff0c7424 */ /* 0x000fe400078e00ff */
[----:B------:R-:W-:-:S07]  /*8e30*/  IMAD.MOV.U32 R13, RZ, RZ, RZ ;  /* 0x000000ffff0d7224 */ /* 0x000fce00078e00ff */
[----:B------:R-:W-:-:S07]  /*8e40*/  LEPC R20, `(.L_x_9292) ;  /* 0x000000001014794e */ /* 0x000fce0000000000 */
[----:B0-23--:R-:W-:Y:S05]  /*8e50*/  CALL.ABS.NOINC R2 ;  /* 0x0000000002007343 */ /* 0x00dfea0003c00000 */
.L_x_9292:
[----:B--2---:R-:W3:Y:S01]  /*8e60*/  LDL R2, [R1+0x40] ;  /* 0x0000400001027983 */ /* 0x004ee20000100800 */
[----:B------:R-:W2:Y:S01]  /*8e70*/  LDC R6, c[0x0][0x448] ;  /* 0x00011200ff067b82 */ /* 0x000ea20000000800 */
[----:B------:R-:W-:Y:S01]  /*8e80*/  ULDC UR4, c[0x0][0xd38] ;  /* 0x00034e0000047ab9 */ /* 0x000fe20000000800 */
[----:B------:R-:W-:Y:S01]  /*8e90*/  ULDC.64 UR6, c[0x0][0x280] ;  /* 0x0000a00000067ab9 */ /* 0x000fe20000000a00 */
[----:B------:R-:W4:Y:S04]  /*8ea0*/  LDL.LU R0, [R1+0x10] ;  /* 0x0000100001007983 */ /* 0x000f280000300800 */
[----:B------:R-:W4:Y:S04]  /*8eb0*/  LDL R4, [R1+0x24] ;  /* 0x0000240001047983 */ /* 0x000f280000100800 */
[----:B------:R-:W4:Y:S01]  /*8ec0*/  LDL R10, [R1+0x48] ;  /* 0x00004800010a7983 */ /* 0x000f220000100800 */
[----:B------:R-:W0:Y:S01]  /*8ed0*/  S2R R3, SR_TID.X ;  /* 0x0000000000037919 */ /* 0x000e220000002100 */
[----:B------:R-:W0:Y:S02]  /*8ee0*/  S2R R5, SR_TID.X ;  /* 0x0000000000057919 */ /* 0x000e240000002100 */
[----:B-1----:R-:W4:Y:S01]  /*8ef0*/  LDL R8, [R1+0x14] ;  /* 0x0000140001087983 */ /* 0x002f220000100800 */
[----:B--2---:R-:W-:-:S02]  /*8f00*/  ISETP.NE.AND P0, PT, R6, 0x1, PT ;  /* 0x000000010600780c */ /* 0x004fc40003f05270 */
[----:B0-----:R-:W-:-:S04]  /*8f10*/  LOP3.LUT R3, R3, 0x7f, RZ, 0xc0, !PT ;  /* 0x0000007f03037812 */ /* 0x001fc800078ec0ff */
[----:B------:R-:W-:Y:S01]  /*8f20*/  SHF.R.U32.HI R7, RZ, 0x3, R3 ;  /* 0x00000003ff077819 */ /* 0x000fe20000011603 */
[----:B------:R-:W-:-:S06]  /*8f30*/  IMAD.SHL.U32 R5, R5, 0x10, RZ ;  /* 0x0000001005057824 */ /* 0x000fcc00078e00ff */
[----:B------:R-:W0:Y:S01]  /*8f40*/  @P0 LDC R3, c[0x0][0x450] ;  /* 0x00011400ff030b82 */ /* 0x000e220000000800 */
[----:B------:R-:W-:Y:S01]  /*8f50*/  LOP3.LUT R5, R7, 0x70, R5, 0xf8, !PT ;  /* 0x0000007007057812 */ /* 0x000fe200078ef805 */
[----:B---3--:R-:W-:-:S06]  /*8f60*/  IMAD.MOV.U32 R9, RZ, RZ, R2 ;  /* 0x000000ffff097224 */ /* 0x008fcc00078e0002 */
[----:B------:R-:W1:Y:S01]  /*8f70*/  @P0 LDC R2, c[0x0][0x44c] ;  /* 0x00011300ff020b82 */ /* 0x000e620000000800 */
[----:B----4-:R-:W-:-:S04]  /*8f80*/  IMAD.MOV R0, RZ, RZ, -R0 ;  /* 0x000000ffff007224 */ /* 0x010fc800078e0a00 */
[----:B------:R-:W-:Y:S01]  /*8f90*/  IMAD R0, R0, UR4, R4 ;  /* 0x0000000400007c24 */ /* 0x000fe2000f8e0204 */
[----:B------:R-:W-:-:S03]  /*8fa0*/  ULDC.64 UR4, c[0x0][0x2d8] ;  /* 0x0000b60000047ab9 */ /* 0x000fc60000000a00 */
[----:B------:R-:W-:-:S05]  /*8fb0*/  IMAD.SHL.U32 R4, R0, 0x80, RZ ;  /* 0x0000008000047824 */ /* 0x000fca00078e00ff */
[----:B------:R-:W-:Y:S01]  /*8fc0*/  LOP3.LUT R7, R5, R4, RZ, 0xfc, !PT ;  /* 0x0000000405077212 */ /* 0x000fe200078efcff */
[----:B------:R-:W-:-:S04]  /*8fd0*/  IMAD R5, R9, UR4, RZ ;  /* 0x0000000409057c24 */ /* 0x000fc8000f8e02ff */
[----:B------:R-:W-:Y:S01]  /*8fe0*/  IMAD.MOV.U32 R0, RZ, RZ, R7 ;  /* 0x000000ffff007224 */ /* 0x000fe200078e0007 */
[----:B------:R2:W-:Y:S01]  /*8ff0*/  STL [R1+0x18], R7 ;  /* 0x0000180701007387 */ /* 0x0005e20000100800 */
[----:B------:R-:W-:Y:S02]  /*9000*/  IMAD R5, R17, UR5, R5 ;  /* 0x0000000511057c24 */ /* 0x000fe4000f8e0205 */
[----:B-1----:R-:W-:-:S05]  /*9010*/  @P0 IMAD.HI.U32 R2, R7, R2, RZ ;  /* 0x0000000207020227 */ /* 0x002fca00078e00ff */
[----:B0-----:R-:W-:Y:S01]  /*9020*/  @P0 SHF.R.U32.HI R0, RZ, R3, R2 ;  /* 0x00000003ff000219 */ /* 0x001fe20000011602 */
[----:B------:R-:W-:Y:S01]  /*9030*/  IMAD.WIDE.U32 R2, R17, UR4, RZ ;  /* 0x0000000411027c25 */ /* 0x000fe2000f8e00ff */
[----:B------:R-:W-:-:S03]  /*9040*/  ULDC.64 UR4, c[0x0][0x2e0] ;  /* 0x0000b80000047ab9 */ /* 0x000fc60000000a00 */
[----:B------:R-:W-:Y:S02]  /*9050*/  IMAD.IADD R3, R3, 0x1, R5 ;  /* 0x0000000103037824 */ /* 0x000fe400078e0205 */
[----:B------:R-:W-:Y:S02]  /*9060*/  IMAD R5, R10, UR4, RZ ;  /* 0x000000040a057c24 */ /* 0x000fe4000f8e02ff */
[----:B------:R2:W5:Y:S01]  /*9070*/  LDL R10, [R1+0x4] ;  /* 0x00000400010a7983 */ /* 0x0005620000100800 */
[----:B------:R-:W-:-:S04]  /*9080*/  IMAD.WIDE.U32 R2, R8, UR4, R2 ;  /* 0x0000000408027c25 */ /* 0x000fc8000f8e0002 */
[----:B------:R-:W-:Y:S01]  /*9090*/  IMAD R5, R8, UR5, R5 ;  /* 0x0000000508057c24 */ /* 0x000fe2000f8e0205 */
[----:B------:R-:W-:Y:S01]  /*90a0*/  ULDC.64 UR4, c[0x0][0x2d0] ;  /* 0x0000b40000047ab9 */ /* 0x000fe20000000a00 */
[----:B------:R-:W0:Y:S02]  /*90b0*/  S2R R8, SR_TID.X ;  /* 0x0000000000087919 */ /* 0x000e240000002100 */
[----:B------:R-:W-:Y:S01]  /*90c0*/  IMAD.IADD R3, R3, 0x1, R5 ;  /* 0x0000000103037824 */ /* 0x000fe200078e0205 */
[----:B------:R-:W-:Y:S01]  /*90d0*/  SHF.R.S32.HI R5, RZ, 0x1f, R0 ;  /* 0x0000001fff057819 */ /* 0x000fe20000011400 */
[----:B------:R-:W-:-:S04]  /*90e0*/  IMAD.WIDE.U32 R2, R0, UR4, R2 ;  /* 0x0000000400027c25 */ /* 0x000fc8000f8e0002 */
[----:B------:R-:W-:-:S04]  /*90f0*/  IMAD R5, R5, UR4, RZ ;  /* 0x0000000405057c24 */ /* 0x000fc8000f8e02ff */
[----:B------:R-:W-:Y:S01]  /*9100*/  IMAD R5, R0, UR5, R5 ;  /* 0x0000000500057c24 */ /* 0x000fe2000f8e0205 */
[----:B------:R-:W-:Y:S01]  /*9110*/  ULDC.64 UR4, c[0x0][0x2c8] ;  /* 0x0000b20000047ab9 */ /* 0x000fe20000000a00 */
[----:B------:R-:W-:Y:S02]  /*9120*/  IMAD.MOV R0, RZ, RZ, -R0 ;  /* 0x000000ffff007224 */ /* 0x000fe400078e0a00 */
[----:B------:R-:W-:Y:S02]  /*9130*/  IMAD.IADD R3, R3, 0x1, R5 ;  /* 0x0000000103037824 */ /* 0x000fe400078e0205 */
[----:B------:R-:W-:-:S05]  /*9140*/  IMAD R0, R6, R0, R7 ;  /* 0x0000000006007224 */ /* 0x000fca00078e0207 */
[----:B------:R-:W-:Y:S01]  /*9150*/  SHF.R.S32.HI R5, RZ, 0x1f, R0 ;  /* 0x0000001fff057819 */ /* 0x000fe20000011400 */
[----:B------:R-:W-:-:S04]  /*9160*/  IMAD.WIDE.U32 R2, R0, UR4, R2 ;  /* 0x0000000400027c25 */ /* 0x000fc8000f8e0002 */
[----:B------:R-:W-:Y:S01]  /*9170*/  IMAD R5, R5, UR4, RZ ;  /* 0x0000000405057c24 */ /* 0x000fe2000f8e02ff */
[----:B------:R-:W-:Y:S01]  /*9180*/  ULDC UR4, c[0x0][0x2b8] ;  /* 0x0000ae0000047ab9 */ /* 0x000fe20000000800 */
[----:B0-----:R-:W-:Y:S02]  /*9190*/  IMAD.SHL.U32 R8, R8, 0x8, RZ ;  /* 0x0000000808087824 */ /* 0x001fe400078e00ff */
[----:B------:R-:W-:-:S03]  /*91a0*/  IMAD R5, R0, UR5, R5 ;  /* 0x0000000500057c24 */ /* 0x000fc6000f8e0205 */
[----:B------:R-:W-:Y:S01]  /*91b0*/  LOP3.LUT R8, R8, 0x38, RZ, 0xc0, !PT ;  /* 0x0000003808087812 */ /* 0x000fe200078ec0ff */
[----:B------:R-:W-:Y:S01]  /*91c0*/  IMAD.IADD R5, R3, 0x1, R5 ;  /* 0x0000000103057824 */ /* 0x000fe200078e0205 */
[----:B------:R-:W-:Y:S02]  /*91d0*/  LEA R0, P1, R2, UR6, 0x1 ;  /* 0x0000000602007c11 */ /* 0x000fe4000f8208ff */
[----:B------:R-:W-:Y:S01]  /*91e0*/  ISETP.GE.AND P0, PT, R8, UR4, PT ;  /* 0x0000000408007c0c */ /* 0x000fe2000bf06270 */
[----:B------:R-:W-:Y:S01]  /*91f0*/  UMOV UR4, 0xffffffff ;  /* 0xffffffff00047882 */ /* 0x000fe20000000000 */
[----:B------:R-:W-:Y:S02]  /*9200*/  LEA.HI.X R2, R2, UR7, R5, 0x1, P1 ;  /* 0x0000000702027c11 */ /* 0x000fe400088f0c05 */
[----:B--2---:R-:W-:Y:S09]  /*9210*/  BRA.DIV UR4, `(.L_x_9293) ;  /* 0x0000003e04987947 */ /* 0x004ff2000b800000 */
[----:B------:R-:W0:Y:S01]  /*9220*/  S2R R5, SR_TID.X ;  /* 0x0000000000057919 */ /* 0x000e220000002100 */
[----:B------:R-:W-:Y:S02]  /*9230*/  ULDC UR4, c[0x0][0x288] ;  /* 0x0000a20000047ab9 */ /* 0x000fe40000000800 */
[----:B------:R-:W-:Y:S01]  /*9240*/  IMAD R3, R6, UR4, RZ ;  /* 0x0000000406037c24 */ /* 0x000fe2000f8e02ff */
[----:B------:R-:W1:Y:S01]  /*9250*/  S2R R11, SR_TID.X ;  /* 0x00000000000b7919 */ /* 0x000e620000002100 */
[----:B------:R-:W-:Y:S04]  /*9260*/  SHFL.IDX PT, R7, R2, RZ, 0x181f ;  /* 0x00181fff02077589 */ /* 0x000fe800000e0000 */
[----:B------:R-:W-:Y:S01]  /*9270*/  SHFL.IDX PT, R6, R0, 0x1, 0x181f ;  /* 0x00381f0000067f89 */ /* 0x000fe200000e0000 */
[----:B0-----:R-:W-:-:S04]  /*9280*/  LOP3.LUT R5, R5, 0x7f, RZ, 0xc0, !PT ;  /* 0x0000007f05057812 */ /* 0x001fc800078ec0ff */
[----:B------:R-:W-:Y:S01]  /*9290*/  SHF.R.U32.HI R8, RZ, 0x3, R5 ;  /* 0x00000003ff087819 */ /* 0x000fe20000011605 */
[----:B-1----:R-:W-:Y:S01]  /*92a0*/  IMAD.SHL.U32 R11, R11, 0x8, RZ ;  /* 0x000000080b0b7824 */ /* 0x002fe200078e00ff */
[----:B------:R-:W0:Y:S03]  /*92b0*/  SHFL.IDX PT, R5, R0, RZ, 0x181f ;  /* 0x00181fff00057589 */ /* 0x000e2600000e0000 */
[----:B------:R-:W-:Y:S01]  /*92c0*/  IMAD.IADD R12, R8, 0x1, R4 ;  /* 0x00000001080c7824 */ /* 0x000fe200078e0204 */
[----:B------:R-:W-:Y:S01]  /*92d0*/  LOP3.LUT R11, R11, 0x38, RZ, 0xc0, !PT ;  /* 0x000000380b0b7812 */ /* 0x000fe200078ec0ff */
[----:B------:R-:W1:Y:S02]  /*92e0*/  SHFL.IDX PT, R8, R2, 0x1, 0x181f ;  /* 0x00381f0002087f89 */ /* 0x000e6400000e0000 */
[C---:B------:R-:W-:Y:S01]  /*92f0*/  VIADD R13, R12.reuse, 0x10 ;  /* 0x000000100c0d7836 */ /* 0x040fe20000000000 */
[CC--:B------:R-:W-:Y:S01]  /*9300*/  ISETP.GE.AND P1, PT, R12.reuse, R3.reuse, PT ;  /* 0x000000030c00720c */ /* 0x0c0fe20003f26270 */
[----:B------:R-:W-:Y:S03]  /*9310*/  STL [R1+0x10], R12 ;  /* 0x0000100c01007387 */ /* 0x000fe60000100800 */
[----:B------:R-:W-:Y:S01]  /*9320*/  ISETP.GE.AND P2, PT, R13, R3, PT ;  /* 0x000000030d00720c */ /* 0x000fe20003f46270 */
[----:B------:R2:W-:Y:S02]  /*9330*/  STL [R1+0x28], R13 ;  /* 0x0000280d01007387 */ /* 0x0005e40000100800 */
[----:B--2---:R-:W-:-:S06]  /*9340*/  VIADD R13, R12, 0x20 ;  /* 0x000000200c0d7836 */ /* 0x004fcc0000000000 */
[----:B0-----:R-:W-:Y:S01]  /*9350*/  @!P1 LEA R5, P3, R11, R5, 0x1 ;  /* 0x000000050b059211 */ /* 0x001fe200078608ff */
[----:B------:R-:W-:Y:S04]  /*9360*/  STL [R1+0x2c], R13 ;  /* 0x00002c0d01007387 */ /* 0x000fe80000100800 */
[----:B------:R-:W-:Y:S02]  /*9370*/  @!P1 IMAD.X R4, RZ, RZ, R7, P3 ;  /* 0x000000ffff049224 */ /* 0x000fe400018e0607 */
[----:B------:R-:W-:-:S03]  /*9380*/  VIADD R7, R12, 0x30 ;  /* 0x000000300c077836 */ /* 0x000fc60000000000 */
[-C--:B------:R-:W-:Y:S02]  /*9390*/  @!P1 LOP3.LUT R5, R5, R4.reuse, RZ, 0x3c, !PT ;  /* 0x0000000405059212 */ /* 0x080fe400078e3cff */
[----:B------:R-:W-:Y:S02]  /*93a0*/  STL [R1+0x30], R7 ;  /* 0x0000300701007387 */ /* 0x000fe40000100800 */
[----:B------:R-:W-:-:S04]  /*93b0*/  @!P1 LOP3.LUT R4, R5, R4, RZ, 0x3c, !PT ;  /* 0x0000000405049212 */ /* 0x000fc800078e3cff */
[----:B------:R-:W-:-:S05]  /*93c0*/  @!P1 LOP3.LUT R5, R5, R4, RZ, 0x3c, !PT ;  /* 0x0000000405059212 */ /* 0x000fca00078e3cff */
[----:B-----5:R0:W-:Y:S02]  /*93d0*/  @!P1 LDGSTS.E.BYPASS.LTC128B.128 [R10+0x18400], desc[UR46][R4.64], !P0 ;  /* 0x18400000040a9fae */ /* 0x0201e4000c101d6e */
[----:B0-----:R-:W-:Y:S02]  /*93e0*/  @!P2 LEA R5, P1, R11, R6, 0x1 ;  /* 0x000000060b05a211 */ /* 0x001fe400078208ff */
[----:B------:R-:W-:Y:S03]  /*93f0*/  SHFL.IDX PT, R6, R2, 0x2, 0x181f ;  /* 0x00581f0002067f89 */ /* 0x000fe600000e0000 */
[----:B-1----:R-:W-:Y:S01]  /*9400*/  @!P2 IMAD.X R4, RZ, RZ, R8, P1 ;  /* 0x000000ffff04a224 */ /* 0x002fe200008e0608 */
[----:B------:R-:W-:-:S04]  /*9410*/  ISETP.GE.AND P1, PT, R13, R3, PT ;  /* 0x000000030d00720c */ /* 0x000fc80003f26270 */
[----:B------:R-:W-:-:S04]  /*9420*/  @!P2 LOP3.LUT R5, R5, R4, RZ, 0x3c, !PT ;  /* 0x000000040505a212 */ /* 0x000fc800078e3cff */
[----:B------:R-:W-:-:S04]  /*9430*/  @!P2 LOP3.LUT R4, R5, R4, RZ, 0x3c, !PT ;  /* 0x000000040504a212 */ /* 0x000fc800078e3cff */
[----:B------:R-:W-:-:S05]  /*9440*/  @!P2 LOP3.LUT R5, R5, R4, RZ, 0x3c, !PT ;  /* 0x000000040505a212 */ /* 0x000fca00078e3cff */
[----:B------:R0:W-:Y:S04]  /*9450*/  @!P2 LDGSTS.E.BYPASS.LTC128B.128 [R10+0x18c00], desc[UR46][R4.64], !P0 ;  /* 0x18c00000040aafae */ /* 0x0001e8000c101d6e */
[----:B0-----:R-:W0:Y:S02]  /*9460*/  SHFL.IDX PT, R4, R0, 0x2, 0x181f ;  /* 0x00581f0000047f89 */ /* 0x001e2400000e0000 */
[----:B0-----:R-:W-:-:S05]  /*9470*/  @!P1 LEA R5, P2, R11, R4, 0x1 ;  /* 0x000000040b059211 */ /* 0x001fca00078408ff */
[----:B------:R-:W-:Y:S02]  /*9480*/  @!P1 IMAD.X R4, RZ, RZ, R6, P2 ;  /* 0x000000ffff049224 */ /* 0x000fe400010e0606 */
[----:B------:R-:W-:Y:S03]  /*9490*/  SHFL.IDX PT, R6, R2, 0x3, 0x181f ;  /* 0x00781f0002067f89 */ /* 0x000fe600000e0000 */
[----:B------:R-:W-:-:S04]  /*94a0*/  @!P1 LOP3.LUT R5, R5, R4, RZ, 0x3c, !PT ;  /* 0x0000000405059212 */ /* 0x000fc800078e3cff */
[----:B------:R-:W-:-:S04]  /*94b0*/  @!P1 LOP3.LUT R4, R5, R4, RZ, 0x3c, !PT ;  /* 0x0000000405049212 */ /* 0x000fc800078e3cff */
[----:B------:R-:W-:-:S05]  /*94c0*/  @!P1 LOP3.LUT R5, R5, R4, RZ, 0x3c, !PT ;  /* 0x0000000405059212 */ /* 0x000fca00078e3cff */
[----:B------:R0:W-:Y:S01]  /*94d0*/  @!P1 LDGSTS.E.BYPASS.LTC128B.128 [R10+0x19400], desc[UR46][R4.64], !P0 ;  /* 0x19400000040a9fae */ /* 0x0001e2000c101d6e */
[----:B------:R-:W-:Y:S01]  /*94e0*/  ISETP.GE.AND P1, PT, R7, R3, PT ;  /* 0x000000030700720c */ /* 0x000fe20003f26270 */
[----:B------:R-:W-:-:S05]  /*94f0*/  VIADD R7, R12, 0x40 ;  /* 0x000000400c077836 */ /* 0x000fca0000000000 */
        /* <DEDUP_REMOVED lines=41> */
.L_x_9400:
[----:B------:R-:W3:Y:S01]  /*9790*/  LDL R5, [R1+0x10] ;  /* 0x0000100001057983 */ /* 0x000ee20000100800 */
[----:B0-----:R-:W0:Y:S02]  /*97a0*/  S2R R2, SR_TID.X ;  /* 0x0000000000027919 */ /* 0x001e240000002100 */
[----:B0-----:R-:W-:-:S05]  /*97b0*/  IMAD.SHL.U32 R2, R2, 0x8, RZ ;  /* 0x0000000802027824 */ /* 0x001fca00078e00ff */
[----:B------:R-:W-:Y:S01]  /*97c0*/  LOP3.LUT R2, R2, 0x38, RZ, 0xc0, !PT ;  /* 0x0000003802027812 */ /* 0x000fe200078ec0ff */
[----:B---3--:R-:W-:-:S05]  /*97d0*/  VIADD R5, R5, 0x70 ;  /* 0x0000007005057836 */ /* 0x008fca0000000000 */
[----:B------:R-:W-:Y:S01]  /*97e0*/  ISETP.GE.AND P1, PT, R5, R3, PT ;  /* 0x000000030500720c */ /* 0x000fe20003f26270 */
[----:B------:R0:W-:-:S12]  /*97f0*/  STL [R1+0x50], R5 ;  /* 0x0000500501007387 */ /* 0x0001d80000100800 */
[----:B------:R-:W-:-:S05]  /*9800*/  @!P1 LEA R2, P2, R2, R0, 0x1 ;  /* 0x0000000002029211 */ /* 0x000fca00078408ff */
        /* <DEDUP_REMOVED lines=13> */
[----:B-1----:R-:W-:Y:S01]  /*98e0*/  IMAD.WIDE.U32 R2, R17, UR6, RZ ;  /* 0x0000000611027c25 */ /* 0x002fe2000f8e00ff */
        /* <DEDUP_REMOVED lines=23> */
.L_x_9294:
[----:B0-----:R-:W2:Y:S01]  /*9a60*/  LDL.LU R5, [R1+0x54] ;  /* 0x0000540001057983 */ /* 0x001ea20000300800 */
[----:B------:R-:W0:Y:S01]  /*9a70*/  LDC R6, c[0x0][0x448] ;  /* 0x00011200ff067b82 */ /* 0x000e220000000800 */
[----:B------:R-:W-:Y:S01]  /*9a80*/  ULDC.64 UR4, c[0x0][0x3e0] ;  /* 0x0000f80000047ab9 */ /* 0x000fe20000000a00 */
[----:B------:R-:W-:Y:S01]  /*9a90*/  ULDC.64 UR6, c[0x0][0x390] ;  /* 0x0000e40000067ab9 */ /* 0x000fe20000000a00 */
[----:B------:R-:W2:Y:S04]  /*9aa0*/  LDL.LU.64 R2, [R1+0x40] ;  /* 0x0000400001027983 */ /* 0x000ea80000300a00 */
[----:B------:R-:W3:Y:S04]  /*9ab0*/  LDL.LU R0, [R1+0x48] ;  /* 0x0000480001007983 */ /* 0x000ee80000300800 */
[----:B------:R-:W4:Y:S04]  /*9ac0*/  LDL.LU R4, [R1+0x14] ;  /* 0x0000140001047983 */ /* 0x000f280000300800 */
[----:B------:R-:W5:Y:S01]  /*9ad0*/  LDL.LU R7, [R1+0x18] ;  /* 0x0000180001077983 */ /* 0x000f620000300800 */
[----:B------:R-:W1:Y:S01]  /*9ae0*/  S2R R8, SR_TID.X ;  /* 0x0000000000087919 */ /* 0x000e620000002100 */
[----:B0-----:R-:W-:Y:S01]  /*9af0*/  ISETP.NE.AND P0, PT, R6, 0x1, PT ;  /* 0x000000010600780c */ /* 0x001fe20003f05270 */
[----:B-1----:R-:W-:-:S05]  /*9b00*/  IMAD.SHL.U32 R8, R8, 0x8, RZ ;  /* 0x0000000808087824 */ /* 0x002fca00078e00ff */
[----:B------:R-:W-:Y:S01]  /*9b10*/  LOP3.LUT R8, R8, 0x38, RZ, 0xc0, !PT ;  /* 0x0000003808087812 */ /* 0x000fe200078ec0ff */
[----:B--2---:R-:W-:-:S06]  /*9b20*/  IMAD.MOV.U32 R3, RZ, RZ, R5 ;  /* 0x000000ffff037224 */ /* 0x004fcc00078e0005 */
        /* <DEDUP_REMOVED lines=14> */
[----:B------:R-:W0:Y:S01]  /*9c10*/  S2R R7, SR_TID.X ;  /* 0x0000000000077919 */ /* 0x000e220000002100 */
[----:B------:R-:W-:-:S04]  /*9c20*/  IMAD R5, R5, UR4, RZ ;  /* 0x0000000405057c24 */ /* 0x000fc8000f8e02ff */
[----:B------:R-:W-:Y:S01]  /*9c30*/  IMAD R4, R4, UR5, R5 ;  /* 0x0000000504047c24 */ /* 0x000fe2000f8e0205 */
[----:B------:R-:W-:-:S03]  /*9c40*/  ULDC.64 UR4, c[0x0][0x3c8] ;  /* 0x0000f20000047ab9 */ /* 0x000fc60000000a00 */
[----:B------:R-:W-:Y:S01]  /*9c50*/  IMAD.IADD R3, R3, 0x1, R4 ;  /* 0x0000000103037824 */ /* 0x000fe200078e0204 */
[----:B------:R-:W-:Y:S01]  /*9c60*/  SHF.R.S32.HI R4, RZ, 0x1f, R0 ;  /* 0x0000001fff047819 */ /* 0x000fe20000011400 */
[----:B------:R-:W-:-:S04]  /*9c70*/  IMAD.WIDE.U32 R2, R0, UR4, R2 ;  /* 0x0000000400027c25 */ /* 0x000fc8000f8e0002 */
[----:B------:R-:W-:Y:S01]  /*9c80*/  IMAD R4, R4, UR4, RZ ;  /* 0x0000000404047c24 */ /* 0x000fe2000f8e02ff */
[----:B------:R-:W-:Y:S01]  /*9c90*/  ULDC UR4, c[0x0][0x3b8] ;  /* 0x0000ee0000047ab9 */ /* 0x000fe20000000800 */
[----:B------:R-:W-:Y:S02]  /*9ca0*/  LEA R5, P4, R2, UR6, 0x1 ;  /* 0x0000000602057c11 */ /* 0x000fe4000f8808ff */
[----:B------:R-:W-:Y:S01]  /*9cb0*/  IMAD R0, R0, UR5, R4 ;  /* 0x0000000500007c24 */ /* 0x000fe2000f8e0204 */
[----:B------:R-:W-:-:S03]  /*9cc0*/  ISETP.GE.AND P0, PT, R8, UR4, PT ;  /* 0x0000000408007c0c */ /* 0x000fc6000bf06270 */
[----:B------:R-:W-:-:S05]  /*9cd0*/  IMAD.IADD R0, R3, 0x1, R0 ;  /* 0x0000000103007824 */ /* 0x000fca00078e0200 */
[----:B------:R-:W-:Y:S01]  /*9ce0*/  LEA.HI.X R4, R2, UR7, R0, 0x1, P4 ;  /* 0x0000000702047c11 */ /* 0x000fe2000a0f0c00 */
[----:B0-----:R-:W-:-:S05]  /*9cf0*/  IMAD.SHL.U32 R7, R7, 0x8, RZ ;  /* 0x0000000807077824 */ /* 0x001fca00078e00ff */
[----:B------:R-:W-:-:S04]  /*9d00*/  LOP3.LUT R7, R7, 0x38, RZ, 0xc0, !PT ;  /* 0x0000003807077812 */ /* 0x000fc800078ec0ff */
[C---:B------:R-:W-:Y:S02]  /*9d10*/  LOP3.LUT R10, R7.reuse, 0x40, RZ, 0xfc, !PT ;  /* 0x00000040070a7812 */ /* 0x040fe400078efcff */
[C---:B------:R-:W-:Y:S02]  /*9d20*/  LOP3.LUT R9, R7.reuse, 0x80, RZ, 0xfc, !PT ;  /* 0x0000008007097812 */ /* 0x040fe400078efcff */
[----:B------:R-:W-:Y:S02]  /*9d30*/  LOP3.LUT R7, R7, 0xc0, RZ, 0xfc, !PT ;  /* 0x000000c007077812 */ /* 0x000fe400078efcff */
[----:B------:R-:W-:Y:S02]  /*9d40*/  ISETP.GE.AND P1, PT, R10, UR4, PT ;  /* 0x000000040a007c0c */ /* 0x000fe4000bf26270 */
[----:B------:R-:W-:Y:S02]  /*9d50*/  ISETP.GE.AND P2, PT, R9, UR4, PT ;  /* 0x0000000409007c0c */ /* 0x000fe4000bf46270 */
[----:B------:R-:W-:Y:S01]  /*9d60*/  ISETP.GE.AND P3, PT, R7, UR4, PT ;  /* 0x0000000407007c0c */ /* 0x000fe2000bf66270 */
[----:B------:R-:W-:-:S03]  /*9d70*/  UMOV UR4, 0xffffffff ;  /* 0xffffffff00047882 */ /* 0x000fc60000000000 */
[----:B------:R-:W-:Y:S09]  /*9d80*/  BRA.DIV UR4, `(.L_x_9295) ;  /* 0x0000003e04a07947 */ /* 0x000ff2000b800000 */
[----:B------:R-:W2:Y:S01]  /*9d90*/  LDL.LU R3, [R1+0x10] ;  /* 0x0000100001037983 */ /* 0x000ea20000300800 */
[----:B------:R-:W-:-:S03]  /*9da0*/  ULDC UR4, c[0x0][0x288] ;  /* 0x0000a20000047ab9 */ /* 0x000fc60000000800 */
[----:B------:R-:W3:Y:S04]  /*9db0*/  LDL.LU R9, [R1+0x28] ;  /* 0x0000280001097983 */ /* 0x000ee80000300800 */
[----:B------:R-:W4:Y:S04]  /*9dc0*/  LDL.LU R10, [R1+0x2c] ;  /* 0x00002c00010a7983 */ /* 0x000f280000300800 */
[----:B------:R-:W5:Y:S01]  /*9dd0*/  LDL R7, [R1+0x4] ;  /* 0x0000040001077983 */ /* 0x000f620000100800 */
[----:B------:R-:W-:-:S03]  /*9de0*/  IMAD R0, R6, UR4, RZ ;  /* 0x0000000406007c24 */ /* 0x000fc6000f8e02ff */
[----:B------:R-:W-:Y:S04]  /*9df0*/  SHFL.IDX PT, R2, R4, RZ, 0x181f ;  /* 0x00181fff04027589 */ /* 0x000fe800000e0000 */
[----:B------:R-:W-:Y:S01]  /*9e00*/  SHFL.IDX PT, R6, R4, 0x1, 0x181f ;  /* 0x00381f0004067f89 */ /* 0x000fe200000e0000 */
[-C--:B--2---:R-:W-:Y:S02]  /*9e10*/  ISETP.GE.AND P5, PT, R3, R0.reuse, PT ;  /* 0x000000000300720c */ /* 0x084fe40003fa6270 */
[----:B---3--:R-:W-:Y:S02]  /*9e20*/  ISETP.GE.AND P4, PT, R9, R0, PT ;  /* 0x000000000900720c */ /* 0x008fe40003f86270 */
[----:B------:R-:W2:Y:S04]  /*9e30*/  LDL.LU R9, [R1+0x30] ;  /* 0x0000300001097983 */ /* 0x000ea80000300800 */
[----:B------:R-:W0:Y:S04]  /*9e40*/  SHFL.IDX PT, R3, R5, RZ, 0x181f ;  /* 0x00181fff05037589 */ /* 0x000e2800000e0000 */
[----:B------:R-:W3:Y:S01]  /*9e50*/  LDL.LU R11, [R1+0x34] ;  /* 0x00003400010b7983 */ /* 0x000ee20000300800 */
[----:B0-----:R-:W-:-:S05]  /*9e60*/  @!P5 LEA R3, P6, R8, R3, 0x1 ;  /* 0x000000030803d211 */ /* 0x001fca00078c08ff */
[----:B------:R-:W-:-:S05]  /*9e70*/  @!P5 IMAD.X R2, RZ, RZ, R2, P6 ;  /* 0x000000ffff02d224 */ /* 0x000fca00030e0602 */
[----:B------:R-:W-:-:S04]  /*9e80*/  @!P5 LOP3.LUT R3, R3, R2, RZ, 0x3c, !PT ;  /* 0x000000020303d212 */ /* 0x000fc800078e3cff */
[----:B------:R-:W-:-:S04]  /*9e90*/  @!P5 LOP3.LUT R2, R3, R2, RZ, 0x3c, !PT ;  /* 0x000000020302d212 */ /* 0x000fc800078e3cff */
[----:B------:R-:W-:-:S05]  /*9ea0*/  @!P5 LOP3.LUT R3, R3, R2, RZ, 0x3c, !PT ;  /* 0x000000020303d212 */ /* 0x000fca00078e3cff */
[----:B-----5:R-:W-:Y:S04]  /*9eb0*/  @!P5 LDGSTS.E.BYPASS.LTC128B.128 [R7+0x22400], desc[UR46][R2.64], !P0 ;  /* 0x224000000207dfae */ /* 0x020fe8000c101d6e */
[----:B------:R-:W-:Y:S04]  /*9ec0*/  @!P5 LDGSTS.E.BYPASS.LTC128B.128 [R7+0x26400], desc[UR46][R2.64+0x80], !P1 ;  /* 0x264000800207dfae */ /* 0x000fe8000c901d6e */
[----:B------:R-:W-:Y:S04]  /*9ed0*/  @!P5 LDGSTS.E.BYPASS.LTC128B.128 [R7+0x2a400], desc[UR46][R2.64+0x100], !P2 ;  /* 0x2a4001000207dfae */ /* 0x000fe8000d101d6e */
[----:B------:R0:W-:Y:S04]  /*9ee0*/  @!P5 LDGSTS.E.BYPASS.LTC128B.128 [R7+0x2e400], desc[UR46][R2.64+0x180], !P3 ;  /* 0x2e4001800207dfae */ /* 0x0001e8000d901d6e */
[----:B0-----:R-:W0:Y:S02]  /*9ef0*/  SHFL.IDX PT, R2, R5, 0x1, 0x181f ;  /* 0x00381f0005027f89 */ /* 0x001e2400000e0000 */
[----:B0-----:R-:W-:-:S05]  /*9f00*/  @!P4 LEA R2, P6, R8, R2, 0x1 ;  /* 0x000000020802c211 */ /* 0x001fca00078c08ff */
[----:B------:R-:W-:-:S05]  /*9f10*/  @!P4 IMAD.X R3, RZ, RZ, R6, P6 ;  /* 0x000000ffff03c224 */ /* 0x000fca00030e0606 */
[----:B------:R-:W-:Y:S04]  /*9f20*/  @!P4 LDGSTS.E.BYPASS.LTC128B.128 [R7+0x22c00], desc[UR46][R2.64], !P0 ;  /* 0x22c000000207cfae */ /* 0x000fe8000c101d6e */
[----:B------:R-:W-:Y:S04]  /*9f30*/  @!P4 LDGSTS.E.BYPASS.LTC128B.128 [R7+0x26c00], desc[UR46][R2.64+0x80], !P1 ;  /* 0x26c000800207cfae */ /* 0x000fe8000c901d6e */
[----:B------:R-:W-:Y:S04]  /*9f40*/  @!P4 LDGSTS.E.BYPASS.LTC128B.128 [R7+0x2ac00], desc[UR46][R2.64+0x100], !P2 ;  /* 0x2ac001000207cfae */ /* 0x000fe8000d101d6e */
[----:B------:R0:W-:Y:S01]  /*9f50*/  @!P4 LDGSTS.E.BYPASS.LTC128B.128 [R7+0x2ec00], desc[UR46][R2.64+0x180], !P3 ;  /* 0x2ec001800207cfae */ /* 0x0001e2000d901d6e */
[----:B----4-:R-:W-:-:S03]  /*9f60*/  ISETP.GE.AND P4, PT, R10, R0, PT ;  /* 0x000000000a00720c */ /* 0x010fc60003f86270 */
[----:B------:R-:W4:Y:S04]  /*9f70*/  LDL.LU R10, [R1+0x38] ;  /* 0x00003800010a7983 */ /* 0x000f280000300800 */
[----:B------:R-:W-:Y:S04]  /*9f80*/  SHFL.IDX PT, R6, R4, 0x2, 0x181f ;  /* 0x00581f0004067f89 */ /* 0x000fe800000e0000 */
[----:B0-----:R-:W0:Y:S02]  /*9f90*/  SHFL.IDX PT, R2, R5, 0x2, 0x181f ;  /* 0x00581f0005027f89 */ /* 0x001e2400000e0000 */
[----:B0-----:R-:W-:-:S05]  /*9fa0*/  @!P4 LEA R2, P6, R8, R2, 0x1 ;  /* 0x000000020802c211 */ /* 0x001fca00078c08ff */
[----:B------:R-:W-:-:S05]  /*9fb0*/  @!P4 IMAD.X R3, RZ, RZ, R6, P6 ;  /* 0x000000ffff03c224 */ /* 0x000fca00030e0606 */
[----:B------:R-:W-:Y:S04]  /*9fc0*/  @!P4 LDGSTS.E.BYPASS.LTC128B.128 [R7+0x23400], desc[UR46][R2.64], !P0 ;  /* 0x234000000207cfae */ /* 0x000fe8000c101d6e */
[----:B------:R-:W-:Y:S04]  /*9fd0*/  @!P4 LDGSTS.E.BYPASS.LTC128B.128 [R7+0x27400], desc[UR46][R2.64+0x80], !P1 ;  /* 0x274000800207cfae */ /* 0x000fe8000c901d6e */
[----:B------:R-:W-:Y:S04]  /*9fe0*/  @!P4 LDGSTS.E.BYPASS.LTC128B.128 [R7+0x2b400], desc[UR46][R2.64+0x100], !P2 ;  /* 0x2b4001000207cfae */ /* 0x000fe8000d101d6e */
[----:B------:R0:W-:Y:S01]  /*9ff0*/  @!P4 LDGSTS.E.BYPASS.LTC128B.128 [R7+0x2f400], desc[UR46][R2.64+0x180], !P3 ;  /* 0x2f4001800207cfae */ /* 0x0001e2000d901d6e */
[----:B--2---:R-:W-:-:S03]  /*a000*/  ISETP.GE.AND P4, PT, R9, R0, PT ;  /* 0x000000000900720c */ /* 0x004fc60003f86270 */
[----:B------:R-:W2:Y:S04]  /*a010*/  LDL.LU R9, [R1+0x3c] ;  /* 0x00003c0001097983 */ /* 0x000ea80000300800 */
[----:B0-----:R-:W0:Y:S04]  /*a020*/  SHFL.IDX PT, R2, R5, 0x3, 0x181f ;  /* 0x00781f0005027f89 */ /* 0x001e2800000e0000 */
[----:B------:R-:W1:Y:S02]  /*a030*/  SHFL.IDX PT, R6, R4, 0x3, 0x181f ;  /* 0x00781f0004067f89 */ /* 0x000e6400000e0000 */
[----:B0-----:R-:W-:-:S05]  /*a040*/  @!P4 LEA R2, P6, R8, R2, 0x1 ;  /* 0x000000020802c211 */ /* 0x001fca00078c08ff */
[----:B-1----:R-:W-:Y:S02]  /*a050*/  @!P4 IMAD.X R3, RZ, RZ, R6, P6 ;  /* 0x000000ffff03c224 */ /* 0x002fe400030e0606 */
[----:B------:R-:W-:Y:S04]  /*a060*/  SHFL.IDX PT, R6, R4, 0x4, 0x181f ;  /* 0x00981f0004067f89 */ /* 0x000fe800000e0000 */
[----:B------:R-:W-:Y:S04]  /*a070*/  @!P4 LDGSTS.E.BYPASS.LTC128B.128 [R7+0x23c00], desc[UR46][R2.64], !P0 ;  /* 0x23c000000207cfae */ /* 0x000fe8000c101d6e */
[----:B------:R-:W-:Y:S04]  /*a080*/  @!P4 LDGSTS.E.BYPASS.LTC128B.128 [R7+0x27c00], desc[UR46][R2.64+0x80], !P1 ;  /* 0x27c000800207cfae */ /* 0x000fe8000c901d6e */
[----:B------:R-:W-:Y:S04]  /*a090*/  @!P4 LDGSTS.E.BYPASS.LTC128B.128 [R7+0x2bc00], desc[UR46][R2.64+0x100], !P2 ;  /* 0x2bc001000207cfae */ /* 0x000fe8000d101d6e */
[----:B------:R0:W-:Y:S01]  /*a0a0*/  @!P4 LDGSTS.E.BYPASS.LTC128B.128 [R7+0x2fc00], desc[UR46][R2.64+0x180], !P3 ;  /* 0x2fc001800207cfae */ /* 0x0001e2000d901d6e */
[----:B---3--:R-:W-:-:S03]  /*a0b0*/  ISETP.GE.AND P4, PT, R11, R0, PT ;  /* 0x000000000b00720c */ /* 0x008fc60003f86270 */
[----:B0-----:R-:W0:Y:S10]  /*a0c0*/  SHFL.IDX PT, R2, R5, 0x4, 0x181f ;  /* 0x00981f0005027f89 */ /* 0x001e3400000e0000 */
[----:B0-----:R-:W-:-:S05]  /*a0d0*/  @!P4 LEA R2, P6, R8, R2, 0x1 ;  /* 0x000000020802c211 */ /* 0x001fca00078c08ff */
[----:B------:R-:W-:Y:S02]  /*a0e0*/  @!P4 IMAD.X R3, RZ, RZ, R6, P6 ;  /* 0x000000ffff03c224 */ /* 0x000fe400030e0606 */
[----:B------:R-:W-:Y:S04]  /*a0f0*/  SHFL.IDX PT, R6, R4, 0x5, 0x181f ;  /* 0x00b81f0004067f89 */ /* 0x000fe800000e0000 */
[----:B------:R-:W-:Y:S04]  /*a100*/  @!P4 LDGSTS.E.BYPASS.LTC128B.128 [R7+0x24400], desc[UR46][R2.64], !P0 ;  /* 0x244000000207cfae */ /* 0x000fe8000c101d6e */
[----:B------:R-:W-:Y:S04]  /*a110*/  @!P4 LDGSTS.E.BYPASS.LTC128B.128 [R7+0x28400], desc[UR46][R2.64+0x80], !P1 ;  /* 0x284000800207cfae */ /* 0x000fe8000c901d6e */
[----:B------:R-:W-:Y:S04]  /*a120*/  @!P4 LDGSTS.E.BYPASS.LTC128B.128 [R7+0x2c400], desc[UR46][R2.64+0x100], !P2 ;  /* 0x2c4001000207cfae */ /* 0x000fe8000d101d6e */
[----:B------:R0:W-:Y:S04]  /*a130*/  @!P4 LDGSTS.E.BYPASS.LTC128B.128 [R7+0x30400], desc[UR46][R2.64+0x180], !P3 ;  /* 0x304001800207cfae */ /* 0x0001e8000d901d6e */
[----:B0-----:R-:W0:Y:S01]  /*a140*/  SHFL.IDX PT, R2, R5, 0x5, 0x181f ;  /* 0x00b81f0005027f89 */ /* 0x001e2200000e0000 */
[----:B----4-:R-:W-:-:S13]  /*a150*/  ISETP.GE.AND P4, PT, R10, R0, PT ;  /* 0x000000000a00720c */ /* 0x010fda0003f86270 */
        /* <DEDUP_REMOVED lines=8> */
[----:B--2---:R-:W-:-:S13]  /*a1e0*/  ISETP.GE.AND P4, PT, R9, R0, PT ;  /* 0x000000000900720c */ /* 0x004fda0003f86270 */
[----:B0-----:R-:W-:-:S05]  /*a1f0*/  @!P4 LEA R2, P6, R8, R2, 0x1 ;  /* 0x000000020802c211 */ /* 0x001fca00078c08ff */
[----:B------:R-:W-:Y:S02]  /*a200*/  @!P4 IMAD.X R3, RZ, RZ, R6, P6 ;  /* 0x000000ffff03c224 */ /* 0x000fe400030e0606 */
[----:B------:R0:W1:Y:S04]  /*a210*/  SHFL.IDX PT, R6, R4, 0x7, 0x181f ;  /* 0x00f81f0004067f89 */ /* 0x00006800000e0000 */
[----:B------:R-:W-:Y:S04]  /*a220*/  @!P4 LDGSTS.E.BYPASS.LTC128B.128 [R7+0x25400], desc[UR46][R2.64], !P0 ;  /* 0x254000000207cfae */ /* 0x000fe8000c101d6e */
[----:B------:R-:W-:Y:S04]  /*a230*/  @!P4 LDGSTS.E.BYPASS.LTC128B.128 [R7+0x29400], desc[UR46][R2.64+0x80], !P1 ;  /* 0x294000800207cfae */ /* 0x000fe8000c901d6e */
[----:B------:R-:W-:Y:S04]  /*a240*/  @!P4 LDGSTS.E.BYPASS.LTC128B.128 [R7+0x2d400], desc[UR46][R2.64+0x100], !P2 ;  /* 0x2d4001000207cfae */ /* 0x000fe8000d101d6e */
[----:B------:R2:W-:Y:S04]  /*a250*/  @!P4 LDGSTS.E.BYPASS.LTC128B.128 [R7+0x31400], desc[UR46][R2.64+0x180], !P3 ;  /* 0x314001800207cfae */ /* 0x0005e8000d901d6e */
[----:B-12---:R0:W2:Y:S02]  /*a260*/  SHFL.IDX PT, R2, R5, 0x7, 0x181f ;  /* 0x00f81f0005027f89 */ /* 0x0060a400000e0000 */
.L_x_9418:
[----:B------:R-:W3:Y:S01]  /*a270*/  LDL.LU R7, [R1+0x50] ;  /* 0x0000500001077983 */ /* 0x000ee20000300800 */
[----:B------:R-:W-:Y:S01]  /*a280*/  BSSY B0, `(.L_x_9296) ;  /* 0x000000d000007945 */ /* 0x000fe20003800000 */
[----:B---3--:R-:W-:-:S13]  /*a290*/  ISETP.GE.AND P4, PT, R7, R0, PT ;  /* 0x000000000700720c */ /* 0x008fda0003f86270 */
[----:B------:R-:W-:Y:S05]  /*a2a0*/  @P4 BRA `(.L_x_9297) ;  /* 0x0000000000284947 */ /* 0x000fea0003800000 */
[----:B------:R-:W3:Y:S01]  /*a2b0*/  LDL R7, [R1+0x4] ;  /* 0x0000040001077983 */ /* 0x000ee20000100800 */
[----:B--2---:R-:W-:-:S05]  /*a2c0*/  LEA R2, P4, R8, R2, 0x1 ;  /* 0x0000000208027211 */ /* 0x004fca00078808ff */
[----:B------:R-:W-:-:S05]  /*a2d0*/  IMAD.X R3, RZ, RZ, R6, P4 ;  /* 0x000000ffff037224 */ /* 0x000fca00020e0606 */
[----:B------:R-:W-:Y:S01]  /*a2e0*/  @!PT LDS RZ, [RZ] ;  /* 0x00000000fffff984 */ /* 0x000fe20000000800 */
[----:B------:R-:W-:Y:S01]  /*a2f0*/  @!PT LDS RZ, [RZ] ;  /* 0x00000000fffff984 */ /* 0x000fe20000000800 */
[----:B------:R-:W-:Y:S01]  /*a300*/  @!PT LDS RZ, [RZ] ;  /* 0x00000000fffff984 */ /* 0x000fe20000000800 */
[----:B---3--:R1:W-:Y:S04]  /*a310*/  LDGSTS.E.BYPASS.LTC128B.128 [R7+0x25c00], desc[UR46][R2.64], !P0 ;  /* 0x25c0000002077fae */ /* 0x0083e8000c101d6e */
[----:B------:R1:W-:Y:S04]  /*a320*/  LDGSTS.E.BYPASS.LTC128B.128 [R7+0x29c00], desc[UR46][R2.64+0x80], !P1 ;  /* 0x29c0008002077fae */ /* 0x0003e8000c901d6e */
[----:B------:R1:W-:Y:S04]  /*a330*/  LDGSTS.E.BYPASS.LTC128B.128 [R7+0x2dc00], desc[UR46][R2.64+0x100], !P2 ;  /* 0x2dc0010002077fae */ /* 0x0003e8000d101d6e */
[----:B------:R1:W-:Y:S02]  /*a340*/  LDGSTS.E.BYPASS.LTC128B.128 [R7+0x31c00], desc[UR46][R2.64+0x180], !P3 ;  /* 0x31c0018002077fae */ /* 0x0003e4000d901d6e */
.L_x_9297:
[----:B------:R-:W-:Y:S05]  /*a350*/  BSYNC B0 ;  /* 0x0000000000007941 */ /* 0x000fea0003800000 */
.L_x_9296:
[----:B-12---:R-:W2:Y:S01]  /*a360*/  LDL R2, [R1+0x5c] ;  /* 0x00005c0001027983 */ /* 0x006ea20000100800 */
        /* <DEDUP_REMOVED lines=9> */
[----:B-1----:R-:W-:Y:S05]  /*a400*/  @!P0 BRA `(.L_x_9299) ;  /* 0x00000044005c8947 */ /* 0x002fea0003800000 */
.L_x_9419:
[----:B------:R-:W-:Y:S05]  /*a410*/  BSYNC B0 ;  /* 0x0000000000007941 */ /* 0x000fea0003800000 */
.L_x_9298:
[----:B------:R-:W-:Y:S01]  /*a420*/  LOP3.LUT P0, RZ, R18, 0x2, RZ, 0xc0, !PT ;  /* 0x0000000212ff7812 */ /* 0x000fe2000780c0ff */
[----:B------:R-:W-:-:S12]  /*a430*/  BSSY B0, `(.L_x_9300) ;  /* 0x0000059000007945 */ /* 0x000fd80003800000 */
[----:B------:R-:W-:Y:S05]  /*a440*/  @!P0 BRA `(.L_x_9301) ;  /* 0x00000004005c8947 */ /* 0x000fea0003800000 */
[----:B0-----:R-:W2:Y:S01]  /*a450*/  LDL R4, [R1+0x8] ;  /* 0x0000080001047983 */ /* 0x001ea20000100800 */
[----:B------:R-:W-:Y:S01]  /*a460*/  LEA R2, R19, UR37, 0x3 ;  /* 0x0000002513027c11 */ /* 0x000fe2000f8e18ff */
[----:B------:R-:W-:Y:S01]  /*a470*/  BSSY B1, `(.L_x_9302) ;  /* 0x0000007000017945 */ /* 0x000fe20003800000 */
[----:B-1----:R-:W0:Y:S02]  /*a480*/  S2R R3, SR_TID.X ;  /* 0x0000000000037919 */ /* 0x002e240000002100 */
[----:B0-----:R-:W-:-:S04]  /*a490*/  LOP3.LUT R3, R3, 0x7f, RZ, 0xc0, !PT ;  /* 0x0000007f03037812 */ /* 0x001fc800078ec0ff */
[----:B------:R-:W-:Y:S02]  /*a4a0*/  ISETP.NE.AND P1, PT, R3, RZ, PT ;  /* 0x000000ff0300720c */ /* 0x000fe40003f25270 */
[----:B--2---:R-:W-:-:S04]  /*a4b0*/  SHF.L.U32 R0, R4, 0x1f, RZ ;  /* 0x0000001f04007819 */ /* 0x004fc800000006ff */
[----:B------:R-:W0:Y:S02]  /*a4c0*/  SYNCS.PHASECHK.TRANS64.TRYWAIT P0, [R2+URZ+0x32460], R0 ;  /* 0x03246000020075a7 */ /* 0x000e24000800017f */
[----:B0-----:R-:W-:Y:S05]  /*a4d0*/  @!P0 BRA `(.L_x_9303) ;  /* 0x0000004400408947 */ /* 0x001fea0003800000 */
.L_x_9420:
[----:B------:R-:W-:Y:S05]  /*a4e0*/  BSYNC B1 ;  /* 0x0000000000017941 */ /* 0x000fea0003800000 */
.L_x_9302:
        /* <DEDUP_REMOVED lines=9> */
.L_x_9305:
[----:B------:R-:W-:Y:S05]  /*a580*/  BSYNC B1 ;  /* 0x0000000000017941 */ /* 0x000fea0003800000 */
.L_x_9304:
        /* <DEDUP_REMOVED lines=12> */
.L_x_9306:
        /* <DEDUP_REMOVED lines=15> */
.L_x_9307:
        /* <DEDUP_REMOVED lines=15> */
.L_x_9308:
        /* <DEDUP_REMOVED lines=15> */
.L_x_9309:
        /* <DEDUP_REMOVED lines=10> */
.L_x_9301:
[----:B------:R-:W-:Y:S05]  /*a9c0*/  BSYNC B0 ;  /* 0x0000000000007941 */ /* 0x000fea0003800000 */
.L_x_9300:
[----:B0-----:R-:W2:Y:S04]  /*a9d0*/  LDL.LU R4, [R1+0x58] ;  /* 0x0000580001047983 */ /* 0x001ea80000300800 */
[----:B------:R-:W3:Y:S01]  /*a9e0*/  LDL.LU R7, [R1+0x8] ;  /* 0x0000080001077983 */ /* 0x000ee20000300800 */
[----:B------:R-:W-:-:S05]  /*a9f0*/  VIADD R19, R19, 0x1 ;  /* 0x0000000113137836 */ /* 0x000fca0000000000 */
[----:B------:R-:W-:-:S04]  /*aa00*/  ISETP.NE.AND P0, PT, R19, 0x2, PT ;  /* 0x000000021300780c */ /* 0x000fc80003f05270 */
[----:B-1----:R-:W-:Y:S02]  /*aa10*/  SEL R0, RZ, 0x1, P0 ;  /* 0x00000001ff007807 */ /* 0x002fe40000000000 */
[----:B------:R-:W-:Y:S02]  /*aa20*/  SEL R19, R19, RZ, P0 ;  /* 0x000000ff13137207 */ /* 0x000fe40000000000 */
[----:B--2---:R-:W-:Y:S02]  /*aa30*/  ISETP.GE.AND P1, PT, R4, 0x61, PT ;  /* 0x000000610400780c */ /* 0x004fe40003f26270 */
[----:B---3--:R-:W-:-:S05]  /*aa40*/  LOP3.LUT R7, R7, R0, RZ, 0x3c, !PT ;  /* 0x0000000007077212 */ /* 0x008fca00078e3cff */
[----:B------:R0:W-:Y:S06]  /*aa50*/  STL [R1+0x8], R7 ;  /* 0x0000080701007387 */ /* 0x0001ec0000100800 */
        /* <DEDUP_REMOVED lines=35> */
.L_x_9314:
        /* <DEDUP_REMOVED lines=8> */
.L_x_9421:
[----:B------:R-:W-:Y:S05]  /*ad10*/  BSYNC B1 ;  /* 0x0000000000017941 */ /* 0x000fea0003800000 */
.L_x_9315:
        /* <DEDUP_REMOVED lines=9> */
.L_x_9318:
[----:B------:R-:W-:Y:S05]  /*adb0*/  BSYNC B1 ;  /* 0x0000000000017941 */ /* 0x000fea0003800000 */
.L_x_9317:
        /* <DEDUP_REMOVED lines=12> */
.L_x_9319:
        /* <DEDUP_REMOVED lines=13> */
.L_x_9422:
[----:B------:R-:W-:Y:S05]  /*af50*/  BSYNC B1 ;  /* 0x0000000000017941 */ /* 0x000fea0003800000 */
.L_x_9320:
        /* <DEDUP_REMOVED lines=11> */
.L_x_9323:
[----:B------:R-:W-:Y:S05]  /*b010*/  BSYNC B1 ;  /* 0x0000000000017941 */ /* 0x000fea0003800000 */
.L_x_9322:
        /* <DEDUP_REMOVED lines=9> */
.L_x_9324:
        /* <DEDUP_REMOVED lines=15> */
.L_x_9325:
        /* <DEDUP_REMOVED lines=15> */
.L_x_9326:
        /* <DEDUP_REMOVED lines=15> */
.L_x_9327:
        /* <DEDUP_REMOVED lines=10> */
.L_x_9313:
[----:B------:R-:W-:Y:S05]  /*b420*/  BSYNC B0 ;  /* 0x0000000000007941 */ /* 0x000fea0003800000 */
.L_x_9312:
        /* <DEDUP_REMOVED lines=9> */
.L_x_9311:
[----:B------:R-:W2:Y:S01]  /*b4c0*/  LDL.LU R2, [R1+0x1c] ;  /* 0x00001c0001027983 */ /* 0x000ea20000300800 */
[----:B------:R-:W-:Y:S01]  /*b4d0*/  IMAD.MOV R6, RZ, RZ, -R6 ;  /* 0x000000ffff067224 */ /* 0x000fe200078e0a06 */
[----:B------:R-:W-:Y:S04]  /*b4e0*/  BSSY B0, `(.L_x_9310) ;  /* 0x000013b000007945 */ /* 0x000fe80003800000 */
[----:B--2---:R-:W-:-:S13]  /*b4f0*/  ISETP.NE.AND P0, PT, R2, R6, PT ;  /* 0x000000060200720c */ /* 0x004fda0003f05270 */
[----:B------:R-:W-:Y:S05]  /*b500*/  @!P0 BRA `(.L_x_9328) ;  /* 0x0000001000e08947 */ /* 0x000fea0003800000 */
.L_x_9361:
        /* <DEDUP_REMOVED lines=26> */
.L_x_9331:
        /* <DEDUP_REMOVED lines=9> */
.L_x_9423:
[----:B------:R-:W-:Y:S05]  /*b740*/  BSYNC B2 ;  /* 0x0000000000027941 */ /* 0x000fea0003800000 */
.L_x_9332:
        /* <DEDUP_REMOVED lines=9> */
.L_x_9335:
[----:B------:R-:W-:Y:S05]  /*b7e0*/  BSYNC B2 ;  /* 0x0000000000027941 */ /* 0x000fea0003800000 */
.L_x_9334:
        /* <DEDUP_REMOVED lines=8> */
[----:B-1----:R-:W-:Y:S01]  /*b870*/  VIADD R5, R4, 0x32430 ;  /* 0x0003243004057836 */ /* 0x002fe20000000000 */
[----:B------:R-:W-:Y:S01]  /*b880*/  UMOV UR6, 0x0 ;  /* 0x0000000000067882 */ /* 0x000fe20000000000 */
[----:B------:R-:W-:Y:S01]  /*b890*/  VIADD R3, R3, 0x1c400 ;  /* 0x0001c40003037836 */ /* 0x000fe20000000000 */
[----:B------:R-:W-:-:S09]  /*b8a0*/  UMOV UR7, 0x14f00000 ;  /* 0x14f0000000077882 */ /* 0x000fd20000000000 */
.L_x_9336:
        /* <DEDUP_REMOVED lines=13> */
.L_x_9424:
[----:B------:R-:W-:Y:S05]  /*b980*/  BSYNC B2 ;  /* 0x0000000000027941 */ /* 0x000fea0003800000 */
.L_x_9337:
        /* <DEDUP_REMOVED lines=11> */
.L_x_9340:
[----:B------:R-:W-:Y:S05]  /*ba40*/  BSYNC B2 ;  /* 0x0000000000027941 */ /* 0x000fea0003800000 */
.L_x_9339:
        /* <DEDUP_REMOVED lines=9> */
.L_x_9341:
        /* <DEDUP_REMOVED lines=15> */
.L_x_9342:
        /* <DEDUP_REMOVED lines=15> */
.L_x_9343:
        /* <DEDUP_REMOVED lines=15> */
.L_x_9344:
        /* <DEDUP_REMOVED lines=10> */
.L_x_9330:
[----:B------:R-:W-:Y:S05]  /*be50*/  BSYNC B1 ;  /* 0x0000000000017941 */ /* 0x000fea0003800000 */
.L_x_9329:
        /* <DEDUP_REMOVED lines=32> */
.L_x_9347:
        /* <DEDUP_REMOVED lines=8> */
.L_x_9425:
[----:B------:R-:W-:Y:S05]  /*c0e0*/  BSYNC B2 ;  /* 0x0000000000027941 */ /* 0x000fea0003800000 */
.L_x_9348:
        /* <DEDUP_REMOVED lines=9> */
.L_x_9351:
[----:B------:R-:W-:Y:S05]  /*c180*/  BSYNC B2 ;  /* 0x0000000000027941 */ /* 0x000fea0003800000 */
.L_x_9350:
[----:B------:R-:W-:Y:S01]  /*c190*/  IMAD.MOV.U32 R10, RZ, RZ, RZ ;  /* 0x000000ffff0a7224 */ /* 0x000fe200078e00ff */
[----:B------:R-:W-:Y:S01]  /*c1a0*/  UIADD3 UR4, UP0, UR40, 0x370, URZ ;  /* 0x0000037028047890 */ /* 0x000fe2000ff1e03f */
[----:B------:R-:W-:Y:S01]  /*c1b0*/  IMAD.U32 R9, RZ, RZ, UR37 ;  /* 0x00000025ff097e24 */ /* 0x000fe2000f8e00ff */
        /* <DEDUP_REMOVED lines=9> */
.L_x_9352:
        /* <DEDUP_REMOVED lines=13> */
.L_x_9426:
[----:B------:R-:W-:Y:S05]  /*c320*/  BSYNC B2 ;  /* 0x0000000000027941 */ /* 0x000fea0003800000 */
.L_x_9353:
        /* <DEDUP_REMOVED lines=11> */
.L_x_9356:
[----:B------:R-:W-:Y:S05]  /*c3e0*/  BSYNC B2 ;  /* 0x0000000000027941 */ /* 0x000fea0003800000 */
.L_x_9355:
        /* <DEDUP_REMOVED lines=9> */
.L_x_9357:
        /* <DEDUP_REMOVED lines=15> */
.L_x_9358:
        /* <DEDUP_REMOVED lines=15> */
.L_x_9359:
        /* <DEDUP_REMOVED lines=15> */
.L_x_9360:
        /* <DEDUP_REMOVED lines=10> */
.L_x_9346:
[----:B------:R-:W-:Y:S05]  /*c7f0*/  BSYNC B1 ;  /* 0x0000000000017941 */ /* 0x000fea0003800000 */
.L_x_9345:
        /* <DEDUP_REMOVED lines=9> */
.L_x_9328:
[----:B------:R-:W-:Y:S05]  /*c890*/  BSYNC B0 ;  /* 0x0000000000007941 */ /* 0x000fea0003800000 */
.L_x_9310:
        /* <DEDUP_REMOVED lines=10> */
.L_x_9282:
[----:B0-----:R-:W0:Y:S01]  /*c940*/  S2R R3, SR_CgaCtaId ;  /* 0x0000000000037919 */ /* 0x001e220000008800 */
[----:B------:R-:W-:Y:S01]  /*c950*/  MOV R0, 0x400 ;  /* 0x0000040000007802 */ /* 0x000fe20000000f00 */
[----:B------:R-:W-:Y:S03]  /*c960*/  BSSY B0, `(.L_x_9363) ;  /* 0x0000005000007945 */ /* 0x000fe60003800000 */
[----:B0-----:R-:W-:Y:S02]  /*c970*/  LEA R0, R3, R0, 0x18 ;  /* 0x0000000003007211 */ /* 0x001fe400078ec0ff */
[----:B------:R-:W-:-:S04]  /*c980*/  SHF.L.U32 R3, R2, 0x1f, RZ ;  /* 0x0000001f02037819 */ /* 0x000fc800000006ff */
[----:B------:R-:W0:Y:S02]  /*c990*/  SYNCS.PHASECHK.TRANS64.TRYWAIT P0, [R0+URZ+0x32420], R3 ;  /* 0x03242003000075a7 */ /* 0x000e24000800017f */
[----:B0-----:R-:W-:Y:S05]  /*c9a0*/  @!P0 BRA `(.L_x_9364) ;  /* 0x0000002000988947 */ /* 0x001fea0003800000 */
.L_x_9427:
[----:B------:R-:W-:Y:S05]  /*c9b0*/  BSYNC B0 ;  /* 0x0000000000007941 */ /* 0x000fea0003800000 */
.L_x_9363:
[----:B------:R-:W-:-:S03]  /*c9c0*/  UMOV UR4, 0xffffffff ;  /* 0xffffffff00047882 */ /* 0x000fc60000000000 */
[----:B------:R-:W-:Y:S05]  /*c9d0*/  BRA.DIV UR4, `(.L_x_9365) ;  /* 0x0000002204a07947 */ /* 0x000fea000b800000 */
[----:B------:R-:W2:Y:S02]  /*c9e0*/  S2R R2, SR_TID.X ;  /* 0x0000000000027919 */ /* 0x000ea40000002100 */
[----:B--2---:R-:W-:-:S04]  /*c9f0*/  SHF.R.U32.HI R2, RZ, 0x5, R2 ;  /* 0x00000005ff027819 */ /* 0x004fc80000011602 */
[----:B------:R-:W-:-:S05]  /*ca00*/  LOP3.LUT R2, R2, 0x3, RZ, 0xc0, !PT ;  /* 0x0000000302027812 */ /* 0x000fca00078ec0ff */
[----:B------:R2:W3:Y:S02]  /*ca10*/  SHFL.IDX PT, R14, R2, RZ, 0x1f ;  /* 0x00001fff020e7589 */ /* 0x0004e400000e0000 */
.L_x_9430:
[----:B---3--:R-:W-:Y:S01]  /*ca20*/  ISETP.NE.AND P0, PT, R14, RZ, PT ;  /* 0x000000ff0e00720c */ /* 0x008fe20003f05270 */
[----:B------:R-:W-:-:S12]  /*ca30*/  BSSY B0, `(.L_x_9366) ;  /* 0x0000025000007945 */ /* 0x000fd80003800000 */
[----:B------:R-:W-:Y:S05]  /*ca40*/  @P0 BRA `(.L_x_9367) ;  /* 0x00000000008c0947 */ /* 0x000fea0003800000 */
[----:B------:R-:W-:-:S03]  /*ca50*/  UMOV UR4, 0xffffffff ;  /* 0xffffffff00047882 */ /* 0x000fc60000000000 */
[----:B------:R-:W-:Y:S05]  /*ca60*/  BRA.DIV UR4, `(.L_x_9368) ;  /* 0x0000002204b07947 */ /* 0x000fea000b800000 */
[----:B------:R-:W-:-:S13]  /*ca70*/  ELECT P6, URZ, PT ;  /* 0x00000000003f782f */ /* 0x000fda00038c0000 */
.L_x_9433:
[----:B------:R-:W-:Y:S05]  /*ca80*/  @!P6 BRA `(.L_x_9367) ;  /* 0x00000000007ce947 */ /* 0x000fea0003800000 */
[----:B------:R-:W-:-:S06]  /*ca90*/  ULOP3.LUT UR4, UR36, 0x2, URZ, 0xfc, !UPT ;  /* 0x0000000224047892 */ /* 0x000fcc000f8efc3f */
[----:B--2---:R-:W-:-:S05]  /*caa0*/  IMAD.U32 R2, RZ, RZ, UR4 ;  /* 0x00000004ff027e24 */ /* 0x004fca000f8e00ff */
[----:B------:R-:W-:-:S13]  /*cab0*/  ISETP.NE.AND P2, PT, R2, 0x3, PT ;  /* 0x000000030200780c */ /* 0x000fda0003f45270 */
[----:B------:R-:W-:Y:S05]  /*cac0*/  @!P2 BRA `(.L_x_9369) ;  /* 0x000000000004a947 */ /* 0x000fea0003800000 */
[----:B------:R-:W-:Y:S01]  /*cad0*/  BPT.TRAP 0x1 ;  /* 0x000000040000795c */ /* 0x000fe20000300000 */
.L_x_9369:
[----:B------:R-:W1:Y:S01]  /*cae0*/  LDL.LU R7, [R1+0x8] ;  /* 0x0000080001077983 */ /* 0x000e620000300800 */
[----:B------:R-:W-:Y:S02]  /*caf0*/  VIADD R2, R0, 0x32440 ;  /* 0x0003244000027836 */ /* 0x000fe40000000000 */
[C---:B0-----:R-:W-:Y:S02]  /*cb00*/  VIADD R3, R19.reuse, 0x1 ;  /* 0x0000000113037836 */ /* 0x041fe40000000000 */
[----:B------:R-:W-:-:S03]  /*cb10*/  IMAD R6, R19, 0x8, R2 ;  /* 0x0000000813067824 */ /* 0x000fc600078e0202 */
[----:B------:R-:W-:-:S04]  /*cb20*/  ISETP.NE.AND P1, PT, R3, 0x2, PT ;  /* 0x000000020300780c */ /* 0x000fc80003f25270 */
[----:B------:R-:W-:Y:S02]  /*cb30*/  SEL R4, RZ, 0x1, P1 ;  /* 0x00000001ff047807 */ /* 0x000fe40000800000 */
[----:B------:R-:W-:Y:S02]  /*cb40*/  SEL R3, R3, RZ, P1 ;  /* 0x000000ff03037207 */ /* 0x000fe40000800000 */
[C---:B-1----:R-:W-:Y:S02]  /*cb50*/  SHF.L.U32 R5, R7.reuse, 0x1f, RZ ;  /* 0x0000001f07057819 */ /* 0x042fe400000006ff */
[----:B------:R-:W-:Y:S01]  /*cb60*/  LOP3.LUT R4, R7, R4, RZ, 0x3c, !PT ;  /* 0x0000000407047212 */ /* 0x000fe200078e3cff */
[----:B------:R-:W-:Y:S01]  /*cb70*/  IMAD R7, R3, 0x8, R2 ;  /* 0x0000000803077824 */ /* 0x000fe200078e0202 */
[----:B------:R-:W0:Y:S02]  /*cb80*/  SYNCS.PHASECHK.TRANS64.TRYWAIT P0, [R6+URZ], R5 ;  /* 0x00000005060075a7 */ /* 0x000e24000800017f */
[----:B------:R-:W-:Y:S01]  /*cb90*/  SHF.L.U32 R2, R4, 0x1f, RZ ;  /* 0x0000001f04027819 */ /* 0x000fe200000006ff */
[----:B0-----:R-:W-:Y:S06]  /*cba0*/  @!P0 BRA `(.L_x_9370) ;  /* 0x0000002000808947 */ /* 0x001fec0003800000 */
.L_x_9434:
[----:B------:R-:W1:Y:S02]  /*cbb0*/  SYNCS.PHASECHK.TRANS64.TRYWAIT P0, [R7+URZ], R2 ;  /* 0x00000002070075a7 */ /* 0x000e64000800017f */
[----:B-1----:R-:W-:Y:S05]  /*cbc0*/  @!P0 BRA `(.L_x_9371) ;  /* 0x00000020008c8947 */ /* 0x002fea0003800000 */
.L_x_9435:
[----:B------:R-:W-:Y:S05]  /*cbd0*/  @!P2 BRA `(.L_x_9372) ;  /* 0x000000000004a947 */ /* 0x000fea0003800000 */
[----:B------:R-:W-:Y:S01]  /*cbe0*/  BPT.TRAP 0x1 ;  /* 0x000000040000795c */ /* 0x000fe20000300000 */
.L_x_9372:
[----:B------:R-:W-:-:S04]  /*cbf0*/  VIADD R0, R0, 0x32460 ;  /* 0x0003246000007836 */ /* 0x000fc80000000000 */
[----:B------:R-:W-:-:S04]  /*cc00*/  IMAD R4, R19, 0x8, R0 ;  /* 0x0000000813047824 */ /* 0x000fc800078e0200 */
[----:B------:R-:W2:Y:S02]  /*cc10*/  SYNCS.PHASECHK.TRANS64.TRYWAIT P0, [R4+URZ], R5 ;  /* 0x00000005040075a7 */ /* 0x000ea4000800017f */
[----:B--2---:R-:W-:Y:S05]  /*cc20*/  @!P0 BRA `(.L_x_9373) ;  /* 0x0000002000888947 */ /* 0x004fea0003800000 */
.L_x_9436:
[----:B------:R-:W-:-:S07]  /*cc30*/  IMAD R3, R3, 0x8, R0 ;  /* 0x0000000803037824 */ /* 0x000fce00078e0200 */
.L_x_9374:
[----:B---3--:R3:W4:Y:S02]  /*cc40*/  SYNCS.PHASECHK.TRANS64.TRYWAIT P0, [R3+URZ], R2 ;  /* 0x00000002030075a7 */ /* 0x008724000800017f */
[----:B----4-:R-:W-:Y:S05]  /*cc50*/  @!P0 NANOSLEEP.SYNCS 0x989680 ;  /* 0x009896800000895d */ /* 0x010fea0003900000 */
[----:B------:R-:W4:Y:S02]  /*cc60*/  @!P0 SYNCS.PHASECHK.TRANS64 P0, [R3+URZ], R2 ;  /* 0x00000002030085a7 */ /* 0x000f24000800007f */
[----:B----4-:R-:W-:Y:S05]  /*cc70*/  @!P0 BRA `(.L_x_9374) ;  /* 0xfffffffc00f08947 */ /* 0x010fea000383ffff */
.L_x_9367:
[----:B------:R-:W-:Y:S05]  /*cc80*/  BSYNC B0 ;  /* 0x0000000000007941 */ /* 0x000fea0003800000 */
.L_x_9366:
[----:B------:R-:W-:Y:S05]  /*cc90*/  EXIT ;  /* 0x000000000000794d */ /* 0x000fea0003800000 */
.L_x_9253:
[----:B0-----:R-:W-:-:S04]  /*cca0*/  IMAD.U32 R3, RZ, RZ, UR50 ;  /* 0x00000032ff037e24 */ /* 0x001fc8000f8e00ff */
[----:B------:R0:W1:Y:S03]  /*ccb0*/  SYNCS.PHASECHK.TRANS64.TRYWAIT P0, [R3+URZ+0x32400], R0 ;  /* 0x03240000030075a7 */ /* 0x000066000800017f */
[----:B-1----:R-:W-:Y:S05]  /*ccc0*/  @!P0 NANOSLEEP.SYNCS 0x989680 ;  /* 0x009896800000895d */ /* 0x002fea0003900000 */
[----:B------:R-:W1:Y:S02]  /*ccd0*/  @!P0 SYNCS.PHASECHK.TRANS64 P0, [R3+URZ+0x32400], R0 ;  /* 0x03240000030085a7 */ /* 0x000e64000800007f */
[----:B-1----:R-:W-:Y:S05]  /*cce0*/  @!P0 BRA `(.L_x_9253) ;  /* 0xfffffffc00ec8947 */ /* 0x002fea000383ffff */
[----:B------:R-:W-:Y:S05]  /*ccf0*/  BRA `(.L_x_9375) ;  /* 0xffffff4400347947 */ /* 0x000fea000383ffff */
.L_x_9257:
[----:B-1----:R-:W-:-:S04]  /*cd00*/  IMAD.U32 R4, RZ, RZ, UR26 ;  /* 0x0000001aff047e24 */ /* 0x002fc8000f8e00ff */
[----:B------:R1:W2:Y:S03]  /*cd10*/  SYNCS.PHASECHK.TRANS64.TRYWAIT P1, [R4+URZ+0x32430], R3 ;  /* 0x03243003040075a7 */ /* 0x0002a6000802017f */
[----:B--2---:R-:W-:Y:S05]  /*cd20*/  @!P1 NANOSLEEP.SYNCS 0x989680 ;  /* 0x009896800000995d */ /* 0x004fea0003900000 */
[----:B------:R-:W2:Y:S02]  /*cd30*/  @!P1 SYNCS.PHASECHK.TRANS64 P1, [R4+URZ+0x32430], R3 ;  /* 0x03243003040095a7 */ /* 0x000ea4000802007f */
[----:B--2---:R-:W-:Y:S05]  /*cd40*/  @!P1 BRA `(.L_x_9257) ;  /* 0xfffffffc00ec9947 */ /* 0x004fea000383ffff */
[----:B------:R-:W-:Y:S05]  /*cd50*/  BRA `(.L_x_9256) ;  /* 0xffffff4400587947 */ /* 0x000fea000383ffff */
.L_x_9258:
[----:B--2---:R-:W-:-:S04]  /*cd60*/  IMAD.U32 R5, RZ, RZ, UR50 ;  /* 0x00000032ff057e24 */ /* 0x004fc8000f8e00ff */
[----:B------:R2:W3:Y:S03]  /*cd70*/  SYNCS.PHASECHK.TRANS64.TRYWAIT P1, [R5+URZ+0x32410], R0 ;  /* 0x03241000050075a7 */ /* 0x0004e6000802017f */
[----:B---3--:R-:W-:Y:S05]  /*cd80*/  @!P1 NANOSLEEP.SYNCS 0x989680 ;  /* 0x009896800000995d */ /* 0x008fea0003900000 */
[----:B------:R-:W3:Y:S02]  /*cd90*/  @!P1 SYNCS.PHASECHK.TRANS64 P1, [R5+URZ+0x32410], R0 ;  /* 0x03241000050095a7 */ /* 0x000ee4000802007f */
[----:B---3--:R-:W-:Y:S05]  /*cda0*/  @!P1 BRA `(.L_x_9258) ;  /* 0xfffffffc00ec9947 */ /* 0x008fea000383ffff */
[----:B------:R-:W-:Y:S05]  /*cdb0*/  BRA `(.L_x_9376) ;  /* 0xffffff4400d87947 */ /* 0x000fea000383ffff */
.L_x_9262:
[----:B--2---:R-:W-:-:S04]  /*cdc0*/  IMAD.U32 R0, RZ, RZ, UR26 ;  /* 0x0000001aff007e24 */ /* 0x004fc8000f8e00ff */
[----:B------:R2:W4:Y:S03]  /*cdd0*/  SYNCS.PHASECHK.TRANS64.TRYWAIT P1, [R0+URZ+0x32450], R3 ;  /* 0x03245003000075a7 */ /* 0x000526000802017f */
[----:B----4-:R-:W-:Y:S05]  /*cde0*/  @!P1 NANOSLEEP.SYNCS 0x989680 ;  /* 0x009896800000995d */ /* 0x010fea0003900000 */
[----:B------:R-:W4:Y:S02]  /*cdf0*/  @!P1 SYNCS.PHASECHK.TRANS64 P1, [R0+URZ+0x32450], R3 ;  /* 0x03245003000095a7 */ /* 0x000f24000802007f */
[----:B----4-:R-:W-:Y:S05]  /*ce00*/  @!P1 BRA `(.L_x_9262) ;  /* 0xfffffffc00ec9947 */ /* 0x010fea000383ffff */
[----:B------:R-:W-:Y:S05]  /*ce10*/  BRA `(.L_x_9261) ;  /* 0xffffff4400e07947 */ /* 0x000fea000383ffff */
.L_x_9267:
[----:B--2---:R-:W-:-:S04]  /*ce20*/  IMAD.U32 R3, RZ, RZ, UR28 ;  /* 0x0000001cff037e24 */ /* 0x004fc8000f8e00ff */
[----:B------:R2:W3:Y:S03]  /*ce30*/  SYNCS.PHASECHK.TRANS64.TRYWAIT P3, [R3+URZ+0x32430], R0 ;  /* 0x03243000030075a7 */ /* 0x0004e6000806017f */
[----:B---3--:R-:W-:Y:S05]  /*ce40*/  @!P3 NANOSLEEP.SYNCS 0x989680 ;  /* 0x009896800000b95d */ /* 0x008fea0003900000 */
[----:B------:R-:W3:Y:S02]  /*ce50*/  @!P3 SYNCS.PHASECHK.TRANS64 P3, [R3+URZ+0x32430], R0 ;  /* 0x032430000300b5a7 */ /* 0x000ee4000806007f */
[----:B---3--:R-:W-:Y:S05]  /*ce60*/  @!P3 BRA `(.L_x_9267) ;  /* 0xfffffffc00ecb947 */ /* 0x008fea000383ffff */
[----:B------:R-:W-:Y:S05]  /*ce70*/  BRA `(.L_x_9266) ;  /* 0xffffff64008c7947 */ /* 0x000fea000383ffff */
.L_x_9271:
[----:B--2---:R-:W-:-:S04]  /*ce80*/  IMAD.U32 R3, RZ, RZ, UR28 ;  /* 0x0000001cff037e24 */ /* 0x004fc8000f8e00ff */
[----:B------:R2:W3:Y:S03]  /*ce90*/  SYNCS.PHASECHK.TRANS64.TRYWAIT P3, [R3+URZ+0x32450], R0 ;  /* 0x03245000030075a7 */ /* 0x0004e6000806017f */
[----:B---3--:R-:W-:Y:S05]  /*cea0*/  @!P3 NANOSLEEP.SYNCS 0x989680 ;  /* 0x009896800000b95d */ /* 0x008fea0003900000 */
[----:B------:R-:W3:Y:S02]  /*ceb0*/  @!P3 SYNCS.PHASECHK.TRANS64 P3, [R3+URZ+0x32450], R0 ;  /* 0x032450000300b5a7 */ /* 0x000ee4000806007f */
[----:B---3--:R-:W-:Y:S05]  /*cec0*/  @!P3 BRA `(.L_x_9271) ;  /* 0xfffffffc00ecb947 */ /* 0x008fea000383ffff */
[----:B------:R-:W-:Y:S05]  /*ced0*/  BRA `(.L_x_9270) ;  /* 0xffffff6400e47947 */ /* 0x000fea000383ffff */
.L_x_9286:
        /* <DEDUP_REMOVED lines=11> */
.L_x_9378:
[----:B------:R-:W-:Y:S05]  /*cf90*/  BSYNC B0 ;  /* 0x0000000000007941 */ /* 0x000fea0003800000 */
.L_x_9377:
[----:B------:R-:W-:Y:S05]  /*cfa0*/  BRA `(.L_x_9379) ;  /* 0xffffffb800347947 */ /* 0x000fea000383ffff */
.L_x_9288:
[----:B------:R-:W-:Y:S01]  /*cfb0*/  BSSY B0, `(.L_x_9380) ;  /* 0x0000006000007945 */ /* 0x000fe20003800000 */
[----:B------:R-:W-:-:S07]  /*cfc0*/  IMAD.MOV.U32 R15, RZ, RZ, -0x1 ;  /* 0xffffffffff0f7424 */ /* 0x000fce00078e00ff */
[----:B012---:R-:W-:Y:S05]  /*cfd0*/  WARPSYNC.COLLECTIVE R15, `(.L_x_9381) ;  /* 0x000000000f0c7348 */ /* 0x007fea0003c00000 */
[----:B------:R-:W-:Y:S02]  /*cfe0*/  ELECT P6, UR62, PT ;  /* 0x00000000003e782f */ /* 0x000fe400038c0000 */
[----:B------:R-:W-:Y:S01]  /*cff0*/  MOV R14, UR62 ;  /* 0x0000003e000e7c02 */ /* 0x000fe20008000f00 */
[----:B012---:R-:W-:Y:S10]  /*d000*/  ENDCOLLECTIVE ;  /* 0x000000000000791b */ /* 0x007ff40003800000 */
.L_x_9381:
[----:B------:R-:W-:Y:S05]  /*d010*/  BSYNC B0 ;  /* 0x0000000000007941 */ /* 0x000fea0003800000 */
.L_x_9380:
[----:B------:R-:W-:Y:S05]  /*d020*/  BRA `(.L_x_9382) ;  /* 0xffffffb800347947 */ /* 0x000fea000383ffff */
.L_x_9290:
[----:B--2---:R2:W4:Y:S02]  /*d030*/  SYNCS.PHASECHK.TRANS64.TRYWAIT P0, [R0+URZ+0x32440], R2 ;  /* 0x03244002000075a7 */ /* 0x004524000800017f */
[----:B----4-:R-:W-:Y:S05]  /*d040*/  @!P0 NANOSLEEP.SYNCS 0x989680 ;  /* 0x009896800000895d */ /* 0x010fea0003900000 */
[----:B------:R-:W4:Y:S02]  /*d050*/  @!P0 SYNCS.PHASECHK.TRANS64 P0, [R0+URZ+0x32440], R2 ;  /* 0x03244002000085a7 */ /* 0x000f24000800007f */
[----:B----4-:R-:W-:Y:S05]  /*d060*/  @!P0 BRA `(.L_x_9290) ;  /* 0xfffffffc00f08947 */ /* 0x010fea000383ffff */
[----:B------:R-:W-:Y:S05]  /*d070*/  BRA `(.L_x_9383) ;  /* 0xffffffb800907947 */ /* 0x000fea000383ffff */
.L_x_9293:
[----:B------:R-:W-:Y:S01]  /*d080*/  IMAD.MOV.U32 R13, RZ, RZ, R2 ;  /* 0x000000ffff0d7224 */ /* 0x000fe200078e0002 */
[----:B------:R-:W0:Y:S01]  /*d090*/  S2R R5, SR_TID.X ;  /* 0x0000000000057919 */ /* 0x000e220000002100 */
[----:B------:R-:W-:Y:S02]  /*d0a0*/  IMAD.MOV.U32 R12, RZ, RZ, RZ ;  /* 0x000000ffff0c7224 */ /* 0x000fe400078e00ff */
[----:B------:R-:W-:Y:S01]  /*d0b0*/  IMAD.MOV.U32 R11, RZ, RZ, 0x181f ;  /* 0x0000181fff0b7424 */ /* 0x000fe200078e00ff */
[----:B------:R1:W-:Y:S01]  /*d0c0*/  STL [R1+0x60], R9 ;  /* 0x0000600901007387 */ /* 0x0003e20000100800 */
[----:B------:R-:W-:-:S07]  /*d0d0*/  IMAD.MOV.U32 R15, RZ, RZ, -0x1 ;  /* 0xffffffffff0f7424 */ /* 0x000fce00078e00ff */
[----:B01---5:R-:W-:Y:S05]  /*d0e0*/  WARPSYNC.COLLECTIVE R15, `(.L_x_9384) ;  /* 0x000000000f087348 */ /* 0x023fea0003c00000 */
[----:B------:R2:W3:Y:S02]  /*d0f0*/  SHFL.IDX P6, R14, R13, R12, R11 ;  /* 0x0000000c0d0e7389 */ /* 0x0004e400000c000b */
[----:B0123-5:R-:W-:Y:S01]  /*d100*/  ENDCOLLECTIVE ;  /* 0x000000000000791b */ /* 0x02ffe20003800000 */
.L_x_9384:
[----:B------:R-:W-:Y:S01]  /*d110*/  IMAD.MOV.U32 R13, RZ, RZ, R0 ;  /* 0x000000ffff0d7224 */ /* 0x000fe200078e0000 */
[----:B------:R-:W-:Y:S01]  /*d120*/  LOP3.LUT R5, R5, 0x7f, RZ, 0xc0, !PT ;  /* 0x0000007f05057812 */ /* 0x000fe200078ec0ff */
[----:B------:R-:W-:-:S07]  /*d130*/  IMAD.MOV.U32 R7, RZ, RZ, R14 ;  /* 0x000000ffff077224 */ /* 0x000fce00078e000e */
[----:B------:R-:W-:Y:S05]  /*d140*/  WARPSYNC.COLLECTIVE R15, `(.L_x_9385) ;  /* 0x000000000f087348 */ /* 0x000fea0003c00000 */
[----:B------:R0:W1:Y:S02]  /*d150*/  SHFL.IDX P6, R14, R13, R12, R11 ;  /* 0x0000000c0d0e7389 */ /* 0x00006400000c000b */
[----:B01----:R-:W-:Y:S01]  /*d160*/  ENDCOLLECTIVE ;  /* 0x000000000000791b */ /* 0x003fe20003800000 */
.L_x_9385:
[----:B------:R-:W-:Y:S01]  /*d170*/  ULDC UR4, c[0x0][0x288] ;  /* 0x0000a20000047ab9 */ /* 0x000fe20000000800 */
[----:B------:R-:W-:Y:S01]  /*d180*/  SHF.R.U32.HI R9, RZ, 0x3, R5 ;  /* 0x00000003ff097819 */ /* 0x000fe20000011605 */
[----:B------:R-:W-:-:S04]  /*d190*/  IMAD R3, R6, UR4, RZ ;  /* 0x0000000406037c24 */ /* 0x000fc8000f8e02ff */
[----:B------:R-:W-:-:S05]  /*d1a0*/  IMAD.IADD R9, R9, 0x1, R4 ;  /* 0x0000000109097824 */ /* 0x000fca00078e0204 */
[----:B------:R-:W-:Y:S01]  /*d1b0*/  ISETP.GE.AND P1, PT, R9, R3, PT ;  /* 0x000000030900720c */ /* 0x000fe20003f26270 */
[----:B------:R0:W-:Y:S01]  /*d1c0*/  STL [R1+0x10], R9 ;  /* 0x0000100901007387 */ /* 0x0001e20000100800 */
[----:B------:R-:W-:Y:S02]  /*d1d0*/  IMAD.MOV.U32 R13, RZ, RZ, R2 ;  /* 0x000000ffff0d7224 */ /* 0x000fe400078e0002 */
[----:B------:R-:W-:Y:S02]  /*d1e0*/  IMAD.MOV.U32 R12, RZ, RZ, 0x1 ;  /* 0x00000001ff0c7424 */ /* 0x000fe400078e00ff */
[----:B------:R-:W-:-:S07]  /*d1f0*/  IMAD.MOV.U32 R5, RZ, RZ, R14 ;  /* 0x000000ffff057224 */ /* 0x000fce00078e000e */
[----:B0-----:R-:W-:Y:S05]  /*d200*/  WARPSYNC.COLLECTIVE R15, `(.L_x_9386) ;  /* 0x000000000f087348 */ /* 0x001fea0003c00000 */
[----:B------:R1:W2:Y:S02]  /*d210*/  SHFL.IDX P6, R14, R13, R12, R11 ;  /* 0x0000000c0d0e7389 */ /* 0x0002a400000c000b */
[----:B012---:R-:W-:Y:S01]  /*d220*/  ENDCOLLECTIVE ;  /* 0x000000000000791b */ /* 0x007fe20003800000 */
.L_x_9386:
[----:B------:R-:W-:-:S05]  /*d230*/  @!P1 LEA R5, P3, R8, R5, 0x1 ;  /* 0x0000000508059211 */ /* 0x000fca00078608ff */
[----:B------:R-:W-:Y:S02]  /*d240*/  @!P1 IMAD.X R4, RZ, RZ, R7, P3 ;  /* 0x000000ffff049224 */ /* 0x000fe400018e0607 */
[----:B------:R-:W0:Y:S03]  /*d250*/  S2R R7, SR_TID.X ;  /* 0x0000000000077919 */ /* 0x000e260000002100 */
[----:B------:R-:W-:Y:S01]  /*d260*/  @!P1 LOP3.LUT R5, R5, R4, RZ, 0x3c, !PT ;  /* 0x0000000405059212 */ /* 0x000fe200078e3cff */
[----:B------:R-:W-:-:S03]  /*d270*/  IMAD.MOV.U32 R13, RZ, RZ, R0 ;  /* 0x000000ffff0d7224 */ /* 0x000fc600078e0000 */
[----:B------:R-:W-:-:S04]  /*d280*/  @!P1 LOP3.LUT R4, R5, R4, RZ, 0x3c, !PT ;  /* 0x0000000405049212 */ /* 0x000fc800078e3cff */
[----:B------:R-:W-:Y:S01]  /*d290*/  @!P1 LOP3.LUT R5, R5, R4, RZ, 0x3c, !PT ;  /* 0x0000000405059212 */ /* 0x000fe200078e3cff */
[----:B------:R-:W-:-:S07]  /*d2a0*/  IMAD.MOV.U32 R8, RZ, RZ, R14 ;  /* 0x000000ffff087224 */ /* 0x000fce00078e000e */
[----:B0-----:R-:W-:Y:S05]  /*d2b0*/  WARPSYNC.COLLECTIVE R15, `(.L_x_9387) ;  /* 0x000000000f087348 */ /* 0x001fea0003c00000 */
[----:B------:R1:W2:Y:S02]  /*d2c0*/  SHFL.IDX P6, R14, R13, R12, R11 ;  /* 0x0000000c0d0e7389 */ /* 0x0002a400000c000b */
[----:B012---:R-:W-:Y:S01]  /*d2d0*/  ENDCOLLECTIVE ;  /* 0x000000000000791b */ /* 0x007fe20003800000 */
.L_x_9387:
[----:B------:R-:W-:Y:S01]  /*d2e0*/  @!PT LDS RZ, [RZ] ;  /* 0x00000000fffff984 */ /* 0x000fe20000000800 */
[----:B------:R-:W-:Y:S01]  /*d2f0*/  @!PT LDS RZ, [RZ] ;  /* 0x00000000fffff984 */ /* 0x000fe20000000800 */
[----:B------:R-:W-:Y:S01]  /*d300*/  @!PT LDS RZ, [RZ] ;  /* 0x00000000fffff984 */ /* 0x000fe20000000800 */
[----:B------:R0:W-:Y:S01]  /*d310*/  @!P1 LDGSTS.E.BYPASS.LTC128B.128 [R10+0x18400], desc[UR46][R4.64], !P0 ;  /* 0x18400000040a9fae */ /* 0x0001e2000c101d6e */
[----:B------:R-:W-:Y:S02]  /*d320*/  IMAD.MOV.U32 R13, RZ, RZ, R2 ;  /* 0x000000ffff0d7224 */ /* 0x000fe400078e0002 */
[----:B------:R-:W-:Y:S02]  /*d330*/  IMAD.MOV.U32 R12, RZ, RZ, 0x2 ;  /* 0x00000002ff0c7424 */ /* 0x000fe400078e00ff */
[----:B0-----:R-:W-:Y:S02]  /*d340*/  VIADD R5, R9, 0x10 ;  /* 0x0000001009057836 */ /* 0x001fe40000000000 */
[----:B------:R-:W-:-:S03]  /*d350*/  IMAD.SHL.U32 R7, R7, 0x8, RZ ;  /* 0x0000000807077824 */ /* 0x000fc600078e00ff */
[----:B------:R-:W-:Y:S01]  /*d360*/  ISETP.GE.AND P2, PT, R5, R3, PT ;  /* 0x000000030500720c */ /* 0x000fe20003f46270 */
[----:B------:R-:W-:Y:S01]  /*d370*/  IMAD.MOV.U32 R6, RZ, RZ, R14 ;  /* 0x000000ffff067224 */ /* 0x000fe200078e000e */
[----:B------:R-:W-:-:S11]  /*d380*/  LOP3.LUT R7, R7, 0x38, RZ, 0xc0, !PT ;  /* 0x0000003807077812 */ /* 0x000fd600078ec0ff */
[----:B------:R-:W-:Y:S05]  /*d390*/  WARPSYNC.COLLECTIVE R15, `(.L_x_9388) ;  /* 0x000000000f087348 */ /* 0x000fea0003c00000 */
[----:B------:R0:W1:Y:S02]  /*d3a0*/  SHFL.IDX P6, R14, R13, R12, R11 ;  /* 0x0000000c0d0e7389 */ /* 0x00006400000c000b */
[----:B01----:R-:W-:Y:S01]  /*d3b0*/  ENDCOLLECTIVE ;  /* 0x000000000000791b */ /* 0x003fe20003800000 */
.L_x_9388:
[----:B------:R0:W-:Y:S01]  /*d3c0*/  STL [R1+0x28], R5 ;  /* 0x0000280501007387 */ /* 0x0001e20000100800 */
[----:B------:R-:W-:Y:S01]  /*d3d0*/  IMAD.MOV.U32 R13, RZ, RZ, R0 ;  /* 0x000000ffff0d7224 */ /* 0x000fe200078e0000 */
[----:B0-----:R-:W-:-:S05]  /*d3e0*/  @!P2 LEA R5, P1, R7, R6, 0x1 ;  /* 0x000000060705a211 */ /* 0x001fca00078208ff */
[----:B------:R-:W-:Y:S02]  /*d3f0*/  @!P2 IMAD.X R4, RZ, RZ, R8, P1 ;  /* 0x000000ffff04a224 */ /* 0x000fe400008e0608 */
[----:B------:R-:W-:Y:S02]  /*d400*/  VIADD R8, R9, 0x20 ;  /* 0x0000002009087836 */ /* 0x000fe40000000000 */
[----:B------:R-:W-:Y:S01]  /*d410*/  IMAD.MOV.U32 R6, RZ, RZ, R14 ;  /* 0x000000ffff067224 */ /* 0x000fe200078e000e */
[----:B------:R-:W-:-:S07]  /*d420*/  @!P2 LOP3.LUT R5, R5, R4, RZ, 0x3c, !PT ;  /* 0x000000040505a212 */ /* 0x000fce00078e3cff */
[----:B------:R-:W-:Y:S05]  /*d430*/  WARPSYNC.COLLECTIVE R15, `(.L_x_9389) ;  /* 0x000000000f087348 */ /* 0x000fea0003c00000 */
[----:B------:R0:W1:Y:S02]  /*d440*/  SHFL.IDX P6, R14, R13, R12, R11 ;  /* 0x0000000c0d0e7389 */ /* 0x00006400000c000b */
[----:B01----:R-:W-:Y:S01]  /*d450*/  ENDCOLLECTIVE ;  /* 0x000000000000791b */ /* 0x003fe20003800000 */
.L_x_9389:
[----:B------:R-:W-:Y:S02]  /*d460*/  ISETP.GE.AND P1, PT, R8, R3, PT ;  /* 0x000000030800720c */ /* 0x000fe40003f26270 */
[C---:B------:R-:W-:Y:S01]  /*d470*/  @!P2 LOP3.LUT R4, R5.reuse, R4, RZ, 0x3c, !PT ;  /* 0x000000040504a212 */ /* 0x040fe200078e3cff */
[----:B------:R0:W-:Y:S03]  /*d480*/  STL [R1+0x2c], R8 ;  /* 0x00002c0801007387 */ /* 0x0001e60000100800 */
[----:B------:R-:W-:-:S05]  /*d490*/  @!P2 LOP3.LUT R5, R5, R4, RZ, 0x3c, !PT ;  /* 0x000000040505a212 */ /* 0x000fca00078e3cff */
[----:B------:R-:W-:Y:S01]  /*d4a0*/  @!PT LDS RZ, [RZ] ;  /* 0x00000000fffff984 */ /* 0x000fe20000000800 */
[----:B------:R-:W-:Y:S01]  /*d4b0*/  @!PT LDS RZ, [RZ] ;  /* 0x00000000fffff984 */ /* 0x000fe20000000800 */
[----:B------:R-:W-:Y:S01]  /*d4c0*/  @!PT LDS RZ, [RZ] ;  /* 0x00000000fffff984 */ /* 0x000fe20000000800 */
[----:B------:R1:W-:Y:S01]  /*d4d0*/  @!P2 LDGSTS.E.BYPASS.LTC128B.128 [R10+0x18c00], desc[UR46][R4.64], !P0 ;  /* 0x18c00000040aafae */ /* 0x0003e2000c101d6e */
[----:B------:R-:W-:Y:S02]  /*d4e0*/  IMAD.MOV.U32 R13, RZ, RZ, R2 ;  /* 0x000000ffff0d7224 */ /* 0x000fe400078e0002 */
[----:B------:R-:W-:Y:S02]  /*d4f0*/  IMAD.MOV.U32 R12, RZ, RZ, 0x3 ;  /* 0x00000003ff0c7424 */ /* 0x000fe400078e00ff */
[----:B0-----:R-:W-:-:S05]  /*d500*/  VIADD R8, R9, 0x30 ;  /* 0x0000003009087836 */ /* 0x001fca0000000000 */
[----:B------:R0:W-:Y:S01]  /*d510*/  STL [R1+0x30], R8 ;  /* 0x0000300801007387 */ /* 0x0001e20000100800 */
[----:B-1----:R-:W-:-:S07]  /*d520*/  IMAD.MOV.U32 R4, RZ, RZ, R14 ;  /* 0x000000ffff047224 */ /* 0x002fce00078e000e */
[----:B0-----:R-:W-:Y:S05]  /*d530*/  WARPSYNC.COLLECTIVE R15, `(.L_x_9390) ;  /* 0x000000000f087348 */ /* 0x001fea0003c00000 */
[----:B------:R1:W2:Y:S02]  /*d540*/  SHFL.IDX P6, R14, R13, R12, R11 ;  /* 0x0000000c0d0e7389 */ /* 0x0002a400000c000b */
[----:B012---:R-:W-:Y:S01]  /*d550*/  ENDCOLLECTIVE ;  /* 0x000000000000791b */ /* 0x007fe20003800000 */
.L_x_9390:
[----:B------:R-:W-:-:S05]  /*d560*/  @!P1 LEA R5, P2, R7, R4, 0x1 ;  /* 0x0000000407059211 */ /* 0x000fca00078408ff */
[----:B------:R-:W-:-:S05]  /*d570*/  @!P1 IMAD.X R4, RZ, RZ, R6, P2 ;  /* 0x000000ffff049224 */ /* 0x000fca00010e0606 */
[----:B------:R-:W-:Y:S01]  /*d580*/  @!P1 LOP3.LUT R5, R5, R4, RZ, 0x3c, !PT ;  /* 0x0000000405059212 */ /* 0x000fe200078e3cff */
[----:B------:R-:W-:-:S03]  /*d590*/  IMAD.MOV.U32 R13, RZ, RZ, R0 ;  /* 0x000000ffff0d7224 */ /* 0x000fc600078e0000 */
[----:B------:R-:W-:-:S04]  /*d5a0*/  @!P1 LOP3.LUT R4, R5, R4, RZ, 0x3c, !PT ;  /* 0x0000000405049212 */ /* 0x000fc800078e3cff */
[----:B------:R-:W-:Y:S01]  /*d5b0*/  @!P1 LOP3.LUT R5, R5, R4, RZ, 0x3c, !PT ;  /* 0x0000000405059212 */ /* 0x000fe200078e3cff */
[----:B------:R-:W-:-:S04]  /*d5c0*/  IMAD.MOV.U32 R6, RZ, RZ, R14 ;  /* 0x000000ffff067224 */ /* 0x000fc800078e000e */
[----:B------:R-:W-:Y:S01]  /*d5d0*/  @!PT LDS RZ, [RZ] ;  /* 0x00000000fffff984 */ /* 0x000fe20000000800 */
[----:B------:R-:W-:Y:S01]  /*d5e0*/  @!PT LDS RZ, [RZ] ;  /* 0x00000000fffff984 */ /* 0x000fe20000000800 */
[----:B------:R-:W-:Y:S01]  /*d5f0*/  @!PT LDS RZ, [RZ] ;  /* 0x00000000fffff984 */ /* 0x000fe20000000800 */
[----:B------:R0:W-:Y:S01]  /*d600*/  @!P1 LDGSTS.E.BYPASS.LTC128B.128 [R10+0x19400], desc[UR46][R4.64], !P0 ;  /* 0x19400000040a9fae */ /* 0x0001e2000c101d6e */
[----:B------:R-:W-:Y:S01]  /*d610*/  ISETP.GE.AND P1, PT, R8, R3, PT ;  /* 0x000000030800720c */ /* 0x000fe20003f26270 */
[----:B------:R-:W-:-:S12]  /*d620*/  VIADD R8, R9, 0x40 ;  /* 0x0000004009087836 */ /* 0x000fd80000000000 */
[----:B0-----:R-:W-:Y:S05]  /*d630*/  WARPSYNC.COLLECTIVE R15, `(.L_x_9391) ;  /* 0x000000000f087348 */ /* 0x001fea0003c00000 */
[----:B------:R1:W2:Y:S02]  /*d640*/  SHFL.IDX P6, R14, R13, R12, R11 ;  /* 0x0000000c0d0e7389 */ /* 0x0002a400000c000b */
[----:B012---:R-:W-:Y:S01]  /*d650*/  ENDCOLLECTIVE ;  /* 0x000000000000791b */ /* 0x007fe20003800000 */
.L_x_9391:
[----:B------:R0:W-:Y:S01]  /*d660*/  STL [R1+0x34], R8 ;  /* 0x0000340801007387 */ /* 0x0001e20000100800 */
[----:B------:R-:W-:Y:S02]  /*d670*/  IMAD.MOV.U32 R13, RZ, RZ, R2 ;  /* 0x000000ffff0d7224 */ /* 0x000fe400078e0002 */
[----:B------:R-:W-:Y:S02]  /*d680*/  IMAD.MOV.U32 R12, RZ, RZ, 0x4 ;  /* 0x00000004ff0c7424 */ /* 0x000fe400078e00ff */
[----:B------:R-:W-:-:S07]  /*d690*/  IMAD.MOV.U32 R4, RZ, RZ, R14 ;  /* 0x000000ffff047224 */ /* 0x000fce00078e000e */
[----:B0-----:R-:W-:Y:S05]  /*d6a0*/  WARPSYNC.COLLECTIVE R15, `(.L_x_9392) ;  /* 0x000000000f087348 */ /* 0x001fea0003c00000 */
[----:B------:R1:W2:Y:S02]  /*d6b0*/  SHFL.IDX P6, R14, R13, R12, R11 ;  /* 0x0000000c0d0e7389 */ /* 0x0002a400000c000b */
[----:B012---:R-:W-:Y:S01]  /*d6c0*/  ENDCOLLECTIVE ;  /* 0x000000000000791b */ /* 0x007fe20003800000 */
.L_x_9392:
        /* <DEDUP_REMOVED lines=10> */
.L_x_9393:
[----:B------:R-:W-:Y:S01]  /*d770*/  @!PT LDS RZ, [RZ] ;  /* 0x00000000fffff984 */ /* 0x000fe20000000800 */
[----:B------:R-:W-:Y:S01]  /*d780*/  @!PT LDS RZ, [RZ] ;  /* 0x00000000fffff984 */ /* 0x000fe20000000800 */
[----:B------:R-:W-:Y:S01]  /*d790*/  @!PT LDS RZ, [RZ] ;  /* 0x00000000fffff984 */ /* 0x000fe20000000800 */
[----:B------:R0:W-:Y:S01]  /*d7a0*/  @!P1 LDGSTS.E.BYPASS.LTC128B.128 [R10+0x19c00], desc[UR46][R4.64], !P0 ;  /* 0x19c00000040a9fae */ /* 0x0001e2000c101d6e */
[----:B------:R-:W-:Y:S01]  /*d7b0*/  ISETP.GE.AND P1, PT, R8, R3, PT ;  /* 0x000000030800720c */ /* 0x000fe20003f26270 */
[----:B------:R-:W-:-:S05]  /*d7c0*/  VIADD R8, R9, 0x50 ;  /* 0x0000005009087836 */ /* 0x000fca0000000000 */
[----:B------:R1:W-:Y:S01]  /*d7d0*/  STL [R1+0x38], R8 ;  /* 0x0000380801007387 */ /* 0x0003e20000100800 */
[----:B------:R-:W-:Y:S02]  /*d7e0*/  IMAD.MOV.U32 R13, RZ, RZ, R2 ;  /* 0x000000ffff0d7224 */ /* 0x000fe400078e0002 */
[----:B------:R-:W-:Y:S02]  /*d7f0*/  IMAD.MOV.U32 R12, RZ, RZ, 0x5 ;  /* 0x00000005ff0c7424 */ /* 0x000fe400078e00ff */
[----:B0-----:R-:W-:-:S07]  /*d800*/  IMAD.MOV.U32 R4, RZ, RZ, R14 ;  /* 0x000000ffff047224 */ /* 0x001fce00078e000e */
[----:B-1----:R-:W-:Y:S05]  /*d810*/  WARPSYNC.COLLECTIVE R15, `(.L_x_9394) ;  /* 0x000000000f087348 */ /* 0x002fea0003c00000 */
[----:B------:R0:W2:Y:S02]  /*d820*/  SHFL.IDX P6, R14, R13, R12, R11 ;  /* 0x0000000c0d0e7389 */ /* 0x0000a400000c000b */
[----:B012---:R-:W-:Y:S01]  /*d830*/  ENDCOLLECTIVE ;  /* 0x000000000000791b */ /* 0x007fe20003800000 */
.L_x_9394:
        /* <DEDUP_REMOVED lines=10> */
.L_x_9395:
[----:B------:R-:W-:Y:S01]  /*d8e0*/  @!PT LDS RZ, [RZ] ;  /* 0x00000000fffff984 */ /* 0x000fe20000000800 */
[----:B------:R-:W-:Y:S01]  /*d8f0*/  @!PT LDS RZ, [RZ] ;  /* 0x00000000fffff984 */ /* 0x000fe20000000800 */
[----:B------:R-:W-:Y:S01]  /*d900*/  @!PT LDS RZ, [RZ] ;  /* 0x00000000fffff984 */ /* 0x000fe20000000800 */
[----:B------:R0:W-:Y:S01]  /*d910*/  @!P1 LDGSTS.E.BYPASS.LTC128B.128 [R10+0x1a400], desc[UR46][R4.64], !P0 ;  /* 0x1a400000040a9fae */ /* 0x0001e2000c101d6e */
[----:B------:R-:W-:Y:S01]  /*d920*/  ISETP.GE.AND P1, PT, R8, R3, PT ;  /* 0x000000030800720c */ /* 0x000fe20003f26270 */
[----:B------:R-:W-:Y:S02]  /*d930*/  VIADD R8, R9, 0x60 ;  /* 0x0000006009087836 */ /* 0x000fe40000000000 */
[----:B------:R1:W5:Y:S01]  /*d940*/  LDL.LU R9, [R1+0x60] ;  /* 0x0000600001097983 */ /* 0x0003620000300800 */
[----:B------:R-:W-:Y:S02]  /*d950*/  IMAD.MOV.U32 R13, RZ, RZ, R2 ;  /* 0x000000ffff0d7224 */ /* 0x000fe400078e0002 */
[----:B------:R-:W-:Y:S02]  /*d960*/  IMAD.MOV.U32 R12, RZ, RZ, 0x6 ;  /* 0x00000006ff0c7424 */ /* 0x000fe400078e00ff */
[----:B01----:R-:W-:-:S07]  /*d970*/  IMAD.MOV.U32 R4, RZ, RZ, R14 ;  /* 0x000000ffff047224 */ /* 0x003fce00078e000e */
[----:B-----5:R-:W-:Y:S05]  /*d980*/  WARPSYNC.COLLECTIVE R15, `(.L_x_9396) ;  /* 0x000000000f087348 */ /* 0x020fea0003c00000 */
[----:B------:R0:W1:Y:S02]  /*d990*/  SHFL.IDX P6, R14, R13, R12, R11 ;  /* 0x0000000c0d0e7389 */ /* 0x00006400000c000b */
[----:B01---5:R-:W-:Y:S01]  /*d9a0*/  ENDCOLLECTIVE ;  /* 0x000000000000791b */ /* 0x023fe20003800000 */
.L_x_9396:
        /* <DEDUP_REMOVED lines=10> */
.L_x_9397:
        /* <DEDUP_REMOVED lines=11> */
.L_x_9398:
[----:B------:R-:W-:-:S05]  /*db00*/  @!P1 LEA R5, P2, R7, R4, 0x1 ;  /* 0x0000000407059211 */ /* 0x000fca00078408ff */
[----:B------:R-:W-:-:S05]  /*db10*/  @!P1 IMAD.X R4, RZ, RZ, R6, P2 ;  /* 0x000000ffff049224 */ /* 0x000fca00010e0606 */
[----:B------:R-:W-:-:S04]  /*db20*/  @!P1 LOP3.LUT R5, R5, R4, RZ, 0x3c, !PT ;  /* 0x0000000405059212 */ /* 0x000fc800078e3cff */
[----:B------:R-:W-:Y:S01]  /*db30*/  @!P1 LOP3.LUT R4, R5, R4, RZ, 0x3c, !PT ;  /* 0x0000000405049212 */ /* 0x000fe200078e3cff */
[----:B------:R-:W-:-:S03]  /*db40*/  IMAD.MOV.U32 R13, RZ, RZ, R0 ;  /* 0x000000ffff0d7224 */ /* 0x000fc600078e0000 */
[----:B------:R-:W-:-:S05]  /*db50*/  @!P1 LOP3.LUT R5, R5, R4, RZ, 0x3c, !PT ;  /* 0x0000000405059212 */ /* 0x000fca00078e3cff */
[----:B------:R-:W-:Y:S01]  /*db60*/  @!PT LDS RZ, [RZ] ;  /* 0x00000000fffff984 */ /* 0x000fe20000000800 */
[----:B------:R-:W-:Y:S01]  /*db70*/  @!PT LDS RZ, [RZ] ;  /* 0x00000000fffff984 */ /* 0x000fe20000000800 */
[----:B------:R-:W-:Y:S01]  /*db80*/  @!PT LDS RZ, [RZ] ;  /* 0x00000000fffff984 */ /* 0x000fe20000000800 */
[----:B------:R0:W-:Y:S04]  /*db90*/  @!P1 LDGSTS.E.BYPASS.LTC128B.128 [R10+0x1b400], desc[UR46][R4.64], !P0 ;  /* 0x1b400000040a9fae */ /* 0x0001e8000c101d6e */
[----:B------:R1:W-:Y:S01]  /*dba0*/  STL [R1+0x3c], R8 ;  /* 0x00003c0801007387 */ /* 0x0003e20000100800 */
[----:B0-----:R-:W-:-:S07]  /*dbb0*/  IMAD.MOV.U32 R4, RZ, RZ, R14 ;  /* 0x000000ffff047224 */ /* 0x001fce00078e000e */
[----:B-1----:R-:W-:Y:S05]  /*dbc0*/  WARPSYNC.COLLECTIVE R15, `(.L_x_9399) ;  /* 0x000000000f087348 */ /* 0x002fea0003c00000 */
[----:B------:R0:W2:Y:S02]  /*dbd0*/  SHFL.IDX P6, R14, R13, R12, R11 ;  /* 0x0000000c0d0e7389 */ /* 0x0000a400000c000b */
[----:B012---:R-:W-:Y:S01]  /*dbe0*/  ENDCOLLECTIVE ;  /* 0x000000000000791b */ /* 0x007fe20003800000 */
.L_x_9399:
[----:B------:R-:W-:Y:S01]  /*dbf0*/  IMAD.MOV.U32 R0, RZ, RZ, R14 ;  /* 0x000000ffff007224 */ /* 0x000fe200078e000e */
[----:B------:R-:W-:Y:S06]  /*dc00*/  BRA `(.L_x_9400) ;  /* 0xffffffb800e07947 */ /* 0x000fec000383ffff */
.L_x_9295:
        /* <DEDUP_REMOVED lines=8> */
.L_x_9402:
[----:B------:R-:W-:Y:S05]  /*dc90*/  BSYNC B0 ;  /* 0x0000000000007941 */ /* 0x000fea0003800000 */
.L_x_9401:
[----:B------:R-:W-:Y:S01]  /*dca0*/  IMAD.MOV.U32 R13, RZ, RZ, R5 ;  /* 0x000000ffff0d7224 */ /* 0x000fe200078e0005 */
[----:B------:R0:W5:Y:S01]  /*dcb0*/  LDL.LU R10, [R1+0x38] ;  /* 0x00003800010a7983 */ /* 0x0001620000300800 */
[----:B------:R-:W-:Y:S02]  /*dcc0*/  IMAD.MOV.U32 R12, RZ, RZ, RZ ;  /* 0x000000ffff0c7224 */ /* 0x000fe400078e00ff */
[----:B------:R-:W-:Y:S01]  /*dcd0*/  IMAD.MOV.U32 R11, RZ, RZ, 0x181f ;  /* 0x0000181fff0b7424 */ /* 0x000fe200078e00ff */
[----:B------:R0:W5:Y:S01]  /*dce0*/  LDL.LU R9, [R1+0x3c] ;  /* 0x00003c0001097983 */ /* 0x0001620000300800 */
[----:B------:R-:W-:Y:S02]  /*dcf0*/  IMAD.MOV.U32 R15, RZ, RZ, -0x1 ;  /* 0xffffffffff0f7424 */ /* 0x000fe400078e00ff */
[----:B------:R-:W-:Y:S01]  /*dd00*/  IMAD.MOV.U32 R2, RZ, RZ, R14 ;  /* 0x000000ffff027224 */ /* 0x000fe200078e000e */
[----:B------:R0:W5:Y:S06]  /*dd10*/  LDL R7, [R1+0x4] ;  /* 0x0000040001077983 */ /* 0x00016c0000100800 */
[----:B0----5:R-:W-:Y:S05]  /*dd20*/  WARPSYNC.COLLECTIVE R15, `(.L_x_9403) ;  /* 0x000000000f087348 */ /* 0x021fea0003c00000 */
[----:B------:R1:W2:Y:S02]  /*dd30*/  SHFL.IDX P6, R14, R13, R12, R11 ;  /* 0x0000000c0d0e7389 */ /* 0x0002a400000c000b */
[----:B012--5:R-:W-:Y:S01]  /*dd40*/  ENDCOLLECTIVE ;  /* 0x000000000000791b */ /* 0x027fe20003800000 */
.L_x_9403:
[----:B------:R-:W-:Y:S01]  /*dd50*/  ULDC UR4, c[0x0][0x288] ;  /* 0x0000a20000047ab9 */ /* 0x000fe20000000800 */
[----:B------:R-:W2:Y:S04]  /*dd60*/  LDL.LU R13, [R1+0x28] ;  /* 0x00002800010d7983 */ /* 0x000ea80000300800 */
[----:B------:R-:W3:Y:S04]  /*dd70*/  LDL.LU R12, [R1+0x2c] ;  /* 0x00002c00010c7983 */ /* 0x000ee80000300800 */
[----:B------:R-:W4:Y:S04]  /*dd80*/  LDL.LU R11, [R1+0x30] ;  /* 0x00003000010b7983 */ /* 0x000f280000300800 */
[----:B------:R-:W5:Y:S01]  /*dd90*/  LDL.LU R15, [R1+0x34] ;  /* 0x00003400010f7983 */ /* 0x000f620000300800 */
[----:B------:R-:W-:-:S03]  /*dda0*/  IMAD.MOV.U32 R3, RZ, RZ, R14 ;  /* 0x000000ffff037224 */ /* 0x000fc600078e000e */
[----:B------:R-:W5:Y:S01]  /*ddb0*/  LDL.LU R14, [R1+0x10] ;  /* 0x00001000010e7983 */ /* 0x000f620000300800 */
[----:B------:R-:W-:Y:S01]  /*ddc0*/  IMAD R0, R6, UR4, RZ ;  /* 0x0000000406007c24 */ /* 0x000fe2000f8e02ff */
[----:B------:R-:W-:-:S04]  /*ddd0*/  LOP3.LUT R18, R18, 0xffffffbf, RZ, 0xc0, !PT ;  /* 0xffffffbf12127812 */ /* 0x000fc800078ec0ff */
[-C--:B--2---:R-:W-:Y:S01]  /*dde0*/  ISETP.GE.AND P6, PT, R13, R0.reuse, PT ;  /* 0x000000000d00720c */ /* 0x084fe20003fc6270 */
[----:B------:R-:W-:Y:S01]  /*ddf0*/  IMAD.MOV.U32 R13, RZ, RZ, R4 ;  /* 0x000000ffff0d7224 */ /* 0x000fe200078e0004 */
[----:B---3--:R-:W-:Y:S01]  /*de00*/  ISETP.GE.AND P5, PT, R12, R0, PT ;  /* 0x000000000c00720c */ /* 0x008fe20003fa6270 */
[----:B------:R-:W-:-:S10]  /*de10*/  IMAD.MOV.U32 R12, RZ, RZ, 0x1 ;  /* 0x00000001ff0c7424 */ /* 0x000fd400078e00ff */
[----:B------:R-:W-:Y:S02]  /*de20*/  @P6 LOP3.LUT R18, R18, 0x40, RZ, 0xfc, !PT ;  /* 0x0000004012126812 */ /* 0x000fe400078efcff */
[-C--:B----4-:R-:W-:Y:S01]  /*de30*/  ISETP.GE.AND P6, PT, R11, R0.reuse, PT ;  /* 0x000000000b00720c */ /* 0x090fe20003fc6270 */
[----:B------:R-:W-:Y:S01]  /*de40*/  IMAD.MOV.U32 R11, RZ, RZ, 0x181f ;  /* 0x0000181fff0b7424 */ /* 0x000fe200078e00ff */
[----:B------:R-:W-:Y:S02]  /*de50*/  LOP3.LUT R18, R18, 0xffffffdf, RZ, 0xc0, !PT ;  /* 0xffffffdf12127812 */ /* 0x000fe400078ec0ff */
[-C--:B-----5:R-:W-:Y:S02]  /*de60*/  ISETP.GE.AND P4, PT, R14, R0.reuse, PT ;  /* 0x000000000e00720c */ /* 0x0a0fe40003f86270 */
[----:B------:R-:W-:Y:S02]  /*de70*/  @P5 LOP3.LUT R18, R18, 0x20, RZ, 0xfc, !PT ;  /* 0x0000002012125812 */ /* 0x000fe400078efcff */
[----:B------:R-:W-:Y:S01]  /*de80*/  ISETP.GE.AND P5, PT, R15, R0, PT ;  /* 0x000000000f00720c */ /* 0x000fe20003fa6270 */
[----:B------:R-:W-:Y:S01]  /*de90*/  IMAD.MOV.U32 R15, RZ, RZ, -0x1 ;  /* 0xffffffffff0f7424 */ /* 0x000fe200078e00ff */
[----:B------:R-:W-:-:S04]  /*dea0*/  LOP3.LUT R18, R18, 0xffffffef, RZ, 0xc0, !PT ;  /* 0xffffffef12127812 */ /* 0x000fc800078ec0ff */
[----:B------:R-:W-:Y:S02]  /*deb0*/  @P6 LOP3.LUT R18, R18, 0x10, RZ, 0xfc, !PT ;  /* 0x0000001012126812 */ /* 0x000fe400078efcff */
[----:B------:R-:W-:Y:S02]  /*dec0*/  ISETP.GE.AND P6, PT, R10, R0, PT ;  /* 0x000000000a00720c */ /* 0x000fe40003fc6270 */
[----:B------:R-:W-:-:S04]  /*ded0*/  LOP3.LUT R18, R18, 0xfffffff7, RZ, 0xc0, !PT ;  /* 0xfffffff712127812 */ /* 0x000fc800078ec0ff */
[----:B------:R-:W-:Y:S02]  /*dee0*/  @P5 LOP3.LUT R18, R18, 0x8, RZ, 0xfc, !PT ;  /* 0x0000000812125812 */ /* 0x000fe400078efcff */
[----:B------:R-:W-:Y:S02]  /*def0*/  ISETP.GE.AND P5, PT, R9, R0, PT ;  /* 0x000000000900720c */ /* 0x000fe40003fa6270 */
[----:B------:R-:W-:-:S04]  /*df00*/  LOP3.LUT R18, R18, 0xffffff7f, RZ, 0xc0, !PT ;  /* 0xffffff7f12127812 */ /* 0x000fc800078ec0ff */
[----:B------:R-:W-:-:S04]  /*df10*/  LOP3.LUT R18, R18, 0xfffffffb, RZ, 0xc0, !PT ;  /* 0xfffffffb12127812 */ /* 0x000fc800078ec0ff */
[----:B------:R-:W-:Y:S02]  /*df20*/  @P6 LOP3.LUT R18, R18, 0x4, RZ, 0xfc, !PT ;  /* 0x0000000412126812 */ /* 0x000fe400078efcff */
[----:B------:R-:W-:Y:S02]  /*df30*/  @!P4 LEA R3, P6, R8, R3, 0x1 ;  /* 0x000000030803c211 */ /* 0x000fe400078c08ff */
[----:B------:R-:W-:-:S03]  /*df40*/  @P5 LOP3.LUT R18, R18, 0x80, RZ, 0xfc, !PT ;  /* 0x0000008012125812 */ /* 0x000fc600078efcff */
[----:B------:R-:W-:Y:S01]  /*df50*/  @!P4 IMAD.X R2, RZ, RZ, R2, P6 ;  /* 0x000000ffff02c224 */ /* 0x000fe200030e0602 */
[----:B------:R-:W-:-:S04]  /*df60*/  LOP3.LUT P5, RZ, R18, 0x20, RZ, 0xc0, !PT ;  /* 0x0000002012ff7812 */ /* 0x000fc800078ac0ff */
[----:B------:R-:W-:-:S09]  /*df70*/  @!P4 LOP3.LUT R3, R3, R2, RZ, 0x3c, !PT ;  /* 0x000000020303c212 */ /* 0x000fd200078e3cff */
[----:B------:R-:W-:Y:S05]  /*df80*/  WARPSYNC.COLLECTIVE R15, `(.L_x_9404) ;  /* 0x000000000f087348 */ /* 0x000fea0003c00000 */
[----:B------:R0:W1:Y:S02]  /*df90*/  SHFL.IDX P6, R14, R13, R12, R11 ;  /* 0x0000000c0d0e7389 */ /* 0x00006400000c000b */
[----:B01----:R-:W-:Y:S01]  /*dfa0*/  ENDCOLLECTIVE ;  /* 0x000000000000791b */ /* 0x003fe20003800000 */
.L_x_9404:
[----:B------:R-:W-:-:S04]  /*dfb0*/  @!P4 LOP3.LUT R2, R3, R2, RZ, 0x3c, !PT ;  /* 0x000000020302c212 */ /* 0x000fc800078e3cff */
[----:B------:R-:W-:-:S05]  /*dfc0*/  @!P4 LOP3.LUT R3, R3, R2, RZ, 0x3c, !PT ;  /* 0x000000020303c212 */ /* 0x000fca00078e3cff */
[----:B------:R-:W-:Y:S01]  /*dfd0*/  @!PT LDS RZ, [RZ] ;  /* 0x00000000fffff984 */ /* 0x000fe20000000800 */
[----:B------:R-:W-:Y:S01]  /*dfe0*/  @!PT LDS RZ, [RZ] ;  /* 0x00000000fffff984 */ /* 0x000fe20000000800 */
[----:B------:R-:W-:Y:S01]  /*dff0*/  @!PT LDS RZ, [RZ] ;  /* 0x00000000fffff984 */ /* 0x000fe20000000800 */
[----:B------:R0:W-:Y:S01]  /*e000*/  @!P4 LDGSTS.E.BYPASS.LTC128B.128 [R7+0x22400], desc[UR46][R2.64], !P0 ;  /* 0x224000000207cfae */ /* 0x0001e2000c101d6e */
[----:B------:R-:W-:-:S03]  /*e010*/  IMAD.MOV.U32 R13, RZ, RZ, R5 ;  /* 0x000000ffff0d7224 */ /* 0x000fc600078e0005 */
[----:B------:R0:W-:Y:S04]  /*e020*/  @!P4 LDGSTS.E.BYPASS.LTC128B.128 [R7+0x26400], desc[UR46][R2.64+0x80], !P1 ;  /* 0x264000800207cfae */ /* 0x0001e8000c901d6e */
[----:B------:R0:W-:Y:S04]  /*e030*/  @!P4 LDGSTS.E.BYPASS.LTC128B.128 [R7+0x2a400], desc[UR46][R2.64+0x100], !P2 ;  /* 0x2a4001000207cfae */ /* 0x0001e8000d101d6e */
[----:B------:R0:W-:Y:S01]  /*e040*/  @!P4 LDGSTS.E.BYPASS.LTC128B.128 [R7+0x2e400], desc[UR46][R2.64+0x180], !P3 ;  /* 0x2e4001800207cfae */ /* 0x0001e2000d901d6e */
[----:B------:R-:W-:Y:S01]  /*e050*/  IMAD.MOV.U32 R6, RZ, RZ, R14 ;  /* 0x000000ffff067224 */ /* 0x000fe200078e000e */
[----:B------:R-:W-:-:S13]  /*e060*/  LOP3.LUT P4, RZ, R18, 0x40, RZ, 0xc0, !PT ;  /* 0x0000004012ff7812 */ /* 0x000fda000788c0ff */
[----:B0-----:R-:W-:Y:S05]  /*e070*/  WARPSYNC.COLLECTIVE R15, `(.L_x_9405) ;  /* 0x000000000f087348 */ /* 0x001fea0003c00000 */
[----:B------:R1:W2:Y:S02]  /*e080*/  SHFL.IDX P6, R14, R13, R12, R11 ;  /* 0x0000000c0d0e7389 */ /* 0x0002a400000c000b */
[----:B012---:R-:W-:Y:S01]  /*e090*/  ENDCOLLECTIVE ;  /* 0x000000000000791b */ /* 0x007fe20003800000 */
.L_x_9405:
[----:B------:R-:W-:Y:S02]  /*e0a0*/  IMAD.MOV.U32 R13, RZ, RZ, R4 ;  /* 0x000000ffff0d7224 */ /* 0x000fe400078e0004 */
[----:B------:R-:W-:Y:S02]  /*e0b0*/  IMAD.MOV.U32 R12, RZ, RZ, 0x2 ;  /* 0x00000002ff0c7424 */ /* 0x000fe400078e00ff */
[----:B------:R-:W-:-:S05]  /*e0c0*/  IMAD.MOV.U32 R2, RZ, RZ, R14 ;  /* 0x000000ffff027224 */ /* 0x000fca00078e000e */
[----:B------:R-:W-:-:S05]  /*e0d0*/  @!P4 LEA R2, P6, R8, R2, 0x1 ;  /* 0x000000020802c211 */ /* 0x000fca00078c08ff */
[----:B------:R-:W-:-:S05]  /*e0e0*/  @!P4 IMAD.X R3, RZ, RZ, R6, P6 ;  /* 0x000000ffff03c224 */ /* 0x000fca00030e0606 */
[----:B------:R-:W-:Y:S01]  /*e0f0*/  @!PT LDS RZ, [RZ] ;  /* 0x00000000fffff984 */ /* 0x000fe20000000800 */
[----:B------:R-:W-:Y:S01]  /*e100*/  @!PT LDS RZ, [RZ] ;  /* 0x00000000fffff984 */ /* 0x000fe20000000800 */
[----:B------:R-:W-:Y:S01]  /*e110*/  @!PT LDS RZ, [RZ] ;  /* 0x00000000fffff984 */ /* 0x000fe20000000800 */
[----:B------:R0:W-:Y:S03]  /*e120*/  @!P4 LDGSTS.E.BYPASS.LTC128B.128 [R7+0x22c00], desc[UR46][R2.64], !P0 ;  /* 0x22c000000207cfae */ /* 0x0001e6000c101d6e */
[----:B0-----:R-:W-:Y:S05]  /*e130*/  WARPSYNC.COLLECTIVE R15, `(.L_x_9406) ;  /* 0x000000000f087348 */ /* 0x001fea0003c00000 */
[----:B------:R1:W2:Y:S02]  /*e140*/  SHFL.IDX P6, R14, R13, R12, R11 ;  /* 0x0000000c0d0e7389 */ /* 0x0002a400000c000b */
[----:B012---:R-:W-:Y:S01]  /*e150*/  ENDCOLLECTIVE ;  /* 0x000000000000791b */ /* 0x007fe20003800000 */
.L_x_9406:
[----:B------:R-:W-:Y:S01]  /*e160*/  @!PT LDS RZ, [RZ] ;  /* 0x00000000fffff984 */ /* 0x000fe20000000800 */
[----:B------:R-:W-:Y:S01]  /*e170*/  @!PT LDS RZ, [RZ] ;  /* 0x00000000fffff984 */ /* 0x000fe20000000800 */
[----:B------:R-:W-:Y:S01]  /*e180*/  @!PT LDS RZ, [RZ] ;  /* 0x00000000fffff984 */ /* 0x000fe20000000800 */
[----:B------:R0:W-:Y:S04]  /*e190*/  @!P4 LDGSTS.E.BYPASS.LTC128B.128 [R7+0x26c00], desc[UR46][R2.64+0x80], !P1 ;  /* 0x26c000800207cfae */ /* 0x0001e8000c901d6e */
[----:B------:R0:W-:Y:S04]  /*e1a0*/  @!P4 LDGSTS.E.BYPASS.LTC128B.128 [R7+0x2ac00], desc[UR46][R2.64+0x100], !P2 ;  /* 0x2ac001000207cfae */ /* 0x0001e8000d101d6e */
[----:B------:R0:W-:Y:S01]  /*e1b0*/  @!P4 LDGSTS.E.BYPASS.LTC128B.128 [R7+0x2ec00], desc[UR46][R2.64+0x180], !P3 ;  /* 0x2ec001800207cfae */ /* 0x0001e2000d901d6e */
[----:B------:R-:W-:Y:S01]  /*e1c0*/  LOP3.LUT P4, RZ, R18, 0x10, RZ, 0xc0, !PT ;  /* 0x0000001012ff7812 */ /* 0x000fe2000788c0ff */
[----:B------:R-:W-:-:S02]  /*e1d0*/  IMAD.MOV.U32 R13, RZ, RZ, R5 ;  /* 0x000000ffff0d7224 */ /* 0x000fc400078e0005 */
[----:B------:R-:W-:-:S10]  /*e1e0*/  IMAD.MOV.U32 R6, RZ, RZ, R14 ;  /* 0x000000ffff067224 */ /* 0x000fd400078e000e */
[----:B0-----:R-:W-:Y:S05]  /*e1f0*/  WARPSYNC.COLLECTIVE R15, `(.L_x_9407) ;  /* 0x000000000f087348 */ /* 0x001fea0003c00000 */
[----:B------:R1:W2:Y:S02]  /*e200*/  SHFL.IDX P6, R14, R13, R12, R11 ;  /* 0x0000000c0d0e7389 */ /* 0x0002a400000c000b */
[----:B012---:R-:W-:Y:S01]  /*e210*/  ENDCOLLECTIVE ;  /* 0x000000000000791b */ /* 0x007fe20003800000 */
.L_x_9407:
        /* <DEDUP_REMOVED lines=12> */
.L_x_9408:
        /* <DEDUP_REMOVED lines=12> */
.L_x_9409:
        /* <DEDUP_REMOVED lines=12> */
.L_x_9410:
        /* <DEDUP_REMOVED lines=12> */
.L_x_9411:
[----:B------:R-:W-:Y:S02]  /*e520*/  IMAD.MOV.U32 R13, RZ, RZ, R4 ;  /* 0x000000ffff0d7224 */ /* 0x000fe400078e0004 */
[----:B------:R-:W-:Y:S02]  /*e530*/  IMAD.MOV.U32 R12, RZ, RZ, 0x5 ;  /* 0x00000005ff0c7424 */ /* 0x000fe400078e00ff */
[----:B------:R-:W-:-:S05]  /*e540*/  IMAD.MOV.U32 R2, RZ, RZ, R14 ;  /* 0x000000ffff027224 */ /* 0x000fca00078e000e */
[----:B------:R-:W-:-:S05]  /*e550*/  @!P5 LEA R2, P6, R8, R2, 0x1 ;  /* 0x000000020802d211 */ /* 0x000fca00078c08ff */
[----:B------:R-:W-:Y:S01]  /*e560*/  @!P5 IMAD.X R3, RZ, RZ, R6, P6 ;  /* 0x000000ffff03d224 */ /* 0x000fe200030e0606 */
[C---:B------:R-:W-:Y:S02]  /*e570*/  LOP3.LUT P6, RZ, R18.reuse, 0x8, RZ, 0xc0, !PT ;  /* 0x0000000812ff7812 */ /* 0x040fe400078cc0ff */
[----:B------:R-:W-:-:S11]  /*e580*/  LOP3.LUT P5, RZ, R18, 0x80, RZ, 0xc0, !PT ;  /* 0x0000008012ff7812 */ /* 0x000fd600078ac0ff */
[----:B------:R-:W-:Y:S01]  /*e590*/  @!PT LDS RZ, [RZ] ;  /* 0x00000000fffff984 */ /* 0x000fe20000000800 */
[----:B------:R-:W-:Y:S01]  /*e5a0*/  @!PT LDS RZ, [RZ] ;  /* 0x00000000fffff984 */ /* 0x000fe20000000800 */
[----:B------:R-:W-:Y:S01]  /*e5b0*/  @!PT LDS RZ, [RZ] ;  /* 0x00000000fffff984 */ /* 0x000fe20000000800 */
[----:B------:R0:W-:Y:S04]  /*e5c0*/  @!P6 LDGSTS.E.BYPASS.LTC128B.128 [R7+0x24400], desc[UR46][R2.64], !P0 ;  /* 0x244000000207efae */ /* 0x0001e8000c101d6e */
[----:B------:R0:W-:Y:S04]  /*e5d0*/  @!P6 LDGSTS.E.BYPASS.LTC128B.128 [R7+0x28400], desc[UR46][R2.64+0x80], !P1 ;  /* 0x284000800207efae */ /* 0x0001e8000c901d6e */
[----:B------:R0:W-:Y:S04]  /*e5e0*/  @!P6 LDGSTS.E.BYPASS.LTC128B.128 [R7+0x2c400], desc[UR46][R2.64+0x100], !P2 ;  /* 0x2c4001000207efae */ /* 0x0001e8000d101d6e */
[----:B------:R0:W-:Y:S02]  /*e5f0*/  @!P6 LDGSTS.E.BYPASS.LTC128B.128 [R7+0x30400], desc[UR46][R2.64+0x180], !P3 ;  /* 0x304001800207efae */ /* 0x0001e4000d901d6e */
[----:B0-----:R-:W-:Y:S05]  /*e600*/  WARPSYNC.COLLECTIVE R15, `(.L_x_9412) ;  /* 0x000000000f087348 */ /* 0x001fea0003c00000 */
[----:B------:R1:W2:Y:S02]  /*e610*/  SHFL.IDX P6, R14, R13, R12, R11 ;  /* 0x0000000c0d0e7389 */ /* 0x0002a400000c000b */
[----:B012---:R-:W-:Y:S01]  /*e620*/  ENDCOLLECTIVE ;  /* 0x000000000000791b */ /* 0x007fe20003800000 */
.L_x_9412:
[----:B------:R-:W-:Y:S02]  /*e630*/  IMAD.MOV.U32 R13, RZ, RZ, R5 ;  /* 0x000000ffff0d7224 */ /* 0x000fe400078e0005 */
[----:B------:R-:W-:-:S07]  /*e640*/  IMAD.MOV.U32 R6, RZ, RZ, R14 ;  /* 0x000000ffff067224 */ /* 0x000fce00078e000e */
[----:B------:R-:W-:Y:S05]  /*e650*/  WARPSYNC.COLLECTIVE R15, `(.L_x_9413) ;  /* 0x000000000f087348 */ /* 0x000fea0003c00000 */
[----:B------:R0:W1:Y:S02]  /*e660*/  SHFL.IDX P6, R14, R13, R12, R11 ;  /* 0x0000000c0d0e7389 */ /* 0x00006400000c000b */
[----:B01----:R-:W-:Y:S01]  /*e670*/  ENDCOLLECTIVE ;  /* 0x000000000000791b */ /* 0x003fe20003800000 */
.L_x_9413:
        /* <DEDUP_REMOVED lines=12> */
.L_x_9414:
[----:B------:R-:W-:Y:S01]  /*e740*/  @!PT LDS RZ, [RZ] ;  /* 0x00000000fffff984 */ /* 0x000fe20000000800 */
[----:B------:R-:W-:Y:S01]  /*e750*/  @!PT LDS RZ, [RZ] ;  /* 0x00000000fffff984 */ /* 0x000fe20000000800 */
[----:B------:R-:W-:Y:S01]  /*e760*/  @!PT LDS RZ, [RZ] ;  /* 0x00000000fffff984 */ /* 0x000fe20000000800 */
[----:B------:R0:W-:Y:S04]  /*e770*/  @!P4 LDGSTS.E.BYPASS.LTC128B.128 [R7+0x28c00], desc[UR46][R2.64+0x80], !P1 ;  /* 0x28c000800207cfae */ /* 0x0001e8000c901d6e */
[----:B------:R0:W-:Y:S04]  /*e780*/  @!P4 LDGSTS.E.BYPASS.LTC128B.128 [R7+0x2cc00], desc[UR46][R2.64+0x100], !P2 ;  /* 0x2cc001000207cfae */ /* 0x0001e8000d101d6e */
[----:B------:R0:W-:Y:S01]  /*e790*/  @!P4 LDGSTS.E.BYPASS.LTC128B.128 [R7+0x30c00], desc[UR46][R2.64+0x180], !P3 ;  /* 0x30c001800207cfae */ /* 0x0001e2000d901d6e */
[----:B------:R-:W-:Y:S02]  /*e7a0*/  IMAD.MOV.U32 R13, RZ, RZ, R5 ;  /* 0x000000ffff0d7224 */ /* 0x000fe400078e0005 */
[----:B------:R-:W-:-:S07]  /*e7b0*/  IMAD.MOV.U32 R6, RZ, RZ, R14 ;  /* 0x000000ffff067224 */ /* 0x000fce00078e000e */
[----:B0-----:R-:W-:Y:S05]  /*e7c0*/  WARPSYNC.COLLECTIVE R15, `(.L_x_9415) ;  /* 0x000000000f087348 */ /* 0x001fea0003c00000 */
[----:B------:R1:W2:Y:S02]  /*e7d0*/  SHFL.IDX P6, R14, R13, R12, R11 ;  /* 0x0000000c0d0e7389 */ /* 0x0002a400000c000b */
[----:B012---:R-:W-:Y:S01]  /*e7e0*/  ENDCOLLECTIVE ;  /* 0x000000000000791b */ /* 0x007fe20003800000 */
.L_x_9415:
        /* <DEDUP_REMOVED lines=12> */
.L_x_9416:
        /* <DEDUP_REMOVED lines=11> */
.L_x_9417:
[----:B------:R-:W-:Y:S01]  /*e960*/  IMAD.MOV.U32 R2, RZ, RZ, R14 ;  /* 0x000000ffff027224 */ /* 0x000fe200078e000e */
[----:B------:R-:W-:Y:S06]  /*e970*/  BRA `(.L_x_9418) ;  /* 0xffffffb8003c7947 */ /* 0x000fec000383ffff */
.L_x_9299:
[----:B-1----:R-:W-:-:S04]  /*e980*/  IMAD.U32 R3, RZ, RZ, UR37 ;  /* 0x00000025ff037e24 */ /* 0x002fc8000f8e00ff */
[----:B------:R1:W2:Y:S03]  /*e990*/  SYNCS.PHASECHK.TRANS64.TRYWAIT P0, [R3+URZ+0x32420], R0 ;  /* 0x03242000030075a7 */ /* 0x0002a6000800017f */
[----:B--2---:R-:W-:Y:S05]  /*e9a0*/  @!P0 NANOSLEEP.SYNCS 0x989680 ;  /* 0x009896800000895d */ /* 0x004fea0003900000 */
[----:B------:R-:W2:Y:S02]  /*e9b0*/  @!P0 SYNCS.PHASECHK.TRANS64 P0, [R3+URZ+0x32420], R0 ;  /* 0x03242000030085a7 */ /* 0x000ea4000800007f */
[----:B--2---:R-:W-:Y:S05]  /*e9c0*/  @!P0 BRA `(.L_x_9299) ;  /* 0xfffffffc00ec8947 */ /* 0x004fea000383ffff */
[----:B------:R-:W-:Y:S05]  /*e9d0*/  BRA `(.L_x_9419) ;  /* 0xffffffb8008c7947 */ /* 0x000fea000383ffff */
.L_x_9303:
[----:B0-----:R0:W1:Y:S02]  /*e9e0*/  SYNCS.PHASECHK.TRANS64.TRYWAIT P0, [R2+URZ+0x32460], R0 ;  /* 0x03246000020075a7 */ /* 0x001064000800017f */
[----:B-1----:R-:W-:Y:S05]  /*e9f0*/  @!P0 NANOSLEEP.SYNCS 0x989680 ;  /* 0x009896800000895d */ /* 0x002fea0003900000 */
[----:B------:R-:W1:Y:S02]  /*ea00*/  @!P0 SYNCS.PHASECHK.TRANS64 P0, [R2+URZ+0x32460], R0 ;  /* 0x03246000020085a7 */ /* 0x000e64000800007f */
[----:B-1----:R-:W-:Y:S05]  /*ea10*/  @!P0 BRA `(.L_x_9303) ;  /* 0xfffffffc00f08947 */ /* 0x002fea000383ffff */
[----:B------:R-:W-:Y:S05]  /*ea20*/  BRA `(.L_x_9420) ;  /* 0xffffffb800ac7947 */ /* 0x000fea000383ffff */
.L_x_9316:
[----:B-1----:R1:W2:Y:S02]  /*ea30*/  SYNCS.PHASECHK.TRANS64.TRYWAIT P0, [R3+URZ+0x32440], R2 ;  /* 0x03244002030075a7 */ /* 0x0022a4000800017f */
[----:B--2---:R-:W-:Y:S05]  /*ea40*/  @!P0 NANOSLEEP.SYNCS 0x989680 ;  /* 0x009896800000895d */ /* 0x004fea0003900000 */
[----:B------:R-:W2:Y:S02]  /*ea50*/  @!P0 SYNCS.PHASECHK.TRANS64 P0, [R3+URZ+0x32440], R2 ;  /* 0x03244002030085a7 */ /* 0x000ea4000800007f */
[----:B--2---:R-:W-:Y:S05]  /*ea60*/  @!P0 BRA `(.L_x_9316) ;  /* 0xfffffffc00f08947 */ /* 0x004fea000383ffff */
[----:B------:R-:W-:Y:S05]  /*ea70*/  BRA `(.L_x_9421) ;  /* 0xffffffc000a47947 */ /* 0x000fea000383ffff */
.L_x_9321:
[----:B0-----:R0:W2:Y:S02]  /*ea80*/  SYNCS.PHASECHK.TRANS64.TRYWAIT P0, [R3+URZ+0x32460], R2 ;  /* 0x03246002030075a7 */ /* 0x0010a4000800017f */
[----:B--2---:R-:W-:Y:S05]  /*ea90*/  @!P0 NANOSLEEP.SYNCS 0x989680 ;  /* 0x009896800000895d */ /* 0x004fea0003900000 */
[----:B------:R-:W2:Y:S02]  /*eaa0*/  @!P0 SYNCS.PHASECHK.TRANS64 P0, [R3+URZ+0x32460], R2 ;  /* 0x03246002030085a7 */ /* 0x000ea4000800007f */
[----:B--2---:R-:W-:Y:S05]  /*eab0*/  @!P0 BRA `(.L_x_9321) ;  /* 0xfffffffc00f08947 */ /* 0x004fea000383ffff */
[----:B------:R-:W-:Y:S05]  /*eac0*/  BRA `(.L_x_9422) ;  /* 0xffffffc400207947 */ /* 0x000fea000383ffff */
.L_x_9333:
[----:B--2---:R2:W3:Y:S02]  /*ead0*/  SYNCS.PHASECHK.TRANS64.TRYWAIT P0, [R4+URZ+0x32440], R2 ;  /* 0x03244002040075a7 */ /* 0x0044e4000800017f */
[----:B---3--:R-:W-:Y:S05]  /*eae0*/  @!P0 NANOSLEEP.SYNCS 0x989680 ;  /* 0x009896800000895d */ /* 0x008fea0003900000 */
[----:B------:R-:W3:Y:S02]  /*eaf0*/  @!P0 SYNCS.PHASECHK.TRANS64 P0, [R4+URZ+0x32440], R2 ;  /* 0x03244002040085a7 */ /* 0x000ee4000800007f */
[----:B---3--:R-:W-:Y:S05]  /*eb00*/  @!P0 BRA `(.L_x_9333) ;  /* 0xfffffffc00f08947 */ /* 0x008fea000383ffff */
[----:B------:R-:W-:Y:S05]  /*eb10*/  BRA `(.L_x_9423) ;  /* 0xffffffcc00087947 */ /* 0x000fea000383ffff */
.L_x_9338:
[----:B0-----:R0:W1:Y:S02]  /*eb20*/  SYNCS.PHASECHK.TRANS64.TRYWAIT P0, [R4+URZ+0x32460], R2 ;  /* 0x03246002040075a7 */ /* 0x001064000800017f */
[----:B-1----:R-:W-:Y:S05]  /*eb30*/  @!P0 NANOSLEEP.SYNCS 0x989680 ;  /* 0x009896800000895d */ /* 0x002fea0003900000 */
[----:B------:R-:W1:Y:S02]  /*eb40*/  @!P0 SYNCS.PHASECHK.TRANS64 P0, [R4+URZ+0x32460], R2 ;  /* 0x03246002040085a7 */ /* 0x000e64000800007f */
[----:B-1----:R-:W-:Y:S05]  /*eb50*/  @!P0 BRA `(.L_x_9338) ;  /* 0xfffffffc00f08947 */ /* 0x002fea000383ffff */
[----:B------:R-:W-:Y:S05]  /*eb60*/  BRA `(.L_x_9424) ;  /* 0xffffffcc00847947 */ /* 0x000fea000383ffff */
.L_x_9349:
[----:B0-----:R0:W2:Y:S02]  /*eb70*/  SYNCS.PHASECHK.TRANS64.TRYWAIT P0, [R4+URZ+0x32440], R2 ;  /* 0x03244002040075a7 */ /* 0x0010a4000800017f */
[----:B--2---:R-:W-:Y:S05]  /*eb80*/  @!P0 NANOSLEEP.SYNCS 0x989680 ;  /* 0x009896800000895d */ /* 0x004fea0003900000 */
[----:B------:R-:W2:Y:S02]  /*eb90*/  @!P0 SYNCS.PHASECHK.TRANS64 P0, [R4+URZ+0x32440], R2 ;  /* 0x03244002040085a7 */ /* 0x000ea4000800007f */
[----:B--2---:R-:W-:Y:S05]  /*eba0*/  @!P0 BRA `(.L_x_9349) ;  /* 0xfffffffc00f08947 */ /* 0x004fea000383ffff */
[----:B------:R-:W-:Y:S05]  /*ebb0*/  BRA `(.L_x_9425) ;  /* 0xffffffd400487947 */ /* 0x000fea000383ffff */
.L_x_9354:
[----:B-1----:R1:W2:Y:S02]  /*ebc0*/  SYNCS.PHASECHK.TRANS64.TRYWAIT P0, [R4+URZ+0x32460], R2 ;  /* 0x03246002040075a7 */ /* 0x0022a4000800017f */
[----:B--2---:R-:W-:Y:S05]  /*ebd0*/  @!P0 NANOSLEEP.SYNCS 0x989680 ;  /* 0x009896800000895d */ /* 0x004fea0003900000 */
[----:B------:R-:W2:Y:S02]  /*ebe0*/  @!P0 SYNCS.PHASECHK.TRANS64 P0, [R4+URZ+0x32460], R2 ;  /* 0x03246002040085a7 */ /* 0x000ea4000800007f */
[----:B--2---:R-:W-:Y:S05]  /*ebf0*/  @!P0 BRA `(.L_x_9354) ;  /* 0xfffffffc00f08947 */ /* 0x004fea000383ffff */
[----:B------:R-:W-:Y:S05]  /*ec00*/  BRA `(.L_x_9426) ;  /* 0xffffffd400c47947 */ /* 0x000fea000383ffff */
.L_x_9364:
[----:B0-----:R0:W2:Y:S02]  /*ec10*/  SYNCS.PHASECHK.TRANS64.TRYWAIT P0, [R0+URZ+0x32420], R3 ;  /* 0x03242003000075a7 */ /* 0x0010a4000800017f */
[----:B--2---:R-:W-:Y:S05]  /*ec20*/  @!P0 NANOSLEEP.SYNCS 0x989680 ;  /* 0x009896800000895d */ /* 0x004fea0003900000 */
[----:B------:R-:W2:Y:S02]  /*ec30*/  @!P0 SYNCS.PHASECHK.TRANS64 P0, [R0+URZ+0x32420], R3 ;  /* 0x03242003000085a7 */ /* 0x000ea4000800007f */
[----:B--2---:R-:W-:Y:S05]  /*ec40*/  @!P0 BRA `(.L_x_9364) ;  /* 0xfffffffc00f08947 */ /* 0x004fea000383ffff */
[----:B------:R-:W-:Y:S05]  /*ec50*/  BRA `(.L_x_9427) ;  /* 0xffffffdc00547947 */ /* 0x000fea000383ffff */
.L_x_9365:
        /* <DEDUP_REMOVED lines=11> */
.L_x_9429:
[----:B------:R-:W-:Y:S05]  /*ed10*/  BSYNC B0 ;  /* 0x0000000000007941 */ /* 0x000fea0003800000 */
.L_x_9428:
[----:B------:R-:W-:Y:S05]  /*ed20*/  BRA `(.L_x_9430) ;  /* 0xffffffdc003c7947 */ /* 0x000fea000383ffff */
.L_x_9368:
[----:B------:R-:W-:Y:S01]  /*ed30*/  BSSY B1, `(.L_x_9431) ;  /* 0x0000006000017945 */ /* 0x000fe20003800000 */
[----:B------:R-:W-:-:S07]  /*ed40*/  IMAD.MOV.U32 R15, RZ, RZ, -0x1 ;  /* 0xffffffffff0f7424 */ /* 0x000fce00078e00ff */
[----:B012---:R-:W-:Y:S05]  /*ed50*/  WARPSYNC.COLLECTIVE R15, `(.L_x_9432) ;  /* 0x000000000f0c7348 */ /* 0x007fea0003c00000 */
[----:B------:R-:W-:Y:S02]  /*ed60*/  ELECT P6, UR62, PT ;  /* 0x00000000003e782f */ /* 0x000fe400038c0000 */
[----:B------:R-:W-:Y:S01]  /*ed70*/  MOV R14, UR62 ;  /* 0x0000003e000e7c02 */ /* 0x000fe20008000f00 */
[----:B012---:R-:W-:Y:S10]  /*ed80*/  ENDCOLLECTIVE ;  /* 0x000000000000791b */ /* 0x007ff40003800000 */
.L_x_9432:
[----:B------:R-:W-:Y:S05]  /*ed90*/  BSYNC B1 ;  /* 0x0000000000017941 */ /* 0x000fea0003800000 */
.L_x_9431:
[----:B------:R-:W-:Y:S05]  /*eda0*/  BRA `(.L_x_9433) ;  /* 0xffffffdc00347947 */ /* 0x000fea000383ffff */
.L_x_9370:
[----:B0-----:R0:W1:Y:S02]  /*edb0*/  SYNCS.PHASECHK.TRANS64.TRYWAIT P0, [R6+URZ], R5 ;  /* 0x00000005060075a7 */ /* 0x001064000800017f */
[----:B-1----:R-:W-:Y:S05]  /*edc0*/  @!P0 NANOSLEEP.SYNCS 0x989680 ;  /* 0x009896800000895d */ /* 0x002fea0003900000 */
[----:B------:R-:W1:Y:S02]  /*edd0*/  @!P0 SYNCS.PHASECHK.TRANS64 P0, [R6+URZ], R5 ;  /* 0x00000005060085a7 */ /* 0x000e64000800007f */
[----:B-1----:R-:W-:Y:S05]  /*ede0*/  @!P0 BRA `(.L_x_9370) ;  /* 0xfffffffc00f08947 */ /* 0x002fea000383ffff */
[----:B------:R-:W-:Y:S05]  /*edf0*/  BRA `(.L_x_9434) ;  /* 0xffffffdc006c7947 */ /* 0x000fea000383ffff */
.L_x_9371:
[----:B-1----:R1:W2:Y:S02]  /*ee00*/  SYNCS.PHASECHK.TRANS64.TRYWAIT P0, [R7+URZ], R2 ;  /* 0x00000002070075a7 */ /* 0x0022a4000800017f */
[----:B--2---:R-:W-:Y:S05]  /*ee10*/  @!P0 NANOSLEEP.SYNCS 0x989680 ;  /* 0x009896800000895d */ /* 0x004fea0003900000 */
[----:B------:R-:W2:Y:S02]  /*ee20*/  @!P0 SYNCS.PHASECHK.TRANS64 P0, [R7+URZ], R2 ;  /* 0x00000002070085a7 */ /* 0x000ea4000800007f */
[----:B--2---:R-:W-:Y:S05]  /*ee30*/  @!P0 BRA `(.L_x_9371) ;  /* 0xfffffffc00f08947 */ /* 0x004fea000383ffff */
[----:B------:R-:W-:Y:S05]  /*ee40*/  BRA `(.L_x_9435) ;  /* 0xffffffdc00607947 */ /* 0x000fea000383ffff */
.L_x_9373:
[----:B--2---:R2:W3:Y:S02]  /*ee50*/  SYNCS.PHASECHK.TRANS64.TRYWAIT P0, [R4+URZ], R5 ;  /* 0x00000005040075a7 */ /* 0x0044e4000800017f */
[----:B---3--:R-:W-:Y:S05]  /*ee60*/  @!P0 NANOSLEEP.SYNCS 0x989680 ;  /* 0x009896800000895d */ /* 0x008fea0003900000 */
[----:B------:R-:W3:Y:S02]  /*ee70*/  @!P0 SYNCS.PHASECHK.TRANS64 P0, [R4+URZ], R5 ;  /* 0x00000005040085a7 */ /* 0x000ee4000800007f */
[----:B---3--:R-:W-:Y:S05]  /*ee80*/  @!P0 BRA `(.L_x_9373) ;  /* 0xfffffffc00f08947 */ /* 0x008fea000383ffff */
[----:B------:R-:W-:Y:S05]  /*ee90*/  BRA `(.L_x_9436) ;  /* 0xffffffdc00647947 */ /* 0x000fea000383ffff */
.L_x_9437:
        /* <DEDUP_REMOVED lines=14> */
.L_x_15135:


//--------------------- .text._ZN7cutlass13device_kernelIN5flash11enable_sm90INS1_16FlashAttnFwdSm90INS1_25CollectiveMainloopFwdSm90ILi2EN4cute5tupleIJNS5_1CILi1EEES8_S8_EEENS6_IJNS7_ILi128EEENS7_ILi96EEENS7_ILi64EEEEEELi256ENS_10bfloat16_tEfNS_4arch4Sm90ELb0ELb0ELb0ELb1ELb0ELb0ELb0ELb1ELb0ELb1ELb0ELb0EEENS1_21CollectiveEpilogueFwdINS6_IJSA_NS7_ILi256EEESB_EEES9_SE_SG_Li256ELb1ELb1ELb0ELb0EEENS1_36VarlenDynamicPersistentTileSchedulerILi128ELi96ELi256ELi128ELb0ELb1ELb1ELb0ELb1ELb1EEEEEEEEEvNT_6ParamsE --------------------------
	.section	.text._ZN7cutlass13device_kernelIN5flash11enable_sm90INS1_16FlashAttnFwdSm90INS1_25CollectiveMainloopFwdSm90ILi2EN4cute5tupleIJNS5_1CILi1EEES8_S8_EEENS6_IJNS7_ILi128EEENS7_ILi96EEENS7_ILi64EEEEEELi256ENS_10bfloat16_tEfNS_4arch4Sm90ELb0ELb0ELb0ELb1ELb0ELb0ELb0ELb1ELb0ELb1ELb0ELb0EEENS1_21CollectiveEpilogueFwdINS6_IJSA_NS7_ILi256EEESB_EEES9_SE_SG_Li256ELb1ELb1ELb0ELb0EEENS1_36VarlenDynamicPersistentTileSchedulerILi128ELi96ELi256ELi128ELb0ELb1ELb1ELb0ELb1ELb1EEEEEEEEEvNT_6ParamsE,"ax",@progbits
	.align	128
.text._ZN7cutlass13device_kernelIN5flash11enable_sm90INS1_16FlashAttnFwdSm90INS1_25CollectiveMainloopFwdSm90ILi2EN4cute5tupleIJNS5_1CILi1EEES8_S8_EEENS6_IJNS7_ILi128EEENS7_ILi96EEENS7_ILi64EEEEEELi256ENS_10bfloat16_tEfNS_4arch4Sm90ELb0ELb0ELb0ELb1ELb0ELb0ELb0ELb1ELb0ELb1ELb0ELb0EEENS1_21CollectiveEpilogueFwdINS6_IJSA_NS7_ILi256EEESB_EEES9_SE_SG_Li256ELb1ELb1ELb0ELb0EEENS1_36VarlenDynamicPersistentTileSchedulerILi128ELi96ELi256ELi128ELb0ELb1ELb1ELb0ELb1ELb1EEEEEEEEEvNT_6ParamsE:
        .type           _ZN7cutlass13device_kernelIN5flash11enable_sm90INS1_16FlashAttnFwdSm90INS1_25CollectiveMainloopFwdSm90ILi2EN4cute5tupleIJNS5_1CILi1EEES8_S8_EEENS6_IJNS7_ILi128EEENS7_ILi96EEENS7_ILi64EEEEEELi256ENS_10bfloat16_tEfNS_4arch4Sm90ELb0ELb0ELb0ELb1ELb0ELb0ELb0ELb1ELb0ELb1ELb0ELb0EEENS1_21CollectiveEpilogueFwdINS6_IJSA_NS7_ILi256EEESB_EEES9_SE_SG_Li256ELb1ELb1ELb0ELb0EEENS1_36VarlenDynamicPersistentTileSchedulerILi128ELi96ELi256ELi128ELb0ELb1ELb1ELb0ELb1ELb1EEEEEEEEEvNT_6ParamsE,@function
        .size           _ZN7cutlass13device_kernelIN5flash11enable_sm90INS1_16FlashAttnFwdSm90INS1_25CollectiveMainloopFwdSm90ILi2EN4cute5tupleIJNS5_1CILi1EEES8_S8_EEENS6_IJNS7_ILi128EEENS7_ILi96EEENS7_ILi64EEEEEELi256ENS_10bfloat16_tEfNS_4arch4Sm90ELb0ELb0ELb0ELb1ELb0ELb0ELb0ELb1ELb0ELb1ELb0ELb0EEENS1_21CollectiveEpilogueFwdINS6_IJSA_NS7_ILi256EEESB_EEES9_SE_SG_Li256ELb1ELb1ELb0ELb0EEENS1_36VarlenDynamicPersistentTileSchedulerILi128ELi96ELi256ELi128ELb0ELb1ELb1ELb0ELb1ELb1EEEEEEEEEvNT_6ParamsE,(.L_x_15136 - _ZN7cutlass13device_kernelIN5flash11enable_sm90INS1_16FlashAttnFwdSm90INS1_25CollectiveMainloopFwdSm90ILi2EN4cute5tupleIJNS5_1CILi1EEES8_S8_EEENS6_IJNS7_ILi128EEENS7_ILi96EEENS7_ILi64EEEEEELi256ENS_10bfloat16_tEfNS_4arch4Sm90ELb0ELb0ELb0ELb1ELb0ELb0ELb0ELb1ELb0ELb1ELb0ELb0EEENS1_21CollectiveEpilogueFwdINS6_IJSA_NS7_ILi256EEESB_EEES9_SE_SG_Li256ELb1ELb1ELb0ELb0EEENS1_36VarlenDynamicPersistentTileSchedulerILi128ELi96ELi256ELi128ELb0ELb1ELb1ELb0ELb1ELb1EEEEEEEEEvNT_6ParamsE)
        .other          _ZN7cutlass13device_kernelIN5flash11enable_sm90INS1_16FlashAttnFwdSm90INS1_25CollectiveMainloopFwdSm90ILi2EN4cute5tupleIJNS5_1CILi1EEES8_S8_EEENS6_IJNS7_ILi128EEENS7_ILi96EEENS7_ILi64EEEEEELi256ENS_10bfloat16_tEfNS_4arch4Sm90ELb0ELb0ELb0ELb1ELb0ELb0ELb0ELb1ELb0ELb1ELb0ELb0EEENS1_21CollectiveEpilogueFwdINS6_IJSA_NS7_ILi256EEESB_EEES9_SE_SG_Li256ELb1ELb1ELb0ELb0EEENS1_36VarlenDynamicPersistentTileSchedulerILi128ELi96ELi256ELi128ELb0ELb1ELb1ELb0ELb1ELb1EEEEEEEEEvNT_6ParamsE,@"STO_CUDA_ENTRY STV_DEFAULT"
_ZN7cutlass13device_kernelIN5flash11enable_sm90INS1_16FlashAttnFwdSm90INS1_25CollectiveMainloopFwdSm90ILi2EN4cute5tupleIJNS5_1CILi1EEES8_S8_EEENS6_IJNS7_ILi128EEENS7_ILi96EEENS7_ILi64EEEEEELi256ENS_10bfloat16_tEfNS_4arch4Sm90ELb0ELb0ELb0ELb1ELb0ELb0ELb0ELb1ELb0ELb1ELb0ELb0EEENS1_21CollectiveEpilogueFwdINS6_IJSA_NS7_ILi256EEESB_EEES9_SE_SG_Li256ELb1ELb1ELb0ELb0EEENS1_36VarlenDynamicPersistentTileSchedulerILi128ELi96ELi256ELi128ELb0ELb1ELb1ELb0ELb1ELb1EEEEEEEEEvNT_6ParamsE:
        /* <DEDUP_REMOVED lines=18> */
.L_x_9439:
[----:B------:R-:W-:Y:S05]  /*0120*/  BSYNC B0 ;  /* 0x0000000000007941 */ /* 0x000fea0003800000 */
.L_x_9438:
        /* <DEDUP_REMOVED lines=41> */
.L_x_9440:
        /* <DEDUP_REMOVED lines=22> */
.L_x_9441:
        /* <DEDUP_REMOVED lines=18> */
.L_x_9442:
        /* <DEDUP_REMOVED lines=22> */
.L_x_9443:
        /* <DEDUP_REMOVED lines=22> */
.L_x_9444:
[----:B------:R-:W-:Y:S01]  /*0900*/  PLOP3.LUT P0, PT, PT, PT, UP0, 0x80, 0x0 ;  /* 0x000000000000781c */ /* 0x000fe20003f0f008 */
[----:B------:R-:W-:Y:S01]  /*0910*/  UMOV UR36, 0x1 ;  /* 0x0000000100247882 */ /* 0x000fe20000000000 */
[----:B------:R-:W-:Y:S01]  /*0920*/  NOP ;  /* 0x0000000000007918 */ /* 0x000fe20000000000 */
[----:B------:R-:W-:Y:S01]  /*0930*/  USEL UR36, UR36, 0x2, !UP0 ;  /* 0x0000000224247887 */ /* 0x000fe2000c000000 */
[----:B------:R-:W-:Y:S01]  /*0940*/  ULDC.64 UR40, c[0x0][0x208] ;  /* 0x0000820000287ab9 */ /* 0x000fe20000000a00 */
[----:B012-4-:R-:W-:Y:S08]  /*0950*/  BAR.SYNC.DEFER_BLOCKING 0x0 ;  /* 0x0000000000007b1d */ /* 0x017ff00000010000 */
[----:B------:R-:W-:Y:S05]  /*0960*/  @!P0 BRA `(.L_x_9445) ;  /* 0x0000007c00d88947 */ /* 0x000fea0003800000 */
.L_x_9446:
[----:B------:R-:W-:-:S08]  /*0970*/  NOP ;  /* 0x0000000000007918 */ /* 0x000fd00000000000 */
[----:B------:R-:W0:Y:S02]  /*0980*/  USETMAXREG.TRY_ALLOC.CTAPOOL UP0, 0xf0 ;  /* 0x000000f0000079c8 */ /* 0x000e240008000600 */
[----:B0-----:R-:W-:-:S13]  /*0990*/  PLOP3.LUT P0, PT, PT, PT, UP0, 0x80, 0x0 ;  /* 0x000000000000781c */ /* 0x001fda0003f0f008 */
[----:B------:R-:W-:Y:S05]  /*09a0*/  @!P0 BRA `(.L_x_9446) ;  /* 0xfffffffc00f08947 */ /* 0x000fea000383ffff */
[----:B------:R-:W0:Y:S01]  /*09b0*/  S2R R0, SR_TID.X ;  /* 0x0000000000007919 */ /* 0x000e220000002100 */
[----:B------:R-:W1:Y:S01]  /*09c0*/  S2UR UR5, SR_CgaCtaId ;  /* 0x00000000000579c3 */ /* 0x000e620000008800 */
[----:B------:R-:W-:-:S07]  /*09d0*/  UMOV UR4, 0x400 ;  /* 0x0000040000047882 */ /* 0x000fce0000000000 */
[----:B------:R-:W-:Y:S06]  /*09e0*/  BAR.ARV 0x8, 0x180 ;  /* 0x0206000000007b1d */ /* 0x000fec0000002000 */
[----:B-1----:R-:W-:Y:S01]  /*09f0*/  ULEA UR4, UR5, UR4, 0x18 ;  /* 0x0000000405047291 */ /* 0x002fe2000f8ec03f */
[----:B0-----:R-:W-:-:S04]  /*0a00*/  SHF.R.U32.HI R0, RZ, 0x7, R0 ;  /* 0x00000007ff007819 */ /* 0x001fc80000011600 */
[----:B------:R-:W-:-:S13]  /*0a10*/  ISETP.NE.AND P0, PT, R0, 0x1, PT ;  /* 0x000000010000780c */ /* 0x000fda0003f05270 */
[----:B------:R-:W-:Y:S08]  /*0a20*/  @!P0 BAR.ARV 0x9, 0x100 ;  /* 0x0244000000008b1d */ /* 0x000ff00000002000 */
[----:B------:R-:W-:Y:S06]  /*0a30*/  BAR.SYNC.DEFER_BLOCKING 0x5, 0x180 ;  /* 0x0146000000007b1d */ /* 0x000fec0000010000 */
[----:B------:R-:W0:Y:S01]  /*0a40*/  LDS.128 R12, [UR4+0x228d0] ;  /* 0x0228d004ff0c7984 */ /* 0x000e220008000c00 */
[----:B------:R-:W-:Y:S01]  /*0a50*/  ULDC UR4, c[0x0][0xc3c] ;  /* 0x00030f0000047ab9 */ /* 0x000fe20000000800 */
[----:B------:R-:W-:Y:S06]  /*0a60*/  BAR.ARV 0x4, 0x180 ;  /* 0x0106000000007b1d */ /* 0x000fec0000002000 */
[----:B0-----:R-:W-:-:S13]  /*0a70*/  ISETP.GE.AND P0, PT, R15, UR4, PT ;  /* 0x000000040f007c0c */ /* 0x001fda000bf06270 */
[----:B------:R-:W-:Y:S05]  /*0a80*/  @P0 EXIT ;  /* 0x000000000000094d */ /* 0x000fea0003800000 */
[----:B------:R-:W0:Y:S01]  /*0a90*/  S2R R0, SR_TID.X ;  /* 0x0000000000007919 */ /* 0x000e220000002100 */
[----:B------:R-:W-:Y:S01]  /*0aa0*/  R2UR UR5, R13 ;  /* 0x000000000d0572ca */ /* 0x000fe200000e0000 */
[----:B------:R-:W-:Y:S01]  /*0ab0*/  ULOP3.LUT UR48, UR36, 0x1, URZ, 0xfc, !UPT ;  /* 0x0000000124307892 */ /* 0x000fe2000f8efc3f */
[----:B------:R-:W-:Y:S01]  /*0ac0*/  R2UR UR6, R14 ;  /* 0x000000000e0672ca */ /* 0x000fe200000e0000 */
[----:B------:R-:W-:Y:S01]  /*0ad0*/  UMOV UR47, URZ ;  /* 0x0000003f002f7c82 */ /* 0x000fe20008000000 */
[----:B------:R-:W-:Y:S01]  /*0ae0*/  UMOV UR38, URZ ;  /* 0x0000003f00267c82 */ /* 0x000fe20008000000 */
[----:B------:R-:W-:Y:S01]  /*0af0*/  UMOV UR37, URZ ;  /* 0x0000003f00257c82 */ /* 0x000fe20008000000 */
[----:B0-----:R-:W-:-:S05]  /*0b00*/  VIADD R209, R0, 0xffffff80 ;  /* 0xffffff8000d17836 */ /* 0x001fca0000000000 */
[----:B------:R-:W-:-:S04]  /*0b10*/  SHF.R.S32.HI R0, RZ, 0x1f, R209 ;  /* 0x0000001fff007819 */ /* 0x000fc800000114d1 */
[CC--:B------:R-:W-:Y:S02]  /*0b20*/  LEA.HI R3, R0.reuse, R209.reuse, RZ, 0x7 ;  /* 0x000000d100037211 */ /* 0x0c0fe400078f38ff */
[-C--:B------:R-:W-:Y:S02]  /*0b30*/  LEA.HI R4, R0, R209.reuse, RZ, 0x5 ;  /* 0x000000d100047211 */ /* 0x080fe400078f28ff */
[----:B------:R-:W-:Y:S02]  /*0b40*/  LOP3.LUT R2, R3, 0xffffff80, RZ, 0xc0, !PT ;  /* 0xffffff8003027812 */ /* 0x000fe400078ec0ff */
[----:B------:R-:W-:Y:S01]  /*0b50*/  SHF.R.S32.HI R200, RZ, 0x7, R3 ;  /* 0x00000007ffc87819 */ /* 0x000fe20000011403 */
[----:B------:R-:W-:Y:S02]  /*0b60*/  IMAD.SHL.U32 R6, R4, 0x20, RZ ;  /* 0x0000002004067824 */ /* 0x000fe400078e00ff */
[----:B------:R-:W-:Y:S01]  /*0b70*/  IMAD.IADD R23, R209, 0x1, -R2 ;  /* 0x00000001d1177824 */ /* 0x000fe200078e0a02 */
[----:B------:R-:W-:-:S02]  /*0b80*/  LEA.HI R2, R0, R209, RZ, 0x4 ;  /* 0x000000d100027211 */ /* 0x000fc400078f20ff */
[----:B------:R-:W-:Y:S02]  /*0b90*/  LOP3.LUT R7, R6, 0xfffffc00, RZ, 0xc0, !PT ;  /* 0xfffffc0006077812 */ /* 0x000fe400078ec0ff */
[----:B------:R-:W-:Y:S02]  /*0ba0*/  SHF.R.S32.HI R8, RZ, 0x1f, R23 ;  /* 0x0000001fff087819 */ /* 0x000fe40000011417 */
[----:B------:R-:W-:Y:S02]  /*0bb0*/  LOP3.LUT R4, R2, 0x3fffff0, RZ, 0xc0, !PT ;  /* 0x03fffff002047812 */ /* 0x000fe400078ec0ff */
[----:B------:R-:W-:Y:S02]  /*0bc0*/  LEA.HI R9, R8, R23, RZ, 0x2 ;  /* 0x0000001708097211 */ /* 0x000fe400078f10ff */
[----:B------:R-:W-:Y:S01]  /*0bd0*/  SHF.R.S32.HI R5, RZ, 0x4, R2 ;  /* 0x00000004ff057819 */ /* 0x000fe20000011402 */
[----:B------:R-:W-:Y:S01]  /*0be0*/  IMAD.IADD R4, R209, 0x1, -R4 ;  /* 0x00000001d1047824 */ /* 0x000fe200078e0a04 */
[----:B------:R-:W-:-:S02]  /*0bf0*/  LEA.HI R6, R0, R209, RZ, 0x2 ;  /* 0x000000d100067211 */ /* 0x000fc400078f10ff */
[----:B------:R-:W-:Y:S01]  /*0c00*/  SHF.R.S32.HI R10, RZ, 0x2, R9 ;  /* 0x00000002ff0a7819 */ /* 0x000fe20000011409 */
[----:B------:R-:W-:Y:S01]  /*0c10*/  IMAD R7, R4, 0x40, R7 ;  /* 0x0000004004077824 */ /* 0x000fe200078e0207 */
[----:B------:R-:W-:Y:S02]  /*0c20*/  SHF.R.S32.HI R11, RZ, 0x1f, R9 ;  /* 0x0000001fff0b7819 */ /* 0x000fe40000011409 */
[----:B------:R-:W-:Y:S02]  /*0c30*/  LEA.HI R2, R2, R5, RZ, 0x1 ;  /* 0x0000000502027211 */ /* 0x000fe400078f08ff */
[----:B------:R-:W-:Y:S02]  /*0c40*/  LOP3.LUT R6, R6, 0xfffffffc, RZ, 0xc0, !PT ;  /* 0xfffffffc06067812 */ /* 0x000fe400078ec0ff */
[----:B------:R-:W-:Y:S02]  /*0c50*/  LEA.HI R0, R0, R209, RZ, 0x3 ;  /* 0x000000d100007211 */ /* 0x000fe400078f18ff */
[----:B------:R-:W-:Y:S01]  /*0c60*/  LEA.HI R11, R11, R10, RZ, 0x3 ;  /* 0x0000000a0b0b7211 */ /* 0x000fe200078f18ff */
[----:B------:R-:W-:Y:S01]  /*0c70*/  IMAD.IADD R6, R209, 0x1, -R6 ;  /* 0x00000001d1067824 */ /* 0x000fe200078e0a06 */
[----:B------:R-:W-:-:S02]  /*0c80*/  LOP3.LUT R2, R2, 0x1ffffffe, RZ, 0xc0, !PT ;  /* 0x1ffffffe02027812 */ /* 0x000fc400078ec0ff */
[----:B------:R-:W-:Y:S02]  /*0c90*/  LOP3.LUT R4, R0, 0xfffffff8, RZ, 0xc0, !PT ;  /* 0xfffffff800047812 */ /* 0x000fe400078ec0ff */
[----:B------:R-:W-:Y:S01]  /*0ca0*/  LOP3.LUT R11, R11, 0xfffffff8, RZ, 0xc0, !PT ;  /* 0xfffffff80b0b7812 */ /* 0x000fe200078ec0ff */
[----:B------:R-:W-:Y:S01]  /*0cb0*/  IMAD.IADD R2, R5, 0x1, -R2 ;  /* 0x0000000105027824 */ /* 0x000fe200078e0a02 */
[----:B------:R-:W-:Y:S01]  /*0cc0*/  LEA.HI R8, R8, R23, RZ, 0x5 ;  /* 0x0000001708087211 */ /* 0x000fe200078f28ff */
[----:B------:R-:W-:Y:S01]  /*0cd0*/  IMAD.IADD R19, R209, 0x1, -R4 ;  /* 0x00000001d1137824 */ /* 0x000fe200078e0a04 */
[----:B------:R-:W-:Y:S01]  /*0ce0*/  LEA.HI R3, R3, R200, RZ, 0x1 ;  /* 0x000000c803037211 */ /* 0x000fe200078f08ff */
[----:B------:R-:W-:Y:S01]  /*0cf0*/  IMAD.IADD R11, R10, 0x1, -R11 ;  /* 0x000000010a0b7824 */ /* 0x000fe200078e0a0b */
[----:B------:R-:W-:Y:S01]  /*0d00*/  SHF.R.S32.HI R8, RZ, 0x5, R8 ;  /* 0x00000005ff087819 */ /* 0x000fe20000011408 */
[----:B------:R-:W-:Y:S01]  /*0d10*/  IMAD R204, R2, 0x8, R7 ;  /* 0x0000000802cc7824 */ /* 0x000fe200078e0207 */
[----:B------:R-:W-:Y:S01]  /*0d20*/  LEA.HI R5, R6, R6, RZ, 0x1 ;  /* 0x0000000606057211 */ /* 0x000fe200078f08ff */
[----:B------:R-:W-:Y:S01]  /*0d30*/  IMAD.SHL.U32 R2, R19, 0x8, RZ ;  /* 0x0000000813027824 */ /* 0x000fe200078e00ff */
[----:B------:R-:W-:Y:S01]  /*0d40*/  LOP3.LUT R3, R3, 0x3fffffe, RZ, 0xc0, !PT ;  /* 0x03fffffe03037812 */ /* 0x000fe200078ec0ff */
[----:B------:R-:W-:Y:S01]  /*0d50*/  IMAD R8, R8, 0x10, R11 ;  /* 0x0000001008087824 */ /* 0x000fe200078e020b */
[----:B------:R-:W-:Y:S01]  /*0d60*/  LOP3.LUT R5, R5, 0x1ffffffe, RZ, 0xc0, !PT ;  /* 0x1ffffffe05057812 */ /* 0x000fe200078ec0ff */
[----:B------:R-:W-:Y:S01]  /*0d70*/  VIADD R17, R2, 0x40 ;  /* 0x0000004002117836 */ /* 0x000fe20000000000 */
[----:B------:R-:W-:Y:S01]  /*0d80*/  LOP3.LUT R202, R9, 0x7ffffffc, RZ, 0xc0, !PT ;  /* 0x7ffffffc09ca7812 */ /* 0x000fe200078ec0ff */
[----:B------:R-:W-:Y:S01]  /*0d90*/  IMAD.IADD R3, R200, 0x1, -R3 ;  /* 0x00000001c8037824 */ /* 0x000fe200078e0a03 */
[----:B------:R-:W-:Y:S01]  /*0da0*/  SHF.R.S32.HI R22, RZ, 0x3, R0 ;  /* 0x00000003ff167819 */ /* 0x000fe20000011400 */
        /* <DEDUP_REMOVED lines=8> */
[----:B------:R-:W-:-:S02]  /*0e30*/  IMAD.MOV.U32 R7, RZ, RZ, R15 ;  /* 0x000000ffff077224 */ /* 0x000fc400078e000f */
[----:B------:R-:W-:Y:S02]  /*0e40*/  IMAD.IADD R202, R23, 0x1, -R202 ;  /* 0x0000000117ca7824 */ /* 0x000fe400078e0aca */
[----:B------:R-:W-:-:S07]  /*0e50*/  IMAD R203, R6, 0x8, R201 ;  /* 0x0000000806cb7824 */ /* 0x000fce00078e02c9 */
.L_x_9488:
[----:B012-4-:R-:W0:Y:S01]  /*0e60*/  LDC.64 R4, c[0x0][0xc88] ;  /* 0x00032200ff047b82 */ /* 0x017e220000000a00 */
[----:B------:R-:W-:Y:S01]  /*0e70*/  ULDC.64 UR8, c[0x0][0xa28] ;  /* 0x00028a0000087ab9 */ /* 0x000fe20000000a00 */
[----:B------:R-:W-:Y:S01]  /*0e80*/  ULDC.64 UR10, c[0x0][0xa20] ;  /* 0x00028800000a7ab9 */ /* 0x000fe20000000a00 */
[----:B------:R-:W-:Y:S01]  /*0e90*/  ULDC UR4, c[0x0][0x424] ;  /* 0x0001090000047ab9 */ /* 0x000fe20000000800 */
        /* <DEDUP_REMOVED lines=13> */
[----:B------:R-:W-:Y:S01]  /*0f70*/  @UP1 ULEA.HI.X UR11, UR46, UR11, UR45, 0x2, UP3 ;  /* 0x0000000b2e0b1291 */ /* 0x000fe200098f142d */
[----:B------:R-:W-:Y:S02]  /*0f80*/  IMAD.U32 R4, RZ, RZ, UR8 ;  /* 0x00000008ff047e24 */ /* 0x000fe4000f8e00ff */
[----:B------:R-:W-:-:S02]  /*0f90*/  IMAD.U32 R6, RZ, RZ, UR10 ;  /* 0x0000000aff067e24 */ /* 0x000fc4000f8e00ff */
[----:B------:R-:W-:Y:S01]  /*0fa0*/  IMAD.U32 R5, RZ, RZ, UR9 ;  /* 0x00000009ff057e24 */ /* 0x000fe2000f8e00ff */
[----:B------:R-:W-:Y:S01]  /*0fb0*/  ULDC.64 UR8, c[0x0][0x418] ;  /* 0x0001060000087ab9 */ /* 0x000fe20000000a00 */
[----:B------:R-:W-:-:S03]  /*0fc0*/  IMAD.U32 R7, RZ, RZ, UR11 ;  /* 0x0000000bff077e24 */ /* 0x000fc6000f8e00ff */
[----:B------:R-:W2:Y:S04]  /*0fd0*/  @P0 LDG.E R4, desc[UR40][R4.64] ;  /* 0x0000002804040981 */ /* 0x000ea8000c1e1900 */
[----:B---3--:R-:W3:Y:S01]  /*0fe0*/  @P1 LDG.E R6, desc[UR40][R6.64] ;  /* 0x0000002806061981 */ /* 0x008ee2000c1e1900 */
[----:B------:R-:W-:Y:S01]  /*0ff0*/  UISETP.NE.U32.AND UP0, UPT, UR8, URZ, UPT ;  /* 0x0000003f0800728c */ /* 0x000fe2000bf05070 */
[----:B------:R-:W-:Y:S01]  /*1000*/  CS2R R8, SRZ ;  /* 0x0000000000087805 */ /* 0x000fe2000001ff00 */
[----:B------:R-:W-:Y:S01]  /*1010*/  UMOV UR44, UR5 ;  /* 0x00000005002c7c82 */ /* 0x000fe20008000000 */
[----:B------:R-:W-:Y:S01]  /*1020*/  ULDC UR5, c[0x0][0x2f0] ;  /* 0x0000bc0000057ab9 */ /* 0x000fe20000000800 */
[----:B------:R-:W-:Y:S01]  /*1030*/  UISETP.NE.AND.EX UP0, UPT, UR9, URZ, UPT, UP0 ;  /* 0x0000003f0900728c */ /* 0x000fe2000bf05300 */
[----:B------:R-:W-:Y:S01]  /*1040*/  CS2R R150, SRZ ;  /* 0x0000000000967805 */ /* 0x000fe2000001ff00 */
[----:B------:R-:W-:Y:S01]  /*1050*/  UMOV UR42, URZ ;  /* 0x0000003f002a7c82 */ /* 0x000fe20008000000 */
[----:B------:R-:W-:Y:S01]  /*1060*/  UMOV UR43, UR6 ;  /* 0x00000006002b7c82 */ /* 0x000fe20008000000 */
[----:B------:R-:W-:Y:S01]  /*1070*/  USEL UR4, UR4, 0x1, UP0 ;  /* 0x0000000104047887 */ /* 0x000fe20008000000 */
[----:B------:R-:W-:-:S02]  /*1080*/  CS2R R148, SRZ ;  /* 0x0000000000947805 */ /* 0x000fc4000001ff00 */
[----:B------:R-:W-:Y:S02]  /*1090*/  CS2R R146, SRZ ;  /* 0x0000000000927805 */ /* 0x000fe4000001ff00 */
[----:B------:R-:W-:Y:S01]  /*10a0*/  CS2R R144, SRZ ;  /* 0x0000000000907805 */ /* 0x000fe2000001ff00 */
[----:B------:R-:W-:Y:S01]  /*10b0*/  UIMAD UR4, UR4, UR5, URZ ;  /* 0x00000005040472a4 */ /* 0x000fe2000f8e023f */
        /* <DEDUP_REMOVED lines=52> */
[----:B------:R-:W-:Y:S01]  /*1400*/  IMAD.MOV.U32 R41, RZ, RZ, RZ ;  /* 0x000000ffff297224 */ /* 0x000fe200078e00ff */
[----:B--2---:R-:W-:-:S02]  /*1410*/  @P0 R2UR UR42, R4 ;  /* 0x00000000042a02ca */ /* 0x004fc400000e0000 */
[----:B------:R-:W-:Y:S02]  /*1420*/  PLOP3.LUT P0, PT, PT, PT, PT, 0x80, 0x0 ;  /* 0x000000000000781c */ /* 0x000fe40003f0f070 */
        /* <DEDUP_REMOVED lines=15> */
.L_x_9447:
[----:B------:R-:W-:Y:S01]  /*1520*/  UIADD3 UR42, -UR42, UR4, URZ ;  /* 0x000000042a2a7290 */ /* 0x000fe2000fffe13f */
[----:B------:R-:W-:Y:S01]  /*1530*/  IMAD.MOV.U32 R40, RZ, RZ, RZ ;  /* 0x000000ffff287224 */ /* 0x000fe200078e00ff */
[----:B------:R-:W-:Y:S01]  /*1540*/  CS2R R34, SRZ ;  /* 0x0000000000227805 */ /* 0x000fe2000001ff00 */
[----:B------:R-:W-:Y:S01]  /*1550*/  IMAD.MOV.U32 R161, RZ, RZ, RZ ;  /* 0x000000ffffa17224 */ /* 0x000fe200078e00ff */
[----:B------:R-:W-:Y:S01]  /*1560*/  UISETP.GE.AND UP0, UPT, UR42, 0x1, UPT ;  /* 0x000000012a00788c */ /* 0x000fe2000bf06270 */
[----:B------:R-:W-:Y:S01]  /*1570*/  CS2R R36, SRZ ;  /* 0x0000000000247805 */ /* 0x000fe2000001ff00 */
[----:B------:R-:W-:Y:S01]  /*1580*/  UIADD3 UR4, UR42, 0x5f, URZ ;  /* 0x0000005f2a047890 */ /* 0x000fe2000fffe03f */
[----:B------:R-:W-:Y:S01]  /*1590*/  IMAD.MOV.U32 R162, RZ, RZ, RZ ;  /* 0x000000ffffa27224 */ /* 0x000fe200078e00ff */
[----:B------:R-:W-:Y:S01]  /*15a0*/  CS2R R32, SRZ ;  /* 0x0000000000207805 */ /* 0x000fe2000001ff00 */
[----:B------:R-:W-:Y:S01]  /*15b0*/  IMAD.MOV.U32 R12, RZ, RZ, RZ ;  /* 0x000000ffff0c7224 */ /* 0x000fe200078e00ff */
[----:B------:R-:W-:Y:S01]  /*15c0*/  PLOP3.LUT P1, PT, PT, PT, UP0, 0x80, 0x0 ;  /* 0x000000000000781c */ /* 0x000fe20003f2f008 */
[----:B------:R-:W-:Y:S01]  /*15d0*/  UIMAD.WIDE UR4, UR4, 0x2aaaaaab, URZ ;  /* 0x2aaaaaab040478a5 */ /* 0x000fe2000f8e023f */
[----:B------:R-:W-:-:S02]  /*15e0*/  CS2R R26, SRZ ;  /* 0x00000000001a7805 */ /* 0x000fc4000001ff00 */
[----:B------:R-:W-:Y:S01]  /*15f0*/  CS2R R28, SRZ ;  /* 0x00000000001c7805 */ /* 0x000fe2000001ff00 */
[----:B------:R-:W-:Y:S01]  /*1600*/  IMAD.MOV.U32 R14, RZ, RZ, RZ ;  /* 0x000000ffff0e7224 */ /* 0x000fe200078e00ff */
[----:B------:R-:W-:Y:S01]  /*1610*/  USHF.R.U32.HI UR39, URZ, 0x1f, UR5 ;  /* 0x0000001f3f277899 */ /* 0x000fe20008011605 */
[----:B------:R-:W-:-:S03]  /*1620*/  CS2R R24, SRZ ;  /* 0x0000000000187805 */ /* 0x000fc6000001ff00 */
[----:B------:R-:W-:-:S03]  /*1630*/  ULEA.HI.SX32 UR39, UR5, UR39, 0x1c ;  /* 0x0000002705277291 */ /* 0x000fc6000f8fe23f */
[----:B------:R-:W-:Y:S09]  /*1640*/  @!P1 BRA `(.L_x_9448) ;  /* 0x0000004400189947 */ /* 0x000ff20003800000 */
        /* <DEDUP_REMOVED lines=31> */
.L_x_9449:
[----:B------:R-:W0:Y:S01]  /*1840*/  S2R R0, SR_CgaCtaId ;  /* 0x0000000000007919 */ /* 0x000e220000008800 */
[----:B------:R-:W-:Y:S01]  /*1850*/  ULEA.HI UR4, UR47, UR47, URZ, 0x1 ;  /* 0x0000002f2f047291 */ /* 0x000fe2000f8f083f */
[----:B------:R-:W-:Y:S01]  /*1860*/  MOV R7, 0x400 ;  /* 0x0000040000077802 */ /* 0x000fe20000000f00 */
[----:B------:R-:W1:Y:S02]  /*1870*/  S2R R20, SR_TID.X ;  /* 0x0000000000147919 */ /* 0x000e640000002100 */
[----:B------:R-:W-:-:S04]  /*1880*/  ULOP3.LUT UR4, UR4, 0xfffffffe, URZ, 0xc0, !UPT ;  /* 0xfffffffe04047892 */ /* 0x000fc8000f8ec03f */
[----:B------:R-:W-:-:S06]  /*1890*/  UIADD3 UR4, UR47, -UR4, URZ ;  /* 0x800000042f047290 */ /* 0x000fcc000fffe03f */
[----:B------:R-:W-:Y:S01]  /*18a0*/  IMAD.U32 R3, RZ, RZ, UR4 ;  /* 0x00000004ff037e24 */ /* 0x000fe2000f8e00ff */
[----:B0-----:R-:W-:-:S04]  /*18b0*/  LEA R7, R0, R7, 0x18 ;  /* 0x0000000700077211 */ /* 0x001fc800078ec0ff */
[----:B------:R-:W-:Y:S02]  /*18c0*/  SHF.L.U32 R0, R3, 0x1f, RZ ;  /* 0x0000001f03007819 */ /* 0x000fe400000006ff */
[----:B-1----:R-:W-:Y:S02]  /*18d0*/  SHF.R.U32.HI R20, RZ, 0x7, R20 ;  /* 0x00000007ff147819 */ /* 0x002fe40000011614 */
[----:B------:R-:W0:Y:S03]  /*18e0*/  SYNCS.PHASECHK.TRANS64.TRYWAIT P0, [R7+URZ+0x22800], R0 ;  /* 0x02280000070075a7 */ /* 0x000e26000800017f */
[----:B------:R-:W-:Y:S01]  /*18f0*/  VIADD R8, R20, 0x8 ;  /* 0x0000000814087836 */ /* 0x000fe20000000000 */
[----:B0-----:R-:W-:Y:S06]  /*1900*/  @!P0 BRA `(.L_x_9450) ;  /* 0x000000cc00ac8947 */ /* 0x001fec0003800000 */
.L_x_9613:
[----:B0-----:R-:W-:Y:S01]  /*1910*/  IMAD.U32 R0, RZ, RZ, UR48 ;  /* 0x00000030ff007e24 */ /* 0x001fe2000f8e00ff */
[----:B------:R-:W-:Y:S05]  /*1920*/  WARPSYNC.ALL ;  /* 0x0000000000007948 */ /* 0x000fea0003800000 */
[----:B------:R0:W-:Y:S01]  /*1930*/  BAR.SYNC.DEFER_BLOCKING R8, 0x100 ;  /* 0x000400080000751d */ /* 0x0001e20000010000 */
[----:B------:R-:W-:-:S13]  /*1940*/  ISETP.NE.AND P0, PT, R0, 0x3, PT ;  /* 0x000000030000780c */ /* 0x000fda0003f05270 */
[----:B0-----:R-:W-:Y:S05]  /*1950*/  @!P0 BRA `(.L_x_9451) ;  /* 0x0000000000048947 */ /* 0x001fea0003800000 */
[----:B------:R-:W-:Y:S01]  /*1960*/  BPT.TRAP 0x1 ;  /* 0x000000040000795c */ /* 0x000fe20000300000 */
.L_x_9451:
[----:B------:R-:W-:Y:S02]  /*1970*/  IMAD.U32 R10, RZ, RZ, UR38 ;  /* 0x00000026ff0a7e24 */ /* 0x000fe4000f8e00ff */
[----:B------:R-:W-:-:S03]  /*1980*/  IMAD.U32 R0, RZ, RZ, UR37 ;  /* 0x00000025ff007e24 */ /* 0x000fc6000f8e00ff */
[----:B------:R-:W-:Y:S01]  /*1990*/  SHF.L.U32 R10, R10, 0x1f, RZ ;  /* 0x0000001f0a0a7819 */ /* 0x000fe200000006ff */
[----:B------:R-:W-:-:S04]  /*19a0*/  IMAD R5, R0, 0x8, R7 ;  /* 0x0000000800057824 */ /* 0x000fc800078e0207 */
[----:B------:R0:W1:Y:S01]  /*19b0*/  SYNCS.PHASECHK.TRANS64.TRYWAIT P1, [R5+URZ+0x22830], R10 ;  /* 0x0228300a050075a7 */ /* 0x000062000802017f */
[----:B------:R-:W-:Y:S05]  /*19c0*/  @!P0 BRA `(.L_x_9452) ;  /* 0x0000000000048947 */ /* 0x000fea0003800000 */
[----:B------:R-:W-:Y:S01]  /*19d0*/  BPT.TRAP 0x1 ;  /* 0x000000040000795c */ /* 0x000fe20000300000 */
.L_x_9452:
[----:B-1----:R-:W-:Y:S05]  /*19e0*/  @P1 BRA `(.L_x_9453) ;  /* 0x0000000000081947 */ /* 0x002fea0003800000 */
[----:B------:R-:W1:Y:S02]  /*19f0*/  SYNCS.PHASECHK.TRANS64.TRYWAIT P1, [R5+URZ+0x22830], R10 ;  /* 0x0228300a050075a7 */ /* 0x000e64000802017f */
[----:B-1----:R-:W-:Y:S05]  /*1a00*/  @!P1 BRA `(.L_x_9454) ;  /* 0x000000cc00809947 */ /* 0x002fea0003800000 */
.L_x_9453:
[----:B------:R-:W-:Y:S01]  /*1a10*/  R2UR UR4, R7 ;  /* 0x00000000070472ca */ /* 0x000fe200000e0000 */
[----:B------:R-:W-:Y:S01]  /*1a20*/  WARPGROUP.ARRIVE ;  /* 0x00000000000079c5 */ /* 0x000fe20000000000 */
        /* <DEDUP_REMOVED lines=8> */
[----:B------:R-:W-:Y:S01]  /*1ab0*/  P2R R12, PR, RZ, 0x1 ;  /* 0x00000001ff0c7803 */ /* 0x000fe20000000000 */
[----:B------:R-:W2:Y:S02]  /*1ac0*/  S2R R14, SR_TID.X ;  /* 0x00000000000e7919 */ /* 0x000ea40000002100 */
[----:B------:R-:W-:-:S04]  /*1ad0*/  UIADD3 UR4, UR4, 0x1c400, URZ ;  /* 0x0001c40004047890 */ /* 0x000fc8000fffe03f */
[----:B------:R-:W-:-:S04]  /*1ae0*/  USHF.R.U32.HI UR4, URZ, 0x4, UR4 ;  /* 0x000000043f047899 */ /* 0x000fc80008011604 */
[----:B------:R-:W-:-:S04]  /*1af0*/  ULOP3.LUT UR4, UR4, 0x3fff, URZ, 0xc0, !UPT ;  /* 0x00003fff04047892 */ /* 0x000fc8000f8ec03f */
[----:B------:R-:W-:Y:S02]  /*1b00*/  ULOP3.LUT UR20, UR4, 0x10000, URZ, 0xfc, !UPT ;  /* 0x0001000004147892 */ /* 0x000fe4000f8efc3f */
[----:B------:R-:W-:Y:S02]  /*1b10*/  ULOP3.LUT UR4, UR49, 0x10000, URZ, 0xfc, !UPT ;  /* 0x0001000031047892 */ /* 0x000fe4000f8efc3f */
[----:B------:R-:W-:Y:S02]  /*1b20*/  UIMAD UR6, UR37, 0x300, UR20 ;  /* 0x00000300250678a4 */ /* 0x000fe4000f8e0214 */
[----:B------:R-:W-:Y:S02]  /*1b30*/  UIADD3 UR8, UR4, 0x2, URZ ;  /* 0x0000000204087890 */ /* 0x000fe4000fffe03f */
[----:B------:R-:W-:Y:S02]  /*1b40*/  UIADD3 UR10, UR6, 0x2, URZ ;  /* 0x00000002060a7890 */ /* 0x000fe4000fffe03f */
[----:B------:R-:W-:-:S02]  /*1b50*/  UIADD3 UR12, UR4, 0x4, URZ ;  /* 0x00000004040c7890 */ /* 0x000fc4000fffe03f */
[----:B------:R-:W-:Y:S02]  /*1b60*/  UIADD3 UR14, UR6, 0x4, URZ ;  /* 0x00000004060e7890 */ /* 0x000fe4000fffe03f */
[----:B------:R-:W-:Y:S01]  /*1b70*/  HGMMA.64x96x16.F32.BF16 R24, gdesc[UR4], RZ, !UPT, gsb0 ;  /* 0x01600000041879f0 */ /* 0x000fe2000c0018ff */
[----:B------:R-:W-:Y:S02]  /*1b80*/  UIADD3 UR16, UR4, 0x6, URZ ;  /* 0x0000000604107890 */ /* 0x000fe4000fffe03f */
[----:B------:R-:W-:Y:S02]  /*1b90*/  UIADD3 UR18, UR6, 0x6, URZ ;  /* 0x0000000606127890 */ /* 0x000fe4000fffe03f */
[----:B------:R-:W-:-:S04]  /*1ba0*/  UIMAD UR6, UR39, -0x60, UR42 ;  /* 0xffffffa0270678a4 */ /* 0x000fc8000f8e022a */
[----:B------:R-:W-:-:S06]  /*1bb0*/  UIADD3 UR6, UR6, 0x60, URZ ;  /* 0x0000006006067890 */ /* 0x000fcc000fffe03f */
[----:B------:R-:W-:-:S04]  /*1bc0*/  IMAD.U32 R3, RZ, RZ, UR6 ;  /* 0x00000006ff037e24 */ /* 0x000fc8000f8e00ff */
        /* <DEDUP_REMOVED lines=104> */
[----:B------:R-:W3:Y:S01]  /*2250*/  SHFL.BFLY PT, R3, R6, 0x2, 0x1f ;  /* 0x0c401f0006037f89 */ /* 0x000ee200000e0000 */
[----:B------:R-:W-:Y:S02]  /*2260*/  FSEL R67, R67, -INF , P3 ;  /* 0xff80000043437808 */ /* 0x000fe40001800000 */
[----:B------:R-:W-:-:S02]  /*2270*/  FSEL R70, R70, -INF , P2 ;  /* 0xff80000046467808 */ /* 0x000fc40001000000 */
[----:B------:R-:W-:Y:S02]  /*2280*/  FSEL R71, R71, -INF , P1 ;  /* 0xff80000047477808 */ /* 0x000fe40000800000 */
[----:B---3--:R-:W-:-:S05]  /*2290*/  FMNMX.FTZ R9, R6, R3, !PT ;  /* 0x0000000306097209 */ /* 0x008fca0007810000 */
[----:B------:R-:W3:Y:S02]  /*22a0*/  SHFL.BFLY PT, R0, R9, 0x1, 0x1f ;  /* 0x0c201f0009007f89 */ /* 0x000ee400000e0000 */
[----:B---3--:R-:W-:-:S04]  /*22b0*/  FMNMX.FTZ R0, R9, R0, !PT ;  /* 0x0000000009007209 */ /* 0x008fc80007810000 */
        /* <DEDUP_REMOVED lines=19> */
[----:B------:R-:W3:Y:S01]  /*23f0*/  MUFU.EX2 R25, R25 ;  /* 0x0000001900197308 */ /* 0x000ee20000000800 */
        /* <DEDUP_REMOVED lines=15> */
[----:B------:R-:W4:Y:S01]  /*24f0*/  MUFU.EX2 R29, R29 ;  /* 0x0000001d001d7308 */ /* 0x000f220000000800 */
[----:B---3--:R-:W-:Y:S01]  /*2500*/  FADD.FTZ R9, R24, R25 ;  /* 0x0000001918097221 */ /* 0x008fe20000010000 */
        /* <DEDUP_REMOVED lines=11> */
[----:B------:R-:W3:Y:S01]  /*25c0*/  MUFU.EX2 R33, R33 ;  /* 0x0000002100217308 */ /* 0x000ee20000000800 */
[----:B----4-:R-:W-:Y:S02]  /*25d0*/  F2FP.BF16.F32.PACK_AB R154, R29, R28 ;  /* 0x0000001c1d9a723e */ /* 0x010fe400000010ff */
[----:B------:R-:W-:-:S04]  /*25e0*/  FMNMX.FTZ R4, R54, R3, !PT ;  /* 0x0000000336047209 */ /* 0x000fc80007810000 */
[----:B------:R-:W-:Y:S01]  /*25f0*/  FMNMX.FTZ R3, R55, R4, !PT ;  /* 0x0000000437037209 */ /* 0x000fe20007810000 */
[----:B------:R-:W-:Y:S03]  /*2600*/  MUFU.EX2 R36, R36 ;  /* 0x0000002400247308 */ /* 0x000fe60000000800 */
[----:B------:R-:W-:-:S04]  /*2610*/  FMNMX.FTZ R4, R58, R3, !PT ;  /* 0x000000033a047209 */ /* 0x000fc80007810000 */
[----:B------:R-:W-:Y:S01]  /*2620*/  FMNMX.FTZ R3, R59, R4, !PT ;  /* 0x000000043b037209 */ /* 0x000fe20007810000 */
[----:B------:R-:W4:Y:S01]  /*2630*/  MUFU.EX2 R37, R37 ;  /* 0x0000002500257308 */ /* 0x000f220000000800 */
[----:B---3--:R-:W-:Y:S02]  /*2640*/  F2FP.BF16.F32.PACK_AB R156, R33, R32 ;  /* 0x00000020219c723e */ /* 0x008fe400000010ff */
[----:B------:R-:W-:-:S04]  /*2650*/  FMNMX.FTZ R4, R62, R3, !PT ;  /* 0x000000033e047209 */ /* 0x000fc80007810000 */
[----:B------:R-:W-:Y:S01]  /*2660*/  FMNMX.FTZ R3, R63, R4, !PT ;  /* 0x000000043f037209 */ /* 0x000fe20007810000 */
[----:B------:R-:W-:Y:S03]  /*2670*/  MUFU.EX2 R40, R40 ;  /* 0x0000002800287308 */ /* 0x000fe60000000800 */
[----:B------:R-:W-:-:S04]  /*2680*/  FMNMX.FTZ R4, R66, R3, !PT ;  /* 0x0000000342047209 */ /* 0x000fc80007810000 */
[----:B------:R-:W-:Y:S01]  /*2690*/  FMNMX.FTZ R3, R67, R4, !PT ;  /* 0x0000000443037209 */ /* 0x000fe20007810000 */
[----:B------:R-:W3:Y:S01]  /*26a0*/  MUFU.EX2 R41, R41 ;  /* 0x0000002900297308 */ /* 0x000ee20000000800 */
[----:B----4-:R-:W-:Y:S02]  /*26b0*/  F2FP.BF16.F32.PACK_AB R158, R37, R36 ;  /* 0x00000024259e723e */ /* 0x010fe400000010ff */
[----:B------:R-:W-:-:S04]  /*26c0*/  FMNMX.FTZ R4, R70, R3, !PT ;  /* 0x0000000346047209 */ /* 0x000fc80007810000 */
[----:B------:R-:W-:Y:S01]  /*26d0*/  FMNMX.FTZ R4, R71, R4, !PT ;  /* 0x0000000447047209 */ /* 0x000fe20007810000 */
[----:B------:R-:W-:Y:S04]  /*26e0*/  MUFU.EX2 R44, R44 ;  /* 0x0000002c002c7308 */ /* 0x000fe80000000800 */
[----:B------:R-:W4:Y:S04]  /*26f0*/  SHFL.BFLY PT, R3, R4, 0x2, 0x1f ;  /* 0x0c401f0004037f89 */ /* 0x000f2800000e0000 */
[----:B------:R-:W5:Y:S01]  /*2700*/  MUFU.EX2 R45, R45 ;  /* 0x0000002d002d7308 */ /* 0x000f620000000800 */
[----:B---3--:R-:W-:-:S07]  /*2710*/  F2FP.BF16.F32.PACK_AB R160, R41, R40 ;  /* 0x0000002829a0723e */ /* 0x008fce00000010ff */
[----:B------:R-:W-:Y:S08]  /*2720*/  MUFU.EX2 R48, R48 ;  /* 0x0000003000307308 */ /* 0x000ff00000000800 */
[----:B------:R-:W3:Y:S01]  /*2730*/  MUFU.EX2 R49, R49 ;  /* 0x0000003100317308 */ /* 0x000ee20000000800 */
[----:B-----5:R-:W-:Y:S02]  /*2740*/  F2FP.BF16.F32.PACK_AB R162, R45, R44 ;  /* 0x0000002c2da2723e */ /* 0x020fe400000010ff */
[----:B----4-:R-:W-:-:S05]  /*2750*/  FMNMX.FTZ R6, R4, R3, !PT ;  /* 0x0000000304067209 */ /* 0x010fca0007810000 */
[----:B------:R-:W-:Y:S01]  /*2760*/  MUFU.EX2 R52, R52 ;  /* 0x0000003400347308 */ /* 0x000fe20000000800 */
[----:B------:R-:W4:Y:S07]  /*2770*/  SHFL.BFLY PT, R3, R6, 0x1, 0x1f ;  /* 0x0c201f0006037f89 */ /* 0x000f2e00000e0000 */
[----:B------:R-:W5:Y:S01]  /*2780*/  MUFU.EX2 R53, R53 ;  /* 0x0000003500357308 */ /* 0x000f620000000800 */
[----:B---3--:R-:W-:-:S07]  /*2790*/  F2FP.BF16.F32.PACK_AB R164, R49, R48 ;  /* 0x0000003031a4723e */ /* 0x008fce00000010ff */
[----:B------:R-:W-:Y:S08]  /*27a0*/  MUFU.EX2 R56, R56 ;  /* 0x0000003800387308 */ /* 0x000ff00000000800 */
[----:B------:R-:W-:Y:S01]  /*27b0*/  MUFU.EX2 R57, R57 ;  /* 0x0000003900397308 */ /* 0x000fe20000000800 */
[----:B----4-:R-:W-:Y:S02]  /*27c0*/  FMNMX.FTZ R3, R6, R3, !PT ;  /* 0x0000000306037209 */ /* 0x010fe40007810000 */
[----:B-----5:R-:W-:-:S02]  /*27d0*/  F2FP.BF16.F32.PACK_AB R166, R53, R52 ;  /* 0x0000003435a6723e */ /* 0x020fc400000010ff */
[C---:B------:R-:W-:Y:S01]  /*27e0*/  FSETP.NEU.FTZ.AND P1, PT, R3.reuse, -INF , PT ;  /* 0xff8000000300780b */ /* 0x040fe20003f3d000 */
[----:B------:R-:W-:Y:S02]  /*27f0*/  FMUL.FTZ R4, R3, UR10 ;  /* 0x0000000a03047c20 */ /* 0x000fe40008410000 */
[----:B------:R-:W-:Y:S03]  /*2800*/  MUFU.EX2 R60, R60 ;  /* 0x0000003c003c7308 */ /* 0x000fe60000000800 */
[----:B------:R-:W-:Y:S01]  /*2810*/  FSEL R6, R4, RZ, P1 ;  /* 0x000000ff04067208 */ /* 0x000fe20000800000 */
[----:B------:R-:W-:Y:S01]  /*2820*/  FADD.FTZ R4, R28, R9 ;  /* 0x000000091c047221 */ /* 0x000fe20000010000 */
[----:B--2---:R-:W-:Y:S02]  /*2830*/  LOP3.LUT P1, RZ, R14, 0x7f, RZ, 0xc0, !PT ;  /* 0x0000007f0eff7812 */ /* 0x004fe4000782c0ff */
[----:B------:R-:W-:Y:S01]  /*2840*/  SHF.R.U32.HI R14, RZ, 0x7, R14 ;  /* 0x00000007ff0e7819 */ /* 0x000fe2000001160e */
        /* <DEDUP_REMOVED lines=8> */
[--C-:B------:R-:W-:Y:S01]  /*28d0*/  FFMA.FTZ R38, R38, UR10, -R6.reuse ;  /* 0x0000000a26267c23 */ /* 0x100fe20008010806 */
[--C-:B------:R-:W-:Y:S01]  /*28e0*/  FFMA.FTZ R39, R39, UR10, -R6.reuse ;  /* 0x0000000a27277c23 */ /* 0x100fe20008010806 */
[--C-:B------:R-:W-:Y:S01]  /*28f0*/  FFMA.FTZ R42, R42, UR10, -R6.reuse ;  /* 0x0000000a2a2a7c23 */ /* 0x100fe20008010806 */
[----:B------:R-:W-:Y:S01]  /*2900*/  FADD.FTZ R4, R32, R9 ;  /* 0x0000000920047221 */ /* 0x000fe20000010000 */
[--C-:B------:R-:W-:Y:S01]  /*2910*/  FFMA.FTZ R43, R43, UR10, -R6.reuse ;  /* 0x0000000a2b2b7c23 */ /* 0x100fe20008010806 */
[----:B------:R-:W-:Y:S01]  /*2920*/  FFMA.FTZ R46, R46, UR10, -R6 ;  /* 0x0000000a2e2e7c23 */ /* 0x000fe20008010806 */
[----:B------:R-:W2:Y:S01]  /*2930*/  MUFU.EX2 R27, R27 ;  /* 0x0000001b001b7308 */ /* 0x000ea20000000800 */
[----:B------:R-:W-:Y:S01]  /*2940*/  FADD.FTZ R13, R33, R4 ;  /* 0x00000004210d7221 */ /* 0x000fe20000010000 */
[--C-:B------:R-:W-:Y:S01]  /*2950*/  FFMA.FTZ R47, R47, UR10, -R6.reuse ;  /* 0x0000000a2f2f7c23 */ /* 0x100fe20008010806 */
[--C-:B------:R-:W-:Y:S01]  /*2960*/  FFMA.FTZ R50, R50, UR10, -R6.reuse ;  /* 0x0000000a32327c23 */ /* 0x100fe20008010806 */
[----:B------:R-:W-:Y:S01]  /*2970*/  IADD3 R178, -R14, 0xb, RZ ;  /* 0x0000000b0eb27810 */ /* 0x000fe20007ffe1ff */
[----:B------:R-:W-:Y:S01]  /*2980*/  FADD.FTZ R12, R36, R13 ;  /* 0x0000000d240c7221 */ /* 0x000fe20000010000 */
[--C-:B------:R-:W-:Y:S01]  /*2990*/  FFMA.FTZ R51, R51, UR10, -R6.reuse ;  /* 0x0000000a33337c23 */ /* 0x100fe20008010806 */
[----:B------:R-:W-:Y:S01]  /*29a0*/  FFMA.FTZ R54, R54, UR10, -R6 ;  /* 0x0000000a36367c23 */ /* 0x000fe20008010806 */
[----:B------:R-:W3:Y:S01]  /*29b0*/  MUFU.EX2 R30, R30 ;  /* 0x0000001e001e7308 */ /* 0x000ee20000000800 */
[----:B------:R-:W-:Y:S01]  /*29c0*/  FADD.FTZ R13, R37, R12 ;  /* 0x0000000c250d7221 */ /* 0x000fe20000010000 */
[--C-:B------:R-:W-:Y:S01]  /*29d0*/  FFMA.FTZ R55, R55, UR10, -R6.reuse ;  /* 0x0000000a37377c23 */ /* 0x100fe20008010806 */
[--C-:B------:R-:W-:Y:S01]  /*29e0*/  FFMA.FTZ R58, R58, UR10, -R6.reuse ;  /* 0x0000000a3a3a7c23 */ /* 0x100fe20008010806 */
[--C-:B------:R-:W-:Y:S01]  /*29f0*/  FFMA.FTZ R59, R59, UR10, -R6.reuse ;  /* 0x0000000a3b3b7c23 */ /* 0x100fe20008010806 */
[----:B------:R-:W-:Y:S01]  /*2a00*/  FADD.FTZ R14, R40, R13 ;  /* 0x0000000d280e7221 */ /* 0x000fe20000010000 */
[--C-:B------:R-:W-:Y:S01]  /*2a10*/  FFMA.FTZ R62, R62, UR10, -R6.reuse ;  /* 0x0000000a3e3e7c23 */ /* 0x100fe20008010806 */
[----:B------:R-:W-:Y:S01]  /*2a20*/  FFMA.FTZ R63, R63, UR10, -R6 ;  /* 0x0000000a3f3f7c23 */ /* 0x000fe20008010806 */
[----:B------:R-:W4:Y:S01]  /*2a30*/  MUFU.EX2 R31, R31 ;  /* 0x0000001f001f7308 */ /* 0x000f220000000800 */
[----:B--2---:R-:W-:Y:S01]  /*2a40*/  FADD.FTZ R9, R26, R27 ;  /* 0x0000001b1a097221 */ /* 0x004fe20000010000 */
[----:B------:R-:W-:Y:S01]  /*2a50*/  FADD.FTZ R13, R41, R14 ;  /* 0x0000000e290d7221 */ /* 0x000fe20000010000 */
[--C-:B------:R-:W-:Y:S01]  /*2a60*/  FFMA.FTZ R66, R66, UR10, -R6.reuse ;  /* 0x0000000a42427c23 */ /* 0x100fe20008010806 */
[--C-:B------:R-:W-:Y:S01]  /*2a70*/  FFMA.FTZ R67, R67, UR10, -R6.reuse ;  /* 0x0000000a43437c23 */ /* 0x100fe20008010806 */
[--C-:B------:R-:W-:Y:S01]  /*2a80*/  FFMA.FTZ R70, R70, UR10, -R6.reuse ;  /* 0x0000000a46467c23 */ /* 0x100fe20008010806 */
[----:B------:R-:W-:Y:S01]  /*2a90*/  FADD.FTZ R14, R44, R13 ;  /* 0x0000000d2c0e7221 */ /* 0x000fe20000010000 */
[----:B------:R-:W-:Y:S01]  /*2aa0*/  FFMA.FTZ R71, R71, UR10, -R6 ;  /* 0x0000000a47477c23 */ /* 0x000fe20008010806 */
[----:B------:R-:W2:Y:S01]  /*2ab0*/  MUFU.EX2 R34, R34 ;  /* 0x0000002200227308 */ /* 0x000ea20000000800 */
[----:B---3--:R-:W-:Y:S01]  /*2ac0*/  FADD.FTZ R4, R30, R9 ;  /* 0x000000091e047221 */ /* 0x008fe20000010000 */
[----:B------:R-:W-:Y:S01]  /*2ad0*/  FADD.FTZ R13, R45, R14 ;  /* 0x0000000e2d0d7221 */ /* 0x000fe20000010000 */
[----:B------:R-:W-:-:S02]  /*2ae0*/  F2FP.BF16.F32.PACK_AB R168, R57, R56 ;  /* 0x0000003839a8723e */ /* 0x000fc400000010ff */
[----:B------:R-:W-:-:S03]  /*2af0*/  F2FP.BF16.F32.PACK_AB R153, R27, R26 ;  /* 0x0000001a1b99723e */ /* 0x000fc600000010ff */
[----:B------:R-:W3:Y:S01]  /*2b00*/  MUFU.EX2 R35, R35 ;  /* 0x0000002300237308 */ /* 0x000ee20000000800 */
[----:B----4-:R-:W-:Y:S01]  /*2b10*/  FADD.FTZ R9, R31, R4 ;  /* 0x000000041f097221 */ /* 0x010fe20000010000 */
[----:B------:R-:W-:Y:S01]  /*2b20*/  @!P1 VIADD R4, R5, 0x22840 ;  /* 0x0002284005049836 */ /* 0x000fe20000000000 */
[----:B------:R-:W-:-:S04]  /*2b30*/  F2FP.BF16.F32.PACK_AB R155, R31, R30 ;  /* 0x0000001e1f9b723e */ /* 0x000fc800000010ff */
[----:B------:R-:W-:Y:S01]  /*2b40*/  @!P1 PRMT R4, RZ, 0x654, R4 ;  /* 0x00000654ff049816 */ /* 0x000fe20000000004 */
[----:B------:R-:W4:Y:S01]  /*2b50*/  MUFU.EX2 R38, R38 ;  /* 0x0000002600267308 */ /* 0x000f220000000800 */
[----:B--2---:R-:W-:Y:S01]  /*2b60*/  FADD.FTZ R12, R34, R9 ;  /* 0x00000009220c7221 */ /* 0x004fe20000010000 */
[----:B------:R2:W-:Y:S06]  /*2b70*/  BAR.ARV R178, 0x100 ;  /* 0x000400b20000751d */ /* 0x0005ec0000002000 */
[----:B------:R-:W5:Y:S01]  /*2b80*/  MUFU.EX2 R39, R39 ;  /* 0x0000002700277308 */ /* 0x000f620000000800 */
[C---:B---3--:R-:W-:Y:S01]  /*2b90*/  FADD.FTZ R9, R35.reuse, R12 ;  /* 0x0000000c23097221 */ /* 0x048fe20000010000 */
[----:B------:R3:W-:Y:S01]  /*2ba0*/  @!P1 SYNCS.ARRIVE.TRANS64.RED.A1T0 RZ, [R4+URZ], RZ ;  /* 0x000000ff04ff99a7 */ /* 0x0007e2000810043f */
[----:B------:R-:W-:-:S05]  /*2bb0*/  F2FP.BF16.F32.PACK_AB R157, R35, R34 ;  /* 0x00000022239d723e */ /* 0x000fca00000010ff */
[----:B------:R-:W3:Y:S01]  /*2bc0*/  MUFU.EX2 R42, R42 ;  /* 0x0000002a002a7308 */ /* 0x000ee20000000800 */
[----:B----4-:R-:W-:-:S07]  /*2bd0*/  FADD.FTZ R12, R38, R9 ;  /* 0x00000009260c7221 */ /* 0x010fce0000010000 */
[----:B------:R-:W4:Y:S01]  /*2be0*/  MUFU.EX2 R43, R43 ;  /* 0x0000002b002b7308 */ /* 0x000f220000000800 */
[C---:B-----5:R-:W-:Y:S01]  /*2bf0*/  FADD.FTZ R9, R39.reuse, R12 ;  /* 0x0000000c27097221 */ /* 0x060fe20000010000 */
[----:B------:R-:W-:Y:S01]  /*2c00*/  FADD.FTZ R12, R48, R13 ;  /* 0x0000000d300c7221 */ /* 0x000fe20000010000 */
[----:B------:R-:W-:-:S03]  /*2c10*/  F2FP.BF16.F32.PACK_AB R159, R39, R38 ;  /* 0x00000026279f723e */ /* 0x000fc600000010ff */
[----:B------:R-:W-:Y:S02]  /*2c20*/  FADD.FTZ R13, R49, R12 ;  /* 0x0000000c310d7221 */ /* 0x000fe40000010000 */
[----:B------:R-:W5:Y:S01]  /*2c30*/  MUFU.EX2 R46, R46 ;  /* 0x0000002e002e7308 */ /* 0x000f620000000800 */
[----:B---3--:R-:W-:Y:S01]  /*2c40*/  FADD.FTZ R4, R42, R9 ;  /* 0x000000092a047221 */ /* 0x008fe20000010000 */
[----:B------:R-:W-:-:S04]  /*2c50*/  FADD.FTZ R12, R52, R13 ;  /* 0x0000000d340c7221 */ /* 0x000fc80000010000 */
[----:B------:R-:W-:Y:S02]  /*2c60*/  FADD.FTZ R13, R53, R12 ;  /* 0x0000000c350d7221 */ /* 0x000fe40000010000 */
[----:B------:R-:W3:Y:S01]  /*2c70*/  MUFU.EX2 R47, R47 ;  /* 0x0000002f002f7308 */ /* 0x000ee20000000800 */
[C---:B----4-:R-:W-:Y:S01]  /*2c80*/  FADD.FTZ R9, R43.reuse, R4 ;  /* 0x000000042b097221 */ /* 0x050fe20000010000 */
[----:B------:R-:W-:Y:S01]  /*2c90*/  FADD.FTZ R6, R56, R13 ;  /* 0x0000000d38067221 */ /* 0x000fe20000010000 */
[----:B------:R-:W-:-:S03]  /*2ca0*/  F2FP.BF16.F32.PACK_AB R161, R43, R42 ;  /* 0x0000002a2ba1723e */ /* 0x000fc600000010ff */
[----:B------:R-:W-:Y:S02]  /*2cb0*/  FADD.FTZ R13, R57, R6 ;  /* 0x00000006390d7221 */ /* 0x000fe40000010000 */
[----:B------:R-:W4:Y:S01]  /*2cc0*/  MUFU.EX2 R50, R50 ;  /* 0x0000003200327308 */ /* 0x000f220000000800 */
[----:B-----5:R-:W-:Y:S01]  /*2cd0*/  FADD.FTZ R4, R46, R9 ;  /* 0x000000092e047221 */ /* 0x020fe20000010000 */
[----:B------:R-:W-:-:S06]  /*2ce0*/  FADD.FTZ R6, R60, R13 ;  /* 0x0000000d3c067221 */ /* 0x000fcc0000010000 */
[----:B------:R-:W5:Y:S01]  /*2cf0*/  MUFU.EX2 R51, R51 ;  /* 0x0000003300337308 */ /* 0x000f620000000800 */
[C---:B---3--:R-:W-:Y:S01]  /*2d00*/  FADD.FTZ R9, R47.reuse, R4 ;  /* 0x000000042f097221 */ /* 0x048fe20000010000 */
[----:B------:R-:W-:-:S06]  /*2d10*/  F2FP.BF16.F32.PACK_AB R163, R47, R46 ;  /* 0x0000002e2fa3723e */ /* 0x000fcc00000010ff */
[----:B------:R-:W3:Y:S01]  /*2d20*/  MUFU.EX2 R54, R54 ;  /* 0x0000003600367308 */ /* 0x000ee20000000800 */
[----:B----4-:R-:W-:-:S07]  /*2d30*/  FADD.FTZ R4, R50, R9 ;  /* 0x0000000932047221 */ /* 0x010fce0000010000 */
[----:B------:R-:W4:Y:S01]  /*2d40*/  MUFU.EX2 R55, R55 ;  /* 0x0000003700377308 */ /* 0x000f220000000800 */
[C---:B-----5:R-:W-:Y:S01]  /*2d50*/  FADD.FTZ R9, R51.reuse, R4 ;  /* 0x0000000433097221 */ /* 0x060fe20000010000 */
[----:B------:R-:W-:-:S06]  /*2d60*/  F2FP.BF16.F32.PACK_AB R165, R51, R50 ;  /* 0x0000003233a5723e */ /* 0x000fcc00000010ff */
[----:B------:R-:W5:Y:S01]  /*2d70*/  MUFU.EX2 R58, R58 ;  /* 0x0000003a003a7308 */ /* 0x000f620000000800 */
[----:B---3--:R-:W-:-:S07]  /*2d80*/  FADD.FTZ R4, R54, R9 ;  /* 0x0000000936047221 */ /* 0x008fce0000010000 */
[----:B------:R-:W3:Y:S01]  /*2d90*/  MUFU.EX2 R59, R59 ;  /* 0x0000003b003b7308 */ /* 0x000ee20000000800 */
[C---:B----4-:R-:W-:Y:S01]  /*2da0*/  FADD.FTZ R9, R55.reuse, R4 ;  /* 0x0000000437097221 */ /* 0x050fe20000010000 */
[----:B------:R-:W-:-:S06]  /*2db0*/  F2FP.BF16.F32.PACK_AB R167, R55, R54 ;  /* 0x0000003637a7723e */ /* 0x000fcc00000010ff */
[----:B------:R-:W4:Y:S01]  /*2dc0*/  MUFU.EX2 R62, R62 ;  /* 0x0000003e003e7308 */ /* 0x000f220000000800 */
[----:B-----5:R-:W-:-:S07]  /*2dd0*/  FADD.FTZ R4, R58, R9 ;  /* 0x000000093a047221 */ /* 0x020fce0000010000 */
        /* <DEDUP_REMOVED lines=9> */
[C---:B---3--:R-:W-:Y:S01]  /*2e70*/  FADD.FTZ R9, R63.reuse, R4 ;  /* 0x000000043f097221 */ /* 0x048fe20000010000 */
[----:B------:R-:W-:-:S06]  /*2e80*/  F2FP.BF16.F32.PACK_AB R171, R63, R62 ;  /* 0x0000003e3fab723e */ /* 0x000fcc00000010ff */
[----:B------:R-:W3:Y:S01]  /*2e90*/  MUFU.EX2 R65, R65 ;  /* 0x0000004100417308 */ /* 0x000ee20000000800 */
[----:B----4-:R-:W-:-:S07]  /*2ea0*/  FADD.FTZ R6, R64, R13 ;  /* 0x0000000d40067221 */ /* 0x010fce0000010000 */
[----:B------:R-:W4:Y:S01]  /*2eb0*/  MUFU.EX2 R67, R67 ;  /* 0x0000004300437308 */ /* 0x000f220000000800 */
[----:B-----5:R-:W-:-:S07]  /*2ec0*/  FADD.FTZ R4, R66, R9 ;  /* 0x0000000942047221 */ /* 0x020fce0000010000 */
[----:B------:R-:W5:Y:S01]  /*2ed0*/  MUFU.EX2 R68, R68 ;  /* 0x0000004400447308 */ /* 0x000f620000000800 */
[C---:B---3--:R-:W-:Y:S01]  /*2ee0*/  FADD.FTZ R13, R65.reuse, R6 ;  /* 0x00000006410d7221 */ /* 0x048fe20000010000 */
[----:B------:R-:W-:-:S06]  /*2ef0*/  F2FP.BF16.F32.PACK_AB R172, R65, R64 ;  /* 0x0000004041ac723e */ /* 0x000fcc00000010ff */
[----:B------:R-:W3:Y:S01]  /*2f00*/  MUFU.EX2 R70, R70 ;  /* 0x0000004600467308 */ /* 0x000ee20000000800 */
[C---:B----4-:R-:W-:Y:S01]  /*2f10*/  FADD.FTZ R9, R67.reuse, R4 ;  /* 0x0000000443097221 */ /* 0x050fe20000010000 */
[----:B------:R-:W-:-:S06]  /*2f20*/  F2FP.BF16.F32.PACK_AB R173, R67, R66 ;  /* 0x0000004243ad723e */ /* 0x000fcc00000010ff */
[----:B------:R-:W4:Y:S01]  /*2f30*/  MUFU.EX2 R11, R11 ;  /* 0x0000000b000b7308 */ /* 0x000f220000000800 */
[----:B-----5:R-:W-:-:S07]  /*2f40*/  FADD.FTZ R6, R68, R13 ;  /* 0x0000000d44067221 */ /* 0x020fce0000010000 */
[----:B------:R-:W5:Y:S01]  /*2f50*/  MUFU.EX2 R71, R71 ;  /* 0x0000004700477308 */ /* 0x000f620000000800 */
[----:B---3--:R-:W-:Y:S01]  /*2f60*/  FADD.FTZ R4, R70, R9 ;  /* 0x0000000946047221 */ /* 0x008fe20000010000 */
[C---:B----4-:R-:W-:Y:S01]  /*2f70*/  FADD.FTZ R6, R11.reuse, R6 ;  /* 0x000000060b067221 */ /* 0x050fe20000010000 */
[----:B------:R-:W-:Y:S02]  /*2f80*/  F2FP.BF16.F32.PACK_AB R174, R11, R68 ;  /* 0x000000440bae723e */ /* 0x000fe400000010ff */
[C---:B-----5:R-:W-:Y:S01]  /*2f90*/  FADD.FTZ R4, R71.reuse, R4 ;  /* 0x0000000447047221 */ /* 0x060fe20000010000 */
[----:B------:R-:W-:Y:S01]  /*2fa0*/  F2FP.BF16.F32.PACK_AB R175, R71, R70 ;  /* 0x0000004647af723e */ /* 0x000fe200000010ff */
[----:B--2---:R-:W-:Y:S06]  /*2fb0*/  @!P0 BRA `(.L_x_9455) ;  /* 0x0000000000048947 */ /* 0x004fec0003800000 */
[----:B------:R-:W-:Y:S01]  /*2fc0*/  BPT.TRAP 0x1 ;  /* 0x000000040000795c */ /* 0x000fe20000300000 */
.L_x_9455:
[----:B------:R2:W3:Y:S01]  /*2fd0*/  SYNCS.PHASECHK.TRANS64.TRYWAIT P2, [R5+URZ+0x22850], R10 ;  /* 0x0228500a050075a7 */ /* 0x0004e2000804017f */
[----:B------:R-:W-:Y:S05]  /*2fe0*/  @!P0 BRA `(.L_x_9456) ;  /* 0x0000000000048947 */ /* 0x000fea0003800000 */
[----:B------:R-:W-:Y:S01]  /*2ff0*/  BPT.TRAP 0x1 ;  /* 0x000000040000795c */ /* 0x000fe20000300000 */
.L_x_9456:
[----:B---3--:R-:W-:Y:S05]  /*3000*/  @P2 BRA `(.L_x_9457) ;  /* 0x0000000000082947 */ /* 0x008fea0003800000 */
[----:B------:R-:W3:Y:S02]  /*3010*/  SYNCS.PHASECHK.TRANS64.TRYWAIT P2, [R5+URZ+0x22850], R10 ;  /* 0x0228500a050075a7 */ /* 0x000ee4000804017f */
[----:B---3--:R-:W-:Y:S05]  /*3020*/  @!P2 BRA `(.L_x_9458) ;  /* 0x000000b8000ca947 */ /* 0x008fea0003800000 */
.L_x_9457:
[----:B------:R-:W-:Y:S01]  /*3030*/  R2UR UR6, R7 ;  /* 0x00000000070672ca */ /* 0x000fe200000e0000 */
[----:B------:R4:W-:Y:S01]  /*3040*/  BAR.SYNC.DEFER_BLOCKING R8, 0x100 ;  /* 0x000400080000751d */ /* 0x0009e20000010000 */
[----:B------:R-:W-:Y:S01]  /*3050*/  UISETP.GE.AND UP0, UPT, UR42, 0x61, UPT ;  /* 0x000000612a00788c */ /* 0x000fe2000bf06270 */
[----:B0123--:R-:W-:-:S04]  /*3060*/  @!P1 VIADD R5, R5, 0x22860 ;  /* 0x0002286005059836 */ /* 0x00ffc80000000000 */
[----:B------:R-:W-:Y:S01]  /*3070*/  UMOV UR7, 0x40000040 ;  /* 0x4000004000077882 */ /* 0x000fe20000000000 */
[----:B------:R-:W-:Y:S02]  /*3080*/  PLOP3.LUT P2, PT, PT, PT, UP0, 0x80, 0x0 ;  /* 0x000000000000781c */ /* 0x000fe40003f4f008 */
[----:B------:R-:W-:-:S03]  /*3090*/  @!P1 PRMT R5, RZ, 0x654, R5 ;  /* 0x00000654ff059816 */ /* 0x000fc60000000005 */
[----:B------:R-:W-:-:S04]  /*30a0*/  UIADD3 UR6, UR6, 0x400, URZ ;  /* 0x0000040006067890 */ /* 0x000fc8000fffe03f */
[----:B------:R-:W-:-:S04]  /*30b0*/  USHF.R.U32.HI UR6, URZ, 0x4, UR6 ;  /* 0x000000043f067899 */ /* 0x000fc80008011606 */
[----:B------:R-:W-:-:S04]  /*30c0*/  ULOP3.LUT UR6, UR6, 0x3fff, URZ, 0xc0, !UPT ;  /* 0x00003fff06067892 */ /* 0x000fc8000f8ec03f */
[----:B------:R-:W-:Y:S01]  /*30d0*/  ULOP3.LUT UR21, UR6, 0x3000000, URZ, 0xfc, !UPT ;  /* 0x0300000006157892 */ /* 0x000fe2000f8efc3f */
[----:B------:R-:W-:-:S03]  /*30e0*/  WARPGROUP.ARRIVE ;  /* 0x00000000000079c5 */ /* 0x000fc60000000000 */
[----:B------:R-:W-:-:S07]  /*30f0*/  UIMAD UR11, UR37, 0xc00, UR21 ;  /* 0x00000c00250b78a4 */ /* 0x000fce000f8e0215 */
        /* <DEDUP_REMOVED lines=39> */
.L_x_9468:
        /* <DEDUP_REMOVED lines=8> */
[----:B0-----:R-:W-:Y:S11]  /*33f0*/  @!P0 BRA `(.L_x_9460) ;  /* 0x0000000000048947 */ /* 0x001ff60003800000 */
[----:B------:R-:W-:Y:S01]  /*3400*/  BPT.TRAP 0x1 ;  /* 0x000000040000795c */ /* 0x000fe20000300000 */
.L_x_9460:
[----:B------:R-:W0:Y:S01]  /*3410*/  S2UR UR7, SR_CgaCtaId ;  /* 0x00000000000779c3 */ /* 0x000e220000008800 */
[----:B------:R-:W-:Y:S01]  /*3420*/  UMOV UR6, 0x400 ;  /* 0x0000040000067882 */ /* 0x000fe20000000000 */
[----:B----4-:R-:W-:-:S05]  /*3430*/  IMAD.U32 R5, RZ, RZ, UR38 ;  /* 0x00000026ff057e24 */ /* 0x010fca000f8e00ff */
[----:B------:R-:W-:Y:S01]  /*3440*/  SHF.L.U32 R5, R5, 0x1f, RZ ;  /* 0x0000001f05057819 */ /* 0x000fe200000006ff */
[----:B0-----:R-:W-:-:S04]  /*3450*/  ULEA UR6, UR7, UR6, 0x18 ;  /* 0x0000000607067291 */ /* 0x001fc8000f8ec03f */
[----:B------:R-:W-:-:S09]  /*3460*/  ULEA UR23, UR37, UR6, 0x3 ;  /* 0x0000000625177291 */ /* 0x000fd2000f8e183f */
[----:B------:R0:W1:Y:S01]  /*3470*/  SYNCS.PHASECHK.TRANS64.TRYWAIT P3, [UR23+0x22830], R5 ;  /* 0x02283005ff0075a7 */ /* 0x0000620008060157 */
[----:B------:R-:W-:Y:S05]  /*3480*/  @!P0 BRA `(.L_x_9461) ;  /* 0x0000000000048947 */ /* 0x000fea0003800000 */
[----:B------:R-:W-:Y:S01]  /*3490*/  BPT.TRAP 0x1 ;  /* 0x000000040000795c */ /* 0x000fe20000300000 */
.L_x_9461:
[----:B-1----:R-:W-:Y:S05]  /*34a0*/  @P3 BRA `(.L_x_9462) ;  /* 0x0000000000083947 */ /* 0x002fea0003800000 */
[----:B------:R-:W1:Y:S02]  /*34b0*/  SYNCS.PHASECHK.TRANS64.TRYWAIT P3, [UR23+0x22830], R5 ;  /* 0x02283005ff0075a7 */ /* 0x000e640008060157 */
[----:B-1----:R-:W-:Y:S05]  /*34c0*/  @!P3 BRA `(.L_x_9463) ;  /* 0x000000b000f8b947 */ /* 0x002fea0003800000 */
.L_x_9462:
[----:B------:R-:W-:Y:S01]  /*34d0*/  UIMAD UR6, UR37, 0x300, UR20 ;  /* 0x00000300250678a4 */ /* 0x000fe2000f8e0214 */
[----:B------:R-:W-:Y:S01]  /*34e0*/  WARPGROUP.ARRIVE ;  /* 0x00000000000079c5 */ /* 0x000fe20000000000 */
[----:B------:R-:W-:Y:S01]  /*34f0*/  UMOV UR7, 0x40000040 ;  /* 0x4000004000077882 */ /* 0x000fe20000000000 */
[----:B------:R-:W-:Y:S01]  /*3500*/  UMOV UR11, 0x40000040 ;  /* 0x40000040000b7882 */ /* 0x000fe20000000000 */
[----:B------:R-:W-:-:S03]  /*3510*/  UIADD3 UR10, UR6, 0x2, URZ ;  /* 0x00000002060a7890 */ /* 0x000fc6000fffe03f */
[----:B------:R-:W2:Y:S01]  /*3520*/  S2R R213, SR_TID.X ;  /* 0x0000000000d57919 */ /* 0x000ea20000002100 */
[----:B------:R-:W-:Y:S01]  /*3530*/  UIADD3 UR14, UR6, 0x4, URZ ;  /* 0x00000004060e7890 */ /* 0x000fe2000fffe03f */
[----:B------:R-:W-:Y:S01]  /*3540*/  UMOV UR15, 0x40000040 ;  /* 0x40000040000f7882 */ /* 0x000fe20000000000 */
[----:B------:R-:W-:Y:S01]  /*3550*/  HGMMA.64x96x16.F32.BF16 R152, gdesc[UR4], RZ, !UPT, gsb0 ;  /* 0x01600000049879f0 */ /* 0x000fe2000c0018ff */
[----:B------:R-:W-:Y:S01]  /*3560*/  UIADD3 UR18, UR6, 0x6, URZ ;  /* 0x0000000606127890 */ /* 0x000fe2000fffe03f */
[----:B------:R-:W-:Y:S01]  /*3570*/  UMOV UR19, 0x40000040 ;  /* 0x4000004000137882 */ /* 0x000fe20000000000 */
[----:B--2---:R-:W-:Y:S01]  /*3580*/  SHF.R.U32.HI R213, RZ, 0x7, R213 ;  /* 0x00000007ffd57819 */ /* 0x004fe200000116d5 */
        /* <DEDUP_REMOVED lines=11> */
[----:B-1----:R-:W-:Y:S02]  /*3640*/  FMNMX.FTZ R0, R152, R7, !PT ;  /* 0x0000000798007209 */ /* 0x002fe40007810000 */
[----:B------:R-:W-:Y:S02]  /*3650*/  FMNMX.FTZ R8, R154, R210, !PT ;  /* 0x000000d29a087209 */ /* 0x000fe40007810000 */
        /* <DEDUP_REMOVED lines=35> */
[C---:B------:R-:W-:Y:S01]  /*3890*/  FMUL.FTZ R211, R0.reuse, UR10 ;  /* 0x0000000a00d37c20 */ /* 0x040fe20008410000 */
[----:B------:R-:W-:Y:S01]  /*38a0*/  FMNMX.FTZ R3, R171, R10, !PT ;  /* 0x0000000aab037209 */ /* 0x000fe20007810000 */
[----:B------:R-:W-:Y:S02]  /*38b0*/  FADD.FTZ R7, -R0, R7 ;  /* 0x0000000700077221 */ /* 0x000fe40000010100 */
[--C-:B------:R-:W-:Y:S01]  /*38c0*/  FFMA.FTZ R12, R156, UR10, -R211.reuse ;  /* 0x0000000a9c0c7c23 */ /* 0x100fe200080108d3 */
[----:B------:R-:W-:Y:S01]  /*38d0*/  FMNMX.FTZ R10, R174, R3, !PT ;  /* 0x00000003ae0a7209 */ /* 0x000fe20007810000 */
[--C-:B------:R-:W-:Y:S01]  /*38e0*/  FFMA.FTZ R164, R164, UR10, -R211.reuse ;  /* 0x0000000aa4a47c23 */ /* 0x100fe200080108d3 */
[----:B------:R-:W-:Y:S01]  /*38f0*/  FMUL.FTZ R7, R7, UR10 ;  /* 0x0000000a07077c20 */ /* 0x000fe20008410000 */
        /* <DEDUP_REMOVED lines=11> */
[--C-:B------:R-:W-:Y:S01]  /*39b0*/  FFMA.FTZ R13, R161, UR10, -R211.reuse ;  /* 0x0000000aa10d7c23 */ /* 0x100fe200080108d3 */
[--C-:B------:R-:W-:Y:S01]  /*39c0*/  FFMA.FTZ R15, R165, UR10, -R211.reuse ;  /* 0x0000000aa50f7c23 */ /* 0x100fe200080108d3 */
[----:B-1----:R-:W-:Y:S01]  /*39d0*/  FMNMX.FTZ R12, R182, R3, !PT ;  /* 0x00000003b60c7209 */ /* 0x002fe20007810000 */
        /* <DEDUP_REMOVED lines=10> */
[----:B------:R-:W3:Y:S01]  /*3a80*/  MUFU.EX2 R152, R152 ;  /* 0x0000009800987308 */ /* 0x000ee20000000800 */
[----:B------:R-:W-:Y:S01]  /*3a90*/  FMNMX.FTZ R3, R187, R12, !PT ;  /* 0x0000000cbb037209 */ /* 0x000fe20007810000 */
[--C-:B-1----:R-:W-:Y:S01]  /*3aa0*/  FFMA.FTZ R164, R176, UR10, -R211.reuse ;  /* 0x0000000ab0a47c23 */ /* 0x102fe200080108d3 */
[--C-:B------:R-:W-:Y:S01]  /*3ab0*/  FFMA.FTZ R173, R193, UR10, -R211.reuse ;  /* 0x0000000ac1ad7c23 */ /* 0x100fe200080108d3 */
[--C-:B------:R-:W-:Y:S01]  /*3ac0*/  FFMA.FTZ R196, R196, UR10, -R211.reuse ;  /* 0x0000000ac4c47c23 */ /* 0x100fe200080108d3 */
[----:B------:R-:W-:Y:S01]  /*3ad0*/  FMNMX.FTZ R12, R190, R3, !PT ;  /* 0x00000003be0c7209 */ /* 0x000fe20007810000 */
[-C--:B--2---:R-:W-:Y:S01]  /*3ae0*/  FMUL.FTZ R24, R24, R7.reuse ;  /* 0x0000000718187220 */ /* 0x084fe20000410000 */
[-C--:B------:R-:W-:Y:S01]  /*3af0*/  FMUL.FTZ R25, R25, R7.reuse ;  /* 0x0000000719197220 */ /* 0x080fe20000410000 */
[----:B------:R-:W1:Y:S01]  /*3b00*/  MUFU.EX2 R9, R9 ;  /* 0x0000000900097308 */ /* 0x000e620000000800 */
[----:B------:R-:W-:Y:S01]  /*3b10*/  FMNMX.FTZ R3, R191, R12, !PT ;  /* 0x0000000cbf037209 */ /* 0x000fe20007810000 */
[-C--:B------:R-:W-:Y:S01]  /*3b20*/  FMUL.FTZ R28, R28, R7.reuse ;  /* 0x000000071c1c7220 */ /* 0x080fe20000410000 */
[-C--:B------:R-:W-:Y:S01]  /*3b30*/  FMUL.FTZ R29, R29, R7.reuse ;  /* 0x000000071d1d7220 */ /* 0x080fe20000410000 */
[----:B------:R-:W-:Y:S01]  /*3b40*/  FMUL.FTZ R32, R32, R7 ;  /* 0x0000000720207220 */ /* 0x000fe20000410000 */
[----:B------:R-:W-:Y:S01]  /*3b50*/  FMNMX.FTZ R12, R194, R3, !PT ;  /* 0x00000003c20c7209 */ /* 0x000fe20007810000 */
[-C--:B------:R-:W-:Y:S01]  /*3b60*/  FMUL.FTZ R33, R33, R7.reuse ;  /* 0x0000000721217220 */ /* 0x080fe20000410000 */
[-C--:B------:R-:W-:Y:S01]  /*3b70*/  FMUL.FTZ R36, R36, R7.reuse ;  /* 0x0000000724247220 */ /* 0x080fe20000410000 */
[----:B------:R-:W2:Y:S01]  /*3b80*/  MUFU.EX2 R11, R11 ;  /* 0x0000000b000b7308 */ /* 0x000ea20000000800 */
[----:B------:R-:W-:Y:S01]  /*3b90*/  FMNMX.FTZ R3, R195, R12, !PT ;  /* 0x0000000cc3037209 */ /* 0x000fe20007810000 */
[----:B---3--:R-:W-:Y:S01]  /*3ba0*/  FFMA.FTZ R6, R7, R6, R152 ;  /* 0x0000000607067223 */ /* 0x008fe20000010098 */
[-C--:B------:R-:W-:Y:S01]  /*3bb0*/  FMUL.FTZ R37, R37, R7.reuse ;  /* 0x0000000725257220 */ /* 0x080fe20000410000 */
[----:B------:R-:W-:Y:S01]  /*3bc0*/  FMUL.FTZ R40, R40, R7 ;  /* 0x0000000728287220 */ /* 0x000fe20000410000 */
[----:B------:R-:W-:Y:S01]  /*3bd0*/  FMNMX.FTZ R14, R198, R3, !PT ;  /* 0x00000003c60e7209 */ /* 0x000fe20007810000 */
[-C--:B------:R-:W-:Y:S01]  /*3be0*/  FMUL.FTZ R41, R41, R7.reuse ;  /* 0x0000000729297220 */ /* 0x080fe20000410000 */
[-C--:B------:R-:W-:Y:S01]  /*3bf0*/  FMUL.FTZ R44, R44, R7.reuse ;  /* 0x000000072c2c7220 */ /* 0x080fe20000410000 */
[----:B------:R-:W3:Y:S01]  /*3c00*/  MUFU.EX2 R156, R156 ;  /* 0x0000009c009c7308 */ /* 0x000ee20000000800 */
[----:B------:R-:W-:Y:S01]  /*3c10*/  FMNMX.FTZ R3, R199, R14, !PT ;  /* 0x0000000ec7037209 */ /* 0x000fe20007810000 */
[--C-:B------:R-:W-:Y:S01]  /*3c20*/  FFMA.FTZ R14, R180, UR10, -R211.reuse ;  /* 0x0000000ab40e7c23 */ /* 0x100fe200080108d3 */
[-C--:B------:R-:W-:Y:S01]  /*3c30*/  FMUL.FTZ R45, R45, R7.reuse ;  /* 0x000000072d2d7220 */ /* 0x080fe20000410000 */
[-C--:B------:R-:W-:Y:S01]  /*3c40*/  FMUL.FTZ R48, R48, R7.reuse ;  /* 0x0000000730307220 */ /* 0x080fe20000410000 */
[-C--:B------:R-:W-:Y:S01]  /*3c50*/  FMUL.FTZ R49, R49, R7.reuse ;  /* 0x0000000731317220 */ /* 0x080fe20000410000 */
[----:B------:R-:W4:Y:S01]  /*3c60*/  SHFL.BFLY PT, R20, R3, 0x2, 0x1f ;  /* 0x0c401f0003147f89 */ /* 0x000f2200000e0000 */
        /* <DEDUP_REMOVED lines=23> */
[----:B----4-:R-:W-:Y:S01]  /*3de0*/  FMNMX.FTZ R176, R3, R20, !PT ;  /* 0x0000001403b07209 */ /* 0x010fe20007810000 */
[--C-:B------:R-:W-:Y:S01]  /*3df0*/  FFMA.FTZ R20, R188, UR10, -R211.reuse ;  /* 0x0000000abc147c23 */ /* 0x100fe200080108d3 */
[----:B------:R-:W4:Y:S01]  /*3e00*/  MUFU.EX2 R21, R21 ;  /* 0x0000001500157308 */ /* 0x000f220000000800 */
[-C--:B------:R-:W-:Y:S01]  /*3e10*/  FMUL.FTZ R92, R92, R7.reuse ;  /* 0x000000075c5c7220 */ /* 0x080fe20000410000 */
[-C--:B------:R-:W-:Y:S01]  /*3e20*/  FMUL.FTZ R93, R93, R7.reuse ;  /* 0x000000075d5d7220 */ /* 0x080fe20000410000 */
[----:B------:R-:W1:Y:S01]  /*3e30*/  SHFL.BFLY PT, R3, R176, 0x1, 0x1f ;  /* 0x0c201f00b0037f89 */ /* 0x000e6200000e0000 */
        /* <DEDUP_REMOVED lines=29> */
[----:B------:R-:W1:Y:S01]  /*4010*/  MUFU.EX2 R157, R157 ;  /* 0x0000009d009d7308 */ /* 0x000e620000000800 */
[----:B------:R-:W-:Y:S01]  /*4020*/  FADD.FTZ R177, -R3, R210 ;  /* 0x000000d203b17221 */ /* 0x000fe20000010100 */
[-C--:B------:R-:W-:Y:S01]  /*4030*/  FMUL.FTZ R141, R141, R7.reuse ;  /* 0x000000078d8d7220 */ /* 0x080fe20000410000 */
[--C-:B------:R-:W-:Y:S01]  /*4040*/  FFMA.FTZ R214, R187, UR10, -R189.reuse ;  /* 0x0000000abbd67c23 */ /* 0x100fe200080108bd */
[--C-:B------:R-:W-:Y:S01]  /*4050*/  FFMA.FTZ R187, R190, UR10, -R189.reuse ;  /* 0x0000000abebb7c23 */ /* 0x100fe200080108bd */
[--C-:B------:R-:W-:Y:S01]  /*4060*/  FFMA.FTZ R190, R191, UR10, -R189.reuse ;  /* 0x0000000abfbe7c23 */ /* 0x100fe200080108bd */
[----:B------:R-:W-:Y:S01]  /*4070*/  FADD.FTZ R191, R9, R6 ;  /* 0x0000000609bf7221 */ /* 0x000fe20000010000 */
[----:B------:R-:W-:Y:S01]  /*4080*/  FMUL.FTZ R177, R177, UR10 ;  /* 0x0000000ab1b17c20 */ /* 0x000fe20008410000 */
[----:B------:R-:W1:Y:S01]  /*4090*/  MUFU.EX2 R14, R14 ;  /* 0x0000000e000e7308 */ /* 0x000e620000000800 */
[----:B------:R-:W-:Y:S01]  /*40a0*/  FFMA.FTZ R180, R154, UR10, -R189 ;  /* 0x0000000a9ab47c23 */ /* 0x000fe200080108bd */
[----:B------:R-:W-:Y:S01]  /*40b0*/  FADD.FTZ R6, R8, R191 ;  /* 0x000000bf08067221 */ /* 0x000fe20000010000 */
[--C-:B------:R-:W-:Y:S01]  /*40c0*/  FFMA.FTZ R155, R155, UR10, -R189.reuse ;  /* 0x0000000a9b9b7c23 */ /* 0x100fe200080108bd */
[--C-:B------:R-:W-:Y:S01]  /*40d0*/  FFMA.FTZ R184, R158, UR10, -R189.reuse ;  /* 0x0000000a9eb87c23 */ /* 0x100fe200080108bd */
[----:B------:R-:W-:Y:S01]  /*40e0*/  FFMA.FTZ R159, R159, UR10, -R189 ;  /* 0x0000000a9f9f7c23 */ /* 0x000fe200080108bd */
[----:B------:R-:W-:Y:S01]  /*40f0*/  FADD.FTZ R191, R11, R6 ;  /* 0x000000060bbf7221 */ /* 0x000fe20000010000 */
[-C--:B------:R-:W-:Y:S01]  /*4100*/  FMUL.FTZ R144, R144, R7.reuse ;  /* 0x0000000790907220 */ /* 0x080fe20000410000 */
[----:B------:R-:W1:Y:S01]  /*4110*/  MUFU.EX2 R161, R161 ;  /* 0x000000a100a17308 */ /* 0x000e620000000800 */
[-C--:B------:R-:W-:Y:S01]  /*4120*/  FMUL.FTZ R145, R145, R7.reuse ;  /* 0x0000000791917220 */ /* 0x080fe20000410000 */
[----:B---3--:R-:W-:Y:S01]  /*4130*/  FADD.FTZ R6, R156, R191 ;  /* 0x000000bf9c067221 */ /* 0x008fe20000010000 */
[-C--:B------:R-:W-:Y:S01]  /*4140*/  FMUL.FTZ R148, R148, R7.reuse ;  /* 0x0000000794947220 */ /* 0x080fe20000410000 */
[----:B------:R-:W-:Y:S01]  /*4150*/  FMUL.FTZ R149, R149, R7 ;  /* 0x0000000795957220 */ /* 0x000fe20000410000 */
[--C-:B------:R-:W-:Y:S01]  /*4160*/  FFMA.FTZ R185, R162, UR10, -R189.reuse ;  /* 0x0000000aa2b97c23 */ /* 0x100fe200080108bd */
[----:B-----5:R-:W-:Y:S01]  /*4170*/  FADD.FTZ R191, R13, R6 ;  /* 0x000000060dbf7221 */ /* 0x020fe20000010000 */
[----:B------:R-:W-:Y:S01]  /*4180*/  FFMA.FTZ R188, R163, UR10, -R189 ;  /* 0x0000000aa3bc7c23 */ /* 0x000fe200080108bd */
[----:B------:R-:W3:Y:S01]  /*4190*/  MUFU.EX2 R168, R168 ;  /* 0x000000a800a87308 */ /* 0x000ee20000000800 */
[----:B------:R-:W-:Y:S01]  /*41a0*/  F2FP.BF16.F32.PACK_AB R152, R9, R152 ;  /* 0x000000980998723e */ /* 0x000fe200000010ff */
[----:B------:R-:W-:Y:S01]  /*41b0*/  FADD.FTZ R6, R10, R191 ;  /* 0x000000bf0a067221 */ /* 0x000fe20000010000 */
[--C-:B------:R-:W-:Y:S01]  /*41c0*/  FFMA.FTZ R163, R166, UR10, -R189.reuse ;  /* 0x0000000aa6a37c23 */ /* 0x100fe200080108bd */
[--C-:B------:R-:W-:Y:S01]  /*41d0*/  FFMA.FTZ R192, R167, UR10, -R189.reuse ;  /* 0x0000000aa7c07c23 */ /* 0x100fe200080108bd */
[--C-:B------:R-:W-:Y:S01]  /*41e0*/  FFMA.FTZ R167, R170, UR10, -R189.reuse ;  /* 0x0000000aaaa77c23 */ /* 0x100fe200080108bd */
[----:B0-----:R-:W-:Y:S01]  /*41f0*/  FADD.FTZ R191, R15, R6 ;  /* 0x000000060fbf7221 */ /* 0x001fe20000010000 */
[--C-:B------:R-:W-:Y:S01]  /*4200*/  FFMA.FTZ R210, R175, UR10, -R189.reuse ;  /* 0x0000000aafd27c23 */ /* 0x100fe200080108bd */
[----:B------:R-:W0:Y:S01]  /*4210*/  MUFU.EX2 R165, R165 ;  /* 0x000000a500a57308 */ /* 0x000e220000000800 */
[----:B------:R-:W-:Y:S01]  /*4220*/  FFMA.FTZ R175, R178, UR10, -R189 ;  /* 0x0000000ab2af7c23 */ /* 0x000fe200080108bd */
[----:B------:R-:W-:Y:S01]  /*4230*/  FADD.FTZ R6, R160, R191 ;  /* 0x000000bfa0067221 */ /* 0x000fe20000010000 */
[--C-:B------:R-:W-:Y:S01]  /*4240*/  FFMA.FTZ R212, R179, UR10, -R189.reuse ;  /* 0x0000000ab3d47c23 */ /* 0x100fe200080108bd */
[--C-:B------:R-:W-:Y:S01]  /*4250*/  FFMA.FTZ R179, R182, UR10, -R189.reuse ;  /* 0x0000000ab6b37c23 */ /* 0x100fe200080108bd */
[--C-:B------:R-:W-:Y:S01]  /*4260*/  FFMA.FTZ R182, R183, UR10, -R189.reuse ;  /* 0x0000000ab7b67c23 */ /* 0x100fe200080108bd */
[----:B----4-:R-:W-:Y:S01]  /*4270*/  FADD.FTZ R191, R21, R6 ;  /* 0x0000000615bf7221 */ /* 0x010fe20000010000 */
[----:B------:R-:W-:Y:S01]  /*4280*/  FFMA.FTZ R183, R186, UR10, -R189 ;  /* 0x0000000abab77c23 */ /* 0x000fe200080108bd */
[----:B------:R-:W4:Y:S01]  /*4290*/  MUFU.EX2 R20, R20 ;  /* 0x0000001400147308 */ /* 0x000f220000000800 */
[----:B------:R-:W-:-:S02]  /*42a0*/  IMAD.U32 R186, RZ, RZ, UR23 ;  /* 0x00000017ffba7e24 */ /* 0x000fc4000f8e00ff */
[----:B------:R-:W-:Y:S01]  /*42b0*/  FADD.FTZ R6, R12, R191 ;  /* 0x000000bf0c067221 */ /* 0x000fe20000010000 */
[----:B------:R-:W-:Y:S01]  /*42c0*/  IADD3 R178, -R213, 0xb, RZ ;  /* 0x0000000bd5b27810 */ /* 0x000fe20007ffe1ff */
[--C-:B------:R-:W-:Y:S01]  /*42d0*/  FFMA.FTZ R194, R194, UR10, -R189.reuse ;  /* 0x0000000ac2c27c23 */ /* 0x100fe200080108bd */
[----:B------:R-:W-:Y:S02]  /*42e0*/  @!P1 VIADD R154, R186, 0x22840 ;  /* 0x00022840ba9a9836 */ /* 0x000fe40000000000 */
[----:B------:R-:W-:Y:S01]  /*42f0*/  FADD.FTZ R191, R153, R6 ;  /* 0x0000000699bf7221 */ /* 0x000fe20000010000 */
[--C-:B------:R-:W-:Y:S01]  /*4300*/  FFMA.FTZ R195, R195, UR10, -R189.reuse ;  /* 0x0000000ac3c37c23 */ /* 0x100fe200080108bd */
[----:B------:R-:W5:Y:S01]  /*4310*/  MUFU.EX2 R169, R169 ;  /* 0x000000a900a97308 */ /* 0x000f620000000800 */
[----:B------:R-:W-:Y:S01]  /*4320*/  FFMA.FTZ R198, R198, UR10, -R189 ;  /* 0x0000000ac6c67c23 */ /* 0x000fe200080108bd */
[----:B--2---:R-:W-:Y:S01]  /*4330*/  FADD.FTZ R6, R164, R191 ;  /* 0x000000bfa4067221 */ /* 0x004fe20000010000 */
[----:B------:R-:W-:Y:S01]  /*4340*/  @!P1 PRMT R154, RZ, 0x654, R154 ;  /* 0x00000654ff9a9816 */ /* 0x000fe2000000009a */
[----:B------:R-:W-:Y:S01]  /*4350*/  FFMA.FTZ R199, R199, UR10, -R189 ;  /* 0x0000000ac7c77c23 */ /* 0x000fe200080108bd */
[----:B------:R2:W-:Y:S06]  /*4360*/  BAR.ARV R178, 0x100 ;  /* 0x000400b20000751d */ /* 0x0005ec0000002000 */
[----:B-1----:R-:W-:Y:S01]  /*4370*/  FADD.FTZ R191, R157, R6 ;  /* 0x000000069dbf7221 */ /* 0x002fe20000010000 */
[----:B------:R-:W1:Y:S01]  /*4380*/  MUFU.EX2 R172, R172 ;  /* 0x000000ac00ac7308 */ /* 0x000e620000000800 */
[----:B------:R3:W-:Y:S01]  /*4390*/  @!P1 SYNCS.ARRIVE.TRANS64.RED.A1T0 RZ, [R154+URZ], RZ ;  /* 0x000000ff9aff99a7 */ /* 0x0007e2000810043f */
[----:B------:R-:W-:Y:S01]  /*43a0*/  FFMA.FTZ R181, R197, UR10, -R211 ;  /* 0x0000000ac5b57c23 */ /* 0x000fe200080108d3 */
[----:B------:R-:W-:Y:S01]  /*43b0*/  FADD.FTZ R6, R14, R191 ;  /* 0x000000bf0e067221 */ /* 0x000fe20000010000 */
[----:B------:R-:W-:-:S02]  /*43c0*/  F2FP.BF16.F32.PACK_AB R158, R15, R10 ;  /* 0x0000000a0f9e723e */ /* 0x000fc400000010ff */
[----:B------:R-:W-:Y:S01]  /*43d0*/  F2FP.BF16.F32.PACK_AB R162, R153, R12 ;  /* 0x0000000c99a2723e */ /* 0x000fe200000010ff */
[----:B------:R-:W-:Y:S01]  /*43e0*/  FADD.FTZ R191, R161, R6 ;  /* 0x00000006a1bf7221 */ /* 0x000fe20000010000 */
[----:B------:R-:W2:Y:S01]  /*43f0*/  MUFU.EX2 R173, R173 ;  /* 0x000000ad00ad7308 */ /* 0x000ea20000000800 */
[----:B---3--:R-:W-:Y:S02]  /*4400*/  F2FP.BF16.F32.PACK_AB R154, R11, R8 ;  /* 0x000000080b9a723e */ /* 0x008fe400000010ff */
[----:B------:R-:W-:Y:S01]  /*4410*/  FADD.FTZ R6, R168, R191 ;  /* 0x000000bfa8067221 */ /* 0x000fe20000010000 */
[----:B------:R-:W-:Y:S02]  /*4420*/  F2FP.BF16.F32.PACK_AB R166, R161, R14 ;  /* 0x0000000ea1a6723e */ /* 0x000fe400000010ff */
[C---:B0-----:R-:W-:Y:S01]  /*4430*/  F2FP.BF16.F32.PACK_AB R168, R165.reuse, R168 ;  /* 0x000000a8a5a8723e */ /* 0x041fe200000010ff */
[----:B------:R-:W-:Y:S01]  /*4440*/  FADD.FTZ R191, R165, R6 ;  /* 0x00000006a5bf7221 */ /* 0x000fe20000010000 */
[----:B------:R-:W0:Y:S01]  /*4450*/  MUFU.EX2 R177, R177 ;  /* 0x000000b100b17308 */ /* 0x000e220000000800 */
[----:B------:R-:W-:-:S02]  /*4460*/  F2FP.BF16.F32.PACK_AB R164, R157, R164 ;  /* 0x000000a49da4723e */ /* 0x000fc400000010ff */
[----:B----4-:R-:W-:Y:S01]  /*4470*/  FADD.FTZ R6, R20, R191 ;  /* 0x000000bf14067221 */ /* 0x010fe20000010000 */
[----:B-----5:R-:W-:Y:S02]  /*4480*/  F2FP.BF16.F32.PACK_AB R170, R169, R20 ;  /* 0x00000014a9aa723e */ /* 0x020fe400000010ff */
[----:B------:R-:W-:Y:S01]  /*4490*/  F2FP.BF16.F32.PACK_AB R156, R13, R156 ;  /* 0x0000009c0d9c723e */ /* 0x000fe200000010ff */
[----:B------:R-:W-:Y:S01]  /*44a0*/  FADD.FTZ R7, R169, R6 ;  /* 0x00000006a9077221 */ /* 0x000fe20000010000 */
[----:B------:R-:W3:Y:S01]  /*44b0*/  MUFU.EX2 R180, R180 ;  /* 0x000000b400b47308 */ /* 0x000ee20000000800 */
[----:B------:R-:W-:Y:S02]  /*44c0*/  F2FP.BF16.F32.PACK_AB R160, R21, R160 ;  /* 0x000000a015a0723e */ /* 0x000fe400000010ff */
[----:B-1----:R-:W-:Y:S01]  /*44d0*/  FADD.FTZ R6, R172, R7 ;  /* 0x00000007ac067221 */ /* 0x002fe20000010000 */
[----:B--2---:R-:W-:-:S03]  /*44e0*/  F2FP.BF16.F32.PACK_AB R172, R173, R172 ;  /* 0x000000acadac723e */ /* 0x004fc600000010ff */
[----:B------:R-:W-:Y:S01]  /*44f0*/  FADD.FTZ R9, R173, R6 ;  /* 0x00000006ad097221 */ /* 0x000fe20000010000 */
[----:B------:R1:W2:Y:S01]  /*4500*/  MUFU.EX2 R176, R196 ;  /* 0x000000c400b07308 */ /* 0x0002a20000000800 */
        /* <DEDUP_REMOVED lines=9> */
[--C-:B-1----:R-:W-:Y:S01]  /*45a0*/  FFMA.FTZ R196, R171, UR10, -R189.reuse ;  /* 0x0000000aabc47c23 */ /* 0x102fe200080108bd */
[----:B------:R-:W-:Y:S01]  /*45b0*/  FFMA.FTZ R171, R174, UR10, -R189 ;  /* 0x0000000aaeab7c23 */ /* 0x000fe200080108bd */
[-C--:B------:R-:W-:Y:S01]  /*45c0*/  FMUL.FTZ R39, R39, R177.reuse ;  /* 0x000000b127277220 */ /* 0x080fe20000410000 */
[-C--:B------:R-:W-:Y:S01]  /*45d0*/  FMUL.FTZ R42, R42, R177.reuse ;  /* 0x000000b12a2a7220 */ /* 0x080fe20000410000 */
[-C--:B------:R-:W-:Y:S01]  /*45e0*/  FMUL.FTZ R43, R43, R177.reuse ;  /* 0x000000b12b2b7220 */ /* 0x080fe20000410000 */
[-C--:B------:R-:W-:Y:S01]  /*45f0*/  FMUL.FTZ R46, R46, R177.reuse ;  /* 0x000000b12e2e7220 */ /* 0x080fe20000410000 */
[----:B------:R-:W1:Y:S01]  /*4600*/  MUFU.EX2 R184, R184 ;  /* 0x000000b800b87308 */ /* 0x000e620000000800 */
        /* <DEDUP_REMOVED lines=75> */
[----:B------:R-:W-:Y:S01]  /*4ac0*/  FMUL.FTZ R151, R151, R177 ;  /* 0x000000b197977220 */ /* 0x000fe20000410000 */
[----:B------:R-:W-:-:S03]  /*4ad0*/  F2FP.BF16.F32.PACK_AB R157, R188, R185 ;  /* 0x000000b9bc9d723e */ /* 0x000fc600000010ff */
        /* <DEDUP_REMOVED lines=31> */
[----:B0-----:R-:W-:Y:S01]  /*4cd0*/  FADD.FTZ R9, R7, R4 ;  /* 0x0000000407097221 */ /* 0x001fe20000010000 */
[C---:B-1----:R-:W-:Y:S01]  /*4ce0*/  FADD.FTZ R6, R181.reuse, R6 ;  /* 0x00000006b5067221 */ /* 0x042fe20000010000 */
[----:B------:R-:W-:Y:S02]  /*4cf0*/  F2FP.BF16.F32.PACK_AB R174, R181, R176 ;  /* 0x000000b0b5ae723e */ /* 0x000fe400000010ff */
[C---:B--2---:R-:W-:Y:S01]  /*4d00*/  FADD.FTZ R4, R10.reuse, R9 ;  /* 0x000000090a047221 */ /* 0x044fe20000010000 */
[----:B------:R-:W-:Y:S01]  /*4d10*/  F2FP.BF16.F32.PACK_AB R175, R10, R7 ;  /* 0x000000070aaf723e */ /* 0x000fe200000010ff */
[----:B------:R-:W-:Y:S06]  /*4d20*/  @!P0 BRA `(.L_x_9464) ;  /* 0x0000000000048947 */ /* 0x000fec0003800000 */
[----:B------:R-:W-:Y:S01]  /*4d30*/  BPT.TRAP 0x1 ;  /* 0x000000040000795c */ /* 0x000fe20000300000 */
.L_x_9464:
[----:B------:R0:W1:Y:S01]  /*4d40*/  SYNCS.PHASECHK.TRANS64.TRYWAIT P3, [UR23+0x22850], R5 ;  /* 0x02285005ff0075a7 */ /* 0x0000620008060157 */
[----:B------:R-:W-:Y:S05]  /*4d50*/  @!P0 BRA `(.L_x_9465) ;  /* 0x0000000000048947 */ /* 0x000fea0003800000 */
[----:B------:R-:W-:Y:S01]  /*4d60*/  BPT.TRAP 0x1 ;  /* 0x000000040000795c */ /* 0x000fe20000300000 */
.L_x_9465:
[----:B-1----:R-:W-:Y:S05]  /*4d70*/  @P3 BRA `(.L_x_9466) ;  /* 0x0000000000083947 */ /* 0x002fea0003800000 */
[----:B------:R-:W1:Y:S02]  /*4d80*/  SYNCS.PHASECHK.TRANS64.TRYWAIT P3, [UR23+0x22850], R5 ;  /* 0x02285005ff0075a7 */ /* 0x000e640008060157 */
[----:B-1----:R-:W-:Y:S05]  /*4d90*/  @!P3 BRA `(.L_x_9467) ;  /* 0x0000009800dcb947 */ /* 0x002fea0003800000 */
.L_x_9466:
[----:B------:R-:W2:Y:S01]  /*4da0*/  S2R R7, SR_TID.X ;  /* 0x0000000000077919 */ /* 0x000ea20000002100 */
[----:B------:R-:W-:Y:S01]  /*4db0*/  UIMAD UR11, UR37, 0xc00, UR21 ;  /* 0x00000c00250b78a4 */ /* 0x000fe2000f8e0215 */
[----:B-1----:R-:W-:Y:S01]  /*4dc0*/  @!P1 VIADD R186, R186, 0x22860 ;  /* 0x00022860baba9836 */ /* 0x002fe20000000000 */
[----:B------:R-:W-:Y:S01]  /*4dd0*/  UMOV UR7, 0x40000040 ;  /* 0x4000004000077882 */ /* 0x000fe20000000000 */
[----:B------:R-:W-:-:S03]  /*4de0*/  IMAD.MOV.U32 R210, RZ, RZ, R3 ;  /* 0x000000ffffd27224 */ /* 0x000fc600078e0003 */
[----:B------:R-:W-:Y:S01]  /*4df0*/  @!P1 PRMT R186, RZ, 0x654, R186 ;  /* 0x00000654ffba9816 */ /* 0x000fe200000000ba */
[----:B------:R-:W-:Y:S01]  /*4e00*/  UMOV UR6, UR11 ;  /* 0x0000000b00067c82 */ /* 0x000fe20008000000 */
[----:B--2---:R-:W-:-:S05]  /*4e10*/  SHF.R.U32.HI R7, RZ, 0x7, R7 ;  /* 0x00000007ff077819 */ /* 0x004fca0000011607 */
[----:B0-----:R-:W-:Y:S02]  /*4e20*/  VIADD R5, R7, 0x8 ;  /* 0x0000000807057836 */ /* 0x001fe40000000000 */
[----:B------:R-:W-:-:S03]  /*4e30*/  IMAD.MOV.U32 R7, RZ, RZ, R0 ;  /* 0x000000ffff077224 */ /* 0x000fc600078e0000 */
        /* <DEDUP_REMOVED lines=36> */
.L_x_9459:
[----:B0---4-:R-:W0:Y:S01]  /*5080*/  SHFL.BFLY PT, R5, R6, 0x2, 0x1f ;  /* 0x0c401f0006057f89 */ /* 0x011e2200000e0000 */
[----:B------:R-:W-:Y:S01]  /*5090*/  IMAD.MOV.U32 R9, RZ, RZ, RZ ;  /* 0x000000ffff097224 */ /* 0x000fe200078e00ff */
[----:B------:R-:W-:Y:S01]  /*50a0*/  UIADD3 UR37, UR37, 0x1, URZ ;  /* 0x0000000125257890 */ /* 0x000fe2000fffe03f */
[----:B------:R-:W-:Y:S01]  /*50b0*/  IMAD.U32 R13, RZ, RZ, UR10 ;  /* 0x0000000aff0d7e24 */ /* 0x000fe2000f8e00ff */
[----:B------:R-:W1:Y:S01]  /*50c0*/  SHFL.BFLY PT, R7, R4, 0x2, 0x1f ;  /* 0x0c401f0004077f89 */ /* 0x000e6200000e0000 */
[----:B------:R2:W-:Y:S06]  /*50d0*/  BAR.ARV R178, 0x100 ;  /* 0x000400b20000751d */ /* 0x0005ec0000002000 */
[----:B------:R-:W-:-:S02]  /*50e0*/  UISETP.NE.AND UP0, UPT, UR37, 0x2, UPT ;  /* 0x000000022500788c */ /* 0x000fc4000bf05270 */
[----:B------:R-:W-:Y:S06]  /*50f0*/  BAR.ARV 0x8, 0x180 ;  /* 0x0206000000007b1d */ /* 0x000fec0000002000 */
[----:B------:R-:W-:Y:S01]  /*5100*/  USEL UR4, URZ, 0x1, UP0 ;  /* 0x000000013f047887 */ /* 0x000fe20008000000 */
[----:B------:R-:W-:Y:S01]  /*5110*/  PLOP3.LUT P0, PT, PT, PT, PT, 0x8, 0x0 ;  /* 0x000000000000781c */ /* 0x000fe20003f0e170 */
[----:B0-----:R-:W-:Y:S01]  /*5120*/  FADD.FTZ R5, R5, R6 ;  /* 0x0000000605057221 */ /* 0x001fe20000010000 */
[----:B------:R-:W-:Y:S02]  /*5130*/  UIADD3 UR47, UR47, 0x1, URZ ;  /* 0x000000012f2f7890 */ /* 0x000fe4000fffe03f */
[----:B------:R-:W-:Y:S01]  /*5140*/  USEL UR37, UR37, URZ, UP0 ;  /* 0x0000003f25257287 */ /* 0x000fe20008000000 */
[----:B-1----:R-:W-:Y:S01]  /*5150*/  FADD.FTZ R7, R7, R4 ;  /* 0x0000000407077221 */ /* 0x002fe20000010000 */
[----:B------:R-:W0:Y:S01]  /*5160*/  SHFL.BFLY PT, R8, R5, 0x1, 0x1f ;  /* 0x0c201f0005087f89 */ /* 0x000e2200000e0000 */
[----:B------:R-:W-:Y:S01]  /*5170*/  IMAD.MOV.U32 R4, RZ, RZ, RZ ;  /* 0x000000ffff047224 */ /* 0x000fe200078e00ff */
[----:B------:R-:W-:Y:S01]  /*5180*/  ULOP3.LUT UR38, UR38, UR4, URZ, 0x3c, !UPT ;  /* 0x0000000426267292 */ /* 0x000fe2000f8e3c3f */
[----:B0-----:R-:W-:Y:S01]  /*5190*/  FADD.FTZ R10, R5, R8 ;  /* 0x00000008050a7221 */ /* 0x001fe20000010000 */
[----:B------:R-:W-:Y:S01]  /*51a0*/  IMAD.U32 R5, RZ, RZ, UR10 ;  /* 0x0000000aff057e24 */ /* 0x000fe2000f8e00ff */
[----:B------:R-:W0:Y:S03]  /*51b0*/  SHFL.BFLY PT, R8, R7, 0x1, 0x1f ;  /* 0x0c201f0007087f89 */ /* 0x000e2600000e0000 */
[----:B------:R-:W-:-:S13]  /*51c0*/  FSETP.NE.FTZ.AND P1, PT, R10, RZ, PT ;  /* 0x000000ff0a00720b */ /* 0x000fda0003f35000 */
[----:B------:R-:W1:Y:S01]  /*51d0*/  @P1 MUFU.LG2 R6, R10 ;  /* 0x0000000a00061308 */ /* 0x000e620000000c00 */
[----:B------:R-:W-:Y:S01]  /*51e0*/  @P1 FMUL.FTZ R5, R5, 0.69314718246459960938 ;  /* 0x3f31721805051820 */ /* 0x000fe20000410000 */
[----:B0-----:R-:W-:-:S06]  /*51f0*/  FADD.FTZ R11, R7, R8 ;  /* 0x00000008070b7221 */ /* 0x001fcc0000010000 */
[----:B------:R-:W0:Y:S01]  /*5200*/  @P1 MUFU.RCP R9, R10 ;  /* 0x0000000a00091308 */ /* 0x000e220000001000 */
[----:B------:R-:W-:Y:S01]  /*5210*/  IMAD.MOV.U32 R8, RZ, RZ, -0x800000 ;  /* 0xff800000ff087424 */ /* 0x000fe200078e00ff */
[----:B------:R-:W-:Y:S01]  /*5220*/  FSETP.NE.FTZ.AND P2, PT, R11, RZ, PT ;  /* 0x000000ff0b00720b */ /* 0x000fe20003f55000 */
[----:B-1----:R-:W-:-:S12]  /*5230*/  @P1 FMUL.FTZ R6, R6, 0.69314718246459960938 ;  /* 0x3f31721806061820 */ /* 0x002fd80000410000 */
[----:B------:R-:W1:Y:S01]  /*5240*/  @P2 MUFU.LG2 R7, R11 ;  /* 0x0000000b00072308 */ /* 0x000e620000000c00 */
[----:B------:R-:W-:Y:S01]  /*5250*/  @P2 FMUL.FTZ R13, R13, 0.69314718246459960938 ;  /* 0x3f3172180d0d2820 */ /* 0x000fe20000410000 */
[-C--:B0-----:R-:W-:Y:S01]  /*5260*/  FMUL.FTZ R24, R24, R9.reuse ;  /* 0x0000000918187220 */ /* 0x081fe20000410000 */
[-C--:B------:R-:W-:Y:S01]  /*5270*/  FMUL.FTZ R25, R25, R9.reuse ;  /* 0x0000000919197220 */ /* 0x080fe20000410000 */
[-C--:B------:R-:W-:Y:S01]  /*5280*/  FMUL.FTZ R28, R28, R9.reuse ;  /* 0x000000091c1c7220 */ /* 0x080fe20000410000 */
[-C--:B------:R-:W-:Y:S01]  /*5290*/  FMUL.FTZ R29, R29, R9.reuse ;  /* 0x000000091d1d7220 */ /* 0x080fe20000410000 */
[-C--:B------:R-:W-:Y:S01]  /*52a0*/  FMUL.FTZ R32, R32, R9.reuse ;  /* 0x0000000920207220 */ /* 0x080fe20000410000 */
[-C--:B------:R-:W-:Y:S01]  /*52b0*/  FMUL.FTZ R33, R33, R9.reuse ;  /* 0x0000000921217220 */ /* 0x080fe20000410000 */
[----:B------:R-:W0:Y:S01]  /*52c0*/  @P2 MUFU.RCP R4, R11 ;  /* 0x0000000b00042308 */ /* 0x000e220000001000 */
        /* <DEDUP_REMOVED lines=59> */
[----:B0-----:R-:W-:Y:S01]  /*5680*/  FMUL.FTZ R10, R83, R4 ;  /* 0x00000004530a7220 */ /* 0x001fe20000410000 */
[----:B------:R-:W-:-:S02]  /*5690*/  IMAD.MOV.U32 R9, RZ, RZ, -0x800000 ;  /* 0xff800000ff097424 */ /* 0x000fc400078e00ff */
        /* <DEDUP_REMOVED lines=64> */
[----:B--2---:R-:W-:-:S07]  /*5aa0*/  @P2 FFMA.FTZ R8, R13, R3, R20 ;  /* 0x000000030d082223 */ /* 0x004fce0000010014 */
.L_x_9448:
        /* <DEDUP_REMOVED lines=41> */
[C---:B------:R-:W-:Y:S01]  /*5d40*/  IADD3 R179, P4, R114.reuse, 0x60, RZ ;  /* 0x0000006072b37810 */ /* 0x040fe20007f9e0ff */
[--C-:B------:R-:W-:Y:S01]  /*5d50*/  IMAD.X R21, RZ, RZ, R115.reuse, P1 ;  /* 0x000000ffff157224 */ /* 0x100fe200008e0673 */
[C---:B------:R-:W-:Y:S01]  /*5d60*/  LOP3.LUT R13, R114.reuse, 0x380, RZ, 0xc0, !PT ;  /* 0x00000380720d7812 */ /* 0x040fe200078ec0ff */
        /* <DEDUP_REMOVED lines=13> */
[----:B------:R-:W-:Y:S01]  /*5e40*/  IMAD.X R79, RZ, RZ, R115, P1 ;  /* 0x000000ffff4f7224 */ /* 0x000fe200008e0673 */
[----:B------:R-:W-:-:S02]  /*5e50*/  SHF.R.U64 R13, R13, 0x3, RZ ;  /* 0x000000030d0d7819 */ /* 0x000fc400000012ff */
[----:B------:R-:W-:Y:S02]  /*5e60*/  LOP3.LUT R38, R179, 0x380, RZ, 0xc0, !PT ;  /* 0x00000380b3267812 */ /* 0x000fe400078ec0ff */
[C---:B------:R-:W-:Y:S02]  /*5e70*/  IADD3 R193, P4, R114.reuse, 0x8040, RZ ;  /* 0x0000804072c17810 */ /* 0x040fe40007f9e0ff */
[----:B------:R-:W-:Y:S02]  /*5e80*/  LOP3.LUT R46, R181, 0x380, RZ, 0xc0, !PT ;  /* 0x00000380b52e7812 */ /* 0x000fe400078ec0ff */
[C---:B------:R-:W-:Y:S01]  /*5e90*/  IADD3 R191, P0, R114.reuse, 0x8020, RZ ;  /* 0x0000802072bf7810 */ /* 0x040fe20007f1e0ff */
[--C-:B------:R-:W-:Y:S01]  /*5ea0*/  IMAD.X R99, RZ, RZ, R115.reuse, P4 ;  /* 0x000000ffff637224 */ /* 0x100fe200020e0673 */
[----:B------:R-:W-:Y:S02]  /*5eb0*/  IADD3 R197, P6, R114, 0xc000, RZ ;  /* 0x0000c00072c57810 */ /* 0x000fe40007fde0ff */
[----:B------:R-:W-:Y:S01]  /*5ec0*/  SHF.R.U64 R20, R20, 0x3, RZ ;  /* 0x0000000314147819 */ /* 0x000fe200000012ff */
[--C-:B------:R-:W-:Y:S01]  /*5ed0*/  IMAD.X R95, RZ, RZ, R115.reuse, P0 ;  /* 0x000000ffff5f7224 */ /* 0x100fe200000e0673 */
[----:B------:R-:W-:Y:S01]  /*5ee0*/  LOP3.LUT R54, R183, 0x380, RZ, 0xc0, !PT ;  /* 0x00000380b7367812 */ /* 0x000fe200078ec0ff */
[----:B------:R-:W-:Y:S01]  /*5ef0*/  IMAD.X R107, RZ, RZ, R115, P6 ;  /* 0x000000ffff6b7224 */ /* 0x000fe200030e0673 */
[----:B------:R-:W-:-:S02]  /*5f00*/  IADD3 R195, P3, R114, 0x8060, RZ ;  /* 0x0000806072c37810 */ /* 0x000fc40007f7e0ff */
[C---:B------:R-:W-:Y:S02]  /*5f10*/  IADD3 R3, P5, R114.reuse, 0xc020, RZ ;  /* 0x0000c02072037810 */ /* 0x040fe40007fbe0ff */
[C---:B------:R-:W-:Y:S01]  /*5f20*/  IADD3 R174, P2, R114.reuse, 0xc040, RZ ;  /* 0x0000c04072ae7810 */ /* 0x040fe20007f5e0ff */
[--C-:B------:R-:W-:Y:S01]  /*5f30*/  IMAD.X R103, RZ, RZ, R115.reuse, P3 ;  /* 0x000000ffff677224 */ /* 0x100fe200018e0673 */
[----:B------:R-:W-:Y:S01]  /*5f40*/  IADD3 R6, P1, R114, 0xc060, RZ ;  /* 0x0000c06072067810 */ /* 0x000fe20007f3e0ff */
[--C-:B------:R-:W-:Y:S01]  /*5f50*/  IMAD.X R111, RZ, RZ, R115.reuse, P5 ;  /* 0x000000ffff6f7224 */ /* 0x100fe200028e0673 */
[----:B------:R-:W-:Y:S02]  /*5f60*/  SHF.R.U64 R30, R30, 0x3, RZ ;  /* 0x000000031e1e7819 */ /* 0x000fe400000012ff */
[----:B------:R-:W-:Y:S01]  /*5f70*/  LOP3.LUT R62, R185, 0x380, RZ, 0xc0, !PT ;  /* 0x00000380b93e7812 */ /* 0x000fe200078ec0ff */
[--C-:B------:R-:W-:Y:S01]  /*5f80*/  IMAD.X R15, RZ, RZ, R115.reuse, P1 ;  /* 0x000000ffff0f7224 */ /* 0x100fe200008e0673 */
[----:B------:R-:W-:Y:S01]  /*5f90*/  LOP3.LUT R114, R13, R114, RZ, 0x3c, !PT ;  /* 0x000000720d727212 */ /* 0x000fe200078e3cff */
[----:B------:R-:W-:Y:S01]  /*5fa0*/  IMAD.X R13, RZ, RZ, R115, P2 ;  /* 0x000000ffff0d7224 */ /* 0x000fe200010e0673 */
[----:B------:R-:W-:-:S02]  /*5fb0*/  SHF.R.U64 R38, R38, 0x3, RZ ;  /* 0x0000000326267819 */ /* 0x000fc400000012ff */
[----:B------:R-:W-:Y:S02]  /*5fc0*/  LOP3.LUT R70, R187, 0x380, RZ, 0xc0, !PT ;  /* 0x00000380bb467812 */ /* 0x000fe400078ec0ff */
[----:B------:R-:W-:Y:S02]  /*5fd0*/  SHF.R.U64 R46, R46, 0x3, RZ ;  /* 0x000000032e2e7819 */ /* 0x000fe400000012ff */
[----:B------:R-:W-:Y:S02]  /*5fe0*/  LOP3.LUT R78, R189, 0x380, RZ, 0xc0, !PT ;  /* 0x00000380bd4e7812 */ /* 0x000fe400078ec0ff */
[----:B------:R-:W-:Y:S02]  /*5ff0*/  LOP3.LUT R98, R193, 0x380, RZ, 0xc0, !PT ;  /* 0x00000380c1627812 */ /* 0x000fe400078ec0ff */
[----:B------:R-:W-:Y:S02]  /*6000*/  LOP3.LUT R20, R20, R175, RZ, 0x3c, !PT ;  /* 0x000000af14147212 */ /* 0x000fe400078e3cff */
[----:B------:R-:W-:-:S02]  /*6010*/  SHF.R.U64 R54, R54, 0x3, RZ ;  /* 0x0000000336367819 */ /* 0x000fc400000012ff */
[----:B------:R-:W-:Y:S02]  /*6020*/  LOP3.LUT R94, R191, 0x380, RZ, 0xc0, !PT ;  /* 0x00000380bf5e7812 */ /* 0x000fe400078ec0ff */
[----:B------:R-:W-:Y:S02]  /*6030*/  LOP3.LUT R106, R197, 0x380, RZ, 0xc0, !PT ;  /* 0x00000380c56a7812 */ /* 0x000fe400078ec0ff */
[----:B------:R-:W-:Y:S02]  /*6040*/  LOP3.LUT R30, R30, R177, RZ, 0x3c, !PT ;  /* 0x000000b11e1e7212 */ /* 0x000fe400078e3cff */
[----:B------:R-:W-:Y:S02]  /*6050*/  SHF.R.U64 R62, R62, 0x3, RZ ;  /* 0x000000033e3e7819 */ /* 0x000fe400000012ff */
[----:B------:R-:W-:Y:S02]  /*6060*/  LOP3.LUT R38, R38, R179, RZ, 0x3c, !PT ;  /* 0x000000b326267212 */ /* 0x000fe400078e3cff */
[----:B------:R-:W-:-:S02]  /*6070*/  SHF.R.U64 R70, R70, 0x3, RZ ;  /* 0x0000000346467819 */ /* 0x000fc400000012ff */
[----:B------:R-:W-:Y:S02]  /*6080*/  LOP3.LUT R102, R195, 0x380, RZ, 0xc0, !PT ;  /* 0x00000380c3667812 */ /* 0x000fe400078ec0ff */
[----:B------:R-:W-:Y:S01]  /*6090*/  MOV R114, R114 ;  /* 0x0000007200727202 */ /* 0x000fe20000000f00 */
[----:B------:R-:W-:Y:S01]  /*60a0*/  BAR.SYNC.DEFER_BLOCKING 0x1, 0x100 ;  /* 0x0044000000007b1d */ /* 0x000fe20000010000 */
[----:B------:R-:W-:Y:S02]  /*60b0*/  LOP3.LUT R14, R3, 0x380, RZ, 0xc0, !PT ;  /* 0x00000380030e7812 */ /* 0x000fe400078ec0ff */
[----:B------:R-:W-:Y:S02]  /*60c0*/  LOP3.LUT R46, R46, R181, RZ, 0x3c, !PT ;  /* 0x000000b52e2e7212 */ /* 0x000fe400078e3cff */
[----:B------:R-:W-:Y:S02]  /*60d0*/  SHF.R.U64 R78, R78, 0x3, RZ ;  /* 0x000000034e4e7819 */ /* 0x000fe400000012ff */
[----:B------:R-:W-:-:S02]  /*60e0*/  SHF.R.U64 R98, R98, 0x3, RZ ;  /* 0x0000000362627819 */ /* 0x000fc400000012ff */
[----:B------:R-:W-:Y:S02]  /*60f0*/  LOP3.LUT R115, R6, 0x380, RZ, 0xc0, !PT ;  /* 0x0000038006737812 */ /* 0x000fe400078ec0ff */
[----:B------:R-:W-:Y:S02]  /*6100*/  LOP3.LUT R54, R54, R183, RZ, 0x3c, !PT ;  /* 0x000000b736367212 */ /* 0x000fe400078e3cff */
[----:B------:R-:W-:Y:S02]  /*6110*/  SHF.R.U64 R94, R94, 0x3, RZ ;  /* 0x000000035e5e7819 */ /* 0x000fe400000012ff */
[----:B------:R-:W-:Y:S02]  /*6120*/  SHF.R.U64 R106, R106, 0x3, RZ ;  /* 0x000000036a6a7819 */ /* 0x000fe400000012ff */
[----:B------:R-:W-:Y:S02]  /*6130*/  MOV R20, R20 ;  /* 0x0000001400147202 */ /* 0x000fe40000000f00 */
[----:B------:R-:W-:-:S02]  /*6140*/  LOP3.LUT R62, R62, R185, RZ, 0x3c, !PT ;  /* 0x000000b93e3e7212 */ /* 0x000fc400078e3cff */
[----:B------:R-:W-:Y:S02]  /*6150*/  LOP3.LUT R110, R174, 0x380, RZ, 0xc0, !PT ;  /* 0x00000380ae6e7812 */ /* 0x000fe400078ec0ff */
[----:B------:R-:W-:Y:S01]  /*6160*/  MOV R30, R30 ;  /* 0x0000001e001e7202 */ /* 0x000fe20000000f00 */
[----:B------:R0:W-:Y:S01]  /*6170*/  STSM.16.M88.4 [R114], R24 ;  /* 0x0000001872007844 */ /* 0x0001e20000000200 */
[----:B------:R-:W-:Y:S02]  /*6180*/  LOP3.LUT R70, R70, R187, RZ, 0x3c, !PT ;  /* 0x000000bb46467212 */ /* 0x000fe400078e3cff */
[----:B------:R-:W-:Y:S01]  /*6190*/  SHF.R.U64 R102, R102, 0x3, RZ ;  /* 0x0000000366667819 */ /* 0x000fe200000012ff */
[----:B------:R-:W-:Y:S01]  /*61a0*/  STSM.16.M88.4 [R20], R32 ;  /* 0x0000002014007844 */ /* 0x000fe20000000200 */
[----:B------:R-:W-:Y:S02]  /*61b0*/  SHF.R.U64 R14, R14, 0x3, RZ ;  /* 0x000000030e0e7819 */ /* 0x000fe400000012ff */
[----:B------:R-:W-:Y:S01]  /*61c0*/  MOV R38, R38 ;  /* 0x0000002600267202 */ /* 0x000fe20000000f00 */
[----:B------:R-:W-:Y:S01]  /*61d0*/  STSM.16.M88.4 [R30], R40 ;  /* 0x000000281e007844 */ /* 0x000fe20000000200 */
[----:B------:R-:W-:-:S02]  /*61e0*/  LOP3.LUT R78, R78, R189, RZ, 0x3c, !PT ;  /* 0x000000bd4e4e7212 */ /* 0x000fc400078e3cff */
[----:B------:R-:W-:Y:S01]  /*61f0*/  LOP3.LUT R98, R98, R193, RZ, 0x3c, !PT ;  /* 0x000000c162627212 */ /* 0x000fe200078e3cff */
[----:B------:R-:W-:Y:S01]  /*6200*/  STSM.16.M88.4 [R38], R48 ;  /* 0x0000003026007844 */ /* 0x000fe20000000200 */
[----:B------:R-:W-:Y:S02]  /*6210*/  SHF.R.U64 R115, R115, 0x3, RZ ;  /* 0x0000000373737819 */ /* 0x000fe400000012ff */
[----:B------:R-:W-:Y:S02]  /*6220*/  MOV R46, R46 ;  /* 0x0000002e002e7202 */ /* 0x000fe40000000f00 */
[----:B------:R-:W-:Y:S02]  /*6230*/  F2FP.BF16.F32.PACK_AB R59, R155, R59 ;  /* 0x0000003b9b3b723e */ /* 0x000fe400000010ff */
[----:B------:R-:W-:Y:S02]  /*6240*/  F2FP.BF16.F32.PACK_AB R65, R154, R66 ;  /* 0x000000429a41723e */ /* 0x000fe400000010ff */
[----:B------:R-:W-:Y:S01]  /*6250*/  F2FP.BF16.F32.PACK_AB R72, R73, R72 ;  /* 0x000000484948723e */ /* 0x000fe200000010ff */
[----:B------:R-:W-:Y:S01]  /*6260*/  STSM.16.M88.4 [R46], R56 ;  /* 0x000000382e007844 */ /* 0x000fe20000000200 */
[----:B------:R-:W-:-:S02]  /*6270*/  LOP3.LUT R94, R94, R191, RZ, 0x3c, !PT ;  /* 0x000000bf5e5e7212 */ /* 0x000fc400078e3cff */
[----:B------:R-:W-:Y:S02]  /*6280*/  LOP3.LUT R106, R106, R197, RZ, 0x3c, !PT ;  /* 0x000000c56a6a7212 */ /* 0x000fe400078e3cff */
[----:B------:R-:W-:Y:S02]  /*6290*/  MOV R54, R54 ;  /* 0x0000003600367202 */ /* 0x000fe40000000f00 */
[----:B------:R-:W-:Y:S02]  /*62a0*/  F2FP.BF16.F32.PACK_AB R66, R69, R68 ;  /* 0x000000444542723e */ /* 0x000fe400000010ff */
[----:B------:R-:W-:Y:S02]  /*62b0*/  F2FP.BF16.F32.PACK_AB R67, R153, R67 ;  /* 0x000000439943723e */ /* 0x000fe400000010ff */
[----:B------:R-:W-:Y:S02]  /*62c0*/  F2FP.BF16.F32.PACK_AB R73, R152, R74 ;  /* 0x0000004a9849723e */ /* 0x000fe400000010ff */
[----:B------:R-:W-:Y:S01]  /*62d0*/  F2FP.BF16.F32.PACK_AB R80, R81, R80 ;  /* 0x000000505150723e */ /* 0x000fe200000010ff */
[----:B------:R-:W-:Y:S01]  /*62e0*/  STSM.16.M88.4 [R54], R64 ;  /* 0x0000004036007844 */ /* 0x000fe20000000200 */
[----:B------:R-:W-:-:S02]  /*62f0*/  SHF.R.U64 R29, R110, 0x3, RZ ;  /* 0x000000036e1d7819 */ /* 0x000fc400000012ff */
[----:B------:R-:W-:Y:S02]  /*6300*/  MOV R62, R62 ;  /* 0x0000003e003e7202 */ /* 0x000fe40000000f00 */
[----:B------:R-:W-:Y:S02]  /*6310*/  F2FP.BF16.F32.PACK_AB R74, R77, R76 ;  /* 0x0000004c4d4a723e */ /* 0x000fe400000010ff */
[----:B------:R-:W-:Y:S01]  /*6320*/  F2FP.BF16.F32.PACK_AB R75, R11, R75 ;  /* 0x0000004b0b4b723e */ /* 0x000fe200000010ff */
[----:B------:R-:W-:Y:S01]  /*6330*/  IMAD.U32 R11, RZ, RZ, UR9 ;  /* 0x00000009ff0b7e24 */ /* 0x000fe2000f8e00ff */
[----:B------:R-:W-:Y:S01]  /*6340*/  F2FP.BF16.F32.PACK_AB R81, R10, R82 ;  /* 0x000000520a51723e */ /* 0x000fe200000010ff */
[----:B------:R-:W-:Y:S01]  /*6350*/  IMAD.U32 R10, RZ, RZ, UR8 ;  /* 0x00000008ff0a7e24 */ /* 0x000fe2000f8e00ff */
[----:B------:R-:W-:Y:S01]  /*6360*/  LOP3.LUT R102, R102, R195, RZ, 0x3c, !PT ;  /* 0x000000c366667212 */ /* 0x000fe200078e3cff */
[----:B------:R-:W-:Y:S01]  /*6370*/  STSM.16.M88.4 [R62], R72 ;  /* 0x000000483e007844 */ /* 0x000fe20000000200 */
[----:B------:R-:W-:Y:S01]  /*6380*/  LOP3.LUT R110, R14, R3, RZ, 0x3c, !PT ;  /* 0x000000030e6e7212 */ /* 0x000fe200078e3cff */
[----:B------:R-:W-:Y:S01]  /*6390*/  ULDC.64 UR8, c[0x0][0xc08] ;  /* 0x0003020000087ab9 */ /* 0x000fe20000000a00 */
[----:B------:R-:W-:-:S02]  /*63a0*/  MOV R70, R70 ;  /* 0x0000004600467202 */ /* 0x000fc40000000f00 */
[----:B------:R-:W-:Y:S02]  /*63b0*/  F2FP.BF16.F32.PACK_AB R82, R85, R84 ;  /* 0x000000545552723e */ /* 0x000fe400000010ff */
[----:B------:R-:W-:Y:S02]  /*63c0*/  F2FP.BF16.F32.PACK_AB R83, R83, R86 ;  /* 0x000000565353723e */ /* 0x000fe400000010ff */
[----:B------:R-:W-:Y:S02]  /*63d0*/  LOP3.LUT R14, R115, R6, RZ, 0x3c, !PT ;  /* 0x00000006730e7212 */ /* 0x000fe400078e3cff */
[----:B------:R-:W-:Y:S01]  /*63e0*/  MOV R78, R78 ;  /* 0x0000004e004e7202 */ /* 0x000fe20000000f00 */
[----:B------:R1:W-:Y:S01]  /*63f0*/  STSM.16.M88.4 [R70], R80 ;  /* 0x0000005046007844 */ /* 0x0003e20000000200 */
[----:B------:R-:W-:Y:S02]  /*6400*/  MOV R3, R98 ;  /* 0x0000006200037202 */ /* 0x000fe40000000f00 */
[----:B------:R-:W-:-:S02]  /*6410*/  F2FP.BF16.F32.PACK_AB R84, R89, R88 ;  /* 0x000000585954723e */ /* 0x000fc400000010ff */
        /* <DEDUP_REMOVED lines=8> */
[----:B------:R-:W-:Y:S02]  /*64a0*/  LOP3.LUT R12, R29, R174, RZ, 0x3c, !PT ;  /* 0x000000ae1d0c7212 */ /* 0x000fe400078e3cff */
[----:B------:R-:W-:Y:S02]  /*64b0*/  F2FP.BF16.F32.PACK_AB R112, R113, R112 ;  /* 0x000000707170723e */ /* 0x000fe400000010ff */
[----:B------:R-:W-:Y:S02]  /*64c0*/  F2FP.BF16.F32.PACK_AB R120, R121, R120 ;  /* 0x000000787978723e */ /* 0x000fe400000010ff */
[----:B------:R-:W-:Y:S02]  /*64d0*/  MOV R102, R102 ;  /* 0x0000006600667202 */ /* 0x000fe40000000f00 */
[----:B0-----:R-:W-:-:S02]  /*64e0*/  F2FP.BF16.F32.PACK_AB R114, R117, R116 ;  /* 0x000000747572723e */ /* 0x001fc400000010ff */
[----:B------:R-:W-:Y:S02]  /*64f0*/  F2FP.BF16.F32.PACK_AB R128, R129, R128 ;  /* 0x000000808180723e */ /* 0x000fe400000010ff */
[----:B------:R-:W-:Y:S02]  /*6500*/  F2FP.BF16.F32.PACK_AB R136, R137, R136 ;  /* 0x000000888988723e */ /* 0x000fe400000010ff */
[----:B------:R-:W-:Y:S02]  /*6510*/  MOV R110, R110 ;  /* 0x0000006e006e7202 */ /* 0x000fe40000000f00 */
[----:B------:R-:W-:Y:S02]  /*6520*/  F2FP.BF16.F32.PACK_AB R144, R145, R144 ;  /* 0x000000909190723e */ /* 0x000fe400000010ff */
[----:B------:R-:W-:Y:S01]  /*6530*/  PLOP3.LUT P0, PT, PT, PT, UP0, 0x80, 0x0 ;  /* 0x000000000000781c */ /* 0x000fe20003f0f008 */
[----:B------:R-:W-:Y:S01]  /*6540*/  UISETP.NE.U32.AND UP1, UPT, UR8, URZ, UPT ;  /* 0x0000003f0800728c */ /* 0x000fe2000bf25070 */
[----:B------:R-:W-:Y:S01]  /*6550*/  F2FP.BF16.F32.PACK_AB R97, R165, R164 ;  /* 0x000000a4a561723e */ /* 0x000fe200000010ff */
[----:B------:R-:W-:Y:S01]  /*6560*/  ULDC UR7, c[0x0][0xa88] ;  /* 0x0002a20000077ab9 */ /* 0x000fe20000000800 */
[----:B------:R-:W-:Y:S01]  /*6570*/  F2FP.BF16.F32.PACK_AB R98, R101, R100 ;  /* 0x000000646562723e */ /* 0x000fe200000010ff */
[----:B------:R-:W-:Y:S01]  /*6580*/  UMOV UR4, URZ ;  /* 0x0000003f00047c82 */ /* 0x000fe20008000000 */
[----:B------:R-:W-:Y:S01]  /*6590*/  F2FP.BF16.F32.PACK_AB R99, R167, R166 ;  /* 0x000000a6a763723e */ /* 0x000fe200000010ff */
[----:B-1----:R-:W0:Y:S01]  /*65a0*/  LDC R80, c[0x0][0xbe8] ;  /* 0x0002fa00ff507b82 */ /* 0x002e220000000800 */
[----:B------:R-:W-:-:S02]  /*65b0*/  F2FP.BF16.F32.PACK_AB R105, R169, R168 ;  /* 0x000000a8a969723e */ /* 0x000fc400000010ff */
[----:B------:R-:W-:Y:S01]  /*65c0*/  F2FP.BF16.F32.PACK_AB R106, R109, R108 ;  /* 0x0000006c6d6a723e */ /* 0x000fe200000010ff */
[----:B------:R-:W-:Y:S01]  /*65d0*/  STSM.16.M88.4 [R94], R96 ;  /* 0x000000605e007844 */ /* 0x000fe20000000200 */
[----:B------:R-:W-:Y:S02]  /*65e0*/  F2FP.BF16.F32.PACK_AB R107, R171, R170 ;  /* 0x000000aaab6b723e */ /* 0x000fe400000010ff */
[----:B------:R-:W-:Y:S02]  /*65f0*/  F2FP.BF16.F32.PACK_AB R113, R173, R172 ;  /* 0x000000acad71723e */ /* 0x000fe400000010ff */
[----:B------:R-:W-:Y:S01]  /*6600*/  F2FP.BF16.F32.PACK_AB R115, R119, R118 ;  /* 0x000000767773723e */ /* 0x000fe200000010ff */
[----:B------:R1:W-:Y:S01]  /*6610*/  STSM.16.M88.4 [R3], R104 ;  /* 0x0000006803007844 */ /* 0x0003e20000000200 */
[----:B------:R-:W-:Y:S02]  /*6620*/  F2FP.BF16.F32.PACK_AB R121, R123, R122 ;  /* 0x0000007a7b79723e */ /* 0x000fe400000010ff */
[----:B------:R-:W-:Y:S01]  /*6630*/  F2FP.BF16.F32.PACK_AB R122, R125, R124 ;  /* 0x0000007c7d7a723e */ /* 0x000fe200000010ff */
[----:B------:R-:W-:Y:S01]  /*6640*/  STSM.16.M88.4 [R102], R112 ;  /* 0x0000007066007844 */ /* 0x000fe20000000200 */
[----:B------:R-:W-:-:S02]  /*6650*/  F2FP.BF16.F32.PACK_AB R123, R127, R126 ;  /* 0x0000007e7f7b723e */ /* 0x000fc400000010ff */
[----:B------:R-:W-:Y:S02]  /*6660*/  F2FP.BF16.F32.PACK_AB R129, R131, R130 ;  /* 0x000000828381723e */ /* 0x000fe400000010ff */
[----:B------:R-:W-:Y:S01]  /*6670*/  F2FP.BF16.F32.PACK_AB R130, R133, R132 ;  /* 0x000000848582723e */ /* 0x000fe200000010ff */
[----:B------:R-:W-:Y:S01]  /*6680*/  STSM.16.M88.4 [R6], R120 ;  /* 0x0000007806007844 */ /* 0x000fe20000000200 */
[----:B------:R-:W-:Y:S02]  /*6690*/  F2FP.BF16.F32.PACK_AB R131, R135, R134 ;  /* 0x000000868783723e */ /* 0x000fe400000010ff */
[----:B------:R-:W-:Y:S02]  /*66a0*/  F2FP.BF16.F32.PACK_AB R137, R139, R138 ;  /* 0x0000008a8b89723e */ /* 0x000fe400000010ff */
[----:B------:R-:W-:Y:S01]  /*66b0*/  MOV R12, R12 ;  /* 0x0000000c000c7202 */ /* 0x000fe20000000f00 */
[----:B------:R-:W-:Y:S01]  /*66c0*/  STSM.16.M88.4 [R110], R128 ;  /* 0x000000806e007844 */ /* 0x000fe20000000200 */
[----:B------:R-:W-:-:S02]  /*66d0*/  F2FP.BF16.F32.PACK_AB R138, R141, R140 ;  /* 0x0000008c8d8a723e */ /* 0x000fc400000010ff */
[----:B------:R-:W-:Y:S02]  /*66e0*/  F2FP.BF16.F32.PACK_AB R139, R143, R142 ;  /* 0x0000008e8f8b723e */ /* 0x000fe400000010ff */
[----:B------:R-:W-:Y:S02]  /*66f0*/  F2FP.BF16.F32.PACK_AB R145, R147, R146 ;  /* 0x000000929391723e */ /* 0x000fe400000010ff */
[----:B------:R-:W-:Y:S01]  /*6700*/  MOV R14, R14 ;  /* 0x0000000e000e7202 */ /* 0x000fe20000000f00 */
[----:B------:R-:W-:Y:S01]  /*6710*/  STSM.16.M88.4 [R12], R136 ;  /* 0x000000880c007844 */ /* 0x000fe20000000200 */
[----:B------:R-:W-:Y:S02]  /*6720*/  F2FP.BF16.F32.PACK_AB R146, R149, R148 ;  /* 0x000000949592723e */ /* 0x000fe400000010ff */
[----:B------:R-:W-:-:S05]  /*6730*/  F2FP.BF16.F32.PACK_AB R147, R151, R150 ;  /* 0x000000969793723e */ /* 0x000fca00000010ff */
[----:B------:R2:W-:Y:S01]  /*6740*/  STSM.16.M88.4 [R14], R144 ;  /* 0x000000900e007844 */ /* 0x0005e20000000200 */
[----:B------:R-:W-:Y:S06]  /*6750*/  BAR.SYNC.DEFER_BLOCKING 0x1, 0x100 ;  /* 0x0044000000007b1d */ /* 0x000fec0000010000 */
[----:B-1----:R-:W3:Y:S01]  /*6760*/  @P0 LDG.E R3, desc[UR40][R10.64] ;  /* 0x000000280a030981 */ /* 0x002ee2000c1e1900 */
[----:B------:R-:W-:Y:S01]  /*6770*/  UISETP.NE.AND.EX UP1, UPT, UR9, URZ, UPT, UP1 ;  /* 0x0000003f0900728c */ /* 0x000fe2000bf25310 */
[----:B0-----:R-:W-:Y:S01]  /*6780*/  ISETP.NE.AND P1, PT, R80, 0x1, PT ;  /* 0x000000015000780c */ /* 0x001fe20003f25270 */
[----:B--2---:R-:W-:-:S04]  /*6790*/  IMAD.U32 R14, RZ, RZ, UR44 ;  /* 0x0000002cff0e7e24 */ /* 0x004fc8000f8e00ff */
[----:B------:R-:W-:-:S05]  /*67a0*/  PLOP3.LUT P2, PT, PT, PT, UP1, 0x80, 0x0 ;  /* 0x000000000000781c */ /* 0x000fca0003f4f018 */
[----:B------:R-:W-:-:S03]  /*67b0*/  @UP1 ULEA UR8, UP2, UR46, UR8, 0x2 ;  /* 0x000000082e081291 */ /* 0x000fc6000f84103f */
[----:B------:R-:W0:Y:S01]  /*67c0*/  @P1 LDC R6, c[0x0][0xbec] ;  /* 0x0002fb00ff061b82 */ /* 0x000e220000000800 */
[----:B------:R-:W-:Y:S02]  /*67d0*/  @UP1 ULEA.HI.X UR9, UR46, UR9, UR45, 0x2, UP2 ;  /* 0x000000092e091291 */ /* 0x000fe400090f142d */
[----:B------:R-:W-:-:S04]  /*67e0*/  IMAD.U32 R20, RZ, RZ, UR8 ;  /* 0x00000008ff147e24 */ /* 0x000fc8000f8e00ff */
[----:B------:R-:W-:Y:S01]  /*67f0*/  IMAD.U32 R21, RZ, RZ, UR9 ;  /* 0x00000009ff157e24 */ /* 0x000fe2000f8e00ff */
[----:B------:R-:W1:Y:S01]  /*6800*/  @P1 LDC R13, c[0x0][0xbf0] ;  /* 0x0002fc00ff0d1b82 */ /* 0x000e620000000800 */
[----:B---3--:R-:W-:Y:S01]  /*6810*/  @P0 R2UR UR4, R3 ;  /* 0x00000000030402ca */ /* 0x008fe200000e0000 */
[----:B------:R-:W-:-:S06]  /*6820*/  IMAD.U32 R3, RZ, RZ, UR7 ;  /* 0x00000007ff037e24 */ /* 0x000fcc000f8e00ff */
[----:B------:R2:W5:Y:S01]  /*6830*/  @P2 LDG.E R3, desc[UR40][R20.64] ;  /* 0x0000002814032981 */ /* 0x000562000c1e1900 */
[----:B01----:R-:W-:Y:S07]  /*6840*/  @P2 BRA `(.L_x_9471) ;  /* 0x0000000000102947 */ /* 0x003fee0003800000 */
[----:B------:R-:W-:Y:S05]  /*6850*/  @!P0 BRA `(.L_x_9471) ;  /* 0x00000000000c8947 */ /* 0x000fea0003800000 */
[----:B------:R-:W3:Y:S04]  /*6860*/  LDG.E R12, desc[UR40][R10.64] ;  /* 0x000000280a0c7981 */ /* 0x000ee8000c1e1900 */
[----:B-----5:R-:W3:Y:S02]  /*6870*/  LDG.E R3, desc[UR40][R10.64+0x4] ;  /* 0x000004280a037981 */ /* 0x020ee4000c1e1900 */
[----:B---3--:R-:W-:-:S07]  /*6880*/  IMAD.IADD R3, R3, 0x1, -R12 ;  /* 0x0000000103037824 */ /* 0x008fce00078e0a0c */
.L_x_9471:
[----:B------:R-:W-:Y:S01]  /*6890*/  USHF.R.S32.HI UR14, URZ, 0x1f, UR43 ;  /* 0x0000001f3f0e7899 */ /* 0x000fe2000801142b */
[----:B------:R-:W-:Y:S01]  /*68a0*/  IMAD R15, R14, 0x80, R203 ;  /* 0x000000800e0f7824 */ /* 0x000fe200078e02cb */
[----:B------:R-:W-:Y:S01]  /*68b0*/  ULDC.64 UR12, c[0x0][0xb90] ;  /* 0x0002e400000c7ab9 */ /* 0x000fe20000000a00 */
[----:B------:R-:W-:Y:S01]  /*68c0*/  USHF.R.S32.HI UR11, URZ, 0x1f, UR4 ;  /* 0x0000001f3f0b7899 */ /* 0x000fe20008011404 */
[----:B------:R-:W-:Y:S01]  /*68d0*/  IMAD R11, R22, 0x40, R2 ;  /* 0x00000040160b7824 */ /* 0x000fe200078e0202 */
[----:B------:R-:W-:Y:S01]  /*68e0*/  UIMAD UR7, UR14, UR12, URZ ;  /* 0x0000000c0e0772a4 */ /* 0x000fe2000f8e023f */
[----:B------:R-:W-:Y:S01]  /*68f0*/  @P1 IMAD.HI.U32 R6, R15, R6, RZ ;  /* 0x000000060f061227 */ /* 0x000fe200078e00ff */
[----:B------:R-:W-:Y:S01]  /*6900*/  UMOV UR10, UR4 ;  /* 0x00000004000a7c82 */ /* 0x000fe20008000000 */
[----:B------:R-:W-:Y:S02]  /*6910*/  USEL UR45, UR45, URZ, !UP0 ;  /* 0x0000003f2d2d7287 */ /* 0x000fe4000c000000 */
[----:B------:R-:W-:Y:S01]  /*6920*/  UIMAD.WIDE.U32 UR8, UR43, UR12, UR10 ;  /* 0x0000000c2b0872a5 */ /* 0x000fe2000f8e000a */
[----:B------:R-:W-:Y:S01]  /*6930*/  IMAD.MOV.U32 R10, RZ, RZ, R15 ;  /* 0x000000ffff0a7224 */ /* 0x000fe200078e000f */
[----:B------:R-:W-:Y:S01]  /*6940*/  UIMAD UR7, UR43, UR13, UR7 ;  /* 0x0000000d2b0772a4 */ /* 0x000fe2000f8e0207 */
[----:B------:R-:W-:Y:S01]  /*6950*/  @P1 SHF.R.U32.HI R10, RZ, R13, R6 ;  /* 0x0000000dff0a1219 */ /* 0x000fe20000011606 */
[----:B------:R-:W-:Y:S01]  /*6960*/  USEL UR46, UR46, URZ, !UP0 ;  /* 0x0000003f2e2e7287 */ /* 0x000fe2000c000000 */
[----:B------:R-:W-:Y:S01]  /*6970*/  IMAD.WIDE R4, R11, 0x2, R4 ;  /* 0x000000020b047825 */ /* 0x000fe200078e0204 */
[----:B------:R-:W-:Y:S01]  /*6980*/  ULDC.64 UR12, c[0x0][0xb98] ;  /* 0x0002e600000c7ab9 */ /* 0x000fe20000000a00 */
[----:B------:R-:W-:Y:S01]  /*6990*/  UIADD3 UR9, UR9, UR7, URZ ;  /* 0x0000000709097290 */ /* 0x000fe2000fffe03f */
[--C-:B------:R-:W-:Y:S01]  /*69a0*/  SHF.R.S32.HI R6, RZ, 0x1f, R10.reuse ;  /* 0x0000001fff067819 */ /* 0x100fe2000001140a */
[----:B------:R-:W-:Y:S01]  /*69b0*/  UIMAD UR7, UR45, UR12, URZ ;  /* 0x0000000c2d0772a4 */ /* 0x000fe2000f8e023f */
[----:B------:R-:W-:Y:S01]  /*69c0*/  IMAD.MOV R13, RZ, RZ, -R10 ;  /* 0x000000ffff0d7224 */ /* 0x000fe200078e0a0a */
[----:B------:R-:W-:Y:S01]  /*69d0*/  UIMAD.WIDE.U32 UR8, UR46, UR12, UR8 ;  /* 0x0000000c2e0872a5 */ /* 0x000fe2000f8e0008 */
[----:B------:R-:W-:Y:S01]  /*69e0*/  IADD3 R37, P2, R4, 0x5000, RZ ;  /* 0x0000500004257810 */ /* 0x000fe20007f5e0ff */
[----:B------:R-:W-:Y:S01]  /*69f0*/  UIMAD UR7, UR46, UR13, UR7 ;  /* 0x0000000d2e0772a4 */ /* 0x000fe2000f8e0207 */
[----:B------:R-:W-:Y:S01]  /*6a00*/  IMAD R13, R80, R13, R15 ;  /* 0x0000000d500d7224 */ /* 0x000fe200078e020f */
[----:B------:R-:W-:Y:S01]  /*6a10*/  IADD3 R25, P5, R4, 0x1000, RZ ;  /* 0x0000100004197810 */ /* 0x000fe20007fbe0ff */
[----:B-----5:R-:W-:Y:S01]  /*6a20*/  IMAD R84, R3, R80, RZ ;  /* 0x0000005003547224 */ /* 0x020fe200078e02ff */
[----:B------:R-:W-:Y:S01]  /*6a30*/  IADD3 R10, P0, R10, UR8, RZ ;  /* 0x000000080a0a7c10 */ /* 0x000fe2000ff1e0ff */
[----:B------:R-:W-:Y:S01]  /*6a40*/  ULDC.64 UR12, c[0x0][0xaa0] ;  /* 0x0002a800000c7ab9 */ /* 0x000fe20000000a00 */
[----:B------:R-:W-:Y:S01]  /*6a50*/  IMAD.U32 R11, RZ, RZ, UR7 ;  /* 0x00000007ff0b7e24 */ /* 0x000fe2000f8e00ff */
[----:B------:R-:W-:-:S02]  /*6a60*/  IADD3 R29, P4, R4, 0x2000, RZ ;  /* 0x00002000041d7810 */ /* 0x000fc40007f9e0ff */
[----:B------:R-:W-:Y:S02]  /*6a70*/  IADD3 R57, P3, R4, 0x4000, RZ ;  /* 0x0000400004397810 */ /* 0x000fe40007f7e0ff */
[----:B------:R-:W-:Y:S01]  /*6a80*/  IADD3.X R11, R6, UR9, R11, P0, !PT ;  /* 0x00000009060b7c10 */ /* 0x000fe200087fe40b */
[----:B------:R-:W-:Y:S01]  /*6a90*/  ULDC.64 UR8, c[0x0][0xb88] ;  /* 0x0002e20000087ab9 */ /* 0x000fe20000000a00 */
[----:B------:R-:W-:Y:S02]  /*6aa0*/  SHF.R.S32.HI R6, RZ, 0x1f, R13 ;  /* 0x0000001fff067819 */ /* 0x000fe4000001140d */
[----:B------:R-:W-:Y:S01]  /*6ab0*/  IADD3 R33, P0, R4, 0x3000, RZ ;  /* 0x0000300004217810 */ /* 0x000fe20007f1e0ff */
[----:B------:R-:W-:Y:S01]  /*6ac0*/  IMAD.WIDE.U32 R10, R13, UR8, R10 ;  /* 0x000000080d0a7c25 */ /* 0x000fe2000f8e000a */
[----:B------:R-:W-:Y:S02]  /*6ad0*/  LOP3.LUT R36, R37, 0x380, RZ, 0xc0, !PT ;  /* 0x0000038025247812 */ /* 0x000fe400078ec0ff */
[----:B------:R-:W-:Y:S01]  /*6ae0*/  LOP3.LUT R32, R33, 0x380, RZ, 0xc0, !PT ;  /* 0x0000038021207812 */ /* 0x000fe200078ec0ff */
[----:B------:R-:W-:Y:S01]  /*6af0*/  IMAD R6, R6, UR8, RZ ;  /* 0x0000000806067c24 */ /* 0x000fe2000f8e02ff */
[----:B------:R-:W-:-:S02]  /*6b00*/  LOP3.LUT R24, R25, 0x380, RZ, 0xc0, !PT ;  /* 0x0000038019187812 */ /* 0x000fc400078ec0ff */
[----:B------:R-:W-:Y:S01]  /*6b10*/  SHF.R.U64 R32, R32, 0x3, RZ ;  /* 0x0000000320207819 */ /* 0x000fe200000012ff */
[----:B------:R-:W-:Y:S01]  /*6b20*/  IMAD R15, R13, UR9, R6 ;  /* 0x000000090d0f7c24 */ /* 0x000fe2000f8e0206 */
[----:B------:R-:W-:Y:S01]  /*6b30*/  LOP3.LUT R28, R29, 0x380, RZ, 0xc0, !PT ;  /* 0x000003801d1c7812 */ /* 0x000fe200078ec0ff */
[----:B------:R-:W-:Y:S01]  /*6b40*/  ULDC.64 UR8, c[0x0][0xb50] ;  /* 0x0002d40000087ab9 */ /* 0x000fe20000000a00 */
[----:B------:R-:W-:Y:S01]  /*6b50*/  LOP3.LUT R56, R57, 0x380, RZ, 0xc0, !PT ;  /* 0x0000038039387812 */ /* 0x000fe200078ec0ff */
[----:B------:R-:W-:Y:S01]  /*6b60*/  IMAD.IADD R11, R11, 0x1, R15 ;  /* 0x000000010b0b7824 */ /* 0x000fe200078e020f */
[----:B------:R-:W-:Y:S01]  /*6b70*/  LEA R14, P6, R10, UR8, 0x2 ;  /* 0x000000080a0e7c11 */ /* 0x000fe2000f8c10ff */
[----:B------:R-:W-:Y:S01]  /*6b80*/  IMAD.U32 R6, RZ, RZ, UR44 ;  /* 0x0000002cff067e24 */ /* 0x000fe2000f8e00ff */
[----:B------:R-:W-:Y:S01]  /*6b90*/  LOP3.LUT R32, R32, R33, RZ, 0x3c, !PT ;  /* 0x0000002120207212 */ /* 0x000fe200078e3cff */
[----:B------:R-:W-:Y:S01]  /*6ba0*/  IMAD.X R33, RZ, RZ, R5, P0 ;  /* 0x000000ffff217224 */ /* 0x000fe200000e0605 */
[----:B------:R-:W-:Y:S01]  /*6bb0*/  SHF.R.U64 R36, R36, 0x3, RZ ;  /* 0x0000000324247819 */ /* 0x000fe200000012ff */
[----:B--2---:R-:W-:Y:S01]  /*6bc0*/  SHFL.IDX PT, R20, R14, RZ, 0x1c1f ;  /* 0x001c1fff0e147589 */ /* 0x004fe200000e0000 */
[----:B------:R-:W-:Y:S01]  /*6bd0*/  SHF.R.U64 R24, R24, 0x3, RZ ;  /* 0x0000000318187819 */ /* 0x000fe200000012ff */
[----:B------:R-:W-:Y:S01]  /*6be0*/  IMAD R27, R6, 0x80, R201 ;  /* 0x00000080061b7824 */ /* 0x000fe200078e02c9 */
[----:B------:R-:W-:Y:S01]  /*6bf0*/  SHF.R.U64 R28, R28, 0x3, RZ ;  /* 0x000000031c1c7819 */ /* 0x000fe200000012ff */
[----:B------:R-:W-:Y:S01]  /*6c00*/  SHFL.IDX PT, R50, R14, 0x1, 0x1c1f ;  /* 0x003c1f000e327f89 */ /* 0x000fe200000e0000 */
[----:B------:R-:W-:Y:S01]  /*6c10*/  SHF.R.U64 R56, R56, 0x3, RZ ;  /* 0x0000000338387819 */ /* 0x000fe200000012ff */
[----:B------:R-:W-:Y:S01]  /*6c20*/  VIADD R6, R27, 0x8 ;  /* 0x000000081b067836 */ /* 0x000fe20000000000 */
[----:B------:R-:W-:-:S02]  /*6c30*/  IADD3 R61, P0, R4, 0x9000, RZ ;  /* 0x00009000043d7810 */ /* 0x000fc40007f1e0ff */
[----:B------:R-:W-:Y:S02]  /*6c40*/  LEA.HI.X R15, R10, UR9, R11, 0x2, P6 ;  /* 0x000000090a0f7c11 */ /* 0x000fe4000b0f140b */
        /* <DEDUP_REMOVED lines=9> */
[----:B------:R-:W0:Y:S01]  /*6ce0*/  SHFL.IDX PT, R21, R15, RZ, 0x1c1f ;  /* 0x001c1fff0f157589 */ /* 0x000e2200000e0000 */
[----:B------:R-:W-:-:S02]  /*6cf0*/  IADD3 R11, P2, R4, 0xb000, RZ ;  /* 0x0000b000040b7810 */ /* 0x000fc40007f5e0ff */
[C---:B------:R-:W-:Y:S01]  /*6d00*/  IADD3 R41, P6, R4.reuse, 0x6000, RZ ;  /* 0x0000600004297810 */ /* 0x040fe20007fde0ff */
[----:B------:R-:W1:Y:S01]  /*6d10*/  SHFL.IDX PT, R51, R15, 0x1, 0x1c1f ;  /* 0x003c1f000f337f89 */ /* 0x000e6200000e0000 */
        /* <DEDUP_REMOVED lines=8> */
[----:B------:R-:W-:Y:S02]  /*6da0*/  LOP3.LUT R48, R49, 0x380, RZ, 0xc0, !PT ;  /* 0x0000038031307812 */ /* 0x000fe400078ec0ff */
[----:B------:R-:W-:Y:S01]  /*6db0*/  LOP3.LUT R60, R60, R61, RZ, 0x3c, !PT ;  /* 0x0000003d3c3c7212 */ /* 0x000fe200078e3cff */
[----:B------:R-:W-:Y:S01]  /*6dc0*/  IMAD.X R61, RZ, RZ, R5, P0 ;  /* 0x000000ffff3d7224 */ /* 0x000fe200000e0605 */
[----:B------:R-:W-:-:S02]  /*6dd0*/  SHF.R.U64 R10, R10, 0x3, RZ ;  /* 0x000000030a0a7819 */ /* 0x000fc400000012ff */
[----:B------:R-:W-:Y:S02]  /*6de0*/  SHF.R.U64 R40, R40, 0x3, RZ ;  /* 0x0000000328287819 */ /* 0x000fe400000012ff */
[----:B------:R-:W-:Y:S02]  /*6df0*/  SHF.R.U64 R44, R44, 0x3, RZ ;  /* 0x000000032c2c7819 */ /* 0x000fe400000012ff */
[----:B------:R-:W-:Y:S02]  /*6e00*/  SHF.R.U64 R68, R68, 0x3, RZ ;  /* 0x0000000344447819 */ /* 0x000fe400000012ff */
[----:B------:R-:W-:Y:S02]  /*6e10*/  SHF.R.U64 R48, R48, 0x3, RZ ;  /* 0x0000000330307819 */ /* 0x000fe400000012ff */
[----:B------:R-:W-:Y:S02]  /*6e20*/  LOP3.LUT P0, RZ, R23, 0x3, RZ, 0xc0, !PT ;  /* 0x0000000317ff7812 */ /* 0x000fe4000780c0ff */
        /* <DEDUP_REMOVED lines=10> */
[----:B------:R-:W-:-:S02]  /*6ed0*/  ISETP.GE.OR P2, PT, R27, R84, P0 ;  /* 0x000000541b00720c */ /* 0x000fc40000746670 */
[----:B------:R-:W-:Y:S02]  /*6ee0*/  ISETP.GE.OR P0, PT, R6, R84, P0 ;  /* 0x000000540600720c */ /* 0x000fe40000706670 */
[C---:B------:R-:W-:Y:S02]  /*6ef0*/  IADD3 R77, P6, R4.reuse, 0xc000, RZ ;  /* 0x0000c000044d7810 */ /* 0x040fe40007fde0ff */
[C---:B------:R-:W-:Y:S02]  /*6f00*/  IADD3 R73, P5, R4.reuse, 0xd000, RZ ;  /* 0x0000d00004497810 */ /* 0x040fe40007fbe0ff */
[C---:B------:R-:W-:Y:S02]  /*6f10*/  IADD3 R65, P4, R4.reuse, 0xe000, RZ ;  /* 0x0000e00004417810 */ /* 0x040fe40007f9e0ff */
[C---:B------:R-:W-:Y:S02]  /*6f20*/  LOP3.LUT R13, R4.reuse, 0x380, RZ, 0xc0, !PT ;  /* 0x00000380040d7812 */ /* 0x040fe400078ec0ff */
[----:B------:R-:W-:Y:S01]  /*6f30*/  IADD3 R12, P3, R4, 0xf000, RZ ;  /* 0x0000f000040c7810 */ /* 0x000fe20007f7e0ff */
[----:B0-----:R0:W-:Y:S01]  /*6f40*/  @!P2 ST.E desc[UR40][R20.64], R9 ;  /* 0x000000091400a985 */ /* 0x0011e2000c101928 */
[----:B------:R-:W-:-:S02]  /*6f50*/  LOP3.LUT R76, R77, 0x380, RZ, 0xc0, !PT ;  /* 0x000003804d4c7812 */ /* 0x000fc400078ec0ff */
[----:B------:R-:W-:Y:S01]  /*6f60*/  LOP3.LUT R72, R73, 0x380, RZ, 0xc0, !PT ;  /* 0x0000038049487812 */ /* 0x000fe200078ec0ff */
[----:B-1----:R1:W-:Y:S01]  /*6f70*/  @!P0 ST.E desc[UR40][R50.64], R8 ;  /* 0x0000000832008985 */ /* 0x0023e2000c101928 */
[----:B------:R-:W-:Y:S01]  /*6f80*/  LOP3.LUT R64, R65, 0x380, RZ, 0xc0, !PT ;  /* 0x0000038041407812 */ /* 0x000fe200078ec0ff */
[----:B------:R-:W-:Y:S01]  /*6f90*/  IMAD.X R53, RZ, RZ, R5, P3 ;  /* 0x000000ffff357224 */ /* 0x000fe200018e0605 */
[----:B------:R-:W-:Y:S01]  /*6fa0*/  SHF.R.U64 R13, R13, 0x3, RZ ;  /* 0x000000030d0d7819 */ /* 0x000fe200000012ff */
[----:B------:R-:W-:Y:S01]  /*6fb0*/  UIMAD UR7, UR11, UR12, URZ ;  /* 0x0000000c0b0772a4 */ /* 0x000fe2000f8e023f */
[----:B------:R-:W-:Y:S01]  /*6fc0*/  LOP3.LUT R3, R12, 0x380, RZ, 0xc0, !PT ;  /* 0x000003800c037812 */ /* 0x000fe200078ec0ff */
[----:B------:R-:W-:Y:S01]  /*6fd0*/  UIMAD.WIDE.U32 UR8, UR4, UR12, URZ ;  /* 0x0000000c040872a5 */ /* 0x000fe2000f8e003f */
[----:B------:R-:W-:Y:S01]  /*6fe0*/  SHF.R.U64 R76, R76, 0x3, RZ ;  /* 0x000000034c4c7819 */ /* 0x000fe200000012ff */
[----:B0-----:R-:W0:Y:S01]  /*6ff0*/  @P1 LDC R21, c[0x0][0xbf0] ;  /* 0x0002fc00ff151b82 */ /* 0x001e220000000800 */
[----:B------:R-:W-:Y:S01]  /*7000*/  SHF.R.U64 R72, R72, 0x3, RZ ;  /* 0x0000000348487819 */ /* 0x000fe200000012ff */
[----:B------:R-:W-:Y:S01]  /*7010*/  ULDC.64 UR10, c[0x0][0xae8] ;  /* 0x0002ba00000a7ab9 */ /* 0x000fe20000000a00 */
[----:B------:R-:W-:Y:S01]  /*7020*/  SHF.R.U64 R64, R64, 0x3, RZ ;  /* 0x0000000340407819 */ /* 0x000fe200000012ff */
[----:B------:R-:W-:Y:S01]  /*7030*/  IMAD.U32 R20, RZ, RZ, UR44 ;  /* 0x0000002cff147e24 */ /* 0x000fe2000f8e00ff */
[----:B------:R-:W-:Y:S01]  /*7040*/  LOP3.LUT R4, R13, R4, RZ, 0x3c, !PT ;  /* 0x000000040d047212 */ /* 0x000fe200078e3cff */
[----:B------:R-:W5:Y:S01]  /*7050*/  LD.E.128 R24, desc[UR40][R24.64] ;  /* 0x0000002818187980 */ /* 0x000f62000c101d00 */
[----:B------:R-:W-:-:S02]  /*7060*/  SHF.R.U64 R3, R3, 0x3, RZ ;  /* 0x0000000303037819 */ /* 0x000fc400000012ff */
[----:B------:R-:W-:Y:S01]  /*7070*/  LOP3.LUT R76, R76, R77, RZ, 0x3c, !PT ;  /* 0x0000004d4c4c7212 */ /* 0x000fe200078e3cff */
[--C-:B------:R-:W-:Y:S01]  /*7080*/  IMAD.X R77, RZ, RZ, R5.reuse, P6 ;  /* 0x000000ffff4d7224 */ /* 0x100fe200030e0605 */
[----:B------:R-:W-:Y:S01]  /*7090*/  LOP3.LUT R72, R72, R73, RZ, 0x3c, !PT ;  /* 0x0000004948487212 */ /* 0x000fe200078e3cff */
[--C-:B------:R-:W-:Y:S01]  /*70a0*/  IMAD.X R73, RZ, RZ, R5.reuse, P5 ;  /* 0x000000ffff497224 */ /* 0x100fe200028e0605 */
[----:B------:R-:W-:Y:S01]  /*70b0*/  LOP3.LUT R64, R64, R65, RZ, 0x3c, !PT ;  /* 0x0000004140407212 */ /* 0x000fe200078e3cff */
[----:B------:R-:W-:Y:S01]  /*70c0*/  IMAD.X R65, RZ, RZ, R5, P4 ;  /* 0x000000ffff417224 */ /* 0x000fe200020e0605 */
[----:B------:R-:W-:Y:S01]  /*70d0*/  LOP3.LUT R52, R3, R12, RZ, 0x3c, !PT ;  /* 0x0000000c03347212 */ /* 0x000fe200078e3cff */
[----:B------:R-:W-:Y:S01]  /*70e0*/  UIMAD UR7, UR4, UR13, UR7 ;  /* 0x0000000d040772a4 */ /* 0x000fe2000f8e0207 */
[----:B------:R2:W5:Y:S01]  /*70f0*/  LD.E.128 R12, desc[UR40][R4.64] ;  /* 0x00000028040c7980 */ /* 0x000562000c101d00 */
[----:B------:R-:W-:Y:S02]  /*7100*/  IMAD R3, R19, 0x20, R22 ;  /* 0x0000002013037824 */ /* 0x000fe400078e0216 */
[----:B------:R-:W-:Y:S01]  /*7110*/  IMAD.U32 R87, RZ, RZ, UR44 ;  /* 0x0000002cff577e24 */ /* 0x000fe2000f8e00ff */
[----:B------:R-:W5:Y:S04]  /*7120*/  LD.E.128 R28, desc[UR40][R28.64] ;  /* 0x000000281c1c7980 */ /* 0x000f68000c101d00 */
[----:B------:R-:W5:Y:S01]  /*7130*/  LD.E.128 R32, desc[UR40][R32.64] ;  /* 0x0000002820207980 */ /* 0x000f62000c101d00 */
[----:B--2---:R-:W2:Y:S01]  /*7140*/  @P1 LDC R5, c[0x0][0xbec] ;  /* 0x0002fb00ff051b82 */ /* 0x004ea20000000800 */
[----:B------:R-:W-:-:S02]  /*7150*/  UIADD3 UR9, UR9, UR7, URZ ;  /* 0x0000000709097290 */ /* 0x000fc4000fffe03f */
[----:B------:R-:W5:Y:S01]  /*7160*/  LD.E.128 R56, desc[UR40][R56.64] ;  /* 0x0000002838387980 */ /* 0x000f62000c101d00 */
[----:B------:R-:W-:Y:S01]  /*7170*/  UIMAD UR4, UR14, UR10, URZ ;  /* 0x0000000a0e0472a4 */ /* 0x000fe2000f8e023f */
[----:B------:R-:W-:Y:S01]  /*7180*/  IMAD R20, R20, 0x80, R3 ;  /* 0x0000008014147824 */ /* 0x000fe200078e0203 */
[----:B------:R-:W-:Y:S01]  /*7190*/  UIMAD.WIDE.U32 UR8, UR43, UR10, UR8 ;  /* 0x0000000a2b0872a5 */ /* 0x000fe2000f8e0008 */
[----:B------:R-:W5:Y:S01]  /*71a0*/  LD.E.128 R36, desc[UR40][R36.64] ;  /* 0x0000002824247980 */ /* 0x000f62000c101d00 */
[----:B------:R-:W-:-:S03]  /*71b0*/  UIMAD UR4, UR43, UR11, UR4 ;  /* 0x0000000b2b0472a4 */ /* 0x000fc6000f8e0204 */
[----:B------:R-:W-:Y:S01]  /*71c0*/  ULDC.64 UR10, c[0x0][0xaf0] ;  /* 0x0002bc00000a7ab9 */ /* 0x000fe20000000a00 */
[----:B------:R-:W-:Y:S01]  /*71d0*/  UIADD3 UR9, UR9, UR4, URZ ;  /* 0x0000000409097290 */ /* 0x000fe2000fffe03f */
[----:B------:R-:W5:Y:S01]  /*71e0*/  LD.E.128 R40, desc[UR40][R40.64] ;  /* 0x0000002828287980 */ /* 0x000f62000c101d00 */
[----:B------:R-:W-:Y:S01]  /*71f0*/  UIMAD UR4, UR45, UR10, URZ ;  /* 0x0000000a2d0472a4 */ /* 0x000fe2000f8e023f */
[----:B------:R-:W-:Y:S01]  /*7200*/  IMAD.MOV.U32 R3, RZ, RZ, R20 ;  /* 0x000000ffff037224 */ /* 0x000fe200078e0014 */
[----:B------:R-:W-:Y:S01]  /*7210*/  UIMAD.WIDE.U32 UR8, UR46, UR10, UR8 ;  /* 0x0000000a2e0872a5 */ /* 0x000fe2000f8e0008 */
[----:B------:R-:W5:Y:S01]  /*7220*/  LD.E.128 R44, desc[UR40][R44.64] ;  /* 0x000000282c2c7980 */ /* 0x000f62000c101d00 */
[----:B------:R-:W-:-:S03]  /*7230*/  UIMAD UR4, UR46, UR11, UR4 ;  /* 0x0000000b2e0472a4 */ /* 0x000fc6000f8e0204 */
[----:B------:R-:W5:Y:S01]  /*7240*/  LD.E.128 R68, desc[UR40][R68.64] ;  /* 0x0000002844447980 */ /* 0x000f62000c101d00 */
[----:B--2---:R-:W-:Y:S01]  /*7250*/  @P1 IMAD.HI.U32 R4, R20, R5, RZ ;  /* 0x0000000514041227 */ /* 0x004fe200078e00ff */
[----:B------:R-:W-:Y:S02]  /*7260*/  UIADD3 UR4, UR9, UR4, URZ ;  /* 0x0000000409047290 */ /* 0x000fe4000fffe03f */
[----:B------:R-:W5:Y:S02]  /*7270*/  LD.E.128 R60, desc[UR40][R60.64] ;  /* 0x000000283c3c7980 */ /* 0x000f64000c101d00 */
[----:B0-----:R-:W-:Y:S01]  /*7280*/  @P1 SHF.R.U32.HI R3, RZ, R21, R4 ;  /* 0x00000015ff031219 */ /* 0x001fe20000011604 */
[----:B------:R-:W-:Y:S01]  /*7290*/  IMAD.U32 R4, RZ, RZ, UR8 ;  /* 0x00000008ff047e24 */ /* 0x000fe2000f8e00ff */
[----:B-1----:R-:W5:Y:S02]  /*72a0*/  LD.E.128 R48, desc[UR40][R48.64] ;  /* 0x0000002830307980 */ /* 0x002f64000c101d00 */
[--C-:B------:R-:W-:Y:S01]  /*72b0*/  SHF.R.S32.HI R6, RZ, 0x1f, R3.reuse ;  /* 0x0000001fff067819 */ /* 0x100fe20000011403 */
[----:B------:R-:W-:Y:S01]  /*72c0*/  IMAD.MOV R21, RZ, RZ, -R3 ;  /* 0x000000ffff157224 */ /* 0x000fe200078e0a03 */
[----:B------:R-:W5:Y:S01]  /*72d0*/  LD.E.128 R8, desc[UR40][R10.64] ;  /* 0x000000280a087980 */ /* 0x000f62000c101d00 */
[----:B------:R-:W-:Y:S01]  /*72e0*/  IMAD.U32 R5, RZ, RZ, UR9 ;  /* 0x00000009ff057e24 */ /* 0x000fe2000f8e00ff */
[----:B------:R-:W-:Y:S01]  /*72f0*/  ULDC.64 UR8, c[0x0][0xae0] ;  /* 0x0002b80000087ab9 */ /* 0x000fe20000000a00 */
[----:B------:R-:W-:Y:S01]  /*7300*/  IMAD.U32 R5, RZ, RZ, UR4 ;  /* 0x00000004ff057e24 */ /* 0x000fe2000f8e00ff */
[----:B------:R-:W5:Y:S01]  /*7310*/  LD.E.128 R76, desc[UR40][R76.64] ;  /* 0x000000284c4c7980 */ /* 0x000f62000c101d00 */
[----:B------:R-:W-:-:S02]  /*7320*/  IMAD R6, R6, UR8, RZ ;  /* 0x0000000806067c24 */ /* 0x000fc4000f8e02ff */
[----:B------:R-:W-:Y:S01]  /*7330*/  IMAD R21, R80, R21, R20 ;  /* 0x0000001550157224 */ /* 0x000fe200078e0214 */
[----:B------:R-:W5:Y:S01]  /*7340*/  LD.E.128 R72, desc[UR40][R72.64] ;  /* 0x0000002848487980 */ /* 0x000f62000c101d00 */
[C---:B------:R-:W-:Y:S02]  /*7350*/  IMAD R81, R3.reuse, UR9, R6 ;  /* 0x0000000903517c24 */ /* 0x040fe4000f8e0206 */
[----:B------:R-:W-:Y:S01]  /*7360*/  IMAD.WIDE.U32 R4, R3, UR8, R4 ;  /* 0x0000000803047c25 */ /* 0x000fe2000f8e0004 */
[----:B------:R-:W5:Y:S01]  /*7370*/  LD.E.128 R64, desc[UR40][R64.64] ;  /* 0x0000002840407980 */ /* 0x000f62000c101d00 */
[----:B------:R-:W-:Y:S01]  /*7380*/  SHF.R.S32.HI R3, RZ, 0x1f, R21 ;  /* 0x0000001fff037819 */ /* 0x000fe20000011415 */
[----:B------:R-:W-:Y:S02]  /*7390*/  ULDC.64 UR8, c[0x0][0xad8] ;  /* 0x0002b60000087ab9 */ /* 0x000fe40000000a00 */
[----:B------:R-:W5:Y:S01]  /*73a0*/  LD.E.128 R52, desc[UR40][R52.64] ;  /* 0x0000002834347980 */ /* 0x000f62000c101d00 */
[----:B------:R-:W-:Y:S01]  /*73b0*/  IMAD R87, R87, 0x80, R22 ;  /* 0x0000008057577824 */ /* 0x000fe200078e0216 */
[----:B------:R-:W-:Y:S01]  /*73c0*/  @!PT LDS RZ, [RZ] ;  /* 0x00000000fffff984 */ /* 0x000fe20000000800 */
[----:B------:R-:W-:Y:S01]  /*73d0*/  @!PT LDS RZ, [RZ] ;  /* 0x00000000fffff984 */ /* 0x000fe20000000800 */
[----:B------:R-:W-:Y:S01]  /*73e0*/  @!PT LDS RZ, [RZ] ;  /* 0x00000000fffff984 */ /* 0x000fe20000000800 */
[----:B------:R-:W-:Y:S01]  /*73f0*/  @!PT LDS RZ, [RZ] ;  /* 0x00000000fffff984 */ /* 0x000fe20000000800 */
[----:B------:R0:W-:Y:S06]  /*7400*/  MEMBAR.ALL.CTA ;  /* 0x0000000000007992 */ /* 0x0001ec0000008000 */
[----:B0-----:R-:W0:Y:S01]  /*7410*/  FENCE.VIEW.ASYNC.S ;  /* 0x00000000000073c6 */ /* 0x001e220000000000 */
[----:B------:R-:W-:-:S02]  /*7420*/  IMAD.IADD R5, R5, 0x1, R81 ;  /* 0x0000000105057824 */ /* 0x000fc400078e0251 */
[----:B------:R-:W-:Y:S02]  /*7430*/  IMAD R6, R3, UR8, RZ ;  /* 0x0000000803067c24 */ /* 0x000fe4000f8e02ff */
[----:B------:R-:W-:Y:S02]  /*7440*/  VIADD R3, R87, 0x20 ;  /* 0x0000002057037836 */ /* 0x000fe40000000000 */
[C---:B------:R-:W-:Y:S02]  /*7450*/  IMAD R81, R21.reuse, UR9, R6 ;  /* 0x0000000915517c24 */ /* 0x040fe4000f8e0206 */
[----:B------:R-:W-:Y:S01]  /*7460*/  IMAD.WIDE.U32 R4, R21, UR8, R4 ;  /* 0x0000000815047c25 */ /* 0x000fe2000f8e0004 */
[-C--:B------:R-:W-:Y:S01]  /*7470*/  ISETP.GE.AND P1, PT, R3, R84.reuse, PT ;  /* 0x000000540300720c */ /* 0x080fe20003f26270 */
[----:B------:R-:W-:Y:S01]  /*7480*/  ULDC.64 UR8, c[0x0][0xa80] ;  /* 0x0002a00000087ab9 */ /* 0x000fe20000000a00 */
[C---:B------:R-:W-:Y:S01]  /*7490*/  ISETP.GE.AND P2, PT, R87.reuse, R84, PT ;  /* 0x000000545700720c */ /* 0x040fe20003f46270 */
[----:B------:R-:W-:Y:S01]  /*74a0*/  VIADD R3, R87, 0x40 ;  /* 0x0000004057037836 */ /* 0x000fe20000000000 */
[----:B------:R-:W-:Y:S01]  /*74b0*/  LEA R6, P3, R4, UR8, 0x1 ;  /* 0x0000000804067c11 */ /* 0x000fe2000f8608ff */
[----:B------:R-:W-:-:S02]  /*74c0*/  IMAD.IADD R5, R5, 0x1, R81 ;  /* 0x0000000105057824 */ /* 0x000fc400078e0251 */
[----:B------:R-:W-:Y:S01]  /*74d0*/  VIADD R0, R0, 0x22820 ;  /* 0x0002282000007836 */ /* 0x000fe20000000000 */
[----:B------:R-:W-:Y:S02]  /*74e0*/  ISETP.GE.AND P0, PT, R3, R84, PT ;  /* 0x000000540300720c */ /* 0x000fe40003f06270 */
[----:B------:R-:W-:Y:S02]  /*74f0*/  LEA.HI.X R3, R4, UR9, R5, 0x1, P3 ;  /* 0x0000000904037c11 */ /* 0x000fe400098f0c05 */
[----:B------:R-:W-:Y:S01]  /*7500*/  PRMT R0, RZ, 0x654, R0 ;  /* 0x00000654ff007816 */ /* 0x000fe20000000000 */
[----:B0-----:R0:W1:Y:S01]  /*7510*/  SHFL.IDX PT, R85, R6, RZ, 0x181f ;  /* 0x00181fff06557589 */ /* 0x00106200000e0000 */
[----:B------:R-:W-:Y:S02]  /*7520*/  BSSY B1, `(.L_x_9472) ;  /* 0x0000015000017945 */ /* 0x000fe40003800000 */
[----:B------:R0:W-:Y:S01]  /*7530*/  SYNCS.ARRIVE.TRANS64.RED.A1T0 RZ, [R0+URZ], RZ ;  /* 0x000000ff00ff79a7 */ /* 0x0001e2000810043f */
[----:B------:R0:W2:Y:S01]  /*7540*/  SHFL.IDX PT, R83, R3, RZ, 0x181f ;  /* 0x00181fff03537589 */ /* 0x0000a200000e0000 */
[----:B------:R-:W-:Y:S05]  /*7550*/  @P2 BRA `(.L_x_9473) ;  /* 0x0000000000442947 */ /* 0x000fea0003800000 */
[----:B------:R-:W-:Y:S02]  /*7560*/  ULDC UR4, c[0x0][0xac8] ;  /* 0x0002b20000047ab9 */ /* 0x000fe40000000800 */
[----:B------:R-:W-:Y:S02]  /*7570*/  ISETP.GE.AND P5, PT, R2, UR4, PT ;  /* 0x0000000402007c0c */ /* 0x000fe4000bfa6270 */
[----:B------:R-:W-:Y:S02]  /*7580*/  ISETP.GE.AND P4, PT, R17, UR4, PT ;  /* 0x0000000411007c0c */ /* 0x000fe4000bf86270 */
[----:B------:R-:W-:Y:S02]  /*7590*/  ISETP.GE.AND P3, PT, R16, UR4, PT ;  /* 0x0000000410007c0c */ /* 0x000fe4000bf66270 */
[----:B------:R-:W-:-:S07]  /*75a0*/  ISETP.GE.AND P2, PT, R18, UR4, PT ;  /* 0x0000000412007c0c */ /* 0x000fce000bf46270 */
[----:B-1----:R-:W-:-:S04]  /*75b0*/  @!P5 LEA R4, P6, R2, R85, 0x1 ;  /* 0x000000550204d211 */ /* 0x002fc800078c08ff */
[----:B--2---:R-:W-:Y:S02]  /*75c0*/  @!P5 LEA.HI.X R5, R2, R83, R208, 0x1, P6 ;  /* 0x000000530205d211 */ /* 0x004fe400030f0cd0 */
[----:B------:R-:W-:-:S03]  /*75d0*/  @!P4 LEA R20, P6, R17, R85, 0x1 ;  /* 0x000000551114c211 */ /* 0x000fc600078c08ff */
[----:B-----5:R3:W-:Y:S01]  /*75e0*/  @!P5 ST.E.128 desc[UR40][R4.64], R12 ;  /* 0x0000000c0400d985 */ /* 0x0207e2000c101d28 */
[----:B------:R-:W-:Y:S02]  /*75f0*/  @!P4 LEA.HI.X R21, R17, R83, R207, 0x1, P6 ;  /* 0x000000531115c211 */ /* 0x000fe400030f0ccf */
[----:B------:R-:W-:-:S03]  /*7600*/  @!P3 LEA R80, P6, R16, R85, 0x1 ;  /* 0x000000551050b211 */ /* 0x000fc600078c08ff */
[----:B------:R3:W-:Y:S01]  /*7610*/  @!P4 ST.E.128 desc[UR40][R20.64], R56 ;  /* 0x000000381400c985 */ /* 0x0007e2000c101d28 */
[----:B------:R-:W-:Y:S02]  /*7620*/  @!P3 LEA.HI.X R81, R16, R83, R206, 0x1, P6 ;  /* 0x000000531051b211 */ /* 0x000fe400030f0cce */
[----:B------:R-:W-:-:S03]  /*7630*/  @!P2 LEA R82, P6, R18, R85, 0x1 ;  /* 0x000000551252a211 */ /* 0x000fc600078c08ff */
[----:B------:R3:W-:Y:S01]  /*7640*/  @!P3 ST.E.128 desc[UR40][R80.64], R68 ;  /* 0x000000445000b985 */ /* 0x0007e2000c101d28 */
[----:B------:R-:W-:-:S05]  /*7650*/  @!P2 LEA.HI.X R83, R18, R83, R205, 0x1, P6 ;  /* 0x000000531253a211 */ /* 0x000fca00030f0ccd */
[----:B------:R3:W-:Y:S04]  /*7660*/  @!P2 ST.E.128 desc[UR40][R82.64], R76 ;  /* 0x0000004c5200a985 */ /* 0x0007e8000c101d28 */
.L_x_9473:
[----:B------:R-:W-:Y:S05]  /*7670*/  BSYNC B1 ;  /* 0x0000000000017941 */ /* 0x000fea0003800000 */
.L_x_9472:
[----:B---3--:R3:W4:Y:S01]  /*7680*/  SHFL.IDX PT, R21, R3, 0x1, 0x181f ;  /* 0x00381f0003157f89 */ /* 0x00872200000e0000 */
[----:B------:R-:W-:Y:S03]  /*7690*/  BSSY B1, `(.L_x_9474) ;  /* 0x0000014000017945 */ /* 0x000fe60003800000 */
[----:B-----5:R3:W0:Y:S01]  /*76a0*/  SHFL.IDX PT, R15, R6, 0x1, 0x181f ;  /* 0x00381f00060f7f89 */ /* 0x02062200000e0000 */
[----:B------:R-:W-:Y:S05]  /*76b0*/  @P1 BRA `(.L_x_9475) ;  /* 0x0000000000441947 */ /* 0x000fea0003800000 */
[----:B------:R-:W-:Y:S02]  /*76c0*/  ULDC UR4, c[0x0][0xac8] ;  /* 0x0002b20000047ab9 */ /* 0x000fe40000000800 */
[----:B------:R-:W-:Y:S02]  /*76d0*/  ISETP.GE.AND P4, PT, R2, UR4, PT ;  /* 0x0000000402007c0c */ /* 0x000fe4000bf86270 */
[----:B------:R-:W-:Y:S02]  /*76e0*/  ISETP.GE.AND P3, PT, R17, UR4, PT ;  /* 0x0000000411007c0c */ /* 0x000fe4000bf66270 */
[----:B------:R-:W-:Y:S02]  /*76f0*/  ISETP.GE.AND P2, PT, R16, UR4, PT ;  /* 0x0000000410007c0c */ /* 0x000fe4000bf46270 */
[----:B------:R-:W-:-:S07]  /*7700*/  ISETP.GE.AND P1, PT, R18, UR4, PT ;  /* 0x0000000412007c0c */ /* 0x000fce000bf26270 */
[CC--:B0-----:R-:W-:Y:S02]  /*7710*/  @!P4 LEA R4, P6, R2.reuse, R15.reuse, 0x1 ;  /* 0x0000000f0204c211 */ /* 0x0c1fe400078c08ff */
[C---:B------:R-:W-:Y:S02]  /*7720*/  @!P3 LEA R12, P5, R17.reuse, R15, 0x1 ;  /* 0x0000000f110cb211 */ /* 0x040fe400078a08ff */
[----:B----4-:R-:W-:Y:S02]  /*7730*/  @!P4 LEA.HI.X R5, R2, R21, R208, 0x1, P6 ;  /* 0x000000150205c211 */ /* 0x010fe400030f0cd0 */
[----:B------:R-:W-:Y:S02]  /*7740*/  @!P2 LEA R14, P6, R16, R15, 0x1 ;  /* 0x0000000f100ea211 */ /* 0x000fe400078c08ff */
[----:B------:R-:W-:Y:S01]  /*7750*/  @!P3 LEA.HI.X R13, R17, R21, R207, 0x1, P5 ;  /* 0x00000015110db211 */ /* 0x000fe200028f0ccf */
[----:B------:R0:W-:Y:S01]  /*7760*/  @!P4 ST.E.128 desc[UR40][R4.64], R24 ;  /* 0x000000180400c985 */ /* 0x0001e2000c101d28 */
[----:B------:R-:W-:-:S02]  /*7770*/  @!P1 LEA R20, P5, R18, R15, 0x1 ;  /* 0x0000000f12149211 */ /* 0x000fc400078a08ff */
[-C--:B------:R-:W-:Y:S01]  /*7780*/  @!P2 LEA.HI.X R15, R16, R21.reuse, R206, 0x1, P6 ;  /* 0x00000015100fa211 */ /* 0x080fe200030f0cce */
[----:B------:R0:W-:Y:S01]  /*7790*/  @!P3 ST.E.128 desc[UR40][R12.64], R36 ;  /* 0x000000240c00b985 */ /* 0x0001e2000c101d28 */
[----:B------:R-:W-:-:S03]  /*77a0*/  @!P1 LEA.HI.X R21, R18, R21, R205, 0x1, P5 ;  /* 0x0000001512159211 */ /* 0x000fc600028f0ccd */
[----:B------:R0:W-:Y:S04]  /*77b0*/  @!P2 ST.E.128 desc[UR40][R14.64], R60 ;  /* 0x0000003c0e00a985 */ /* 0x0001e8000c101d28 */
[----:B------:R0:W-:Y:S02]  /*77c0*/  @!P1 ST.E.128 desc[UR40][R20.64], R72 ;  /* 0x0000004814009985 */ /* 0x0001e4000c101d28 */
.L_x_9475:
[----:B------:R-:W-:Y:S05]  /*77d0*/  BSYNC B1 ;  /* 0x0000000000017941 */ /* 0x000fea0003800000 */
.L_x_9474:
[----:B0---4-:R0:W4:Y:S01]  /*77e0*/  SHFL.IDX PT, R21, R3, 0x2, 0x181f ;  /* 0x00581f0003157f89 */ /* 0x01112200000e0000 */
        /* <DEDUP_REMOVED lines=11> */
[----:B----4-:R-:W-:Y:S02]  /*78a0*/  @!P3 LEA.HI.X R5, R2, R21, R208, 0x1, P6 ;  /* 0x000000150205b211 */ /* 0x010fe400030f0cd0 */
[----:B------:R-:W-:Y:S02]  /*78b0*/  @!P0 LEA R20, P6, R18, R13, 0x1 ;  /* 0x0000000d12148211 */ /* 0x000fe400078c08ff */
[-C--:B------:R-:W-:Y:S01]  /*78c0*/  @!P2 LEA.HI.X R13, R17, R21.reuse, R207, 0x1, P5 ;  /* 0x00000015110da211 */ /* 0x080fe200028f0ccf */
[----:B------:R0:W-:Y:S01]  /*78d0*/  @!P3 ST.E.128 desc[UR40][R4.64], R28 ;  /* 0x0000001c0400b985 */ /* 0x0001e2000c101d28 */
[----:B------:R-:W-:-:S02]  /*78e0*/  @!P1 LEA.HI.X R15, R16, R21, R206, 0x1, P4 ;  /* 0x00000015100f9211 */ /* 0x000fc400020f0cce */
[----:B------:R-:W-:Y:S01]  /*78f0*/  @!P0 LEA.HI.X R21, R18, R21, R205, 0x1, P6 ;  /* 0x0000001512158211 */ /* 0x000fe200030f0ccd */
[----:B------:R0:W-:Y:S04]  /*7900*/  @!P2 ST.E.128 desc[UR40][R12.64], R40 ;  /* 0x000000280c00a985 */ /* 0x0001e8000c101d28 */
[----:B------:R0:W-:Y:S04]  /*7910*/  @!P1 ST.E.128 desc[UR40][R14.64], R48 ;  /* 0x000000300e009985 */ /* 0x0001e8000c101d28 */
[----:B------:R0:W-:Y:S02]  /*7920*/  @!P0 ST.E.128 desc[UR40][R20.64], R64 ;  /* 0x0000004014008985 */ /* 0x0001e4000c101d28 */
.L_x_9477:
[----:B------:R-:W-:Y:S05]  /*7930*/  BSYNC B1 ;  /* 0x0000000000017941 */ /* 0x000fea0003800000 */
.L_x_9476:
[----:B------:R-:W-:Y:S01]  /*7940*/  VIADD R0, R87, 0x60 ;  /* 0x0000006057007836 */ /* 0x000fe20000000000 */
[----:B0--3--:R-:W3:Y:S04]  /*7950*/  SHFL.IDX PT, R3, R3, 0x3, 0x181f ;  /* 0x00781f0003037f89 */ /* 0x009ee800000e0000 */
[----:B------:R-:W-:Y:S01]  /*7960*/  ISETP.GE.AND P0, PT, R0, R84, PT ;  /* 0x000000540000720c */ /* 0x000fe20003f06270 */
[----:B----4-:R4:W0:-:S12]  /*7970*/  SHFL.IDX PT, R21, R6, 0x3, 0x181f ;  /* 0x00781f0006157f89 */ /* 0x01081800000e0000 */
[----:B----4-:R-:W-:Y:S05]  /*7980*/  @P0 BRA `(.L_x_9478) ;  /* 0x0000000c00bc0947 */ /* 0x010fea0003800000 */
[----:B------:R-:W-:Y:S02]  /*7990*/  ULDC UR4, c[0x0][0xac8] ;  /* 0x0002b20000047ab9 */ /* 0x000fe40000000800 */
[----:B------:R-:W-:Y:S02]  /*79a0*/  ISETP.GE.AND P3, PT, R2, UR4, PT ;  /* 0x0000000402007c0c */ /* 0x000fe4000bf66270 */
[----:B------:R-:W-:Y:S02]  /*79b0*/  ISETP.GE.AND P4, PT, R17, UR4, PT ;  /* 0x0000000411007c0c */ /* 0x000fe4000bf86270 */
[----:B------:R-:W-:-:S09]  /*79c0*/  ISETP.GE.AND P5, PT, R16, UR4, PT ;  /* 0x0000000410007c0c */ /* 0x000fd2000bfa6270 */
[-C--:B0-----:R-:W-:Y:S02]  /*79d0*/  @!P3 LEA R4, P0, R2, R21.reuse, 0x1 ;  /* 0x000000150204b211 */ /* 0x081fe400078008ff */
[CC--:B------:R-:W-:Y:S02]  /*79e0*/  @!P4 LEA R12, P1, R17.reuse, R21.reuse, 0x1 ;  /* 0x00000015110cc211 */ /* 0x0c0fe400078208ff */
[----:B------:R-:W-:Y:S02]  /*79f0*/  @!P5 LEA R14, P2, R16, R21, 0x1 ;  /* 0x00000015100ed211 */ /* 0x000fe400078408ff */
[-C--:B---3--:R-:W-:Y:S02]  /*7a00*/  @!P3 LEA.HI.X R5, R2, R3.reuse, R208, 0x1, P0 ;  /* 0x000000030205b211 */ /* 0x088fe400000f0cd0 */
[-C--:B------:R-:W-:Y:S02]  /*7a10*/  @!P4 LEA.HI.X R13, R17, R3.reuse, R207, 0x1, P1 ;  /* 0x00000003110dc211 */ /* 0x080fe400008f0ccf */
[----:B------:R-:W-:Y:S01]  /*7a20*/  @!P5 LEA.HI.X R15, R16, R3, R206, 0x1, P2 ;  /* 0x00000003100fd211 */ /* 0x000fe200010f0cce */
[----:B------:R4:W-:Y:S01]  /*7a30*/  @!P3 ST.E.128 desc[UR40][R4.64], R32 ;  /* 0x000000200400b985 */ /* 0x0009e2000c101d28 */
[----:B------:R-:W-:-:S03]  /*7a40*/  ISETP.GE.AND P0, PT, R18, UR4, PT ;  /* 0x0000000412007c0c */ /* 0x000fc6000bf06270 */
[----:B------:R4:W-:Y:S04]  /*7a50*/  @!P4 ST.E.128 desc[UR40][R12.64], R44 ;  /* 0x0000002c0c00c985 */ /* 0x0009e8000c101d28 */
[----:B------:R4:W-:Y:S06]  /*7a60*/  @!P5 ST.E.128 desc[UR40][R14.64], R8 ;  /* 0x000000080e00d985 */ /* 0x0009ec000c101d28 */
[----:B------:R-:W-:Y:S05]  /*7a70*/  @P0 BRA `(.L_x_9478) ;  /* 0x0000000c00800947 */ /* 0x000fea0003800000 */
[----:B----4-:R-:W-:-:S04]  /*7a80*/  LEA R4, P0, R18, R21, 0x1 ;  /* 0x0000001512047211 */ /* 0x010fc800078008ff */
[----:B------:R-:W-:-:S05]  /*7a90*/  LEA.HI.X R5, R18, R3, R205, 0x1, P0 ;  /* 0x0000000312057211 */ /* 0x000fca00000f0ccd */
[----:B------:R0:W-:Y:S01]  /*7aa0*/  ST.E.128 desc[UR40][R4.64], R52 ;  /* 0x0000003404007985 */ /* 0x0001e2000c101d28 */
[----:B------:R-:W-:Y:S05]  /*7ab0*/  BRA `(.L_x_9478) ;  /* 0x0000000c00707947 */ /* 0x000fea0003800000 */
.L_x_9470:
        /* <DEDUP_REMOVED lines=23> */
[----:B0-----:R-:W-:Y:S01]  /*7c30*/  ISETP.NE.AND P0, PT, R13, 0x1, PT ;  /* 0x000000010d00780c */ /* 0x001fe20003f05270 */
[----:B------:R-:W-:Y:S01]  /*7c40*/  UMOV UR4, URZ ;  /* 0x0000003f00047c82 */ /* 0x000fe20008000000 */
[----:B------:R-:W-:Y:S01]  /*7c50*/  USHF.R.S32.HI UR11, URZ, 0x1f, UR43 ;  /* 0x0000001f3f0b7899 */ /* 0x000fe2000801142b */
[----:B------:R-:W-:-:S10]  /*7c60*/  ISETP.GE.AND P1, PT, R209, 0x80, PT ;  /* 0x00000080d100780c */ /* 0x000fd40003f26270 */
[----:B------:R-:W0:Y:S01]  /*7c70*/  @P0 LDC R11, c[0x0][0xbec] ;  /* 0x0002fb00ff0b0b82 */ /* 0x000e220000000800 */
[----:B--2---:R-:W-:-:S13]  /*7c80*/  @P2 R2UR UR4, R3 ;  /* 0x00000000030422ca */ /* 0x004fda00000e0000 */
[----:B------:R-:W-:Y:S01]  /*7c90*/  USHF.R.S32.HI UR10, URZ, 0x1f, UR4 ;  /* 0x0000001f3f0a7899 */ /* 0x000fe20008011404 */
[----:B01----:R-:W-:Y:S11]  /*7ca0*/  @P3 BRA `(.L_x_9479) ;  /* 0x0000000000103947 */ /* 0x003ff60003800000 */
[----:B------:R-:W-:Y:S05]  /*7cb0*/  @!P2 BRA `(.L_x_9479) ;  /* 0x00000000000ca947 */ /* 0x000fea0003800000 */
[----:B------:R-:W2:Y:S04]  /*7cc0*/  LDG.E R3, desc[UR40][R4.64] ;  /* 0x0000002804037981 */ /* 0x000ea8000c1e1900 */
[----:B-----5:R-:W2:Y:S02]  /*7cd0*/  LDG.E R0, desc[UR40][R4.64+0x4] ;  /* 0x0000042804007981 */ /* 0x020ea4000c1e1900 */
[----:B--2---:R-:W-:-:S07]  /*7ce0*/  IMAD.IADD R0, R0, 0x1, -R3 ;  /* 0x0000000100007824 */ /* 0x004fce00078e0a03 */
.L_x_9479:
        /* <DEDUP_REMOVED lines=46> */
.L_x_9481:
[----:B------:R-:W-:Y:S05]  /*7fd0*/  BSYNC B1 ;  /* 0x0000000000017941 */ /* 0x000fea0003800000 */
.L_x_9480:
[----:B------:R-:W1:Y:S01]  /*7fe0*/  @P0 LDC R5, c[0x0][0xbf0] ;  /* 0x0002fc00ff050b82 */ /* 0x000e620000000800 */
[----:B------:R-:W-:Y:S01]  /*7ff0*/  ULDC.64 UR12, c[0x0][0xaa0] ;  /* 0x0002a800000c7ab9 */ /* 0x000fe20000000a00 */
[----:B0-----:R-:W-:Y:S01]  /*8000*/  IMAD R3, R19, 0x20, R22 ;  /* 0x0000002013037824 */ /* 0x001fe200078e0216 */
[----:B------:R-:W-:Y:S01]  /*8010*/  UIMAD UR7, UR10, UR12, URZ ;  /* 0x0000000c0a0772a4 */ /* 0x000fe2000f8e023f */
[----:B------:R-:W-:Y:S01]  /*8020*/  IMAD.U32 R8, RZ, RZ, UR44 ;  /* 0x0000002cff087e24 */ /* 0x000fe2000f8e00ff */
[----:B------:R-:W-:Y:S01]  /*8030*/  UIMAD.WIDE.U32 UR8, UR4, UR12, URZ ;  /* 0x0000000c040872a5 */ /* 0x000fe2000f8e003f */
[----:B------:R-:W-:Y:S01]  /*8040*/  IMAD.U32 R15, RZ, RZ, UR44 ;  /* 0x0000002cff0f7e24 */ /* 0x000fe2000f8e00ff */
[----:B------:R-:W-:Y:S01]  /*8050*/  UIMAD UR7, UR4, UR13, UR7 ;  /* 0x0000000d040772a4 */ /* 0x000fe2000f8e0207 */
[----:B------:R-:W-:Y:S01]  /*8060*/  IMAD R8, R8, 0x80, R3 ;  /* 0x0000008008087824 */ /* 0x000fe200078e0203 */
[----:B------:R-:W-:Y:S01]  /*8070*/  BSSY B1, `(.L_x_9482) ;  /* 0x000003e000017945 */ /* 0x000fe20003800000 */
[----:B------:R-:W-:Y:S01]  /*8080*/  ULDC.64 UR12, c[0x0][0xae8] ;  /* 0x0002ba00000c7ab9 */ /* 0x000fe20000000a00 */
[----:B------:R-:W-:Y:S01]  /*8090*/  UIADD3 UR9, UR9, UR7, URZ ;  /* 0x0000000709097290 */ /* 0x000fe2000fffe03f */
[----:B------:R-:W-:Y:S01]  /*80a0*/  @P0 IMAD.HI.U32 R4, R8, R11, RZ ;  /* 0x0000000b08040227 */ /* 0x000fe200078e00ff */
[----:B------:R-:W-:-:S02]  /*80b0*/  UIMAD UR4, UR11, UR12, URZ ;  /* 0x0000000c0b0472a4 */ /* 0x000fc4000f8e023f */
[----:B------:R-:W-:Y:S01]  /*80c0*/  UIMAD.WIDE.U32 UR8, UR43, UR12, UR8 ;  /* 0x0000000c2b0872a5 */ /* 0x000fe2000f8e0008 */
[----:B------:R-:W-:Y:S01]  /*80d0*/  IMAD.MOV.U32 R3, RZ, RZ, R8 ;  /* 0x000000ffff037224 */ /* 0x000fe200078e0008 */
[----:B------:R-:W-:Y:S01]  /*80e0*/  UIMAD UR4, UR43, UR13, UR4 ;  /* 0x0000000d2b0472a4 */ /* 0x000fe2000f8e0204 */
[----:B------:R-:W-:-:S03]  /*80f0*/  ULDC.64 UR10, c[0x0][0xaf0] ;  /* 0x0002bc00000a7ab9 */ /* 0x000fc60000000a00 */
[----:B------:R-:W-:Y:S02]  /*8100*/  UIADD3 UR9, UR9, UR4, URZ ;  /* 0x0000000409097290 */ /* 0x000fe4000fffe03f */
[----:B------:R-:W-:Y:S01]  /*8110*/  UIMAD UR4, UR45, UR10, URZ ;  /* 0x0000000a2d0472a4 */ /* 0x000fe2000f8e023f */
[----:B-1----:R-:W-:Y:S01]  /*8120*/  @P0 SHF.R.U32.HI R3, RZ, R5, R4 ;  /* 0x00000005ff030219 */ /* 0x002fe20000011604 */
[----:B------:R-:W-:Y:S02]  /*8130*/  UIMAD.WIDE.U32 UR8, UR46, UR10, UR8 ;  /* 0x0000000a2e0872a5 */ /* 0x000fe4000f8e0008 */
[----:B------:R-:W-:Y:S01]  /*8140*/  UIMAD UR4, UR46, UR11, UR4 ;  /* 0x0000000b2e0472a4 */ /* 0x000fe2000f8e0204 */
[--C-:B------:R-:W-:Y:S01]  /*8150*/  SHF.R.S32.HI R4, RZ, 0x1f, R3.reuse ;  /* 0x0000001fff047819 */ /* 0x100fe20000011403 */
[----:B------:R-:W-:Y:S01]  /*8160*/  IMAD.MOV R9, RZ, RZ, -R3 ;  /* 0x000000ffff097224 */ /* 0x000fe200078e0a03 */
[----:B------:R-:W-:Y:S01]  /*8170*/  ULDC.64 UR10, c[0x0][0xae0] ;  /* 0x0002b800000a7ab9 */ /* 0x000fe20000000a00 */
[----:B------:R-:W-:-:S02]  /*8180*/  UIADD3 UR4, UR9, UR4, URZ ;  /* 0x0000000409047290 */ /* 0x000fc4000fffe03f */
[----:B------:R-:W-:Y:S02]  /*8190*/  IMAD.U32 R5, RZ, RZ, UR9 ;  /* 0x00000009ff057e24 */ /* 0x000fe4000f8e00ff */
[----:B------:R-:W-:Y:S02]  /*81a0*/  IMAD R6, R4, UR10, RZ ;  /* 0x0000000a04067c24 */ /* 0x000fe4000f8e02ff */
[----:B------:R-:W-:Y:S01]  /*81b0*/  IMAD.U32 R4, RZ, RZ, UR8 ;  /* 0x00000008ff047e24 */ /* 0x000fe2000f8e00ff */
[----:B------:R-:W-:Y:S01]  /*81c0*/  ULDC.64 UR8, c[0x0][0xad8] ;  /* 0x0002b60000087ab9 */ /* 0x000fe20000000a00 */
[----:B------:R-:W-:Y:S02]  /*81d0*/  IMAD.U32 R5, RZ, RZ, UR4 ;  /* 0x00000004ff057e24 */ /* 0x000fe4000f8e00ff */
[----:B------:R-:W-:Y:S02]  /*81e0*/  IMAD R9, R13, R9, R8 ;  /* 0x000000090d097224 */ /* 0x000fe400078e0208 */
[----:B------:R-:W-:-:S02]  /*81f0*/  IMAD R11, R3, UR11, R6 ;  /* 0x0000000b030b7c24 */ /* 0x000fc4000f8e0206 */
        /* <DEDUP_REMOVED lines=14> */
[----:B------:R0:W1:Y:S01]  /*82e0*/  SHFL.IDX PT, R9, R6, RZ, 0x181f ;  /* 0x00181fff06097589 */ /* 0x00006200000e0000 */
[-C--:B------:R-:W-:Y:S01]  /*82f0*/  ISETP.GE.AND P1, PT, R0, R13.reuse, PT ;  /* 0x0000000d0000720c */ /* 0x080fe20003f26270 */
[----:B------:R-:W-:Y:S02]  /*8300*/  VIADD R0, R8, 0x40 ;  /* 0x0000004008007836 */ /* 0x000fe40000000000 */
[----:B------:R0:W2:Y:S03]  /*8310*/  SHFL.IDX PT, R5, R3, RZ, 0x181f ;  /* 0x00181fff03057589 */ /* 0x0000a600000e0000 */
[----:B------:R-:W-:Y:S01]  /*8320*/  ISETP.GE.AND P0, PT, R0, R13, PT ;  /* 0x0000000d0000720c */ /* 0x000fe20003f06270 */
[----:B------:R-:W-:-:S12]  /*8330*/  @P2 BRA `(.L_x_9483) ;  /* 0x0000000000442947 */ /* 0x000fd80003800000 */
        /* <DEDUP_REMOVED lines=8> */
[----:B------:R3:W-:Y:S01]  /*83c0*/  @!P5 ST.E.128 desc[UR40][R10.64], RZ ;  /* 0x000000ff0a00d985 */ /* 0x0007e2000c101d28 */
[----:B------:R-:W-:Y:S02]  /*83d0*/  @!P4 LEA.HI.X R15, R17, R5, R207, 0x1, P6 ;  /* 0x00000005110fc211 */ /* 0x000fe400030f0ccf */
[----:B------:R-:W-:-:S03]  /*83e0*/  @!P3 LEA R20, P6, R16, R9, 0x1 ;  /* 0x000000091014b211 */ /* 0x000fc600078c08ff */
[----:B------:R3:W-:Y:S01]  /*83f0*/  @!P4 ST.E.128 desc[UR40][R14.64], RZ ;  /* 0x000000ff0e00c985 */ /* 0x0007e2000c101d28 */
[----:B------:R-:W-:Y:S02]  /*8400*/  @!P3 LEA.HI.X R21, R16, R5, R206, 0x1, P6 ;  /* 0x000000051015b211 */ /* 0x000fe400030f0cce */
[----:B------:R-:W-:-:S03]  /*8410*/  @!P2 LEA R4, P6, R18, R9, 0x1 ;  /* 0x000000091204a211 */ /* 0x000fc600078c08ff */
[----:B------:R3:W-:Y:S01]  /*8420*/  @!P3 ST.E.128 desc[UR40][R20.64], RZ ;  /* 0x000000ff1400b985 */ /* 0x0007e2000c101d28 */
[----:B------:R-:W-:-:S05]  /*8430*/  @!P2 LEA.HI.X R5, R18, R5, R205, 0x1, P6 ;  /* 0x000000051205a211 */ /* 0x000fca00030f0ccd */
[----:B------:R3:W-:Y:S04]  /*8440*/  @!P2 ST.E.128 desc[UR40][R4.64], RZ ;  /* 0x000000ff0400a985 */ /* 0x0007e8000c101d28 */
.L_x_9483:
[----:B------:R-:W-:Y:S05]  /*8450*/  BSYNC B1 ;  /* 0x0000000000017941 */ /* 0x000fea0003800000 */
.L_x_9482:
[----:B--23--:R2:W3:Y:S01]  /*8460*/  SHFL.IDX PT, R5, R3, 0x1, 0x181f ;  /* 0x00381f0003057f89 */ /* 0x00c4e200000e0000 */
[----:B------:R-:W-:Y:S03]  /*8470*/  BSSY B1, `(.L_x_9484) ;  /* 0x0000014000017945 */ /* 0x000fe60003800000 */
[----:B-1----:R2:W1:Y:S01]  /*8480*/  SHFL.IDX PT, R9, R6, 0x1, 0x181f ;  /* 0x00381f0006097f89 */ /* 0x00246200000e0000 */
[----:B------:R-:W-:Y:S05]  /*8490*/  @P1 BRA `(.L_x_9485) ;  /* 0x0000000000441947 */ /* 0x000fea0003800000 */
[----:B------:R-:W-:Y:S02]  /*84a0*/  ULDC UR4, c[0x0][0xac8] ;  /* 0x0002b20000047ab9 */ /* 0x000fe40000000800 */
[----:B------:R-:W-:Y:S02]  /*84b0*/  ISETP.GE.AND P4, PT, R2, UR4, PT ;  /* 0x0000000402007c0c */ /* 0x000fe4000bf86270 */
[----:B------:R-:W-:Y:S02]  /*84c0*/  ISETP.GE.AND P3, PT, R17, UR4, PT ;  /* 0x0000000411007c0c */ /* 0x000fe4000bf66270 */
[----:B------:R-:W-:Y:S02]  /*84d0*/  ISETP.GE.AND P2, PT, R16, UR4, PT ;  /* 0x0000000410007c0c */ /* 0x000fe4000bf46270 */
[----:B------:R-:W-:-:S07]  /*84e0*/  ISETP.GE.AND P1, PT, R18, UR4, PT ;  /* 0x0000000412007c0c */ /* 0x000fce000bf26270 */
[CC--:B-1----:R-:W-:Y:S02]  /*84f0*/  @!P4 LEA R10, P6, R2.reuse, R9.reuse, 0x1 ;  /* 0x00000009020ac211 */ /* 0x0c2fe400078c08ff */
[C---:B------:R-:W-:Y:S02]  /*8500*/  @!P3 LEA R14, P5, R17.reuse, R9, 0x1 ;  /* 0x00000009110eb211 */ /* 0x040fe400078a08ff */
[----:B---3--:R-:W-:Y:S02]  /*8510*/  @!P4 LEA.HI.X R11, R2, R5, R208, 0x1, P6 ;  /* 0x00000005020bc211 */ /* 0x008fe400030f0cd0 */
[----:B------:R-:W-:Y:S02]  /*8520*/  @!P2 LEA R20, P6, R16, R9, 0x1 ;  /* 0x000000091014a211 */ /* 0x000fe400078c08ff */
[----:B------:R-:W-:Y:S01]  /*8530*/  @!P3 LEA.HI.X R15, R17, R5, R207, 0x1, P5 ;  /* 0x00000005110fb211 */ /* 0x000fe200028f0ccf */
[----:B------:R4:W-:Y:S01]  /*8540*/  @!P4 ST.E.128 desc[UR40][R10.64], RZ ;  /* 0x000000ff0a00c985 */ /* 0x0009e2000c101d28 */
[----:B------:R-:W-:-:S02]  /*8550*/  @!P1 LEA R4, P5, R18, R9, 0x1 ;  /* 0x0000000912049211 */ /* 0x000fc400078a08ff */
[-C--:B------:R-:W-:Y:S01]  /*8560*/  @!P2 LEA.HI.X R21, R16, R5.reuse, R206, 0x1, P6 ;  /* 0x000000051015a211 */ /* 0x080fe200030f0cce */
[----:B------:R4:W-:Y:S01]  /*8570*/  @!P3 ST.E.128 desc[UR40][R14.64], RZ ;  /* 0x000000ff0e00b985 */ /* 0x0009e2000c101d28 */
[----:B------:R-:W-:-:S03]  /*8580*/  @!P1 LEA.HI.X R5, R18, R5, R205, 0x1, P5 ;  /* 0x0000000512059211 */ /* 0x000fc600028f0ccd */
[----:B------:R4:W-:Y:S04]  /*8590*/  @!P2 ST.E.128 desc[UR40][R20.64], RZ ;  /* 0x000000ff1400a985 */ /* 0x0009e8000c101d28 */
[----:B------:R4:W-:Y:S02]  /*85a0*/  @!P1 ST.E.128 desc[UR40][R4.64], RZ ;  /* 0x000000ff04009985 */ /* 0x0009e4000c101d28 */
.L_x_9485:
[----:B------:R-:W-:Y:S05]  /*85b0*/  BSYNC B1 ;  /* 0x0000000000017941 */ /* 0x000fea0003800000 */
.L_x_9484:
[----:B---34-:R3:W4:Y:S01]  /*85c0*/  SHFL.IDX PT, R5, R3, 0x2, 0x181f ;  /* 0x00581f0003057f89 */ /* 0x01872200000e0000 */
        /* <DEDUP_REMOVED lines=8> */
[-C--:B-1----:R-:W-:Y:S02]  /*8650*/  @!P3 LEA R10, P6, R2, R9.reuse, 0x1 ;  /* 0x00000009020ab211 */ /* 0x082fe400078c08ff */
[CC--:B------:R-:W-:Y:S02]  /*8660*/  @!P2 LEA R14, P5, R17.reuse, R9.reuse, 0x1 ;  /* 0x00000009110ea211 */ /* 0x0c0fe400078a08ff */
[----:B------:R-:W-:Y:S02]  /*8670*/  @!P1 LEA R20, P4, R16, R9, 0x1 ;  /* 0x0000000910149211 */ /* 0x000fe400078808ff */
[----:B----4-:R-:W-:Y:S02]  /*8680*/  @!P3 LEA.HI.X R11, R2, R5, R208, 0x1, P6 ;  /* 0x00000005020bb211 */ /* 0x010fe400030f0cd0 */
[----:B------:R-:W-:Y:S02]  /*8690*/  @!P0 LEA R4, P6, R18, R9, 0x1 ;  /* 0x0000000912048211 */ /* 0x000fe400078c08ff */
[-C--:B------:R-:W-:Y:S01]  /*86a0*/  @!P2 LEA.HI.X R15, R17, R5.reuse, R207, 0x1, P5 ;  /* 0x00000005110fa211 */ /* 0x080fe200028f0ccf */
[----:B------:R1:W-:Y:S01]  /*86b0*/  @!P3 ST.E.128 desc[UR40][R10.64], RZ ;  /* 0x000000ff0a00b985 */ /* 0x0003e2000c101d28 */
[----:B------:R-:W-:-:S02]  /*86c0*/  @!P1 LEA.HI.X R21, R16, R5, R206, 0x1, P4 ;  /* 0x0000000510159211 */ /* 0x000fc400020f0cce */
[----:B------:R-:W-:Y:S01]  /*86d0*/  @!P0 LEA.HI.X R5, R18, R5, R205, 0x1, P6 ;  /* 0x0000000512058211 */ /* 0x000fe200030f0ccd */
[----:B------:R1:W-:Y:S04]  /*86e0*/  @!P2 ST.E.128 desc[UR40][R14.64], RZ ;  /* 0x000000ff0e00a985 */ /* 0x0003e8000c101d28 */
[----:B------:R1:W-:Y:S04]  /*86f0*/  @!P1 ST.E.128 desc[UR40][R20.64], RZ ;  /* 0x000000ff14009985 */ /* 0x0003e8000c101d28 */
[----:B------:R1:W-:Y:S02]  /*8700*/  @!P0 ST.E.128 desc[UR40][R4.64], RZ ;  /* 0x000000ff04008985 */ /* 0x0003e4000c101d28 */
.L_x_9487:
[----:B------:R-:W-:Y:S05]  /*8710*/  BSYNC B1 ;  /* 0x0000000000017941 */ /* 0x000fea0003800000 */
.L_x_9486:
[----:B------:R-:W-:Y:S01]  /*8720*/  VIADD R0, R8, 0x60 ;  /* 0x0000006008007836 */ /* 0x000fe20000000000 */
[----:B0-23--:R-:W0:Y:S04]  /*8730*/  SHFL.IDX PT, R3, R3, 0x3, 0x181f ;  /* 0x00781f0003037f89 */ /* 0x00de2800000e0000 */
[----:B------:R-:W-:Y:S01]  /*8740*/  ISETP.GE.AND P0, PT, R0, R13, PT ;  /* 0x0000000d0000720c */ /* 0x000fe20003f06270 */
[----:B-1--4-:R1:W2:-:S12]  /*8750*/  SHFL.IDX PT, R5, R6, 0x3, 0x181f ;  /* 0x00781f0006057f89 */ /* 0x01229800000e0000 */
[----:B-1----:R-:W-:Y:S05]  /*8760*/  @P0 BRA `(.L_x_9478) ;  /* 0x0000000000440947 */ /* 0x002fea0003800000 */
[----:B------:R-:W-:Y:S02]  /*8770*/  ULDC UR4, c[0x0][0xac8] ;  /* 0x0002b20000047ab9 */ /* 0x000fe40000000800 */
[----:B------:R-:W-:Y:S02]  /*8780*/  ISETP.GE.AND P3, PT, R2, UR4, PT ;  /* 0x0000000402007c0c */ /* 0x000fe4000bf66270 */
[----:B------:R-:W-:Y:S02]  /*8790*/  ISETP.GE.AND P2, PT, R17, UR4, PT ;  /* 0x0000000411007c0c */ /* 0x000fe4000bf46270 */
[----:B------:R-:W-:Y:S02]  /*87a0*/  ISETP.GE.AND P1, PT, R16, UR4, PT ;  /* 0x0000000410007c0c */ /* 0x000fe4000bf26270 */
[----:B------:R-:W-:-:S07]  /*87b0*/  ISETP.GE.AND P0, PT, R18, UR4, PT ;  /* 0x0000000412007c0c */ /* 0x000fce000bf06270 */
[-C--:B--2---:R-:W-:Y:S02]  /*87c0*/  @!P3 LEA R8, P6, R2, R5.reuse, 0x1 ;  /* 0x000000050208b211 */ /* 0x084fe400078c08ff */
[CC--:B------:R-:W-:Y:S02]  /*87d0*/  @!P2 LEA R10, P5, R17.reuse, R5.reuse, 0x1 ;  /* 0x00000005110aa211 */ /* 0x0c0fe400078a08ff */
[----:B------:R-:W-:Y:S02]  /*87e0*/  @!P1 LEA R12, P4, R16, R5, 0x1 ;  /* 0x00000005100c9211 */ /* 0x000fe400078808ff */
[----:B0-----:R-:W-:Y:S02]  /*87f0*/  @!P3 LEA.HI.X R9, R2, R3, R208, 0x1, P6 ;  /* 0x000000030209b211 */ /* 0x001fe400030f0cd0 */
        /* <DEDUP_REMOVED lines=8> */
.L_x_9478:
[----:B------:R-:W-:Y:S05]  /*8880*/  BSYNC B0 ;  /* 0x0000000000007941 */ /* 0x000fea0003800000 */
.L_x_9469:
[----:B------:R-:W-:Y:S02]  /*8890*/  ULDC UR4, c[0x0][0xc3c] ;  /* 0x00030f0000047ab9 */ /* 0x000fe40000000800 */
[----:B------:R-:W-:-:S13]  /*88a0*/  ISETP.GE.AND P0, PT, R7, UR4, PT ;  /* 0x0000000407007c0c */ /* 0x000fda000bf06270 */
[----:B------:R-:W-:Y:S05]  /*88b0*/  @!P0 BRA `(.L_x_9488) ;  /* 0xffffff8400688947 */ /* 0x000fea000383ffff */
[----:B------:R-:W-:Y:S05]  /*88c0*/  EXIT ;  /* 0x000000000000794d */ /* 0x000fea0003800000 */
.L_x_9445:
        /* <DEDUP_REMOVED lines=16> */
.L_x_9489:
        /* <DEDUP_REMOVED lines=42> */
.L_x_9495:
        /* <DEDUP_REMOVED lines=12> */
.L_x_9494:
[----:B------:R-:W-:Y:S05]  /*8d30*/  BSYNC B0 ;  /* 0x0000000000007941 */ /* 0x000fea0003800000 */
.L_x_9493:
        /* <DEDUP_REMOVED lines=22> */
.L_x_9491:
        /* <DEDUP_REMOVED lines=16> */
.L_x_9496:
        /* <DEDUP_REMOVED lines=25> */
.L_x_9492:
[----:B------:R-:W-:Y:S02]  /*9130*/  IMAD.MOV.U32 R17, RZ, RZ, RZ ;  /* 0x000000ffff117224 */ /* 0x000fe400078e00ff */
[----:B------:R-:W-:Y:S02]  /*9140*/  IMAD.U32 R16, RZ, RZ, UR6 ;  /* 0x00000006ff107e24 */ /* 0x000fe4000f8e00ff */
[----:B------:R-:W-:-:S07]  /*9150*/  IMAD.MOV.U32 R18, RZ, RZ, RZ ;  /* 0x000000ffff127224 */ /* 0x000fce00078e00ff */
.L_x_9497:
[----:B------:R-:W-:-:S13]  /*9160*/  ISETP.NE.AND P0, PT, R5, RZ, PT ;  /* 0x000000ff0500720c */ /* 0x000fda0003f05270 */
[----:B------:R-:W0:Y:S01]  /*9170*/  @!P0 S2R R3, SR_CgaCtaId ;  /* 0x0000000000038919 */ /* 0x000e220000008800 */
[----:B------:R-:W-:-:S04]  /*9180*/  @!P0 MOV R0, 0x400 ;  /* 0x0000040000008802 */ /* 0x000fc80000000f00 */
[----:B0-----:R-:W-:-:S05]  /*9190*/  @!P0 LEA R0, R3, R0, 0x18 ;  /* 0x0000000003008211 */ /* 0x001fca00078ec0ff */
[----:B------:R2:W-:Y:S01]  /*91a0*/  @!P0 STS.128 [R0+0x228d0], R16 ;  /* 0x0228d01000008388 */ /* 0x0005e20000000c00 */
[----:B------:R-:W-:Y:S06]  /*91b0*/  BAR.ARV 0x5, 0x180 ;  /* 0x0146000000007b1d */ /* 0x000fec0000002000 */
.L_x_9490:
        /* <DEDUP_REMOVED lines=31> */
.L_x_9600:
        /* <DEDUP_REMOVED lines=56> */
.L_x_9499:
        /* <DEDUP_REMOVED lines=12> */
.L_x_9500:
[----:B------:R-:W-:Y:S05]  /*97f0*/  @!P0 BRA `(.L_x_9501) ;  /* 0x00000000000c8947 */ /* 0x000fea0003800000 */
[----:B------:R-:W2:Y:S04]  /*9800*/  LDG.E R6, desc[UR40][R4.64] ;  /* 0x0000002804067981 */ /* 0x000ea8000c1e1900 */
[----:B------:R-:W2:Y:S02]  /*9810*/  LDG.E R4, desc[UR40][R4.64+0x4] ;  /* 0x0000042804047981 */ /* 0x000ea4000c1e1900 */
[----:B--2---:R-:W-:-:S07]  /*9820*/  IMAD.IADD R6, R4, 0x1, -R6 ;  /* 0x0000000104067824 */ /* 0x004fce00078e0a06 */
.L_x_9501:
[----:B-----5:R-:W-:Y:S01]  /*9830*/  IMAD.IADD R2, R6, 0x1, -R0 ;  /* 0x0000000106027824 */ /* 0x020fe200078e0a00 */
[----:B------:R-:W-:Y:S03]  /*9840*/  BSSY B7, `(.L_x_9502) ;  /* 0x0000417000077945 */ /* 0x000fe60003800000 */
[C---:B------:R-:W-:Y:S01]  /*9850*/  VIADD R0, R2.reuse, 0x5f ;  /* 0x0000005f02007836 */ /* 0x040fe20000000000 */
[----:B------:R2:W-:Y:S01]  /*9860*/  STL [R1+0x38], R2 ;  /* 0x0000380201007387 */ /* 0x0005e20000100800 */
[----:B------:R-:W-:Y:S02]  /*9870*/  ISETP.GT.AND P0, PT, R2, RZ, PT ;  /* 0x000000ff0200720c */ /* 0x000fe40003f04270 */
[----:B------:R-:W-:-:S05]  /*9880*/  IMAD.HI R0, R0, 0x2aaaaaab, RZ ;  /* 0x2aaaaaab00007827 */ /* 0x000fca00078e02ff */
[----:B--2---:R-:W-:-:S04]  /*9890*/  SHF.R.U32.HI R2, RZ, 0x1f, R0 ;  /* 0x0000001fff027819 */ /* 0x004fc80000011600 */
[----:B------:R-:W-:-:S05]  /*98a0*/  LEA.HI.SX32 R0, R0, R2, 0x1c ;  /* 0x0000000200007211 */ /* 0x000fca00078fe2ff */
[----:B------:R2:W-:Y:S01]  /*98b0*/  STL [R1+0x2c], R0 ;  /* 0x00002c0001007387 */ /* 0x0005e20000100800 */
[----:B------:R-:W-:Y:S05]  /*98c0*/  @P0 BRA `(.L_x_9503) ;  /* 0x0000000000440947 */ /* 0x000fea0003800000 */
[----:B------:R-:W3:Y:S02]  /*98d0*/  S2R R3, SR_TID.X ;  /* 0x0000000000037919 */ /* 0x000ee40000002100 */
[----:B---3--:R-:W-:-:S04]  /*98e0*/  LOP3.LUT R3, R3, 0x7f, RZ, 0xc0, !PT ;  /* 0x0000007f03037812 */ /* 0x008fc800078ec0ff */
[----:B------:R-:W-:-:S13]  /*98f0*/  ISETP.NE.AND P0, PT, R3, RZ, PT ;  /* 0x000000ff0300720c */ /* 0x000fda0003f05270 */
[----:B------:R-:W-:Y:S05]  /*9900*/  @P0 BRA `(.L_x_9504) ;  /* 0x0000004000280947 */ /* 0x000fea0003800000 */
[----:B------:R-:W3:Y:S01]  /*9910*/  S2R R5, SR_LANEID ;  /* 0x0000000000057919 */ /* 0x000ee20000000000 */
[----:B------:R-:W-:Y:S01]  /*9920*/  VOTEU.ANY UR4, UPT, PT ;  /* 0x0000000000047886 */ /* 0x000fe200038e0100 */
[----:B------:R-:W4:Y:S01]  /*9930*/  LDC.64 R2, c[0x0][0xc60] ;  /* 0x00031800ff027b82 */ /* 0x000f220000000a00 */
[----:B--2---:R-:W3:Y:S02]  /*9940*/  FLO.U32 R0, UR4 ;  /* 0x0000000400007d00 */ /* 0x004ee400080e0000 */
[----:B---3--:R-:W-:-:S06]  /*9950*/  ISETP.EQ.U32.AND P0, PT, R0, R5, PT ;  /* 0x000000050000720c */ /* 0x008fcc0003f02070 */
[----:B------:R-:W4:Y:S07]  /*9960*/  POPC R5, UR4 ;  /* 0x0000000400057d09 */ /* 0x000f2e0008000000 */
[----:B----4-:R-:W2:Y:S01]  /*9970*/  @P0 ATOMG.E.ADD.STRONG.GPU PT, R3, desc[UR40][R2.64], R5 ;  /* 0x00000005020309a8 */ /* 0x010ea200081ee1e8 */
[----:B------:R-:W3:Y:S02]  /*9980*/  S2R R4, SR_LTMASK ;  /* 0x0000000000047919 */ /* 0x000ee40000003900 */
[----:B---3--:R-:W-:-:S04]  /*9990*/  LOP3.LUT R4, R4, UR4, RZ, 0xc0, !PT ;  /* 0x0000000404047c12 */ /* 0x008fc8000f8ec0ff */
[----:B-1----:R-:W1:Y:S01]  /*99a0*/  POPC R7, R4 ;  /* 0x0000000400077309 */ /* 0x002e620000000000 */
[----:B--2---:R-:W1:Y:S02]  /*99b0*/  SHFL.IDX PT, R0, R3, R0, 0x1f ;  /* 0x00001f0003007589 */ /* 0x004e6400000e0000 */
[----:B-1----:R-:W-:Y:S01]  /*99c0*/  IADD3 R16, R0, UR37, R7 ;  /* 0x0000002500107c10 */ /* 0x002fe2000fffe007 */
[----:B------:R-:W-:Y:S06]  /*99d0*/  BRA `(.L_x_9504) ;  /* 0x0000003c00f47947 */ /* 0x000fec0003800000 */
.L_x_9503:
        /* <DEDUP_REMOVED lines=21> */
.L_x_9506:
[----:B------:R-:W-:Y:S05]  /*9b30*/  BSYNC B6 ;  /* 0x0000000000067941 */ /* 0x000fea0003800000 */
.L_x_9505:
        /* <DEDUP_REMOVED lines=21> */
.L_x_9509:
        /* <DEDUP_REMOVED lines=16> */
.L_x_9508:
[----:B------:R-:W-:Y:S05]  /*9d90*/  BSYNC B6 ;  /* 0x0000000000067941 */ /* 0x000fea0003800000 */
.L_x_9507:
        /* <DEDUP_REMOVED lines=26> */
.L_x_9616:
        /* <DEDUP_REMOVED lines=9> */
.L_x_9619:
        /* <DEDUP_REMOVED lines=25> */
.L_x_9513:
[----:B------:R-:W4:Y:S04]  /*a160*/  LDL R7, [R1+0x4] ;  /* 0x0000040001077983 */ /* 0x000f280000100800 */
[----:B--23--:R-:W4:Y:S04]  /*a170*/  LDL R0, [R1+0x8] ;  /* 0x0000080001007983 */ /* 0x00cf280000100800 */
[----:B------:R-:W2:Y:S01]  /*a180*/  LDL R2, [R1+0x10] ;  /* 0x0000100001027983 */ /* 0x000ea20000100800 */
[----:B----4-:R-:W-:Y:S01]  /*a190*/  IMAD R0, R0, 0x8, R7 ;  /* 0x0000000800007824 */ /* 0x010fe200078e0207 */
[----:B--2---:R-:W-:-:S04]  /*a1a0*/  SHF.L.U32 R2, R2, 0x1f, RZ ;  /* 0x0000001f02027819 */ /* 0x004fc800000006ff */
[----:B------:R-:W2:Y:S02]  /*a1b0*/  SYNCS.PHASECHK.TRANS64.TRYWAIT P0, [R0+URZ+0x22840], R2 ;  /* 0x02284002000075a7 */ /* 0x000ea4000800017f */
[----:B--2---:R-:W-:Y:S05]  /*a1c0*/  @!P0 BRA `(.L_x_9514) ;  /* 0x0000004800388947 */ /* 0x004fea0003800000 */
.L_x_9620:
        /* <DEDUP_REMOVED lines=11> */
.L_x_9515:
[----:B------:R-:W3:Y:S04]  /*a280*/  LDL R6, [R1+0x4] ;  /* 0x0000040001067983 */ /* 0x000ee80000100800 */
[----:B------:R-:W3:Y:S04]  /*a290*/  LDL R5, [R1+0x8] ;  /* 0x0000080001057983 */ /* 0x000ee80000100800 */
[----:B-1----:R-:W4:Y:S04]  /*a2a0*/  LDL R4, [R1+0x50] ;  /* 0x0000500001047983 */ /* 0x002f280000100800 */
[----:B------:R-:W5:Y:S04]  /*a2b0*/  LDL R3, [R1+0x1c] ;  /* 0x00001c0001037983 */ /* 0x000f680000100800 */
[----:B--2---:R-:W2:Y:S01]  /*a2c0*/  LDL R2, [R1] ;  /* 0x0000000001027983 */ /* 0x004ea20000100800 */
[----:B------:R-:W-:Y:S01]  /*a2d0*/  R2UR UR9, R0 ;  /* 0x00000000000972ca */ /* 0x000fe200000e0000 */
[----:B------:R-:W-:Y:S01]  /*a2e0*/  UIADD3 UR6, UP0, UR38, 0x370, URZ ;  /* 0x0000037026067890 */ /* 0x000fe2000ff1e03f */
[----:B------:R-:W-:Y:S01]  /*a2f0*/  R2UR UR12, R18 ;  /* 0x00000000120c72ca */ /* 0x000fe200000e0000 */
[----:B------:R-:W-:Y:S01]  /*a300*/  UMOV UR5, 0x14f00000 ;  /* 0x14f0000000057882 */ /* 0x000fe20000000000 */
[----:B------:R-:W-:Y:S01]  /*a310*/  PLOP3.LUT P0, PT, PT, PT, PT, 0x80, 0x0 ;  /* 0x000000000000781c */ /* 0x000fe20003f0f070 */
[----:B------:R-:W-:Y:S01]  /*a320*/  UIADD3.X UR7, URZ, UR39, URZ, UP0, !UPT ;  /* 0x000000273f077290 */ /* 0x000fe200087fe43f */
[----:B------:R-:W-:-:S07]  /*a330*/  UMOV UR10, URZ ;  /* 0x0000003f000a7c82 */ /* 0x000fce0008000000 */
[----:B------:R-:W-:Y:S01]  /*a340*/  UIADD3 UR9, UR9, 0x22830, URZ ;  /* 0x0002283009097890 */ /* 0x000fe2000fffe03f */
[----:B---3--:R-:W-:Y:S01]  /*a350*/  IMAD R0, R5, 0x3000, R6 ;  /* 0x0000300005007824 */ /* 0x008fe200078e0206 */
[----:B----4-:R-:W-:-:S04]  /*a360*/  R2UR UR11, R4 ;  /* 0x00000000040b72ca */ /* 0x010fc800000e0000 */
[----:B------:R-:W-:Y:S02]  /*a370*/  R2UR UR8, R0 ;  /* 0x00000000000872ca */ /* 0x000fe400000e0000 */
[----:B-----5:R-:W-:Y:S02]  /*a380*/  R2UR UR4, R3 ;  /* 0x00000000030472ca */ /* 0x020fe400000e0000 */
[----:B------:R-:W-:Y:S02]  /*a390*/  P2R R0, PR, RZ, 0x1 ;  /* 0x00000001ff007803 */ /* 0x000fe40000000000 */
[----:B--2---:R-:W-:-:S03]  /*a3a0*/  R2UR UR13, R2 ;  /* 0x00000000020d72ca */ /* 0x004fc600000e0000 */
[----:B------:R3:W-:Y:S04]  /*a3b0*/  STL [R1+0x18], R0 ;  /* 0x0000180001007387 */ /* 0x0007e80000100800 */
[----:B------:R-:W-:Y:S02]  /*a3c0*/  UIADD3 UR8, UR8, 0x1c400, URZ ;  /* 0x0001c40008087890 */ /* 0x000fe4000fffe03f */
[----:B------:R-:W-:-:S03]  /*a3d0*/  UIMAD UR11, UR11, 0x60, UR4 ;  /* 0x000000600b0b78a4 */ /* 0x000fc6000f8e0204 */
[----:B------:R-:W-:-:S06]  /*a3e0*/  UMOV UR4, 0x0 ;  /* 0x0000000000047882 */ /* 0x000fcc0000000000 */
[----:B------:R3:W-:Y:S02]  /*a3f0*/  UTMALDG.4D [UR8], [UR6], desc[UR4] ;  /* 0x00000408060075b4 */ /* 0x0007e40008019000 */
[----:B---3--:R-:W-:Y:S01]  /*a400*/  NOP ;  /* 0x0000000000007918 */ /* 0x008fe20000000000 */
.L_x_9511:
[----:B------:R-:W3:Y:S04]  /*a410*/  LDL R2, [R1+0x4] ;  /* 0x0000040001027983 */ /* 0x000ee80000100800 */
[----:B------:R-:W2:Y:S04]  /*a420*/  LDL.LU R3, [R1+0x30] ;  /* 0x0000300001037983 */ /* 0x000ea80000300800 */
        /* <DEDUP_REMOVED lines=41> */
.L_x_9517:
[----:B------:R-:W-:Y:S05]  /*a6c0*/  BSYNC B6 ;  /* 0x0000000000067941 */ /* 0x000fea0003800000 */
.L_x_9516:
[----:B--2---:R-:W2:Y:S01]  /*a6d0*/  LDL.LU R4, [R1+0x30] ;  /* 0x0000300001047983 */ /* 0x004ea20000300800 */
[----:B------:R-:W1:Y:S01]  /*a6e0*/  LDC R7, c[0x0][0x448] ;  /* 0x00011200ff077b82 */ /* 0x000e620000000800 */
[----:B------:R-:W-:Y:S01]  /*a6f0*/  ULDC.64 UR4, c[0x0][0x2d8] ;  /* 0x0000b60000047ab9 */ /* 0x000fe20000000a00 */
[----:B------:R-:W-:Y:S01]  /*a700*/  IMAD.SHL.U32 R17, R17, 0x80, RZ ;  /* 0x0000008011117824 */ /* 0x000fe200078e00ff */
[----:B------:R-:W2:Y:S01]  /*a710*/  LDL.LU.64 R2, [R1+0x48] ;  /* 0x0000480001027983 */ /* 0x000ea20000300a00 */
[----:B------:R-:W-:-:S03]  /*a720*/  ULDC UR6, c[0x0][0x2b8] ;  /* 0x0000ae0000067ab9 */ /* 0x000fc60000000800 */
        /* <DEDUP_REMOVED lines=21> */
[----:B------:R-:W-:-:S03]  /*a880*/  ULDC.64 UR4, c[0x0][0x2d0] ;  /* 0x0000b40000047ab9 */ /* 0x000fc60000000a00 */
[----:B------:R-:W-:Y:S01]  /*a890*/  IMAD.IADD R3, R3, 0x1, R0 ;  /* 0x0000000103037824 */ /* 0x000fe200078e0200 */
[C---:B-1----:R-:W-:Y:S01]  /*a8a0*/  LOP3.LUT R5, R4.reuse, 0x7f, RZ, 0xc0, !PT ;  /* 0x0000007f04057812 */ /* 0x042fe200078ec0ff */
[----:B------:R-:W-:-:S03]  /*a8b0*/  IMAD.SHL.U32 R4, R4, 0x10, RZ ;  /* 0x0000001004047824 */ /* 0x000fc600078e00ff */
[----:B------:R-:W-:-:S04]  /*a8c0*/  SHF.R.U32.HI R5, RZ, 0x3, R5 ;  /* 0x00000003ff057819 */ /* 0x000fc80000011605 */
[----:B------:R-:W-:Y:S02]  /*a8d0*/  LOP3.LUT R4, R5, 0x70, R4, 0xf8, !PT ;  /* 0x0000007005047812 */ /* 0x000fe400078ef804 */
[----:B------:R-:W1:Y:S02]  /*a8e0*/  @P0 LDC R5, c[0x0][0x44c] ;  /* 0x00011300ff050b82 */ /* 0x000e640000000800 */
[----:B------:R-:W-:-:S05]  /*a8f0*/  LOP3.LUT R0, R4, R17, RZ, 0xfc, !PT ;  /* 0x0000001104007212 */ /* 0x000fca00078efcff */
        /* <DEDUP_REMOVED lines=23> */
[----:B------:R-:W-:-:S04]  /*aa70*/  IMAD.IADD R3, R8, 0x1, R17 ;  /* 0x0000000108037824 */ /* 0x000fc800078e0211 */
[C---:B------:R-:W-:Y:S02]  /*aa80*/  VIADD R5, R3.reuse, 0x10 ;  /* 0x0000001003057836 */ /* 0x040fe40000000000 */
        /* <DEDUP_REMOVED lines=59> */
[----:B0-----:R-:W0:Y:S03]  /*ae40*/  SHFL.IDX PT, R6, R2, 0x6, 0x181f ;  /* 0x00d81f0002067f89 */ /* 0x001e2600000e0000 */
[----:B-1----:R-:W-:-:S05]  /*ae50*/  @!P1 LEA R5, P2, R10, R5, 0x1 ;  /* 0x000000050a059211 */ /* 0x002fca00078408ff */
[----:B0-----:R-:W-:-:S04]  /*ae60*/  @!P1 IMAD.X R6, RZ, RZ, R6, P2 ;  /* 0x000000ffff069224 */ /* 0x001fc800010e0606 */
[----:B------:R-:W-:Y:S02]  /*ae70*/  @!P1 IMAD.MOV.U32 R7, RZ, RZ, R6 ;  /* 0x000000ffff079224 */ /* 0x000fe400078e0006 */
[----:B------:R-:W-:Y:S02]  /*ae80*/  @!P1 IMAD.MOV.U32 R6, RZ, RZ, R5 ;  /* 0x000000ffff069224 */ /* 0x000fe400078e0005 */
[----:B------:R0:W1:Y:S04]  /*ae90*/  SHFL.IDX PT, R5, R2, 0x7, 0x181f ;  /* 0x00f81f0002057f89 */ /* 0x00006800000e0000 */
[----:B------:R0:W-:Y:S02]  /*aea0*/  @!P1 LDGSTS.E.BYPASS.LTC128B.128 [R9+0x1b400], desc[UR40][R6.64], !P0 ;  /* 0x1b40000006099fae */ /* 0x0001e4000c101d68 */
.L_x_9637:
        /* <DEDUP_REMOVED lines=11> */
.L_x_9519:
        /* <DEDUP_REMOVED lines=19> */
.L_x_9638:
[----:B------:R-:W-:Y:S05]  /*b090*/  BSYNC B0 ;  /* 0x0000000000007941 */ /* 0x000fea0003800000 */
.L_x_9520:
        /* <DEDUP_REMOVED lines=16> */
.L_x_9639:
[----:B------:R-:W-:Y:S05]  /*b1a0*/  BSYNC B1 ;  /* 0x0000000000017941 */ /* 0x000fea0003800000 */
.L_x_9524:
        /* <DEDUP_REMOVED lines=9> */
.L_x_9527:
[----:B------:R-:W-:Y:S05]  /*b240*/  BSYNC B1 ;  /* 0x0000000000017941 */ /* 0x000fea0003800000 */
.L_x_9526:
[----:B------:R-:W2:Y:S04]  /*b250*/  LDL R5, [R1+0x4] ;  /* 0x0000040001057983 */ /* 0x000ea80000100800 */
[----:B------:R-:W2:Y:S04]  /*b260*/  LDL R3, [R1+0x8] ;  /* 0x0000080001037983 */ /* 0x000ea80000100800 */
        /* <DEDUP_REMOVED lines=10> */
[----:B---3--:R-:W-:Y:S02]  /*b310*/  IMAD R0, R0, 0x60, R4 ;  /* 0x0000006000007824 */ /* 0x008fe400078e0204 */
[----:B------:R-:W-:-:S07]  /*b320*/  VIADD R4, R3, 0x400 ;  /* 0x0000040003047836 */ /* 0x000fce0000000000 */
.L_x_9528:
        /* <DEDUP_REMOVED lines=16> */
.L_x_9529:
        /* <DEDUP_REMOVED lines=16> */
.L_x_9530:
        /* <DEDUP_REMOVED lines=16> */
.L_x_9531:
        /* <DEDUP_REMOVED lines=11> */
.L_x_9523:
[----:B------:R-:W-:Y:S05]  /*b6e0*/  BSYNC B0 ;  /* 0x0000000000007941 */ /* 0x000fea0003800000 */
.L_x_9522:
        /* <DEDUP_REMOVED lines=51> */
.L_x_9538:
        /* <DEDUP_REMOVED lines=9> */
.L_x_9640:
[----:B------:R-:W-:Y:S05]  /*bab0*/  BSYNC B3 ;  /* 0x0000000000037941 */ /* 0x000fea0003800000 */
.L_x_9539:
        /* <DEDUP_REMOVED lines=9> */
.L_x_9542:
[----:B------:R-:W-:Y:S05]  /*bb50*/  BSYNC B3 ;  /* 0x0000000000037941 */ /* 0x000fea0003800000 */
.L_x_9541:
        /* <DEDUP_REMOVED lines=14> */
.L_x_9543:
        /* <DEDUP_REMOVED lines=14> */
.L_x_9641:
[----:B------:R-:W-:Y:S05]  /*bd20*/  BSYNC B3 ;  /* 0x0000000000037941 */ /* 0x000fea0003800000 */
.L_x_9544:
        /* <DEDUP_REMOVED lines=11> */
.L_x_9547:
[----:B------:R-:W-:Y:S05]  /*bde0*/  BSYNC B3 ;  /* 0x0000000000037941 */ /* 0x000fea0003800000 */
.L_x_9546:
        /* <DEDUP_REMOVED lines=11> */
.L_x_9548:
        /* <DEDUP_REMOVED lines=16> */
.L_x_9549:
        /* <DEDUP_REMOVED lines=16> */
.L_x_9550:
        /* <DEDUP_REMOVED lines=16> */
.L_x_9551:
        /* <DEDUP_REMOVED lines=11> */
.L_x_9537:
[----:B------:R-:W-:Y:S05]  /*c250*/  BSYNC B1 ;  /* 0x0000000000017941 */ /* 0x000fea0003800000 */
.L_x_9536:
[----:B------:R-:W2:Y:S02]  /*c260*/  LDL.LU R4, [R1+0x2c] ;  /* 0x00002c0001047983 */ /* 0x000ea40000300800 */
[----:B--2---:R-:W-:-:S07]  /*c270*/  VIADD R0, R4, 0xfffffffd ;  /* 0xfffffffd04007836 */ /* 0x004fce0000000000 */
.L_x_9535:
[----:B------:R-:W-:Y:S05]  /*c280*/  BSYNC B2 ;  /* 0x0000000000027941 */ /* 0x000fea0003800000 */
.L_x_9534:
[----:B------:R-:W2:Y:S01]  /*c290*/  LDL.LU R2, [R1+0x28] ;  /* 0x0000280001027983 */ /* 0x000ea20000300800 */
[----:B------:R-:W-:-:S05]  /*c2a0*/  IMAD.MOV R6, RZ, RZ, -R6 ;  /* 0x000000ffff067224 */ /* 0x000fca00078e0a06 */
[----:B--2---:R-:W-:-:S13]  /*c2b0*/  ISETP.NE.AND P0, PT, R2, R6, PT ;  /* 0x000000060200720c */ /* 0x004fda0003f05270 */
[----:B------:R-:W-:Y:S05]  /*c2c0*/  @!P0 BRA `(.L_x_9533) ;  /* 0x0000001400488947 */ /* 0x000fea0003800000 */
.L_x_9584:
[----:B------:R-:W2:Y:S04]  /*c2d0*/  LDL R4, [R1+0x18] ;  /* 0x0000180001047983 */ /* 0x000ea80000100800 */
[----:B------:R-:W0:Y:S04]  /*c2e0*/  LDL.LU R3, [R1+0x8] ;  /* 0x0000080001037983 */ /* 0x000e280000300800 */
[----:B------:R-:W3:Y:S01]  /*c2f0*/  LDL.LU R2, [R1+0x10] ;  /* 0x0000100001027983 */ /* 0x000ee20000300800 */
[----:B------:R-:W-:Y:S05]  /*c300*/  YIELD ;  /* 0x0000000000007946 */ /* 0x000fea0003800000 */
[----:B------:R-:W-:Y:S01]  /*c310*/  BSSY B1, `(.L_x_9552) ;  /* 0x00000a2000017945 */ /* 0x000fe20003800000 */
[----:B--2---:R-:W-:Y:S01]  /*c320*/  ISETP.NE.AND P1, PT, R4, RZ, PT ;  /* 0x000000ff0400720c */ /* 0x004fe20003f25270 */
        /* <DEDUP_REMOVED lines=31> */
.L_x_9554:
[----:B0-----:R-:W2:Y:S01]  /*c520*/  LDL R2, [R1+0x4] ;  /* 0x0000040001027983 */ /* 0x001ea20000100800 */
[----:B------:R-:W0:Y:S02]  /*c530*/  S2R R3, SR_TID.X ;  /* 0x0000000000037919 */ /* 0x000e240000002100 */
[----:B0-----:R-:W-:Y:S02]  /*c540*/  LOP3.LUT R4, R3, 0x7f, RZ, 0xc0, !PT ;  /* 0x0000007f03047812 */ /* 0x001fe400078ec0ff */
[----:B------:R-:W-:Y:S01]  /*c550*/  SHF.L.U32 R3, R6, 0x1f, RZ ;  /* 0x0000001f06037819 */ /* 0x000fe200000006ff */
[----:B------:R-:W-:Y:S01]  /*c560*/  BSSY B2, `(.L_x_9555) ;  /* 0x0000005000027945 */ /* 0x000fe20003800000 */
[----:B------:R-:W-:Y:S01]  /*c570*/  ISETP.NE.AND P1, PT, R4, RZ, PT ;  /* 0x000000ff0400720c */ /* 0x000fe20003f25270 */
[----:B--2---:R-:W-:-:S04]  /*c580*/  IMAD R2, R7, 0x8, R2 ;  /* 0x0000000807027824 */ /* 0x004fc800078e0202 */
[----:B------:R-:W0:Y:S02]  /*c590*/  SYNCS.PHASECHK.TRANS64.TRYWAIT P0, [R2+URZ+0x22840], R3 ;  /* 0x02284003020075a7 */ /* 0x000e24000800017f */
[----:B0-----:R-:W-:Y:S06]  /*c5a0*/  @!P0 BRA `(.L_x_9556) ;  /* 0x0000003000388947 */ /* 0x001fec0003800000 */
.L_x_9642:
[----:B------:R-:W-:Y:S05]  /*c5b0*/  BSYNC B2 ;  /* 0x0000000000027941 */ /* 0x000fea0003800000 */
.L_x_9555:
        /* <DEDUP_REMOVED lines=9> */
.L_x_9558:
[----:B------:R-:W-:Y:S05]  /*c650*/  BSYNC B2 ;  /* 0x0000000000027941 */ /* 0x000fea0003800000 */
.L_x_9557:
        /* <DEDUP_REMOVED lines=13> */
.L_x_9559:
        /* <DEDUP_REMOVED lines=14> */
.L_x_9643:
[----:B------:R-:W-:Y:S05]  /*c810*/  BSYNC B2 ;  /* 0x0000000000027941 */ /* 0x000fea0003800000 */
.L_x_9560:
        /* <DEDUP_REMOVED lines=11> */
.L_x_9563:
[----:B------:R-:W-:Y:S05]  /*c8d0*/  BSYNC B2 ;  /* 0x0000000000027941 */ /* 0x000fea0003800000 */
.L_x_9562:
        /* <DEDUP_REMOVED lines=10> */
.L_x_9564:
        /* <DEDUP_REMOVED lines=16> */
.L_x_9565:
        /* <DEDUP_REMOVED lines=16> */
.L_x_9566:
        /* <DEDUP_REMOVED lines=16> */
.L_x_9567:
        /* <DEDUP_REMOVED lines=11> */
.L_x_9553:
[----:B------:R-:W-:Y:S05]  /*cd30*/  BSYNC B1 ;  /* 0x0000000000017941 */ /* 0x000fea0003800000 */
.L_x_9552:
[----:B------:R-:W2:Y:S01]  /*cd40*/  LDL R5, [R1+0x18] ;  /* 0x0000180001057983 */ /* 0x000ea20000100800 */
[----:B------:R-:W-:Y:S01]  /*cd50*/  VIADD R7, R7, 0x1 ;  /* 0x0000000107077836 */ /* 0x000fe20000000000 */
[----:B------:R-:W-:Y:S04]  /*cd60*/  BSSY B1, `(.L_x_9568) ;  /* 0x00000a5000017945 */ /* 0x000fe80003800000 */
[----:B------:R-:W-:-:S04]  /*cd70*/  ISETP.NE.AND P0, PT, R7, 0x2, PT ;  /* 0x000000020700780c */ /* 0x000fc80003f05270 */
[----:B------:R-:W-:Y:S02]  /*cd80*/  SEL R2, RZ, 0x1, P0 ;  /* 0x00000001ff027807 */ /* 0x000fe40000000000 */
[----:B------:R-:W-:Y:S02]  /*cd90*/  SEL R9, R7, RZ, P0 ;  /* 0x000000ff07097207 */ /* 0x000fe40000000000 */
[----:B-----5:R-:W-:-:S05]  /*cda0*/  LOP3.LUT R8, R6, R2, RZ, 0x3c, !PT ;  /* 0x0000000206087212 */ /* 0x020fca00078e3cff */
[----:B------:R0:W-:Y:S04]  /*cdb0*/  STL [R1+0x10], R8 ;  /* 0x0000100801007387 */ /* 0x0001e80000100800 */
[----:B------:R0:W-:Y:S01]  /*cdc0*/  STL [R1+0x8], R9 ;  /* 0x0000080901007387 */ /* 0x0001e20000100800 */
[----:B--2---:R-:W-:-:S13]  /*cdd0*/  ISETP.NE.AND P2, PT, R5, RZ, PT ;  /* 0x000000ff0500720c */ /* 0x004fda0003f45270 */
[----:B0-----:R-:W-:Y:S05]  /*cde0*/  @!P2 BRA `(.L_x_9569) ;  /* 0x000000080070a947 */ /* 0x001fea0003800000 */
[----:B------:R-:W-:Y:S01]  /*cdf0*/  ULDC.64 UR4, c[0x0][0x418] ;  /* 0x0001060000047ab9 */ /* 0x000fe20000000a00 */
[----:B------:R-:W-:Y:S01]  /*ce00*/  VIADD R6, R0, 0xffffffff ;  /* 0xffffffff00067836 */ /* 0x000fe20000000000 */
        /* <DEDUP_REMOVED lines=23> */
.L_x_9570:
        /* <DEDUP_REMOVED lines=9> */
.L_x_9644:
[----:B------:R-:W-:Y:S05]  /*d010*/  BSYNC B2 ;  /* 0x0000000000027941 */ /* 0x000fea0003800000 */
.L_x_9571:
        /* <DEDUP_REMOVED lines=9> */
.L_x_9574:
[----:B------:R-:W-:Y:S05]  /*d0b0*/  BSYNC B2 ;  /* 0x0000000000027941 */ /* 0x000fea0003800000 */
.L_x_9573:
[----:B------:R-:W2:Y:S04]  /*d0c0*/  LDL R8, [R1+0x4] ;  /* 0x0000040001087983 */ /* 0x000ea80000100800 */
        /* <DEDUP_REMOVED lines=13> */
.L_x_9575:
        /* <DEDUP_REMOVED lines=14> */
.L_x_9645:
[----:B------:R-:W-:Y:S05]  /*d280*/  BSYNC B2 ;  /* 0x0000000000027941 */ /* 0x000fea0003800000 */
.L_x_9576:
        /* <DEDUP_REMOVED lines=11> */
.L_x_9579:
[----:B------:R-:W-:Y:S05]  /*d340*/  BSYNC B2 ;  /* 0x0000000000027941 */ /* 0x000fea0003800000 */
.L_x_9578:
        /* <DEDUP_REMOVED lines=11> */
.L_x_9580:
        /* <DEDUP_REMOVED lines=16> */
.L_x_9581:
        /* <DEDUP_REMOVED lines=16> */
.L_x_9582:
        /* <DEDUP_REMOVED lines=16> */
.L_x_9583:
        /* <DEDUP_REMOVED lines=11> */
.L_x_9569:
[----:B------:R-:W-:Y:S05]  /*d7b0*/  BSYNC B1 ;  /* 0x0000000000017941 */ /* 0x000fea0003800000 */
.L_x_9568:
[C---:B------:R-:W-:Y:S01]  /*d7c0*/  ISETP.GT.AND P0, PT, R0.reuse, 0x1, PT ;  /* 0x000000010000780c */ /* 0x040fe20003f04270 */
[----:B------:R-:W-:-:S12]  /*d7d0*/  VIADD R0, R0, 0xfffffffe ;  /* 0xfffffffe00007836 */ /* 0x000fd80000000000 */
[----:B------:R-:W-:Y:S05]  /*d7e0*/  @P0 BRA `(.L_x_9584) ;  /* 0xffffffe800b80947 */ /* 0x000fea000383ffff */
.L_x_9533:
[----:B------:R-:W-:Y:S05]  /*d7f0*/  BSYNC B0 ;  /* 0x0000000000007941 */ /* 0x000fea0003800000 */
.L_x_9532:
        /* <DEDUP_REMOVED lines=24> */
.L_x_9586:
[----:B------:R-:W-:Y:S05]  /*d980*/  BSYNC B0 ;  /* 0x0000000000007941 */ /* 0x000fea0003800000 */
.L_x_9585:
[----:B------:R-:W-:-:S05]  /*d990*/  SEL R0, R0, RZ, P0 ;  /* 0x000000ff00007207 */ /* 0x000fca0000000000 */
[----:B------:R2:W-:Y:S02]  /*d9a0*/  STL [R1+0x8], R0 ;  /* 0x0000080001007387 */ /* 0x0005e40000100800 */
.L_x_9504:
[----:B------:R-:W-:Y:S05]  /*d9b0*/  BSYNC B7 ;  /* 0x0000000000077941 */ /* 0x000fea0003800000 */
.L_x_9502:
        /* <DEDUP_REMOVED lines=13> */
.L_x_9587:
        /* <DEDUP_REMOVED lines=36> */
.L_x_9655:
[----:B------:R-:W-:Y:S02]  /*dcd0*/  ULDC UR4, c[0x0][0xc38] ;  /* 0x00030e0000047ab9 */ /* 0x000fe40000000800 */
[----:B------:R-:W-:-:S04]  /*dce0*/  IMAD.U32 R16, RZ, RZ, UR4 ;  /* 0x00000004ff107e24 */ /* 0x000fc8000f8e00ff */
[----:B--2---:R-:W-:-:S04]  /*dcf0*/  IMAD R6, R14, R16, RZ ;  /* 0x000000100e067224 */ /* 0x004fc800078e02ff */
[----:B------:R-:W-:-:S05]  /*dd00*/  IMAD.IADD R4, R4, 0x1, R6 ;  /* 0x0000000104047824 */ /* 0x000fca00078e0206 */
[----:B------:R-:W-:-:S13]  /*dd10*/  ISETP.GT.AND P6, PT, R4, R0, PT ;  /* 0x000000000400720c */ /* 0x000fda0003fc4270 */
[----:B------:R-:W-:Y:S05]  /*dd20*/  @P6 BRA `(.L_x_9590) ;  /* 0x00000000009c6947 */ /* 0x000fea0003800000 */
.L_x_9595:
        /* <DEDUP_REMOVED lines=14> */
.L_x_9593:
[----:B------:R-:W-:Y:S05]  /*de10*/  BSYNC B0 ;  /* 0x0000000000007941 */ /* 0x000fea0003800000 */
.L_x_9592:
        /* <DEDUP_REMOVED lines=18> */
.L_x_9663:
[----:B------:R-:W-:Y:S02]  /*df40*/  ULDC UR4, c[0x0][0xc38] ;  /* 0x00030e0000047ab9 */ /* 0x000fe40000000800 */
[----:B------:R-:W-:-:S04]  /*df50*/  IMAD.U32 R16, RZ, RZ, UR4 ;  /* 0x00000004ff107e24 */ /* 0x000fc8000f8e00ff */
[----:B--2---:R-:W-:-:S04]  /*df60*/  IMAD R6, R14, R16, RZ ;  /* 0x000000100e067224 */ /* 0x004fc800078e02ff */
[----:B------:R-:W-:-:S05]  /*df70*/  IMAD.IADD R4, R6, 0x1, R4 ;  /* 0x0000000106047824 */ /* 0x000fca00078e0204 */
[----:B------:R-:W-:-:S13]  /*df80*/  ISETP.GT.AND P6, PT, R4, R0, PT ;  /* 0x000000000400720c */ /* 0x000fda0003fc4270 */
[----:B------:R-:W-:Y:S05]  /*df90*/  @!P6 BRA `(.L_x_9595) ;  /* 0xfffffffc0064e947 */ /* 0x000fea000383ffff */
.L_x_9590:
        /* <DEDUP_REMOVED lines=8> */
.L_x_9667:
[----:B------:R-:W-:Y:S01]  /*e020*/  ISETP.NE.AND P0, PT, R5, RZ, PT ;  /* 0x000000ff0500720c */ /* 0x000fe20003f05270 */
[----:B------:R-:W-:-:S12]  /*e030*/  IMAD.MOV.U32 R14, RZ, RZ, RZ ;  /* 0x000000ffff0e7224 */ /* 0x000fd800078e00ff */
[----:B------:R-:W-:Y:S05]  /*e040*/  @!P0 BRA `(.L_x_9597) ;  /* 0x0000000000108947 */ /* 0x000fea0003800000 */
[----:B------:R-:W-:Y:S01]  /*e050*/  UMOV UR4, 0xffffffff ;  /* 0xffffffff00047882 */ /* 0x000fe20000000000 */
[----:B0-----:R-:W-:Y:S02]  /*e060*/  VIADD R12, R4, 0xffffffff ;  /* 0xffffffff040c7836 */ /* 0x001fe40000000000 */
[----:B------:R-:W-:Y:S05]  /*e070*/  BRA.DIV UR4, `(.L_x_9598) ;  /* 0x0000002204007947 */ /* 0x000fea000b800000 */
[----:B------:R4:W0:Y:S02]  /*e080*/  SHFL.IDX PT, R14, R3, R12, 0x1f ;  /* 0x00001f0c030e7589 */ /* 0x00082400000e0000 */
.L_x_9597:
        /* <DEDUP_REMOVED lines=31> */
.L_x_9591:
[----:B------:R-:W-:Y:S01]  /*e280*/  UMOV UR4, URZ ;  /* 0x0000003f00047c82 */ /* 0x000fe20008000000 */
[----:B------:R-:W-:Y:S01]  /*e290*/  UMOV UR5, URZ ;  /* 0x0000003f00057c82 */ /* 0x000fe20008000000 */
[----:B------:R-:W-:Y:S01]  /*e2a0*/  ULDC UR6, c[0x0][0xc3c] ;  /* 0x00030f0000067ab9 */ /* 0x000fe20000000800 */
[----:B------:R-:W-:Y:S02]  /*e2b0*/  IMAD.MOV.U32 R16, RZ, RZ, R0 ;  /* 0x000000ffff107224 */ /* 0x000fe400078e0000 */
[----:B------:R-:W-:Y:S02]  /*e2c0*/  IMAD.U32 R17, RZ, RZ, UR4 ;  /* 0x00000004ff117e24 */ /* 0x000fe4000f8e00ff */
[----:B------:R-:W-:Y:S02]  /*e2d0*/  IMAD.U32 R18, RZ, RZ, UR5 ;  /* 0x00000005ff127e24 */ /* 0x000fe4000f8e00ff */
[----:B------:R-:W-:-:S07]  /*e2e0*/  IMAD.U32 R19, RZ, RZ, UR6 ;  /* 0x00000006ff137e24 */ /* 0x000fce000f8e00ff */
.L_x_9599:
        /* <DEDUP_REMOVED lines=12> */
.L_x_9588:
[----:B------:R-:W-:Y:S02]  /*e3b0*/  ULDC UR4, c[0x0][0xc3c] ;  /* 0x00030f0000047ab9 */ /* 0x000fe40000000800 */
[----:B----4-:R-:W-:-:S13]  /*e3c0*/  ISETP.GE.AND P0, PT, R19, UR4, PT ;  /* 0x0000000413007c0c */ /* 0x010fda000bf06270 */
[----:B------:R-:W-:Y:S05]  /*e3d0*/  @!P0 BRA `(.L_x_9600) ;  /* 0xffffffac00f48947 */ /* 0x000fea000383ffff */
[----:B------:R-:W-:Y:S05]  /*e3e0*/  BSYNC B8 ;  /* 0x0000000000087941 */ /* 0x000fea0003800000 */
.L_x_9498:
        /* <DEDUP_REMOVED lines=12> */
.L_x_9670:
[----:B------:R-:W-:Y:S05]  /*e4b0*/  BSYNC B0 ;  /* 0x0000000000007941 */ /* 0x000fea0003800000 */
.L_x_9601:
[----:B------:R-:W-:-:S03]  /*e4c0*/  UMOV UR4, 0xffffffff ;  /* 0xffffffff00047882 */ /* 0x000fc60000000000 */
[----:B------:R-:W-:Y:S05]  /*e4d0*/  BRA.DIV UR4, `(.L_x_9603) ;  /* 0x0000001e04207947 */ /* 0x000fea000b800000 */
[----:B------:R-:W1:Y:S02]  /*e4e0*/  S2R R2, SR_TID.X ;  /* 0x0000000000027919 */ /* 0x000e640000002100 */
[----:B-1----:R-:W-:-:S04]  /*e4f0*/  SHF.R.U32.HI R2, RZ, 0x5, R2 ;  /* 0x00000005ff027819 */ /* 0x002fc80000011602 */
[----:B------:R-:W-:-:S05]  /*e500*/  LOP3.LUT R2, R2, 0x3, RZ, 0xc0, !PT ;  /* 0x0000000302027812 */ /* 0x000fca00078ec0ff */
[----:B------:R1:W2:Y:S02]  /*e510*/  SHFL.IDX PT, R14, R2, RZ, 0x1f ;  /* 0x00001fff020e7589 */ /* 0x0002a400000e0000 */
.L_x_9673:
[----:B--2---:R-:W-:Y:S01]  /*e520*/  ISETP.NE.AND P0, PT, R14, RZ, PT ;  /* 0x000000ff0e00720c */ /* 0x004fe20003f05270 */
[----:B------:R-:W-:-:S12]  /*e530*/  BSSY B0, `(.L_x_9604) ;  /* 0x0000027000007945 */ /* 0x000fd80003800000 */
[----:B------:R-:W-:Y:S05]  /*e540*/  @P0 BRA `(.L_x_9605) ;  /* 0x0000000000940947 */ /* 0x000fea0003800000 */
[----:B------:R-:W-:-:S03]  /*e550*/  UMOV UR4, 0xffffffff ;  /* 0xffffffff00047882 */ /* 0x000fc60000000000 */
[----:B------:R-:W-:Y:S05]  /*e560*/  BRA.DIV UR4, `(.L_x_9606) ;  /* 0x0000001e04307947 */ /* 0x000fea000b800000 */
[----:B------:R-:W-:-:S13]  /*e570*/  ELECT P6, URZ, PT ;  /* 0x00000000003f782f */ /* 0x000fda00038c0000 */
.L_x_9676:
[----:B------:R-:W-:Y:S05]  /*e580*/  @!P6 BRA `(.L_x_9605) ;  /* 0x000000000084e947 */ /* 0x000fea0003800000 */
[----:B------:R-:W-:-:S06]  /*e590*/  ULOP3.LUT UR4, UR36, 0x2, URZ, 0xfc, !UPT ;  /* 0x0000000224047892 */ /* 0x000fcc000f8efc3f */
[----:B-1----:R-:W-:-:S05]  /*e5a0*/  IMAD.U32 R2, RZ, RZ, UR4 ;  /* 0x00000004ff027e24 */ /* 0x002fca000f8e00ff */
[----:B------:R-:W-:-:S13]  /*e5b0*/  ISETP.NE.AND P2, PT, R2, 0x3, PT ;  /* 0x000000030200780c */ /* 0x000fda0003f45270 */
[----:B------:R-:W-:Y:S05]  /*e5c0*/  @!P2 BRA `(.L_x_9607) ;  /* 0x000000000004a947 */ /* 0x000fea0003800000 */
[----:B------:R-:W-:Y:S01]  /*e5d0*/  BPT.TRAP 0x1 ;  /* 0x000000040000795c */ /* 0x000fe20000300000 */
.L_x_9607:
        /* <DEDUP_REMOVED lines=14> */
.L_x_9677:
[----:B------:R-:W1:Y:S02]  /*e6c0*/  SYNCS.PHASECHK.TRANS64.TRYWAIT P0, [R7+URZ], R2 ;  /* 0x00000002070075a7 */ /* 0x000e64000800017f */
[----:B-1----:R-:W-:Y:S05]  /*e6d0*/  @!P0 BRA `(.L_x_9609) ;  /* 0x0000001c00088947 */ /* 0x002fea0003800000 */
.L_x_9678:
[----:B------:R-:W-:Y:S05]  /*e6e0*/  @!P2 BRA `(.L_x_9610) ;  /* 0x000000000004a947 */ /* 0x000fea0003800000 */
[----:B------:R-:W-:Y:S01]  /*e6f0*/  BPT.TRAP 0x1 ;  /* 0x000000040000795c */ /* 0x000fe20000300000 */
.L_x_9610:
[----:B------:R-:W2:Y:S01]  /*e700*/  LDL.LU R4, [R1+0x8] ;  /* 0x0000080001047983 */ /* 0x000ea20000300800 */
[----:B------:R-:W-:-:S04]  /*e710*/  VIADD R0, R0, 0x22860 ;  /* 0x0002286000007836 */ /* 0x000fc80000000000 */
[----:B--2---:R-:W-:-:S04]  /*e720*/  IMAD R4, R4, 0x8, R0 ;  /* 0x0000000804047824 */ /* 0x004fc800078e0200 */
[----:B------:R-:W2:Y:S02]  /*e730*/  SYNCS.PHASECHK.TRANS64.TRYWAIT P0, [R4+URZ], R5 ;  /* 0x00000005040075a7 */ /* 0x000ea4000800017f */
[----:B--2---:R-:W-:Y:S05]  /*e740*/  @!P0 BRA `(.L_x_9611) ;  /* 0x0000001c00008947 */ /* 0x004fea0003800000 */
.L_x_9679:
[----:B------:R-:W-:-:S07]  /*e750*/  IMAD R3, R3, 0x8, R0 ;  /* 0x0000000803037824 */ /* 0x000fce00078e0200 */
.L_x_9612:
[----:B---3--:R3:W4:Y:S02]  /*e760*/  SYNCS.PHASECHK.TRANS64.TRYWAIT P0, [R3+URZ], R2 ;  /* 0x00000002030075a7 */ /* 0x008724000800017f */
[----:B----4-:R-:W-:Y:S05]  /*e770*/  @!P0 NANOSLEEP.SYNCS 0x989680 ;  /* 0x009896800000895d */ /* 0x010fea0003900000 */
[----:B------:R-:W4:Y:S02]  /*e780*/  @!P0 SYNCS.PHASECHK.TRANS64 P0, [R3+URZ], R2 ;  /* 0x00000002030085a7 */ /* 0x000f24000800007f */
[----:B----4-:R-:W-:Y:S05]  /*e790*/  @!P0 BRA `(.L_x_9612) ;  /* 0xfffffffc00f08947 */ /* 0x010fea000383ffff */
.L_x_9605:
[----:B------:R-:W-:Y:S05]  /*e7a0*/  BSYNC B0 ;  /* 0x0000000000007941 */ /* 0x000fea0003800000 */
.L_x_9604:
[----:B------:R-:W-:Y:S05]  /*e7b0*/  EXIT ;  /* 0x000000000000794d */ /* 0x000fea0003800000 */
.L_x_9450:
[----:B0-----:R0:W1:Y:S02]  /*e7c0*/  SYNCS.PHASECHK.TRANS64.TRYWAIT P0, [R7+URZ+0x22800], R0 ;  /* 0x02280000070075a7 */ /* 0x001064000800017f */
[----:B-1----:R-:W-:Y:S05]  /*e7d0*/  @!P0 NANOSLEEP.SYNCS 0x989680 ;  /* 0x009896800000895d */ /* 0x002fea0003900000 */
[----:B------:R-:W1:Y:S02]  /*e7e0*/  @!P0 SYNCS.PHASECHK.TRANS64 P0, [R7+URZ+0x22800], R0 ;  /* 0x02280000070085a7 */ /* 0x000e64000800007f */
[----:B-1----:R-:W-:Y:S05]  /*e7f0*/  @!P0 BRA `(.L_x_9450) ;  /* 0xfffffffc00f08947 */ /* 0x002fea000383ffff */
[----:B------:R-:W-:Y:S05]  /*e800*/  BRA `(.L_x_9613) ;  /* 0xffffff3000407947 */ /* 0x000fea000383ffff */
.L_x_9454:
[----:B-1----:R1:W2:Y:S02]  /*e810*/  SYNCS.PHASECHK.TRANS64.TRYWAIT P1, [R5+URZ+0x22830], R10 ;  /* 0x0228300a050075a7 */ /* 0x0022a4000802017f */
[----:B--2---:R-:W-:Y:S05]  /*e820*/  @!P1 NANOSLEEP.SYNCS 0x989680 ;  /* 0x009896800000995d */ /* 0x004fea0003900000 */
[----:B------:R-:W2:Y:S02]  /*e830*/  @!P1 SYNCS.PHASECHK.TRANS64 P1, [R5+URZ+0x22830], R10 ;  /* 0x0228300a050095a7 */ /* 0x000ea4000802007f */
[----:B--2---:R-:W-:Y:S05]  /*e840*/  @!P1 BRA `(.L_x_9454) ;  /* 0xfffffffc00f09947 */ /* 0x004fea000383ffff */
[----:B------:R-:W-:Y:S05]  /*e850*/  BRA `(.L_x_9453) ;  /* 0xffffff30006c7947 */ /* 0x000fea000383ffff */
.L_x_9458:
[----:B---3--:R3:W4:Y:S02]  /*e860*/  SYNCS.PHASECHK.TRANS64.TRYWAIT P2, [R5+URZ+0x22850], R10 ;  /* 0x0228500a050075a7 */ /* 0x008724000804017f */
[----:B----4-:R-:W-:Y:S05]  /*e870*/  @!P2 NANOSLEEP.SYNCS 0x989680 ;  /* 0x009896800000a95d */ /* 0x010fea0003900000 */
[----:B------:R-:W4:Y:S02]  /*e880*/  @!P2 SYNCS.PHASECHK.TRANS64 P2, [R5+URZ+0x22850], R10 ;  /* 0x0228500a0500a5a7 */ /* 0x000f24000804007f */
[----:B----4-:R-:W-:Y:S05]  /*e890*/  @!P2 BRA `(.L_x_9458) ;  /* 0xfffffffc00f0a947 */ /* 0x010fea000383ffff */
[----:B------:R-:W-:Y:S05]  /*e8a0*/  BRA `(.L_x_9457) ;  /* 0xffffff4400e07947 */ /* 0x000fea000383ffff */
.L_x_9463:
[----:B-1----:R-:W-:-:S04]  /*e8b0*/  IMAD.U32 R0, RZ, RZ, UR23 ;  /* 0x00000017ff007e24 */ /* 0x002fc8000f8e00ff */
[----:B------:R1:W2:Y:S03]  /*e8c0*/  SYNCS.PHASECHK.TRANS64.TRYWAIT P3, [R0+URZ+0x22830], R5 ;  /* 0x02283005000075a7 */ /* 0x0002a6000806017f */
[----:B--2---:R-:W-:Y:S05]  /*e8d0*/  @!P3 NANOSLEEP.SYNCS 0x989680 ;  /* 0x009896800000b95d */ /* 0x004fea0003900000 */
[----:B------:R-:W2:Y:S02]  /*e8e0*/  @!P3 SYNCS.PHASECHK.TRANS64 P3, [R0+URZ+0x22830], R5 ;  /* 0x022830050000b5a7 */ /* 0x000ea4000806007f */
[----:B--2---:R-:W-:Y:S05]  /*e8f0*/  @!P3 BRA `(.L_x_9463) ;  /* 0xfffffffc00ecb947 */ /* 0x004fea000383ffff */
[----:B------:R-:W-:Y:S05]  /*e900*/  BRA `(.L_x_9462) ;  /* 0xffffff4800f07947 */ /* 0x000fea000383ffff */
.L_x_9467:
[----:B-1----:R1:W2:Y:S02]  /*e910*/  SYNCS.PHASECHK.TRANS64.TRYWAIT P3, [R186+URZ+0x22850], R5 ;  /* 0x02285005ba0075a7 */ /* 0x0022a4000806017f */
[----:B--2---:R-:W-:Y:S05]  /*e920*/  @!P3 NANOSLEEP.SYNCS 0x989680 ;  /* 0x009896800000b95d */ /* 0x004fea0003900000 */
[----:B------:R-:W2:Y:S02]  /*e930*/  @!P3 SYNCS.PHASECHK.TRANS64 P3, [R186+URZ+0x22850], R5 ;  /* 0x02285005ba00b5a7 */ /* 0x000ea4000806007f */
[----:B--2---:R-:W-:Y:S05]  /*e940*/  @!P3 BRA `(.L_x_9467) ;  /* 0xfffffffc00f0b947 */ /* 0x004fea000383ffff */
[----:B------:R-:W-:Y:S05]  /*e950*/  BRA `(.L_x_9466) ;  /* 0xffffff6400107947 */ /* 0x000fea000383ffff */
.L_x_9510:
        /* <DEDUP_REMOVED lines=11> */
.L_x_9615:
[----:B------:R-:W-:Y:S05]  /*ea10*/  BSYNC B0 ;  /* 0x0000000000007941 */ /* 0x000fea0003800000 */
.L_x_9614:
[----:B------:R-:W-:Y:S05]  /*ea20*/  BRA `(.L_x_9616) ;  /* 0xffffffb400447947 */ /* 0x000fea000383ffff */
.L_x_9512:
[----:B------:R-:W-:Y:S01]  /*ea30*/  BSSY B0, `(.L_x_9617) ;  /* 0x0000006000007945 */ /* 0x000fe20003800000 */
[----:B------:R-:W-:-:S07]  /*ea40*/  IMAD.MOV.U32 R15, RZ, RZ, -0x1 ;  /* 0xffffffffff0f7424 */ /* 0x000fce00078e00ff */
[----:B012---:R-:W-:Y:S05]  /*ea50*/  WARPSYNC.COLLECTIVE R15, `(.L_x_9618) ;  /* 0x000000000f0c7348 */ /* 0x007fea0003c00000 */
[----:B------:R-:W-:Y:S02]  /*ea60*/  ELECT P6, UR62, PT ;  /* 0x00000000003e782f */ /* 0x000fe400038c0000 */
[----:B------:R-:W-:Y:S01]  /*ea70*/  MOV R14, UR62 ;  /* 0x0000003e000e7c02 */ /* 0x000fe20008000f00 */
[----:B012---:R-:W-:Y:S10]  /*ea80*/  ENDCOLLECTIVE ;  /* 0x000000000000791b */ /* 0x007ff40003800000 */
.L_x_9618:
[----:B------:R-:W-:Y:S05]  /*ea90*/  BSYNC B0 ;  /* 0x0000000000007941 */ /* 0x000fea0003800000 */
.L_x_9617:
[----:B------:R-:W-:Y:S05]  /*eaa0*/  BRA `(.L_x_9619) ;  /* 0xffffffb400487947 */ /* 0x000fea000383ffff */
.L_x_9514:
[----:B--2---:R2:W3:Y:S02]  /*eab0*/  SYNCS.PHASECHK.TRANS64.TRYWAIT P0, [R0+URZ+0x22840], R2 ;  /* 0x02284002000075a7 */ /* 0x0044e4000800017f */
[----:B---3--:R-:W-:Y:S05]  /*eac0*/  @!P0 NANOSLEEP.SYNCS 0x989680 ;  /* 0x009896800000895d */ /* 0x008fea0003900000 */
[----:B------:R-:W3:Y:S02]  /*ead0*/  @!P0 SYNCS.PHASECHK.TRANS64 P0, [R0+URZ+0x22840], R2 ;  /* 0x02284002000085a7 */ /* 0x000ee4000800007f */
[----:B---3--:R-:W-:Y:S05]  /*eae0*/  @!P0 BRA `(.L_x_9514) ;  /* 0xfffffffc00f08947 */ /* 0x008fea000383ffff */
[----:B------:R-:W-:Y:S05]  /*eaf0*/  BRA `(.L_x_9620) ;  /* 0xffffffb400b47947 */ /* 0x000fea000383ffff */
.L_x_9518:
[----:B------:R-:W2:Y:S01]  /*eb00*/  LDL.LU R11, [R1+0x3c] ;  /* 0x00003c00010b7983 */ /* 0x000ea20000300800 */
        /* <DEDUP_REMOVED lines=11> */
.L_x_9621:
[----:B------:R-:W-:Y:S02]  /*ebc0*/  IMAD.MOV.U32 R13, RZ, RZ, R0 ;  /* 0x000000ffff0d7224 */ /* 0x000fe400078e0000 */
[----:B------:R-:W-:-:S07]  /*ebd0*/  IMAD.MOV.U32 R6, RZ, RZ, R14 ;  /* 0x000000ffff067224 */ /* 0x000fce00078e000e */
[----:B------:R-:W-:Y:S05]  /*ebe0*/  WARPSYNC.COLLECTIVE R15, `(.L_x_9622) ;  /* 0x000000000f087348 */ /* 0x000fea0003c00000 */
[----:B------:R0:W1:Y:S02]  /*ebf0*/  SHFL.IDX P6, R14, R13, R12, R11 ;  /* 0x0000000c0d0e7389 */ /* 0x00006400000c000b */
[----:B01----:R-:W-:Y:S01]  /*ec00*/  ENDCOLLECTIVE ;  /* 0x000000000000791b */ /* 0x003fe20003800000 */
.L_x_9622:
[----:B------:R-:W-:Y:S02]  /*ec10*/  IMAD.MOV.U32 R13, RZ, RZ, R2 ;  /* 0x000000ffff0d7224 */ /* 0x000fe400078e0002 */
[----:B------:R-:W-:Y:S02]  /*ec20*/  IMAD.MOV.U32 R12, RZ, RZ, 0x1 ;  /* 0x00000001ff0c7424 */ /* 0x000fe400078e00ff */
[----:B------:R-:W-:-:S07]  /*ec30*/  IMAD.MOV.U32 R7, RZ, RZ, R14 ;  /* 0x000000ffff077224 */ /* 0x000fce00078e000e */
[----:B------:R-:W-:Y:S05]  /*ec40*/  WARPSYNC.COLLECTIVE R15, `(.L_x_9623) ;  /* 0x000000000f087348 */ /* 0x000fea0003c00000 */
[----:B------:R0:W1:Y:S02]  /*ec50*/  SHFL.IDX P6, R14, R13, R12, R11 ;  /* 0x0000000c0d0e7389 */ /* 0x00006400000c000b */
[----:B01----:R-:W-:Y:S01]  /*ec60*/  ENDCOLLECTIVE ;  /* 0x000000000000791b */ /* 0x003fe20003800000 */
.L_x_9623:
        /* <DEDUP_REMOVED lines=15> */
.L_x_9624:
[----:B------:R-:W-:Y:S02]  /*ed60*/  IMAD.MOV.U32 R13, RZ, RZ, R2 ;  /* 0x000000ffff0d7224 */ /* 0x000fe400078e0002 */
[----:B------:R-:W-:Y:S02]  /*ed70*/  IMAD.MOV.U32 R12, RZ, RZ, 0x2 ;  /* 0x00000002ff0c7424 */ /* 0x000fe400078e00ff */
[----:B------:R-:W-:-:S07]  /*ed80*/  IMAD.MOV.U32 R5, RZ, RZ, R14 ;  /* 0x000000ffff057224 */ /* 0x000fce00078e000e */
[----:B------:R-:W-:Y:S05]  /*ed90*/  WARPSYNC.COLLECTIVE R15, `(.L_x_9625) ;  /* 0x000000000f087348 */ /* 0x000fea0003c00000 */
[----:B------:R0:W1:Y:S02]  /*eda0*/  SHFL.IDX P6, R14, R13, R12, R11 ;  /* 0x0000000c0d0e7389 */ /* 0x00006400000c000b */
[----:B01----:R-:W-:Y:S01]  /*edb0*/  ENDCOLLECTIVE ;  /* 0x000000000000791b */ /* 0x003fe20003800000 */
.L_x_9625:
        /* <DEDUP_REMOVED lines=15> */
.L_x_9626:
[----:B------:R-:W-:Y:S02]  /*eeb0*/  IMAD.MOV.U32 R13, RZ, RZ, R2 ;  /* 0x000000ffff0d7224 */ /* 0x000fe400078e0002 */
[----:B------:R-:W-:Y:S02]  /*eec0*/  IMAD.MOV.U32 R12, RZ, RZ, 0x3 ;  /* 0x00000003ff0c7424 */ /* 0x000fe400078e00ff */
[----:B------:R-:W-:-:S07]  /*eed0*/  IMAD.MOV.U32 R5, RZ, RZ, R14 ;  /* 0x000000ffff057224 */ /* 0x000fce00078e000e */
[----:B------:R-:W-:Y:S05]  /*eee0*/  WARPSYNC.COLLECTIVE R15, `(.L_x_9627) ;  /* 0x000000000f087348 */ /* 0x000fea0003c00000 */
[----:B------:R0:W1:Y:S02]  /*eef0*/  SHFL.IDX P6, R14, R13, R12, R11 ;  /* 0x0000000c0d0e7389 */ /* 0x00006400000c000b */
[----:B01----:R-:W-:Y:S01]  /*ef00*/  ENDCOLLECTIVE ;  /* 0x000000000000791b */ /* 0x003fe20003800000 */
.L_x_9627:
        /* <DEDUP_REMOVED lines=15> */
.L_x_9628:
[----:B------:R-:W-:Y:S02]  /*f000*/  IMAD.MOV.U32 R13, RZ, RZ, R2 ;  /* 0x000000ffff0d7224 */ /* 0x000fe400078e0002 */
[----:B------:R-:W-:Y:S02]  /*f010*/  IMAD.MOV.U32 R12, RZ, RZ, 0x4 ;  /* 0x00000004ff0c7424 */ /* 0x000fe400078e00ff */
[----:B------:R-:W-:-:S07]  /*f020*/  IMAD.MOV.U32 R5, RZ, RZ, R14 ;  /* 0x000000ffff057224 */ /* 0x000fce00078e000e */
[----:B------:R-:W-:Y:S05]  /*f030*/  WARPSYNC.COLLECTIVE R15, `(.L_x_9629) ;  /* 0x000000000f087348 */ /* 0x000fea0003c00000 */
[----:B------:R0:W1:Y:S02]  /*f040*/  SHFL.IDX P6, R14, R13, R12, R11 ;  /* 0x0000000c0d0e7389 */ /* 0x00006400000c000b */
[----:B01----:R-:W-:Y:S01]  /*f050*/  ENDCOLLECTIVE ;  /* 0x000000000000791b */ /* 0x003fe20003800000 */
.L_x_9629:
        /* <DEDUP_REMOVED lines=15> */
.L_x_9630:
[----:B------:R-:W-:Y:S02]  /*f150*/  IMAD.MOV.U32 R13, RZ, RZ, R2 ;  /* 0x000000ffff0d7224 */ /* 0x000fe400078e0002 */
[----:B------:R-:W-:Y:S02]  /*f160*/  IMAD.MOV.U32 R12, RZ, RZ, 0x5 ;  /* 0x00000005ff0c7424 */ /* 0x000fe400078e00ff */
[----:B------:R-:W-:-:S07]  /*f170*/  IMAD.MOV.U32 R5, RZ, RZ, R14 ;  /* 0x000000ffff057224 */ /* 0x000fce00078e000e */
[----:B------:R-:W-:Y:S05]  /*f180*/  WARPSYNC.COLLECTIVE R15, `(.L_x_9631) ;  /* 0x000000000f087348 */ /* 0x000fea0003c00000 */
[----:B------:R0:W1:Y:S02]  /*f190*/  SHFL.IDX P6, R14, R13, R12, R11 ;  /* 0x0000000c0d0e7389 */ /* 0x00006400000c000b */
[----:B01----:R-:W-:Y:S01]  /*f1a0*/  ENDCOLLECTIVE ;  /* 0x000000000000791b */ /* 0x003fe20003800000 */
.L_x_9631:
        /* <DEDUP_REMOVED lines=15> */
.L_x_9632:
[----:B------:R-:W-:Y:S02]  /*f2a0*/  IMAD.MOV.U32 R13, RZ, RZ, R2 ;  /* 0x000000ffff0d7224 */ /* 0x000fe400078e0002 */
[----:B------:R-:W-:Y:S02]  /*f2b0*/  IMAD.MOV.U32 R12, RZ, RZ, 0x6 ;  /* 0x00000006ff0c7424 */ /* 0x000fe400078e00ff */
[----:B------:R-:W-:-:S07]  /*f2c0*/  IMAD.MOV.U32 R5, RZ, RZ, R14 ;  /* 0x000000ffff057224 */ /* 0x000fce00078e000e */
[----:B------:R-:W-:Y:S05]  /*f2d0*/  WARPSYNC.COLLECTIVE R15, `(.L_x_9633) ;  /* 0x000000000f087348 */ /* 0x000fea0003c00000 */
[----:B------:R0:W1:Y:S02]  /*f2e0*/  SHFL.IDX P6, R14, R13, R12, R11 ;  /* 0x0000000c0d0e7389 */ /* 0x00006400000c000b */
[----:B01----:R-:W-:Y:S01]  /*f2f0*/  ENDCOLLECTIVE ;  /* 0x000000000000791b */ /* 0x003fe20003800000 */
.L_x_9633:
        /* <DEDUP_REMOVED lines=13> */
.L_x_9634:
        /* <DEDUP_REMOVED lines=8> */
.L_x_9635:
        /* <DEDUP_REMOVED lines=13> */
.L_x_9636:
[----:B------:R-:W-:Y:S01]  /*f520*/  IMAD.MOV.U32 R0, RZ, RZ, R14 ;  /* 0x000000ffff007224 */ /* 0x000fe200078e000e */
[----:B------:R-:W-:Y:S06]  /*f530*/  BRA `(.L_x_9637) ;  /* 0xffffffb8005c7947 */ /* 0x000fec000383ffff */
.L_x_9521:
[----:B0-----:R-:W2:Y:S02]  /*f540*/  LDL R2, [R1+0x4] ;  /* 0x0000040001027983 */ /* 0x001ea40000100800 */
[----:B--2---:R0:W1:Y:S02]  /*f550*/  SYNCS.PHASECHK.TRANS64.TRYWAIT P0, [R2+URZ+0x22820], R0 ;  /* 0x02282000020075a7 */ /* 0x004064000800017f */
[----:B-1----:R-:W-:Y:S05]  /*f560*/  @!P0 NANOSLEEP.SYNCS 0x989680 ;  /* 0x009896800000895d */ /* 0x002fea0003900000 */
[----:B------:R-:W1:Y:S02]  /*f570*/  @!P0 SYNCS.PHASECHK.TRANS64 P0, [R2+URZ+0x22820], R0 ;  /* 0x02282000020085a7 */ /* 0x000e64000800007f */
[----:B-1----:R-:W-:Y:S05]  /*f580*/  @!P0 BRA `(.L_x_9521) ;  /* 0xfffffffc00ec8947 */ /* 0x002fea000383ffff */
[----:B------:R-:W-:Y:S05]  /*f590*/  BRA `(.L_x_9638) ;  /* 0xffffffb800bc7947 */ /* 0x000fea000383ffff */
.L_x_9525:
[----:B0-----:R0:W1:Y:S02]  /*f5a0*/  SYNCS.PHASECHK.TRANS64.TRYWAIT P0, [R2+URZ+0x22860], R0 ;  /* 0x02286000020075a7 */ /* 0x001064000800017f */
[----:B-1----:R-:W-:Y:S05]  /*f5b0*/  @!P0 NANOSLEEP.SYNCS 0x989680 ;  /* 0x009896800000895d */ /* 0x002fea0003900000 */
[----:B------:R-:W1:Y:S02]  /*f5c0*/  @!P0 SYNCS.PHASECHK.TRANS64 P0, [R2+URZ+0x22860], R0 ;  /* 0x02286000020085a7 */ /* 0x000e64000800007f */
[----:B-1----:R-:W-:Y:S05]  /*f5d0*/  @!P0 BRA `(.L_x_9525) ;  /* 0xfffffffc00f08947 */ /* 0x002fea000383ffff */
[----:B------:R-:W-:Y:S05]  /*f5e0*/  BRA `(.L_x_9639) ;  /* 0xffffffb800ec7947 */ /* 0x000fea000383ffff */
.L_x_9540:
[----:B-1----:R1:W2:Y:S02]  /*f5f0*/  SYNCS.PHASECHK.TRANS64.TRYWAIT P0, [R3+URZ+0x22840], R2 ;  /* 0x02284002030075a7 */ /* 0x0022a4000800017f */
[----:B--2---:R-:W-:Y:S05]  /*f600*/  @!P0 NANOSLEEP.SYNCS 0x989680 ;  /* 0x009896800000895d */ /* 0x004fea0003900000 */
[----:B------:R-:W2:Y:S02]  /*f610*/  @!P0 SYNCS.PHASECHK.TRANS64 P0, [R3+URZ+0x22840], R2 ;  /* 0x02284002030085a7 */ /* 0x000ea4000800007f */
[----:B--2---:R-:W-:Y:S05]  /*f620*/  @!P0 BRA `(.L_x_9540) ;  /* 0xfffffffc00f08947 */ /* 0x004fea000383ffff */
[----:B------:R-:W-:Y:S05]  /*f630*/  BRA `(.L_x_9640) ;  /* 0xffffffc4001c7947 */ /* 0x000fea000383ffff */
.L_x_9545:
[----:B0-----:R0:W2:Y:S02]  /*f640*/  SYNCS.PHASECHK.TRANS64.TRYWAIT P0, [R3+URZ+0x22860], R2 ;  /* 0x02286002030075a7 */ /* 0x0010a4000800017f */
[----:B--2---:R-:W-:Y:S05]  /*f650*/  @!P0 NANOSLEEP.SYNCS 0x989680 ;  /* 0x009896800000895d */ /* 0x004fea0003900000 */
[----:B------:R-:W2:Y:S02]  /*f660*/  @!P0 SYNCS.PHASECHK.TRANS64 P0, [R3+URZ+0x22860], R2 ;  /* 0x02286002030085a7 */ /* 0x000ea4000800007f */
[----:B--2---:R-:W-:Y:S05]  /*f670*/  @!P0 BRA `(.L_x_9545) ;  /* 0xfffffffc00f08947 */ /* 0x004fea000383ffff */
[----:B------:R-:W-:Y:S05]  /*f680*/  BRA `(.L_x_9641) ;  /* 0xffffffc400a47947 */ /* 0x000fea000383ffff */
.L_x_9556:
[----:B0-----:R0:W1:Y:S02]  /*f690*/  SYNCS.PHASECHK.TRANS64.TRYWAIT P0, [R2+URZ+0x22840], R3 ;  /* 0x02284003020075a7 */ /* 0x001064000800017f */
[----:B-1----:R-:W-:Y:S05]  /*f6a0*/  @!P0 NANOSLEEP.SYNCS 0x989680 ;  /* 0x009896800000895d */ /* 0x002fea0003900000 */
[----:B------:R-:W1:Y:S02]  /*f6b0*/  @!P0 SYNCS.PHASECHK.TRANS64 P0, [R2+URZ+0x22840], R3 ;  /* 0x02284003020085a7 */ /* 0x000e64000800007f */
[----:B-1----:R-:W-:Y:S05]  /*f6c0*/  @!P0 BRA `(.L_x_9556) ;  /* 0xfffffffc00f08947 */ /* 0x002fea000383ffff */
[----:B------:R-:W-:Y:S05]  /*f6d0*/  BRA `(.L_x_9642) ;  /* 0xffffffcc00b47947 */ /* 0x000fea000383ffff */
.L_x_9561:
[----:B-1----:R1:W2:Y:S02]  /*f6e0*/  SYNCS.PHASECHK.TRANS64.TRYWAIT P0, [R2+URZ+0x22860], R3 ;  /* 0x02286003020075a7 */ /* 0x0022a4000800017f */
[----:B--2---:R-:W-:Y:S05]  /*f6f0*/  @!P0 NANOSLEEP.SYNCS 0x989680 ;  /* 0x009896800000895d */ /* 0x004fea0003900000 */
[----:B------:R-:W2:Y:S02]  /*f700*/  @!P0 SYNCS.PHASECHK.TRANS64 P0, [R2+URZ+0x22860], R3 ;  /* 0x02286003020085a7 */ /* 0x000ea4000800007f */
[----:B--2---:R-:W-:Y:S05]  /*f710*/  @!P0 BRA `(.L_x_9561) ;  /* 0xfffffffc00f08947 */ /* 0x004fea000383ffff */
[----:B------:R-:W-:Y:S05]  /*f720*/  BRA `(.L_x_9643) ;  /* 0xffffffd000387947 */ /* 0x000fea000383ffff */
.L_x_9572:
[----:B0-----:R0:W1:Y:S02]  /*f730*/  SYNCS.PHASECHK.TRANS64.TRYWAIT P0, [R2+URZ+0x22840], R3 ;  /* 0x02284003020075a7 */ /* 0x001064000800017f */
[----:B-1----:R-:W-:Y:S05]  /*f740*/  @!P0 NANOSLEEP.SYNCS 0x989680 ;  /* 0x009896800000895d */ /* 0x002fea0003900000 */
[----:B------:R-:W1:Y:S02]  /*f750*/  @!P0 SYNCS.PHASECHK.TRANS64 P0, [R2+URZ+0x22840], R3 ;  /* 0x02284003020085a7 */ /* 0x000e64000800007f */
[----:B-1----:R-:W-:Y:S05]  /*f760*/  @!P0 BRA `(.L_x_9572) ;  /* 0xfffffffc00f08947 */ /* 0x002fea000383ffff */
[----:B------:R-:W-:Y:S05]  /*f770*/  BRA `(.L_x_9644) ;  /* 0xffffffd800247947 */ /* 0x000fea000383ffff */
.L_x_9577:
[----:B-1----:R1:W2:Y:S02]  /*f780*/  SYNCS.PHASECHK.TRANS64.TRYWAIT P0, [R2+URZ+0x22860], R3 ;  /* 0x02286003020075a7 */ /* 0x0022a4000800017f */
[----:B--2---:R-:W-:Y:S05]  /*f790*/  @!P0 NANOSLEEP.SYNCS 0x989680 ;  /* 0x009896800000895d */ /* 0x004fea0003900000 */
[----:B------:R-:W2:Y:S02]  /*f7a0*/  @!P0 SYNCS.PHASECHK.TRANS64 P0, [R2+URZ+0x22860], R3 ;  /* 0x02286003020085a7 */ /* 0x000ea4000800007f */
[----:B--2---:R-:W-:Y:S05]  /*f7b0*/  @!P0 BRA `(.L_x_9577) ;  /* 0xfffffffc00f08947 */ /* 0x004fea000383ffff */
[----:B------:R-:W-:Y:S05]  /*f7c0*/  BRA `(.L_x_9645) ;  /* 0xffffffd800ac7947 */ /* 0x000fea000383ffff */
.L_x_9589:
        /* <DEDUP_REMOVED lines=8> */
.L_x_9647:
[----:B------:R-:W-:Y:S05]  /*f850*/  BSYNC B0 ;  /* 0x0000000000007941 */ /* 0x000fea0003800000 */
.L_x_9646:
        /* <DEDUP_REMOVED lines=9> */
.L_x_9648:
        /* <DEDUP_REMOVED lines=18> */
.L_x_9649:
[----:B------:R-:W-:Y:S01]  /*fa10*/  IMAD.MOV.U32 R12, RZ, RZ, 0x2 ;  /* 0x00000002ff0c7424 */ /* 0x000fe200078e00ff */
[----:B------:R-:W-:-:S05]  /*fa20*/  SEL R5, R14, RZ, P1 ;  /* 0x000000ff0e057207 */ /* 0x000fca0000800000 */
[----:B------:R-:W-:-:S04]  /*fa30*/  IMAD.IADD R3, R2, 0x1, R5 ;  /* 0x0000000102037824 */ /* 0x000fc800078e0205 */
[----:B------:R-:W-:-:S07]  /*fa40*/  IMAD.MOV.U32 R13, RZ, RZ, R3 ;  /* 0x000000ffff0d7224 */ /* 0x000fce00078e0003 */
[----:B------:R-:W-:Y:S05]  /*fa50*/  WARPSYNC.COLLECTIVE R15, `(.L_x_9650) ;  /* 0x000000000f087348 */ /* 0x000fea0003c00000 */
[----:B------:R0:W1:Y:S02]  /*fa60*/  SHFL.UP P6, R14, R13, R12, R11 ;  /* 0x0400000c0d0e7389 */ /* 0x00006400000c000b */
[----:B01----:R-:W-:Y:S01]  /*fa70*/  ENDCOLLECTIVE ;  /* 0x000000000000791b */ /* 0x003fe20003800000 */
.L_x_9650:
[----:B------:R-:W-:Y:S01]  /*fa80*/  IMAD.MOV.U32 R12, RZ, RZ, 0x4 ;  /* 0x00000004ff0c7424 */ /* 0x000fe200078e00ff */
[----:B------:R-:W-:-:S05]  /*fa90*/  SEL R14, R14, RZ, P2 ;  /* 0x000000ff0e0e7207 */ /* 0x000fca0001000000 */
[----:B------:R-:W-:-:S04]  /*faa0*/  IMAD.IADD R3, R3, 0x1, R14 ;  /* 0x0000000103037824 */ /* 0x000fc800078e020e */
[----:B------:R-:W-:-:S07]  /*fab0*/  IMAD.MOV.U32 R13, RZ, RZ, R3 ;  /* 0x000000ffff0d7224 */ /* 0x000fce00078e0003 */
[----:B------:R-:W-:Y:S05]  /*fac0*/  WARPSYNC.COLLECTIVE R15, `(.L_x_9651) ;  /* 0x000000000f087348 */ /* 0x000fea0003c00000 */
[----:B------:R0:W1:Y:S02]  /*fad0*/  SHFL.UP P6, R14, R13, R12, R11 ;  /* 0x0400000c0d0e7389 */ /* 0x00006400000c000b */
[----:B01----:R-:W-:Y:S01]  /*fae0*/  ENDCOLLECTIVE ;  /* 0x000000000000791b */ /* 0x003fe20003800000 */
.L_x_9651:
[----:B------:R-:W-:Y:S01]  /*faf0*/  IMAD.MOV.U32 R12, RZ, RZ, 0x8 ;  /* 0x00000008ff0c7424 */ /* 0x000fe200078e00ff */
[----:B------:R-:W-:-:S05]  /*fb00*/  SEL R14, R14, RZ, P3 ;  /* 0x000000ff0e0e7207 */ /* 0x000fca0001800000 */
[----:B------:R-:W-:-:S04]  /*fb10*/  IMAD.IADD R3, R3, 0x1, R14 ;  /* 0x0000000103037824 */ /* 0x000fc800078e020e */
[----:B------:R-:W-:-:S07]  /*fb20*/  IMAD.MOV.U32 R13, RZ, RZ, R3 ;  /* 0x000000ffff0d7224 */ /* 0x000fce00078e0003 */
[----:B------:R-:W-:Y:S05]  /*fb30*/  WARPSYNC.COLLECTIVE R15, `(.L_x_9652) ;  /* 0x000000000f087348 */ /* 0x000fea0003c00000 */
[----:B------:R0:W1:Y:S02]  /*fb40*/  SHFL.UP P6, R14, R13, R12, R11 ;  /* 0x0400000c0d0e7389 */ /* 0x00006400000c000b */
[----:B01----:R-:W-:Y:S01]  /*fb50*/  ENDCOLLECTIVE ;  /* 0x000000000000791b */ /* 0x003fe20003800000 */
.L_x_9652:
[----:B------:R-:W-:Y:S01]  /*fb60*/  IMAD.MOV.U32 R12, RZ, RZ, 0x10 ;  /* 0x00000010ff0c7424 */ /* 0x000fe200078e00ff */
[----:B------:R-:W-:-:S05]  /*fb70*/  SEL R14, R14, RZ, P4 ;  /* 0x000000ff0e0e7207 */ /* 0x000fca0002000000 */
[----:B------:R-:W-:-:S04]  /*fb80*/  IMAD.IADD R3, R3, 0x1, R14 ;  /* 0x0000000103037824 */ /* 0x000fc800078e020e */
[----:B------:R-:W-:-:S07]  /*fb90*/  IMAD.MOV.U32 R13, RZ, RZ, R3 ;  /* 0x000000ffff0d7224 */ /* 0x000fce00078e0003 */
[----:B------:R-:W-:Y:S05]  /*fba0*/  WARPSYNC.COLLECTIVE R15, `(.L_x_9653) ;  /* 0x000000000f087348 */ /* 0x000fea0003c00000 */
[----:B------:R0:W1:Y:S02]  /*fbb0*/  SHFL.UP P6, R14, R13, R12, R11 ;  /* 0x0400000c0d0e7389 */ /* 0x00006400000c000b */
[----:B01----:R-:W-:Y:S01]  /*fbc0*/  ENDCOLLECTIVE ;  /* 0x000000000000791b */ /* 0x003fe20003800000 */
.L_x_9653:
        /* <DEDUP_REMOVED lines=8> */
.L_x_9654:
[----:B------:R-:W-:Y:S05]  /*fc50*/  BRA `(.L_x_9655) ;  /* 0xffffffe0001c7947 */ /* 0x000fea000383ffff */
.L_x_9594:
        /* <DEDUP_REMOVED lines=8> */
.L_x_9657:
[----:B------:R-:W-:Y:S05]  /*fce0*/  BSYNC B0 ;  /* 0x0000000000007941 */ /* 0x000fea0003800000 */
.L_x_9656:
        /* <DEDUP_REMOVED lines=9> */
.L_x_9658:
[----:B------:R-:W-:Y:S01]  /*fd80*/  IMAD.MOV.U32 R12, RZ, RZ, 0x4 ;  /* 0x00000004ff0c7424 */ /* 0x000fe200078e00ff */
[----:B------:R-:W-:-:S05]  /*fd90*/  SEL R14, R14, RZ, P2 ;  /* 0x000000ff0e0e7207 */ /* 0x000fca0001000000 */
[----:B------:R-:W-:-:S04]  /*fda0*/  IMAD.IADD R3, R3, 0x1, R14 ;  /* 0x0000000103037824 */ /* 0x000fc800078e020e */
[----:B------:R-:W-:-:S07]  /*fdb0*/  IMAD.MOV.U32 R13, RZ, RZ, R3 ;  /* 0x000000ffff0d7224 */ /* 0x000fce00078e0003 */
[----:B------:R-:W-:Y:S05]  /*fdc0*/  WARPSYNC.COLLECTIVE R15, `(.L_x_9659) ;  /* 0x000000000f087348 */ /* 0x000fea0003c00000 */
[----:B------:R0:W1:Y:S02]  /*fdd0*/  SHFL.UP P6, R14, R13, R12, R11 ;  /* 0x0400000c0d0e7389 */ /* 0x00006400000c000b */
[----:B01----:R-:W-:Y:S01]  /*fde0*/  ENDCOLLECTIVE ;  /* 0x000000000000791b */ /* 0x003fe20003800000 */
.L_x_9659:
[----:B------:R-:W-:Y:S01]  /*fdf0*/  IMAD.MOV.U32 R12, RZ, RZ, 0x8 ;  /* 0x00000008ff0c7424 */ /* 0x000fe200078e00ff */
[----:B------:R-:W-:-:S05]  /*fe00*/  SEL R14, R14, RZ, P3 ;  /* 0x000000ff0e0e7207 */ /* 0x000fca0001800000 */
[----:B------:R-:W-:-:S04]  /*fe10*/  IMAD.IADD R3, R3, 0x1, R14 ;  /* 0x0000000103037824 */ /* 0x000fc800078e020e */
[----:B------:R-:W-:-:S07]  /*fe20*/  IMAD.MOV.U32 R13, RZ, RZ, R3 ;  /* 0x000000ffff0d7224 */ /* 0x000fce00078e0003 */
[----:B------:R-:W-:Y:S05]  /*fe30*/  WARPSYNC.COLLECTIVE R15, `(.L_x_9660) ;  /* 0x000000000f087348 */ /* 0x000fea0003c00000 */
[----:B------:R0:W1:Y:S02]  /*fe40*/  SHFL.UP P6, R14, R13, R12, R11 ;  /* 0x0400000c0d0e7389 */ /* 0x00006400000c000b */
[----:B01----:R-:W-:Y:S01]  /*fe50*/  ENDCOLLECTIVE ;  /* 0x000000000000791b */ /* 0x003fe20003800000 */
.L_x_9660:
[----:B------:R-:W-:Y:S01]  /*fe60*/  IMAD.MOV.U32 R12, RZ, RZ, 0x10 ;  /* 0x00000010ff0c7424 */ /* 0x000fe200078e00ff */
[----:B------:R-:W-:-:S05]  /*fe70*/  SEL R14, R14, RZ, P4 ;  /* 0x000000ff0e0e7207 */ /* 0x000fca0002000000 */
[----:B------:R-:W-:-:S04]  /*fe80*/  IMAD.IADD R3, R3, 0x1, R14 ;  /* 0x0000000103037824 */ /* 0x000fc800078e020e */
[----:B------:R-:W-:-:S07]  /*fe90*/  IMAD.MOV.U32 R13, RZ, RZ, R3 ;  /* 0x000000ffff0d7224 */ /* 0x000fce00078e0003 */
[----:B------:R-:W-:Y:S05]  /*fea0*/  WARPSYNC.COLLECTIVE R15, `(.L_x_9661) ;  /* 0x000000000f087348 */ /* 0x000fea0003c00000 */
[----:B------:R0:W1:Y:S02]  /*feb0*/  SHFL.UP P6, R14, R13, R12, R11 ;  /* 0x0400000c0d0e7389 */ /* 0x00006400000c000b */
[----:B01----:R-:W-:Y:S01]  /*fec0*/  ENDCOLLECTIVE ;  /* 0x000000000000791b */ /* 0x003fe20003800000 */
.L_x_9661:
        /* <DEDUP_REMOVED lines=8> */
.L_x_9662:
[----:B------:R-:W-:Y:S05]  /*ff50*/  BRA `(.L_x_9663) ;  /* 0xffffffdc00f87947 */ /* 0x000fea000383ffff */
.L_x_9596:
[----:B------:R-:W-:Y:S01]  /*ff60*/  BSSY B0, `(.L_x_9664) ;  /* 0x0000006000007945 */ /* 0x000fe20003800000 */
[----:B------:R-:W-:Y:S01]  /*ff70*/  PLOP3.LUT P6, PT, P6, PT, PT, 0x8, 0x0 ;  /* 0x000000000000781c */ /* 0x000fe200037ce170 */
[----:B------:R-:W-:-:S12]  /*ff80*/  IMAD.MOV.U32 R15, RZ, RZ, -0x1 ;  /* 0xffffffffff0f7424 */ /* 0x000fd800078e00ff */
[----:B01---5:R-:W-:Y:S05]  /*ff90*/  WARPSYNC.COLLECTIVE R15, `(.L_x_9665) ;  /* 0x000000000f087348 */ /* 0x023fea0003c00000 */
[----:B------:R-:W-:Y:S01]  /*ffa0*/  VOTE.ANY R14, PT, P6 ;  /* 0x00000000000e7806 */ /* 0x000fe200030e0100 */
[----:B01---5:R-:W-:Y:S06]  /*ffb0*/  ENDCOLLECTIVE ;  /* 0x000000000000791b */ /* 0x023fec0003800000 */
.L_x_9665:
[----:B------:R-:W-:Y:S05]  /*ffc0*/  BSYNC B0 ;  /* 0x0000000000007941 */ /* 0x000fea0003800000 */
.L_x_9664:
        /* <DEDUP_REMOVED lines=9> */
.L_x_9666:
[----:B------:R-:W-:Y:S01]  /*10060*/  IMAD.MOV.U32 R17, RZ, RZ, R14 ;  /* 0x000000ffff117224 */ /* 0x000fe200078e000e */
[----:B------:R-:W-:Y:S06]  /*10070*/  BRA `(.L_x_9667) ;  /* 0xffffffdc00e87947 */ /* 0x000fec000383ffff */
.L_x_9598:
[----:B------:R-:W-:Y:S01]  /*10080*/  BSSY B0, `(.L_x_9668) ;  /* 0x0000007000007945 */ /* 0x000fe20003800000 */
[----:B------:R-:W-:Y:S02]  /*10090*/  IMAD.MOV.U32 R13, RZ, RZ, R3 ;  /* 0x000000ffff0d7224 */ /* 0x000fe400078e0003 */
[----:B------:R-:W-:Y:S02]  /*100a0*/  IMAD.MOV.U32 R11, RZ, RZ, 0x1f ;  /* 0x0000001fff0b7424 */ /* 0x000fe400078e00ff */
[----:B------:R-:W-:-:S07]  /*100b0*/  IMAD.MOV.U32 R15, RZ, RZ, -0x1 ;  /* 0xffffffffff0f7424 */ /* 0x000fce00078e00ff */
[----:B-123-5:R-:W-:Y:S05]  /*100c0*/  WARPSYNC.COLLECTIVE R15, `(.L_x_9669) ;  /* 0x000000000f087348 */ /* 0x02efea0003c00000 */
[----:B------:R0:W4:Y:S02]  /*100d0*/  SHFL.IDX P6, R14, R13, R12, R11 ;  /* 0x0000000c0d0e7389 */ /* 0x00012400000c000b */
[----:B012345:R-:W-:Y:S01]  /*100e0*/  ENDCOLLECTIVE ;  /* 0x000000000000791b */ /* 0x03ffe20003800000 */
.L_x_9669:
[----:B------:R-:W-:Y:S05]  /*100f0*/  BSYNC B0 ;  /* 0x0000000000007941 */ /* 0x000fea0003800000 */
.L_x_9668:
[----:B------:R-:W-:Y:S05]  /*10100*/  BRA `(.L_x_9597) ;  /* 0xffffffdc00e07947 */ /* 0x000fea000383ffff */
.L_x_9602:
[----:B0-----:R0:W1:Y:S02]  /*10110*/  SYNCS.PHASECHK.TRANS64.TRYWAIT P0, [R0+URZ+0x22820], R3 ;  /* 0x02282003000075a7 */ /* 0x001064000800017f */
[----:B-1----:R-:W-:Y:S05]  /*10120*/  @!P0 NANOSLEEP.SYNCS 0x989680 ;  /* 0x009896800000895d */ /* 0x002fea0003900000 */
[----:B------:R-:W1:Y:S02]  /*10130*/  @!P0 SYNCS.PHASECHK.TRANS64 P0, [R0+URZ+0x22820], R3 ;  /* 0x02282003000085a7 */ /* 0x000e64000800007f */
[----:B-1----:R-:W-:Y:S05]  /*10140*/  @!P0 BRA `(.L_x_9602) ;  /* 0xfffffffc00f08947 */ /* 0x002fea000383ffff */
[----:B------:R-:W-:Y:S05]  /*10150*/  BRA `(.L_x_9670) ;  /* 0xffffffe000d47947 */ /* 0x000fea000383ffff */
.L_x_9603:
        /* <DEDUP_REMOVED lines=11> */
.L_x_9672:
[----:B------:R-:W-:Y:S05]  /*10210*/  BSYNC B0 ;  /* 0x0000000000007941 */ /* 0x000fea0003800000 */
.L_x_9671:
[----:B------:R-:W-:Y:S05]  /*10220*/  BRA `(.L_x_9673) ;  /* 0xffffffe000bc7947 */ /* 0x000fea000383ffff */
.L_x_9606:
[----:B------:R-:W-:Y:S01]  /*10230*/  BSSY B1, `(.L_x_9674) ;  /* 0x0000006000017945 */ /* 0x000fe20003800000 */
[----:B------:R-:W-:-:S07]  /*10240*/  IMAD.MOV.U32 R15, RZ, RZ, -0x1 ;  /* 0xffffffffff0f7424 */ /* 0x000fce00078e00ff */
[----:B01---5:R-:W-:Y:S05]  /*10250*/  WARPSYNC.COLLECTIVE R15, `(.L_x_9675) ;  /* 0x000000000f0c7348 */ /* 0x023fea0003c00000 */
[----:B------:R-:W-:Y:S02]  /*10260*/  ELECT P6, UR62, PT ;  /* 0x00000000003e782f */ /* 0x000fe400038c0000 */
[----:B------:R-:W-:Y:S01]  /*10270*/  MOV R14, UR62 ;  /* 0x0000003e000e7c02 */ /* 0x000fe20008000f00 */
[----:B01---5:R-:W-:Y:S10]  /*10280*/  ENDCOLLECTIVE ;  /* 0x000000000000791b */ /* 0x023ff40003800000 */
.L_x_9675:
[----:B------:R-:W-:Y:S05]  /*10290*/  BSYNC B1 ;  /* 0x0000000000017941 */ /* 0x000fea0003800000 */
.L_x_9674:
[----:B------:R-:W-:Y:S05]  /*102a0*/  BRA `(.L_x_9676) ;  /* 0xffffffe000b47947 */ /* 0x000fea000383ffff */
.L_x_9608:
[----:B0-----:R0:W1:Y:S02]  /*102b0*/  SYNCS.PHASECHK.TRANS64.TRYWAIT P0, [R6+URZ], R5 ;  /* 0x00000005060075a7 */ /* 0x001064000800017f */
[----:B-1----:R-:W-:Y:S05]  /*102c0*/  @!P0 NANOSLEEP.SYNCS 0x989680 ;  /* 0x009896800000895d */ /* 0x002fea0003900000 */
[----:B------:R-:W1:Y:S02]  /*102d0*/  @!P0 SYNCS.PHASECHK.TRANS64 P0, [R6+URZ], R5 ;  /* 0x00000005060085a7 */ /* 0x000e64000800007f */
[----:B-1----:R-:W-:Y:S05]  /*102e0*/  @!P0 BRA `(.L_x_9608) ;  /* 0xfffffffc00f08947 */ /* 0x002fea000383ffff */
[----:B------:R-:W-:Y:S05]  /*102f0*/  BRA `(.L_x_9677) ;  /* 0xffffffe000f07947 */ /* 0x000fea000383ffff */
.L_x_9609:
[----:B-1----:R1:W2:Y:S02]  /*10300*/  SYNCS.PHASECHK.TRANS64.TRYWAIT P0, [R7+URZ], R2 ;  /* 0x00000002070075a7 */ /* 0x0022a4000800017f */
[----:B--2---:R-:W-:Y:S05]  /*10310*/  @!P0 NANOSLEEP.SYNCS 0x989680 ;  /* 0x009896800000895d */ /* 0x004fea0003900000 */
[----:B------:R-:W2:Y:S02]  /*10320*/  @!P0 SYNCS.PHASECHK.TRANS64 P0, [R7+URZ], R2 ;  /* 0x00000002070085a7 */ /* 0x000ea4000800007f */
[----:B--2---:R-:W-:Y:S05]  /*10330*/  @!P0 BRA `(.L_x_9609) ;  /* 0xfffffffc00f08947 */ /* 0x004fea000383ffff */
[----:B------:R-:W-:Y:S05]  /*10340*/  BRA `(.L_x_9678) ;  /* 0xffffffe000e47947 */ /* 0x000fea000383ffff */
.L_x_9611:
[----:B--2---:R2:W3:Y:S02]  /*10350*/  SYNCS.PHASECHK.TRANS64.TRYWAIT P0, [R4+URZ], R5 ;  /* 0x00000005040075a7 */ /* 0x0044e4000800017f */
[----:B---3--:R-:W-:Y:S05]  /*10360*/  @!P0 NANOSLEEP.SYNCS 0x989680 ;  /* 0x009896800000895d */ /* 0x008fea0003900000 */
[----:B------:R-:W3:Y:S02]  /*10370*/  @!P0 SYNCS.PHASECHK.TRANS64 P0, [R4+URZ], R5 ;  /* 0x00000005040085a7 */ /* 0x000ee4000800007f */
[----:B---3--:R-:W-:Y:S05]  /*10380*/  @!P0 BRA `(.L_x_9611) ;  /* 0xfffffffc00f08947 */ /* 0x008fea000383ffff */
[----:B------:R-:W-:Y:S05]  /*10390*/  BRA `(.L_x_9679) ;  /* 0xffffffe000ec7947 */ /* 0x000fea000383ffff */
.L_x_9680:
        /* <DEDUP_REMOVED lines=14> */
.L_x_15136:


//--------------------- .text._ZN7cutlass13device_kernelIN5flash11enable_sm90INS1_16FlashAttnFwdSm90INS1_25CollectiveMainloopFwdSm90ILi2EN4cute5tupleIJNS5_1CILi1EEES8_S8_EEENS6_IJNS7_ILi128EEENS7_ILi96EEENS7_ILi64EEEEEELi256ENS_10bfloat16_tEfNS_4arch4Sm90ELb0ELb0ELb0ELb1ELb0ELb1ELb0ELb1ELb0ELb1ELb0ELb0EEENS1_21CollectiveEpilogueFwdINS6_IJSA_NS7_ILi256EEESB_EEES9_SE_SG_Li256ELb1ELb1ELb0ELb0EEENS1_36VarlenDynamicPersistentTileSchedulerILi128ELi96ELi256ELi128ELb0ELb1ELb1ELb0ELb1ELb1EEEEEEEEEvNT_6ParamsE --------------------------
	.section	.text._ZN7cutlass13device_kernelIN5flash11enable_sm90INS1_16FlashAttnFwdSm90INS1_25CollectiveMainloopFwdSm90ILi2EN4cute5tupleIJNS5_1CILi1EEES8_S8_EEENS6_IJNS7_ILi128EEENS7_ILi96EEENS7_ILi64EEEEEELi256ENS_10bfloat16_tEfNS_4arch4Sm90ELb0ELb0ELb0ELb1ELb0ELb1ELb0ELb1ELb0ELb1ELb0ELb0EEENS1_21CollectiveEpilogueFwdINS6_IJSA_NS7_ILi256EEESB_EEES9_SE_SG_Li256ELb1ELb1ELb0ELb0EEENS1_36VarlenDynamicPersistentTileSchedulerILi128ELi96ELi256ELi128ELb0ELb1ELb1ELb0ELb1ELb1EEEEEEEEEvNT_6ParamsE,"ax",@progbits
	.align	128
.text._ZN7cutlass13device_kernelIN5flash11enable_sm90INS1_16FlashAttnFwdSm90INS1_25CollectiveMainloopFwdSm90ILi2EN4cute5tupleIJNS5_1CILi1EEES8_S8_EEENS6_IJNS7_ILi128EEENS7_ILi96EEENS7_ILi64EEEEEELi256ENS_10bfloat16_tEfNS_4arch4Sm90ELb0ELb0ELb0ELb1ELb0ELb1ELb0ELb1ELb0ELb1ELb0ELb0EEENS1_21CollectiveEpilogueFwdINS6_IJSA_NS7_ILi256EEESB_EEES9_SE_SG_Li256ELb1ELb1ELb0ELb0EEENS1_36VarlenDynamicPersistentTileSchedulerILi128ELi96ELi256ELi128ELb0ELb1ELb1ELb0ELb1ELb1EEEEEEEEEvNT_6ParamsE:
        .type           _ZN7cutlass13device_kernelIN5flash11enable_sm90INS1_16FlashAttnFwdSm90INS1_25CollectiveMainloopFwdSm90ILi2EN4cute5tupleIJNS5_1CILi1EEES8_S8_EEENS6_IJNS7_ILi128EEENS7_ILi96EEENS7_ILi64EEEEEELi256ENS_10bfloat16_tEfNS_4arch4Sm90ELb0ELb0ELb0ELb1ELb0ELb1ELb0ELb1ELb0ELb1ELb0ELb0EEENS1_21CollectiveEpilogueFwdINS6_IJSA_NS7_ILi256EEESB_EEES9_SE_SG_Li256ELb1ELb1ELb0ELb0EEENS1_36VarlenDynamicPersistentTileSchedulerILi128ELi96ELi256ELi128ELb0ELb1ELb1ELb0ELb1ELb1EEEEEEEEEvNT_6ParamsE,@function
        .size           _ZN7cutlass13device_kernelIN5flash11enable_sm90INS1_16FlashAttnFwdSm90INS1_25CollectiveMainloopFwdSm90ILi2EN4cute5tupleIJNS5_1CILi1EEES8_S8_EEENS6_IJNS7_ILi128EEENS7_ILi96EEENS7_ILi64EEEEEELi256ENS_10bfloat16_tEfNS_4arch4Sm90ELb0ELb0ELb0ELb1ELb0ELb1ELb0ELb1ELb0ELb1ELb0ELb0EEENS1_21CollectiveEpilogueFwdINS6_IJSA_NS7_ILi256EEESB_EEES9_SE_SG_Li256ELb1ELb1ELb0ELb0EEENS1_36VarlenDynamicPersistentTileSchedulerILi128ELi96ELi256ELi128ELb0ELb1ELb1ELb0ELb1ELb1EEEEEEEEEvNT_6ParamsE,(.L_x_15137 - _ZN7cutlass13device_kernelIN5flash11enable_sm90INS1_16FlashAttnFwdSm90INS1_25CollectiveMainloopFwdSm90ILi2EN4cute5tupleIJNS5_1CILi1EEES8_S8_EEENS6_IJNS7_ILi128EEENS7_ILi96EEENS7_ILi64EEEEEELi256ENS_10bfloat16_tEfNS_4arch4Sm90ELb0ELb0ELb0ELb1ELb0ELb1ELb0ELb1ELb0ELb1ELb0ELb0EEENS1_21CollectiveEpilogueFwdINS6_IJSA_NS7_ILi256EEESB_EEES9_SE_SG_Li256ELb1ELb1ELb0ELb0EEENS1_36VarlenDynamicPersistentTileSchedulerILi128ELi96ELi256ELi128ELb0ELb1ELb1ELb0ELb1ELb1EEEEEEEEEvNT_6ParamsE)
        .other          _ZN7cutlass13device_kernelIN5flash11enable_sm90INS1_16FlashAttnFwdSm90INS1_25CollectiveMainloopFwdSm90ILi2EN4cute5tupleIJNS5_1CILi1EEES8_S8_EEENS6_IJNS7_ILi128EEENS7_ILi96EEENS7_ILi64EEEEEELi256ENS_10bfloat16_tEfNS_4arch4Sm90ELb0ELb0ELb0ELb1ELb0ELb1ELb0ELb1ELb0ELb1ELb0ELb0EEENS1_21CollectiveEpilogueFwdINS6_IJSA_NS7_ILi256EEESB_EEES9_SE_SG_Li256ELb1ELb1ELb0ELb0EEENS1_36VarlenDynamicPersistentTileSchedulerILi128ELi96ELi256ELi128ELb0ELb1ELb1ELb0ELb1ELb1EEEEEEEEEvNT_6ParamsE,@"STO_CUDA_ENTRY STV_DEFAULT"
_ZN7cutlass13device_kernelIN5flash11enable_sm90INS1_16FlashAttnFwdSm90INS1_25CollectiveMainloopFwdSm90ILi2EN4cute5tupleIJNS5_1CILi1EEES8_S8_EEENS6_IJNS7_ILi128EEENS7_ILi96EEENS7_ILi64EEEEEELi256ENS_10bfloat16_tEfNS_4arch4Sm90ELb0ELb0ELb0ELb1ELb0ELb1ELb0ELb1ELb0ELb1ELb0ELb0EEENS1_21CollectiveEpilogueFwdINS6_IJSA_NS7_ILi256EEESB_EEES9_SE_SG_Li256ELb1ELb1ELb0ELb0EEENS1_36VarlenDynamicPersistentTileSchedulerILi128ELi96ELi256ELi128ELb0ELb1ELb1ELb0ELb1ELb1EEEEEEEEEvNT_6ParamsE:
        /* <DEDUP_REMOVED lines=23> */
.L_x_9682:
[----:B------:R-:W-:Y:S05]  /*0170*/  BSYNC B0 ;  /* 0x0000000000007941 */ /* 0x000fea0003800000 */
.L_x_9681:
[----:B------:R-:W-:Y:S01]  /*0180*/  VOTEU.ANY UP0, P0 ;  /* 0x00000000003f7886 */ /* 0x000fe20000000100 */
[----:B------:R-:W0:Y:S01]  /*0190*/  SHFL.IDX PT, R2, R0, RZ, 0x1f ;  /* 0x00001fff00027589 */ /* 0x000e2200000e0000 */
[----:B------:R-:W-:Y:S01]  /*01a0*/  UMOV UR4, 0x80 ;  /* 0x0000008000047882 */ /* 0x000fe20000000000 */
[----:B------:R-:W-:Y:S01]  /*01b0*/  UMOV UR7, 0x100 ;  /* 0x0000010000077882 */ /* 0x000fe20000000000 */
[----:B------:R-:W-:Y:S01]  /*01c0*/  SHF.R.U32.HI R3, RZ, 0x7, R3 ;  /* 0x00000007ff037819 */ /* 0x000fe20000011603 */
[----:B------:R-:W1:Y:S01]  /*01d0*/  @UP0 S2UR UR8, SR_CgaCtaId ;  /* 0x00000000000809c3 */ /* 0x000e620000008800 */
[----:B------:R-:W-:Y:S01]  /*01e0*/  @UP0 UMOV UR6, 0x400 ;  /* 0x0000040000060882 */ /* 0x000fe20000000000 */
[----:B------:R-:W-:-:S04]  /*01f0*/  @UP0 UIADD3 UR4, -UR4, 0x100000, URZ ;  /* 0x0010000004040890 */ /* 0x000fc8000fffe13f */
[----:B------:R-:W-:Y:S02]  /*0200*/  @UP0 USHF.L.U32 UR5, UR4, 0xb, URZ ;  /* 0x0000000b04050899 */ /* 0x000fe4000800063f */
[----:B------:R-:W-:Y:S01]  /*0210*/  @UP0 USHF.L.U32 UR4, UR4, 0x1, URZ ;  /* 0x0000000104040899 */ /* 0x000fe2000800063f */
[----:B------:R-:W-:Y:S01]  /*0220*/  VOTEU.ANY UP1, P0 ;  /* 0x00000000003f7886 */ /* 0x000fe20000020100 */
[----:B0-----:R-:W-:Y:S02]  /*0230*/  ISETP.NE.AND P1, PT, R2, RZ, PT ;  /* 0x000000ff0200720c */ /* 0x001fe40003f25270 */
[----:B------:R0:W2:Y:S01]  /*0240*/  SHFL.IDX PT, R2, R3, RZ, 0x1f ;  /* 0x00001fff03027589 */ /* 0x0000a200000e0000 */
[----:B-1----:R-:W-:Y:S02]  /*0250*/  @UP0 ULEA UR8, UR8, UR6, 0x18 ;  /* 0x0000000608080291 */ /* 0x002fe4000f8ec03f */
[----:B------:R-:W-:-:S04]  /*0260*/  @UP0 UIADD3 UR6, -UR7, 0x100000, URZ ;  /* 0x0010000007060890 */ /* 0x000fc8000fffe13f */
[----:B------:R-:W-:Y:S02]  /*0270*/  @UP0 USHF.L.U32 UR7, UR6, 0xb, URZ ;  /* 0x0000000b06070899 */ /* 0x000fe4000800063f */
[----:B------:R-:W-:Y:S01]  /*0280*/  @UP0 USHF.L.U32 UR6, UR6, 0x1, URZ ;  /* 0x0000000106060899 */ /* 0x000fe2000800063f */
[----:B------:R-:W-:Y:S01]  /*0290*/  VOTEU.ANY UP0, P0 ;  /* 0x00000000003f7886 */ /* 0x000fe20000000100 */
[----:B------:R-:W1:Y:S04]  /*02a0*/  FENCE.VIEW.ASYNC.S ;  /* 0x00000000000073c6 */ /* 0x000e680000000000 */
[----:B-1----:R0:W1:Y:S06]  /*02b0*/  @UP0 SYNCS.EXCH.64 URZ, [UR8+0x22800], UR4 ;  /* 0x02280004083f05b2 */ /* 0x00206c0008000100 */
[----:B------:R0:W3:Y:S02]  /*02c0*/  @UP1 SYNCS.EXCH.64 URZ, [UR8+0x22820], UR6 ;  /* 0x02282006083f15b2 */ /* 0x0000e40008000100 */
[----:B0-----:R-:W-:Y:S05]  /*02d0*/  @P1 BRA `(.L_x_9683) ;  /* 0x0000000000481947 */ /* 0x001fea0003800000 */
        /* <DEDUP_REMOVED lines=16> */
[----:B------:R0:W0:Y:S01]  /*03e0*/  SYNCS.EXCH.64 URZ, [UR8+0x22848], UR6 ;  /* 0x02284806083f75b2 */ /* 0x0000220008000100 */
[----:B------:R-:W-:Y:S01]  /*03f0*/  NOP ;  /* 0x0000000000007918 */ /* 0x000fe20000000000 */
.L_x_9683:
        /* <DEDUP_REMOVED lines=22> */
.L_x_9684:
        /* <DEDUP_REMOVED lines=18> */
.L_x_9685:
        /* <DEDUP_REMOVED lines=22> */
.L_x_9686:
        /* <DEDUP_REMOVED lines=22> */
.L_x_9687:
[----:B--2---:R-:W-:Y:S01]  /*0940*/  ISETP.NE.AND P0, PT, R2, RZ, PT ;  /* 0x000000ff0200720c */ /* 0x004fe20003f05270 */
[----:B------:R-:W-:Y:S01]  /*0950*/  IMAD.MOV.U32 R2, RZ, RZ, 0x1 ;  /* 0x00000001ff027424 */ /* 0x000fe200078e00ff */
[----:B------:R-:W-:Y:S01]  /*0960*/  NOP ;  /* 0x0000000000007918 */ /* 0x000fe20000000000 */
[----:B------:R-:W-:Y:S01]  /*0970*/  ULDC.64 UR40, c[0x0][0x208] ;  /* 0x0000820000287ab9 */ /* 0x000fe20000000a00 */
[----:B------:R-:W-:Y:S02]  /*0980*/  BSSY B9, `(.L_x_9688) ;  /* 0x0001607000097945 */ /* 0x000fe40003800000 */
[----:B------:R-:W-:-:S05]  /*0990*/  SEL R2, R2, 0x2, !P0 ;  /* 0x0000000202027807 */ /* 0x000fca0004000000 */
[----:B------:R2:W-:Y:S01]  /*09a0*/  STL [R1+0x60], R2 ;  /* 0x0000600201007387 */ /* 0x0005e20000100800 */
[----:B01-34-:R-:W-:Y:S06]  /*09b0*/  BAR.SYNC.DEFER_BLOCKING 0x0 ;  /* 0x0000000000007b1d */ /* 0x01bfec0000010000 */
[----:B------:R-:W-:Y:S05]  /*09c0*/  @!P0 BRA `(.L_x_9689) ;  /* 0x000000e800c88947 */ /* 0x000fea0003800000 */
.L_x_9690:
        /* <DEDUP_REMOVED lines=8> */
[----:B-1----:R-:W-:-:S06]  /*0a50*/  ULEA UR4, UR5, UR4, 0x18 ;  /* 0x0000000405047291 */ /* 0x002fcc000f8ec03f */
[----:B------:R-:W-:Y:S01]  /*0a60*/  IMAD.U32 R18, RZ, RZ, UR4 ;  /* 0x00000004ff127e24 */ /* 0x000fe2000f8e00ff */
[----:B0-----:R-:W-:Y:S01]  /*0a70*/  SHF.R.U32.HI R0, RZ, 0x7, R0 ;  /* 0x00000007ff007819 */ /* 0x001fe20000011600 */
[----:B------:R-:W-:-:S03]  /*0a80*/  ULDC UR4, c[0x0][0xc3c] ;  /* 0x00030f0000047ab9 */ /* 0x000fc60000000800 */
[----:B------:R-:W-:-:S13]  /*0a90*/  ISETP.NE.AND P0, PT, R0, 0x1, PT ;  /* 0x000000010000780c */ /* 0x000fda0003f05270 */
[----:B------:R-:W-:Y:S08]  /*0aa0*/  @!P0 BAR.ARV 0x9, 0x100 ;  /* 0x0244000000008b1d */ /* 0x000ff00000002000 */
[----:B------:R-:W-:Y:S06]  /*0ab0*/  BAR.SYNC.DEFER_BLOCKING 0x5, 0x180 ;  /* 0x0146000000007b1d */ /* 0x000fec0000010000 */
[----:B------:R-:W0:Y:S02]  /*0ac0*/  LDS.128 R88, [R18+0x228d0] ;  /* 0x0228d00012587984 */ /* 0x000e240000000c00 */
[----:B------:R-:W-:Y:S06]  /*0ad0*/  BAR.ARV 0x4, 0x180 ;  /* 0x0106000000007b1d */ /* 0x000fec0000002000 */
[----:B0-----:R-:W-:-:S13]  /*0ae0*/  ISETP.GE.AND P0, PT, R91, UR4, PT ;  /* 0x000000045b007c0c */ /* 0x001fda000bf06270 */
[----:B------:R-:W-:Y:S05]  /*0af0*/  @P0 BRA `(.L_x_9691) ;  /* 0x0000015c00bc0947 */ /* 0x000fea0003800000 */
[----:B------:R-:W3:Y:S01]  /*0b00*/  LDL.LU R11, [R1+0x60] ;  /* 0x00006000010b7983 */ /* 0x000ee20000300800 */
[----:B------:R-:W0:Y:S02]  /*0b10*/  S2R R0, SR_TID.X ;  /* 0x0000000000007919 */ /* 0x000e240000002100 */
[----:B0-----:R-:W-:-:S05]  /*0b20*/  VIADD R10, R0, 0xffffff80 ;  /* 0xffffff80000a7836 */ /* 0x001fca0000000000 */
[----:B------:R-:W-:-:S04]  /*0b30*/  SHF.R.S32.HI R0, RZ, 0x1f, R10 ;  /* 0x0000001fff007819 */ /* 0x000fc8000001140a */
[----:B------:R-:W-:-:S04]  /*0b40*/  LEA.HI R3, R0, R10, RZ, 0x7 ;  /* 0x0000000a00037211 */ /* 0x000fc800078f38ff */
[----:B------:R-:W-:-:S05]  /*0b50*/  LOP3.LUT R230, R3, 0xffffff80, RZ, 0xc0, !PT ;  /* 0xffffff8003e67812 */ /* 0x000fca00078ec0ff */
[----:B------:R-:W-:-:S05]  /*0b60*/  IMAD.IADD R230, R10, 0x1, -R230 ;  /* 0x000000010ae67824 */ /* 0x000fca00078e0ae6 */
[----:B------:R-:W-:-:S04]  /*0b70*/  SHF.R.S32.HI R7, RZ, 0x1f, R230 ;  /* 0x0000001fff077819 */ /* 0x000fc800000114e6 */
[----:B------:R-:W-:-:S04]  /*0b80*/  LEA.HI R6, R7, R230, RZ, 0x2 ;  /* 0x000000e607067211 */ /* 0x000fc800078f10ff */
[--C-:B------:R-:W-:Y:S02]  /*0b90*/  SHF.R.S32.HI R4, RZ, 0x2, R6.reuse ;  /* 0x00000002ff047819 */ /* 0x100fe40000011406 */
[----:B------:R-:W-:Y:S02]  /*0ba0*/  SHF.R.S32.HI R5, RZ, 0x1f, R6 ;  /* 0x0000001fff057819 */ /* 0x000fe40000011406 */
[----:B------:R-:W-:Y:S02]  /*0bb0*/  SHF.R.S32.HI R234, RZ, 0x7, R3 ;  /* 0x00000007ffea7819 */ /* 0x000fe40000011403 */
[----:B------:R-:W-:Y:S02]  /*0bc0*/  LEA.HI R5, R5, R4, RZ, 0x3 ;  /* 0x0000000405057211 */ /* 0x000fe400078f18ff */
[----:B--2---:R-:W-:Y:S02]  /*0bd0*/  LEA.HI R2, R0, R10, RZ, 0x4 ;  /* 0x0000000a00027211 */ /* 0x004fe400078f20ff */
[----:B------:R-:W-:-:S02]  /*0be0*/  LOP3.LUT R9, R5, 0xfffffff8, RZ, 0xc0, !PT ;  /* 0xfffffff805097812 */ /* 0x000fc400078ec0ff */
[----:B------:R-:W-:Y:S02]  /*0bf0*/  LEA.HI R7, R7, R230, RZ, 0x5 ;  /* 0x000000e607077211 */ /* 0x000fe400078f28ff */
[----:B------:R-:W-:Y:S02]  /*0c00*/  LEA.HI R3, R3, R234, RZ, 0x1 ;  /* 0x000000ea03037211 */ /* 0x000fe400078f08ff */
[----:B------:R-:W-:Y:S01]  /*0c10*/  SHF.R.S32.HI R5, RZ, 0x4, R2 ;  /* 0x00000004ff057819 */ /* 0x000fe20000011402 */
[----:B------:R-:W-:Y:S01]  /*0c20*/  IMAD.IADD R8, R4, 0x1, -R9 ;  /* 0x0000000104087824 */ /* 0x000fe200078e0a09 */
[----:B------:R-:W-:Y:S02]  /*0c30*/  SHF.R.S32.HI R7, RZ, 0x5, R7 ;  /* 0x00000005ff077819 */ /* 0x000fe40000011407 */
[----:B------:R-:W-:Y:S02]  /*0c40*/  LOP3.LUT R3, R3, 0x3fffffe, RZ, 0xc0, !PT ;  /* 0x03fffffe03037812 */ /* 0x000fe400078ec0ff */
[----:B------:R-:W-:-:S02]  /*0c50*/  LOP3.LUT R4, R2, 0x3fffff0, RZ, 0xc0, !PT ;  /* 0x03fffff002047812 */ /* 0x000fc400078ec0ff */
[----:B------:R-:W-:Y:S01]  /*0c60*/  LEA.HI R2, R2, R5, RZ, 0x1 ;  /* 0x0000000502027211 */ /* 0x000fe200078f08ff */
[----:B------:R-:W-:Y:S01]  /*0c70*/  IMAD R8, R7, 0x10, R8 ;  /* 0x0000001007087824 */ /* 0x000fe200078e0208 */
[-C--:B------:R-:W-:Y:S01]  /*0c80*/  LEA.HI R211, R0, R10.reuse, RZ, 0x5 ;  /* 0x0000000a00d37211 */ /* 0x080fe200078f28ff */
[----:B------:R-:W-:Y:S01]  /*0c90*/  IMAD.IADD R3, R234, 0x1, -R3 ;  /* 0x00000001ea037824 */ /* 0x000fe200078e0a03 */
[----:B------:R-:W-:Y:S01]  /*0ca0*/  LOP3.LUT R2, R2, 0x1ffffffe, RZ, 0xc0, !PT ;  /* 0x1ffffffe02027812 */ /* 0x000fe200078ec0ff */
[----:B------:R-:W-:Y:S01]  /*0cb0*/  IMAD.IADD R4, R10, 0x1, -R4 ;  /* 0x000000010a047824 */ /* 0x000fe200078e0a04 */
[----:B------:R-:W-:Y:S01]  /*0cc0*/  SHF.R.S32.HI R211, RZ, 0x5, R211 ;  /* 0x00000005ffd37819 */ /* 0x000fe200000114d3 */
[----:B------:R-:W-:Y:S01]  /*0cd0*/  IMAD R235, R3, 0x40, R8 ;  /* 0x0000004003eb7824 */ /* 0x000fe200078e0208 */
[----:B------:R-:W-:Y:S01]  /*0ce0*/  LEA.HI R3, R0, R10, RZ, 0x2 ;  /* 0x0000000a00037211 */ /* 0x000fe200078f10ff */
[----:B------:R-:W-:Y:S02]  /*0cf0*/  IMAD.IADD R2, R5, 0x1, -R2 ;  /* 0x0000000105027824 */ /* 0x000fe400078e0a02 */
[----:B------:R-:W-:Y:S01]  /*0d00*/  IMAD R5, R211, 0x10, R4 ;  /* 0x00000010d3057824 */ /* 0x000fe200078e0204 */
[----:B------:R-:W-:-:S02]  /*0d10*/  LOP3.LUT R4, R3, 0xfffffffc, RZ, 0xc0, !PT ;  /* 0xfffffffc03047812 */ /* 0x000fc400078ec0ff */
[----:B------:R-:W-:-:S03]  /*0d20*/  LEA.HI R0, R0, R10, RZ, 0x3 ;  /* 0x0000000a00007211 */ /* 0x000fc600078f18ff */
[----:B------:R-:W-:Y:S01]  /*0d30*/  IMAD.IADD R4, R10, 0x1, -R4 ;  /* 0x000000010a047824 */ /* 0x000fe200078e0a04 */
[----:B------:R-:W-:Y:S02]  /*0d40*/  LOP3.LUT R216, R0, 0xfffffff8, RZ, 0xc0, !PT ;  /* 0xfffffff800d87812 */ /* 0x000fe400078ec0ff */
[----:B------:R-:W-:Y:S02]  /*0d50*/  SHF.R.S32.HI R228, RZ, 0x3, R0 ;  /* 0x00000003ffe47819 */ /* 0x000fe40000011400 */
[--C-:B------:R-:W-:Y:S02]  /*0d60*/  SHF.R.S32.HI R19, RZ, 0x2, R3.reuse ;  /* 0x00000002ff137819 */ /* 0x100fe40000011403 */
[----:B------:R-:W-:Y:S02]  /*0d70*/  LEA.HI R0, R4, R4, RZ, 0x1 ;  /* 0x0000000404007211 */ /* 0x000fe400078f08ff */
[----:B------:R-:W-:Y:S01]  /*0d80*/  SHF.R.S32.HI R8, RZ, 0x1f, R3 ;  /* 0x0000001fff087819 */ /* 0x000fe20000011403 */
[----:B------:R-:W-:Y:S01]  /*0d90*/  VIADD R222, R19, 0x40 ;  /* 0x0000004013de7836 */ /* 0x000fe20000000000 */
[----:B------:R-:W-:Y:S01]  /*0da0*/  LOP3.LUT R3, R0, 0x1ffffffe, RZ, 0xc0, !PT ;  /* 0x1ffffffe00037812 */ /* 0x000fe200078ec0ff */
[----:B------:R-:W-:-:S04]  /*0db0*/  IMAD.IADD R216, R10, 0x1, -R216 ;  /* 0x000000010ad87824 */ /* 0x000fc800078e0ad8 */
[----:B------:R-:W-:Y:S01]  /*0dc0*/  IMAD.IADD R0, R4, 0x1, -R3 ;  /* 0x0000000104007824 */ /* 0x000fe200078e0a03 */
[----:B------:R-:W-:Y:S01]  /*0dd0*/  SHF.R.S32.HI R3, RZ, 0x1f, R222 ;  /* 0x0000001fff037819 */ /* 0x000fe200000114de */
[----:B------:R-:W-:-:S03]  /*0de0*/  IMAD.SHL.U32 R209, R216, 0x8, RZ ;  /* 0x00000008d8d17824 */ /* 0x000fc600078e00ff */
[----:B------:R-:W-:Y:S01]  /*0df0*/  LEA.HI R3, R3, R222, RZ, 0x3 ;  /* 0x000000de03037211 */ /* 0x000fe200078f18ff */
[----:B------:R-:W-:-:S04]  /*0e00*/  VIADD R215, R209, 0xc0 ;  /* 0x000000c0d1d77836 */ /* 0x000fc80000000000 */
[----:B------:R-:W-:Y:S02]  /*0e10*/  IMAD.SHL.U32 R3, R3, 0x40, RZ ;  /* 0x0000004003037824 */ /* 0x000fe400078e00ff */
[----:B------:R-:W-:-:S03]  /*0e20*/  IMAD R9, R5, 0x8, R2 ;  /* 0x0000000805097824 */ /* 0x000fc600078e0202 */
[----:B------:R-:W-:Y:S02]  /*0e30*/  LOP3.LUT R212, R3, 0xfffffe00, RZ, 0xc0, !PT ;  /* 0xfffffe0003d47812 */ /* 0x000fe400078ec0ff */
[----:B------:R-:W-:Y:S01]  /*0e40*/  SHF.R.S32.HI R3, RZ, 0x1f, R215 ;  /* 0x0000001fff037819 */ /* 0x000fe200000114d7 */
[----:B------:R-:W-:Y:S02]  /*0e50*/  IMAD.SHL.U32 R3, R9, 0x8, RZ ;  /* 0x0000000809037824 */ /* 0x000fe400078e00ff */
[----:B------:R-:W-:-:S03]  /*0e60*/  IMAD.SHL.U32 R210, R222, 0x40, RZ ;  /* 0x00000040ded27824 */ /* 0x000fc600078e00ff */
[----:B------:R0:W-:Y:S01]  /*0e70*/  STL [R1+0x4], R3 ;  /* 0x0000040301007387 */ /* 0x0001e20000100800 */
[----:B------:R-:W-:Y:S01]  /*0e80*/  IMAD.SHL.U32 R16, R4, 0x8, RZ ;  /* 0x0000000804107824 */ /* 0x000fe200078e00ff */
[----:B------:R-:W-:Y:S01]  /*0e90*/  LOP3.LUT R210, R210, 0x1c0, RZ, 0xc0, !PT ;  /* 0x000001c0d2d27812 */ /* 0x000fe200078ec0ff */
[----:B------:R-:W-:Y:S01]  /*0ea0*/  IMAD.SHL.U32 R22, R4, 0x4, RZ ;  /* 0x0000000404167824 */ /* 0x000fe200078e00ff */
[----:B------:R-:W-:Y:S02]  /*0eb0*/  SHF.R.S32.HI R4, RZ, 0x1f, R209 ;  /* 0x0000001fff047819 */ /* 0x000fe400000114d1 */
[----:B------:R-:W-:Y:S01]  /*0ec0*/  LEA.HI R8, R8, R19, RZ, 0x3 ;  /* 0x0000001308087211 */ /* 0x000fe200078f18ff */
[----:B------:R-:W-:Y:S01]  /*0ed0*/  VIADD R202, R22, 0x10 ;  /* 0x0000001016ca7836 */ /* 0x000fe20000000000 */
[----:B------:R-:W-:Y:S02]  /*0ee0*/  SHF.R.U32.HI R4, RZ, 0x3, R210 ;  /* 0x00000003ff047819 */ /* 0x000fe400000116d2 */
[----:B------:R-:W-:Y:S01]  /*0ef0*/  LOP3.LUT R7, R210, 0x38, R16, 0xf8, !PT ;  /* 0x00000038d2077812 */ /* 0x000fe200078ef810 */
[C---:B------:R-:W-:Y:S01]  /*0f00*/  VIADD R214, R209.reuse, 0x40 ;  /* 0x00000040d1d67836 */ /* 0x040fe20000000000 */
[----:B------:R-:W-:Y:S01]  /*0f10*/  LOP3.LUT R8, R8, 0xfffffff8, RZ, 0xc0, !PT ;  /* 0xfffffff808087812 */ /* 0x000fe200078ec0ff */
[----:B------:R-:W-:Y:S01]  /*0f20*/  VIADD R213, R209, 0x80 ;  /* 0x00000080d1d57836 */ /* 0x000fe20000000000 */
[----:B------:R-:W-:-:S02]  /*0f30*/  LOP3.LUT R5, R6, 0x7ffffffc, RZ, 0xc0, !PT ;  /* 0x7ffffffc06057812 */ /* 0x000fc400078ec0ff */
[----:B------:R-:W-:Y:S02]  /*0f40*/  LOP3.LUT R7, R212, R7, R4, 0xf6, !PT ;  /* 0x00000007d4077212 */ /* 0x000fe400078ef604 */
[----:B------:R-:W-:Y:S01]  /*0f50*/  SHF.R.S32.HI R231, RZ, 0x1f, R202 ;  /* 0x0000001fffe77819 */ /* 0x000fe200000114ca */
[----:B------:R-:W-:Y:S01]  /*0f60*/  IMAD.MOV.U32 R223, RZ, RZ, RZ ;  /* 0x000000ffffdf7224 */ /* 0x000fe200078e00ff */
[----:B------:R-:W-:Y:S01]  /*0f70*/  SHF.R.S32.HI R6, RZ, 0x1f, R214 ;  /* 0x0000001fff067819 */ /* 0x000fe200000114d6 */
[----:B------:R-:W-:Y:S01]  /*0f80*/  IMAD.MOV.U32 R2, RZ, RZ, RZ ;  /* 0x000000ffff027224 */ /* 0x000fe200078e00ff */
[----:B------:R-:W-:Y:S01]  /*0f90*/  CS2R R200, SRZ ;  /* 0x0000000000c87805 */ /* 0x000fe2000001ff00 */
[----:B------:R-:W-:Y:S01]  /*0fa0*/  IMAD.MOV.U32 R208, RZ, RZ, RZ ;  /* 0x000000ffffd07224 */ /* 0x000fe200078e00ff */
[----:B------:R-:W-:Y:S01]  /*0fb0*/  SHF.R.S32.HI R225, RZ, 0x1f, R19 ;  /* 0x0000001fffe17819 */ /* 0x000fe20000011413 */
[----:B------:R-:W-:Y:S01]  /*0fc0*/  IMAD.IADD R227, R19, 0x1, -R8 ;  /* 0x0000000113e37824 */ /* 0x000fe200078e0a08 */
[----:B------:R-:W-:Y:S01]  /*0fd0*/  SHF.R.S32.HI R17, RZ, 0x1f, R16 ;  /* 0x0000001fff117819 */ /* 0x000fe20000011410 */
[----:B------:R-:W-:Y:S01]  /*0fe0*/  IMAD.SHL.U32 R232, R202, 0x2, RZ ;  /* 0x00000002cae87824 */ /* 0x000fe200078e00ff */
[----:B------:R-:W-:Y:S01]  /*0ff0*/  SHF.R.S32.HI R6, RZ, 0x1f, R213 ;  /* 0x0000001fff067819 */ /* 0x000fe200000114d5 */
[----:B------:R-:W-:Y:S01]  /*1000*/  IMAD.IADD R236, R230, 0x1, -R5 ;  /* 0x00000001e6ec7824 */ /* 0x000fe200078e0a05 */
[----:B------:R-:W-:Y:S01]  /*1010*/  SHF.L.U64.HI R231, R202, 0x1, R231 ;  /* 0x00000001cae77819 */ /* 0x000fe200000102e7 */
[----:B------:R-:W-:-:S02]  /*1020*/  IMAD R233, R7, 0x2, R18 ;  /* 0x0000000207e97824 */ /* 0x000fc400078e0212 */
[----:B------:R-:W-:Y:S01]  /*1030*/  IMAD R237, R0, 0x8, R235 ;  /* 0x0000000800ed7824 */ /* 0x000fe200078e02eb */
[----:B0--3--:R-:W-:-:S07]  /*1040*/  LOP3.LUT R203, R11, 0x1, RZ, 0xfc, !PT ;  /* 0x000000010bcb7812 */ /* 0x009fce00078efcff */
.L_x_9824:
[----:B0-----:R-:W0:Y:S02]  /*1050*/  LDC.64 R4, c[0x0][0xc88] ;  /* 0x00032200ff047b82 */ /* 0x001e240000000a00 */
[----:B0-----:R-:W-:-:S05]  /*1060*/  IMAD.WIDE R4, R91, 0x4, R4 ;  /* 0x000000045b047825 */ /* 0x001fca00078e0204 */
[----:B--2---:R-:W2:Y:S01]  /*1070*/  LDG.E R221, desc[UR40][R4.64] ;  /* 0x0000002804dd7981 */ /* 0x004ea2000c1e1900 */
[----:B------:R-:W-:Y:S05]  /*1080*/  YIELD ;  /* 0x0000000000007946 */ /* 0x000fea0003800000 */
[----:B------:R-:W-:Y:S01]  /*1090*/  ULDC.64 UR4, c[0x0][0xa28] ;  /* 0x00028a0000047ab9 */ /* 0x000fe20000000a00 */
[----:B------:R-:W-:Y:S01]  /*10a0*/  ULDC.64 UR8, c[0x0][0xa18] ;  /* 0x0002860000087ab9 */ /* 0x000fe20000000a00 */
[----:B------:R-:W-:Y:S01]  /*10b0*/  ISETP.NE.U32.AND P1, PT, RZ, UR4, PT ;  /* 0x00000004ff007c0c */ /* 0x000fe2000bf25070 */
[----:B------:R-:W-:Y:S01]  /*10c0*/  ULDC.64 UR6, c[0x0][0xa08] ;  /* 0x0002820000067ab9 */ /* 0x000fe20000000a00 */
[----:B------:R-:W-:Y:S01]  /*10d0*/  IMAD.MOV.U32 R3, RZ, RZ, RZ ;  /* 0x000000ffff037224 */ /* 0x000fe200078e00ff */
[----:B------:R-:W-:Y:S01]  /*10e0*/  ISETP.NE.U32.AND P0, PT, RZ, UR6, PT ;  /* 0x00000006ff007c0c */ /* 0x000fe2000bf05070 */
[----:B------:R-:W-:Y:S01]  /*10f0*/  IMAD.MOV.U32 R31, RZ, RZ, RZ ;  /* 0x000000ffff1f7224 */ /* 0x000fe200078e00ff */
[----:B------:R-:W-:-:S02]  /*1100*/  ISETP.NE.AND.EX P1, PT, RZ, UR5, PT, P1 ;  /* 0x00000005ff007c0c */ /* 0x000fc4000bf25310 */
[----:B------:R-:W-:Y:S02]  /*1110*/  ISETP.NE.AND.EX P0, PT, RZ, UR7, PT, P0 ;  /* 0x00000007ff007c0c */ /* 0x000fe4000bf05300 */
[----:B--2---:R-:W-:Y:S01]  /*1120*/  SHF.R.S32.HI R229, RZ, 0x1f, R221 ;  /* 0x0000001fffe57819 */ /* 0x004fe200000114dd */
[----:B------:R-:W-:-:S08]  /*1130*/  IMAD.SHL.U32 R219, R221, 0x4, RZ ;  /* 0x00000004dddb7824 */ /* 0x000fd000078e00ff */
[C---:B------:R-:W-:Y:S02]  /*1140*/  @P1 LEA R6, P2, R221.reuse, UR4, 0x2 ;  /* 0x00000004dd061c11 */ /* 0x040fe4000f8410ff */
[C-C-:B------:R-:W-:Y:S02]  /*1150*/  SHF.L.U64.HI R220, R221.reuse, 0x2, R229.reuse ;  /* 0x00000002dddc7819 */ /* 0x140fe400000102e5 */
[----:B------:R-:W-:Y:S02]  /*1160*/  @P1 LEA.HI.X R7, R221, UR5, R229, 0x2, P2 ;  /* 0x00000005dd071c11 */ /* 0x000fe400090f14e5 */
[----:B------:R-:W-:Y:S01]  /*1170*/  ISETP.NE.U32.AND P2, PT, RZ, UR8, PT ;  /* 0x00000008ff007c0c */ /* 0x000fe2000bf45070 */
[----:B------:R-:W-:Y:S01]  /*1180*/  ULDC UR4, c[0x0][0x288] ;  /* 0x0000a20000047ab9 */ /* 0x000fe20000000800 */
[----:B------:R-:W-:Y:S01]  /*1190*/  IADD3 R8, P3, R219, UR6, RZ ;  /* 0x00000006db087c10 */ /* 0x000fe2000ff7e0ff */
[----:B------:R0:W5:Y:S01]  /*11a0*/  @P1 LDG.E R3, desc[UR40][R6.64] ;  /* 0x0000002806031981 */ /* 0x000162000c1e1900 */
[----:B------:R-:W-:Y:S01]  /*11b0*/  ISETP.NE.AND.EX P2, PT, RZ, UR9, PT, P2 ;  /* 0x00000009ff007c0c */ /* 0x000fe2000bf45320 */
[----:B------:R-:W-:Y:S01]  /*11c0*/  IMAD.U32 R39, RZ, RZ, UR4 ;  /* 0x00000004ff277e24 */ /* 0x000fe2000f8e00ff */
[----:B------:R-:W-:Y:S01]  /*11d0*/  IADD3.X R9, R220, UR7, RZ, P3, !PT ;  /* 0x00000007dc097c10 */ /* 0x000fe20009ffe4ff */
[----:B------:R-:W-:-:S04]  /*11e0*/  ULDC.64 UR4, c[0x0][0x418] ;  /* 0x0001060000047ab9 */ /* 0x000fc80000000a00 */
[----:B------:R0:W5:Y:S06]  /*11f0*/  @P0 LDG.E R31, desc[UR40][R8.64] ;  /* 0x00000028081f0981 */ /* 0x00016c000c1e1900 */
[----:B------:R-:W-:-:S04]  /*1200*/  @P2 IADD3 R4, P1, R219, UR8, RZ ;  /* 0x00000008db042c10 */ /* 0x000fc8000ff3e0ff */
[----:B------:R-:W-:-:S05]  /*1210*/  @P2 IADD3.X R5, R220, UR9, RZ, P1, !PT ;  /* 0x00000009dc052c10 */ /* 0x000fca0008ffe4ff */
[----:B------:R0:W5:Y:S01]  /*1220*/  @P2 LDG.E R39, desc[UR40][R4.64] ;  /* 0x0000002804272981 */ /* 0x000162000c1e1900 */
[----:B------:R-:W-:-:S03]  /*1230*/  UISETP.NE.U32.AND UP0, UPT, UR4, URZ, UPT ;  /* 0x0000003f0400728c */ /* 0x000fc6000bf05070 */
[----:B------:R-:W-:Y:S01]  /*1240*/  ULDC UR4, c[0x0][0x424] ;  /* 0x0001090000047ab9 */ /* 0x000fe20000000800 */
[----:B------:R-:W-:-:S03]  /*1250*/  UISETP.NE.AND.EX UP0, UPT, UR5, URZ, UPT, UP0 ;  /* 0x0000003f0500728c */ /* 0x000fc6000bf05300 */
[----:B------:R-:W-:Y:S01]  /*1260*/  ULDC UR5, c[0x0][0x2f0] ;  /* 0x0000bc0000057ab9 */ /* 0x000fe20000000800 */
[----:B------:R-:W-:-:S04]  /*1270*/  USEL UR4, UR4, 0x1, UP0 ;  /* 0x0000000104047887 */ /* 0x000fc80008000000 */
[----:B------:R-:W-:-:S03]  /*1280*/  UIMAD UR4, UR4, UR5, URZ ;  /* 0x00000005040472a4 */ /* 0x000fc6000f8e023f */
[----:B------:R-:W-:Y:S02]  /*1290*/  ULDC UR5, c[0x0][0x348] ;  /* 0x0000d20000057ab9 */ /* 0x000fe40000000800 */
[----:B------:R-:W-:Y:S02]  /*12a0*/  IMAD.U32 R60, RZ, RZ, UR5 ;  /* 0x00000005ff3c7e24 */ /* 0x000fe4000f8e00ff */
[----:B------:R-:W-:Y:S02]  /*12b0*/  IMAD.U32 R28, RZ, RZ, UR4 ;  /* 0x00000004ff1c7e24 */ /* 0x000fe4000f8e00ff */
[----:B------:R-:W-:Y:S01]  /*12c0*/  IMAD.MOV.U32 R29, RZ, RZ, R221 ;  /* 0x000000ffff1d7224 */ /* 0x000fe200078e00dd */
[----:B0--34-:R-:W-:Y:S06]  /*12d0*/  @P2 BRA `(.L_x_9692) ;  /* 0x0000000000242947 */ /* 0x019fec0003800000 */
        /* <DEDUP_REMOVED lines=9> */
.L_x_9692:
[----:B------:R-:W-:Y:S01]  /*1370*/  ULDC.64 UR4, c[0x0][0xa20] ;  /* 0x0002880000047ab9 */ /* 0x000fe20000000a00 */
[----:B------:R-:W-:Y:S01]  /*1380*/  IMAD.MOV.U32 R224, RZ, RZ, R89 ;  /* 0x000000ffffe07224 */ /* 0x000fe200078e0059 */
[----:B------:R-:W-:Y:S01]  /*1390*/  ISETP.NE.U32.AND P1, PT, RZ, UR4, PT ;  /* 0x00000004ff007c0c */ /* 0x000fe2000bf25070 */
[----:B------:R-:W-:-:S03]  /*13a0*/  IMAD.MOV.U32 R218, RZ, RZ, R90 ;  /* 0x000000ffffda7224 */ /* 0x000fc600078e005a */
[----:B------:R-:W-:-:S13]  /*13b0*/  ISETP.NE.AND.EX P1, PT, RZ, UR5, PT, P1 ;  /* 0x00000005ff007c0c */ /* 0x000fda000bf25310 */
[----:B------:R-:W-:Y:S05]  /*13c0*/  @!P1 BRA `(.L_x_9693) ;  /* 0x0000000000109947 */ /* 0x000fea0003800000 */
[----:B------:R-:W-:-:S04]  /*13d0*/  IADD3 R4, P0, R219, UR4, RZ ;  /* 0x00000004db047c10 */ /* 0x000fc8000ff1e0ff */
[----:B------:R-:W-:-:S05]  /*13e0*/  IADD3.X R5, R220, UR5, RZ, P0, !PT ;  /* 0x00000005dc057c10 */ /* 0x000fca00087fe4ff */
[----:B------:R0:W5:Y:S01]  /*13f0*/  LDG.E R28, desc[UR40][R4.64] ;  /* 0x00000028041c7981 */ /* 0x000162000c1e1900 */
[----:B------:R-:W-:Y:S05]  /*1400*/  BRA `(.L_x_9694) ;  /* 0x0000000000107947 */ /* 0x000fea0003800000 */
.L_x_9693:
[----:B------:R-:W-:Y:S05]  /*1410*/  @!P0 BRA `(.L_x_9694) ;  /* 0x00000000000c8947 */ /* 0x000fea0003800000 */
[----:B------:R-:W2:Y:S04]  /*1420*/  LDG.E R5, desc[UR40][R8.64] ;  /* 0x0000002808057981 */ /* 0x000ea8000c1e1900 */
[----:B------:R-:W2:Y:S02]  /*1430*/  LDG.E R28, desc[UR40][R8.64+0x4] ;  /* 0x00000428081c7981 */ /* 0x000ea4000c1e1900 */
[----:B--2---:R-:W-:-:S07]  /*1440*/  IMAD.IADD R28, R28, 0x1, -R5 ;  /* 0x000000011c1c7824 */ /* 0x004fce00078e0a05 */
.L_x_9694:
        /* <DEDUP_REMOVED lines=8> */
[----:B------:R0:W2:Y:S01]  /*14d0*/  @P0 LDG.E R9, desc[UR40][R4.64+0x4] ;  /* 0x0000042804090981 */ /* 0x0000a2000c1e1900 */
[----:B------:R-:W-:Y:S01]  /*14e0*/  ISETP.NE.U32.AND P1, PT, RZ, UR4, PT ;  /* 0x00000004ff007c0c */ /* 0x000fe2000bf25070 */
[----:B------:R-:W-:-:S03]  /*14f0*/  IMAD.MOV.U32 R38, RZ, RZ, R28 ;  /* 0x000000ffff267224 */ /* 0x000fc600078e001c */
[----:B------:R-:W-:Y:S01]  /*1500*/  ISETP.NE.AND.EX P1, PT, RZ, UR5, PT, P1 ;  /* 0x00000005ff007c0c */ /* 0x000fe2000bf25310 */
[----:B0-----:R-:W-:-:S05]  /*1510*/  IMAD.MOV R4, RZ, RZ, -R3 ;  /* 0x000000ffff047224 */ /* 0x001fca00078e0a03 */
[----:B------:R-:W-:-:S07]  /*1520*/  VIMNMX R4, RZ, R4, !PT ;  /* 0x00000004ff047248 */ /* 0x000fce0007fe0100 */
[----:B------:R-:W-:-:S04]  /*1530*/  @P1 IADD3 R6, P2, R219, UR4, RZ ;  /* 0x00000004db061c10 */ /* 0x000fc8000ff5e0ff */
[----:B------:R-:W-:-:S05]  /*1540*/  @P1 IADD3.X R7, R220, UR5, RZ, P2, !PT ;  /* 0x00000005dc071c10 */ /* 0x000fca00097fe4ff */
[----:B------:R0:W5:Y:S01]  /*1550*/  @P1 LDG.E R38, desc[UR40][R6.64] ;  /* 0x0000002806261981 */ /* 0x000162000c1e1900 */
[----:B--2---:R-:W-:-:S04]  /*1560*/  @P0 IMAD.IADD R60, R9, 0x1, -R0 ;  /* 0x00000001093c0824 */ /* 0x004fc800078e0a00 */
[----:B------:R-:W-:-:S04]  /*1570*/  IMAD.IADD R172, R3, 0x1, R60 ;  /* 0x0000000103ac7824 */ /* 0x000fc800078e023c */
[----:B------:R-:W-:-:S04]  /*1580*/  VIADD R0, R172, 0x5f ;  /* 0x0000005fac007836 */ /* 0x000fc80000000000 */
[----:B------:R-:W-:-:S05]  /*1590*/  IMAD.HI R0, R0, 0x2aaaaaab, RZ ;  /* 0x2aaaaaab00007827 */ /* 0x000fca00078e02ff */
[----:B------:R-:W-:-:S04]  /*15a0*/  SHF.R.U32.HI R173, RZ, 0x1f, R0 ;  /* 0x0000001fffad7819 */ /* 0x000fc80000011600 */
[----:B------:R-:W-:-:S05]  /*15b0*/  LEA.HI.SX32 R173, R0, R173, 0x1c ;  /* 0x000000ad00ad7211 */ /* 0x000fca00078fe2ff */
[----:B------:R-:W-:-:S05]  /*15c0*/  IMAD R3, R173, 0x60, -R3 ;  /* 0x00000060ad037824 */ /* 0x000fca00078e0a03 */
[----:B------:R-:W-:-:S04]  /*15d0*/  VIMNMX R3, R3, R60, PT ;  /* 0x0000003c03037248 */ /* 0x000fc80003fe0100 */
[----:B------:R-:W-:Y:S01]  /*15e0*/  ISETP.GT.AND P0, PT, R3, R4, PT ;  /* 0x000000040300720c */ /* 0x000fe20003f04270 */
[----:B------:R-:W-:-:S05]  /*15f0*/  IMAD.WIDE.U32 R4, R4, -0x55555555, RZ ;  /* 0xaaaaaaab04047825 */ /* 0x000fca00078e00ff */
[----:B------:R-:W-:-:S05]  /*1600*/  SHF.R.U32.HI R27, RZ, 0x6, R5 ;  /* 0x00000006ff1b7819 */ /* 0x000fca0000011605 */
[----:B------:R-:W-:Y:S02]  /*1610*/  IMAD.MOV.U32 R26, RZ, RZ, R27 ;  /* 0x000000ffff1a7224 */ /* 0x000fe400078e001b */
[----:B------:R-:W-:-:S04]  /*1620*/  @P0 VIADD R0, R3, 0x5f ;  /* 0x0000005f03000836 */ /* 0x000fc80000000000 */
[----:B------:R-:W-:-:S05]  /*1630*/  @P0 IMAD.HI R0, R0, 0x2aaaaaab, RZ ;  /* 0x2aaaaaab00000827 */ /* 0x000fca00078e02ff */
[----:B------:R-:W-:-:S04]  /*1640*/  @P0 SHF.R.U32.HI R3, RZ, 0x1f, R0 ;  /* 0x0000001fff030819 */ /* 0x000fc80000011600 */
[----:B------:R-:W-:Y:S02]  /*1650*/  @P0 LEA.HI.SX32 R26, R0, R3, 0x1c ;  /* 0x00000003001a0211 */ /* 0x000fe400078fe2ff */
        /* <DEDUP_REMOVED lines=23> */
.L_x_9697:
[----:B------:R-:W-:Y:S05]  /*17d0*/  BSYNC B6 ;  /* 0x0000000000067941 */ /* 0x000fea0003800000 */
.L_x_9696:
        /* <DEDUP_REMOVED lines=20> */
.L_x_9699:
[----:B------:R-:W-:Y:S05]  /*1920*/  BSYNC B6 ;  /* 0x0000000000067941 */ /* 0x000fea0003800000 */
.L_x_9698:
[----:B------:R-:W-:Y:S01]  /*1930*/  ULDC.64 UR4, c[0x0][0x9f8] ;  /* 0x00027e0000047ab9 */ /* 0x000fe20000000a00 */
[----:B------:R-:W0:Y:S01]  /*1940*/  S2R R32, SR_TID.X ;  /* 0x0000000000207919 */ /* 0x000e220000002100 */
[----:B------:R-:W-:Y:S01]  /*1950*/  ISETP.NE.U32.AND P0, PT, RZ, UR4, PT ;  /* 0x00000004ff007c0c */ /* 0x000fe2000bf05070 */
[----:B------:R-:W1:Y:S01]  /*1960*/  LDC.64 R8, c[0x0][0x300] ;  /* 0x0000c000ff087b82 */ /* 0x000e620000000a00 */
[----:B------:R-:W-:Y:S01]  /*1970*/  IMAD.IADD R58, R31, 0x1, R28 ;  /* 0x000000011f3a7824 */ /* 0x000fe200078e021c */
[----:B------:R-:W-:Y:S01]  /*1980*/  ULDC.64 UR6, c[0x0][0xa08] ;  /* 0x0002820000067ab9 */ /* 0x000fe20000000a00 */
[----:B------:R-:W-:Y:S02]  /*1990*/  ISETP.NE.AND.EX P0, PT, RZ, UR5, PT, P0 ;  /* 0x00000005ff007c0c */ /* 0x000fe4000bf05300 */
[----:B------:R-:W-:Y:S01]  /*19a0*/  SHF.R.S32.HI R11, RZ, 0x1f, R90 ;  /* 0x0000001fff0b7819 */ /* 0x000fe2000001145a */
[----:B------:R-:W-:Y:S02]  /*19b0*/  VIADD R62, R16, 0x20 ;  /* 0x00000020103e7836 */ /* 0x000fe40000000000 */
[----:B------:R-:W2:Y:S08]  /*19c0*/  LDC.64 R56, c[0x0][0x3f8] ;  /* 0x0000fe00ff387b82 */ /* 0x000eb00000000a00 */
[----:B------:R-:W-:Y:S01]  /*19d0*/  @P0 IADD3 R4, P1, R219, UR4, RZ ;  /* 0x00000004db040c10 */ /* 0x000fe2000ff3e0ff */
[----:B------:R-:W3:Y:S03]  /*19e0*/  LDC R43, c[0x0][0x3f4] ;  /* 0x0000fd00ff2b7b82 */ /* 0x000ee60000000800 */
[----:B------:R-:W-:Y:S01]  /*19f0*/  @P0 IADD3.X R5, R220, UR5, RZ, P1, !PT ;  /* 0x00000005dc050c10 */ /* 0x000fe20008ffe4ff */
[----:B------:R-:W-:-:S04]  /*1a00*/  ULDC.64 UR4, c[0x0][0x308] ;  /* 0x0000c20000047ab9 */ /* 0x000fc80000000a00 */
[----:B------:R4:W3:Y:S01]  /*1a10*/  @P0 LDG.E R29, desc[UR40][R4.64] ;  /* 0x00000028041d0981 */ /* 0x0008e2000c1e1900 */
[----:B------:R-:W-:Y:S01]  /*1a20*/  SHF.R.S32.HI R40, RZ, 0x1f, R58 ;  /* 0x0000001fff287819 */ /* 0x000fe2000001143a */
[-C--:B-1----:R-:W-:Y:S01]  /*1a30*/  IMAD.WIDE.U32 R6, R58, R8.reuse, RZ ;  /* 0x000000083a067225 */ /* 0x082fe200078e00ff */
[----:B------:R-:W-:Y:S01]  /*1a40*/  ISETP.NE.U32.AND P0, PT, RZ, UR6, PT ;  /* 0x00000006ff007c0c */ /* 0x000fe2000bf05070 */
[----:B------:R-:W1:Y:S01]  /*1a50*/  LDC.64 R14, c[0x0][0x408] ;  /* 0x00010200ff0e7b82 */ /* 0x000e620000000a00 */
[----:B0-----:R-:W-:Y:S01]  /*1a60*/  SHF.R.U32.HI R42, RZ, 0x7, R32 ;  /* 0x00000007ff2a7819 */ /* 0x001fe20000011620 */
[-C--:B------:R-:W-:Y:S01]  /*1a70*/  IMAD R0, R40, R8.reuse, RZ ;  /* 0x0000000828007224 */ /* 0x080fe200078e02ff */
[----:B------:R-:W-:Y:S01]  /*1a80*/  ISETP.NE.AND.EX P0, PT, RZ, UR7, PT, P0 ;  /* 0x00000007ff007c0c */ /* 0x000fe2000bf05300 */
[----:B------:R-:W-:Y:S01]  /*1a90*/  IMAD R10, R225, R8, RZ ;  /* 0x00000008e10a7224 */ /* 0x000fe200078e02ff */
[----:B------:R-:W-:Y:S01]  /*1aa0*/  ISETP.NE.AND P6, PT, R42, 0x1, PT ;  /* 0x000000012a00780c */ /* 0x000fe20003fc5270 */
[----:B------:R-:W-:Y:S01]  /*1ab0*/  IMAD R3, R58, R9, R0 ;  /* 0x000000093a037224 */ /* 0x000fe200078e0200 */
[----:B------:R-:W-:Y:S01]  /*1ac0*/  SHF.L.U64.HI R67, R8, 0x6, R9 ;  /* 0x0000000608437819 */ /* 0x000fe20000010209 */
[----:B------:R-:W-:Y:S01]  /*1ad0*/  VIADD R63, R16, 0x40 ;  /* 0x00000040103f7836 */ /* 0x000fe20000000000 */
[----:B--2---:R-:W-:Y:S01]  /*1ae0*/  SHF.L.U64.HI R72, R56, 0x6, R57 ;  /* 0x0000000638487819 */ /* 0x004fe20000010239 */
[----:B------:R-:W-:Y:S01]  /*1af0*/  IMAD.IADD R7, R7, 0x1, R3 ;  /* 0x0000000107077824 */ /* 0x000fe200078e0203 */
[----:B------:R-:W-:Y:S01]  /*1b00*/  SHF.R.S32.HI R75, RZ, 0x1f, R222 ;  /* 0x0000001fff4b7819 */ /* 0x000fe200000114de */
[----:B------:R-:W-:-:S02]  /*1b10*/  IMAD R3, R11, UR4, RZ ;  /* 0x000000040b037c24 */ /* 0x000fc4000f8e02ff */
[----:B----4-:R-:W-:-:S04]  /*1b20*/  IMAD.WIDE.U32 R4, R90, UR4, R6 ;  /* 0x000000045a047c25 */ /* 0x010fc8000f8e0006 */
[----:B------:R-:W-:Y:S01]  /*1b30*/  IMAD R3, R90, UR5, R3 ;  /* 0x000000055a037c24 */ /* 0x000fe2000f8e0203 */
[----:B------:R-:W-:Y:S01]  /*1b40*/  ULDC.64 UR4, c[0x0][0x310] ;  /* 0x0000c40000047ab9 */ /* 0x000fe20000000a00 */
[----:B------:R-:W-:-:S04]  /*1b50*/  IMAD.WIDE.U32 R6, R19, R8, R16 ;  /* 0x0000000813067225 */ /* 0x000fc800078e0010 */
[----:B------:R-:W-:Y:S01]  /*1b60*/  IMAD.IADD R5, R5, 0x1, R3 ;  /* 0x0000000105057824 */ /* 0x000fe200078e0203 */
[----:B-1----:R-:W-:Y:S01]  /*1b70*/  SHF.L.U64.HI R69, R14, 0x6, R15 ;  /* 0x000000060e457819 */ /* 0x002fe2000001020f */
[C---:B------:R-:W-:Y:S02]  /*1b80*/  VIADD R64, R16.reuse, 0x60 ;  /* 0x0000006010407836 */ /* 0x040fe40000000000 */
[C---:B------:R-:W-:Y:S02]  /*1b90*/  VIADD R12, R16.reuse, 0xc0 ;  /* 0x000000c0100c7836 */ /* 0x040fe40000000000 */
[C---:B------:R-:W-:Y:S02]  /*1ba0*/  VIADD R65, R16.reuse, 0x80 ;  /* 0x0000008010417836 */ /* 0x040fe40000000000 */
[C---:B------:R-:W-:Y:S02]  /*1bb0*/  VIADD R66, R16.reuse, 0xa0 ;  /* 0x000000a010427836 */ /* 0x040fe40000000000 */
[----:B------:R-:W-:-:S02]  /*1bc0*/  VIADD R23, R16, 0xe0 ;  /* 0x000000e010177836 */ /* 0x000fc40000000000 */
[----:B------:R-:W-:Y:S02]  /*1bd0*/  IMAD R28, R225, R56, RZ ;  /* 0x00000038e11c7224 */ /* 0x000fe400078e02ff */
[----:B------:R-:W-:Y:S02]  /*1be0*/  IMAD.SHL.U32 R71, R227, 0x40, RZ ;  /* 0x00000040e3477824 */ /* 0x000fe400078e00ff */
[----:B------:R-:W-:Y:S02]  /*1bf0*/  IMAD R35, R19, R57, R28 ;  /* 0x0000003913237224 */ /* 0x000fe400078e021c */
[----:B------:R-:W-:Y:S01]  /*1c00*/  IMAD.MOV.U32 R77, RZ, RZ, 0x20 ;  /* 0x00000020ff4d7424 */ /* 0x000fe200078e00ff */
[----:B------:R-:W-:Y:S01]  /*1c10*/  LOP3.LUT R71, R71, 0x1c0, RZ, 0xc0, !PT ;  /* 0x000001c047477812 */ /* 0x000fe200078ec0ff */
[----:B------:R-:W-:Y:S01]  /*1c20*/  VIADD R76, R42, 0x8 ;  /* 0x000000082a4c7836 */ /* 0x000fe20000000000 */
[----:B------:R-:W-:Y:S01]  /*1c30*/  SHF.R.U32.HI R42, RZ, 0x3, R210 ;  /* 0x00000003ff2a7819 */ /* 0x000fe200000116d2 */
[----:B------:R-:W-:Y:S01]  /*1c40*/  IMAD.SHL.U32 R68, R8, 0x40, RZ ;  /* 0x0000004008447824 */ /* 0x000fe200078e00ff */
[----:B------:R-:W-:Y:S01]  /*1c50*/  SHF.R.U32.HI R74, RZ, 0x3, R71 ;  /* 0x00000003ff4a7819 */ /* 0x000fe20000011647 */
[----:B------:R-:W-:-:S02]  /*1c60*/  IMAD R81, R15, 0x60, RZ ;  /* 0x000000600f517824 */ /* 0x000fc400078e02ff */
[----:B------:R-:W-:Y:S02]  /*1c70*/  IMAD.SHL.U32 R70, R14, 0x40, RZ ;  /* 0x000000400e467824 */ /* 0x000fe400078e00ff */
[----:B------:R-:W-:Y:S02]  /*1c80*/  IMAD.SHL.U32 R73, R56, 0x40, RZ ;  /* 0x0000004038497824 */ /* 0x000fe400078e00ff */
[----:B---3--:R-:W-:Y:S01]  /*1c90*/  IMAD.SHL.U32 R78, R43, 0x2, RZ ;  /* 0x000000022b4e7824 */ /* 0x008fe200078e00ff */
[----:B------:R-:W-:Y:S02]  /*1ca0*/  SHF.R.S32.HI R0, RZ, 0x1f, R29 ;  /* 0x0000001fff007819 */ /* 0x000fe4000001141d */
[----:B------:R-:W-:Y:S01]  /*1cb0*/  SEL R21, R29, RZ, !P0 ;  /* 0x000000ff1d157207 */ /* 0x000fe20004000000 */
[----:B------:R-:W-:Y:S01]  /*1cc0*/  IMAD.WIDE.U32 R28, R19, R56, R16 ;  /* 0x00000038131c7225 */ /* 0x000fe200078e0010 */
[----:B------:R-:W-:-:S03]  /*1cd0*/  SEL R20, R0, RZ, !P0 ;  /* 0x000000ff00147207 */ /* 0x000fc60004000000 */
[----:B------:R-:W-:-:S04]  /*1ce0*/  IMAD.WIDE.U32 R4, R21, UR4, R4 ;  /* 0x0000000415047c25 */ /* 0x000fc8000f8e0004 */
[----:B------:R-:W-:Y:S01]  /*1cf0*/  IMAD R0, R20, UR4, RZ ;  /* 0x0000000414007c24 */ /* 0x000fe2000f8e02ff */
[----:B------:R-:W-:Y:S01]  /*1d00*/  IADD3 R61, P0, R4, R6, RZ ;  /* 0x00000006043d7210 */ /* 0x000fe20007f1e0ff */
[----:B------:R-:W-:Y:S02]  /*1d10*/  IMAD.IADD R29, R35, 0x1, R29 ;  /* 0x00000001231d7824 */ /* 0x000fe400078e021d */
[----:B------:R-:W-:Y:S01]  /*1d20*/  IMAD R3, R21, UR5, R0 ;  /* 0x0000000515037c24 */ /* 0x000fe2000f8e0200 */
[----:B------:R-:W-:Y:S05]  /*1d30*/  @!P6 WARPSYNC.ALL ;  /* 0x000000000000e948 */ /* 0x000fea0003800000 */
[----:B------:R-:W-:Y:S01]  /*1d40*/  ULDC UR4, c[0x0][0x320] ;  /* 0x0000c80000047ab9 */ /* 0x000fe20000000800 */
[----:B------:R-:W-:Y:S01]  /*1d50*/  IMAD R0, R19, R9, R10 ;  /* 0x0000000913007224 */ /* 0x000fe200078e020a */
[----:B------:R-:W-:Y:S01]  /*1d60*/  @!P6 BAR.SYNC.DEFER_BLOCKING 0x9, 0x100 ;  /* 0x024400000000eb1d */ /* 0x000fe20000010000 */
[----:B------:R-:W-:Y:S01]  /*1d70*/  IMAD.IADD R3, R5, 0x1, R3 ;  /* 0x0000000105037824 */ /* 0x000fe200078e0203 */
[----:B------:R-:W-:Y:S01]  /*1d80*/  ISETP.GE.AND P1, PT, R62, UR4, PT ;  /* 0x000000043e007c0c */ /* 0x000fe2000bf26270 */
[----:B-----5:R-:W-:Y:S01]  /*1d90*/  IMAD.WIDE.U32 R36, R38, R56, R28 ;  /* 0x0000003826247225 */ /* 0x020fe200078e001c */
[----:B------:R-:W-:-:S02]  /*1da0*/  ISETP.GE.AND P2, PT, R12, UR4, PT ;  /* 0x000000040c007c0c */ /* 0x000fc4000bf46270 */
[----:B------:R-:W-:Y:S01]  /*1db0*/  SEL R6, RZ, 0xffffffff, P1 ;  /* 0xffffffffff067807 */ /* 0x000fe20000800000 */
[----:B------:R-:W-:Y:S01]  /*1dc0*/  ULDC.64 UR6, c[0x0][0x330] ;  /* 0x0000cc0000067ab9 */ /* 0x000fe20000000a00 */
[----:B------:R-:W-:Y:S01]  /*1dd0*/  IADD3.X R0, R3, R7, R0, P0, !PT ;  /* 0x0000000703007210 */ /* 0x000fe200007fe400 */
[----:B------:R-:W-:Y:S01]  /*1de0*/  IMAD R7, R11, UR6, RZ ;  /* 0x000000060b077c24 */ /* 0x000fe2000f8e02ff */
[----:B------:R-:W-:Y:S01]  /*1df0*/  ISETP.GE.AND P0, PT, R16, UR4, PT ;  /* 0x0000000410007c0c */ /* 0x000fe2000bf06270 */
[----:B------:R-:W-:Y:S01]  /*1e00*/  IMAD.SHL.U32 R11, R6, 0x2, RZ ;  /* 0x00000002060b7824 */ /* 0x000fe200078e00ff */
[----:B------:R-:W-:Y:S01]  /*1e10*/  ISETP.GE.AND P1, PT, R64, UR4, PT ;  /* 0x0000000440007c0c */ /* 0x000fe2000bf26270 */
[C---:B------:R-:W-:Y:S01]  /*1e20*/  IMAD R13, R90.reuse, UR7, R7 ;  /* 0x000000075a0d7c24 */ /* 0x040fe2000f8e0207 */
[----:B------:R-:W-:Y:S01]  /*1e30*/  SEL R10, RZ, 0x1, P0 ;  /* 0x00000001ff0a7807 */ /* 0x000fe20000000000 */
[----:B------:R-:W-:Y:S01]  /*1e40*/  IMAD.WIDE.U32 R6, R90, UR6, R16 ;  /* 0x000000065a067c25 */ /* 0x000fe2000f8e0010 */
[----:B------:R-:W-:-:S02]  /*1e50*/  ISETP.GE.AND P0, PT, R63, UR4, PT ;  /* 0x000000043f007c0c */ /* 0x000fc4000bf06270 */
[----:B------:R-:W-:Y:S01]  /*1e60*/  LOP3.LUT R10, R11, 0x2, R10, 0xe2, !PT ;  /* 0x000000020b0a7812 */ /* 0x000fe200078ee20a */
[----:B------:R-:W-:Y:S01]  /*1e70*/  IMAD.IADD R7, R7, 0x1, R13 ;  /* 0x0000000107077824 */ /* 0x000fe200078e020d */
[----:B------:R-:W-:Y:S02]  /*1e80*/  SEL R11, RZ, 0x4, P0 ;  /* 0x00000004ff0b7807 */ /* 0x000fe40000000000 */
[----:B------:R-:W-:Y:S02]  /*1e90*/  SEL R12, RZ, 0x8, P1 ;  /* 0x00000008ff0c7807 */ /* 0x000fe40000800000 */
[----:B------:R-:W-:Y:S02]  /*1ea0*/  ISETP.GE.AND P0, PT, R65, UR4, PT ;  /* 0x0000000441007c0c */ /* 0x000fe4000bf06270 */
[----:B------:R-:W-:Y:S02]  /*1eb0*/  ISETP.GE.AND P1, PT, R66, UR4, PT ;  /* 0x0000000442007c0c */ /* 0x000fe4000bf26270 */
[----:B------:R-:W-:-:S02]  /*1ec0*/  LOP3.LUT R10, R12, R10, R11, 0xfe, !PT ;  /* 0x0000000a0c0a7212 */ /* 0x000fc400078efe0b */
[----:B------:R-:W-:Y:S02]  /*1ed0*/  SEL R11, RZ, 0x10, P0 ;  /* 0x00000010ff0b7807 */ /* 0x000fe40000000000 */
[----:B------:R-:W-:Y:S02]  /*1ee0*/  SEL R12, RZ, 0x20, P1 ;  /* 0x00000020ff0c7807 */ /* 0x000fe40000800000 */
[----:B------:R-:W-:Y:S01]  /*1ef0*/  ISETP.GE.AND P3, PT, R23, UR4, PT ;  /* 0x0000000417007c0c */ /* 0x000fe2000bf66270 */
[----:B------:R-:W-:Y:S01]  /*1f00*/  ULDC.64 UR4, c[0x0][0x338] ;  /* 0x0000ce0000047ab9 */ /* 0x000fe20000000a00 */
[----:B------:R-:W-:Y:S01]  /*1f10*/  LOP3.LUT R11, R12, R10, R11, 0xfe, !PT ;  /* 0x0000000a0c0b7212 */ /* 0x000fe200078efe0b */
[----:B------:R-:W-:Y:S01]  /*1f20*/  IMAD R12, R20, UR4, RZ ;  /* 0x00000004140c7c24 */ /* 0x000fe2000f8e02ff */
[----:B------:R-:W-:Y:S01]  /*1f30*/  SEL R10, RZ, 0x40, P2 ;  /* 0x00000040ff0a7807 */ /* 0x000fe20001000000 */
[C---:B------:R-:W-:Y:S01]  /*1f40*/  IMAD.WIDE.U32 R6, R21.reuse, UR4, R6 ;  /* 0x0000000415067c25 */ /* 0x040fe2000f8e0006 */
[----:B------:R-:W-:Y:S01]  /*1f50*/  ISETP.GE.AND P0, PT, R16, R43, PT ;  /* 0x0000002b1000720c */ /* 0x000fe20003f06270 */
[----:B------:R-:W-:Y:S01]  /*1f60*/  ULDC UR4, c[0x0][0x2f4] ;  /* 0x0000bd0000047ab9 */ /* 0x000fe20000000800 */
[----:B------:R-:W-:Y:S01]  /*1f70*/  SHF.R.S32.HI R23, RZ, 0x1f, R22 ;  /* 0x0000001fff177819 */ /* 0x000fe20000011416 */
[----:B------:R-:W-:Y:S01]  /*1f80*/  IMAD R41, R21, UR5, R12 ;  /* 0x0000000515297c24 */ /* 0x000fe2000f8e020c */
[----:B------:R-:W-:Y:S01]  /*1f90*/  LOP3.LUT R96, R11, R10, RZ, 0xfc, !PT ;  /* 0x0000000a0b607212 */ /* 0x000fe200078efcff */
[-C--:B------:R-:W-:Y:S01]  /*1fa0*/  IMAD R10, R225, R14.reuse, RZ ;  /* 0x0000000ee10a7224 */ /* 0x080fe200078e02ff */
[----:B------:R-:W-:Y:S01]  /*1fb0*/  SEL R33, R43, RZ, P0 ;  /* 0x000000ff2b217207 */ /* 0x000fe20000000000 */
[----:B------:R-:W-:Y:S01]  /*1fc0*/  IMAD.WIDE.U32 R12, R19, R14, R22 ;  /* 0x0000000e130c7225 */ /* 0x000fe200078e0016 */
[----:B------:R-:W-:-:S02]  /*1fd0*/  LOP3.LUT R29, R71, 0x18, R16, 0xf8, !PT ;  /* 0x00000018471d7812 */ /* 0x000fc400078ef810 */
[----:B------:R-:W-:Y:S01]  /*1fe0*/  LOP3.LUT P1, RZ, R227, 0x4, RZ, 0xc0, !PT ;  /* 0x00000004e3ff7812 */ /* 0x000fe2000782c0ff */
[----:B------:R-:W-:Y:S01]  /*1ff0*/  IMAD R31, R19, R15, R10 ;  /* 0x0000000f131f7224 */ /* 0x000fe200078e020a */
[----:B------:R-:W-:Y:S01]  /*2000*/  LOP3.LUT R28, R29, R74, RZ, 0x3c, !PT ;  /* 0x0000004a1d1c7212 */ /* 0x000fe200078e3cff */
[C---:B------:R-:W-:Y:S01]  /*2010*/  IMAD.WIDE.U32 R20, R19.reuse, R14, R16 ;  /* 0x0000000e13147225 */ /* 0x040fe200078e0010 */
[----:B------:R-:W-:Y:S02]  /*2020*/  IADD3 R58, P2, R19, R58, RZ ;  /* 0x0000003a133a7210 */ /* 0x000fe40007f5e0ff */
[----:B------:R-:W-:Y:S01]  /*2030*/  SEL R77, R77, 0xffffffe0, !P1 ;  /* 0xffffffe04d4d7807 */ /* 0x000fe20004800000 */
[----:B------:R-:W-:Y:S01]  /*2040*/  IMAD.WIDE.U32 R10, R19, R56, R22 ;  /* 0x00000038130a7225 */ /* 0x000fe200078e0016 */
[----:B------:R-:W-:Y:S02]  /*2050*/  SEL R95, RZ, 0xffffff80, P3 ;  /* 0xffffff80ff5f7807 */ /* 0x000fe40001800000 */
[C---:B------:R-:W-:Y:S01]  /*2060*/  ISETP.GE.AND P1, PT, R16.reuse, UR4, PT ;  /* 0x0000000410007c0c */ /* 0x040fe2000bf26270 */
[----:B------:R-:W-:Y:S01]  /*2070*/  IMAD.IADD R33, R16, 0x1, R33 ;  /* 0x0000000110217824 */ /* 0x000fe200078e0221 */
[C---:B------:R-:W-:Y:S01]  /*2080*/  LOP3.LUT R95, R96.reuse, 0x80, R95, 0xc8, !PT ;  /* 0x00000080605f7812 */ /* 0x040fe200078ec85f */
[----:B------:R-:W-:Y:S01]  /*2090*/  IMAD.IADD R13, R13, 0x1, R31 ;  /* 0x000000010d0d7824 */ /* 0x000fe200078e021f */
[----:B------:R-:W-:Y:S01]  /*20a0*/  LOP3.LUT R96, R96, 0x40, RZ, 0xc0, !PT ;  /* 0x0000004060607812 */ /* 0x000fe200078ec0ff */
[----:B------:R-:W-:Y:S01]  /*20b0*/  IMAD.IADD R31, R31, 0x1, R21 ;  /* 0x000000011f1f7824 */ /* 0x000fe200078e0215 */
[----:B------:R-:W-:Y:S01]  /*20c0*/  SHF.R.S32.HI R32, RZ, 0x1f, R33 ;  /* 0x0000001fff207819 */ /* 0x000fe20000011421 */
[----:B------:R-:W-:Y:S01]  /*20d0*/  IMAD.IADD R21, R11, 0x1, R35 ;  /* 0x000000010b157824 */ /* 0x000fe200078e0223 */
[----:B------:R-:W-:Y:S01]  /*20e0*/  SHF.R.S32.HI R11, RZ, 0x1f, R38 ;  /* 0x0000001fff0b7819 */ /* 0x000fe20000011426 */
[----:B------:R-:W-:Y:S01]  /*20f0*/  IMAD.MOV.U32 R30, RZ, RZ, R20 ;  /* 0x000000ffff1e7224 */ /* 0x000fe200078e0014 */
[----:B------:R-:W-:Y:S01]  /*2100*/  LEA.HI R32, R32, R33, RZ, 0x3 ;  /* 0x0000002120207211 */ /* 0x000fe200078f18ff */
[----:B------:R-:W-:-:S02]  /*2110*/  IMAD.MOV.U32 R20, RZ, RZ, R10 ;  /* 0x000000ffff147224 */ /* 0x000fc400078e000a */
[----:B------:R-:W-:Y:S01]  /*2120*/  IMAD R10, R11, R14, RZ ;  /* 0x0000000e0b0a7224 */ /* 0x000fe200078e02ff */
[----:B------:R-:W-:Y:S01]  /*2130*/  LOP3.LUT R29, R71, 0x38, R32, 0xf8, !PT ;  /* 0x00000038471d7812 */ /* 0x000fe200078ef820 */
[----:B------:R-:W-:Y:S01]  /*2140*/  IMAD R79, R211, 0x200, R28 ;  /* 0x00000200d34f7824 */ /* 0x000fe200078e021c */
[----:B------:R-:W-:Y:S01]  /*2150*/  LOP3.LUT R28, R210, 0x38, R32, 0xf8, !PT ;  /* 0x00000038d21c7812 */ /* 0x000fe200078ef820 */
[----:B------:R-:W-:Y:S01]  /*2160*/  IMAD R34, R11, R56, RZ ;  /* 0x000000380b227224 */ /* 0x000fe200078e02ff */
[----:B------:R-:W-:Y:S01]  /*2170*/  LOP3.LUT R92, R29, R74, RZ, 0x3c, !PT ;  /* 0x0000004a1d5c7212 */ /* 0x000fe200078e3cff */
[----:B------:R-:W-:Y:S01]  /*2180*/  IMAD R85, R38, R15, R10 ;  /* 0x0000000f26557224 */ /* 0x000fe200078e020a */
[----:B------:R-:W-:Y:S01]  /*2190*/  LOP3.LUT R93, R28, R42, RZ, 0x3c, !PT ;  /* 0x0000002a1c5d7212 */ /* 0x000fe200078e3cff */
[-C--:B------:R-:W-:Y:S01]  /*21a0*/  IMAD.WIDE.U32 R10, R38, R14.reuse, R12 ;  /* 0x0000000e260a7225 */ /* 0x080fe200078e000c */
[----:B------:R-:W-:Y:S02]  /*21b0*/  LOP3.LUT R90, R32, 0xfffffff8, RZ, 0xc0, !PT ;  /* 0xfffffff8205a7812 */ /* 0x000fe400078ec0ff */
[----:B------:R-:W-:Y:S01]  /*21c0*/  SHF.R.S32.HI R88, RZ, 0x3, R32 ;  /* 0x00000003ff587819 */ /* 0x000fe20000011420 */
[----:B------:R-:W-:Y:S01]  /*21d0*/  IMAD.WIDE.U32 R12, R38, R14, R30 ;  /* 0x0000000e260c7225 */ /* 0x000fe200078e001e */
[----:B------:R-:W-:-:S03]  /*21e0*/  SHF.R.S32.HI R91, RZ, 0x1f, R90 ;  /* 0x0000001fff5b7819 */ /* 0x000fc6000001145a */
[----:B------:R-:W-:Y:S02]  /*21f0*/  IMAD R33, R9, 0x60, RZ ;  /* 0x0000006009217824 */ /* 0x000fe400078e02ff */
[C---:B------:R-:W-:Y:S02]  /*2200*/  IMAD R87, R38.reuse, R57, R34 ;  /* 0x0000003926577224 */ /* 0x040fe400078e0222 */
[----:B------:R-:W-:Y:S02]  /*2210*/  IMAD R31, R57, 0x60, RZ ;  /* 0x00000060391f7824 */ /* 0x000fe400078e02ff */
[----:B------:R-:W-:-:S04]  /*2220*/  IMAD.WIDE.U32 R20, R38, R56, R20 ;  /* 0x0000003826147225 */ /* 0x000fc800078e0014 */
[----:B------:R-:W-:-:S04]  /*2230*/  IMAD.WIDE.U32 R8, R8, 0x60, RZ ;  /* 0x0000006008087825 */ /* 0x000fc800078e00ff */
[----:B------:R-:W-:-:S04]  /*2240*/  IMAD.WIDE.U32 R14, R14, 0x60, RZ ;  /* 0x000000600e0e7825 */ /* 0x000fc800078e00ff */
[----:B------:R-:W-:-:S04]  /*2250*/  IMAD.WIDE.U32 R56, R56, 0x60, RZ ;  /* 0x0000006038387825 */ /* 0x000fc800078e00ff */
[----:B------:R-:W-:Y:S01]  /*2260*/  IMAD.X R59, R225, 0x1, R40, P2 ;  /* 0x00000001e13b7824 */ /* 0x000fe200010e0628 */
[----:B------:R-:W-:Y:S01]  /*2270*/  ISETP.GE.AND P2, PT, R62, UR4, PT ;  /* 0x000000043e007c0c */ /* 0x000fe2000bf46270 */
[----:B------:R-:W-:Y:S02]  /*2280*/  IMAD.IADD R84, R11, 0x1, R85 ;  /* 0x000000010b547824 */ /* 0x000fe400078e0255 */
[----:B------:R-:W-:Y:S02]  /*2290*/  IMAD.IADD R86, R21, 0x1, R87 ;  /* 0x0000000115567824 */ /* 0x000fe400078e0257 */
[----:B------:R-:W-:Y:S02]  /*22a0*/  IMAD.IADD R80, R9, 0x1, R33 ;  /* 0x0000000109507824 */ /* 0x000fe400078e0221 */
[----:B------:R-:W-:Y:S02]  /*22b0*/  IMAD.IADD R81, R15, 0x1, R81 ;  /* 0x000000010f517824 */ /* 0x000fe400078e0251 */
[----:B------:R-:W-:-:S02]  /*22c0*/  IMAD.IADD R82, R57, 0x1, R31 ;  /* 0x0000000139527824 */ /* 0x000fc400078e021f */
[----:B------:R-:W-:Y:S02]  /*22d0*/  IMAD.IADD R83, R77, 0x1, R79 ;  /* 0x000000014d537824 */ /* 0x000fe400078e024f */
[----:B------:R-:W-:Y:S02]  /*22e0*/  IMAD.IADD R85, R85, 0x1, R13 ;  /* 0x0000000155557824 */ /* 0x000fe400078e020d */
[----:B------:R-:W-:Y:S02]  /*22f0*/  IMAD.IADD R87, R87, 0x1, R37 ;  /* 0x0000000157577824 */ /* 0x000fe400078e0225 */
[----:B------:R-:W-:Y:S02]  /*2300*/  IMAD R92, R211, 0x200, R92 ;  /* 0x00000200d35c7824 */ /* 0x000fe400078e025c */
[----:B------:R-:W-:Y:S02]  /*2310*/  IMAD.IADD R93, R212, 0x1, R93 ;  /* 0x00000001d45d7824 */ /* 0x000fe400078e025d */
[----:B------:R-:W-:-:S07]  /*2320*/  IMAD.IADD R94, R7, 0x1, R41 ;  /* 0x00000001075e7824 */ /* 0x000fce00078e0229 */
.L_x_9747:
[----:B------:R-:W0:Y:S01]  /*2330*/  LDC.64 R100, c[0x0][0x2e8] ;  /* 0x0000ba00ff647b82 */ /* 0x000e220000000a00 */
[----:B------:R-:W-:Y:S01]  /*2340*/  VIADD R45, R26, 0xffffffff ;  /* 0xffffffff1a2d7836 */ /* 0x000fe20000000000 */
[----:B------:R-:W-:Y:S05]  /*2350*/  YIELD ;  /* 0x0000000000007946 */ /* 0x000fea0003800000 */
[----:B------:R-:W-:Y:S01]  /*2360*/  SHF.R.S32.HI R35, RZ, 0x1f, R45 ;  /* 0x0000001fff237819 */ /* 0x000fe2000001142d */
[----:B------:R-:W1:Y:S01]  /*2370*/  LDC R105, c[0x0][0x3f4] ;  /* 0x0000fd00ff697b82 */ /* 0x000e620000000800 */
[-C--:B------:R-:W-:Y:S01]  /*2380*/  IMAD R29, R80, R45.reuse, RZ ;  /* 0x0000002d501d7224 */ /* 0x080fe200078e02ff */
[----:B------:R-:W-:Y:S01]  /*2390*/  BSSY B0, `(.L_x_9700) ;  /* 0x00002ce000007945 */ /* 0x000fe20003800000 */
[----:B------:R-:W-:-:S04]  /*23a0*/  IMAD.WIDE.U32 R102, R8, R45, RZ ;  /* 0x0000002d08667225 */ /* 0x000fc800078e00ff */
[----:B------:R-:W-:Y:S01]  /*23b0*/  IMAD R31, R35, R8, R29 ;  /* 0x00000008231f7224 */ /* 0x000fe200078e021d */
[CC--:B------:R-:W-:Y:S01]  /*23c0*/  IADD3 R26, P3, P4, R61.reuse, R102.reuse, R68 ;  /* 0x000000663d1a7210 */ /* 0x0c0fe20007c7e044 */
[C---:B------:R-:W-:Y:S01]  /*23d0*/  IMAD R106, R2.reuse, 0x1800, R79 ;  /* 0x00001800026a7824 */ /* 0x040fe200078e024f */
[----:B------:R-:W-:Y:S01]  /*23e0*/  IADD3 R29, P5, R61, R102, RZ ;  /* 0x000000663d1d7210 */ /* 0x000fe20007fbe0ff */
[----:B------:R-:W-:Y:S02]  /*23f0*/  IMAD.IADD R107, R103, 0x1, R31 ;  /* 0x00000001676b7824 */ /* 0x000fe400078e021f */
[----:B------:R-:W-:Y:S02]  /*2400*/  IMAD R104, R2, 0x1800, R83 ;  /* 0x0000180002687824 */ /* 0x000fe400078e0253 */
[----:B------:R-:W-:Y:S01]  /*2410*/  IMAD.X R30, R107, 0x1, R0, P5 ;  /* 0x000000016b1e7824 */ /* 0x000fe200028e0600 */
[----:B------:R-:W-:Y:S01]  /*2420*/  IADD3.X R28, R0, R107, R67, P3, P4 ;  /* 0x0000006b001c7210 */ /* 0x000fe20001fe8443 */
[--C-:B------:R-:W-:Y:S01]  /*2430*/  IMAD R106, R106, 0x2, R25.reuse ;  /* 0x000000026a6a7824 */ /* 0x100fe200078e0219 */
[-C--:B0-----:R-:W-:Y:S01]  /*2440*/  LEA R40, P3, R26, R100.reuse, 0x1 ;  /* 0x000000641a287211 */ /* 0x081fe200078608ff */
[----:B------:R-:W-:Y:S01]  /*2450*/  IMAD R104, R104, 0x2, R25 ;  /* 0x0000000268687824 */ /* 0x000fe200078e0219 */
[----:B------:R-:W-:-:S02]  /*2460*/  LEA R42, P5, R29, R100, 0x1 ;  /* 0x000000641d2a7211 */ /* 0x000fc400078a08ff */
[----:B------:R-:W-:Y:S01]  /*2470*/  LEA.HI.X R41, R26, R101, R28, 0x1, P3 ;  /* 0x000000651a297211 */ /* 0x000fe200018f0c1c */
[----:B------:R-:W-:Y:S01]  /*2480*/  IMAD.MOV.U32 R26, RZ, RZ, R45 ;  /* 0x000000ffff1a7224 */ /* 0x000fe200078e002d */
[----:B-1----:R-:W-:Y:S02]  /*2490*/  ISETP.GE.AND P3, PT, R105, 0x1, PT ;  /* 0x000000016900780c */ /* 0x002fe40003f66270 */
[----:B------:R-:W-:Y:S02]  /*24a0*/  ISETP.GT.AND P4, PT, R45, R27, PT ;  /* 0x0000001b2d00720c */ /* 0x000fe40003f84270 */
[----:B------:R-:W-:Y:S02]  /*24b0*/  LEA.HI.X R43, R29, R101, R30, 0x1, P5 ;  /* 0x000000651d2b7211 */ /* 0x000fe400028f0c1e */
[----:B------:R-:W-:-:S07]  /*24c0*/  P2R R98, PR, RZ, 0x10 ;  /* 0x00000010ff627803 */ /* 0x000fce0000000000 */
[----:B----4-:R-:W-:Y:S05]  /*24d0*/  @!P3 BRA `(.L_x_9701) ;  /* 0x000000280080b947 */ /* 0x010fea0003800000 */
        /* <DEDUP_REMOVED lines=19> */
[----:B------:R-:W-:-:S03]  /*2610*/  CS2R R54, SRZ ;  /* 0x0000000000367805 */ /* 0x000fc6000001ff00 */
[----:B------:R-:W-:Y:S05]  /*2620*/  @P4 BRA `(.L_x_9704) ;  /* 0x0000000000504947 */ /* 0x000fea0003800000 */
[----:B------:R-:W-:Y:S01]  /*2630*/  IADD3 R33, P3, R20, R28, RZ ;  /* 0x0000001c14217210 */ /* 0x000fe20007f7e0ff */
[----:B------:R-:W-:Y:S01]  /*2640*/  ULDC.64 UR4, c[0x0][0x3e8] ;  /* 0x0000fa0000047ab9 */ /* 0x000fe20000000a00 */
[----:B------:R-:W-:Y:S02]  /*2650*/  CS2R R52, SRZ ;  /* 0x0000000000347805 */ /* 0x000fe4000001ff00 */
[----:B------:R-:W-:Y:S01]  /*2660*/  CS2R R54, SRZ ;  /* 0x0000000000367805 */ /* 0x000fe2000001ff00 */
[----:B------:R-:W-:Y:S01]  /*2670*/  IMAD.X R44, R97, 0x1, R86, P3 ;  /* 0x00000001612c7824 */ /* 0x000fe200018e0656 */
[----:B------:R-:W-:-:S04]  /*2680*/  LEA R32, P3, R33, UR4, 0x1 ;  /* 0x0000000421207c11 */ /* 0x000fc8000f8608ff */
[----:B------:R-:W-:Y:S01]  /*2690*/  LEA.HI.X R33, R33, UR5, R44, 0x1, P3 ;  /* 0x0000000521217c11 */ /* 0x000fe200098f0c2c */
[----:B------:R-:W-:Y:S01]  /*26a0*/  ULDC.64 UR4, c[0x0][0x400] ;  /* 0x0001000000047ab9 */ /* 0x000fe20000000a00 */
[----:B------:R-:W-:-:S05]  /*26b0*/  IADD3 R45, P3, R10, R30, RZ ;  /* 0x0000001e0a2d7210 */ /* 0x000fca0007f7e0ff */
[----:B------:R-:W-:Y:S01]  /*26c0*/  IMAD.X R46, R108, 0x1, R84, P3 ;  /* 0x000000016c2e7824 */ /* 0x000fe200018e0654 */
[----:B------:R-:W-:-:S04]  /*26d0*/  LEA R44, P3, R45, UR4, 0x1 ;  /* 0x000000042d2c7c11 */ /* 0x000fc8000f8608ff */
[----:B------:R-:W-:Y:S02]  /*26e0*/  LEA.HI.X R45, R45, UR5, R46, 0x1, P3 ;  /* 0x000000052d2d7c11 */ /* 0x000fe400098f0c2e */
        /* <DEDUP_REMOVED lines=8> */
.L_x_9704:
[----:B------:R-:W-:Y:S05]  /*2770*/  BSYNC B1 ;  /* 0x0000000000017941 */ /* 0x000fea0003800000 */
.L_x_9703:
[----:B------:R-:W-:Y:S01]  /*2780*/  ISETP.GE.AND P5, PT, R222, R99, PT ;  /* 0x00000063de00720c */ /* 0x000fe20003fa6270 */
[----:B------:R-:W-:Y:S01]  /*2790*/  BSSY B1, `(.L_x_9705) ;  /* 0x000001b000017945 */ /* 0x000fe20003800000 */
[----:B0-----:R-:W-:Y:S02]  /*27a0*/  CS2R R44, SRZ ;  /* 0x00000000002c7805 */ /* 0x001fe4000001ff00 */
[----:B------:R-:W-:Y:S01]  /*27b0*/  CS2R R32, SRZ ;  /* 0x0000000000207805 */ /* 0x000fe2000001ff00 */
[----:B-----5:R-:W-:Y:S01]  /*27c0*/  IMAD.MOV.U32 R100, RZ, RZ, R50 ;  /* 0x000000ffff647224 */ /* 0x020fe200078e0032 */
[----:B------:R-:W-:Y:S01]  /*27d0*/  CS2R R46, SRZ ;  /* 0x00000000002e7805 */ /* 0x000fe2000001ff00 */
[----:B------:R-:W-:-:S06]  /*27e0*/  IMAD.MOV.U32 R101, RZ, RZ, R51 ;  /* 0x000000ffff657224 */ /* 0x000fcc00078e0033 */
[----:B------:R-:W-:Y:S05]  /*27f0*/  @P5 BRA `(.L_x_9706) ;  /* 0x0000000000505947 */ /* 0x000fea0003800000 */
[----:B------:R-:W-:Y:S01]  /*2800*/  IADD3 R29, P3, P6, R20, R28, R73 ;  /* 0x0000001c141d7210 */ /* 0x000fe20007e7e049 */
[----:B------:R-:W-:Y:S01]  /*2810*/  ULDC.64 UR4, c[0x0][0x3e8] ;  /* 0x0000fa0000047ab9 */ /* 0x000fe20000000a00 */
[----:B------:R-:W-:Y:S02]  /*2820*/  CS2R R44, SRZ ;  /* 0x00000000002c7805 */ /* 0x000fe4000001ff00 */
[----:B------:R-:W-:Y:S02]  /*2830*/  CS2R R46, SRZ ;  /* 0x00000000002e7805 */ /* 0x000fe4000001ff00 */
[----:B------:R-:W-:Y:S02]  /*2840*/  IADD3.X R34, R86, R97, R72, P3, P6 ;  /* 0x0000006156227210 */ /* 0x000fe40001fec448 */
[----:B------:R-:W-:-:S04]  /*2850*/  IADD3 R31, P3, P6, R10, R30, R70 ;  /* 0x0000001e0a1f7210 */ /* 0x000fc80007e7e046 */
[----:B------:R-:W-:Y:S02]  /*2860*/  IADD3.X R32, R84, R108, R69, P3, P6 ;  /* 0x0000006c54207210 */ /* 0x000fe40001fec445 */
[----:B------:R-:W-:-:S04]  /*2870*/  LEA R28, P3, R29, UR4, 0x1 ;  /* 0x000000041d1c7c11 */ /* 0x000fc8000f8608ff */
[----:B------:R-:W-:Y:S01]  /*2880*/  LEA.HI.X R29, R29, UR5, R34, 0x1, P3 ;  /* 0x000000051d1d7c11 */ /* 0x000fe200098f0c22 */
[----:B------:R-:W-:Y:S02]  /*2890*/  ULDC.64 UR4, c[0x0][0x400] ;  /* 0x0001000000047ab9 */ /* 0x000fe40000000a00 */
        /* <DEDUP_REMOVED lines=10> */
.L_x_9706:
[----:B------:R-:W-:Y:S05]  /*2940*/  BSYNC B1 ;  /* 0x0000000000017941 */ /* 0x000fea0003800000 */
.L_x_9705:
[----:B0-----:R-:W-:Y:S01]  /*2950*/  IMAD.MOV.U32 R28, RZ, RZ, R52 ;  /* 0x000000ffff1c7224 */ /* 0x001fe200078e0034 */
[----:B------:R-:W-:Y:S01]  /*2960*/  ISETP.NE.AND P3, PT, R203, 0x3, PT ;  /* 0x00000003cb00780c */ /* 0x000fe20003f65270 */
        /* <DEDUP_REMOVED lines=31> */
.L_x_9707:
[----:B------:R-:W-:Y:S01]  /*2b60*/  IMAD R97, R2, 0x8, R18 ;  /* 0x0000000802617824 */ /* 0x000fe200078e0212 */
[----:B------:R-:W-:Y:S01]  /*2b70*/  SHF.L.U32 R108, R201, 0x1f, RZ ;  /* 0x0000001fc96c7819 */ /* 0x000fe200000006ff */
[----:B------:R-:W-:Y:S03]  /*2b80*/  BSSY B1, `(.L_x_9708) ;  /* 0x0000003000017945 */ /* 0x000fe60003800000 */
[----:B------:R-:W0:Y:S02]  /*2b90*/  SYNCS.PHASECHK.TRANS64.TRYWAIT P6, [R97+URZ+0x22890], R108 ;  /* 0x0228906c610075a7 */ /* 0x000e2400080c017f */
[----:B0-----:R-:W-:Y:S05]  /*2ba0*/  @!P6 BRA `(.L_x_9709) ;  /* 0x0000013c0098e947 */ /* 0x001fea0003800000 */
.L_x_9985:
[----:B------:R-:W-:Y:S05]  /*2bb0*/  BSYNC B1 ;  /* 0x0000000000017941 */ /* 0x000fea0003800000 */
.L_x_9708:
[----:B------:R-:W-:Y:S04]  /*2bc0*/  BSSY B1, `(.L_x_9710) ;  /* 0x000006e000017945 */ /* 0x000fe80003800000 */
[----:B------:R-:W-:Y:S05]  /*2bd0*/  @P4 BRA `(.L_x_9711) ;  /* 0x0000000400b04947 */ /* 0x000fea0003800000 */
[----:B------:R-:W-:Y:S04]  /*2be0*/  BSSY B2, `(.L_x_9712) ;  /* 0x0000036000027945 */ /* 0x000fe80003800000 */
[----:B------:R-:W-:Y:S05]  /*2bf0*/  @P1 BRA `(.L_x_9713) ;  /* 0x0000000000d01947 */ /* 0x000fea0003800000 */
[----:B------:R1:W2:Y:S01]  /*2c00*/  LDS.128 R28, [R106] ;  /* 0x000000006a1c7984 */ /* 0x0002a20000000c00 */
        /* <DEDUP_REMOVED lines=49> */
.L_x_9715:
[----:B------:R-:W-:Y:S05]  /*2f20*/  BSYNC B3 ;  /* 0x0000000000037941 */ /* 0x000fea0003800000 */
.L_x_9714:
[----:B--2---:R1:W-:Y:S02]  /*2f30*/  STG.E.128 desc[UR40][R42.64], R28 ;  /* 0x0000001c2a007986 */ /* 0x0043e4000c101d28 */
.L_x_9713:
[----:B------:R-:W-:Y:S05]  /*2f40*/  BSYNC B2 ;  /* 0x0000000000027941 */ /* 0x000fea0003800000 */
.L_x_9712:
[----:B------:R-:W-:Y:S05]  /*2f50*/  @P2 BRA `(.L_x_9711) ;  /* 0x0000000000d02947 */ /* 0x000fea0003800000 */
[----:B-1----:R1:W2:Y:S01]  /*2f60*/  LDS.128 R28, [R104] ;  /* 0x00000000681c7984 */ /* 0x0022a20000000c00 */
        /* <DEDUP_REMOVED lines=49> */
.L_x_9717:
[----:B------:R-:W-:Y:S05]  /*3280*/  BSYNC B2 ;  /* 0x0000000000027941 */ /* 0x000fea0003800000 */
.L_x_9716:
[----:B--2---:R2:W-:Y:S02]  /*3290*/  STG.E.128 desc[UR40][R42.64+0x40], R28 ;  /* 0x0000401c2a007986 */ /* 0x0045e4000c101d28 */
.L_x_9711:
[----:B------:R-:W-:Y:S05]  /*32a0*/  BSYNC B1 ;  /* 0x0000000000017941 */ /* 0x000fea0003800000 */
.L_x_9710:
[----:B------:R-:W-:Y:S05]  /*32b0*/  @P5 BRA `(.L_x_9718) ;  /* 0x0000001c006c5947 */ /* 0x000fea0003800000 */
[----:B------:R-:W-:Y:S04]  /*32c0*/  BSSY B1, `(.L_x_9719) ;  /* 0x0000036000017945 */ /* 0x000fe80003800000 */
[----:B------:R-:W-:Y:S05]  /*32d0*/  @P1 BRA `(.L_x_9720) ;  /* 0x0000000000d01947 */ /* 0x000fea0003800000 */
[----:B-12---:R1:W2:Y:S01]  /*32e0*/  LDS.128 R28, [R106+0x2000] ;  /* 0x002000006a1c7984 */ /* 0x0062a20000000c00 */
        /* <DEDUP_REMOVED lines=49> */
.L_x_9722:
[----:B------:R-:W-:Y:S05]  /*3600*/  BSYNC B2 ;  /* 0x0000000000027941 */ /* 0x000fea0003800000 */
.L_x_9721:
[----:B--2---:R3:W-:Y:S02]  /*3610*/  STG.E.128 desc[UR40][R40.64], R28 ;  /* 0x0000001c28007986 */ /* 0x0047e4000c101d28 */
.L_x_9720:
[----:B------:R-:W-:Y:S05]  /*3620*/  BSYNC B1 ;  /* 0x0000000000017941 */ /* 0x000fea0003800000 */
.L_x_9719:
[----:B------:R-:W-:Y:S05]  /*3630*/  @P2 BRA `(.L_x_9718) ;  /* 0x00000018008c2947 */ /* 0x000fea0003800000 */
[----:B-123--:R1:W2:Y:S01]  /*3640*/  LDS.128 R28, [R104+0x2000] ;  /* 0x00200000681c7984 */ /* 0x00e2a20000000c00 */
[----:B------:R-:W-:Y:S01]  /*3650*/  ISETP.GE.AND P4, PT, R202, R105, PT ;  /* 0x00000069ca00720c */ /* 0x000fe20003f86270 */
[----:B------:R-:W-:-:S12]  /*3660*/  BSSY B1, `(.L_x_9723) ;  /* 0x0000030000017945 */ /* 0x000fd80003800000 */
[----:B-1----:R-:W-:Y:S05]  /*3670*/  @P4 BRA `(.L_x_9724) ;  /* 0x0000000000b84947 */ /* 0x002fea0003800000 */
        /* <DEDUP_REMOVED lines=8> */
[----:B------:R-:W-:Y:S02]  /*3700*/  PRMT R102, R102, 0x5410, R43 ;  /* 0x0000541066667816 */ /* 0x000fe4000000002b */
[----:B------:R-:W-:Y:S01]  /*3710*/  LOP3.LUT R33, R30, 0xffff0000, RZ, 0xc0, !PT ;  /* 0xffff00001e217812 */ /* 0x000fe200078ec0ff */
[----:B------:R-:W-:Y:S01]  /*3720*/  IMAD.U32 R43, R101, 0x10000, RZ ;  /* 0x00010000652b7824 */ /* 0x000fe200078e00ff */
[----:B------:R-:W-:Y:S01]  /*3730*/  LOP3.LUT R35, R31, 0xffff0000, RZ, 0xc0, !PT ;  /* 0xffff00001f237812 */ /* 0x000fe200078ec0ff */
[----:B------:R-:W-:Y:S01]  /*3740*/  IMAD.U32 R30, R29, 0x10000, RZ ;  /* 0x000100001d1e7824 */ /* 0x000fe200078e00ff */
[----:B------:R-:W-:Y:S01]  /*3750*/  PRMT R100, R100, 0x5410, R45 ;  /* 0x0000541064647816 */ /* 0x000fe2000000002d */
[----:B------:R-:W-:Y:S01]  /*3760*/  IMAD.U32 R45, R103, 0x10000, RZ ;  /* 0x00010000672d7824 */ /* 0x000fe200078e00ff */
[----:B------:R-:W-:Y:S01]  /*3770*/  LOP3.LUT R31, R29, 0xffff0000, RZ, 0xc0, !PT ;  /* 0xffff00001d1f7812 */ /* 0x000fe200078ec0ff */
[----:B------:R-:W-:Y:S01]  /*3780*/  IMAD.U32 R29, R28, 0x10000, RZ ;  /* 0x000100001c1d7824 */ /* 0x000fe200078e00ff */
[----:B------:R-:W-:Y:S01]  /*3790*/  LOP3.LUT R44, R102, 0xffff0000, RZ, 0xc0, !PT ;  /* 0xffff0000662c7812 */ /* 0x000fe200078ec0ff */
[C---:B------:R-:W-:Y:S01]  /*37a0*/  FMUL.FTZ R49, R33.reuse, R45 ;  /* 0x0000002d21317220 */ /* 0x040fe20000410000 */
[----:B------:R-:W-:Y:S01]  /*37b0*/  LOP3.LUT R42, R100, 0xffff0000, RZ, 0xc0, !PT ;  /* 0xffff0000642a7812 */ /* 0x000fe200078ec0ff */
[-C--:B------:R-:W-:Y:S01]  /*37c0*/  FMUL.FTZ R33, R33, R43.reuse ;  /* 0x0000002b21217220 */ /* 0x080fe20000410000 */
[----:B------:R-:W-:Y:S01]  /*37d0*/  LOP3.LUT R103, R103, 0xffff0000, RZ, 0xc0, !PT ;  /* 0xffff000067677812 */ /* 0x000fe200078ec0ff */
[----:B------:R-:W-:Y:S01]  /*37e0*/  FMUL.FTZ R47, R31, R44 ;  /* 0x0000002c1f2f7220 */ /* 0x000fe20000410000 */
[----:B------:R-:W-:Y:S01]  /*37f0*/  LOP3.LUT R101, R101, 0xffff0000, RZ, 0xc0, !PT ;  /* 0xffff000065657812 */ /* 0x000fe200078ec0ff */
[----:B------:R-:W-:Y:S01]  /*3800*/  FFMA.FTZ R49, R32, R43, -R49 ;  /* 0x0000002b20317223 */ /* 0x000fe20000010831 */
        /* <DEDUP_REMOVED lines=21> */
.L_x_9724:
[----:B------:R-:W-:Y:S05]  /*3960*/  BSYNC B1 ;  /* 0x0000000000017941 */ /* 0x000fea0003800000 */
.L_x_9723:
[----:B--2---:R1:W-:Y:S01]  /*3970*/  STG.E.128 desc[UR40][R40.64+0x40], R28 ;  /* 0x0000401c28007986 */ /* 0x0043e2000c101d28 */
[----:B------:R-:W-:Y:S05]  /*3980*/  BRA `(.L_x_9718) ;  /* 0x0000001400b87947 */ /* 0x000fea0003800000 */
.L_x_9702:
[----:B------:R-:W-:Y:S02]  /*3990*/  ISETP.GE.AND P3, PT, R222, R99, PT ;  /* 0x00000063de00720c */ /* 0x000fe40003f66270 */
[----:B------:R-:W-:Y:S02]  /*39a0*/  CS2R R34, SRZ ;  /* 0x0000000000227805 */ /* 0x000fe4000001ff00 */
[----:B------:R-:W-:Y:S02]  /*39b0*/  CS2R R32, SRZ ;  /* 0x0000000000207805 */ /* 0x000fe4000001ff00 */
[----:B------:R-:W-:-:S13]  /*39c0*/  ISETP.GE.OR P3, PT, R16, R105, P3 ;  /* 0x000000691000720c */ /* 0x000fda0001f66670 */
[----:B------:R-:W-:Y:S01]  /*39d0*/  @!P3 IADD3 R40, P4, P5, R36, R28, R73 ;  /* 0x0000001c2428b210 */ /* 0x000fe20007d9e049 */
[----:B------:R-:W0:Y:S03]  /*39e0*/  @!P3 LDC.64 R50, c[0x0][0x3e8] ;  /* 0x0000fa00ff32bb82 */ /* 0x000e260000000a00 */
[----:B------:R-:W-:Y:S02]  /*39f0*/  @!P3 IADD3.X R41, R87, R97, R72, P4, P5 ;  /* 0x000000615729b210 */ /* 0x000fe400027ea448 */
[----:B------:R-:W-:-:S03]  /*3a00*/  @!P3 IADD3 R44, P4, P5, R12, R30, R70 ;  /* 0x0000001e0c2cb210 */ /* 0x000fc60007d9e046 */
[----:B------:R-:W1:Y:S01]  /*3a10*/  @!P3 LDC.64 R48, c[0x0][0x400] ;  /* 0x00010000ff30bb82 */ /* 0x000e620000000a00 */
[----:B------:R-:W-:Y:S02]  /*3a20*/  @!P3 IADD3.X R45, R85, R108, R69, P4, P5 ;  /* 0x0000006c552db210 */ /* 0x000fe400027ea445 */
[----:B------:R-:W-:-:S04]  /*3a30*/  ISETP.GE.AND P4, PT, R19, R99, PT ;  /* 0x000000631300720c */ /* 0x000fc80003f86270 */
[----:B------:R-:W-:-:S13]  /*3a40*/  ISETP.GE.OR P4, PT, R16, R105, P4 ;  /* 0x000000691000720c */ /* 0x000fda0002786670 */
[----:B------:R-:W2:Y:S01]  /*3a50*/  @!P4 LDC.64 R52, c[0x0][0x3e8] ;  /* 0x0000fa00ff34cb82 */ /* 0x000ea20000000a00 */
[----:B------:R-:W-:-:S05]  /*3a60*/  @!P4 IADD3 R28, P5, R36, R28, RZ ;  /* 0x0000001c241cc210 */ /* 0x000fca0007fbe0ff */
[----:B------:R-:W-:Y:S02]  /*3a70*/  @!P4 IMAD.X R29, R97, 0x1, R87, P5 ;  /* 0x00000001611dc824 */ /* 0x000fe400028e0657 */
[----:B------:R-:W3:Y:S01]  /*3a80*/  @!P4 LDC.64 R54, c[0x0][0x400] ;  /* 0x00010000ff36cb82 */ /* 0x000ee20000000a00 */
[----:B--2---:R-:W-:-:S04]  /*3a90*/  @!P4 LEA R52, P5, R28, R52, 0x1 ;  /* 0x000000341c34c211 */ /* 0x004fc800078a08ff */
[----:B------:R-:W-:Y:S02]  /*3aa0*/  @!P4 LEA.HI.X R53, R28, R53, R29, 0x1, P5 ;  /* 0x000000351c35c211 */ /* 0x000fe400028f0c1d */
[----:B------:R-:W-:-:S05]  /*3ab0*/  @!P4 IADD3 R30, P5, R12, R30, RZ ;  /* 0x0000001e0c1ec210 */ /* 0x000fca0007fbe0ff */
[----:B------:R-:W-:Y:S01]  /*3ac0*/  @!P4 IMAD.X R28, R108, 0x1, R85, P5 ;  /* 0x000000016c1cc824 */ /* 0x000fe200028e0655 */
[----:B---3--:R-:W-:-:S04]  /*3ad0*/  @!P4 LEA R54, P5, R30, R54, 0x1 ;  /* 0x000000361e36c211 */ /* 0x008fc800078a08ff */
[----:B------:R-:W-:Y:S02]  /*3ae0*/  @!P4 LEA.HI.X R55, R30, R55, R28, 0x1, P5 ;  /* 0x000000371e37c211 */ /* 0x000fe400028f0c1c */
[----:B------:R-:W-:Y:S02]  /*3af0*/  CS2R R30, SRZ ;  /* 0x00000000001e7805 */ /* 0x000fe4000001ff00 */
[----:B------:R-:W-:Y:S01]  /*3b00*/  CS2R R28, SRZ ;  /* 0x00000000001c7805 */ /* 0x000fe2000001ff00 */
[----:B------:R-:W2:Y:S05]  /*3b10*/  @!P4 LDG.E.128 R32, desc[UR40][R54.64] ;  /* 0x000000283620c981 */ /* 0x000eaa000c1e1d00 */
[----:B------:R-:W3:Y:S01]  /*3b20*/  @!P4 LDG.E.128 R28, desc[UR40][R52.64] ;  /* 0x00000028341cc981 */ /* 0x000ee2000c1e1d00 */
[----:B0-----:R-:W-:-:S02]  /*3b30*/  @!P3 LEA R50, P4, R40, R50, 0x1 ;  /* 0x000000322832b211 */ /* 0x001fc400078808ff */
[----:B------:R-:W-:Y:S02]  /*3b40*/  CS2R R42, SRZ ;  /* 0x00000000002a7805 */ /* 0x000fe4000001ff00 */
[----:B------:R-:W-:Y:S02]  /*3b50*/  @!P3 LEA.HI.X R51, R40, R51, R41, 0x1, P4 ;  /* 0x000000332833b211 */ /* 0x000fe400020f0c29 */
[----:B------:R-:W-:Y:S02]  /*3b60*/  CS2R R40, SRZ ;  /* 0x0000000000287805 */ /* 0x000fe4000001ff00 */
[C---:B-1----:R-:W-:Y:S02]  /*3b70*/  @!P3 LEA R48, P4, R44.reuse, R48, 0x1 ;  /* 0x000000302c30b211 */ /* 0x042fe400078808ff */
[----:B------:R-:W-:Y:S02]  /*3b80*/  CS2R R46, SRZ ;  /* 0x00000000002e7805 */ /* 0x000fe4000001ff00 */
[----:B------:R-:W-:Y:S01]  /*3b90*/  @!P3 LEA.HI.X R49, R44, R49, R45, 0x1, P4 ;  /* 0x000000312c31b211 */ /* 0x000fe200020f0c2d */
[----:B------:R2:W4:Y:S01]  /*3ba0*/  @!P3 LDG.E.128 R40, desc[UR40][R50.64] ;  /* 0x000000283228b981 */ /* 0x000522000c1e1d00 */
[----:B------:R-:W-:-:S06]  /*3bb0*/  CS2R R44, SRZ ;  /* 0x00000000002c7805 */ /* 0x000fcc000001ff00 */
[----:B------:R0:W5:Y:S01]  /*3bc0*/  @!P3 LDG.E.128 R44, desc[UR40][R48.64] ;  /* 0x00000028302cb981 */ /* 0x000162000c1e1d00 */
[----:B------:R-:W-:Y:S02]  /*3bd0*/  ISETP.NE.AND P3, PT, R203, 0x3, PT ;  /* 0x00000003cb00780c */ /* 0x000fe40003f65270 */
[----:B------:R-:W-:Y:S01]  /*3be0*/  ISETP.GE.AND P4, PT, R16, R105, PT ;  /* 0x000000691000720c */ /* 0x000fe20003f86270 */
[----:B--2---:R-:W-:Y:S02]  /*3bf0*/  IMAD.MOV.U32 R50, RZ, RZ, R34 ;  /* 0x000000ffff327224 */ /* 0x004fe400078e0022 */
[----:B0-----:R-:W-:Y:S02]  /*3c00*/  IMAD.MOV.U32 R48, RZ, RZ, R35 ;  /* 0x000000ffff307224 */ /* 0x001fe400078e0023 */
[----:B------:R-:W-:Y:S02]  /*3c10*/  IMAD.MOV.U32 R49, RZ, RZ, R32 ;  /* 0x000000ffff317224 */ /* 0x000fe400078e0020 */
[----:B------:R-:W-:-:S02]  /*3c20*/  IMAD.MOV.U32 R51, RZ, RZ, R33 ;  /* 0x000000ffff337224 */ /* 0x000fc400078e0021 */
[----:B---3--:R-:W-:Y:S02]  /*3c30*/  IMAD.MOV.U32 R52, RZ, RZ, R30 ;  /* 0x000000ffff347224 */ /* 0x008fe400078e001e */
[----:B------:R-:W-:Y:S01]  /*3c40*/  IMAD.MOV.U32 R55, RZ, RZ, R29 ;  /* 0x000000ffff377224 */ /* 0x000fe200078e001d */
[----:B------:R-:W-:Y:S02]  /*3c50*/  PRMT R132, R50, 0x7610, R132 ;  /* 0x0000761032847816 */ /* 0x000fe40000000084 */
[----:B------:R-:W-:Y:S02]  /*3c60*/  PRMT R134, R48, 0x7610, R134 ;  /* 0x0000761030867816 */ /* 0x000fe40000000086 */
[----:B------:R-:W-:Y:S01]  /*3c70*/  PRMT R117, R117, 0x5410, R49 ;  /* 0x0000541075757816 */ /* 0x000fe20000000031 */
        /* <DEDUP_REMOVED lines=14> */
[----:B------:R-:W-:-:S02]  /*3d60*/  IMAD.MOV.U32 R49, RZ, RZ, R47 ;  /* 0x000000ffff317224 */ /* 0x000fc400078e002f */
[----:B------:R-:W-:Y:S02]  /*3d70*/  IMAD.MOV.U32 R50, RZ, RZ, R44 ;  /* 0x000000ffff327224 */ /* 0x000fe400078e002c */
[----:B------:R-:W-:Y:S01]  /*3d80*/  IMAD.MOV.U32 R51, RZ, RZ, R45 ;  /* 0x000000ffff337224 */ /* 0x000fe200078e002d */
[----:B------:R-:W-:Y:S02]  /*3d90*/  PRMT R125, R53, 0x7610, R125 ;  /* 0x00007610357d7816 */ /* 0x000fe4000000007d */
[----:B------:R-:W-:Y:S02]  /*3da0*/  PRMT R130, R54, 0x7610, R130 ;  /* 0x0000761036827816 */ /* 0x000fe40000000082 */
[----:B------:R-:W-:Y:S02]  /*3db0*/  PRMT R119, R48, 0x7610, R119 ;  /* 0x0000761030777816 */ /* 0x000fe40000000077 */
[----:B------:R-:W-:Y:S02]  /*3dc0*/  PRMT R120, R49, 0x7610, R120 ;  /* 0x0000761031787816 */ /* 0x000fe40000000078 */
[----:B------:R-:W-:-:S02]  /*3dd0*/  PRMT R121, R50, 0x7610, R121 ;  /* 0x0000761032797816 */ /* 0x000fc40000000079 */
[----:B------:R-:W-:Y:S01]  /*3de0*/  PRMT R122, R51, 0x7610, R122 ;  /* 0x00007610337a7816 */ /* 0x000fe2000000007a */
[----:B------:R-:W-:Y:S06]  /*3df0*/  @!P3 BRA `(.L_x_9725) ;  /* 0x000000000004b947 */ /* 0x000fec0003800000 */
[----:B------:R-:W-:Y:S01]  /*3e00*/  BPT.TRAP 0x1 ;  /* 0x000000040000795c */ /* 0x000fe20000300000 */
.L_x_9725:
[----:B------:R-:W-:Y:S01]  /*3e10*/  IMAD R97, R2, 0x8, R18 ;  /* 0x0000000802617824 */ /* 0x000fe200078e0212 */
[----:B------:R-:W-:Y:S01]  /*3e20*/  SHF.L.U32 R108, R201, 0x1f, RZ ;  /* 0x0000001fc96c7819 */ /* 0x000fe200000006ff */
[----:B------:R-:W0:Y:S01]  /*3e30*/  LDC R109, c[0x0][0x2f4] ;  /* 0x0000bd00ff6d7b82 */ /* 0x000e220000000800 */
[----:B------:R-:W-:Y:S01]  /*3e40*/  BSSY B1, `(.L_x_9726) ;  /* 0x0000006000017945 */ /* 0x000fe20003800000 */
[----:B------:R-:W-:Y:S01]  /*3e50*/  IMAD.MOV.U32 R103, RZ, RZ, R107 ;  /* 0x000000ffff677224 */ /* 0x000fe200078e006b */
[----:B------:R-:W1:Y:S05]  /*3e60*/  SYNCS.PHASECHK.TRANS64.TRYWAIT P5, [R97+URZ+0x22890], R108 ;  /* 0x0228906c610075a7 */ /* 0x000e6a00080a017f */
[----:B------:R-:W2:Y:S01]  /*3e70*/  LDC.64 R104, c[0x0][0x300] ;  /* 0x0000c000ff687b82 */ /* 0x000ea20000000a00 */
[----:B0-----:R-:W-:Y:S01]  /*3e80*/  IMAD.IADD R111, R109, 0x1, -R78 ;  /* 0x000000016d6f7824 */ /* 0x001fe200078e0a4e */
[----:B-1----:R-:W-:Y:S06]  /*3e90*/  @!P5 BRA `(.L_x_9727) ;  /* 0x0000012800f0d947 */ /* 0x002fec0003800000 */
.L_x_9986:
[----:B------:R-:W-:Y:S05]  /*3ea0*/  BSYNC B1 ;  /* 0x0000000000017941 */ /* 0x000fea0003800000 */
.L_x_9726:
[----:B------:R-:W-:Y:S01]  /*3eb0*/  ISETP.GE.OR P5, PT, R19, R99, P1 ;  /* 0x000000631300720c */ /* 0x000fe20000fa6670 */
[----:B------:R-:W-:-:S12]  /*3ec0*/  BSSY B1, `(.L_x_9728) ;  /* 0x000007f000017945 */ /* 0x000fd80003800000 */
[----:B------:R-:W-:Y:S05]  /*3ed0*/  @P5 BRA `(.L_x_9729) ;  /* 0x0000000400f45947 */ /* 0x000fea0003800000 */
[-C--:B--2---:R-:W-:Y:S01]  /*3ee0*/  IMAD R48, R225, R104.reuse, RZ ;  /* 0x00000068e1307224 */ /* 0x084fe200078e02ff */
[----:B------:R-:W-:Y:S01]  /*3ef0*/  BSSY B2, `(.L_x_9730) ;  /* 0x000006f000027945 */ /* 0x000fe20003800000 */
[----:B------:R-:W-:-:S04]  /*3f00*/  IMAD.WIDE.U32 R106, R19, R104, R102 ;  /* 0x00000068136a7225 */ /* 0x000fc800078e0066 */
[----:B------:R-:W-:Y:S01]  /*3f10*/  IMAD R49, R19, R105, R48 ;  /* 0x0000006913317224 */ /* 0x000fe200078e0230 */
[----:B------:R-:W-:Y:S02]  /*3f20*/  SEL R48, R78, R111, !P0 ;  /* 0x0000006f4e307207 */ /* 0x000fe40004000000 */
[----:B------:R-:W-:Y:S01]  /*3f30*/  IADD3 R110, P5, P6, R4, R106, R90 ;  /* 0x0000006a046e7210 */ /* 0x000fe20007ebe05a */
[----:B------:R-:W-:Y:S01]  /*3f40*/  IMAD.IADD R114, R49, 0x1, R107 ;  /* 0x0000000131727824 */ /* 0x000fe200078e026b */
[----:B------:R-:W-:-:S04]  /*3f50*/  SHF.R.S32.HI R49, RZ, 0x1f, R48 ;  /* 0x0000001fff317819 */ /* 0x000fc80000011430 */
[----:B------:R-:W-:Y:S02]  /*3f60*/  LEA.HI R49, R49, R48, RZ, 0x4 ;  /* 0x0000003031317211 */ /* 0x000fe400078f20ff */
[----:B------:R-:W-:Y:S02]  /*3f70*/  IADD3.X R112, R3, R114, R91, P5, P6 ;  /* 0x0000007203707210 */ /* 0x000fe40002fec45b */
[----:B------:R-:W-:-:S05]  /*3f80*/  LEA.HI.SX32 R49, R49, R88, 0x1c ;  /* 0x0000005831317211 */ /* 0x000fca00078fe2ff */
[----:B------:R-:W-:-:S05]  /*3f90*/  IMAD.SHL.U32 R113, R49, 0x8, RZ ;  /* 0x0000000831717824 */ /* 0x000fca00078e00ff */
[----:B------:R-:W-:-:S04]  /*3fa0*/  LOP3.LUT R49, R71, 0x38, R113, 0xf8, !PT ;  /* 0x0000003847317812 */ /* 0x000fc800078ef871 */
[----:B------:R-:W-:Y:S01]  /*3fb0*/  LOP3.LUT R48, R49, R74, RZ, 0x3c, !PT ;  /* 0x0000004a31307212 */ /* 0x000fe200078e3cff */
[----:B------:R-:W-:-:S04]  /*3fc0*/  IMAD R49, R2, 0x1800, R92 ;  /* 0x0000180002317824 */ /* 0x000fc800078e025c */
[----:B------:R-:W-:Y:S02]  /*3fd0*/  IMAD R51, R211, 0x200, R48 ;  /* 0x00000200d3337824 */ /* 0x000fe400078e0230 */
[----:B------:R-:W-:Y:S02]  /*3fe0*/  IMAD R49, R49, 0x2, R18 ;  /* 0x0000000231317824 */ /* 0x000fe400078e0212 */
[----:B------:R-:W-:-:S04]  /*3ff0*/  IMAD R51, R2, 0x1800, R51 ;  /* 0x0000180002337824 */ /* 0x000fc800078e0233 */
[----:B------:R-:W-:Y:S02]  /*4000*/  IMAD R52, R51, 0x2, R18 ;  /* 0x0000000233347824 */ /* 0x000fe400078e0212 */
[----:B------:R-:W1:Y:S04]  /*4010*/  LDS.128 R48, [R49+0x1c400] ;  /* 0x01c4000031307984 */ /* 0x000e680000000c00 */
[----:B------:R-:W2:Y:S01]  /*4020*/  LDS.128 R52, [R52+0x1c400] ;  /* 0x01c4000034347984 */ /* 0x000ea20000000c00 */
[----:B------:R-:W-:Y:S05]  /*4030*/  @P4 BRA `(.L_x_9731) ;  /* 0x0000000400684947 */ /* 0x000fea0003800000 */
[----:B------:R-:W-:Y:S02]  /*4040*/  SHF.R.U32.HI R124, RZ, 0x10, R29 ;  /* 0x00000010ff7c7819 */ /* 0x000fe4000001161d */
[----:B------:R-:W-:Y:S02]  /*4050*/  SHF.R.U32.HI R129, RZ, 0x10, R33 ;  /* 0x00000010ff817819 */ /* 0x000fe40000011621 */
[----:B------:R-:W-:Y:S01]  /*4060*/  SHF.R.U64 R123, R28, 0x10, R29 ;  /* 0x000000101c7b7819 */ /* 0x000fe2000000121d */
[----:B-1----:R-:W-:Y:S01]  /*4070*/  IMAD.U32 R29, R48, 0x10000, RZ ;  /* 0x00010000301d7824 */ /* 0x002fe200078e00ff */
[----:B------:R-:W-:Y:S01]  /*4080*/  SHF.R.U32.HI R127, RZ, 0x10, R31 ;  /* 0x00000010ff7f7819 */ /* 0x000fe2000001161f */
[----:B------:R-:W-:Y:S01]  /*4090*/  IMAD.U32 R28, R50, 0x10000, RZ ;  /* 0x00010000321c7824 */ /* 0x000fe200078e00ff */
[----:B------:R-:W-:Y:S02]  /*40a0*/  PRMT R124, R116, 0x5432, R124 ;  /* 0x00005432747c7816 */ /* 0x000fe4000000007c */
[----:B------:R-:W-:-:S02]  /*40b0*/  PRMT R129, R135, 0x5410, R129 ;  /* 0x0000541087817816 */ /* 0x000fc40000000081 */
[--C-:B------:R-:W-:Y:S01]  /*40c0*/  SHF.R.U64 R131, R34, 0x10, R35.reuse ;  /* 0x0000001022837819 */ /* 0x100fe20000001223 */
[----:B--2---:R-:W-:Y:S01]  /*40d0*/  IMAD.U32 R34, R52, 0x10000, RZ ;  /* 0x0001000034227824 */ /* 0x004fe200078e00ff */
[----:B------:R-:W-:Y:S01]  /*40e0*/  SHF.R.U32.HI R133, RZ, 0x10, R35 ;  /* 0x00000010ff857819 */ /* 0x000fe20000011623 */
[----:B------:R-:W-:Y:S01]  /*40f0*/  IMAD.U32 R35, R53, 0x10000, RZ ;  /* 0x0001000035237824 */ /* 0x000fe200078e00ff */
[----:B------:R-:W-:Y:S01]  /*4100*/  PRMT R123, R130, 0x5410, R123 ;  /* 0x00005410827b7816 */ /* 0x000fe2000000007b */
[----:B------:R-:W-:Y:S01]  /*4110*/  IMAD.U32 R130, R129, 0x10000, RZ ;  /* 0x0001000081827824 */ /* 0x000fe200078e00ff */
[----:B------:R-:W-:Y:S01]  /*4120*/  PRMT R127, R125, 0x5410, R127 ;  /* 0x000054107d7f7816 */ /* 0x000fe2000000007f */
[----:B------:R-:W-:Y:S01]  /*4130*/  IMAD.U32 R125, R124, 0x10000, RZ ;  /* 0x000100007c7d7824 */ /* 0x000fe200078e00ff */
[----:B------:R-:W-:Y:S01]  /*4140*/  PRMT R131, R132, 0x5410, R131 ;  /* 0x0000541084837816 */ /* 0x000fe20000000083 */
[-C--:B------:R-:W-:Y:S01]  /*4150*/  FMUL.FTZ R135, R35, R130.reuse ;  /* 0x0000008223877220 */ /* 0x080fe20000410000 */
[----:B------:R-:W-:Y:S01]  /*4160*/  SHF.R.U64 R126, R30, 0x10, R31 ;  /* 0x000000101e7e7819 */ /* 0x000fe2000000121f */
[----:B------:R-:W-:Y:S01]  /*4170*/  IMAD.U32 R30, R49, 0x10000, RZ ;  /* 0x00010000311e7824 */ /* 0x000fe200078e00ff */
[----:B------:R-:W-:Y:S01]  /*4180*/  LOP3.LUT R132, R129, 0xffff0000, RZ, 0xc0, !PT ;  /* 0xffff000081847812 */ /* 0x000fe200078ec0ff */
[-C--:B------:R-:W-:Y:S01]  /*4190*/  FMUL.FTZ R129, R35, R125.reuse ;  /* 0x0000007d23817220 */ /* 0x080fe20000410000 */
[----:B------:R-:W-:Y:S01]  /*41a0*/  PRMT R133, R134, 0x5410, R133 ;  /* 0x0000541086857816 */ /* 0x000fe20000000085 */
[C---:B------:R-:W-:Y:S01]  /*41b0*/  FFMA.FTZ R135, R30.reuse, R125, -R135 ;  /* 0x0000007d1e877223 */ /* 0x040fe20000010887 */
[----:B------:R-:W-:Y:S01]  /*41c0*/  LOP3.LUT R31, R49, 0xffff0000, RZ, 0xc0, !PT ;  /* 0xffff0000311f7812 */ /* 0x000fe200078ec0ff */
[----:B------:R-:W-:Y:S01]  /*41d0*/  FFMA.FTZ R129, R30, R130, R129 ;  /* 0x000000821e817223 */ /* 0x000fe20000010081 */
[----:B------:R-:W-:Y:S01]  /*41e0*/  LOP3.LUT R49, R53, 0xffff0000, RZ, 0xc0, !PT ;  /* 0xffff000035317812 */ /* 0x000fe200078ec0ff */
[----:B------:R-:W-:Y:S01]  /*41f0*/  IMAD.U32 R53, R55, 0x10000, RZ ;  /* 0x0001000037357824 */ /* 0x000fe200078e00ff */
[----:B------:R-:W-:Y:S01]  /*4200*/  LOP3.LUT R124, R124, 0xffff0000, RZ, 0xc0, !PT ;  /* 0xffff00007c7c7812 */ /* 0x000fe200078ec0ff */
[----:B------:R-:W-:Y:S01]  /*4210*/  IMAD.U32 R35, R133, 0x10000, RZ ;  /* 0x0001000085237824 */ /* 0x000fe200078e00ff */
[----:B------:R-:W-:Y:S01]  /*4220*/  SHF.R.U64 R128, R32, 0x10, R33 ;  /* 0x0000001020807819 */ /* 0x000fe20000001221 */
[----:B------:R-:W-:-:S02]  /*4230*/  IMAD.U32 R30, R127, 0x10000, RZ ;  /* 0x000100007f1e7824 */ /* 0x000fc400078e00ff */
[C---:B------:R-:W-:Y:S01]  /*4240*/  FMUL.FTZ R134, R49.reuse, R132 ;  /* 0x0000008431867220 */ /* 0x040fe20000410000 */
[----:B------:R-:W-:Y:S01]  /*4250*/  FMUL.FTZ R136, R49, R124 ;  /* 0x0000007c31887220 */ /* 0x000fe20000410000 */
[----:B------:R-:W-:Y:S01]  /*4260*/  IMAD.U32 R32, R51, 0x10000, RZ ;  /* 0x0001000033207824 */ /* 0x000fe200078e00ff */
[----:B------:R-:W-:Y:S01]  /*4270*/  LOP3.LUT R55, R55, 0xffff0000, RZ, 0xc0, !PT ;  /* 0xffff000037377812 */ /* 0x000fe200078ec0ff */
[-C--:B------:R-:W-:Y:S01]  /*4280*/  FMUL.FTZ R49, R53, R35.reuse ;  /* 0x0000002335317220 */ /* 0x080fe20000410000 */
[----:B------:R-:W-:Y:S01]  /*4290*/  LOP3.LUT R130, R133, 0xffff0000, RZ, 0xc0, !PT ;  /* 0xffff000085827812 */ /* 0x000fe200078ec0ff */
[----:B------:R-:W-:Y:S01]  /*42a0*/  FMUL.FTZ R138, R53, R30 ;  /* 0x0000001e358a7220 */ /* 0x000fe20000410000 */
[----:B------:R-:W-:Y:S01]  /*42b0*/  PRMT R128, R117, 0x5432, R128 ;  /* 0x0000543275807816 */ /* 0x000fe20000000080 */
[----:B------:R-:W-:Y:S01]  /*42c0*/  FFMA.FTZ R134, R31, R124, -R134 ;  /* 0x0000007c1f867223 */ /* 0x000fe20000010886 */
[----:B------:R-:W-:Y:S01]  /*42d0*/  LOP3.LUT R124, R127, 0xffff0000, RZ, 0xc0, !PT ;  /* 0xffff00007f7c7812 */ /* 0x000fe200078ec0ff */
[C---:B------:R-:W-:Y:S01]  /*42e0*/  FFMA.FTZ R125, R32.reuse, R30, -R49 ;  /* 0x0000001e207d7223 */ /* 0x040fe20000010831 */
[----:B------:R-:W-:Y:S01]  /*42f0*/  LOP3.LUT R33, R51, 0xffff0000, RZ, 0xc0, !PT ;  /* 0xffff000033217812 */ /* 0x000fe200078ec0ff */
[----:B------:R-:W-:Y:S01]  /*4300*/  FFMA.FTZ R138, R32, R35, R138 ;  /* 0x00000023208a7223 */ /* 0x000fe2000001008a */
[----:B------:R-:W-:Y:S01]  /*4310*/  FFMA.FTZ R136, R31, R132, R136 ;  /* 0x000000841f887223 */ /* 0x000fe20000010088 */
[----:B------:R-:W-:Y:S01]  /*4320*/  FMUL.FTZ R32, R55, R130 ;  /* 0x0000008237207220 */ /* 0x000fe20000410000 */
[----:B------:R-:W-:-:S02]  /*4330*/  IMAD.U32 R31, R128, 0x10000, RZ ;  /* 0x00010000801f7824 */ /* 0x000fc400078e00ff */
[-C--:B------:R-:W-:Y:S01]  /*4340*/  FMUL.FTZ R132, R55, R124.reuse ;  /* 0x0000007c37847220 */ /* 0x080fe20000410000 */
[----:B------:R-:W-:Y:S02]  /*4350*/  IMAD.U32 R30, R123, 0x10000, RZ ;  /* 0x000100007b1e7824 */ /* 0x000fe400078e00ff */
[----:B------:R-:W-:Y:S01]  /*4360*/  FFMA.FTZ R124, R33, R124, -R32 ;  /* 0x0000007c217c7223 */ /* 0x000fe20000010820 */
[-C--:B------:R-:W-:Y:S01]  /*4370*/  FMUL.FTZ R32, R34, R31.reuse ;  /* 0x0000001f22207220 */ /* 0x080fe20000410000 */
[----:B------:R-:W-:Y:S01]  /*4380*/  LOP3.LUT R52, R52, 0xffff0000, RZ, 0xc0, !PT ;  /* 0xffff000034347812 */ /* 0x000fe200078ec0ff */
[-C--:B------:R-:W-:Y:S01]  /*4390*/  FMUL.FTZ R34, R34, R30.reuse ;  /* 0x0000001e22227220 */ /* 0x080fe20000410000 */
[----:B------:R-:W-:Y:S01]  /*43a0*/  LOP3.LUT R123, R123, 0xffff0000, RZ, 0xc0, !PT ;  /* 0xffff00007b7b7812 */ /* 0x000fe200078ec0ff */
[----:B------:R-:W-:Y:S01]  /*43b0*/  FFMA.FTZ R32, R29, R30, -R32 ;  /* 0x0000001e1d207223 */ /* 0x000fe20000010820 */
[----:B------:R-:W-:Y:S01]  /*43c0*/  PRMT R126, R115, 0x5432, R126 ;  /* 0x00005432737e7816 */ /* 0x000fe2000000007e */
[----:B------:R-:W-:Y:S01]  /*43d0*/  IMAD.U32 R51, R54, 0x10000, RZ ;  /* 0x0001000036337824 */ /* 0x000fe200078e00ff */
[----:B------:R-:W-:Y:S01]  /*43e0*/  LOP3.LUT R48, R48, 0xffff0000, RZ, 0xc0, !PT ;  /* 0xffff000030307812 */ /* 0x000fe200078ec0ff */
[----:B------:R-:W-:Y:S01]  /*43f0*/  IMAD.U32 R30, R131, 0x10000, RZ ;  /* 0x00010000831e7824 */ /* 0x000fe200078e00ff */
[----:B------:R-:W-:Y:S01]  /*4400*/  LOP3.LUT R35, R128, 0xffff0000, RZ, 0xc0, !PT ;  /* 0xffff000080237812 */ /* 0x000fe200078ec0ff */
[----:B------:R-:W-:Y:S01]  /*4410*/  FFMA.FTZ R34, R29, R31, R34 ;  /* 0x0000001f1d227223 */ /* 0x000fe20000010022 */
[----:B------:R-:W-:Y:S01]  /*4420*/  LOP3.LUT R54, R54, 0xffff0000, RZ, 0xc0, !PT ;  /* 0xffff000036367812 */ /* 0x000fe200078ec0ff */
[----:B------:R-:W-:Y:S01]  /*4430*/  FMUL.FTZ R49, R52, R123 ;  /* 0x0000007b34317220 */ /* 0x000fe20000410000 */
[----:B------:R-:W-:Y:S01]  /*4440*/  LOP3.LUT R131, R131, 0xffff0000, RZ, 0xc0, !PT ;  /* 0xffff000083837812 */ /* 0x000fe200078ec0ff */
[C---:B------:R-:W-:Y:S01]  /*4450*/  IMAD.U32 R29, R126.reuse, 0x10000, RZ ;  /* 0x000100007e1d7824 */ /* 0x040fe200078e00ff */
[----:B------:R-:W-:Y:S01]  /*4460*/  LOP3.LUT R31, R126, 0xffff0000, RZ, 0xc0, !PT ;  /* 0xffff00007e1f7812 */ /* 0x000fe200078ec0ff */
[----:B------:R-:W-:Y:S01]  /*4470*/  FFMA.FTZ R55, R33, R130, R132 ;  /* 0x0000008221377223 */ /* 0x000fe20000010084 */
[-C--:B------:R-:W-:Y:S01]  /*4480*/  FMUL.FTZ R33, R52, R35.reuse ;  /* 0x0000002334217220 */ /* 0x080fe20000410000 */
[----:B------:R-:W-:Y:S01]  /*4490*/  FFMA.FTZ R49, R48, R35, R49 ;  /* 0x0000002330317223 */ /* 0x000fe20000010031 */
[----:B------:R-:W-:Y:S01]  /*44a0*/  LOP3.LUT R50, R50, 0xffff0000, RZ, 0xc0, !PT ;  /* 0xffff000032327812 */ /* 0x000fe200078ec0ff */
[CC--:B------:R-:W-:Y:S01]  /*44b0*/  FMUL.FTZ R35, R51.reuse, R30.reuse ;  /* 0x0000001e33237220 */ /* 0x0c0fe20000410000 */
[C---:B------:R-:W-:Y:S01]  /*44c0*/  FMUL.FTZ R53, R54.reuse, R131 ;  /* 0x0000008336357220 */ /* 0x040fe20000410000 */
[----:B------:R-:W-:Y:S01]  /*44d0*/  FMUL.FTZ R51, R51, R29 ;  /* 0x0000001d33337220 */ /* 0x000fe20000410000 */
[----:B------:R-:W-:Y:S01]  /*44e0*/  FMUL.FTZ R54, R54, R31 ;  /* 0x0000001f36367220 */ /* 0x000fe20000410000 */
[----:B------:R-:W-:Y:S01]  /*44f0*/  FFMA.FTZ R35, R28, R29, -R35 ;  /* 0x0000001d1c237223 */ /* 0x000fe20000010823 */
[----:B------:R-:W-:Y:S01]  /*4500*/  FFMA.FTZ R33, R48, R123, -R33 ;  /* 0x0000007b30217223 */ /* 0x000fe20000010821 */
[----:B------:R-:W-:Y:S01]  /*4510*/  FFMA.FTZ R51, R28, R30, R51 ;  /* 0x0000001e1c337223 */ /* 0x000fe20000010033 */
[C---:B------:R-:W-:Y:S01]  /*4520*/  FFMA.FTZ R54, R50.reuse, R131, R54 ;  /* 0x0000008332367223 */ /* 0x040fe20000010036 */
[----:B------:R-:W-:Y:S01]  /*4530*/  FFMA.FTZ R28, R50, R31, -R53 ;  /* 0x0000001f321c7223 */ /* 0x000fe20000010835 */
        /* <DEDUP_REMOVED lines=10> */
.L_x_9731:
[----:B------:R-:W-:Y:S05]  /*45e0*/  BSYNC B2 ;  /* 0x0000000000027941 */ /* 0x000fea0003800000 */
.L_x_9730:
[----:B------:R-:W-:Y:S02]  /*45f0*/  ISETP.GE.AND P5, PT, R113, R109, PT ;  /* 0x0000006d7100720c */ /* 0x000fe40003fa6270 */
[----:B------:R-:W-:-:S11]  /*4600*/  P2R R29, PR, RZ, 0x1 ;  /* 0x00000001ff1d7803 */ /* 0x000fd60000000000 */
[--C-:B------:R-:W-:Y:S02]  /*4610*/  @!P5 SHF.R.S32.HI R28, RZ, 0x1f, R113.reuse ;  /* 0x0000001fff1cd819 */ /* 0x100fe40000011471 */
[----:B------:R-:W-:-:S04]  /*4620*/  @!P5 IADD3 R106, P0, P6, R4, R106, R113 ;  /* 0x0000006a046ad210 */ /* 0x000fc80007e1e071 */
[----:B------:R-:W-:Y:S02]  /*4630*/  @!P5 IADD3.X R114, R3, R114, R28, P0, P6 ;  /* 0x000000720372d210 */ /* 0x000fe400007ec41c */
[CC--:B------:R-:W-:Y:S02]  /*4640*/  LEA R28, P6, R110.reuse, R100.reuse, 0x1 ;  /* 0x000000646e1c7211 */ /* 0x0c0fe400078c08ff */
[----:B------:R-:W-:Y:S02]  /*4650*/  ISETP.NE.AND P0, PT, R29, RZ, PT ;  /* 0x000000ff1d00720c */ /* 0x000fe40003f05270 */
[----:B------:R-:W-:Y:S02]  /*4660*/  LEA.HI.X R29, R110, R101, R112, 0x1, P6 ;  /* 0x000000656e1d7211 */ /* 0x000fe400030f0c70 */
[----:B------:R-:W-:-:S03]  /*4670*/  @!P5 LEA R30, P6, R106, R100, 0x1 ;  /* 0x000000646a1ed211 */ /* 0x000fc600078c08ff */
[----:B-1----:R1:W-:Y:S01]  /*4680*/  STG.E.128 desc[UR40][R28.64], R48 ;  /* 0x000000301c007986 */ /* 0x0023e2000c101d28 */
[----:B------:R-:W-:-:S05]  /*4690*/  @!P5 LEA.HI.X R31, R106, R101, R114, 0x1, P6 ;  /* 0x000000656a1fd211 */ /* 0x000fca00030f0c72 */
[----:B--2---:R1:W-:Y:S04]  /*46a0*/  @!P5 STG.E.128 desc[UR40][R30.64], R52 ;  /* 0x000000341e00d986 */ /* 0x0043e8000c101d28 */
.L_x_9729:
[----:B------:R-:W-:Y:S05]  /*46b0*/  BSYNC B1 ;  /* 0x0000000000017941 */ /* 0x000fea0003800000 */
.L_x_9728:
[C---:B------:R-:W-:Y:S01]  /*46c0*/  ISETP.GE.OR P5, PT, R222.reuse, R99, P1 ;  /* 0x00000063de00720c */ /* 0x040fe20000fa6670 */
[-C--:B-12---:R-:W-:Y:S02]  /*46d0*/  IMAD R28, R75, R104.reuse, RZ ;  /* 0x000000684b1c7224 */ /* 0x086fe400078e02ff */
[----:B------:R-:W-:-:S04]  /*46e0*/  IMAD.WIDE.U32 R102, R222, R104, R102 ;  /* 0x00000068de667225 */ /* 0x000fc800078e0066 */
[----:B------:R-:W-:-:S06]  /*46f0*/  IMAD R105, R222, R105, R28 ;  /* 0x00000069de697224 */ /* 0x000fcc00078e021c */
[----:B------:R-:W-:Y:S05]  /*4700*/  @P5 BRA `(.L_x_9718) ;  /* 0x0000000800585947 */ /* 0x000fea0003800000 */
[----:B------:R-:W-:Y:S01]  /*4710*/  IMAD.IADD R50, R103, 0x1, R105 ;  /* 0x0000000167327824 */ /* 0x000fe200078e0269 */
[----:B------:R-:W-:Y:S01]  /*4720*/  IADD3 R28, P5, P6, R4, R102, R90 ;  /* 0x00000066041c7210 */ /* 0x000fe20007ebe05a */
[----:B------:R-:W-:Y:S01]  /*4730*/  BSSY B1, `(.L_x_9732) ;  /* 0x0000070000017945 */ /* 0x000fe20003800000 */
[----:B------:R-:W-:Y:S02]  /*4740*/  SEL R111, R78, R111, !P0 ;  /* 0x0000006f4e6f7207 */ /* 0x000fe40004000000 */
[----:B------:R-:W-:Y:S02]  /*4750*/  IADD3.X R29, R3, R50, R91, P5, P6 ;  /* 0x00000032031d7210 */ /* 0x000fe40002fec45b */
[C---:B------:R-:W-:Y:S02]  /*4760*/  LEA R48, P5, R28.reuse, R100, 0x1 ;  /* 0x000000641c307211 */ /* 0x040fe400078a08ff */
[----:B------:R-:W-:Y:S02]  /*4770*/  SHF.R.U32.HI R30, RZ, 0x3, R210 ;  /* 0x00000003ff1e7819 */ /* 0x000fe400000116d2 */
[----:B------:R-:W-:-:S02]  /*4780*/  LEA.HI.X R49, R28, R101, R29, 0x1, P5 ;  /* 0x000000651c317211 */ /* 0x000fc400028f0c1d */
[----:B------:R-:W-:-:S04]  /*4790*/  SHF.R.S32.HI R28, RZ, 0x1f, R111 ;  /* 0x0000001fff1c7819 */ /* 0x000fc8000001146f */
[----:B------:R-:W-:-:S04]  /*47a0*/  LEA.HI R111, R28, R111, RZ, 0x4 ;  /* 0x0000006f1c6f7211 */ /* 0x000fc800078f20ff */
[----:B------:R-:W-:-:S05]  /*47b0*/  LEA.HI.SX32 R51, R111, R88, 0x1c ;  /* 0x000000586f337211 */ /* 0x000fca00078fe2ff */
[----:B------:R-:W-:-:S05]  /*47c0*/  IMAD.SHL.U32 R51, R51, 0x8, RZ ;  /* 0x0000000833337824 */ /* 0x000fca00078e00ff */
[----:B------:R-:W-:-:S04]  /*47d0*/  LOP3.LUT R28, R210, 0x38, R51, 0xf8, !PT ;  /* 0x00000038d21c7812 */ /* 0x000fc800078ef833 */
[----:B------:R-:W-:-:S05]  /*47e0*/  LOP3.LUT R29, R28, R30, RZ, 0x3c, !PT ;  /* 0x0000001e1c1d7212 */ /* 0x000fca00078e3cff */
[----:B------:R-:W-:Y:S02]  /*47f0*/  IMAD.IADD R31, R212, 0x1, R29 ;  /* 0x00000001d41f7824 */ /* 0x000fe400078e021d */
[C---:B------:R-:W-:Y:S02]  /*4800*/  IMAD R29, R2.reuse, 0x1800, R93 ;  /* 0x00001800021d7824 */ /* 0x040fe400078e025d */
[----:B------:R-:W-:Y:S02]  /*4810*/  IMAD R31, R2, 0x1800, R31 ;  /* 0x00001800021f7824 */ /* 0x000fe400078e021f */
[--C-:B------:R-:W-:Y:S02]  /*4820*/  IMAD R29, R29, 0x2, R18.reuse ;  /* 0x000000021d1d7824 */ /* 0x100fe400078e0212 */
[----:B------:R-:W-:-:S04]  /*4830*/  IMAD R32, R31, 0x2, R18 ;  /* 0x000000021f207824 */ /* 0x000fc800078e0212 */
[----:B------:R-:W1:Y:S04]  /*4840*/  LDS.128 R28, [R29+0x1c400] ;  /* 0x01c400001d1c7984 */ /* 0x000e680000000c00 */
[----:B------:R-:W2:Y:S01]  /*4850*/  LDS.128 R32, [R32+0x1c400] ;  /* 0x01c4000020207984 */ /* 0x000ea20000000c00 */
[----:B------:R-:W-:Y:S05]  /*4860*/  @P4 BRA `(.L_x_9733) ;  /* 0x0000000400704947 */ /* 0x000fea0003800000 */
[----:B------:R-:W-:Y:S02]  /*4870*/  SHF.R.U32.HI R53, RZ, 0x10, R45 ;  /* 0x00000010ff357819 */ /* 0x000fe4000001162d */
[----:B------:R-:W-:Y:S02]  /*4880*/  SHF.R.U32.HI R55, RZ, 0x10, R41 ;  /* 0x00000010ff377819 */ /* 0x000fe40000011629 */
[----:B------:R-:W-:Y:S02]  /*4890*/  PRMT R122, R122, 0x5410, R53 ;  /* 0x000054107a7a7816 */ /* 0x000fe40000000035 */
[----:B------:R-:W-:Y:S02]  /*48a0*/  SHF.R.U32.HI R105, RZ, 0x10, R43 ;  /* 0x00000010ff697819 */ /* 0x000fe4000001162b */
[----:B------:R-:W-:Y:S01]  /*48b0*/  SHF.R.U64 R54, R44, 0x10, R45 ;  /* 0x000000102c367819 */ /* 0x000fe2000000122d */
[----:B--2---:R-:W-:Y:S01]  /*48c0*/  IMAD.U32 R44, R33, 0x10000, RZ ;  /* 0x00010000212c7824 */ /* 0x004fe200078e00ff */
[----:B------:R-:W-:Y:S01]  /*48d0*/  PRMT R118, R118, 0x5410, R55 ;  /* 0x0000541076767816 */ /* 0x000fe20000000037 */
[----:B------:R-:W-:Y:S01]  /*48e0*/  IMAD.U32 R55, R122, 0x10000, RZ ;  /* 0x000100007a377824 */ /* 0x000fe200078e00ff */
[----:B------:R-:W-:-:S02]  /*48f0*/  SHF.R.U32.HI R107, RZ, 0x10, R47 ;  /* 0x00000010ff6b7819 */ /* 0x000fc4000001162f */
[----:B------:R-:W-:Y:S01]  /*4900*/  SHF.R.U64 R106, R40, 0x10, R41 ;  /* 0x00000010286a7819 */ /* 0x000fe20000001229 */
[----:B-1----:R-:W-:Y:S01]  /*4910*/  IMAD.U32 R40, R29, 0x10000, RZ ;  /* 0x000100001d287824 */ /* 0x002fe200078e00ff */
[----:B------:R-:W-:Y:S01]  /*4920*/  SHF.R.U64 R52, R46, 0x10, R47 ;  /* 0x000000102e347819 */ /* 0x000fe2000000122f */
[----:B------:R-:W-:Y:S01]  /*4930*/  IMAD.U32 R53, R118, 0x10000, RZ ;  /* 0x0001000076357824 */ /* 0x000fe200078e00ff */
[----:B------:R-:W-:Y:S01]  /*4940*/  PRMT R116, R116, 0x5410, R105 ;  /* 0x0000541074747816 */ /* 0x000fe20000000069 */
[----:B------:R-:W-:Y:S01]  /*4950*/  FMUL.FTZ R105, R44, R55 ;  /* 0x000000372c697220 */ /* 0x000fe20000410000 */
[----:B------:R-:W-:Y:S01]  /*4960*/  PRMT R120, R120, 0x5410, R107 ;  /* 0x0000541078787816 */ /* 0x000fe2000000006b */
[-C--:B------:R-:W-:Y:S01]  /*4970*/  FMUL.FTZ R107, R44, R53.reuse ;  /* 0x000000352c6b7220 */ /* 0x080fe20000410000 */
[----:B------:R-:W-:Y:S01]  /*4980*/  PRMT R119, R119, 0x5410, R52 ;  /* 0x0000541077777816 */ /* 0x000fe20000000034 */
[----:B------:R-:W-:Y:S01]  /*4990*/  FFMA.FTZ R52, R40, R53, -R105 ;  /* 0x0000003528347223 */ /* 0x000fe20000010869 */
[----:B------:R-:W-:Y:S01]  /*49a0*/  LOP3.LUT R45, R33, 0xffff0000, RZ, 0xc0, !PT ;  /* 0xffff0000212d7812 */ /* 0x000fe200078ec0ff */
[----:B------:R-:W-:Y:S01]  /*49b0*/  IMAD.U32 R46, R35, 0x10000, RZ ;  /* 0x00010000232e7824 */ /* 0x000fe200078e00ff */
[----:B------:R-:W-:Y:S01]  /*49c0*/  LOP3.LUT R122, R122, 0xffff0000, RZ, 0xc0, !PT ;  /* 0xffff00007a7a7812 */ /* 0x000fe200078ec0ff */
[----:B------:R-:W-:Y:S01]  /*49d0*/  IMAD.U32 R105, R120, 0x10000, RZ ;  /* 0x0001000078697824 */ /* 0x000fe200078e00ff */
[----:B------:R-:W-:Y:S01]  /*49e0*/  LOP3.LUT R118, R118, 0xffff0000, RZ, 0xc0, !PT ;  /* 0xffff000076767812 */ /* 0x000fe200078ec0ff */
[----:B------:R-:W-:Y:S01]  /*49f0*/  IMAD.U32 R53, R116, 0x10000, RZ ;  /* 0x0001000074357824 */ /* 0x000fe200078e00ff */
[----:B------:R-:W-:Y:S01]  /*4a00*/  SHF.R.U64 R104, R42, 0x10, R43 ;  /* 0x000000102a687819 */ /* 0x000fe2000000122b */
[----:B------:R-:W-:Y:S01]  /*4a10*/  FFMA.FTZ R107, R40, R55, R107 ;  /* 0x00000037286b7223 */ /* 0x000fe2000001006b */
[----:B------:R-:W-:Y:S01]  /*4a20*/  LOP3.LUT R41, R29, 0xffff0000, RZ, 0xc0, !PT ;  /* 0xffff00001d297812 */ /* 0x000fe200078ec0ff */
[C---:B------:R-:W-:Y:S01]  /*4a30*/  IMAD.U32 R42, R32.reuse, 0x10000, RZ ;  /* 0x00010000202a7824 */ /* 0x040fe200078e00ff */
[----:B------:R-:W-:Y:S01]  /*4a40*/  LOP3.LUT R43, R32, 0xffff0000, RZ, 0xc0, !PT ;  /* 0xffff0000202b7812 */ /* 0x000fe200078ec0ff */
[C---:B------:R-:W-:Y:S01]  /*4a50*/  FMUL.FTZ R55, R46.reuse, R105 ;  /* 0x000000692e377220 */ /* 0x040fe20000410000 */
[----:B------:R-:W-:Y:S01]  /*4a60*/  IMAD.U32 R32, R31, 0x10000, RZ ;  /* 0x000100001f207824 */ /* 0x000fe200078e00ff */
[----:B------:R-:W-:Y:S01]  /*4a70*/  LOP3.LUT R47, R35, 0xffff0000, RZ, 0xc0, !PT ;  /* 0xffff0000232f7812 */ /* 0x000fe200078ec0ff */
[----:B------:R-:W-:Y:S01]  /*4a80*/  FMUL.FTZ R44, R45, R122 ;  /* 0x0000007a2d2c7220 */ /* 0x000fe20000410000 */
[----:B------:R-:W-:Y:S01]  /*4a90*/  PRMT R117, R117, 0x5410, R106 ;  /* 0x0000541075757816 */ /* 0x000fe2000000006a */
[-C--:B------:R-:W-:Y:S01]  /*4aa0*/  FMUL.FTZ R46, R46, R53.reuse ;  /* 0x000000352e2e7220 */ /* 0x080fe20000410000 */
[----:B------:R-:W-:Y:S01]  /*4ab0*/  LOP3.LUT R120, R120, 0xffff0000, RZ, 0xc0, !PT ;  /* 0xffff000078787812 */ /* 0x000fe200078ec0ff */
[-C--:B------:R-:W-:Y:S01]  /*4ac0*/  FMUL.FTZ R40, R45, R118.reuse ;  /* 0x000000762d287220 */ /* 0x080fe20000410000 */
        /* <DEDUP_REMOVED lines=14> */
[----:B------:R-:W-:Y:S01]  /*4bb0*/  PRMT R115, R115, 0x5410, R104 ;  /* 0x0000541073737816 */ /* 0x000fe20000000068 */
[-C--:B------:R-:W-:Y:S01]  /*4bc0*/  FMUL.FTZ R44, R42, R40.reuse ;  /* 0x000000282a2c7220 */ /* 0x080fe20000410000 */
[----:B------:R-:W-:Y:S01]  /*4bd0*/  LOP3.LUT R121, R121, 0xffff0000, RZ, 0xc0, !PT ;  /* 0xffff000079797812 */ /* 0x000fe200078ec0ff */
[----:B------:R-:W-:Y:S01]  /*4be0*/  FFMA.FTZ R41, R29, R40, R41 ;  /* 0x000000281d297223 */ /* 0x000fe20000010029 */
[----:B------:R-:W-:-:S02]  /*4bf0*/  IMAD.U32 R35, R34, 0x10000, RZ ;  /* 0x0001000022237824 */ /* 0x000fc400078e00ff */
[----:B------:R-:W-:Y:S01]  /*4c00*/  FFMA.FTZ R44, R29, R32, -R44 ;  /* 0x000000201d2c7223 */ /* 0x000fe2000001082c */
        /* <DEDUP_REMOVED lines=10> */
[----:B------:R-:W-:Y:S01]  /*4cb0*/  FMUL.FTZ R42, R35, R40 ;  /* 0x00000028232a7220 */ /* 0x000fe20000410000 */
[----:B------:R-:W-:Y:S01]  /*4cc0*/  LOP3.LUT R30, R30, 0xffff0000, RZ, 0xc0, !PT ;  /* 0xffff00001e1e7812 */ /* 0x000fe200078ec0ff */
[----:B------:R-:W-:Y:S01]  /*4cd0*/  FMUL.FTZ R29, R34, R119 ;  /* 0x00000077221d7220 */ /* 0x000fe20000410000 */
[-C--:B------:R-:W-:Y:S01]  /*4ce0*/  FMUL.FTZ R43, R43, R117.reuse ;  /* 0x000000752b2b7220 */ /* 0x080fe20000410000 */
[----:B------:R-:W-:Y:S01]  /*4cf0*/  FFMA.FTZ R33, R28, R117, -R33 ;  /* 0x000000751c217223 */ /* 0x000fe20000010821 */
[-C--:B------:R-:W-:Y:S01]  /*4d00*/  FMUL.FTZ R35, R35, R32.reuse ;  /* 0x0000002023237220 */ /* 0x080fe20000410000 */
        /* <DEDUP_REMOVED lines=11> */
[----:B------:R-:W-:Y:S02]  /*4dc0*/  F2FP.BF16.F32.PACK_AB R32, R28, R41 ;  /* 0x000000291c20723e */ /* 0x000fe400000010ff */
[----:B------:R-:W-:Y:S01]  /*4dd0*/  F2FP.BF16.F32.PACK_AB R30, R29, R42 ;  /* 0x0000002a1d1e723e */ /* 0x000fe200000010ff */
[----:B------:R-:W-:Y:S01]  /*4de0*/  IMAD.MOV.U32 R28, RZ, RZ, R44 ;  /* 0x000000ffff1c7224 */ /* 0x000fe200078e002c */
[----:B------:R-:W-:Y:S01]  /*4df0*/  F2FP.BF16.F32.PACK_AB R34, R34, R35 ;  /* 0x000000232222723e */ /* 0x000fe200000010ff */
[----:B------:R-:W-:Y:S01]  /*4e00*/  IMAD.MOV.U32 R29, RZ, RZ, R45 ;  /* 0x000000ffff1d7224 */ /* 0x000fe200078e002d */
[----:B------:R-:W-:Y:S01]  /*4e10*/  F2FP.BF16.F32.PACK_AB R31, R116, R55 ;  /* 0x00000037741f723e */ /* 0x000fe200000010ff */
[----:B------:R-:W-:-:S07]  /*4e20*/  IMAD.MOV.U32 R35, RZ, RZ, R46 ;  /* 0x000000ffff237224 */ /* 0x000fce00078e002e */
.L_x_9733:
[----:B------:R-:W-:Y:S05]  /*4e30*/  BSYNC B1 ;  /* 0x0000000000017941 */ /* 0x000fea0003800000 */
.L_x_9732:
[----:B-1----:R4:W-:Y:S01]  /*4e40*/  STG.E.128 desc[UR40][R48.64], R28 ;  /* 0x0000001c30007986 */ /* 0x0029e2000c101d28 */
[----:B------:R-:W-:-:S13]  /*4e50*/  ISETP.GE.AND P4, PT, R51, R109, PT ;  /* 0x0000006d3300720c */ /* 0x000fda0003f86270 */
[----:B------:R-:W-:Y:S05]  /*4e60*/  @P4 BRA `(.L_x_9718) ;  /* 0x0000000000804947 */ /* 0x000fea0003800000 */
[--C-:B----4-:R-:W-:Y:S02]  /*4e70*/  SHF.R.S32.HI R28, RZ, 0x1f, R51.reuse ;  /* 0x0000001fff1c7819 */ /* 0x110fe40000011433 */
[----:B------:R-:W-:-:S04]  /*4e80*/  IADD3 R51, P4, P5, R4, R102, R51 ;  /* 0x0000006604337210 */ /* 0x000fc80007d9e033 */
[----:B------:R-:W-:Y:S02]  /*4e90*/  IADD3.X R50, R3, R50, R28, P4, P5 ;  /* 0x0000003203327210 */ /* 0x000fe400027ea41c */
[----:B------:R-:W-:-:S04]  /*4ea0*/  LEA R100, P4, R51, R100, 0x1 ;  /* 0x0000006433647211 */ /* 0x000fc800078808ff */
[----:B------:R-:W-:-:S05]  /*4eb0*/  LEA.HI.X R101, R51, R101, R50, 0x1, P4 ;  /* 0x0000006533657211 */ /* 0x000fca00020f0c32 */
[----:B--2---:R1:W-:Y:S01]  /*4ec0*/  STG.E.128 desc[UR40][R100.64], R32 ;  /* 0x0000002064007986 */ /* 0x0043e2000c101d28 */
[----:B------:R-:W-:Y:S05]  /*4ed0*/  BRA `(.L_x_9718) ;  /* 0x0000000000647947 */ /* 0x000fea0003800000 */
.L_x_9701:
[----:B------:R-:W-:-:S13]  /*4ee0*/  ISETP.NE.AND P3, PT, R203, 0x3, PT ;  /* 0x00000003cb00780c */ /* 0x000fda0003f65270 */
[----:B------:R-:W-:Y:S05]  /*4ef0*/  @!P3 BRA `(.L_x_9734) ;  /* 0x000000000004b947 */ /* 0x000fea0003800000 */
[----:B------:R-:W-:Y:S01]  /*4f00*/  BPT.TRAP 0x1 ;  /* 0x000000040000795c */ /* 0x000fe20000300000 */
.L_x_9734:
[----:B------:R-:W-:Y:S01]  /*4f10*/  IMAD R97, R2, 0x8, R18 ;  /* 0x0000000802617824 */ /* 0x000fe200078e0212 */
[----:B------:R-:W-:Y:S01]  /*4f20*/  SHF.L.U32 R108, R201, 0x1f, RZ ;  /* 0x0000001fc96c7819 */ /* 0x000fe200000006ff */
[----:B------:R-:W-:Y:S01]  /*4f30*/  IMAD R99, R26, -0x60, R60 ;  /* 0xffffffa01a637824 */ /* 0x000fe200078e023c */
[----:B------:R-:W-:Y:S02]  /*4f40*/  BSSY B1, `(.L_x_9735) ;  /* 0x0000004000017945 */ /* 0x000fe40003800000 */
[----:B------:R-:W0:Y:S02]  /*4f50*/  SYNCS.PHASECHK.TRANS64.TRYWAIT P4, [R97+URZ+0x22890], R108 ;  /* 0x0228906c610075a7 */ /* 0x000e24000808017f */
[----:B------:R-:W-:Y:S01]  /*4f60*/  VIMNMX R99, R99, 0x60, PT ;  /* 0x0000006063637848 */ /* 0x000fe20003fe0100 */
[----:B0-----:R-:W-:Y:S06]  /*4f70*/  @!P4 BRA `(.L_x_9736) ;  /* 0x0000011800ccc947 */ /* 0x001fec0003800000 */
.L_x_9987:
[----:B------:R-:W-:Y:S05]  /*4f80*/  BSYNC B1 ;  /* 0x0000000000017941 */ /* 0x000fea0003800000 */
.L_x_9735:
[-C--:B------:R-:W-:Y:S01]  /*4f90*/  ISETP.GE.AND P5, PT, R19, R99.reuse, PT ;  /* 0x000000631300720c */ /* 0x080fe20003fa6270 */
[----:B------:R-:W-:Y:S01]  /*4fa0*/  BSSY B1, `(.L_x_9737) ;  /* 0x0000007000017945 */ /* 0x000fe20003800000 */
[----:B------:R-:W-:-:S11]  /*4fb0*/  ISETP.GE.AND P4, PT, R222, R99, PT ;  /* 0x00000063de00720c */ /* 0x000fd60003f86270 */
[----:B------:R-:W-:Y:S05]  /*4fc0*/  @P5 BRA `(.L_x_9738) ;  /* 0x0000000000105947 */ /* 0x000fea0003800000 */
[----:B------:R-:W1:Y:S04]  /*4fd0*/  @!P1 LDS.128 R28, [R106] ;  /* 0x000000006a1c9984 */ /* 0x000e680000000c00 */
[----:B------:R-:W2:Y:S04]  /*4fe0*/  @!P2 LDS.128 R32, [R104] ;  /* 0x000000006820a984 */ /* 0x000ea80000000c00 */
[----:B-1----:R1:W-:Y:S04]  /*4ff0*/  @!P1 STG.E.128 desc[UR40][R42.64], R28 ;  /* 0x0000001c2a009986 */ /* 0x0023e8000c101d28 */
[----:B--2---:R1:W-:Y:S02]  /*5000*/  @!P2 STG.E.128 desc[UR40][R42.64+0x40], R32 ;  /* 0x000040202a00a986 */ /* 0x0043e4000c101d28 */
.L_x_9738:
[----:B------:R-:W-:Y:S05]  /*5010*/  BSYNC B1 ;  /* 0x0000000000017941 */ /* 0x000fea0003800000 */
.L_x_9737:
[----:B------:R-:W-:Y:S05]  /*5020*/  @P4 BRA `(.L_x_9718) ;  /* 0x0000000000104947 */ /* 0x000fea0003800000 */
[----:B-1----:R-:W1:Y:S04]  /*5030*/  @!P1 LDS.128 R28, [R106+0x2000] ;  /* 0x002000006a1c9984 */ /* 0x002e680000000c00 */
[----:B------:R-:W2:Y:S04]  /*5040*/  @!P2 LDS.128 R32, [R104+0x2000] ;  /* 0x002000006820a984 */ /* 0x000ea80000000c00 */
[----:B-1----:R3:W-:Y:S04]  /*5050*/  @!P1 STG.E.128 desc[UR40][R40.64], R28 ;  /* 0x0000001c28009986 */ /* 0x0027e8000c101d28 */
[----:B--2---:R3:W-:Y:S02]  /*5060*/  @!P2 STG.E.128 desc[UR40][R40.64+0x40], R32 ;  /* 0x000040202800a986 */ /* 0x0047e4000c101d28 */
.L_x_9718:
[----:B------:R-:W-:Y:S05]  /*5070*/  BSYNC B0 ;  /* 0x0000000000007941 */ /* 0x000fea0003800000 */
.L_x_9700:
[----:B-1234-:R-:W1:Y:S01]  /*5080*/  S2R R28, SR_TID.X ;  /* 0x00000000001c7919 */ /* 0x01ee620000002100 */
        /* <DEDUP_REMOVED lines=16> */
.L_x_9740:
[----:B------:R-:W-:Y:S05]  /*5190*/  BSYNC B0 ;  /* 0x0000000000007941 */ /* 0x000fea0003800000 */
.L_x_9739:
[----:B------:R-:W2:Y:S01]  /*51a0*/  SYNCS.PHASECHK.TRANS64.TRYWAIT P3, [R97+URZ+0x228b0], R108 ;  /* 0x0228b06c610075a7 */ /* 0x000ea2000806017f */
[----:B------:R-:W-:Y:S01]  /*51b0*/  ULDC UR43, c[0x0][0x320] ;  /* 0x0000c800002b7ab9 */ /* 0x000fe20000000800 */
[----:B------:R-:W-:Y:S01]  /*51c0*/  ULDC.64 UR38, c[0x0][0x328] ;  /* 0x0000ca0000267ab9 */ /* 0x000fe20000000a00 */
[----:B------:R-:W-:Y:S01]  /*51d0*/  ULDC.64 UR36, c[0x0][0x318] ;  /* 0x0000c60000247ab9 */ /* 0x000fe20000000a00 */
[----:B------:R-:W-:Y:S01]  /*51e0*/  BSSY B0, `(.L_x_9741) ;  /* 0x0000003000007945 */ /* 0x000fe20003800000 */
[----:B-1----:R-:W-:-:S03]  /*51f0*/  IMAD R28, R2, 0x6000, R79 ;  /* 0x00006000021c7824 */ /* 0x002fc600078e024f */
[----:B--2---:R-:W-:Y:S05]  /*5200*/  @!P3 BRA `(.L_x_9742) ;  /* 0x00000118003cb947 */ /* 0x004fea0003800000 */
.L_x_9988:
[----:B------:R-:W-:Y:S05]  /*5210*/  BSYNC B0 ;  /* 0x0000000000007941 */ /* 0x000fea0003800000 */
.L_x_9741:
[----:B------:R-:W-:Y:S01]  /*5220*/  ISETP.GE.AND P3, PT, R19, R99, PT ;  /* 0x000000631300720c */ /* 0x000fe20003f66270 */
[----:B------:R-:W-:Y:S01]  /*5230*/  IMAD.IADD R29, R77, 0x1, R28 ;  /* 0x000000014d1d7824 */ /* 0x000fe200078e021c */
[----:B------:R-:W-:Y:S01]  /*5240*/  BSSY B0, `(.L_x_9743) ;  /* 0x0000025000007945 */ /* 0x000fe20003800000 */
[----:B------:R-:W-:Y:S02]  /*5250*/  IMAD R40, R28, 0x2, R24 ;  /* 0x000000021c287824 */ /* 0x000fe400078e0218 */
[----:B------:R-:W-:-:S04]  /*5260*/  IMAD.WIDE R32, R26, 0x60, R58 ;  /* 0x000000601a207825 */ /* 0x000fc800078e023a */
[----:B------:R-:W-:-:S04]  /*5270*/  IMAD R41, R29, 0x2, R24 ;  /* 0x000000021d297824 */ /* 0x000fc800078e0218 */
[----:B------:R-:W-:Y:S05]  /*5280*/  @P3 BRA `(.L_x_9744) ;  /* 0x0000000000803947 */ /* 0x000fea0003800000 */
[----:B------:R-:W-:Y:S02]  /*5290*/  IMAD R31, R33, UR38, RZ ;  /* 0x00000026211f7c24 */ /* 0x000fe4000f8e02ff */
[----:B------:R-:W-:Y:S02]  /*52a0*/  IMAD.MOV.U32 R28, RZ, RZ, R6 ;  /* 0x000000ffff1c7224 */ /* 0x000fe400078e0006 */
[----:B------:R-:W-:Y:S02]  /*52b0*/  IMAD.MOV.U32 R29, RZ, RZ, R94 ;  /* 0x000000ffff1d7224 */ /* 0x000fe400078e005e */
[C---:B------:R-:W-:Y:S02]  /*52c0*/  IMAD R31, R32.reuse, UR39, R31 ;  /* 0x00000027201f7c24 */ /* 0x040fe4000f8e021f */
[----:B------:R-:W-:-:S04]  /*52d0*/  IMAD.WIDE.U32 R28, R32, UR38, R28 ;  /* 0x00000026201c7c25 */ /* 0x000fc8000f8e001c */
[----:B------:R-:W-:Y:S01]  /*52e0*/  IMAD.IADD R29, R29, 0x1, R31 ;  /* 0x000000011d1d7824 */ /* 0x000fe200078e021f */
[----:B------:R-:W-:-:S04]  /*52f0*/  LEA R34, P3, R28, UR36, 0x1 ;  /* 0x000000241c227c11 */ /* 0x000fc8000f8608ff */
[----:B------:R-:W-:Y:S02]  /*5300*/  LEA.HI.X R35, R28, UR37, R29, 0x1, P3 ;  /* 0x000000251c237c11 */ /* 0x000fe400098f0c1d */
[----:B------:R-:W-:-:S13]  /*5310*/  ISETP.GE.AND P3, PT, R16, UR43, PT ;  /* 0x0000002b10007c0c */ /* 0x000fda000bf66270 */
[----:B------:R-:W2:Y:S04]  /*5320*/  @!P3 LDS.128 R28, [R40] ;  /* 0x00000000281cb984 */ /* 0x000ea80000000c00 */
[----:B--2---:R-:W-:Y:S01]  /*5330*/  @!P3 STG.E.128 desc[UR40][R34.64], R28 ;  /* 0x0000001c2200b986 */ /* 0x004fe2000c101d28 */
[----:B------:R-:W-:-:S13]  /*5340*/  ISETP.GE.AND P3, PT, R62, UR43, PT ;  /* 0x0000002b3e007c0c */ /* 0x000fda000bf66270 */
[----:B------:R-:W2:Y:S04]  /*5350*/  @!P3 LDS.128 R28, [R41] ;  /* 0x00000000291cb984 */ /* 0x000ea80000000c00 */
[----:B--2---:R-:W-:Y:S01]  /*5360*/  @!P3 STG.E.128 desc[UR40][R34.64+0x40], R28 ;  /* 0x0000401c2200b986 */ /* 0x004fe2000c101d28 */
[----:B------:R-:W-:-:S13]  /*5370*/  ISETP.GE.AND P3, PT, R63, UR43, PT ;  /* 0x0000002b3f007c0c */ /* 0x000fda000bf66270 */
[----:B------:R-:W2:Y:S04]  /*5380*/  @!P3 LDS.128 R28, [R40+0x3000] ;  /* 0x00300000281cb984 */ /* 0x000ea80000000c00 */
        /* <DEDUP_REMOVED lines=10> */
[----:B------:R-:W-:-:S13]  /*5430*/  ISETP.NE.AND P3, PT, R96, RZ, PT ;  /* 0x000000ff6000720c */ /* 0x000fda0003f65270 */
[----:B------:R-:W2:Y:S04]  /*5440*/  @P3 LDS.128 R28, [R40+0x9000] ;  /* 0x00900000281c3984 */ /* 0x000ea80000000c00 */
[----:B--2---:R-:W-:Y:S01]  /*5450*/  @P3 STG.E.128 desc[UR40][R34.64+0x180], R28 ;  /* 0x0001801c22003986 */ /* 0x004fe2000c101d28 */
[----:B------:R-:W-:-:S13]  /*5460*/  ISETP.NE.AND P3, PT, R95, RZ, PT ;  /* 0x000000ff5f00720c */ /* 0x000fda0003f65270 */
[----:B------:R-:W2:Y:S04]  /*5470*/  @P3 LDS.128 R28, [R41+0x9000] ;  /* 0x00900000291c3984 */ /* 0x000ea80000000c00 */
[----:B--2---:R2:W-:Y:S02]  /*5480*/  @P3 STG.E.128 desc[UR40][R34.64+0x1c0], R28 ;  /* 0x0001c01c22003986 */ /* 0x0045e4000c101d28 */
.L_x_9744:
[----:B------:R-:W-:Y:S05]  /*5490*/  BSYNC B0 ;  /* 0x0000000000007941 */ /* 0x000fea0003800000 */
.L_x_9743:
[----:B------:R-:W-:Y:S01]  /*54a0*/  ISETP.GE.AND P3, PT, R222, R99, PT ;  /* 0x00000063de00720c */ /* 0x000fe20003f66270 */
[----:B------:R-:W-:-:S12]  /*54b0*/  BSSY B0, `(.L_x_9745) ;  /* 0x0000024000007945 */ /* 0x000fd80003800000 */
[----:B------:R-:W-:Y:S05]  /*54c0*/  @P3 BRA `(.L_x_9746) ;  /* 0x0000000000883947 */ /* 0x000fea0003800000 */
[----:B--2---:R-:W-:Y:S01]  /*54d0*/  IADD3 R31, P3, R32, 0x40, RZ ;  /* 0x00000040201f7810 */ /* 0x004fe20007f7e0ff */
[----:B------:R-:W-:Y:S02]  /*54e0*/  IMAD.MOV.U32 R28, RZ, RZ, R6 ;  /* 0x000000ffff1c7224 */ /* 0x000fe400078e0006 */
[----:B------:R-:W-:Y:S02]  /*54f0*/  IMAD.MOV.U32 R29, RZ, RZ, R94 ;  /* 0x000000ffff1d7224 */ /* 0x000fe400078e005e */
[----:B------:R-:W-:Y:S02]  /*5500*/  IMAD.X R32, RZ, RZ, R33, P3 ;  /* 0x000000ffff207224 */ /* 0x000fe400018e0621 */
[----:B------:R-:W-:-:S04]  /*5510*/  IMAD.WIDE.U32 R28, R31, UR38, R28 ;  /* 0x000000261f1c7c25 */ /* 0x000fc8000f8e001c */
[----:B------:R-:W-:-:S04]  /*5520*/  IMAD R32, R32, UR38, RZ ;  /* 0x0000002620207c24 */ /* 0x000fc8000f8e02ff */
[----:B------:R-:W-:Y:S01]  /*5530*/  IMAD R31, R31, UR39, R32 ;  /* 0x000000271f1f7c24 */ /* 0x000fe2000f8e0220 */
[----:B------:R-:W-:-:S03]  /*5540*/  LEA R32, P3, R28, UR36, 0x1 ;  /* 0x000000241c207c11 */ /* 0x000fc6000f8608ff */
[----:B------:R-:W-:-:S05]  /*5550*/  IMAD.IADD R29, R29, 0x1, R31 ;  /* 0x000000011d1d7824 */ /* 0x000fca00078e021f */
[----:B------:R-:W-:Y:S02]  /*5560*/  LEA.HI.X R33, R28, UR37, R29, 0x1, P3 ;  /* 0x000000251c217c11 */ /* 0x000fe400098f0c1d */
        /* <DEDUP_REMOVED lines=23> */
[----:B--2---:R3:W-:Y:S02]  /*56e0*/  @P3 STG.E.128 desc[UR40][R32.64+0x1c0], R28 ;  /* 0x0001c01c20003986 */ /* 0x0047e4000c101d28 */
.L_x_9746:
[----:B------:R-:W-:Y:S05]  /*56f0*/  BSYNC B0 ;  /* 0x0000000000007941 */ /* 0x000fea0003800000 */
.L_x_9745:
[----:B------:R-:W-:Y:S01]  /*5700*/  @!PT LDS RZ, [RZ] ;  /* 0x00000000fffff984 */ /* 0x000fe20000000800 */
[----:B------:R-:W-:Y:S01]  /*5710*/  @!PT LDS RZ, [RZ] ;  /* 0x00000000fffff984 */ /* 0x000fe20000000800 */
[----:B------:R-:W-:Y:S01]  /*5720*/  @!PT LDS RZ, [RZ] ;  /* 0x00000000fffff984 */ /* 0x000fe20000000800 */
[----:B------:R-:W-:Y:S01]  /*5730*/  @!PT LDS RZ, [RZ] ;  /* 0x00000000fffff984 */ /* 0x000fe20000000800 */
[----:B------:R4:W-:Y:S06]  /*5740*/  MEMBAR.ALL.CTA ;  /* 0x0000000000007992 */ /* 0x0009ec0000008000 */
[----:B----4-:R-:W4:Y:S02]  /*5750*/  FENCE.VIEW.ASYNC.S ;  /* 0x00000000000073c6 */ /* 0x010f240000000000 */
[----:B----4-:R4:W-:Y:S01]  /*5760*/  BAR.SYNC.DEFER_BLOCKING R76, 0x80 ;  /* 0x0002004c0000751d */ /* 0x0109e20000010000 */
[----:B------:R-:W-:Y:S01]  /*5770*/  ISETP.NE.AND P5, PT, R98, RZ, PT ;  /* 0x000000ff6200720c */ /* 0x000fe20003fa5270 */
[----:B------:R-:W-:-:S02]  /*5780*/  VIADD R2, R2, 0x1 ;  /* 0x0000000102027836 */ /* 0x000fc40000000000 */
[----:B01----:R-:W-:-:S03]  /*5790*/  @!P4 VIADD R97, R97, 0x228c0 ;  /* 0x000228c06161c836 */ /* 0x003fc60000000000 */
[C---:B------:R-:W-:Y:S02]  /*57a0*/  ISETP.NE.AND P3, PT, R2.reuse, 0x2, PT ;  /* 0x000000020200780c */ /* 0x040fe40003f65270 */
[----:B------:R-:W-:Y:S02]  /*57b0*/  @!P4 PRMT R97, RZ, 0x654, R97 ;  /* 0x00000654ff61c816 */ /* 0x000fe40000000061 */
[----:B--23--:R-:W-:Y:S02]  /*57c0*/  SEL R28, RZ, 0x1, P3 ;  /* 0x00000001ff1c7807 */ /* 0x00cfe40001800000 */
[----:B------:R-:W-:Y:S02]  /*57d0*/  SEL R2, R2, RZ, P3 ;  /* 0x000000ff02027207 */ /* 0x000fe40001800000 */
[----:B------:R-:W-:Y:S01]  /*57e0*/  LOP3.LUT R201, R201, R28, RZ, 0x3c, !PT ;  /* 0x0000001cc9c97212 */ /* 0x000fe200078e3cff */
[----:B------:R4:W-:Y:S01]  /*57f0*/  @!P4 SYNCS.ARRIVE.TRANS64.RED.A1T0 RZ, [R97+URZ], RZ ;  /* 0x000000ff61ffc9a7 */ /* 0x0009e2000810043f */
[----:B------:R-:W-:Y:S05]  /*5800*/  @P5 BRA `(.L_x_9747) ;  /* 0xffffffc800c85947 */ /* 0x000fea000383ffff */
[----:B------:R-:W0:Y:S01]  /*5810*/  S2R R29, SR_TID.X ;  /* 0x00000000001d7919 */ /* 0x000e220000002100 */
[----:B------:R-:W-:Y:S02]  /*5820*/  PLOP3.LUT P0, PT, PT, PT, PT, 0x8, 0x0 ;  /* 0x000000000000781c */ /* 0x000fe40003f0e170 */
[----:B0-----:R-:W-:-:S04]  /*5830*/  SHF.R.U32.HI R29, RZ, 0x7, R29 ;  /* 0x00000007ff1d7819 */ /* 0x001fc8000001161d */
[----:B------:R-:W-:-:S13]  /*5840*/  ISETP.NE.AND P5, PT, R29, 0x1, PT ;  /* 0x000000011d00780c */ /* 0x000fda0003fa5270 */
[----:B------:R-:W-:Y:S06]  /*5850*/  @!P5 BAR.ARV 0x9, 0x100 ;  /* 0x024400000000db1d */ /* 0x000fec0000002000 */
.L_x_9695:
[----:B------:R-:W-:Y:S02]  /*5860*/  ISETP.GE.AND P2, PT, R172, 0x1, PT ;  /* 0x00000001ac00780c */ /* 0x000fe40003f46270 */
[----:B------:R-:W-:Y:S02]  /*5870*/  CS2R R4, SRZ ;  /* 0x0000000000047805 */ /* 0x000fe4000001ff00 */
[----:B------:R-:W-:Y:S02]  /*5880*/  PLOP3.LUT P1, PT, PT, PT, PT, 0x80, 0x0 ;  /* 0x000000000000781c */ /* 0x000fe40003f2f070 */
        /* <DEDUP_REMOVED lines=24> */
[----:B----4-:R-:W-:-:S02]  /*5a10*/  CS2R R96, SRZ ;  /* 0x0000000000607805 */ /* 0x010fc4000001ff00 */
        /* <DEDUP_REMOVED lines=41> */
[----:B------:R-:W-:Y:S06]  /*5cb0*/  @P0 BRA `(.L_x_9748) ;  /* 0x00000000000c0947 */ /* 0x000fec0003800000 */
[----:B------:R-:W0:Y:S01]  /*5cc0*/  FENCE.VIEW.ASYNC.G ;  /* 0x00000000000073c6 */ /* 0x000e220000000100 */
[----:B------:R-:W-:Y:S05]  /*5cd0*/  WARPSYNC.ALL ;  /* 0x0000000000007948 */ /* 0x000fea0003800000 */
[----:B0-----:R-:W-:Y:S06]  /*5ce0*/  BAR.ARV 0xc, 0x180 ;  /* 0x0306000000007b1d */ /* 0x001fec0000002000 */
.L_x_9748:
[----:B------:R-:W-:Y:S01]  /*5cf0*/  CS2R R24, SRZ ;  /* 0x0000000000187805 */ /* 0x000fe2000001ff00 */
[----:B------:R-:W-:Y:S06]  /*5d00*/  @!P2 BRA `(.L_x_9749) ;  /* 0x000000680070a947 */ /* 0x000fec0003800000 */
[----:B------:R-:W-:-:S03]  /*5d10*/  UMOV UR4, 0xffffffff ;  /* 0xffffffff00047882 */ /* 0x000fc60000000000 */
[----:B------:R-:W-:Y:S05]  /*5d20*/  BRA.DIV UR4, `(.L_x_9750) ;  /* 0x0000010e04887947 */ /* 0x000fea000b800000 */
[----:B------:R0:W1:Y:S02]  /*5d30*/  SHFL.IDX PT, R14, R234, RZ, 0x1f ;  /* 0x00001fffea0e7589 */ /* 0x00006400000e0000 */
.L_x_9991:
[----:B-1----:R-:W-:Y:S01]  /*5d40*/  LEA.HI R0, R14, R14, RZ, 0x1 ;  /* 0x0000000e0e007211 */ /* 0x002fe200078f08ff */
[----:B------:R-:W-:Y:S01]  /*5d50*/  VIADD R24, R18, 0x18400 ;  /* 0x0001840012187836 */ /* 0x000fe20000000000 */
[----:B------:R-:W-:Y:S02]  /*5d60*/  BSSY B6, `(.L_x_9751) ;  /* 0x0000018000067945 */ /* 0x000fe40003800000 */
[----:B------:R-:W-:Y:S02]  /*5d70*/  LOP3.LUT R3, R0, 0x1e, RZ, 0xc0, !PT ;  /* 0x0000001e00037812 */ /* 0x000fe400078ec0ff */
[----:B------:R-:W-:-:S03]  /*5d80*/  LOP3.LUT P0, RZ, R24, 0x1bf, RZ, 0xc0, !PT ;  /* 0x000001bf18ff7812 */ /* 0x000fc6000780c0ff */
[----:B------:R-:W-:-:S04]  /*5d90*/  IMAD.IADD R3, R14, 0x1, -R3 ;  /* 0x000000010e037824 */ /* 0x000fc800078e0a03 */
[----:B------:R-:W-:-:S05]  /*5da0*/  IMAD R3, R3, 0x2000, R24 ;  /* 0x0000200003037824 */ /* 0x000fca00078e0218 */
[----:B------:R-:W-:-:S04]  /*5db0*/  SHF.R.U32.HI R3, RZ, 0x4, R3 ;  /* 0x00000004ff037819 */ /* 0x000fc80000011603 */
        /* <DEDUP_REMOVED lines=18> */
.L_x_9752:
[----:B------:R-:W-:Y:S05]  /*5ee0*/  BSYNC B6 ;  /* 0x0000000000067941 */ /* 0x000fea0003800000 */
.L_x_9751:
        /* <DEDUP_REMOVED lines=12> */
.L_x_9756:
[----:B--2---:R2:W3:Y:S02]  /*5fb0*/  SYNCS.PHASECHK.TRANS64.TRYWAIT P0, [R18+URZ+0x22800], R3 ;  /* 0x02280003120075a7 */ /* 0x0044e4000800017f */
[----:B---3--:R-:W-:Y:S05]  /*5fc0*/  @!P0 NANOSLEEP.SYNCS 0x989680 ;  /* 0x009896800000895d */ /* 0x008fea0003900000 */
[----:B------:R-:W3:Y:S02]  /*5fd0*/  @!P0 SYNCS.PHASECHK.TRANS64 P0, [R18+URZ+0x22800], R3 ;  /* 0x02280003120085a7 */ /* 0x000ee4000800007f */
[----:B---3--:R-:W-:Y:S05]  /*5fe0*/  @!P0 BRA `(.L_x_9756) ;  /* 0xfffffffc00f08947 */ /* 0x008fea000383ffff */
.L_x_9755:
[----:B------:R-:W-:Y:S05]  /*5ff0*/  BSYNC B0 ;  /* 0x0000000000007941 */ /* 0x000fea0003800000 */
.L_x_9754:
[----:B------:R-:W-:Y:S05]  /*6000*/  BRA `(.L_x_9757) ;  /* 0x00000020007c7947 */ /* 0x000fea0003800000 */
.L_x_9753:
[----:B-----5:R-:W-:Y:S01]  /*6010*/  SHF.R.S32.HI R0, RZ, 0x1f, R38 ;  /* 0x0000001fff007819 */ /* 0x020fe20000011426 */
[----:B------:R-:W-:Y:S01]  /*6020*/  ULDC.64 UR4, c[0x0][0x3f8] ;  /* 0x0000fe0000047ab9 */ /* 0x000fe20000000a00 */
[----:B------:R-:W-:Y:S01]  /*6030*/  ULDC.64 UR6, c[0x0][0x408] ;  /* 0x0001020000067ab9 */ /* 0x000fe20000000a00 */
[----:B------:R-:W-:Y:S01]  /*6040*/  LOP3.LUT P0, RZ, R24, 0x3ff, RZ, 0xc0, !PT ;  /* 0x000003ff18ff7812 */ /* 0x000fe2000780c0ff */
[----:B------:R-:W-:Y:S01]  /*6050*/  IMAD.WIDE.U32 R4, R38, UR4, RZ ;  /* 0x0000000426047c25 */ /* 0x000fe2000f8e00ff */
[----:B------:R-:W-:Y:S03]  /*6060*/  BSSY B6, `(.L_x_9758) ;  /* 0x000001f000067945 */ /* 0x000fe60003800000 */
        /* <DEDUP_REMOVED lines=30> */
.L_x_9759:
[----:B------:R-:W-:Y:S05]  /*6250*/  BSYNC B6 ;  /* 0x0000000000067941 */ /* 0x000fea0003800000 */
.L_x_9758:
        /* <DEDUP_REMOVED lines=11> */
.L_x_9997:
        /* <DEDUP_REMOVED lines=33> */
.L_x_9764:
[----:B------:R-:W-:Y:S05]  /*6520*/  BSYNC B1 ;  /* 0x0000000000017941 */ /* 0x000fea0003800000 */
.L_x_9763:
[----:B------:R-:W2:Y:S01]  /*6530*/  SYNCS.PHASECHK.TRANS64.TRYWAIT P0, [R18+URZ+0x22800], R5 ;  /* 0x02280005120075a7 */ /* 0x000ea2000800017f */
[----:B---3--:R-:W-:Y:S01]  /*6540*/  LOP3.LUT R3, R29, 0x18, R16, 0xf8, !PT ;  /* 0x000000181d037812 */ /* 0x008fe200078ef810 */
[----:B0----5:R-:W-:Y:S01]  /*6550*/  IMAD.MOV.U32 R15, RZ, RZ, R9 ;  /* 0x000000ffff0f7224 */ /* 0x021fe200078e0009 */
[----:B----4-:R-:W-:Y:S01]  /*6560*/  SHF.R.U32.HI R4, RZ, 0x3, R29 ;  /* 0x00000003ff047819 */ /* 0x010fe2000001161d */
[----:B------:R-:W-:Y:S01]  /*6570*/  IMAD.MOV.U32 R14, RZ, RZ, R8 ;  /* 0x000000ffff0e7224 */ /* 0x000fe200078e0008 */
[----:B-1----:R-:W-:Y:S01]  /*6580*/  SHF.R.U64 R27, R8, 0x10, R9 ;  /* 0x00000010081b7819 */ /* 0x002fe20000001209 */
[----:B------:R-:W-:Y:S01]  /*6590*/  IMAD.MOV.U32 R20, RZ, RZ, R13 ;  /* 0x000000ffff147224 */ /* 0x000fe200078e000d */
[----:B------:R-:W-:Y:S01]  /*65a0*/  LOP3.LUT R26, R3, R4, RZ, 0x3c, !PT ;  /* 0x00000004031a7212 */ /* 0x000fe200078e3cff */
[----:B------:R-:W-:Y:S01]  /*65b0*/  IMAD.MOV.U32 R3, RZ, RZ, R6 ;  /* 0x000000ffff037224 */ /* 0x000fe200078e0006 */
[----:B------:R-:W-:Y:S01]  /*65c0*/  SHF.R.U32.HI R24, RZ, 0x10, R9 ;  /* 0x00000010ff187819 */ /* 0x000fe20000011609 */
[----:B------:R-:W-:Y:S01]  /*65d0*/  IMAD.MOV.U32 R9, RZ, RZ, R12 ;  /* 0x000000ffff097224 */ /* 0x000fe200078e000c */
[----:B------:R-:W-:Y:S01]  /*65e0*/  SHF.R.U64 R8, R6, 0x10, R7 ;  /* 0x0000001006087819 */ /* 0x000fe20000001207 */
[----:B--2---:R-:W-:Y:S01]  /*65f0*/  IMAD R0, R89, -0x80, R30 ;  /* 0xffffff8059007824 */ /* 0x004fe200078e021e */
[----:B------:R-:W-:Y:S01]  /*6600*/  SHF.R.U64 R12, R12, 0x10, R13 ;  /* 0x000000100c0c7819 */ /* 0x000fe2000000120d */
[----:B------:R-:W-:Y:S01]  /*6610*/  IMAD.MOV.U32 R4, RZ, RZ, R7 ;  /* 0x000000ffff047224 */ /* 0x000fe200078e0007 */
[----:B------:R-:W-:Y:S01]  /*6620*/  SHF.R.U32.HI R21, RZ, 0x10, R13 ;  /* 0x00000010ff157819 */ /* 0x000fe2000001160d */
[----:B------:R-:W-:Y:S01]  /*6630*/  IMAD.MOV.U32 R6, RZ, RZ, R10 ;  /* 0x000000ffff067224 */ /* 0x000fe200078e000a */
[----:B------:R-:W-:Y:S01]  /*6640*/  SHF.R.U32.HI R25, RZ, 0x10, R7 ;  /* 0x00000010ff197819 */ /* 0x000fe20000011607 */
[--C-:B------:R-:W-:Y:S01]  /*6650*/  IMAD.MOV.U32 R7, RZ, RZ, R11.reuse ;  /* 0x000000ffff077224 */ /* 0x100fe200078e000b */
[--C-:B------:R-:W-:Y:S01]  /*6660*/  SHF.R.U64 R13, R10, 0x10, R11.reuse ;  /* 0x000000100a0d7819 */ /* 0x100fe2000000120b */
[----:B------:R-:W-:Y:S01]  /*6670*/  BSSY B1, `(.L_x_9765) ;  /* 0x000000f000017945 */ /* 0x000fe20003800000 */
[----:B------:R-:W-:Y:S01]  /*6680*/  SHF.R.U32.HI R10, RZ, 0x10, R11 ;  /* 0x00000010ff0a7819 */ /* 0x000fe2000001160b */
[----:B------:R-:W-:Y:S01]  /*6690*/  IMAD R11, R211, 0x200, R26 ;  /* 0x00000200d30b7824 */ /* 0x000fe200078e021a */
[----:B------:R-:W-:-:S02]  /*66a0*/  VIMNMX R36, R0, 0x80, PT ;  /* 0x0000008000247848 */ /* 0x000fc40003fe0100 */
[----:B------:R-:W-:Y:S01]  /*66b0*/  PRMT R31, R3, 0x5410, R8 ;  /* 0x00005410031f7816 */ /* 0x000fe20000000008 */
[----:B------:R-:W-:Y:S01]  /*66c0*/  IMAD R0, R11, 0x2, R18 ;  /* 0x000000020b007824 */ /* 0x000fe200078e0212 */
[----:B------:R-:W-:Y:S02]  /*66d0*/  PRMT R27, R14, 0x5410, R27 ;  /* 0x000054100e1b7816 */ /* 0x000fe4000000001b */
[----:B------:R-:W-:Y:S01]  /*66e0*/  LOP3.LUT P2, RZ, R227, 0x4, RZ, 0xc0, !PT ;  /* 0x00000004e3ff7812 */ /* 0x000fe2000784c0ff */
[C---:B------:R-:W-:Y:S01]  /*66f0*/  VIADD R3, R0.reuse, 0x18400 ;  /* 0x0001840000037836 */ /* 0x040fe20000000000 */
[----:B------:R-:W-:Y:S01]  /*6700*/  ISETP.GE.AND P1, PT, R19, R36, PT ;  /* 0x000000241300720c */ /* 0x000fe20003f26270 */
[----:B------:R-:W-:Y:S01]  /*6710*/  VIADD R8, R0, 0x18440 ;  /* 0x0001844000087836 */ /* 0x000fe20000000000 */
[----:B------:R-:W-:Y:S02]  /*6720*/  PRMT R29, R15, 0x5410, R24 ;  /* 0x000054100f1d7816 */ /* 0x000fe40000000018 */
[----:B------:R-:W-:-:S02]  /*6730*/  PRMT R25, R4, 0x5410, R25 ;  /* 0x0000541004197816 */ /* 0x000fc40000000019 */
[----:B------:R-:W-:Y:S01]  /*6740*/  PRMT R32, R9, 0x5410, R12 ;  /* 0x0000541009207816 */ /* 0x000fe2000000000c */
[----:B------:R-:W-:Y:S06]  /*6750*/  @!P0 BRA `(.L_x_9766) ;  /* 0x0000010400948947 */ /* 0x000fec0003800000 */
.L_x_9998:
[----:B------:R-:W-:Y:S05]  /*6760*/  BSYNC B1 ;  /* 0x0000000000017941 */ /* 0x000fea0003800000 */
.L_x_9765:
[----:B------:R-:W-:Y:S01]  /*6770*/  BSSY B1, `(.L_x_9767) ;  /* 0x0000059000017945 */ /* 0x000fe20003800000 */
[----:B------:R-:W-:Y:S01]  /*6780*/  PRMT R33, R20, 0x5410, R21 ;  /* 0x0000541014217816 */ /* 0x000fe20000000015 */
[----:B------:R-:W-:Y:S01]  /*6790*/  @P2 VIADD R8, R3, 0xffffffc0 ;  /* 0xffffffc003082836 */ /* 0x000fe20000000000 */
[----:B------:R-:W-:Y:S02]  /*67a0*/  PRMT R34, R6, 0x5410, R13 ;  /* 0x0000541006227816 */ /* 0x000fe4000000000d */
[----:B------:R-:W-:Y:S01]  /*67b0*/  PRMT R35, R7, 0x5410, R10 ;  /* 0x0000541007237816 */ /* 0x000fe2000000000a */
[----:B------:R-:W-:Y:S06]  /*67c0*/  @P1 BRA `(.L_x_9768) ;  /* 0x00000004004c1947 */ /* 0x000fec0003800000 */
[----:B------:R-:W1:Y:S01]  /*67d0*/  LDC R3, c[0x0][0x3f4] ;  /* 0x0000fd00ff037b82 */ /* 0x000e620000000800 */
[----:B------:R-:W-:Y:S01]  /*67e0*/  BSSY B2, `(.L_x_9769) ;  /* 0x000002a000027945 */ /* 0x000fe20003800000 */
[-C--:B-1----:R-:W-:Y:S02]  /*67f0*/  ISETP.GE.AND P0, PT, R22, R3.reuse, PT ;  /* 0x000000031600720c */ /* 0x082fe40003f06270 */
[----:B------:R-:W-:-:S11]  /*6800*/  ISETP.GE.AND P1, PT, R202, R3, PT ;  /* 0x00000003ca00720c */ /* 0x000fd60003f26270 */
[----:B------:R-:W-:Y:S05]  /*6810*/  @P0 BRA `(.L_x_9770) ;  /* 0x0000000000980947 */ /* 0x000fea0003800000 */
[----:B0-----:R-:W0:Y:S01]  /*6820*/  LDS.128 R4, [R0+0x18400] ;  /* 0x0184000000047984 */ /* 0x001e220000000c00 */
[C---:B------:R-:W-:Y:S01]  /*6830*/  IMAD.U32 R13, R32.reuse, 0x10000, RZ ;  /* 0x00010000200d7824 */ /* 0x040fe200078e00ff */
[C---:B------:R-:W-:Y:S01]  /*6840*/  LOP3.LUT R14, R27.reuse, 0xffff0000, RZ, 0xc0, !PT ;  /* 0xffff00001b0e7812 */ /* 0x040fe200078ec0ff */
[----:B------:R-:W-:Y:S01]  /*6850*/  IMAD.U32 R12, R27, 0x10000, RZ ;  /* 0x000100001b0c7824 */ /* 0x000fe200078e00ff */
        /* <DEDUP_REMOVED lines=13> */
[-C--:B------:R-:W-:Y:S01]  /*6930*/  FMUL.FTZ R30, R5, R14.reuse ;  /* 0x0000000e051e7220 */ /* 0x080fe20000410000 */
[----:B------:R-:W-:Y:S01]  /*6940*/  LOP3.LUT R7, R7, 0xffff0000, RZ, 0xc0, !PT ;  /* 0xffff000007077812 */ /* 0x000fe200078ec0ff */
[C---:B------:R-:W-:Y:S01]  /*6950*/  IMAD.U32 R5, R33.reuse, 0x10000, RZ ;  /* 0x0001000021057824 */ /* 0x040fe200078e00ff */
[----:B------:R-:W-:Y:S01]  /*6960*/  LOP3.LUT R12, R33, 0xffff0000, RZ, 0xc0, !PT ;  /* 0xffff0000210c7812 */ /* 0x000fe200078ec0ff */
[C---:B------:R-:W-:Y:S01]  /*6970*/  IMAD.U32 R3, R29.reuse, 0x10000, RZ ;  /* 0x000100001d037824 */ /* 0x040fe200078e00ff */
        /* <DEDUP_REMOVED lines=16> */
.L_x_9770:
[----:B------:R-:W-:Y:S05]  /*6a80*/  BSYNC B2 ;  /* 0x0000000000027941 */ /* 0x000fea0003800000 */
.L_x_9769:
[----:B------:R-:W-:Y:S05]  /*6a90*/  @P1 BRA `(.L_x_9768) ;  /* 0x0000000000981947 */ /* 0x000fea0003800000 */
[----:B01----:R-:W0:Y:S01]  /*6aa0*/  LDS.128 R4, [R8] ;  /* 0x0000000008047984 */ /* 0x003e220000000c00 */
        /* <DEDUP_REMOVED lines=37> */
.L_x_9768:
[----:B------:R-:W-:Y:S05]  /*6d00*/  BSYNC B1 ;  /* 0x0000000000017941 */ /* 0x000fea0003800000 */
.L_x_9767:
[----:B------:R-:W-:-:S13]  /*6d10*/  ISETP.GE.AND P0, PT, R222, R36, PT ;  /* 0x00000024de00720c */ /* 0x000fda0003f06270 */
[----:B------:R-:W-:Y:S05]  /*6d20*/  @P0 BRA `(.L_x_9771) ;  /* 0x0000001400100947 */ /* 0x000fea0003800000 */
[----:B------:R-:W3:Y:S01]  /*6d30*/  LDC R3, c[0x0][0x3f4] ;  /* 0x0000fd00ff037b82 */ /* 0x000ee20000000800 */
[----:B------:R-:W-:Y:S01]  /*6d40*/  BSSY B1, `(.L_x_9772) ;  /* 0x000002a000017945 */ /* 0x000fe20003800000 */
[-C--:B---3--:R-:W-:Y:S02]  /*6d50*/  ISETP.GE.AND P0, PT, R22, R3.reuse, PT ;  /* 0x000000031600720c */ /* 0x088fe40003f06270 */
[----:B------:R-:W-:-:S11]  /*6d60*/  ISETP.GE.AND P1, PT, R202, R3, PT ;  /* 0x00000003ca00720c */ /* 0x000fd60003f26270 */
[----:B------:R-:W-:Y:S05]  /*6d70*/  @P0 BRA `(.L_x_9773) ;  /* 0x0000000000980947 */ /* 0x000fea0003800000 */
[----:B012---:R-:W0:Y:S01]  /*6d80*/  LDS.128 R4, [R0+0x1a400] ;  /* 0x01a4000000047984 */ /* 0x007e220000000c00 */
        /* <DEDUP_REMOVED lines=18> */
[----:B------:R-:W-:Y:S01]  /*6eb0*/  FFMA.FTZ R4, R13, R3, -R12 ;  /* 0x000000030d047223 */ /* 0x000fe2000001080c */
[-C--:B------:R-:W-:Y:S01]  /*6ec0*/  FMUL.FTZ R20, R21, R5.reuse ;  /* 0x0000000515147220 */ /* 0x080fe20000410000 */
[----:B------:R-:W-:Y:S01]  /*6ed0*/  FMUL.FTZ R12, R27, R5 ;  /* 0x000000051b0c7220 */ /* 0x000fe20000410000 */
[----:B------:R-:W-:Y:S01]  /*6ee0*/  FFMA.FTZ R3, R15, R3, R14 ;  /* 0x000000030f037223 */ /* 0x000fe2000001000e */
[-C--:B------:R-:W-:Y:S01]  /*6ef0*/  FMUL.FTZ R13, R24, R6.reuse ;  /* 0x00000006180d7220 */ /* 0x080fe20000410000 */
[-C--:B------:R-:W-:Y:S01]  /*6f00*/  FFMA.FTZ R5, R27, R9.reuse, -R20 ;  /* 0x000000091b057223 */ /* 0x080fe20000010814 */
[----:B------:R-:W-:Y:S01]  /*6f10*/  FFMA.FTZ R12, R21, R9, R12 ;  /* 0x00000009150c7223 */ /* 0x000fe2000001000c */
[C---:B------:R-:W-:Y:S01]  /*6f20*/  FMUL.FTZ R9, R26.reuse, R6 ;  /* 0x000000061a097220 */ /* 0x040fe20000410000 */
[-C--:B------:R-:W-:Y:S01]  /*6f30*/  FMUL.FTZ R14, R33, R7.reuse ;  /* 0x00000007210e7220 */ /* 0x080fe20000410000 */
[C---:B------:R-:W-:Y:S01]  /*6f40*/  FMUL.FTZ R20, R29.reuse, R7 ;  /* 0x000000071d147220 */ /* 0x040fe20000410000 */
[-C--:B------:R-:W-:Y:S01]  /*6f50*/  FFMA.FTZ R13, R26, R10.reuse, R13 ;  /* 0x0000000a1a0d7223 */ /* 0x080fe2000001000d */
[----:B------:R-:W-:Y:S01]  /*6f60*/  FFMA.FTZ R6, R24, R10, -R9 ;  /* 0x0000000a18067223 */ /* 0x000fe20000010809 */
[-C--:B------:R-:W-:Y:S01]  /*6f70*/  FFMA.FTZ R7, R29, R11.reuse, -R14 ;  /* 0x0000000b1d077223 */ /* 0x080fe2000001080e */
[----:B------:R-:W-:Y:S01]  /*6f80*/  FFMA.FTZ R20, R33, R11, R20 ;  /* 0x0000000b21147223 */ /* 0x000fe20000010014 */
[----:B------:R-:W-:-:S02]  /*6f90*/  F2FP.BF16.F32.PACK_AB R4, R3, R4 ;  /* 0x000000040304723e */ /* 0x000fc400000010ff */
[----:B------:R-:W-:Y:S02]  /*6fa0*/  F2FP.BF16.F32.PACK_AB R5, R12, R5 ;  /* 0x000000050c05723e */ /* 0x000fe400000010ff */
[----:B------:R-:W-:Y:S02]  /*6fb0*/  F2FP.BF16.F32.PACK_AB R6, R13, R6 ;  /* 0x000000060d06723e */ /* 0x000fe400000010ff */
[----:B------:R-:W-:-:S05]  /*6fc0*/  F2FP.BF16.F32.PACK_AB R7, R20, R7 ;  /* 0x000000071407723e */ /* 0x000fca00000010ff */
[----:B------:R3:W-:Y:S02]  /*6fd0*/  STS.128 [R0+0x1a400], R4 ;  /* 0x01a4000400007388 */ /* 0x0007e40000000c00 */
.L_x_9773:
[----:B------:R-:W-:Y:S05]  /*6fe0*/  BSYNC B1 ;  /* 0x0000000000017941 */ /* 0x000fea0003800000 */
.L_x_9772:
[----:B------:R-:W-:Y:S05]  /*6ff0*/  @P1 BRA `(.L_x_9771) ;  /* 0x00000010005c1947 */ /* 0x000fea0003800000 */
[----:B0123--:R-:W0:Y:S01]  /*7000*/  LDS.128 R4, [R8+0x2000] ;  /* 0x0020000008047984 */ /* 0x00fe220000000c00 */
[C---:B------:R-:W-:Y:S01]  /*7010*/  IMAD.U32 R20, R34.reuse, 0x10000, RZ ;  /* 0x0001000022147824 */ /* 0x040fe200078e00ff */
[----:B------:R-:W-:Y:S01]  /*7020*/  LOP3.LUT R34, R34, 0xffff0000, RZ, 0xc0, !PT ;  /* 0xffff000022227812 */ /* 0x000fe200078ec0ff */
[C---:B------:R-:W-:Y:S01]  /*7030*/  IMAD.U32 R12, R31.reuse, 0x10000, RZ ;  /* 0x000100001f0c7824 */ /* 0x040fe200078e00ff */
[----:B------:R-:W-:Y:S01]  /*7040*/  LOP3.LUT R14, R31, 0xffff0000, RZ, 0xc0, !PT ;  /* 0xffff00001f0e7812 */ /* 0x000fe200078ec0ff */
[----:B------:R-:W-:Y:S02]  /*7050*/  IMAD.U32 R21, R35, 0x10000, RZ ;  /* 0x0001000023157824 */ /* 0x000fe400078e00ff */
        /* <DEDUP_REMOVED lines=13> */
[----:B------:R-:W-:Y:S01]  /*7130*/  LOP3.LUT R7, R7, 0xffff0000, RZ, 0xc0, !PT ;  /* 0xffff000007077812 */ /* 0x000fe200078ec0ff */
[C---:B------:R-:W-:Y:S01]  /*7140*/  FMUL.FTZ R5, R14.reuse, R5 ;  /* 0x000000050e057220 */ /* 0x040fe20000410000 */
[----:B------:R-:W-:Y:S01]  /*7150*/  FFMA.FTZ R13, R14, R4, -R13 ;  /* 0x000000040e0d7223 */ /* 0x000fe2000001080d */
[----:B------:R-:W-:Y:S01]  /*7160*/  LOP3.LUT R20, R35, 0xffff0000, RZ, 0xc0, !PT ;  /* 0xffff000023147812 */ /* 0x000fe200078ec0ff */
[-C--:B------:R-:W-:Y:S01]  /*7170*/  FMUL.FTZ R12, R21, R6.reuse ;  /* 0x00000006150c7220 */ /* 0x080fe20000410000 */
[----:B------:R-:W-:Y:S01]  /*7180*/  LOP3.LUT R14, R25, 0xffff0000, RZ, 0xc0, !PT ;  /* 0xffff0000190e7812 */ /* 0x000fe200078ec0ff */
[C---:B------:R-:W-:Y:S01]  /*7190*/  FMUL.FTZ R6, R15.reuse, R6 ;  /* 0x000000060f067220 */ /* 0x040fe20000410000 */
[----:B------:R-:W-:Y:S01]  /*71a0*/  FFMA.FTZ R4, R34, R4, R5 ;  /* 0x0000000422047223 */ /* 0x000fe20000010005 */
[----:B------:R-:W-:Y:S01]  /*71b0*/  FMUL.FTZ R3, R20, R7 ;  /* 0x0000000714037220 */ /* 0x000fe20000410000 */
[----:B------:R-:W-:Y:S01]  /*71c0*/  FFMA.FTZ R12, R15, R9, -R12 ;  /* 0x000000090f0c7223 */ /* 0x000fe2000001080c */
[C---:B------:R-:W-:Y:S01]  /*71d0*/  FMUL.FTZ R7, R14.reuse, R7 ;  /* 0x000000070e077220 */ /* 0x040fe20000410000 */
[----:B------:R-:W-:Y:S01]  /*71e0*/  FFMA.FTZ R9, R21, R9, R6 ;  /* 0x0000000915097223 */ /* 0x000fe20000010006 */
[-C--:B------:R-:W-:Y:S01]  /*71f0*/  FFMA.FTZ R3, R14, R10.reuse, -R3 ;  /* 0x0000000a0e037223 */ /* 0x080fe20000010803 */
[----:B------:R-:W-:Y:S01]  /*7200*/  F2FP.BF16.F32.PACK_AB R24, R0, R11 ;  /* 0x0000000b0018723e */ /* 0x000fe200000010ff */
[----:B------:R-:W-:Y:S01]  /*7210*/  FFMA.FTZ R10, R20, R10, R7 ;  /* 0x0000000a140a7223 */ /* 0x000fe20000010007 */
[----:B------:R-:W-:-:S02]  /*7220*/  F2FP.BF16.F32.PACK_AB R25, R4, R13 ;  /* 0x0000000d0419723e */ /* 0x000fc400000010ff */
[----:B------:R-:W-:Y:S02]  /*7230*/  F2FP.BF16.F32.PACK_AB R26, R9, R12 ;  /* 0x0000000c091a723e */ /* 0x000fe400000010ff */
[----:B------:R-:W-:-:S05]  /*7240*/  F2FP.BF16.F32.PACK_AB R27, R10, R3 ;  /* 0x000000030a1b723e */ /* 0x000fca00000010ff */
[----:B------:R4:W-:Y:S01]  /*7250*/  STS.128 [R8+0x2000], R24 ;  /* 0x0020001808007388 */ /* 0x0009e20000000c00 */
[----:B------:R-:W-:Y:S05]  /*7260*/  BRA `(.L_x_9771) ;  /* 0x0000000c00c07947 */ /* 0x000fea0003800000 */
.L_x_9761:
[----:B------:R-:W-:-:S03]  /*7270*/  UMOV UR4, 0xffffffff ;  /* 0xffffffff00047882 */ /* 0x000fc60000000000 */
[----:B------:R-:W-:Y:S05]  /*7280*/  BRA.DIV UR4, `(.L_x_9774) ;  /* 0x000000fa04dc7947 */ /* 0x000fea000b800000 */
[----:B------:R1:W2:Y:S04]  /*7290*/  SHFL.IDX PT, R0, R25, RZ, 0x1c1f ;  /* 0x001c1fff19007589 */ /* 0x0002a800000e0000 */
[----:B------:R1:W3:Y:S04]  /*72a0*/  SHFL.IDX PT, R3, R24, RZ, 0x1c1f ;  /* 0x001c1fff18037589 */ /* 0x0002e800000e0000 */
[----:B------:R1:W4:Y:S04]  /*72b0*/  SHFL.IDX PT, R4, R27, RZ, 0x1c1f ;  /* 0x001c1fff1b047589 */ /* 0x00032800000e0000 */
[----:B------:R1:W0:Y:S02]  /*72c0*/  SHFL.IDX PT, R14, R26, RZ, 0x1c1f ;  /* 0x001c1fff1a0e7589 */ /* 0x00022400000e0000 */
.L_x_10004:
[----:B------:R-:W-:Y:S01]  /*72d0*/  ULDC UR4, c[0x0][0x448] ;  /* 0x0001120000047ab9 */ /* 0x000fe20000000800 */
[----:B------:R-:W0:Y:S01]  /*72e0*/  LDC R45, c[0x0][0x3f4] ;  /* 0x0000fd00ff2d7b82 */ /* 0x000e220000000800 */
[----:B------:R-:W-:Y:S01]  /*72f0*/  IMAD R12, R39, UR4, RZ ;  /* 0x00000004270c7c24 */ /* 0x000fe2000f8e02ff */
[----:B------:R-:W-:Y:S01]  /*7300*/  LEA.HI R6, R223, R223, RZ, 0x1 ;  /* 0x000000dfdf067211 */ /* 0x000fe200078f08ff */
[----:B------:R-:W-:Y:S01]  /*7310*/  BSSY B1, `(.L_x_9775) ;  /* 0x0000016000017945 */ /* 0x000fe20003800000 */
[----:B-1----:R-:W-:Y:S02]  /*7320*/  CS2R R24, SRZ ;  /* 0x0000000000187805 */ /* 0x002fe4000001ff00 */
[----:B------:R-:W-:Y:S02]  /*7330*/  CS2R R26, SRZ ;  /* 0x00000000001a7805 */ /* 0x000fe4000001ff00 */
[----:B------:R-:W-:Y:S02]  /*7340*/  ISETP.GE.AND P0, PT, R5, R12, PT ;  /* 0x0000000c0500720c */ /* 0x000fe40003f06270 */
[----:B------:R-:W-:-:S02]  /*7350*/  CS2R R8, SRZ ;  /* 0x0000000000087805 */ /* 0x000fc4000001ff00 */
[----:B------:R-:W-:Y:S02]  /*7360*/  LOP3.LUT R6, R6, 0xfffffffe, RZ, 0xc0, !PT ;  /* 0xfffffffe06067812 */ /* 0x000fe400078ec0ff */
[----:B------:R-:W-:-:S03]  /*7370*/  CS2R R10, SRZ ;  /* 0x00000000000a7805 */ /* 0x000fc6000001ff00 */
[----:B------:R-:W-:-:S05]  /*7380*/  IMAD.IADD R5, R223, 0x1, -R6 ;  /* 0x00000001df057824 */ /* 0x000fca00078e0a06 */
[----:B------:R-:W-:Y:S01]  /*7390*/  SHF.L.U32 R5, R5, 0x1f, RZ ;  /* 0x0000001f05057819 */ /* 0x000fe200000006ff */
[----:B------:R-:W-:Y:S06]  /*73a0*/  @P0 BRA `(.L_x_9776) ;  /* 0x0000000000300947 */ /* 0x000fec0003800000 */
[----:B------:R-:W-:Y:S01]  /*73b0*/  ULDC UR4, c[0x0][0x3f4] ;  /* 0x0000fd0000047ab9 */ /* 0x000fe20000000800 */
[C---:B------:R-:W-:Y:S01]  /*73c0*/  IMAD.SHL.U32 R15, R16.reuse, 0x2, RZ ;  /* 0x00000002100f7824 */ /* 0x040fe200078e00ff */
[C---:B------:R-:W-:Y:S02]  /*73d0*/  ISETP.GE.AND P2, PT, R16.reuse, UR4, PT ;  /* 0x0000000410007c0c */ /* 0x040fe4000bf46270 */
[----:B------:R-:W-:Y:S02]  /*73e0*/  CS2R R24, SRZ ;  /* 0x0000000000187805 */ /* 0x000fe4000001ff00 */
[----:B------:R-:W-:Y:S02]  /*73f0*/  SHF.L.U64.HI R13, R16, 0x1, R17 ;  /* 0x00000001100d7819 */ /* 0x000fe40000010211 */
[-C--:B---3--:R-:W-:Y:S02]  /*7400*/  IADD3 R6, P0, R3, R15.reuse, RZ ;  /* 0x0000000f03067210 */ /* 0x088fe40007f1e0ff */
[----:B0-----:R-:W-:-:S03]  /*7410*/  IADD3 R14, P1, R14, R15, RZ ;  /* 0x0000000f0e0e7210 */ /* 0x001fc60007f3e0ff */
[--C-:B--2---:R-:W-:Y:S02]  /*7420*/  IMAD.X R7, R0, 0x1, R13.reuse, P0 ;  /* 0x0000000100077824 */ /* 0x104fe400000e060d */
[----:B----4-:R-:W-:Y:S01]  /*7430*/  IMAD.X R15, R4, 0x1, R13, P1 ;  /* 0x00000001040f7824 */ /* 0x010fe200008e060d */
[----:B------:R-:W-:Y:S07]  /*7440*/  @P2 BRA `(.L_x_9776) ;  /* 0x0000000000082947 */ /* 0x000fee0003800000 */
[----:B------:R1:W5:Y:S04]  /*7450*/  LD.E.128 R24, desc[UR40][R6.64] ;  /* 0x0000002806187980 */ /* 0x000368000c101d00 */
[----:B------:R1:W5:Y:S02]  /*7460*/  LD.E.128 R8, desc[UR40][R14.64] ;  /* 0x000000280e087980 */ /* 0x000364000c101d00 */
.L_x_9776:
[----:B------:R-:W-:Y:S05]  /*7470*/  BSYNC B1 ;  /* 0x0000000000017941 */ /* 0x000fea0003800000 */
.L_x_9775:
[----:B------:R-:W0:Y:S01]  /*7480*/  SYNCS.PHASECHK.TRANS64.TRYWAIT P1, [R18+URZ+0x22800], R5 ;  /* 0x02280005120075a7 */ /* 0x000e22000802017f */
[----:B--2---:R-:W-:Y:S01]  /*7490*/  IMAD R0, R89, -0x80, R12 ;  /* 0xffffff8059007824 */ /* 0x004fe200078e020c */
[--C-:B-----5:R-:W-:Y:S01]  /*74a0*/  SHF.R.U32.HI R29, RZ, 0x10, R25.reuse ;  /* 0x00000010ff1d7819 */ /* 0x120fe20000011619 */
[----:B---3--:R-:W-:Y:S01]  /*74b0*/  IMAD.MOV.U32 R3, RZ, RZ, R24 ;  /* 0x000000ffff037224 */ /* 0x008fe200078e0018 */
[--C-:B------:R-:W-:Y:S01]  /*74c0*/  SHF.R.U64 R24, R24, 0x10, R25.reuse ;  /* 0x0000001018187819 */ /* 0x100fe20000001219 */
[----:B----4-:R-:W-:Y:S01]  /*74d0*/  IMAD.MOV.U32 R4, RZ, RZ, R25 ;  /* 0x000000ffff047224 */ /* 0x010fe200078e0019 */
[----:B------:R-:W-:Y:S01]  /*74e0*/  SHF.R.U64 R25, R26, 0x10, R27 ;  /* 0x000000101a197819 */ /* 0x000fe2000000121b */
[----:B-1----:R-:W-:Y:S01]  /*74f0*/  IMAD.MOV.U32 R6, RZ, RZ, R26 ;  /* 0x000000ffff067224 */ /* 0x002fe200078e001a */
[----:B------:R-:W-:Y:S01]  /*7500*/  SHF.R.U64 R21, R8, 0x10, R9 ;  /* 0x0000001008157819 */ /* 0x000fe20000001209 */
[----:B------:R-:W-:Y:S01]  /*7510*/  IMAD.MOV.U32 R12, RZ, RZ, R8 ;  /* 0x000000ffff0c7224 */ /* 0x000fe200078e0008 */
[----:B------:R-:W-:Y:S01]  /*7520*/  VIMNMX R26, R0, 0x80, PT ;  /* 0x00000080001a7848 */ /* 0x000fe20003fe0100 */
[----:B------:R-:W-:Y:S01]  /*7530*/  IMAD.MOV.U32 R7, RZ, RZ, R27 ;  /* 0x000000ffff077224 */ /* 0x000fe200078e001b */
[--C-:B0-----:R-:W-:Y:S01]  /*7540*/  SHF.R.U32.HI R14, RZ, 0x10, R9.reuse ;  /* 0x00000010ff0e7819 */ /* 0x101fe20000011609 */
[----:B------:R-:W-:Y:S01]  /*7550*/  IMAD.MOV.U32 R13, RZ, RZ, R9 ;  /* 0x000000ffff0d7224 */ /* 0x000fe200078e0009 */
[----:B------:R-:W-:Y:S01]  /*7560*/  ISETP.GE.AND P0, PT, R16, R45, PT ;  /* 0x0000002d1000720c */ /* 0x000fe20003f06270 */
[----:B------:R-:W-:Y:S01]  /*7570*/  IMAD.MOV.U32 R0, RZ, RZ, R10 ;  /* 0x000000ffff007224 */ /* 0x000fe200078e000a */
[----:B------:R-:W-:Y:S01]  /*7580*/  SHF.R.U32.HI R20, RZ, 0x10, R27 ;  /* 0x00000010ff147819 */ /* 0x000fe2000001161b */
        /* <DEDUP_REMOVED lines=14> */
[----:B------:R-:W-:Y:S06]  /*7670*/  @!P1 BRA `(.L_x_9778) ;  /* 0x000000f800509947 */ /* 0x000fec0003800000 */
.L_x_10005:
[----:B------:R-:W-:Y:S05]  /*7680*/  BSYNC B1 ;  /* 0x0000000000017941 */ /* 0x000fea0003800000 */
.L_x_9777:
        /* <DEDUP_REMOVED lines=8> */
[C---:B------:R-:W-:Y:S02]  /*7710*/  LOP3.LUT R0, R4.reuse, 0x38, R16, 0xf8, !PT ;  /* 0x0000003804007812 */ /* 0x040fe400078ef810 */
[----:B0-----:R-:W-:Y:S02]  /*7720*/  SHF.R.U32.HI R5, RZ, 0x3, R4 ;  /* 0x00000003ff057819 */ /* 0x001fe40000011604 */
[----:B------:R-:W-:Y:S02]  /*7730*/  LOP3.LUT R4, R4, 0x38, R3, 0xf8, !PT ;  /* 0x0000003804047812 */ /* 0x000fe400078ef803 */
[-C--:B------:R-:W-:Y:S02]  /*7740*/  LOP3.LUT R0, R0, R5.reuse, RZ, 0x3c, !PT ;  /* 0x0000000500007212 */ /* 0x080fe400078e3cff */
[----:B------:R-:W-:-:S03]  /*7750*/  LOP3.LUT R4, R4, R5, RZ, 0x3c, !PT ;  /* 0x0000000504047212 */ /* 0x000fc600078e3cff */
[----:B------:R-:W-:-:S04]  /*7760*/  IMAD R3, R211, 0x200, R0 ;  /* 0x00000200d3037824 */ /* 0x000fc800078e0200 */
[----:B------:R-:W-:Y:S02]  /*7770*/  IMAD R34, R3, 0x2, R18 ;  /* 0x0000000203227824 */ /* 0x000fe400078e0212 */
[----:B------:R-:W-:-:S03]  /*7780*/  IMAD R3, R211, 0x200, R4 ;  /* 0x00000200d3037824 */ /* 0x000fc600078e0204 */
[----:B------:R-:W0:Y:S01]  /*7790*/  LDS.128 R4, [R34+0x18400] ;  /* 0x0184000022047984 */ /* 0x000e220000000c00 */
        /* <DEDUP_REMOVED lines=16> */
[----:B------:R-:W-:Y:S01]  /*78a0*/  FFMA.FTZ R26, R0, R25, -R29 ;  /* 0x00000019001a7223 */ /* 0x000fe2000001081d */
[----:B------:R-:W-:-:S02]  /*78b0*/  IMAD.U32 R29, R43, 0x10000, RZ ;  /* 0x000100002b1d7824 */ /* 0x000fc400078e00ff */
[----:B------:R-:W-:Y:S01]  /*78c0*/  FFMA.FTZ R31, R0, R27, R31 ;  /* 0x0000001b001f7223 */ /* 0x000fe2000001001f */
[----:B------:R-:W-:Y:S02]  /*78d0*/  IMAD.U32 R25, R39, 0x10000, RZ ;  /* 0x0001000027197824 */ /* 0x000fe400078e00ff */
[-C--:B------:R-:W-:Y:S01]  /*78e0*/  FMUL.FTZ R8, R8, R14.reuse ;  /* 0x0000000e08087220 */ /* 0x080fe20000410000 */
[C---:B------:R-:W-:Y:S01]  /*78f0*/  FMUL.FTZ R35, R20.reuse, R29 ;  /* 0x0000001d14237220 */ /* 0x040fe20000410000 */
[----:B------:R-:W-:Y:S01]  /*7900*/  LOP3.LUT R27, R43, 0xffff0000, RZ, 0xc0, !PT ;  /* 0xffff00002b1b7812 */ /* 0x000fe200078ec0ff */
[-C--:B------:R-:W-:Y:S01]  /*7910*/  FMUL.FTZ R20, R20, R25.reuse ;  /* 0x0000001914147220 */ /* 0x080fe20000410000 */
[C---:B------:R-:W-:Y:S01]  /*7920*/  FFMA.FTZ R33, R3.reuse, R14, -R30 ;  /* 0x0000000e03217223 */ /* 0x040fe2000001081e */
[----:B------:R-:W-:Y:S01]  /*7930*/  FFMA.FTZ R24, R3, R24, R8 ;  /* 0x0000001803187223 */ /* 0x000fe20000010008 */
[----:B------:R-:W-:Y:S01]  /*7940*/  LOP3.LUT R3, R39, 0xffff0000, RZ, 0xc0, !PT ;  /* 0xffff000027037812 */ /* 0x000fe200078ec0ff */
        /* <DEDUP_REMOVED lines=8> */
[----:B------:R-:W-:Y:S01]  /*79d0*/  FFMA.FTZ R29, R6, R27, R29 ;  /* 0x0000001b061d7223 */ /* 0x000fe2000001001d */
[----:B------:R-:W-:Y:S02]  /*79e0*/  IMAD.U32 R21, R11, 0x10000, RZ ;  /* 0x000100000b157824 */ /* 0x000fe400078e00ff */
[----:B------:R-:W-:Y:S01]  /*79f0*/  FMUL.FTZ R3, R15, R12 ;  /* 0x0000000c0f037220 */ /* 0x000fe20000410000 */
[----:B------:R-:W-:-:S02]  /*7a00*/  IMAD.U32 R10, R44, 0x10000, RZ ;  /* 0x000100002c0a7824 */ /* 0x000fc400078e00ff */
[----:B------:R-:W-:Y:S01]  /*7a10*/  FMUL.FTZ R15, R15, R0 ;  /* 0x000000000f0f7220 */ /* 0x000fe20000410000 */
[----:B------:R-:W-:Y:S01]  /*7a20*/  IMAD.U32 R8, R40, 0x10000, RZ ;  /* 0x0001000028087824 */ /* 0x000fe200078e00ff */
[----:B------:R-:W-:Y:S01]  /*7a30*/  LOP3.LUT R9, R9, 0xffff0000, RZ, 0xc0, !PT ;  /* 0xffff000009097812 */ /* 0x000fe200078ec0ff */
[----:B------:R-:W-:Y:S02]  /*7a40*/  IMAD.U32 R13, R7, 0x10000, RZ ;  /* 0x00010000070d7824 */ /* 0x000fe400078e00ff */
[C---:B------:R-:W-:Y:S01]  /*7a50*/  FMUL.FTZ R6, R21.reuse, R10 ;  /* 0x0000000a15067220 */ /* 0x040fe20000410000 */
[C---:B------:R-:W-:Y:S01]  /*7a60*/  FFMA.FTZ R15, R4.reuse, R12, R15 ;  /* 0x0000000c040f7223 */ /* 0x040fe2000001000f */
[-C--:B------:R-:W-:Y:S01]  /*7a70*/  FMUL.FTZ R12, R21, R8.reuse ;  /* 0x00000008150c7220 */ /* 0x080fe20000410000 */
[----:B------:R-:W-:Y:S01]  /*7a80*/  LOP3.LUT R11, R11, 0xffff0000, RZ, 0xc0, !PT ;  /* 0xffff00000b0b7812 */ /* 0x000fe200078ec0ff */
[C---:B------:R-:W-:Y:S01]  /*7a90*/  FFMA.FTZ R21, R13.reuse, R8, -R6 ;  /* 0x000000080d157223 */ /* 0x040fe20000010806 */
        /* <DEDUP_REMOVED lines=9> */
[-C--:B------:R-:W-:Y:S01]  /*7b30*/  FMUL.FTZ R9, R9, R0.reuse ;  /* 0x0000000009097220 */ /* 0x080fe20000410000 */
[----:B------:R-:W-:Y:S01]  /*7b40*/  FFMA.FTZ R0, R5, R0, -R10 ;  /* 0x0000000005007223 */ /* 0x000fe2000001080a */
[----:B------:R-:W-:Y:S01]  /*7b50*/  FMUL.FTZ R11, R11, R4 ;  /* 0x000000040b0b7220 */ /* 0x000fe20000410000 */
        /* <DEDUP_REMOVED lines=13> */
.L_x_9780:
[----:B------:R-:W-:Y:S05]  /*7c30*/  BSYNC B1 ;  /* 0x0000000000017941 */ /* 0x000fea0003800000 */
.L_x_9779:
[----:B------:R-:W-:Y:S05]  /*7c40*/  @P0 BRA `(.L_x_9771) ;  /* 0x0000000400480947 */ /* 0x000fea0003800000 */
[----:B------:R-:W-:Y:S01]  /*7c50*/  IMAD.IADD R45, R16, 0x1, R45 ;  /* 0x00000001102d7824 */ /* 0x000fe200078e022d */
[----:B------:R-:W-:Y:S01]  /*7c60*/  SHF.R.U32.HI R3, RZ, 0x3, R210 ;  /* 0x00000003ff037819 */ /* 0x000fe200000116d2 */
[----:B01----:R-:W0:Y:S01]  /*7c70*/  LDS.128 R4, [R233+0x18400] ;  /* 0x01840000e9047984 */ /* 0x003e220000000c00 */
[C---:B------:R-:W-:Y:S01]  /*7c80*/  IMAD.U32 R30, R41.reuse, 0x10000, RZ ;  /* 0x00010000291e7824 */ /* 0x040fe200078e00ff */
[----:B------:R-:W-:Y:S01]  /*7c90*/  LOP3.LUT R32, R41, 0xffff0000, RZ, 0xc0, !PT ;  /* 0xffff000029207812 */ /* 0x000fe200078ec0ff */
[----:B------:R-:W-:Y:S01]  /*7ca0*/  IMAD.U32 R26, R37, 0x10000, RZ ;  /* 0x00010000251a7824 */ /* 0x000fe200078e00ff */
[----:B------:R-:W-:Y:S01]  /*7cb0*/  LOP3.LUT R0, R210, 0x38, R45, 0xf8, !PT ;  /* 0x00000038d2007812 */ /* 0x000fe200078ef82d */
[----:B------:R-:W-:Y:S01]  /*7cc0*/  IMAD.U32 R34, R42, 0x10000, RZ ;  /* 0x000100002a227824 */ /* 0x000fe200078e00ff */
[----:B------:R-:W-:Y:S01]  /*7cd0*/  LOP3.LUT R41, R44, 0xffff0000, RZ, 0xc0, !PT ;  /* 0xffff00002c297812 */ /* 0x000fe200078ec0ff */
[----:B------:R-:W-:Y:S01]  /*7ce0*/  IMAD.U32 R33, R43, 0x10000, RZ ;  /* 0x000100002b217824 */ /* 0x000fe200078e00ff */
[----:B------:R-:W-:-:S02]  /*7cf0*/  LOP3.LUT R3, R0, R3, RZ, 0x3c, !PT ;  /* 0x0000000300037212 */ /* 0x000fc400078e3cff */
[----:B------:R-:W-:-:S03]  /*7d00*/  LOP3.LUT R35, R38, 0xffff0000, RZ, 0xc0, !PT ;  /* 0xffff000026237812 */ /* 0x000fc600078ec0ff */
[----:B------:R-:W-:-:S04]  /*7d10*/  IMAD.IADD R3, R212, 0x1, R3 ;  /* 0x00000001d4037824 */ /* 0x000fc800078e0203 */
        /* <DEDUP_REMOVED lines=19> */
[----:B------:R-:W-:Y:S01]  /*7e50*/  LOP3.LUT R26, R37, 0xffff0000, RZ, 0xc0, !PT ;  /* 0xffff0000251a7812 */ /* 0x000fe200078ec0ff */
[----:B------:R-:W-:Y:S01]  /*7e60*/  FFMA.FTZ R15, R30, R0, R15 ;  /* 0x000000001e0f7223 */ /* 0x000fe2000001000f */
[----:B------:R-:W-:Y:S01]  /*7e70*/  IMAD.U32 R30, R38, 0x10000, RZ ;  /* 0x00010000261e7824 */ /* 0x000fe200078e00ff */
[----:B------:R-:W-:Y:S01]  /*7e80*/  LOP3.LUT R10, R10, 0xffff0000, RZ, 0xc0, !PT ;  /* 0xffff00000a0a7812 */ /* 0x000fe200078ec0ff */
[----:B------:R-:W-:Y:S02]  /*7e90*/  IMAD.U32 R24, R11, 0x10000, RZ ;  /* 0x000100000b187824 */ /* 0x000fe400078e00ff */
[C---:B------:R-:W-:Y:S01]  /*7ea0*/  FMUL.FTZ R29, R26.reuse, R8 ;  /* 0x000000081a1d7220 */ /* 0x040fe20000410000 */
[----:B------:R-:W-:Y:S01]  /*7eb0*/  FFMA.FTZ R0, R26, R4, -R27 ;  /* 0x000000041a007223 */ /* 0x000fe2000001081b */
[-C--:B------:R-:W-:Y:S01]  /*7ec0*/  FMUL.FTZ R27, R34, R20.reuse ;  /* 0x00000014221b7220 */ /* 0x080fe20000410000 */
[----:B------:R-:W-:Y:S01]  /*7ed0*/  FMUL.FTZ R31, R30, R20 ;  /* 0x000000141e1f7220 */ /* 0x000fe20000410000 */
[----:B------:R-:W-:Y:S01]  /*7ee0*/  FFMA.FTZ R8, R32, R4, R29 ;  /* 0x0000000420087223 */ /* 0x000fe2000001001d */
[----:B------:R-:W-:-:S02]  /*7ef0*/  IMAD.U32 R29, R39, 0x10000, RZ ;  /* 0x00010000271d7824 */ /* 0x000fc400078e00ff */
[-C--:B------:R-:W-:Y:S01]  /*7f00*/  FFMA.FTZ R27, R30, R12.reuse, -R27 ;  /* 0x0000000c1e1b7223 */ /* 0x080fe2000001081b */
[-C--:B------:R-:W-:Y:S01]  /*7f10*/  FMUL.FTZ R4, R33, R21.reuse ;  /* 0x0000001521047220 */ /* 0x080fe20000410000 */
[----:B------:R-:W-:Y:S01]  /*7f20*/  LOP3.LUT R26, R39, 0xffff0000, RZ, 0xc0, !PT ;  /* 0xffff0000271a7812 */ /* 0x000fe200078ec0ff */
[----:B------:R-:W-:Y:S01]  /*7f30*/  FFMA.FTZ R31, R34, R12, R31 ;  /* 0x0000000c221f7223 */ /* 0x000fe2000001001f */
[----:B------:R-:W-:Y:S01]  /*7f40*/  LOP3.LUT R30, R43, 0xffff0000, RZ, 0xc0, !PT ;  /* 0xffff00002b1e7812 */ /* 0x000fe200078ec0ff */
[C---:B------:R-:W-:Y:S01]  /*7f50*/  FMUL.FTZ R12, R29.reuse, R21 ;  /* 0x000000151d0c7220 */ /* 0x040fe20000410000 */
[----:B------:R-:W-:Y:S02]  /*7f60*/  IMAD.U32 R32, R44, 0x10000, RZ ;  /* 0x000100002c207824 */ /* 0x000fe400078e00ff */
[-C--:B------:R-:W-:Y:S01]  /*7f70*/  FFMA.FTZ R20, R29, R13.reuse, -R4 ;  /* 0x0000000d1d147223 */ /* 0x080fe20000010804 */
[-C--:B------:R-:W-:Y:S01]  /*7f80*/  FMUL.FTZ R29, R26, R10.reuse ;  /* 0x0000000a1a1d7220 */ /* 0x080fe20000410000 */
[----:B------:R-:W-:Y:S01]  /*7f90*/  FMUL.FTZ R21, R30, R10 ;  /* 0x0000000a1e157220 */ /* 0x000fe20000410000 */
[----:B------:R-:W-:Y:S01]  /*7fa0*/  FFMA.FTZ R10, R33, R13, R12 ;  /* 0x0000000d210a7223 */ /* 0x000fe2000001000c */
[----:B------:R-:W-:Y:S01]  /*7fb0*/  LOP3.LUT R11, R11, 0xffff0000, RZ, 0xc0, !PT ;  /* 0xffff00000b0b7812 */ /* 0x000fe200078ec0ff */
[----:B------:R-:W-:-:S02]  /*7fc0*/  IMAD.U32 R4, R40, 0x10000, RZ ;  /* 0x0001000028047824 */ /* 0x000fc400078e00ff */
        /* <DEDUP_REMOVED lines=11> */
[----:B------:R-:W-:Y:S01]  /*8080*/  FFMA.FTZ R33, R32, R14, R33 ;  /* 0x0000000e20217223 */ /* 0x000fe20000010021 */
        /* <DEDUP_REMOVED lines=14> */
.L_x_9771:
[----:B------:R-:W-:Y:S05]  /*8170*/  BSYNC B0 ;  /* 0x0000000000007941 */ /* 0x000fea0003800000 */
.L_x_9760:
        /* <DEDUP_REMOVED lines=8> */
.L_x_9757:
[----:B-1-3--:R-:W1:Y:S01]  /*8200*/  S2R R0, SR_TID.X ;  /* 0x0000000000007919 */ /* 0x00ae620000002100 */
[----:B------:R-:W-:Y:S01]  /*8210*/  ISETP.NE.AND P0, PT, R203, 0x3, PT ;  /* 0x00000003cb00780c */ /* 0x000fe20003f05270 */
[----:B------:R-:W-:Y:S05]  /*8220*/  WARPSYNC.ALL ;  /* 0x0000000000007948 */ /* 0x000fea0003800000 */
[----:B-1----:R-:W-:-:S05]  /*8230*/  SHF.R.U32.HI R0, RZ, 0x7, R0 ;  /* 0x00000007ff007819 */ /* 0x002fca0000011600 */
[----:B------:R-:W-:-:S05]  /*8240*/  VIADD R21, R0, 0x8 ;  /* 0x0000000800157836 */ /* 0x000fca0000000000 */
[----:B------:R1:W-:Y:S06]  /*8250*/  BAR.SYNC.DEFER_BLOCKING R21, 0x100 ;  /* 0x000400150000751d */ /* 0x0003ec0000010000 */
[----:B------:R-:W-:Y:S05]  /*8260*/  @!P0 BRA `(.L_x_9781) ;  /* 0x0000000000048947 */ /* 0x000fea0003800000 */
[----:B------:R-:W-:Y:S01]  /*8270*/  BPT.TRAP 0x1 ;  /* 0x000000040000795c */ /* 0x000fe20000300000 */
.L_x_9781:
[----:B------:R-:W-:Y:S01]  /*8280*/  IMAD R20, R200, 0x8, R18 ;  /* 0x00000008c8147824 */ /* 0x000fe200078e0212 */
[----:B------:R-:W-:-:S04]  /*8290*/  SHF.L.U32 R15, R208, 0x1f, RZ ;  /* 0x0000001fd00f7819 */ /* 0x000fc800000006ff */
[----:B------:R3:W0:Y:S01]  /*82a0*/  SYNCS.PHASECHK.TRANS64.TRYWAIT P1, [R20+URZ+0x22830], R15 ;  /* 0x0228300f140075a7 */ /* 0x000622000802017f */
[----:B------:R-:W-:Y:S05]  /*82b0*/  @!P0 BRA `(.L_x_9782) ;  /* 0x0000000000048947 */ /* 0x000fea0003800000 */
[----:B------:R-:W-:Y:S01]  /*82c0*/  BPT.TRAP 0x1 ;  /* 0x000000040000795c */ /* 0x000fe20000300000 */
.L_x_9782:
[----:B------:R-:W-:Y:S01]  /*82d0*/  VIADD R0, R18, 0x1c400 ;  /* 0x0001c40012007836 */ /* 0x000fe20000000000 */
[----:B--2---:R-:W-:Y:S01]  /*82e0*/  LOP3.LUT R4, R28, 0x10000, RZ, 0xfc, !PT ;  /* 0x000100001c047812 */ /* 0x004fe200078efcff */
[----:B0-----:R-:W-:-:S03]  /*82f0*/  IMAD.MOV.U32 R5, RZ, RZ, 0x40000040 ;  /* 0x40000040ff057424 */ /* 0x001fc600078e00ff */
[----:B------:R-:W-:-:S04]  /*8300*/  SHF.R.U32.HI R0, RZ, 0x4, R0 ;  /* 0x00000004ff007819 */ /* 0x000fc80000011600 */
[----:B------:R-:W-:-:S04]  /*8310*/  LOP3.LUT R0, R0, 0x3fff, RZ, 0xc0, !PT ;  /* 0x00003fff00007812 */ /* 0x000fc800078ec0ff */
[----:B------:R-:W-:Y:S01]  /*8320*/  LOP3.LUT R0, R0, 0x10000, RZ, 0xfc, !PT ;  /* 0x0001000000007812 */ /* 0x000fe200078efcff */
[----:B------:R-:W-:Y:S06]  /*8330*/  @P1 BRA `(.L_x_9783) ;  /* 0x0000000000081947 */ /* 0x000fec0003800000 */
[----:B------:R-:W0:Y:S02]  /*8340*/  SYNCS.PHASECHK.TRANS64.TRYWAIT P1, [R20+URZ+0x22830], R15 ;  /* 0x0228300f140075a7 */ /* 0x000e24000802017f */
[----:B0-----:R-:W-:Y:S05]  /*8350*/  @!P1 BRA `(.L_x_9784) ;  /* 0x000000ec002c9947 */ /* 0x001fea0003800000 */
.L_x_9783:
[----:B------:R-:W-:Y:S01]  /*8360*/  IMAD R12, R200, 0x300, R0 ;  /* 0x00000300c80c7824 */ /* 0x000fe200078e0200 */
[----:B------:R-:W-:Y:S05]  /*8370*/  WARPSYNC.ALL ;  /* 0x0000000000007948 */ /* 0x000fea0003800000 */
[----:B------:R-:W-:Y:S01]  /*8380*/  IMAD.MOV.U32 R13, RZ, RZ, 0x40000040 ;  /* 0x40000040ff0d7424 */ /* 0x000fe200078e00ff */
[C---:B------:R-:W-:Y:S01]  /*8390*/  R2UR UR4, R4.reuse ;  /* 0x00000000040472ca */ /* 0x040fe200000e0000 */
[----:B----45:R-:W-:Y:S01]  /*83a0*/  WARPGROUP.ARRIVE ;  /* 0x00000000000079c5 */ /* 0x030fe20000000000 */
[----:B------:R-:W-:Y:S01]  /*83b0*/  R2UR UR5, R5 ;  /* 0x00000000050572ca */ /* 0x000fe200000e0000 */
[----:B------:R-:W-:Y:S01]  /*83c0*/  VIADD R10, R4, 0x2 ;  /* 0x00000002040a7836 */ /* 0x000fe20000000000 */
[C---:B------:R-:W-:Y:S01]  /*83d0*/  R2UR UR6, R12.reuse ;  /* 0x000000000c0672ca */ /* 0x040fe200000e0000 */
[----:B------:R-:W-:Y:S01]  /*83e0*/  VIADD R6, R12, 0x2 ;  /* 0x000000020c067836 */ /* 0x000fe20000000000 */
[----:B------:R-:W-:Y:S01]  /*83f0*/  R2UR UR7, R13 ;  /* 0x000000000d0772ca */ /* 0x000fe200000e0000 */
[----:B------:R-:W-:Y:S01]  /*8400*/  IMAD.MOV.U32 R11, RZ, RZ, 0x40000040 ;  /* 0x40000040ff0b7424 */ /* 0x000fe200078e00ff */
[----:B------:R-:W2:Y:S01]  /*8410*/  S2R R73, SR_TID.X ;  /* 0x0000000000497919 */ /* 0x000ea20000002100 */
[----:B------:R-:W-:-:S02]  /*8420*/  IMAD.MOV.U32 R7, RZ, RZ, 0x40000040 ;  /* 0x40000040ff077424 */ /* 0x000fc400078e00ff */
[----:B------:R-:W-:Y:S02]  /*8430*/  VIADD R8, R4, 0x4 ;  /* 0x0000000404087836 */ /* 0x000fe40000000000 */
[----:B------:R-:W-:Y:S02]  /*8440*/  IMAD.MOV.U32 R9, RZ, RZ, 0x40000040 ;  /* 0x40000040ff097424 */ /* 0x000fe400078e00ff */
[----:B------:R-:W-:Y:S02]  /*8450*/  IMAD.MOV.U32 R13, RZ, RZ, 0x40000040 ;  /* 0x40000040ff0d7424 */ /* 0x000fe400078e00ff */
[----:B------:R-:W-:Y:S02]  /*8460*/  IMAD R3, R173, -0x60, R172 ;  /* 0xffffffa0ad037824 */ /* 0x000fe400078e02ac */
[----:B------:R-:W-:Y:S01]  /*8470*/  HGMMA.64x96x16.F32.BF16 R24, gdesc[UR4], RZ, !UPT, gsb0 ;  /* 0x01600000041879f0 */ /* 0x000fe2000c0018ff */
[----:B------:R-:W-:Y:S01]  /*8480*/  R2UR UR4, R10 ;  /* 0x000000000a0472ca */ /* 0x000fe200000e0000 */
[----:B------:R-:W-:Y:S01]  /*8490*/  VIADD R3, R3, 0x60 ;  /* 0x0000006003037836 */ /* 0x000fe20000000000 */
[----:B------:R-:W-:-:S02]  /*84a0*/  R2UR UR5, R11 ;  /* 0x000000000b0572ca */ /* 0x000fc400000e0000 */
[----:B------:R-:W-:Y:S01]  /*84b0*/  R2UR UR6, R6 ;  /* 0x00000000060672ca */ /* 0x000fe200000e0000 */
[C---:B------:R-:W-:Y:S01]  /*84c0*/  VIADD R6, R12.reuse, 0x4 ;  /* 0x000000040c067836 */ /* 0x040fe20000000000 */
[----:B------:R-:W-:Y:S01]  /*84d0*/  R2UR UR7, R7 ;  /* 0x00000000070772ca */ /* 0x000fe200000e0000 */
[----:B------:R-:W-:Y:S02]  /*84e0*/  IMAD.MOV.U32 R7, RZ, RZ, 0x40000040 ;  /* 0x40000040ff077424 */ /* 0x000fe400078e00ff */
[----:B------:R-:W-:Y:S02]  /*84f0*/  VIADD R12, R12, 0x6 ;  /* 0x000000060c0c7836 */ /* 0x000fe40000000000 */
[----:B------:R-:W-:-:S05]  /*8500*/  IMAD R3, R236, -0x2, R3 ;  /* 0xfffffffeec037824 */ /* 0x000fca00078e0203 */
[C---:B------:R-:W-:Y:S02]  /*8510*/  ISETP.GT.AND P2, PT, R3.reuse, RZ, PT ;  /* 0x000000ff0300720c */ /* 0x040fe40003f44270 */
[C---:B------:R-:W-:Y:S02]  /*8520*/  ISETP.GT.AND P3, PT, R3.reuse, 0x1, PT ;  /* 0x000000010300780c */ /* 0x040fe40003f64270 */
[C---:B------:R-:W-:Y:S02]  /*8530*/  ISETP.GT.AND P4, PT, R3.reuse, 0x8, PT ;  /* 0x000000080300780c */ /* 0x040fe40003f84270 */
[C---:B------:R-:W-:Y:S02]  /*8540*/  ISETP.GT.AND P5, PT, R3.reuse, 0x9, PT ;  /* 0x000000090300780c */ /* 0x040fe40003fa4270 */
[----:B------:R-:W-:Y:S02]  /*8550*/  ISETP.GT.AND P1, PT, R3, 0x10, PT ;  /* 0x000000100300780c */ /* 0x000fe40003f24270 */
[----:B--2---:R-:W-:Y:S01]  /*8560*/  LOP3.LUT R73, R73, 0x7f, RZ, 0xc0, !PT ;  /* 0x0000007f49497812 */ /* 0x004fe200078ec0ff */
[----:B------:R-:W-:-:S02]  /*8570*/  WARPGROUP.DEPBAR.LE gsb0, 0x0 ;  /* 0x00008000000079c5 */ /* 0x000fc40000010000 */
[----:B------:R-:W-:-:S06]  /*8580*/  WARPGROUP.ARRIVE ;  /* 0x00000000000079c5 */ /* 0x000fcc0000000000 */
[----:B------:R-:W-:Y:S01]  /*8590*/  HGMMA.64x96x16.F32.BF16 R24, gdesc[UR4], R24, gsb0 ;  /* 0x01600000041879f0 */ /* 0x000fe20008001818 */
        /* <DEDUP_REMOVED lines=8> */
[----:B------:R-:W-:Y:S01]  /*8620*/  HGMMA.64x96x16.F32.BF16 R24, gdesc[UR4], R24, gsb0 ;  /* 0x01600000041879f0 */ /* 0x000fe20008001818 */
[----:B------:R-:W-:Y:S02]  /*8630*/  R2UR UR4, R6 ;  /* 0x00000000060472ca */ /* 0x000fe400000e0000 */
[----:B------:R-:W-:Y:S02]  /*8640*/  R2UR UR5, R7 ;  /* 0x00000000070572ca */ /* 0x000fe400000e0000 */
[----:B------:R-:W-:Y:S02]  /*8650*/  R2UR UR6, R12 ;  /* 0x000000000c0672ca */ /* 0x000fe400000e0000 */
[----:B------:R-:W-:Y:S01]  /*8660*/  R2UR UR7, R13 ;  /* 0x000000000d0772ca */ /* 0x000fe200000e0000 */
[----:B------:R-:W-:Y:S02]  /*8670*/  WARPGROUP.DEPBAR.LE gsb0, 0x0 ;  /* 0x00008000000079c5 */ /* 0x000fe40000010000 */
[----:B------:R-:W-:-:S10]  /*8680*/  WARPGROUP.ARRIVE ;  /* 0x00000000000079c5 */ /* 0x000fd40000000000 */
[----:B------:R-:W-:Y:S01]  /*8690*/  HGMMA.64x96x16.F32.BF16 R24, gdesc[UR4], R24, gsb0 ;  /* 0x01600000041879f0 */ /* 0x000fe20008001818 */
        /* <DEDUP_REMOVED lines=81> */
[----:B------:R-:W-:Y:S01]  /*8bb0*/  ISETP.GT.AND P5, PT, R3, 0x59, PT ;  /* 0x000000590300780c */ /* 0x000fe20003fa4270 */
[----:B------:R-:W-:Y:S01]  /*8bc0*/  IMAD.U32 R3, RZ, RZ, UR4 ;  /* 0x00000004ff037e24 */ /* 0x000fe2000f8e00ff */
[----:B------:R-:W-:Y:S02]  /*8bd0*/  FSEL R108, R68, -INF , P4 ;  /* 0xff800000446c7808 */ /* 0x000fe40002000000 */
[----:B------:R-:W-:-:S02]  /*8be0*/  FMNMX.FTZ R13, R106, R13, !PT ;  /* 0x0000000d6a0d7209 */ /* 0x000fc40007810000 */
[----:B------:R-:W-:Y:S02]  /*8bf0*/  FSEL R110, R69, -INF , P5 ;  /* 0xff800000456e7808 */ /* 0x000fe40002800000 */
[----:B------:R-:W-:Y:S02]  /*8c00*/  FMNMX.FTZ R13, R108, R13, !PT ;  /* 0x0000000d6c0d7209 */ /* 0x000fe40007810000 */
[----:B------:R-:W-:Y:S02]  /*8c10*/  FSEL R64, R63, -INF , P1 ;  /* 0xff8000003f407808 */ /* 0x000fe40000800000 */
[----:B------:R-:W-:Y:S02]  /*8c20*/  FMNMX.FTZ R29, R110, R13, !PT ;  /* 0x0000000d6e1d7209 */ /* 0x000fe40007810000 */
[----:B------:R-:W-:Y:S02]  /*8c30*/  FSEL R66, R66, -INF , P2 ;  /* 0xff80000042427808 */ /* 0x000fe40001000000 */
[----:B------:R-:W-:Y:S01]  /*8c40*/  FSEL R68, R67, -INF , P3 ;  /* 0xff80000043447808 */ /* 0x000fe20001800000 */
[----:B------:R-:W2:Y:S01]  /*8c50*/  SHFL.BFLY PT, R12, R29, 0x2, 0x1f ;  /* 0x0c401f001d0c7f89 */ /* 0x000ea200000e0000 */
[----:B------:R-:W-:-:S02]  /*8c60*/  FSEL R70, R70, -INF , P4 ;  /* 0xff80000046467808 */ /* 0x000fc40002000000 */
[----:B--2---:R-:W-:-:S05]  /*8c70*/  FMNMX.FTZ R31, R29, R12, !PT ;  /* 0x0000000c1d1f7209 */ /* 0x004fca0007810000 */
[----:B------:R-:W2:Y:S02]  /*8c80*/  SHFL.BFLY PT, R12, R31, 0x1, 0x1f ;  /* 0x0c201f001f0c7f89 */ /* 0x000ea400000e0000 */
[----:B--2---:R-:W-:-:S04]  /*8c90*/  FMNMX.FTZ R12, R31, R12, !PT ;  /* 0x0000000c1f0c7209 */ /* 0x004fc80007810000 */
[C---:B------:R-:W-:Y:S01]  /*8ca0*/  FSETP.NEU.FTZ.AND P6, PT, R12.reuse, -INF , PT ;  /* 0xff8000000c00780b */ /* 0x040fe20003fdd000 */
[----:B------:R-:W-:-:S05]  /*8cb0*/  FMUL.FTZ R13, R12, R3 ;  /* 0x000000030c0d7220 */ /* 0x000fca0000410000 */
[----:B------:R-:W-:Y:S02]  /*8cc0*/  FSEL R35, R13, RZ, P6 ;  /* 0x000000ff0d237208 */ /* 0x000fe40003000000 */
[----:B------:R-:W-:-:S03]  /*8cd0*/  FMNMX.FTZ R13, R26, R27, !PT ;  /* 0x0000001b1a0d7209 */ /* 0x000fc60007810000 */
[--C-:B------:R-:W-:Y:S01]  /*8ce0*/  FFMA.FTZ R31, R25, R3, -R35.reuse ;  /* 0x00000003191f7223 */ /* 0x100fe20000010823 */
[----:B------:R-:W-:Y:S01]  /*8cf0*/  FMNMX.FTZ R13, R30, R13, !PT ;  /* 0x0000000d1e0d7209 */ /* 0x000fe20007810000 */
[-CC-:B------:R-:W-:Y:S01]  /*8d00*/  FFMA.FTZ R204, R72, R3.reuse, -R35.reuse ;  /* 0x0000000348cc7223 */ /* 0x180fe20000010823 */
[----:B------:R-:W-:Y:S01]  /*8d10*/  FSEL R72, R71, -INF , P5 ;  /* 0xff80000047487808 */ /* 0x000fe20002800000 */
        /* <DEDUP_REMOVED lines=29> */
[----:B------:R-:W-:Y:S01]  /*8ef0*/  FMNMX.FTZ R29, R46, R29, !PT ;  /* 0x0000001d2e1d7209 */ /* 0x000fe20007810000 */
[----:B--2---:R-:W-:Y:S01]  /*8f00*/  FADD.FTZ R51, R204, R13 ;  /* 0x0000000dcc337221 */ /* 0x004fe20000010000 */
[-CC-:B------:R-:W-:Y:S01]  /*8f10*/  FFMA.FTZ R104, R104, R3.reuse, -R35.reuse ;  /* 0x0000000368687223 */ /* 0x180fe20000010823 */
[--C-:B------:R-:W-:Y:S01]  /*8f20*/  FFMA.FTZ R106, R106, R3, -R35.reuse ;  /* 0x000000036a6a7223 */ /* 0x100fe20000010823 */
[----:B------:R-:W-:Y:S01]  /*8f30*/  FMNMX.FTZ R29, R36, R29, !PT ;  /* 0x0000001d241d7209 */ /* 0x000fe20007810000 */
[--C-:B------:R-:W-:Y:S01]  /*8f40*/  FFMA.FTZ R108, R108, R3, -R35.reuse ;  /* 0x000000036c6c7223 */ /* 0x100fe20000010823 */
[----:B------:R-:W-:Y:S01]  /*8f50*/  F2FP.BF16.F32.PACK_AB R204, R13, R204 ;  /* 0x000000cc0dcc723e */ /* 0x000fe200000010ff */
[----:B------:R-:W-:Y:S01]  /*8f60*/  MUFU.EX2 R152, R152 ;  /* 0x0000009800987308 */ /* 0x000fe20000000800 */
[----:B------:R-:W-:Y:S01]  /*8f70*/  FMNMX.FTZ R29, R50, R29, !PT ;  /* 0x0000001d321d7209 */ /* 0x000fe20007810000 */
[----:B------:R-:W-:-:S03]  /*8f80*/  FFMA.FTZ R35, R110, R3, -R35 ;  /* 0x000000036e237223 */ /* 0x000fc60000010823 */
        /* <DEDUP_REMOVED lines=16> */
[----:B------:R-:W-:Y:S02]  /*9090*/  MUFU.EX2 R90, R90 ;  /* 0x0000005a005a7308 */ /* 0x000fe40000000800 */
[----:B------:R-:W2:Y:S06]  /*90a0*/  SHFL.BFLY PT, R74, R33, 0x2, 0x1f ;  /* 0x0c401f00214a7f89 */ /* 0x000eac00000e0000 */
[----:B------:R-:W4:Y:S08]  /*90b0*/  MUFU.EX2 R39, R92 ;  /* 0x0000005c00277308 */ /* 0x000f300000000800 */
[----:B------:R-:W-:Y:S08]  /*90c0*/  MUFU.EX2 R94, R94 ;  /* 0x0000005e005e7308 */ /* 0x000ff00000000800 */
[----:B------:R-:W0:Y:S01]  /*90d0*/  MUFU.EX2 R41, R96 ;  /* 0x0000006000297308 */ /* 0x000e220000000800 */
[----:B----4-:R-:W-:-:S02]  /*90e0*/  F2FP.BF16.F32.PACK_AB R158, R39, R90 ;  /* 0x0000005a279e723e */ /* 0x010fc400000010ff */
[----:B--2---:R-:W-:-:S05]  /*90f0*/  FMNMX.FTZ R74, R33, R74, !PT ;  /* 0x0000004a214a7209 */ /* 0x004fca0007810000 */
[----:B------:R-:W2:Y:S01]  /*9100*/  SHFL.BFLY PT, R33, R74, 0x1, 0x1f ;  /* 0x0c201f004a217f89 */ /* 0x000ea200000e0000 */
[----:B------:R-:W-:Y:S08]  /*9110*/  MUFU.EX2 R52, R52 ;  /* 0x0000003400347308 */ /* 0x000ff00000000800 */
[----:B------:R-:W4:Y:S01]  /*9120*/  MUFU.EX2 R43, R98 ;  /* 0x00000062002b7308 */ /* 0x000f220000000800 */
[----:B0-----:R-:W-:-:S07]  /*9130*/  F2FP.BF16.F32.PACK_AB R160, R41, R94 ;  /* 0x0000005e29a0723e */ /* 0x001fce00000010ff */
[----:B------:R-:W-:Y:S01]  /*9140*/  MUFU.EX2 R56, R56 ;  /* 0x0000003800387308 */ /* 0x000fe20000000800 */
[----:B--2---:R-:W-:-:S07]  /*9150*/  FMNMX.FTZ R176, R74, R33, !PT ;  /* 0x000000214ab07209 */ /* 0x004fce0007810000 */
[----:B------:R-:W0:Y:S01]  /*9160*/  MUFU.EX2 R45, R100 ;  /* 0x00000064002d7308 */ /* 0x000e220000000800 */
[----:B----4-:R-:W-:Y:S02]  /*9170*/  F2FP.BF16.F32.PACK_AB R162, R43, R52 ;  /* 0x000000342ba2723e */ /* 0x010fe400000010ff */
[C---:B------:R-:W-:Y:S01]  /*9180*/  FSETP.NEU.FTZ.AND P1, PT, R176.reuse, -INF , PT ;  /* 0xff800000b000780b */ /* 0x040fe20003f3d000 */
[----:B------:R-:W-:-:S04]  /*9190*/  FMUL.FTZ R49, R176, R3 ;  /* 0x00000003b0317220 */ /* 0x000fc80000410000 */
[----:B------:R-:W-:Y:S01]  /*91a0*/  MUFU.EX2 R60, R60 ;  /* 0x0000003c003c7308 */ /* 0x000fe20000000800 */
[----:B------:R-:W-:Y:S02]  /*91b0*/  FSEL R49, R49, RZ, P1 ;  /* 0x000000ff31317208 */ /* 0x000fe40000800000 */
[----:B------:R-:W-:Y:S02]  /*91c0*/  ISETP.NE.AND P1, PT, R73, RZ, PT ;  /* 0x000000ff4900720c */ /* 0x000fe40003f25270 */
[----:B------:R-:W2:Y:S01]  /*91d0*/  S2R R73, SR_TID.X ;  /* 0x0000000000497919 */ /* 0x000ea20000002100 */
        /* <DEDUP_REMOVED lines=26> */
[----:B------:R-:W-:Y:S01]  /*9380*/  FFMA.FTZ R49, R72, R3, -R49 ;  /* 0x0000000348317223 */ /* 0x000fe20000010831 */
[----:B0-----:R-:W-:-:S03]  /*9390*/  F2FP.BF16.F32.PACK_AB R164, R45, R56 ;  /* 0x000000382da4723e */ /* 0x001fc600000010ff */
[----:B------:R0:W3:Y:S01]  /*93a0*/  MUFU.EX2 R207, R14 ;  /* 0x0000000e00cf7308 */ /* 0x0000e20000000800 */
[----:B--2---:R-:W-:Y:S02]  /*93b0*/  SHF.R.U32.HI R73, RZ, 0x7, R73 ;  /* 0x00000007ff497819 */ /* 0x004fe40000011649 */
[----:B----4-:R-:W-:Y:S02]  /*93c0*/  F2FP.BF16.F32.PACK_AB R205, R27, R26 ;  /* 0x0000001a1bcd723e */ /* 0x010fe400000010ff */
[----:B------:R-:W-:-:S03]  /*93d0*/  IADD3 R175, -R73, 0xb, RZ ;  /* 0x0000000b49af7810 */ /* 0x000fc60007ffe1ff */
[----:B------:R-:W2:Y:S01]  /*93e0*/  MUFU.EX2 R34, R34 ;  /* 0x0000002200227308 */ /* 0x000ea20000000800 */
[----:B0-----:R-:W-:Y:S01]  /*93f0*/  FADD.FTZ R14, R206, R51 ;  /* 0x00000033ce0e7221 */ /* 0x001fe20000010000 */
[----:B------:R-:W-:-:S03]  /*9400*/  F2FP.BF16.F32.PACK_AB R206, R25, R206 ;  /* 0x000000ce19ce723e */ /* 0x000fc600000010ff */
[----:B------:R-:W-:-:S03]  /*9410*/  FADD.FTZ R51, R25, R14 ;  /* 0x0000000e19337221 */ /* 0x000fc60000010000 */
[----:B------:R0:W4:Y:S01]  /*9420*/  MUFU.EX2 R153, R24 ;  /* 0x0000001800997308 */ /* 0x0001220000000800 */
[----:B------:R-:W-:Y:S01]  /*9430*/  FADD.FTZ R14, R152, R51 ;  /* 0x00000033980e7221 */ /* 0x000fe20000010000 */
[----:B------:R-:W-:Y:S01]  /*9440*/  FADD.FTZ R51, R26, R27 ;  /* 0x0000001b1a337221 */ /* 0x000fe20000010000 */
[C---:B------:R-:W-:Y:S02]  /*9450*/  F2FP.BF16.F32.PACK_AB R152, R29.reuse, R152 ;  /* 0x000000981d98723e */ /* 0x040fe400000010ff */
[----:B------:R-:W-:Y:S01]  /*9460*/  FADD.FTZ R53, R29, R14 ;  /* 0x0000000e1d357221 */ /* 0x000fe20000010000 */
[----:B-1----:R-:W-:Y:S02]  /*9470*/  FADD.FTZ R14, R30, R51 ;  /* 0x000000331e0e7221 */ /* 0x002fe40000010000 */
[----:B------:R-:W1:Y:S01]  /*9480*/  MUFU.EX2 R38, R38 ;  /* 0x0000002600267308 */ /* 0x000e620000000800 */
[----:B0-----:R-:W-:Y:S01]  /*9490*/  FADD.FTZ R24, R154, R53 ;  /* 0x000000359a187221 */ /* 0x001fe20000010000 */
[----:B---3--:R-:W-:Y:S01]  /*94a0*/  FADD.FTZ R51, R207, R14 ;  /* 0x0000000ecf337221 */ /* 0x008fe20000010000 */
[----:B------:R-:W-:Y:S01]  /*94b0*/  @!P1 VIADD R14, R20, 0x22840 ;  /* 0x00022840140e9836 */ /* 0x000fe20000000000 */
[C---:B------:R-:W-:Y:S01]  /*94c0*/  F2FP.BF16.F32.PACK_AB R154, R31.reuse, R154 ;  /* 0x0000009a1f9a723e */ /* 0x040fe200000010ff */
[----:B------:R-:W-:Y:S01]  /*94d0*/  FADD.FTZ R53, R31, R24 ;  /* 0x000000181f357221 */ /* 0x000fe20000010000 */
[----:B--2---:R-:W-:Y:S01]  /*94e0*/  FADD.FTZ R24, R34, R51 ;  /* 0x0000003322187221 */ /* 0x004fe20000010000 */
[----:B------:R-:W-:Y:S01]  /*94f0*/  F2FP.BF16.F32.PACK_AB R207, R207, R30 ;  /* 0x0000001ecfcf723e */ /* 0x000fe200000010ff */
[----:B------:R0:W2:Y:S01]  /*9500*/  MUFU.EX2 R155, R28 ;  /* 0x0000001c009b7308 */ /* 0x0000a20000000800 */
[----:B------:R-:W-:Y:S01]  /*9510*/  @!P1 PRMT R14, RZ, 0x654, R14 ;  /* 0x00000654ff0e9816 */ /* 0x000fe2000000000e */
[----:B----4-:R-:W-:Y:S01]  /*9520*/  FADD.FTZ R51, R153, R24 ;  /* 0x0000001899337221 */ /* 0x010fe20000010000 */
[----:B------:R3:W-:Y:S06]  /*9530*/  BAR.ARV R175, 0x100 ;  /* 0x000400af0000751d */ /* 0x0007ec0000002000 */
[----:B------:R-:W4:Y:S01]  /*9540*/  MUFU.EX2 R42, R42 ;  /* 0x0000002a002a7308 */ /* 0x000f220000000800 */
[----:B0-----:R-:W-:Y:S01]  /*9550*/  FADD.FTZ R28, R156, R53 ;  /* 0x000000359c1c7221 */ /* 0x001fe20000010000 */
[----:B-1----:R-:W-:Y:S01]  /*9560*/  FADD.FTZ R24, R38, R51 ;  /* 0x0000003326187221 */ /* 0x002fe20000010000 */
[----:B------:R4:W-:Y:S01]  /*9570*/  @!P1 SYNCS.ARRIVE.TRANS64.RED.A1T0 RZ, [R14+URZ], RZ ;  /* 0x000000ff0eff99a7 */ /* 0x0009e2000810043f */
[C---:B------:R-:W-:Y:S01]  /*9580*/  F2FP.BF16.F32.PACK_AB R156, R37.reuse, R156 ;  /* 0x0000009c259c723e */ /* 0x040fe200000010ff */
[----:B------:R-:W-:Y:S01]  /*9590*/  FADD.FTZ R53, R37, R28 ;  /* 0x0000001c25357221 */ /* 0x000fe20000010000 */
[----:B------:R-:W-:-:S02]  /*95a0*/  F2FP.BF16.F32.PACK_AB R153, R153, R34 ;  /* 0x000000229999723e */ /* 0x000fc400000010ff */
[----:B------:R-:W0:Y:S01]  /*95b0*/  MUFU.EX2 R157, R32 ;  /* 0x00000020009d7308 */ /* 0x000e220000000800 */
[----:B------:R-:W-:Y:S01]  /*95c0*/  FADD.FTZ R28, R90, R53 ;  /* 0x000000355a1c7221 */ /* 0x000fe20000010000 */
[C---:B--2---:R-:W-:Y:S01]  /*95d0*/  FADD.FTZ R51, R155.reuse, R24 ;  /* 0x000000189b337221 */ /* 0x044fe20000010000 */
[----:B------:R-:W-:Y:S02]  /*95e0*/  F2FP.BF16.F32.PACK_AB R155, R155, R38 ;  /* 0x000000269b9b723e */ /* 0x000fe400000010ff */
[----:B------:R-:W-:-:S03]  /*95f0*/  FADD.FTZ R53, R39, R28 ;  /* 0x0000001c27357221 */ /* 0x000fc60000010000 */
[----:B------:R-:W1:Y:S01]  /*9600*/  MUFU.EX2 R46, R46 ;  /* 0x0000002e002e7308 */ /* 0x000e620000000800 */
[----:B----4-:R-:W-:Y:S01]  /*9610*/  FADD.FTZ R14, R42, R51 ;  /* 0x000000332a0e7221 */ /* 0x010fe20000010000 */
[----:B------:R-:W-:-:S04]  /*9620*/  FADD.FTZ R24, R94, R53 ;  /* 0x000000355e187221 */ /* 0x000fc80000010000 */
        /* <DEDUP_REMOVED lines=51> */
[C---:B0-----:R-:W-:Y:S01]  /*9960*/  FADD.FTZ R13, R35.reuse, R24 ;  /* 0x00000018230d7221 */ /* 0x041fe20000010000 */
[----:B------:R-:W-:Y:S02]  /*9970*/  F2FP.BF16.F32.PACK_AB R170, R35, R108 ;  /* 0x0000006c23aa723e */ /* 0x000fe400000010ff */
[C---:B-1----:R-:W-:Y:S01]  /*9980*/  FADD.FTZ R14, R49.reuse, R14 ;  /* 0x0000000e310e7221 */ /* 0x042fe20000010000 */
[----:B------:R-:W-:Y:S01]  /*9990*/  F2FP.BF16.F32.PACK_AB R171, R49, R70 ;  /* 0x0000004631ab723e */ /* 0x000fe200000010ff */
[----:B---3--:R-:W-:Y:S06]  /*99a0*/  @!P0 BRA `(.L_x_9785) ;  /* 0x0000000000048947 */ /* 0x008fec0003800000 */
[----:B------:R-:W-:Y:S01]  /*99b0*/  BPT.TRAP 0x1 ;  /* 0x000000040000795c */ /* 0x000fe20000300000 */
.L_x_9785:
[----:B------:R0:W1:Y:S01]  /*99c0*/  SYNCS.PHASECHK.TRANS64.TRYWAIT P2, [R20+URZ+0x22850], R15 ;  /* 0x0228500f140075a7 */ /* 0x000062000804017f */
[----:B------:R-:W-:Y:S05]  /*99d0*/  @!P0 BRA `(.L_x_9786) ;  /* 0x0000000000048947 */ /* 0x000fea0003800000 */
[----:B------:R-:W-:Y:S01]  /*99e0*/  BPT.TRAP 0x1 ;  /* 0x000000040000795c */ /* 0x000fe20000300000 */
.L_x_9786:
[----:B------:R-:W-:Y:S04]  /*99f0*/  BSSY B0, `(.L_x_9787) ;  /* 0x0000004000007945 */ /* 0x000fe80003800000 */
[----:B-1----:R-:W-:Y:S05]  /*9a00*/  @P2 BRA `(.L_x_9788) ;  /* 0x0000000000082947 */ /* 0x002fea0003800000 */
[----:B------:R-:W1:Y:S02]  /*9a10*/  SYNCS.PHASECHK.TRANS64.TRYWAIT P2, [R20+URZ+0x22850], R15 ;  /* 0x0228500f140075a7 */ /* 0x000e64000804017f */
[----:B-1----:R-:W-:Y:S05]  /*9a20*/  @!P2 BRA `(.L_x_9789) ;  /* 0x000000d4008ca947 */ /* 0x002fea0003800000 */
.L_x_9788:
[----:B------:R-:W-:Y:S05]  /*9a30*/  BSYNC B0 ;  /* 0x0000000000007941 */ /* 0x000fea0003800000 */
.L_x_9787:
[----:B------:R-:W-:Y:S05]  /*9a40*/  WARPSYNC.ALL ;  /* 0x0000000000007948 */ /* 0x000fea0003800000 */
[----:B01----:R-:W-:Y:S01]  /*9a50*/  VIADD R15, R18, 0x400 ;  /* 0x00000400120f7836 */ /* 0x003fe20000000000 */
[----:B------:R0:W-:Y:S01]  /*9a60*/  BAR.SYNC.DEFER_BLOCKING R21, 0x100 ;  /* 0x000400150000751d */ /* 0x0001e20000010000 */
[----:B------:R-:W-:Y:S01]  /*9a70*/  IMAD.MOV.U32 R179, RZ, RZ, 0x40000040 ;  /* 0x40000040ffb37424 */ /* 0x000fe200078e00ff */
[----:B------:R-:W-:Y:S01]  /*9a80*/  ISETP.GE.AND P2, PT, R172, 0x61, PT ;  /* 0x00000061ac00780c */ /* 0x000fe20003f46270 */
[----:B------:R-:W-:Y:S01]  /*9a90*/  IMAD.MOV.U32 R181, RZ, RZ, 0x40000040 ;  /* 0x40000040ffb57424 */ /* 0x000fe200078e00ff */
[----:B------:R-:W-:Y:S01]  /*9aa0*/  SHF.R.U32.HI R15, RZ, 0x4, R15 ;  /* 0x00000004ff0f7819 */ /* 0x000fe2000001160f */
[----:B------:R-:W-:Y:S01]  /*9ab0*/  @!P1 VIADD R20, R20, 0x22860 ;  /* 0x0002286014149836 */ /* 0x000fe20000000000 */
[----:B------:R-:W-:Y:S01]  /*9ac0*/  R2UR UR7, R179 ;  /* 0x00000000b30772ca */ /* 0x000fe200000e0000 */
[----:B------:R-:W-:Y:S01]  /*9ad0*/  IMAD.MOV.U32 R179, RZ, RZ, 0x40000040 ;  /* 0x40000040ffb37424 */ /* 0x000fe200078e00ff */
[----:B------:R-:W-:Y:S01]  /*9ae0*/  LOP3.LUT R15, R15, 0x3fff, RZ, 0xc0, !PT ;  /* 0x00003fff0f0f7812 */ /* 0x000fe200078ec0ff */
[----:B------:R-:W-:Y:S01]  /*9af0*/  ULDC UR42, c[0x0][0x988] ;  /* 0x00026200002a7ab9 */ /* 0x000fe20000000800 */
[----:B------:R-:W-:-:S02]  /*9b00*/  @!P1 PRMT R20, RZ, 0x654, R20 ;  /* 0x00000654ff149816 */ /* 0x000fc40000000014 */
[----:B------:R-:W-:-:S05]  /*9b10*/  LOP3.LUT R15, R15, 0x3000000, RZ, 0xfc, !PT ;  /* 0x030000000f0f7812 */ /* 0x000fca00078efcff */
[----:B------:R-:W-:-:S04]  /*9b20*/  IMAD R178, R200, 0xc00, R15 ;  /* 0x00000c00c8b27824 */ /* 0x000fc800078e020f */
[C---:B------:R-:W-:Y:S01]  /*9b30*/  VIADD R180, R178.reuse, 0x80 ;  /* 0x00000080b2b47836 */ /* 0x040fe20000000000 */
[----:B------:R-:W-:Y:S01]  /*9b40*/  R2UR UR6, R178 ;  /* 0x00000000b20672ca */ /* 0x000fe200000e0000 */
[----:B------:R-:W-:-:S12]  /*9b50*/  WARPGROUP.ARRIVE ;  /* 0x00000000000079c5 */ /* 0x000fd80000000000 */
[----:B------:R-:W-:Y:S01]  /*9b60*/  HGMMA.64x256x16.F32.BF16 R24, R204, gdesc[UR4].tnspB, RZ, !UPT, gsb0 ;  /* 0x43e00004cc187df0 */ /* 0x000fe2000c0018ff */
[----:B------:R-:W-:Y:S02]  /*9b70*/  R2UR UR6, R180 ;  /* 0x00000000b40672ca */ /* 0x000fe400000e0000 */
[----:B------:R-:W-:Y:S01]  /*9b80*/  R2UR UR7, R181 ;  /* 0x00000000b50772ca */ /* 0x000fe200000e0000 */
[----:B------:R-:W-:Y:S02]  /*9b90*/  WARPGROUP.DEPBAR.LE gsb0, 0x0 ;  /* 0x00008000000079c5 */ /* 0x000fe40000010000 */
[----:B------:R-:W-:-:S15]  /*9ba0*/  WARPGROUP.ARRIVE ;  /* 0x00000000000079c5 */ /* 0x000fde0000000000 */
[----:B------:R-:W-:-:S07]  /*9bb0*/  NOP ;  /* 0x0000000000007918 */ /* 0x000fce0000000000 */
[----:B------:R-:W-:Y:S03]  /*9bc0*/  HGMMA.64x256x16.F32.BF16 R24, R152, gdesc[UR4].tnspB, R24, gsb0 ;  /* 0x43e0000498187df0 */ /* 0x000fe60008001818 */
[----:B------:R-:W-:Y:S02]  /*9bd0*/  WARPGROUP.DEPBAR.LE gsb0, 0x0 ;  /* 0x00008000000079c5 */ /* 0x000fe40000010000 */
[----:B------:R-:W-:Y:S01]  /*9be0*/  VIADD R152, R178, 0x100 ;  /* 0x00000100b2987836 */ /* 0x000fe20000000000 */
        /* <DEDUP_REMOVED lines=8> */
[C---:B------:R-:W-:Y:S01]  /*9c70*/  VIADD R152, R178.reuse, 0x200 ;  /* 0x00000200b2987836 */ /* 0x040fe20000000000 */
[----:B------:R-:W-:Y:S01]  /*9c80*/  R2UR UR7, R153 ;  /* 0x00000000990772ca */ /* 0x000fe200000e0000 */
[----:B------:R-:W-:Y:S02]  /*9c90*/  IMAD.MOV.U32 R153, RZ, RZ, 0x40000040 ;  /* 0x40000040ff997424 */ /* 0x000fe400078e00ff */
[----:B------:R-:W-:Y:S01]  /*9ca0*/  VIADD R178, R178, 0x280 ;  /* 0x00000280b2b27836 */ /* 0x000fe20000000000 */
        /* <DEDUP_REMOVED lines=17> */
[----:B------:R0:W-:Y:S01]  /*9dc0*/  @!P1 SYNCS.ARRIVE.TRANS64.RED.A1T0 RZ, [R20+URZ], RZ ;  /* 0x000000ff14ff99a7 */ /* 0x0001e2000810043f */
[----:B------:R-:W-:Y:S05]  /*9dd0*/  @!P2 BRA `(.L_x_9790) ;  /* 0x0000001c00b4a947 */ /* 0x000fea0003800000 */
[----:B0-----:R-:W-:Y:S02]  /*9de0*/  VIADD R20, R173, 0xfffffffe ;  /* 0xfffffffead147836 */ /* 0x001fe40000000000 */
[----:B------:R-:W-:Y:S02]  /*9df0*/  IMAD.MOV.U32 R205, RZ, RZ, R176 ;  /* 0x000000ffffcd7224 */ /* 0x000fe400078e00b0 */
[----:B------:R-:W-:-:S07]  /*9e00*/  IMAD.MOV.U32 R206, RZ, RZ, R12 ;  /* 0x000000ffffce7224 */ /* 0x000fce00078e000c */
.L_x_9800:
[----:B------:R-:W-:Y:S01]  /*9e10*/  VIADD R200, R200, 0x1 ;  /* 0x00000001c8c87836 */ /* 0x000fe20000000000 */
[----:B------:R-:W-:Y:S05]  /*9e20*/  YIELD ;  /* 0x0000000000007946 */ /* 0x000fea0003800000 */
[----:B------:R-:W-:Y:S02]  /*9e30*/  ISETP.NE.AND P3, PT, R200, 0x2, PT ;  /* 0x00000002c800780c */ /* 0x000fe40003f65270 */
[C---:B------:R-:W-:Y:S01]  /*9e40*/  ISETP.GT.AND P2, PT, R20.reuse, RZ, PT ;  /* 0x000000ff1400720c */ /* 0x040fe20003f44270 */
[----:B------:R-:W-:Y:S01]  /*9e50*/  VIADD R20, R20, 0xffffffff ;  /* 0xffffffff14147836 */ /* 0x000fe20000000000 */
[----:B------:R-:W-:-:S02]  /*9e60*/  SEL R3, RZ, 0x1, P3 ;  /* 0x00000001ff037807 */ /* 0x000fc40001800000 */
[----:B------:R-:W-:Y:S02]  /*9e70*/  SEL R200, R200, RZ, P3 ;  /* 0x000000ffc8c87207 */ /* 0x000fe40001800000 */
[----:B------:R-:W-:Y:S01]  /*9e80*/  LOP3.LUT R208, R208, R3, RZ, 0x3c, !PT ;  /* 0x00000003d0d07212 */ /* 0x000fe200078e3cff */
[----:B-1----:R-:W-:Y:S06]  /*9e90*/  @!P0 BRA `(.L_x_9791) ;  /* 0x0000000000048947 */ /* 0x002fec0003800000 */
[----:B------:R-:W-:Y:S01]  /*9ea0*/  BPT.TRAP 0x1 ;  /* 0x000000040000795c */ /* 0x000fe20000300000 */
.L_x_9791:
[----:B------:R-:W-:Y:S01]  /*9eb0*/  IMAD R21, R200, 0x8, R18 ;  /* 0x00000008c8157824 */ /* 0x000fe200078e0212 */
[----:B------:R-:W-:-:S04]  /*9ec0*/  SHF.L.U32 R217, R208, 0x1f, RZ ;  /* 0x0000001fd0d97819 */ /* 0x000fc800000006ff */
[----:B------:R0:W1:Y:S01]  /*9ed0*/  SYNCS.PHASECHK.TRANS64.TRYWAIT P3, [R21+URZ+0x22830], R217 ;  /* 0x022830d9150075a7 */ /* 0x000062000806017f */
[----:B------:R-:W-:Y:S05]  /*9ee0*/  @!P0 BRA `(.L_x_9792) ;  /* 0x0000000000048947 */ /* 0x000fea0003800000 */
[----:B------:R-:W-:Y:S01]  /*9ef0*/  BPT.TRAP 0x1 ;  /* 0x000000040000795c */ /* 0x000fe20000300000 */
.L_x_9792:
[----:B------:R-:W-:Y:S02]  /*9f00*/  IMAD R156, R200, 0x300, R0 ;  /* 0x00000300c89c7824 */ /* 0x000fe400078e0200 */
[----:B------:R-:W-:Y:S01]  /*9f10*/  IMAD.MOV.U32 R157, RZ, RZ, 0x40000040 ;  /* 0x40000040ff9d7424 */ /* 0x000fe200078e00ff */
[----:B-1----:R-:W-:Y:S06]  /*9f20*/  @P3 BRA `(.L_x_9793) ;  /* 0x0000000000083947 */ /* 0x002fec0003800000 */
[----:B------:R-:W1:Y:S02]  /*9f30*/  SYNCS.PHASECHK.TRANS64.TRYWAIT P3, [R21+URZ+0x22830], R217 ;  /* 0x022830d9150075a7 */ /* 0x000e64000806017f */
[----:B-1----:R-:W-:Y:S05]  /*9f40*/  @!P3 BRA `(.L_x_9794) ;  /* 0x000000d00058b947 */ /* 0x002fea0003800000 */
.L_x_9793:
[----:B------:R-:W-:Y:S05]  /*9f50*/  WARPSYNC.ALL ;  /* 0x0000000000007948 */ /* 0x000fea0003800000 */
        /* <DEDUP_REMOVED lines=20> */
[----:B------:R-:W-:Y:S01]  /*a0a0*/  HGMMA.64x96x16.F32.BF16 R152, gdesc[UR4], RZ, !UPT, gsb0 ;  /* 0x01600000049879f0 */ /* 0x000fe2000c0018ff */
[----:B------:R-:W-:-:S02]  /*a0b0*/  R2UR UR13, R9 ;  /* 0x00000000090d72ca */ /* 0x000fc400000e0000 */
[----:B------:R-:W-:Y:S02]  /*a0c0*/  R2UR UR16, R6 ;  /* 0x00000000061072ca */ /* 0x000fe400000e0000 */
[----:B------:R-:W-:Y:S01]  /*a0d0*/  R2UR UR17, R7 ;  /* 0x00000000071172ca */ /* 0x000fe200000e0000 */
        /* <DEDUP_REMOVED lines=43> */
[-C--:B------:R-:W-:Y:S01]  /*a390*/  FMUL.FTZ R206, R206, R3.reuse ;  /* 0x00000003cece7220 */ /* 0x080fe20000410000 */
        /* <DEDUP_REMOVED lines=24> */
[----:B------:R-:W-:-:S03]  /*a520*/  FFMA.FTZ R197, R197, R3, -R204 ;  /* 0x00000003c5c57223 */ /* 0x000fc600000108cc */
[----:B------:R-:W4:Y:S01]  /*a530*/  MUFU.EX2 R156, R156 ;  /* 0x0000009c009c7308 */ /* 0x000f220000000800 */
[----:B--2---:R-:W-:Y:S01]  /*a540*/  FFMA.FTZ R13, R206, R13, R152 ;  /* 0x0000000dce0d7223 */ /* 0x004fe20000010098 */
[-C--:B------:R-:W-:Y:S01]  /*a550*/  FMUL.FTZ R24, R24, R206.reuse ;  /* 0x000000ce18187220 */ /* 0x080fe20000410000 */
[-C--:B------:R-:W-:Y:S01]  /*a560*/  FMUL.FTZ R25, R25, R206.reuse ;  /* 0x000000ce19197220 */ /* 0x080fe20000410000 */
[-C--:B------:R-:W-:Y:S01]  /*a570*/  FMUL.FTZ R28, R28, R206.reuse ;  /* 0x000000ce1c1c7220 */ /* 0x080fe20000410000 */
[-C--:B------:R-:W-:Y:S01]  /*a580*/  FMUL.FTZ R29, R29, R206.reuse ;  /* 0x000000ce1d1d7220 */ /* 0x080fe20000410000 */
[-C--:B------:R-:W-:Y:S01]  /*a590*/  FMUL.FTZ R32, R32, R206.reuse ;  /* 0x000000ce20207220 */ /* 0x080fe20000410000 */
[----:B------:R-:W-:Y:S01]  /*a5a0*/  FMUL.FTZ R33, R33, R206 ;  /* 0x000000ce21217220 */ /* 0x000fe20000410000 */
[----:B------:R-:W2:Y:S01]  /*a5b0*/  MUFU.EX2 R157, R157 ;  /* 0x0000009d009d7308 */ /* 0x000ea20000000800 */
[C---:B---3--:R-:W-:Y:S01]  /*a5c0*/  F2FP.BF16.F32.PACK_AB R204, R153.reuse, R152 ;  /* 0x0000009899cc723e */ /* 0x048fe200000010ff */
[----:B------:R-:W-:Y:S01]  /*a5d0*/  FADD.FTZ R13, R153, R13 ;  /* 0x0000000d990d7221 */ /* 0x000fe20000010000 */
[----:B------:R-:W-:Y:S01]  /*a5e0*/  FMNMX.FTZ R152, R154, R205, !PT ;  /* 0x000000cd9a987209 */ /* 0x000fe20007810000 */
[-C--:B------:R-:W-:Y:S01]  /*a5f0*/  FMUL.FTZ R36, R36, R206.reuse ;  /* 0x000000ce24247220 */ /* 0x080fe20000410000 */
[-C--:B------:R-:W-:Y:S01]  /*a600*/  FMUL.FTZ R37, R37, R206.reuse ;  /* 0x000000ce25257220 */ /* 0x080fe20000410000 */
[----:B------:R-:W-:Y:S01]  /*a610*/  FMUL.FTZ R40, R40, R206 ;  /* 0x000000ce28287220 */ /* 0x000fe20000410000 */
        /* <DEDUP_REMOVED lines=73> */
[----:B------:R-:W-:Y:S01]  /*aab0*/  FMUL.FTZ R149, R149, R206 ;  /* 0x000000ce95957220 */ /* 0x000fe20000410000 */
[----:B----4-:R-:W-:Y:S01]  /*aac0*/  FADD.FTZ R13, R156, R13 ;  /* 0x0000000d9c0d7221 */ /* 0x010fe20000010000 */
[C---:B--2---:R-:W-:Y:S01]  /*aad0*/  F2FP.BF16.F32.PACK_AB R206, R157.reuse, R156 ;  /* 0x0000009c9dce723e */ /* 0x044fe200000010ff */
[----:B------:R-:W-:Y:S01]  /*aae0*/  MUFU.EX2 R161, R161 ;  /* 0x000000a100a17308 */ /* 0x000fe20000000800 */
[----:B------:R-:W-:Y:S01]  /*aaf0*/  FMNMX.FTZ R152, R194, R152, !PT ;  /* 0x00000098c2987209 */ /* 0x000fe20007810000 */
[----:B------:R-:W-:-:S03]  /*ab00*/  FADD.FTZ R13, R157, R13 ;  /* 0x0000000d9d0d7221 */ /* 0x000fc60000010000 */
[----:B------:R-:W-:-:S03]  /*ab10*/  FMNMX.FTZ R152, R195, R152, !PT ;  /* 0x00000098c3987209 */ /* 0x000fc60007810000 */
[----:B------:R-:W-:Y:S01]  /*ab20*/  MUFU.EX2 R164, R164 ;  /* 0x000000a400a47308 */ /* 0x000fe20000000800 */
[----:B------:R-:W-:-:S04]  /*ab30*/  FMNMX.FTZ R152, R198, R152, !PT ;  /* 0x00000098c6987209 */ /* 0x000fc80007810000 */
[----:B------:R-:W-:-:S03]  /*ab40*/  FMNMX.FTZ R153, R199, R152, !PT ;  /* 0x00000098c7997209 */ /* 0x000fc60007810000 */
[----:B------:R-:W2:Y:S02]  /*ab50*/  MUFU.EX2 R152, R160 ;  /* 0x000000a000987308 */ /* 0x000ea40000000800 */
[----:B------:R-:W3:Y:S06]  /*ab60*/  SHFL.BFLY PT, R156, R153, 0x2, 0x1f ;  /* 0x0c401f00999c7f89 */ /* 0x000eec00000e0000 */
[----:B------:R-:W-:Y:S08]  /*ab70*/  MUFU.EX2 R160, R176 ;  /* 0x000000b000a07308 */ /* 0x000ff00000000800 */
[----:B------:R-:W4:Y:S01]  /*ab80*/  MUFU.EX2 R165, R165 ;  /* 0x000000a500a57308 */ /* 0x000f220000000800 */
[----:B--2---:R-:W-:Y:S01]  /*ab90*/  FADD.FTZ R13, R152, R13 ;  /* 0x0000000d980d7221 */ /* 0x004fe20000010000 */
[----:B------:R-:W-:-:S03]  /*aba0*/  F2FP.BF16.F32.PACK_AB R152, R161, R152 ;  /* 0x00000098a198723e */ /* 0x000fc600000010ff */
[----:B------:R-:W-:-:S03]  /*abb0*/  FADD.FTZ R13, R161, R13 ;  /* 0x0000000da10d7221 */ /* 0x000fc60000010000 */
[----:B------:R-:W-:Y:S01]  /*abc0*/  MUFU.EX2 R169, R169 ;  /* 0x000000a900a97308 */ /* 0x000fe20000000800 */
[----:B------:R-:W-:Y:S01]  /*abd0*/  FADD.FTZ R13, R164, R13 ;  /* 0x0000000da40d7221 */ /* 0x000fe20000010000 */
[----:B---3--:R-:W-:-:S05]  /*abe0*/  FMNMX.FTZ R153, R153, R156, !PT ;  /* 0x0000009c99997209 */ /* 0x008fca0007810000 */
[----:B------:R-:W2:Y:S01]  /*abf0*/  SHFL.BFLY PT, R157, R153, 0x1, 0x1f ;  /* 0x0c201f00999d7f89 */ /* 0x000ea200000e0000 */
[----:B------:R-:W3:Y:S01]  /*ac00*/  MUFU.EX2 R156, R168 ;  /* 0x000000a8009c7308 */ /* 0x000ee20000000800 */
[----:B----4-:R-:W-:-:S07]  /*ac10*/  FADD.FTZ R13, R165, R13 ;  /* 0x0000000da50d7221 */ /* 0x010fce0000010000 */
[----:B------:R-:W4:Y:S08]  /*ac20*/  MUFU.EX2 R172, R172 ;  /* 0x000000ac00ac7308 */ /* 0x000f300000000800 */
[----:B------:R-:W-:Y:S01]  /*ac30*/  MUFU.EX2 R173, R173 ;  /* 0x000000ad00ad7308 */ /* 0x000fe20000000800 */
[----:B---3--:R-:W-:Y:S01]  /*ac40*/  FADD.FTZ R13, R156, R13 ;  /* 0x0000000d9c0d7221 */ /* 0x008fe20000010000 */
[----:B------:R-:W-:-:S03]  /*ac50*/  F2FP.BF16.F32.PACK_AB R156, R169, R156 ;  /* 0x0000009ca99c723e */ /* 0x000fc600000010ff */
[----:B------:R-:W-:Y:S01]  /*ac60*/  FADD.FTZ R13, R169, R13 ;  /* 0x0000000da90d7221 */ /* 0x000fe20000010000 */
[----:B--2---:R-:W-:Y:S02]  /*ac70*/  FMNMX.FTZ R176, R153, R157, !PT ;  /* 0x0000009d99b07209 */ /* 0x004fe40007810000 */
[----:B------:R2:W-:Y:S01]  /*ac80*/  MUFU.EX2 R168, R192 ;  /* 0x000000c000a87308 */ /* 0x0005e20000000800 */
[----:B----4-:R-:W-:Y:S02]  /*ac90*/  FADD.FTZ R13, R172, R13 ;  /* 0x0000000dac0d7221 */ /* 0x010fe40000010000 */
[C---:B------:R-:W-:Y:S01]  /*aca0*/  FADD.FTZ R153, -R176.reuse, R205 ;  /* 0x000000cdb0997221 */ /* 0x040fe20000010100 */
[----:B------:R-:W-:-:S03]  /*acb0*/  FMUL.FTZ R226, R176, R3 ;  /* 0x00000003b0e27220 */ /* 0x000fc60000410000 */
[-C--:B------:R-:W-:Y:S01]  /*acc0*/  FMUL.FTZ R153, R153, R3.reuse ;  /* 0x0000000399997220 */ /* 0x080fe20000410000 */
        /* <DEDUP_REMOVED lines=8> */
[-CC-:B--2---:R-:W-:Y:S01]  /*ad50*/  FFMA.FTZ R192, R175, R3.reuse, -R226.reuse ;  /* 0x00000003afc07223 */ /* 0x184fe200000108e2 */
[-CC-:B------:R-:W-:Y:S01]  /*ad60*/  FFMA.FTZ R166, R166, R3.reuse, -R226.reuse ;  /* 0x00000003a6a67223 */ /* 0x180fe200000108e2 */
[----:B------:R-:W2:Y:S01]  /*ad70*/  S2R R175, SR_TID.X ;  /* 0x0000000000af7919 */ /* 0x000ea20000002100 */
        /* <DEDUP_REMOVED lines=17> */
[----:B------:R5:W0:Y:S01]  /*ae90*/  MUFU.EX2 R207, R158 ;  /* 0x0000009e00cf7308 */ /* 0x000a220000000800 */
[----:B---3--:R-:W-:Y:S01]  /*aea0*/  FFMA.FTZ R14, R153, R14, R205 ;  /* 0x0000000e990e7223 */ /* 0x008fe200000100cd */
[----:B------:R-:W-:Y:S01]  /*aeb0*/  FADD.FTZ R13, R173, R13 ;  /* 0x0000000dad0d7221 */ /* 0x000fe20000010000 */
[----:B------:R-:W-:-:S02]  /*aec0*/  @!P1 VIADD R154, R21, 0x22840 ;  /* 0x00022840159a9836 */ /* 0x000fc40000000000 */
[-C--:B------:R-:W-:Y:S01]  /*aed0*/  FMUL.FTZ R26, R26, R153.reuse ;  /* 0x000000991a1a7220 */ /* 0x080fe20000410000 */
[-C--:B------:R-:W-:Y:S01]  /*aee0*/  FMUL.FTZ R27, R27, R153.reuse ;  /* 0x000000991b1b7220 */ /* 0x080fe20000410000 */
[----:B------:R-:W-:Y:S01]  /*aef0*/  FADD.FTZ R13, R160, R13 ;  /* 0x0000000da00d7221 */ /* 0x000fe20000010000 */
[-C--:B------:R-:W-:Y:S01]  /*af00*/  FMUL.FTZ R30, R30, R153.reuse ;  /* 0x000000991e1e7220 */ /* 0x080fe20000410000 */
[----:B------:R-:W3:Y:S01]  /*af10*/  MUFU.EX2 R159, R159 ;  /* 0x0000009f009f7308 */ /* 0x000ee20000000800 */
[----:B----4-:R-:W-:Y:S01]  /*af20*/  FADD.FTZ R14, R155, R14 ;  /* 0x0000000e9b0e7221 */ /* 0x010fe20000010000 */
[----:B------:R-:W-:Y:S01]  /*af30*/  @!P1 PRMT R154, RZ, 0x654, R154 ;  /* 0x00000654ff9a9816 */ /* 0x000fe2000000009a */
[-C--:B------:R-:W-:Y:S01]  /*af40*/  FMUL.FTZ R31, R31, R153.reuse ;  /* 0x000000991f1f7220 */ /* 0x080fe20000410000 */
[----:B-----5:R-:W-:Y:S01]  /*af50*/  F2FP.BF16.F32.PACK_AB R158, R173, R172 ;  /* 0x000000acad9e723e */ /* 0x020fe200000010ff */
[-C--:B------:R-:W-:Y:S01]  /*af60*/  FMUL.FTZ R34, R34, R153.reuse ;  /* 0x0000009922227220 */ /* 0x080fe20000410000 */
[----:B--2---:R-:W-:Y:S01]  /*af70*/  SHF.R.U32.HI R175, RZ, 0x7, R175 ;  /* 0x00000007ffaf7819 */ /* 0x004fe200000116af */
[-C--:B------:R-:W-:Y:S01]  /*af80*/  FMUL.FTZ R35, R35, R153.reuse ;  /* 0x0000009923237220 */ /* 0x080fe20000410000 */
[----:B------:R-:W-:Y:S01]  /*af90*/  MUFU.EX2 R170, R197 ;  /* 0x000000c500aa7308 */ /* 0x000fe20000000800 */
[----:B0-----:R-:W-:Y:S01]  /*afa0*/  FADD.FTZ R14, R207, R14 ;  /* 0x0000000ecf0e7221 */ /* 0x001fe20000010000 */
[----:B------:R-:W-:Y:S01]  /*afb0*/  IADD3 R175, -R175, 0xb, RZ ;  /* 0x0000000bafaf7810 */ /* 0x000fe20007ffe1ff */
[-C--:B------:R-:W-:Y:S01]  /*afc0*/  FMUL.FTZ R38, R38, R153.reuse ;  /* 0x0000009926267220 */ /* 0x080fe20000410000 */
[-C--:B------:R-:W-:Y:S01]  /*afd0*/  FMUL.FTZ R39, R39, R153.reuse ;  /* 0x0000009927277220 */ /* 0x080fe20000410000 */
[-C--:B------:R-:W-:Y:S01]  /*afe0*/  FMUL.FTZ R42, R42, R153.reuse ;  /* 0x000000992a2a7220 */ /* 0x080fe20000410000 */
[-C--:B------:R-:W-:Y:S01]  /*aff0*/  FMUL.FTZ R43, R43, R153.reuse ;  /* 0x000000992b2b7220 */ /* 0x080fe20000410000 */
[----:B------:R0:W-:Y:S06]  /*b000*/  BAR.ARV R175, 0x100 ;  /* 0x000400af0000751d */ /* 0x0001ec0000002000 */
[----:B------:R-:W2:Y:S01]  /*b010*/  MUFU.EX2 R197, R162 ;  /* 0x000000a200c57308 */ /* 0x000ea20000000800 */
[----:B---3--:R-:W-:Y:S01]  /*b020*/  FADD.FTZ R14, R159, R14 ;  /* 0x0000000e9f0e7221 */ /* 0x008fe20000010000 */
[----:B------:R3:W-:Y:S01]  /*b030*/  @!P1 SYNCS.ARRIVE.TRANS64.RED.A1T0 RZ, [R154+URZ], RZ ;  /* 0x000000ff9aff99a7 */ /* 0x0007e2000810043f */
[-C--:B------:R-:W-:Y:S01]  /*b040*/  FMUL.FTZ R46, R46, R153.reuse ;  /* 0x000000992e2e7220 */ /* 0x080fe20000410000 */
[-C--:B------:R-:W-:Y:S01]  /*b050*/  FMUL.FTZ R47, R47, R153.reuse ;  /* 0x000000992f2f7220 */ /* 0x080fe20000410000 */
[-C--:B------:R-:W-:Y:S01]  /*b060*/  FMUL.FTZ R50, R50, R153.reuse ;  /* 0x0000009932327220 */ /* 0x080fe20000410000 */
[-C--:B------:R-:W-:Y:S01]  /*b070*/  FMUL.FTZ R51, R51, R153.reuse ;  /* 0x0000009933337220 */ /* 0x080fe20000410000 */
[-C--:B------:R-:W-:Y:S01]  /*b080*/  FMUL.FTZ R54, R54, R153.reuse ;  /* 0x0000009936367220 */ /* 0x080fe20000410000 */
[----:B------:R-:W4:Y:S01]  /*b090*/  MUFU.EX2 R163, R163 ;  /* 0x000000a300a37308 */ /* 0x000f220000000800 */
[-C--:B------:R-:W-:Y:S01]  /*b0a0*/  FMUL.FTZ R55, R55, R153.reuse ;  /* 0x0000009937377220 */ /* 0x080fe20000410000 */
[----:B---3--:R-:W-:Y:S01]  /*b0b0*/  F2FP.BF16.F32.PACK_AB R154, R165, R164 ;  /* 0x000000a4a59a723e */ /* 0x008fe200000010ff */
        /* <DEDUP_REMOVED lines=63> */
[----:B------:R-:W-:Y:S01]  /*b4b0*/  FMUL.FTZ R151, R151, R153 ;  /* 0x0000009997977220 */ /* 0x000fe20000410000 */
[----:B------:R-:W-:-:S02]  /*b4c0*/  F2FP.BF16.F32.PACK_AB R207, R159, R207 ;  /* 0x000000cf9fcf723e */ /* 0x000fc400000010ff */
[----:B------:R-:W-:Y:S02]  /*b4d0*/  F2FP.BF16.F32.PACK_AB R205, R155, R205 ;  /* 0x000000cd9bcd723e */ /* 0x000fe400000010ff */
[----:B------:R-:W-:Y:S01]  /*b4e0*/  F2FP.BF16.F32.PACK_AB R155, R167, R226 ;  /* 0x000000e2a79b723e */ /* 0x000fe200000010ff */
[----:B------:R-:W4:Y:S01]  /*b4f0*/  MUFU.EX2 R185, R185 ;  /* 0x000000b900b97308 */ /* 0x000f220000000800 */
[----:B---3--:R-:W-:Y:S01]  /*b500*/  FADD.FTZ R13, R184, R13 ;  /* 0x0000000db80d7221 */ /* 0x008fe20000010000 */
[----:B------:R-:W-:Y:S02]  /*b510*/  F2FP.BF16.F32.PACK_AB R160, R177, R160 ;  /* 0x000000a0b1a0723e */ /* 0x000fe400000010ff */
[----:B------:R-:W-:-:S04]  /*b520*/  F2FP.BF16.F32.PACK_AB R162, R181, R180 ;  /* 0x000000b4b5a2723e */ /* 0x000fc800000010ff */
[----:B------:R-:W3:Y:S01]  /*b530*/  MUFU.EX2 R174, R174 ;  /* 0x000000ae00ae7308 */ /* 0x000ee20000000800 */
[C---:B--2---:R-:W-:Y:S01]  /*b540*/  FADD.FTZ R169, R171.reuse, R14 ;  /* 0x0000000eaba97221 */ /* 0x044fe20000010000 */
[----:B------:R-:W-:-:S06]  /*b550*/  F2FP.BF16.F32.PACK_AB R157, R171, R157 ;  /* 0x0000009dab9d723e */ /* 0x000fcc00000010ff */
[----:B------:R-:W2:Y:S01]  /*b560*/  MUFU.EX2 R188, R188 ;  /* 0x000000bc00bc7308 */ /* 0x000ea20000000800 */
[C---:B----4-:R-:W-:Y:S01]  /*b570*/  FADD.FTZ R13, R185.reuse, R13 ;  /* 0x0000000db90d7221 */ /* 0x050fe20000010000 */
[----:B------:R-:W-:-:S06]  /*b580*/  F2FP.BF16.F32.PACK_AB R164, R185, R184 ;  /* 0x000000b8b9a4723e */ /* 0x000fcc00000010ff */
[----:B------:R-:W4:Y:S01]  /*b590*/  MUFU.EX2 R192, R192 ;  /* 0x000000c000c07308 */ /* 0x000f220000000800 */
[----:B---3--:R-:W-:-:S07]  /*b5a0*/  FADD.FTZ R169, R174, R169 ;  /* 0x000000a9aea97221 */ /* 0x008fce0000010000 */
[----:B------:R-:W3:Y:S01]  /*b5b0*/  MUFU.EX2 R189, R189 ;  /* 0x000000bd00bd7308 */ /* 0x000ee20000000800 */
[----:B--2---:R-:W-:-:S07]  /*b5c0*/  FADD.FTZ R13, R188, R13 ;  /* 0x0000000dbc0d7221 */ /* 0x004fce0000010000 */
[----:B------:R-:W2:Y:S01]  /*b5d0*/  MUFU.EX2 R161, R178 ;  /* 0x000000b200a17308 */ /* 0x000ea20000000800 */
[----:B----4-:R-:W-:-:S07]  /*b5e0*/  FADD.FTZ R14, R192, R169 ;  /* 0x000000a9c00e7221 */ /* 0x010fce0000010000 */
[----:B------:R-:W4:Y:S01]  /*b5f0*/  MUFU.EX2 R179, R179 ;  /* 0x000000b300b37308 */ /* 0x000f220000000800 */
[C---:B---3--:R-:W-:Y:S01]  /*b600*/  FADD.FTZ R13, R189.reuse, R13 ;  /* 0x0000000dbd0d7221 */ /* 0x048fe20000010000 */
[----:B------:R-:W-:-:S03]  /*b610*/  F2FP.BF16.F32.PACK_AB R166, R189, R188 ;  /* 0x000000bcbda6723e */ /* 0x000fc600000010ff */
[----:B------:R-:W-:-:S03]  /*b620*/  FADD.FTZ R172, R168, R13 ;  /* 0x0000000da8ac7221 */ /* 0x000fc60000010000 */
[----:B------:R-:W3:Y:S01]  /*b630*/  MUFU.EX2 R193, R193 ;  /* 0x000000c100c17308 */ /* 0x000ee20000000800 */
[----:B--2---:R-:W-:-:S07]  /*b640*/  FADD.FTZ R14, R161, R14 ;  /* 0x0000000ea10e7221 */ /* 0x004fce0000010000 */
[----:B------:R-:W2:Y:S01]  /*b650*/  MUFU.EX2 R182, R182 ;  /* 0x000000b600b67308 */ /* 0x000ea20000000800 */
[C---:B----4-:R-:W-:Y:S01]  /*b660*/  FADD.FTZ R153, R179.reuse, R14 ;  /* 0x0000000eb3997221 */ /* 0x050fe20000010000 */
[----:B------:R-:W-:-:S06]  /*b670*/  F2FP.BF16.F32.PACK_AB R161, R179, R161 ;  /* 0x000000a1b3a1723e */ /* 0x000fcc00000010ff */
[----:B------:R-:W4:Y:S01]  /*b680*/  MUFU.EX2 R183, R183 ;  /* 0x000000b700b77308 */ /* 0x000f220000000800 */
[C---:B---3--:R-:W-:Y:S01]  /*b690*/  FADD.FTZ R13, R193.reuse, R172 ;  /* 0x000000acc10d7221 */ /* 0x048fe20000010000 */
[----:B------:R-:W-:-:S06]  /*b6a0*/  F2FP.BF16.F32.PACK_AB R168, R193, R168 ;  /* 0x000000a8c1a8723e */ /* 0x000fcc00000010ff */
[----:B------:R-:W3:Y:S01]  /*b6b0*/  MUFU.EX2 R165, R186 ;  /* 0x000000ba00a57308 */ /* 0x000ee20000000800 */
[----:B--2---:R-:W-:Y:S01]  /*b6c0*/  FADD.FTZ R172, R182, R153 ;  /* 0x00000099b6ac7221 */ /* 0x004fe20000010000 */
[----:B------:R-:W-:-:S06]  /*b6d0*/  F2FP.BF16.F32.PACK_AB R153, R163, R197 ;  /* 0x000000c5a399723e */ /* 0x000fcc00000010ff */
[----:B------:R-:W2:Y:S01]  /*b6e0*/  MUFU.EX2 R187, R187 ;  /* 0x000000bb00bb7308 */ /* 0x000ea20000000800 */
[----:B----4-:R-:W-:-:S07]  /*b6f0*/  FADD.FTZ R172, R183, R172 ;  /* 0x000000acb7ac7221 */ /* 0x010fce0000010000 */
[----:B------:R-:W4:Y:S01]  /*b700*/  MUFU.EX2 R190, R190 ;  /* 0x000000be00be7308 */ /* 0x000f220000000800 */
[----:B---3--:R-:W-:-:S07]  /*b710*/  FADD.FTZ R172, R165, R172 ;  /* 0x000000aca5ac7221 */ /* 0x008fce0000010000 */
[----:B------:R-:W3:Y:S01]  /*b720*/  MUFU.EX2 R191, R191 ;  /* 0x000000bf00bf7308 */ /* 0x000ee20000000800 */
[C---:B--2---:R-:W-:Y:S01]  /*b730*/  FADD.FTZ R159, R187.reuse, R172 ;  /* 0x000000acbb9f7221 */ /* 0x044fe20000010000 */
[----:B------:R-:W-:-:S06]  /*b740*/  F2FP.BF16.F32.PACK_AB R165, R187, R165 ;  /* 0x000000a5bba5723e */ /* 0x000fcc00000010ff */
[----:B------:R-:W2:Y:S01]  /*b750*/  MUFU.EX2 R169, R194 ;  /* 0x000000c200a97308 */ /* 0x000ea20000000800 */
[----:B----4-:R-:W-:Y:S01]  /*b760*/  FADD.FTZ R172, R190, R159 ;  /* 0x0000009fbeac7221 */ /* 0x010fe20000010000 */
[----:B------:R-:W-:-:S06]  /*b770*/  F2FP.BF16.F32.PACK_AB R159, R192, R174 ;  /* 0x000000aec09f723e */ /* 0x000fcc00000010ff */
[----:B------:R-:W4:Y:S01]  /*b780*/  MUFU.EX2 R14, R195 ;  /* 0x000000c3000e7308 */ /* 0x000f220000000800 */
[----:B---3--:R-:W-:-:S07]  /*b790*/  FADD.FTZ R172, R191, R172 ;  /* 0x000000acbfac7221 */ /* 0x008fce0000010000 */
[----:B------:R-:W3:Y:S01]  /*b7a0*/  MUFU.EX2 R196, R196 ;  /* 0x000000c400c47308 */ /* 0x000ee20000000800 */
[----:B--2---:R-:W-:-:S07]  /*b7b0*/  FADD.FTZ R163, R169, R172 ;  /* 0x000000aca9a37221 */ /* 0x004fce0000010000 */
[----:B------:R-:W2:Y:S01]  /*b7c0*/  MUFU.EX2 R198, R198 ;  /* 0x000000c600c67308 */ /* 0x000ea20000000800 */
[C---:B----4-:R-:W-:Y:S01]  /*b7d0*/  FADD.FTZ R167, R14.reuse, R163 ;  /* 0x000000a30ea77221 */ /* 0x050fe20000010000 */
[----:B------:R-:W-:Y:S02]  /*b7e0*/  F2FP.BF16.F32.PACK_AB R169, R14, R169 ;  /* 0x000000a90ea9723e */ /* 0x000fe400000010ff */
[----:B------:R-:W-:-:S04]  /*b7f0*/  F2FP.BF16.F32.PACK_AB R163, R183, R182 ;  /* 0x000000b6b7a3723e */ /* 0x000fc800000010ff */
[----:B------:R-:W4:Y:S01]  /*b800*/  MUFU.EX2 R199, R199 ;  /* 0x000000c700c77308 */ /* 0x000f220000000800 */
[----:B---3--:R-:W-:-:S04]  /*b810*/  FADD.FTZ R13, R196, R13 ;  /* 0x0000000dc40d7221 */ /* 0x008fc80000010000 */
[C---:B------:R-:W-:Y:S01]  /*b820*/  FADD.FTZ R13, R170.reuse, R13 ;  /* 0x0000000daa0d7221 */ /* 0x040fe20000010000 */
[----:B------:R-:W-:Y:S01]  /*b830*/  F2FP.BF16.F32.PACK_AB R170, R170, R196 ;  /* 0x000000c4aaaa723e */ /* 0x000fe200000010ff */
[----:B--2---:R-:W-:Y:S01]  /*b840*/  FADD.FTZ R172, R198, R167 ;  /* 0x000000a7c6ac7221 */ /* 0x004fe20000010000 */
[----:B------:R-:W-:-:S03]  /*b850*/  F2FP.BF16.F32.PACK_AB R167, R191, R190 ;  /* 0x000000bebfa7723e */ /* 0x000fc600000010ff */
[C---:B----4-:R-:W-:Y:S01]  /*b860*/  FADD.FTZ R14, R199.reuse, R172 ;  /* 0x000000acc70e7221 */ /* 0x050fe20000010000 */
[----:B------:R-:W-:Y:S01]  /*b870*/  F2FP.BF16.F32.PACK_AB R171, R199, R198 ;  /* 0x000000c6c7ab723e */ /* 0x000fe200000010ff */
[----:B0-----:R-:W-:Y:S06]  /*b880*/  @!P0 BRA `(.L_x_9795) ;  /* 0x0000000000048947 */ /* 0x001fec0003800000 */
[----:B------:R-:W-:Y:S01]  /*b890*/  BPT.TRAP 0x1 ;  /* 0x000000040000795c */ /* 0x000fe20000300000 */
.L_x_9795:
[----:B------:R0:W2:Y:S01]  /*b8a0*/  SYNCS.PHASECHK.TRANS64.TRYWAIT P3, [R21+URZ+0x22850], R217 ;  /* 0x022850d9150075a7 */ /* 0x0000a2000806017f */
[----:B------:R-:W-:Y:S05]  /*b8b0*/  @!P0 BRA `(.L_x_9796) ;  /* 0x0000000000048947 */ /* 0x000fea0003800000 */
[----:B------:R-:W-:Y:S01]  /*b8c0*/  BPT.TRAP 0x1 ;  /* 0x000000040000795c */ /* 0x000fe20000300000 */
.L_x_9796:
[----:B------:R-:W-:Y:S04]  /*b8d0*/  BSSY B0, `(.L_x_9797) ;  /* 0x0000004000007945 */ /* 0x000fe80003800000 */
[----:B--2---:R-:W-:Y:S05]  /*b8e0*/  @P3 BRA `(.L_x_9798) ;  /* 0x0000000000083947 */ /* 0x004fea0003800000 */
[----:B------:R-:W2:Y:S02]  /*b8f0*/  SYNCS.PHASECHK.TRANS64.TRYWAIT P3, [R21+URZ+0x22850], R217 ;  /* 0x022850d9150075a7 */ /* 0x000ea4000806017f */
[----:B--2---:R-:W-:Y:S05]  /*b900*/  @!P3 BRA `(.L_x_9799) ;  /* 0x000000b400fcb947 */ /* 0x004fea0003800000 */
.L_x_9798:
[----:B------:R-:W-:Y:S05]  /*b910*/  BSYNC B0 ;  /* 0x0000000000007941 */ /* 0x000fea0003800000 */
.L_x_9797:
[----:B------:R-:W3:Y:S01]  /*b920*/  S2R R174, SR_TID.X ;  /* 0x0000000000ae7919 */ /* 0x000ee20000002100 */
[----:B------:R-:W-:Y:S01]  /*b930*/  IMAD.MOV.U32 R173, RZ, RZ, 0x40000040 ;  /* 0x40000040ffad7424 */ /* 0x000fe200078e00ff */
[----:B------:R-:W-:Y:S05]  /*b940*/  WARPSYNC.ALL ;  /* 0x0000000000007948 */ /* 0x000fea0003800000 */
[----:B------:R-:W-:Y:S01]  /*b950*/  R2UR UR7, R173 ;  /* 0x00000000ad0772ca */ /* 0x000fe200000e0000 */
[----:B------:R-:W-:Y:S02]  /*b960*/  IMAD R172, R200, 0xc00, R15 ;  /* 0x00000c00c8ac7824 */ /* 0x000fe400078e020f */
[----:B------:R-:W-:-:S02]  /*b970*/  IMAD.MOV.U32 R179, RZ, RZ, 0x40000040 ;  /* 0x40000040ffb37424 */ /* 0x000fc400078e00ff */
[C---:B------:R-:W-:Y:S01]  /*b980*/  VIADD R178, R172.reuse, 0x80 ;  /* 0x00000080acb27836 */ /* 0x040fe20000000000 */
[----:B------:R-:W-:Y:S01]  /*b990*/  R2UR UR6, R172 ;  /* 0x00000000ac0672ca */ /* 0x000fe200000e0000 */
[----:B012---:R-:W-:-:S05]  /*b9a0*/  @!P1 VIADD R21, R21, 0x22860 ;  /* 0x0002286015159836 */ /* 0x007fca0000000000 */
[----:B------:R-:W-:Y:S02]  /*b9b0*/  @!P1 PRMT R21, RZ, 0x654, R21 ;  /* 0x00000654ff159816 */ /* 0x000fe40000000015 */
[----:B---3--:R-:W-:-:S05]  /*b9c0*/  SHF.R.U32.HI R174, RZ, 0x7, R174 ;  /* 0x00000007ffae7819 */ /* 0x008fca00000116ae */
[----:B------:R-:W-:-:S05]  /*b9d0*/  VIADD R173, R174, 0x8 ;  /* 0x00000008aead7836 */ /* 0x000fca0000000000 */
[----:B------:R0:W-:Y:S02]  /*b9e0*/  BAR.SYNC.DEFER_BLOCKING R173, 0x100 ;  /* 0x000400ad0000751d */ /* 0x0001e40000010000 */
[----:B0-----:R-:W-:-:S04]  /*b9f0*/  IMAD.MOV.U32 R173, RZ, RZ, 0x40000040 ;  /* 0x40000040ffad7424 */ /* 0x001fc800078e00ff */
[----:B------:R-:W-:-:S06]  /*ba00*/  WARPGROUP.ARRIVE ;  /* 0x00000000000079c5 */ /* 0x000fcc0000000000 */
[----:B------:R-:W-:Y:S01]  /*ba10*/  HGMMA.64x256x16.F32.BF16 R24, R204, gdesc[UR4].tnspB, R24, gsb0 ;  /* 0x43e00004cc187df0 */ /* 0x000fe20008001818 */
[----:B------:R-:W-:Y:S02]  /*ba20*/  R2UR UR6, R178 ;  /* 0x00000000b20672ca */ /* 0x000fe400000e0000 */
[----:B------:R-:W-:Y:S01]  /*ba30*/  R2UR UR7, R179 ;  /* 0x00000000b30772ca */ /* 0x000fe200000e0000 */
[----:B------:R-:W-:Y:S02]  /*ba40*/  WARPGROUP.DEPBAR.LE gsb0, 0x0 ;  /* 0x00008000000079c5 */ /* 0x000fe40000010000 */
[----:B------:R-:W-:Y:S01]  /*ba50*/  WARPGROUP.ARRIVE ;  /* 0x00000000000079c5 */ /* 0x000fe20000000000 */
[----:B------:R-:W-:Y:S02]  /*ba60*/  IMAD.MOV.U32 R205, RZ, RZ, R176 ;  /* 0x000000ffffcd7224 */ /* 0x000fe400078e00b0 */
[----:B------:R-:W-:-:S15]  /*ba70*/  IMAD.MOV.U32 R206, RZ, RZ, R12 ;  /* 0x000000ffffce7224 */ /* 0x000fde00078e000c */
[----:B------:R-:W-:-:S04]  /*ba80*/  NOP ;  /* 0x0000000000007918 */ /* 0x000fc80000000000 */
        /* <DEDUP_REMOVED lines=33> */
[----:B------:R-:W-:Y:S05]  /*bca0*/  @P2 BRA `(.L_x_9800) ;  /* 0xffffffe000582947 */ /* 0x000fea000383ffff */
.L_x_9790:
[----:B------:R-:W-:Y:S05]  /*bcb0*/  WARPSYNC.ALL ;  /* 0x0000000000007948 */ /* 0x000fea0003800000 */
[----:B------:R-:W2:Y:S01]  /*bcc0*/  SHFL.BFLY PT, R0, R13, 0x2, 0x1f ;  /* 0x0c401f000d007f89 */ /* 0x000ea200000e0000 */
[----:B------:R-:W-:Y:S01]  /*bcd0*/  VIADD R200, R200, 0x1 ;  /* 0x00000001c8c87836 */ /* 0x000fe20000000000 */
[----:B------:R3:W-:Y:S08]  /*bce0*/  BAR.ARV R175, 0x100 ;  /* 0x000400af0000751d */ /* 0x0007f00000002000 */
[----:B------:R-:W-:Y:S06]  /*bcf0*/  BAR.ARV 0x8, 0x180 ;  /* 0x0206000000007b1d */ /* 0x000fec0000002000 */
[C---:B------:R-:W-:Y:S01]  /*bd00*/  ISETP.NE.AND P0, PT, R200.reuse, 0x2, PT ;  /* 0x00000002c800780c */ /* 0x040fe20003f05270 */
[----:B------:R-:W-:Y:S01]  /*bd10*/  IMAD.MOV.U32 R6, RZ, RZ, -0x800000 ;  /* 0xff800000ff067424 */ /* 0x000fe200078e00ff */
[----:B------:R-:W4:Y:S01]  /*bd20*/  SHFL.BFLY PT, R5, R14, 0x2, 0x1f ;  /* 0x0c401f000e057f89 */ /* 0x000f2200000e0000 */
[----:B------:R-:W-:Y:S01]  /*bd30*/  PLOP3.LUT P1, PT, PT, PT, PT, 0x8, 0x0 ;  /* 0x000000000000781c */ /* 0x000fe20003f2e170 */
[----:B------:R-:W-:Y:S01]  /*bd40*/  VIADD R223, R223, 0x1 ;  /* 0x00000001dfdf7836 */ /* 0x000fe20000000000 */
[----:B------:R-:W-:Y:S01]  /*bd50*/  SEL R200, R200, RZ, P0 ;  /* 0x000000ffc8c87207 */ /* 0x000fe20000000000 */
[----:B--2---:R-:W-:-:S05]  /*bd60*/  FADD.FTZ R0, R0, R13 ;  /* 0x0000000d00007221 */ /* 0x004fca0000010000 */
[----:B------:R-:W2:Y:S01]  /*bd70*/  SHFL.BFLY PT, R7, R0, 0x1, 0x1f ;  /* 0x0c201f0000077f89 */ /* 0x000ea200000e0000 */
[----:B----4-:R-:W-:Y:S01]  /*bd80*/  FADD.FTZ R4, R5, R14 ;  /* 0x0000000e05047221 */ /* 0x010fe20000010000 */
[----:B------:R-:W-:-:S04]  /*bd90*/  IMAD.MOV.U32 R5, RZ, RZ, RZ ;  /* 0x000000ffff057224 */ /* 0x000fc800078e00ff */
[----:B------:R-:W4:Y:S01]  /*bda0*/  SHFL.BFLY PT, R9, R4, 0x1, 0x1f ;  /* 0x0c201f0004097f89 */ /* 0x000f2200000e0000 */
[----:B--2---:R-:W-:Y:S01]  /*bdb0*/  FADD.FTZ R7, R0, R7 ;  /* 0x0000000700077221 */ /* 0x004fe20000010000 */
[----:B------:R-:W-:-:S04]  /*bdc0*/  IMAD.MOV.U32 R0, RZ, RZ, RZ ;  /* 0x000000ffff007224 */ /* 0x000fc800078e00ff */
[----:B------:R-:W-:-:S13]  /*bdd0*/  FSETP.NE.FTZ.AND P2, PT, R7, RZ, PT ;  /* 0x000000ff0700720b */ /* 0x000fda0003f55000 */
[----:B------:R-:W2:Y:S01]  /*bde0*/  @P2 MUFU.RCP R5, R7 ;  /* 0x0000000700052308 */ /* 0x000ea20000001000 */
[----:B------:R-:W-:Y:S01]  /*bdf0*/  @P2 FMUL.FTZ R18, R3, 0.69314718246459960938 ;  /* 0x3f31721803122820 */ /* 0x000fe20000410000 */
[----:B----4-:R-:W-:Y:S01]  /*be00*/  FADD.FTZ R8, R4, R9 ;  /* 0x0000000904087221 */ /* 0x010fe20000010000 */
[----:B------:R-:W-:-:S04]  /*be10*/  SEL R9, RZ, 0x1, P0 ;  /* 0x00000001ff097807 */ /* 0x000fc80000000000 */
[----:B------:R-:W-:Y:S01]  /*be20*/  FSETP.NE.FTZ.AND P3, PT, R8, RZ, PT ;  /* 0x000000ff0800720b */ /* 0x000fe20003f75000 */
[----:B01----:R-:W0:Y:S01]  /*be30*/  @P2 MUFU.LG2 R21, R7 ;  /* 0x0000000700152308 */ /* 0x003e220000000c00 */
[----:B------:R-:W-:Y:S01]  /*be40*/  LOP3.LUT R208, R208, R9, RZ, 0x3c, !PT ;  /* 0x00000009d0d07212 */ /* 0x000fe200078e3cff */
[-C--:B--2---:R-:W-:Y:S01]  /*be50*/  FMUL.FTZ R167, R88, R5.reuse ;  /* 0x0000000558a77220 */ /* 0x084fe20000410000 */
[-C--:B------:R-:W-:Y:S01]  /*be60*/  FMUL.FTZ R161, R64, R5.reuse ;  /* 0x0000000540a17220 */ /* 0x080fe20000410000 */
[----:B------:R-:W-:-:S08]  /*be70*/  FMUL.FTZ R160, R60, R5 ;  /* 0x000000053ca07220 */ /* 0x000fd00000410000 */
[----:B------:R-:W1:Y:S01]  /*be80*/  @P3 MUFU.RCP R0, R8 ;  /* 0x0000000800003308 */ /* 0x000e620000001000 */
[----:B------:R-:W-:Y:S01]  /*be90*/  @P3 FMUL.FTZ R20, R3, 0.69314718246459960938 ;  /* 0x3f31721803143820 */ /* 0x000fe20000410000 */
[-C--:B------:R-:W-:Y:S01]  /*bea0*/  FMUL.FTZ R159, R56, R5.reuse ;  /* 0x00000005389f7220 */ /* 0x080fe20000410000 */
[-C--:B------:R-:W-:Y:S01]  /*beb0*/  FMUL.FTZ R24, R24, R5.reuse ;  /* 0x0000000518187220 */ /* 0x080fe20000410000 */
[-C--:B------:R-:W-:Y:S01]  /*bec0*/  FMUL.FTZ R25, R25, R5.reuse ;  /* 0x0000000519197220 */ /* 0x080fe20000410000 */
[----:B0-----:R-:W-:Y:S01]  /*bed0*/  @P2 FMUL.FTZ R21, R21, 0.69314718246459960938 ;  /* 0x3f31721815152820 */ /* 0x001fe20000410000 */
        /* <DEDUP_REMOVED lines=126> */
[----:B------:R-:W-:-:S07]  /*c6c0*/  @P3 FFMA.FTZ R5, R20, R176, R39 ;  /* 0x000000b014053223 */ /* 0x000fce0000010027 */
.L_x_9749:
[----:B------:R-:W-:Y:S05]  /*c6d0*/  WARPSYNC.ALL ;  /* 0x0000000000007948 */ /* 0x000fea0003800000 */
        /* <DEDUP_REMOVED lines=9> */
[----:B------:R-:W2:Y:S01]  /*c770*/  LDL R12, [R1+0x4] ;  /* 0x00000400010c7983 */ /* 0x000ea20000100800 */
[----:B------:R-:W-:Y:S05]  /*c780*/  WARPSYNC.ALL ;  /* 0x0000000000007948 */ /* 0x000fea0003800000 */
[----:B------:R-:W3:Y:S01]  /*c790*/  S2R R39, SR_SWINHI ;  /* 0x0000000000277919 */ /* 0x000ee20000002f00 */
[----:B------:R-:W-:Y:S01]  /*c7a0*/  F2FP.BF16.F32.PACK_AB R24, R25, R24 ;  /* 0x000000181918723e */ /* 0x000fe200000010ff */
[----:B------:R-:W-:Y:S01]  /*c7b0*/  ULDC.64 UR4, c[0x0][0xc00] ;  /* 0x0003000000047ab9 */ /* 0x000fe20000000a00 */
        /* <DEDUP_REMOVED lines=15> */
[----:B------:R-:W-:Y:S02]  /*c8b0*/  MOV R20, R18 ;  /* 0x0000001200147202 */ /* 0x000fe40000000f00 */
[----:B---3--:R-:W-:Y:S02]  /*c8c0*/  MOV R21, R39 ;  /* 0x0000002700157202 */ /* 0x008fe40000000f00 */
        /* <DEDUP_REMOVED lines=21> */
[----:B------:R-:W3:Y:S08]  /*ca20*/  LDC R0, c[0x0][0xbe8] ;  /* 0x0002fa00ff007b82 */ /* 0x000ef00000000800 */
[----:B------:R-:W-:Y:S01]  /*ca30*/  BAR.SYNC.DEFER_BLOCKING 0x1, 0x100 ;  /* 0x0044000000007b1d */ /* 0x000fe20000010000 */
[----:B--2---:R-:W-:-:S03]  /*ca40*/  IMAD.WIDE R142, R12, 0x2, R20 ;  /* 0x000000020c8e7825 */ /* 0x004fc600078e0214 */
[C---:B------:R-:W-:Y:S02]  /*ca50*/  IADD3 R12, P1, R142.reuse, 0x20, RZ ;  /* 0x000000208e0c7810 */ /* 0x040fe40007f3e0ff */
[C---:B-----5:R-:W-:Y:S02]  /*ca60*/  IADD3 R38, P2, R142.reuse, 0x40, RZ ;  /* 0x000000408e267810 */ /* 0x060fe40007f5e0ff */
[----:B------:R-:W-:Y:S01]  /*ca70*/  IADD3 R46, P3, R142, 0x60, RZ ;  /* 0x000000608e2e7810 */ /* 0x000fe20007f7e0ff */
[--C-:B------:R-:W-:Y:S01]  /*ca80*/  IMAD.X R55, RZ, RZ, R143.reuse, P1 ;  /* 0x000000ffff377224 */ /* 0x100fe200008e068f */
[----:B------:R-:W-:Y:S01]  /*ca90*/  LOP3.LUT R173, R12, 0x380, RZ, 0xc0, !PT ;  /* 0x000003800cad7812 */ /* 0x000fe200078ec0ff */
[--C-:B------:R-:W-:Y:S01]  /*caa0*/  IMAD.X R95, RZ, RZ, R143.reuse, P2 ;  /* 0x000000ffff5f7224 */ /* 0x100fe200010e068f */
[----:B------:R-:W-:Y:S01]  /*cab0*/  LOP3.LUT R54, R38, 0x380, RZ, 0xc0, !PT ;  /* 0x0000038026367812 */ /* 0x000fe200078ec0ff */
[----:B------:R-:W-:Y:S01]  /*cac0*/  IMAD.X R99, RZ, RZ, R143, P3 ;  /* 0x000000ffff637224 */ /* 0x000fe200018e068f */
[----:B------:R-:W-:-:S02]  /*cad0*/  LOP3.LUT R94, R46, 0x380, RZ, 0xc0, !PT ;  /* 0x000003802e5e7812 */ /* 0x000fc400078ec0ff */
[----:B------:R-:W-:Y:S02]  /*cae0*/  SHF.R.U64 R173, R173, 0x3, RZ ;  /* 0x00000003adad7819 */ /* 0x000fe400000012ff */
[----:B-1----:R-:W-:Y:S02]  /*caf0*/  IADD3 R88, P4, R142, 0x4000, RZ ;  /* 0x000040008e587810 */ /* 0x002fe40007f9e0ff */
[----:B------:R-:W-:Y:S02]  /*cb00*/  SHF.R.U64 R181, R54, 0x3, RZ ;  /* 0x0000000336b57819 */ /* 0x000fe400000012ff */
[----:B------:R-:W-:Y:S01]  /*cb10*/  IADD3 R106, P5, R142, 0x4020, RZ ;  /* 0x000040208e6a7810 */ /* 0x000fe20007fbe0ff */
[--C-:B------:R-:W-:Y:S01]  /*cb20*/  IMAD.X R103, RZ, RZ, R143.reuse, P4 ;  /* 0x000000ffff677224 */ /* 0x100fe200020e068f */
[----:B------:R-:W-:Y:S02]  /*cb30*/  SHF.R.U64 R183, R94, 0x3, RZ ;  /* 0x000000035eb77819 */ /* 0x000fe400000012ff */
[----:B------:R-:W-:Y:S01]  /*cb40*/  IADD3 R110, P0, R142, 0x4040, RZ ;  /* 0x000040408e6e7810 */ /* 0x000fe20007f1e0ff */
[----:B------:R-:W-:Y:S01]  /*cb50*/  IMAD.X R107, RZ, RZ, R143, P5 ;  /* 0x000000ffff6b7224 */ /* 0x000fe200028e068f */
[----:B------:R-:W-:-:S02]  /*cb60*/  LOP3.LUT R54, R173, R12, RZ, 0x3c, !PT ;  /* 0x0000000cad367212 */ /* 0x000fc400078e3cff */
[----:B------:R-:W-:Y:S01]  /*cb70*/  IADD3 R118, P2, R142, 0x8000, RZ ;  /* 0x000080008e767810 */ /* 0x000fe20007f5e0ff */
[--C-:B------:R-:W-:Y:S01]  /*cb80*/  IMAD.X R111, RZ, RZ, R143.reuse, P0 ;  /* 0x000000ffff6f7224 */ /* 0x100fe200000e068f */
[----:B------:R-:W-:Y:S02]  /*cb90*/  LOP3.LUT R94, R181, R38, RZ, 0x3c, !PT ;  /* 0x00000026b55e7212 */ /* 0x000fe400078e3cff */
[----:B------:R-:W-:Y:S01]  /*cba0*/  LOP3.LUT R173, R88, 0x380, RZ, 0xc0, !PT ;  /* 0x0000038058ad7812 */ /* 0x000fe200078ec0ff */
[----:B------:R-:W-:Y:S01]  /*cbb0*/  IMAD.X R119, RZ, RZ, R143, P2 ;  /* 0x000000ffff777224 */ /* 0x000fe200010e068f */
[----:B------:R-:W-:Y:S02]  /*cbc0*/  LOP3.LUT R181, R106, 0x380, RZ, 0xc0, !PT ;  /* 0x000003806ab57812 */ /* 0x000fe400078ec0ff */
[----:B------:R-:W-:Y:S02]  /*cbd0*/  LOP3.LUT R47, R142, 0x380, RZ, 0xc0, !PT ;  /* 0x000003808e2f7812 */ /* 0x000fe400078ec0ff */
[----:B------:R-:W-:-:S02]  /*cbe0*/  LOP3.LUT R98, R183, R46, RZ, 0x3c, !PT ;  /* 0x0000002eb7627212 */ /* 0x000fc400078e3cff */
[C---:B------:R-:W-:Y:S02]  /*cbf0*/  IADD3 R114, P1, R142.reuse, 0x4060, RZ ;  /* 0x000040608e727810 */ /* 0x040fe40007f3e0ff */
[----:B------:R-:W-:Y:S02]  /*cc00*/  IADD3 R122, P3, R142, 0x8020, RZ ;  /* 0x000080208e7a7810 */ /* 0x000fe40007f7e0ff */
[----:B------:R-:W-:Y:S01]  /*cc10*/  LOP3.LUT R183, R110, 0x380, RZ, 0xc0, !PT ;  /* 0x000003806eb77812 */ /* 0x000fe200078ec0ff */
[--C-:B------:R-:W-:Y:S01]  /*cc20*/  IMAD.X R115, RZ, RZ, R143.reuse, P1 ;  /* 0x000000ffff737224 */ /* 0x100fe200008e068f */
[----:B------:R-:W-:Y:S01]  /*cc30*/  SHF.R.U64 R173, R173, 0x3, RZ ;  /* 0x00000003adad7819 */ /* 0x000fe200000012ff */
[----:B------:R-:W-:Y:S01]  /*cc40*/  IMAD.X R123, RZ, RZ, R143, P3 ;  /* 0x000000ffff7b7224 */ /* 0x000fe200018e068f */
[----:B------:R-:W-:Y:S02]  /*cc50*/  SHF.R.U64 R181, R181, 0x3, RZ ;  /* 0x00000003b5b57819 */ /* 0x000fe400000012ff */
[----:B------:R-:W-:-:S02]  /*cc60*/  IADD3 R151, P2, R142, 0xc040, RZ ;  /* 0x0000c0408e977810 */ /* 0x000fc40007f5e0ff */
[----:B------:R-:W-:Y:S02]  /*cc70*/  SHF.R.U64 R47, R47, 0x3, RZ ;  /* 0x000000032f2f7819 */ /* 0x000fe400000012ff */
[----:B------:R-:W-:Y:S01]  /*cc80*/  SHF.R.U64 R183, R183, 0x3, RZ ;  /* 0x00000003b7b77819 */ /* 0x000fe200000012ff */
[--C-:B------:R-:W-:Y:S01]  /*cc90*/  IMAD.X R39, RZ, RZ, R143.reuse, P2 ;  /* 0x000000ffff277224 */ /* 0x100fe200010e068f */
[----:B------:R-:W-:Y:S02]  /*cca0*/  IADD3 R126, P4, R142, 0x8040, RZ ;  /* 0x000080408e7e7810 */ /* 0x000fe40007f9e0ff */
[----:B------:R-:W-:Y:S02]  /*ccb0*/  LOP3.LUT R185, R114, 0x380, RZ, 0xc0, !PT ;  /* 0x0000038072b97812 */ /* 0x000fe400078ec0ff */
[----:B------:R-:W-:Y:S01]  /*ccc0*/  LOP3.LUT R102, R173, R88, RZ, 0x3c, !PT ;  /* 0x00000058ad667212 */ /* 0x000fe200078e3cff */
[----:B------:R-:W-:Y:S01]  /*ccd0*/  IMAD.X R127, RZ, RZ, R143, P4 ;  /* 0x000000ffff7f7224 */ /* 0x000fe200020e068f */
[----:B------:R-:W-:-:S02]  /*cce0*/  IADD3 R130, P5, R142, 0x8060, RZ ;  /* 0x000080608e827810 */ /* 0x000fc40007fbe0ff */
[C---:B------:R-:W-:Y:S02]  /*ccf0*/  IADD3 R134, P0, R142.reuse, 0xc000, RZ ;  /* 0x0000c0008e867810 */ /* 0x040fe40007f1e0ff */
[C---:B------:R-:W-:Y:S01]  /*cd00*/  IADD3 R138, P1, R142.reuse, 0xc020, RZ ;  /* 0x0000c0208e8a7810 */ /* 0x040fe20007f3e0ff */
[--C-:B------:R-:W-:Y:S01]  /*cd10*/  IMAD.X R131, RZ, RZ, R143.reuse, P5 ;  /* 0x000000ffff837224 */ /* 0x100fe200028e068f */
[----:B------:R-:W-:Y:S01]  /*cd20*/  IADD3 R172, P3, R142, 0xc060, RZ ;  /* 0x0000c0608eac7810 */ /* 0x000fe20007f7e0ff */
[--C-:B------:R-:W-:Y:S01]  /*cd30*/  IMAD.X R135, RZ, RZ, R143.reuse, P0 ;  /* 0x000000ffff877224 */ /* 0x100fe200000e068f */
[----:B------:R-:W-:Y:S01]  /*cd40*/  LOP3.LUT R106, R181, R106, RZ, 0x3c, !PT ;  /* 0x0000006ab56a7212 */ /* 0x000fe200078e3cff */
[--C-:B------:R-:W-:Y:S01]  /*cd50*/  IMAD.X R139, RZ, RZ, R143.reuse, P1 ;  /* 0x000000ffff8b7224 */ /* 0x100fe200008e068f */
[----:B------:R-:W-:Y:S02]  /*cd60*/  LOP3.LUT R173, R118, 0x380, RZ, 0xc0, !PT ;  /* 0x0000038076ad7812 */ /* 0x000fe400078ec0ff */
[----:B------:R-:W-:Y:S01]  /*cd70*/  LOP3.LUT R142, R47, R142, RZ, 0x3c, !PT ;  /* 0x0000008e2f8e7212 */ /* 0x000fe200078e3cff */
[----:B------:R-:W-:Y:S01]  /*cd80*/  IMAD.X R47, RZ, RZ, R143, P3 ;  /* 0x000000ffff2f7224 */ /* 0x000fe200018e068f */
[----:B------:R-:W-:-:S02]  /*cd90*/  LOP3.LUT R181, R122, 0x380, RZ, 0xc0, !PT ;  /* 0x000003807ab57812 */ /* 0x000fc400078ec0ff */
[----:B------:R-:W-:Y:S02]  /*cda0*/  LOP3.LUT R12, R151, 0x380, RZ, 0xc0, !PT ;  /* 0x00000380970c7812 */ /* 0x000fe400078ec0ff */
[----:B------:R-:W-:Y:S02]  /*cdb0*/  LOP3.LUT R110, R183, R110, RZ, 0x3c, !PT ;  /* 0x0000006eb76e7212 */ /* 0x000fe400078e3cff */
[----:B------:R-:W-:Y:S02]  /*cdc0*/  SHF.R.U64 R185, R185, 0x3, RZ ;  /* 0x00000003b9b97819 */ /* 0x000fe400000012ff */
[----:B------:R-:W-:Y:S02]  /*cdd0*/  LOP3.LUT R183, R126, 0x380, RZ, 0xc0, !PT ;  /* 0x000003807eb77812 */ /* 0x000fe400078ec0ff */
[----:B------:R-:W-:Y:S02]  /*cde0*/  SHF.R.U64 R173, R173, 0x3, RZ ;  /* 0x00000003adad7819 */ /* 0x000fe400000012ff */
[----:B------:R-:W-:-:S02]  /*cdf0*/  SHF.R.U64 R181, R181, 0x3, RZ ;  /* 0x00000003b5b57819 */ /* 0x000fc400000012ff */
[----:B------:R-:W-:Y:S02]  /*ce00*/  SHF.R.U64 R12, R12, 0x3, RZ ;  /* 0x000000030c0c7819 */ /* 0x000fe400000012ff */
[----:B------:R-:W-:Y:S02]  /*ce10*/  MOV R142, R142 ;  /* 0x0000008e008e7202 */ /* 0x000fe40000000f00 */
[----:B------:R-:W-:Y:S02]  /*ce20*/  MOV R55, R54 ;  /* 0x0000003600377202 */ /* 0x000fe40000000f00 */
[----:B------:R-:W-:Y:S01]  /*ce30*/  LOP3.LUT R114, R185, R114, RZ, 0x3c, !PT ;  /* 0x00000072b9727212 */ /* 0x000fe200078e3cff */
[----:B------:R1:W-:Y:S01]  /*ce40*/  STSM.16.M88.4 [R142], R24 ;  /* 0x000000188e007844 */ /* 0x0003e20000000200 */
[----:B------:R-:W-:Y:S02]  /*ce50*/  SHF.R.U64 R183, R183, 0x3, RZ ;  /* 0x00000003b7b77819 */ /* 0x000fe400000012ff */
[----:B------:R-:W-:Y:S01]  /*ce60*/  MOV R94, R94 ;  /* 0x0000005e005e7202 */ /* 0x000fe20000000f00 */
[----:B------:R2:W-:Y:S01]  /*ce70*/  STSM.16.M88.4 [R55], R32 ;  /* 0x0000002037007844 */ /* 0x0005e20000000200 */
[----:B------:R-:W-:-:S02]  /*ce80*/  LOP3.LUT R185, R130, 0x380, RZ, 0xc0, !PT ;  /* 0x0000038082b97812 */ /* 0x000fc400078ec0ff */
[----:B------:R-:W-:Y:S01]  /*ce90*/  LOP3.LUT R118, R173, R118, RZ, 0x3c, !PT ;  /* 0x00000076ad767212 */ /* 0x000fe200078e3cff */
[----:B------:R-:W-:Y:S01]  /*cea0*/  STSM.16.M88.4 [R94], R40 ;  /* 0x000000285e007844 */ /* 0x000fe20000000200 */
[----:B------:R-:W-:Y:S02]  /*ceb0*/  MOV R98, R98 ;  /* 0x0000006200627202 */ /* 0x000fe40000000f00 */
[----:B------:R-:W-:Y:S02]  /*cec0*/  LOP3.LUT R122, R181, R122, RZ, 0x3c, !PT ;  /* 0x0000007ab57a7212 */ /* 0x000fe400078e3cff */
[----:B------:R-:W-:Y:S01]  /*ced0*/  LOP3.LUT R173, R134, 0x380, RZ, 0xc0, !PT ;  /* 0x0000038086ad7812 */ /* 0x000fe200078ec0ff */
[----:B------:R-:W-:Y:S01]  /*cee0*/  STSM.16.M88.4 [R98], R48 ;  /* 0x0000003062007844 */ /* 0x000fe20000000200 */
[----:B------:R-:W-:Y:S02]  /*cef0*/  LOP3.LUT R38, R12, R151, RZ, 0x3c, !PT ;  /* 0x000000970c267212 */ /* 0x000fe400078e3cff */
[----:B------:R-:W-:-:S02]  /*cf00*/  MOV R102, R102 ;  /* 0x0000006600667202 */ /* 0x000fc40000000f00 */
[----:B------:R-:W-:Y:S02]  /*cf10*/  LOP3.LUT R181, R138, 0x380, RZ, 0xc0, !PT ;  /* 0x000003808ab57812 */ /* 0x000fe400078ec0ff */
[----:B------:R-:W-:Y:S01]  /*cf20*/  MOV R106, R106 ;  /* 0x0000006a006a7202 */ /* 0x000fe20000000f00 */
[----:B------:R4:W-:Y:S01]  /*cf30*/  STSM.16.M88.4 [R102], R8 ;  /* 0x0000000866007844 */ /* 0x0009e20000000200 */
[----:B------:R-:W-:Y:S02]  /*cf40*/  F2FP.BF16.F32.PACK_AB R12, R65, R161 ;  /* 0x000000a1410c723e */ /* 0x000fe400000010ff */
[----:B------:R-:W-:Y:S02]  /*cf50*/  LOP3.LUT R126, R183, R126, RZ, 0x3c, !PT ;  /* 0x0000007eb77e7212 */ /* 0x000fe400078e3cff */
[----:B------:R-:W-:Y:S01]  /*cf60*/  MOV R110, R110 ;  /* 0x0000006e006e7202 */ /* 0x000fe20000000f00 */
[----:B------:R0:W-:Y:S01]  /*cf70*/  STSM.16.M88.4 [R106], R12 ;  /* 0x0000000c6a007844 */ /* 0x0001e20000000200 */
[----:B-1----:R-:W-:-:S02]  /*cf80*/  F2FP.BF16.F32.PACK_AB R24, R73, R163 ;  /* 0x000000a34918723e */ /* 0x002fc400000010ff */
[----:B------:R-:W-:Y:S02]  /*cf90*/  F2FP.BF16.F32.PACK_AB R25, R75, R74 ;  /* 0x0000004a4b19723e */ /* 0x000fe400000010ff */
[----:B------:R-:W-:Y:S02]  /*cfa0*/  F2FP.BF16.F32.PACK_AB R26, R77, R164 ;  /* 0x000000a44d1a723e */ /* 0x000fe400000010ff */
[----:B------:R-:W-:Y:S02]  /*cfb0*/  F2FP.BF16.F32.PACK_AB R27, R79, R78 ;  /* 0x0000004e4f1b723e */ /* 0x000fe400000010ff */
[----:B------:R-:W-:Y:S02]  /*cfc0*/  SHF.R.U64 R185, R185, 0x3, RZ ;  /* 0x00000003b9b97819 */ /* 0x000fe400000012ff */
[----:B------:R-:W-:Y:S01]  /*cfd0*/  LOP3.LUT R183, R172, 0x380, RZ, 0xc0, !PT ;  /* 0x00000380acb77812 */ /* 0x000fe200078ec0ff */
[----:B------:R1:W-:Y:S01]  /*cfe0*/  STSM.16.M88.4 [R110], R24 ;  /* 0x000000186e007844 */ /* 0x0003e20000000200 */
[----:B------:R-:W-:-:S02]  /*cff0*/  MOV R114, R114 ;  /* 0x0000007200727202 */ /* 0x000fc40000000f00 */
[----:B------:R-:W-:Y:S02]  /*d000*/  SHF.R.U64 R173, R173, 0x3, RZ ;  /* 0x00000003adad7819 */ /* 0x000fe400000012ff */
[----:B------:R-:W-:Y:S01]  /*d010*/  MOV R118, R118 ;  /* 0x0000007600767202 */ /* 0x000fe20000000f00 */
[----:B------:R-:W-:Y:S01]  /*d020*/  STSM.16.M88.4 [R114], R28 ;  /* 0x0000001c72007844 */ /* 0x000fe20000000200 */
[----:B------:R-:W-:Y:S02]  /*d030*/  MOV R44, R38 ;  /* 0x00000026002c7202 */ /* 0x000fe40000000f00 */
[----:B--2---:R-:W-:Y:S02]  /*d040*/  F2FP.BF16.F32.PACK_AB R32, R4, R167 ;  /* 0x000000a70420723e */ /* 0x004fe400000010ff */
[----:B------:R-:W-:Y:S02]  /*d050*/  F2FP.BF16.F32.PACK_AB R33, R58, R3 ;  /* 0x000000033a21723e */ /* 0x000fe400000010ff */
[----:B------:R-:W-:-:S02]  /*d060*/  F2FP.BF16.F32.PACK_AB R34, R93, R168 ;  /* 0x000000a85d22723e */ /* 0x000fc400000010ff */
[----:B------:R-:W-:Y:S02]  /*d070*/  F2FP.BF16.F32.PACK_AB R35, R66, R62 ;  /* 0x0000003e4223723e */ /* 0x000fe400000010ff */
[----:B------:R-:W-:Y:S02]  /*d080*/  SHF.R.U64 R181, R181, 0x3, RZ ;  /* 0x00000003b5b57819 */ /* 0x000fe400000012ff */
[----:B------:R-:W-:Y:S01]  /*d090*/  MOV R122, R122 ;  /* 0x0000007a007a7202 */ /* 0x000fe20000000f00 */
[----:B------:R-:W-:Y:S01]  /*d0a0*/  STSM.16.M88.4 [R118], R32 ;  /* 0x0000002076007844 */ /* 0x000fe20000000200 */
[----:B------:R-:W-:Y:S02]  /*d0b0*/  F2FP.BF16.F32.PACK_AB R38, R101, R170 ;  /* 0x000000aa6526723e */ /* 0x000fe400000010ff */
[----:B------:R-:W-:Y:S01]  /*d0c0*/  F2FP.BF16.F32.PACK_AB R39, R76, R72 ;  /* 0x000000484c27723e */ /* 0x000fe200000010ff */
[----:B------:R-:W-:Y:S01]  /*d0d0*/  IMAD.MOV.U32 R76, RZ, RZ, RZ ;  /* 0x000000ffff4c7224 */ /* 0x000fe200078e00ff */
[----:B------:R-:W-:-:S02]  /*d0e0*/  MOV R126, R126 ;  /* 0x0000007e007e7202 */ /* 0x000fc40000000f00 */
[----:B----4-:R-:W-:Y:S01]  /*d0f0*/  F2FP.BF16.F32.PACK_AB R8, R105, R171 ;  /* 0x000000ab6908723e */ /* 0x010fe200000010ff */
[----:B------:R-:W-:Y:S01]  /*d100*/  STSM.16.M88.4 [R122], R36 ;  /* 0x000000247a007844 */ /* 0x000fe20000000200 */
[----:B------:R-:W-:Y:S02]  /*d110*/  F2FP.BF16.F32.PACK_AB R9, R84, R80 ;  /* 0x000000505409723e */ /* 0x000fe400000010ff */
[----:B------:R-:W-:Y:S02]  /*d120*/  F2FP.BF16.F32.PACK_AB R10, R109, R174 ;  /* 0x000000ae6d0a723e */ /* 0x000fe400000010ff */
[----:B------:R-:W-:Y:S02]  /*d130*/  F2FP.BF16.F32.PACK_AB R11, R92, R87 ;  /* 0x000000575c0b723e */ /* 0x000fe400000010ff */
[----:B------:R-:W-:Y:S02]  /*d140*/  LOP3.LUT R130, R185, R130, RZ, 0x3c, !PT ;  /* 0x00000082b9827212 */ /* 0x000fe400078e3cff */
[----:B------:R-:W-:Y:S01]  /*d150*/  SHF.R.U64 R183, R183, 0x3, RZ ;  /* 0x00000003b7b77819 */ /* 0x000fe200000012ff */
[----:B------:R2:W-:Y:S01]  /*d160*/  STSM.16.M88.4 [R126], R8 ;  /* 0x000000087e007844 */ /* 0x0005e20000000200 */
[----:B------:R-:W-:-:S02]  /*d170*/  LOP3.LUT R134, R173, R134, RZ, 0x3c, !PT ;  /* 0x00000086ad867212 */ /* 0x000fc400078e3cff */
[----:B------:R-:W-:Y:S02]  /*d180*/  LOP3.LUT R138, R181, R138, RZ, 0x3c, !PT ;  /* 0x0000008ab58a7212 */ /* 0x000fe400078e3cff */
[----:B------:R-:W-:Y:S02]  /*d190*/  LOP3.LUT R46, R183, R172, RZ, 0x3c, !PT ;  /* 0x000000acb72e7212 */ /* 0x000fe400078e3cff */
[----:B------:R-:W-:Y:S02]  /*d1a0*/  MOV R130, R130 ;  /* 0x0000008200827202 */ /* 0x000fe40000000f00 */
[----:B0-----:R-:W-:Y:S02]  /*d1b0*/  F2FP.BF16.F32.PACK_AB R12, R113, R175 ;  /* 0x000000af710c723e */ /* 0x001fe400000010ff */
[----:B------:R-:W-:Y:S02]  /*d1c0*/  F2FP.BF16.F32.PACK_AB R13, R100, R96 ;  /* 0x00000060640d723e */ /* 0x000fe400000010ff */
[----:B------:R-:W-:-:S02]  /*d1d0*/  F2FP.BF16.F32.PACK_AB R14, R117, R177 ;  /* 0x000000b1750e723e */ /* 0x000fc400000010ff */
[----:B------:R-:W-:Y:S02]  /*d1e0*/  F2FP.BF16.F32.PACK_AB R15, R108, R104 ;  /* 0x000000686c0f723e */ /* 0x000fe400000010ff */
[----:B------:R-:W-:Y:S02]  /*d1f0*/  MOV R134, R134 ;  /* 0x0000008600867202 */ /* 0x000fe40000000f00 */
[----:B-1----:R-:W-:Y:S01]  /*d200*/  F2FP.BF16.F32.PACK_AB R24, R121, R178 ;  /* 0x000000b27918723e */ /* 0x002fe200000010ff */
[----:B------:R-:W-:Y:S01]  /*d210*/  STSM.16.M88.4 [R130], R12 ;  /* 0x0000000c82007844 */ /* 0x000fe20000000200 */
[----:B------:R-:W-:Y:S02]  /*d220*/  F2FP.BF16.F32.PACK_AB R25, R116, R112 ;  /* 0x000000707419723e */ /* 0x000fe400000010ff */
[----:B------:R-:W-:Y:S02]  /*d230*/  F2FP.BF16.F32.PACK_AB R26, R125, R179 ;  /* 0x000000b37d1a723e */ /* 0x000fe400000010ff */
[----:B------:R-:W-:-:S02]  /*d240*/  F2FP.BF16.F32.PACK_AB R27, R124, R120 ;  /* 0x000000787c1b723e */ /* 0x000fc400000010ff */
[----:B------:R-:W-:Y:S02]  /*d250*/  ISETP.NE.U32.AND P0, PT, RZ, UR4, PT ;  /* 0x00000004ff007c0c */ /* 0x000fe4000bf05070 */
[----:B--2---:R-:W-:Y:S01]  /*d260*/  IADD3 R10, P1, R219, UR4, RZ ;  /* 0x00000004db0a7c10 */ /* 0x004fe2000ff3e0ff */
[----:B------:R0:W-:Y:S01]  /*d270*/  STSM.16.M88.4 [R134], R24 ;  /* 0x0000001886007844 */ /* 0x0001e20000000200 */
[----:B------:R-:W-:Y:S02]  /*d280*/  MOV R54, R138 ;  /* 0x0000008a00367202 */ /* 0x000fe40000000f00 */
[----:B------:R-:W-:Y:S02]  /*d290*/  F2FP.BF16.F32.PACK_AB R181, R152, R128 ;  /* 0x0000008098b5723e */ /* 0x000fe400000010ff */
[----:B------:R-:W-:Y:S02]  /*d2a0*/  F2FP.BF16.F32.PACK_AB R183, R154, R153 ;  /* 0x000000999ab7723e */ /* 0x000fe400000010ff */
[----:B------:R-:W-:-:S02]  /*d2b0*/  F2FP.BF16.F32.PACK_AB R138, R141, R140 ;  /* 0x0000008c8d8a723e */ /* 0x000fc400000010ff */
[----:B------:R-:W-:Y:S01]  /*d2c0*/  F2FP.BF16.F32.PACK_AB R139, R158, R157 ;  /* 0x0000009d9e8b723e */ /* 0x000fe200000010ff */
[----:B------:R1:W-:Y:S01]  /*d2d0*/  STSM.16.M88.4 [R54], R180 ;  /* 0x000000b436007844 */ /* 0x0003e20000000200 */
[----:B------:R-:W-:Y:S02]  /*d2e0*/  MOV R46, R46 ;  /* 0x0000002e002e7202 */ /* 0x000fe40000000f00 */
[----:B------:R-:W-:Y:S01]  /*d2f0*/  ISETP.NE.AND.EX P0, PT, RZ, UR5, PT, P0 ;  /* 0x00000005ff007c0c */ /* 0x000fe2000bf05300 */
[----:B------:R1:W-:Y:S01]  /*d300*/  STSM.16.M88.4 [R44], R136 ;  /* 0x000000882c007844 */ /* 0x0003e20000000200 */
[----:B------:R-:W-:Y:S01]  /*d310*/  IADD3.X R11, R220, UR5, RZ, P1, !PT ;  /* 0x00000005dc0b7c10 */ /* 0x000fe20008ffe4ff */
[----:B------:R-:W-:Y:S02]  /*d320*/  ULDC.64 UR4, c[0x0][0xc08] ;  /* 0x0003020000047ab9 */ /* 0x000fe40000000a00 */
[----:B------:R-:W-:Y:S01]  /*d330*/  ISETP.NE.U32.AND P2, PT, RZ, UR4, PT ;  /* 0x00000004ff007c0c */ /* 0x000fe2000bf45070 */
[----:B------:R1:W-:Y:S01]  /*d340*/  STSM.16.M88.4 [R46], R144 ;  /* 0x000000902e007844 */ /* 0x0003e20000000200 */
[----:B------:R-:W-:Y:S02]  /*d350*/  BAR.SYNC.DEFER_BLOCKING 0x1, 0x100 ;  /* 0x0044000000007b1d */ /* 0x000fe40000010000 */
[----:B------:R-:W-:-:S13]  /*d360*/  ISETP.NE.AND.EX P2, PT, RZ, UR5, PT, P2 ;  /* 0x00000005ff007c0c */ /* 0x000fda000bf45320 */
[----:B------:R-:W-:Y:S01]  /*d370*/  @P2 IADD3 R8, P3, R219, UR4, RZ ;  /* 0x00000004db082c10 */ /* 0x000fe2000ff7e0ff */
[----:B------:R-:W-:Y:S02]  /*d380*/  ULDC UR4, c[0x0][0xa88] ;  /* 0x0002a20000047ab9 */ /* 0x000fe40000000800 */
[----:B------:R-:W-:Y:S01]  /*d390*/  IMAD.U32 R7, RZ, RZ, UR4 ;  /* 0x00000004ff077e24 */ /* 0x000fe2000f8e00ff */
[----:B------:R-:W-:Y:S01]  /*d3a0*/  @P2 IADD3.X R9, R220, UR5, RZ, P3, !PT ;  /* 0x00000005dc092c10 */ /* 0x000fe20009ffe4ff */
[----:B------:R1:W5:Y:S01]  /*d3b0*/  @P0 LDG.E R76, desc[UR40][R10.64] ;  /* 0x000000280a4c0981 */ /* 0x000362000c1e1900 */
[----:B---3--:R-:W-:Y:S01]  /*d3c0*/  ISETP.NE.AND P1, PT, R0, 0x1, PT ;  /* 0x000000010000780c */ /* 0x008fe20003f25270 */
[----:B0-----:R-:W-:Y:S02]  /*d3d0*/  IMAD R27, R224, 0x80, R237 ;  /* 0x00000080e01b7824 */ /* 0x001fe400078e02ed */
[----:B------:R1:W5:Y:S10]  /*d3e0*/  @P2 LDG.E R7, desc[UR40][R8.64] ;  /* 0x0000002808072981 */ /* 0x000374000c1e1900 */
[----:B------:R-:W0:Y:S08]  /*d3f0*/  @P1 LDC R4, c[0x0][0xbec] ;  /* 0x0002fb00ff041b82 */ /* 0x000e300000000800 */
[----:B------:R-:W2:Y:S01]  /*d400*/  @P1 LDC R15, c[0x0][0xbf0] ;  /* 0x0002fc00ff0f1b82 */ /* 0x000ea20000000800 */
[----:B-1----:R-:W-:Y:S05]  /*d410*/  @P2 BRA `(.L_x_9803) ;  /* 0x0000000000102947 */ /* 0x002fea0003800000 */
[----:B------:R-:W-:Y:S05]  /*d420*/  @!P0 BRA `(.L_x_9803) ;  /* 0x00000000000c8947 */ /* 0x000fea0003800000 */
[----:B------:R-:W3:Y:S04]  /*d430*/  LDG.E R8, desc[UR40][R10.64] ;  /* 0x000000280a087981 */ /* 0x000ee8000c1e1900 */
[----:B-----5:R-:W3:Y:S02]  /*d440*/  LDG.E R7, desc[UR40][R10.64+0x4] ;  /* 0x000004280a077981 */ /* 0x020ee4000c1e1900 */
[----:B---3--:R-:W-:-:S07]  /*d450*/  IMAD.IADD R7, R7, 0x1, -R8 ;  /* 0x0000000107077824 */ /* 0x008fce00078e0a08 */
.L_x_9803:
[----:B------:R-:W-:Y:S01]  /*d460*/  SHF.R.S32.HI R3, RZ, 0x1f, R218 ;  /* 0x0000001fff037819 */ /* 0x000fe200000114da */
[----:B0-----:R-:W-:Y:S01]  /*d470*/  @P1 IMAD.HI.U32 R4, R27, R4, RZ ;  /* 0x000000041b041227 */ /* 0x001fe200078e00ff */
[----:B------:R-:W-:Y:S01]  /*d480*/  ULDC.64 UR4, c[0x0][0xb90] ;  /* 0x0002e40000047ab9 */ /* 0x000fe20000000a00 */
[----:B-----5:R-:W-:Y:S01]  /*d490*/  SHF.R.S32.HI R77, RZ, 0x1f, R76 ;  /* 0x0000001fff4d7819 */ /* 0x020fe2000001144c */
[----:B------:R-:W0:Y:S01]  /*d4a0*/  @P1 LDC R80, c[0x0][0xbec] ;  /* 0x0002fb00ff501b82 */ /* 0x000e220000000800 */
[----:B------:R-:W-:Y:S01]  /*d4b0*/  IMAD R13, R3, UR4, RZ ;  /* 0x00000004030d7c24 */ /* 0x000fe2000f8e02ff */
[----:B------:R-:W-:Y:S01]  /*d4c0*/  SEL R229, R229, RZ, !P0 ;  /* 0x000000ffe5e57207 */ /* 0x000fe20004000000 */
[----:B------:R-:W-:Y:S01]  /*d4d0*/  IMAD.MOV.U32 R11, RZ, RZ, R27 ;  /* 0x000000ffff0b7224 */ /* 0x000fe200078e001b */
[----:B--2---:R-:W-:Y:S01]  /*d4e0*/  @P1 SHF.R.U32.HI R11, RZ, R15, R4 ;  /* 0x0000000fff0b1219 */ /* 0x004fe20000011604 */
[----:B------:R-:W-:Y:S01]  /*d4f0*/  IMAD.WIDE.U32 R8, R218, UR4, R76 ;  /* 0x00000004da087c25 */ /* 0x000fe2000f8e004c */
[----:B------:R-:W-:-:S02]  /*d500*/  SEL R221, R221, RZ, !P0 ;  /* 0x000000ffdddd7207 */ /* 0x000fc40004000000 */
[----:B------:R-:W1:Y:S01]  /*d510*/  @P1 LDC R79, c[0x0][0xbf0] ;  /* 0x0002fc00ff4f1b82 */ /* 0x000e620000000800 */
[----:B------:R-:W-:Y:S01]  /*d520*/  IMAD R13, R218, UR5, R13 ;  /* 0x00000005da0d7c24 */ /* 0x000fe2000f8e020d */
[----:B------:R-:W-:Y:S01]  /*d530*/  ULDC.64 UR4, c[0x0][0xb98] ;  /* 0x0002e60000047ab9 */ /* 0x000fe20000000a00 */
[----:B------:R-:W-:Y:S02]  /*d540*/  IMAD.MOV R25, RZ, RZ, -R11 ;  /* 0x000000ffff197224 */ /* 0x000fe400078e0a0b */
[----:B------:R-:W-:Y:S02]  /*d550*/  IMAD.IADD R9, R9, 0x1, R13 ;  /* 0x0000000109097824 */ /* 0x000fe400078e020d */
[----:B------:R-:W-:Y:S02]  /*d560*/  IMAD R15, R228, 0x40, R209 ;  /* 0x00000040e40f7824 */ /* 0x000fe400078e02d1 */
[----:B------:R-:W-:Y:S02]  /*d570*/  IMAD R13, R0, R25, R27 ;  /* 0x00000019000d7224 */ /* 0x000fe400078e021b */
[----:B------:R-:W-:-:S02]  /*d580*/  IMAD R4, R229, UR4, RZ ;  /* 0x00000004e5047c24 */ /* 0x000fc4000f8e02ff */
[----:B------:R-:W-:-:S04]  /*d590*/  IMAD.WIDE.U32 R8, R221, UR4, R8 ;  /* 0x00000004dd087c25 */ /* 0x000fc8000f8e0008 */
[----:B------:R-:W-:Y:S01]  /*d5a0*/  IMAD.WIDE R20, R15, 0x2, R20 ;  /* 0x000000020f147825 */ /* 0x000fe200078e0214 */
[----:B------:R-:W-:Y:S02]  /*d5b0*/  SHF.R.S32.HI R15, RZ, 0x1f, R11 ;  /* 0x0000001fff0f7819 */ /* 0x000fe4000001140b */
[----:B------:R-:W-:Y:S01]  /*d5c0*/  IADD3 R10, P0, R11, R8, RZ ;  /* 0x000000080b0a7210 */ /* 0x000fe20007f1e0ff */
[----:B------:R-:W-:Y:S01]  /*d5d0*/  IMAD R12, R221, UR5, R4 ;  /* 0x00000005dd0c7c24 */ /* 0x000fe2000f8e0204 */
[----:B------:R-:W-:Y:S01]  /*d5e0*/  SHF.R.S32.HI R4, RZ, 0x1f, R13 ;  /* 0x0000001fff047819 */ /* 0x000fe2000001140d */
[----:B------:R-:W-:Y:S01]  /*d5f0*/  ULDC.64 UR4, c[0x0][0xb88] ;  /* 0x0002e20000047ab9 */ /* 0x000fe20000000a00 */
[----:B------:R-:W-:Y:S01]  /*d600*/  IADD3 R25, P2, R20, 0x1000, RZ ;  /* 0x0000100014197810 */ /* 0x000fe20007f5e0ff */
[----:B------:R-:W-:Y:S01]  /*d610*/  IMAD R78, R7, R0, RZ ;  /* 0x00000000074e7224 */ /* 0x000fe200078e02ff */
[----:B------:R-:W-:Y:S01]  /*d620*/  IADD3.X R11, R15, R9, R12, P0, !PT ;  /* 0x000000090f0b7210 */ /* 0x000fe200007fe40c */
[----:B------:R-:W-:Y:S01]  /*d630*/  IMAD R4, R4, UR4, RZ ;  /* 0x0000000404047c24 */ /* 0x000fe2000f8e02ff */
[----:B------:R-:W-:-:S02]  /*d640*/  LOP3.LUT R8, R25, 0x380, RZ, 0xc0, !PT ;  /* 0x0000038019087812 */ /* 0x000fc400078ec0ff */
[----:B------:R-:W-:Y:S01]  /*d650*/  IADD3 R33, P4, R20, 0x5000, RZ ;  /* 0x0000500014217810 */ /* 0x000fe20007f9e0ff */
[C---:B------:R-:W-:Y:S01]  /*d660*/  IMAD R9, R13.reuse, UR5, R4 ;  /* 0x000000050d097c24 */ /* 0x040fe2000f8e0204 */
[----:B------:R-:W-:Y:S01]  /*d670*/  SHF.R.U64 R8, R8, 0x3, RZ ;  /* 0x0000000308087819 */ /* 0x000fe200000012ff */
[----:B------:R-:W-:Y:S01]  /*d680*/  IMAD.WIDE.U32 R10, R13, UR4, R10 ;  /* 0x000000040d0a7c25 */ /* 0x000fe2000f8e000a */
[----:B------:R-:W-:Y:S01]  /*d690*/  IADD3 R13, P3, R20, 0x2000, RZ ;  /* 0x00002000140d7810 */ /* 0x000fe20007f7e0ff */
[----:B------:R-:W-:Y:S01]  /*d6a0*/  ULDC.64 UR4, c[0x0][0xb50] ;  /* 0x0002d40000047ab9 */ /* 0x000fe20000000a00 */
[----:B------:R-:W-:Y:S01]  /*d6b0*/  LOP3.LUT R8, R8, R25, RZ, 0x3c, !PT ;  /* 0x0000001908087212 */ /* 0x000fe200078e3cff */
[----:B------:R-:W-:Y:S01]  /*d6c0*/  IMAD.IADD R9, R11, 0x1, R9 ;  /* 0x000000010b097824 */ /* 0x000fe200078e0209 */
[----:B------:R-:W-:Y:S01]  /*d6d0*/  LEA R4, P0, R10, UR4, 0x2 ;  /* 0x000000040a047c11 */ /* 0x000fe2000f8010ff */
[----:B------:R-:W-:Y:S01]  /*d6e0*/  IMAD R11, R224, 0x80, R235 ;  /* 0x00000080e00b7824 */ /* 0x000fe200078e02eb */
[----:B------:R-:W-:-:S02]  /*d6f0*/  LOP3.LUT R12, R13, 0x380, RZ, 0xc0, !PT ;  /* 0x000003800d0c7812 */ /* 0x000fc400078ec0ff */
[----:B------:R-:W-:Y:S01]  /*d700*/  LEA.HI.X R10, R10, UR5, R9, 0x2, P0 ;  /* 0x000000050a0a7c11 */ /* 0x000fe200080f1409 */
[--C-:B------:R-:W-:Y:S01]  /*d710*/  IMAD.X R9, RZ, RZ, R21.reuse, P2 ;  /* 0x000000ffff097224 */ /* 0x100fe200010e0615 */
[----:B------:R-:W-:Y:S01]  /*d720*/  SHF.R.U64 R12, R12, 0x3, RZ ;  /* 0x000000030c0c7819 */ /* 0x000fe200000012ff */
[----:B------:R-:W-:Y:S01]  /*d730*/  SHFL.IDX PT, R50, R4, RZ, 0x1c1f ;  /* 0x001c1fff04327589 */ /* 0x000fe200000e0000 */
[----:B------:R-:W-:Y:S01]  /*d740*/  IADD3 R29, P0, R20, 0x4000, RZ ;  /* 0x00004000141d7810 */ /* 0x000fe20007f1e0ff */
[----:B------:R-:W-:Y:S01]  /*d750*/  VIADD R7, R11, 0x8 ;  /* 0x000000080b077836 */ /* 0x000fe20000000000 */
[----:B------:R-:W-:Y:S01]  /*d760*/  LOP3.LUT R12, R12, R13, RZ, 0x3c, !PT ;  /* 0x0000000d0c0c7212 */ /* 0x000fe200078e3cff */
[----:B------:R-:W-:Y:S01]  /*d770*/  IMAD.X R13, RZ, RZ, R21, P3 ;  /* 0x000000ffff0d7224 */ /* 0x000fe200018e0615 */
[----:B------:R-:W-:Y:S01]  /*d780*/  LOP3.LUT R28, R29, 0x380, RZ, 0xc0, !PT ;  /* 0x000003801d1c7812 */ /* 0x000fe200078ec0ff */
[----:B------:R-:W2:Y:S01]  /*d790*/  SHFL.IDX PT, R51, R10, RZ, 0x1c1f ;  /* 0x001c1fff0a337589 */ /* 0x000ea200000e0000 */
[C---:B------:R-:W-:Y:S01]  /*d7a0*/  IADD3 R37, P2, R20.reuse, 0x6000, RZ ;  /* 0x0000600014257810 */ /* 0x040fe20007f5e0ff */
[----:B------:R-:W-:Y:S01]  /*d7b0*/  ULDC.64 UR4, c[0x0][0xaa0] ;  /* 0x0002a80000047ab9 */ /* 0x000fe20000000a00 */
[C---:B------:R-:W-:Y:S01]  /*d7c0*/  IADD3 R41, P3, R20.reuse, 0x7000, RZ ;  /* 0x0000700014297810 */ /* 0x040fe20007f7e0ff */
[----:B------:R3:W-:Y:S01]  /*d7d0*/  SHFL.IDX PT, R54, R4, 0x1, 0x1c1f ;  /* 0x003c1f0004367f89 */ /* 0x0007e200000e0000 */
[----:B------:R-:W-:-:S02]  /*d7e0*/  IADD3 R25, P5, R20, 0x3000, RZ ;  /* 0x0000300014197810 */ /* 0x000fc40007fbe0ff */
[----:B------:R-:W-:Y:S01]  /*d7f0*/  SHF.R.U64 R28, R28, 0x3, RZ ;  /* 0x000000031c1c7819 */ /* 0x000fe200000012ff */
[----:B------:R-:W4:Y:S01]  /*d800*/  SHFL.IDX PT, R55, R10, 0x1, 0x1c1f ;  /* 0x003c1f000a377f89 */ /* 0x000f2200000e0000 */
        /* <DEDUP_REMOVED lines=45> */
[C---:B------:R-:W-:Y:S02]  /*dae0*/  IADD3 R11, P3, R20.reuse, 0xf000, RZ ;  /* 0x0000f000140b7810 */ /* 0x040fe40007f7e0ff */
[----:B------:R-:W-:Y:S02]  /*daf0*/  ISETP.GE.OR P0, PT, R7, R78, P0 ;  /* 0x0000004e0700720c */ /* 0x000fe40000706670 */
[C---:B------:R-:W-:Y:S01]  /*db00*/  IADD3 R65, P5, R20.reuse, 0xd000, RZ ;  /* 0x0000d00014417810 */ /* 0x040fe20007fbe0ff */
[----:B------:R-:W-:Y:S01]  /*db10*/  IMAD.X R73, RZ, RZ, R21, P3 ;  /* 0x000000ffff497224 */ /* 0x000fe200018e0615 */
[C---:B------:R-:W-:Y:S02]  /*db20*/  IADD3 R69, P4, R20.reuse, 0xe000, RZ ;  /* 0x0000e00014457810 */ /* 0x040fe40007f9e0ff */
[----:B------:R-:W-:Y:S02]  /*db30*/  LOP3.LUT R15, R20, 0x380, RZ, 0xc0, !PT ;  /* 0x00000380140f7812 */ /* 0x000fe400078ec0ff */
[----:B---3--:R-:W-:Y:S01]  /*db40*/  LOP3.LUT R4, R11, 0x380, RZ, 0xc0, !PT ;  /* 0x000003800b047812 */ /* 0x008fe200078ec0ff */
[----:B--2---:R-:W-:Y:S01]  /*db50*/  @!P2 ST.E desc[UR40][R50.64], R6 ;  /* 0x000000063200a985 */ /* 0x004fe2000c101928 */
[----:B------:R-:W-:-:S02]  /*db60*/  LOP3.LUT R64, R65, 0x380, RZ, 0xc0, !PT ;  /* 0x0000038041407812 */ /* 0x000fc400078ec0ff */
[----:B------:R-:W-:Y:S01]  /*db70*/  LOP3.LUT R68, R69, 0x380, RZ, 0xc0, !PT ;  /* 0x0000038045447812 */ /* 0x000fe200078ec0ff */
[----:B----4-:R2:W-:Y:S01]  /*db80*/  @!P0 ST.E desc[UR40][R54.64], R5 ;  /* 0x0000000536008985 */ /* 0x0105e2000c101928 */
[----:B------:R-:W-:Y:S02]  /*db90*/  SHF.R.U64 R15, R15, 0x3, RZ ;  /* 0x000000030f0f7819 */ /* 0x000fe400000012ff */
[----:B------:R-:W-:Y:S01]  /*dba0*/  SHF.R.U64 R4, R4, 0x3, RZ ;  /* 0x0000000304047819 */ /* 0x000fe200000012ff */
[----:B------:R-:W5:Y:S01]  /*dbb0*/  LD.E.128 R24, desc[UR40][R24.64] ;  /* 0x0000002818187980 */ /* 0x000f62000c101d00 */
[----:B------:R-:W-:Y:S02]  /*dbc0*/  SHF.R.U64 R64, R64, 0x3, RZ ;  /* 0x0000000340407819 */ /* 0x000fe400000012ff */
[----:B------:R-:W-:Y:S01]  /*dbd0*/  SHF.R.U64 R68, R68, 0x3, RZ ;  /* 0x0000000344447819 */ /* 0x000fe200000012ff */
[----:B------:R-:W5:Y:S01]  /*dbe0*/  LD.E.128 R28, desc[UR40][R28.64] ;  /* 0x000000281c1c7980 */ /* 0x000f62000c101d00 */
[----:B------:R-:W-:-:S02]  /*dbf0*/  LOP3.LUT R20, R15, R20, RZ, 0x3c, !PT ;  /* 0x000000140f147212 */ /* 0x000fc400078e3cff */
[----:B------:R-:W-:Y:S01]  /*dc00*/  LOP3.LUT R64, R64, R65, RZ, 0x3c, !PT ;  /* 0x0000004140407212 */ /* 0x000fe200078e3cff */
[--C-:B------:R-:W-:Y:S01]  /*dc10*/  IMAD.X R65, RZ, RZ, R21.reuse, P5 ;  /* 0x000000ffff417224 */ /* 0x100fe200028e0615 */
[----:B------:R-:W-:Y:S01]  /*dc20*/  LOP3.LUT R68, R68, R69, RZ, 0x3c, !PT ;  /* 0x0000004544447212 */ /* 0x000fe200078e3cff */
[----:B------:R-:W-:Y:S01]  /*dc30*/  IMAD.X R69, RZ, RZ, R21, P4 ;  /* 0x000000ffff457224 */ /* 0x000fe200020e0615 */
[----:B------:R-:W-:Y:S01]  /*dc40*/  LOP3.LUT R72, R4, R11, RZ, 0x3c, !PT ;  /* 0x0000000b04487212 */ /* 0x000fe200078e3cff */
[----:B------:R-:W5:Y:S04]  /*dc50*/  LD.E.128 R12, desc[UR40][R12.64] ;  /* 0x000000280c0c7980 */ /* 0x000f68000c101d00 */
[----:B--2---:R2:W5:Y:S04]  /*dc60*/  LD.E.128 R4, desc[UR40][R20.64] ;  /* 0x0000002814047980 */ /* 0x004568000c101d00 */
[----:B------:R-:W5:Y:S04]  /*dc70*/  LD.E.128 R8, desc[UR40][R8.64] ;  /* 0x0000002808087980 */ /* 0x000f68000c101d00 */
[----:B------:R-:W5:Y:S01]  /*dc80*/  LD.E.128 R32, desc[UR40][R32.64] ;  /* 0x0000002820207980 */ /* 0x000f62000c101d00 */
[----:B--2---:R-:W-:-:S03]  /*dc90*/  IMAD R21, R77, UR4, RZ ;  /* 0x000000044d157c24 */ /* 0x004fc6000f8e02ff */
[----:B------:R-:W5:Y:S01]  /*dca0*/  LD.E.128 R36, desc[UR40][R36.64] ;  /* 0x0000002824247980 */ /* 0x000f62000c101d00 */
[C---:B------:R-:W-:Y:S02]  /*dcb0*/  IMAD R77, R76.reuse, UR5, R21 ;  /* 0x000000054c4d7c24 */ /* 0x040fe4000f8e0215 */
[----:B------:R-:W-:Y:S01]  /*dcc0*/  IMAD.WIDE.U32 R20, R76, UR4, RZ ;  /* 0x000000044c147c25 */ /* 0x000fe2000f8e00ff */
[----:B------:R-:W-:Y:S01]  /*dcd0*/  ULDC.64 UR4, c[0x0][0xae8] ;  /* 0x0002ba0000047ab9 */ /* 0x000fe20000000a00 */
[----:B------:R-:W5:Y:S02]  /*dce0*/  LD.E.128 R40, desc[UR40][R40.64] ;  /* 0x0000002828287980 */ /* 0x000f64000c101d00 */
[----:B------:R-:W-:Y:S02]  /*dcf0*/  IMAD.IADD R21, R21, 0x1, R77 ;  /* 0x0000000115157824 */ /* 0x000fe400078e024d */
[----:B------:R-:W-:Y:S01]  /*dd00*/  IMAD R77, R216, 0x20, R228 ;  /* 0x00000020d84d7824 */ /* 0x000fe200078e02e4 */
[----:B------:R-:W5:Y:S01]  /*dd10*/  LD.E.128 R44, desc[UR40][R44.64] ;  /* 0x000000282c2c7980 */ /* 0x000f62000c101d00 */
[----:B------:R-:W-:-:S02]  /*dd20*/  IMAD R3, R3, UR4, RZ ;  /* 0x0000000403037c24 */ /* 0x000fc4000f8e02ff */
[----:B------:R-:W-:Y:S01]  /*dd30*/  IMAD R81, R224, 0x80, R77 ;  /* 0x00000080e0517824 */ /* 0x000fe200078e024d */
[----:B------:R-:W5:Y:S01]  /*dd40*/  LD.E.128 R48, desc[UR40][R48.64] ;  /* 0x0000002830307980 */ /* 0x000f62000c101d00 */
[C---:B------:R-:W-:Y:S02]  /*dd50*/  IMAD R3, R218.reuse, UR5, R3 ;  /* 0x00000005da037c24 */ /* 0x040fe4000f8e0203 */
[----:B------:R-:W-:Y:S01]  /*dd60*/  IMAD.WIDE.U32 R20, R218, UR4, R20 ;  /* 0x00000004da147c25 */ /* 0x000fe2000f8e0014 */
[----:B------:R-:W-:Y:S01]  /*dd70*/  ULDC.64 UR4, c[0x0][0xaf0] ;  /* 0x0002bc0000047ab9 */ /* 0x000fe20000000a00 */
[----:B------:R-:W5:Y:S02]  /*dd80*/  LD.E.128 R52, desc[UR40][R52.64] ;  /* 0x0000002834347980 */ /* 0x000f64000c101d00 */
[----:B0-----:R-:W-:Y:S02]  /*dd90*/  @P1 IMAD.HI.U32 R76, R81, R80, RZ ;  /* 0x00000050514c1227 */ /* 0x001fe400078e00ff */
[----:B------:R-:W5:Y:S02]  /*dda0*/  LD.E.128 R56, desc[UR40][R56.64] ;  /* 0x0000002838387980 */ /* 0x000f64000c101d00 */
[----:B------:R-:W-:-:S02]  /*ddb0*/  IMAD.IADD R21, R21, 0x1, R3 ;  /* 0x0000000115157824 */ /* 0x000fc400078e0203 */
[----:B------:R-:W-:Y:S01]  /*ddc0*/  IMAD.MOV.U32 R3, RZ, RZ, R81 ;  /* 0x000000ffff037224 */ /* 0x000fe200078e0051 */
[----:B-1----:R-:W-:Y:S01]  /*ddd0*/  @P1 SHF.R.U32.HI R3, RZ, R79, R76 ;  /* 0x0000004fff031219 */ /* 0x002fe2000001164c */
[----:B------:R-:W-:Y:S01]  /*dde0*/  IMAD R80, R229, UR4, RZ ;  /* 0x00000004e5507c24 */ /* 0x000fe2000f8e02ff */
[----:B------:R-:W5:Y:S01]  /*ddf0*/  LD.E.128 R60, desc[UR40][R60.64] ;  /* 0x000000283c3c7980 */ /* 0x000f62000c101d00 */
[C---:B------:R-:W-:Y:S01]  /*de00*/  IMAD.WIDE.U32 R20, R221.reuse, UR4, R20 ;  /* 0x00000004dd147c25 */ /* 0x040fe2000f8e0014 */
[--C-:B------:R-:W-:Y:S02]  /*de10*/  SHF.R.S32.HI R76, RZ, 0x1f, R3.reuse ;  /* 0x0000001fff4c7819 */ /* 0x100fe40000011403 */
[----:B------:R-:W5:Y:S01]  /*de20*/  LD.E.128 R64, desc[UR40][R64.64] ;  /* 0x0000002840407980 */ /* 0x000f62000c101d00 */
[----:B------:R-:W-:Y:S01]  /*de30*/  IMAD R77, R221, UR5, R80 ;  /* 0x00000005dd4d7c24 */ /* 0x000fe2000f8e0250 */
[----:B------:R-:W-:Y:S01]  /*de40*/  ULDC.64 UR4, c[0x0][0xae0] ;  /* 0x0002b80000047ab9 */ /* 0x000fe20000000a00 */
[----:B------:R-:W-:Y:S01]  /*de50*/  IMAD.MOV R79, RZ, RZ, -R3 ;  /* 0x000000ffff4f7224 */ /* 0x000fe200078e0a03 */
[----:B------:R-:W5:Y:S01]  /*de60*/  LD.E.128 R68, desc[UR40][R68.64] ;  /* 0x0000002844447980 */ /* 0x000f62000c101d00 */
[----:B------:R-:W-:-:S02]  /*de70*/  IMAD.IADD R21, R21, 0x1, R77 ;  /* 0x0000000115157824 */ /* 0x000fc400078e024d */
[----:B------:R-:W-:Y:S01]  /*de80*/  IMAD R77, R0, R79, R81 ;  /* 0x0000004f004d7224 */ /* 0x000fe200078e0251 */
[----:B------:R-:W5:Y:S01]  /*de90*/  LD.E.128 R72, desc[UR40][R72.64] ;  /* 0x0000002848487980 */ /* 0x000f62000c101d00 */
[----:B------:R-:W-:Y:S01]  /*dea0*/  IMAD R76, R76, UR4, RZ ;  /* 0x000000044c4c7c24 */ /* 0x000fe2000f8e02ff */
[----:B------:R-:W-:Y:S01]  /*deb0*/  @!PT LDS RZ, [RZ] ;  /* 0x00000000fffff984 */ /* 0x000fe20000000800 */
[----:B------:R-:W-:Y:S01]  /*dec0*/  @!PT LDS RZ, [RZ] ;  /* 0x00000000fffff984 */ /* 0x000fe20000000800 */
[----:B------:R-:W-:Y:S01]  /*ded0*/  @!PT LDS RZ, [RZ] ;  /* 0x00000000fffff984 */ /* 0x000fe20000000800 */
[----:B------:R-:W-:Y:S01]  /*dee0*/  @!PT LDS RZ, [RZ] ;  /* 0x00000000fffff984 */ /* 0x000fe20000000800 */
[----:B------:R0:W-:Y:S06]  /*def0*/  MEMBAR.ALL.CTA ;  /* 0x0000000000007992 */ /* 0x0001ec0000008000 */
[----:B0-----:R-:W0:Y:S01]  /*df00*/  FENCE.VIEW.ASYNC.S ;  /* 0x00000000000073c6 */ /* 0x001e220000000000 */
[----:B------:R-:W-:Y:S01]  /*df10*/  SHF.R.S32.HI R0, RZ, 0x1f, R77 ;  /* 0x0000001fff007819 */ /* 0x000fe2000001144d */
[----:B------:R-:W-:-:S02]  /*df20*/  IMAD R79, R3, UR5, R76 ;  /* 0x00000005034f7c24 */ /* 0x000fc4000f8e024c */
[----:B------:R-:W-:Y:S01]  /*df30*/  IMAD.WIDE.U32 R20, R3, UR4, R20 ;  /* 0x0000000403147c25 */ /* 0x000fe2000f8e0014 */
[----:B------:R-:W-:-:S03]  /*df40*/  ULDC.64 UR4, c[0x0][0xad8] ;  /* 0x0002b60000047ab9 */ /* 0x000fc60000000a00 */
[----:B------:R-:W-:Y:S02]  /*df50*/  IMAD.IADD R21, R21, 0x1, R79 ;  /* 0x0000000115157824 */ /* 0x000fe400078e024f */
[----:B------:R-:W-:Y:S02]  /*df60*/  IMAD R0, R0, UR4, RZ ;  /* 0x0000000400007c24 */ /* 0x000fe4000f8e02ff */
[----:B------:R-:W-:Y:S02]  /*df70*/  IMAD R85, R224, 0x80, R228 ;  /* 0x00000080e0557824 */ /* 0x000fe400078e02e4 */
[C---:B------:R-:W-:Y:S02]  /*df80*/  IMAD R79, R77.reuse, UR5, R0 ;  /* 0x000000054d4f7c24 */ /* 0x040fe4000f8e0200 */
[----:B------:R-:W-:Y:S01]  /*df90*/  IMAD.WIDE.U32 R20, R77, UR4, R20 ;  /* 0x000000044d147c25 */ /* 0x000fe2000f8e0014 */
[----:B------:R-:W-:Y:S01]  /*dfa0*/  ISETP.GE.AND P2, PT, R85, R78, PT ;  /* 0x0000004e5500720c */ /* 0x000fe20003f46270 */
[----:B------:R-:W-:-:S02]  /*dfb0*/  ULDC.64 UR4, c[0x0][0xa80] ;  /* 0x0002a00000047ab9 */ /* 0x000fc40000000a00 */
[----:B------:R-:W-:Y:S02]  /*dfc0*/  VIADD R0, R18, 0x22820 ;  /* 0x0002282012007836 */ /* 0x000fe40000000000 */
[----:B------:R-:W-:Y:S01]  /*dfd0*/  IMAD.IADD R21, R21, 0x1, R79 ;  /* 0x0000000115157824 */ /* 0x000fe200078e024f */
[C---:B------:R-:W-:Y:S01]  /*dfe0*/  LEA R79, P3, R20.reuse, UR4, 0x1 ;  /* 0x00000004144f7c11 */ /* 0x040fe2000f8608ff */
[----:B------:R-:W-:Y:S01]  /*dff0*/  VIADD R3, R85, 0x20 ;  /* 0x0000002055037836 */ /* 0x000fe20000000000 */
[----:B------:R-:W-:Y:S02]  /*e000*/  PRMT R0, RZ, 0x654, R0 ;  /* 0x00000654ff007816 */ /* 0x000fe40000000000 */
[----:B------:R-:W-:Y:S02]  /*e010*/  LEA.HI.X R84, R20, UR5, R21, 0x1, P3 ;  /* 0x0000000514547c11 */ /* 0x000fe400098f0c15 */
[----:B------:R-:W-:Y:S01]  /*e020*/  ISETP.GE.AND P1, PT, R3, R78, PT ;  /* 0x0000004e0300720c */ /* 0x000fe20003f26270 */
[----:B------:R-:W-:Y:S01]  /*e030*/  VIADD R3, R85, 0x40 ;  /* 0x0000004055037836 */ /* 0x000fe20000000000 */
[----:B0-----:R0:W-:Y:S01]  /*e040*/  SYNCS.ARRIVE.TRANS64.RED.A1T0 RZ, [R0+URZ], RZ ;  /* 0x000000ff00ff79a7 */ /* 0x0011e2000810043f */
[----:B------:R1:W2:Y:S01]  /*e050*/  SHFL.IDX PT, R82, R79, RZ, 0x181f ;  /* 0x00181fff4f527589 */ /* 0x0002a200000e0000 */
[----:B------:R-:W-:Y:S01]  /*e060*/  BSSY B1, `(.L_x_9804) ;  /* 0x0000019000017945 */ /* 0x000fe20003800000 */
[----:B------:R-:W-:-:S02]  /*e070*/  SHF.R.S32.HI R86, RZ, 0x1f, R215 ;  /* 0x0000001fff567819 */ /* 0x000fc400000114d7 */
[----:B------:R-:W-:Y:S01]  /*e080*/  ISETP.GE.AND P0, PT, R3, R78, PT ;  /* 0x0000004e0300720c */ /* 0x000fe20003f06270 */
[----:B0-----:R1:W0:Y:S01]  /*e090*/  SHFL.IDX PT, R0, R84, RZ, 0x181f ;  /* 0x00181fff54007589 */ /* 0x00122200000e0000 */
[----:B------:R-:W-:Y:S02]  /*e0a0*/  SHF.R.S32.HI R87, RZ, 0x1f, R213 ;  /* 0x0000001fff577819 */ /* 0x000fe400000114d5 */
[----:B------:R-:W-:Y:S02]  /*e0b0*/  SHF.R.S32.HI R88, RZ, 0x1f, R214 ;  /* 0x0000001fff587819 */ /* 0x000fe400000114d6 */
[----:B------:R-:W-:Y:S01]  /*e0c0*/  SHF.R.S32.HI R92, RZ, 0x1f, R209 ;  /* 0x0000001fff5c7819 */ /* 0x000fe200000114d1 */
[----:B------:R-:W-:Y:S06]  /*e0d0*/  @P2 BRA `(.L_x_9805) ;  /* 0x0000000000442947 */ /* 0x000fec0003800000 */
[----:B------:R-:W-:Y:S02]  /*e0e0*/  ULDC UR4, c[0x0][0xac8] ;  /* 0x0002b20000047ab9 */ /* 0x000fe40000000800 */
[----:B------:R-:W-:Y:S02]  /*e0f0*/  ISETP.GE.AND P2, PT, R209, UR4, PT ;  /* 0x00000004d1007c0c */ /* 0x000fe4000bf46270 */
[----:B------:R-:W-:Y:S02]  /*e100*/  ISETP.GE.AND P3, PT, R214, UR4, PT ;  /* 0x00000004d6007c0c */ /* 0x000fe4000bf66270 */
[----:B------:R-:W-:-:S09]  /*e110*/  ISETP.GE.AND P4, PT, R213, UR4, PT ;  /* 0x00000004d5007c0c */ /* 0x000fd2000bf86270 */
[----:B--2---:R-:W-:-:S04]  /*e120*/  @!P2 LEA R20, P5, R209, R82, 0x1 ;  /* 0x00000052d114a211 */ /* 0x004fc800078a08ff */
[----:B0-----:R-:W-:Y:S02]  /*e130*/  @!P2 LEA.HI.X R21, R209, R0, R92, 0x1, P5 ;  /* 0x00000000d115a211 */ /* 0x001fe400028f0c5c */
[----:B------:R-:W-:-:S03]  /*e140*/  ISETP.GE.AND P5, PT, R215, UR4, PT ;  /* 0x00000004d7007c0c */ /* 0x000fc6000bfa6270 */
[----:B-----5:R3:W-:Y:S01]  /*e150*/  @!P2 ST.E.128 desc[UR40][R20.64], R4 ;  /* 0x000000041400a985 */ /* 0x0207e2000c101d28 */
[----:B------:R-:W-:-:S04]  /*e160*/  @!P3 LEA R76, P2, R214, R82, 0x1 ;  /* 0x00000052d64cb211 */ /* 0x000fc800078408ff */
        /* <DEDUP_REMOVED lines=8> */
.L_x_9805:
[----:B------:R-:W-:Y:S05]  /*e1f0*/  BSYNC B1 ;  /* 0x0000000000017941 */ /* 0x000fea0003800000 */
.L_x_9804:
[----:B0-----:R0:W4:Y:S01]  /*e200*/  SHFL.IDX PT, R0, R84, 0x1, 0x181f ;  /* 0x00381f0054007f89 */ /* 0x00112200000e0000 */
[----:B------:R-:W-:Y:S03]  /*e210*/  BSSY B1, `(.L_x_9806) ;  /* 0x0000014000017945 */ /* 0x000fe60003800000 */
[----:B---3-5:R0:W3:Y:S01]  /*e220*/  SHFL.IDX PT, R28, R79, 0x1, 0x181f ;  /* 0x00381f004f1c7f89 */ /* 0x0280e200000e0000 */
[----:B------:R-:W-:Y:S05]  /*e230*/  @P1 BRA `(.L_x_9807) ;  /* 0x0000000000441947 */ /* 0x000fea0003800000 */
[----:B------:R-:W-:Y:S02]  /*e240*/  ULDC UR4, c[0x0][0xac8] ;  /* 0x0002b20000047ab9 */ /* 0x000fe40000000800 */
[----:B------:R-:W-:Y:S02]  /*e250*/  ISETP.GE.AND P4, PT, R209, UR4, PT ;  /* 0x00000004d1007c0c */ /* 0x000fe4000bf86270 */
[----:B------:R-:W-:Y:S02]  /*e260*/  ISETP.GE.AND P3, PT, R214, UR4, PT ;  /* 0x00000004d6007c0c */ /* 0x000fe4000bf66270 */
[----:B------:R-:W-:Y:S02]  /*e270*/  ISETP.GE.AND P2, PT, R213, UR4, PT ;  /* 0x00000004d5007c0c */ /* 0x000fe4000bf46270 */
[----:B------:R-:W-:-:S07]  /*e280*/  ISETP.GE.AND P1, PT, R215, UR4, PT ;  /* 0x00000004d7007c0c */ /* 0x000fce000bf26270 */
[----:B---3--:R-:W-:-:S04]  /*e290*/  @!P4 LEA R4, P5, R209, R28, 0x1 ;  /* 0x0000001cd104c211 */ /* 0x008fc800078a08ff */
[----:B----4-:R-:W-:Y:S02]  /*e2a0*/  @!P4 LEA.HI.X R5, R209, R0, R92, 0x1, P5 ;  /* 0x00000000d105c211 */ /* 0x010fe400028f0c5c */
[----:B------:R-:W-:-:S03]  /*e2b0*/  @!P3 LEA R6, P5, R214, R28, 0x1 ;  /* 0x0000001cd606b211 */ /* 0x000fc600078a08ff */
[----:B------:R3:W-:Y:S01]  /*e2c0*/  @!P4 ST.E.128 desc[UR40][R4.64], R8 ;  /* 0x000000080400c985 */ /* 0x0007e2000c101d28 */
        /* <DEDUP_REMOVED lines=8> */
.L_x_9807:
[----:B------:R-:W-:Y:S05]  /*e350*/  BSYNC B1 ;  /* 0x0000000000017941 */ /* 0x000fea0003800000 */
.L_x_9806:
[----:B----4-:R4:W0:Y:S01]  /*e360*/  SHFL.IDX PT, R0, R84, 0x2, 0x181f ;  /* 0x00581f0054007f89 */ /* 0x01082200000e0000 */
[----:B------:R-:W-:Y:S03]  /*e370*/  BSSY B1, `(.L_x_9808) ;  /* 0x0000014000017945 */ /* 0x000fe60003800000 */
[----:B---3--:R4:W3:Y:S01]  /*e380*/  SHFL.IDX PT, R10, R79, 0x2, 0x181f ;  /* 0x00581f004f0a7f89 */ /* 0x0088e200000e0000 */
[----:B------:R-:W-:Y:S05]  /*e390*/  @P0 BRA `(.L_x_9809) ;  /* 0x0000000000440947 */ /* 0x000fea0003800000 */
[----:B------:R-:W-:Y:S02]  /*e3a0*/  ULDC UR4, c[0x0][0xac8] ;  /* 0x0002b20000047ab9 */ /* 0x000fe40000000800 */
[----:B------:R-:W-:Y:S02]  /*e3b0*/  ISETP.GE.AND P3, PT, R209, UR4, PT ;  /* 0x00000004d1007c0c */ /* 0x000fe4000bf66270 */
[----:B------:R-:W-:Y:S02]  /*e3c0*/  ISETP.GE.AND P2, PT, R214, UR4, PT ;  /* 0x00000004d6007c0c */ /* 0x000fe4000bf46270 */
[----:B------:R-:W-:Y:S02]  /*e3d0*/  ISETP.GE.AND P1, PT, R213, UR4, PT ;  /* 0x00000004d5007c0c */ /* 0x000fe4000bf26270 */
[----:B------:R-:W-:-:S07]  /*e3e0*/  ISETP.GE.AND P0, PT, R215, UR4, PT ;  /* 0x00000004d7007c0c */ /* 0x000fce000bf06270 */
[CC--:B---3--:R-:W-:Y:S02]  /*e3f0*/  @!P3 LEA R4, P5, R209.reuse, R10.reuse, 0x1 ;  /* 0x0000000ad104b211 */ /* 0x0c8fe400078a08ff */
[C---:B------:R-:W-:Y:S02]  /*e400*/  @!P2 LEA R6, P4, R214.reuse, R10, 0x1 ;  /* 0x0000000ad606a211 */ /* 0x040fe400078808ff */
[----:B0-----:R-:W-:Y:S02]  /*e410*/  @!P3 LEA.HI.X R5, R209, R0, R92, 0x1, P5 ;  /* 0x00000000d105b211 */ /* 0x001fe400028f0c5c */
        /* <DEDUP_REMOVED lines=9> */
.L_x_9809:
[----:B------:R-:W-:Y:S05]  /*e4b0*/  BSYNC B1 ;  /* 0x0000000000017941 */ /* 0x000fea0003800000 */
.L_x_9808:
[----:B------:R-:W-:Y:S01]  /*e4c0*/  VIADD R3, R85, 0x60 ;  /* 0x0000006055037836 */ /* 0x000fe20000000000 */
[----:B01--4-:R-:W4:Y:S04]  /*e4d0*/  SHFL.IDX PT, R84, R84, 0x3, 0x181f ;  /* 0x00781f0054547f89 */ /* 0x013f2800000e0000 */
[----:B------:R-:W-:Y:S01]  /*e4e0*/  ISETP.GE.AND P0, PT, R3, R78, PT ;  /* 0x0000004e0300720c */ /* 0x000fe20003f06270 */
[----:B------:R0:W1:-:S12]  /*e4f0*/  SHFL.IDX PT, R0, R79, 0x3, 0x181f ;  /* 0x00781f004f007f89 */ /* 0x00005800000e0000 */
[----:B0-----:R-:W-:Y:S05]  /*e500*/  @P0 BRA `(.L_x_9810) ;  /* 0x0000000c00e40947 */ /* 0x001fea0003800000 */
[----:B------:R-:W-:Y:S02]  /*e510*/  ULDC UR4, c[0x0][0xac8] ;  /* 0x0002b20000047ab9 */ /* 0x000fe40000000800 */
[----:B------:R-:W-:Y:S02]  /*e520*/  ISETP.GE.AND P3, PT, R209, UR4, PT ;  /* 0x00000004d1007c0c */ /* 0x000fe4000bf66270 */
[----:B------:R-:W-:Y:S02]  /*e530*/  ISETP.GE.AND P4, PT, R214, UR4, PT ;  /* 0x00000004d6007c0c */ /* 0x000fe4000bf86270 */
[----:B------:R-:W-:-:S09]  /*e540*/  ISETP.GE.AND P5, PT, R213, UR4, PT ;  /* 0x00000004d5007c0c */ /* 0x000fd2000bfa6270 */
[-C--:B-1----:R-:W-:Y:S02]  /*e550*/  @!P3 LEA R4, P0, R209, R0.reuse, 0x1 ;  /* 0x00000000d104b211 */ /* 0x082fe400078008ff */
[CC--:B------:R-:W-:Y:S02]  /*e560*/  @!P4 LEA R6, P1, R214.reuse, R0.reuse, 0x1 ;  /* 0x00000000d606c211 */ /* 0x0c0fe400078208ff */
[----:B------:R-:W-:Y:S02]  /*e570*/  @!P5 LEA R8, P2, R213, R0, 0x1 ;  /* 0x00000000d508d211 */ /* 0x000fe400078408ff */
[-C--:B----4-:R-:W-:Y:S02]  /*e580*/  @!P3 LEA.HI.X R5, R209, R84.reuse, R92, 0x1, P0 ;  /* 0x00000054d105b211 */ /* 0x090fe400000f0c5c */
[-C--:B------:R-:W-:Y:S02]  /*e590*/  @!P4 LEA.HI.X R7, R214, R84.reuse, R88, 0x1, P1 ;  /* 0x00000054d607c211 */ /* 0x080fe400008f0c58 */
[----:B------:R-:W-:Y:S01]  /*e5a0*/  @!P5 LEA.HI.X R9, R213, R84, R87, 0x1, P2 ;  /* 0x00000054d509d211 */ /* 0x000fe200010f0c57 */
[----:B------:R0:W-:Y:S01]  /*e5b0*/  @!P3 ST.E.128 desc[UR40][R4.64], R24 ;  /* 0x000000180400b985 */ /* 0x0001e2000c101d28 */
[----:B------:R-:W-:-:S03]  /*e5c0*/  ISETP.GE.AND P0, PT, R215, UR4, PT ;  /* 0x00000004d7007c0c */ /* 0x000fc6000bf06270 */
[----:B------:R0:W-:Y:S04]  /*e5d0*/  @!P4 ST.E.128 desc[UR40][R6.64], R40 ;  /* 0x000000280600c985 */ /* 0x0001e8000c101d28 */
[----:B------:R0:W-:Y:S06]  /*e5e0*/  @!P5 ST.E.128 desc[UR40][R8.64], R56 ;  /* 0x000000380800d985 */ /* 0x0001ec000c101d28 */
[----:B------:R-:W-:Y:S05]  /*e5f0*/  @P0 BRA `(.L_x_9810) ;  /* 0x0000000c00a80947 */ /* 0x000fea0003800000 */
[----:B0-----:R-:W-:-:S04]  /*e600*/  LEA R4, P0, R215, R0, 0x1 ;  /* 0x00000000d7047211 */ /* 0x001fc800078008ff */
[----:B------:R-:W-:-:S05]  /*e610*/  LEA.HI.X R5, R215, R84, R86, 0x1, P0 ;  /* 0x00000054d7057211 */ /* 0x000fca00000f0c56 */
[----:B------:R0:W-:Y:S01]  /*e620*/  ST.E.128 desc[UR40][R4.64], R72 ;  /* 0x0000004804007985 */ /* 0x0001e2000c101d28 */
[----:B------:R-:W-:Y:S05]  /*e630*/  BRA `(.L_x_9810) ;  /* 0x0000000c00987947 */ /* 0x000fea0003800000 */
.L_x_9802:
        /* <DEDUP_REMOVED lines=10> */
[----:B------:R3:W5:Y:S01]  /*e6e0*/  @P0 LDG.E R0, desc[UR40][R4.64] ;  /* 0x0000002804000981 */ /* 0x000762000c1e1900 */
[----:B------:R-:W4:Y:S08]  /*e6f0*/  S2R R3, SR_TID.X ;  /* 0x0000000000037919 */ /* 0x000f300000002100 */
[----:B------:R-:W-:Y:S01]  /*e700*/  @P1 IADD3 R6, P2, R219, UR4, RZ ;  /* 0x00000004db061c10 */ /* 0x000fe2000ff5e0ff */
[----:B------:R-:W-:-:S02]  /*e710*/  ULDC UR4, c[0x0][0xa88] ;  /* 0x0002a20000047ab9 */ /* 0x000fc40000000800 */
[----:B------:R-:W-:Y:S01]  /*e720*/  IMAD.U32 R8, RZ, RZ, UR4 ;  /* 0x00000004ff087e24 */ /* 0x000fe2000f8e00ff */
[----:B------:R-:W-:-:S05]  /*e730*/  @P1 IADD3.X R7, R220, UR5, RZ, P2, !PT ;  /* 0x00000005dc071c10 */ /* 0x000fca00097fe4ff */
[----:B------:R3:W5:Y:S01]  /*e740*/  @P1 LDG.E R8, desc[UR40][R6.64] ;  /* 0x0000002806081981 */ /* 0x000762000c1e1900 */
[----:B--2---:R-:W-:-:S13]  /*e750*/  ISETP.NE.AND P2, PT, R21, 0x1, PT ;  /* 0x000000011500780c */ /* 0x004fda0003f45270 */
[----:B------:R-:W2:Y:S01]  /*e760*/  @P2 LDC R15, c[0x0][0xbec] ;  /* 0x0002fb00ff0f2b82 */ /* 0x000ea20000000800 */
[----:B----4-:R-:W-:-:S05]  /*e770*/  VIADD R3, R3, 0xffffff80 ;  /* 0xffffff8003037836 */ /* 0x010fca0000000000 */
[----:B------:R-:W-:Y:S01]  /*e780*/  ISETP.GE.AND P3, PT, R3, 0x80, PT ;  /* 0x000000800300780c */ /* 0x000fe20003f66270 */
[----:B---3--:R-:W-:-:S12]  /*e790*/  @P1 BRA `(.L_x_9811) ;  /* 0x0000000000101947 */ /* 0x008fd80003800000 */
[----:B------:R-:W-:Y:S05]  /*e7a0*/  @!P0 BRA `(.L_x_9811) ;  /* 0x00000000000c8947 */ /* 0x000fea0003800000 */
[----:B------:R-:W3:Y:S04]  /*e7b0*/  LDG.E R3, desc[UR40][R4.64] ;  /* 0x0000002804037981 */ /* 0x000ee8000c1e1900 */
[----:B-----5:R-:W3:Y:S02]  /*e7c0*/  LDG.E R8, desc[UR40][R4.64+0x4] ;  /* 0x0000042804087981 */ /* 0x020ee4000c1e1900 */
[----:B---3--:R-:W-:-:S07]  /*e7d0*/  IMAD.IADD R8, R8, 0x1, -R3 ;  /* 0x0000000108087824 */ /* 0x008fce00078e0a03 */
.L_x_9811:
[----:B------:R-:W-:Y:S01]  /*e7e0*/  BSSY B1, `(.L_x_9812) ;  /* 0x000002e000017945 */ /* 0x000fe20003800000 */
[----:B------:R-:W-:Y:S02]  /*e7f0*/  SHF.R.S32.HI R10, RZ, 0x1f, R218 ;  /* 0x0000001fff0a7819 */ /* 0x000fe400000114da */
[----:B------:R-:W-:Y:S02]  /*e800*/  SEL R221, R221, RZ, !P0 ;  /* 0x000000ffdddd7207 */ /* 0x000fe40004000000 */
[----:B------:R-:W-:Y:S02]  /*e810*/  SEL R229, R229, RZ, !P0 ;  /* 0x000000ffe5e57207 */ /* 0x000fe40004000000 */
[----:B-----5:R-:W-:Y:S01]  /*e820*/  SHF.R.S32.HI R11, RZ, 0x1f, R0 ;  /* 0x0000001fff0b7819 */ /* 0x020fe20000011400 */
[----:B------:R-:W-:Y:S06]  /*e830*/  @P3 BRA `(.L_x_9813) ;  /* 0x0000000000a03947 */ /* 0x000fec0003800000 */
[----:B------:R-:W3:Y:S01]  /*e840*/  S2R R3, SR_TID.X ;  /* 0x0000000000037919 */ /* 0x000ee20000002100 */
        /* <DEDUP_REMOVED lines=17> */
[----:B------:R-:W4:Y:S01]  /*e960*/  @P0 LDC R13, c[0x0][0xbf0] ;  /* 0x0002fc00ff0d0b82 */ /* 0x000f220000000800 */
[----:B------:R-:W-:-:S04]  /*e970*/  IMAD.WIDE.U32 R4, R221, UR4, R4 ;  /* 0x00000004dd047c25 */ /* 0x000fc8000f8e0004 */
[----:B---3--:R-:W-:-:S05]  /*e980*/  @P0 IMAD.HI.U32 R6, R9, R6, RZ ;  /* 0x0000000609060227 */ /* 0x008fca00078e00ff */
        /* <DEDUP_REMOVED lines=19> */
.L_x_9813:
[----:B------:R-:W-:Y:S05]  /*eac0*/  BSYNC B1 ;  /* 0x0000000000017941 */ /* 0x000fea0003800000 */
.L_x_9812:
[----:B------:R-:W4:Y:S01]  /*ead0*/  @P2 LDC R9, c[0x0][0xbf0] ;  /* 0x0002fc00ff092b82 */ /* 0x000f220000000800 */
[----:B------:R-:W-:Y:S01]  /*eae0*/  ULDC.64 UR4, c[0x0][0xaa0] ;  /* 0x0002a80000047ab9 */ /* 0x000fe20000000a00 */
[----:B---3--:R-:W-:Y:S02]  /*eaf0*/  IMAD R7, R216, 0x20, R228 ;  /* 0x00000020d8077824 */ /* 0x008fe400078e02e4 */
[----:B------:R-:W-:Y:S02]  /*eb00*/  IMAD R3, R11, UR4, RZ ;  /* 0x000000040b037c24 */ /* 0x000fe4000f8e02ff */
[----:B------:R-:W-:-:S04]  /*eb10*/  IMAD.WIDE.U32 R4, R0, UR4, RZ ;  /* 0x0000000400047c25 */ /* 0x000fc8000f8e00ff */
[----:B------:R-:W-:Y:S01]  /*eb20*/  IMAD R3, R0, UR5, R3 ;  /* 0x0000000500037c24 */ /* 0x000fe2000f8e0203 */
[----:B------:R-:W-:-:S03]  /*eb30*/  ULDC.64 UR4, c[0x0][0xae8] ;  /* 0x0002ba0000047ab9 */ /* 0x000fc60000000a00 */
[----:B------:R-:W-:Y:S02]  /*eb40*/  IMAD.IADD R5, R5, 0x1, R3 ;  /* 0x0000000105057824 */ /* 0x000fe400078e0203 */
[----:B------:R-:W-:Y:S02]  /*eb50*/  IMAD R3, R10, UR4, RZ ;  /* 0x000000040a037c24 */ /* 0x000fe4000f8e02ff */
[----:B------:R-:W-:Y:S02]  /*eb60*/  IMAD R10, R224, 0x80, R7 ;  /* 0x00000080e00a7824 */ /* 0x000fe400078e0207 */
[----:B------:R-:W-:Y:S02]  /*eb70*/  IMAD R7, R218, UR5, R3 ;  /* 0x00000005da077c24 */ /* 0x000fe4000f8e0203 */
[----:B--2---:R-:W-:-:S04]  /*eb80*/  @P2 IMAD.HI.U32 R0, R10, R15, RZ ;  /* 0x0000000f0a002227 */ /* 0x004fc800078e00ff */
[----:B------:R-:W-:Y:S01]  /*eb90*/  IMAD.WIDE.U32 R4, R218, UR4, R4 ;  /* 0x00000004da047c25 */ /* 0x000fe2000f8e0004 */
[----:B------:R-:W-:-:S03]  /*eba0*/  ULDC.64 UR4, c[0x0][0xaf0] ;  /* 0x0002bc0000047ab9 */ /* 0x000fc60000000a00 */
[----:B------:R-:W-:Y:S01]  /*ebb0*/  IMAD.MOV.U32 R3, RZ, RZ, R10 ;  /* 0x000000ffff037224 */ /* 0x000fe200078e000a */
[----:B----4-:R-:W-:Y:S01]  /*ebc0*/  @P2 SHF.R.U32.HI R3, RZ, R9, R0 ;  /* 0x00000009ff032219 */ /* 0x010fe20000011600 */
[----:B------:R-:W-:Y:S02]  /*ebd0*/  IMAD.IADD R5, R5, 0x1, R7 ;  /* 0x0000000105057824 */ /* 0x000fe400078e0207 */
[----:B------:R-:W-:Y:S01]  /*ebe0*/  IMAD R6, R229, UR4, RZ ;  /* 0x00000004e5067c24 */ /* 0x000fe2000f8e02ff */
[--C-:B------:R-:W-:Y:S01]  /*ebf0*/  SHF.R.S32.HI R0, RZ, 0x1f, R3.reuse ;  /* 0x0000001fff007819 */ /* 0x100fe20000011403 */
[----:B------:R-:W-:Y:S02]  /*ec00*/  IMAD.MOV R7, RZ, RZ, -R3 ;  /* 0x000000ffff077224 */ /* 0x000fe400078e0a03 */
[C---:B------:R-:W-:Y:S02]  /*ec10*/  IMAD R9, R221.reuse, UR5, R6 ;  /* 0x00000005dd097c24 */ /* 0x040fe4000f8e0206 */
[----:B------:R-:W-:Y:S01]  /*ec20*/  IMAD.WIDE.U32 R4, R221, UR4, R4 ;  /* 0x00000004dd047c25 */ /* 0x000fe2000f8e0004 */
[----:B------:R-:W-:-:S03]  /*ec30*/  ULDC.64 UR4, c[0x0][0xae0] ;  /* 0x0002b80000047ab9 */ /* 0x000fc60000000a00 */
[----:B------:R-:W-:Y:S02]  /*ec40*/  IMAD R7, R21, R7, R10 ;  /* 0x0000000715077224 */ /* 0x000fe400078e020a */
[----:B------:R-:W-:Y:S02]  /*ec50*/  IMAD R6, R0, UR4, RZ ;  /* 0x0000000400067c24 */ /* 0x000fe4000f8e02ff */
[----:B------:R-:W-:Y:S01]  /*ec60*/  IMAD.IADD R5, R5, 0x1, R9 ;  /* 0x0000000105057824 */ /* 0x000fe200078e0209 */
[----:B------:R-:W-:Y:S01]  /*ec70*/  SHF.R.S32.HI R0, RZ, 0x1f, R7 ;  /* 0x0000001fff007819 */ /* 0x000fe20000011407 */
[C---:B------:R-:W-:Y:S02]  /*ec80*/  IMAD R9, R3.reuse, UR5, R6 ;  /* 0x0000000503097c24 */ /* 0x040fe4000f8e0206 */
[----:B------:R-:W-:Y:S01]  /*ec90*/  IMAD.WIDE.U32 R4, R3, UR4, R4 ;  /* 0x0000000403047c25 */ /* 0x000fe2000f8e0004 */
[----:B------:R-:W-:-:S03]  /*eca0*/  ULDC.64 UR4, c[0x0][0xad8] ;  /* 0x0002b60000047ab9 */ /* 0x000fc60000000a00 */
[----:B------:R-:W-:Y:S02]  /*ecb0*/  IMAD R0, R0, UR4, RZ ;  /* 0x0000000400007c24 */ /* 0x000fe4000f8e02ff */
[----:B------:R-:W-:Y:S02]  /*ecc0*/  IMAD.IADD R5, R5, 0x1, R9 ;  /* 0x0000000105057824 */ /* 0x000fe400078e0209 */
[C---:B------:R-:W-:Y:S02]  /*ecd0*/  IMAD R3, R7.reuse, UR5, R0 ;  /* 0x0000000507037c24 */ /* 0x040fe4000f8e0200 */
[----:B------:R-:W-:Y:S01]  /*ece0*/  IMAD.WIDE.U32 R4, R7, UR4, R4 ;  /* 0x0000000407047c25 */ /* 0x000fe2000f8e0004 */
[----:B------:R-:W-:-:S03]  /*ecf0*/  ULDC.64 UR4, c[0x0][0xa80] ;  /* 0x0002a00000047ab9 */ /* 0x000fc60000000a00 */
[----:B------:R-:W-:Y:S01]  /*ed00*/  IMAD.IADD R5, R5, 0x1, R3 ;  /* 0x0000000105057824 */ /* 0x000fe200078e0203 */
[----:B------:R-:W-:Y:S01]  /*ed10*/  LEA R3, P0, R4, UR4, 0x1 ;  /* 0x0000000404037c11 */ /* 0x000fe2000f8008ff */
[----:B------:R-:W-:-:S03]  /*ed20*/  UMOV UR4, 0xffffffff ;  /* 0xffffffff00047882 */ /* 0x000fc60000000000 */
[----:B------:R-:W-:Y:S01]  /*ed30*/  LEA.HI.X R4, R4, UR5, R5, 0x1, P0 ;  /* 0x0000000504047c11 */ /* 0x000fe200080f0c05 */
[----:B------:R-:W-:Y:S08]  /*ed40*/  BRA.DIV UR4, `(.L_x_9814) ;  /* 0x0000008604007947 */ /* 0x000ff0000b800000 */
[----:B------:R2:W3:Y:S04]  /*ed50*/  SHFL.IDX PT, R0, R4, RZ, 0x181f ;  /* 0x00181fff04007589 */ /* 0x0004e800000e0000 */
[----:B------:R2:W4:Y:S02]  /*ed60*/  SHFL.IDX PT, R14, R3, RZ, 0x181f ;  /* 0x00181fff030e7589 */ /* 0x00052400000e0000 */
.L_x_10008:
[----:B------:R-:W-:Y:S01]  /*ed70*/  IMAD R8, R8, R21, RZ ;  /* 0x0000001508087224 */ /* 0x000fe200078e02ff */
[----:B------:R-:W-:Y:S01]  /*ed80*/  BSSY B1, `(.L_x_9815) ;  /* 0x0000019000017945 */ /* 0x000fe20003800000 */
[----:B------:R-:W-:-:S05]  /*ed90*/  IMAD R7, R224, 0x80, R228 ;  /* 0x00000080e0077824 */ /* 0x000fca00078e02e4 */
[----:B------:R-:W-:-:S13]  /*eda0*/  ISETP.GE.AND P0, PT, R7, R8, PT ;  /* 0x000000080700720c */ /* 0x000fda0003f06270 */
[----:B------:R-:W-:Y:S05]  /*edb0*/  @P0 BRA `(.L_x_9816) ;  /* 0x0000000000540947 */ /* 0x000fea0003800000 */
[----:B------:R-:W-:Y:S01]  /*edc0*/  ULDC UR4, c[0x0][0xac8] ;  /* 0x0002b20000047ab9 */ /* 0x000fe20000000800 */
[----:B------:R-:W-:Y:S02]  /*edd0*/  SHF.R.S32.HI R5, RZ, 0x1f, R209 ;  /* 0x0000001fff057819 */ /* 0x000fe400000114d1 */
[----:B------:R-:W-:Y:S02]  /*ede0*/  ISETP.GE.AND P3, PT, R209, UR4, PT ;  /* 0x00000004d1007c0c */ /* 0x000fe4000bf66270 */
[----:B------:R-:W-:Y:S02]  /*edf0*/  ISETP.GE.AND P2, PT, R214, UR4, PT ;  /* 0x00000004d6007c0c */ /* 0x000fe4000bf46270 */
[----:B------:R-:W-:Y:S02]  /*ee00*/  ISETP.GE.AND P1, PT, R213, UR4, PT ;  /* 0x00000004d5007c0c */ /* 0x000fe4000bf26270 */
[----:B------:R-:W-:Y:S02]  /*ee10*/  ISETP.GE.AND P0, PT, R215, UR4, PT ;  /* 0x00000004d7007c0c */ /* 0x000fe4000bf06270 */
[----:B------:R-:W-:-:S02]  /*ee20*/  SHF.R.S32.HI R9, RZ, 0x1f, R214 ;  /* 0x0000001fff097819 */ /* 0x000fc400000114d6 */
[----:B------:R-:W-:-:S03]  /*ee30*/  SHF.R.S32.HI R6, RZ, 0x1f, R213 ;  /* 0x0000001fff067819 */ /* 0x000fc600000114d5 */
[CC--:B----4-:R-:W-:Y:S02]  /*ee40*/  @!P3 LEA R10, P5, R209.reuse, R14.reuse, 0x1 ;  /* 0x0000000ed10ab211 */ /* 0x0d0fe400078a08ff */
[C---:B------:R-:W-:Y:S02]  /*ee50*/  @!P2 LEA R12, P4, R214.reuse, R14, 0x1 ;  /* 0x0000000ed60ca211 */ /* 0x040fe400078808ff */
[----:B---3--:R-:W-:Y:S02]  /*ee60*/  @!P3 LEA.HI.X R11, R209, R0, R5, 0x1, P5 ;  /* 0x00000000d10bb211 */ /* 0x008fe400028f0c05 */
[----:B------:R-:W-:Y:S02]  /*ee70*/  @!P1 LEA R20, P5, R213, R14, 0x1 ;  /* 0x0000000ed5149211 */ /* 0x000fe400078a08ff */
[----:B------:R-:W-:Y:S01]  /*ee80*/  @!P2 LEA.HI.X R13, R214, R0, R9, 0x1, P4 ;  /* 0x00000000d60da211 */ /* 0x000fe200020f0c09 */
[----:B------:R3:W-:Y:S01]  /*ee90*/  @!P3 ST.E.128 desc[UR40][R10.64], RZ ;  /* 0x000000ff0a00b985 */ /* 0x0007e2000c101d28 */
[----:B------:R-:W-:-:S02]  /*eea0*/  SHF.R.S32.HI R5, RZ, 0x1f, R215 ;  /* 0x0000001fff057819 */ /* 0x000fc400000114d7 */
[----:B------:R-:W-:Y:S01]  /*eeb0*/  @!P0 LEA R14, P4, R215, R14, 0x1 ;  /* 0x0000000ed70e8211 */ /* 0x000fe200078808ff */
[----:B------:R3:W-:Y:S01]  /*eec0*/  @!P2 ST.E.128 desc[UR40][R12.64], RZ ;  /* 0x000000ff0c00a985 */ /* 0x0007e2000c101d28 */
[-C--:B------:R-:W-:Y:S02]  /*eed0*/  @!P1 LEA.HI.X R21, R213, R0.reuse, R6, 0x1, P5 ;  /* 0x00000000d5159211 */ /* 0x080fe400028f0c06 */
[----:B------:R-:W-:-:S03]  /*eee0*/  @!P0 LEA.HI.X R15, R215, R0, R5, 0x1, P4 ;  /* 0x00000000d70f8211 */ /* 0x000fc600020f0c05 */
[----:B------:R3:W-:Y:S04]  /*eef0*/  @!P1 ST.E.128 desc[UR40][R20.64], RZ ;  /* 0x000000ff14009985 */ /* 0x0007e8000c101d28 */
[----:B------:R3:W-:Y:S02]  /*ef00*/  @!P0 ST.E.128 desc[UR40][R14.64], RZ ;  /* 0x000000ff0e008985 */ /* 0x0007e4000c101d28 */
.L_x_9816:
[----:B------:R-:W-:Y:S05]  /*ef10*/  BSYNC B1 ;  /* 0x0000000000017941 */ /* 0x000fea0003800000 */
.L_x_9815:
[----:B------:R-:W-:-:S03]  /*ef20*/  UMOV UR4, 0xffffffff ;  /* 0xffffffff00047882 */ /* 0x000fc60000000000 */
[----:B------:R-:W-:Y:S05]  /*ef30*/  BRA.DIV UR4, `(.L_x_9817) ;  /* 0x0000008204b87947 */ /* 0x000fea000b800000 */
[----:B---3--:R3:W0:Y:S04]  /*ef40*/  SHFL.IDX PT, R0, R4, 0x1, 0x181f ;  /* 0x00381f0004007f89 */ /* 0x00862800000e0000 */
[----:B----4-:R3:W4:Y:S02]  /*ef50*/  SHFL.IDX PT, R14, R3, 0x1, 0x181f ;  /* 0x00381f00030e7f89 */ /* 0x01072400000e0000 */
.L_x_10012:
[----:B------:R-:W-:Y:S01]  /*ef60*/  VIADD R5, R7, 0x20 ;  /* 0x0000002007057836 */ /* 0x000fe20000000000 */
[----:B------:R-:W-:Y:S04]  /*ef70*/  BSSY B1, `(.L_x_9818) ;  /* 0x0000018000017945 */ /* 0x000fe80003800000 */
        /* <DEDUP_REMOVED lines=12> */
[----:B0-----:R-:W-:Y:S02]  /*f040*/  @!P3 LEA.HI.X R11, R209, R0, R6, 0x1, P5 ;  /* 0x00000000d10bb211 */ /* 0x001fe400028f0c06 */
        /* <DEDUP_REMOVED lines=10> */
.L_x_9819:
[----:B------:R-:W-:Y:S05]  /*f0f0*/  BSYNC B1 ;  /* 0x0000000000017941 */ /* 0x000fea0003800000 */
.L_x_9818:
[----:B------:R-:W-:-:S03]  /*f100*/  UMOV UR4, 0xffffffff ;  /* 0xffffffff00047882 */ /* 0x000fc60000000000 */
[----:B------:R-:W-:Y:S05]  /*f110*/  BRA.DIV UR4, `(.L_x_9820) ;  /* 0x0000008204887947 */ /* 0x000fea000b800000 */
[----:B0-----:R0:W0:Y:S04]  /*f120*/  SHFL.IDX PT, R0, R4, 0x2, 0x181f ;  /* 0x00581f0004007f89 */ /* 0x00102800000e0000 */
[----:B----4-:R4:W0:Y:S02]  /*f130*/  SHFL.IDX PT, R14, R3, 0x2, 0x181f ;  /* 0x00581f00030e7f89 */ /* 0x01082400000e0000 */
.L_x_10016:
        /* <DEDUP_REMOVED lines=12> */
[CC--:B0-----:R-:W-:Y:S02]  /*f200*/  @!P3 LEA R10, P5, R209.reuse, R14.reuse, 0x1 ;  /* 0x0000000ed10ab211 */ /* 0x0c1fe400078a08ff */
[C---:B------:R-:W-:Y:S02]  /*f210*/  @!P2 LEA R12, P4, R214.reuse, R14, 0x1 ;  /* 0x0000000ed60ca211 */ /* 0x040fe400078808ff */
[----:B------:R-:W-:Y:S02]  /*f220*/  @!P3 LEA.HI.X R11, R209, R0, R6, 0x1, P5 ;  /* 0x00000000d10bb211 */ /* 0x000fe400028f0c06 */
        /* <DEDUP_REMOVED lines=10> */
.L_x_9822:
[----:B------:R-:W-:Y:S05]  /*f2d0*/  BSYNC B1 ;  /* 0x0000000000017941 */ /* 0x000fea0003800000 */
.L_x_9821:
[----:B------:R-:W-:-:S03]  /*f2e0*/  UMOV UR4, 0xffffffff ;  /* 0xffffffff00047882 */ /* 0x000fc60000000000 */
[----:B------:R-:W-:Y:S05]  /*f2f0*/  BRA.DIV UR4, `(.L_x_9823) ;  /* 0x0000008204587947 */ /* 0x000fea000b800000 */
[----:B0-----:R0:W0:Y:S04]  /*f300*/  SHFL.IDX PT, R0, R4, 0x3, 0x181f ;  /* 0x00781f0004007f89 */ /* 0x00102800000e0000 */
[----:B------:R0:W0:Y:S02]  /*f310*/  SHFL.IDX PT, R14, R3, 0x3, 0x181f ;  /* 0x00781f00030e7f89 */ /* 0x00002400000e0000 */
.L_x_10020:
[----:B0-234-:R-:W-:-:S05]  /*f320*/  VIADD R3, R7, 0x60 ;  /* 0x0000006007037836 */ /* 0x01dfca0000000000 */
        /* <DEDUP_REMOVED lines=9> */
[----:B------:R-:W-:Y:S02]  /*f3c0*/  SHF.R.S32.HI R11, RZ, 0x1f, R213 ;  /* 0x0000001fff0b7819 */ /* 0x000fe400000114d5 */
[----:B------:R-:W-:Y:S02]  /*f3d0*/  SHF.R.S32.HI R10, RZ, 0x1f, R215 ;  /* 0x0000001fff0a7819 */ /* 0x000fe400000114d7 */
[CC--:B------:R-:W-:Y:S02]  /*f3e0*/  @!P3 LEA R4, P5, R209.reuse, R14.reuse, 0x1 ;  /* 0x0000000ed104b211 */ /* 0x0c0fe400078a08ff */
[----:B------:R-:W-:Y:S02]  /*f3f0*/  @!P2 LEA R6, P4, R214, R14, 0x1 ;  /* 0x0000000ed606a211 */ /* 0x000fe400078808ff */
[----:B------:R-:W-:Y:S02]  /*f400*/  @!P3 LEA.HI.X R5, R209, R0, R9, 0x1, P5 ;  /* 0x00000000d105b211 */ /* 0x000fe400028f0c09 */
[----:B------:R-:W-:-:S02]  /*f410*/  @!P1 LEA R8, P5, R213, R14, 0x1 ;  /* 0x0000000ed5089211 */ /* 0x000fc400078a08ff */
[----:B------:R-:W-:Y:S01]  /*f420*/  @!P2 LEA.HI.X R7, R214, R0, R12, 0x1, P4 ;  /* 0x00000000d607a211 */ /* 0x000fe200020f0c0c */
[----:B------:R0:W-:Y:S01]  /*f430*/  @!P3 ST.E.128 desc[UR40][R4.64], RZ ;  /* 0x000000ff0400b985 */ /* 0x0001e2000c101d28 */
[----:B------:R-:W-:Y:S02]  /*f440*/  @!P0 LEA R14, P4, R215, R14, 0x1 ;  /* 0x0000000ed70e8211 */ /* 0x000fe400078808ff */
[-C--:B------:R-:W-:Y:S01]  /*f450*/  @!P1 LEA.HI.X R9, R213, R0.reuse, R11, 0x1, P5 ;  /* 0x00000000d5099211 */ /* 0x080fe200028f0c0b */
[----:B------:R0:W-:Y:S01]  /*f460*/  @!P2 ST.E.128 desc[UR40][R6.64], RZ ;  /* 0x000000ff0600a985 */ /* 0x0001e2000c101d28 */
[----:B------:R-:W-:-:S03]  /*f470*/  @!P0 LEA.HI.X R15, R215, R0, R10, 0x1, P4 ;  /* 0x00000000d70f8211 */ /* 0x000fc600020f0c0a */
[----:B------:R0:W-:Y:S04]  /*f480*/  @!P1 ST.E.128 desc[UR40][R8.64], RZ ;  /* 0x000000ff08009985 */ /* 0x0001e8000c101d28 */
[----:B------:R0:W-:Y:S02]  /*f490*/  @!P0 ST.E.128 desc[UR40][R14.64], RZ ;  /* 0x000000ff0e008985 */ /* 0x0001e4000c101d28 */
.L_x_9810:
[----:B------:R-:W-:Y:S05]  /*f4a0*/  BSYNC B0 ;  /* 0x0000000000007941 */ /* 0x000fea0003800000 */
.L_x_9801:
[----:B------:R-:W-:Y:S02]  /*f4b0*/  ULDC UR4, c[0x0][0xc3c] ;  /* 0x00030f0000047ab9 */ /* 0x000fe40000000800 */
[----:B-1----:R-:W-:-:S13]  /*f4c0*/  ISETP.GE.AND P0, PT, R91, UR4, PT ;  /* 0x000000045b007c0c */ /* 0x002fda000bf06270 */
[----:B------:R-:W-:Y:S05]  /*f4d0*/  @!P0 BRA `(.L_x_9824) ;  /* 0xffffff1800dc8947 */ /* 0x000fea000383ffff */
[----:B------:R-:W-:Y:S05]  /*f4e0*/  BRA `(.L_x_9691) ;  /* 0x0000007400407947 */ /* 0x000fea0003800000 */
.L_x_9689:
[----:B------:R-:W-:-:S08]  /*f4f0*/  NOP ;  /* 0x0000000000007918 */ /* 0x000fd00000000000 */
[----:B--2---:R-:W0:-:S00]  /*f500*/  USETMAXREG.DEALLOC.CTAPOOL 0x18 ;  /* 0x00000018000079c8 */ /* 0x004e0000080e0500 */
        /* <DEDUP_REMOVED lines=16> */
.L_x_9825:
        /* <DEDUP_REMOVED lines=42> */
.L_x_9831:
        /* <DEDUP_REMOVED lines=12> */
.L_x_9830:
[----:B------:R-:W-:Y:S05]  /*f970*/  BSYNC B0 ;  /* 0x0000000000007941 */ /* 0x000fea0003800000 */
.L_x_9829:
        /* <DEDUP_REMOVED lines=22> */
.L_x_9827:
        /* <DEDUP_REMOVED lines=16> */
.L_x_9832:
        /* <DEDUP_REMOVED lines=25> */
.L_x_9828:
[----:B------:R-:W-:Y:S02]  /*fd70*/  IMAD.MOV.U32 R17, RZ, RZ, RZ ;  /* 0x000000ffff117224 */ /* 0x000fe400078e00ff */
[----:B------:R-:W-:Y:S02]  /*fd80*/  IMAD.U32 R16, RZ, RZ, UR6 ;  /* 0x00000006ff107e24 */ /* 0x000fe4000f8e00ff */
[----:B------:R-:W-:-:S07]  /*fd90*/  IMAD.MOV.U32 R18, RZ, RZ, RZ ;  /* 0x000000ffff127224 */ /* 0x000fce00078e00ff */
.L_x_9833:
[----:B------:R-:W-:-:S13]  /*fda0*/  ISETP.NE.AND P0, PT, R5, RZ, PT ;  /* 0x000000ff0500720c */ /* 0x000fda0003f05270 */
[----:B------:R-:W0:Y:S01]  /*fdb0*/  @!P0 S2R R3, SR_CgaCtaId ;  /* 0x0000000000038919 */ /* 0x000e220000008800 */
[----:B------:R-:W-:-:S04]  /*fdc0*/  @!P0 MOV R0, 0x400 ;  /* 0x0000040000008802 */ /* 0x000fc80000000f00 */
[----:B0-----:R-:W-:-:S05]  /*fdd0*/  @!P0 LEA R0, R3, R0, 0x18 ;  /* 0x0000000003008211 */ /* 0x001fca00078ec0ff */
[----:B------:R2:W-:Y:S01]  /*fde0*/  @!P0 STS.128 [R0+0x228d0], R16 ;  /* 0x0228d01000008388 */ /* 0x0005e20000000c00 */
[----:B------:R-:W-:Y:S06]  /*fdf0*/  BAR.ARV 0x5, 0x180 ;  /* 0x0146000000007b1d */ /* 0x000fec0000002000 */
.L_x_9826:
        /* <DEDUP_REMOVED lines=33> */
.L_x_9974:
[----:B0-2---:R-:W0:Y:S02]  /*10010*/  LDC.64 R2, c[0x0][0xc88] ;  /* 0x00032200ff027b82 */ /* 0x005e240000000a00 */
[----:B0-----:R-:W-:-:S05]  /*10020*/  IMAD.WIDE R2, R19, 0x4, R2 ;  /* 0x0000000413027825 */ /* 0x001fca00078e0202 */
[----:B------:R-:W2:Y:S01]  /*10030*/  LDG.E R15, desc[UR40][R2.64] ;  /* 0x00000028020f7981 */ /* 0x000ea2000c1e1900 */
[----:B------:R-:W-:Y:S05]  /*10040*/  YIELD ;  /* 0x0000000000007946 */ /* 0x000fea0003800000 */
[----:B------:R-:W-:Y:S01]  /*10050*/  ULDC.64 UR4, c[0x0][0xa28] ;  /* 0x00028a0000047ab9 */ /* 0x000fe20000000a00 */
[----:B---3--:R-:W-:Y:S01]  /*10060*/  IMAD.MOV.U32 R0, RZ, RZ, RZ ;  /* 0x000000ffff007224 */ /* 0x008fe200078e00ff */
        /* <DEDUP_REMOVED lines=14> */
[----:B-1---5:R1:W5:Y:S01]  /*10150*/  @P0 LDG.E R0, desc[UR40][R2.64] ;  /* 0x0000002802000981 */ /* 0x022362000c1e1900 */
        /* <DEDUP_REMOVED lines=43> */
.L_x_9835:
        /* <DEDUP_REMOVED lines=12> */
.L_x_9836:
[----:B------:R-:W-:Y:S05]  /*104d0*/  @!P0 BRA `(.L_x_9837) ;  /* 0x00000000000c8947 */ /* 0x000fea0003800000 */
[----:B------:R-:W2:Y:S04]  /*104e0*/  LDG.E R4, desc[UR40][R8.64] ;  /* 0x0000002808047981 */ /* 0x000ea8000c1e1900 */
[----:B------:R-:W2:Y:S02]  /*104f0*/  LDG.E R2, desc[UR40][R8.64+0x4] ;  /* 0x0000042808027981 */ /* 0x000ea4000c1e1900 */
[----:B--2---:R-:W-:-:S07]  /*10500*/  IMAD.IADD R2, R2, 0x1, -R4 ;  /* 0x0000000102027824 */ /* 0x004fce00078e0a04 */
.L_x_9837:
[----:B-----5:R-:W-:Y:S02]  /*10510*/  IMAD.IADD R0, R2, 0x1, -R0 ;  /* 0x0000000102007824 */ /* 0x020fe400078e0a00 */
[----:B------:R-:W2:Y:S04]  /*10520*/  @P1 LDG.E R2, desc[UR40][R6.64] ;  /* 0x0000002806021981 */ /* 0x000ea8000c1e1900 */
[----:B------:R-:W2:Y:S01]  /*10530*/  @P1 LDG.E R6, desc[UR40][R6.64+0x4] ;  /* 0x0000042806061981 */ /* 0x000ea2000c1e1900 */
[----:B------:R-:W-:Y:S01]  /*10540*/  BSSY B0, `(.L_x_9838) ;  /* 0x0000150000007945 */ /* 0x000fe20003800000 */
[----:B--2---:R-:W-:-:S04]  /*10550*/  @P1 IMAD.IADD R10, R6, 0x1, -R2 ;  /* 0x00000001060a1824 */ /* 0x004fc800078e0a02 */
[----:B0-----:R-:W-:-:S04]  /*10560*/  IMAD.IADD R4, R0, 0x1, R10 ;  /* 0x0000000100047824 */ /* 0x001fc800078e020a */
[----:B------:R-:W-:Y:S01]  /*10570*/  VIADD R2, R4, 0x5f ;  /* 0x0000005f04027836 */ /* 0x000fe20000000000 */
[----:B------:R0:W-:Y:S03]  /*10580*/  STL [R1+0x50], R4 ;  /* 0x0000500401007387 */ /* 0x0001e60000100800 */
[----:B------:R-:W-:-:S05]  /*10590*/  IMAD.HI R2, R2, 0x2aaaaaab, RZ ;  /* 0x2aaaaaab02027827 */ /* 0x000fca00078e02ff */
[----:B0-----:R-:W-:-:S04]  /*105a0*/  SHF.R.U32.HI R4, RZ, 0x1f, R2 ;  /* 0x0000001fff047819 */ /* 0x001fc80000011602 */
[----:B------:R-:W-:-:S05]  /*105b0*/  LEA.HI.SX32 R5, R2, R4, 0x1c ;  /* 0x0000000402057211 */ /* 0x000fca00078fe2ff */
[--C-:B------:R-:W-:Y:S01]  /*105c0*/  IMAD R2, R5, 0x60, -R0.reuse ;  /* 0x0000006005027824 */ /* 0x100fe200078e0a00 */
[----:B------:R0:W-:Y:S01]  /*105d0*/  STL [R1+0x30], R5 ;  /* 0x0000300501007387 */ /* 0x0001e20000100800 */
[----:B------:R-:W-:-:S03]  /*105e0*/  IMAD.MOV R0, RZ, RZ, -R0 ;  /* 0x000000ffff007224 */ /* 0x000fc600078e0a00 */
[----:B------:R-:W-:Y:S02]  /*105f0*/  VIMNMX R10, R2, R10, PT ;  /* 0x0000000a020a7248 */ /* 0x000fe40003fe0100 */
[----:B------:R-:W-:-:S04]  /*10600*/  VIMNMX R0, RZ, R0, !PT ;  /* 0x00000000ff007248 */ /* 0x000fc80007fe0100 */
[----:B------:R-:W-:Y:S01]  /*10610*/  ISETP.GT.AND P0, PT, R10, R0, PT ;  /* 0x000000000a00720c */ /* 0x000fe20003f04270 */
[----:B0-----:R-:W-:-:S05]  /*10620*/  IMAD.WIDE.U32 R4, R0, -0x55555555, RZ ;  /* 0xaaaaaaab00047825 */ /* 0x001fca00078e00ff */
        /* <DEDUP_REMOVED lines=16> */
.L_x_10023:
[----:B-1----:R-:W-:Y:S02]  /*10730*/  ISETP.NE.AND P0, PT, R14, RZ, PT ;  /* 0x000000ff0e00720c */ /* 0x002fe40003f05270 */
[----:B------:R-:W-:-:S11]  /*10740*/  PLOP3.LUT P6, PT, PT, PT, PT, 0x8, 0x0 ;  /* 0x000000000000781c */ /* 0x000fd60003fce170 */
[----:B------:R-:W-:Y:S05]  /*10750*/  @P0 BRA `(.L_x_9841) ;  /* 0x00000000000c0947 */ /* 0x000fea0003800000 */
[----:B------:R-:W-:-:S03]  /*10760*/  UMOV UR4, 0xffffffff ;  /* 0xffffffff00047882 */ /* 0x000fc60000000000 */
[----:B------:R-:W-:Y:S05]  /*10770*/  BRA.DIV UR4, `(.L_x_9842) ;  /* 0x0000006e04b47947 */ /* 0x000fea000b800000 */
[----:B------:R-:W-:-:S13]  /*10780*/  ELECT P6, URZ, PT ;  /* 0x00000000003f782f */ /* 0x000fda00038c0000 */
.L_x_9841:
        /* <DEDUP_REMOVED lines=10> */
.L_x_10026:
[----:B------:R-:W-:Y:S05]  /*10830*/  BSYNC B1 ;  /* 0x0000000000017941 */ /* 0x000fea0003800000 */
.L_x_9843:
[----:B------:R-:W-:Y:S04]  /*10840*/  BSSY B1, `(.L_x_9845) ;  /* 0x0000083000017945 */ /* 0x000fe80003800000 */
[----:B------:R-:W-:Y:S05]  /*10850*/  @!P6 BRA `(.L_x_9846) ;  /* 0x000000080004e947 */ /* 0x000fea0003800000 */
[----:B------:R-:W2:Y:S04]  /*10860*/  LDL R6, [R1+0x4] ;  /* 0x0000040001067983 */ /* 0x000ea80000100800 */
[----:B------:R-:W3:Y:S01]  /*10870*/  LDL R7, [R1+0xc] ;  /* 0x00000c0001077983 */ /* 0x000ee20000100800 */
[----:B0-----:R-:W0:Y:S01]  /*10880*/  S2R R5, SR_TID.X ;  /* 0x0000000000057919 */ /* 0x001e220000002100 */
        /* <DEDUP_REMOVED lines=9> */
.L_x_10027:
[----:B------:R-:W-:Y:S05]  /*10920*/  BSYNC B2 ;  /* 0x0000000000027941 */ /* 0x000fea0003800000 */
.L_x_9847:
        /* <DEDUP_REMOVED lines=9> */
.L_x_9850:
[----:B------:R-:W-:Y:S05]  /*109c0*/  BSYNC B2 ;  /* 0x0000000000027941 */ /* 0x000fea0003800000 */
.L_x_9849:
        /* <DEDUP_REMOVED lines=14> */
.L_x_9851:
        /* <DEDUP_REMOVED lines=13> */
.L_x_10028:
[----:B------:R-:W-:Y:S05]  /*10b80*/  BSYNC B2 ;  /* 0x0000000000027941 */ /* 0x000fea0003800000 */
.L_x_9852:
        /* <DEDUP_REMOVED lines=11> */
.L_x_9855:
[----:B------:R-:W-:Y:S05]  /*10c40*/  BSYNC B2 ;  /* 0x0000000000027941 */ /* 0x000fea0003800000 */
.L_x_9854:
        /* <DEDUP_REMOVED lines=11> */
.L_x_9856:
        /* <DEDUP_REMOVED lines=15> */
.L_x_9857:
        /* <DEDUP_REMOVED lines=15> */
.L_x_9858:
        /* <DEDUP_REMOVED lines=15> */
.L_x_9859:
        /* <DEDUP_REMOVED lines=10> */
.L_x_9846:
[----:B------:R-:W-:Y:S05]  /*11070*/  BSYNC B1 ;  /* 0x0000000000017941 */ /* 0x000fea0003800000 */
.L_x_9845:
        /* <DEDUP_REMOVED lines=13> */
.L_x_9875:
        /* <DEDUP_REMOVED lines=14> */
.L_x_10029:
[----:B------:R-:W-:Y:S05]  /*11230*/  BSYNC B2 ;  /* 0x0000000000027941 */ /* 0x000fea0003800000 */
.L_x_9862:
        /* <DEDUP_REMOVED lines=9> */
.L_x_9865:
[----:B------:R-:W-:Y:S05]  /*112d0*/  BSYNC B2 ;  /* 0x0000000000027941 */ /* 0x000fea0003800000 */
.L_x_9864:
        /* <DEDUP_REMOVED lines=13> */
.L_x_9866:
        /* <DEDUP_REMOVED lines=13> */
.L_x_10030:
[----:B------:R-:W-:Y:S05]  /*11480*/  BSYNC B2 ;  /* 0x0000000000027941 */ /* 0x000fea0003800000 */
.L_x_9867:
        /* <DEDUP_REMOVED lines=11> */
.L_x_9870:
[----:B------:R-:W-:Y:S05]  /*11540*/  BSYNC B2 ;  /* 0x0000000000027941 */ /* 0x000fea0003800000 */
.L_x_9869:
        /* <DEDUP_REMOVED lines=11> */
.L_x_9871:
        /* <DEDUP_REMOVED lines=15> */
.L_x_9872:
        /* <DEDUP_REMOVED lines=15> */
.L_x_9873:
        /* <DEDUP_REMOVED lines=15> */
.L_x_9874:
        /* <DEDUP_REMOVED lines=10> */
.L_x_9861:
[----:B------:R-:W-:Y:S05]  /*11970*/  BSYNC B1 ;  /* 0x0000000000017941 */ /* 0x000fea0003800000 */
.L_x_9860:
        /* <DEDUP_REMOVED lines=12> */
.L_x_9839:
[----:B------:R-:W-:Y:S05]  /*11a40*/  BSYNC B0 ;  /* 0x0000000000007941 */ /* 0x000fea0003800000 */
.L_x_9838:
        /* <DEDUP_REMOVED lines=11> */
[----:B------:R-:W-:Y:S02]  /*11b00*/  VOTEU.ANY UR4, UPT, PT ;  /* 0x0000000000047886 */ /* 0x000fe400038e0100 */
        /* <DEDUP_REMOVED lines=9> */
[----:B0-----:R-:W-:Y:S01]  /*11ba0*/  IADD3 R16, R0, UR36, R7 ;  /* 0x0000002400107c10 */ /* 0x001fe2000fffe007 */
[----:B------:R-:W-:Y:S06]  /*11bb0*/  BRA `(.L_x_9878) ;  /* 0x0000004000147947 */ /* 0x000fec0003800000 */
.L_x_9877:
        /* <DEDUP_REMOVED lines=21> */
.L_x_9880:
[----:B------:R-:W-:Y:S05]  /*11d10*/  BSYNC B6 ;  /* 0x0000000000067941 */ /* 0x000fea0003800000 */
.L_x_9879:
        /* <DEDUP_REMOVED lines=21> */
.L_x_9883:
        /* <DEDUP_REMOVED lines=16> */
.L_x_9882:
[----:B------:R-:W-:Y:S05]  /*11f70*/  BSYNC B6 ;  /* 0x0000000000067941 */ /* 0x000fea0003800000 */
.L_x_9881:
        /* <DEDUP_REMOVED lines=26> */
.L_x_10033:
        /* <DEDUP_REMOVED lines=11> */
.L_x_10036:
        /* <DEDUP_REMOVED lines=25> */
.L_x_9887:
[----:B------:R-:W2:Y:S04]  /*12360*/  LDL R7, [R1+0x4] ;  /* 0x0000040001077983 */ /* 0x000ea80000100800 */
[----:B01----:R-:W2:Y:S04]  /*12370*/  LDL R0, [R1+0x8] ;  /* 0x0000080001007983 */ /* 0x003ea80000100800 */
[----:B------:R-:W3:Y:S01]  /*12380*/  LDL R2, [R1+0x14] ;  /* 0x0000140001027983 */ /* 0x000ee20000100800 */
[----:B--2---:R-:W-:Y:S01]  /*12390*/  IMAD R0, R0, 0x8, R7 ;  /* 0x0000000800007824 */ /* 0x004fe200078e0207 */
[----:B---3--:R-:W-:-:S04]  /*123a0*/  SHF.L.U32 R2, R2, 0x1f, RZ ;  /* 0x0000001f02027819 */ /* 0x008fc800000006ff */
[----:B------:R-:W0:Y:S02]  /*123b0*/  SYNCS.PHASECHK.TRANS64.TRYWAIT P0, [R0+URZ+0x22840], R2 ;  /* 0x02284002000075a7 */ /* 0x000e24000800017f */
[----:B0-----:R-:W-:Y:S05]  /*123c0*/  @!P0 BRA `(.L_x_9888) ;  /* 0x00000054007c8947 */ /* 0x001fea0003800000 */
.L_x_10037:
        /* <DEDUP_REMOVED lines=11> */
.L_x_9889:
[----:B------:R-:W2:Y:S04]  /*12480*/  LDL R7, [R1+0x4] ;  /* 0x0000040001077983 */ /* 0x000ea80000100800 */
[----:B------:R-:W2:Y:S04]  /*12490*/  LDL R6, [R1+0x8] ;  /* 0x0000080001067983 */ /* 0x000ea80000100800 */
[----:B------:R-:W3:Y:S04]  /*124a0*/  LDL R5, [R1+0x5c] ;  /* 0x00005c0001057983 */ /* 0x000ee80000100800 */
[----:B------:R-:W4:Y:S04]  /*124b0*/  LDL R4, [R1+0x24] ;  /* 0x0000240001047983 */ /* 0x000f280000100800 */
[----:B------:R-:W5:Y:S04]  /*124c0*/  LDL R3, [R1] ;  /* 0x0000000001037983 */ /* 0x000f680000100800 */
[----:B0-----:R-:W5:Y:S01]  /*124d0*/  LDL.LU R2, [R1+0x1c] ;  /* 0x00001c0001027983 */ /* 0x001f620000300800 */
[----:B------:R-:W-:Y:S01]  /*124e0*/  R2UR UR9, R0 ;  /* 0x00000000000972ca */ /* 0x000fe200000e0000 */
[----:B------:R-:W-:Y:S01]  /*124f0*/  UIADD3 UR6, UP0, UR38, 0x370, URZ ;  /* 0x0000037026067890 */ /* 0x000fe2000ff1e03f */
[----:B------:R-:W-:Y:S01]  /*12500*/  PLOP3.LUT P0, PT, PT, PT, PT, 0x80, 0x0 ;  /* 0x000000000000781c */ /* 0x000fe20003f0f070 */
[----:B------:R-:W-:Y:S01]  /*12510*/  UMOV UR5, 0x14f00000 ;  /* 0x14f0000000057882 */ /* 0x000fe20000000000 */
[----:B------:R-:W-:Y:S01]  /*12520*/  R2UR UR12, R18 ;  /* 0x00000000120c72ca */ /* 0x000fe200000e0000 */
[----:B------:R-:W-:Y:S01]  /*12530*/  UIADD3.X UR7, URZ, UR39, URZ, UP0, !UPT ;  /* 0x000000273f077290 */ /* 0x000fe200087fe43f */
[----:B------:R-:W-:-:S07]  /*12540*/  UMOV UR10, URZ ;  /* 0x0000003f000a7c82 */ /* 0x000fce0008000000 */
        /* <DEDUP_REMOVED lines=9> */
[----:B------:R-:W-:-:S03]  /*125e0*/  UIMAD UR11, UR11, 0x60, UR4 ;  /* 0x000000600b0b78a4 */ /* 0x000fc6000f8e0204 */
[----:B------:R-:W-:Y:S01]  /*125f0*/  UMOV UR4, 0x0 ;  /* 0x0000000000047882 */ /* 0x000fe20000000000 */
[----:B------:R1:W-:Y:S05]  /*12600*/  STL [R1+0x1c], R2 ;  /* 0x00001c0201007387 */ /* 0x0003ea0000100800 */
[----:B------:R1:W-:Y:S01]  /*12610*/  UTMALDG.4D [UR8], [UR6], desc[UR4] ;  /* 0x00000408060075b4 */ /* 0x0003e20008019000 */
[----:B------:R-:W-:Y:S02]  /*12620*/  NOP ;  /* 0x0000000000007918 */ /* 0x000fe40000000000 */
.L_x_9885:
[----:B-1----:R-:W2:Y:S04]  /*12630*/  LDL R2, [R1+0x4] ;  /* 0x0000040001027983 */ /* 0x002ea80000100800 */
        /* <DEDUP_REMOVED lines=42> */
.L_x_9891:
[----:B------:R-:W-:Y:S05]  /*128e0*/  BSYNC B6 ;  /* 0x0000000000067941 */ /* 0x000fea0003800000 */
.L_x_9890:
[----:B-1----:R-:W2:Y:S01]  /*128f0*/  LDL.LU R4, [R1+0x38] ;  /* 0x0000380001047983 */ /* 0x002ea20000300800 */
[----:B------:R-:W0:Y:S01]  /*12900*/  LDC R7, c[0x0][0x448] ;  /* 0x00011200ff077b82 */ /* 0x000e220000000800 */
        /* <DEDUP_REMOVED lines=8> */
[----:B0-----:R-:W-:Y:S01]  /*12990*/  ISETP.NE.AND P0, PT, R7, 0x1, PT ;  /* 0x000000010700780c */ /* 0x001fe20003f05270 */
[----:B------:R-:W0:Y:S02]  /*129a0*/  S2R R8, SR_TID.X ;  /* 0x0000000000087919 */ /* 0x000e240000002100 */
[----:B0-----:R-:W-:-:S05]  /*129b0*/  IMAD.SHL.U32 R9, R8, 0x8, RZ ;  /* 0x0000000808097824 */ /* 0x001fca00078e00ff */
        /* <DEDUP_REMOVED lines=41> */
[----:B-1----:R-:W-:Y:S09]  /*12c50*/  BRA.DIV UR4, `(.L_x_9892) ;  /* 0x0000004e046c7947 */ /* 0x002ff2000b800000 */
[----:B------:R-:W2:Y:S01]  /*12c60*/  LDL.LU R6, [R1+0x54] ;  /* 0x0000540001067983 */ /* 0x000ea20000300800 */
[----:B------:R-:W0:Y:S02]  /*12c70*/  S2R R5, SR_TID.X ;  /* 0x0000000000057919 */ /* 0x000e240000002100 */
[----:B0-----:R-:W-:-:S04]  /*12c80*/  LOP3.LUT R5, R5, 0x7f, RZ, 0xc0, !PT ;  /* 0x0000007f05057812 */ /* 0x001fc800078ec0ff */
[----:B------:R-:W-:-:S05]  /*12c90*/  SHF.R.U32.HI R5, RZ, 0x3, R5 ;  /* 0x00000003ff057819 */ /* 0x000fca0000011605 */
[----:B------:R-:W-:-:S04]  /*12ca0*/  IMAD.IADD R2, R5, 0x1, R17 ;  /* 0x0000000105027824 */ /* 0x000fc800078e0211 */
[----:B------:R-:W-:Y:S02]  /*12cb0*/  VIADD R5, R2, 0x10 ;  /* 0x0000001002057836 */ /* 0x000fe40000000000 */
[----:B--2---:R-:W-:Y:S02]  /*12cc0*/  IMAD R3, R6, R7, RZ ;  /* 0x0000000706037224 */ /* 0x004fe400078e02ff */
[----:B------:R-:W0:Y:S04]  /*12cd0*/  SHFL.IDX PT, R7, R4, RZ, 0x181f ;  /* 0x00181fff04077589 */ /* 0x000e2800000e0000 */
[----:B------:R-:W1:Y:S01]  /*12ce0*/  SHFL.IDX PT, R6, R0, RZ, 0x181f ;  /* 0x00181fff00067589 */ /* 0x000e6200000e0000 */
        /* <DEDUP_REMOVED lines=59> */
[----:B------:R-:W-:Y:S01]  /*130a0*/  @!P1 IMAD.MOV.U32 R6, RZ, RZ, R5 ;  /* 0x000000ffff069224 */ /* 0x000fe200078e0005 */
[----:B------:R-:W0:Y:S04]  /*130b0*/  SHFL.IDX PT, R0, R0, 0x7, 0x181f ;  /* 0x00f81f0000007f89 */ /* 0x000e2800000e0000 */
[----:B------:R1:W-:Y:S04]  /*130c0*/  @!P1 LDGSTS.E.BYPASS.LTC128B.128 [R10+0x1b400], desc[UR40][R6.64], !P0 ;  /* 0x1b400000060a9fae */ /* 0x0003e8000c101d68 */
[----:B------:R-:W2:Y:S02]  /*130d0*/  SHFL.IDX PT, R4, R4, 0x7, 0x181f ;  /* 0x00f81f0004047f89 */ /* 0x000ea400000e0000 */
.L_x_10054:
[----:B------:R3:W5:Y:S01]  /*130e0*/  LDL R9, [R1+0x4] ;  /* 0x0000040001097983 */ /* 0x0007620000100800 */
[----:B------:R-:W4:Y:S01]  /*130f0*/  S2R R5, SR_TID.X ;  /* 0x0000000000057919 */ /* 0x000f220000002100 */
[----:B------:R-:W-:-:S05]  /*13100*/  VIADD R2, R2, 0x70 ;  /* 0x0000007002027836 */ /* 0x000fca0000000000 */
[----:B------:R-:W-:Y:S01]  /*13110*/  ISETP.GE.AND P1, PT, R2, R3, PT ;  /* 0x000000030200720c */ /* 0x000fe20003f26270 */
[----:B----4-:R-:W-:-:S05]  /*13120*/  IMAD.SHL.U32 R5, R5, 0x8, RZ ;  /* 0x0000000805057824 */ /* 0x010fca00078e00ff */
[----:B------:R-:W-:-:S07]  /*13130*/  LOP3.LUT R5, R5, 0x38, RZ, 0xc0, !PT ;  /* 0x0000003805057812 */ /* 0x000fce00078ec0ff */
[----:B--2---:R-:W-:-:S05]  /*13140*/  @!P1 LEA R2, P2, R5, R4, 0x1 ;  /* 0x0000000405029211 */ /* 0x004fca00078408ff */
[----:B0-----:R-:W-:-:S05]  /*13150*/  @!P1 IMAD.X R3, RZ, RZ, R0, P2 ;  /* 0x000000ffff039224 */ /* 0x001fca00010e0600 */
[----:B------:R-:W-:Y:S01]  /*13160*/  @!PT LDS RZ, [RZ] ;  /* 0x00000000fffff984 */ /* 0x000fe20000000800 */
[----:B------:R-:W-:Y:S01]  /*13170*/  @!PT LDS RZ, [RZ] ;  /* 0x00000000fffff984 */ /* 0x000fe20000000800 */
[----:B------:R-:W-:Y:S01]  /*13180*/  @!PT LDS RZ, [RZ] ;  /* 0x00000000fffff984 */ /* 0x000fe20000000800 */
[----:B------:R3:W-:Y:S01]  /*13190*/  @!P1 LDGSTS.E.BYPASS.LTC128B.128 [R10+0x1bc00], desc[UR40][R2.64], !P0 ;  /* 0x1bc00000020a9fae */ /* 0x0007e2000c101d68 */
[----:B------:R-:W-:Y:S01]  /*131a0*/  PLOP3.LUT P0, PT, PT, PT, PT, 0x80, 0x0 ;  /* 0x000000000000781c */ /* 0x000fe20003f0f070 */
[----:B------:R-:W-:-:S12]  /*131b0*/  NOP ;  /* 0x0000000000007918 */ /* 0x000fd80000000000 */
.L_x_9893:
[----:B---3--:R-:W2:Y:S01]  /*131c0*/  LDL R2, [R1+0x4] ;  /* 0x0000040001027983 */ /* 0x008ea20000100800 */
        /* <DEDUP_REMOVED lines=18> */
.L_x_10055:
[----:B------:R-:W-:Y:S05]  /*132f0*/  BSYNC B0 ;  /* 0x0000000000007941 */ /* 0x000fea0003800000 */
.L_x_9894:
        /* <DEDUP_REMOVED lines=16> */
.L_x_10056:
[----:B------:R-:W-:Y:S05]  /*13400*/  BSYNC B1 ;  /* 0x0000000000017941 */ /* 0x000fea0003800000 */
.L_x_9898:
        /* <DEDUP_REMOVED lines=9> */
.L_x_9901:
[----:B------:R-:W-:Y:S05]  /*134a0*/  BSYNC B1 ;  /* 0x0000000000017941 */ /* 0x000fea0003800000 */
.L_x_9900:
        /* <DEDUP_REMOVED lines=14> */
.L_x_9902:
        /* <DEDUP_REMOVED lines=16> */
.L_x_9903:
        /* <DEDUP_REMOVED lines=16> */
.L_x_9904:
        /* <DEDUP_REMOVED lines=16> */
.L_x_9905:
        /* <DEDUP_REMOVED lines=11> */
.L_x_9897:
[----:B------:R-:W-:Y:S05]  /*13940*/  BSYNC B0 ;  /* 0x0000000000007941 */ /* 0x000fea0003800000 */
.L_x_9896:
[----:B------:R-:W2:Y:S01]  /*13950*/  LDL.LU R4, [R1+0x50] ;  /* 0x0000500001047983 */ /* 0x000ea20000300800 */
[----:B------:R-:W-:Y:S01]  /*13960*/  BSSY B0, `(.L_x_9906) ;  /* 0x000020f000007945 */ /* 0x000fe20003800000 */
[----:B--2---:R-:W-:-:S13]  /*13970*/  ISETP.GE.AND P0, PT, R4, 0x61, PT ;  /* 0x000000610400780c */ /* 0x004fda0003f06270 */
[----:B------:R-:W-:Y:S05]  /*13980*/  @!P0 BRA `(.L_x_9907) ;  /* 0x0000002000308947 */ /* 0x000fea0003800000 */
[----:B------:R-:W1:Y:S01]  /*13990*/  LDL R4, [R1+0x30] ;  /* 0x0000300001047983 */ /* 0x000e620000100800 */
[----:B------:R-:W-:Y:S01]  /*139a0*/  IMAD.MOV.U32 R0, RZ, RZ, 0x1 ;  /* 0x00000001ff007424 */ /* 0x000fe200078e00ff */
[----:B------:R-:W-:Y:S01]  /*139b0*/  BSSY B2, `(.L_x_9908) ;  /* 0x00000b3000027945 */ /* 0x000fe20003800000 */
[----:B-1----:R-:W-:-:S05]  /*139c0*/  IMAD.MOV R6, RZ, RZ, -R4 ;  /* 0x000000ffff067224 */ /* 0x002fca00078e0a04 */
        /* <DEDUP_REMOVED lines=26> */
[----:B-----5:R-:W3:Y:S01]  /*13b70*/  LDL R9, [R1+0x10] ;  /* 0x0000100001097983 */ /* 0x020ee20000100800 */
        /* <DEDUP_REMOVED lines=16> */
.L_x_9912:
[----:B-1----:R-:W2:Y:S01]  /*13c80*/  LDL R2, [R1+0x4] ;  /* 0x0000040001027983 */ /* 0x002ea20000100800 */
[----:B------:R-:W-:Y:S01]  /*13c90*/  SHF.L.U32 R5, R7, 0x1f, RZ ;  /* 0x0000001f07057819 */ /* 0x000fe200000006ff */
[----:B------:R-:W1:Y:S01]  /*13ca0*/  S2R R3, SR_TID.X ;  /* 0x0000000000037919 */ /* 0x000e620000002100 */
[----:B------:R-:W-:Y:S01]  /*13cb0*/  BSSY B3, `(.L_x_9913) ;  /* 0x0000006000037945 */ /* 0x000fe20003800000 */
[----:B-1----:R-:W-:-:S04]  /*13cc0*/  LOP3.LUT R3, R3, 0x7f, RZ, 0xc0, !PT ;  /* 0x0000007f03037812 */ /* 0x002fc800078ec0ff */
[----:B------:R-:W-:Y:S01]  /*13cd0*/  ISETP.NE.AND P1, PT, R3, RZ, PT ;  /* 0x000000ff0300720c */ /* 0x000fe20003f25270 */
[----:B--2---:R-:W-:-:S04]  /*13ce0*/  IMAD R2, R8, 0x8, R2 ;  /* 0x0000000808027824 */ /* 0x004fc800078e0202 */
[----:B------:R-:W1:Y:S02]  /*13cf0*/  SYNCS.PHASECHK.TRANS64.TRYWAIT P0, [R2+URZ+0x22840], R5 ;  /* 0x02284005020075a7 */ /* 0x000e64000800017f */
[----:B-1----:R-:W-:Y:S06]  /*13d00*/  @!P0 BRA `(.L_x_9914) ;  /* 0x0000004800048947 */ /* 0x002fec0003800000 */
.L_x_10057:
[----:B------:R-:W-:Y:S05]  /*13d10*/  BSYNC B3 ;  /* 0x0000000000037941 */ /* 0x000fea0003800000 */
.L_x_9913:
        /* <DEDUP_REMOVED lines=9> */
.L_x_9916:
[----:B------:R-:W-:Y:S05]  /*13db0*/  BSYNC B3 ;  /* 0x0000000000037941 */ /* 0x000fea0003800000 */
.L_x_9915:
        /* <DEDUP_REMOVED lines=14> */
.L_x_9917:
        /* <DEDUP_REMOVED lines=14> */
.L_x_10058:
[----:B------:R-:W-:Y:S05]  /*13f80*/  BSYNC B3 ;  /* 0x0000000000037941 */ /* 0x000fea0003800000 */
.L_x_9918:
[----:B------:R-:W-:Y:S01]  /*13f90*/  BSSY B3, `(.L_x_9920) ;  /* 0x000000b000037945 */ /* 0x000fe20003800000 */
[----:B------:R-:W-:Y:S02]  /*13fa0*/  IMAD.MOV.U32 R8, RZ, RZ, 0x0 ;  /* 0x00000000ff087424 */ /* 0x000fe400078e00ff */
[----:B-----5:R-:W-:Y:S01]  /*13fb0*/  IMAD.MOV.U32 R9, RZ, RZ, 0x14f00000 ;  /* 0x14f00000ff097424 */ /* 0x020fe200078e00ff */
        /* <DEDUP_REMOVED lines=8> */
.L_x_9921:
[----:B------:R-:W-:Y:S05]  /*14040*/  BSYNC B3 ;  /* 0x0000000000037941 */ /* 0x000fea0003800000 */
.L_x_9920:
        /* <DEDUP_REMOVED lines=11> */
.L_x_9922:
        /* <DEDUP_REMOVED lines=16> */
.L_x_9923:
        /* <DEDUP_REMOVED lines=16> */
.L_x_9924:
        /* <DEDUP_REMOVED lines=16> */
.L_x_9925:
        /* <DEDUP_REMOVED lines=11> */
.L_x_9911:
[----:B------:R-:W-:Y:S05]  /*144b0*/  BSYNC B1 ;  /* 0x0000000000017941 */ /* 0x000fea0003800000 */
.L_x_9910:
[----:B------:R-:W2:Y:S02]  /*144c0*/  LDL.LU R4, [R1+0x30] ;  /* 0x0000300001047983 */ /* 0x000ea40000300800 */
[----:B--2---:R-:W-:-:S07]  /*144d0*/  VIADD R0, R4, 0xfffffffd ;  /* 0xfffffffd04007836 */ /* 0x004fce0000000000 */
.L_x_9909:
[----:B------:R-:W-:Y:S05]  /*144e0*/  BSYNC B2 ;  /* 0x0000000000027941 */ /* 0x000fea0003800000 */
.L_x_9908:
[----:B------:R-:W2:Y:S01]  /*144f0*/  LDL.LU R2, [R1+0x34] ;  /* 0x0000340001027983 */ /* 0x000ea20000300800 */
[----:B------:R-:W-:-:S05]  /*14500*/  IMAD.MOV R6, RZ, RZ, -R6 ;  /* 0x000000ffff067224 */ /* 0x000fca00078e0a06 */
[----:B--2---:R-:W-:-:S13]  /*14510*/  ISETP.NE.AND P0, PT, R2, R6, PT ;  /* 0x000000060200720c */ /* 0x004fda0003f05270 */
[----:B------:R-:W-:Y:S05]  /*14520*/  @!P0 BRA `(.L_x_9907) ;  /* 0x0000001400488947 */ /* 0x000fea0003800000 */
.L_x_9958:
        /* <DEDUP_REMOVED lines=17> */
[----:B-----5:R-:W2:Y:S01]  /*14640*/  LDL R9, [R1+0x20] ;  /* 0x0000200001097983 */ /* 0x020ea20000100800 */
        /* <DEDUP_REMOVED lines=19> */
.L_x_9928:
[----:B0-----:R-:W2:Y:S01]  /*14780*/  LDL R2, [R1+0x4] ;  /* 0x0000040001027983 */ /* 0x001ea20000100800 */
[----:B------:R-:W0:Y:S02]  /*14790*/  S2R R3, SR_TID.X ;  /* 0x0000000000037919 */ /* 0x000e240000002100 */
[----:B0-----:R-:W-:Y:S01]  /*147a0*/  LOP3.LUT R4, R3, 0x7f, RZ, 0xc0, !PT ;  /* 0x0000007f03047812 */ /* 0x001fe200078ec0ff */
[----:B------:R-:W-:Y:S03]  /*147b0*/  BSSY B2, `(.L_x_9929) ;  /* 0x0000006000027945 */ /* 0x000fe60003800000 */
[----:B------:R-:W-:Y:S01]  /*147c0*/  ISETP.NE.AND P1, PT, R4, RZ, PT ;  /* 0x000000ff0400720c */ /* 0x000fe20003f25270 */
[----:B--2---:R-:W-:Y:S01]  /*147d0*/  IMAD R3, R7, 0x8, R2 ;  /* 0x0000000807037824 */ /* 0x004fe200078e0202 */
[----:B------:R-:W-:-:S04]  /*147e0*/  SHF.L.U32 R2, R6, 0x1f, RZ ;  /* 0x0000001f06027819 */ /* 0x000fc800000006ff */
[----:B------:R-:W0:Y:S02]  /*147f0*/  SYNCS.PHASECHK.TRANS64.TRYWAIT P0, [R3+URZ+0x22840], R2 ;  /* 0x02284002030075a7 */ /* 0x000e24000800017f */
[----:B0-----:R-:W-:Y:S05]  /*14800*/  @!P0 BRA `(.L_x_9930) ;  /* 0x0000003c006c8947 */ /* 0x001fea0003800000 */
.L_x_10059:
[----:B------:R-:W-:Y:S05]  /*14810*/  BSYNC B2 ;  /* 0x0000000000027941 */ /* 0x000fea0003800000 */
.L_x_9929:
        /* <DEDUP_REMOVED lines=9> */
.L_x_9932:
[----:B------:R-:W-:Y:S05]  /*148b0*/  BSYNC B2 ;  /* 0x0000000000027941 */ /* 0x000fea0003800000 */
.L_x_9931:
        /* <DEDUP_REMOVED lines=13> */
.L_x_9933:
[----:B-----5:R-:W2:Y:S01]  /*14990*/  LDL R9, [R1] ;  /* 0x0000000001097983 */ /* 0x020ea20000100800 */
        /* <DEDUP_REMOVED lines=13> */
.L_x_10060:
[----:B------:R-:W-:Y:S05]  /*14a70*/  BSYNC B2 ;  /* 0x0000000000027941 */ /* 0x000fea0003800000 */
.L_x_9934:
        /* <DEDUP_REMOVED lines=11> */
.L_x_9937:
[----:B------:R-:W-:Y:S05]  /*14b30*/  BSYNC B2 ;  /* 0x0000000000027941 */ /* 0x000fea0003800000 */
.L_x_9936:
        /* <DEDUP_REMOVED lines=10> */
.L_x_9938:
        /* <DEDUP_REMOVED lines=16> */
.L_x_9939:
        /* <DEDUP_REMOVED lines=16> */
.L_x_9940:
        /* <DEDUP_REMOVED lines=16> */
.L_x_9941:
        /* <DEDUP_REMOVED lines=11> */
.L_x_9927:
[----:B------:R-:W-:Y:S05]  /*14f90*/  BSYNC B1 ;  /* 0x0000000000017941 */ /* 0x000fea0003800000 */
.L_x_9926:
[----:B------:R-:W2:Y:S01]  /*14fa0*/  LDL R5, [R1+0x1c] ;  /* 0x00001c0001057983 */ /* 0x000ea20000100800 */
[----:B------:R-:W-:Y:S01]  /*14fb0*/  VIADD R7, R7, 0x1 ;  /* 0x0000000107077836 */ /* 0x000fe20000000000 */
[----:B------:R-:W-:Y:S04]  /*14fc0*/  BSSY B1, `(.L_x_9942) ;  /* 0x00000a5000017945 */ /* 0x000fe80003800000 */
[----:B------:R-:W-:-:S04]  /*14fd0*/  ISETP.NE.AND P0, PT, R7, 0x2, PT ;  /* 0x000000020700780c */ /* 0x000fc80003f05270 */
[----:B------:R-:W-:Y:S02]  /*14fe0*/  SEL R2, RZ, 0x1, P0 ;  /* 0x00000001ff027807 */ /* 0x000fe40000000000 */
[----:B-----5:R-:W-:Y:S02]  /*14ff0*/  SEL R9, R7, RZ, P0 ;  /* 0x000000ff07097207 */ /* 0x020fe40000000000 */
[----:B------:R-:W-:-:S05]  /*15000*/  LOP3.LUT R8, R6, R2, RZ, 0x3c, !PT ;  /* 0x0000000206087212 */ /* 0x000fca00078e3cff */
[----:B------:R0:W-:Y:S04]  /*15010*/  STL [R1+0x14], R8 ;  /* 0x0000140801007387 */ /* 0x0001e80000100800 */
[----:B------:R0:W-:Y:S01]  /*15020*/  STL [R1+0x8], R9 ;  /* 0x0000080901007387 */ /* 0x0001e20000100800 */
[----:B--2---:R-:W-:-:S13]  /*15030*/  LOP3.LUT P2, RZ, R5, 0x1, RZ, 0xc0, !PT ;  /* 0x0000000105ff7812 */ /* 0x004fda000784c0ff */
        /* <DEDUP_REMOVED lines=26> */
.L_x_9944:
        /* <DEDUP_REMOVED lines=9> */
.L_x_10061:
[----:B------:R-:W-:Y:S05]  /*15270*/  BSYNC B2 ;  /* 0x0000000000027941 */ /* 0x000fea0003800000 */
.L_x_9945:
        /* <DEDUP_REMOVED lines=9> */
.L_x_9948:
[----:B------:R-:W-:Y:S05]  /*15310*/  BSYNC B2 ;  /* 0x0000000000027941 */ /* 0x000fea0003800000 */
.L_x_9947:
        /* <DEDUP_REMOVED lines=14> */
.L_x_9949:
        /* <DEDUP_REMOVED lines=14> */
.L_x_10062:
[----:B------:R-:W-:Y:S05]  /*154e0*/  BSYNC B2 ;  /* 0x0000000000027941 */ /* 0x000fea0003800000 */
.L_x_9950:
        /* <DEDUP_REMOVED lines=11> */
.L_x_9953:
[----:B------:R-:W-:Y:S05]  /*155a0*/  BSYNC B2 ;  /* 0x0000000000027941 */ /* 0x000fea0003800000 */
.L_x_9952:
        /* <DEDUP_REMOVED lines=11> */
.L_x_9954:
        /* <DEDUP_REMOVED lines=16> */
.L_x_9955:
        /* <DEDUP_REMOVED lines=16> */
.L_x_9956:
        /* <DEDUP_REMOVED lines=16> */
.L_x_9957:
        /* <DEDUP_REMOVED lines=11> */
.L_x_9943:
[----:B------:R-:W-:Y:S05]  /*15a10*/  BSYNC B1 ;  /* 0x0000000000017941 */ /* 0x000fea0003800000 */
.L_x_9942:
[C---:B------:R-:W-:Y:S01]  /*15a20*/  ISETP.GT.AND P0, PT, R0.reuse, 0x1, PT ;  /* 0x000000010000780c */ /* 0x040fe20003f04270 */
[----:B------:R-:W-:-:S12]  /*15a30*/  VIADD R0, R0, 0xfffffffe ;  /* 0xfffffffe00007836 */ /* 0x000fd80000000000 */
[----:B------:R-:W-:Y:S05]  /*15a40*/  @P0 BRA `(.L_x_9958) ;  /* 0xffffffe800b80947 */ /* 0x000fea000383ffff */
.L_x_9907:
[----:B------:R-:W-:Y:S05]  /*15a50*/  BSYNC B0 ;  /* 0x0000000000007941 */ /* 0x000fea0003800000 */
.L_x_9906:
[----:B------:R-:W2:Y:S04]  /*15a60*/  LDL.LU R4, [R1+0x8] ;  /* 0x0000080001047983 */ /* 0x000ea80000300800 */
[----:B------:R-:W3:Y:S01]  /*15a70*/  LDL.LU R3, [R1+0x14] ;  /* 0x0000140001037983 */ /* 0x000ee20000300800 */
[----:B------:R-:W4:Y:S01]  /*15a80*/  S2R R2, SR_TID.X ;  /* 0x0000000000027919 */ /* 0x000f220000002100 */
[----:B------:R-:W-:Y:S01]  /*15a90*/  BSSY B0, `(.L_x_9959) ;  /* 0x0000015000007945 */ /* 0x000fe20003800000 */
[----:B----4-:R-:W-:-:S04]  /*15aa0*/  LOP3.LUT R2, R2, 0x7f, RZ, 0xc0, !PT ;  /* 0x0000007f02027812 */ /* 0x010fc800078ec0ff */
[----:B------:R-:W-:Y:S01]  /*15ab0*/  ISETP.NE.AND P1, PT, R2, RZ, PT ;  /* 0x000000ff0200720c */ /* 0x000fe20003f25270 */
[----:B--2---:R-:W-:-:S05]  /*15ac0*/  VIADD R0, R4, 0x1 ;  /* 0x0000000104007836 */ /* 0x004fca0000000000 */
[----:B------:R-:W-:-:S04]  /*15ad0*/  ISETP.NE.AND P0, PT, R0, 0x2, PT ;  /* 0x000000020000780c */ /* 0x000fc80003f05270 */
[----:B------:R-:W-:-:S04]  /*15ae0*/  SEL R2, RZ, 0x1, P0 ;  /* 0x00000001ff027807 */ /* 0x000fc80000000000 */
[----:B---3--:R-:W-:-:S05]  /*15af0*/  LOP3.LUT R3, R3, R2, RZ, 0x3c, !PT ;  /* 0x0000000203037212 */ /* 0x008fca00078e3cff */
[----:B------:R2:W-:Y:S01]  /*15b00*/  STL [R1+0x14], R3 ;  /* 0x0000140301007387 */ /* 0x0005e20000100800 */
[----:B------:R-:W-:Y:S05]  /*15b10*/  @P1 BRA `(.L_x_9960) ;  /* 0x0000000000301947 */ /* 0x000fea0003800000 */
[----:B--2---:R-:W2:Y:S01]  /*15b20*/  S2R R3, SR_LANEID ;  /* 0x0000000000037919 */ /* 0x004ea20000000000 */
[----:B------:R-:W-:Y:S02]  /*15b30*/  VOTEU.ANY UR4, UPT, PT ;  /* 0x0000000000047886 */ /* 0x000fe400038e0100 */
[----:B------:R-:W2:Y:S08]  /*15b40*/  FLO.U32 R4, UR4 ;  /* 0x0000000400047d00 */ /* 0x000eb000080e0000 */
[----:B------:R-:W3:Y:S01]  /*15b50*/  POPC R5, UR4 ;  /* 0x0000000400057d09 */ /* 0x000ee20008000000 */
[----:B--2---:R-:W-:-:S02]  /*15b60*/  ISETP.EQ.U32.AND P1, PT, R4, R3, PT ;  /* 0x000000030400720c */ /* 0x004fc40003f22070 */
[----:B------:R-:W3:Y:S11]  /*15b70*/  LDC.64 R2, c[0x0][0xc60] ;  /* 0x00031800ff027b82 */ /* 0x000ef60000000a00 */
[----:B---3--:R-:W2:Y:S01]  /*15b80*/  @P1 ATOMG.E.ADD.STRONG.GPU PT, R3, desc[UR40][R2.64], R5 ;  /* 0x00000005020319a8 */ /* 0x008ea200081ee1e8 */
[----:B-1----:R-:W1:Y:S02]  /*15b90*/  S2R R6, SR_LTMASK ;  /* 0x0000000000067919 */ /* 0x002e640000003900 */
[----:B-1----:R-:W-:-:S04]  /*15ba0*/  LOP3.LUT R6, R6, UR4, RZ, 0xc0, !PT ;  /* 0x0000000406067c12 */ /* 0x002fc8000f8ec0ff */
[----:B0-----:R-:W0:Y:S01]  /*15bb0*/  POPC R7, R6 ;  /* 0x0000000600077309 */ /* 0x001e220000000000 */
[----:B--2---:R-:W0:Y:S02]  /*15bc0*/  SHFL.IDX PT, R4, R3, R4, 0x1f ;  /* 0x00001f0403047589 */ /* 0x004e2400000e0000 */
[----:B0-----:R-:W-:-:S07]  /*15bd0*/  IADD3 R16, R4, UR36, R7 ;  /* 0x0000002404107c10 */ /* 0x001fce000fffe007 */
.L_x_9960:
[----:B------:R-:W-:Y:S05]  /*15be0*/  BSYNC B0 ;  /* 0x0000000000007941 */ /* 0x000fea0003800000 */
.L_x_9959:
[----:B------:R-:W-:-:S05]  /*15bf0*/  SEL R0, R0, RZ, P0 ;  /* 0x000000ff00007207 */ /* 0x000fca0000000000 */
[----:B------:R3:W-:Y:S02]  /*15c00*/  STL [R1+0x8], R0 ;  /* 0x0000080001007387 */ /* 0x0007e40000100800 */
.L_x_9878:
[----:B------:R-:W-:Y:S05]  /*15c10*/  BSYNC B7 ;  /* 0x0000000000077941 */ /* 0x000fea0003800000 */
.L_x_9876:
        /* <DEDUP_REMOVED lines=13> */
.L_x_9961:
        /* <DEDUP_REMOVED lines=8> */
[----:B--2---:R-:W0:Y:S02]  /*15d70*/  @!P1 LDC.64 R2, c[0x0][0xc80] ;  /* 0x00032000ff029b82 */ /* 0x004e240000000a00 */
        /* <DEDUP_REMOVED lines=27> */
.L_x_10072:
[----:B------:R-:W-:Y:S02]  /*15f30*/  ULDC UR4, c[0x0][0xc38] ;  /* 0x00030e0000047ab9 */ /* 0x000fe40000000800 */
[----:B0-----:R-:W-:-:S04]  /*15f40*/  IMAD.U32 R16, RZ, RZ, UR4 ;  /* 0x00000004ff107e24 */ /* 0x001fc8000f8e00ff */
[----:B--2---:R-:W-:-:S04]  /*15f50*/  IMAD R6, R6, R16, RZ ;  /* 0x0000001006067224 */ /* 0x004fc800078e02ff */
[----:B------:R-:W-:-:S05]  /*15f60*/  IMAD.IADD R4, R4, 0x1, R6 ;  /* 0x0000000104047824 */ /* 0x000fca00078e0206 */
[----:B-1----:R-:W-:-:S13]  /*15f70*/  ISETP.GT.AND P6, PT, R4, R0, PT ;  /* 0x000000000400720c */ /* 0x002fda0003fc4270 */
[----:B------:R-:W-:Y:S05]  /*15f80*/  @P6 BRA `(.L_x_9964) ;  /* 0x00000000009c6947 */ /* 0x000fea0003800000 */
.L_x_9969:
        /* <DEDUP_REMOVED lines=14> */
.L_x_9967:
[----:B------:R-:W-:Y:S05]  /*16070*/  BSYNC B0 ;  /* 0x0000000000007941 */ /* 0x000fea0003800000 */
.L_x_9966:
        /* <DEDUP_REMOVED lines=18> */
.L_x_10080:
[----:B------:R-:W-:Y:S02]  /*161a0*/  ULDC UR4, c[0x0][0xc38] ;  /* 0x00030e0000047ab9 */ /* 0x000fe40000000800 */
[----:B------:R-:W-:-:S04]  /*161b0*/  IMAD.U32 R16, RZ, RZ, UR4 ;  /* 0x00000004ff107e24 */ /* 0x000fc8000f8e00ff */
[----:B-1----:R-:W-:-:S04]  /*161c0*/  IMAD R6, R6, R16, RZ ;  /* 0x0000001006067224 */ /* 0x002fc800078e02ff */
[----:B------:R-:W-:-:S05]  /*161d0*/  IMAD.IADD R4, R6, 0x1, R4 ;  /* 0x0000000106047824 */ /* 0x000fca00078e0204 */
[----:B------:R-:W-:-:S13]  /*161e0*/  ISETP.GT.AND P6, PT, R4, R0, PT ;  /* 0x000000000400720c */ /* 0x000fda0003fc4270 */
[----:B------:R-:W-:Y:S05]  /*161f0*/  @!P6 BRA `(.L_x_9969) ;  /* 0xfffffffc0064e947 */ /* 0x000fea000383ffff */
.L_x_9964:
        /* <DEDUP_REMOVED lines=8> */
.L_x_10084:
[----:B------:R-:W-:Y:S01]  /*16280*/  ISETP.NE.AND P0, PT, R5, RZ, PT ;  /* 0x000000ff0500720c */ /* 0x000fe20003f05270 */
[----:B-1----:R-:W-:-:S12]  /*16290*/  IMAD.MOV.U32 R2, RZ, RZ, RZ ;  /* 0x000000ffff027224 */ /* 0x002fd800078e00ff */
[----:B------:R-:W-:Y:S05]  /*162a0*/  @!P0 BRA `(.L_x_9971) ;  /* 0x0000000000108947 */ /* 0x000fea0003800000 */
[----:B------:R-:W-:Y:S01]  /*162b0*/  UMOV UR4, 0xffffffff ;  /* 0xffffffff00047882 */ /* 0x000fe20000000000 */
[----:B------:R-:W-:Y:S02]  /*162c0*/  VIADD R12, R4, 0xffffffff ;  /* 0xffffffff040c7836 */ /* 0x000fe40000000000 */
[----:B------:R-:W-:Y:S05]  /*162d0*/  BRA.DIV UR4, `(.L_x_9972) ;  /* 0x0000002e04607947 */ /* 0x000fea000b800000 */
[----:B------:R1:W3:Y:S02]  /*162e0*/  SHFL.IDX PT, R2, R3, R12, 0x1f ;  /* 0x00001f0c03027589 */ /* 0x0002e400000e0000 */
.L_x_9971:
        /* <DEDUP_REMOVED lines=31> */
.L_x_9965:
[----:B------:R-:W-:Y:S01]  /*164e0*/  UMOV UR4, URZ ;  /* 0x0000003f00047c82 */ /* 0x000fe20008000000 */
[----:B------:R-:W-:Y:S01]  /*164f0*/  UMOV UR5, URZ ;  /* 0x0000003f00057c82 */ /* 0x000fe20008000000 */
[----:B------:R-:W-:Y:S01]  /*16500*/  ULDC UR6, c[0x0][0xc3c] ;  /* 0x00030f0000067ab9 */ /* 0x000fe20000000800 */
[----:B------:R-:W-:Y:S02]  /*16510*/  IMAD.MOV.U32 R16, RZ, RZ, R0 ;  /* 0x000000ffff107224 */ /* 0x000fe400078e0000 */
[----:B------:R-:W-:Y:S02]  /*16520*/  IMAD.U32 R17, RZ, RZ, UR4 ;  /* 0x00000004ff117e24 */ /* 0x000fe4000f8e00ff */
[----:B------:R-:W-:Y:S02]  /*16530*/  IMAD.U32 R18, RZ, RZ, UR5 ;  /* 0x00000005ff127e24 */ /* 0x000fe4000f8e00ff */
[----:B------:R-:W-:-:S07]  /*16540*/  IMAD.U32 R19, RZ, RZ, UR6 ;  /* 0x00000006ff137e24 */ /* 0x000fce000f8e00ff */
.L_x_9973:
        /* <DEDUP_REMOVED lines=12> */
.L_x_9962:
[----:B------:R-:W-:Y:S02]  /*16610*/  ULDC UR4, c[0x0][0xc3c] ;  /* 0x00030f0000047ab9 */ /* 0x000fe40000000800 */
[----:B----4-:R-:W-:-:S13]  /*16620*/  ISETP.GE.AND P0, PT, R19, UR4, PT ;  /* 0x0000000413007c0c */ /* 0x010fda000bf06270 */
[----:B------:R-:W-:Y:S05]  /*16630*/  @!P0 BRA `(.L_x_9974) ;  /* 0xffffff9800748947 */ /* 0x000fea000383ffff */
[----:B------:R-:W-:Y:S05]  /*16640*/  BSYNC B8 ;  /* 0x0000000000087941 */ /* 0x000fea0003800000 */
.L_x_9834:
[----:B---3--:R-:W3:Y:S01]  /*16650*/  LDL.LU R0, [R1+0x3c] ;  /* 0x00003c0001007983 */ /* 0x008ee20000300800 */
[----:B------:R-:W-:Y:S01]  /*16660*/  BSSY B0, `(.L_x_9975) ;  /* 0x000000b000007945 */ /* 0x000fe20003800000 */
[----:B------:R-:W4:Y:S01]  /*16670*/  S2R R5, SR_CgaCtaId ;  /* 0x0000000000057919 */ /* 0x000f220000008800 */
[----:B---3--:R-:W-:-:S05]  /*16680*/  VIADD R0, R0, 0x1 ;  /* 0x0000000100007836 */ /* 0x008fca0000000000 */
[----:B0-----:R-:W-:-:S04]  /*16690*/  LEA.HI R2, R0, R0, RZ, 0x1 ;  /* 0x0000000000027211 */ /* 0x001fc800078f08ff */
[----:B--2---:R-:W-:-:S05]  /*166a0*/  LOP3.LUT R3, R2, 0xfffffffe, RZ, 0xc0, !PT ;  /* 0xfffffffe02037812 */ /* 0x004fca00078ec0ff */
[----:B------:R-:W-:Y:S01]  /*166b0*/  IMAD.IADD R3, R0, 0x1, -R3 ;  /* 0x0000000100037824 */ /* 0x000fe200078e0a03 */
[----:B------:R-:W-:-:S04]  /*166c0*/  MOV R0, 0x400 ;  /* 0x0000040000007802 */ /* 0x000fc80000000f00 */
[----:B----4-:R-:W-:Y:S02]  /*166d0*/  LEA R0, R5, R0, 0x18 ;  /* 0x0000000005007211 */ /* 0x010fe400078ec0ff */
[----:B------:R-:W-:-:S04]  /*166e0*/  SHF.L.U32 R3, R3, 0x1f, RZ ;  /* 0x0000001f03037819 */ /* 0x000fc800000006ff */
[----:B------:R-:W0:Y:S02]  /*166f0*/  SYNCS.PHASECHK.TRANS64.TRYWAIT P0, [R0+URZ+0x22820], R3 ;  /* 0x02282003000075a7 */ /* 0x000e24000800017f */
[----:B0-----:R-:W-:Y:S05]  /*16700*/  @!P0 BRA `(.L_x_9976) ;  /* 0x00000028007c8947 */ /* 0x001fea0003800000 */
.L_x_10087:
[----:B------:R-:W-:Y:S05]  /*16710*/  BSYNC B0 ;  /* 0x0000000000007941 */ /* 0x000fea0003800000 */
.L_x_9975:
[----:B------:R-:W-:-:S03]  /*16720*/  UMOV UR4, 0xffffffff ;  /* 0xffffffff00047882 */ /* 0x000fc60000000000 */
[----:B------:R-:W-:Y:S05]  /*16730*/  BRA.DIV UR4, `(.L_x_9977) ;  /* 0x0000002a04847947 */ /* 0x000fea000b800000 */
[----:B------:R-:W2:Y:S02]  /*16740*/  S2R R2, SR_TID.X ;  /* 0x0000000000027919 */ /* 0x000ea40000002100 */
[----:B--2---:R-:W-:-:S04]  /*16750*/  SHF.R.U32.HI R2, RZ, 0x5, R2 ;  /* 0x00000005ff027819 */ /* 0x004fc80000011602 */
[----:B------:R-:W-:-:S05]  /*16760*/  LOP3.LUT R2, R2, 0x3, RZ, 0xc0, !PT ;  /* 0x0000000302027812 */ /* 0x000fca00078ec0ff */
[----:B------:R2:W3:Y:S02]  /*16770*/  SHFL.IDX PT, R14, R2, RZ, 0x1f ;  /* 0x00001fff020e7589 */ /* 0x0004e400000e0000 */
.L_x_10090:
[----:B---3--:R-:W-:-:S13]  /*16780*/  ISETP.NE.AND P0, PT, R14, RZ, PT ;  /* 0x000000ff0e00720c */ /* 0x008fda0003f05270 */
[----:B------:R-:W-:Y:S05]  /*16790*/  @P0 BRA `(.L_x_9691) ;  /* 0x0000000000940947 */ /* 0x000fea0003800000 */
[----:B------:R-:W-:-:S03]  /*167a0*/  UMOV UR4, 0xffffffff ;  /* 0xffffffff00047882 */ /* 0x000fc60000000000 */
[----:B------:R-:W-:Y:S05]  /*167b0*/  BRA.DIV UR4, `(.L_x_9978) ;  /* 0x0000002a04987947 */ /* 0x000fea000b800000 */
[----:B------:R-:W-:-:S13]  /*167c0*/  ELECT P6, URZ, PT ;  /* 0x00000000003f782f */ /* 0x000fda00038c0000 */
.L_x_10093:
[----:B------:R-:W-:Y:S05]  /*167d0*/  @!P6 BRA `(.L_x_9691) ;  /* 0x000000000084e947 */ /* 0x000fea0003800000 */
[----:B--2---:R-:W2:Y:S02]  /*167e0*/  LDL.LU R2, [R1+0x60] ;  /* 0x0000600001027983 */ /* 0x004ea40000300800 */
[----:B--2---:R-:W-:-:S04]  /*167f0*/  LOP3.LUT R2, R2, 0x2, RZ, 0xfc, !PT ;  /* 0x0000000202027812 */ /* 0x004fc800078efcff */
[----:B------:R-:W-:-:S13]  /*16800*/  ISETP.NE.AND P2, PT, R2, 0x3, PT ;  /* 0x000000030200780c */ /* 0x000fda0003f45270 */
[----:B------:R-:W-:Y:S05]  /*16810*/  @!P2 BRA `(.L_x_9979) ;  /* 0x000000000004a947 */ /* 0x000fea0003800000 */
[----:B------:R-:W-:Y:S01]  /*16820*/  BPT.TRAP 0x1 ;  /* 0x000000040000795c */ /* 0x000fe20000300000 */
.L_x_9979:
[----:B0-----:R-:W2:Y:S04]  /*16830*/  LDL R3, [R1+0x8] ;  /* 0x0000080001037983 */ /* 0x001ea80000100800 */
[----:B-1----:R-:W3:Y:S01]  /*16840*/  LDL.LU R7, [R1+0x14] ;  /* 0x0000140001077983 */ /* 0x002ee20000300800 */
        /* <DEDUP_REMOVED lines=12> */
.L_x_10094:
[----:B------:R-:W1:Y:S02]  /*16910*/  SYNCS.PHASECHK.TRANS64.TRYWAIT P0, [R7+URZ], R2 ;  /* 0x00000002070075a7 */ /* 0x000e64000800017f */
[----:B-1----:R-:W-:Y:S05]  /*16920*/  @!P0 BRA `(.L_x_9981) ;  /* 0x0000002800708947 */ /* 0x002fea0003800000 */
.L_x_10095:
[----:B------:R-:W-:Y:S05]  /*16930*/  @!P2 BRA `(.L_x_9982) ;  /* 0x000000000004a947 */ /* 0x000fea0003800000 */
[----:B------:R-:W-:Y:S01]  /*16940*/  BPT.TRAP 0x1 ;  /* 0x000000040000795c */ /* 0x000fe20000300000 */
.L_x_9982:
[----:B------:R-:W2:Y:S01]  /*16950*/  LDL.LU R4, [R1+0x8] ;  /* 0x0000080001047983 */ /* 0x000ea20000300800 */
[----:B------:R-:W-:-:S04]  /*16960*/  VIADD R0, R0, 0x22860 ;  /* 0x0002286000007836 */ /* 0x000fc80000000000 */
[----:B--2---:R-:W-:-:S04]  /*16970*/  IMAD R4, R4, 0x8, R0 ;  /* 0x0000000804047824 */ /* 0x004fc800078e0200 */
[----:B------:R-:W2:Y:S02]  /*16980*/  SYNCS.PHASECHK.TRANS64.TRYWAIT P0, [R4+URZ], R5 ;  /* 0x00000005040075a7 */ /* 0x000ea4000800017f */
[----:B--2---:R-:W-:Y:S05]  /*16990*/  @!P0 BRA `(.L_x_9983) ;  /* 0x0000002800688947 */ /* 0x004fea0003800000 */
.L_x_10096:
[----:B------:R-:W-:-:S07]  /*169a0*/  IMAD R3, R3, 0x8, R0 ;  /* 0x0000000803037824 */ /* 0x000fce00078e0200 */
.L_x_9984:
[----:B---3--:R3:W4:Y:S02]  /*169b0*/  SYNCS.PHASECHK.TRANS64.TRYWAIT P0, [R3+URZ], R2 ;  /* 0x00000002030075a7 */ /* 0x008724000800017f */
[----:B----4-:R-:W-:Y:S05]  /*169c0*/  @!P0 NANOSLEEP.SYNCS 0x989680 ;  /* 0x009896800000895d */ /* 0x010fea0003900000 */
[----:B------:R-:W4:Y:S02]  /*169d0*/  @!P0 SYNCS.PHASECHK.TRANS64 P0, [R3+URZ], R2 ;  /* 0x00000002030085a7 */ /* 0x000f24000800007f */
[----:B----4-:R-:W-:Y:S05]  /*169e0*/  @!P0 BRA `(.L_x_9984) ;  /* 0xfffffffc00f08947 */ /* 0x010fea000383ffff */
.L_x_9691:
[----:B------:R-:W-:Y:S05]  /*169f0*/  BSYNC B9 ;  /* 0x0000000000097941 */ /* 0x000fea0003800000 */
.L_x_9688:
[----:B------:R-:W-:Y:S05]  /*16a00*/  EXIT ;  /* 0x000000000000794d */ /* 0x000fea0003800000 */
.L_x_9709:
[----:B0-----:R0:W1:Y:S02]  /*16a10*/  SYNCS.PHASECHK.TRANS64.TRYWAIT P6, [R97+URZ+0x22890], R108 ;  /* 0x0228906c610075a7 */ /* 0x00106400080c017f */
[----:B-1----:R-:W-:Y:S05]  /*16a20*/  @!P6 NANOSLEEP.SYNCS 0x989680 ;  /* 0x009896800000e95d */ /* 0x002fea0003900000 */
[----:B------:R-:W1:Y:S02]  /*16a30*/  @!P6 SYNCS.PHASECHK.TRANS64 P6, [R97+URZ+0x22890], R108 ;  /* 0x0228906c6100e5a7 */ /* 0x000e6400080c007f */
[----:B-1----:R-:W-:Y:S05]  /*16a40*/  @!P6 BRA `(.L_x_9709) ;  /* 0xfffffffc00f0e947 */ /* 0x002fea000383ffff */
[----:B------:R-:W-:Y:S05]  /*16a50*/  BRA `(.L_x_9985) ;  /* 0xfffffec000547947 */ /* 0x000fea000383ffff */
.L_x_9727:
[----:B0-----:R0:W1:Y:S02]  /*16a60*/  SYNCS.PHASECHK.TRANS64.TRYWAIT P5, [R97+URZ+0x22890], R108 ;  /* 0x0228906c610075a7 */ /* 0x00106400080a017f */
[----:B-1----:R-:W-:Y:S05]  /*16a70*/  @!P5 NANOSLEEP.SYNCS 0x989680 ;  /* 0x009896800000d95d */ /* 0x002fea0003900000 */
[----:B------:R-:W1:Y:S02]  /*16a80*/  @!P5 SYNCS.PHASECHK.TRANS64 P5, [R97+URZ+0x22890], R108 ;  /* 0x0228906c6100d5a7 */ /* 0x000e6400080a007f */
[----:B-1----:R-:W-:Y:S05]  /*16a90*/  @!P5 BRA `(.L_x_9727) ;  /* 0xfffffffc00f0d947 */ /* 0x002fea000383ffff */
[----:B------:R-:W-:Y:S05]  /*16aa0*/  BRA `(.L_x_9986) ;  /* 0xfffffed000fc7947 */ /* 0x000fea000383ffff */
.L_x_9736:
[----:B0-----:R0:W1:Y:S02]  /*16ab0*/  SYNCS.PHASECHK.TRANS64.TRYWAIT P4, [R97+URZ+0x22890], R108 ;  /* 0x0228906c610075a7 */ /* 0x001064000808017f */
[----:B-1----:R-:W-:Y:S05]  /*16ac0*/  @!P4 NANOSLEEP.SYNCS 0x989680 ;  /* 0x009896800000c95d */ /* 0x002fea0003900000 */
[----:B------:R-:W1:Y:S02]  /*16ad0*/  @!P4 SYNCS.PHASECHK.TRANS64 P4, [R97+URZ+0x22890], R108 ;  /* 0x0228906c6100c5a7 */ /* 0x000e64000808007f */
[----:B-1----:R-:W-:Y:S05]  /*16ae0*/  @!P4 BRA `(.L_x_9736) ;  /* 0xfffffffc00f0c947 */ /* 0x002fea000383ffff */
[----:B------:R-:W-:Y:S05]  /*16af0*/  BRA `(.L_x_9987) ;  /* 0xfffffee400207947 */ /* 0x000fea000383ffff */
.L_x_9742:
[----:B-1----:R1:W2:Y:S02]  /*16b00*/  SYNCS.PHASECHK.TRANS64.TRYWAIT P3, [R97+URZ+0x228b0], R108 ;  /* 0x0228b06c610075a7 */ /* 0x0022a4000806017f */
[----:B--2---:R-:W-:Y:S05]  /*16b10*/  @!P3 NANOSLEEP.SYNCS 0x989680 ;  /* 0x009896800000b95d */ /* 0x004fea0003900000 */
[----:B------:R-:W2:Y:S02]  /*16b20*/  @!P3 SYNCS.PHASECHK.TRANS64 P3, [R97+URZ+0x228b0], R108 ;  /* 0x0228b06c6100b5a7 */ /* 0x000ea4000806007f */
[----:B--2---:R-:W-:Y:S05]  /*16b30*/  @!P3 BRA `(.L_x_9742) ;  /* 0xfffffffc00f0b947 */ /* 0x004fea000383ffff */
[----:B------:R-:W-:Y:S05]  /*16b40*/  BRA `(.L_x_9988) ;  /* 0xfffffee400b07947 */ /* 0x000fea000383ffff */
.L_x_9750:
        /* <DEDUP_REMOVED lines=8> */
.L_x_9990:
[----:B------:R-:W-:Y:S05]  /*16bd0*/  BSYNC B0 ;  /* 0x0000000000007941 */ /* 0x000fea0003800000 */
.L_x_9989:
[----:B------:R-:W-:Y:S05]  /*16be0*/  BRA `(.L_x_9991) ;  /* 0xfffffef000547947 */ /* 0x000fea000383ffff */
.L_x_9762:
        /* <DEDUP_REMOVED lines=8> */
.L_x_9993:
[----:B------:R-:W-:Y:S05]  /*16c70*/  BSYNC B1 ;  /* 0x0000000000017941 */ /* 0x000fea0003800000 */
.L_x_9992:
        /* <DEDUP_REMOVED lines=8> */
.L_x_9994:
[----:B------:R-:W-:Y:S02]  /*16d00*/  IMAD.MOV.U32 R13, RZ, RZ, R27 ;  /* 0x000000ffff0d7224 */ /* 0x000fe400078e001b */
[----:B------:R-:W-:-:S07]  /*16d10*/  IMAD.MOV.U32 R3, RZ, RZ, R14 ;  /* 0x000000ffff037224 */ /* 0x000fce00078e000e */
[----:B------:R-:W-:Y:S05]  /*16d20*/  WARPSYNC.COLLECTIVE R15, `(.L_x_9995) ;  /* 0x000000000f087348 */ /* 0x000fea0003c00000 */
[----:B------:R0:W1:Y:S02]  /*16d30*/  SHFL.IDX P6, R14, R13, R12, R11 ;  /* 0x0000000c0d0e7389 */ /* 0x00006400000c000b */
[----:B01----:R-:W-:Y:S01]  /*16d40*/  ENDCOLLECTIVE ;  /* 0x000000000000791b */ /* 0x003fe20003800000 */
.L_x_9995:
[----:B------:R-:W-:Y:S02]  /*16d50*/  IMAD.MOV.U32 R13, RZ, RZ, R26 ;  /* 0x000000ffff0d7224 */ /* 0x000fe400078e001a */
[----:B------:R-:W-:-:S07]  /*16d60*/  IMAD.MOV.U32 R4, RZ, RZ, R14 ;  /* 0x000000ffff047224 */ /* 0x000fce00078e000e */
[----:B------:R-:W-:Y:S05]  /*16d70*/  WARPSYNC.COLLECTIVE R15, `(.L_x_9996) ;  /* 0x000000000f087348 */ /* 0x000fea0003c00000 */
[----:B------:R0:W1:Y:S02]  /*16d80*/  SHFL.IDX P6, R14, R13, R12, R11 ;  /* 0x0000000c0d0e7389 */ /* 0x00006400000c000b */
[----:B01----:R-:W-:Y:S01]  /*16d90*/  ENDCOLLECTIVE ;  /* 0x000000000000791b */ /* 0x003fe20003800000 */
.L_x_9996:
[----:B------:R-:W-:Y:S05]  /*16da0*/  BRA `(.L_x_9997) ;  /* 0xfffffef400587947 */ /* 0x000fea000383ffff */
.L_x_9766:
[----:B0-----:R0:W1:Y:S02]  /*16db0*/  SYNCS.PHASECHK.TRANS64.TRYWAIT P0, [R18+URZ+0x22800], R5 ;  /* 0x02280005120075a7 */ /* 0x001064000800017f */
[----:B-1----:R-:W-:Y:S05]  /*16dc0*/  @!P0 NANOSLEEP.SYNCS 0x989680 ;  /* 0x009896800000895d */ /* 0x002fea0003900000 */
[----:B------:R-:W1:Y:S02]  /*16dd0*/  @!P0 SYNCS.PHASECHK.TRANS64 P0, [R18+URZ+0x22800], R5 ;  /* 0x02280005120085a7 */ /* 0x000e64000800007f */
[----:B-1----:R-:W-:Y:S05]  /*16de0*/  @!P0 BRA `(.L_x_9766) ;  /* 0xfffffffc00f08947 */ /* 0x002fea000383ffff */
[----:B------:R-:W-:Y:S05]  /*16df0*/  BRA `(.L_x_9998) ;  /* 0xfffffef800587947 */ /* 0x000fea000383ffff */
.L_x_9774:
        /* <DEDUP_REMOVED lines=8> */
.L_x_10000:
[----:B------:R-:W-:Y:S05]  /*16e80*/  BSYNC B1 ;  /* 0x0000000000017941 */ /* 0x000fea0003800000 */
.L_x_9999:
        /* <DEDUP_REMOVED lines=8> */
.L_x_10001:
[----:B------:R-:W-:Y:S02]  /*16f10*/  IMAD.MOV.U32 R13, RZ, RZ, R27 ;  /* 0x000000ffff0d7224 */ /* 0x000fe400078e001b */
[----:B------:R-:W-:-:S07]  /*16f20*/  IMAD.MOV.U32 R3, RZ, RZ, R14 ;  /* 0x000000ffff037224 */ /* 0x000fce00078e000e */
[----:B------:R-:W-:Y:S05]  /*16f30*/  WARPSYNC.COLLECTIVE R15, `(.L_x_10002) ;  /* 0x000000000f087348 */ /* 0x000fea0003c00000 */
[----:B------:R0:W1:Y:S02]  /*16f40*/  SHFL.IDX P6, R14, R13, R12, R11 ;  /* 0x0000000c0d0e7389 */ /* 0x00006400000c000b */
[----:B01----:R-:W-:Y:S01]  /*16f50*/  ENDCOLLECTIVE ;  /* 0x000000000000791b */ /* 0x003fe20003800000 */
.L_x_10002:
[----:B------:R-:W-:Y:S02]  /*16f60*/  IMAD.MOV.U32 R13, RZ, RZ, R26 ;  /* 0x000000ffff0d7224 */ /* 0x000fe400078e001a */
[----:B------:R-:W-:-:S07]  /*16f70*/  IMAD.MOV.U32 R4, RZ, RZ, R14 ;  /* 0x000000ffff047224 */ /* 0x000fce00078e000e */
[----:B------:R-:W-:Y:S05]  /*16f80*/  WARPSYNC.COLLECTIVE R15, `(.L_x_10003) ;  /* 0x000000000f087348 */ /* 0x000fea0003c00000 */
[----:B------:R0:W1:Y:S02]  /*16f90*/  SHFL.IDX P6, R14, R13, R12, R11 ;  /* 0x0000000c0d0e7389 */ /* 0x00006400000c000b */
[----:B01----:R-:W-:Y:S01]  /*16fa0*/  ENDCOLLECTIVE ;  /* 0x000000000000791b */ /* 0x003fe20003800000 */
.L_x_10003:
[----:B------:R-:W-:Y:S05]  /*16fb0*/  BRA `(.L_x_10004) ;  /* 0xffffff0000c47947 */ /* 0x000fea000383ffff */
.L_x_9778:
[----:B0-----:R0:W1:Y:S02]  /*16fc0*/  SYNCS.PHASECHK.TRANS64.TRYWAIT P1, [R18+URZ+0x22800], R5 ;  /* 0x02280005120075a7 */ /* 0x001064000802017f */
[----:B-1----:R-:W-:Y:S05]  /*16fd0*/  @!P1 NANOSLEEP.SYNCS 0x989680 ;  /* 0x009896800000995d */ /* 0x002fea0003900000 */
[----:B------:R-:W1:Y:S02]  /*16fe0*/  @!P1 SYNCS.PHASECHK.TRANS64 P1, [R18+URZ+0x22800], R5 ;  /* 0x02280005120095a7 */ /* 0x000e64000802007f */
[----:B-1----:R-:W-:Y:S05]  /*16ff0*/  @!P1 BRA `(.L_x_9778) ;  /* 0xfffffffc00f09947 */ /* 0x002fea000383ffff */
[----:B------:R-:W-:Y:S05]  /*17000*/  BRA `(.L_x_10005) ;  /* 0xffffff04009c7947 */ /* 0x000fea000383ffff */
.L_x_9784:
[----:B0-----:R0:W2:Y:S02]  /*17010*/  SYNCS.PHASECHK.TRANS64.TRYWAIT P1, [R20+URZ+0x22830], R15 ;  /* 0x0228300f140075a7 */ /* 0x0010a4000802017f */
[----:B--2---:R-:W-:Y:S05]  /*17020*/  @!P1 NANOSLEEP.SYNCS 0x989680 ;  /* 0x009896800000995d */ /* 0x004fea0003900000 */
[----:B------:R-:W2:Y:S02]  /*17030*/  @!P1 SYNCS.PHASECHK.TRANS64 P1, [R20+URZ+0x22830], R15 ;  /* 0x0228300f140095a7 */ /* 0x000ea4000802007f */
[----:B--2---:R-:W-:Y:S05]  /*17040*/  @!P1 BRA `(.L_x_9784) ;  /* 0xfffffffc00f09947 */ /* 0x004fea000383ffff */
[----:B------:R-:W-:Y:S05]  /*17050*/  BRA `(.L_x_9783) ;  /* 0xffffff1000c07947 */ /* 0x000fea000383ffff */
.L_x_9789:
[----:B-1----:R1:W2:Y:S02]  /*17060*/  SYNCS.PHASECHK.TRANS64.TRYWAIT P2, [R20+URZ+0x22850], R15 ;  /* 0x0228500f140075a7 */ /* 0x0022a4000804017f */
[----:B--2---:R-:W-:Y:S05]  /*17070*/  @!P2 NANOSLEEP.SYNCS 0x989680 ;  /* 0x009896800000a95d */ /* 0x004fea0003900000 */
[----:B------:R-:W2:Y:S02]  /*17080*/  @!P2 SYNCS.PHASECHK.TRANS64 P2, [R20+URZ+0x22850], R15 ;  /* 0x0228500f1400a5a7 */ /* 0x000ea4000804007f */
[----:B--2---:R-:W-:Y:S05]  /*17090*/  @!P2 BRA `(.L_x_9789) ;  /* 0xfffffffc00f0a947 */ /* 0x004fea000383ffff */
[----:B------:R-:W-:Y:S05]  /*170a0*/  BRA `(.L_x_9788) ;  /* 0xffffff2800607947 */ /* 0x000fea000383ffff */
.L_x_9794:
[----:B-1----:R1:W2:Y:S02]  /*170b0*/  SYNCS.PHASECHK.TRANS64.TRYWAIT P3, [R21+URZ+0x22830], R217 ;  /* 0x022830d9150075a7 */ /* 0x0022a4000806017f */
[----:B--2---:R-:W-:Y:S05]  /*170c0*/  @!P3 NANOSLEEP.SYNCS 0x989680 ;  /* 0x009896800000b95d */ /* 0x004fea0003900000 */
[----:B------:R-:W2:Y:S02]  /*170d0*/  @!P3 SYNCS.PHASECHK.TRANS64 P3, [R21+URZ+0x22830], R217 ;  /* 0x022830d91500b5a7 */ /* 0x000ea4000806007f */
[----:B--2---:R-:W-:Y:S05]  /*170e0*/  @!P3 BRA `(.L_x_9794) ;  /* 0xfffffffc00f0b947 */ /* 0x004fea000383ffff */
[----:B------:R-:W-:Y:S05]  /*170f0*/  BRA `(.L_x_9793) ;  /* 0xffffff2c00947947 */ /* 0x000fea000383ffff */
.L_x_9799:
[----:B--2---:R2:W3:Y:S02]  /*17100*/  SYNCS.PHASECHK.TRANS64.TRYWAIT P3, [R21+URZ+0x22850], R217 ;  /* 0x022850d9150075a7 */ /* 0x0044e4000806017f */
[----:B---3--:R-:W-:Y:S05]  /*17110*/  @!P3 NANOSLEEP.SYNCS 0x989680 ;  /* 0x009896800000b95d */ /* 0x008fea0003900000 */
[----:B------:R-:W3:Y:S02]  /*17120*/  @!P3 SYNCS.PHASECHK.TRANS64 P3, [R21+URZ+0x22850], R217 ;  /* 0x022850d91500b5a7 */ /* 0x000ee4000806007f */
[----:B---3--:R-:W-:Y:S05]  /*17130*/  @!P3 BRA `(.L_x_9799) ;  /* 0xfffffffc00f0b947 */ /* 0x008fea000383ffff */
[----:B------:R-:W-:Y:S05]  /*17140*/  BRA `(.L_x_9798) ;  /* 0xffffff4400f07947 */ /* 0x000fea000383ffff */
.L_x_9814:
[----:B------:R-:W-:Y:S02]  /*17150*/  IMAD.MOV.U32 R13, RZ, RZ, R4 ;  /* 0x000000ffff0d7224 */ /* 0x000fe400078e0004 */
[----:B------:R-:W-:Y:S02]  /*17160*/  IMAD.MOV.U32 R12, RZ, RZ, RZ ;  /* 0x000000ffff0c7224 */ /* 0x000fe400078e00ff */
[----:B------:R-:W-:Y:S02]  /*17170*/  IMAD.MOV.U32 R11, RZ, RZ, 0x181f ;  /* 0x0000181fff0b7424 */ /* 0x000fe400078e00ff */
[----:B------:R-:W-:-:S07]  /*17180*/  IMAD.MOV.U32 R15, RZ, RZ, -0x1 ;  /* 0xffffffffff0f7424 */ /* 0x000fce00078e00ff */
[----:B01----:R-:W-:Y:S05]  /*17190*/  WARPSYNC.COLLECTIVE R15, `(.L_x_10006) ;  /* 0x000000000f087348 */ /* 0x003fea0003c00000 */
[----:B------:R2:W3:Y:S02]  /*171a0*/  SHFL.IDX P6, R14, R13, R12, R11 ;  /* 0x0000000c0d0e7389 */ /* 0x0004e400000c000b */
[----:B0123--:R-:W-:Y:S01]  /*171b0*/  ENDCOLLECTIVE ;  /* 0x000000000000791b */ /* 0x00ffe20003800000 */
.L_x_10006:
[----:B------:R-:W-:Y:S02]  /*171c0*/  IMAD.MOV.U32 R13, RZ, RZ, R3 ;  /* 0x000000ffff0d7224 */ /* 0x000fe400078e0003 */
[----:B------:R-:W-:-:S07]  /*171d0*/  IMAD.MOV.U32 R0, RZ, RZ, R14 ;  /* 0x000000ffff007224 */ /* 0x000fce00078e000e */
[----:B------:R-:W-:Y:S05]  /*171e0*/  WARPSYNC.COLLECTIVE R15, `(.L_x_10007) ;  /* 0x000000000f087348 */ /* 0x000fea0003c00000 */
[----:B------:R0:W1:Y:S02]  /*171f0*/  SHFL.IDX P6, R14, R13, R12, R11 ;  /* 0x0000000c0d0e7389 */ /* 0x00006400000c000b */
[----:B01----:R-:W-:Y:S01]  /*17200*/  ENDCOLLECTIVE ;  /* 0x000000000000791b */ /* 0x003fe20003800000 */
.L_x_10007:
[----:B------:R-:W-:Y:S05]  /*17210*/  BRA `(.L_x_10008) ;  /* 0xffffff7800d47947 */ /* 0x000fea000383ffff */
.L_x_9817:
[----:B------:R-:W-:Y:S01]  /*17220*/  BSSY B1, `(.L_x_10009) ;  /* 0x0000008000017945 */ /* 0x000fe20003800000 */
[----:B---3--:R-:W-:Y:S02]  /*17230*/  IMAD.MOV.U32 R13, RZ, RZ, R4 ;  /* 0x000000ffff0d7224 */ /* 0x008fe400078e0004 */
[----:B------:R-:W-:Y:S02]  /*17240*/  IMAD.MOV.U32 R12, RZ, RZ, 0x1 ;  /* 0x00000001ff0c7424 */ /* 0x000fe400078e00ff */
[----:B------:R-:W-:Y:S02]  /*17250*/  IMAD.MOV.U32 R11, RZ, RZ, 0x181f ;  /* 0x0000181fff0b7424 */ /* 0x000fe400078e00ff */
[----:B------:R-:W-:-:S07]  /*17260*/  IMAD.MOV.U32 R15, RZ, RZ, -0x1 ;  /* 0xffffffffff0f7424 */ /* 0x000fce00078e00ff */
[----:B012-4-:R-:W-:Y:S05]  /*17270*/  WARPSYNC.COLLECTIVE R15, `(.L_x_10010) ;  /* 0x000000000f087348 */ /* 0x017fea0003c00000 */
[----:B----4-:R3:W4:Y:S02]  /*17280*/  SHFL.IDX P6, R14, R13, R12, R11 ;  /* 0x0000000c0d0e7389 */ /* 0x01072400000c000b */
[----:B01234-:R-:W-:Y:S01]  /*17290*/  ENDCOLLECTIVE ;  /* 0x000000000000791b */ /* 0x01ffe20003800000 */
.L_x_10010:
[----:B------:R-:W-:Y:S05]  /*172a0*/  BSYNC B1 ;  /* 0x0000000000017941 */ /* 0x000fea0003800000 */
.L_x_10009:
        /* <DEDUP_REMOVED lines=8> */
.L_x_10011:
[----:B------:R-:W-:Y:S05]  /*17330*/  BRA `(.L_x_10012) ;  /* 0xffffff7c00087947 */ /* 0x000fea000383ffff */
.L_x_9820:
[----:B------:R-:W-:Y:S01]  /*17340*/  BSSY B1, `(.L_x_10013) ;  /* 0x0000008000017945 */ /* 0x000fe20003800000 */
[----:B0-----:R-:W-:Y:S02]  /*17350*/  IMAD.MOV.U32 R13, RZ, RZ, R4 ;  /* 0x000000ffff0d7224 */ /* 0x001fe400078e0004 */
[----:B------:R-:W-:Y:S02]  /*17360*/  IMAD.MOV.U32 R12, RZ, RZ, 0x2 ;  /* 0x00000002ff0c7424 */ /* 0x000fe400078e00ff */
[----:B------:R-:W-:Y:S02]  /*17370*/  IMAD.MOV.U32 R11, RZ, RZ, 0x181f ;  /* 0x0000181fff0b7424 */ /* 0x000fe400078e00ff */
[----:B------:R-:W-:-:S07]  /*17380*/  IMAD.MOV.U32 R15, RZ, RZ, -0x1 ;  /* 0xffffffffff0f7424 */ /* 0x000fce00078e00ff */
[----:B-1234-:R-:W-:Y:S05]  /*17390*/  WARPSYNC.COLLECTIVE R15, `(.L_x_10014) ;  /* 0x000000000f087348 */ /* 0x01efea0003c00000 */
[----:B----4-:R0:W4:Y:S02]  /*173a0*/  SHFL.IDX P6, R14, R13, R12, R11 ;  /* 0x0000000c0d0e7389 */ /* 0x01012400000c000b */
[----:B01234-:R-:W-:Y:S01]  /*173b0*/  ENDCOLLECTIVE ;  /* 0x000000000000791b */ /* 0x01ffe20003800000 */
.L_x_10014:
[----:B------:R-:W-:Y:S05]  /*173c0*/  BSYNC B1 ;  /* 0x0000000000017941 */ /* 0x000fea0003800000 */
.L_x_10013:
        /* <DEDUP_REMOVED lines=8> */
.L_x_10015:
[----:B------:R-:W-:Y:S05]  /*17450*/  BRA `(.L_x_10016) ;  /* 0xffffff7c00387947 */ /* 0x000fea000383ffff */
.L_x_9823:
[----:B------:R-:W-:Y:S01]  /*17460*/  BSSY B1, `(.L_x_10017) ;  /* 0x0000008000017945 */ /* 0x000fe20003800000 */
[----:B0-----:R-:W-:Y:S02]  /*17470*/  IMAD.MOV.U32 R13, RZ, RZ, R4 ;  /* 0x000000ffff0d7224 */ /* 0x001fe400078e0004 */
[----:B------:R-:W-:Y:S02]  /*17480*/  IMAD.MOV.U32 R12, RZ, RZ, 0x3 ;  /* 0x00000003ff0c7424 */ /* 0x000fe400078e00ff */
[----:B------:R-:W-:Y:S02]  /*17490*/  IMAD.MOV.U32 R11, RZ, RZ, 0x181f ;  /* 0x0000181fff0b7424 */ /* 0x000fe400078e00ff */
[----:B------:R-:W-:-:S07]  /*174a0*/  IMAD.MOV.U32 R15, RZ, RZ, -0x1 ;  /* 0xffffffffff0f7424 */ /* 0x000fce00078e00ff */
[----:B-1234-:R-:W-:Y:S05]  /*174b0*/  WARPSYNC.COLLECTIVE R15, `(.L_x_10018) ;  /* 0x000000000f087348 */ /* 0x01efea0003c00000 */
[----:B------:R0:W0:Y:S02]  /*174c0*/  SHFL.IDX P6, R14, R13, R12, R11 ;  /* 0x0000000c0d0e7389 */ /* 0x00002400000c000b */
[----:B01234-:R-:W-:Y:S01]  /*174d0*/  ENDCOLLECTIVE ;  /* 0x000000000000791b */ /* 0x01ffe20003800000 */
.L_x_10018:
[----:B------:R-:W-:Y:S05]  /*174e0*/  BSYNC B1 ;  /* 0x0000000000017941 */ /* 0x000fea0003800000 */
.L_x_10017:
        /* <DEDUP_REMOVED lines=8> */
.L_x_10019:
[----:B------:R-:W-:Y:S05]  /*17570*/  BRA `(.L_x_10020) ;  /* 0xffffff7c00687947 */ /* 0x000fea000383ffff */
.L_x_9840:
        /* <DEDUP_REMOVED lines=11> */
.L_x_10022:
[----:B------:R-:W-:Y:S05]  /*17630*/  BSYNC B1 ;  /* 0x0000000000017941 */ /* 0x000fea0003800000 */
.L_x_10021:
[----:B------:R-:W-:Y:S05]  /*17640*/  BRA `(.L_x_10023) ;  /* 0xffffff9000387947 */ /* 0x000fea000383ffff */
.L_x_9842:
[----:B------:R-:W-:Y:S01]  /*17650*/  BSSY B1, `(.L_x_10024) ;  /* 0x0000006000017945 */ /* 0x000fe20003800000 */
[----:B------:R-:W-:-:S07]  /*17660*/  IMAD.MOV.U32 R15, RZ, RZ, -0x1 ;  /* 0xffffffffff0f7424 */ /* 0x000fce00078e00ff */
[----:B0-----:R-:W-:Y:S05]  /*17670*/  WARPSYNC.COLLECTIVE R15, `(.L_x_10025) ;  /* 0x000000000f0c7348 */ /* 0x001fea0003c00000 */
[----:B------:R-:W-:Y:S02]  /*17680*/  ELECT P6, UR62, PT ;  /* 0x00000000003e782f */ /* 0x000fe400038c0000 */
[----:B------:R-:W-:Y:S01]  /*17690*/  MOV R14, UR62 ;  /* 0x0000003e000e7c02 */ /* 0x000fe20008000f00 */
[----:B0-----:R-:W-:Y:S10]  /*176a0*/  ENDCOLLECTIVE ;  /* 0x000000000000791b */ /* 0x001ff40003800000 */
.L_x_10025:
[----:B------:R-:W-:Y:S05]  /*176b0*/  BSYNC B1 ;  /* 0x0000000000017941 */ /* 0x000fea0003800000 */
.L_x_10024:
[----:B------:R-:W-:Y:S05]  /*176c0*/  BRA `(.L_x_9841) ;  /* 0xffffff9000307947 */ /* 0x000fea000383ffff */
.L_x_9844:
[----:B0-----:R-:W2:Y:S02]  /*176d0*/  LDL R5, [R1+0x4] ;  /* 0x0000040001057983 */ /* 0x001ea40000100800 */
[----:B--2---:R0:W1:Y:S02]  /*176e0*/  SYNCS.PHASECHK.TRANS64.TRYWAIT P0, [R5+URZ+0x22820], R4 ;  /* 0x02282004050075a7 */ /* 0x004064000800017f */
[----:B-1----:R-:W-:Y:S05]  /*176f0*/  @!P0 NANOSLEEP.SYNCS 0x989680 ;  /* 0x009896800000895d */ /* 0x002fea0003900000 */
[----:B------:R-:W1:Y:S02]  /*17700*/  @!P0 SYNCS.PHASECHK.TRANS64 P0, [R5+URZ+0x22820], R4 ;  /* 0x02282004050085a7 */ /* 0x000e64000800007f */
[----:B-1----:R-:W-:Y:S05]  /*17710*/  @!P0 BRA `(.L_x_9844) ;  /* 0xfffffffc00ec8947 */ /* 0x002fea000383ffff */
[----:B------:R-:W-:Y:S05]  /*17720*/  BRA `(.L_x_10026) ;  /* 0xffffff9000407947 */ /* 0x000fea000383ffff */
.L_x_9848:
[----:B0-----:R0:W1:Y:S02]  /*17730*/  SYNCS.PHASECHK.TRANS64.TRYWAIT P0, [R4+URZ+0x228a0], R9 ;  /* 0x0228a009040075a7 */ /* 0x001064000800017f */
[----:B-1----:R-:W-:Y:S05]  /*17740*/  @!P0 NANOSLEEP.SYNCS 0x989680 ;  /* 0x009896800000895d */ /* 0x002fea0003900000 */
[----:B------:R-:W1:Y:S02]  /*17750*/  @!P0 SYNCS.PHASECHK.TRANS64 P0, [R4+URZ+0x228a0], R9 ;  /* 0x0228a009040085a7 */ /* 0x000e64000800007f */
[----:B-1----:R-:W-:Y:S05]  /*17760*/  @!P0 BRA `(.L_x_9848) ;  /* 0xfffffffc00f08947 */ /* 0x002fea000383ffff */
[----:B------:R-:W-:Y:S05]  /*17770*/  BRA `(.L_x_10027) ;  /* 0xffffff9000687947 */ /* 0x000fea000383ffff */
.L_x_9853:
[----:B-1----:R1:W2:Y:S02]  /*17780*/  SYNCS.PHASECHK.TRANS64.TRYWAIT P0, [R4+URZ+0x228c0], R9 ;  /* 0x0228c009040075a7 */ /* 0x0022a4000800017f */
[----:B--2---:R-:W-:Y:S05]  /*17790*/  @!P0 NANOSLEEP.SYNCS 0x989680 ;  /* 0x009896800000895d */ /* 0x004fea0003900000 */
[----:B------:R-:W2:Y:S02]  /*177a0*/  @!P0 SYNCS.PHASECHK.TRANS64 P0, [R4+URZ+0x228c0], R9 ;  /* 0x0228c009040085a7 */ /* 0x000ea4000800007f */
[----:B--2---:R-:W-:Y:S05]  /*177b0*/  @!P0 BRA `(.L_x_9853) ;  /* 0xfffffffc00f08947 */ /* 0x004fea000383ffff */
[----:B------:R-:W-:Y:S05]  /*177c0*/  BRA `(.L_x_10028) ;  /* 0xffffff9000ec7947 */ /* 0x000fea000383ffff */
.L_x_9863:
[----:B0-----:R0:W1:Y:S02]  /*177d0*/  SYNCS.PHASECHK.TRANS64.TRYWAIT P1, [R5+URZ+0x228a0], R6 ;  /* 0x0228a006050075a7 */ /* 0x001064000802017f */
[----:B-1----:R-:W-:Y:S05]  /*177e0*/  @!P1 NANOSLEEP.SYNCS 0x989680 ;  /* 0x009896800000995d */ /* 0x002fea0003900000 */
[----:B------:R-:W1:Y:S02]  /*177f0*/  @!P1 SYNCS.PHASECHK.TRANS64 P1, [R5+URZ+0x228a0], R6 ;  /* 0x0228a006050095a7 */ /* 0x000e64000802007f */
[----:B-1----:R-:W-:Y:S05]  /*17800*/  @!P1 BRA `(.L_x_9863) ;  /* 0xfffffffc00f09947 */ /* 0x002fea000383ffff */
[----:B------:R-:W-:Y:S05]  /*17810*/  BRA `(.L_x_10029) ;  /* 0xffffff9800847947 */ /* 0x000fea000383ffff */
.L_x_9868:
[----:B-1----:R1:W2:Y:S02]  /*17820*/  SYNCS.PHASECHK.TRANS64.TRYWAIT P1, [R5+URZ+0x228c0], R6 ;  /* 0x0228c006050075a7 */ /* 0x0022a4000802017f */
[----:B--2---:R-:W-:Y:S05]  /*17830*/  @!P1 NANOSLEEP.SYNCS 0x989680 ;  /* 0x009896800000995d */ /* 0x004fea0003900000 */
[----:B------:R-:W2:Y:S02]  /*17840*/  @!P1 SYNCS.PHASECHK.TRANS64 P1, [R5+URZ+0x228c0], R6 ;  /* 0x0228c006050095a7 */ /* 0x000ea4000802007f */
[----:B--2---:R-:W-:Y:S05]  /*17850*/  @!P1 BRA `(.L_x_9868) ;  /* 0xfffffffc00f09947 */ /* 0x004fea000383ffff */
[----:B------:R-:W-:Y:S05]  /*17860*/  BRA `(.L_x_10030) ;  /* 0xffffff9c00047947 */ /* 0x000fea000383ffff */
.L_x_9884:
        /* <DEDUP_REMOVED lines=11> */
.L_x_10032:
[----:B------:R-:W-:Y:S05]  /*17920*/  BSYNC B0 ;  /* 0x0000000000007941 */ /* 0x000fea0003800000 */
.L_x_10031:
[----:B------:R-:W-:Y:S05]  /*17930*/  BRA `(.L_x_10033) ;  /* 0xffffffa400f87947 */ /* 0x000fea000383ffff */
.L_x_9886:
[----:B------:R-:W-:Y:S01]  /*17940*/  BSSY B0, `(.L_x_10034) ;  /* 0x0000006000007945 */ /* 0x000fe20003800000 */
[----:B------:R-:W-:-:S07]  /*17950*/  IMAD.MOV.U32 R15, RZ, RZ, -0x1 ;  /* 0xffffffffff0f7424 */ /* 0x000fce00078e00ff */
[----:B0-----:R-:W-:Y:S05]  /*17960*/  WARPSYNC.COLLECTIVE R15, `(.L_x_10035) ;  /* 0x000000000f0c7348 */ /* 0x001fea0003c00000 */
[----:B------:R-:W-:Y:S02]  /*17970*/  ELECT P6, UR62, PT ;  /* 0x00000000003e782f */ /* 0x000fe400038c0000 */
[----:B------:R-:W-:Y:S01]  /*17980*/  MOV R14, UR62 ;  /* 0x0000003e000e7c02 */ /* 0x000fe20008000f00 */
[----:B0-----:R-:W-:Y:S10]  /*17990*/  ENDCOLLECTIVE ;  /* 0x000000000000791b */ /* 0x001ff40003800000 */
.L_x_10035:
[----:B------:R-:W-:Y:S05]  /*179a0*/  BSYNC B0 ;  /* 0x0000000000007941 */ /* 0x000fea0003800000 */
.L_x_10034:
[----:B------:R-:W-:Y:S05]  /*179b0*/  BRA `(.L_x_10036) ;  /* 0xffffffa800047947 */ /* 0x000fea000383ffff */
.L_x_9888:
[----:B0-----:R0:W1:Y:S02]  /*179c0*/  SYNCS.PHASECHK.TRANS64.TRYWAIT P0, [R0+URZ+0x22840], R2 ;  /* 0x02284002000075a7 */ /* 0x001064000800017f */
[----:B-1----:R-:W-:Y:S05]  /*179d0*/  @!P0 NANOSLEEP.SYNCS 0x989680 ;  /* 0x009896800000895d */ /* 0x002fea0003900000 */
[----:B------:R-:W1:Y:S02]  /*179e0*/  @!P0 SYNCS.PHASECHK.TRANS64 P0, [R0+URZ+0x22840], R2 ;  /* 0x02284002000085a7 */ /* 0x000e64000800007f */
[----:B-1----:R-:W-:Y:S05]  /*179f0*/  @!P0 BRA `(.L_x_9888) ;  /* 0xfffffffc00f08947 */ /* 0x002fea000383ffff */
[----:B------:R-:W-:Y:S05]  /*17a00*/  BRA `(.L_x_10037) ;  /* 0xffffffa800707947 */ /* 0x000fea000383ffff */
.L_x_9892:
[----:B------:R-:W2:Y:S01]  /*17a10*/  LDL.LU R11, [R1+0x54] ;  /* 0x00005400010b7983 */ /* 0x000ea20000300800 */
[----:B------:R-:W-:Y:S01]  /*17a20*/  IMAD.MOV.U32 R13, RZ, RZ, R0 ;  /* 0x000000ffff0d7224 */ /* 0x000fe200078e0000 */
[----:B------:R-:W-:Y:S01]  /*17a30*/  LOP3.LUT R8, R8, 0x7f, RZ, 0xc0, !PT ;  /* 0x0000007f08087812 */ /* 0x000fe200078ec0ff */
[----:B------:R-:W-:Y:S02]  /*17a40*/  IMAD.MOV.U32 R12, RZ, RZ, RZ ;  /* 0x000000ffff0c7224 */ /* 0x000fe400078e00ff */
[----:B------:R-:W-:Y:S01]  /*17a50*/  IMAD.MOV.U32 R15, RZ, RZ, -0x1 ;  /* 0xffffffffff0f7424 */ /* 0x000fe200078e00ff */
[----:B------:R-:W-:-:S05]  /*17a60*/  SHF.R.U32.HI R5, RZ, 0x3, R8 ;  /* 0x00000003ff057819 */ /* 0x000fca0000011608 */
[----:B------:R-:W-:-:S04]  /*17a70*/  IMAD.IADD R2, R5, 0x1, R17 ;  /* 0x0000000105027824 */ /* 0x000fc800078e0211 */
[C---:B------:R-:W-:Y:S02]  /*17a80*/  VIADD R5, R2.reuse, 0x10 ;  /* 0x0000001002057836 */ /* 0x040fe40000000000 */
[----:B------:R-:W-:Y:S02]  /*17a90*/  VIADD R8, R2, 0x60 ;  /* 0x0000006002087836 */ /* 0x000fe40000000000 */
[----:B--2---:R-:W-:Y:S02]  /*17aa0*/  IMAD R3, R11, R7, RZ ;  /* 0x000000070b037224 */ /* 0x004fe400078e02ff */
[----:B------:R-:W-:-:S03]  /*17ab0*/  IMAD.MOV.U32 R11, RZ, RZ, 0x181f ;  /* 0x0000181fff0b7424 */ /* 0x000fc600078e00ff */
[----:B------:R-:W-:-:S13]  /*17ac0*/  ISETP.GE.AND P1, PT, R2, R3, PT ;  /* 0x000000030200720c */ /* 0x000fda0003f26270 */
[----:B-----5:R-:W-:Y:S05]  /*17ad0*/  WARPSYNC.COLLECTIVE R15, `(.L_x_10038) ;  /* 0x000000000f087348 */ /* 0x020fea0003c00000 */
[----:B------:R0:W1:Y:S02]  /*17ae0*/  SHFL.IDX P6, R14, R13, R12, R11 ;  /* 0x0000000c0d0e7389 */ /* 0x00006400000c000b */
[----:B01---5:R-:W-:Y:S01]  /*17af0*/  ENDCOLLECTIVE ;  /* 0x000000000000791b */ /* 0x023fe20003800000 */
.L_x_10038:
[----:B------:R-:W-:Y:S02]  /*17b00*/  IMAD.MOV.U32 R13, RZ, RZ, R4 ;  /* 0x000000ffff0d7224 */ /* 0x000fe400078e0004 */
[----:B------:R-:W-:-:S07]  /*17b10*/  IMAD.MOV.U32 R6, RZ, RZ, R14 ;  /* 0x000000ffff067224 */ /* 0x000fce00078e000e */
[----:B------:R-:W-:Y:S05]  /*17b20*/  WARPSYNC.COLLECTIVE R15, `(.L_x_10039) ;  /* 0x000000000f087348 */ /* 0x000fea0003c00000 */
[----:B------:R0:W1:Y:S02]  /*17b30*/  SHFL.IDX P6, R14, R13, R12, R11 ;  /* 0x0000000c0d0e7389 */ /* 0x00006400000c000b */
[----:B01----:R-:W-:Y:S01]  /*17b40*/  ENDCOLLECTIVE ;  /* 0x000000000000791b */ /* 0x003fe20003800000 */
.L_x_10039:
[----:B------:R-:W-:Y:S02]  /*17b50*/  IMAD.MOV.U32 R13, RZ, RZ, R0 ;  /* 0x000000ffff0d7224 */ /* 0x000fe400078e0000 */
[----:B------:R-:W-:Y:S02]  /*17b60*/  IMAD.MOV.U32 R12, RZ, RZ, 0x1 ;  /* 0x00000001ff0c7424 */ /* 0x000fe400078e00ff */
[----:B------:R-:W-:-:S07]  /*17b70*/  IMAD.MOV.U32 R7, RZ, RZ, R14 ;  /* 0x000000ffff077224 */ /* 0x000fce00078e000e */
[----:B------:R-:W-:Y:S05]  /*17b80*/  WARPSYNC.COLLECTIVE R15, `(.L_x_10040) ;  /* 0x000000000f087348 */ /* 0x000fea0003c00000 */
[----:B------:R0:W1:Y:S02]  /*17b90*/  SHFL.IDX P6, R14, R13, R12, R11 ;  /* 0x0000000c0d0e7389 */ /* 0x00006400000c000b */
[----:B01----:R-:W-:Y:S01]  /*17ba0*/  ENDCOLLECTIVE ;  /* 0x000000000000791b */ /* 0x003fe20003800000 */
.L_x_10040:
        /* <DEDUP_REMOVED lines=15> */
.L_x_10041:
[----:B------:R-:W-:Y:S02]  /*17ca0*/  IMAD.MOV.U32 R13, RZ, RZ, R0 ;  /* 0x000000ffff0d7224 */ /* 0x000fe400078e0000 */
[----:B------:R-:W-:Y:S02]  /*17cb0*/  IMAD.MOV.U32 R12, RZ, RZ, 0x2 ;  /* 0x00000002ff0c7424 */ /* 0x000fe400078e00ff */
[----:B------:R-:W-:-:S07]  /*17cc0*/  IMAD.MOV.U32 R5, RZ, RZ, R14 ;  /* 0x000000ffff057224 */ /* 0x000fce00078e000e */
[----:B------:R-:W-:Y:S05]  /*17cd0*/  WARPSYNC.COLLECTIVE R15, `(.L_x_10042) ;  /* 0x000000000f087348 */ /* 0x000fea0003c00000 */
[----:B------:R0:W1:Y:S02]  /*17ce0*/  SHFL.IDX P6, R14, R13, R12, R11 ;  /* 0x0000000c0d0e7389 */ /* 0x00006400000c000b */
[----:B01----:R-:W-:Y:S01]  /*17cf0*/  ENDCOLLECTIVE ;  /* 0x000000000000791b */ /* 0x003fe20003800000 */
.L_x_10042:
        /* <DEDUP_REMOVED lines=15> */
.L_x_10043:
[----:B------:R-:W-:Y:S02]  /*17df0*/  IMAD.MOV.U32 R13, RZ, RZ, R0 ;  /* 0x000000ffff0d7224 */ /* 0x000fe400078e0000 */
[----:B------:R-:W-:Y:S02]  /*17e00*/  IMAD.MOV.U32 R12, RZ, RZ, 0x3 ;  /* 0x00000003ff0c7424 */ /* 0x000fe400078e00ff */
[----:B------:R-:W-:-:S07]  /*17e10*/  IMAD.MOV.U32 R5, RZ, RZ, R14 ;  /* 0x000000ffff057224 */ /* 0x000fce00078e000e */
[----:B------:R-:W-:Y:S05]  /*17e20*/  WARPSYNC.COLLECTIVE R15, `(.L_x_10044) ;  /* 0x000000000f087348 */ /* 0x000fea0003c00000 */
[----:B------:R0:W1:Y:S02]  /*17e30*/  SHFL.IDX P6, R14, R13, R12, R11 ;  /* 0x0000000c0d0e7389 */ /* 0x00006400000c000b */
[----:B01----:R-:W-:Y:S01]  /*17e40*/  ENDCOLLECTIVE ;  /* 0x000000000000791b */ /* 0x003fe20003800000 */
.L_x_10044:
        /* <DEDUP_REMOVED lines=15> */
.L_x_10045:
[----:B------:R-:W-:Y:S02]  /*17f40*/  IMAD.MOV.U32 R13, RZ, RZ, R0 ;  /* 0x000000ffff0d7224 */ /* 0x000fe400078e0000 */
[----:B------:R-:W-:Y:S02]  /*17f50*/  IMAD.MOV.U32 R12, RZ, RZ, 0x4 ;  /* 0x00000004ff0c7424 */ /* 0x000fe400078e00ff */
[----:B------:R-:W-:-:S07]  /*17f60*/  IMAD.MOV.U32 R5, RZ, RZ, R14 ;  /* 0x000000ffff057224 */ /* 0x000fce00078e000e */
[----:B------:R-:W-:Y:S05]  /*17f70*/  WARPSYNC.COLLECTIVE R15, `(.L_x_10046) ;  /* 0x000000000f087348 */ /* 0x000fea0003c00000 */
[----:B------:R0:W1:Y:S02]  /*17f80*/  SHFL.IDX P6, R14, R13, R12, R11 ;  /* 0x0000000c0d0e7389 */ /* 0x00006400000c000b */
[----:B01----:R-:W-:Y:S01]  /*17f90*/  ENDCOLLECTIVE ;  /* 0x000000000000791b */ /* 0x003fe20003800000 */
.L_x_10046:
        /* <DEDUP_REMOVED lines=15> */
.L_x_10047:
[----:B------:R-:W-:Y:S02]  /*18090*/  IMAD.MOV.U32 R13, RZ, RZ, R0 ;  /* 0x000000ffff0d7224 */ /* 0x000fe400078e0000 */
[----:B------:R-:W-:Y:S02]  /*180a0*/  IMAD.MOV.U32 R12, RZ, RZ, 0x5 ;  /* 0x00000005ff0c7424 */ /* 0x000fe400078e00ff */
[----:B------:R-:W-:-:S07]  /*180b0*/  IMAD.MOV.U32 R5, RZ, RZ, R14 ;  /* 0x000000ffff057224 */ /* 0x000fce00078e000e */
[----:B------:R-:W-:Y:S05]  /*180c0*/  WARPSYNC.COLLECTIVE R15, `(.L_x_10048) ;  /* 0x000000000f087348 */ /* 0x000fea0003c00000 */
[----:B------:R0:W1:Y:S02]  /*180d0*/  SHFL.IDX P6, R14, R13, R12, R11 ;  /* 0x0000000c0d0e7389 */ /* 0x00006400000c000b */
[----:B01----:R-:W-:Y:S01]  /*180e0*/  ENDCOLLECTIVE ;  /* 0x000000000000791b */ /* 0x003fe20003800000 */
.L_x_10048:
        /* <DEDUP_REMOVED lines=15> */
.L_x_10049:
[----:B------:R-:W-:Y:S02]  /*181e0*/  IMAD.MOV.U32 R13, RZ, RZ, R0 ;  /* 0x000000ffff0d7224 */ /* 0x000fe400078e0000 */
[----:B------:R-:W-:Y:S02]  /*181f0*/  IMAD.MOV.U32 R12, RZ, RZ, 0x6 ;  /* 0x00000006ff0c7424 */ /* 0x000fe400078e00ff */
[----:B------:R-:W-:-:S07]  /*18200*/  IMAD.MOV.U32 R5, RZ, RZ, R14 ;  /* 0x000000ffff057224 */ /* 0x000fce00078e000e */
[----:B------:R-:W-:Y:S05]  /*18210*/  WARPSYNC.COLLECTIVE R15, `(.L_x_10050) ;  /* 0x000000000f087348 */ /* 0x000fea0003c00000 */
[----:B------:R0:W1:Y:S02]  /*18220*/  SHFL.IDX P6, R14, R13, R12, R11 ;  /* 0x0000000c0d0e7389 */ /* 0x00006400000c000b */
[----:B01----:R-:W-:Y:S01]  /*18230*/  ENDCOLLECTIVE ;  /* 0x000000000000791b */ /* 0x003fe20003800000 */
.L_x_10050:
        /* <DEDUP_REMOVED lines=14> */
.L_x_10051:
[----:B------:R-:W-:Y:S02]  /*18320*/  IMAD.MOV.U32 R13, RZ, RZ, R0 ;  /* 0x000000ffff0d7224 */ /* 0x000fe400078e0000 */
[----:B------:R-:W-:Y:S02]  /*18330*/  IMAD.MOV.U32 R12, RZ, RZ, 0x7 ;  /* 0x00000007ff0c7424 */ /* 0x000fe400078e00ff */
[----:B------:R-:W-:-:S07]  /*18340*/  IMAD.MOV.U32 R5, RZ, RZ, R14 ;  /* 0x000000ffff057224 */ /* 0x000fce00078e000e */
[----:B------:R-:W-:Y:S05]  /*18350*/  WARPSYNC.COLLECTIVE R15, `(.L_x_10052) ;  /* 0x000000000f087348 */ /* 0x000fea0003c00000 */
[----:B------:R0:W1:Y:S02]  /*18360*/  SHFL.IDX P6, R14, R13, R12, R11 ;  /* 0x0000000c0d0e7389 */ /* 0x00006400000c000b */
[----:B01----:R-:W-:Y:S01]  /*18370*/  ENDCOLLECTIVE ;  /* 0x000000000000791b */ /* 0x003fe20003800000 */
.L_x_10052:
        /* <DEDUP_REMOVED lines=13> */
.L_x_10053:
[----:B------:R-:W-:Y:S01]  /*18450*/  IMAD.MOV.U32 R4, RZ, RZ, R14 ;  /* 0x000000ffff047224 */ /* 0x000fe200078e000e */
[----:B------:R-:W-:Y:S06]  /*18460*/  BRA `(.L_x_10054) ;  /* 0xffffffac001c7947 */ /* 0x000fec000383ffff */
.L_x_9895:
[----:B0-----:R-:W2:Y:S02]  /*18470*/  LDL R2, [R1+0x4] ;  /* 0x0000040001027983 */ /* 0x001ea40000100800 */
[----:B--2---:R0:W2:Y:S02]  /*18480*/  SYNCS.PHASECHK.TRANS64.TRYWAIT P0, [R2+URZ+0x22820], R0 ;  /* 0x02282000020075a7 */ /* 0x0040a4000800017f */
[----:B--2---:R-:W-:Y:S05]  /*18490*/  @!P0 NANOSLEEP.SYNCS 0x989680 ;  /* 0x009896800000895d */ /* 0x004fea0003900000 */
[----:B------:R-:W2:Y:S02]  /*184a0*/  @!P0 SYNCS.PHASECHK.TRANS64 P0, [R2+URZ+0x22820], R0 ;  /* 0x02282000020085a7 */ /* 0x000ea4000800007f */
[----:B--2---:R-:W-:Y:S05]  /*184b0*/  @!P0 BRA `(.L_x_9895) ;  /* 0xfffffffc00ec8947 */ /* 0x004fea000383ffff */
[----:B------:R-:W-:Y:S05]  /*184c0*/  BRA `(.L_x_10055) ;  /* 0xffffffac00887947 */ /* 0x000fea000383ffff */
.L_x_9899:
[----:B0-----:R0:W2:Y:S02]  /*184d0*/  SYNCS.PHASECHK.TRANS64.TRYWAIT P0, [R2+URZ+0x22860], R0 ;  /* 0x02286000020075a7 */ /* 0x0010a4000800017f */
[----:B--2---:R-:W-:Y:S05]  /*184e0*/  @!P0 NANOSLEEP.SYNCS 0x989680 ;  /* 0x009896800000895d */ /* 0x004fea0003900000 */
[----:B------:R-:W2:Y:S02]  /*184f0*/  @!P0 SYNCS.PHASECHK.TRANS64 P0, [R2+URZ+0x22860], R0 ;  /* 0x02286000020085a7 */ /* 0x000ea4000800007f */
[----:B--2---:R-:W-:Y:S05]  /*18500*/  @!P0 BRA `(.L_x_9899) ;  /* 0xfffffffc00f08947 */ /* 0x004fea000383ffff */
[----:B------:R-:W-:Y:S05]  /*18510*/  BRA `(.L_x_10056) ;  /* 0xffffffac00b87947 */ /* 0x000fea000383ffff */
.L_x_9914:
[----:B-1----:R1:W2:Y:S02]  /*18520*/  SYNCS.PHASECHK.TRANS64.TRYWAIT P0, [R2+URZ+0x22840], R5 ;  /* 0x02284005020075a7 */ /* 0x0022a4000800017f */
[----:B--2---:R-:W-:Y:S05]  /*18530*/  @!P0 NANOSLEEP.SYNCS 0x989680 ;  /* 0x009896800000895d */ /* 0x004fea0003900000 */
[----:B------:R-:W2:Y:S02]  /*18540*/  @!P0 SYNCS.PHASECHK.TRANS64 P0, [R2+URZ+0x22840], R5 ;  /* 0x02284005020085a7 */ /* 0x000ea4000800007f */
[----:B--2---:R-:W-:Y:S05]  /*18550*/  @!P0 BRA `(.L_x_9914) ;  /* 0xfffffffc00f08947 */ /* 0x004fea000383ffff */
[----:B------:R-:W-:Y:S05]  /*18560*/  BRA `(.L_x_10057) ;  /* 0xffffffb400e87947 */ /* 0x000fea000383ffff */
.L_x_9919:
[----:B0-----:R0:W2:Y:S02]  /*18570*/  SYNCS.PHASECHK.TRANS64.TRYWAIT P0, [R2+URZ+0x22860], R5 ;  /* 0x02286005020075a7 */ /* 0x0010a4000800017f */
[----:B--2---:R-:W-:Y:S05]  /*18580*/  @!P0 NANOSLEEP.SYNCS 0x989680 ;  /* 0x009896800000895d */ /* 0x004fea0003900000 */
[----:B------:R-:W2:Y:S02]  /*18590*/  @!P0 SYNCS.PHASECHK.TRANS64 P0, [R2+URZ+0x22860], R5 ;  /* 0x02286005020085a7 */ /* 0x000ea4000800007f */
[----:B--2---:R-:W-:Y:S05]  /*185a0*/  @!P0 BRA `(.L_x_9919) ;  /* 0xfffffffc00f08947 */ /* 0x004fea000383ffff */
[----:B------:R-:W-:Y:S05]  /*185b0*/  BRA `(.L_x_10058) ;  /* 0xffffffb800707947 */ /* 0x000fea000383ffff */
.L_x_9930:
[----:B0-----:R0:W1:Y:S02]  /*185c0*/  SYNCS.PHASECHK.TRANS64.TRYWAIT P0, [R3+URZ+0x22840], R2 ;  /* 0x02284002030075a7 */ /* 0x001064000800017f */
[----:B-1----:R-:W-:Y:S05]  /*185d0*/  @!P0 NANOSLEEP.SYNCS 0x989680 ;  /* 0x009896800000895d */ /* 0x002fea0003900000 */
[----:B------:R-:W1:Y:S02]  /*185e0*/  @!P0 SYNCS.PHASECHK.TRANS64 P0, [R3+URZ+0x22840], R2 ;  /* 0x02284002030085a7 */ /* 0x000e64000800007f */
[----:B-1----:R-:W-:Y:S05]  /*185f0*/  @!P0 BRA `(.L_x_9930) ;  /* 0xfffffffc00f08947 */ /* 0x002fea000383ffff */
[----:B------:R-:W-:Y:S05]  /*18600*/  BRA `(.L_x_10059) ;  /* 0xffffffc000807947 */ /* 0x000fea000383ffff */
.L_x_9935:
[----:B-1----:R1:W2:Y:S02]  /*18610*/  SYNCS.PHASECHK.TRANS64.TRYWAIT P0, [R3+URZ+0x22860], R2 ;  /* 0x02286002030075a7 */ /* 0x0022a4000800017f */
[----:B--2---:R-:W-:Y:S05]  /*18620*/  @!P0 NANOSLEEP.SYNCS 0x989680 ;  /* 0x009896800000895d */ /* 0x004fea0003900000 */
[----:B------:R-:W2:Y:S02]  /*18630*/  @!P0 SYNCS.PHASECHK.TRANS64 P0, [R3+URZ+0x22860], R2 ;  /* 0x02286002030085a7 */ /* 0x000ea4000800007f */
[----:B--2---:R-:W-:Y:S05]  /*18640*/  @!P0 BRA `(.L_x_9935) ;  /* 0xfffffffc00f08947 */ /* 0x004fea000383ffff */
[----:B------:R-:W-:Y:S05]  /*18650*/  BRA `(.L_x_10060) ;  /* 0xffffffc400047947 */ /* 0x000fea000383ffff */
.L_x_9946:
[----:B0-----:R0:W1:Y:S02]  /*18660*/  SYNCS.PHASECHK.TRANS64.TRYWAIT P0, [R3+URZ+0x22840], R2 ;  /* 0x02284002030075a7 */ /* 0x001064000800017f */
[----:B-1----:R-:W-:Y:S05]  /*18670*/  @!P0 NANOSLEEP.SYNCS 0x989680 ;  /* 0x009896800000895d */ /* 0x002fea0003900000 */
[----:B------:R-:W1:Y:S02]  /*18680*/  @!P0 SYNCS.PHASECHK.TRANS64 P0, [R3+URZ+0x22840], R2 ;  /* 0x02284002030085a7 */ /* 0x000e64000800007f */
[----:B-1----:R-:W-:Y:S05]  /*18690*/  @!P0 BRA `(.L_x_9946) ;  /* 0xfffffffc00f08947 */ /* 0x002fea000383ffff */
[----:B------:R-:W-:Y:S05]  /*186a0*/  BRA `(.L_x_10061) ;  /* 0xffffffc800f07947 */ /* 0x000fea000383ffff */
.L_x_9951:
[----:B-1----:R1:W2:Y:S02]  /*186b0*/  SYNCS.PHASECHK.TRANS64.TRYWAIT P0, [R3+URZ+0x22860], R2 ;  /* 0x02286002030075a7 */ /* 0x0022a4000800017f */
[----:B--2---:R-:W-:Y:S05]  /*186c0*/  @!P0 NANOSLEEP.SYNCS 0x989680 ;  /* 0x009896800000895d */ /* 0x004fea0003900000 */
[----:B------:R-:W2:Y:S02]  /*186d0*/  @!P0 SYNCS.PHASECHK.TRANS64 P0, [R3+URZ+0x22860], R2 ;  /* 0x02286002030085a7 */ /* 0x000ea4000800007f */
[----:B--2---:R-:W-:Y:S05]  /*186e0*/  @!P0 BRA `(.L_x_9951) ;  /* 0xfffffffc00f08947 */ /* 0x004fea000383ffff */
[----:B------:R-:W-:Y:S05]  /*186f0*/  BRA `(.L_x_10062) ;  /* 0xffffffcc00787947 */ /* 0x000fea000383ffff */
.L_x_9963:
[----:B------:R-:W-:Y:S01]  /*18700*/  BSSY B0, `(.L_x_10063) ;  /* 0x0000008000007945 */ /* 0x000fe20003800000 */
[----:B------:R-:W-:Y:S02]  /*18710*/  IMAD.MOV.U32 R13, RZ, RZ, R16 ;  /* 0x000000ffff0d7224 */ /* 0x000fe400078e0010 */
[----:B------:R-:W-:Y:S02]  /*18720*/  IMAD.MOV.U32 R12, RZ, RZ, RZ ;  /* 0x000000ffff0c7224 */ /* 0x000fe400078e00ff */
[----:B------:R-:W-:Y:S02]  /*18730*/  IMAD.MOV.U32 R11, RZ, RZ, 0x1f ;  /* 0x0000001fff0b7424 */ /* 0x000fe400078e00ff */
[----:B------:R-:W-:-:S07]  /*18740*/  IMAD.MOV.U32 R15, RZ, RZ, -0x1 ;  /* 0xffffffffff0f7424 */ /* 0x000fce00078e00ff */
[----:B--2--5:R-:W-:Y:S05]  /*18750*/  WARPSYNC.COLLECTIVE R15, `(.L_x_10064) ;  /* 0x000000000f087348 */ /* 0x024fea0003c00000 */
[----:B------:R0:W1:Y:S02]  /*18760*/  SHFL.IDX P6, R14, R13, R12, R11 ;  /* 0x0000000c0d0e7389 */ /* 0x00006400000c000b */
[----:B012--5:R-:W-:Y:S01]  /*18770*/  ENDCOLLECTIVE ;  /* 0x000000000000791b */ /* 0x027fe20003800000 */
.L_x_10064:
[----:B------:R-:W-:Y:S05]  /*18780*/  BSYNC B0 ;  /* 0x0000000000007941 */ /* 0x000fea0003800000 */
.L_x_10063:
        /* <DEDUP_REMOVED lines=9> */
.L_x_10065:
        /* <DEDUP_REMOVED lines=18> */
.L_x_10066:
        /* <DEDUP_REMOVED lines=8> */
.L_x_10067:
        /* <DEDUP_REMOVED lines=8> */
.L_x_10068:
        /* <DEDUP_REMOVED lines=8> */
.L_x_10069:
        /* <DEDUP_REMOVED lines=8> */
.L_x_10070:
        /* <DEDUP_REMOVED lines=9> */
.L_x_10071:
[----:B------:R-:W-:Y:S01]  /*18bd0*/  IMAD.MOV.U32 R6, RZ, RZ, R14 ;  /* 0x000000ffff067224 */ /* 0x000fe200078e000e */
[----:B------:R-:W-:Y:S06]  /*18be0*/  BRA `(.L_x_10072) ;  /* 0xffffffd000d07947 */ /* 0x000fec000383ffff */
.L_x_9968:
        /* <DEDUP_REMOVED lines=8> */
.L_x_10074:
[----:B------:R-:W-:Y:S05]  /*18c70*/  BSYNC B0 ;  /* 0x0000000000007941 */ /* 0x000fea0003800000 */
.L_x_10073:
        /* <DEDUP_REMOVED lines=9> */
.L_x_10075:
        /* <DEDUP_REMOVED lines=8> */
.L_x_10076:
        /* <DEDUP_REMOVED lines=8> */
.L_x_10077:
        /* <DEDUP_REMOVED lines=8> */
.L_x_10078:
        /* <DEDUP_REMOVED lines=9> */
.L_x_10079:
[----:B------:R-:W-:Y:S01]  /*18f20*/  IMAD.MOV.U32 R6, RZ, RZ, R14 ;  /* 0x000000ffff067224 */ /* 0x000fe200078e000e */
[----:B------:R-:W-:Y:S06]  /*18f30*/  BRA `(.L_x_10080) ;  /* 0xffffffd000987947 */ /* 0x000fec000383ffff */
.L_x_9970:
[----:B------:R-:W-:Y:S01]  /*18f40*/  BSSY B0, `(.L_x_10081) ;  /* 0x0000006000007945 */ /* 0x000fe20003800000 */
[----:B------:R-:W-:Y:S01]  /*18f50*/  PLOP3.LUT P6, PT, P6, PT, PT, 0x8, 0x0 ;  /* 0x000000000000781c */ /* 0x000fe200037ce170 */
[----:B------:R-:W-:-:S12]  /*18f60*/  IMAD.MOV.U32 R15, RZ, RZ, -0x1 ;  /* 0xffffffffff0f7424 */ /* 0x000fd800078e00ff */
[----:B0----5:R-:W-:Y:S05]  /*18f70*/  WARPSYNC.COLLECTIVE R15, `(.L_x_10082) ;  /* 0x000000000f087348 */ /* 0x021fea0003c00000 */
[----:B------:R-:W-:Y:S01]  /*18f80*/  VOTE.ANY R14, PT, P6 ;  /* 0x00000000000e7806 */ /* 0x000fe200030e0100 */
[----:B0----5:R-:W-:Y:S06]  /*18f90*/  ENDCOLLECTIVE ;  /* 0x000000000000791b */ /* 0x021fec0003800000 */
.L_x_10082:
[----:B------:R-:W-:Y:S05]  /*18fa0*/  BSYNC B0 ;  /* 0x0000000000007941 */ /* 0x000fea0003800000 */
.L_x_10081:
        /* <DEDUP_REMOVED lines=9> */
.L_x_10083:
[----:B------:R-:W-:Y:S01]  /*19040*/  IMAD.MOV.U32 R17, RZ, RZ, R14 ;  /* 0x000000ffff117224 */ /* 0x000fe200078e000e */
[----:B------:R-:W-:Y:S06]  /*19050*/  BRA `(.L_x_10084) ;  /* 0xffffffd000887947 */ /* 0x000fec000383ffff */
.L_x_9972:
[----:B------:R-:W-:Y:S01]  /*19060*/  BSSY B0, `(.L_x_10085) ;  /* 0x0000007000007945 */ /* 0x000fe20003800000 */
[----:B------:R-:W-:Y:S02]  /*19070*/  IMAD.MOV.U32 R13, RZ, RZ, R3 ;  /* 0x000000ffff0d7224 */ /* 0x000fe400078e0003 */
[----:B------:R-:W-:Y:S02]  /*19080*/  IMAD.MOV.U32 R11, RZ, RZ, 0x1f ;  /* 0x0000001fff0b7424 */ /* 0x000fe400078e00ff */
[----:B------:R-:W-:-:S07]  /*19090*/  IMAD.MOV.U32 R15, RZ, RZ, -0x1 ;  /* 0xffffffffff0f7424 */ /* 0x000fce00078e00ff */
[----:B0-2--5:R-:W-:Y:S05]  /*190a0*/  WARPSYNC.COLLECTIVE R15, `(.L_x_10086) ;  /* 0x000000000f087348 */ /* 0x025fea0003c00000 */
[----:B------:R1:W3:Y:S02]  /*190b0*/  SHFL.IDX P6, R14, R13, R12, R11 ;  /* 0x0000000c0d0e7389 */ /* 0x0002e400000c000b */
[----:B0123-5:R-:W-:Y:S01]  /*190c0*/  ENDCOLLECTIVE ;  /* 0x000000000000791b */ /* 0x02ffe20003800000 */
.L_x_10086:
[----:B------:R-:W-:Y:S05]  /*190d0*/  BSYNC B0 ;  /* 0x0000000000007941 */ /* 0x000fea0003800000 */
.L_x_10085:
[----:B------:R-:W-:Y:S01]  /*190e0*/  IMAD.MOV.U32 R2, RZ, RZ, R14 ;  /* 0x000000ffff027224 */ /* 0x000fe200078e000e */
[----:B------:R-:W-:Y:S06]  /*190f0*/  BRA `(.L_x_9971) ;  /* 0xffffffd0007c7947 */ /* 0x000fec000383ffff */
.L_x_9976:
[----:B0-----:R0:W2:Y:S02]  /*19100*/  SYNCS.PHASECHK.TRANS64.TRYWAIT P0, [R0+URZ+0x22820], R3 ;  /* 0x02282003000075a7 */ /* 0x0010a4000800017f */
[----:B--2---:R-:W-:Y:S05]  /*19110*/  @!P0 NANOSLEEP.SYNCS 0x989680 ;  /* 0x009896800000895d */ /* 0x004fea0003900000 */
[----:B------:R-:W2:Y:S02]  /*19120*/  @!P0 SYNCS.PHASECHK.TRANS64 P0, [R0+URZ+0x22820], R3 ;  /* 0x02282003000085a7 */ /* 0x000ea4000800007f */
[----:B--2---:R-:W-:Y:S05]  /*19130*/  @!P0 BRA `(.L_x_9976) ;  /* 0xfffffffc00f08947 */ /* 0x004fea000383ffff */
[----:B------:R-:W-:Y:S05]  /*19140*/  BRA `(.L_x_10087) ;  /* 0xffffffd400707947 */ /* 0x000fea000383ffff */
.L_x_9977:
        /* <DEDUP_REMOVED lines=11> */
.L_x_10089:
[----:B------:R-:W-:Y:S05]  /*19200*/  BSYNC B0 ;  /* 0x0000000000007941 */ /* 0x000fea0003800000 */
.L_x_10088:
[----:B------:R-:W-:Y:S05]  /*19210*/  BRA `(.L_x_10090) ;  /* 0xffffffd400587947 */ /* 0x000fea000383ffff */
.L_x_9978:
[----:B------:R-:W-:Y:S01]  /*19220*/  BSSY B0, `(.L_x_10091) ;  /* 0x0000006000007945 */ /* 0x000fe20003800000 */
[----:B------:R-:W-:-:S07]  /*19230*/  IMAD.MOV.U32 R15, RZ, RZ, -0x1 ;  /* 0xffffffffff0f7424 */ /* 0x000fce00078e00ff */
[----:B012--5:R-:W-:Y:S05]  /*19240*/  WARPSYNC.COLLECTIVE R15, `(.L_x_10092) ;  /* 0x000000000f0c7348 */ /* 0x027fea0003c00000 */
[----:B------:R-:W-:Y:S02]  /*19250*/  ELECT P6, UR62, PT ;  /* 0x00000000003e782f */ /* 0x000fe400038c0000 */
[----:B------:R-:W-:Y:S01]  /*19260*/  MOV R14, UR62 ;  /* 0x0000003e000e7c02 */ /* 0x000fe20008000f00 */
[----:B012--5:R-:W-:Y:S10]  /*19270*/  ENDCOLLECTIVE ;  /* 0x000000000000791b */ /* 0x027ff40003800000 */
.L_x_10092:
[----:B------:R-:W-:Y:S05]  /*19280*/  BSYNC B0 ;  /* 0x0000000000007941 */ /* 0x000fea0003800000 */
.L_x_10091:
[----:B------:R-:W-:Y:S05]  /*19290*/  BRA `(.L_x_10093) ;  /* 0xffffffd4004c7947 */ /* 0x000fea000383ffff */
.L_x_9980:
[----:B0-----:R0:W1:Y:S02]  /*192a0*/  SYNCS.PHASECHK.TRANS64.TRYWAIT P0, [R6+URZ], R5 ;  /* 0x00000005060075a7 */ /* 0x001064000800017f */
[----:B-1----:R-:W-:Y:S05]  /*192b0*/  @!P0 NANOSLEEP.SYNCS 0x989680 ;  /* 0x009896800000895d */ /* 0x002fea0003900000 */
[----:B------:R-:W1:Y:S02]  /*192c0*/  @!P0 SYNCS.PHASECHK.TRANS64 P0, [R6+URZ], R5 ;  /* 0x00000005060085a7 */ /* 0x000e64000800007f */
[----:B-1----:R-:W-:Y:S05]  /*192d0*/  @!P0 BRA `(.L_x_9980) ;  /* 0xfffffffc00f08947 */ /* 0x002fea000383ffff */
[----:B------:R-:W-:Y:S05]  /*192e0*/  BRA `(.L_x_10094) ;  /* 0xffffffd400887947 */ /* 0x000fea000383ffff */
.L_x_9981:
[----:B-1----:R1:W2:Y:S02]  /*192f0*/  SYNCS.PHASECHK.TRANS64.TRYWAIT P0, [R7+URZ], R2 ;  /* 0x00000002070075a7 */ /* 0x0022a4000800017f */
[----:B--2---:R-:W-:Y:S05]  /*19300*/  @!P0 NANOSLEEP.SYNCS 0x989680 ;  /* 0x009896800000895d */ /* 0x004fea0003900000 */
[----:B------:R-:W2:Y:S02]  /*19310*/  @!P0 SYNCS.PHASECHK.TRANS64 P0, [R7+URZ], R2 ;  /* 0x00000002070085a7 */ /* 0x000ea4000800007f */
[----:B--2---:R-:W-:Y:S05]  /*19320*/  @!P0 BRA `(.L_x_9981) ;  /* 0xfffffffc00f08947 */ /* 0x004fea000383ffff */
[----:B------:R-:W-:Y:S05]  /*19330*/  BRA `(.L_x_10095) ;  /* 0xffffffd4007c7947 */ /* 0x000fea000383ffff */
.L_x_9983:
[----:B--2---:R2:W3:Y:S02]  /*19340*/  SYNCS.PHASECHK.TRANS64.TRYWAIT P0, [R4+URZ], R5 ;  /* 0x00000005040075a7 */ /* 0x0044e4000800017f */
[----:B---3--:R-:W-:Y:S05]  /*19350*/  @!P0 NANOSLEEP.SYNCS 0x989680 ;  /* 0x009896800000895d */ /* 0x008fea0003900000 */
[----:B------:R-:W3:Y:S02]  /*19360*/  @!P0 SYNCS.PHASECHK.TRANS64 P0, [R4+URZ], R5 ;  /* 0x00000005040085a7 */ /* 0x000ee4000800007f */
[----:B---3--:R-:W-:Y:S05]  /*19370*/  @!P0 BRA `(.L_x_9983) ;  /* 0xfffffffc00f08947 */ /* 0x008fea000383ffff */
[----:B------:R-:W-:Y:S05]  /*19380*/  BRA `(.L_x_10096) ;  /* 0xffffffd400847947 */ /* 0x000fea000383ffff */
.L_x_10097:
        /* <DEDUP_REMOVED lines=15> */
.L_x_15137:


//--------------------- .text._ZN7cutlass13device_kernelIN5flash11enable_sm90INS1_16FlashAttnFwdSm90INS1_25CollectiveMainloopFwdSm90ILi2EN4cute5tupleIJNS5_1CILi1EEES8_S8_EEENS6_IJNS7_ILi128EEENS7_ILi96EEENS7_ILi64EEEEEELi256ENS_10bfloat16_tEfNS_4arch4Sm90ELb0ELb0ELb0ELb1ELb0ELb0ELb1ELb1ELb0ELb1ELb0ELb0EEENS1_21CollectiveEpilogueFwdINS6_IJSA_NS7_ILi256EEESB_EEES9_SE_SG_Li256ELb1ELb1ELb0ELb0EEENS1_36VarlenDynamicPersistentTileSchedulerILi128ELi96ELi256ELi128ELb0ELb1ELb1ELb0ELb1ELb1EEEEEEEEEvNT_6ParamsE --------------------------
	.section	.text._ZN7cutlass13device_kernelIN5flash11enable_sm90INS1_16FlashAttnFwdSm90INS1_25CollectiveMainloopFwdSm90ILi2EN4cute5tupleIJNS5_1CILi1EEES8_S8_EEENS6_IJNS7_ILi128EEENS7_ILi96EEENS7_ILi64EEEEEELi256ENS_10bfloat16_tEfNS_4arch4Sm90ELb0ELb0ELb0ELb1ELb0ELb0ELb1ELb1ELb0ELb1ELb0ELb0EEENS1_21CollectiveEpilogueFwdINS6_IJSA_NS7_ILi256EEESB_EEES9_SE_SG_Li256ELb1ELb1ELb0ELb0EEENS1_36VarlenDynamicPersistentTileSchedulerILi128ELi96ELi256ELi128ELb0ELb1ELb1ELb0ELb1ELb1EEEEEEEEEvNT_6ParamsE,"ax",@progbits
	.align	128
.text._ZN7cutlass13device_kernelIN5flash11enable_sm90INS1_16FlashAttnFwdSm90INS1_25CollectiveMainloopFwdSm90ILi2EN4cute5tupleIJNS5_1CILi1EEES8_S8_EEENS6_IJNS7_ILi128EEENS7_ILi96EEENS7_ILi64EEEEEELi256ENS_10bfloat16_tEfNS_4arch4Sm90ELb0ELb0ELb0ELb1ELb0ELb0ELb1ELb1ELb0ELb1ELb0ELb0EEENS1_21CollectiveEpilogueFwdINS6_IJSA_NS7_ILi256EEESB_EEES9_SE_SG_Li256ELb1ELb1ELb0ELb0EEENS1_36VarlenDynamicPersistentTileSchedulerILi128ELi96ELi256ELi128ELb0ELb1ELb1ELb0ELb1ELb1EEEEEEEEEvNT_6ParamsE:
        .type           _ZN7cutlass13device_kernelIN5flash11enable_sm90INS1_16FlashAttnFwdSm90INS1_25CollectiveMainloopFwdSm90ILi2EN4cute5tupleIJNS5_1CILi1EEES8_S8_EEENS6_IJNS7_ILi128EEENS7_ILi96EEENS7_ILi64EEEEEELi256ENS_10bfloat16_tEfNS_4arch4Sm90ELb0ELb0ELb0ELb1ELb0ELb0ELb1ELb1ELb0ELb1ELb0ELb0EEENS1_21CollectiveEpilogueFwdINS6_IJSA_NS7_ILi256EEESB_EEES9_SE_SG_Li256ELb1ELb1ELb0ELb0EEENS1_36VarlenDynamicPersistentTileSchedulerILi128ELi96ELi256ELi128ELb0ELb1ELb1ELb0ELb1ELb1EEEEEEEEEvNT_6ParamsE,@function
        .size           _ZN7cutlass13device_kernelIN5flash11enable_sm90INS1_16FlashAttnFwdSm90INS1_25CollectiveMainloopFwdSm90ILi2EN4cute5tupleIJNS5_1CILi1EEES8_S8_EEENS6_IJNS7_ILi128EEENS7_ILi96EEENS7_ILi64EEEEEELi256ENS_10bfloat16_tEfNS_4arch4Sm90ELb0ELb0ELb0ELb1ELb0ELb0ELb1ELb1ELb0ELb1ELb0ELb0EEENS1_21CollectiveEpilogueFwdINS6_IJSA_NS7_ILi256EEESB_EEES9_SE_SG_Li256ELb1ELb1ELb0ELb0EEENS1_36VarlenDynamicPersistentTileSchedulerILi128ELi96ELi256ELi128ELb0ELb1ELb1ELb0ELb1ELb1EEEEEEEEEvNT_6ParamsE,(.L_x_15138 - _ZN7cutlass13device_kernelIN5flash11enable_sm90INS1_16FlashAttnFwdSm90INS1_25CollectiveMainloopFwdSm90ILi2EN4cute5tupleIJNS5_1CILi1EEES8_S8_EEENS6_IJNS7_ILi128EEENS7_ILi96EEENS7_ILi64EEEEEELi256ENS_10bfloat16_tEfNS_4arch4Sm90ELb0ELb0ELb0ELb1ELb0ELb0ELb1ELb1ELb0ELb1ELb0ELb0EEENS1_21CollectiveEpilogueFwdINS6_IJSA_NS7_ILi256EEESB_EEES9_SE_SG_Li256ELb1ELb1ELb0ELb0EEENS1_36VarlenDynamicPersistentTileSchedulerILi128ELi96ELi256ELi128ELb0ELb1ELb1ELb0ELb1ELb1EEEEEEEEEvNT_6ParamsE)
        .other          _ZN7cutlass13device_kernelIN5flash11enable_sm90INS1_16FlashAttnFwdSm90INS1_25CollectiveMainloopFwdSm90ILi2EN4cute5tupleIJNS5_1CILi1EEES8_S8_EEENS6_IJNS7_ILi128EEENS7_ILi96EEENS7_ILi64EEEEEELi256ENS_10bfloat16_tEfNS_4arch4Sm90ELb0ELb0ELb0ELb1ELb0ELb0ELb1ELb1ELb0ELb1ELb0ELb0EEENS1_21CollectiveEpilogueFwdINS6_IJSA_NS7_ILi256EEESB_EEES9_SE_SG_Li256ELb1ELb1ELb0ELb0EEENS1_36VarlenDynamicPersistentTileSchedulerILi128ELi96ELi256ELi128ELb0ELb1ELb1ELb0ELb1ELb1EEEEEEEEEvNT_6ParamsE,@"STO_CUDA_ENTRY STV_DEFAULT"
_ZN7cutlass13device_kernelIN5flash11enable_sm90INS1_16FlashAttnFwdSm90INS1_25CollectiveMainloopFwdSm90ILi2EN4cute5tupleIJNS5_1CILi1EEES8_S8_EEENS6_IJNS7_ILi128EEENS7_ILi96EEENS7_ILi64EEEEEELi256ENS_10bfloat16_tEfNS_4arch4Sm90ELb0ELb0ELb0ELb1ELb0ELb0ELb1ELb1ELb0ELb1ELb0ELb0EEENS1_21CollectiveEpilogueFwdINS6_IJSA_NS7_ILi256EEESB_EEES9_SE_SG_Li256ELb1ELb1ELb0ELb0EEENS1_36VarlenDynamicPersistentTileSchedulerILi128ELi96ELi256ELi128ELb0ELb1ELb1ELb0ELb1ELb1EEEEEEEEEvNT_6ParamsE:
        /* <DEDUP_REMOVED lines=18> */
.L_x_10099:
[----:B------:R-:W-:Y:S05]  /*0120*/  BSYNC B0 ;  /* 0x0000000000007941 */ /* 0x000fea0003800000 */
.L_x_10098:
        /* <DEDUP_REMOVED lines=43> */
.L_x_10100:
        /* <DEDUP_REMOVED lines=22> */
.L_x_10101:
        /* <DEDUP_REMOVED lines=18> */
.L_x_10102:
        /* <DEDUP_REMOVED lines=22> */
.L_x_10103:
        /* <DEDUP_REMOVED lines=22> */
.L_x_10104:
[----:B0-----:R-:W-:Y:S01]  /*0920*/  UMOV UR4, 0x1 ;  /* 0x0000000100047882 */ /* 0x001fe20000000000 */
[----:B------:R-:W-:Y:S01]  /*0930*/  PLOP3.LUT P0, PT, PT, PT, UP0, 0x80, 0x0 ;  /* 0x000000000000781c */ /* 0x000fe20003f0f008 */
[----:B------:R-:W-:Y:S01]  /*0940*/  USEL UR4, UR4, 0x2, !UP0 ;  /* 0x0000000204047887 */ /* 0x000fe2000c000000 */
[----:B------:R-:W-:Y:S01]  /*0950*/  NOP ;  /* 0x0000000000007918 */ /* 0x000fe20000000000 */
[----:B------:R-:W-:-:S04]  /*0960*/  ULDC.64 UR38, c[0x0][0x208] ;  /* 0x0000820000267ab9 */ /* 0x000fc80000000a00 */
[----:B------:R-:W-:-:S05]  /*0970*/  IMAD.U32 R2, RZ, RZ, UR4 ;  /* 0x00000004ff027e24 */ /* 0x000fca000f8e00ff */
[----:B------:R0:W-:Y:S01]  /*0980*/  STL [R1+0x74], R2 ;  /* 0x0000740201007387 */ /* 0x0001e20000100800 */
[----:B-123--:R-:W-:Y:S06]  /*0990*/  BAR.SYNC.DEFER_BLOCKING 0x0 ;  /* 0x0000000000007b1d */ /* 0x00efec0000010000 */
[----:B------:R-:W-:Y:S05]  /*09a0*/  @!P0 BRA `(.L_x_10105) ;  /* 0x0000008c00c88947 */ /* 0x000fea0003800000 */
.L_x_10106:
[----:B------:R-:W-:-:S08]  /*09b0*/  NOP ;  /* 0x0000000000007918 */ /* 0x000fd00000000000 */
[----:B------:R-:W1:Y:S02]  /*09c0*/  USETMAXREG.TRY_ALLOC.CTAPOOL UP0, 0xf0 ;  /* 0x000000f0000079c8 */ /* 0x000e640008000600 */
[----:B-1----:R-:W-:-:S13]  /*09d0*/  PLOP3.LUT P0, PT, PT, PT, UP0, 0x80, 0x0 ;  /* 0x000000000000781c */ /* 0x002fda0003f0f008 */
[----:B------:R-:W-:Y:S05]  /*09e0*/  @!P0 BRA `(.L_x_10106) ;  /* 0xfffffffc00f08947 */ /* 0x000fea000383ffff */
[----:B------:R-:W1:Y:S01]  /*09f0*/  S2R R0, SR_TID.X ;  /* 0x0000000000007919 */ /* 0x000e620000002100 */
[----:B------:R-:W2:Y:S01]  /*0a00*/  S2UR UR5, SR_CgaCtaId ;  /* 0x00000000000579c3 */ /* 0x000ea20000008800 */
[----:B------:R-:W-:-:S07]  /*0a10*/  UMOV UR4, 0x400 ;  /* 0x0000040000047882 */ /* 0x000fce0000000000 */
[----:B------:R-:W-:Y:S06]  /*0a20*/  BAR.ARV 0x8, 0x180 ;  /* 0x0206000000007b1d */ /* 0x000fec0000002000 */
[----:B--2---:R-:W-:Y:S01]  /*0a30*/  ULEA UR4, UR5, UR4, 0x18 ;  /* 0x0000000405047291 */ /* 0x004fe2000f8ec03f */
[----:B-1----:R-:W-:-:S04]  /*0a40*/  SHF.R.U32.HI R0, RZ, 0x7, R0 ;  /* 0x00000007ff007819 */ /* 0x002fc80000011600 */
[----:B------:R-:W-:-:S13]  /*0a50*/  ISETP.NE.AND P0, PT, R0, 0x1, PT ;  /* 0x000000010000780c */ /* 0x000fda0003f05270 */
[----:B------:R-:W-:Y:S08]  /*0a60*/  @!P0 BAR.ARV 0x9, 0x100 ;  /* 0x0244000000008b1d */ /* 0x000ff00000002000 */
[----:B------:R-:W-:Y:S06]  /*0a70*/  BAR.SYNC.DEFER_BLOCKING 0x5, 0x180 ;  /* 0x0146000000007b1d */ /* 0x000fec0000010000 */
[----:B------:R-:W1:Y:S01]  /*0a80*/  LDS.128 R12, [UR4+0x324d0] ;  /* 0x0324d004ff0c7984 */ /* 0x000e620008000c00 */
[----:B------:R-:W-:Y:S01]  /*0a90*/  ULDC UR4, c[0x0][0xd3c] ;  /* 0x00034f0000047ab9 */ /* 0x000fe20000000800 */
[----:B------:R-:W-:Y:S06]  /*0aa0*/  BAR.ARV 0x4, 0x180 ;  /* 0x0106000000007b1d */ /* 0x000fec0000002000 */
[----:B-1----:R-:W-:-:S13]  /*0ab0*/  ISETP.GE.AND P0, PT, R15, UR4, PT ;  /* 0x000000040f007c0c */ /* 0x002fda000bf06270 */
[----:B------:R-:W-:Y:S05]  /*0ac0*/  @P0 EXIT ;  /* 0x000000000000094d */ /* 0x000fea0003800000 */
[----:B0-----:R-:W2:Y:S01]  /*0ad0*/  LDL R2, [R1+0x74] ;  /* 0x0000740001027983 */ /* 0x001ea20000100800 */
[----:B------:R-:W-:Y:S01]  /*0ae0*/  R2UR UR5, R13 ;  /* 0x000000000d0572ca */ /* 0x000fe200000e0000 */
[----:B------:R-:W-:Y:S01]  /*0af0*/  UMOV UR37, URZ ;  /* 0x0000003f00257c82 */ /* 0x000fe20008000000 */
[----:B------:R-:W-:Y:S01]  /*0b00*/  R2UR UR6, R14 ;  /* 0x000000000e0672ca */ /* 0x000fe200000e0000 */
[----:B------:R-:W0:Y:S01]  /*0b10*/  S2R R0, SR_TID.X ;  /* 0x0000000000007919 */ /* 0x000e220000002100 */
[----:B------:R-:W-:Y:S01]  /*0b20*/  UMOV UR36, URZ ;  /* 0x0000003f00247c82 */ /* 0x000fe20008000000 */
[----:B0-----:R-:W-:-:S05]  /*0b30*/  VIADD R231, R0, 0xffffff80 ;  /* 0xffffff8000e77836 */ /* 0x001fca0000000000 */
[----:B------:R-:W-:-:S04]  /*0b40*/  SHF.R.S32.HI R0, RZ, 0x1f, R231 ;  /* 0x0000001fff007819 */ /* 0x000fc800000114e7 */
[CC--:B------:R-:W-:Y:S02]  /*0b50*/  LEA.HI R3, R0.reuse, R231.reuse, RZ, 0x4 ;  /* 0x000000e700037211 */ /* 0x0c0fe400078f20ff */
[CC--:B------:R-:W-:Y:S02]  /*0b60*/  LEA.HI R4, R0.reuse, R231.reuse, RZ, 0x5 ;  /* 0x000000e700047211 */ /* 0x0c0fe400078f28ff */
[----:B------:R-:W-:Y:S02]  /*0b70*/  SHF.R.S32.HI R6, RZ, 0x4, R3 ;  /* 0x00000004ff067819 */ /* 0x000fe40000011403 */
[----:B------:R-:W-:Y:S01]  /*0b80*/  LEA.HI R11, R0, R231, RZ, 0x2 ;  /* 0x000000e7000b7211 */ /* 0x000fe200078f10ff */
[----:B------:R-:W-:Y:S01]  /*0b90*/  IMAD.SHL.U32 R5, R4, 0x20, RZ ;  /* 0x0000002004057824 */ /* 0x000fe200078e00ff */
[C---:B------:R-:W-:Y:S02]  /*0ba0*/  LOP3.LUT R4, R3.reuse, 0x3fffff0, RZ, 0xc0, !PT ;  /* 0x03fffff003047812 */ /* 0x040fe400078ec0ff */
[----:B------:R-:W-:-:S02]  /*0bb0*/  LEA.HI R3, R3, R6, RZ, 0x1 ;  /* 0x0000000603037211 */ /* 0x000fc400078f08ff */
[----:B------:R-:W-:Y:S01]  /*0bc0*/  LOP3.LUT R5, R5, 0xfffffc00, RZ, 0xc0, !PT ;  /* 0xfffffc0005057812 */ /* 0x000fe200078ec0ff */
[----:B------:R-:W-:Y:S01]  /*0bd0*/  IMAD.IADD R4, R231, 0x1, -R4 ;  /* 0x00000001e7047824 */ /* 0x000fe200078e0a04 */
[----:B------:R-:W-:-:S03]  /*0be0*/  LOP3.LUT R3, R3, 0x1ffffffe, RZ, 0xc0, !PT ;  /* 0x1ffffffe03037812 */ /* 0x000fc600078ec0ff */
[----:B------:R-:W-:Y:S02]  /*0bf0*/  IMAD R4, R4, 0x40, R5 ;  /* 0x0000004004047824 */ /* 0x000fe400078e0205 */
[----:B------:R-:W-:Y:S01]  /*0c00*/  IMAD.IADD R3, R6, 0x1, -R3 ;  /* 0x0000000106037824 */ /* 0x000fe200078e0a03 */
[----:B------:R-:W-:-:S03]  /*0c10*/  LOP3.LUT R6, R11, 0xfffffffc, RZ, 0xc0, !PT ;  /* 0xfffffffc0b067812 */ /* 0x000fc600078ec0ff */
[----:B------:R-:W-:Y:S02]  /*0c20*/  IMAD R225, R3, 0x8, R4 ;  /* 0x0000000803e17824 */ /* 0x000fe400078e0204 */
[----:B------:R-:W-:Y:S01]  /*0c30*/  IMAD.IADD R5, R231, 0x1, -R6 ;  /* 0x00000001e7057824 */ /* 0x000fe200078e0a06 */
[----:B--2---:R-:W-:Y:S02]  /*0c40*/  R2UR UR4, R2 ;  /* 0x00000000020472ca */ /* 0x004fe400000e0000 */
[CC--:B------:R-:W-:Y:S02]  /*0c50*/  LEA.HI R2, R0.reuse, R231.reuse, RZ, 0x7 ;  /* 0x000000e700027211 */ /* 0x0c0fe400078f38ff */
[----:B------:R-:W-:Y:S02]  /*0c60*/  LEA.HI R0, R0, R231, RZ, 0x3 ;  /* 0x000000e700007211 */ /* 0x000fe400078f18ff */
[----:B------:R-:W-:Y:S02]  /*0c70*/  LOP3.LUT R220, R2, 0xffffff80, RZ, 0xc0, !PT ;  /* 0xffffff8002dc7812 */ /* 0x000fe400078ec0ff */
[----:B------:R-:W-:-:S02]  /*0c80*/  SHF.R.S32.HI R221, RZ, 0x7, R2 ;  /* 0x00000007ffdd7819 */ /* 0x000fc40000011402 */
[----:B------:R-:W-:Y:S01]  /*0c90*/  SHF.R.S32.HI R204, RZ, 0x3, R0 ;  /* 0x00000003ffcc7819 */ /* 0x000fe20000011400 */
[----:B------:R-:W-:Y:S01]  /*0ca0*/  IMAD.IADD R220, R231, 0x1, -R220 ;  /* 0x00000001e7dc7824 */ /* 0x000fe200078e0adc */
[----:B------:R-:W-:Y:S01]  /*0cb0*/  LEA.HI R2, R2, R221, RZ, 0x1 ;  /* 0x000000dd02027211 */ /* 0x000fe200078f08ff */
[----:B------:R-:W-:-:S03]  /*0cc0*/  ULOP3.LUT UR4, UR4, 0x1, URZ, 0xfc, !UPT ;  /* 0x0000000104047892 */ /* 0x000fc6000f8efc3f */
[----:B------:R-:W-:Y:S02]  /*0cd0*/  SHF.R.S32.HI R7, RZ, 0x1f, R220 ;  /* 0x0000001fff077819 */ /* 0x000fe400000114dc */
[----:B------:R-:W-:Y:S01]  /*0ce0*/  LOP3.LUT R6, R2, 0x3fffffe, RZ, 0xc0, !PT ;  /* 0x03fffffe02067812 */ /* 0x000fe200078ec0ff */
[----:B------:R-:W-:Y:S01]  /*0cf0*/  IMAD.U32 R226, RZ, RZ, UR4 ;  /* 0x00000004ffe27e24 */ /* 0x000fe2000f8e00ff */
[CC--:B------:R-:W-:Y:S01]  /*0d00*/  LEA.HI R8, R7.reuse, R220.reuse, RZ, 0x2 ;  /* 0x000000dc07087211 */ /* 0x0c0fe200078f10ff */
[----:B------:R-:W-:Y:S01]  /*0d10*/  UMOV UR4, URZ ;  /* 0x0000003f00047c82 */ /* 0x000fe20008000000 */
[----:B------:R-:W-:Y:S01]  /*0d20*/  LEA.HI R7, R7, R220, RZ, 0x5 ;  /* 0x000000dc07077211 */ /* 0x000fe200078f28ff */
[----:B------:R-:W-:Y:S01]  /*0d30*/  IMAD.IADD R6, R221, 0x1, -R6 ;  /* 0x00000001dd067824 */ /* 0x000fe200078e0a06 */
[--C-:B------:R-:W-:Y:S01]  /*0d40*/  SHF.R.S32.HI R9, RZ, 0x2, R8.reuse ;  /* 0x00000002ff097819 */ /* 0x100fe20000011408 */
[----:B------:R-:W-:Y:S01]  /*0d50*/  IMAD.U32 R219, RZ, RZ, UR4 ;  /* 0x00000004ffdb7e24 */ /* 0x000fe2000f8e00ff */
[----:B------:R-:W-:-:S02]  /*0d60*/  SHF.R.S32.HI R10, RZ, 0x1f, R8 ;  /* 0x0000001fff0a7819 */ /* 0x000fc40000011408 */
[----:B------:R-:W-:Y:S02]  /*0d70*/  LOP3.LUT R2, R0, 0xfffffff8, RZ, 0xc0, !PT ;  /* 0xfffffff800027812 */ /* 0x000fe400078ec0ff */
[----:B------:R-:W-:Y:S02]  /*0d80*/  LEA.HI R10, R10, R9, RZ, 0x3 ;  /* 0x000000090a0a7211 */ /* 0x000fe400078f18ff */
[----:B------:R-:W-:Y:S01]  /*0d90*/  SHF.R.S32.HI R7, RZ, 0x5, R7 ;  /* 0x00000005ff077819 */ /* 0x000fe20000011407 */
[----:B------:R-:W-:Y:S01]  /*0da0*/  IMAD.IADD R201, R231, 0x1, -R2 ;  /* 0x00000001e7c97824 */ /* 0x000fe200078e0a02 */
[----:B------:R-:W-:Y:S02]  /*0db0*/  LOP3.LUT R10, R10, 0xfffffff8, RZ, 0xc0, !PT ;  /* 0xfffffff80a0a7812 */ /* 0x000fe400078ec0ff */
[----:B------:R-:W-:Y:S01]  /*0dc0*/  LOP3.LUT R223, R8, 0x7ffffffc, RZ, 0xc0, !PT ;  /* 0x7ffffffc08df7812 */ /* 0x000fe200078ec0ff */
[----:B------:R-:W-:Y:S02]  /*0dd0*/  IMAD.SHL.U32 R2, R201, 0x8, RZ ;  /* 0x00000008c9027824 */ /* 0x000fe400078e00ff */
[----:B------:R-:W-:Y:S01]  /*0de0*/  IMAD.IADD R10, R9, 0x1, -R10 ;  /* 0x00000001090a7824 */ /* 0x000fe200078e0a0a */
[----:B------:R-:W-:Y:S01]  /*0df0*/  LEA.HI R9, R5, R5, RZ, 0x1 ;  /* 0x0000000505097211 */ /* 0x000fe200078f08ff */
[C---:B------:R-:W-:Y:S01]  /*0e00*/  VIADD R23, R2.reuse, 0x40 ;  /* 0x0000004002177836 */ /* 0x040fe20000000000 */
[----:B------:R-:W-:Y:S01]  /*0e10*/  SHF.R.S32.HI R230, RZ, 0x1f, R2 ;  /* 0x0000001fffe67819 */ /* 0x000fe20000011402 */
[----:B------:R-:W-:Y:S01]  /*0e20*/  IMAD R7, R7, 0x10, R10 ;  /* 0x0000001007077824 */ /* 0x000fe200078e020a */
[----:B------:R-:W-:Y:S01]  /*0e30*/  LOP3.LUT R10, R9, 0x1ffffffe, RZ, 0xc0, !PT ;  /* 0x1ffffffe090a7812 */ /* 0x000fe200078ec0ff */
[C---:B------:R-:W-:Y:S01]  /*0e40*/  VIADD R22, R2.reuse, 0x80 ;  /* 0x0000008002167836 */ /* 0x040fe20000000000 */
[----:B------:R-:W-:Y:S01]  /*0e50*/  SHF.R.S32.HI R229, RZ, 0x1f, R23 ;  /* 0x0000001fffe57819 */ /* 0x000fe20000011417 */
[----:B------:R-:W-:-:S02]  /*0e60*/  VIADD R200, R2, 0xc0 ;  /* 0x000000c002c87836 */ /* 0x000fc40000000000 */
[----:B------:R-:W-:Y:S01]  /*0e70*/  IMAD.IADD R5, R5, 0x1, -R10 ;  /* 0x0000000105057824 */ /* 0x000fe200078e0a0a */
[----:B------:R-:W-:Y:S01]  /*0e80*/  SHF.R.S32.HI R228, RZ, 0x1f, R22 ;  /* 0x0000001fffe47819 */ /* 0x000fe20000011416 */
[----:B------:R-:W-:Y:S01]  /*0e90*/  IMAD R222, R6, 0x40, R7 ;  /* 0x0000004006de7824 */ /* 0x000fe200078e0207 */
[----:B------:R-:W-:Y:S01]  /*0ea0*/  SHF.R.S32.HI R227, RZ, 0x1f, R200 ;  /* 0x0000001fffe37819 */ /* 0x000fe200000114c8 */
[----:B------:R-:W-:Y:S02]  /*0eb0*/  IMAD.MOV.U32 R7, RZ, RZ, R15 ;  /* 0x000000ffff077224 */ /* 0x000fe400078e000f */
[----:B------:R-:W-:Y:S02]  /*0ec0*/  IMAD.IADD R223, R220, 0x1, -R223 ;  /* 0x00000001dcdf7824 */ /* 0x000fe400078e0adf */
[----:B------:R-:W-:-:S07]  /*0ed0*/  IMAD R224, R5, 0x8, R222 ;  /* 0x0000000805e07824 */ /* 0x000fce00078e02de */
.L_x_10149:
[----:B0-23--:R-:W0:Y:S01]  /*0ee0*/  LDC.64 R4, c[0x0][0xd88] ;  /* 0x00036200ff047b82 */ /* 0x00de220000000a00 */
        /* <DEDUP_REMOVED lines=14> */
[----:B------:R-:W-:Y:S02]  /*0fd0*/  IMAD.U32 R218, RZ, RZ, UR12 ;  /* 0x0000000cffda7e24 */ /* 0x000fe4000f8e00ff */
[----:B------:R-:W-:Y:S02]  /*0fe0*/  IMAD.U32 R6, RZ, RZ, UR8 ;  /* 0x00000008ff067e24 */ /* 0x000fe4000f8e00ff */
[----:B------:R-:W-:Y:S01]  /*0ff0*/  IMAD.U32 R7, RZ, RZ, UR9 ;  /* 0x00000009ff077e24 */ /* 0x000fe2000f8e00ff */
[----:B------:R-:W-:Y:S02]  /*1000*/  ULDC.64 UR8, c[0x0][0xb18] ;  /* 0x0002c60000087ab9 */ /* 0x000fe40000000a00 */
[----:B------:R-:W-:Y:S02]  /*1010*/  UISETP.NE.U32.AND UP1, UPT, UR8, URZ, UPT ;  /* 0x0000003f0800728c */ /* 0x000fe4000bf25070 */
[----:B------:R-:W-:Y:S01]  /*1020*/  UISETP.NE.U32.AND UP0, UPT, UR10, URZ, UPT ;  /* 0x0000003f0a00728c */ /* 0x000fe2000bf05070 */
[----:B------:R0:W5:Y:S01]  /*1030*/  @P0 LDG.E R3, desc[UR38][R6.64] ;  /* 0x0000002606030981 */ /* 0x000162000c1e1900 */
[----:B------:R-:W-:-:S02]  /*1040*/  UISETP.NE.AND.EX UP1, UPT, UR9, URZ, UPT, UP1 ;  /* 0x0000003f0900728c */ /* 0x000fc4000bf25310 */
        /* <DEDUP_REMOVED lines=10> */
[----:B------:R-:W-:Y:S02]  /*10f0*/  IMAD.U32 R202, RZ, RZ, UR5 ;  /* 0x00000005ffca7e24 */ /* 0x000fe4000f8e00ff */
[----:B------:R-:W-:Y:S01]  /*1100*/  IMAD.U32 R203, RZ, RZ, UR6 ;  /* 0x00000006ffcb7e24 */ /* 0x000fe2000f8e00ff */
[----:B-1--4-:R-:W-:Y:S06]  /*1110*/  @P0 BRA `(.L_x_10107) ;  /* 0x00000000002c0947 */ /* 0x012fec0003800000 */
        /* <DEDUP_REMOVED lines=11> */
.L_x_10107:
[----:B-----5:R-:W-:Y:S01]  /*11d0*/  IMAD.IADD R156, R156, 0x1, -R3 ;  /* 0x000000019c9c7824 */ /* 0x020fe200078e0a03 */
[----:B------:R-:W-:Y:S02]  /*11e0*/  PLOP3.LUT P0, PT, PT, PT, PT, 0x80, 0x0 ;  /* 0x000000000000781c */ /* 0x000fe40003f0f070 */
[----:B------:R-:W-:Y:S01]  /*11f0*/  CS2R R8, SRZ ;  /* 0x0000000000087805 */ /* 0x000fe2000001ff00 */
[----:B------:R-:W-:Y:S01]  /*1200*/  IMAD.MOV.U32 R150, RZ, RZ, RZ ;  /* 0x000000ffff967224 */ /* 0x000fe200078e00ff */
[----:B------:R-:W-:Y:S02]  /*1210*/  CS2R R148, SRZ ;  /* 0x0000000000947805 */ /* 0x000fe4000001ff00 */
[C---:B------:R-:W-:Y:S01]  /*1220*/  ISETP.GE.AND P1, PT, R156.reuse, 0x1, PT ;  /* 0x000000019c00780c */ /* 0x040fe20003f26270 */
[----:B------:R-:W-:Y:S01]  /*1230*/  VIADD R0, R156, 0x5f ;  /* 0x0000005f9c007836 */ /* 0x000fe20000000000 */
[----:B------:R-:W-:Y:S02]  /*1240*/  CS2R R146, SRZ ;  /* 0x0000000000927805 */ /* 0x000fe4000001ff00 */
[----:B------:R-:W-:-:S02]  /*1250*/  CS2R R144, SRZ ;  /* 0x0000000000907805 */ /* 0x000fc4000001ff00 */
[----:B------:R-:W-:Y:S01]  /*1260*/  CS2R R142, SRZ ;  /* 0x00000000008e7805 */ /* 0x000fe2000001ff00 */
[----:B------:R-:W-:Y:S01]  /*1270*/  IMAD.HI R0, R0, 0x2aaaaaab, RZ ;  /* 0x2aaaaaab00007827 */ /* 0x000fe200078e02ff */
[----:B------:R-:W-:Y:S02]  /*1280*/  CS2R R140, SRZ ;  /* 0x00000000008c7805 */ /* 0x000fe4000001ff00 */
[----:B------:R-:W-:Y:S02]  /*1290*/  CS2R R138, SRZ ;  /* 0x00000000008a7805 */ /* 0x000fe4000001ff00 */
[----:B------:R-:W-:Y:S02]  /*12a0*/  CS2R R136, SRZ ;  /* 0x0000000000887805 */ /* 0x000fe4000001ff00 */
[----:B------:R-:W-:Y:S02]  /*12b0*/  CS2R R134, SRZ ;  /* 0x0000000000867805 */ /* 0x000fe4000001ff00 */
[----:B------:R-:W-:-:S02]  /*12c0*/  SHF.R.U32.HI R3, RZ, 0x1f, R0 ;  /* 0x0000001fff037819 */ /* 0x000fc40000011600 */
[----:B------:R-:W-:Y:S02]  /*12d0*/  CS2R R132, SRZ ;  /* 0x0000000000847805 */ /* 0x000fe4000001ff00 */
[----:B------:R-:W-:Y:S02]  /*12e0*/  CS2R R130, SRZ ;  /* 0x0000000000827805 */ /* 0x000fe4000001ff00 */
[----:B------:R-:W-:Y:S02]  /*12f0*/  CS2R R128, SRZ ;  /* 0x0000000000807805 */ /* 0x000fe4000001ff00 */
[----:B------:R-:W-:Y:S01]  /*1300*/  LEA.HI.SX32 R206, R0, R3, 0x1c ;  /* 0x0000000300ce7211 */ /* 0x000fe200078fe2ff */
        /* <DEDUP_REMOVED lines=55> */
[----:B------:R-:W-:Y:S06]  /*1680*/  @!P1 BRA `(.L_x_10108) ;  /* 0x0000005000d89947 */ /* 0x000fec0003800000 */
[----:B0-----:R-:W0:Y:S01]  /*1690*/  S2R R4, SR_CgaCtaId ;  /* 0x0000000000047919 */ /* 0x001e220000008800 */
[----:B------:R-:W-:Y:S01]  /*16a0*/  MOV R3, 0x400 ;  /* 0x0000040000037802 */ /* 0x000fe20000000f00 */
[----:B------:R-:W1:Y:S03]  /*16b0*/  SHFL.IDX PT, R0, R221, RZ, 0x1f ;  /* 0x00001fffdd007589 */ /* 0x000e6600000e0000 */
[----:B0-----:R-:W-:Y:S02]  /*16c0*/  LEA R4, R4, R3, 0x18 ;  /* 0x0000000304047211 */ /* 0x001fe400078ec0ff */
[----:B-1----:R-:W-:-:S03]  /*16d0*/  LEA.HI R3, R0, R0, RZ, 0x1 ;  /* 0x0000000000037211 */ /* 0x002fc600078f08ff */
[----:B------:R-:W-:Y:S01]  /*16e0*/  VIADD R4, R4, 0x18400 ;  /* 0x0001840004047836 */ /* 0x000fe20000000000 */
[----:B------:R-:W-:-:S04]  /*16f0*/  LOP3.LUT R3, R3, 0xffffe, RZ, 0xc0, !PT ;  /* 0x000ffffe03037812 */ /* 0x000fc800078ec0ff */
[----:B------:R-:W-:Y:S01]  /*1700*/  LOP3.LUT P0, RZ, R4, 0x1bf, RZ, 0xc0, !PT ;  /* 0x000001bf04ff7812 */ /* 0x000fe2000780c0ff */
[----:B------:R-:W-:-:S12]  /*1710*/  IMAD.IADD R16, R0, 0x1, -R3 ;  /* 0x0000000100107824 */ /* 0x000fd800078e0a03 */
        /* <DEDUP_REMOVED lines=17> */
.L_x_10109:
[----:B------:R-:W0:Y:S01]  /*1830*/  S2R R3, SR_CgaCtaId ;  /* 0x0000000000037919 */ /* 0x000e220000008800 */
[----:B------:R-:W-:Y:S02]  /*1840*/  R2UR UR5, R219 ;  /* 0x00000000db0572ca */ /* 0x000fe400000e0000 */
[----:B------:R-:W-:Y:S01]  /*1850*/  MOV R0, 0x400 ;  /* 0x0000040000007802 */ /* 0x000fe20000000f00 */
[----:B------:R-:W1:Y:S10]  /*1860*/  S2R R17, SR_TID.X ;  /* 0x0000000000117919 */ /* 0x000e740000002100 */
[----:B------:R-:W-:-:S04]  /*1870*/  ULEA.HI UR4, UR5, UR5, URZ, 0x1 ;  /* 0x0000000505047291 */ /* 0x000fc8000f8f083f */
        /* <DEDUP_REMOVED lines=9> */
.L_x_10280:
[----:B------:R-:W-:Y:S05]  /*1910*/  WARPSYNC.ALL ;  /* 0x0000000000007948 */ /* 0x000fea0003800000 */
[----:B------:R-:W-:Y:S01]  /*1920*/  R2UR UR4, R226 ;  /* 0x00000000e20472ca */ /* 0x000fe200000e0000 */
[----:B------:R1:W-:-:S12]  /*1930*/  BAR.SYNC.DEFER_BLOCKING R215, 0x100 ;  /* 0x000400d70000751d */ /* 0x0003d80000010000 */
[----:B------:R-:W-:-:S05]  /*1940*/  IMAD.U32 R3, RZ, RZ, UR4 ;  /* 0x00000004ff037e24 */ /* 0x000fca000f8e00ff */
[----:B------:R-:W-:-:S13]  /*1950*/  ISETP.NE.AND P0, PT, R3, 0x3, PT ;  /* 0x000000030300780c */ /* 0x000fda0003f05270 */
[----:B-1----:R-:W-:Y:S05]  /*1960*/  @!P0 BRA `(.L_x_10111) ;  /* 0x0000000000048947 */ /* 0x002fea0003800000 */
[----:B------:R-:W-:Y:S01]  /*1970*/  BPT.TRAP 0x1 ;  /* 0x000000040000795c */ /* 0x000fe20000300000 */
.L_x_10111:
[----:B------:R-:W-:Y:S02]  /*1980*/  IMAD.U32 R4, RZ, RZ, UR36 ;  /* 0x00000024ff047e24 */ /* 0x000fe4000f8e00ff */
[----:B------:R-:W-:Y:S02]  /*1990*/  IMAD.U32 R6, RZ, RZ, UR37 ;  /* 0x00000025ff067e24 */ /* 0x000fe4000f8e00ff */
[----:B------:R-:W-:-:S03]  /*19a0*/  IMAD R3, R4, 0x8, R5 ;  /* 0x0000000804037824 */ /* 0x000fc600078e0205 */
[----:B------:R-:W-:-:S04]  /*19b0*/  SHF.L.U32 R4, R6, 0x1f, RZ ;  /* 0x0000001f06047819 */ /* 0x000fc800000006ff */
[----:B------:R1:W2:Y:S01]  /*19c0*/  SYNCS.PHASECHK.TRANS64.TRYWAIT P1, [R3+URZ+0x32430], R4 ;  /* 0x03243004030075a7 */ /* 0x0002a2000802017f */
[----:B------:R-:W-:Y:S05]  /*19d0*/  @!P0 BRA `(.L_x_10112) ;  /* 0x0000000000048947 */ /* 0x000fea0003800000 */
[----:B------:R-:W-:Y:S01]  /*19e0*/  BPT.TRAP 0x1 ;  /* 0x000000040000795c */ /* 0x000fe20000300000 */
.L_x_10112:
[----:B------:R-:W-:Y:S01]  /*19f0*/  IMAD R16, R16, 0x2000, R5 ;  /* 0x0000200010107824 */ /* 0x000fe200078e0205 */
[----:B--2---:R-:W-:Y:S06]  /*1a00*/  @P1 BRA `(.L_x_10113) ;  /* 0x0000000000081947 */ /* 0x004fec0003800000 */
[----:B------:R-:W2:Y:S02]  /*1a10*/  SYNCS.PHASECHK.TRANS64.TRYWAIT P1, [R3+URZ+0x32430], R4 ;  /* 0x03243004030075a7 */ /* 0x000ea4000802017f */
[----:B--2---:R-:W-:Y:S05]  /*1a20*/  @!P1 BRA `(.L_x_10114) ;  /* 0x000000e800d49947 */ /* 0x004fea0003800000 */
.L_x_10113:
[----:B------:R-:W-:Y:S01]  /*1a30*/  R2UR UR4, R5 ;  /* 0x00000000050472ca */ /* 0x000fe200000e0000 */
[----:B------:R-:W-:Y:S01]  /*1a40*/  WARPGROUP.ARRIVE ;  /* 0x00000000000079c5 */ /* 0x000fe20000000000 */
[----:B------:R-:W-:Y:S01]  /*1a50*/  R2UR UR5, R16 ;  /* 0x00000000100572ca */ /* 0x000fe200000e0000 */
[----:B------:R-:W-:Y:S01]  /*1a60*/  UMOV UR13, 0x40000040 ;  /* 0x40000040000d7882 */ /* 0x000fe20000000000 */
[----:B------:R-:W-:Y:S01]  /*1a70*/  UMOV UR15, 0x40000040 ;  /* 0x40000040000f7882 */ /* 0x000fe20000000000 */
[----:B------:R-:W-:-:S08]  /*1a80*/  IMAD.U32 R21, RZ, RZ, UR13 ;  /* 0x0000000dff157e24 */ /* 0x000fd0000f8e00ff */
[----:B------:R-:W-:Y:S02]  /*1a90*/  UIADD3 UR4, UR4, 0x1c400, URZ ;  /* 0x0001c40004047890 */ /* 0x000fe4000fffe03f */
[----:B------:R-:W-:Y:S02]  /*1aa0*/  UIADD3 UR6, UR5, 0x18400, URZ ;  /* 0x0001840005067890 */ /* 0x000fe4000fffe03f */
[----:B------:R-:W-:Y:S02]  /*1ab0*/  USHF.R.U32.HI UR4, URZ, 0x4, UR4 ;  /* 0x000000043f047899 */ /* 0x000fe40008011604 */
[----:B------:R-:W-:Y:S02]  /*1ac0*/  USHF.R.U32.HI UR6, URZ, 0x4, UR6 ;  /* 0x000000043f067899 */ /* 0x000fe40008011606 */
[----:B------:R-:W-:Y:S02]  /*1ad0*/  ULOP3.LUT UR4, UR4, 0x3fff, URZ, 0xc0, !UPT ;  /* 0x00003fff04047892 */ /* 0x000fe4000f8ec03f */
[----:B------:R-:W-:-:S02]  /*1ae0*/  ULOP3.LUT UR6, UR6, 0x3fff, URZ, 0xc0, !UPT ;  /* 0x00003fff06067892 */ /* 0x000fc4000f8ec03f */
[----:B------:R-:W-:Y:S02]  /*1af0*/  ULOP3.LUT UR60, UR4, 0x10000, URZ, 0xfc, !UPT ;  /* 0x00010000043c7892 */ /* 0x000fe4000f8efc3f */
[----:B------:R-:W-:Y:S02]  /*1b00*/  ULOP3.LUT UR8, UR6, 0x10000, URZ, 0xfc, !UPT ;  /* 0x0001000006087892 */ /* 0x000fe4000f8efc3f */
[----:B------:R-:W-:Y:S02]  /*1b10*/  UIMAD UR4, UR36, 0x300, UR60 ;  /* 0x00000300240478a4 */ /* 0x000fe4000f8e023c */
[----:B------:R-:W-:Y:S02]  /*1b20*/  UIADD3 UR6, UR8, 0x2, URZ ;  /* 0x0000000208067890 */ /* 0x000fe4000fffe03f */
[----:B------:R-:W-:Y:S01]  /*1b30*/  UIADD3 UR7, UR4, 0x2, URZ ;  /* 0x0000000204077890 */ /* 0x000fe2000fffe03f */
[----:B------:R-:W-:Y:S02]  /*1b40*/  UMOV UR12, UR8 ;  /* 0x00000008000c7c82 */ /* 0x000fe40008000000 */
[----:B------:R-:W-:Y:S01]  /*1b50*/  UMOV UR14, UR4 ;  /* 0x00000004000e7c82 */ /* 0x000fe20008000000 */
[----:B------:R-:W-:Y:S01]  /*1b60*/  IMAD.U32 R20, RZ, RZ, UR12 ;  /* 0x0000000cff147e24 */ /* 0x000fe2000f8e00ff */
[----:B------:R-:W-:Y:S01]  /*1b70*/  HGMMA.64x96x16.F32.BF16 R24, gdesc[UR12], RZ, !UPT, gsb0 ;  /* 0x016000000c1879f0 */ /* 0x000fe2000c0018ff */
[----:B------:R-:W-:Y:S01]  /*1b80*/  UMOV UR12, UR6 ;  /* 0x00000006000c7c82 */ /* 0x000fe20008000000 */
[----:B------:R-:W-:Y:S01]  /*1b90*/  UMOV UR13, 0x40000040 ;  /* 0x40000040000d7882 */ /* 0x000fe20000000000 */
[----:B------:R-:W-:Y:S01]  /*1ba0*/  UMOV UR14, UR7 ;  /* 0x00000007000e7c82 */ /* 0x000fe20008000000 */
[----:B------:R-:W-:Y:S01]  /*1bb0*/  UMOV UR15, 0x40000040 ;  /* 0x40000040000f7882 */ /* 0x000fe20000000000 */
[----:B------:R-:W-:Y:S01]  /*1bc0*/  UIADD3 UR6, UR8, 0x4, URZ ;  /* 0x0000000408067890 */ /* 0x000fe2000fffe03f */
[----:B------:R-:W-:Y:S01]  /*1bd0*/  IMAD.U32 R18, RZ, RZ, UR12 ;  /* 0x0000000cff127e24 */ /* 0x000fe2000f8e00ff */
[----:B------:R-:W-:Y:S01]  /*1be0*/  UIADD3 UR7, UR4, 0x4, URZ ;  /* 0x0000000404077890 */ /* 0x000fe2000fffe03f */
[----:B------:R-:W-:Y:S01]  /*1bf0*/  IMAD.U32 R19, RZ, RZ, UR13 ;  /* 0x0000000dff137e24 */ /* 0x000fe2000f8e00ff */
[----:B------:R-:W-:Y:S01]  /*1c00*/  UIADD3 UR4, UR4, 0x6, URZ ;  /* 0x0000000604047890 */ /* 0x000fe2000fffe03f */
[----:B------:R-:W-:-:S02]  /*1c10*/  WARPGROUP.DEPBAR.LE gsb0, 0x0 ;  /* 0x00008000000079c5 */ /* 0x000fc40000010000 */
[----:B------:R-:W-:-:S06]  /*1c20*/  WARPGROUP.ARRIVE ;  /* 0x00000000000079c5 */ /* 0x000fcc0000000000 */
[----:B------:R-:W-:Y:S01]  /*1c30*/  HGMMA.64x96x16.F32.BF16 R24, gdesc[UR12], R24, gsb0 ;  /* 0x016000000c1879f0 */ /* 0x000fe20008001818 */
[----:B------:R-:W-:Y:S01]  /*1c40*/  UMOV UR12, UR6 ;  /* 0x00000006000c7c82 */ /* 0x000fe20008000000 */
[----:B------:R-:W-:Y:S01]  /*1c50*/  UMOV UR13, 0x40000040 ;  /* 0x40000040000d7882 */ /* 0x000fe20000000000 */
[----:B------:R-:W-:Y:S01]  /*1c60*/  UMOV UR14, UR7 ;  /* 0x00000007000e7c82 */ /* 0x000fe20008000000 */
[----:B------:R-:W-:Y:S01]  /*1c70*/  UMOV UR15, 0x40000040 ;  /* 0x40000040000f7882 */ /* 0x000fe20000000000 */
[----:B------:R-:W-:Y:S01]  /*1c80*/  UIADD3 UR6, UR8, 0x6, URZ ;  /* 0x0000000608067890 */ /* 0x000fe2000fffe03f */
[----:B------:R-:W-:Y:S02]  /*1c90*/  IMAD.U32 R16, RZ, RZ, UR12 ;  /* 0x0000000cff107e24 */ /* 0x000fe4000f8e00ff */
[----:B------:R-:W-:Y:S01]  /*1ca0*/  IMAD.U32 R17, RZ, RZ, UR13 ;  /* 0x0000000dff117e24 */ /* 0x000fe2000f8e00ff */
[----:B------:R-:W-:Y:S02]  /*1cb0*/  WARPGROUP.DEPBAR.LE gsb0, 0x0 ;  /* 0x00008000000079c5 */ /* 0x000fe40000010000 */
[----:B------:R-:W-:-:S06]  /*1cc0*/  WARPGROUP.ARRIVE ;  /* 0x00000000000079c5 */ /* 0x000fcc0000000000 */
[----:B------:R-:W-:Y:S01]  /*1cd0*/  HGMMA.64x96x16.F32.BF16 R24, gdesc[UR12], R24, gsb0 ;  /* 0x016000000c1879f0 */ /* 0x000fe20008001818 */
[----:B------:R-:W-:Y:S01]  /*1ce0*/  UMOV UR12, UR6 ;  /* 0x00000006000c7c82 */ /* 0x000fe20008000000 */
[----:B------:R-:W-:Y:S01]  /*1cf0*/  UMOV UR13, 0x40000040 ;  /* 0x40000040000d7882 */ /* 0x000fe20000000000 */
[----:B------:R-:W-:Y:S01]  /*1d00*/  UMOV UR14, UR4 ;  /* 0x00000004000e7c82 */ /* 0x000fe20008000000 */
[----:B------:R-:W-:Y:S01]  /*1d10*/  UMOV UR15, 0x40000040 ;  /* 0x40000040000f7882 */ /* 0x000fe20000000000 */
[----:B------:R-:W-:Y:S02]  /*1d20*/  IMAD.U32 R14, RZ, RZ, UR12 ;  /* 0x0000000cff0e7e24 */ /* 0x000fe4000f8e00ff */
[----:B------:R-:W-:Y:S01]  /*1d30*/  IMAD.U32 R15, RZ, RZ, UR13 ;  /* 0x0000000dff0f7e24 */ /* 0x000fe2000f8e00ff */
[----:B------:R-:W-:Y:S02]  /*1d40*/  WARPGROUP.DEPBAR.LE gsb0, 0x0 ;  /* 0x00008000000079c5 */ /* 0x000fe40000010000 */
[----:B------:R-:W-:-:S06]  /*1d50*/  WARPGROUP.ARRIVE ;  /* 0x00000000000079c5 */ /* 0x000fcc0000000000 */
[----:B------:R-:W-:Y:S03]  /*1d60*/  HGMMA.64x96x16.F32.BF16 R24, gdesc[UR12], R24, gsb0 ;  /* 0x016000000c1879f0 */ /* 0x000fe60008001818 */
[----:B------:R-:W-:Y:S02]  /*1d70*/  WARPGROUP.DEPBAR.LE gsb0, 0x0 ;  /* 0x00008000000079c5 */ /* 0x000fe40000010000 */
[----:B------:R-:W3:Y:S02]  /*1d80*/  SYNCS.PHASECHK.TRANS64.TRYWAIT P1, [R5+URZ+0x32410], R0 ;  /* 0x03241000050075a7 */ /* 0x000ee4000802017f */
[----:B---3--:R-:W-:Y:S05]  /*1d90*/  @!P1 BRA `(.L_x_10115) ;  /* 0x000000e8000c9947 */ /* 0x008fea0003800000 */
.L_x_10281:
[----:B------:R-:W-:Y:S05]  /*1da0*/  @!P0 BRA `(.L_x_10116) ;  /* 0x0000000000048947 */ /* 0x000fea0003800000 */
[----:B------:R-:W-:Y:S01]  /*1db0*/  BPT.TRAP 0x1 ;  /* 0x000000040000795c */ /* 0x000fe20000300000 */
.L_x_10116:
[----:B------:R4:W0:Y:S01]  /*1dc0*/  SYNCS.PHASECHK.TRANS64.TRYWAIT P1, [R3+URZ+0x32450], R4 ;  /* 0x03245004030075a7 */ /* 0x000822000802017f */
[----:B------:R-:W-:Y:S05]  /*1dd0*/  @!P0 BRA `(.L_x_10117) ;  /* 0x0000000000048947 */ /* 0x000fea0003800000 */
[----:B------:R-:W-:Y:S01]  /*1de0*/  BPT.TRAP 0x1 ;  /* 0x000000040000795c */ /* 0x000fe20000300000 */
.L_x_10117:
[----:B0-----:R-:W-:Y:S05]  /*1df0*/  @P1 BRA `(.L_x_10118) ;  /* 0x0000000000081947 */ /* 0x001fea0003800000 */
[----:B------:R-:W0:Y:S02]  /*1e00*/  SYNCS.PHASECHK.TRANS64.TRYWAIT P1, [R3+URZ+0x32450], R4 ;  /* 0x03245004030075a7 */ /* 0x000e24000802017f */
[----:B0-----:R-:W-:Y:S05]  /*1e10*/  @!P1 BRA `(.L_x_10119) ;  /* 0x000000e800009947 */ /* 0x001fea0003800000 */
.L_x_10118:
[----:B------:R-:W-:Y:S01]  /*1e20*/  R2UR UR4, R5 ;  /* 0x00000000050472ca */ /* 0x000fe200000e0000 */
[----:B------:R-:W-:Y:S01]  /*1e30*/  UIADD3 UR5, UR5, 0x22400, URZ ;  /* 0x0002240005057890 */ /* 0x000fe2000fffe03f */
[----:B------:R-:W-:Y:S01]  /*1e40*/  WARPGROUP.ARRIVE ;  /* 0x00000000000079c5 */ /* 0x000fe20000000000 */
[----:B------:R-:W-:Y:S01]  /*1e50*/  UMOV UR9, 0x40000040 ;  /* 0x4000004000097882 */ /* 0x000fe20000000000 */
[----:B------:R-:W-:Y:S01]  /*1e60*/  UMOV UR11, 0x40000040 ;  /* 0x40000040000b7882 */ /* 0x000fe20000000000 */
[----:B------:R-:W-:Y:S01]  /*1e70*/  USHF.R.U32.HI UR5, URZ, 0x4, UR5 ;  /* 0x000000043f057899 */ /* 0x000fe20008011605 */
[----:B---3--:R-:W-:Y:S01]  /*1e80*/  IMAD.U32 R5, RZ, RZ, UR9 ;  /* 0x00000009ff057e24 */ /* 0x008fe2000f8e00ff */
[----:B------:R-:W-:Y:S01]  /*1e90*/  UMOV UR13, 0x40000040 ;  /* 0x40000040000d7882 */ /* 0x000fe20000000000 */
[----:B------:R-:W-:Y:S01]  /*1ea0*/  UMOV UR15, 0x40000040 ;  /* 0x40000040000f7882 */ /* 0x000fe20000000000 */
[----:B------:R-:W-:Y:S01]  /*1eb0*/  IMAD.U32 R7, RZ, RZ, UR13 ;  /* 0x0000000dff077e24 */ /* 0x000fe2000f8e00ff */
[----:B------:R-:W-:Y:S01]  /*1ec0*/  UMOV UR17, 0x40000040 ;  /* 0x4000004000117882 */ /* 0x000fe20000000000 */
[----:B------:R-:W-:Y:S01]  /*1ed0*/  UMOV UR19, 0x40000040 ;  /* 0x4000004000137882 */ /* 0x000fe20000000000 */
[----:B------:R-:W-:Y:S01]  /*1ee0*/  UMOV UR21, 0x40000040 ;  /* 0x4000004000157882 */ /* 0x000fe20000000000 */
[----:B------:R-:W-:Y:S01]  /*1ef0*/  UIADD3 UR4, UR4, 0x400, URZ ;  /* 0x0000040004047890 */ /* 0x000fe2000fffe03f */
[----:B------:R-:W-:Y:S01]  /*1f00*/  IMAD R0, R206, -0x60, R156 ;  /* 0xffffffa0ce007824 */ /* 0x000fe200078e029c */
[----:B------:R-:W-:Y:S01]  /*1f10*/  UMOV UR23, 0x40000040 ;  /* 0x4000004000177882 */ /* 0x000fe20000000000 */
[----:B------:R-:W-:Y:S01]  /*1f20*/  UMOV UR25, 0x40000040 ;  /* 0x4000004000197882 */ /* 0x000fe20000000000 */
[----:B------:R-:W-:Y:S01]  /*1f30*/  USHF.R.U32.HI UR4, URZ, 0x4, UR4 ;  /* 0x000000043f047899 */ /* 0x000fe20008011604 */
[----:B------:R-:W-:Y:S01]  /*1f40*/  VIADD R0, R0, 0x60 ;  /* 0x0000006000007836 */ /* 0x000fe20000000000 */
[----:B------:R-:W-:Y:S01]  /*1f50*/  UMOV UR27, 0x40000040 ;  /* 0x40000040001b7882 */ /* 0x000fe20000000000 */
[----:B------:R-:W-:Y:S01]  /*1f60*/  UMOV UR29, 0x40000040 ;  /* 0x40000040001d7882 */ /* 0x000fe20000000000 */
[----:B------:R-:W-:Y:S01]  /*1f70*/  ULOP3.LUT UR6, UR4, 0x3fff, URZ, 0xc0, !UPT ;  /* 0x00003fff04067892 */ /* 0x000fe2000f8ec03f */
[----:B------:R-:W-:Y:S01]  /*1f80*/  IMAD R0, R223, -0x2, R0 ;  /* 0xfffffffedf007824 */ /* 0x000fe200078e0200 */
[----:B------:R-:W-:Y:S01]  /*1f90*/  ULOP3.LUT UR4, UR5, 0x3fff, URZ, 0xc0, !UPT ;  /* 0x00003fff05047892 */ /* 0x000fe2000f8ec03f */
[----:B------:R-:W0:Y:S01]  /*1fa0*/  S2R R72, SR_TID.X ;  /* 0x0000000000487919 */ /* 0x000e220000002100 */
[----:B------:R-:W-:-:S02]  /*1fb0*/  ULOP3.LUT UR7, UR6, 0x10000, URZ, 0xfc, !UPT ;  /* 0x0001000006077892 */ /* 0x000fc4000f8efc3f */
[----:B------:R-:W-:Y:S01]  /*1fc0*/  ULOP3.LUT UR4, UR4, 0x10000, URZ, 0xfc, !UPT ;  /* 0x0001000004047892 */ /* 0x000fe2000f8efc3f */
[C---:B------:R-:W-:Y:S01]  /*1fd0*/  ISETP.GT.AND P2, PT, R0.reuse, RZ, PT ;  /* 0x000000ff0000720c */ /* 0x040fe20003f44270 */
[----:B------:R-:W-:Y:S01]  /*1fe0*/  UIMAD UR5, UR36, 0xc00, UR7 ;  /* 0x00000c00240578a4 */ /* 0x000fe2000f8e0207 */
[C---:B------:R-:W-:Y:S01]  /*1ff0*/  ISETP.GT.AND P1, PT, R0.reuse, 0x1, PT ;  /* 0x000000010000780c */ /* 0x040fe20003f24270 */
[----:B------:R-:W-:Y:S01]  /*2000*/  UIADD3 UR16, UR4, 0x404, URZ ;  /* 0x0000040404107890 */ /* 0x000fe2000fffe03f */
[C---:B------:R-:W-:Y:S01]  /*2010*/  ISETP.GT.AND P4, PT, R0.reuse, 0x10, PT ;  /* 0x000000100000780c */ /* 0x040fe20003f84270 */
[----:B------:R-:W-:Y:S01]  /*2020*/  UIADD3 UR18, UR5, 0x304, URZ ;  /* 0x0000030405127890 */ /* 0x000fe2000fffe03f */
[C---:B------:R-:W-:Y:S01]  /*2030*/  ISETP.GT.AND P6, PT, R0.reuse, 0x8, PT ;  /* 0x000000080000780c */ /* 0x040fe20003fc4270 */
[----:B------:R-:W-:Y:S01]  /*2040*/  UMOV UR8, UR4 ;  /* 0x0000000400087c82 */ /* 0x000fe20008000000 */
[----:B------:R-:W-:Y:S01]  /*2050*/  UMOV UR10, UR5 ;  /* 0x00000005000a7c82 */ /* 0x000fe20008000000 */
[----:B-12-4-:R-:W-:Y:S01]  /*2060*/  IMAD.U32 R4, RZ, RZ, UR8 ;  /* 0x00000008ff047e24 */ /* 0x016fe2000f8e00ff */
[----:B------:R-:W-:Y:S01]  /*2070*/  HGMMA.64x96x16.F32.BF16 R24, gdesc[UR8], R24, gsb0 ;  /* 0x01600000081879f0 */ /* 0x000fe20008001818 */
[----:B------:R-:W-:Y:S01]  /*2080*/  UIADD3 UR8, UR4, 0x2, URZ ;  /* 0x0000000204087890 */ /* 0x000fe2000fffe03f */
[C---:B------:R-:W-:Y:S01]  /*2090*/  ISETP.GT.AND P5, PT, R0.reuse, 0x9, PT ;  /* 0x000000090000780c */ /* 0x040fe20003fa4270 */
[----:B------:R-:W-:Y:S01]  /*20a0*/  UIADD3 UR9, UR5, 0x2, URZ ;  /* 0x0000000205097890 */ /* 0x000fe2000fffe03f */
[----:B------:R-:W-:Y:S01]  /*20b0*/  ISETP.GT.AND P3, PT, R0, 0x11, PT ;  /* 0x000000110000780c */ /* 0x000fe20003f64270 */
[----:B------:R-:W-:Y:S01]  /*20c0*/  UIADD3 UR10, UR5, 0x300, URZ ;  /* 0x00000300050a7890 */ /* 0x000fe2000fffe03f */
[----:B------:R-:W-:-:S02]  /*20d0*/  UMOV UR11, 0x40000040 ;  /* 0x40000040000b7882 */ /* 0x000fc40000000000 */
[----:B------:R-:W-:Y:S01]  /*20e0*/  UMOV UR12, UR8 ;  /* 0x00000008000c7c82 */ /* 0x000fe20008000000 */
[----:B------:R-:W-:Y:S01]  /*20f0*/  UIADD3 UR8, UR4, 0x4, URZ ;  /* 0x0000000404087890 */ /* 0x000fe2000fffe03f */
[----:B------:R-:W-:Y:S01]  /*2100*/  IMAD.U32 R6, RZ, RZ, UR12 ;  /* 0x0000000cff067e24 */ /* 0x000fe2000f8e00ff */
[----:B------:R-:W-:Y:S01]  /*2110*/  UMOV UR14, UR9 ;  /* 0x00000009000e7c82 */ /* 0x000fe20008000000 */
[----:B------:R-:W-:Y:S02]  /*2120*/  UIADD3 UR9, UR5, 0x4, URZ ;  /* 0x0000000405097890 */ /* 0x000fe4000fffe03f */
[----:B------:R-:W-:Y:S02]  /*2130*/  UIADD3 UR20, UR4, 0x406, URZ ;  /* 0x0000040604147890 */ /* 0x000fe4000fffe03f */
[----:B------:R-:W-:Y:S02]  /*2140*/  UIADD3 UR22, UR5, 0x306, URZ ;  /* 0x0000030605167890 */ /* 0x000fe4000fffe03f */
[----:B------:R-:W-:-:S02]  /*2150*/  UIADD3 UR24, UR4, 0x800, URZ ;  /* 0x0000080004187890 */ /* 0x000fc4000fffe03f */
[----:B------:R-:W-:Y:S02]  /*2160*/  UIADD3 UR26, UR5, 0x600, URZ ;  /* 0x00000600051a7890 */ /* 0x000fe4000fffe03f */
[----:B------:R-:W-:Y:S02]  /*2170*/  UIADD3 UR28, UR4, 0x802, URZ ;  /* 0x00000802041c7890 */ /* 0x000fe4000fffe03f */
[----:B------:R-:W-:Y:S01]  /*2180*/  UIADD3 UR30, UR5, 0x602, URZ ;  /* 0x00000602051e7890 */ /* 0x000fe2000fffe03f */
        /* <DEDUP_REMOVED lines=21> */
[----:B------:R-:W-:Y:S01]  /*22e0*/  UMOV UR57, 0x40000040 ;  /* 0x4000004000397882 */ /* 0x000fe20000000000 */
[----:B------:R-:W-:Y:S01]  /*22f0*/  UMOV UR59, 0x40000040 ;  /* 0x40000040003b7882 */ /* 0x000fe20000000000 */
[----:B------:R-:W-:Y:S01]  /*2300*/  ULOP3.LUT UR6, UR6, 0x3000000, URZ, 0xfc, !UPT ;  /* 0x0300000006067892 */ /* 0x000fe2000f8efc3f */
        /* <DEDUP_REMOVED lines=21> */
[----:B------:R-:W-:Y:S01]  /*2460*/  UMOV UR9, 0x40000040 ;  /* 0x4000004000097882 */ /* 0x000fe20000000000 */
[----:B------:R-:W-:Y:S01]  /*2470*/  IMAD.U32 R11, RZ, RZ, UR13 ;  /* 0x0000000dff0b7e24 */ /* 0x000fe2000f8e00ff */
[----:B------:R-:W-:Y:S02]  /*2480*/  WARPGROUP.DEPBAR.LE gsb0, 0x0 ;  /* 0x00008000000079c5 */ /* 0x000fe40000010000 */
[----:B------:R-:W-:-:S06]  /*2490*/  WARPGROUP.ARRIVE ;  /* 0x00000000000079c5 */ /* 0x000fcc0000000000 */
[----:B------:R-:W-:Y:S01]  /*24a0*/  HGMMA.64x96x16.F32.BF16 R24, gdesc[UR12], R24, gsb0 ;  /* 0x016000000c1879f0 */ /* 0x000fe20008001818 */
[----:B------:R-:W-:Y:S02]  /*24b0*/  UIADD3 UR12, UR4, 0x402, URZ ;  /* 0x00000402040c7890 */ /* 0x000fe4000fffe03f */
[----:B------:R-:W-:Y:S01]  /*24c0*/  UIADD3 UR14, UR5, 0x302, URZ ;  /* 0x00000302050e7890 */ /* 0x000fe2000fffe03f */
[----:B------:R-:W-:Y:S01]  /*24d0*/  UMOV UR13, 0x40000040 ;  /* 0x40000040000d7882 */ /* 0x000fe20000000000 */
[----:B------:R-:W-:Y:S01]  /*24e0*/  UMOV UR15, 0x40000040 ;  /* 0x40000040000f7882 */ /* 0x000fe20000000000 */
[----:B------:R-:W-:Y:S02]  /*24f0*/  UIADD3 UR4, UR4, 0xc06, URZ ;  /* 0x00000c0604047890 */ /* 0x000fe4000fffe03f */
[----:B------:R-:W-:-:S05]  /*2500*/  UIADD3 UR5, UR5, 0x906, URZ ;  /* 0x0000090605057890 */ /* 0x000fca000fffe03f */
[----:B------:R-:W-:Y:S01]  /*2510*/  UMOV UR56, UR4 ;  /* 0x0000000400387c82 */ /* 0x000fe20008000000 */
[----:B------:R-:W-:Y:S01]  /*2520*/  UIMAD UR4, UR36, 0xc00, UR6 ;  /* 0x00000c00240478a4 */ /* 0x000fe2000f8e0206 */
[----:B------:R-:W-:Y:S01]  /*2530*/  IMAD.U32 R12, RZ, RZ, UR56 ;  /* 0x00000038ff0c7e24 */ /* 0x000fe2000f8e00ff */
[----:B------:R-:W-:Y:S01]  /*2540*/  UMOV UR58, UR5 ;  /* 0x00000005003a7c82 */ /* 0x000fe20008000000 */
[----:B------:R-:W-:Y:S01]  /*2550*/  ULDC UR5, c[0x0][0xa80] ;  /* 0x0002a00000057ab9 */ /* 0x000fe20000000800 */
[----:B------:R-:W-:Y:S02]  /*2560*/  WARPGROUP.DEPBAR.LE gsb0, 0x0 ;  /* 0x00008000000079c5 */ /* 0x000fe40000010000 */
[----:B------:R-:W-:-:S06]  /*2570*/  WARPGROUP.ARRIVE ;  /* 0x00000000000079c5 */ /* 0x000fcc0000000000 */
[----:B------:R-:W-:Y:S01]  /*2580*/  HGMMA.64x96x16.F32.BF16 R24, gdesc[UR8], R24, gsb0 ;  /* 0x01600000081879f0 */ /* 0x000fe20008001818 */
[----:B------:R-:W-:Y:S01]  /*2590*/  UMOV UR10, UR4 ;  /* 0x00000004000a7c82 */ /* 0x000fe20008000000 */
[----:B------:R-:W-:Y:S01]  /*25a0*/  UMOV UR11, 0x40000040 ;  /* 0x40000040000b7882 */ /* 0x000fe20000000000 */
        /* <DEDUP_REMOVED lines=37> */
[----:B------:R-:W-:-:S02]  /*2800*/  FSEL R159, R32, -INF , P4 ;  /* 0xff800000209f7808 */ /* 0x000fc40002000000 */
        /* <DEDUP_REMOVED lines=99> */
[----:B------:R-:W-:Y:S02]  /*2e40*/  FMNMX.FTZ R32, R211, R32, !PT ;  /* 0x00000020d3207209 */ /* 0x000fe40007810000 */
[----:B------:R-:W-:Y:S02]  /*2e50*/  FMNMX.FTZ R0, R190, R31, !PT ;  /* 0x0000001fbe007209 */ /* 0x000fe40007810000 */
[----:B------:R-:W-:-:S02]  /*2e60*/  FSEL R208, R67, -INF , P5 ;  /* 0xff80000043d07808 */ /* 0x000fc40002800000 */
[----:B------:R-:W-:Y:S01]  /*2e70*/  FMNMX.FTZ R31, R205, R32, !PT ;  /* 0x00000020cd1f7209 */ /* 0x000fe20007810000 */
[----:B------:R-:W1:Y:S01]  /*2e80*/  SHFL.BFLY PT, R33, R0, 0x2, 0x1f ;  /* 0x0c401f0000217f89 */ /* 0x000e6200000e0000 */
[----:B------:R-:W-:Y:S02]  /*2e90*/  FSEL R210, R70, -INF , P4 ;  /* 0xff80000046d27808 */ /* 0x000fe40002000000 */
[----:B------:R-:W-:Y:S02]  /*2ea0*/  FMNMX.FTZ R31, R208, R31, !PT ;  /* 0x0000001fd01f7209 */ /* 0x000fe40007810000 */
[----:B------:R-:W-:Y:S02]  /*2eb0*/  FSEL R214, R71, -INF , P3 ;  /* 0xff80000047d67808 */ /* 0x000fe40001800000 */
[----:B------:R-:W-:Y:S02]  /*2ec0*/  FMNMX.FTZ R31, R210, R31, !PT ;  /* 0x0000001fd21f7209 */ /* 0x000fe40007810000 */
[----:B------:R-:W-:-:S02]  /*2ed0*/  ISETP.GE.AND P2, PT, R156, 0x61, PT ;  /* 0x000000619c00780c */ /* 0x000fc40003f46270 */
[----:B------:R-:W-:-:S05]  /*2ee0*/  FMNMX.FTZ R31, R214, R31, !PT ;  /* 0x0000001fd61f7209 */ /* 0x000fca0007810000 */
[----:B------:R-:W2:Y:S01]  /*2ef0*/  SHFL.BFLY PT, R34, R31, 0x2, 0x1f ;  /* 0x0c401f001f227f89 */ /* 0x000ea200000e0000 */
[----:B-1----:R-:W-:-:S05]  /*2f00*/  FMNMX.FTZ R33, R0, R33, !PT ;  /* 0x0000002100217209 */ /* 0x002fca0007810000 */
[----:B------:R-:W1:Y:S01]  /*2f10*/  SHFL.BFLY PT, R32, R33, 0x1, 0x1f ;  /* 0x0c201f0021207f89 */ /* 0x000e6200000e0000 */
[----:B--2---:R-:W-:-:S05]  /*2f20*/  FMNMX.FTZ R34, R31, R34, !PT ;  /* 0x000000221f227209 */ /* 0x004fca0007810000 */
[----:B------:R-:W2:Y:S01]  /*2f30*/  SHFL.BFLY PT, R209, R34, 0x1, 0x1f ;  /* 0x0c201f0022d17f89 */ /* 0x000ea200000e0000 */
[----:B-1----:R-:W-:-:S04]  /*2f40*/  FMNMX.FTZ R0, R33, R32, !PT ;  /* 0x0000002021007209 */ /* 0x002fc80007810000 */
[C---:B------:R-:W-:Y:S01]  /*2f50*/  FSETP.NEU.FTZ.AND P1, PT, R0.reuse, -INF , PT ;  /* 0xff8000000000780b */ /* 0x040fe20003f3d000 */
[----:B------:R-:W-:-:S05]  /*2f60*/  FMUL.FTZ R212, R0, UR5 ;  /* 0x0000000500d47c20 */ /* 0x000fca0008410000 */
[----:B------:R-:W-:-:S05]  /*2f70*/  FSEL R212, R212, RZ, P1 ;  /* 0x000000ffd4d47208 */ /* 0x000fca0000800000 */
[--C-:B------:R-:W-:Y:S01]  /*2f80*/  FFMA.FTZ R192, R73, UR5, -R212.reuse ;  /* 0x0000000549c07c23 */ /* 0x100fe200080108d4 */
[----:B--2---:R-:W-:Y:S01]  /*2f90*/  FMNMX.FTZ R209, R34, R209, !PT ;  /* 0x000000d122d17209 */ /* 0x004fe20007810000 */
[--C-:B------:R-:W-:Y:S01]  /*2fa0*/  FFMA.FTZ R193, R25, UR5, -R212.reuse ;  /* 0x0000000519c17c23 */ /* 0x100fe200080108d4 */
[--C-:B------:R-:W-:Y:S01]  /*2fb0*/  FFMA.FTZ R194, R27, UR5, -R212.reuse ;  /* 0x000000051bc27c23 */ /* 0x100fe200080108d4 */
[--C-:B------:R-:W-:Y:S01]  /*2fc0*/  FFMA.FTZ R195, R29, UR5, -R212.reuse ;  /* 0x000000051dc37c23 */ /* 0x100fe200080108d4 */
[C---:B------:R-:W-:Y:S01]  /*2fd0*/  FSETP.NEU.FTZ.AND P1, PT, R209.reuse, -INF , PT ;  /* 0xff800000d100780b */ /* 0x040fe20003f3d000 */
[----:B------:R-:W-:Y:S01]  /*2fe0*/  FMUL.FTZ R213, R209, UR5 ;  /* 0x00000005d1d57c20 */ /* 0x000fe20008410000 */
[----:B------:R-:W-:Y:S01]  /*2ff0*/  MUFU.EX2 R192, R192 ;  /* 0x000000c000c07308 */ /* 0x000fe20000000800 */
[--C-:B------:R-:W-:Y:S01]  /*3000*/  FFMA.FTZ R159, R159, UR5, -R212.reuse ;  /* 0x000000059f9f7c23 */ /* 0x100fe200080108d4 */
[--C-:B------:R-:W-:Y:S01]  /*3010*/  FFMA.FTZ R161, R161, UR5, -R212.reuse ;  /* 0x00000005a1a17c23 */ /* 0x100fe200080108d4 */
[--C-:B------:R-:W-:Y:S01]  /*3020*/  FFMA.FTZ R164, R164, UR5, -R212.reuse ;  /* 0x00000005a4a47c23 */ /* 0x100fe200080108d4 */
[----:B------:R-:W-:Y:S01]  /*3030*/  FSEL R213, R213, RZ, P1 ;  /* 0x000000ffd5d57208 */ /* 0x000fe20000800000 */
[--C-:B------:R-:W-:Y:S01]  /*3040*/  FFMA.FTZ R168, R168, UR5, -R212.reuse ;  /* 0x00000005a8a87c23 */ /* 0x100fe200080108d4 */
[----:B0-----:R-:W-:Y:S01]  /*3050*/  LOP3.LUT P1, RZ, R72, 0x7f, RZ, 0xc0, !PT ;  /* 0x0000007f48ff7812 */ /* 0x001fe2000782c0ff */
[----:B------:R-:W-:Y:S01]  /*3060*/  FFMA.FTZ R165, R165, UR5, -R212 ;  /* 0x00000005a5a57c23 */ /* 0x000fe200080108d4 */
[----:B------:R-:W-:Y:S01]  /*3070*/  SHF.R.U32.HI R72, RZ, 0x7, R72 ;  /* 0x00000007ff487819 */ /* 0x000fe20000011648 */
[--C-:B------:R-:W-:Y:S01]  /*3080*/  FFMA.FTZ R197, R24, UR5, -R213.reuse ;  /* 0x0000000518c57c23 */ /* 0x100fe200080108d5 */
[--C-:B------:R-:W-:Y:S01]  /*3090*/  FFMA.FTZ R196, R26, UR5, -R213.reuse ;  /* 0x000000051ac47c23 */ /* 0x100fe200080108d5 */
[--C-:B------:R-:W-:Y:S01]  /*30a0*/  FFMA.FTZ R198, R30, UR5, -R213.reuse ;  /* 0x000000051ec67c23 */ /* 0x100fe200080108d5 */
[----:B------:R-:W-:Y:S01]  /*30b0*/  IADD3 R158, -R72, 0xb, RZ ;  /* 0x0000000b489e7810 */ /* 0x000fe20007ffe1ff */
[--C-:B------:R-:W-:Y:S01]  /*30c0*/  FFMA.FTZ R199, R28, UR5, -R213.reuse ;  /* 0x000000051cc77c23 */ /* 0x100fe200080108d5 */
[----:B------:R-:W0:Y:S01]  /*30d0*/  MUFU.EX2 R193, R193 ;  /* 0x000000c100c17308 */ /* 0x000e220000000800 */
[--C-:B------:R-:W-:Y:S01]  /*30e0*/  FFMA.FTZ R157, R157, UR5, -R213.reuse ;  /* 0x000000059d9d7c23 */ /* 0x100fe200080108d5 */
[--C-:B------:R-:W-:Y:S01]  /*30f0*/  FFMA.FTZ R160, R160, UR5, -R213.reuse ;  /* 0x00000005a0a07c23 */ /* 0x100fe200080108d5 */
[--C-:B------:R-:W-:Y:S01]  /*3100*/  FFMA.FTZ R162, R162, UR5, -R213.reuse ;  /* 0x00000005a2a27c23 */ /* 0x100fe200080108d5 */
[----:B------:R-:W-:Y:S01]  /*3110*/  FFMA.FTZ R166, R166, UR5, -R213 ;  /* 0x00000005a6a67c23 */ /* 0x000fe200080108d5 */
[----:B------:R-:W-:-:S02]  /*3120*/  @!P1 VIADD R24, R3, 0x32440 ;  /* 0x0003244003189836 */ /* 0x000fc40000000000 */
[--C-:B------:R-:W-:Y:S01]  /*3130*/  FFMA.FTZ R169, R169, UR5, -R212.reuse ;  /* 0x00000005a9a97c23 */ /* 0x100fe200080108d4 */
[--C-:B------:R-:W-:Y:S01]  /*3140*/  FFMA.FTZ R172, R172, UR5, -R212.reuse ;  /* 0x00000005acac7c23 */ /* 0x100fe200080108d4 */
[----:B------:R-:W-:Y:S01]  /*3150*/  MUFU.EX2 R194, R194 ;  /* 0x000000c200c27308 */ /* 0x000fe20000000800 */
[----:B------:R-:W-:Y:S01]  /*3160*/  FFMA.FTZ R176, R176, UR5, -R212 ;  /* 0x00000005b0b07c23 */ /* 0x000fe200080108d4 */
[----:B------:R-:W-:Y:S01]  /*3170*/  @!P1 PRMT R24, RZ, 0x654, R24 ;  /* 0x00000654ff189816 */ /* 0x000fe20000000018 */
[----:B------:R1:W-:Y:S06]  /*3180*/  BAR.ARV R158, 0x100 ;  /* 0x0004009e0000751d */ /* 0x0003ec0000002000 */
[----:B------:R2:W-:Y:S01]  /*3190*/  @!P1 SYNCS.ARRIVE.TRANS64.RED.A1T0 RZ, [R24+URZ], RZ ;  /* 0x000000ff18ff99a7 */ /* 0x0005e2000810043f */
[----:B------:R-:W3:Y:S01]  /*31a0*/  MUFU.EX2 R195, R195 ;  /* 0x000000c300c37308 */ /* 0x000ee20000000800 */
[----:B------:R4:W-:Y:S01]  /*31b0*/  BAR.SYNC.DEFER_BLOCKING R215, 0x100 ;  /* 0x000400d70000751d */ /* 0x0009e20000010000 */
[----:B0-----:R-:W-:Y:S01]  /*31c0*/  F2FP.BF16.F32.PACK_AB R152, R193, R192 ;  /* 0x000000c0c198723e */ /* 0x001fe200000010ff */
        /* <DEDUP_REMOVED lines=14> */
[----:B---3--:R-:W-:Y:S01]  /*32b0*/  F2FP.BF16.F32.PACK_AB R154, R195, R194 ;  /* 0x000000c2c39a723e */ /* 0x008fe200000010ff */
[--C-:B----4-:R-:W-:Y:S01]  /*32c0*/  FFMA.FTZ R215, R182, UR5, -R212.reuse ;  /* 0x00000005b6d77c23 */ /* 0x110fe200080108d4 */
        /* <DEDUP_REMOVED lines=14> */
[----:B0-----:R-:W-:Y:S01]  /*33b0*/  F2FP.BF16.F32.PACK_AB R153, R197, R196 ;  /* 0x000000c4c599723e */ /* 0x001fe200000010ff */
[----:B------:R-:W-:Y:S01]  /*33c0*/  FFMA.FTZ R180, R180, UR5, -R212 ;  /* 0x00000005b4b47c23 */ /* 0x000fe200080108d4 */
[--C-:B------:R-:W-:Y:S01]  /*33d0*/  FFMA.FTZ R208, R210, UR5, -R213.reuse ;  /* 0x00000005d2d07c23 */ /* 0x100fe200080108d5 */
[----:B------:R-:W-:Y:S01]  /*33e0*/  FFMA.FTZ R211, R214, UR5, -R213 ;  /* 0x00000005d6d37c23 */ /* 0x000fe200080108d5 */
[----:B------:R-:W-:Y:S01]  /*33f0*/  FADD.FTZ R193, R192, R193 ;  /* 0x000000c1c0c17221 */ /* 0x000fe20000010000 */
[----:B------:R-:W-:Y:S01]  /*3400*/  FADD.FTZ R197, R196, R197 ;  /* 0x000000c5c4c57221 */ /* 0x000fe20000010000 */
[----:B------:R-:W-:Y:S01]  /*3410*/  @!P1 VIADD R3, R3, 0x32460 ;  /* 0x0003246003039836 */ /* 0x000fe20000000000 */
[----:B------:R-:W0:Y:S01]  /*3420*/  MUFU.EX2 R159, R159 ;  /* 0x0000009f009f7308 */ /* 0x000e220000000800 */
[----:B------:R-:W-:-:S03]  /*3430*/  FADD.FTZ R194, R194, R193 ;  /* 0x000000c1c2c27221 */ /* 0x000fc60000010000 */
[----:B------:R-:W-:Y:S01]  /*3440*/  @!P1 PRMT R3, RZ, 0x654, R3 ;  /* 0x00000654ff039816 */ /* 0x000fe20000000003 */
[----:B------:R-:W-:-:S03]  /*3450*/  FADD.FTZ R194, R195, R194 ;  /* 0x000000c2c3c27221 */ /* 0x000fc60000010000 */
[----:B------:R-:W4:Y:S01]  /*3460*/  MUFU.EX2 R161, R161 ;  /* 0x000000a100a17308 */ /* 0x000f220000000800 */
[----:B---3--:R-:W-:Y:S01]  /*3470*/  F2FP.BF16.F32.PACK_AB R155, R199, R198 ;  /* 0x000000c6c79b723e */ /* 0x008fe200000010ff */
[----:B------:R-:W-:-:S03]  /*3480*/  FADD.FTZ R198, R198, R197 ;  /* 0x000000c5c6c67221 */ /* 0x000fc60000010000 */
[----:B--2---:R-:W-:Y:S01]  /*3490*/  WARPGROUP.ARRIVE ;  /* 0x00000000000079c5 */ /* 0x004fe20000000000 */
[----:B------:R-:W-:Y:S02]  /*34a0*/  FADD.FTZ R198, R199, R198 ;  /* 0x000000c6c7c67221 */ /* 0x000fe40000010000 */
[----:B------:R-:W-:Y:S01]  /*34b0*/  MUFU.EX2 R164, R164 ;  /* 0x000000a400a47308 */ /* 0x000fe20000000800 */
[----:B0-----:R-:W-:Y:S02]  /*34c0*/  FADD.FTZ R194, R159, R194 ;  /* 0x000000c29fc27221 */ /* 0x001fe40000010000 */
[----:B------:R-:W-:Y:S01]  /*34d0*/  HGMMA.64x256x16.F32.BF16 R24, R152, gdesc[UR8].tnspB, RZ, !UPT, gsb0 ;  /* 0x43e0000898187df0 */ /* 0x000fe2000c0018ff */
[----:B------:R-:W-:Y:S01]  /*34e0*/  UIADD3 UR10, UR4, 0x80, URZ ;  /* 0x00000080040a7890 */ /* 0x000fe2000fffe03f */
[----:B------:R-:W-:-:S03]  /*34f0*/  UMOV UR11, 0x40000040 ;  /* 0x40000040000b7882 */ /* 0x000fc60000000000 */
[----:B------:R-:W-:Y:S08]  /*3500*/  MUFU.EX2 R168, R168 ;  /* 0x000000a800a87308 */ /* 0x000ff00000000800 */
[----:B------:R-:W-:Y:S08]  /*3510*/  MUFU.EX2 R157, R157 ;  /* 0x0000009d009d7308 */ /* 0x000ff00000000800 */
[----:B------:R-:W0:Y:S08]  /*3520*/  MUFU.EX2 R160, R160 ;  /* 0x000000a000a07308 */ /* 0x000e300000000800 */
[----:B------:R-:W-:Y:S08]  /*3530*/  MUFU.EX2 R162, R162 ;  /* 0x000000a200a27308 */ /* 0x000ff00000000800 */
[----:B------:R-:W2:Y:S08]  /*3540*/  MUFU.EX2 R166, R166 ;  /* 0x000000a600a67308 */ /* 0x000eb00000000800 */
[----:B------:R-:W3:Y:S08]  /*3550*/  MUFU.EX2 R165, R165 ;  /* 0x000000a500a57308 */ /* 0x000ef00000000800 */
[----:B------:R-:W-:Y:S08]  /*3560*/  MUFU.EX2 R169, R169 ;  /* 0x000000a900a97308 */ /* 0x000ff00000000800 */
[----:B------:R-:W-:Y:S08]  /*3570*/  MUFU.EX2 R172, R172 ;  /* 0x000000ac00ac7308 */ /* 0x000ff00000000800 */
[----:B------:R-:W-:Y:S08]  /*3580*/  MUFU.EX2 R176, R176 ;  /* 0x000000b000b07308 */ /* 0x000ff00000000800 */
[----:B------:R-:W5:Y:S08]  /*3590*/  MUFU.EX2 R163, R163 ;  /* 0x000000a300a37308 */ /* 0x000f700000000800 */
[----:B------:R-:W1:Y:S08]  /*35a0*/  MUFU.EX2 R167, R167 ;  /* 0x000000a700a77308 */ /* 0x000e700000000800 */
[----:B------:R-:W-:Y:S08]  /*35b0*/  MUFU.EX2 R170, R170 ;  /* 0x000000aa00aa7308 */ /* 0x000ff00000000800 */
[----:B------:R-:W1:Y:S08]  /*35c0*/  MUFU.EX2 R174, R174 ;  /* 0x000000ae00ae7308 */ /* 0x000e700000000800 */
[----:B------:R-:W1:Y:S08]  /*35d0*/  MUFU.EX2 R173, R173 ;  /* 0x000000ad00ad7308 */ /* 0x000e700000000800 */
[----:B------:R-:W-:Y:S08]  /*35e0*/  MUFU.EX2 R177, R177 ;  /* 0x000000b100b17308 */ /* 0x000ff00000000800 */
[----:B------:R-:W-:Y:S08]  /*35f0*/  MUFU.EX2 R181, R181 ;  /* 0x000000b500b57308 */ /* 0x000ff00000000800 */
[----:B------:R-:W-:Y:S08]  /*3600*/  MUFU.EX2 R183, R183 ;  /* 0x000000b700b77308 */ /* 0x000ff00000000800 */
[----:B------:R-:W1:Y:S08]  /*3610*/  MUFU.EX2 R171, R171 ;  /* 0x000000ab00ab7308 */ /* 0x000e700000000800 */
[----:B------:R-:W1:Y:S08]  /*3620*/  MUFU.EX2 R175, R175 ;  /* 0x000000af00af7308 */ /* 0x000e700000000800 */
[----:B------:R-:W1:Y:S08]  /*3630*/  MUFU.EX2 R179, R179 ;  /* 0x000000b300b37308 */ /* 0x000e700000000800 */
        /* <DEDUP_REMOVED lines=15> */
[C---:B----4-:R-:W-:Y:S01]  /*3730*/  F2FP.BF16.F32.PACK_AB R152, R161.reuse, R159 ;  /* 0x0000009fa198723e */ /* 0x050fe200000010ff */
[----:B------:R-:W-:Y:S01]  /*3740*/  FADD.FTZ R161, R161, R194 ;  /* 0x000000c2a1a17221 */ /* 0x000fe20000010000 */
[----:B0-----:R-:W-:Y:S01]  /*3750*/  F2FP.BF16.F32.PACK_AB R153, R160, R157 ;  /* 0x0000009da099723e */ /* 0x001fe200000010ff */
[----:B------:R-:W-:Y:S01]  /*3760*/  FADD.FTZ R157, R157, R198 ;  /* 0x000000c69d9d7221 */ /* 0x000fe20000010000 */
[----:B------:R-:W-:Y:S01]  /*3770*/  F2FP.BF16.F32.PACK_AB R154, R168, R164 ;  /* 0x000000a4a89a723e */ /* 0x000fe200000010ff */
[----:B------:R-:W0:Y:S01]  /*3780*/  MUFU.EX2 R205, R205 ;  /* 0x000000cd00cd7308 */ /* 0x000e220000000800 */
[----:B--2---:R-:W-:Y:S01]  /*3790*/  F2FP.BF16.F32.PACK_AB R155, R166, R162 ;  /* 0x000000a2a69b723e */ /* 0x004fe200000010ff */
        /* <DEDUP_REMOVED lines=9> */
[----:B---3--:R-:W-:Y:S01]  /*3830*/  FADD.FTZ R168, R165, R168 ;  /* 0x000000a8a5a87221 */ /* 0x008fe20000010000 */
[----:B------:R-:W-:Y:S01]  /*3840*/  UMOV UR11, 0x40000040 ;  /* 0x40000040000b7882 */ /* 0x000fe20000000000 */
[----:B-----5:R-:W-:Y:S01]  /*3850*/  FADD.FTZ R166, R163, R166 ;  /* 0x000000a6a3a67221 */ /* 0x020fe20000010000 */
[----:B------:R-:W2:Y:S01]  /*3860*/  MUFU.EX2 R211, R211 ;  /* 0x000000d300d37308 */ /* 0x000ea20000000800 */
[----:B------:R-:W-:-:S02]  /*3870*/  WARPGROUP.DEPBAR.LE gsb0, 0x0 ;  /* 0x00008000000079c5 */ /* 0x000fc40000010000 */
[C---:B------:R-:W-:Y:S01]  /*3880*/  F2FP.BF16.F32.PACK_AB R152, R169.reuse, R165 ;  /* 0x000000a5a998723e */ /* 0x040fe200000010ff */
[----:B------:R-:W-:Y:S01]  /*3890*/  FADD.FTZ R169, R169, R168 ;  /* 0x000000a8a9a97221 */ /* 0x000fe20000010000 */
[C---:B-1----:R-:W-:Y:S01]  /*38a0*/  F2FP.BF16.F32.PACK_AB R153, R167.reuse, R163 ;  /* 0x000000a3a799723e */ /* 0x042fe200000010ff */
        /* <DEDUP_REMOVED lines=9> */
[----:B------:R-:W-:-:S05]  /*3940*/  FADD.FTZ R174, R171, R174 ;  /* 0x000000aeabae7221 */ /* 0x000fca0000010000 */
[----:B------:R-:W-:Y:S01]  /*3950*/  HGMMA.64x256x16.F32.BF16 R24, R152, gdesc[UR8].tnspB, R24, gsb0 ;  /* 0x43e0000898187df0 */ /* 0x000fe20008001818 */
[----:B------:R-:W-:Y:S01]  /*3960*/  UIADD3 UR10, UR4, 0x180, URZ ;  /* 0x00000180040a7890 */ /* 0x000fe2000fffe03f */
[----:B------:R-:W-:Y:S01]  /*3970*/  FADD.FTZ R176, R177, R176 ;  /* 0x000000b0b1b07221 */ /* 0x000fe20000010000 */
[----:B------:R-:W-:Y:S01]  /*3980*/  UMOV UR11, 0x40000040 ;  /* 0x40000040000b7882 */ /* 0x000fe20000000000 */
[----:B------:R-:W-:Y:S02]  /*3990*/  FADD.FTZ R174, R175, R174 ;  /* 0x000000aeafae7221 */ /* 0x000fe40000010000 */
[----:B------:R-:W-:Y:S02]  /*39a0*/  FADD.FTZ R176, R181, R176 ;  /* 0x000000b0b5b07221 */ /* 0x000fe40000010000 */
[----:B------:R-:W-:Y:S01]  /*39b0*/  FADD.FTZ R174, R179, R174 ;  /* 0x000000aeb3ae7221 */ /* 0x000fe20000010000 */
[----:B------:R-:W-:Y:S02]  /*39c0*/  WARPGROUP.DEPBAR.LE gsb0, 0x0 ;  /* 0x00008000000079c5 */ /* 0x000fe40000010000 */
[----:B------:R-:W-:-:S02]  /*39d0*/  F2FP.BF16.F32.PACK_AB R152, R177, R173 ;  /* 0x000000adb198723e */ /* 0x000fc400000010ff */
[----:B------:R-:W-:Y:S02]  /*39e0*/  F2FP.BF16.F32.PACK_AB R153, R175, R171 ;  /* 0x000000abaf99723e */ /* 0x000fe400000010ff */
[C---:B------:R-:W-:Y:S01]  /*39f0*/  F2FP.BF16.F32.PACK_AB R154, R183.reuse, R181 ;  /* 0x000000b5b79a723e */ /* 0x040fe200000010ff */
[----:B------:R-:W-:Y:S01]  /*3a00*/  FADD.FTZ R183, R183, R176 ;  /* 0x000000b0b7b77221 */ /* 0x000fe20000010000 */
[C---:B------:R-:W-:Y:S01]  /*3a10*/  F2FP.BF16.F32.PACK_AB R155, R187.reuse, R179 ;  /* 0x000000b3bb9b723e */ /* 0x040fe200000010ff */
[----:B------:R-:W-:-:S03]  /*3a20*/  FADD.FTZ R187, R187, R174 ;  /* 0x000000aebbbb7221 */ /* 0x000fc60000010000 */
[----:B------:R-:W-:-:S07]  /*3a30*/  WARPGROUP.ARRIVE ;  /* 0x00000000000079c5 */ /* 0x000fce0000000000 */
        /* <DEDUP_REMOVED lines=31> */
[----:B------:R-:W-:-:S04]  /*3c30*/  FADD.FTZ R208, R208, R205 ;  /* 0x000000cdd0d07221 */ /* 0x000fc80000010000 */
[----:B------:R-:W-:-:S08]  /*3c40*/  FADD.FTZ R205, R211, R208 ;  /* 0x000000d0d3cd7221 */ /* 0x000fd00000010000 */
[----:B------:R-:W-:Y:S03]  /*3c50*/  HGMMA.64x256x16.F32.BF16 R24, R152, gdesc[UR8].tnspB, R24, gsb0 ;  /* 0x43e0000898187df0 */ /* 0x000fe60008001818 */
[----:B------:R-:W-:Y:S02]  /*3c60*/  WARPGROUP.DEPBAR.LE gsb0, 0x0 ;  /* 0x00008000000079c5 */ /* 0x000fe40000010000 */
[----:B------:R0:W-:Y:S02]  /*3c70*/  @!P1 SYNCS.ARRIVE.TRANS64.RED.A1T0 RZ, [R3+URZ], RZ ;  /* 0x000000ff03ff99a7 */ /* 0x0001e4000810043f */
[----:B0-----:R-:W-:Y:S01]  /*3c80*/  FADD.FTZ R3, R189, R186 ;  /* 0x000000babd037221 */ /* 0x001fe20000010000 */
[----:B------:R-:W-:Y:S06]  /*3c90*/  @!P2 BRA `(.L_x_10120) ;  /* 0x0000002000c0a947 */ /* 0x000fec0003800000 */
[----:B------:R-:W-:Y:S02]  /*3ca0*/  VIADD R206, R206, 0xfffffffe ;  /* 0xfffffffecece7836 */ /* 0x000fe40000000000 */
[----:B------:R-:W-:Y:S02]  /*3cb0*/  IMAD.MOV.U32 R211, RZ, RZ, R209 ;  /* 0x000000ffffd37224 */ /* 0x000fe400078e00d1 */
[----:B------:R-:W-:-:S07]  /*3cc0*/  IMAD.MOV.U32 R207, RZ, RZ, R0 ;  /* 0x000000ffffcf7224 */ /* 0x000fce00078e0000 */
.L_x_10129:
[----:B------:R-:W-:Y:S01]  /*3cd0*/  UIADD3 UR36, UR36, 0x1, URZ ;  /* 0x0000000124247890 */ /* 0x000fe2000fffe03f */
[C---:B------:R-:W-:Y:S01]  /*3ce0*/  ISETP.GT.AND P2, PT, R206.reuse, RZ, PT ;  /* 0x000000ffce00720c */ /* 0x040fe20003f44270 */
[----:B------:R-:W-:Y:S02]  /*3cf0*/  VIADD R206, R206, 0xffffffff ;  /* 0xffffffffcece7836 */ /* 0x000fe40000000000 */
[----:B------:R-:W-:-:S04]  /*3d00*/  UISETP.NE.AND UP0, UPT, UR36, 0x2, UPT ;  /* 0x000000022400788c */ /* 0x000fc8000bf05270 */
[----:B------:R-:W-:Y:S02]  /*3d10*/  USEL UR4, URZ, 0x1, UP0 ;  /* 0x000000013f047887 */ /* 0x000fe40008000000 */
[----:B------:R-:W-:Y:S02]  /*3d20*/  USEL UR36, UR36, URZ, UP0 ;  /* 0x0000003f24247287 */ /* 0x000fe40008000000 */
[----:B------:R-:W-:Y:S01]  /*3d30*/  ULOP3.LUT UR37, UR37, UR4, URZ, 0x3c, !UPT ;  /* 0x0000000425257292 */ /* 0x000fe2000f8e3c3f */
[----:B------:R-:W-:Y:S11]  /*3d40*/  @!P0 BRA `(.L_x_10121) ;  /* 0x0000000000048947 */ /* 0x000ff60003800000 */
[----:B------:R-:W-:Y:S01]  /*3d50*/  BPT.TRAP 0x1 ;  /* 0x000000040000795c */ /* 0x000fe20000300000 */
.L_x_10121:
        /* <DEDUP_REMOVED lines=9> */
.L_x_10122:
[----:B-1----:R-:W-:Y:S05]  /*3df0*/  @P3 BRA `(.L_x_10123) ;  /* 0x0000000000083947 */ /* 0x002fea0003800000 */
[----:B------:R-:W1:Y:S02]  /*3e00*/  SYNCS.PHASECHK.TRANS64.TRYWAIT P3, [UR4+0x32430], R0 ;  /* 0x03243000ff0075a7 */ /* 0x000e640008060144 */
[----:B-1----:R-:W-:Y:S05]  /*3e10*/  @!P3 BRA `(.L_x_10124) ;  /* 0x000000c80014b947 */ /* 0x002fea0003800000 */
.L_x_10123:
[----:B------:R-:W-:Y:S01]  /*3e20*/  R2UR UR56, R20 ;  /* 0x00000000143872ca */ /* 0x000fe200000e0000 */
[----:B------:R-:W-:Y:S01]  /*3e30*/  UIMAD UR5, UR36, 0x300, UR60 ;  /* 0x00000300240578a4 */ /* 0x000fe2000f8e023c */
[----:B------:R-:W-:Y:S01]  /*3e40*/  R2UR UR57, R21 ;  /* 0x00000000153972ca */ /* 0x000fe200000e0000 */
[----:B-1----:R-:W-:Y:S01]  /*3e50*/  WARPGROUP.ARRIVE ;  /* 0x00000000000079c5 */ /* 0x002fe20000000000 */
[----:B------:R-:W-:-:S04]  /*3e60*/  UMOV UR59, 0x40000040 ;  /* 0x40000040003b7882 */ /* 0x000fc80000000000 */
[----:B------:R-:W-:-:S07]  /*3e70*/  UMOV UR58, UR5 ;  /* 0x00000005003a7c82 */ /* 0x000fce0008000000 */
[----:B------:R-:W-:Y:S01]  /*3e80*/  HGMMA.64x96x16.F32.BF16 R152, gdesc[UR56], RZ, !UPT, gsb0 ;  /* 0x01600000389879f0 */ /* 0x000fe2000c0018ff */
[----:B------:R-:W-:Y:S01]  /*3e90*/  R2UR UR56, R18 ;  /* 0x00000000123872ca */ /* 0x000fe200000e0000 */
[----:B------:R-:W-:Y:S01]  /*3ea0*/  UIADD3 UR58, UR5, 0x2, URZ ;  /* 0x00000002053a7890 */ /* 0x000fe2000fffe03f */
[----:B------:R-:W-:Y:S01]  /*3eb0*/  R2UR UR57, R19 ;  /* 0x00000000133972ca */ /* 0x000fe200000e0000 */
[----:B------:R-:W-:Y:S01]  /*3ec0*/  UMOV UR59, 0x40000040 ;  /* 0x40000040003b7882 */ /* 0x000fe20000000000 */
[----:B------:R-:W-:Y:S02]  /*3ed0*/  WARPGROUP.DEPBAR.LE gsb0, 0x0 ;  /* 0x00008000000079c5 */ /* 0x000fe40000010000 */
[----:B------:R-:W-:-:S09]  /*3ee0*/  WARPGROUP.ARRIVE ;  /* 0x00000000000079c5 */ /* 0x000fd20000000000 */
[----:B------:R-:W-:Y:S01]  /*3ef0*/  HGMMA.64x96x16.F32.BF16 R152, gdesc[UR56], R152, gsb0 ;  /* 0x01600000389879f0 */ /* 0x000fe20008001898 */
        /* <DEDUP_REMOVED lines=13> */
[----:B------:R-:W-:Y:S03]  /*3fd0*/  HGMMA.64x96x16.F32.BF16 R152, gdesc[UR56], R152, gsb0 ;  /* 0x01600000389879f0 */ /* 0x000fe60008001898 */
[----:B------:R-:W-:Y:S02]  /*3fe0*/  WARPGROUP.DEPBAR.LE gsb0, 0x0 ;  /* 0x00008000000079c5 */ /* 0x000fe40000010000 */
[----:B------:R-:W-:Y:S05]  /*3ff0*/  @!P0 BRA `(.L_x_10125) ;  /* 0x0000000000048947 */ /* 0x000fea0003800000 */
[----:B------:R-:W-:Y:S01]  /*4000*/  BPT.TRAP 0x1 ;  /* 0x000000040000795c */ /* 0x000fe20000300000 */
.L_x_10125:
[----:B------:R1:W2:Y:S01]  /*4010*/  SYNCS.PHASECHK.TRANS64.TRYWAIT P3, [UR4+0x32450], R0 ;  /* 0x03245000ff0075a7 */ /* 0x0002a20008060144 */
[----:B------:R-:W-:Y:S05]  /*4020*/  @!P0 BRA `(.L_x_10126) ;  /* 0x0000000000048947 */ /* 0x000fea0003800000 */
[----:B------:R-:W-:Y:S01]  /*4030*/  BPT.TRAP 0x1 ;  /* 0x000000040000795c */ /* 0x000fe20000300000 */
.L_x_10126:
[----:B--2---:R-:W-:Y:S05]  /*4040*/  @P3 BRA `(.L_x_10127) ;  /* 0x0000000000083947 */ /* 0x004fea0003800000 */
[----:B------:R-:W2:Y:S02]  /*4050*/  SYNCS.PHASECHK.TRANS64.TRYWAIT P3, [UR4+0x32450], R0 ;  /* 0x03245000ff0075a7 */ /* 0x000ea40008060144 */
[----:B--2---:R-:W-:Y:S05]  /*4060*/  @!P3 BRA `(.L_x_10128) ;  /* 0x000000c40098b947 */ /* 0x004fea0003800000 */
.L_x_10127:
[----:B------:R-:W-:Y:S01]  /*4070*/  R2UR UR56, R4 ;  /* 0x00000000043872ca */ /* 0x000fe200000e0000 */
[----:B------:R-:W-:Y:S01]  /*4080*/  UIMAD UR5, UR36, 0xc00, UR7 ;  /* 0x00000c00240578a4 */ /* 0x000fe2000f8e0207 */
[----:B------:R-:W-:Y:S01]  /*4090*/  R2UR UR57, R5 ;  /* 0x00000000053972ca */ /* 0x000fe200000e0000 */
[----:B------:R-:W-:Y:S01]  /*40a0*/  WARPGROUP.ARRIVE ;  /* 0x00000000000079c5 */ /* 0x000fe20000000000 */
[----:B------:R-:W-:Y:S01]  /*40b0*/  UMOV UR59, 0x40000040 ;  /* 0x40000040003b7882 */ /* 0x000fe20000000000 */
[----:B------:R-:W-:-:S04]  /*40c0*/  UIADD3 UR10, UR5, 0x300, URZ ;  /* 0x00000300050a7890 */ /* 0x000fc8000fffe03f */
[----:B------:R-:W3:Y:S01]  /*40d0*/  S2R R216, SR_TID.X ;  /* 0x0000000000d87919 */ /* 0x000ee20000002100 */
[----:B------:R-:W-:Y:S01]  /*40e0*/  UMOV UR11, 0x40000040 ;  /* 0x40000040000b7882 */ /* 0x000fe20000000000 */
[----:B------:R-:W-:Y:S01]  /*40f0*/  UMOV UR58, UR5 ;  /* 0x00000005003a7c82 */ /* 0x000fe20008000000 */
[----:B------:R-:W-:Y:S01]  /*4100*/  UIADD3 UR14, UR5, 0x302, URZ ;  /* 0x00000302050e7890 */ /* 0x000fe2000fffe03f */
[----:B------:R-:W-:Y:S01]  /*4110*/  UMOV UR15, 0x40000040 ;  /* 0x40000040000f7882 */ /* 0x000fe20000000000 */
[----:B------:R-:W-:Y:S01]  /*4120*/  UIADD3 UR18, UR5, 0x304, URZ ;  /* 0x0000030405127890 */ /* 0x000fe2000fffe03f */
[----:B------:R-:W-:Y:S01]  /*4130*/  UMOV UR19, 0x40000040 ;  /* 0x4000004000137882 */ /* 0x000fe20000000000 */
[----:B------:R-:W-:Y:S01]  /*4140*/  HGMMA.64x96x16.F32.BF16 R152, gdesc[UR56], R152, gsb0 ;  /* 0x01600000389879f0 */ /* 0x000fe20008001898 */
[----:B------:R-:W-:Y:S01]  /*4150*/  R2UR UR56, R6 ;  /* 0x00000000063872ca */ /* 0x000fe200000e0000 */
[----:B------:R-:W-:Y:S01]  /*4160*/  UIADD3 UR58, UR5, 0x2, URZ ;  /* 0x00000002053a7890 */ /* 0x000fe2000fffe03f */
[----:B------:R-:W-:Y:S01]  /*4170*/  R2UR UR57, R7 ;  /* 0x00000000073972ca */ /* 0x000fe200000e0000 */
[----:B------:R-:W-:Y:S01]  /*4180*/  UMOV UR59, 0x40000040 ;  /* 0x40000040003b7882 */ /* 0x000fe20000000000 */
[----:B------:R-:W-:Y:S01]  /*4190*/  UIADD3 UR22, UR5, 0x306, URZ ;  /* 0x0000030605167890 */ /* 0x000fe2000fffe03f */
        /* <DEDUP_REMOVED lines=12> */
[----:B---3--:R-:W-:Y:S01]  /*4260*/  SHF.R.U32.HI R232, RZ, 0x7, R216 ;  /* 0x00000007ffe87819 */ /* 0x008fe200000116d8 */
[----:B------:R-:W-:Y:S01]  /*4270*/  UMOV UR51, 0x40000040 ;  /* 0x4000004000337882 */ /* 0x000fe20000000000 */
[----:B------:R-:W-:Y:S01]  /*4280*/  UIADD3 UR54, UR5, 0x904, URZ ;  /* 0x0000090405367890 */ /* 0x000fe2000fffe03f */
[----:B------:R-:W-:Y:S01]  /*4290*/  UMOV UR55, 0x40000040 ;  /* 0x4000004000377882 */ /* 0x000fe20000000000 */
[----:B------:R-:W-:-:S02]  /*42a0*/  WARPGROUP.DEPBAR.LE gsb0, 0x0 ;  /* 0x00008000000079c5 */ /* 0x000fc40000010000 */
[----:B------:R-:W-:-:S06]  /*42b0*/  WARPGROUP.ARRIVE ;  /* 0x00000000000079c5 */ /* 0x000fcc0000000000 */
        /* <DEDUP_REMOVED lines=19> */
[----:B------:R-:W-:Y:S01]  /*43f0*/  ULDC UR5, c[0x0][0xa80] ;  /* 0x0002a00000057ab9 */ /* 0x000fe20000000800 */
[----:B------:R-:W-:Y:S02]  /*4400*/  WARPGROUP.DEPBAR.LE gsb0, 0x0 ;  /* 0x00008000000079c5 */ /* 0x000fe40000010000 */
[----:B------:R-:W-:-:S06]  /*4410*/  WARPGROUP.ARRIVE ;  /* 0x00000000000079c5 */ /* 0x000fcc0000000000 */
[----:B------:R-:W-:Y:S01]  /*4420*/  HGMMA.64x96x16.F32.BF16 R152, gdesc[UR8], R152, gsb0 ;  /* 0x01600000089879f0 */ /* 0x000fe20008001898 */
[----:B------:R-:W-:Y:S02]  /*4430*/  UMOV UR11, 0x40000040 ;  /* 0x40000040000b7882 */ /* 0x000fe40000000000 */
        /* <DEDUP_REMOVED lines=104> */
[----:B-1----:R-:W-:Y:S01]  /*4ac0*/  FMNMX.FTZ R209, R209, R214, !PT ;  /* 0x000000d6d1d17209 */ /* 0x002fe20007810000 */
[----:B------:R-:W-:Y:S01]  /*4ad0*/  IMAD.U32 R214, RZ, RZ, UR4 ;  /* 0x00000004ffd67e24 */ /* 0x000fe2000f8e00ff */
[----:B------:R-:W0:Y:S01]  /*4ae0*/  MUFU.EX2 R207, R207 ;  /* 0x000000cf00cf7308 */ /* 0x000e220000000800 */
[----:B------:R-:W-:Y:S01]  /*4af0*/  UIMAD UR4, UR36, 0xc00, UR6 ;  /* 0x00000c00240478a4 */ /* 0x000fe2000f8e0206 */
[--C-:B------:R-:W-:Y:S01]  /*4b00*/  FFMA.FTZ R173, R173, UR5, -R212.reuse ;  /* 0x00000005adad7c23 */ /* 0x100fe200080108d4 */
[C---:B------:R-:W-:Y:S01]  /*4b10*/  FADD.FTZ R152, -R209.reuse, R211 ;  /* 0x000000d3d1987221 */ /* 0x040fe20000010100 */
[----:B------:R-:W-:Y:S01]  /*4b20*/  FMUL.FTZ R217, R209, UR5 ;  /* 0x00000005d1d97c20 */ /* 0x000fe20008410000 */
[--C-:B------:R-:W-:Y:S01]  /*4b30*/  FFMA.FTZ R176, R176, UR5, -R212.reuse ;  /* 0x00000005b0b07c23 */ /* 0x100fe200080108d4 */
[----:B------:R-:W-:Y:S01]  /*4b40*/  FFMA.FTZ R177, R177, UR5, -R212 ;  /* 0x00000005b1b17c23 */ /* 0x000fe200080108d4 */
[----:B------:R-:W-:Y:S01]  /*4b50*/  FMUL.FTZ R157, R152, UR5 ;  /* 0x00000005989d7c20 */ /* 0x000fe20008410000 */
[----:B------:R-:W-:-:S02]  /*4b60*/  @!P1 VIADD R152, R214, 0x32440 ;  /* 0x00032440d6989836 */ /* 0x000fc40000000000 */
[--C-:B------:R-:W-:Y:S01]  /*4b70*/  FFMA.FTZ R216, R158, UR5, -R217.reuse ;  /* 0x000000059ed87c23 */ /* 0x100fe200080108d9 */
[----:B------:R-:W-:Y:S01]  /*4b80*/  IADD3 R158, -R232, 0xb, RZ ;  /* 0x0000000be89e7810 */ /* 0x000fe20007ffe1ff */
[----:B------:R1:W-:Y:S01]  /*4b90*/  MUFU.EX2 R211, R153 ;  /* 0x0000009900d37308 */ /* 0x0003e20000000800 */
[--C-:B------:R-:W-:Y:S01]  /*4ba0*/  FFMA.FTZ R213, R154, UR5, -R217.reuse ;  /* 0x000000059ad57c23 */ /* 0x100fe200080108d9 */
[----:B------:R-:W-:Y:S01]  /*4bb0*/  @!P1 PRMT R152, RZ, 0x654, R152 ;  /* 0x00000654ff989816 */ /* 0x000fe20000000098 */
[--C-:B------:R-:W-:Y:S01]  /*4bc0*/  FFMA.FTZ R215, R155, UR5, -R217.reuse ;  /* 0x000000059bd77c23 */ /* 0x100fe200080108d9 */
[--C-:B------:R-:W-:Y:S01]  /*4bd0*/  FFMA.FTZ R159, R159, UR5, -R217.reuse ;  /* 0x000000059f9f7c23 */ /* 0x100fe200080108d9 */
[----:B------:R2:W-:Y:S06]  /*4be0*/  BAR.ARV R158, 0x100 ;  /* 0x0004009e0000751d */ /* 0x0005ec0000002000 */
[----:B-1----:R-:W-:Y:S01]  /*4bf0*/  VIADD R153, R232, 0x8 ;  /* 0x00000008e8997836 */ /* 0x002fe20000000000 */
[----:B------:R1:W-:Y:S01]  /*4c00*/  @!P1 SYNCS.ARRIVE.TRANS64.RED.A1T0 RZ, [R152+URZ], RZ ;  /* 0x000000ff98ff99a7 */ /* 0x0003e2000810043f */
[----:B------:R-:W3:Y:S01]  /*4c10*/  MUFU.EX2 R157, R157 ;  /* 0x0000009d009d7308 */ /* 0x000ee20000000800 */
[-C--:B0-----:R-:W-:Y:S01]  /*4c20*/  FMUL.FTZ R24, R24, R207.reuse ;  /* 0x000000cf18187220 */ /* 0x081fe20000410000 */
        /* <DEDUP_REMOVED lines=134> */
[----:B-1----:R-:W-:Y:S01]  /*5490*/  F2FP.BF16.F32.PACK_AB R152, R210, R208 ;  /* 0x000000d0d298723e */ /* 0x002fe200000010ff */
[----:B------:R-:W-:Y:S01]  /*54a0*/  UMOV UR10, UR4 ;  /* 0x00000004000a7c82 */ /* 0x000fe20008000000 */
[----:B0-----:R-:W-:Y:S01]  /*54b0*/  F2FP.BF16.F32.PACK_AB R154, R211, R156 ;  /* 0x0000009cd39a723e */ /* 0x001fe200000010ff */
[--C-:B------:R-:W-:Y:S01]  /*54c0*/  FFMA.FTZ R162, R162, UR5, -R217.reuse ;  /* 0x00000005a2a27c23 */ /* 0x100fe200080108d9 */
[----:B----4-:R-:W-:Y:S01]  /*54d0*/  F2FP.BF16.F32.PACK_AB R153, R215, R213 ;  /* 0x000000d5d799723e */ /* 0x010fe200000010ff */
[--C-:B------:R-:W-:Y:S01]  /*54e0*/  FFMA.FTZ R163, R163, UR5, -R217.reuse ;  /* 0x00000005a3a37c23 */ /* 0x100fe200080108d9 */
[----:B-----5:R-:W-:Y:S01]  /*54f0*/  F2FP.BF16.F32.PACK_AB R155, R159, R216 ;  /* 0x000000d89f9b723e */ /* 0x020fe200000010ff */
[--C-:B------:R-:W-:Y:S01]  /*5500*/  FFMA.FTZ R166, R166, UR5, -R217.reuse ;  /* 0x00000005a6a67c23 */ /* 0x100fe200080108d9 */
[--C-:B------:R-:W-:Y:S01]  /*5510*/  FFMA.FTZ R167, R167, UR5, -R217.reuse ;  /* 0x00000005a7a77c23 */ /* 0x100fe200080108d9 */
[----:B------:R-:W-:Y:S01]  /*5520*/  MUFU.EX2 R160, R160 ;  /* 0x000000a000a07308 */ /* 0x000fe20000000800 */
        /* <DEDUP_REMOVED lines=25> */
[--C-:B------:R-:W-:Y:S01]  /*56c0*/  FFMA.FTZ R192, R192, UR5, -R212.reuse ;  /* 0x00000005c0c07c23 */ /* 0x100fe200080108d4 */
[--C-:B------:R-:W-:Y:S01]  /*56d0*/  FFMA.FTZ R193, R193, UR5, -R212.reuse ;  /* 0x00000005c1c17c23 */ /* 0x100fe200080108d4 */
[--C-:B------:R-:W-:Y:S01]  /*56e0*/  FFMA.FTZ R196, R196, UR5, -R212.reuse ;  /* 0x00000005c4c47c23 */ /* 0x100fe200080108d4 */
[----:B------:R-:W-:Y:S01]  /*56f0*/  FFMA.FTZ R197, R197, UR5, -R212 ;  /* 0x00000005c5c57c23 */ /* 0x000fe200080108d4 */
[--C-:B------:R-:W-:Y:S01]  /*5700*/  FFMA.FTZ R194, R194, UR5, -R217.reuse ;  /* 0x00000005c2c27c23 */ /* 0x100fe200080108d9 */
[--C-:B------:R-:W-:Y:S01]  /*5710*/  FFMA.FTZ R195, R195, UR5, -R217.reuse ;  /* 0x00000005c3c37c23 */ /* 0x100fe200080108d9 */
[----:B------:R-:W-:Y:S01]  /*5720*/  MUFU.EX2 R162, R162 ;  /* 0x000000a200a27308 */ /* 0x000fe20000000800 */
[--C-:B------:R-:W-:Y:S01]  /*5730*/  FFMA.FTZ R198, R198, UR5, -R217.reuse ;  /* 0x00000005c6c67c23 */ /* 0x100fe200080108d9 */
[----:B------:R-:W-:Y:S01]  /*5740*/  FFMA.FTZ R199, R199, UR5, -R217 ;  /* 0x00000005c7c77c23 */ /* 0x000fe200080108d9 */
[----:B------:R-:W-:Y:S01]  /*5750*/  FFMA.FTZ R3, R207, R3, R208 ;  /* 0x00000003cf037223 */ /* 0x000fe200000100d0 */
[----:B------:R-:W-:-:S02]  /*5760*/  @!P1 VIADD R214, R214, 0x32460 ;  /* 0x00032460d6d69836 */ /* 0x000fc40000000000 */
[----:B------:R-:W-:Y:S02]  /*5770*/  IMAD.MOV.U32 R207, RZ, RZ, R0 ;  /* 0x000000ffffcf7224 */ /* 0x000fe400078e0000 */
[----:B------:R-:W-:Y:S01]  /*5780*/  FADD.FTZ R3, R210, R3 ;  /* 0x00000003d2037221 */ /* 0x000fe20000010000 */
[----:B------:R-:W3:Y:S01]  /*5790*/  MUFU.EX2 R163, R163 ;  /* 0x000000a300a37308 */ /* 0x000ee20000000800 */
[----:B------:R-:W-:Y:S02]  /*57a0*/  @!P1 PRMT R214, RZ, 0x654, R214 ;  /* 0x00000654ffd69816 */ /* 0x000fe400000000d6 */
[----:B------:R-:W-:-:S04]  /*57b0*/  FADD.FTZ R156, R156, R3 ;  /* 0x000000039c9c7221 */ /* 0x000fc80000010000 */
[----:B------:R-:W-:Y:S01]  /*57c0*/  FADD.FTZ R211, R211, R156 ;  /* 0x0000009cd3d37221 */ /* 0x000fe20000010000 */
[----:B------:R-:W-:Y:S08]  /*57d0*/  MUFU.EX2 R166, R166 ;  /* 0x000000a600a67308 */ /* 0x000ff00000000800 */
[----:B------:R-:W4:Y:S08]  /*57e0*/  MUFU.EX2 R167, R167 ;  /* 0x000000a700a77308 */ /* 0x000f300000000800 */
[----:B------:R-:W-:Y:S08]  /*57f0*/  MUFU.EX2 R168, R168 ;  /* 0x000000a800a87308 */ /* 0x000ff00000000800 */
[----:B------:R-:W5:Y:S08]  /*5800*/  MUFU.EX2 R169, R169 ;  /* 0x000000a900a97308 */ /* 0x000f700000000800 */
[----:B------:R-:W-:Y:S08]  /*5810*/  MUFU.EX2 R172, R172 ;  /* 0x000000ac00ac7308 */ /* 0x000ff00000000800 */
[----:B------:R-:W2:Y:S08]  /*5820*/  MUFU.EX2 R173, R173 ;  /* 0x000000ad00ad7308 */ /* 0x000eb00000000800 */
        /* <DEDUP_REMOVED lines=22> */
[----:B------:R-:W-:Y:S01]  /*5990*/  MUFU.EX2 R196, R196 ;  /* 0x000000c400c47308 */ /* 0x000fe20000000800 */
[----:B------:R-:W-:-:S02]  /*59a0*/  WARPGROUP.DEPBAR.LE gsb0, 0x0 ;  /* 0x00008000000079c5 */ /* 0x000fc40000010000 */
[----:B0-----:R-:W-:-:S05]  /*59b0*/  F2FP.BF16.F32.PACK_AB R152, R161, R160 ;  /* 0x000000a0a198723e */ /* 0x001fca00000010ff */
[----:B------:R-:W0:Y:S01]  /*59c0*/  MUFU.EX2 R197, R197 ;  /* 0x000000c500c57308 */ /* 0x000e220000000800 */
[----:B-1----:R-:W-:Y:S01]  /*59d0*/  F2FP.BF16.F32.PACK_AB R154, R165, R164 ;  /* 0x000000a4a59a723e */ /* 0x002fe200000010ff */
[----:B------:R-:W-:Y:S01]  /*59e0*/  FADD.FTZ R160, R160, R211 ;  /* 0x000000d3a0a07221 */ /* 0x000fe20000010000 */
[----:B---3--:R-:W-:Y:S01]  /*59f0*/  F2FP.BF16.F32.PACK_AB R153, R163, R162 ;  /* 0x000000a2a399723e */ /* 0x008fe200000010ff */
[----:B------:R-:W-:Y:S01]  /*5a00*/  IMAD.MOV.U32 R211, RZ, RZ, R209 ;  /* 0x000000ffffd37224 */ /* 0x000fe200078e00d1 */
[----:B----4-:R-:W-:Y:S01]  /*5a10*/  F2FP.BF16.F32.PACK_AB R155, R167, R166 ;  /* 0x000000a6a79b723e */ /* 0x010fe200000010ff */
[----:B------:R-:W-:Y:S02]  /*5a20*/  FADD.FTZ R161, R161, R160 ;  /* 0x000000a0a1a17221 */ /* 0x000fe40000010000 */
[----:B------:R-:W-:Y:S01]  /*5a30*/  MUFU.EX2 R194, R194 ;  /* 0x000000c200c27308 */ /* 0x000fe20000000800 */
[----:B------:R-:W-:Y:S01]  /*5a40*/  WARPGROUP.ARRIVE ;  /* 0x00000000000079c5 */ /* 0x000fe20000000000 */
[----:B------:R-:W-:-:S04]  /*5a50*/  FADD.FTZ R164, R164, R161 ;  /* 0x000000a1a4a47221 */ /* 0x000fc80000010000 */
[----:B------:R-:W-:Y:S01]  /*5a60*/  FADD.FTZ R165, R165, R164 ;  /* 0x000000a4a5a57221 */ /* 0x000fe20000010000 */
[----:B------:R-:W-:Y:S01]  /*5a70*/  HGMMA.64x256x16.F32.BF16 R24, R152, gdesc[UR8].tnspB, R24, gsb0 ;  /* 0x43e0000898187df0 */ /* 0x000fe20008001818 */
[----:B------:R-:W-:Y:S01]  /*5a80*/  UIADD3 UR10, UR4, 0x100, URZ ;  /* 0x00000100040a7890 */ /* 0x000fe2000fffe03f */
[----:B------:R-:W1:Y:S01]  /*5a90*/  MUFU.EX2 R195, R195 ;  /* 0x000000c300c37308 */ /* 0x000e620000000800 */
[----:B------:R-:W-:-:S07]  /*5aa0*/  UMOV UR11, 0x40000040 ;  /* 0x40000040000b7882 */ /* 0x000fce0000000000 */
[----:B------:R-:W-:Y:S08]  /*5ab0*/  MUFU.EX2 R198, R198 ;  /* 0x000000c600c67308 */ /* 0x000ff00000000800 */
[----:B------:R-:W3:Y:S01]  /*5ac0*/  MUFU.EX2 R199, R199 ;  /* 0x000000c700c77308 */ /* 0x000ee20000000800 */
[----:B------:R-:W-:Y:S02]  /*5ad0*/  WARPGROUP.DEPBAR.LE gsb0, 0x0 ;  /* 0x00008000000079c5 */ /* 0x000fe40000010000 */
[----:B-----5:R-:W-:Y:S01]  /*5ae0*/  F2FP.BF16.F32.PACK_AB R152, R169, R168 ;  /* 0x000000a8a998723e */ /* 0x020fe200000010ff */
[----:B------:R-:W-:Y:S01]  /*5af0*/  FADD.FTZ R168, R168, R165 ;  /* 0x000000a5a8a87221 */ /* 0x000fe20000010000 */
[----:B--2---:R-:W-:-:S02]  /*5b00*/  F2FP.BF16.F32.PACK_AB R154, R173, R172 ;  /* 0x000000acad9a723e */ /* 0x004fc400000010ff */
[----:B------:R-:W-:Y:S01]  /*5b10*/  F2FP.BF16.F32.PACK_AB R153, R171, R170 ;  /* 0x000000aaab99723e */ /* 0x000fe200000010ff */
[----:B------:R-:W-:Y:S01]  /*5b20*/  FADD.FTZ R169, R169, R168 ;  /* 0x000000a8a9a97221 */ /* 0x000fe20000010000 */
[----:B------:R-:W-:-:S03]  /*5b30*/  F2FP.BF16.F32.PACK_AB R155, R175, R174 ;  /* 0x000000aeaf9b723e */ /* 0x000fc600000010ff */
[----:B------:R-:W-:Y:S01]  /*5b40*/  FADD.FTZ R172, R172, R169 ;  /* 0x000000a9acac7221 */ /* 0x000fe20000010000 */
[----:B------:R-:W-:-:S03]  /*5b50*/  WARPGROUP.ARRIVE ;  /* 0x00000000000079c5 */ /* 0x000fc60000000000 */
[----:B------:R-:W-:-:S03]  /*5b60*/  FADD.FTZ R173, R173, R172 ;  /* 0x000000acadad7221 */ /* 0x000fc60000010000 */
[----:B------:R-:W-:Y:S01]  /*5b70*/  HGMMA.64x256x16.F32.BF16 R24, R152, gdesc[UR8].tnspB, R24, gsb0 ;  /* 0x43e0000898187df0 */ /* 0x000fe20008001818 */
[----:B------:R-:W-:Y:S01]  /*5b80*/  UIADD3 UR10, UR4, 0x180, URZ ;  /* 0x00000180040a7890 */ /* 0x000fe2000fffe03f */
[----:B------:R-:W-:Y:S01]  /*5b90*/  UMOV UR11, 0x40000040 ;  /* 0x40000040000b7882 */ /* 0x000fe20000000000 */
[----:B------:R-:W-:Y:S02]  /*5ba0*/  WARPGROUP.DEPBAR.LE gsb0, 0x0 ;  /* 0x00008000000079c5 */ /* 0x000fe40000010000 */
[----:B------:R-:W-:Y:S01]  /*5bb0*/  F2FP.BF16.F32.PACK_AB R152, R177, R176 ;  /* 0x000000b0b198723e */ /* 0x000fe200000010ff */
[----:B------:R-:W-:Y:S01]  /*5bc0*/  FADD.FTZ R176, R176, R173 ;  /* 0x000000adb0b07221 */ /* 0x000fe20000010000 */
[----:B------:R-:W-:Y:S02]  /*5bd0*/  F2FP.BF16.F32.PACK_AB R154, R181, R180 ;  /* 0x000000b4b59a723e */ /* 0x000fe400000010ff */
[----:B------:R-:W-:Y:S01]  /*5be0*/  F2FP.BF16.F32.PACK_AB R153, R179, R178 ;  /* 0x000000b2b399723e */ /* 0x000fe200000010ff */
[----:B------:R-:W-:Y:S01]  /*5bf0*/  FADD.FTZ R177, R177, R176 ;  /* 0x000000b0b1b17221 */ /* 0x000fe20000010000 */
[----:B------:R-:W-:-:S03]  /*5c00*/  F2FP.BF16.F32.PACK_AB R155, R183, R182 ;  /* 0x000000b6b79b723e */ /* 0x000fc600000010ff */
[----:B------:R-:W-:Y:S01]  /*5c10*/  FADD.FTZ R180, R180, R177 ;  /* 0x000000b1b4b47221 */ /* 0x000fe20000010000 */
[----:B------:R-:W-:-:S03]  /*5c20*/  WARPGROUP.ARRIVE ;  /* 0x00000000000079c5 */ /* 0x000fc60000000000 */
[----:B------:R-:W-:-:S10]  /*5c30*/  FADD.FTZ R181, R181, R180 ;  /* 0x000000b4b5b57221 */ /* 0x000fd40000010000 */
        /* <DEDUP_REMOVED lines=19> */
[----:B0-----:R-:W-:Y:S02]  /*5d70*/  F2FP.BF16.F32.PACK_AB R154, R197, R196 ;  /* 0x000000c4c59a723e */ /* 0x001fe400000010ff */
[----:B-1----:R-:W-:Y:S01]  /*5d80*/  F2FP.BF16.F32.PACK_AB R153, R195, R194 ;  /* 0x000000c2c399723e */ /* 0x002fe200000010ff */
[----:B------:R-:W-:Y:S01]  /*5d90*/  FADD.FTZ R193, R193, R192 ;  /* 0x000000c0c1c17221 */ /* 0x000fe20000010000 */
[----:B---3--:R-:W-:-:S03]  /*5da0*/  F2FP.BF16.F32.PACK_AB R155, R199, R198 ;  /* 0x000000c6c79b723e */ /* 0x008fc600000010ff */
[----:B------:R-:W-:Y:S01]  /*5db0*/  FADD.FTZ R196, R196, R193 ;  /* 0x000000c1c4c47221 */ /* 0x000fe20000010000 */
[----:B------:R-:W-:-:S03]  /*5dc0*/  WARPGROUP.ARRIVE ;  /* 0x00000000000079c5 */ /* 0x000fc60000000000 */
[----:B------:R-:W-:-:S10]  /*5dd0*/  FADD.FTZ R3, R197, R196 ;  /* 0x000000c4c5037221 */ /* 0x000fd40000010000 */
[----:B------:R-:W-:Y:S03]  /*5de0*/  HGMMA.64x256x16.F32.BF16 R24, R152, gdesc[UR8].tnspB, R24, gsb0 ;  /* 0x43e0000898187df0 */ /* 0x000fe60008001818 */
[----:B------:R-:W-:Y:S02]  /*5df0*/  WARPGROUP.DEPBAR.LE gsb0, 0x0 ;  /* 0x00008000000079c5 */ /* 0x000fe40000010000 */
[----:B------:R-:W-:Y:S01]  /*5e00*/  FFMA.FTZ R152, R157, R205, R213 ;  /* 0x000000cd9d987223 */ /* 0x000fe200000100d5 */
[----:B------:R0:W-:Y:S03]  /*5e10*/  @!P1 SYNCS.ARRIVE.TRANS64.RED.A1T0 RZ, [R214+URZ], RZ ;  /* 0x000000ffd6ff99a7 */ /* 0x0001e6000810043f */
        /* <DEDUP_REMOVED lines=23> */
[----:B0-----:R-:W-:Y:S06]  /*5f90*/  @P2 BRA `(.L_x_10129) ;  /* 0xffffffdc004c2947 */ /* 0x001fec000383ffff */
.L_x_10120:
[----:B------:R-:W0:Y:S01]  /*5fa0*/  SHFL.BFLY PT, R4, R3, 0x2, 0x1f ;  /* 0x0c401f0003047f89 */ /* 0x000e2200000e0000 */
[----:B------:R-:W-:Y:S01]  /*5fb0*/  IMAD.MOV.U32 R7, RZ, RZ, RZ ;  /* 0x000000ffff077224 */ /* 0x000fe200078e00ff */
[----:B------:R-:W-:Y:S01]  /*5fc0*/  R2UR UR4, R219 ;  /* 0x00000000db0472ca */ /* 0x000fe200000e0000 */
[----:B------:R-:W-:Y:S01]  /*5fd0*/  UIADD3 UR36, UR36, 0x1, URZ ;  /* 0x0000000124247890 */ /* 0x000fe2000fffe03f */
[----:B------:R-:W1:Y:S01]  /*5fe0*/  SHFL.BFLY PT, R6, R205, 0x2, 0x1f ;  /* 0x0c401f00cd067f89 */ /* 0x000e6200000e0000 */
[----:B------:R-:W-:Y:S01]  /*5ff0*/  IMAD.MOV.U32 R9, RZ, RZ, -0x800000 ;  /* 0xff800000ff097424 */ /* 0x000fe200078e00ff */
[----:B------:R2:W-:Y:S06]  /*6000*/  BAR.ARV R158, 0x100 ;  /* 0x0004009e0000751d */ /* 0x0005ec0000002000 */
[----:B------:R-:W-:Y:S01]  /*6010*/  UISETP.NE.AND UP0, UPT, UR36, 0x2, UPT ;  /* 0x000000022400788c */ /* 0x000fe2000bf05270 */
[----:B------:R-:W-:Y:S01]  /*6020*/  IMAD.MOV.U32 R8, RZ, RZ, -0x800000 ;  /* 0xff800000ff087424 */ /* 0x000fe200078e00ff */
[----:B------:R-:W-:Y:S06]  /*6030*/  BAR.ARV 0x8, 0x180 ;  /* 0x0206000000007b1d */ /* 0x000fec0000002000 */
[----:B------:R-:W-:Y:S01]  /*6040*/  UIADD3 UR4, UR4, 0x1, URZ ;  /* 0x0000000104047890 */ /* 0x000fe2000fffe03f */
[----:B------:R-:W-:Y:S01]  /*6050*/  PLOP3.LUT P0, PT, PT, PT, PT, 0x8, 0x0 ;  /* 0x000000000000781c */ /* 0x000fe20003f0e170 */
[----:B0-----:R-:W-:Y:S01]  /*6060*/  FADD.FTZ R4, R4, R3 ;  /* 0x0000000304047221 */ /* 0x001fe20000010000 */
[----:B------:R-:W-:Y:S01]  /*6070*/  IMAD.MOV.U32 R3, RZ, RZ, RZ ;  /* 0x000000ffff037224 */ /* 0x000fe200078e00ff */
[----:B------:R-:W-:Y:S01]  /*6080*/  USEL UR36, UR36, URZ, UP0 ;  /* 0x0000003f24247287 */ /* 0x000fe20008000000 */
[----:B-1----:R-:W-:-:S02]  /*6090*/  FADD.FTZ R6, R6, R205 ;  /* 0x000000cd06067221 */ /* 0x002fc40000010000 */
[----:B------:R-:W0:Y:S01]  /*60a0*/  SHFL.BFLY PT, R5, R4, 0x1, 0x1f ;  /* 0x0c201f0004057f89 */ /* 0x000e2200000e0000 */
[----:B------:R-:W-:Y:S01]  /*60b0*/  IMAD.U32 R219, RZ, RZ, UR4 ;  /* 0x00000004ffdb7e24 */ /* 0x000fe2000f8e00ff */
[----:B------:R-:W-:-:S04]  /*60c0*/  USEL UR4, URZ, 0x1, UP0 ;  /* 0x000000013f047887 */ /* 0x000fc80008000000 */
[----:B------:R-:W-:Y:S01]  /*60d0*/  ULOP3.LUT UR37, UR37, UR4, URZ, 0x3c, !UPT ;  /* 0x0000000425257292 */ /* 0x000fe2000f8e3c3f */
[----:B0-----:R-:W-:Y:S02]  /*60e0*/  FADD.FTZ R10, R4, R5 ;  /* 0x00000005040a7221 */ /* 0x001fe40000010000 */
[----:B------:R-:W0:Y:S03]  /*60f0*/  SHFL.BFLY PT, R5, R6, 0x1, 0x1f ;  /* 0x0c201f0006057f89 */ /* 0x000e2600000e0000 */
[----:B------:R-:W-:-:S13]  /*6100*/  FSETP.NE.FTZ.AND P1, PT, R10, RZ, PT ;  /* 0x000000ff0a00720b */ /* 0x000fda0003f35000 */
[----:B------:R-:W1:Y:S01]  /*6110*/  @P1 MUFU.RCP R7, R10 ;  /* 0x0000000a00071308 */ /* 0x000e620000001000 */
[----:B0-----:R-:W-:-:S07]  /*6120*/  FADD.FTZ R11, R6, R5 ;  /* 0x00000005060b7221 */ /* 0x001fce0000010000 */
[----:B------:R-:W0:Y:S01]  /*6130*/  @P1 MUFU.LG2 R4, R10 ;  /* 0x0000000a00041308 */ /* 0x000e220000000c00 */
[----:B------:R-:W-:Y:S01]  /*6140*/  IMAD.U32 R5, RZ, RZ, UR5 ;  /* 0x00000005ff057e24 */ /* 0x000fe2000f8e00ff */
[----:B------:R-:W-:-:S03]  /*6150*/  FSETP.NE.FTZ.AND P2, PT, R11, RZ, PT ;  /* 0x000000ff0b00720b */ /* 0x000fc60003f55000 */
[----:B------:R-:W-:Y:S01]  /*6160*/  @P1 FMUL.FTZ R5, R5, 0.69314718246459960938 ;  /* 0x3f31721805051820 */ /* 0x000fe20000410000 */
        /* <DEDUP_REMOVED lines=17> */
[----:B------:R-:W3:Y:S01]  /*6280*/  @P2 MUFU.RCP R3, R11 ;  /* 0x0000000b00032308 */ /* 0x000ee20000001000 */
        /* <DEDUP_REMOVED lines=48> */
[----:B------:R-:W-:-:S02]  /*6590*/  IMAD.U32 R7, RZ, RZ, UR5 ;  /* 0x00000005ff077e24 */ /* 0x000fc4000f8e00ff */
[----:B0-----:R-:W-:Y:S01]  /*65a0*/  @P1 FMUL.FTZ R4, R4, 0.69314718246459960938 ;  /* 0x3f31721804041820 */ /* 0x001fe20000410000 */
[----:B-1----:R-:W-:Y:S01]  /*65b0*/  @P2 FMUL.FTZ R6, R6, 0.69314718246459960938 ;  /* 0x3f31721806062820 */ /* 0x002fe20000410000 */
[-C--:B---3--:R-:W-:Y:S01]  /*65c0*/  FMUL.FTZ R10, R83, R3.reuse ;  /* 0x00000003530a7220 */ /* 0x088fe20000410000 */
[----:B------:R-:W-:Y:S01]  /*65d0*/  @P2 FMUL.FTZ R7, R7, 0.69314718246459960938 ;  /* 0x3f31721807072820 */ /* 0x000fe20000410000 */
        /* <DEDUP_REMOVED lines=65> */
.L_x_10108:
[----:B0-----:R-:W0:Y:S01]  /*69f0*/  S2R R5, SR_CgaCtaId ;  /* 0x0000000000057919 */ /* 0x001e220000008800 */
        /* <DEDUP_REMOVED lines=59> */
[----:B------:R-:W-:Y:S02]  /*6db0*/  LOP3.LUT R30, R177, 0x380, RZ, 0xc0, !PT ;  /* 0x00000380b11e7812 */ /* 0x000fe400078ec0ff */
[----:B------:R-:W-:Y:S02]  /*6dc0*/  IADD3 R187, P0, R106, 0x8020, RZ ;  /* 0x000080206abb7810 */ /* 0x000fe40007f1e0ff */
[----:B------:R-:W-:Y:S02]  /*6dd0*/  SHF.R.U64 R16, R16, 0x3, RZ ;  /* 0x0000000310107819 */ /* 0x000fe400000012ff */
[----:B------:R-:W-:Y:S01]  /*6de0*/  LOP3.LUT R38, R179, 0x380, RZ, 0xc0, !PT ;  /* 0x00000380b3267812 */ /* 0x000fe200078ec0ff */
[----:B------:R-:W-:Y:S01]  /*6df0*/  IMAD.X R71, RZ, RZ, R107, P0 ;  /* 0x000000ffff477224 */ /* 0x000fe200000e066b */
[----:B------:R-:W-:-:S02]  /*6e00*/  IADD3 R189, P4, R106, 0x8040, RZ ;  /* 0x000080406abd7810 */ /* 0x000fc40007f9e0ff */
[----:B------:R-:W-:Y:S02]  /*6e10*/  SHF.R.U64 R18, R18, 0x3, RZ ;  /* 0x0000000312127819 */ /* 0x000fe400000012ff */
[----:B------:R-:W-:Y:S01]  /*6e20*/  LOP3.LUT R46, R181, 0x380, RZ, 0xc0, !PT ;  /* 0x00000380b52e7812 */ /* 0x000fe200078ec0ff */
[--C-:B------:R-:W-:Y:S01]  /*6e30*/  IMAD.X R79, RZ, RZ, R107.reuse, P4 ;  /* 0x000000ffff4f7224 */ /* 0x100fe200020e066b */
[C---:B------:R-:W-:Y:S02]  /*6e40*/  IADD3 R191, P3, R106.reuse, 0x8060, RZ ;  /* 0x000080606abf7810 */ /* 0x040fe40007f7e0ff */
[C---:B------:R-:W-:Y:S02]  /*6e50*/  IADD3 R193, P6, R106.reuse, 0xc000, RZ ;  /* 0x0000c0006ac17810 */ /* 0x040fe40007fde0ff */
[C---:B------:R-:W-:Y:S01]  /*6e60*/  IADD3 R6, P5, R106.reuse, 0xc020, RZ ;  /* 0x0000c0206a067810 */ /* 0x040fe20007fbe0ff */
[--C-:B------:R-:W-:Y:S01]  /*6e70*/  IMAD.X R95, RZ, RZ, R107.reuse, P3 ;  /* 0x000000ffff5f7224 */ /* 0x100fe200018e066b */
[C---:B------:R-:W-:Y:S01]  /*6e80*/  IADD3 R156, P2, R106.reuse, 0xc040, RZ ;  /* 0x0000c0406a9c7810 */ /* 0x040fe20007f5e0ff */
[--C-:B------:R-:W-:Y:S01]  /*6e90*/  IMAD.X R99, RZ, RZ, R107.reuse, P6 ;  /* 0x000000ffff637224 */ /* 0x100fe200030e066b */
[----:B------:R-:W-:Y:S01]  /*6ea0*/  IADD3 R151, P1, R106, 0xc060, RZ ;  /* 0x0000c0606a977810 */ /* 0x000fe20007f3e0ff */
[----:B------:R-:W-:Y:S01]  /*6eb0*/  IMAD.X R103, RZ, RZ, R107, P5 ;  /* 0x000000ffff677224 */ /* 0x000fe200028e066b */
[----:B------:R-:W-:-:S02]  /*6ec0*/  SHF.R.U64 R20, R20, 0x3, RZ ;  /* 0x0000000314147819 */ /* 0x000fc400000012ff */
[----:B------:R-:W-:Y:S01]  /*6ed0*/  LOP3.LUT R54, R183, 0x380, RZ, 0xc0, !PT ;  /* 0x00000380b7367812 */ /* 0x000fe200078ec0ff */
[--C-:B------:R-:W-:Y:S01]  /*6ee0*/  IMAD.X R15, RZ, RZ, R107.reuse, P1 ;  /* 0x000000ffff0f7224 */ /* 0x100fe200008e066b */
[----:B------:R-:W-:Y:S01]  /*6ef0*/  LOP3.LUT R106, R13, R106, RZ, 0x3c, !PT ;  /* 0x0000006a0d6a7212 */ /* 0x000fe200078e3cff */
[----:B------:R-:W-:Y:S01]  /*6f00*/  IMAD.X R13, RZ, RZ, R107, P2 ;  /* 0x000000ffff0d7224 */ /* 0x000fe200010e066b */
[----:B------:R-:W-:Y:S02]  /*6f10*/  SHF.R.U64 R30, R30, 0x3, RZ ;  /* 0x000000031e1e7819 */ /* 0x000fe400000012ff */
[----:B------:R-:W-:Y:S02]  /*6f20*/  LOP3.LUT R62, R185, 0x380, RZ, 0xc0, !PT ;  /* 0x00000380b93e7812 */ /* 0x000fe400078ec0ff */
[----:B------:R-:W-:Y:S02]  /*6f30*/  LOP3.LUT R16, R16, R171, RZ, 0x3c, !PT ;  /* 0x000000ab10107212 */ /* 0x000fe400078e3cff */
[----:B------:R-:W-:-:S02]  /*6f40*/  SHF.R.U64 R38, R38, 0x3, RZ ;  /* 0x0000000326267819 */ /* 0x000fc400000012ff */
        /* <DEDUP_REMOVED lines=10> */
[----:B------:R-:W-:Y:S01]  /*6ff0*/  MOV R106, R106 ;  /* 0x0000006a006a7202 */ /* 0x000fe20000000f00 */
[----:B------:R-:W-:Y:S01]  /*7000*/  BAR.SYNC.DEFER_BLOCKING 0x1, 0x100 ;  /* 0x0044000000007b1d */ /* 0x000fe20000010000 */
[----:B------:R-:W-:-:S02]  /*7010*/  LOP3.LUT R38, R38, R179, RZ, 0x3c, !PT ;  /* 0x000000b326267212 */ /* 0x000fc400078e3cff */
[----:B------:R-:W-:Y:S02]  /*7020*/  SHF.R.U64 R70, R70, 0x3, RZ ;  /* 0x0000000346467819 */ /* 0x000fe400000012ff */
[----:B------:R-:W-:Y:S02]  /*7030*/  LOP3.LUT R14, R6, 0x380, RZ, 0xc0, !PT ;  /* 0x00000380060e7812 */ /* 0x000fe400078ec0ff */
[----:B------:R-:W-:Y:S02]  /*7040*/  LOP3.LUT R107, R156, 0x380, RZ, 0xc0, !PT ;  /* 0x000003809c6b7812 */ /* 0x000fe400078ec0ff */
[----:B------:R-:W-:Y:S02]  /*7050*/  MOV R16, R16 ;  /* 0x0000001000107202 */ /* 0x000fe40000000f00 */
[----:B------:R-:W-:Y:S02]  /*7060*/  LOP3.LUT R46, R46, R181, RZ, 0x3c, !PT ;  /* 0x000000b52e2e7212 */ /* 0x000fe400078e3cff */
[----:B------:R-:W-:-:S02]  /*7070*/  SHF.R.U64 R78, R78, 0x3, RZ ;  /* 0x000000034e4e7819 */ /* 0x000fc400000012ff */
[----:B------:R-:W-:Y:S02]  /*7080*/  MOV R18, R18 ;  /* 0x0000001200127202 */ /* 0x000fe40000000f00 */
[----:B------:R-:W-:Y:S02]  /*7090*/  LOP3.LUT R54, R54, R183, RZ, 0x3c, !PT ;  /* 0x000000b736367212 */ /* 0x000fe400078e3cff */
[----:B------:R-:W-:Y:S02]  /*70a0*/  SHF.R.U64 R94, R94, 0x3, RZ ;  /* 0x000000035e5e7819 */ /* 0x000fe400000012ff */
[----:B------:R-:W-:Y:S02]  /*70b0*/  LOP3.LUT R102, R151, 0x380, RZ, 0xc0, !PT ;  /* 0x0000038097667812 */ /* 0x000fe400078ec0ff */
[----:B------:R-:W-:Y:S01]  /*70c0*/  MOV R20, R20 ;  /* 0x0000001400147202 */ /* 0x000fe20000000f00 */
[----:B------:R0:W-:Y:S01]  /*70d0*/  STSM.16.M88.4 [R106], R24 ;  /* 0x000000186a007844 */ /* 0x0001e20000000200 */
[----:B------:R-:W-:-:S02]  /*70e0*/  LOP3.LUT R62, R62, R185, RZ, 0x3c, !PT ;  /* 0x000000b93e3e7212 */ /* 0x000fc400078e3cff */
[----:B------:R-:W-:Y:S01]  /*70f0*/  SHF.R.U64 R98, R98, 0x3, RZ ;  /* 0x0000000362627819 */ /* 0x000fe200000012ff */
[----:B------:R1:W-:Y:S01]  /*7100*/  STSM.16.M88.4 [R16], R32 ;  /* 0x0000002010007844 */ /* 0x0003e20000000200 */
[----:B------:R-:W-:Y:S02]  /*7110*/  MOV R30, R30 ;  /* 0x0000001e001e7202 */ /* 0x000fe40000000f00 */
[----:B------:R-:W-:Y:S01]  /*7120*/  F2FP.BF16.F32.PACK_AB R59, R155, R59 ;  /* 0x0000003b9b3b723e */ /* 0x000fe200000010ff */
[----:B------:R2:W-:Y:S01]  /*7130*/  STSM.16.M88.4 [R18], R40 ;  /* 0x0000002812007844 */ /* 0x0005e20000000200 */
[----:B------:R-:W-:Y:S02]  /*7140*/  F2FP.BF16.F32.PACK_AB R65, R154, R66 ;  /* 0x000000429a41723e */ /* 0x000fe400000010ff */
[----:B------:R-:W-:Y:S01]  /*7150*/  F2FP.BF16.F32.PACK_AB R72, R73, R72 ;  /* 0x000000484948723e */ /* 0x000fe200000010ff */
[----:B------:R2:W-:Y:S01]  /*7160*/  STSM.16.M88.4 [R20], R48 ;  /* 0x0000003014007844 */ /* 0x0005e20000000200 */
[----:B------:R-:W-:-:S02]  /*7170*/  LOP3.LUT R70, R70, R187, RZ, 0x3c, !PT ;  /* 0x000000bb46467212 */ /* 0x000fc400078e3cff */
[----:B------:R-:W-:Y:S01]  /*7180*/  SHF.R.U64 R29, R14, 0x3, RZ ;  /* 0x000000030e1d7819 */ /* 0x000fe200000012ff */
[----:B------:R2:W-:Y:S01]  /*7190*/  STSM.16.M88.4 [R30], R56 ;  /* 0x000000381e007844 */ /* 0x0005e20000000200 */
[----:B------:R-:W-:Y:S02]  /*71a0*/  SHF.R.U64 R107, R107, 0x3, RZ ;  /* 0x000000036b6b7819 */ /* 0x000fe400000012ff */
[----:B------:R-:W-:Y:S02]  /*71b0*/  MOV R38, R38 ;  /* 0x0000002600267202 */ /* 0x000fe40000000f00 */
[----:B------:R-:W-:Y:S02]  /*71c0*/  F2FP.BF16.F32.PACK_AB R66, R69, R68 ;  /* 0x000000444542723e */ /* 0x000fe400000010ff */
[----:B------:R-:W-:Y:S02]  /*71d0*/  F2FP.BF16.F32.PACK_AB R67, R153, R67 ;  /* 0x000000439943723e */ /* 0x000fe400000010ff */
[----:B------:R-:W-:-:S02]  /*71e0*/  F2FP.BF16.F32.PACK_AB R73, R152, R74 ;  /* 0x0000004a9849723e */ /* 0x000fc400000010ff */
[----:B------:R-:W-:Y:S01]  /*71f0*/  F2FP.BF16.F32.PACK_AB R80, R81, R80 ;  /* 0x000000505150723e */ /* 0x000fe200000010ff */
[----:B------:R2:W-:Y:S01]  /*7200*/  STSM.16.M88.4 [R38], R64 ;  /* 0x0000004026007844 */ /* 0x0005e20000000200 */
[----:B------:R-:W-:Y:S02]  /*7210*/  LOP3.LUT R78, R78, R189, RZ, 0x3c, !PT ;  /* 0x000000bd4e4e7212 */ /* 0x000fe400078e3cff */
[----:B------:R-:W-:Y:S02]  /*7220*/  MOV R46, R46 ;  /* 0x0000002e002e7202 */ /* 0x000fe40000000f00 */
[----:B------:R-:W-:Y:S02]  /*7230*/  F2FP.BF16.F32.PACK_AB R74, R77, R76 ;  /* 0x0000004c4d4a723e */ /* 0x000fe400000010ff */
[----:B------:R-:W-:Y:S01]  /*7240*/  F2FP.BF16.F32.PACK_AB R75, R11, R75 ;  /* 0x0000004b0b4b723e */ /* 0x000fe200000010ff */
[----:B------:R-:W-:Y:S01]  /*7250*/  IMAD.U32 R11, RZ, RZ, UR9 ;  /* 0x00000009ff0b7e24 */ /* 0x000fe2000f8e00ff */
[----:B------:R-:W-:Y:S01]  /*7260*/  F2FP.BF16.F32.PACK_AB R81, R10, R82 ;  /* 0x000000520a51723e */ /* 0x000fe200000010ff */
[----:B------:R-:W-:Y:S01]  /*7270*/  IMAD.U32 R10, RZ, RZ, UR8 ;  /* 0x00000008ff0a7e24 */ /* 0x000fe2000f8e00ff */
[----:B------:R-:W-:Y:S01]  /*7280*/  LOP3.LUT R94, R94, R191, RZ, 0x3c, !PT ;  /* 0x000000bf5e5e7212 */ /* 0x000fe200078e3cff */
[----:B------:R2:W-:Y:S01]  /*7290*/  STSM.16.M88.4 [R46], R72 ;  /* 0x000000482e007844 */ /* 0x0005e20000000200 */
[----:B------:R-:W-:Y:S01]  /*72a0*/  SHF.R.U64 R14, R102, 0x3, RZ ;  /* 0x00000003660e7819 */ /* 0x000fe200000012ff */
[----:B------:R-:W-:Y:S01]  /*72b0*/  ULDC.64 UR8, c[0x0][0xd08] ;  /* 0x0003420000087ab9 */ /* 0x000fe20000000a00 */
[----:B------:R-:W-:-:S02]  /*72c0*/  MOV R54, R54 ;  /* 0x0000003600367202 */ /* 0x000fc40000000f00 */
        /* <DEDUP_REMOVED lines=10> */
[----:B------:R-:W-:Y:S01]  /*7370*/  R2UR UR4, R218 ;  /* 0x00000000da0472ca */ /* 0x000fe200000e0000 */
[----:B------:R-:W-:Y:S01]  /*7380*/  ULDC UR7, c[0x0][0xb88] ;  /* 0x0002e20000077ab9 */ /* 0x000fe20000000800 */
[----:B------:R-:W-:Y:S01]  /*7390*/  F2FP.BF16.F32.PACK_AB R82, R85, R84 ;  /* 0x000000545552723e */ /* 0x000fe200000010ff */
[----:B------:R-:W3:Y:S01]  /*73a0*/  LDC R76, c[0x0][0xce8] ;  /* 0x00033a00ff4c7b82 */ /* 0x000ee20000000800 */
[----:B------:R-:W-:-:S02]  /*73b0*/  LOP3.LUT R98, R98, R193, RZ, 0x3c, !PT ;  /* 0x000000c162627212 */ /* 0x000fc400078e3cff */
[----:B------:R-:W-:Y:S01]  /*73c0*/  MOV R62, R62 ;  /* 0x0000003e003e7202 */ /* 0x000fe20000000f00 */
[----:B------:R2:W-:Y:S01]  /*73d0*/  STSM.16.M88.4 [R54], R80 ;  /* 0x0000005036007844 */ /* 0x0005e20000000200 */
[----:B------:R-:W-:Y:S02]  /*73e0*/  F2FP.BF16.F32.PACK_AB R84, R89, R88 ;  /* 0x000000585954723e */ /* 0x000fe400000010ff */
[----:B------:R-:W-:Y:S02]  /*73f0*/  F2FP.BF16.F32.PACK_AB R85, R91, R90 ;  /* 0x0000005a5b55723e */ /* 0x000fe400000010ff */
[----:B------:R-:W-:Y:S02]  /*7400*/  F2FP.BF16.F32.PACK_AB R86, R93, R92 ;  /* 0x0000005c5d56723e */ /* 0x000fe400000010ff */
[----:B------:R-:W-:Y:S02]  /*7410*/  LOP3.LUT R102, R29, R6, RZ, 0x3c, !PT ;  /* 0x000000061d667212 */ /* 0x000fe400078e3cff */
[----:B------:R-:W-:Y:S01]  /*7420*/  LOP3.LUT R12, R107, R156, RZ, 0x3c, !PT ;  /* 0x0000009c6b0c7212 */ /* 0x000fe200078e3cff */
[----:B------:R2:W-:Y:S01]  /*7430*/  STSM.16.M88.4 [R62], R84 ;  /* 0x000000543e007844 */ /* 0x0005e20000000200 */
[----:B------:R-:W-:-:S02]  /*7440*/  MOV R70, R70 ;  /* 0x0000004600467202 */ /* 0x000fc40000000f00 */
[----:B------:R-:W-:Y:S02]  /*7450*/  F2FP.BF16.F32.PACK_AB R164, R97, R96 ;  /* 0x0000006061a4723e */ /* 0x000fe400000010ff */
[----:B------:R-:W-:Y:S02]  /*7460*/  F2FP.BF16.F32.PACK_AB R166, R101, R100 ;  /* 0x0000006465a6723e */ /* 0x000fe400000010ff */
[----:B------:R-:W-:Y:S02]  /*7470*/  MOV R78, R78 ;  /* 0x0000004e004e7202 */ /* 0x000fe40000000f00 */
[----:B------:R-:W-:Y:S01]  /*7480*/  F2FP.BF16.F32.PACK_AB R105, R170, R169 ;  /* 0x000000a9aa69723e */ /* 0x000fe200000010ff */
[----:B------:R2:W-:Y:S01]  /*7490*/  STSM.16.M88.4 [R70], R164 ;  /* 0x000000a446007844 */ /* 0x0005e20000000200 */
[----:B0-----:R-:W-:Y:S02]  /*74a0*/  F2FP.BF16.F32.PACK_AB R106, R109, R108 ;  /* 0x0000006c6d6a723e */ /* 0x001fe400000010ff */
[----:B------:R-:W-:-:S02]  /*74b0*/  F2FP.BF16.F32.PACK_AB R107, R111, R110 ;  /* 0x0000006e6f6b723e */ /* 0x000fc400000010ff */
[----:B------:R-:W-:Y:S02]  /*74c0*/  F2FP.BF16.F32.PACK_AB R113, R115, R114 ;  /* 0x000000727371723e */ /* 0x000fe400000010ff */
[----:B------:R-:W-:Y:S01]  /*74d0*/  LOP3.LUT R14, R14, R151, RZ, 0x3c, !PT ;  /* 0x000000970e0e7212 */ /* 0x000fe200078e3cff */
[----:B------:R2:W-:Y:S01]  /*74e0*/  STSM.16.M88.4 [R78], R104 ;  /* 0x000000684e007844 */ /* 0x0005e20000000200 */
[----:B------:R-:W-:Y:S02]  /*74f0*/  MOV R94, R94 ;  /* 0x0000005e005e7202 */ /* 0x000fe40000000f00 */
[----:B------:R-:W-:Y:S02]  /*7500*/  F2FP.BF16.F32.PACK_AB R114, R117, R116 ;  /* 0x000000747572723e */ /* 0x000fe400000010ff */
[----:B------:R-:W-:Y:S02]  /*7510*/  F2FP.BF16.F32.PACK_AB R115, R119, R118 ;  /* 0x000000767773723e */ /* 0x000fe400000010ff */
[----:B------:R-:W-:-:S02]  /*7520*/  F2FP.BF16.F32.PACK_AB R121, R123, R122 ;  /* 0x0000007a7b79723e */ /* 0x000fc400000010ff */
[----:B------:R-:W-:Y:S01]  /*7530*/  MOV R98, R98 ;  /* 0x0000006200627202 */ /* 0x000fe20000000f00 */
[----:B------:R2:W-:Y:S01]  /*7540*/  STSM.16.M88.4 [R94], R112 ;  /* 0x000000705e007844 */ /* 0x0005e20000000200 */
[----:B------:R-:W-:Y:S02]  /*7550*/  F2FP.BF16.F32.PACK_AB R122, R125, R124 ;  /* 0x0000007c7d7a723e */ /* 0x000fe400000010ff */
[----:B------:R-:W-:Y:S02]  /*7560*/  F2FP.BF16.F32.PACK_AB R123, R127, R126 ;  /* 0x0000007e7f7b723e */ /* 0x000fe400000010ff */
[----:B------:R-:W-:Y:S02]  /*7570*/  F2FP.BF16.F32.PACK_AB R129, R131, R130 ;  /* 0x000000828381723e */ /* 0x000fe400000010ff */
[----:B------:R-:W-:Y:S01]  /*7580*/  MOV R102, R102 ;  /* 0x0000006600667202 */ /* 0x000fe20000000f00 */
[----:B------:R2:W-:Y:S01]  /*7590*/  STSM.16.M88.4 [R98], R120 ;  /* 0x0000007862007844 */ /* 0x0005e20000000200 */
        /* <DEDUP_REMOVED lines=8> */
[----:B------:R-:W-:Y:S01]  /*7620*/  MOV R14, R14 ;  /* 0x0000000e000e7202 */ /* 0x000fe20000000f00 */
[----:B------:R2:W-:Y:S01]  /*7630*/  STSM.16.M88.4 [R12], R136 ;  /* 0x000000880c007844 */ /* 0x0005e20000000200 */
[----:B------:R-:W-:Y:S02]  /*7640*/  F2FP.BF16.F32.PACK_AB R146, R149, R148 ;  /* 0x000000949592723e */ /* 0x000fe400000010ff */
[----:B------:R-:W-:Y:S02]  /*7650*/  F2FP.BF16.F32.PACK_AB R147, R3, R150 ;  /* 0x000000960393723e */ /* 0x000fe400000010ff */
[----:B------:R-:W-:Y:S02]  /*7660*/  PLOP3.LUT P0, PT, PT, PT, UP0, 0x80, 0x0 ;  /* 0x000000000000781c */ /* 0x000fe40003f0f008 */
[----:B------:R-:W-:Y:S01]  /*7670*/  R2UR UR10, R202 ;  /* 0x00000000ca0a72ca */ /* 0x000fe200000e0000 */
[----:B------:R2:W-:Y:S01]  /*7680*/  STSM.16.M88.4 [R14], R144 ;  /* 0x000000900e007844 */ /* 0x0005e20000000200 */
[----:B------:R-:W-:Y:S09]  /*7690*/  BAR.SYNC.DEFER_BLOCKING 0x1, 0x100 ;  /* 0x0044000000007b1d */ /* 0x000ff20000010000 */
[----:B------:R-:W4:Y:S01]  /*76a0*/  @P0 LDG.E R3, desc[UR38][R10.64] ;  /* 0x000000260a030981 */ /* 0x000f22000c1e1900 */
[----:B------:R-:W-:Y:S01]  /*76b0*/  UISETP.NE.U32.AND UP1, UPT, UR8, URZ, UPT ;  /* 0x0000003f0800728c */ /* 0x000fe2000bf25070 */
[----:B---3--:R-:W-:Y:S01]  /*76c0*/  ISETP.NE.AND P1, PT, R76, 0x1, PT ;  /* 0x000000014c00780c */ /* 0x008fe20003f25270 */
[----:B------:R-:W-:-:S02]  /*76d0*/  IMAD.U32 R15, RZ, RZ, UR10 ;  /* 0x0000000aff0f7e24 */ /* 0x000fc4000f8e00ff */
[----:B------:R-:W-:-:S06]  /*76e0*/  UISETP.NE.AND.EX UP1, UPT, UR9, URZ, UPT, UP1 ;  /* 0x0000003f0900728c */ /* 0x000fcc000bf25310 */
[----:B------:R-:W-:-:S04]  /*76f0*/  PLOP3.LUT P2, PT, PT, PT, UP1, 0x80, 0x0 ;  /* 0x000000000000781c */ /* 0x000fc80003f4f018 */
[----:B------:R-:W0:Y:S01]  /*7700*/  @P1 LDC R6, c[0x0][0xcec] ;  /* 0x00033b00ff061b82 */ /* 0x000e220000000800 */
[----:B------:R-:W-:-:S04]  /*7710*/  @UP1 ULEA UR8, UP2, UR61, UR8, 0x2 ;  /* 0x000000083d081291 */ /* 0x000fc8000f84103f */
[----:B------:R-:W-:Y:S02]  /*7720*/  @UP1 ULEA.HI.X UR9, UR61, UR9, UR4, 0x2, UP2 ;  /* 0x000000093d091291 */ /* 0x000fe400090f1404 */
[----:B-1----:R-:W-:Y:S01]  /*7730*/  IMAD.U32 R16, RZ, RZ, UR8 ;  /* 0x00000008ff107e24 */ /* 0x002fe2000f8e00ff */
[----:B------:R-:W-:Y:S01]  /*7740*/  UMOV UR4, URZ ;  /* 0x0000003f00047c82 */ /* 0x000fe20008000000 */
[----:B------:R-:W1:Y:S02]  /*7750*/  @P1 LDC R13, c[0x0][0xcf0] ;  /* 0x00033c00ff0d1b82 */ /* 0x000e640000000800 */
[----:B------:R-:W-:Y:S01]  /*7760*/  IMAD.U32 R17, RZ, RZ, UR9 ;  /* 0x00000009ff117e24 */ /* 0x000fe2000f8e00ff */
[----:B----4-:R-:W-:Y:S01]  /*7770*/  @P0 R2UR UR4, R3 ;  /* 0x00000000030402ca */ /* 0x010fe200000e0000 */
[----:B------:R-:W-:-:S06]  /*7780*/  IMAD.U32 R3, RZ, RZ, UR7 ;  /* 0x00000007ff037e24 */ /* 0x000fcc000f8e00ff */
[----:B------:R2:W5:Y:S01]  /*7790*/  @P2 LDG.E R3, desc[UR38][R16.64] ;  /* 0x0000002610032981 */ /* 0x000562000c1e1900 */
[----:B01----:R-:W-:Y:S07]  /*77a0*/  @P2 BRA `(.L_x_10132) ;  /* 0x0000000000102947 */ /* 0x003fee0003800000 */
[----:B------:R-:W-:Y:S05]  /*77b0*/  @!P0 BRA `(.L_x_10132) ;  /* 0x00000000000c8947 */ /* 0x000fea0003800000 */
[----:B--2---:R-:W2:Y:S04]  /*77c0*/  LDG.E R12, desc[UR38][R10.64] ;  /* 0x000000260a0c7981 */ /* 0x004ea8000c1e1900 */
[----:B-----5:R-:W2:Y:S02]  /*77d0*/  LDG.E R3, desc[UR38][R10.64+0x4] ;  /* 0x000004260a037981 */ /* 0x020ea4000c1e1900 */
[----:B--2---:R-:W-:-:S07]  /*77e0*/  IMAD.IADD R3, R3, 0x1, -R12 ;  /* 0x0000000103037824 */ /* 0x004fce00078e0a0c */
.L_x_10132:
[----:B------:R-:W-:Y:S01]  /*77f0*/  R2UR UR17, R203 ;  /* 0x00000000cb1172ca */ /* 0x000fe200000e0000 */
[----:B------:R-:W-:Y:S01]  /*7800*/  ULDC.64 UR12, c[0x0][0xc90] ;  /* 0x00032400000c7ab9 */ /* 0x000fe20000000a00 */
[----:B------:R-:W-:Y:S01]  /*7810*/  R2UR UR15, R218 ;  /* 0x00000000da0f72ca */ /* 0x000fe200000e0000 */
[----:B------:R-:W-:Y:S01]  /*7820*/  USHF.R.S32.HI UR11, URZ, 0x1f, UR4 ;  /* 0x0000001f3f0b7899 */ /* 0x000fe20008011404 */
[----:B------:R-:W-:Y:S01]  /*7830*/  IMAD R15, R15, 0x80, R224 ;  /* 0x000000800f0f7824 */ /* 0x000fe200078e02e0 */
[----:B------:R-:W-:Y:S01]  /*7840*/  UMOV UR10, UR4 ;  /* 0x00000004000a7c82 */ /* 0x000fe20008000000 */
[----:B------:R-:W-:Y:S01]  /*7850*/  USEL UR61, UR61, URZ, !UP0 ;  /* 0x0000003f3d3d7287 */ /* 0x000fe2000c000000 */
[----:B------:R-:W-:Y:S01]  /*7860*/  IMAD R11, R204, 0x40, R2 ;  /* 0x00000040cc0b7824 */ /* 0x000fe200078e0202 */
[----:B------:R-:W-:Y:S01]  /*7870*/  R2UR UR16, R202 ;  /* 0x00000000ca1072ca */ /* 0x000fe200000e0000 */
[----:B------:R-:W-:-:S04]  /*7880*/  @P1 IMAD.HI.U32 R6, R15, R6, RZ ;  /* 0x000000060f061227 */ /* 0x000fc800078e00ff */
[----:B------:R-:W-:Y:S01]  /*7890*/  USHF.R.S32.HI UR14, URZ, 0x1f, UR17 ;  /* 0x0000001f3f0e7899 */ /* 0x000fe20008011411 */
[----:B------:R-:W-:Y:S01]  /*78a0*/  IMAD.MOV.U32 R10, RZ, RZ, R15 ;  /* 0x000000ffff0a7224 */ /* 0x000fe200078e000f */
[----:B------:R-:W-:Y:S01]  /*78b0*/  UIMAD.WIDE.U32 UR8, UR17, UR12, UR10 ;  /* 0x0000000c110872a5 */ /* 0x000fe2000f8e000a */
[----:B------:R-:W-:Y:S01]  /*78c0*/  @P1 SHF.R.U32.HI R10, RZ, R13, R6 ;  /* 0x0000000dff0a1219 */ /* 0x000fe20000011606 */
[----:B------:R-:W-:Y:S01]  /*78d0*/  UIMAD UR7, UR14, UR12, URZ ;  /* 0x0000000c0e0772a4 */ /* 0x000fe2000f8e023f */
[----:B------:R-:W-:Y:S01]  /*78e0*/  IMAD.WIDE R4, R11, 0x2, R4 ;  /* 0x000000020b047825 */ /* 0x000fe200078e0204 */
[----:B------:R-:W-:Y:S01]  /*78f0*/  USEL UR15, UR15, URZ, !UP0 ;  /* 0x0000003f0f0f7287 */ /* 0x000fe2000c000000 */
[--C-:B------:R-:W-:Y:S01]  /*7900*/  SHF.R.S32.HI R6, RZ, 0x1f, R10.reuse ;  /* 0x0000001fff067819 */ /* 0x100fe2000001140a */
[----:B------:R-:W-:Y:S01]  /*7910*/  UIMAD UR7, UR17, UR13, UR7 ;  /* 0x0000000d110772a4 */ /* 0x000fe2000f8e0207 */
[----:B------:R-:W-:Y:S01]  /*7920*/  IMAD.MOV R13, RZ, RZ, -R10 ;  /* 0x000000ffff0d7224 */ /* 0x000fe200078e0a0a */
[----:B------:R-:W-:Y:S01]  /*7930*/  IADD3 R37, P2, R4, 0x5000, RZ ;  /* 0x0000500004257810 */ /* 0x000fe20007f5e0ff */
[----:B------:R-:W-:Y:S01]  /*7940*/  ULDC.64 UR12, c[0x0][0xc98] ;  /* 0x00032600000c7ab9 */ /* 0x000fe20000000a00 */
[----:B------:R-:W-:Y:S01]  /*7950*/  UIADD3 UR9, UR9, UR7, URZ ;  /* 0x0000000709097290 */ /* 0x000fe2000fffe03f */
[----:B------:R-:W-:Y:S01]  /*7960*/  IMAD R13, R76, R13, R15 ;  /* 0x0000000d4c0d7224 */ /* 0x000fe200078e020f */
[----:B------:R-:W-:Y:S01]  /*7970*/  UIMAD UR7, UR15, UR12, URZ ;  /* 0x0000000c0f0772a4 */ /* 0x000fe2000f8e023f */
[C---:B--2---:R-:W-:Y:S01]  /*7980*/  IADD3 R17, P5, R4.reuse, 0x1000, RZ ;  /* 0x0000100004117810 */ /* 0x044fe20007fbe0ff */
[----:B------:R-:W-:Y:S01]  /*7990*/  UIMAD.WIDE.U32 UR8, UR61, UR12, UR8 ;  /* 0x0000000c3d0872a5 */ /* 0x000fe2000f8e0008 */
[C---:B------:R-:W-:Y:S01]  /*79a0*/  IADD3 R25, P4, R4.reuse, 0x2000, RZ ;  /* 0x0000200004197810 */ /* 0x040fe20007f9e0ff */
[----:B------:R-:W-:Y:S01]  /*79b0*/  UIMAD UR7, UR61, UR13, UR7 ;  /* 0x0000000d3d0772a4 */ /* 0x000fe2000f8e0207 */
[----:B------:R-:W-:Y:S01]  /*79c0*/  IADD3 R33, P3, R4, 0x4000, RZ ;  /* 0x0000400004217810 */ /* 0x000fe20007f7e0ff */
[----:B------:R-:W-:Y:S01]  /*79d0*/  IMAD.U32 R19, RZ, RZ, UR16 ;  /* 0x00000010ff137e24 */ /* 0x000fe2000f8e00ff */
[----:B------:R-:W-:Y:S01]  /*79e0*/  LOP3.LUT R36, R37, 0x380, RZ, 0xc0, !PT ;  /* 0x0000038025247812 */ /* 0x000fe200078ec0ff */
[----:B-----5:R-:W-:Y:S01]  /*79f0*/  IMAD R80, R3, R76, RZ ;  /* 0x0000004c03507224 */ /* 0x020fe200078e02ff */
[----:B------:R-:W-:Y:S01]  /*7a00*/  IADD3 R10, P0, R10, UR8, RZ ;  /* 0x000000080a0a7c10 */ /* 0x000fe2000ff1e0ff */
[----:B------:R-:W-:Y:S01]  /*7a10*/  IMAD.U32 R11, RZ, RZ, UR7 ;  /* 0x00000007ff0b7e24 */ /* 0x000fe2000f8e00ff */
[----:B------:R-:W-:Y:S01]  /*7a20*/  LOP3.LUT R16, R17, 0x380, RZ, 0xc0, !PT ;  /* 0x0000038011107812 */ /* 0x000fe200078ec0ff */
[----:B------:R-:W-:Y:S01]  /*7a30*/  IMAD R19, R19, 0x80, R222 ;  /* 0x0000008013137824 */ /* 0x000fe200078e02de */
[----:B------:R-:W-:Y:S01]  /*7a40*/  LOP3.LUT R24, R25, 0x380, RZ, 0xc0, !PT ;  /* 0x0000038019187812 */ /* 0x000fe200078ec0ff */
[----:B------:R-:W-:Y:S01]  /*7a50*/  ULDC.64 UR12, c[0x0][0xba0] ;  /* 0x0002e800000c7ab9 */ /* 0x000fe20000000a00 */
[----:B------:R-:W-:Y:S01]  /*7a60*/  IADD3.X R11, R6, UR9, R11, P0, !PT ;  /* 0x00000009060b7c10 */ /* 0x000fe200087fe40b */
[----:B------:R-:W-:Y:S01]  /*7a70*/  ULDC.64 UR8, c[0x0][0xc88] ;  /* 0x0003220000087ab9 */ /* 0x000fe20000000a00 */
[----:B------:R-:W-:-:S02]  /*7a80*/  SHF.R.S32.HI R6, RZ, 0x1f, R13 ;  /* 0x0000001fff067819 */ /* 0x000fc4000001140d */
[----:B------:R-:W-:Y:S01]  /*7a90*/  IADD3 R29, P0, R4, 0x3000, RZ ;  /* 0x00003000041d7810 */ /* 0x000fe20007f1e0ff */
[----:B------:R-:W-:Y:S01]  /*7aa0*/  IMAD.WIDE.U32 R10, R13, UR8, R10 ;  /* 0x000000080d0a7c25 */ /* 0x000fe2000f8e000a */
[----:B------:R-:W-:Y:S02]  /*7ab0*/  LOP3.LUT R32, R33, 0x380, RZ, 0xc0, !PT ;  /* 0x0000038021207812 */ /* 0x000fe400078ec0ff */
[----:B------:R-:W-:Y:S01]  /*7ac0*/  LOP3.LUT R28, R29, 0x380, RZ, 0xc0, !PT ;  /* 0x000003801d1c7812 */ /* 0x000fe200078ec0ff */
[----:B------:R-:W-:Y:S01]  /*7ad0*/  IMAD R6, R6, UR8, RZ ;  /* 0x0000000806067c24 */ /* 0x000fe2000f8e02ff */
[----:B------:R-:W-:Y:S02]  /*7ae0*/  SHF.R.U64 R36, R36, 0x3, RZ ;  /* 0x0000000324247819 */ /* 0x000fe400000012ff */
[----:B------:R-:W-:Y:S01]  /*7af0*/  SHF.R.U64 R28, R28, 0x3, RZ ;  /* 0x000000031c1c7819 */ /* 0x000fe200000012ff */
[----:B------:R-:W-:Y:S01]  /*7b00*/  IMAD R15, R13, UR9, R6 ;  /* 0x000000090d0f7c24 */ /* 0x000fe2000f8e0206 */
[----:B------:R-:W-:Y:S01]  /*7b10*/  ULDC.64 UR8, c[0x0][0xc50] ;  /* 0x0003140000087ab9 */ /* 0x000fe20000000a00 */
[----:B------:R-:W-:Y:S01]  /*7b20*/  SHF.R.U64 R16, R16, 0x3, RZ ;  /* 0x0000000310107819 */ /* 0x000fe200000012ff */
[----:B------:R-:W-:Y:S01]  /*7b30*/  VIADD R6, R19, 0x8 ;  /* 0x0000000813067836 */ /* 0x000fe20000000000 */
[----:B------:R-:W-:Y:S01]  /*7b40*/  LEA R14, P6, R10, UR8, 0x2 ;  /* 0x000000080a0e7c11 */ /* 0x000fe2000f8c10ff */
[----:B------:R-:W-:Y:S01]  /*7b50*/  IMAD.IADD R11, R11, 0x1, R15 ;  /* 0x000000010b0b7824 */ /* 0x000fe200078e020f */
[----:B------:R-:W-:Y:S01]  /*7b60*/  LOP3.LUT R28, R28, R29, RZ, 0x3c, !PT ;  /* 0x0000001d1c1c7212 */ /* 0x000fe200078e3cff */
[----:B------:R-:W-:Y:S01]  /*7b70*/  IMAD.X R29, RZ, RZ, R5, P0 ;  /* 0x000000ffff1d7224 */ /* 0x000fe200000e0605 */
[----:B------:R-:W-:Y:S01]  /*7b80*/  SHF.R.U64 R24, R24, 0x3, RZ ;  /* 0x0000000318187819 */ /* 0x000fe200000012ff */
[----:B------:R-:W-:Y:S01]  /*7b90*/  SHFL.IDX PT, R20, R14, RZ, 0x1c1f ;  /* 0x001c1fff0e147589 */ /* 0x000fe200000e0000 */
[----:B------:R-:W-:-:S02]  /*7ba0*/  SHF.R.U64 R32, R32, 0x3, RZ ;  /* 0x0000000320207819 */ /* 0x000fc400000012ff */
[----:B------:R-:W-:Y:S01]  /*7bb0*/  IADD3 R57, P0, R4, 0x9000, RZ ;  /* 0x0000900004397810 */ /* 0x000fe20007f1e0ff */
[----:B------:R-:W-:Y:S01]  /*7bc0*/  SHFL.IDX PT, R50, R14, 0x1, 0x1c1f ;  /* 0x003c1f000e327f89 */ /* 0x000fe200000e0000 */
        /* <DEDUP_REMOVED lines=163> */
.L_x_10134:
[----:B------:R-:W-:Y:S05]  /*8600*/  BSYNC B1 ;  /* 0x0000000000017941 */ /* 0x000fea0003800000 */
.L_x_10133:
        /* <DEDUP_REMOVED lines=21> */
.L_x_10136:
[----:B------:R-:W-:Y:S05]  /*8760*/  BSYNC B1 ;  /* 0x0000000000017941 */ /* 0x000fea0003800000 */
.L_x_10135:
[----:B0-----:R0:W0:Y:S01]  /*8770*/  SHFL.IDX PT, R17, R3, 0x2, 0x181f ;  /* 0x00581f0003117f89 */ /* 0x00102200000e0000 */
        /* <DEDUP_REMOVED lines=11> */
[----:B------:R-:W-:Y:S02]  /*8830*/  @!P3 LEA.HI.X R5, R2, R17, R230, 0x1, P6 ;  /* 0x000000110205b211 */ /* 0x000fe400030f0ce6 */
        /* <DEDUP_REMOVED lines=8> */
.L_x_10138:
[----:B------:R-:W-:Y:S05]  /*88c0*/  BSYNC B1 ;  /* 0x0000000000017941 */ /* 0x000fea0003800000 */
.L_x_10137:
[----:B------:R-:W-:Y:S01]  /*88d0*/  VIADD R0, R83, 0x60 ;  /* 0x0000006053007836 */ /* 0x000fe20000000000 */
[----:B0--3--:R-:W0:Y:S04]  /*88e0*/  SHFL.IDX PT, R3, R3, 0x3, 0x181f ;  /* 0x00781f0003037f89 */ /* 0x009e2800000e0000 */
[----:B------:R-:W-:Y:S01]  /*88f0*/  ISETP.GE.AND P0, PT, R0, R80, PT ;  /* 0x000000500000720c */ /* 0x000fe20003f06270 */
[----:B------:R3:W0:-:S12]  /*8900*/  SHFL.IDX PT, R13, R6, 0x3, 0x181f ;  /* 0x00781f00060d7f89 */ /* 0x00061800000e0000 */
[----:B---3--:R-:W-:Y:S05]  /*8910*/  @P0 BRA `(.L_x_10139) ;  /* 0x0000000c00d80947 */ /* 0x008fea0003800000 */
[----:B------:R-:W-:Y:S02]  /*8920*/  ULDC UR4, c[0x0][0xbc8] ;  /* 0x0002f20000047ab9 */ /* 0x000fe40000000800 */
[----:B------:R-:W-:Y:S02]  /*8930*/  ISETP.GE.AND P3, PT, R2, UR4, PT ;  /* 0x0000000402007c0c */ /* 0x000fe4000bf66270 */
[----:B------:R-:W-:Y:S02]  /*8940*/  ISETP.GE.AND P4, PT, R23, UR4, PT ;  /* 0x0000000417007c0c */ /* 0x000fe4000bf86270 */
[----:B------:R-:W-:-:S09]  /*8950*/  ISETP.GE.AND P5, PT, R22, UR4, PT ;  /* 0x0000000416007c0c */ /* 0x000fd2000bfa6270 */
[-C--:B0-----:R-:W-:Y:S02]  /*8960*/  @!P3 LEA R4, P0, R2, R13.reuse, 0x1 ;  /* 0x0000000d0204b211 */ /* 0x081fe400078008ff */
[CC--:B------:R-:W-:Y:S02]  /*8970*/  @!P4 LEA R8, P1, R23.reuse, R13.reuse, 0x1 ;  /* 0x0000000d1708c211 */ /* 0x0c0fe400078208ff */
[----:B------:R-:W-:Y:S02]  /*8980*/  @!P5 LEA R10, P2, R22, R13, 0x1 ;  /* 0x0000000d160ad211 */ /* 0x000fe400078408ff */
[-C--:B------:R-:W-:Y:S02]  /*8990*/  @!P3 LEA.HI.X R5, R2, R3.reuse, R230, 0x1, P0 ;  /* 0x000000030205b211 */ /* 0x080fe400000f0ce6 */
[-C--:B------:R-:W-:Y:S02]  /*89a0*/  @!P4 LEA.HI.X R9, R23, R3.reuse, R229, 0x1, P1 ;  /* 0x000000031709c211 */ /* 0x080fe400008f0ce5 */
[----:B------:R-:W-:Y:S01]  /*89b0*/  @!P5 LEA.HI.X R11, R22, R3, R228, 0x1, P2 ;  /* 0x00000003160bd211 */ /* 0x000fe200010f0ce4 */
[----:B------:R3:W-:Y:S01]  /*89c0*/  @!P3 ST.E.128 desc[UR38][R4.64], R28 ;  /* 0x0000001c0400b985 */ /* 0x0007e2000c101d26 */
[----:B------:R-:W-:-:S03]  /*89d0*/  ISETP.GE.AND P0, PT, R200, UR4, PT ;  /* 0x00000004c8007c0c */ /* 0x000fc6000bf06270 */
[----:B------:R3:W-:Y:S04]  /*89e0*/  @!P4 ST.E.128 desc[UR38][R8.64], R44 ;  /* 0x0000002c0800c985 */ /* 0x0007e8000c101d26 */
[----:B------:R3:W-:Y:S06]  /*89f0*/  @!P5 ST.E.128 desc[UR38][R10.64], R48 ;  /* 0x000000300a00d985 */ /* 0x0007ec000c101d26 */
[----:B------:R-:W-:Y:S05]  /*8a00*/  @P0 BRA `(.L_x_10139) ;  /* 0x0000000c009c0947 */ /* 0x000fea0003800000 */
[----:B---3--:R-:W-:-:S04]  /*8a10*/  LEA R4, P0, R200, R13, 0x1 ;  /* 0x0000000dc8047211 */ /* 0x008fc800078008ff */
[----:B------:R-:W-:-:S05]  /*8a20*/  LEA.HI.X R5, R200, R3, R227, 0x1, P0 ;  /* 0x00000003c8057211 */ /* 0x000fca00000f0ce3 */
[----:B------:R0:W-:Y:S01]  /*8a30*/  ST.E.128 desc[UR38][R4.64], R52 ;  /* 0x0000003404007985 */ /* 0x0001e2000c101d26 */
[----:B------:R-:W-:Y:S05]  /*8a40*/  BRA `(.L_x_10139) ;  /* 0x0000000c008c7947 */ /* 0x000fea0003800000 */
.L_x_10131:
[----:B------:R-:W-:Y:S01]  /*8a50*/  R2UR UR4, R218 ;  /* 0x00000000da0472ca */ /* 0x000fe200000e0000 */
[----:B------:R-:W-:Y:S01]  /*8a60*/  ULDC.64 UR10, c[0x0][0xd00] ;  /* 0x00034000000a7ab9 */ /* 0x000fe20000000a00 */
[----:B------:R-:W-:Y:S01]  /*8a70*/  USHF.L.U32 UR8, UR61, 0x2, URZ ;  /* 0x000000023d087899 */ /* 0x000fe2000800063f */
[----:B------:R-:W0:Y:S01]  /*8a80*/  LDC R13, c[0x0][0xce8] ;  /* 0x00033a00ff0d7b82 */ /* 0x000e220000000800 */
[----:B------:R-:W-:Y:S01]  /*8a90*/  UISETP.NE.U32.AND UP0, UPT, UR10, URZ, UPT ;  /* 0x0000003f0a00728c */ /* 0x000fe2000bf05070 */
[----:B------:R-:W-:-:S03]  /*8aa0*/  R2UR UR12, R203 ;  /* 0x00000000cb0c72ca */ /* 0x000fc600000e0000 */
[----:B------:R-:W-:-:S05]  /*8ab0*/  UISETP.NE.AND.EX UP0, UPT, UR11, URZ, UPT, UP0 ;  /* 0x0000003f0b00728c */ /* 0x000fca000bf05300 */
[----:B------:R-:W-:Y:S01]  /*8ac0*/  USHF.L.U64.HI UR9, UR61, 0x2, UR4 ;  /* 0x000000023d097899 */ /* 0x000fe20008010204 */
[----:B------:R-:W-:Y:S01]  /*8ad0*/  PLOP3.LUT P2, PT, PT, PT, UP0, 0x80, 0x0 ;  /* 0x000000000000781c */ /* 0x000fe20003f4f008 */
[----:B------:R-:W-:-:S04]  /*8ae0*/  UIADD3 UR4, UP1, UR8, UR10, URZ ;  /* 0x0000000a08047290 */ /* 0x000fc8000ff3e03f */
[----:B------:R-:W-:Y:S02]  /*8af0*/  UIADD3.X UR7, UR9, UR11, URZ, UP1, !UPT ;  /* 0x0000000b09077290 */ /* 0x000fe40008ffe43f */
[----:B------:R-:W-:Y:S01]  /*8b00*/  IMAD.U32 R4, RZ, RZ, UR4 ;  /* 0x00000004ff047e24 */ /* 0x000fe2000f8e00ff */
[----:B------:R-:W-:Y:S02]  /*8b10*/  ULDC.64 UR10, c[0x0][0xd08] ;  /* 0x00034200000a7ab9 */ /* 0x000fe40000000a00 */
[----:B------:R-:W-:Y:S01]  /*8b20*/  UISETP.NE.U32.AND UP1, UPT, UR10, URZ, UPT ;  /* 0x0000003f0a00728c */ /* 0x000fe2000bf25070 */
[----:B------:R-:W-:-:S03]  /*8b30*/  IMAD.U32 R5, RZ, RZ, UR7 ;  /* 0x00000007ff057e24 */ /* 0x000fc6000f8e00ff */
[----:B------:R-:W-:Y:S02]  /*8b40*/  UISETP.NE.AND.EX UP1, UPT, UR11, URZ, UPT, UP1 ;  /* 0x0000003f0b00728c */ /* 0x000fe4000bf25310 */
[----:B------:R-:W2:Y:S01]  /*8b50*/  @P2 LDG.E R3, desc[UR38][R4.64] ;  /* 0x0000002604032981 */ /* 0x000ea2000c1e1900 */
[----:B------:R-:W-:Y:S02]  /*8b60*/  ULDC UR4, c[0x0][0xb88] ;  /* 0x0002e20000047ab9 */ /* 0x000fe40000000800 */
[----:B------:R-:W-:Y:S01]  /*8b70*/  IMAD.U32 R0, RZ, RZ, UR4 ;  /* 0x00000004ff007e24 */ /* 0x000fe2000f8e00ff */
[----:B------:R-:W-:-:S05]  /*8b80*/  PLOP3.LUT P3, PT, PT, PT, UP1, 0x80, 0x0 ;  /* 0x000000000000781c */ /* 0x000fca0003f6f018 */
        /* <DEDUP_REMOVED lines=17> */
.L_x_10140:
        /* <DEDUP_REMOVED lines=19> */
[----:B------:R-:W-:-:S08]  /*8dd0*/  UMOV UR9, UR10 ;  /* 0x0000000a00097c82 */ /* 0x000fd00008000000 */
        /* <DEDUP_REMOVED lines=29> */
.L_x_10142:
[----:B------:R-:W-:Y:S05]  /*8fb0*/  BSYNC B1 ;  /* 0x0000000000017941 */ /* 0x000fea0003800000 */
.L_x_10141:
        /* <DEDUP_REMOVED lines=73> */
.L_x_10144:
[----:B------:R-:W-:Y:S05]  /*9450*/  BSYNC B1 ;  /* 0x0000000000017941 */ /* 0x000fea0003800000 */
.L_x_10143:
        /* <DEDUP_REMOVED lines=21> */
.L_x_10146:
[----:B------:R-:W-:Y:S05]  /*95b0*/  BSYNC B1 ;  /* 0x0000000000017941 */ /* 0x000fea0003800000 */
.L_x_10145:
        /* <DEDUP_REMOVED lines=21> */
.L_x_10148:
[----:B------:R-:W-:Y:S05]  /*9710*/  BSYNC B1 ;  /* 0x0000000000017941 */ /* 0x000fea0003800000 */
.L_x_10147:
        /* <DEDUP_REMOVED lines=22> */
.L_x_10139:
[----:B------:R-:W-:Y:S05]  /*9880*/  BSYNC B0 ;  /* 0x0000000000007941 */ /* 0x000fea0003800000 */
.L_x_10130:
[----:B------:R-:W-:Y:S02]  /*9890*/  ULDC UR4, c[0x0][0xd3c] ;  /* 0x00034f0000047ab9 */ /* 0x000fe40000000800 */
[----:B------:R-:W-:-:S13]  /*98a0*/  ISETP.GE.AND P0, PT, R7, UR4, PT ;  /* 0x0000000407007c0c */ /* 0x000fda000bf06270 */
[----:B------:R-:W-:Y:S05]  /*98b0*/  @!P0 BRA `(.L_x_10149) ;  /* 0xffffff7400888947 */ /* 0x000fea000383ffff */
[----:B------:R-:W-:Y:S05]  /*98c0*/  EXIT ;  /* 0x000000000000794d */ /* 0x000fea0003800000 */
.L_x_10105:
        /* <DEDUP_REMOVED lines=18> */
.L_x_10150:
        /* <DEDUP_REMOVED lines=42> */
.L_x_10156:
        /* <DEDUP_REMOVED lines=12> */
.L_x_10155:
[----:B------:R-:W-:Y:S05]  /*9d50*/  BSYNC B0 ;  /* 0x0000000000007941 */ /* 0x000fea0003800000 */
.L_x_10154:
        /* <DEDUP_REMOVED lines=22> */
.L_x_10152:
        /* <DEDUP_REMOVED lines=16> */
.L_x_10157:
        /* <DEDUP_REMOVED lines=25> */
.L_x_10153:
[----:B------:R-:W-:Y:S02]  /*a150*/  IMAD.MOV.U32 R17, RZ, RZ, RZ ;  /* 0x000000ffff117224 */ /* 0x000fe400078e00ff */
[----:B------:R-:W-:Y:S02]  /*a160*/  IMAD.U32 R16, RZ, RZ, UR6 ;  /* 0x00000006ff107e24 */ /* 0x000fe4000f8e00ff */
[----:B------:R-:W-:-:S07]  /*a170*/  IMAD.MOV.U32 R18, RZ, RZ, RZ ;  /* 0x000000ffff127224 */ /* 0x000fce00078e00ff */
.L_x_10158:
[----:B------:R-:W-:-:S13]  /*a180*/  ISETP.NE.AND P0, PT, R5, RZ, PT ;  /* 0x000000ff0500720c */ /* 0x000fda0003f05270 */
[----:B------:R-:W0:Y:S01]  /*a190*/  @!P0 S2R R3, SR_CgaCtaId ;  /* 0x0000000000038919 */ /* 0x000e220000008800 */
[----:B------:R-:W-:-:S04]  /*a1a0*/  @!P0 MOV R0, 0x400 ;  /* 0x0000040000008802 */ /* 0x000fc80000000f00 */
[----:B0-----:R-:W-:-:S05]  /*a1b0*/  @!P0 LEA R0, R3, R0, 0x18 ;  /* 0x0000000003008211 */ /* 0x001fca00078ec0ff */
[----:B------:R0:W-:Y:S01]  /*a1c0*/  @!P0 STS.128 [R0+0x324d0], R16 ;  /* 0x0324d01000008388 */ /* 0x0001e20000000c00 */
[----:B------:R-:W-:Y:S06]  /*a1d0*/  BAR.ARV 0x5, 0x180 ;  /* 0x0146000000007b1d */ /* 0x000fec0000002000 */
.L_x_10151:
        /* <DEDUP_REMOVED lines=28> */
[----:B------:R0:W-:Y:S04]  /*a3a0*/  STL [R1+0x10], R3 ;  /* 0x0000100301007387 */ /* 0x0001e80000100800 */
[----:B------:R-:W-:Y:S04]  /*a3b0*/  STL [R1+0x6c], RZ ;  /* 0x00006cff01007387 */ /* 0x000fe80000100800 */
[----:B------:R1:W-:Y:S01]  /*a3c0*/  STL [R1+0x18], R2 ;  /* 0x0000180201007387 */ /* 0x0003e20000100800 */
[----:B0-----:R-:W-:-:S03]  /*a3d0*/  LOP3.LUT R3, R0, 0x40, RZ, 0xfc, !PT ;  /* 0x0000004000037812 */ /* 0x001fc600078efcff */
[----:B------:R0:W-:Y:S01]  /*a3e0*/  STL [R1+0x8], RZ ;  /* 0x000008ff01007387 */ /* 0x0001e20000100800 */
[C---:B-1----:R-:W-:Y:S02]  /*a3f0*/  LOP3.LUT R2, R0.reuse, 0x80, RZ, 0xfc, !PT ;  /* 0x0000008000027812 */ /* 0x042fe400078efcff */
[----:B------:R-:W-:-:S07]  /*a400*/  LOP3.LUT R0, R0, 0xc0, RZ, 0xfc, !PT ;  /* 0x000000c000007812 */ /* 0x000fce00078efcff */
.L_x_10267:
[----:B01----:R-:W1:Y:S02]  /*a410*/  LDC.64 R2, c[0x0][0xd88] ;  /* 0x00036200ff027b82 */ /* 0x003e640000000a00 */
[----:B-1----:R-:W-:-:S05]  /*a420*/  IMAD.WIDE R2, R19, 0x4, R2 ;  /* 0x0000000413027825 */ /* 0x002fca00078e0202 */
        /* <DEDUP_REMOVED lines=27> */
[----:B--2---:R-:W-:-:S02]  /*a5e0*/  IADD3 R2, P3, R10, UR4, RZ ;  /* 0x000000040a027c10 */ /* 0x004fc4000ff7e0ff */
[----:B-1----:R-:W-:Y:S02]  /*a5f0*/  IADD3 R4, P4, R10, UR8, RZ ;  /* 0x000000080a047c10 */ /* 0x002fe4000ff9e0ff */
        /* <DEDUP_REMOVED lines=8> */
[----:B-1----:R-:W-:-:S04]  /*a680*/  @P2 IADD3 R6, P3, R10, UR6, RZ ;  /* 0x000000060a062c10 */ /* 0x002fc8000ff7e0ff */
        /* <DEDUP_REMOVED lines=8> */
[----:B-1----:R-:W-:Y:S01]  /*a710*/  IMAD.U32 R6, RZ, RZ, UR4 ;  /* 0x00000004ff067e24 */ /* 0x002fe2000f8e00ff */
[----:B--2---:R1:W-:Y:S01]  /*a720*/  STL [R1+0x38], R12 ;  /* 0x0000380c01007387 */ /* 0x0043e20000100800 */
[----:B------:R-:W-:Y:S05]  /*a730*/  @P2 BRA `(.L_x_10160) ;  /* 0x0000000000142947 */ /* 0x000fea0003800000 */
[----:B------:R-:W-:Y:S05]  /*a740*/  @!P1 BRA `(.L_x_10160) ;  /* 0x0000000000109947 */ /* 0x000fea0003800000 */
[----:B------:R-:W2:Y:S04]  /*a750*/  LDG.E R7, desc[UR38][R2.64] ;  /* 0x0000002602077981 */ /* 0x000ea8000c1e1900 */
[----:B------:R-:W2:Y:S02]  /*a760*/  LDG.E R2, desc[UR38][R2.64+0x4] ;  /* 0x0000042602027981 */ /* 0x000ea4000c1e1900 */
[----:B--2---:R-:W-:-:S05]  /*a770*/  IMAD.IADD R2, R2, 0x1, -R7 ;  /* 0x0000000102027824 */ /* 0x004fca00078e0a07 */
[----:B------:R2:W-:Y:S02]  /*a780*/  STL [R1+0x38], R2 ;  /* 0x0000380201007387 */ /* 0x0005e40000100800 */
.L_x_10160:
[----:B--2---:R-:W-:Y:S01]  /*a790*/  IMAD.MOV.U32 R2, RZ, RZ, R11 ;  /* 0x000000ffff027224 */ /* 0x004fe200078e000b */
        /* <DEDUP_REMOVED lines=11> */
.L_x_10161:
[----:B------:R-:W-:Y:S05]  /*a850*/  @!P0 BRA `(.L_x_10162) ;  /* 0x00000000000c8947 */ /* 0x000fea0003800000 */
[----:B------:R-:W2:Y:S04]  /*a860*/  LDG.E R6, desc[UR38][R4.64] ;  /* 0x0000002604067981 */ /* 0x000ea8000c1e1900 */
[----:B------:R-:W2:Y:S02]  /*a870*/  LDG.E R4, desc[UR38][R4.64+0x4] ;  /* 0x0000042604047981 */ /* 0x000ea4000c1e1900 */
[----:B--2---:R-:W-:-:S07]  /*a880*/  IMAD.IADD R6, R4, 0x1, -R6 ;  /* 0x0000000104067824 */ /* 0x004fce00078e0a06 */
.L_x_10162:
[----:B-----5:R-:W-:Y:S01]  /*a890*/  IMAD.IADD R2, R6, 0x1, -R0 ;  /* 0x0000000106027824 */ /* 0x020fe200078e0a00 */
[----:B------:R-:W-:Y:S03]  /*a8a0*/  BSSY B7, `(.L_x_10163) ;  /* 0x00004e6000077945 */ /* 0x000fe60003800000 */
[C---:B------:R-:W-:Y:S01]  /*a8b0*/  VIADD R0, R2.reuse, 0x5f ;  /* 0x0000005f02007836 */ /* 0x040fe20000000000 */
[----:B------:R3:W-:Y:S01]  /*a8c0*/  STL [R1+0x48], R2 ;  /* 0x0000480201007387 */ /* 0x0007e20000100800 */
[----:B------:R-:W-:Y:S02]  /*a8d0*/  ISETP.GT.AND P0, PT, R2, RZ, PT ;  /* 0x000000ff0200720c */ /* 0x000fe40003f04270 */
[----:B------:R-:W-:-:S05]  /*a8e0*/  IMAD.HI R0, R0, 0x2aaaaaab, RZ ;  /* 0x2aaaaaab00007827 */ /* 0x000fca00078e02ff */
[----:B---3--:R-:W-:-:S04]  /*a8f0*/  SHF.R.U32.HI R2, RZ, 0x1f, R0 ;  /* 0x0000001fff027819 */ /* 0x008fc80000011600 */
[----:B------:R-:W-:-:S05]  /*a900*/  LEA.HI.SX32 R0, R0, R2, 0x1c ;  /* 0x0000000200007211 */ /* 0x000fca00078fe2ff */
[----:B------:R3:W-:Y:S01]  /*a910*/  STL [R1+0x30], R0 ;  /* 0x0000300001007387 */ /* 0x0007e20000100800 */
[----:B------:R-:W-:Y:S05]  /*a920*/  @P0 BRA `(.L_x_10164) ;  /* 0x0000000000440947 */ /* 0x000fea0003800000 */
[----:B------:R-:W4:Y:S02]  /*a930*/  S2R R3, SR_TID.X ;  /* 0x0000000000037919 */ /* 0x000f240000002100 */
[----:B----4-:R-:W-:-:S04]  /*a940*/  LOP3.LUT R3, R3, 0x7f, RZ, 0xc0, !PT ;  /* 0x0000007f03037812 */ /* 0x010fc800078ec0ff */
[----:B------:R-:W-:-:S13]  /*a950*/  ISETP.NE.AND P0, PT, R3, RZ, PT ;  /* 0x000000ff0300720c */ /* 0x000fda0003f05270 */
[----:B------:R-:W-:Y:S05]  /*a960*/  @P0 BRA `(.L_x_10165) ;  /* 0x0000004c00640947 */ /* 0x000fea0003800000 */
[----:B------:R-:W4:Y:S01]  /*a970*/  S2R R3, SR_LANEID ;  /* 0x0000000000037919 */ /* 0x000f220000000000 */
[----:B------:R-:W-:Y:S01]  /*a980*/  VOTEU.ANY UR4, UPT, PT ;  /* 0x0000000000047886 */ /* 0x000fe200038e0100 */
[----:B------:R-:W5:Y:S01]  /*a990*/  LDC.64 R4, c[0x0][0xd60] ;  /* 0x00035800ff047b82 */ /* 0x000f620000000a00 */
[----:B---3--:R-:W4:Y:S08]  /*a9a0*/  FLO.U32 R0, UR4 ;  /* 0x0000000400007d00 */ /* 0x008f3000080e0000 */
[----:B------:R-:W5:Y:S01]  /*a9b0*/  POPC R2, UR4 ;  /* 0x0000000400027d09 */ /* 0x000f620008000000 */
[----:B----4-:R-:W-:-:S13]  /*a9c0*/  ISETP.EQ.U32.AND P0, PT, R0, R3, PT ;  /* 0x000000030000720c */ /* 0x010fda0003f02070 */
[----:B-----5:R-:W3:Y:S01]  /*a9d0*/  @P0 ATOMG.E.ADD.STRONG.GPU PT, R5, desc[UR38][R4.64], R2 ;  /* 0x00000002040509a8 */ /* 0x020ee200081ee1e6 */
[----:B------:R-:W4:Y:S02]  /*a9e0*/  S2R R3, SR_LTMASK ;  /* 0x0000000000037919 */ /* 0x000f240000003900 */
[----:B----4-:R-:W-:-:S06]  /*a9f0*/  LOP3.LUT R3, R3, UR4, RZ, 0xc0, !PT ;  /* 0x0000000403037c12 */ /* 0x010fcc000f8ec0ff */
[----:B------:R-:W4:Y:S01]  /*aa00*/  POPC R3, R3 ;  /* 0x0000000300037309 */ /* 0x000f220000000000 */
[----:B---3--:R-:W4:Y:S02]  /*aa10*/  SHFL.IDX PT, R0, R5, R0, 0x1f ;  /* 0x00001f0005007589 */ /* 0x008f2400000e0000 */
[----:B----4-:R-:W-:Y:S01]  /*aa20*/  IADD3 R16, R0, UR40, R3 ;  /* 0x0000002800107c10 */ /* 0x010fe2000fffe003 */
[----:B------:R-:W-:Y:S06]  /*aa30*/  BRA `(.L_x_10165) ;  /* 0x0000004c00307947 */ /* 0x000fec0003800000 */
.L_x_10164:
[----:B---3--:R-:W3:Y:S01]  /*aa40*/  LDL R0, [R1+0x4] ;  /* 0x0000040001007983 */ /* 0x008ee20000100800 */
        /* <DEDUP_REMOVED lines=16> */
[----:B-1----:R-:W-:Y:S02]  /*ab50*/  IMAD.MOV.U32 R12, RZ, RZ, 0x1 ;  /* 0x00000001ff0c7424 */ /* 0x002fe400078e00ff */
[----:B------:R-:W-:-:S07]  /*ab60*/  IMAD.MOV.U32 R13, RZ, RZ, RZ ;  /* 0x000000ffff0d7224 */ /* 0x000fce00078e00ff */
[----:B------:R-:W-:-:S07]  /*ab70*/  LEPC R20, `(.L_x_10167) ;  /* 0x000000001014794e */ /* 0x000fce0000000000 */
[----:B0--3--:R-:W-:Y:S05]  /*ab80*/  CALL.ABS.NOINC R2 ;  /* 0x0000000002007343 */ /* 0x009fea0003c00000 */
.L_x_10167:
[----:B------:R-:W-:Y:S05]  /*ab90*/  BSYNC B6 ;  /* 0x0000000000067941 */ /* 0x000fea0003800000 */
.L_x_10166:
        /* <DEDUP_REMOVED lines=17> */
[----:B-1----:R-:W-:Y:S02]  /*acb0*/  IMAD.MOV.U32 R12, RZ, RZ, 0x1 ;  /* 0x00000001ff0c7424 */ /* 0x002fe400078e00ff */
[----:B---3--:R-:W-:-:S07]  /*acc0*/  IMAD.MOV.U32 R13, RZ, RZ, RZ ;  /* 0x000000ffff0d7224 */ /* 0x008fce00078e00ff */
[----:B------:R-:W-:-:S07]  /*acd0*/  LEPC R20, `(.L_x_10170) ;  /* 0x000000001014794e */ /* 0x000fce0000000000 */
[----:B0---4-:R-:W-:Y:S05]  /*ace0*/  CALL.ABS.NOINC R2 ;  /* 0x0000000002007343 */ /* 0x011fea0003c00000 */
.L_x_10170:
        /* <DEDUP_REMOVED lines=16> */
.L_x_10169:
[----:B------:R-:W-:Y:S05]  /*adf0*/  BSYNC B6 ;  /* 0x0000000000067941 */ /* 0x000fea0003800000 */
.L_x_10168:
        /* <DEDUP_REMOVED lines=10> */
[----:B--2---:R2:W3:Y:S01]  /*aea0*/  @P0 LDG.E R7, desc[UR38][R2.64] ;  /* 0x0000002602070981 */ /* 0x0044e2000c1e1900 */
[----:B-----5:R-:W-:Y:S01]  /*aeb0*/  VIADD R9, R0, 0xffffffff ;  /* 0xffffffff00097836 */ /* 0x020fe20000000000 */
[----:B--2---:R-:W2:Y:S01]  /*aec0*/  LDC.64 R2, c[0x0][0x418] ;  /* 0x00010600ff027b82 */ /* 0x004ea20000000a00 */
[----:B---3--:R-:W-:Y:S01]  /*aed0*/  SHF.R.S32.HI R8, RZ, 0x1f, R7 ;  /* 0x0000001fff087819 */ /* 0x008fe20000011407 */
[----:B------:R3:W-:Y:S04]  /*aee0*/  @P0 STL [R1+0xc], R7 ;  /* 0x00000c0701000387 */ /* 0x0007e80000100800 */
[----:B------:R3:W-:Y:S04]  /*aef0*/  STL [R1+0x2c], R9 ;  /* 0x00002c0901007387 */ /* 0x0007e80000100800 */
        /* <DEDUP_REMOVED lines=10> */
.L_x_10284:
[----:B--2---:R-:W2:Y:S01]  /*afa0*/  LDL.LU R4, [R1+0x14] ;  /* 0x0000140001047983 */ /* 0x004ea20000300800 */
[----:B------:R-:W-:Y:S02]  /*afb0*/  PLOP3.LUT P1, PT, PT, PT, PT, 0x8, 0x0 ;  /* 0x000000000000781c */ /* 0x000fe40003f2e170 */
[----:B---3--:R-:W-:Y:S01]  /*afc0*/  ISETP.NE.AND P0, PT, R14, RZ, PT ;  /* 0x000000ff0e00720c */ /* 0x008fe20003f05270 */
        /* <DEDUP_REMOVED lines=8> */
.L_x_10287:
[----:B------:R-:W-:Y:S05]  /*b050*/  @!P6 BRA `(.L_x_10172) ;  /* 0x000000040014e947 */ /* 0x000fea0003800000 */
[----:B------:R2:W-:Y:S01]  /*b060*/  STL [R1+0x70], R9 ;  /* 0x0000700901007387 */ /* 0x0005e20000100800 */
[----:B------:R-:W-:-:S04]  /*b070*/  ISETP.NE.U32.AND P0, PT, R2, RZ, PT ;  /* 0x000000ff0200720c */ /* 0x000fc80003f05070 */
[----:B------:R-:W-:-:S13]  /*b080*/  ISETP.NE.AND.EX P0, PT, R3, RZ, PT, P0 ;  /* 0x000000ff0300720c */ /* 0x000fda0003f05300 */
[----:B--2---:R-:W-:Y:S05]  /*b090*/  @!P0 BRA `(.L_x_10174) ;  /* 0x0000000000508947 */ /* 0x004fea0003800000 */
[----:B------:R-:W2:Y:S01]  /*b0a0*/  LDC R6, c[0x0][0x43c] ;  /* 0x00010f00ff067b82 */ /* 0x000ea20000000800 */
[----:B---3--:R-:W-:Y:S01]  /*b0b0*/  IMAD.MOV.U32 R0, RZ, RZ, R9 ;  /* 0x000000ffff007224 */ /* 0x008fe200078e0009 */
[----:B------:R-:W-:Y:S01]  /*b0c0*/  ULDC.64 UR4, c[0x0][0x428] ;  /* 0x00010a0000047ab9 */ /* 0x000fe20000000a00 */
[----:B--2---:R-:W-:-:S13]  /*b0d0*/  ISETP.NE.AND P0, PT, R6, 0x1, PT ;  /* 0x000000010600780c */ /* 0x004fda0003f05270 */
        /* <DEDUP_REMOVED lines=14> */
[----:B------:R-:W2:Y:S04]  /*b1c0*/  LDG.E R0, desc[UR38][R2.64] ;  /* 0x0000002602007981 */ /* 0x000ea8000c1e1900 */
[----:B--2---:R2:W-:Y:S02]  /*b1d0*/  STL [R1], R0 ;  /* 0x0000000001007387 */ /* 0x0045e40000100800 */
.L_x_10174:
[----:B------:R-:W4:Y:S04]  /*b1e0*/  LDL R7, [R1+0x4] ;  /* 0x0000040001077983 */ /* 0x000f280000100800 */
[----:B--23--:R-:W4:Y:S04]  /*b1f0*/  LDL R0, [R1+0x8] ;  /* 0x0000080001007983 */ /* 0x00cf280000100800 */
[----:B------:R-:W2:Y:S01]  /*b200*/  LDL R2, [R1+0x18] ;  /* 0x0000180001027983 */ /* 0x000ea20000100800 */
[----:B----4-:R-:W-:Y:S01]  /*b210*/  IMAD R0, R0, 0x8, R7 ;  /* 0x0000000800007824 */ /* 0x010fe200078e0207 */
[----:B--2---:R-:W-:-:S04]  /*b220*/  SHF.L.U32 R2, R2, 0x1f, RZ ;  /* 0x0000001f02027819 */ /* 0x004fc800000006ff */
[----:B------:R-:W2:Y:S02]  /*b230*/  SYNCS.PHASECHK.TRANS64.TRYWAIT P0, [R0+URZ+0x32440], R2 ;  /* 0x03244002000075a7 */ /* 0x000ea4000800017f */
[----:B--2---:R-:W-:Y:S05]  /*b240*/  @!P0 BRA `(.L_x_10175) ;  /* 0x00000054008c8947 */ /* 0x004fea0003800000 */
.L_x_10288:
        /* <DEDUP_REMOVED lines=11> */
.L_x_10176:
[----:B------:R-:W3:Y:S04]  /*b300*/  LDL R7, [R1+0x4] ;  /* 0x0000040001077983 */ /* 0x000ee80000100800 */
[----:B------:R-:W3:Y:S04]  /*b310*/  LDL R6, [R1+0x8] ;  /* 0x0000080001067983 */ /* 0x000ee80000100800 */
[----:B------:R-:W4:Y:S04]  /*b320*/  LDL R5, [R1+0x70] ;  /* 0x0000700001057983 */ /* 0x000f280000100800 */
[----:B------:R-:W5:Y:S04]  /*b330*/  LDL R4, [R1+0x20] ;  /* 0x0000200001047983 */ /* 0x000f680000100800 */
[----:B------:R-:W5:Y:S04]  /*b340*/  LDL R3, [R1] ;  /* 0x0000000001037983 */ /* 0x000f680000100800 */
[----:B--2---:R-:W2:Y:S01]  /*b350*/  LDL.LU R2, [R1+0x14] ;  /* 0x0000140001027983 */ /* 0x004ea20000300800 */
        /* <DEDUP_REMOVED lines=8> */
[----:B---3--:R-:W-:Y:S01]  /*b3e0*/  IMAD R0, R6, 0x3000, R7 ;  /* 0x0000300006007824 */ /* 0x008fe200078e0207 */
[----:B----4-:R-:W-:-:S04]  /*b3f0*/  R2UR UR11, R5 ;  /* 0x00000000050b72ca */ /* 0x010fc800000e0000 */
[----:B------:R-:W-:Y:S02]  /*b400*/  R2UR UR8, R0 ;  /* 0x00000000000872ca */ /* 0x000fe400000e0000 */
[----:B-----5:R-:W-:Y:S02]  /*b410*/  R2UR UR4, R4 ;  /* 0x00000000040472ca */ /* 0x020fe400000e0000 */
[----:B------:R-:W-:Y:S02]  /*b420*/  R2UR UR13, R3 ;  /* 0x00000000030d72ca */ /* 0x000fe400000e0000 */
[----:B--2---:R-:W-:-:S07]  /*b430*/  LOP3.LUT R2, R2, 0xfffffffe, RZ, 0xc0, !PT ;  /* 0xfffffffe02027812 */ /* 0x004fce00078ec0ff */
[----:B------:R-:W-:Y:S01]  /*b440*/  UIADD3 UR8, UR8, 0x1c400, URZ ;  /* 0x0001c40008087890 */ /* 0x000fe2000fffe03f */
[----:B------:R-:W-:Y:S01]  /*b450*/  @P0 LOP3.LUT R2, R2, 0x1, RZ, 0xfc, !PT ;  /* 0x0000000102020812 */ /* 0x000fe200078efcff */
[----:B------:R-:W-:-:S03]  /*b460*/  UIMAD UR11, UR11, 0x60, UR4 ;  /* 0x000000600b0b78a4 */ /* 0x000fc6000f8e0204 */
[----:B------:R-:W-:Y:S01]  /*b470*/  UMOV UR4, 0x0 ;  /* 0x0000000000047882 */ /* 0x000fe20000000000 */
[----:B------:R2:W-:Y:S05]  /*b480*/  STL [R1+0x14], R2 ;  /* 0x0000140201007387 */ /* 0x0005ea0000100800 */
[----:B------:R2:W-:Y:S01]  /*b490*/  UTMALDG.4D [UR8], [UR6], desc[UR4] ;  /* 0x00000408060075b4 */ /* 0x0005e20008019000 */
[----:B------:R-:W-:Y:S02]  /*b4a0*/  NOP ;  /* 0x0000000000007918 */ /* 0x000fe40000000000 */
.L_x_10172:
        /* <DEDUP_REMOVED lines=33> */
[----:B-1----:R-:W-:Y:S02]  /*b6c0*/  IMAD.MOV.U32 R12, RZ, RZ, 0x1 ;  /* 0x00000001ff0c7424 */ /* 0x002fe400078e00ff */
[----:B------:R-:W-:-:S07]  /*b6d0*/  IMAD.MOV.U32 R13, RZ, RZ, RZ ;  /* 0x000000ffff0d7224 */ /* 0x000fce00078e00ff */
[----:B------:R-:W-:-:S07]  /*b6e0*/  LEPC R20, `(.L_x_10178) ;  /* 0x000000001014794e */ /* 0x000fce0000000000 */
[----:B0-2---:R-:W-:Y:S05]  /*b6f0*/  CALL.ABS.NOINC R2 ;  /* 0x0000000002007343 */ /* 0x005fea0003c00000 */
.L_x_10178:
[----:B------:R-:W-:Y:S05]  /*b700*/  BSYNC B6 ;  /* 0x0000000000067941 */ /* 0x000fea0003800000 */
.L_x_10177:
[----:B------:R-:W3:Y:S01]  /*b710*/  LDL R4, [R1+0x40] ;  /* 0x0000400001047983 */ /* 0x000ee20000100800 */
[----:B------:R-:W4:Y:S03]  /*b720*/  LDC R6, c[0x0][0x448] ;  /* 0x00011200ff067b82 */ /* 0x000f260000000800 */
[----:B------:R-:W3:Y:S04]  /*b730*/  LDL R10, [R1+0x28] ;  /* 0x00002800010a7983 */ /* 0x000ee80000100800 */
[----:B------:R-:W3:Y:S01]  /*b740*/  LDL R9, [R1+0x50] ;  /* 0x0000500001097983 */ /* 0x000ee20000100800 */
[----:B--2---:R-:W2:Y:S01]  /*b750*/  S2R R2, SR_TID.X ;  /* 0x0000000000027919 */ /* 0x004ea20000002100 */
[----:B------:R-:W0:Y:S02]  /*b760*/  S2R R0, SR_TID.X ;  /* 0x0000000000007919 */ /* 0x000e240000002100 */
[----:B------:R-:W3:Y:S04]  /*b770*/  LDL R8, [R1+0x58] ;  /* 0x0000580001087983 */ /* 0x000ee80000100800 */
[----:B------:R-:W3:Y:S01]  /*b780*/  LDL R7, [R1+0x34] ;  /* 0x0000340001077983 */ /* 0x000ee20000100800 */
[----:B----4-:R-:W-:Y:S01]  /*b790*/  ISETP.NE.AND P0, PT, R6, 0x1, PT ;  /* 0x000000010600780c */ /* 0x010fe20003f05270 */
[----:B------:R-:W-:Y:S01]  /*b7a0*/  IMAD.SHL.U32 R17, R17, 0x80, RZ ;  /* 0x0000008011117824 */ /* 0x000fe200078e00ff */
[----:B------:R-:W-:Y:S01]  /*b7b0*/  ULDC.64 UR4, c[0x0][0x298] ;  /* 0x0000a60000047ab9 */ /* 0x000fe20000000a00 */
[----:B------:R-:W-:-:S10]  /*b7c0*/  ULDC.64 UR6, c[0x0][0x280] ;  /* 0x0000a00000067ab9 */ /* 0x000fd40000000a00 */
[----:B------:R-:W4:Y:S01]  /*b7d0*/  @P0 LDC R3, c[0x0][0x450] ;  /* 0x00011400ff030b82 */ /* 0x000f220000000800 */
[----:B--2---:R-:W-:-:S04]  /*b7e0*/  LOP3.LUT R2, R2, 0x7f, RZ, 0xc0, !PT ;  /* 0x0000007f02027812 */ /* 0x004fc800078ec0ff */
[----:B------:R-:W-:Y:S01]  /*b7f0*/  SHF.R.U32.HI R2, RZ, 0x3, R2 ;  /* 0x00000003ff027819 */ /* 0x000fe20000011602 */
[----:B0-----:R-:W-:-:S05]  /*b800*/  IMAD.SHL.U32 R0, R0, 0x10, RZ ;  /* 0x0000001000007824 */ /* 0x001fca00078e00ff */
[----:B------:R-:W-:Y:S02]  /*b810*/  LOP3.LUT R0, R2, 0x70, R0, 0xf8, !PT ;  /* 0x0000007002007812 */ /* 0x000fe400078ef800 */
[----:B------:R-:W0:Y:S02]  /*b820*/  @P0 LDC R2, c[0x0][0x44c] ;  /* 0x00011300ff020b82 */ /* 0x000e240000000800 */
[----:B------:R-:W-:-:S05]  /*b830*/  LOP3.LUT R5, R0, R17, RZ, 0xfc, !PT ;  /* 0x0000001100057212 */ /* 0x000fca00078efcff */
        /* <DEDUP_REMOVED lines=27> */
[----:B--2---:R-:W2:Y:S01]  /*b9f0*/  S2R R5, SR_TID.X ;  /* 0x0000000000057919 */ /* 0x004ea20000002100 */
[----:B------:R-:W-:Y:S02]  /*ba00*/  IMAD.IADD R3, R3, 0x1, R4 ;  /* 0x0000000103037824 */ /* 0x000fe400078e0204 */
[----:B------:R-:W-:-:S05]  /*ba10*/  SHF.R.S32.HI R4, RZ, 0x1f, R0 ;  /* 0x0000001fff047819 */ /* 0x000fca0000011400 */
[----:B------:R-:W-:Y:S02]  /*ba20*/  IMAD R4, R4, UR4, RZ ;  /* 0x0000000404047c24 */ /* 0x000fe4000f8e02ff */
[----:B------:R-:W-:Y:S01]  /*ba30*/  IMAD.WIDE.U32 R2, R0, UR4, R2 ;  /* 0x0000000400027c25 */ /* 0x000fe2000f8e0002 */
[----:B------:R-:W-:-:S03]  /*ba40*/  ULDC UR4, c[0x0][0x2b8] ;  /* 0x0000ae0000047ab9 */ /* 0x000fc60000000800 */
[----:B------:R-:W-:Y:S01]  /*ba50*/  IMAD R4, R0, UR5, R4 ;  /* 0x0000000500047c24 */ /* 0x000fe2000f8e0204 */
[----:B------:R-:W-:-:S03]  /*ba60*/  LEA R0, P1, R2, UR6, 0x1 ;  /* 0x0000000602007c11 */ /* 0x000fc6000f8208ff */
[----:B------:R-:W-:Y:S02]  /*ba70*/  IMAD.IADD R4, R3, 0x1, R4 ;  /* 0x0000000103047824 */ /* 0x000fe400078e0204 */
[----:B--2---:R-:W-:-:S05]  /*ba80*/  IMAD.SHL.U32 R10, R5, 0x8, RZ ;  /* 0x00000008050a7824 */ /* 0x004fca00078e00ff */
[----:B------:R-:W-:Y:S02]  /*ba90*/  LOP3.LUT R10, R10, 0x38, RZ, 0xc0, !PT ;  /* 0x000000380a0a7812 */ /* 0x000fe400078ec0ff */
[----:B------:R-:W-:Y:S02]  /*baa0*/  LOP3.LUT R5, R5, 0x7f, RZ, 0xc0, !PT ;  /* 0x0000007f05057812 */ /* 0x000fe400078ec0ff */
[----:B------:R-:W-:Y:S01]  /*bab0*/  ISETP.GE.AND P0, PT, R10, UR4, PT ;  /* 0x000000040a007c0c */ /* 0x000fe2000bf06270 */
[----:B------:R-:W-:Y:S01]  /*bac0*/  UMOV UR4, 0xffffffff ;  /* 0xffffffff00047882 */ /* 0x000fe20000000000 */
[----:B------:R-:W-:Y:S02]  /*bad0*/  LEA.HI.X R2, R2, UR7, R4, 0x1, P1 ;  /* 0x0000000702027c11 */ /* 0x000fe400088f0c04 */
[----:B------:R-:W-:Y:S01]  /*bae0*/  SHF.R.U32.HI R8, RZ, 0x3, R5 ;  /* 0x00000003ff087819 */ /* 0x000fe20000011605 */
[----:B0-----:R-:W-:Y:S08]  /*baf0*/  BRA.DIV UR4, `(.L_x_10179) ;  /* 0x0000004e04747947 */ /* 0x001ff0000b800000 */
[----:B------:R-:W2:Y:S01]  /*bb00*/  LDL R7, [R1+0x38] ;  /* 0x0000380001077983 */ /* 0x000ea20000100800 */
[----:B------:R-:W-:-:S03]  /*bb10*/  IMAD.IADD R17, R8, 0x1, R17 ;  /* 0x0000000108117824 */ /* 0x000fc600078e0211 */
[----:B------:R-:W0:Y:S01]  /*bb20*/  SHFL.IDX PT, R5, R0, RZ, 0x181f ;  /* 0x00181fff00057589 */ /* 0x000e2200000e0000 */
[----:B------:R-:W-:-:S03]  /*bb30*/  VIADD R8, R17, 0x10 ;  /* 0x0000001011087836 */ /* 0x000fc60000000000 */
[----:B------:R-:W3:Y:S04]  /*bb40*/  SHFL.IDX PT, R4, R2, RZ, 0x181f ;  /* 0x00181fff02047589 */ /* 0x000ee800000e0000 */
[----:B------:R4:W-:Y:S01]  /*bb50*/  STL [R1+0x3c], R8 ;  /* 0x00003c0801007387 */ /* 0x0009e20000100800 */
[----:B--2---:R-:W-:-:S03]  /*bb60*/  IMAD R3, R7, R6, RZ ;  /* 0x0000000607037224 */ /* 0x004fc600078e02ff */
[----:B------:R-:W2:Y:S02]  /*bb70*/  SHFL.IDX PT, R6, R0, 0x1, 0x181f ;  /* 0x00381f0000067f89 */ /* 0x000ea400000e0000 */
[CC--:B------:R-:W-:Y:S02]  /*bb80*/  ISETP.GE.AND P1, PT, R17.reuse, R3.reuse, PT ;  /* 0x000000031100720c */ /* 0x0c0fe40003f26270 */
[----:B------:R-:W1:Y:S01]  /*bb90*/  SHFL.IDX PT, R7, R2, 0x1, 0x181f ;  /* 0x00381f0002077f89 */ /* 0x000e6200000e0000 */
[----:B------:R-:W-:Y:S01]  /*bba0*/  ISETP.GE.AND P2, PT, R8, R3, PT ;  /* 0x000000030800720c */ /* 0x000fe20003f46270 */
[----:B----4-:R-:W-:-:S05]  /*bbb0*/  VIADD R8, R17, 0x20 ;  /* 0x0000002011087836 */ /* 0x010fca0000000000 */
[----:B------:R-:W-:Y:S04]  /*bbc0*/  STL [R1+0x4c], R8 ;  /* 0x00004c0801007387 */ /* 0x000fe80000100800 */
[----:B0-----:R-:W-:-:S05]  /*bbd0*/  @!P1 LEA R5, P3, R10, R5, 0x1 ;  /* 0x000000050a059211 */ /* 0x001fca00078608ff */
[----:B---3--:R-:W-:-:S05]  /*bbe0*/  @!P1 IMAD.X R4, RZ, RZ, R4, P3 ;  /* 0x000000ffff049224 */ /* 0x008fca00018e0604 */
[----:B------:R-:W-:-:S04]  /*bbf0*/  @!P1 LOP3.LUT R5, R5, R4, RZ, 0x3c, !PT ;  /* 0x0000000405059212 */ /* 0x000fc800078e3cff */
[----:B------:R-:W-:-:S04]  /*bc00*/  @!P1 LOP3.LUT R4, R5, R4, RZ, 0x3c, !PT ;  /* 0x0000000405049212 */ /* 0x000fc800078e3cff */
[----:B------:R-:W-:-:S05]  /*bc10*/  @!P1 LOP3.LUT R5, R5, R4, RZ, 0x3c, !PT ;  /* 0x0000000405059212 */ /* 0x000fca00078e3cff */
[----:B-----5:R2:W-:Y:S02]  /*bc20*/  @!P1 LDGSTS.E.BYPASS.LTC128B.128 [R9+0x18400], desc[UR38][R4.64], !P0 ;  /* 0x1840000004099fae */ /* 0x0205e4000c101d66 */
[----:B--2---:R-:W-:Y:S02]  /*bc30*/  @!P2 LEA R5, P1, R10, R6, 0x1 ;  /* 0x000000060a05a211 */ /* 0x004fe400078208ff */
[----:B------:R-:W-:Y:S03]  /*bc40*/  SHFL.IDX PT, R6, R2, 0x2, 0x181f ;  /* 0x00581f0002067f89 */ /* 0x000fe600000e0000 */
[----:B-1----:R-:W-:Y:S01]  /*bc50*/  @!P2 IMAD.X R4, RZ, RZ, R7, P1 ;  /* 0x000000ffff04a224 */ /* 0x002fe200008e0607 */
[----:B------:R-:W-:Y:S01]  /*bc60*/  ISETP.GE.AND P1, PT, R8, R3, PT ;  /* 0x000000030800720c */ /* 0x000fe20003f26270 */
[----:B------:R-:W-:-:S03]  /*bc70*/  VIADD R7, R17, 0x30 ;  /* 0x0000003011077836 */ /* 0x000fc60000000000 */
[-C--:B------:R-:W-:Y:S02]  /*bc80*/  @!P2 LOP3.LUT R5, R5, R4.reuse, RZ, 0x3c, !PT ;  /* 0x000000040505a212 */ /* 0x080fe400078e3cff */
[----:B------:R-:W-:Y:S02]  /*bc90*/  STL [R1+0x54], R7 ;  /* 0x0000540701007387 */ /* 0x000fe40000100800 */
        /* <DEDUP_REMOVED lines=54> */
.L_x_10305:
        /* <DEDUP_REMOVED lines=12> */
.L_x_10180:
[----:B-1----:R-:W2:Y:S01]  /*c0c0*/  LDL R2, [R1+0x4] ;  /* 0x0000040001027983 */ /* 0x002ea20000100800 */
[----:B------:R-:W-:Y:S02]  /*c0d0*/  PLOP3.LUT P1, PT, P1, P0, PT, 0xa2, 0x0 ;  /* 0x000000000000781c */ /* 0x000fe40000f21472 */
[----:B--2---:R-:W-:-:S08]  /*c0e0*/  @P0 R2UR P1, UR4, R2 ;  /* 0x00000000020402ca */ /* 0x004fd00000020000 */
[----:B------:R-:W-:-:S05]  /*c0f0*/  @P0 PLOP3.LUT P0, PT, P1, PT, PT, 0x80, 0x0 ;  /* 0x000000000000081c */ /* 0x000fca0000f0f070 */
[----:B------:R-:W-:Y:S01]  /*c100*/  @!P1 SYNCS.ARRIVE.TRANS64.RED.A0T1 RZ, [UR4+0x32400], RZ ;  /* 0x032400ffffff99a7 */ /* 0x000fe20008200404 */
[----:B------:R-:W-:Y:S07]  /*c110*/  @!P1 ARRIVES.LDGSTSBAR.64.TRANSCNT [UR4+0x32400] ;  /* 0x03240000ff0099b0 */ /* 0x000fee0008000a84 */
[----:B------:R-:W-:Y:S05]  /*c120*/  @P0 BRA.U.ANY `(.L_x_10180) ;  /* 0xfffffffd00e40947 */ /* 0x000fea000393ffff */
[----:B------:R-:W-:Y:S01]  /*c130*/  NOP ;  /* 0x0000000000007918 */ /* 0x000fe20000000000 */
[----:B------:R-:W2:Y:S01]  /*c140*/  LDL.LU R0, [R1+0x40] ;  /* 0x0000400001007983 */ /* 0x000ea20000300800 */
[----:B------:R0:W-:Y:S01]  /*c150*/  SYNCS.ARRIVE.TRANS64.A1T0 RZ, [R2+URZ+0x32400], RZ ;  /* 0x032400ff02ff79a7 */ /* 0x0001e2000810003f */
[----:B------:R-:W-:Y:S02]  /*c160*/  ULDC.64 UR4, c[0x0][0x398] ;  /* 0x0000e60000047ab9 */ /* 0x000fe40000000a00 */
        /* <DEDUP_REMOVED lines=27> */
.L_x_10182:
[----:B------:R-:W-:Y:S05]  /*c320*/  BSYNC B6 ;  /* 0x0000000000067941 */ /* 0x000fea0003800000 */
.L_x_10181:
[----:B------:R-:W2:Y:S01]  /*c330*/  LDL.LU R6, [R1+0x28] ;  /* 0x0000280001067983 */ /* 0x000ea20000300800 */
[----:B------:R-:W-:Y:S01]  /*c340*/  ULDC.64 UR4, c[0x0][0x3d8] ;  /* 0x0000f60000047ab9 */ /* 0x000fe20000000a00 */
[----:B------:R-:W-:Y:S02]  /*c350*/  ULDC.64 UR6, c[0x0][0x390] ;  /* 0x0000e40000067ab9 */ /* 0x000fe40000000a00 */
[----:B0-----:R-:W2:Y:S04]  /*c360*/  LDL.LU.64 R2, [R1+0x40] ;  /* 0x0000400001027983 */ /* 0x001ea80000300a00 */
[----:B------:R-:W3:Y:S04]  /*c370*/  LDL.LU R0, [R1+0x50] ;  /* 0x0000500001007983 */ /* 0x000ee80000300800 */
[----:B------:R-:W4:Y:S04]  /*c380*/  LDL.LU R5, [R1+0x58] ;  /* 0x0000580001057983 */ /* 0x000f280000300800 */
[----:B------:R-:W4:Y:S04]  /*c390*/  LDL.LU R4, [R1+0x34] ;  /* 0x0000340001047983 */ /* 0x000f280000300800 */
[----:B------:R-:W4:Y:S01]  /*c3a0*/  LDL.LU R7, [R1+0x24] ;  /* 0x0000240001077983 */ /* 0x000f220000300800 */
[----:B-----5:R-:W0:Y:S01]  /*c3b0*/  S2R R8, SR_TID.X ;  /* 0x0000000000087919 */ /* 0x020e220000002100 */
[----:B--2---:R-:W-:-:S02]  /*c3c0*/  IMAD.MOV.U32 R3, RZ, RZ, R6 ;  /* 0x000000ffff037224 */ /* 0x004fc400078e0006 */
[----:B------:R-:W1:Y:S01]  /*c3d0*/  LDC R6, c[0x0][0x448] ;  /* 0x00011200ff067b82 */ /* 0x000e620000000800 */
[----:B---3--:R-:W-:Y:S02]  /*c3e0*/  IMAD R0, R0, UR4, RZ ;  /* 0x0000000400007c24 */ /* 0x008fe4000f8e02ff */
[----:B------:R-:W-:-:S04]  /*c3f0*/  IMAD.WIDE.U32 R2, R18, UR4, R2 ;  /* 0x0000000412027c25 */ /* 0x000fc8000f8e0002 */
[----:B------:R-:W-:Y:S01]  /*c400*/  IMAD R0, R18, UR5, R0 ;  /* 0x0000000512007c24 */ /* 0x000fe2000f8e0200 */
[----:B------:R-:W-:-:S03]  /*c410*/  ULDC.64 UR4, c[0x0][0x3e0] ;  /* 0x0000f80000047ab9 */ /* 0x000fc60000000a00 */
[----:B------:R-:W-:Y:S02]  /*c420*/  IMAD.IADD R3, R3, 0x1, R0 ;  /* 0x0000000103037824 */ /* 0x000fe400078e0200 */
[----:B----4-:R-:W-:Y:S01]  /*c430*/  IMAD R0, R5, UR4, RZ ;  /* 0x0000000405007c24 */ /* 0x010fe2000f8e02ff */
[----:B-1----:R-:W-:Y:S01]  /*c440*/  ISETP.NE.AND P0, PT, R6, 0x1, PT ;  /* 0x000000010600780c */ /* 0x002fe20003f05270 */
[----:B------:R-:W-:-:S04]  /*c450*/  IMAD.WIDE.U32 R2, R4, UR4, R2 ;  /* 0x0000000404027c25 */ /* 0x000fc8000f8e0002 */
[----:B------:R-:W-:Y:S01]  /*c460*/  IMAD R0, R4, UR5, R0 ;  /* 0x0000000504007c24 */ /* 0x000fe2000f8e0200 */
[----:B------:R-:W-:-:S07]  /*c470*/  ULDC.64 UR4, c[0x0][0x3d0] ;  /* 0x0000f40000047ab9 */ /* 0x000fce0000000a00 */
[----:B------:R-:W1:Y:S08]  /*c480*/  @P0 LDC R4, c[0x0][0x44c] ;  /* 0x00011300ff040b82 */ /* 0x000e700000000800 */
[----:B------:R-:W2:Y:S01]  /*c490*/  @P0 LDC R5, c[0x0][0x450] ;  /* 0x00011400ff050b82 */ /* 0x000ea20000000800 */
[----:B------:R-:W-:Y:S02]  /*c4a0*/  IMAD.IADD R3, R3, 0x1, R0 ;  /* 0x0000000103037824 */ /* 0x000fe400078e0200 */
[----:B------:R-:W-:-:S02]  /*c4b0*/  IMAD.MOV.U32 R0, RZ, RZ, R7 ;  /* 0x000000ffff007224 */ /* 0x000fc400078e0007 */
[----:B-1----:R-:W-:-:S05]  /*c4c0*/  @P0 IMAD.HI.U32 R4, R7, R4, RZ ;  /* 0x0000000407040227 */ /* 0x002fca00078e00ff */
[----:B--2---:R-:W-:-:S04]  /*c4d0*/  @P0 SHF.R.U32.HI R0, RZ, R5, R4 ;  /* 0x00000005ff000219 */ /* 0x004fc80000011604 */
[--C-:B------:R-:W-:Y:S01]  /*c4e0*/  SHF.R.S32.HI R5, RZ, 0x1f, R0.reuse ;  /* 0x0000001fff057819 */ /* 0x100fe20000011400 */
[----:B------:R-:W-:-:S04]  /*c4f0*/  IMAD.MOV R4, RZ, RZ, -R0 ;  /* 0x000000ffff047224 */ /* 0x000fc800078e0a00 */
[----:B------:R-:W-:Y:S02]  /*c500*/  IMAD R5, R5, UR4, RZ ;  /* 0x0000000405057c24 */ /* 0x000fe4000f8e02ff */
[----:B------:R-:W-:-:S04]  /*c510*/  IMAD.WIDE.U32 R2, R0, UR4, R2 ;  /* 0x0000000400027c25 */ /* 0x000fc8000f8e0002 */
[----:B------:R-:W-:Y:S02]  /*c520*/  IMAD R4, R6, R4, R7 ;  /* 0x0000000406047224 */ /* 0x000fe400078e0207 */
[----:B------:R-:W-:Y:S01]  /*c530*/  IMAD R0, R0, UR5, R5 ;  /* 0x0000000500007c24 */ /* 0x000fe2000f8e0205 */
[----:B------:R-:W-:Y:S01]  /*c540*/  ULDC.64 UR4, c[0x0][0x3c8] ;  /* 0x0000f20000047ab9 */ /* 0x000fe20000000a00 */
[C---:B0-----:R-:W-:Y:S02]  /*c550*/  IMAD.SHL.U32 R7, R8.reuse, 0x8, RZ ;  /* 0x0000000808077824 */ /* 0x041fe400078e00ff */
[----:B------:R-:W-:Y:S01]  /*c560*/  IMAD.IADD R3, R3, 0x1, R0 ;  /* 0x0000000103037824 */ /* 0x000fe200078e0200 */
[----:B------:R-:W-:Y:S01]  /*c570*/  SHF.R.S32.HI R0, RZ, 0x1f, R4 ;  /* 0x0000001fff007819 */ /* 0x000fe20000011404 */
[----:B------:R-:W-:-:S04]  /*c580*/  IMAD.SHL.U32 R8, R8, 0x8, RZ ;  /* 0x0000000808087824 */ /* 0x000fc800078e00ff */
[----:B------:R-:W-:Y:S01]  /*c590*/  IMAD R0, R0, UR4, RZ ;  /* 0x0000000400007c24 */ /* 0x000fe2000f8e02ff */
[----:B------:R-:W-:Y:S01]  /*c5a0*/  LOP3.LUT R8, R8, 0x38, RZ, 0xc0, !PT ;  /* 0x0000003808087812 */ /* 0x000fe200078ec0ff */
[----:B------:R-:W-:Y:S01]  /*c5b0*/  IMAD.WIDE.U32 R2, R4, UR4, R2 ;  /* 0x0000000404027c25 */ /* 0x000fe2000f8e0002 */
[----:B------:R-:W-:Y:S01]  /*c5c0*/  LOP3.LUT R7, R7, 0x38, RZ, 0xc0, !PT ;  /* 0x0000003807077812 */ /* 0x000fe200078ec0ff */
[----:B------:R-:W-:Y:S01]  /*c5d0*/  ULDC UR4, c[0x0][0x3b8] ;  /* 0x0000ee0000047ab9 */ /* 0x000fe20000000800 */
[----:B------:R-:W-:Y:S01]  /*c5e0*/  LOP3.LUT R10, R8, 0x40, RZ, 0xfc, !PT ;  /* 0x00000040080a7812 */ /* 0x000fe200078efcff */
[----:B------:R-:W-:Y:S01]  /*c5f0*/  IMAD R0, R4, UR5, R0 ;  /* 0x0000000504007c24 */ /* 0x000fe2000f8e0200 */
[C---:B------:R-:W-:Y:S02]  /*c600*/  LOP3.LUT R9, R8.reuse, 0x80, RZ, 0xfc, !PT ;  /* 0x0000008008097812 */ /* 0x040fe400078efcff */
[----:B------:R-:W-:Y:S01]  /*c610*/  LOP3.LUT R8, R8, 0xc0, RZ, 0xfc, !PT ;  /* 0x000000c008087812 */ /* 0x000fe200078efcff */
[----:B------:R-:W-:Y:S01]  /*c620*/  IMAD.IADD R0, R3, 0x1, R0 ;  /* 0x0000000103007824 */ /* 0x000fe200078e0200 */
[----:B------:R-:W-:-:S02]  /*c630*/  LEA R4, P4, R2, UR6, 0x1 ;  /* 0x0000000602047c11 */ /* 0x000fc4000f8808ff */
[----:B------:R-:W-:Y:S02]  /*c640*/  ISETP.GE.AND P3, PT, R7, UR4, PT ;  /* 0x0000000407007c0c */ /* 0x000fe4000bf66270 */
[----:B------:R-:W-:Y:S02]  /*c650*/  ISETP.GE.AND P2, PT, R10, UR4, PT ;  /* 0x000000040a007c0c */ /* 0x000fe4000bf46270 */
[----:B------:R-:W-:Y:S02]  /*c660*/  ISETP.GE.AND P1, PT, R9, UR4, PT ;  /* 0x0000000409007c0c */ /* 0x000fe4000bf26270 */
[----:B------:R-:W-:Y:S01]  /*c670*/  ISETP.GE.AND P0, PT, R8, UR4, PT ;  /* 0x0000000408007c0c */ /* 0x000fe2000bf06270 */
[----:B------:R-:W-:Y:S01]  /*c680*/  UMOV UR4, 0xffffffff ;  /* 0xffffffff00047882 */ /* 0x000fe20000000000 */
[----:B------:R-:W-:Y:S02]  /*c690*/  LEA.HI.X R0, R2, UR7, R0, 0x1, P4 ;  /* 0x0000000702007c11 */ /* 0x000fe4000a0f0c00 */
[----:B------:R-:W-:Y:S09]  /*c6a0*/  BRA.DIV UR4, `(.L_x_10183) ;  /* 0x0000004e04487947 */ /* 0x000ff2000b800000 */
[----:B------:R-:W2:Y:S04]  /*c6b0*/  LDL.LU R9, [R1+0x38] ;  /* 0x0000380001097983 */ /* 0x000ea80000300800 */
[----:B------:R-:W3:Y:S04]  /*c6c0*/  LDL.LU R3, [R1+0x3c] ;  /* 0x00003c0001037983 */ /* 0x000ee80000300800 */
[----:B------:R-:W4:Y:S04]  /*c6d0*/  LDL.LU R10, [R1+0x4c] ;  /* 0x00004c00010a7983 */ /* 0x000f280000300800 */
[----:B------:R-:W5:Y:S04]  /*c6e0*/  LDL R8, [R1+0x10] ;  /* 0x0000100001087983 */ /* 0x000f680000100800 */
[----:B------:R-:W-:Y:S01]  /*c6f0*/  SHFL.IDX PT, R2, R0, RZ, 0x181f ;  /* 0x00181fff00027589 */ /* 0x000fe200000e0000 */
[----:B--2---:R-:W-:-:S03]  /*c700*/  IMAD R5, R9, R6, RZ ;  /* 0x0000000609057224 */ /* 0x004fc600078e02ff */
[----:B------:R-:W2:Y:S02]  /*c710*/  LDL.LU R9, [R1+0x54] ;  /* 0x0000540001097983 */ /* 0x000ea40000300800 */
[-C--:B---3--:R-:W-:Y:S02]  /*c720*/  ISETP.GE.AND P4, PT, R3, R5.reuse, PT ;  /* 0x000000050300720c */ /* 0x088fe40003f86270 */
[----:B------:R-:W3:Y:S01]  /*c730*/  LDL.LU R11, [R1+0x5c] ;  /* 0x00005c00010b7983 */ /* 0x000ee20000300800 */
[----:B------:R-:W-:-:S03]  /*c740*/  ISETP.GE.AND P5, PT, R17, R5, PT ;  /* 0x000000051100720c */ /* 0x000fc60003fa6270 */
[----:B------:R-:W0:Y:S10]  /*c750*/  SHFL.IDX PT, R3, R4, RZ, 0x181f ;  /* 0x00181fff04037589 */ /* 0x000e3400000e0000 */
[----:B0-----:R-:W-:-:S05]  /*c760*/  @!P5 LEA R3, P6, R7, R3, 0x1 ;  /* 0x000000030703d211 */ /* 0x001fca00078c08ff */
[----:B------:R-:W-:-:S05]  /*c770*/  @!P5 IMAD.X R2, RZ, RZ, R2, P6 ;  /* 0x000000ffff02d224 */ /* 0x000fca00030e0602 */
[----:B------:R-:W-:-:S04]  /*c780*/  @!P5 LOP3.LUT R3, R3, R2, RZ, 0x3c, !PT ;  /* 0x000000020303d212 */ /* 0x000fc800078e3cff */
[----:B------:R-:W-:-:S04]  /*c790*/  @!P5 LOP3.LUT R2, R3, R2, RZ, 0x3c, !PT ;  /* 0x000000020302d212 */ /* 0x000fc800078e3cff */
[----:B------:R-:W-:-:S05]  /*c7a0*/  @!P5 LOP3.LUT R3, R3, R2, RZ, 0x3c, !PT ;  /* 0x000000020303d212 */ /* 0x000fca00078e3cff */
[----:B------:R-:W-:Y:S01]  /*c7b0*/  @!PT LDS RZ, [RZ] ;  /* 0x00000000fffff984 */ /* 0x000fe20000000800 */
[----:B-----5:R-:W-:Y:S04]  /*c7c0*/  @!P5 LDGSTS.E.BYPASS.LTC128B.128 [R8+0x22400], desc[UR38][R2.64], !P3 ;  /* 0x224000000208dfae */ /* 0x020fe8000d901d66 */
[----:B------:R-:W-:Y:S04]  /*c7d0*/  @!P5 LDGSTS.E.BYPASS.LTC128B.128 [R8+0x26400], desc[UR38][R2.64+0x80], !P2 ;  /* 0x264000800208dfae */ /* 0x000fe8000d101d66 */
[----:B------:R-:W-:Y:S04]  /*c7e0*/  @!P5 LDGSTS.E.BYPASS.LTC128B.128 [R8+0x2a400], desc[UR38][R2.64+0x100], !P1 ;  /* 0x2a4001000208dfae */ /* 0x000fe8000c901d66 */
[----:B------:R0:W-:Y:S04]  /*c7f0*/  @!P5 LDGSTS.E.BYPASS.LTC128B.128 [R8+0x2e400], desc[UR38][R2.64+0x180], !P0 ;  /* 0x2e4001800208dfae */ /* 0x0001e8000c101d66 */
        /* <DEDUP_REMOVED lines=10> */
[----:B0-----:R-:W0:Y:S04]  /*c8a0*/  SHFL.IDX PT, R2, R4, 0x2, 0x181f ;  /* 0x00581f0004027f89 */ /* 0x001e2800000e0000 */
[----:B------:R-:W1:Y:S02]  /*c8b0*/  SHFL.IDX PT, R6, R0, 0x2, 0x181f ;  /* 0x00581f0000067f89 */ /* 0x000e6400000e0000 */
[----:B0-----:R-:W-:-:S05]  /*c8c0*/  @!P4 LEA R2, P6, R7, R2, 0x1 ;  /* 0x000000020702c211 */ /* 0x001fca00078c08ff */
[----:B-1----:R-:W-:-:S05]  /*c8d0*/  @!P4 IMAD.X R3, RZ, RZ, R6, P6 ;  /* 0x000000ffff03c224 */ /* 0x002fca00030e0606 */
        /* <DEDUP_REMOVED lines=9> */
[----:B-1----:R-:W-:-:S05]  /*c970*/  @!P4 IMAD.X R3, RZ, RZ, R6, P6 ;  /* 0x000000ffff03c224 */ /* 0x002fca00030e0606 */
[----:B------:R-:W-:Y:S04]  /*c980*/  @!P4 LDGSTS.E.BYPASS.LTC128B.128 [R8+0x23c00], desc[UR38][R2.64], !P3 ;  /* 0x23c000000208cfae */ /* 0x000fe8000d901d66 */
[----:B------:R-:W-:Y:S04]  /*c990*/  @!P4 LDGSTS.E.BYPASS.LTC128B.128 [R8+0x27c00], desc[UR38][R2.64+0x80], !P2 ;  /* 0x27c000800208cfae */ /* 0x000fe8000d101d66 */
[----:B------:R-:W-:Y:S04]  /*c9a0*/  @!P4 LDGSTS.E.BYPASS.LTC128B.128 [R8+0x2bc00], desc[UR38][R2.64+0x100], !P1 ;  /* 0x2bc001000208cfae */ /* 0x000fe8000c901d66 */
[----:B------:R0:W-:Y:S04]  /*c9b0*/  @!P4 LDGSTS.E.BYPASS.LTC128B.128 [R8+0x2fc00], desc[UR38][R2.64+0x180], !P0 ;  /* 0x2fc001800208cfae */ /* 0x0001e8000c101d66 */
[----:B------:R-:W-:Y:S04]  /*c9c0*/  SHFL.IDX PT, R6, R0, 0x4, 0x181f ;  /* 0x00981f0000067f89 */ /* 0x000fe800000e0000 */
[----:B0-----:R-:W0:Y:S01]  /*c9d0*/  SHFL.IDX PT, R2, R4, 0x4, 0x181f ;  /* 0x00981f0004027f89 */ /* 0x001e2200000e0000 */
[----:B---3--:R-:W-:-:S13]  /*c9e0*/  ISETP.GE.AND P4, PT, R11, R5, PT ;  /* 0x000000050b00720c */ /* 0x008fda0003f86270 */
[----:B0-----:R-:W-:-:S05]  /*c9f0*/  @!P4 LEA R2, P6, R7, R2, 0x1 ;  /* 0x000000020702c211 */ /* 0x001fca00078c08ff */
[----:B------:R-:W-:-:S05]  /*ca00*/  @!P4 IMAD.X R3, RZ, RZ, R6, P6 ;  /* 0x000000ffff03c224 */ /* 0x000fca00030e0606 */
[----:B------:R-:W-:Y:S04]  /*ca10*/  @!P4 LDGSTS.E.BYPASS.LTC128B.128 [R8+0x24400], desc[UR38][R2.64], !P3 ;  /* 0x244000000208cfae */ /* 0x000fe8000d901d66 */
[----:B------:R-:W-:Y:S04]  /*ca20*/  @!P4 LDGSTS.E.BYPASS.LTC128B.128 [R8+0x28400], desc[UR38][R2.64+0x80], !P2 ;  /* 0x284000800208cfae */ /* 0x000fe8000d101d66 */
[----:B------:R-:W-:Y:S04]  /*ca30*/  @!P4 LDGSTS.E.BYPASS.LTC128B.128 [R8+0x2c400], desc[UR38][R2.64+0x100], !P1 ;  /* 0x2c4001000208cfae */ /* 0x000fe8000c901d66 */
[----:B------:R0:W-:Y:S04]  /*ca40*/  @!P4 LDGSTS.E.BYPASS.LTC128B.128 [R8+0x30400], desc[UR38][R2.64+0x180], !P0 ;  /* 0x304001800208cfae */ /* 0x0001e8000c101d66 */
[----:B------:R-:W-:Y:S04]  /*ca50*/  SHFL.IDX PT, R6, R0, 0x5, 0x181f ;  /* 0x00b81f0000067f89 */ /* 0x000fe800000e0000 */
[----:B0-----:R-:W0:Y:S01]  /*ca60*/  SHFL.IDX PT, R2, R4, 0x5, 0x181f ;  /* 0x00b81f0004027f89 */ /* 0x001e2200000e0000 */
[----:B----4-:R-:W-:-:S13]  /*ca70*/  ISETP.GE.AND P4, PT, R10, R5, PT ;  /* 0x000000050a00720c */ /* 0x010fda0003f86270 */
        /* <DEDUP_REMOVED lines=8> */
[----:B--2---:R-:W-:-:S13]  /*cb00*/  ISETP.GE.AND P4, PT, R9, R5, PT ;  /* 0x000000050900720c */ /* 0x004fda0003f86270 */
[----:B0-----:R-:W-:-:S05]  /*cb10*/  @!P4 LEA R2, P5, R7, R2, 0x1 ;  /* 0x000000020702c211 */ /* 0x001fca00078a08ff */
[----:B------:R-:W-:-:S05]  /*cb20*/  @!P4 IMAD.X R3, RZ, RZ, R6, P5 ;  /* 0x000000ffff03c224 */ /* 0x000fca00028e0606 */
[----:B------:R-:W-:Y:S04]  /*cb30*/  @!P4 LDGSTS.E.BYPASS.LTC128B.128 [R8+0x25400], desc[UR38][R2.64], !P3 ;  /* 0x254000000208cfae */ /* 0x000fe8000d901d66 */
[----:B------:R-:W-:Y:S04]  /*cb40*/  @!P4 LDGSTS.E.BYPASS.LTC128B.128 [R8+0x29400], desc[UR38][R2.64+0x80], !P2 ;  /* 0x294000800208cfae */ /* 0x000fe8000d101d66 */
[----:B------:R-:W-:Y:S04]  /*cb50*/  @!P4 LDGSTS.E.BYPASS.LTC128B.128 [R8+0x2d400], desc[UR38][R2.64+0x100], !P1 ;  /* 0x2d4001000208cfae */ /* 0x000fe8000c901d66 */
[----:B------:R0:W-:Y:S04]  /*cb60*/  @!P4 LDGSTS.E.BYPASS.LTC128B.128 [R8+0x31400], desc[UR38][R2.64+0x180], !P0 ;  /* 0x314001800208cfae */ /* 0x0001e8000c101d66 */
[----:B------:R1:W2:Y:S04]  /*cb70*/  SHFL.IDX PT, R6, R0, 0x7, 0x181f ;  /* 0x00f81f0000067f89 */ /* 0x0002a800000e0000 */
[----:B0-----:R1:W0:Y:S02]  /*cb80*/  SHFL.IDX PT, R2, R4, 0x7, 0x181f ;  /* 0x00f81f0004027f89 */ /* 0x00122400000e0000 */
.L_x_10323:
[----:B-1----:R-:W3:Y:S01]  /*cb90*/  LDL.LU R0, [R1+0x68] ;  /* 0x0000680001007983 */ /* 0x002ee20000300800 */
[----:B------:R-:W-:Y:S01]  /*cba0*/  BSSY B0, `(.L_x_10184) ;  /* 0x000000d000007945 */ /* 0x000fe20003800000 */
[----:B---3--:R-:W-:-:S13]  /*cbb0*/  ISETP.GE.AND P4, PT, R0, R5, PT ;  /* 0x000000050000720c */ /* 0x008fda0003f86270 */
        /* <DEDUP_REMOVED lines=9> */
[----:B------:R1:W-:Y:S04]  /*cc50*/  LDGSTS.E.BYPASS.LTC128B.128 [R0+0x2dc00], desc[UR38][R2.64+0x100], !P1 ;  /* 0x2dc0010002007fae */ /* 0x0003e8000c901d66 */
[----:B------:R1:W-:Y:S02]  /*cc60*/  LDGSTS.E.BYPASS.LTC128B.128 [R0+0x31c00], desc[UR38][R2.64+0x180], !P0 ;  /* 0x31c0018002007fae */ /* 0x0003e4000c101d66 */
.L_x_10185:
[----:B------:R-:W-:Y:S05]  /*cc70*/  BSYNC B0 ;  /* 0x0000000000007941 */ /* 0x000fea0003800000 */
.L_x_10184:
[----:B------:R3:W5:Y:S01]  /*cc80*/  LDL R7, [R1+0x4] ;  /* 0x0000040001077983 */ /* 0x0007620000100800 */
[----:B------:R-:W-:Y:S01]  /*cc90*/  PLOP3.LUT P0, PT, PT, PT, PT, 0x80, 0x0 ;  /* 0x000000000000781c */ /* 0x000fe20003f0f070 */
[----:B------:R-:W-:-:S12]  /*cca0*/  NOP ;  /* 0x0000000000007918 */ /* 0x000fd80000000000 */
.L_x_10186:
        /* <DEDUP_REMOVED lines=19> */
.L_x_10324:
[----:B------:R-:W-:Y:S05]  /*cde0*/  BSYNC B0 ;  /* 0x0000000000007941 */ /* 0x000fea0003800000 */
.L_x_10187:
[----:B0-----:R-:W4:Y:S01]  /*cdf0*/  LDL R2, [R1+0x14] ;  /* 0x0000140001027983 */ /* 0x001f220000100800 */
[----:B------:R-:W-:Y:S01]  /*ce00*/  BSSY B0, `(.L_x_10189) ;  /* 0x0000063000007945 */ /* 0x000fe20003800000 */
[----:B----4-:R-:W-:-:S13]  /*ce10*/  LOP3.LUT P0, RZ, R2, 0x1, RZ, 0xc0, !PT ;  /* 0x0000000102ff7812 */ /* 0x010fda000780c0ff */
[----:B------:R-:W-:Y:S05]  /*ce20*/  @!P0 BRA `(.L_x_10190) ;  /* 0x0000000400808947 */ /* 0x000fea0003800000 */
[----:B------:R-:W4:Y:S04]  /*ce30*/  LDL R2, [R1+0x4] ;  /* 0x0000040001027983 */ /* 0x000f280000100800 */
[----:B------:R-:W2:Y:S01]  /*ce40*/  LDL R4, [R1+0x18] ;  /* 0x0000180001047983 */ /* 0x000ea20000100800 */
[----:B------:R-:W0:Y:S01]  /*ce50*/  S2R R3, SR_TID.X ;  /* 0x0000000000037919 */ /* 0x000e220000002100 */
[----:B----4-:R-:W-:Y:S02]  /*ce60*/  IMAD.MOV.U32 R5, RZ, RZ, R2 ;  /* 0x000000ffff057224 */ /* 0x010fe400078e0002 */
[----:B------:R-:W4:Y:S01]  /*ce70*/  LDL R2, [R1+0x8] ;  /* 0x0000080001027983 */ /* 0x000f220000100800 */
[----:B--2---:R-:W-:Y:S01]  /*ce80*/  SHF.L.U32 R0, R4, 0x1f, RZ ;  /* 0x0000001f04007819 */ /* 0x004fe200000006ff */
[----:B------:R-:W-:Y:S01]  /*ce90*/  BSSY B1, `(.L_x_10191) ;  /* 0x0000006000017945 */ /* 0x000fe20003800000 */
[----:B0-----:R-:W-:-:S04]  /*cea0*/  LOP3.LUT R3, R3, 0x7f, RZ, 0xc0, !PT ;  /* 0x0000007f03037812 */ /* 0x001fc800078ec0ff */
[----:B------:R-:W-:Y:S01]  /*ceb0*/  ISETP.NE.AND P1, PT, R3, RZ, PT ;  /* 0x000000ff0300720c */ /* 0x000fe20003f25270 */
[----:B----4-:R-:W-:-:S04]  /*cec0*/  IMAD R2, R2, 0x8, R5 ;  /* 0x0000000802027824 */ /* 0x010fc800078e0205 */
[----:B------:R-:W0:Y:S02]  /*ced0*/  SYNCS.PHASECHK.TRANS64.TRYWAIT P0, [R2+URZ+0x32460], R0 ;  /* 0x03246000020075a7 */ /* 0x000e24000800017f */
[----:B0-----:R-:W-:Y:S06]  /*cee0*/  @!P0 BRA `(.L_x_10192) ;  /* 0x0000005000a08947 */ /* 0x001fec0003800000 */
.L_x_10325:
[----:B------:R-:W-:Y:S05]  /*cef0*/  BSYNC B1 ;  /* 0x0000000000017941 */ /* 0x000fea0003800000 */
.L_x_10191:
        /* <DEDUP_REMOVED lines=9> */
.L_x_10194:
[----:B------:R-:W-:Y:S05]  /*cf90*/  BSYNC B1 ;  /* 0x0000000000017941 */ /* 0x000fea0003800000 */
.L_x_10193:
[----:B------:R-:W2:Y:S04]  /*cfa0*/  LDL R5, [R1+0x4] ;  /* 0x0000040001057983 */ /* 0x000ea80000100800 */
[----:B------:R-:W2:Y:S04]  /*cfb0*/  LDL R3, [R1+0x8] ;  /* 0x0000080001037983 */ /* 0x000ea80000100800 */
        /* <DEDUP_REMOVED lines=10> */
[----:B----4-:R-:W-:Y:S02]  /*d060*/  IMAD R0, R0, 0x60, R4 ;  /* 0x0000006000007824 */ /* 0x010fe400078e0204 */
[----:B------:R-:W-:-:S07]  /*d070*/  VIADD R4, R3, 0x400 ;  /* 0x0000040003047836 */ /* 0x000fce0000000000 */
.L_x_10195:
        /* <DEDUP_REMOVED lines=16> */
.L_x_10196:
        /* <DEDUP_REMOVED lines=16> */
.L_x_10197:
        /* <DEDUP_REMOVED lines=16> */
.L_x_10198:
        /* <DEDUP_REMOVED lines=11> */
.L_x_10190:
[----:B------:R-:W-:Y:S05]  /*d430*/  BSYNC B0 ;  /* 0x0000000000007941 */ /* 0x000fea0003800000 */
.L_x_10189:
[----:B------:R-:W4:Y:S01]  /*d440*/  LDL.LU R4, [R1+0x48] ;  /* 0x0000480001047983 */ /* 0x000f220000300800 */
[----:B------:R-:W-:Y:S01]  /*d450*/  BSSY B0, `(.L_x_10199) ;  /* 0x000020f000007945 */ /* 0x000fe20003800000 */
[----:B----4-:R-:W-:-:S13]  /*d460*/  ISETP.GE.AND P0, PT, R4, 0x61, PT ;  /* 0x000000610400780c */ /* 0x010fda0003f06270 */
        /* <DEDUP_REMOVED lines=12> */
[----:B------:R-:W4:Y:S04]  /*d530*/  LDL.LU R4, [R1+0x8] ;  /* 0x0000080001047983 */ /* 0x000f280000300800 */
[----:B-----5:R-:W3:Y:S01]  /*d540*/  LDL.LU R7, [R1+0x18] ;  /* 0x0000180001077983 */ /* 0x020ee20000300800 */
[----:B------:R-:W-:Y:S01]  /*d550*/  BSSY B1, `(.L_x_10203) ;  /* 0x00000a5000017945 */ /* 0x000fe20003800000 */
[----:B--2---:R-:W-:Y:S01]  /*d560*/  LOP3.LUT P2, RZ, R5, 0x1, RZ, 0xc0, !PT ;  /* 0x0000000105ff7812 */ /* 0x004fe2000784c0ff */
[----:B----4-:R-:W-:-:S05]  /*d570*/  VIADD R2, R4, 0x1 ;  /* 0x0000000104027836 */ /* 0x010fca0000000000 */
[----:B------:R-:W-:-:S04]  /*d580*/  ISETP.NE.AND P0, PT, R2, 0x2, PT ;  /* 0x000000020200780c */ /* 0x000fc80003f05270 */
[----:B------:R-:W-:Y:S02]  /*d590*/  SEL R3, RZ, 0x1, P0 ;  /* 0x00000001ff037807 */ /* 0x000fe40000000000 */
[----:B------:R-:W-:Y:S02]  /*d5a0*/  SEL R8, R2, RZ, P0 ;  /* 0x000000ff02087207 */ /* 0x000fe40000000000 */
[----:B---3--:R-:W-:-:S05]  /*d5b0*/  LOP3.LUT R7, R7, R3, RZ, 0x3c, !PT ;  /* 0x0000000307077212 */ /* 0x008fca00078e3cff */
        /* <DEDUP_REMOVED lines=27> */
.L_x_10205:
        /* <DEDUP_REMOVED lines=9> */
.L_x_10326:
[----:B------:R-:W-:Y:S05]  /*d800*/  BSYNC B3 ;  /* 0x0000000000037941 */ /* 0x000fea0003800000 */
.L_x_10206:
        /* <DEDUP_REMOVED lines=9> */
.L_x_10209:
[----:B------:R-:W-:Y:S05]  /*d8a0*/  BSYNC B3 ;  /* 0x0000000000037941 */ /* 0x000fea0003800000 */
.L_x_10208:
        /* <DEDUP_REMOVED lines=14> */
.L_x_10210:
        /* <DEDUP_REMOVED lines=14> */
.L_x_10327:
[----:B------:R-:W-:Y:S05]  /*da70*/  BSYNC B3 ;  /* 0x0000000000037941 */ /* 0x000fea0003800000 */
.L_x_10211:
        /* <DEDUP_REMOVED lines=11> */
.L_x_10214:
[----:B------:R-:W-:Y:S05]  /*db30*/  BSYNC B3 ;  /* 0x0000000000037941 */ /* 0x000fea0003800000 */
.L_x_10213:
        /* <DEDUP_REMOVED lines=11> */
.L_x_10215:
        /* <DEDUP_REMOVED lines=16> */
.L_x_10216:
        /* <DEDUP_REMOVED lines=16> */
.L_x_10217:
        /* <DEDUP_REMOVED lines=16> */
.L_x_10218:
        /* <DEDUP_REMOVED lines=11> */
.L_x_10204:
[----:B------:R-:W-:Y:S05]  /*dfa0*/  BSYNC B1 ;  /* 0x0000000000017941 */ /* 0x000fea0003800000 */
.L_x_10203:
[----:B------:R-:W2:Y:S02]  /*dfb0*/  LDL.LU R4, [R1+0x30] ;  /* 0x0000300001047983 */ /* 0x000ea40000300800 */
[----:B--2---:R-:W-:-:S07]  /*dfc0*/  VIADD R0, R4, 0xfffffffd ;  /* 0xfffffffd04007836 */ /* 0x004fce0000000000 */
.L_x_10202:
[----:B------:R-:W-:Y:S05]  /*dfd0*/  BSYNC B2 ;  /* 0x0000000000027941 */ /* 0x000fea0003800000 */
.L_x_10201:
[----:B------:R-:W2:Y:S01]  /*dfe0*/  LDL.LU R2, [R1+0x2c] ;  /* 0x00002c0001027983 */ /* 0x000ea20000300800 */
[----:B------:R-:W-:-:S05]  /*dff0*/  IMAD.MOV R6, RZ, RZ, -R6 ;  /* 0x000000ffff067224 */ /* 0x000fca00078e0a06 */
[----:B--2---:R-:W-:-:S13]  /*e000*/  ISETP.NE.AND P0, PT, R2, R6, PT ;  /* 0x000000060200720c */ /* 0x004fda0003f05270 */
[----:B------:R-:W-:Y:S05]  /*e010*/  @!P0 BRA `(.L_x_10200) ;  /* 0x0000001400488947 */ /* 0x000fea0003800000 */
.L_x_10251:
[----:B------:R-:W2:Y:S04]  /*e020*/  LDL R4, [R1+0x14] ;  /* 0x0000140001047983 */ /* 0x000ea80000100800 */
[----:B0-----:R-:W0:Y:S04]  /*e030*/  LDL.LU R3, [R1+0x8] ;  /* 0x0000080001037983 */ /* 0x001e280000300800 */
[----:B------:R-:W4:Y:S01]  /*e040*/  LDL.LU R2, [R1+0x18] ;  /* 0x0000180001027983 */ /* 0x000f220000300800 */
[----:B------:R-:W-:Y:S05]  /*e050*/  YIELD ;  /* 0x0000000000007946 */ /* 0x000fea0003800000 */
[----:B------:R-:W-:Y:S01]  /*e060*/  BSSY B1, `(.L_x_10219) ;  /* 0x00000a2000017945 */ /* 0x000fe20003800000 */
[----:B--2---:R-:W-:Y:S01]  /*e070*/  LOP3.LUT P1, RZ, R4, 0x1, RZ, 0xc0, !PT ;  /* 0x0000000104ff7812 */ /* 0x004fe2000782c0ff */
[----:B0----5:R-:W-:-:S05]  /*e080*/  VIADD R7, R3, 0x1 ;  /* 0x0000000103077836 */ /* 0x021fca0000000000 */
        /* <DEDUP_REMOVED lines=28> */
[----:B------:R-:W2:Y:S04]  /*e250*/  LDG.E R2, desc[UR38][R4.64] ;  /* 0x0000002604027981 */ /* 0x000ea8000c1e1900 */
[----:B--2---:R0:W-:Y:S02]  /*e260*/  STL [R1], R2 ;  /* 0x0000000201007387 */ /* 0x0041e40000100800 */
.L_x_10221:
        /* <DEDUP_REMOVED lines=9> */
.L_x_10328:
[----:B------:R-:W-:Y:S05]  /*e300*/  BSYNC B2 ;  /* 0x0000000000027941 */ /* 0x000fea0003800000 */
.L_x_10222:
        /* <DEDUP_REMOVED lines=9> */
.L_x_10225:
[----:B------:R-:W-:Y:S05]  /*e3a0*/  BSYNC B2 ;  /* 0x0000000000027941 */ /* 0x000fea0003800000 */
.L_x_10224:
[----:B------:R-:W2:Y:S04]  /*e3b0*/  LDL R3, [R1+0x4] ;  /* 0x0000040001037983 */ /* 0x000ea80000100800 */
        /* <DEDUP_REMOVED lines=9> */
[----:B----4-:R-:W-:Y:S02]  /*e450*/  IMAD R8, R8, 0x60, R5 ;  /* 0x0000006008087824 */ /* 0x010fe400078e0205 */
[----:B------:R-:W-:Y:S02]  /*e460*/  VIADD R3, R3, 0x1c400 ;  /* 0x0001c40003037836 */ /* 0x000fe40000000000 */
[----:B------:R-:W-:-:S07]  /*e470*/  VIADD R5, R4, 0x32430 ;  /* 0x0003243004057836 */ /* 0x000fce0000000000 */
.L_x_10226:
        /* <DEDUP_REMOVED lines=14> */
.L_x_10329:
[----:B------:R-:W-:Y:S05]  /*e560*/  BSYNC B2 ;  /* 0x0000000000027941 */ /* 0x000fea0003800000 */
.L_x_10227:
        /* <DEDUP_REMOVED lines=11> */
.L_x_10230:
[----:B------:R-:W-:Y:S05]  /*e620*/  BSYNC B2 ;  /* 0x0000000000027941 */ /* 0x000fea0003800000 */
.L_x_10229:
        /* <DEDUP_REMOVED lines=10> */
.L_x_10231:
        /* <DEDUP_REMOVED lines=16> */
.L_x_10232:
        /* <DEDUP_REMOVED lines=16> */
.L_x_10233:
        /* <DEDUP_REMOVED lines=16> */
.L_x_10234:
        /* <DEDUP_REMOVED lines=11> */
.L_x_10220:
[----:B------:R-:W-:Y:S05]  /*ea80*/  BSYNC B1 ;  /* 0x0000000000017941 */ /* 0x000fea0003800000 */
.L_x_10219:
        /* <DEDUP_REMOVED lines=36> */
.L_x_10237:
        /* <DEDUP_REMOVED lines=9> */
.L_x_10330:
[----:B------:R-:W-:Y:S05]  /*ed60*/  BSYNC B2 ;  /* 0x0000000000027941 */ /* 0x000fea0003800000 */
.L_x_10238:
        /* <DEDUP_REMOVED lines=9> */
.L_x_10241:
[----:B------:R-:W-:Y:S05]  /*ee00*/  BSYNC B2 ;  /* 0x0000000000027941 */ /* 0x000fea0003800000 */
.L_x_10240:
[----:B0-----:R-:W2:Y:S04]  /*ee10*/  LDL R8, [R1+0x4] ;  /* 0x0000040001087983 */ /* 0x001ea80000100800 */
        /* <DEDUP_REMOVED lines=13> */
.L_x_10242:
        /* <DEDUP_REMOVED lines=14> */
.L_x_10331:
[----:B------:R-:W-:Y:S05]  /*efd0*/  BSYNC B2 ;  /* 0x0000000000027941 */ /* 0x000fea0003800000 */
.L_x_10243:
        /* <DEDUP_REMOVED lines=11> */
.L_x_10246:
[----:B------:R-:W-:Y:S05]  /*f090*/  BSYNC B2 ;  /* 0x0000000000027941 */ /* 0x000fea0003800000 */
.L_x_10245:
        /* <DEDUP_REMOVED lines=11> */
.L_x_10247:
        /* <DEDUP_REMOVED lines=16> */
.L_x_10248:
        /* <DEDUP_REMOVED lines=16> */
.L_x_10249:
        /* <DEDUP_REMOVED lines=16> */
.L_x_10250:
        /* <DEDUP_REMOVED lines=11> */
.L_x_10236:
[----:B------:R-:W-:Y:S05]  /*f500*/  BSYNC B1 ;  /* 0x0000000000017941 */ /* 0x000fea0003800000 */
.L_x_10235:
[C---:B------:R-:W-:Y:S01]  /*f510*/  ISETP.GT.AND P0, PT, R0.reuse, 0x1, PT ;  /* 0x000000010000780c */ /* 0x040fe20003f04270 */
[----:B------:R-:W-:-:S12]  /*f520*/  VIADD R0, R0, 0xfffffffe ;  /* 0xfffffffe00007836 */ /* 0x000fd80000000000 */
[----:B------:R-:W-:Y:S05]  /*f530*/  @P0 BRA `(.L_x_10251) ;  /* 0xffffffe800b80947 */ /* 0x000fea000383ffff */
.L_x_10200:
[----:B------:R-:W-:Y:S05]  /*f540*/  BSYNC B0 ;  /* 0x0000000000007941 */ /* 0x000fea0003800000 */
.L_x_10199:
[----:B------:R-:W4:Y:S04]  /*f550*/  LDL.LU R4, [R1+0x8] ;  /* 0x0000080001047983 */ /* 0x000f280000300800 */
[----:B------:R-:W2:Y:S01]  /*f560*/  LDL.LU R3, [R1+0x18] ;  /* 0x0000180001037983 */ /* 0x000ea20000300800 */
[----:B------:R-:W1:Y:S01]  /*f570*/  S2R R2, SR_TID.X ;  /* 0x0000000000027919 */ /* 0x000e620000002100 */
[----:B------:R-:W-:Y:S01]  /*f580*/  BSSY B0, `(.L_x_10252) ;  /* 0x0000015000007945 */ /* 0x000fe20003800000 */
[----:B-1----:R-:W-:-:S04]  /*f590*/  LOP3.LUT R2, R2, 0x7f, RZ, 0xc0, !PT ;  /* 0x0000007f02027812 */ /* 0x002fc800078ec0ff */
[----:B------:R-:W-:Y:S01]  /*f5a0*/  ISETP.NE.AND P1, PT, R2, RZ, PT ;  /* 0x000000ff0200720c */ /* 0x000fe20003f25270 */
[----:B----4-:R-:W-:-:S05]  /*f5b0*/  VIADD R0, R4, 0x1 ;  /* 0x0000000104007836 */ /* 0x010fca0000000000 */
[----:B------:R-:W-:-:S04]  /*f5c0*/  ISETP.NE.AND P0, PT, R0, 0x2, PT ;  /* 0x000000020000780c */ /* 0x000fc80003f05270 */
[----:B------:R-:W-:-:S04]  /*f5d0*/  SEL R2, RZ, 0x1, P0 ;  /* 0x00000001ff027807 */ /* 0x000fc80000000000 */
[----:B--2---:R-:W-:-:S05]  /*f5e0*/  LOP3.LUT R3, R3, R2, RZ, 0x3c, !PT ;  /* 0x0000000203037212 */ /* 0x004fca00078e3cff */
[----:B------:R1:W-:Y:S01]  /*f5f0*/  STL [R1+0x18], R3 ;  /* 0x0000180301007387 */ /* 0x0003e20000100800 */
[----:B------:R-:W-:Y:S05]  /*f600*/  @P1 BRA `(.L_x_10253) ;  /* 0x0000000000301947 */ /* 0x000fea0003800000 */
[----:B-1----:R-:W1:Y:S01]  /*f610*/  S2R R3, SR_LANEID ;  /* 0x0000000000037919 */ /* 0x002e620000000000 */
[----:B------:R-:W-:Y:S01]  /*f620*/  VOTEU.ANY UR4, UPT, PT ;  /* 0x0000000000047886 */ /* 0x000fe200038e0100 */
[----:B------:R-:W2:Y:S01]  /*f630*/  LDC.64 R4, c[0x0][0xd60] ;  /* 0x00035800ff047b82 */ /* 0x000ea20000000a00 */
[----:B------:R-:W1:Y:S02]  /*f640*/  FLO.U32 R2, UR4 ;  /* 0x0000000400027d00 */ /* 0x000e6400080e0000 */
[----:B-1----:R-:W-:-:S06]  /*f650*/  ISETP.EQ.U32.AND P1, PT, R2, R3, PT ;  /* 0x000000030200720c */ /* 0x002fcc0003f22070 */
[----:B------:R-:W2:Y:S07]  /*f660*/  POPC R3, UR4 ;  /* 0x0000000400037d09 */ /* 0x000eae0008000000 */
[----:B--2---:R-:W2:Y:S01]  /*f670*/  @P1 ATOMG.E.ADD.STRONG.GPU PT, R3, desc[UR38][R4.64], R3 ;  /* 0x00000003040319a8 */ /* 0x004ea200081ee1e6 */
[----:B------:R-:W1:Y:S02]  /*f680*/  S2R R6, SR_LTMASK ;  /* 0x0000000000067919 */ /* 0x000e640000003900 */
[----:B-1----:R-:W-:-:S04]  /*f690*/  LOP3.LUT R6, R6, UR4, RZ, 0xc0, !PT ;  /* 0x0000000406067c12 */ /* 0x002fc8000f8ec0ff */
[----:B0----5:R-:W0:Y:S01]  /*f6a0*/  POPC R7, R6 ;  /* 0x0000000600077309 */ /* 0x021e220000000000 */
[----:B--2---:R-:W0:Y:S02]  /*f6b0*/  SHFL.IDX PT, R2, R3, R2, 0x1f ;  /* 0x00001f0203027589 */ /* 0x004e2400000e0000 */
[----:B0-----:R-:W-:-:S07]  /*f6c0*/  IADD3 R16, R2, UR40, R7 ;  /* 0x0000002802107c10 */ /* 0x001fce000fffe007 */
.L_x_10253:
[----:B------:R-:W-:Y:S05]  /*f6d0*/  BSYNC B0 ;  /* 0x0000000000007941 */ /* 0x000fea0003800000 */
.L_x_10252:
[----:B------:R-:W-:-:S05]  /*f6e0*/  SEL R0, R0, RZ, P0 ;  /* 0x000000ff00007207 */ /* 0x000fca0000000000 */
[----:B------:R2:W-:Y:S02]  /*f6f0*/  STL [R1+0x8], R0 ;  /* 0x0000080001007387 */ /* 0x0005e40000100800 */
.L_x_10165:
[----:B------:R-:W-:Y:S05]  /*f700*/  BSYNC B7 ;  /* 0x0000000000077941 */ /* 0x000fea0003800000 */
.L_x_10163:
[----:B--23--:R-:W2:Y:S02]  /*f710*/  LDL R0, [R1+0x14] ;  /* 0x0000140001007983 */ /* 0x00cea40000100800 */
        /* <DEDUP_REMOVED lines=12> */
.L_x_10254:
[----:B------:R-:W0:Y:S01]  /*f7e0*/  S2R R0, SR_TID.X ;  /* 0x0000000000007919 */ /* 0x000e220000002100 */
[----:B------:R-:W-:Y:S01]  /*f7f0*/  UMOV UR4, 0xffffffff ;  /* 0xffffffff00047882 */ /* 0x000fe20000000000 */
[----:B0----5:R-:W-:-:S04]  /*f800*/  LOP3.LUT R7, R0, 0x1f, RZ, 0xc0, !PT ;  /* 0x0000001f00077812 */ /* 0x021fc800078ec0ff */
        /* <DEDUP_REMOVED lines=33> */
.L_x_10341:
[----:B------:R-:W-:Y:S02]  /*fa20*/  ULDC UR4, c[0x0][0xd38] ;  /* 0x00034e0000047ab9 */ /* 0x000fe40000000800 */
[----:B------:R-:W-:-:S04]  /*fa30*/  IMAD.U32 R16, RZ, RZ, UR4 ;  /* 0x00000004ff107e24 */ /* 0x000fc8000f8e00ff */
[----:B-1----:R-:W-:-:S04]  /*fa40*/  IMAD R6, R6, R16, RZ ;  /* 0x0000001006067224 */ /* 0x002fc800078e02ff */
[----:B------:R-:W-:-:S05]  /*fa50*/  IMAD.IADD R4, R4, 0x1, R6 ;  /* 0x0000000104047824 */ /* 0x000fca00078e0206 */
[----:B------:R-:W-:-:S13]  /*fa60*/  ISETP.GT.AND P6, PT, R4, R0, PT ;  /* 0x000000000400720c */ /* 0x000fda0003fc4270 */
[----:B------:R-:W-:Y:S05]  /*fa70*/  @P6 BRA `(.L_x_10257) ;  /* 0x00000000009c6947 */ /* 0x000fea0003800000 */
.L_x_10262:
        /* <DEDUP_REMOVED lines=14> */
.L_x_10260:
[----:B------:R-:W-:Y:S05]  /*fb60*/  BSYNC B0 ;  /* 0x0000000000007941 */ /* 0x000fea0003800000 */
.L_x_10259:
        /* <DEDUP_REMOVED lines=18> */
.L_x_10349:
[----:B------:R-:W-:Y:S02]  /*fc90*/  ULDC UR4, c[0x0][0xd38] ;  /* 0x00034e0000047ab9 */ /* 0x000fe40000000800 */
[----:B------:R-:W-:-:S04]  /*fca0*/  IMAD.U32 R16, RZ, RZ, UR4 ;  /* 0x00000004ff107e24 */ /* 0x000fc8000f8e00ff */
[----:B-1----:R-:W-:-:S04]  /*fcb0*/  IMAD R6, R6, R16, RZ ;  /* 0x0000001006067224 */ /* 0x002fc800078e02ff */
[----:B------:R-:W-:-:S05]  /*fcc0*/  IMAD.IADD R4, R6, 0x1, R4 ;  /* 0x0000000106047824 */ /* 0x000fca00078e0204 */
[----:B------:R-:W-:-:S13]  /*fcd0*/  ISETP.GT.AND P6, PT, R4, R0, PT ;  /* 0x000000000400720c */ /* 0x000fda0003fc4270 */
[----:B------:R-:W-:Y:S05]  /*fce0*/  @!P6 BRA `(.L_x_10262) ;  /* 0xfffffffc0064e947 */ /* 0x000fea000383ffff */
.L_x_10257:
        /* <DEDUP_REMOVED lines=8> */
.L_x_10353:
[----:B------:R-:W-:Y:S01]  /*fd70*/  ISETP.NE.AND P0, PT, R5, RZ, PT ;  /* 0x000000ff0500720c */ /* 0x000fe20003f05270 */
[----:B-1----:R-:W-:-:S12]  /*fd80*/  IMAD.MOV.U32 R2, RZ, RZ, RZ ;  /* 0x000000ffff027224 */ /* 0x002fd800078e00ff */
[----:B------:R-:W-:Y:S05]  /*fd90*/  @!P0 BRA `(.L_x_10264) ;  /* 0x0000000000108947 */ /* 0x000fea0003800000 */
[----:B------:R-:W-:Y:S01]  /*fda0*/  UMOV UR4, 0xffffffff ;  /* 0xffffffff00047882 */ /* 0x000fe20000000000 */
[----:B------:R-:W-:Y:S02]  /*fdb0*/  VIADD R12, R4, 0xffffffff ;  /* 0xffffffff040c7836 */ /* 0x000fe40000000000 */
[----:B------:R-:W-:Y:S05]  /*fdc0*/  BRA.DIV UR4, `(.L_x_10265) ;  /* 0x0000002e04d07947 */ /* 0x000fea000b800000 */
[----:B------:R1:W3:Y:S02]  /*fdd0*/  SHFL.IDX PT, R2, R3, R12, 0x1f ;  /* 0x00001f0c03027589 */ /* 0x0002e400000e0000 */
.L_x_10264:
        /* <DEDUP_REMOVED lines=31> */
.L_x_10258:
[----:B------:R-:W-:Y:S01]  /*ffd0*/  UMOV UR4, URZ ;  /* 0x0000003f00047c82 */ /* 0x000fe20008000000 */
[----:B------:R-:W-:Y:S01]  /*ffe0*/  UMOV UR5, URZ ;  /* 0x0000003f00057c82 */ /* 0x000fe20008000000 */
[----:B------:R-:W-:Y:S01]  /*fff0*/  ULDC UR6, c[0x0][0xd3c] ;  /* 0x00034f0000067ab9 */ /* 0x000fe20000000800 */
[----:B------:R-:W-:Y:S02]  /*10000*/  IMAD.MOV.U32 R16, RZ, RZ, R0 ;  /* 0x000000ffff107224 */ /* 0x000fe400078e0000 */
[----:B------:R-:W-:Y:S02]  /*10010*/  IMAD.U32 R17, RZ, RZ, UR4 ;  /* 0x00000004ff117e24 */ /* 0x000fe4000f8e00ff */
[----:B------:R-:W-:Y:S02]  /*10020*/  IMAD.U32 R18, RZ, RZ, UR5 ;  /* 0x00000005ff127e24 */ /* 0x000fe4000f8e00ff */
[----:B------:R-:W-:-:S07]  /*10030*/  IMAD.U32 R19, RZ, RZ, UR6 ;  /* 0x00000006ff137e24 */ /* 0x000fce000f8e00ff */
.L_x_10266:
[----:B0-----:R0:W2:Y:S01]  /*10040*/  LDL R3, [R1+0x4] ;  /* 0x0000040001037983 */ /* 0x0010a20000100800 */
        /* <DEDUP_REMOVED lines=11> */
.L_x_10255:
[----:B------:R-:W-:Y:S02]  /*10100*/  ULDC UR4, c[0x0][0xd3c] ;  /* 0x00034f0000047ab9 */ /* 0x000fe40000000800 */
[----:B---3--:R-:W-:-:S13]  /*10110*/  ISETP.GE.AND P0, PT, R19, UR4, PT ;  /* 0x0000000413007c0c */ /* 0x008fda000bf06270 */
[----:B------:R-:W-:Y:S05]  /*10120*/  @!P0 BRA `(.L_x_10267) ;  /* 0xffffffa000b88947 */ /* 0x000fea000383ffff */
[----:B------:R-:W-:Y:S05]  /*10130*/  BSYNC B8 ;  /* 0x0000000000087941 */ /* 0x000fea0003800000 */
.L_x_10159:
[----:B--2---:R-:W2:Y:S01]  /*10140*/  LDL.LU R0, [R1+0x6c] ;  /* 0x00006c0001007983 */ /* 0x004ea20000300800 */
[----:B------:R-:W-:Y:S01]  /*10150*/  BSSY B0, `(.L_x_10268) ;  /* 0x000000b000007945 */ /* 0x000fe20003800000 */
[----:B------:R-:W3:Y:S01]  /*10160*/  S2R R5, SR_CgaCtaId ;  /* 0x0000000000057919 */ /* 0x000ee20000008800 */
[----:B--2---:R-:W-:-:S05]  /*10170*/  VIADD R0, R0, 0x1 ;  /* 0x0000000100007836 */ /* 0x004fca0000000000 */
[----:B------:R-:W-:-:S04]  /*10180*/  LEA.HI R2, R0, R0, RZ, 0x1 ;  /* 0x0000000000027211 */ /* 0x000fc800078f08ff */
[----:B01----:R-:W-:-:S05]  /*10190*/  LOP3.LUT R3, R2, 0xfffffffe, RZ, 0xc0, !PT ;  /* 0xfffffffe02037812 */ /* 0x003fca00078ec0ff */
[----:B------:R-:W-:Y:S01]  /*101a0*/  IMAD.IADD R3, R0, 0x1, -R3 ;  /* 0x0000000100037824 */ /* 0x000fe200078e0a03 */
[----:B------:R-:W-:-:S04]  /*101b0*/  MOV R0, 0x400 ;  /* 0x0000040000007802 */ /* 0x000fc80000000f00 */
[----:B---3--:R-:W-:Y:S02]  /*101c0*/  LEA R0, R5, R0, 0x18 ;  /* 0x0000000005007211 */ /* 0x008fe400078ec0ff */
[----:B------:R-:W-:-:S04]  /*101d0*/  SHF.L.U32 R3, R3, 0x1f, RZ ;  /* 0x0000001f03037819 */ /* 0x000fc800000006ff */
[----:B------:R-:W0:Y:S02]  /*101e0*/  SYNCS.PHASECHK.TRANS64.TRYWAIT P0, [R0+URZ+0x32420], R3 ;  /* 0x03242003000075a7 */ /* 0x000e24000800017f */
[----:B0-----:R-:W-:Y:S05]  /*101f0*/  @!P0 BRA `(.L_x_10269) ;  /* 0x0000002800ec8947 */ /* 0x001fea0003800000 */
.L_x_10356:
[----:B------:R-:W-:Y:S05]  /*10200*/  BSYNC B0 ;  /* 0x0000000000007941 */ /* 0x000fea0003800000 */
.L_x_10268:
[----:B------:R-:W-:-:S03]  /*10210*/  UMOV UR4, 0xffffffff ;  /* 0xffffffff00047882 */ /* 0x000fc60000000000 */
[----:B------:R-:W-:Y:S05]  /*10220*/  BRA.DIV UR4, `(.L_x_10270) ;  /* 0x0000002a04f47947 */ /* 0x000fea000b800000 */
[----:B------:R-:W1:Y:S02]  /*10230*/  S2R R2, SR_TID.X ;  /* 0x0000000000027919 */ /* 0x000e640000002100 */
[----:B-1----:R-:W-:-:S04]  /*10240*/  SHF.R.U32.HI R2, RZ, 0x5, R2 ;  /* 0x00000005ff027819 */ /* 0x002fc80000011602 */
[----:B------:R-:W-:-:S05]  /*10250*/  LOP3.LUT R2, R2, 0x3, RZ, 0xc0, !PT ;  /* 0x0000000302027812 */ /* 0x000fca00078ec0ff */
[----:B------:R1:W2:Y:S02]  /*10260*/  SHFL.IDX PT, R14, R2, RZ, 0x1f ;  /* 0x00001fff020e7589 */ /* 0x0002a400000e0000 */
.L_x_10359:
[----:B--2---:R-:W-:Y:S01]  /*10270*/  ISETP.NE.AND P0, PT, R14, RZ, PT ;  /* 0x000000ff0e00720c */ /* 0x004fe20003f05270 */
[----:B------:R-:W-:-:S12]  /*10280*/  BSSY B0, `(.L_x_10271) ;  /* 0x0000029000007945 */ /* 0x000fd80003800000 */
[----:B------:R-:W-:Y:S05]  /*10290*/  @P0 BRA `(.L_x_10272) ;  /* 0x00000000009c0947 */ /* 0x000fea0003800000 */
[----:B------:R-:W-:-:S03]  /*102a0*/  UMOV UR4, 0xffffffff ;  /* 0xffffffff00047882 */ /* 0x000fc60000000000 */
[----:B------:R-:W-:Y:S05]  /*102b0*/  BRA.DIV UR4, `(.L_x_10273) ;  /* 0x0000002e04047947 */ /* 0x000fea000b800000 */
[----:B------:R-:W-:-:S13]  /*102c0*/  ELECT P6, URZ, PT ;  /* 0x00000000003f782f */ /* 0x000fda00038c0000 */
.L_x_10362:
        /* <DEDUP_REMOVED lines=8> */
.L_x_10274:
[----:B0-----:R-:W2:Y:S04]  /*10350*/  LDL R3, [R1+0x8] ;  /* 0x0000080001037983 */ /* 0x001ea80000100800 */
[----:B-----5:R-:W3:Y:S01]  /*10360*/  LDL.LU R7, [R1+0x18] ;  /* 0x0000180001077983 */ /* 0x020ee20000300800 */
        /* <DEDUP_REMOVED lines=12> */
.L_x_10363:
[----:B------:R-:W1:Y:S02]  /*10430*/  SYNCS.PHASECHK.TRANS64.TRYWAIT P0, [R7+URZ], R2 ;  /* 0x00000002070075a7 */ /* 0x000e64000800017f */
[----:B-1----:R-:W-:Y:S05]  /*10440*/  @!P0 BRA `(.L_x_10276) ;  /* 0x0000002800d48947 */ /* 0x002fea0003800000 */
.L_x_10364:
[----:B------:R-:W-:Y:S05]  /*10450*/  @!P2 BRA `(.L_x_10277) ;  /* 0x000000000004a947 */ /* 0x000fea0003800000 */
[----:B------:R-:W-:Y:S01]  /*10460*/  BPT.TRAP 0x1 ;  /* 0x000000040000795c */ /* 0x000fe20000300000 */
.L_x_10277:
[----:B------:R-:W2:Y:S01]  /*10470*/  LDL.LU R4, [R1+0x8] ;  /* 0x0000080001047983 */ /* 0x000ea20000300800 */
[----:B------:R-:W-:-:S04]  /*10480*/  VIADD R0, R0, 0x32460 ;  /* 0x0003246000007836 */ /* 0x000fc80000000000 */
[----:B--2---:R-:W-:-:S04]  /*10490*/  IMAD R4, R4, 0x8, R0 ;  /* 0x0000000804047824 */ /* 0x004fc800078e0200 */
[----:B------:R-:W2:Y:S02]  /*104a0*/  SYNCS.PHASECHK.TRANS64.TRYWAIT P0, [R4+URZ], R5 ;  /* 0x00000005040075a7 */ /* 0x000ea4000800017f */
[----:B--2---:R-:W-:Y:S05]  /*104b0*/  @!P0 BRA `(.L_x_10278) ;  /* 0x0000002800cc8947 */ /* 0x004fea0003800000 */
.L_x_10365:
[----:B------:R-:W-:-:S07]  /*104c0*/  IMAD R3, R3, 0x8, R0 ;  /* 0x0000000803037824 */ /* 0x000fce00078e0200 */
.L_x_10279:
[----:B---3--:R3:W4:Y:S02]  /*104d0*/  SYNCS.PHASECHK.TRANS64.TRYWAIT P0, [R3+URZ], R2 ;  /* 0x00000002030075a7 */ /* 0x008724000800017f */
[----:B----4-:R-:W-:Y:S05]  /*104e0*/  @!P0 NANOSLEEP.SYNCS 0x989680 ;  /* 0x009896800000895d */ /* 0x010fea0003900000 */
[----:B------:R-:W4:Y:S02]  /*104f0*/  @!P0 SYNCS.PHASECHK.TRANS64 P0, [R3+URZ], R2 ;  /* 0x00000002030085a7 */ /* 0x000f24000800007f */
[----:B----4-:R-:W-:Y:S05]  /*10500*/  @!P0 BRA `(.L_x_10279) ;  /* 0xfffffffc00f08947 */ /* 0x010fea000383ffff */
.L_x_10272:
[----:B------:R-:W-:Y:S05]  /*10510*/  BSYNC B0 ;  /* 0x0000000000007941 */ /* 0x000fea0003800000 */
.L_x_10271:
[----:B------:R-:W-:Y:S05]  /*10520*/  EXIT ;  /* 0x000000000000794d */ /* 0x000fea0003800000 */
.L_x_10110:
[----:B0-----:R0:W1:Y:S02]  /*10530*/  SYNCS.PHASECHK.TRANS64.TRYWAIT P0, [R5+URZ+0x32400], R0 ;  /* 0x03240000050075a7 */ /* 0x001064000800017f */
[----:B-1----:R-:W-:Y:S05]  /*10540*/  @!P0 NANOSLEEP.SYNCS 0x989680 ;  /* 0x009896800000895d */ /* 0x002fea0003900000 */
[----:B------:R-:W1:Y:S02]  /*10550*/  @!P0 SYNCS.PHASECHK.TRANS64 P0, [R5+URZ+0x32400], R0 ;  /* 0x03240000050085a7 */ /* 0x000e64000800007f */
[----:B-1----:R-:W-:Y:S05]  /*10560*/  @!P0 BRA `(.L_x_10110) ;  /* 0xfffffffc00f08947 */ /* 0x002fea000383ffff */
[----:B------:R-:W-:Y:S05]  /*10570*/  BRA `(.L_x_10280) ;  /* 0xffffff1000e47947 */ /* 0x000fea000383ffff */
.L_x_10114:
[----:B--2---:R2:W3:Y:S02]  /*10580*/  SYNCS.PHASECHK.TRANS64.TRYWAIT P1, [R3+URZ+0x32430], R4 ;  /* 0x03243004030075a7 */ /* 0x0044e4000802017f */
[----:B---3--:R-:W-:Y:S05]  /*10590*/  @!P1 NANOSLEEP.SYNCS 0x989680 ;  /* 0x009896800000995d */ /* 0x008fea0003900000 */
[----:B------:R-:W3:Y:S02]  /*105a0*/  @!P1 SYNCS.PHASECHK.TRANS64 P1, [R3+URZ+0x32430], R4 ;  /* 0x03243004030095a7 */ /* 0x000ee4000802007f */
[----:B---3--:R-:W-:Y:S05]  /*105b0*/  @!P1 BRA `(.L_x_10114) ;  /* 0xfffffffc00f09947 */ /* 0x008fea000383ffff */
[----:B------:R-:W-:Y:S05]  /*105c0*/  BRA `(.L_x_10113) ;  /* 0xffffff1400187947 */ /* 0x000fea000383ffff */
.L_x_10115:
[----:B---3--:R3:W4:Y:S02]  /*105d0*/  SYNCS.PHASECHK.TRANS64.TRYWAIT P1, [R5+URZ+0x32410], R0 ;  /* 0x03241000050075a7 */ /* 0x008724000802017f */
[----:B----4-:R-:W-:Y:S05]  /*105e0*/  @!P1 NANOSLEEP.SYNCS 0x989680 ;  /* 0x009896800000995d */ /* 0x010fea0003900000 */
[----:B------:R-:W4:Y:S02]  /*105f0*/  @!P1 SYNCS.PHASECHK.TRANS64 P1, [R5+URZ+0x32410], R0 ;  /* 0x03241000050095a7 */ /* 0x000f24000802007f */
[----:B----4-:R-:W-:Y:S05]  /*10600*/  @!P1 BRA `(.L_x_10115) ;  /* 0xfffffffc00f09947 */ /* 0x010fea000383ffff */
[----:B------:R-:W-:Y:S05]  /*10610*/  BRA `(.L_x_10281) ;  /* 0xffffff1400e07947 */ /* 0x000fea000383ffff */
.L_x_10119:
[----:B------:R0:W0:Y:S02]  /*10620*/  SYNCS.PHASECHK.TRANS64.TRYWAIT P1, [R3+URZ+0x32450], R4 ;  /* 0x03245004030075a7 */ /* 0x000024000802017f */
[----:B0-----:R-:W-:Y:S05]  /*10630*/  @!P1 NANOSLEEP.SYNCS 0x989680 ;  /* 0x009896800000995d */ /* 0x001fea0003900000 */
[----:B------:R-:W0:Y:S02]  /*10640*/  @!P1 SYNCS.PHASECHK.TRANS64 P1, [R3+URZ+0x32450], R4 ;  /* 0x03245004030095a7 */ /* 0x000e24000802007f */
[----:B0-----:R-:W-:Y:S05]  /*10650*/  @!P1 BRA `(.L_x_10119) ;  /* 0xfffffffc00f09947 */ /* 0x001fea000383ffff */
[----:B------:R-:W-:Y:S05]  /*10660*/  BRA `(.L_x_10118) ;  /* 0xffffff1400ec7947 */ /* 0x000fea000383ffff */
.L_x_10124:
[----:B-1----:R-:W-:-:S04]  /*10670*/  IMAD.U32 R153, RZ, RZ, UR4 ;  /* 0x00000004ff997e24 */ /* 0x002fc8000f8e00ff */
[----:B------:R1:W2:Y:S03]  /*10680*/  SYNCS.PHASECHK.TRANS64.TRYWAIT P3, [R153+URZ+0x32430], R0 ;  /* 0x03243000990075a7 */ /* 0x0002a6000806017f */
[----:B--2---:R-:W-:Y:S05]  /*10690*/  @!P3 NANOSLEEP.SYNCS 0x989680 ;  /* 0x009896800000b95d */ /* 0x004fea0003900000 */
[----:B------:R-:W2:Y:S02]  /*106a0*/  @!P3 SYNCS.PHASECHK.TRANS64 P3, [R153+URZ+0x32430], R0 ;  /* 0x032430009900b5a7 */ /* 0x000ea4000806007f */
[----:B--2---:R-:W-:Y:S05]  /*106b0*/  @!P3 BRA `(.L_x_10124) ;  /* 0xfffffffc00ecb947 */ /* 0x004fea000383ffff */
[----:B------:R-:W-:Y:S05]  /*106c0*/  BRA `(.L_x_10123) ;  /* 0xffffff3400d47947 */ /* 0x000fea000383ffff */
.L_x_10128:
[----:B--2---:R-:W-:-:S04]  /*106d0*/  IMAD.U32 R209, RZ, RZ, UR4 ;  /* 0x00000004ffd17e24 */ /* 0x004fc8000f8e00ff */
[----:B------:R2:W3:Y:S03]  /*106e0*/  SYNCS.PHASECHK.TRANS64.TRYWAIT P3, [R209+URZ+0x32450], R0 ;  /* 0x03245000d10075a7 */ /* 0x0004e6000806017f */
[----:B---3--:R-:W-:Y:S05]  /*106f0*/  @!P3 NANOSLEEP.SYNCS 0x989680 ;  /* 0x009896800000b95d */ /* 0x008fea0003900000 */
[----:B------:R-:W3:Y:S02]  /*10700*/  @!P3 SYNCS.PHASECHK.TRANS64 P3, [R209+URZ+0x32450], R0 ;  /* 0x03245000d100b5a7 */ /* 0x000ee4000806007f */
[----:B---3--:R-:W-:Y:S05]  /*10710*/  @!P3 BRA `(.L_x_10128) ;  /* 0xfffffffc00ecb947 */ /* 0x008fea000383ffff */
[----:B------:R-:W-:Y:S05]  /*10720*/  BRA `(.L_x_10127) ;  /* 0xffffff3800507947 */ /* 0x000fea000383ffff */
.L_x_10171:
[----:B------:R-:W2:Y:S01]  /*10730*/  S2R R4, SR_TID.X ;  /* 0x0000000000047919 */ /* 0x000ea20000002100 */
[----:B------:R-:W-:Y:S01]  /*10740*/  BSSY B0, `(.L_x_10282) ;  /* 0x000000a000007945 */ /* 0x000fe20003800000 */
[----:B-1----:R-:W-:Y:S02]  /*10750*/  IMAD.MOV.U32 R12, RZ, RZ, RZ ;  /* 0x000000ffff0c7224 */ /* 0x002fe400078e00ff */
[----:B------:R-:W-:Y:S02]  /*10760*/  IMAD.MOV.U32 R11, RZ, RZ, 0x1f ;  /* 0x0000001fff0b7424 */ /* 0x000fe400078e00ff */
[----:B------:R-:W-:Y:S01]  /*10770*/  IMAD.MOV.U32 R15, RZ, RZ, -0x1 ;  /* 0xffffffffff0f7424 */ /* 0x000fe200078e00ff */
[----:B--2---:R-:W-:-:S04]  /*10780*/  SHF.R.U32.HI R4, RZ, 0x5, R4 ;  /* 0x00000005ff047819 */ /* 0x004fc80000011604 */
[----:B------:R-:W-:-:S05]  /*10790*/  LOP3.LUT R4, R4, 0x3, RZ, 0xc0, !PT ;  /* 0x0000000304047812 */ /* 0x000fca00078ec0ff */
[----:B------:R-:W-:-:S07]  /*107a0*/  IMAD.MOV.U32 R13, RZ, RZ, R4 ;  /* 0x000000ffff0d7224 */ /* 0x000fce00078e0004 */
[----:B0-----:R-:W-:Y:S05]  /*107b0*/  WARPSYNC.COLLECTIVE R15, `(.L_x_10283) ;  /* 0x000000000f087348 */ /* 0x001fea0003c00000 */
[----:B------:R1:W2:Y:S02]  /*107c0*/  SHFL.IDX P6, R14, R13, R12, R11 ;  /* 0x0000000c0d0e7389 */ /* 0x0002a400000c000b */
[----:B012---:R-:W-:Y:S01]  /*107d0*/  ENDCOLLECTIVE ;  /* 0x000000000000791b */ /* 0x007fe20003800000 */
.L_x_10283:
[----:B------:R-:W-:Y:S05]  /*107e0*/  BSYNC B0 ;  /* 0x0000000000007941 */ /* 0x000fea0003800000 */
.L_x_10282:
[----:B------:R-:W-:Y:S05]  /*107f0*/  BRA `(.L_x_10284) ;  /* 0xffffffa400e87947 */ /* 0x000fea000383ffff */
.L_x_10173:
[----:B------:R-:W-:Y:S01]  /*10800*/  BSSY B0, `(.L_x_10285) ;  /* 0x0000006000007945 */ /* 0x000fe20003800000 */
[----:B------:R-:W-:-:S07]  /*10810*/  IMAD.MOV.U32 R15, RZ, RZ, -0x1 ;  /* 0xffffffffff0f7424 */ /* 0x000fce00078e00ff */
[----:B01-3--:R-:W-:Y:S05]  /*10820*/  WARPSYNC.COLLECTIVE R15, `(.L_x_10286) ;  /* 0x000000000f0c7348 */ /* 0x00bfea0003c00000 */
[----:B------:R-:W-:Y:S02]  /*10830*/  ELECT P6, UR62, PT ;  /* 0x00000000003e782f */ /* 0x000fe400038c0000 */
[----:B------:R-:W-:Y:S01]  /*10840*/  MOV R14, UR62 ;  /* 0x0000003e000e7c02 */ /* 0x000fe20008000f00 */
[----:B01-3--:R-:W-:Y:S10]  /*10850*/  ENDCOLLECTIVE ;  /* 0x000000000000791b */ /* 0x00bff40003800000 */
.L_x_10286:
[----:B------:R-:W-:Y:S05]  /*10860*/  BSYNC B0 ;  /* 0x0000000000007941 */ /* 0x000fea0003800000 */
.L_x_10285:
[----:B------:R-:W-:Y:S05]  /*10870*/  BRA `(.L_x_10287) ;  /* 0xffffffa400f47947 */ /* 0x000fea000383ffff */
.L_x_10175:
[----:B--2---:R2:W3:Y:S02]  /*10880*/  SYNCS.PHASECHK.TRANS64.TRYWAIT P0, [R0+URZ+0x32440], R2 ;  /* 0x03244002000075a7 */ /* 0x0044e4000800017f */
[----:B---3--:R-:W-:Y:S05]  /*10890*/  @!P0 NANOSLEEP.SYNCS 0x989680 ;  /* 0x009896800000895d */ /* 0x008fea0003900000 */
[----:B------:R-:W3:Y:S02]  /*108a0*/  @!P0 SYNCS.PHASECHK.TRANS64 P0, [R0+URZ+0x32440], R2 ;  /* 0x03244002000085a7 */ /* 0x000ee4000800007f */
[----:B---3--:R-:W-:Y:S05]  /*108b0*/  @!P0 BRA `(.L_x_10175) ;  /* 0xfffffffc00f08947 */ /* 0x008fea000383ffff */
[----:B------:R-:W-:Y:S05]  /*108c0*/  BRA `(.L_x_10288) ;  /* 0xffffffa800607947 */ /* 0x000fea000383ffff */
.L_x_10179:
[----:B------:R0:W5:Y:S01]  /*108d0*/  LDL R7, [R1+0x38] ;  /* 0x0000380001077983 */ /* 0x0001620000100800 */
[----:B------:R-:W-:Y:S02]  /*108e0*/  IMAD.MOV.U32 R13, RZ, RZ, R2 ;  /* 0x000000ffff0d7224 */ /* 0x000fe400078e0002 */
[----:B-1----:R-:W-:Y:S02]  /*108f0*/  IMAD.MOV.U32 R12, RZ, RZ, RZ ;  /* 0x000000ffff0c7224 */ /* 0x002fe400078e00ff */
[----:B------:R-:W-:Y:S02]  /*10900*/  IMAD.MOV.U32 R11, RZ, RZ, 0x181f ;  /* 0x0000181fff0b7424 */ /* 0x000fe400078e00ff */
[----:B------:R-:W-:Y:S02]  /*10910*/  IMAD.MOV.U32 R15, RZ, RZ, -0x1 ;  /* 0xffffffffff0f7424 */ /* 0x000fe400078e00ff */
[----:B0-----:R-:W-:-:S07]  /*10920*/  IMAD.IADD R17, R8, 0x1, R17 ;  /* 0x0000000108117824 */ /* 0x001fce00078e0211 */
[----:B-----5:R-:W-:Y:S05]  /*10930*/  WARPSYNC.COLLECTIVE R15, `(.L_x_10289) ;  /* 0x000000000f087348 */ /* 0x020fea0003c00000 */
[----:B------:R0:W1:Y:S02]  /*10940*/  SHFL.IDX P6, R14, R13, R12, R11 ;  /* 0x0000000c0d0e7389 */ /* 0x00006400000c000b */
[----:B01---5:R-:W-:Y:S01]  /*10950*/  ENDCOLLECTIVE ;  /* 0x000000000000791b */ /* 0x023fe20003800000 */
.L_x_10289:
[----:B------:R-:W-:-:S05]  /*10960*/  VIADD R8, R17, 0x10 ;  /* 0x0000001011087836 */ /* 0x000fca0000000000 */
[----:B------:R0:W-:Y:S01]  /*10970*/  STL [R1+0x3c], R8 ;  /* 0x00003c0801007387 */ /* 0x0001e20000100800 */
[----:B------:R-:W-:Y:S02]  /*10980*/  IMAD.MOV.U32 R13, RZ, RZ, R0 ;  /* 0x000000ffff0d7224 */ /* 0x000fe400078e0000 */
[----:B------:R-:W-:-:S07]  /*10990*/  IMAD.MOV.U32 R4, RZ, RZ, R14 ;  /* 0x000000ffff047224 */ /* 0x000fce00078e000e */
[----:B0-----:R-:W-:Y:S05]  /*109a0*/  WARPSYNC.COLLECTIVE R15, `(.L_x_10290) ;  /* 0x000000000f087348 */ /* 0x001fea0003c00000 */
[----:B------:R1:W2:Y:S02]  /*109b0*/  SHFL.IDX P6, R14, R13, R12, R11 ;  /* 0x0000000c0d0e7389 */ /* 0x0002a400000c000b */
[----:B012---:R-:W-:Y:S01]  /*109c0*/  ENDCOLLECTIVE ;  /* 0x000000000000791b */ /* 0x007fe20003800000 */
.L_x_10290:
[----:B------:R-:W-:Y:S02]  /*109d0*/  IMAD.MOV.U32 R13, RZ, RZ, R2 ;  /* 0x000000ffff0d7224 */ /* 0x000fe400078e0002 */
[----:B------:R-:W-:Y:S02]  /*109e0*/  IMAD.MOV.U32 R12, RZ, RZ, 0x1 ;  /* 0x00000001ff0c7424 */ /* 0x000fe400078e00ff */
[----:B------:R-:W-:-:S07]  /*109f0*/  IMAD.MOV.U32 R5, RZ, RZ, R14 ;  /* 0x000000ffff057224 */ /* 0x000fce00078e000e */
[----:B------:R-:W-:Y:S05]  /*10a00*/  WARPSYNC.COLLECTIVE R15, `(.L_x_10291) ;  /* 0x000000000f087348 */ /* 0x000fea0003c00000 */
[----:B------:R0:W1:Y:S02]  /*10a10*/  SHFL.IDX P6, R14, R13, R12, R11 ;  /* 0x0000000c0d0e7389 */ /* 0x00006400000c000b */
[----:B01----:R-:W-:Y:S01]  /*10a20*/  ENDCOLLECTIVE ;  /* 0x000000000000791b */ /* 0x003fe20003800000 */
.L_x_10291:
[----:B------:R-:W-:Y:S02]  /*10a30*/  IMAD.MOV.U32 R13, RZ, RZ, R0 ;  /* 0x000000ffff0d7224 */ /* 0x000fe400078e0000 */
[----:B------:R-:W-:Y:S02]  /*10a40*/  IMAD R3, R7, R6, RZ ;  /* 0x0000000607037224 */ /* 0x000fe400078e02ff */
[----:B------:R-:W-:-:S07]  /*10a50*/  IMAD.MOV.U32 R7, RZ, RZ, R14 ;  /* 0x000000ffff077224 */ /* 0x000fce00078e000e */
[----:B------:R-:W-:Y:S05]  /*10a60*/  WARPSYNC.COLLECTIVE R15, `(.L_x_10292) ;  /* 0x000000000f087348 */ /* 0x000fea0003c00000 */
[----:B------:R0:W1:Y:S02]  /*10a70*/  SHFL.IDX P6, R14, R13, R12, R11 ;  /* 0x0000000c0d0e7389 */ /* 0x00006400000c000b */
[----:B01----:R-:W-:Y:S01]  /*10a80*/  ENDCOLLECTIVE ;  /* 0x000000000000791b */ /* 0x003fe20003800000 */
.L_x_10292:
[CC--:B------:R-:W-:Y:S02]  /*10a90*/  ISETP.GE.AND P1, PT, R17.reuse, R3.reuse, PT ;  /* 0x000000031100720c */ /* 0x0c0fe40003f26270 */
[----:B------:R-:W-:Y:S01]  /*10aa0*/  ISETP.GE.AND P2, PT, R8, R3, PT ;  /* 0x000000030800720c */ /* 0x000fe20003f46270 */
[----:B------:R-:W-:-:S05]  /*10ab0*/  VIADD R8, R17, 0x20 ;  /* 0x0000002011087836 */ /* 0x000fca0000000000 */
[----:B------:R0:W-:Y:S01]  /*10ac0*/  STL [R1+0x4c], R8 ;  /* 0x00004c0801007387 */ /* 0x0001e20000100800 */
[----:B------:R-:W-:-:S04]  /*10ad0*/  IMAD.MOV.U32 R13, RZ, RZ, R2 ;  /* 0x000000ffff0d7224 */ /* 0x000fc800078e0002 */
[----:B------:R-:W-:Y:S01]  /*10ae0*/  @!P1 LEA R5, P3, R10, R5, 0x1 ;  /* 0x000000050a059211 */ /* 0x000fe200078608ff */
[----:B------:R-:W-:-:S04]  /*10af0*/  IMAD.MOV.U32 R12, RZ, RZ, 0x2 ;  /* 0x00000002ff0c7424 */ /* 0x000fc800078e00ff */
[----:B------:R-:W-:Y:S02]  /*10b00*/  @!P1 IMAD.X R4, RZ, RZ, R4, P3 ;  /* 0x000000ffff049224 */ /* 0x000fe400018e0604 */
[----:B------:R-:W-:-:S03]  /*10b10*/  IMAD.MOV.U32 R6, RZ, RZ, R14 ;  /* 0x000000ffff067224 */ /* 0x000fc600078e000e */
[----:B0-----:R-:W-:-:S07]  /*10b20*/  @!P1 LOP3.LUT R5, R5, R4, RZ, 0x3c, !PT ;  /* 0x0000000405059212 */ /* 0x001fce00078e3cff */
[----:B------:R-:W-:Y:S05]  /*10b30*/  WARPSYNC.COLLECTIVE R15, `(.L_x_10293) ;  /* 0x000000000f087348 */ /* 0x000fea0003c00000 */
[----:B------:R0:W1:Y:S02]  /*10b40*/  SHFL.IDX P6, R14, R13, R12, R11 ;  /* 0x0000000c0d0e7389 */ /* 0x00006400000c000b */
[----:B01----:R-:W-:Y:S01]  /*10b50*/  ENDCOLLECTIVE ;  /* 0x000000000000791b */ /* 0x003fe20003800000 */
.L_x_10293:
[----:B------:R-:W-:-:S04]  /*10b60*/  @!P1 LOP3.LUT R4, R5, R4, RZ, 0x3c, !PT ;  /* 0x0000000405049212 */ /* 0x000fc800078e3cff */
[----:B------:R-:W-:-:S05]  /*10b70*/  @!P1 LOP3.LUT R5, R5, R4, RZ, 0x3c, !PT ;  /* 0x0000000405059212 */ /* 0x000fca00078e3cff */
[----:B------:R-:W-:Y:S01]  /*10b80*/  @!PT LDS RZ, [RZ] ;  /* 0x00000000fffff984 */ /* 0x000fe20000000800 */
[----:B------:R-:W-:Y:S01]  /*10b90*/  @!PT LDS RZ, [RZ] ;  /* 0x00000000fffff984 */ /* 0x000fe20000000800 */
[----:B------:R-:W-:Y:S01]  /*10ba0*/  @!PT LDS RZ, [RZ] ;  /* 0x00000000fffff984 */ /* 0x000fe20000000800 */
[----:B------:R0:W-:Y:S01]  /*10bb0*/  @!P1 LDGSTS.E.BYPASS.LTC128B.128 [R9+0x18400], desc[UR38][R4.64], !P0 ;  /* 0x1840000004099fae */ /* 0x0001e2000c101d66 */
[----:B------:R-:W-:Y:S01]  /*10bc0*/  IMAD.MOV.U32 R13, RZ, RZ, R0 ;  /* 0x000000ffff0d7224 */ /* 0x000fe200078e0000 */
[----:B0-----:R-:W-:Y:S01]  /*10bd0*/  @!P2 LEA R5, P1, R10, R6, 0x1 ;  /* 0x000000060a05a211 */ /* 0x001fe200078208ff */
[----:B------:R-:W-:-:S12]  /*10be0*/  IMAD.MOV.U32 R6, RZ, RZ, R14 ;  /* 0x000000ffff067224 */ /* 0x000fd800078e000e */
[----:B------:R-:W-:Y:S05]  /*10bf0*/  WARPSYNC.COLLECTIVE R15, `(.L_x_10294) ;  /* 0x000000000f087348 */ /* 0x000fea0003c00000 */
[----:B------:R0:W1:Y:S02]  /*10c00*/  SHFL.IDX P6, R14, R13, R12, R11 ;  /* 0x0000000c0d0e7389 */ /* 0x00006400000c000b */
[----:B01----:R-:W-:Y:S01]  /*10c10*/  ENDCOLLECTIVE ;  /* 0x000000000000791b */ /* 0x003fe20003800000 */
.L_x_10294:
[----:B------:R-:W-:Y:S01]  /*10c20*/  @!P2 IMAD.X R4, RZ, RZ, R7, P1 ;  /* 0x000000ffff04a224 */ /* 0x000fe200008e0607 */
[----:B------:R-:W-:Y:S01]  /*10c30*/  ISETP.GE.AND P1, PT, R8, R3, PT ;  /* 0x000000030800720c */ /* 0x000fe20003f26270 */
[----:B------:R-:W-:-:S03]  /*10c40*/  VIADD R7, R17, 0x30 ;  /* 0x0000003011077836 */ /* 0x000fc60000000000 */
[-C--:B------:R-:W-:Y:S02]  /*10c50*/  @!P2 LOP3.LUT R5, R5, R4.reuse, RZ, 0x3c, !PT ;  /* 0x000000040505a212 */ /* 0x080fe400078e3cff */
[----:B------:R0:W-:Y:S02]  /*10c60*/  STL [R1+0x54], R7 ;  /* 0x0000540701007387 */ /* 0x0001e40000100800 */
[----:B------:R-:W-:Y:S01]  /*10c70*/  @!P2 LOP3.LUT R4, R5, R4, RZ, 0x3c, !PT ;  /* 0x000000040504a212 */ /* 0x000fe200078e3cff */
[----:B------:R-:W-:-:S03]  /*10c80*/  IMAD.MOV.U32 R13, RZ, RZ, R2 ;  /* 0x000000ffff0d7224 */ /* 0x000fc600078e0002 */
[----:B------:R-:W-:Y:S01]  /*10c90*/  @!P2 LOP3.LUT R5, R5, R4, RZ, 0x3c, !PT ;  /* 0x000000040505a212 */ /* 0x000fe200078e3cff */
[----:B------:R-:W-:-:S04]  /*10ca0*/  IMAD.MOV.U32 R12, RZ, RZ, 0x3 ;  /* 0x00000003ff0c7424 */ /* 0x000fc800078e00ff */
[----:B------:R-:W-:Y:S01]  /*10cb0*/  @!PT LDS RZ, [RZ] ;  /* 0x00000000fffff984 */ /* 0x000fe20000000800 */
[----:B------:R-:W-:Y:S01]  /*10cc0*/  @!PT LDS RZ, [RZ] ;  /* 0x00000000fffff984 */ /* 0x000fe20000000800 */
[----:B------:R-:W-:Y:S01]  /*10cd0*/  @!PT LDS RZ, [RZ] ;  /* 0x00000000fffff984 */ /* 0x000fe20000000800 */
[----:B------:R1:W-:Y:S02]  /*10ce0*/  @!P2 LDGSTS.E.BYPASS.LTC128B.128 [R9+0x18c00], desc[UR38][R4.64], !P0 ;  /* 0x18c000000409afae */ /* 0x0003e4000c101d66 */
[----:B01----:R-:W-:-:S07]  /*10cf0*/  IMAD.MOV.U32 R4, RZ, RZ, R14 ;  /* 0x000000ffff047224 */ /* 0x003fce00078e000e */
[----:B------:R-:W-:Y:S05]  /*10d00*/  WARPSYNC.COLLECTIVE R15, `(.L_x_10295) ;  /* 0x000000000f087348 */ /* 0x000fea0003c00000 */
[----:B------:R0:W1:Y:S02]  /*10d10*/  SHFL.IDX P6, R14, R13, R12, R11 ;  /* 0x0000000c0d0e7389 */ /* 0x00006400000c000b */
[----:B01----:R-:W-:Y:S01]  /*10d20*/  ENDCOLLECTIVE ;  /* 0x000000000000791b */ /* 0x003fe20003800000 */
.L_x_10295:
        /* <DEDUP_REMOVED lines=10> */
.L_x_10296:
        /* <DEDUP_REMOVED lines=13> */
.L_x_10297:
        /* <DEDUP_REMOVED lines=10> */
.L_x_10298:
        /* <DEDUP_REMOVED lines=13> */
.L_x_10299:
        /* <DEDUP_REMOVED lines=10> */
.L_x_10300:
        /* <DEDUP_REMOVED lines=13> */
.L_x_10301:
        /* <DEDUP_REMOVED lines=10> */
.L_x_10302:
        /* <DEDUP_REMOVED lines=11> */
.L_x_10303:
        /* <DEDUP_REMOVED lines=14> */
.L_x_10304:
[----:B------:R-:W-:Y:S01]  /*113b0*/  IMAD.MOV.U32 R0, RZ, RZ, R14 ;  /* 0x000000ffff007224 */ /* 0x000fe200078e000e */
[----:B------:R-:W-:Y:S06]  /*113c0*/  BRA `(.L_x_10305) ;  /* 0xffffffac000c7947 */ /* 0x000fec000383ffff */
.L_x_10183:
[----:B------:R-:W2:Y:S04]  /*113d0*/  LDL.LU R5, [R1+0x38] ;  /* 0x0000380001057983 */ /* 0x000ea80000300800 */
[----:B------:R-:W3:Y:S04]  /*113e0*/  LDL.LU R14, [R1+0x3c] ;  /* 0x00003c00010e7983 */ /* 0x000ee80000300800 */
[----:B------:R-:W4:Y:S04]  /*113f0*/  LDL.LU R13, [R1+0x4c] ;  /* 0x00004c00010d7983 */ /* 0x000f280000300800 */
[----:B------:R-:W5:Y:S04]  /*11400*/  LDL.LU R12, [R1+0x54] ;  /* 0x00005400010c7983 */ /* 0x000f680000300800 */
[----:B------:R-:W5:Y:S04]  /*11410*/  LDL.LU R11, [R1+0x5c] ;  /* 0x00005c00010b7983 */ /* 0x000f680000300800 */
[----:B------:R-:W5:Y:S04]  /*11420*/  LDL.LU R10, [R1+0x60] ;  /* 0x00006000010a7983 */ /* 0x000f680000300800 */
[----:B------:R-:W5:Y:S04]  /*11430*/  LDL.LU R9, [R1+0x64] ;  /* 0x0000640001097983 */ /* 0x000f680000300800 */
[----:B------:R-:W5:Y:S01]  /*11440*/  LDL.LU R8, [R1+0x14] ;  /* 0x0000140001087983 */ /* 0x000f620000300800 */
[----:B------:R-:W-:Y:S01]  /*11450*/  BSSY B0, `(.L_x_10306) ;  /* 0x000001b000007945 */ /* 0x000fe20003800000 */
[----:B------:R-:W-:-:S02]  /*11460*/  IMAD.MOV.U32 R15, RZ, RZ, -0x1 ;  /* 0xffffffffff0f7424 */ /* 0x000fc400078e00ff */
[----:B--2---:R-:W-:-:S05]  /*11470*/  IMAD R5, R5, R6, RZ ;  /* 0x0000000605057224 */ /* 0x004fca00078e02ff */
[-C--:B------:R-:W-:Y:S02]  /*11480*/  ISETP.GE.AND P4, PT, R17, R5.reuse, PT ;  /* 0x000000051100720c */ /* 0x080fe40003f86270 */
[-C--:B---3--:R-:W-:Y:S02]  /*11490*/  ISETP.GE.AND P5, PT, R14, R5.reuse, PT ;  /* 0x000000050e00720c */ /* 0x088fe40003fa6270 */
[----:B----4-:R-:W-:Y:S01]  /*114a0*/  ISETP.GE.AND P6, PT, R13, R5, PT ;  /* 0x000000050d00720c */ /* 0x010fe20003fc6270 */
[----:B------:R-:W-:Y:S01]  /*114b0*/  IMAD.MOV.U32 R13, RZ, RZ, R0 ;  /* 0x000000ffff0d7224 */ /* 0x000fe200078e0000 */
[----:B-----5:R-:W-:-:S07]  /*114c0*/  LOP3.LUT R8, R8, 0xffffffef, RZ, 0xc0, !PT ;  /* 0xffffffef08087812 */ /* 0x020fce00078ec0ff */
[----:B------:R-:W-:Y:S02]  /*114d0*/  @P4 LOP3.LUT R8, R8, 0x10, RZ, 0xfc, !PT ;  /* 0x0000001008084812 */ /* 0x000fe400078efcff */
[----:B------:R-:W-:Y:S01]  /*114e0*/  ISETP.GE.AND P4, PT, R12, R5, PT ;  /* 0x000000050c00720c */ /* 0x000fe20003f86270 */
[----:B------:R-:W-:Y:S01]  /*114f0*/  IMAD.MOV.U32 R12, RZ, RZ, RZ ;  /* 0x000000ffff0c7224 */ /* 0x000fe200078e00ff */
[----:B------:R-:W-:-:S04]  /*11500*/  LOP3.LUT R8, R8, 0xfffffff7, RZ, 0xc0, !PT ;  /* 0xfffffff708087812 */ /* 0x000fc800078ec0ff */
[----:B------:R-:W-:Y:S02]  /*11510*/  @P5 LOP3.LUT R8, R8, 0x8, RZ, 0xfc, !PT ;  /* 0x0000000808085812 */ /* 0x000fe400078efcff */
[----:B------:R-:W-:Y:S01]  /*11520*/  ISETP.GE.AND P5, PT, R11, R5, PT ;  /* 0x000000050b00720c */ /* 0x000fe20003fa6270 */
[----:B------:R-:W-:Y:S01]  /*11530*/  IMAD.MOV.U32 R11, RZ, RZ, 0x181f ;  /* 0x0000181fff0b7424 */ /* 0x000fe200078e00ff */
[----:B------:R-:W-:-:S04]  /*11540*/  LOP3.LUT R8, R8, 0xfffffffb, RZ, 0xc0, !PT ;  /* 0xfffffffb08087812 */ /* 0x000fc800078ec0ff */
[----:B------:R-:W-:Y:S02]  /*11550*/  @P6 LOP3.LUT R8, R8, 0x4, RZ, 0xfc, !PT ;  /* 0x0000000408086812 */ /* 0x000fe400078efcff */
[----:B------:R-:W-:Y:S02]  /*11560*/  ISETP.GE.AND P6, PT, R10, R5, PT ;  /* 0x000000050a00720c */ /* 0x000fe40003fc6270 */
[----:B------:R-:W-:-:S04]  /*11570*/  LOP3.LUT R8, R8, 0xfffffffd, RZ, 0xc0, !PT ;  /* 0xfffffffd08087812 */ /* 0x000fc800078ec0ff */
[----:B------:R-:W-:Y:S02]  /*11580*/  @P4 LOP3.LUT R8, R8, 0x2, RZ, 0xfc, !PT ;  /* 0x0000000208084812 */ /* 0x000fe400078efcff */
[----:B------:R-:W-:Y:S02]  /*11590*/  ISETP.GE.AND P4, PT, R9, R5, PT ;  /* 0x000000050900720c */ /* 0x000fe40003f86270 */
[----:B------:R-:W-:-:S04]  /*115a0*/  LOP3.LUT R8, R8, 0xffffffdf, RZ, 0xc0, !PT ;  /* 0xffffffdf08087812 */ /* 0x000fc800078ec0ff */
[----:B------:R-:W-:-:S05]  /*115b0*/  @P6 LOP3.LUT R8, R8, 0x20, RZ, 0xfc, !PT ;  /* 0x0000002008086812 */ /* 0x000fca00078efcff */
[----:B------:R0:W-:Y:S02]  /*115c0*/  STL [R1+0x14], R8 ;  /* 0x0000140801007387 */ /* 0x0001e40000100800 */
[----:B0-----:R-:W-:Y:S05]  /*115d0*/  WARPSYNC.COLLECTIVE R15, `(.L_x_10307) ;  /* 0x000000000f087348 */ /* 0x001fea0003c00000 */
[----:B------:R1:W2:Y:S02]  /*115e0*/  SHFL.IDX P6, R14, R13, R12, R11 ;  /* 0x0000000c0d0e7389 */ /* 0x0002a400000c000b */
[----:B012---:R-:W-:Y:S01]  /*115f0*/  ENDCOLLECTIVE ;  /* 0x000000000000791b */ /* 0x007fe20003800000 */
.L_x_10307:
[----:B------:R-:W-:Y:S05]  /*11600*/  BSYNC B0 ;  /* 0x0000000000007941 */ /* 0x000fea0003800000 */
.L_x_10306:
[----:B------:R-:W-:Y:S02]  /*11610*/  IMAD.MOV.U32 R9, RZ, RZ, R8 ;  /* 0x000000ffff097224 */ /* 0x000fe400078e0008 */
[----:B------:R0:W5:Y:S01]  /*11620*/  LDL R8, [R1+0x10] ;  /* 0x0000100001087983 */ /* 0x0001620000100800 */
[----:B------:R-:W-:Y:S02]  /*11630*/  IMAD.MOV.U32 R13, RZ, RZ, R4 ;  /* 0x000000ffff0d7224 */ /* 0x000fe400078e0004 */
[----:B------:R-:W-:Y:S01]  /*11640*/  IMAD.MOV.U32 R12, RZ, RZ, RZ ;  /* 0x000000ffff0c7224 */ /* 0x000fe200078e00ff */
[----:B------:R-:W-:Y:S01]  /*11650*/  LOP3.LUT R9, R9, 0xfffffeff, RZ, 0xc0, !PT ;  /* 0xfffffeff09097812 */ /* 0x000fe200078ec0ff */
[----:B------:R-:W-:Y:S02]  /*11660*/  IMAD.MOV.U32 R11, RZ, RZ, 0x181f ;  /* 0x0000181fff0b7424 */ /* 0x000fe400078e00ff */
[----:B------:R-:W-:Y:S01]  /*11670*/  IMAD.MOV.U32 R15, RZ, RZ, -0x1 ;  /* 0xffffffffff0f7424 */ /* 0x000fe200078e00ff */
[----:B------:R-:W-:Y:S01]  /*11680*/  @P5 LOP3.LUT R9, R9, 0x100, RZ, 0xfc, !PT ;  /* 0x0000010009095812 */ /* 0x000fe200078efcff */
[----:B0-----:R-:W-:-:S07]  /*11690*/  IMAD.MOV.U32 R2, RZ, RZ, R14 ;  /* 0x000000ffff027224 */ /* 0x001fce00078e000e */
[----:B-----5:R-:W-:Y:S05]  /*116a0*/  WARPSYNC.COLLECTIVE R15, `(.L_x_10308) ;  /* 0x000000000f087348 */ /* 0x020fea0003c00000 */
[----:B------:R0:W1:Y:S02]  /*116b0*/  SHFL.IDX P6, R14, R13, R12, R11 ;  /* 0x0000000c0d0e7389 */ /* 0x00006400000c000b */
[----:B01---5:R-:W-:Y:S01]  /*116c0*/  ENDCOLLECTIVE ;  /* 0x000000000000791b */ /* 0x023fe20003800000 */
.L_x_10308:
[C---:B------:R-:W-:Y:S02]  /*116d0*/  LOP3.LUT P5, RZ, R9.reuse, 0x10, RZ, 0xc0, !PT ;  /* 0x0000001009ff7812 */ /* 0x040fe400078ac0ff */
[----:B------:R-:W-:-:S04]  /*116e0*/  LOP3.LUT R9, R9, 0xffffff7f, RZ, 0xc0, !PT ;  /* 0xffffff7f09097812 */ /* 0x000fc800078ec0ff */
[----:B------:R-:W-:-:S04]  /*116f0*/  @P4 LOP3.LUT R9, R9, 0x80, RZ, 0xfc, !PT ;  /* 0x0000008009094812 */ /* 0x000fc800078efcff */
[----:B------:R-:W-:Y:S01]  /*11700*/  LOP3.LUT P4, RZ, R9, 0x8, RZ, 0xc0, !PT ;  /* 0x0000000809ff7812 */ /* 0x000fe2000788c0ff */
[----:B------:R0:W-:Y:S01]  /*11710*/  STL [R1+0x14], R9 ;  /* 0x0000140901007387 */ /* 0x0001e20000100800 */
[----:B------:R-:W-:Y:S02]  /*11720*/  IMAD.MOV.U32 R13, RZ, RZ, R0 ;  /* 0x000000ffff0d7224 */ /* 0x000fe400078e0000 */
[----:B------:R-:W-:Y:S02]  /*11730*/  IMAD.MOV.U32 R12, RZ, RZ, 0x1 ;  /* 0x00000001ff0c7424 */ /* 0x000fe400078e00ff */
[----:B------:R-:W-:-:S05]  /*11740*/  IMAD.MOV.U32 R3, RZ, RZ, R14 ;  /* 0x000000ffff037224 */ /* 0x000fca00078e000e */
[----:B------:R-:W-:-:S05]  /*11750*/  @!P5 LEA R3, P6, R7, R3, 0x1 ;  /* 0x000000030703d211 */ /* 0x000fca00078c08ff */
[----:B------:R-:W-:-:S05]  /*11760*/  @!P5 IMAD.X R2, RZ, RZ, R2, P6 ;  /* 0x000000ffff02d224 */ /* 0x000fca00030e0602 */
[----:B0-----:R-:W-:-:S07]  /*11770*/  @!P5 LOP3.LUT R3, R3, R2, RZ, 0x3c, !PT ;  /* 0x000000020303d212 */ /* 0x001fce00078e3cff */
[----:B------:R-:W-:Y:S05]  /*11780*/  WARPSYNC.COLLECTIVE R15, `(.L_x_10309) ;  /* 0x000000000f087348 */ /* 0x000fea0003c00000 */
[----:B------:R0:W1:Y:S02]  /*11790*/  SHFL.IDX P6, R14, R13, R12, R11 ;  /* 0x0000000c0d0e7389 */ /* 0x00006400000c000b */
[----:B01----:R-:W-:Y:S01]  /*117a0*/  ENDCOLLECTIVE ;  /* 0x000000000000791b */ /* 0x003fe20003800000 */
.L_x_10309:
[----:B------:R-:W-:-:S04]  /*117b0*/  @!P5 LOP3.LUT R2, R3, R2, RZ, 0x3c, !PT ;  /* 0x000000020302d212 */ /* 0x000fc800078e3cff */
[----:B------:R-:W-:Y:S01]  /*117c0*/  @!P5 LOP3.LUT R3, R3, R2, RZ, 0x3c, !PT ;  /* 0x000000020303d212 */ /* 0x000fe200078e3cff */
[----:B------:R-:W-:Y:S02]  /*117d0*/  IMAD.MOV.U32 R13, RZ, RZ, R4 ;  /* 0x000000ffff0d7224 */ /* 0x000fe400078e0004 */
[----:B------:R-:W-:-:S07]  /*117e0*/  IMAD.MOV.U32 R6, RZ, RZ, R14 ;  /* 0x000000ffff067224 */ /* 0x000fce00078e000e */
[----:B------:R-:W-:Y:S05]  /*117f0*/  WARPSYNC.COLLECTIVE R15, `(.L_x_10310) ;  /* 0x000000000f087348 */ /* 0x000fea0003c00000 */
[----:B------:R0:W1:Y:S02]  /*11800*/  SHFL.IDX P6, R14, R13, R12, R11 ;  /* 0x0000000c0d0e7389 */ /* 0x00006400000c000b */
[----:B01----:R-:W-:Y:S01]  /*11810*/  ENDCOLLECTIVE ;  /* 0x000000000000791b */ /* 0x003fe20003800000 */
.L_x_10310:
[----:B------:R-:W-:Y:S02]  /*11820*/  IMAD.MOV.U32 R13, RZ, RZ, R0 ;  /* 0x000000ffff0d7224 */ /* 0x000fe400078e0000 */
[----:B------:R-:W-:Y:S01]  /*11830*/  IMAD.MOV.U32 R12, RZ, RZ, 0x2 ;  /* 0x00000002ff0c7424 */ /* 0x000fe200078e00ff */
[----:B------:R-:W-:Y:S01]  /*11840*/  @!PT LDS RZ, [RZ] ;  /* 0x00000000fffff984 */ /* 0x000fe20000000800 */
[----:B------:R-:W-:Y:S01]  /*11850*/  @!PT LDS RZ, [RZ] ;  /* 0x00000000fffff984 */ /* 0x000fe20000000800 */
[----:B------:R-:W-:Y:S01]  /*11860*/  @!PT LDS RZ, [RZ] ;  /* 0x00000000fffff984 */ /* 0x000fe20000000800 */
[----:B------:R-:W-:Y:S04]  /*11870*/  @!P5 LDGSTS.E.BYPASS.LTC128B.128 [R8+0x22400], desc[UR38][R2.64], !P3 ;  /* 0x224000000208dfae */ /* 0x000fe8000d901d66 */
[----:B------:R-:W-:Y:S04]  /*11880*/  @!P5 LDGSTS.E.BYPASS.LTC128B.128 [R8+0x26400], desc[UR38][R2.64+0x80], !P2 ;  /* 0x264000800208dfae */ /* 0x000fe8000d101d66 */
[----:B------:R-:W-:Y:S04]  /*11890*/  @!P5 LDGSTS.E.BYPASS.LTC128B.128 [R8+0x2a400], desc[UR38][R2.64+0x100], !P1 ;  /* 0x2a4001000208dfae */ /* 0x000fe8000c901d66 */
[----:B------:R0:W-:Y:S01]  /*118a0*/  @!P5 LDGSTS.E.BYPASS.LTC128B.128 [R8+0x2e400], desc[UR38][R2.64+0x180], !P0 ;  /* 0x2e4001800208dfae */ /* 0x0001e2000c101d66 */
[----:B------:R-:W-:Y:S01]  /*118b0*/  LOP3.LUT P5, RZ, R9, 0x4, RZ, 0xc0, !PT ;  /* 0x0000000409ff7812 */ /* 0x000fe200078ac0ff */
[----:B0-----:R-:W-:-:S05]  /*118c0*/  IMAD.MOV.U32 R2, RZ, RZ, R14 ;  /* 0x000000ffff027224 */ /* 0x001fca00078e000e */
[----:B------:R-:W-:-:S05]  /*118d0*/  @!P4 LEA R2, P6, R7, R2, 0x1 ;  /* 0x000000020702c211 */ /* 0x000fca00078c08ff */
[----:B------:R-:W-:-:S05]  /*118e0*/  @!P4 IMAD.X R3, RZ, RZ, R6, P6 ;  /* 0x000000ffff03c224 */ /* 0x000fca00030e0606 */
[----:B------:R0:W-:Y:S03]  /*118f0*/  @!P4 LDGSTS.E.BYPASS.LTC128B.128 [R8+0x22c00], desc[UR38][R2.64], !P3 ;  /* 0x22c000000208cfae */ /* 0x0001e6000d901d66 */
[----:B0-----:R-:W-:Y:S05]  /*11900*/  WARPSYNC.COLLECTIVE R15, `(.L_x_10311) ;  /* 0x000000000f087348 */ /* 0x001fea0003c00000 */
[----:B------:R1:W2:Y:S02]  /*11910*/  SHFL.IDX P6, R14, R13, R12, R11 ;  /* 0x0000000c0d0e7389 */ /* 0x0002a400000c000b */
[----:B012---:R-:W-:Y:S01]  /*11920*/  ENDCOLLECTIVE ;  /* 0x000000000000791b */ /* 0x007fe20003800000 */
.L_x_10311:
        /* <DEDUP_REMOVED lines=12> */
.L_x_10312:
        /* <DEDUP_REMOVED lines=12> */
.L_x_10313:
        /* <DEDUP_REMOVED lines=12> */
.L_x_10314:
        /* <DEDUP_REMOVED lines=12> */
.L_x_10315:
        /* <DEDUP_REMOVED lines=12> */
.L_x_10316:
        /* <DEDUP_REMOVED lines=12> */
.L_x_10317:
        /* <DEDUP_REMOVED lines=11> */
.L_x_10318:
[----:B------:R-:W-:Y:S02]  /*11e60*/  IMAD.MOV.U32 R13, RZ, RZ, R0 ;  /* 0x000000ffff0d7224 */ /* 0x000fe400078e0000 */
[----:B------:R-:W-:Y:S01]  /*11e70*/  IMAD.MOV.U32 R12, RZ, RZ, 0x6 ;  /* 0x00000006ff0c7424 */ /* 0x000fe200078e00ff */
[----:B------:R-:W-:Y:S01]  /*11e80*/  LOP3.LUT P6, RZ, R9, 0x20, RZ, 0xc0, !PT ;  /* 0x0000002009ff7812 */ /* 0x000fe200078cc0ff */
[----:B------:R-:W-:-:S12]  /*11e90*/  IMAD.MOV.U32 R2, RZ, RZ, R14 ;  /* 0x000000ffff027224 */ /* 0x000fd800078e000e */
[----:B------:R-:W-:-:S05]  /*11ea0*/  @!P6 LEA R2, P5, R7, R2, 0x1 ;  /* 0x000000020702e211 */ /* 0x000fca00078a08ff */
[----:B------:R-:W-:-:S05]  /*11eb0*/  @!P6 IMAD.X R3, RZ, RZ, R6, P5 ;  /* 0x000000ffff03e224 */ /* 0x000fca00028e0606 */
        /* <DEDUP_REMOVED lines=10> */
.L_x_10319:
[----:B------:R-:W-:Y:S02]  /*11f60*/  IMAD.MOV.U32 R13, RZ, RZ, R4 ;  /* 0x000000ffff0d7224 */ /* 0x000fe400078e0004 */
[----:B------:R-:W-:-:S07]  /*11f70*/  IMAD.MOV.U32 R6, RZ, RZ, R14 ;  /* 0x000000ffff067224 */ /* 0x000fce00078e000e */
[----:B------:R-:W-:Y:S05]  /*11f80*/  WARPSYNC.COLLECTIVE R15, `(.L_x_10320) ;  /* 0x000000000f087348 */ /* 0x000fea0003c00000 */
[----:B------:R0:W1:Y:S02]  /*11f90*/  SHFL.IDX P6, R14, R13, R12, R11 ;  /* 0x0000000c0d0e7389 */ /* 0x00006400000c000b */
[----:B01----:R-:W-:Y:S01]  /*11fa0*/  ENDCOLLECTIVE ;  /* 0x000000000000791b */ /* 0x003fe20003800000 */
.L_x_10320:
[----:B------:R-:W-:Y:S02]  /*11fb0*/  IMAD.MOV.U32 R13, RZ, RZ, R0 ;  /* 0x000000ffff0d7224 */ /* 0x000fe400078e0000 */
[----:B------:R-:W-:Y:S02]  /*11fc0*/  IMAD.MOV.U32 R12, RZ, RZ, 0x7 ;  /* 0x00000007ff0c7424 */ /* 0x000fe400078e00ff */
[----:B------:R-:W-:-:S07]  /*11fd0*/  IMAD.MOV.U32 R2, RZ, RZ, R14 ;  /* 0x000000ffff027224 */ /* 0x000fce00078e000e */
[----:B------:R-:W-:Y:S05]  /*11fe0*/  WARPSYNC.COLLECTIVE R15, `(.L_x_10321) ;  /* 0x000000000f087348 */ /* 0x000fea0003c00000 */
[----:B------:R0:W1:Y:S02]  /*11ff0*/  SHFL.IDX P6, R14, R13, R12, R11 ;  /* 0x0000000c0d0e7389 */ /* 0x00006400000c000b */
[----:B01----:R-:W-:Y:S01]  /*12000*/  ENDCOLLECTIVE ;  /* 0x000000000000791b */ /* 0x003fe20003800000 */
.L_x_10321:
[----:B------:R-:W-:-:S05]  /*12010*/  @!P4 LEA R2, P5, R7, R2, 0x1 ;  /* 0x000000020702c211 */ /* 0x000fca00078a08ff */
[----:B------:R-:W-:-:S05]  /*12020*/  @!P4 IMAD.X R3, RZ, RZ, R6, P5 ;  /* 0x000000ffff03c224 */ /* 0x000fca00028e0606 */
[----:B------:R-:W-:Y:S01]  /*12030*/  @!PT LDS RZ, [RZ] ;  /* 0x00000000fffff984 */ /* 0x000fe20000000800 */
[----:B------:R-:W-:Y:S01]  /*12040*/  @!PT LDS RZ, [RZ] ;  /* 0x00000000fffff984 */ /* 0x000fe20000000800 */
[----:B------:R-:W-:Y:S01]  /*12050*/  @!PT LDS RZ, [RZ] ;  /* 0x00000000fffff984 */ /* 0x000fe20000000800 */
[----:B------:R0:W-:Y:S01]  /*12060*/  @!P4 LDGSTS.E.BYPASS.LTC128B.128 [R8+0x25400], desc[UR38][R2.64], !P3 ;  /* 0x254000000208cfae */ /* 0x0001e2000d901d66 */
[----:B------:R-:W-:-:S03]  /*12070*/  IMAD.MOV.U32 R13, RZ, RZ, R4 ;  /* 0x000000ffff0d7224 */ /* 0x000fc600078e0004 */
[----:B------:R0:W-:Y:S04]  /*12080*/  @!P4 LDGSTS.E.BYPASS.LTC128B.128 [R8+0x29400], desc[UR38][R2.64+0x80], !P2 ;  /* 0x294000800208cfae */ /* 0x0001e8000d101d66 */
[----:B------:R0:W-:Y:S01]  /*12090*/  @!P4 LDGSTS.E.BYPASS.LTC128B.128 [R8+0x2d400], desc[UR38][R2.64+0x100], !P1 ;  /* 0x2d4001000208cfae */ /* 0x0001e2000c901d66 */
[----:B------:R-:W-:-:S03]  /*120a0*/  IMAD.MOV.U32 R6, RZ, RZ, R14 ;  /* 0x000000ffff067224 */ /* 0x000fc600078e000e */
[----:B------:R0:W-:Y:S04]  /*120b0*/  @!P4 LDGSTS.E.BYPASS.LTC128B.128 [R8+0x31400], desc[UR38][R2.64+0x180], !P0 ;  /* 0x314001800208cfae */ /* 0x0001e8000c101d66 */
[----:B0-----:R-:W-:Y:S05]  /*120c0*/  WARPSYNC.COLLECTIVE R15, `(.L_x_10322) ;  /* 0x000000000f087348 */ /* 0x001fea0003c00000 */
[----:B------:R1:W2:Y:S02]  /*120d0*/  SHFL.IDX P6, R14, R13, R12, R11 ;  /* 0x0000000c0d0e7389 */ /* 0x0002a400000c000b */
[----:B012---:R-:W-:Y:S01]  /*120e0*/  ENDCOLLECTIVE ;  /* 0x000000000000791b */ /* 0x007fe20003800000 */
.L_x_10322:
[----:B------:R-:W-:Y:S01]  /*120f0*/  IMAD.MOV.U32 R2, RZ, RZ, R14 ;  /* 0x000000ffff027224 */ /* 0x000fe200078e000e */
[----:B------:R-:W-:Y:S06]  /*12100*/  BRA `(.L_x_10323) ;  /* 0xffffffa800a07947 */ /* 0x000fec000383ffff */
.L_x_10188:
[----:B0-----:R-:W4:Y:S02]  /*12110*/  LDL R2, [R1+0x4] ;  /* 0x0000040001027983 */ /* 0x001f240000100800 */
[----:B----4-:R0:W1:Y:S02]  /*12120*/  SYNCS.PHASECHK.TRANS64.TRYWAIT P0, [R2+URZ+0x32420], R0 ;  /* 0x03242000020075a7 */ /* 0x010064000800017f */
[----:B-1----:R-:W-:Y:S05]  /*12130*/  @!P0 NANOSLEEP.SYNCS 0x989680 ;  /* 0x009896800000895d */ /* 0x002fea0003900000 */
[----:B------:R-:W1:Y:S02]  /*12140*/  @!P0 SYNCS.PHASECHK.TRANS64 P0, [R2+URZ+0x32420], R0 ;  /* 0x03242000020085a7 */ /* 0x000e64000800007f */
[----:B-1----:R-:W-:Y:S05]  /*12150*/  @!P0 BRA `(.L_x_10188) ;  /* 0xfffffffc00ec8947 */ /* 0x002fea000383ffff */
[----:B------:R-:W-:Y:S05]  /*12160*/  BRA `(.L_x_10324) ;  /* 0xffffffac001c7947 */ /* 0x000fea000383ffff */
.L_x_10192:
[----:B0-----:R0:W1:Y:S02]  /*12170*/  SYNCS.PHASECHK.TRANS64.TRYWAIT P0, [R2+URZ+0x32460], R0 ;  /* 0x03246000020075a7 */ /* 0x001064000800017f */
[----:B-1----:R-:W-:Y:S05]  /*12180*/  @!P0 NANOSLEEP.SYNCS 0x989680 ;  /* 0x009896800000895d */ /* 0x002fea0003900000 */
[----:B------:R-:W1:Y:S02]  /*12190*/  @!P0 SYNCS.PHASECHK.TRANS64 P0, [R2+URZ+0x32460], R0 ;  /* 0x03246000020085a7 */ /* 0x000e64000800007f */
[----:B-1----:R-:W-:Y:S05]  /*121a0*/  @!P0 BRA `(.L_x_10192) ;  /* 0xfffffffc00f08947 */ /* 0x002fea000383ffff */
[----:B------:R-:W-:Y:S05]  /*121b0*/  BRA `(.L_x_10325) ;  /* 0xffffffac004c7947 */ /* 0x000fea000383ffff */
.L_x_10207:
[----:B-1----:R1:W2:Y:S02]  /*121c0*/  SYNCS.PHASECHK.TRANS64.TRYWAIT P0, [R3+URZ+0x32440], R2 ;  /* 0x03244002030075a7 */ /* 0x0022a4000800017f */
[----:B--2---:R-:W-:Y:S05]  /*121d0*/  @!P0 NANOSLEEP.SYNCS 0x989680 ;  /* 0x009896800000895d */ /* 0x004fea0003900000 */
[----:B------:R-:W2:Y:S02]  /*121e0*/  @!P0 SYNCS.PHASECHK.TRANS64 P0, [R3+URZ+0x32440], R2 ;  /* 0x03244002030085a7 */ /* 0x000ea4000800007f */
[----:B--2---:R-:W-:Y:S05]  /*121f0*/  @!P0 BRA `(.L_x_10207) ;  /* 0xfffffffc00f08947 */ /* 0x004fea000383ffff */
[----:B------:R-:W-:Y:S05]  /*12200*/  BRA `(.L_x_10326) ;  /* 0xffffffb4007c7947 */ /* 0x000fea000383ffff */
.L_x_10212:
[----:B0-----:R0:W2:Y:S02]  /*12210*/  SYNCS.PHASECHK.TRANS64.TRYWAIT P0, [R3+URZ+0x32460], R2 ;  /* 0x03246002030075a7 */ /* 0x0010a4000800017f */
[----:B--2---:R-:W-:Y:S05]  /*12220*/  @!P0 NANOSLEEP.SYNCS 0x989680 ;  /* 0x009896800000895d */ /* 0x004fea0003900000 */
[----:B------:R-:W2:Y:S02]  /*12230*/  @!P0 SYNCS.PHASECHK.TRANS64 P0, [R3+URZ+0x32460], R2 ;  /* 0x03246002030085a7 */ /* 0x000ea4000800007f */
[----:B--2---:R-:W-:Y:S05]  /*12240*/  @!P0 BRA `(.L_x_10212) ;  /* 0xfffffffc00f08947 */ /* 0x004fea000383ffff */
[----:B------:R-:W-:Y:S05]  /*12250*/  BRA `(.L_x_10327) ;  /* 0xffffffb800047947 */ /* 0x000fea000383ffff */
.L_x_10223:
[----:B0-----:R0:W1:Y:S02]  /*12260*/  SYNCS.PHASECHK.TRANS64.TRYWAIT P0, [R4+URZ+0x32440], R2 ;  /* 0x03244002040075a7 */ /* 0x001064000800017f */
[----:B-1----:R-:W-:Y:S05]  /*12270*/  @!P0 NANOSLEEP.SYNCS 0x989680 ;  /* 0x009896800000895d */ /* 0x002fea0003900000 */
[----:B------:R-:W1:Y:S02]  /*12280*/  @!P0 SYNCS.PHASECHK.TRANS64 P0, [R4+URZ+0x32440], R2 ;  /* 0x03244002040085a7 */ /* 0x000e64000800007f */
[----:B-1----:R-:W-:Y:S05]  /*12290*/  @!P0 BRA `(.L_x_10223) ;  /* 0xfffffffc00f08947 */ /* 0x002fea000383ffff */
[----:B------:R-:W-:Y:S05]  /*122a0*/  BRA `(.L_x_10328) ;  /* 0xffffffc000147947 */ /* 0x000fea000383ffff */
.L_x_10228:
[----:B-1----:R1:W2:Y:S02]  /*122b0*/  SYNCS.PHASECHK.TRANS64.TRYWAIT P0, [R4+URZ+0x32460], R2 ;  /* 0x03246002040075a7 */ /* 0x0022a4000800017f */
[----:B--2---:R-:W-:Y:S05]  /*122c0*/  @!P0 NANOSLEEP.SYNCS 0x989680 ;  /* 0x009896800000895d */ /* 0x004fea0003900000 */
[----:B------:R-:W2:Y:S02]  /*122d0*/  @!P0 SYNCS.PHASECHK.TRANS64 P0, [R4+URZ+0x32460], R2 ;  /* 0x03246002040085a7 */ /* 0x000ea4000800007f */
[----:B--2---:R-:W-:Y:S05]  /*122e0*/  @!P0 BRA `(.L_x_10228) ;  /* 0xfffffffc00f08947 */ /* 0x004fea000383ffff */
[----:B------:R-:W-:Y:S05]  /*122f0*/  BRA `(.L_x_10329) ;  /* 0xffffffc000987947 */ /* 0x000fea000383ffff */
.L_x_10239:
[----:B-1----:R1:W2:Y:S02]  /*12300*/  SYNCS.PHASECHK.TRANS64.TRYWAIT P0, [R4+URZ+0x32440], R2 ;  /* 0x03244002040075a7 */ /* 0x0022a4000800017f */
[----:B--2---:R-:W-:Y:S05]  /*12310*/  @!P0 NANOSLEEP.SYNCS 0x989680 ;  /* 0x009896800000895d */ /* 0x004fea0003900000 */
[----:B------:R-:W2:Y:S02]  /*12320*/  @!P0 SYNCS.PHASECHK.TRANS64 P0, [R4+URZ+0x32440], R2 ;  /* 0x03244002040085a7 */ /* 0x000ea4000800007f */
[----:B--2---:R-:W-:Y:S05]  /*12330*/  @!P0 BRA `(.L_x_10239) ;  /* 0xfffffffc00f08947 */ /* 0x004fea000383ffff */
[----:B------:R-:W-:Y:S05]  /*12340*/  BRA `(.L_x_10330) ;  /* 0xffffffc800847947 */ /* 0x000fea000383ffff */
.L_x_10244:
[----:B0-----:R0:W2:Y:S02]  /*12350*/  SYNCS.PHASECHK.TRANS64.TRYWAIT P0, [R4+URZ+0x32460], R2 ;  /* 0x03246002040075a7 */ /* 0x0010a4000800017f */
[----:B--2---:R-:W-:Y:S05]  /*12360*/  @!P0 NANOSLEEP.SYNCS 0x989680 ;  /* 0x009896800000895d */ /* 0x004fea0003900000 */
[----:B------:R-:W2:Y:S02]  /*12370*/  @!P0 SYNCS.PHASECHK.TRANS64 P0, [R4+URZ+0x32460], R2 ;  /* 0x03246002040085a7 */ /* 0x000ea4000800007f */
[----:B--2---:R-:W-:Y:S05]  /*12380*/  @!P0 BRA `(.L_x_10244) ;  /* 0xfffffffc00f08947 */ /* 0x004fea000383ffff */
[----:B------:R-:W-:Y:S05]  /*12390*/  BRA `(.L_x_10331) ;  /* 0xffffffcc000c7947 */ /* 0x000fea000383ffff */
.L_x_10256:
[----:B------:R-:W-:Y:S01]  /*123a0*/  BSSY B0, `(.L_x_10332) ;  /* 0x0000008000007945 */ /* 0x000fe20003800000 */
[----:B------:R-:W-:Y:S02]  /*123b0*/  IMAD.MOV.U32 R13, RZ, RZ, R16 ;  /* 0x000000ffff0d7224 */ /* 0x000fe400078e0010 */
[----:B-1----:R-:W-:Y:S02]  /*123c0*/  IMAD.MOV.U32 R12, RZ, RZ, RZ ;  /* 0x000000ffff0c7224 */ /* 0x002fe400078e00ff */
[----:B------:R-:W-:Y:S02]  /*123d0*/  IMAD.MOV.U32 R11, RZ, RZ, 0x1f ;  /* 0x0000001fff0b7424 */ /* 0x000fe400078e00ff */
[----:B------:R-:W-:-:S07]  /*123e0*/  IMAD.MOV.U32 R15, RZ, RZ, -0x1 ;  /* 0xffffffffff0f7424 */ /* 0x000fce00078e00ff */
[----:B------:R-:W-:Y:S05]  /*123f0*/  WARPSYNC.COLLECTIVE R15, `(.L_x_10333) ;  /* 0x000000000f087348 */ /* 0x000fea0003c00000 */
[----:B------:R0:W1:Y:S02]  /*12400*/  SHFL.IDX P6, R14, R13, R12, R11 ;  /* 0x0000000c0d0e7389 */ /* 0x00006400000c000b */
[----:B01----:R-:W-:Y:S01]  /*12410*/  ENDCOLLECTIVE ;  /* 0x000000000000791b */ /* 0x003fe20003800000 */
.L_x_10333:
[----:B------:R-:W-:Y:S05]  /*12420*/  BSYNC B0 ;  /* 0x0000000000007941 */ /* 0x000fea0003800000 */
.L_x_10332:
        /* <DEDUP_REMOVED lines=9> */
.L_x_10334:
        /* <DEDUP_REMOVED lines=18> */
.L_x_10335:
        /* <DEDUP_REMOVED lines=8> */
.L_x_10336:
        /* <DEDUP_REMOVED lines=8> */
.L_x_10337:
        /* <DEDUP_REMOVED lines=8> */
.L_x_10338:
        /* <DEDUP_REMOVED lines=8> */
.L_x_10339:
        /* <DEDUP_REMOVED lines=9> */
.L_x_10340:
[----:B------:R-:W-:Y:S01]  /*12870*/  IMAD.MOV.U32 R6, RZ, RZ, R14 ;  /* 0x000000ffff067224 */ /* 0x000fe200078e000e */
[----:B------:R-:W-:Y:S06]  /*12880*/  BRA `(.L_x_10341) ;  /* 0xffffffd000647947 */ /* 0x000fec000383ffff */
.L_x_10261:
        /* <DEDUP_REMOVED lines=8> */
.L_x_10343:
[----:B------:R-:W-:Y:S05]  /*12910*/  BSYNC B0 ;  /* 0x0000000000007941 */ /* 0x000fea0003800000 */
.L_x_10342:
        /* <DEDUP_REMOVED lines=10> */
.L_x_10344:
        /* <DEDUP_REMOVED lines=8> */
.L_x_10345:
        /* <DEDUP_REMOVED lines=8> */
.L_x_10346:
        /* <DEDUP_REMOVED lines=8> */
.L_x_10347:
        /* <DEDUP_REMOVED lines=9> */
.L_x_10348:
[----:B------:R-:W-:Y:S01]  /*12bd0*/  IMAD.MOV.U32 R6, RZ, RZ, R14 ;  /* 0x000000ffff067224 */ /* 0x000fe200078e000e */
[----:B------:R-:W-:Y:S06]  /*12be0*/  BRA `(.L_x_10349) ;  /* 0xffffffd000287947 */ /* 0x000fec000383ffff */
.L_x_10263:
[----:B------:R-:W-:Y:S01]  /*12bf0*/  BSSY B0, `(.L_x_10350) ;  /* 0x0000006000007945 */ /* 0x000fe20003800000 */
[----:B------:R-:W-:Y:S01]  /*12c00*/  PLOP3.LUT P6, PT, P6, PT, PT, 0x8, 0x0 ;  /* 0x000000000000781c */ /* 0x000fe200037ce170 */
[----:B------:R-:W-:-:S12]  /*12c10*/  IMAD.MOV.U32 R15, RZ, RZ, -0x1 ;  /* 0xffffffffff0f7424 */ /* 0x000fd800078e00ff */
[----:B0-----:R-:W-:Y:S05]  /*12c20*/  WARPSYNC.COLLECTIVE R15, `(.L_x_10351) ;  /* 0x000000000f087348 */ /* 0x001fea0003c00000 */
[----:B------:R-:W-:Y:S01]  /*12c30*/  VOTE.ANY R14, PT, P6 ;  /* 0x00000000000e7806 */ /* 0x000fe200030e0100 */
[----:B0-----:R-:W-:Y:S06]  /*12c40*/  ENDCOLLECTIVE ;  /* 0x000000000000791b */ /* 0x001fec0003800000 */
.L_x_10351:
[----:B------:R-:W-:Y:S05]  /*12c50*/  BSYNC B0 ;  /* 0x0000000000007941 */ /* 0x000fea0003800000 */
.L_x_10350:
        /* <DEDUP_REMOVED lines=9> */
.L_x_10352:
[----:B------:R-:W-:Y:S01]  /*12cf0*/  IMAD.MOV.U32 R17, RZ, RZ, R14 ;  /* 0x000000ffff117224 */ /* 0x000fe200078e000e */
[----:B------:R-:W-:Y:S06]  /*12d00*/  BRA `(.L_x_10353) ;  /* 0xffffffd000187947 */ /* 0x000fec000383ffff */
.L_x_10265:
[----:B------:R-:W-:Y:S01]  /*12d10*/  BSSY B0, `(.L_x_10354) ;  /* 0x0000007000007945 */ /* 0x000fe20003800000 */
[----:B------:R-:W-:Y:S02]  /*12d20*/  IMAD.MOV.U32 R13, RZ, RZ, R3 ;  /* 0x000000ffff0d7224 */ /* 0x000fe400078e0003 */
[----:B------:R-:W-:Y:S02]  /*12d30*/  IMAD.MOV.U32 R11, RZ, RZ, 0x1f ;  /* 0x0000001fff0b7424 */ /* 0x000fe400078e00ff */
[----:B------:R-:W-:-:S07]  /*12d40*/  IMAD.MOV.U32 R15, RZ, RZ, -0x1 ;  /* 0xffffffffff0f7424 */ /* 0x000fce00078e00ff */
[----:B0-2---:R-:W-:Y:S05]  /*12d50*/  WARPSYNC.COLLECTIVE R15, `(.L_x_10355) ;  /* 0x000000000f087348 */ /* 0x005fea0003c00000 */
[----:B------:R1:W3:Y:S02]  /*12d60*/  SHFL.IDX P6, R14, R13, R12, R11 ;  /* 0x0000000c0d0e7389 */ /* 0x0002e400000c000b */
[----:B0123--:R-:W-:Y:S01]  /*12d70*/  ENDCOLLECTIVE ;  /* 0x000000000000791b */ /* 0x00ffe20003800000 */
.L_x_10355:
[----:B------:R-:W-:Y:S05]  /*12d80*/  BSYNC B0 ;  /* 0x0000000000007941 */ /* 0x000fea0003800000 */
.L_x_10354:
[----:B------:R-:W-:Y:S01]  /*12d90*/  IMAD.MOV.U32 R2, RZ, RZ, R14 ;  /* 0x000000ffff027224 */ /* 0x000fe200078e000e */
[----:B------:R-:W-:Y:S06]  /*12da0*/  BRA `(.L_x_10264) ;  /* 0xffffffd0000c7947 */ /* 0x000fec000383ffff */
.L_x_10269:
[----:B0-----:R0:W1:Y:S02]  /*12db0*/  SYNCS.PHASECHK.TRANS64.TRYWAIT P0, [R0+URZ+0x32420], R3 ;  /* 0x03242003000075a7 */ /* 0x001064000800017f */
[----:B-1----:R-:W-:Y:S05]  /*12dc0*/  @!P0 NANOSLEEP.SYNCS 0x989680 ;  /* 0x009896800000895d */ /* 0x002fea0003900000 */
[----:B------:R-:W1:Y:S02]  /*12dd0*/  @!P0 SYNCS.PHASECHK.TRANS64 P0, [R0+URZ+0x32420], R3 ;  /* 0x03242003000085a7 */ /* 0x000e64000800007f */
[----:B-1----:R-:W-:Y:S05]  /*12de0*/  @!P0 BRA `(.L_x_10269) ;  /* 0xfffffffc00f08947 */ /* 0x002fea000383ffff */
[----:B------:R-:W-:Y:S05]  /*12df0*/  BRA `(.L_x_10356) ;  /* 0xffffffd400007947 */ /* 0x000fea000383ffff */
.L_x_10270:
        /* <DEDUP_REMOVED lines=11> */
.L_x_10358:
[----:B------:R-:W-:Y:S05]  /*12eb0*/  BSYNC B0 ;  /* 0x0000000000007941 */ /* 0x000fea0003800000 */
.L_x_10357:
[----:B------:R-:W-:Y:S05]  /*12ec0*/  BRA `(.L_x_10359) ;  /* 0xffffffd000e87947 */ /* 0x000fea000383ffff */
.L_x_10273:
[----:B------:R-:W-:Y:S01]  /*12ed0*/  BSSY B1, `(.L_x_10360) ;  /* 0x0000006000017945 */ /* 0x000fe20003800000 */
[----:B------:R-:W-:-:S07]  /*12ee0*/  IMAD.MOV.U32 R15, RZ, RZ, -0x1 ;  /* 0xffffffffff0f7424 */ /* 0x000fce00078e00ff */
[----:B01---5:R-:W-:Y:S05]  /*12ef0*/  WARPSYNC.COLLECTIVE R15, `(.L_x_10361) ;  /* 0x000000000f0c7348 */ /* 0x023fea0003c00000 */
[----:B------:R-:W-:Y:S02]  /*12f00*/  ELECT P6, UR62, PT ;  /* 0x00000000003e782f */ /* 0x000fe400038c0000 */
[----:B------:R-:W-:Y:S01]  /*12f10*/  MOV R14, UR62 ;  /* 0x0000003e000e7c02 */ /* 0x000fe20008000f00 */
[----:B01---5:R-:W-:Y:S10]  /*12f20*/  ENDCOLLECTIVE ;  /* 0x000000000000791b */ /* 0x023ff40003800000 */
.L_x_10361:
[----:B------:R-:W-:Y:S05]  /*12f30*/  BSYNC B1 ;  /* 0x0000000000017941 */ /* 0x000fea0003800000 */
.L_x_10360:
[----:B------:R-:W-:Y:S05]  /*12f40*/  BRA `(.L_x_10362) ;  /* 0xffffffd000e07947 */ /* 0x000fea000383ffff */
.L_x_10275:
[----:B0-----:R0:W1:Y:S02]  /*12f50*/  SYNCS.PHASECHK.TRANS64.TRYWAIT P0, [R6+URZ], R5 ;  /* 0x00000005060075a7 */ /* 0x001064000800017f */
[----:B-1----:R-:W-:Y:S05]  /*12f60*/  @!P0 NANOSLEEP.SYNCS 0x989680 ;  /* 0x009896800000895d */ /* 0x002fea0003900000 */
[----:B------:R-:W1:Y:S02]  /*12f70*/  @!P0 SYNCS.PHASECHK.TRANS64 P0, [R6+URZ], R5 ;  /* 0x00000005060085a7 */ /* 0x000e64000800007f */
[----:B-1----:R-:W-:Y:S05]  /*12f80*/  @!P0 BRA `(.L_x_10275) ;  /* 0xfffffffc00f08947 */ /* 0x002fea000383ffff */
[----:B------:R-:W-:Y:S05]  /*12f90*/  BRA `(.L_x_10363) ;  /* 0xffffffd400247947 */ /* 0x000fea000383ffff */
.L_x_10276:
[----:B-1----:R1:W2:Y:S02]  /*12fa0*/  SYNCS.PHASECHK.TRANS64.TRYWAIT P0, [R7+URZ], R2 ;  /* 0x00000002070075a7 */ /* 0x0022a4000800017f */
[----:B--2---:R-:W-:Y:S05]  /*12fb0*/  @!P0 NANOSLEEP.SYNCS 0x989680 ;  /* 0x009896800000895d */ /* 0x004fea0003900000 */
[----:B------:R-:W2:Y:S02]  /*12fc0*/  @!P0 SYNCS.PHASECHK.TRANS64 P0, [R7+URZ], R2 ;  /* 0x00000002070085a7 */ /* 0x000ea4000800007f */
[----:B--2---:R-:W-:Y:S05]  /*12fd0*/  @!P0 BRA `(.L_x_10276) ;  /* 0xfffffffc00f08947 */ /* 0x004fea000383ffff */
[----:B------:R-:W-:Y:S05]  /*12fe0*/  BRA `(.L_x_10364) ;  /* 0xffffffd400187947 */ /* 0x000fea000383ffff */
.L_x_10278:
[----:B--2---:R2:W3:Y:S02]  /*12ff0*/  SYNCS.PHASECHK.TRANS64.TRYWAIT P0, [R4+URZ], R5 ;  /* 0x00000005040075a7 */ /* 0x0044e4000800017f */
[----:B---3--:R-:W-:Y:S05]  /*13000*/  @!P0 NANOSLEEP.SYNCS 0x989680 ;  /* 0x009896800000895d */ /* 0x008fea0003900000 */
[----:B------:R-:W3:Y:S02]  /*13010*/  @!P0 SYNCS.PHASECHK.TRANS64 P0, [R4+URZ], R5 ;  /* 0x00000005040085a7 */ /* 0x000ee4000800007f */
[----:B---3--:R-:W-:Y:S05]  /*13020*/  @!P0 BRA `(.L_x_10278) ;  /* 0xfffffffc00f08947 */ /* 0x008fea000383ffff */
[----:B------:R-:W-:Y:S05]  /*13030*/  BRA `(.L_x_10365) ;  /* 0xffffffd400207947 */ /* 0x000fea000383ffff */
.L_x_10366:
        /* <DEDUP_REMOVED lines=12> */
.L_x_15138:


//--------------------- .text._ZN7cutlass13device_kernelIN5flash11enable_sm90INS1_16FlashAttnFwdSm90INS1_25CollectiveMainloopFwdSm90ILi2EN4cute5tupleIJNS5_1CILi1EEES8_S8_EEENS6_IJNS7_ILi128EEENS7_ILi96EEENS7_ILi64EEEEEELi256ENS_10bfloat16_tEfNS_4arch4Sm90ELb0ELb0ELb0ELb1ELb0ELb1ELb1ELb1ELb0ELb1ELb0ELb0EEENS1_21CollectiveEpilogueFwdINS6_IJSA_NS7_ILi256EEESB_EEES9_SE_SG_Li256ELb1ELb1ELb0ELb0EEENS1_36VarlenDynamicPersistentTileSchedulerILi128ELi96ELi256ELi128ELb0ELb1ELb1ELb0ELb1ELb1EEEEEEEEEvNT_6ParamsE --------------------------
	.section	.text._ZN7cutlass13device_kernelIN5flash11enable_sm90INS1_16FlashAttnFwdSm90INS1_25CollectiveMainloopFwdSm90ILi2EN4cute5tupleIJNS5_1CILi1EEES8_S8_EEENS6_IJNS7_ILi128EEENS7_ILi96EEENS7_ILi64EEEEEELi256ENS_10bfloat16_tEfNS_4arch4Sm90ELb0ELb0ELb0ELb1ELb0ELb1ELb1ELb1ELb0ELb1ELb0ELb0EEENS1_21CollectiveEpilogueFwdINS6_IJSA_NS7_ILi256EEESB_EEES9_SE_SG_Li256ELb1ELb1ELb0ELb0EEENS1_36VarlenDynamicPersistentTileSchedulerILi128ELi96ELi256ELi128ELb0ELb1ELb1ELb0ELb1ELb1EEEEEEEEEvNT_6ParamsE,"ax",@progbits
	.align	128
.text._ZN7cutlass13device_kernelIN5flash11enable_sm90INS1_16FlashAttnFwdSm90INS1_25CollectiveMainloopFwdSm90ILi2EN4cute5tupleIJNS5_1CILi1EEES8_S8_EEENS6_IJNS7_ILi128EEENS7_ILi96EEENS7_ILi64EEEEEELi256ENS_10bfloat16_tEfNS_4arch4Sm90ELb0ELb0ELb0ELb1ELb0ELb1ELb1ELb1ELb0ELb1ELb0ELb0EEENS1_21CollectiveEpilogueFwdINS6_IJSA_NS7_ILi256EEESB_EEES9_SE_SG_Li256ELb1ELb1ELb0ELb0EEENS1_36VarlenDynamicPersistentTileSchedulerILi128ELi96ELi256ELi128ELb0ELb1ELb1ELb0ELb1ELb1EEEEEEEEEvNT_6ParamsE:
        .type           _ZN7cutlass13device_kernelIN5flash11enable_sm90INS1_16FlashAttnFwdSm90INS1_25CollectiveMainloopFwdSm90ILi2EN4cute5tupleIJNS5_1CILi1EEES8_S8_EEENS6_IJNS7_ILi128EEENS7_ILi96EEENS7_ILi64EEEEEELi256ENS_10bfloat16_tEfNS_4arch4Sm90ELb0ELb0ELb0ELb1ELb0ELb1ELb1ELb1ELb0ELb1ELb0ELb0EEENS1_21CollectiveEpilogueFwdINS6_IJSA_NS7_ILi256EEESB_EEES9_SE_SG_Li256ELb1ELb1ELb0ELb0EEENS1_36VarlenDynamicPersistentTileSchedulerILi128ELi96ELi256ELi128ELb0ELb1ELb1ELb0ELb1ELb1EEEEEEEEEvNT_6ParamsE,@function
        .size           _ZN7cutlass13device_kernelIN5flash11enable_sm90INS1_16FlashAttnFwdSm90INS1_25CollectiveMainloopFwdSm90ILi2EN4cute5tupleIJNS5_1CILi1EEES8_S8_EEENS6_IJNS7_ILi128EEENS7_ILi96EEENS7_ILi64EEEEEELi256ENS_10bfloat16_tEfNS_4arch4Sm90ELb0ELb0ELb0ELb1ELb0ELb1ELb1ELb1ELb0ELb1ELb0ELb0EEENS1_21CollectiveEpilogueFwdINS6_IJSA_NS7_ILi256EEESB_EEES9_SE_SG_Li256ELb1ELb1ELb0ELb0EEENS1_36VarlenDynamicPersistentTileSchedulerILi128ELi96ELi256ELi128ELb0ELb1ELb1ELb0ELb1ELb1EEEEEEEEEvNT_6ParamsE,(.L_x_15139 - _ZN7cutlass13device_kernelIN5flash11enable_sm90INS1_16FlashAttnFwdSm90INS1_25CollectiveMainloopFwdSm90ILi2EN4cute5tupleIJNS5_1CILi1EEES8_S8_EEENS6_IJNS7_ILi128EEENS7_ILi96EEENS7_ILi64EEEEEELi256ENS_10bfloat16_tEfNS_4arch4Sm90ELb0ELb0ELb0ELb1ELb0ELb1ELb1ELb1ELb0ELb1ELb0ELb0EEENS1_21CollectiveEpilogueFwdINS6_IJSA_NS7_ILi256EEESB_EEES9_SE_SG_Li256ELb1ELb1ELb0ELb0EEENS1_36VarlenDynamicPersistentTileSchedulerILi128ELi96ELi256ELi128ELb0ELb1ELb1ELb0ELb1ELb1EEEEEEEEEvNT_6ParamsE)
        .other          _ZN7cutlass13device_kernelIN5flash11enable_sm90INS1_16FlashAttnFwdSm90INS1_25CollectiveMainloopFwdSm90ILi2EN4cute5tupleIJNS5_1CILi1EEES8_S8_EEENS6_IJNS7_ILi128EEENS7_ILi96EEENS7_ILi64EEEEEELi256ENS_10bfloat16_tEfNS_4arch4Sm90ELb0ELb0ELb0ELb1ELb0ELb1ELb1ELb1ELb0ELb1ELb0ELb0EEENS1_21CollectiveEpilogueFwdINS6_IJSA_NS7_ILi256EEESB_EEES9_SE_SG_Li256ELb1ELb1ELb0ELb0EEENS1_36VarlenDynamicPersistentTileSchedulerILi128ELi96ELi256ELi128ELb0ELb1ELb1ELb0ELb1ELb1EEEEEEEEEvNT_6ParamsE,@"STO_CUDA_ENTRY STV_DEFAULT"
_ZN7cutlass13device_kernelIN5flash11enable_sm90INS1_16FlashAttnFwdSm90INS1_25CollectiveMainloopFwdSm90ILi2EN4cute5tupleIJNS5_1CILi1EEES8_S8_EEENS6_IJNS7_ILi128EEENS7_ILi96EEENS7_ILi64EEEEEELi256ENS_10bfloat16_tEfNS_4arch4Sm90ELb0ELb0ELb0ELb1ELb0ELb1ELb1ELb1ELb0ELb1ELb0ELb0EEENS1_21CollectiveEpilogueFwdINS6_IJSA_NS7_ILi256EEESB_EEES9_SE_SG_Li256ELb1ELb1ELb0ELb0EEENS1_36VarlenDynamicPersistentTileSchedulerILi128ELi96ELi256ELi128ELb0ELb1ELb1ELb0ELb1ELb1EEEEEEEEEvNT_6ParamsE:
        /* <DEDUP_REMOVED lines=23> */
.L_x_10368:
[----:B------:R-:W-:Y:S05]  /*0170*/  BSYNC B0 ;  /* 0x0000000000007941 */ /* 0x000fea0003800000 */
.L_x_10367:
        /* <DEDUP_REMOVED lines=10> */
[----:B------:R-:W-:Y:S01]  /*0220*/  SHF.R.U32.HI R3, RZ, 0x7, R3 ;  /* 0x00000007ff037819 */ /* 0x000fe20000011603 */
[----:B------:R-:W-:Y:S01]  /*0230*/  VOTEU.ANY UP2, P0 ;  /* 0x00000000003f7886 */ /* 0x000fe20000040100 */
[----:B0-----:R-:W-:-:S03]  /*0240*/  ISETP.NE.AND P1, PT, R2, RZ, PT ;  /* 0x000000ff0200720c */ /* 0x001fc60003f25270 */
[----:B------:R0:W2:Y:S01]  /*0250*/  SHFL.IDX PT, R2, R3, RZ, 0x1f ;  /* 0x00001fff03027589 */ /* 0x0000a200000e0000 */
[----:B-1----:R-:W-:Y:S02]  /*0260*/  @UP0 ULEA UR8, UR8, UR6, 0x18 ;  /* 0x0000000608080291 */ /* 0x002fe4000f8ec03f */
[----:B------:R-:W-:-:S04]  /*0270*/  @UP0 UIADD3 UR6, -UR7, 0x100000, URZ ;  /* 0x0010000007060890 */ /* 0x000fc8000fffe13f */
[----:B------:R-:W-:Y:S02]  /*0280*/  @UP0 USHF.L.U32 UR7, UR6, 0xb, URZ ;  /* 0x0000000b06070899 */ /* 0x000fe4000800063f */
[----:B------:R-:W-:Y:S01]  /*0290*/  @UP0 USHF.L.U32 UR6, UR6, 0x1, URZ ;  /* 0x0000000106060899 */ /* 0x000fe2000800063f */
[----:B------:R-:W-:Y:S01]  /*02a0*/  VOTEU.ANY UP0, P0 ;  /* 0x00000000003f7886 */ /* 0x000fe20000000100 */
[----:B------:R-:W1:Y:S04]  /*02b0*/  FENCE.VIEW.ASYNC.S ;  /* 0x00000000000073c6 */ /* 0x000e680000000000 */
[----:B-1----:R0:W1:Y:S01]  /*02c0*/  @UP0 SYNCS.EXCH.64 URZ, [UR8+0x32400], UR4 ;  /* 0x03240004083f05b2 */ /* 0x0020620008000100 */
[----:B------:R0:W3:Y:S05]  /*02d0*/  @UP1 SYNCS.EXCH.64 URZ, [UR8+0x32410], UR4 ;  /* 0x03241004083f15b2 */ /* 0x0000ea0008000100 */
[----:B------:R0:W4:Y:S02]  /*02e0*/  @UP2 SYNCS.EXCH.64 URZ, [UR8+0x32420], UR6 ;  /* 0x03242006083f25b2 */ /* 0x0001240008000100 */
        /* <DEDUP_REMOVED lines=19> */
.L_x_10369:
        /* <DEDUP_REMOVED lines=22> */
.L_x_10370:
        /* <DEDUP_REMOVED lines=18> */
.L_x_10371:
        /* <DEDUP_REMOVED lines=22> */
.L_x_10372:
        /* <DEDUP_REMOVED lines=22> */
.L_x_10373:
        /* <DEDUP_REMOVED lines=9> */
.L_x_10376:
        /* <DEDUP_REMOVED lines=62> */
[----:B------:R-:W-:-:S02]  /*0dd0*/  IMAD.SHL.U32 R16, R4, 0x8, RZ ;  /* 0x0000000804107824 */ /* 0x000fc400078e00ff */
[C---:B------:R-:W-:Y:S02]  /*0de0*/  IMAD.SHL.U32 R22, R4.reuse, 0x4, RZ ;  /* 0x0000000404167824 */ /* 0x040fe400078e00ff */
[----:B------:R-:W-:Y:S01]  /*0df0*/  IMAD.IADD R0, R4, 0x1, -R3 ;  /* 0x0000000104007824 */ /* 0x000fe200078e0a03 */
[----:B------:R-:W-:Y:S01]  /*0e00*/  SHF.R.S32.HI R4, RZ, 0x1f, R221 ;  /* 0x0000001fff047819 */ /* 0x000fe200000114dd */
[----:B------:R-:W-:-:S03]  /*0e10*/  IMAD.IADD R216, R10, 0x1, -R216 ;  /* 0x000000010ad87824 */ /* 0x000fc600078e0ad8 */
[----:B------:R-:W-:Y:S01]  /*0e20*/  LEA.HI R4, R4, R221, RZ, 0x3 ;  /* 0x000000dd04047211 */ /* 0x000fe200078f18ff */
[----:B------:R-:W-:-:S04]  /*0e30*/  IMAD.SHL.U32 R209, R216, 0x8, RZ ;  /* 0x00000008d8d17824 */ /* 0x000fc800078e00ff */
[----:B------:R-:W-:Y:S02]  /*0e40*/  IMAD.SHL.U32 R4, R4, 0x40, RZ ;  /* 0x0000004004047824 */ /* 0x000fe400078e00ff */
[----:B------:R-:W-:Y:S02]  /*0e50*/  VIADD R215, R209, 0xc0 ;  /* 0x000000c0d1d77836 */ /* 0x000fe40000000000 */
[----:B------:R-:W-:Y:S01]  /*0e60*/  IMAD R7, R5, 0x8, R2 ;  /* 0x0000000805077824 */ /* 0x000fe200078e0202 */
[----:B------:R-:W-:Y:S02]  /*0e70*/  LOP3.LUT R212, R4, 0xfffffe00, RZ, 0xc0, !PT ;  /* 0xfffffe0004d47812 */ /* 0x000fe400078ec0ff */
[----:B------:R-:W-:Y:S01]  /*0e80*/  SHF.R.S32.HI R4, RZ, 0x1f, R215 ;  /* 0x0000001fff047819 */ /* 0x000fe200000114d7 */
[----:B------:R-:W-:Y:S01]  /*0e90*/  IMAD.SHL.U32 R4, R7, 0x8, RZ ;  /* 0x0000000807047824 */ /* 0x000fe200078e00ff */
[----:B------:R-:W-:Y:S01]  /*0ea0*/  LEA.HI R8, R8, R19, RZ, 0x3 ;  /* 0x0000001308087211 */ /* 0x000fe200078f18ff */
[----:B------:R-:W-:-:S03]  /*0eb0*/  IMAD.SHL.U32 R210, R221, 0x40, RZ ;  /* 0x00000040ddd27824 */ /* 0x000fc600078e00ff */
[----:B------:R0:W-:Y:S01]  /*0ec0*/  STL [R1+0x7c], R4 ;  /* 0x00007c0401007387 */ /* 0x0001e20000100800 */
[----:B------:R-:W-:Y:S02]  /*0ed0*/  LOP3.LUT R8, R8, 0xfffffff8, RZ, 0xc0, !PT ;  /* 0xfffffff808087812 */ /* 0x000fe400078ec0ff */
[----:B------:R-:W-:Y:S01]  /*0ee0*/  LOP3.LUT R210, R210, 0x1c0, RZ, 0xc0, !PT ;  /* 0x000001c0d2d27812 */ /* 0x000fe200078ec0ff */
[----:B------:R-:W-:Y:S01]  /*0ef0*/  VIADD R202, R22, 0x10 ;  /* 0x0000001016ca7836 */ /* 0x000fe20000000000 */
[----:B------:R-:W-:Y:S01]  /*0f00*/  SHF.R.S32.HI R3, RZ, 0x1f, R209 ;  /* 0x0000001fff037819 */ /* 0x000fe200000114d1 */
[----:B------:R-:W-:Y:S01]  /*0f10*/  IMAD.IADD R227, R19, 0x1, -R8 ;  /* 0x0000000113e37824 */ /* 0x000fe200078e0a08 */
[----:B------:R-:W-:Y:S02]  /*0f20*/  SHF.R.U32.HI R8, RZ, 0x3, R210 ;  /* 0x00000003ff087819 */ /* 0x000fe400000116d2 */
[----:B------:R-:W-:Y:S01]  /*0f30*/  LOP3.LUT R3, R210, 0x38, R16, 0xf8, !PT ;  /* 0x00000038d2037812 */ /* 0x000fe200078ef810 */
[C---:B------:R-:W-:Y:S01]  /*0f40*/  VIADD R214, R209.reuse, 0x40 ;  /* 0x00000040d1d67836 */ /* 0x040fe20000000000 */
[----:B------:R-:W-:Y:S01]  /*0f50*/  LOP3.LUT R5, R6, 0x7ffffffc, RZ, 0xc0, !PT ;  /* 0x7ffffffc06057812 */ /* 0x000fe200078ec0ff */
[----:B------:R-:W-:Y:S01]  /*0f60*/  VIADD R213, R209, 0x80 ;  /* 0x00000080d1d57836 */ /* 0x000fe20000000000 */
[----:B------:R-:W-:-:S02]  /*0f70*/  LOP3.LUT R3, R212, R3, R8, 0xf6, !PT ;  /* 0x00000003d4037212 */ /* 0x000fc400078ef608 */
[----:B------:R-:W-:Y:S01]  /*0f80*/  SHF.R.S32.HI R231, RZ, 0x1f, R202 ;  /* 0x0000001fffe77819 */ /* 0x000fe200000114ca */
[----:B------:R-:W-:Y:S01]  /*0f90*/  IMAD.MOV.U32 R2, RZ, RZ, RZ ;  /* 0x000000ffff027224 */ /* 0x000fe200078e00ff */
[----:B------:R-:W-:Y:S02]  /*0fa0*/  SHF.R.S32.HI R6, RZ, 0x1f, R214 ;  /* 0x0000001fff067819 */ /* 0x000fe400000114d6 */
[----:B------:R-:W-:Y:S01]  /*0fb0*/  CS2R R200, SRZ ;  /* 0x0000000000c87805 */ /* 0x000fe2000001ff00 */
[----:B------:R-:W-:Y:S01]  /*0fc0*/  IMAD.MOV.U32 R208, RZ, RZ, RZ ;  /* 0x000000ffffd07224 */ /* 0x000fe200078e00ff */
[----:B------:R-:W-:Y:S01]  /*0fd0*/  SHF.R.S32.HI R225, RZ, 0x1f, R19 ;  /* 0x0000001fffe17819 */ /* 0x000fe20000011413 */
[----:B------:R-:W-:Y:S01]  /*0fe0*/  IMAD.MOV.U32 R222, RZ, RZ, RZ ;  /* 0x000000ffffde7224 */ /* 0x000fe200078e00ff */
        /* <DEDUP_REMOVED lines=8> */
.L_x_10512:
        /* <DEDUP_REMOVED lines=50> */
.L_x_10378:
        /* <DEDUP_REMOVED lines=10> */
.L_x_10379:
[----:B------:R-:W-:Y:S05]  /*1430*/  @!P0 BRA `(.L_x_10380) ;  /* 0x00000000000c8947 */ /* 0x000fea0003800000 */
[----:B------:R-:W2:Y:S04]  /*1440*/  LDG.E R5, desc[UR60][R8.64] ;  /* 0x0000003c08057981 */ /* 0x000ea8000c1e1900 */
[----:B------:R-:W2:Y:S02]  /*1450*/  LDG.E R32, desc[UR60][R8.64+0x4] ;  /* 0x0000043c08207981 */ /* 0x000ea4000c1e1900 */
[----:B--2---:R-:W-:-:S07]  /*1460*/  IMAD.IADD R32, R32, 0x1, -R5 ;  /* 0x0000000120207824 */ /* 0x004fce00078e0a05 */
.L_x_10380:
        /* <DEDUP_REMOVED lines=56> */
.L_x_10383:
[----:B------:R-:W-:Y:S05]  /*17f0*/  BSYNC B6 ;  /* 0x0000000000067941 */ /* 0x000fea0003800000 */
.L_x_10382:
        /* <DEDUP_REMOVED lines=20> */
.L_x_10385:
[----:B------:R-:W-:Y:S05]  /*1940*/  BSYNC B6 ;  /* 0x0000000000067941 */ /* 0x000fea0003800000 */
.L_x_10384:
[----:B------:R-:W-:Y:S01]  /*1950*/  ULDC.64 UR4, c[0x0][0xaf0] ;  /* 0x0002bc0000047ab9 */ /* 0x000fe20000000a00 */
[----:B------:R-:W0:Y:S01]  /*1960*/  S2R R20, SR_TID.X ;  /* 0x0000000000147919 */ /* 0x000e220000002100 */
[----:B------:R-:W-:Y:S01]  /*1970*/  ISETP.NE.U32.AND P0, PT, RZ, UR4, PT ;  /* 0x00000004ff007c0c */ /* 0x000fe2000bf05070 */
[----:B------:R-:W1:Y:S01]  /*1980*/  LDC.64 R30, c[0x0][0x300] ;  /* 0x0000c000ff1e7b82 */ /* 0x000e620000000a00 */
[----:B------:R-:W-:Y:S01]  /*1990*/  IMAD.IADD R70, R37, 0x1, R32 ;  /* 0x0000000125467824 */ /* 0x000fe200078e0220 */
[----:B------:R-:W-:Y:S01]  /*19a0*/  SHF.R.S32.HI R9, RZ, 0x1f, R34 ;  /* 0x0000001fff097819 */ /* 0x000fe20000011422 */
[----:B------:R-:W-:Y:S01]  /*19b0*/  ULDC.64 UR6, c[0x0][0xb00] ;  /* 0x0002c00000067ab9 */ /* 0x000fe20000000a00 */
[----:B------:R-:W-:Y:S01]  /*19c0*/  ISETP.NE.AND.EX P0, PT, RZ, UR5, PT, P0 ;  /* 0x00000005ff007c0c */ /* 0x000fe2000bf05300 */
[C---:B------:R-:W-:Y:S02]  /*19d0*/  VIADD R74, R16.reuse, 0x40 ;  /* 0x00000040104a7836 */ /* 0x040fe40000000000 */
[C---:B------:R-:W-:Y:S01]  /*19e0*/  VIADD R73, R16.reuse, 0x60 ;  /* 0x0000006010497836 */ /* 0x040fe20000000000 */
[----:B------:R-:W2:Y:S01]  /*19f0*/  LDC.64 R68, c[0x0][0x3f8] ;  /* 0x0000fe00ff447b82 */ /* 0x000ea20000000a00 */
[----:B------:R-:W-:-:S02]  /*1a00*/  VIADD R10, R16, 0xc0 ;  /* 0x000000c0100a7836 */ /* 0x000fc40000000000 */
[----:B------:R-:W-:-:S05]  /*1a10*/  VIADD R72, R16, 0x80 ;  /* 0x0000008010487836 */ /* 0x000fca0000000000 */
[----:B------:R-:W3:Y:S01]  /*1a20*/  LDC R47, c[0x0][0x3f4] ;  /* 0x0000fd00ff2f7b82 */ /* 0x000ee20000000800 */
[----:B------:R-:W-:-:S04]  /*1a30*/  @P0 IADD3 R4, P1, R218, UR4, RZ ;  /* 0x00000004da040c10 */ /* 0x000fc8000ff3e0ff */
[----:B------:R-:W-:Y:S01]  /*1a40*/  @P0 IADD3.X R5, R219, UR5, RZ, P1, !PT ;  /* 0x00000005db050c10 */ /* 0x000fe20008ffe4ff */
[----:B------:R-:W-:Y:S02]  /*1a50*/  ULDC.64 UR4, c[0x0][0x308] ;  /* 0x0000c20000047ab9 */ /* 0x000fe40000000a00 */
[----:B------:R-:W4:Y:S02]  /*1a60*/  LDC.64 R38, c[0x0][0x408] ;  /* 0x00010200ff267b82 */ /* 0x000f240000000a00 */
[----:B------:R0:W3:Y:S01]  /*1a70*/  @P0 LDG.E R35, desc[UR60][R4.64] ;  /* 0x0000003c04230981 */ /* 0x0000e2000c1e1900 */
[----:B------:R-:W-:Y:S01]  /*1a80*/  SHF.R.S32.HI R42, RZ, 0x1f, R70 ;  /* 0x0000001fff2a7819 */ /* 0x000fe20000011446 */
[-C--:B-1----:R-:W-:Y:S01]  /*1a90*/  IMAD.WIDE.U32 R6, R70, R30.reuse, RZ ;  /* 0x0000001e46067225 */ /* 0x082fe200078e00ff */
[----:B------:R-:W-:Y:S02]  /*1aa0*/  ISETP.NE.U32.AND P0, PT, RZ, UR6, PT ;  /* 0x00000006ff007c0c */ /* 0x000fe4000bf05070 */
[----:B0-----:R-:W-:Y:S01]  /*1ab0*/  SHF.R.U32.HI R44, RZ, 0x7, R20 ;  /* 0x00000007ff2c7819 */ /* 0x001fe20000011614 */
[-C--:B------:R-:W-:Y:S01]  /*1ac0*/  IMAD R0, R42, R30.reuse, RZ ;  /* 0x0000001e2a007224 */ /* 0x080fe200078e02ff */
[----:B------:R-:W-:Y:S01]  /*1ad0*/  ISETP.NE.AND.EX P0, PT, RZ, UR7, PT, P0 ;  /* 0x00000007ff007c0c */ /* 0x000fe2000bf05300 */
[----:B------:R-:W-:Y:S01]  /*1ae0*/  IMAD R8, R225, R30, RZ ;  /* 0x0000001ee1087224 */ /* 0x000fe200078e02ff */
[----:B------:R-:W-:Y:S01]  /*1af0*/  ISETP.NE.AND P6, PT, R44, 0x1, PT ;  /* 0x000000012c00780c */ /* 0x000fe20003fc5270 */
[----:B------:R-:W-:Y:S01]  /*1b00*/  IMAD R3, R70, R31, R0 ;  /* 0x0000001f46037224 */ /* 0x000fe200078e0200 */
[----:B------:R-:W-:Y:S01]  /*1b10*/  SHF.R.S32.HI R23, RZ, 0x1f, R22 ;  /* 0x0000001fff177819 */ /* 0x000fe20000011416 */
[----:B------:R-:W-:Y:S01]  /*1b20*/  VIADD R32, R16, 0xa0 ;  /* 0x000000a010207836 */ /* 0x000fe20000000000 */
[----:B------:R-:W-:Y:S01]  /*1b30*/  SHF.R.S32.HI R96, RZ, 0x1f, R221 ;  /* 0x0000001fff607819 */ /* 0x000fe200000114dd */
[----:B------:R-:W-:-:S02]  /*1b40*/  IMAD.IADD R7, R7, 0x1, R3 ;  /* 0x0000000107077824 */ /* 0x000fc400078e0203 */
[----:B------:R-:W-:Y:S02]  /*1b50*/  IMAD R3, R9, UR4, RZ ;  /* 0x0000000409037c24 */ /* 0x000fe4000f8e02ff */
[----:B------:R-:W-:-:S04]  /*1b60*/  IMAD.WIDE.U32 R4, R34, UR4, R6 ;  /* 0x0000000422047c25 */ /* 0x000fc8000f8e0006 */
[----:B------:R-:W-:Y:S01]  /*1b70*/  IMAD R3, R34, UR5, R3 ;  /* 0x0000000522037c24 */ /* 0x000fe2000f8e0203 */
[----:B------:R-:W-:Y:S01]  /*1b80*/  ULDC.64 UR4, c[0x0][0x310] ;  /* 0x0000c40000047ab9 */ /* 0x000fe20000000a00 */
[----:B------:R-:W-:-:S04]  /*1b90*/  IMAD.WIDE.U32 R6, R19, R30, R16 ;  /* 0x0000001e13067225 */ /* 0x000fc800078e0010 */
[----:B------:R-:W-:Y:S02]  /*1ba0*/  IMAD.IADD R5, R5, 0x1, R3 ;  /* 0x0000000105057824 */ /* 0x000fe400078e0203 */
[----:B------:R-:W-:Y:S02]  /*1bb0*/  VIADD R13, R16, 0xe0 ;  /* 0x000000e0100d7836 */ /* 0x000fe40000000000 */
[----:B--2---:R-:W-:-:S04]  /*1bc0*/  IMAD.WIDE.U32 R64, R19, R68, R22 ;  /* 0x0000004413407225 */ /* 0x004fc800078e0016 */
[----:B------:R-:W-:Y:S02]  /*1bd0*/  IMAD.MOV.U32 R75, RZ, RZ, 0x20 ;  /* 0x00000020ff4b7424 */ /* 0x000fe400078e00ff */
[----:B------:R-:W-:Y:S01]  /*1be0*/  VIADD R98, R44, 0x8 ;  /* 0x000000082c627836 */ /* 0x000fe20000000000 */
[----:B------:R-:W-:Y:S01]  /*1bf0*/  SHF.R.U32.HI R44, RZ, 0x3, R210 ;  /* 0x00000003ff2c7819 */ /* 0x000fe200000116d2 */
[----:B------:R-:W-:Y:S02]  /*1c00*/  IMAD R43, R31, 0x60, RZ ;  /* 0x000000601f2b7824 */ /* 0x000fe400078e02ff */
[----:B----4-:R-:W-:Y:S02]  /*1c10*/  IMAD R79, R39, 0x60, RZ ;  /* 0x00000060274f7824 */ /* 0x010fe400078e02ff */
[----:B------:R-:W-:Y:S02]  /*1c20*/  IMAD R45, R69, 0x60, RZ ;  /* 0x00000060452d7824 */ /* 0x000fe400078e02ff */
[----:B---3--:R-:W-:Y:S01]  /*1c30*/  IMAD.SHL.U32 R76, R47, 0x2, RZ ;  /* 0x000000022f4c7824 */ /* 0x008fe200078e00ff */
[----:B------:R-:W-:-:S02]  /*1c40*/  SHF.R.S32.HI R0, RZ, 0x1f, R35 ;  /* 0x0000001fff007819 */ /* 0x000fc40000011423 */
[----:B------:R-:W-:Y:S02]  /*1c50*/  SEL R21, R35, RZ, !P0 ;  /* 0x000000ff23157207 */ /* 0x000fe40004000000 */
[----:B------:R-:W-:Y:S02]  /*1c60*/  SEL R12, R0, RZ, !P0 ;  /* 0x000000ff000c7207 */ /* 0x000fe40004000000 */
[----:B-----5:R-:W-:Y:S01]  /*1c70*/  SHF.R.S32.HI R35, RZ, 0x1f, R28 ;  /* 0x0000001fff237819 */ /* 0x020fe2000001141c */
[----:B------:R-:W-:-:S04]  /*1c80*/  IMAD.WIDE.U32 R14, R21, UR4, R4 ;  /* 0x00000004150e7c25 */ /* 0x000fc8000f8e0004 */
[----:B------:R-:W-:Y:S01]  /*1c90*/  IMAD R0, R12, UR4, RZ ;  /* 0x000000040c007c24 */ /* 0x000fe2000f8e02ff */
[----:B------:R-:W-:Y:S01]  /*1ca0*/  IADD3 R4, P0, R14, R6, RZ ;  /* 0x000000060e047210 */ /* 0x000fe20007f1e0ff */
[----:B------:R-:W-:Y:S02]  /*1cb0*/  VIADD R5, R16, 0x20 ;  /* 0x0000002010057836 */ /* 0x000fe40000000000 */
[----:B------:R-:W-:Y:S01]  /*1cc0*/  IMAD R3, R21, UR5, R0 ;  /* 0x0000000515037c24 */ /* 0x000fe2000f8e0200 */
[----:B------:R-:W-:Y:S05]  /*1cd0*/  @!P6 WARPSYNC.ALL ;  /* 0x000000000000e948 */ /* 0x000fea0003800000 */
[----:B------:R-:W-:Y:S01]  /*1ce0*/  ULDC UR4, c[0x0][0x320] ;  /* 0x0000c80000047ab9 */ /* 0x000fe20000000800 */
[----:B------:R-:W-:Y:S01]  /*1cf0*/  IMAD R0, R19, R31, R8 ;  /* 0x0000001f13007224 */ /* 0x000fe200078e0208 */
[----:B------:R-:W-:Y:S01]  /*1d00*/  @!P6 BAR.SYNC.DEFER_BLOCKING 0x9, 0x100 ;  /* 0x024400000000eb1d */ /* 0x000fe20000010000 */
[----:B------:R-:W-:Y:S01]  /*1d10*/  IMAD.IADD R3, R15, 0x1, R3 ;  /* 0x000000010f037824 */ /* 0x000fe200078e0203 */
[----:B------:R-:W-:Y:S01]  /*1d20*/  ISETP.GE.AND P1, PT, R5, UR4, PT ;  /* 0x0000000405007c0c */ /* 0x000fe2000bf26270 */
[----:B------:R-:W-:Y:S01]  /*1d30*/  IMAD R40, R35, R68, RZ ;  /* 0x0000004423287224 */ /* 0x000fe200078e02ff */
        /* <DEDUP_REMOVED lines=14> */
[----:B------:R-:W-:Y:S01]  /*1e20*/  SEL R9, RZ, 0x4, P0 ;  /* 0x00000004ff097807 */ /* 0x000fe20000000000 */
[----:B------:R-:W-:Y:S01]  /*1e30*/  IMAD R85, R28, R69, R40 ;  /* 0x000000451c557224 */ /* 0x000fe200078e0228 */
        /* <DEDUP_REMOVED lines=11> */
[----:B------:R-:W-:Y:S01]  /*1ef0*/  IMAD.SHL.U32 R12, R30, 0x40, RZ ;  /* 0x000000401e0c7824 */ /* 0x000fe200078e00ff */
[----:B------:R-:W-:Y:S01]  /*1f00*/  ISETP.GE.AND P0, PT, R16, R47, PT ;  /* 0x0000002f1000720c */ /* 0x000fe20003f06270 */
[----:B------:R-:W-:Y:S01]  /*1f10*/  IMAD R91, R21, UR5, R10 ;  /* 0x00000005155b7c24 */ /* 0x000fe2000f8e020a */
[----:B------:R-:W-:Y:S01]  /*1f20*/  LOP3.LUT R93, R9, R8, RZ, 0xfc, !PT ;  /* 0x00000008095d7212 */ /* 0x000fe200078efcff */
[----:B------:R-:W-:Y:S01]  /*1f30*/  IMAD R8, R225, R68, RZ ;  /* 0x00000044e1087224 */ /* 0x000fe200078e02ff */
[----:B------:R-:W-:Y:S01]  /*1f40*/  SEL R13, R47, RZ, P0 ;  /* 0x000000ff2f0d7207 */ /* 0x000fe20000000000 */
[----:B------:R-:W-:Y:S01]  /*1f50*/  IMAD.WIDE.U32 R20, R21, UR4, R6 ;  /* 0x0000000415147c25 */ /* 0x000fe2000f8e0006 */
[----:B------:R-:W-:Y:S01]  /*1f60*/  IADD3 R70, P2, R19, R70, RZ ;  /* 0x0000004613467210 */ /* 0x000fe20007f5e0ff */
[----:B------:R-:W-:Y:S01]  /*1f70*/  ULDC UR4, c[0x0][0x2f4] ;  /* 0x0000bd0000047ab9 */ /* 0x000fe20000000800 */
[----:B------:R-:W-:Y:S01]  /*1f80*/  LOP3.LUT P1, RZ, R227, 0x4, RZ, 0xc0, !PT ;  /* 0x00000004e3ff7812 */ /* 0x000fe2000782c0ff */
[----:B------:R-:W-:Y:S01]  /*1f90*/  IMAD R67, R19, R69, R8 ;  /* 0x0000004513437224 */ /* 0x000fe200078e0208 */
[----:B------:R-:W-:Y:S01]  /*1fa0*/  SEL R92, RZ, 0xffffff80, P3 ;  /* 0xffffff80ff5c7807 */ /* 0x000fe20001800000 */
[----:B------:R-:W-:Y:S01]  /*1fb0*/  IMAD R6, R225, R38, RZ ;  /* 0x00000026e1067224 */ /* 0x000fe200078e02ff */
[----:B------:R-:W-:Y:S01]  /*1fc0*/  SEL R75, R75, 0xffffffe0, !P1 ;  /* 0xffffffe04b4b7807 */ /* 0x000fe20004800000 */
[----:B------:R-:W-:Y:S01]  /*1fd0*/  IMAD.WIDE.U32 R8, R19, R68, R16 ;  /* 0x0000004413087225 */ /* 0x000fe200078e0010 */
[----:B------:R-:W-:-:S02]  /*1fe0*/  LOP3.LUT R92, R93, 0x80, R92, 0xc8, !PT ;  /* 0x000000805d5c7812 */ /* 0x000fc400078ec85c */
[----:B------:R-:W-:Y:S01]  /*1ff0*/  ISETP.GE.AND P1, PT, R16, UR4, PT ;  /* 0x0000000410007c0c */ /* 0x000fe2000bf26270 */
[----:B------:R-:W-:Y:S01]  /*2000*/  IMAD.IADD R65, R65, 0x1, R67 ;  /* 0x0000000141417824 */ /* 0x000fe200078e0243 */
[----:B------:R-:W-:Y:S01]  /*2010*/  LOP3.LUT R93, R93, 0x40, RZ, 0xc0, !PT ;  /* 0x000000405d5d7812 */ /* 0x000fe200078ec0ff */
[----:B------:R-:W-:Y:S02]  /*2020*/  IMAD R37, R19, R39, R6 ;  /* 0x0000002713257224 */ /* 0x000fe400078e0206 */
[----:B------:R-:W-:Y:S02]  /*2030*/  IMAD.IADD R67, R67, 0x1, R9 ;  /* 0x0000000143437824 */ /* 0x000fe400078e0209 */
[----:B------:R-:W-:-:S04]  /*2040*/  IMAD.WIDE.U32 R6, R19, R38, R22 ;  /* 0x0000002613067225 */ /* 0x000fc800078e0016 */
[----:B------:R-:W-:Y:S02]  /*2050*/  IMAD.SHL.U32 R9, R227, 0x40, RZ ;  /* 0x00000040e3097824 */ /* 0x000fe400078e00ff */
[----:B------:R-:W-:-:S03]  /*2060*/  IMAD.WIDE.U32 R10, R19, R38, R16 ;  /* 0x00000026130a7225 */ /* 0x000fc600078e0010 */
[----:B------:R-:W-:Y:S01]  /*2070*/  LOP3.LUT R9, R9, 0x1c0, RZ, 0xc0, !PT ;  /* 0x000001c009097812 */ /* 0x000fe200078ec0ff */
[----:B------:R-:W-:Y:S02]  /*2080*/  IMAD.IADD R13, R16, 0x1, R13 ;  /* 0x00000001100d7824 */ /* 0x000fe400078e020d */
[----:B------:R-:W-:Y:S01]  /*2090*/  IMAD.IADD R7, R7, 0x1, R37 ;  /* 0x0000000107077824 */ /* 0x000fe200078e0225 */
[----:B------:R-:W-:Y:S01]  /*20a0*/  LOP3.LUT R41, R9, 0x18, R16, 0xf8, !PT ;  /* 0x0000001809297812 */ /* 0x000fe200078ef810 */
[----:B------:R-:W-:Y:S01]  /*20b0*/  IMAD.MOV.U32 R36, RZ, RZ, R10 ;  /* 0x000000ffff247224 */ /* 0x000fe200078e000a */
[----:B------:R-:W-:Y:S01]  /*20c0*/  SHF.R.S32.HI R10, RZ, 0x1f, R13 ;  /* 0x0000001fff0a7819 */ /* 0x000fe2000001140d */
[----:B------:R-:W-:Y:S02]  /*20d0*/  IMAD.MOV.U32 R66, RZ, RZ, R8 ;  /* 0x000000ffff427224 */ /* 0x000fe400078e0008 */
[-C--:B------:R-:W-:Y:S01]  /*20e0*/  IMAD R8, R35, R38.reuse, RZ ;  /* 0x0000002623087224 */ /* 0x080fe200078e02ff */
[----:B------:R-:W-:Y:S01]  /*20f0*/  LEA.HI R87, R10, R13, RZ, 0x3 ;  /* 0x0000000d0a577211 */ /* 0x000fe200078f18ff */
[----:B------:R-:W-:Y:S01]  /*2100*/  IMAD.WIDE.U32 R34, R28, R38, R6 ;  /* 0x000000261c227225 */ /* 0x000fe200078e0006 */
[----:B------:R-:W-:-:S02]  /*2110*/  SHF.R.U32.HI R6, RZ, 0x3, R9 ;  /* 0x00000003ff067819 */ /* 0x000fc40000011609 */
[----:B------:R-:W-:Y:S01]  /*2120*/  SHF.L.U64.HI R13, R30, 0x6, R31 ;  /* 0x000000061e0d7819 */ /* 0x000fe2000001021f */
[----:B------:R-:W-:Y:S01]  /*2130*/  IMAD.X R71, R225, 0x1, R42, P2 ;  /* 0x00000001e1477824 */ /* 0x000fe200010e062a */
[-C--:B------:R-:W-:Y:S01]  /*2140*/  LOP3.LUT R40, R41, R6.reuse, RZ, 0x3c, !PT ;  /* 0x0000000629287212 */ /* 0x080fe200078e3cff */
[----:B------:R-:W-:Y:S01]  /*2150*/  IMAD.IADD R37, R37, 0x1, R11 ;  /* 0x0000000125257824 */ /* 0x000fe200078e020b */
[--C-:B------:R-:W-:Y:S01]  /*2160*/  LOP3.LUT R41, R9, 0x38, R87.reuse, 0xf8, !PT ;  /* 0x0000003809297812 */ /* 0x100fe200078ef857 */
[----:B------:R-:W-:Y:S01]  /*2170*/  IMAD R83, R28, R39, R8 ;  /* 0x000000271c537224 */ /* 0x000fe200078e0208 */
[----:B------:R-:W-:Y:S01]  /*2180*/  LOP3.LUT R42, R210, 0x38, R87, 0xf8, !PT ;  /* 0x00000038d22a7812 */ /* 0x000fe200078ef857 */
[----:B------:R-:W-:Y:S01]  /*2190*/  IMAD R77, R211, 0x200, R40 ;  /* 0x00000200d34d7824 */ /* 0x000fe200078e0228 */
[----:B------:R-:W-:Y:S01]  /*21a0*/  LOP3.LUT R40, R41, R6, RZ, 0x3c, !PT ;  /* 0x0000000629287212 */ /* 0x000fe200078e3cff */
[C---:B------:R-:W-:Y:S01]  /*21b0*/  IMAD.SHL.U32 R10, R38.reuse, 0x40, RZ ;  /* 0x00000040260a7824 */ /* 0x040fe200078e00ff */
[----:B------:R-:W-:Y:S01]  /*21c0*/  SHF.L.U64.HI R11, R38, 0x6, R39 ;  /* 0x00000006260b7819 */ /* 0x000fe20000010227 */
[----:B------:R-:W-:Y:S01]  /*21d0*/  IMAD.WIDE.U32 R36, R28, R38, R36 ;  /* 0x000000261c247225 */ /* 0x000fe200078e0024 */
[----:B------:R-:W-:-:S02]  /*21e0*/  SHF.L.U64.HI R8, R68, 0x6, R69 ;  /* 0x0000000644087819 */ /* 0x000fc40000010245 */
[----:B------:R-:W-:Y:S01]  /*21f0*/  SHF.R.S32.HI R86, RZ, 0x3, R87 ;  /* 0x00000003ff567819 */ /* 0x000fe20000011457 */
[----:B------:R-:W-:Y:S01]  /*2200*/  IMAD.SHL.U32 R7, R68, 0x40, RZ ;  /* 0x0000004044077824 */ /* 0x000fe200078e00ff */
[----:B------:R-:W-:Y:S01]  /*2210*/  LOP3.LUT R41, R42, R44, RZ, 0x3c, !PT ;  /* 0x0000002c2a297212 */ /* 0x000fe200078e3cff */
[CC--:B------:R-:W-:Y:S01]  /*2220*/  IMAD.WIDE.U32 R64, R28.reuse, R68.reuse, R64 ;  /* 0x000000441c407225 */ /* 0x0c0fe200078e0040 */
[----:B------:R-:W-:Y:S02]  /*2230*/  LOP3.LUT R87, R87, 0xfffffff8, RZ, 0xc0, !PT ;  /* 0xfffffff857577812 */ /* 0x000fe400078ec0ff */
[----:B------:R-:W-:Y:S01]  /*2240*/  ISETP.GE.AND P2, PT, R5, UR4, PT ;  /* 0x0000000405007c0c */ /* 0x000fe2000bf46270 */
[----:B------:R-:W-:Y:S01]  /*2250*/  IMAD.WIDE.U32 R66, R28, R68, R66 ;  /* 0x000000441c427225 */ /* 0x000fe200078e0042 */
[----:B------:R-:W-:-:S03]  /*2260*/  SHF.R.S32.HI R88, RZ, 0x1f, R87 ;  /* 0x0000001fff587819 */ /* 0x000fc60000011457 */
[----:B------:R-:W-:-:S04]  /*2270*/  IMAD.WIDE.U32 R30, R30, 0x60, RZ ;  /* 0x000000601e1e7825 */ /* 0x000fc800078e00ff */
[----:B------:R-:W-:-:S04]  /*2280*/  IMAD.WIDE.U32 R38, R38, 0x60, RZ ;  /* 0x0000006026267825 */ /* 0x000fc800078e00ff */
[----:B------:R-:W-:-:S04]  /*2290*/  IMAD.WIDE.U32 R68, R68, 0x60, RZ ;  /* 0x0000006044447825 */ /* 0x000fc800078e00ff */
[----:B------:R-:W-:Y:S02]  /*22a0*/  IMAD.IADD R82, R35, 0x1, R83 ;  /* 0x0000000123527824 */ /* 0x000fe400078e0253 */
[----:B------:R-:W-:Y:S02]  /*22b0*/  IMAD.IADD R84, R65, 0x1, R85 ;  /* 0x0000000141547824 */ /* 0x000fe400078e0255 */
[----:B------:R-:W-:Y:S02]  /*22c0*/  IMAD.IADD R78, R31, 0x1, R43 ;  /* 0x000000011f4e7824 */ /* 0x000fe400078e022b */
[----:B------:R-:W-:Y:S02]  /*22d0*/  IMAD.IADD R79, R39, 0x1, R79 ;  /* 0x00000001274f7824 */ /* 0x000fe400078e024f */
[----:B------:R-:W-:Y:S02]  /*22e0*/  IMAD.IADD R80, R69, 0x1, R45 ;  /* 0x0000000145507824 */ /* 0x000fe400078e022d */
[----:B------:R-:W-:-:S02]  /*22f0*/  IMAD.IADD R81, R75, 0x1, R77 ;  /* 0x000000014b517824 */ /* 0x000fc400078e024d */
[----:B------:R-:W-:Y:S02]  /*2300*/  IMAD.IADD R83, R83, 0x1, R37 ;  /* 0x0000000153537824 */ /* 0x000fe400078e0225 */
[----:B------:R-:W-:Y:S02]  /*2310*/  IMAD.IADD R85, R85, 0x1, R67 ;  /* 0x0000000155557824 */ /* 0x000fe400078e0243 */
[----:B------:R-:W-:Y:S02]  /*2320*/  IMAD R89, R211, 0x200, R40 ;  /* 0x00000200d3597824 */ /* 0x000fe400078e0228 */
[----:B------:R-:W-:Y:S02]  /*2330*/  IMAD.IADD R90, R212, 0x1, R41 ;  /* 0x00000001d45a7824 */ /* 0x000fe400078e0229 */
[----:B------:R-:W-:-:S07]  /*2340*/  IMAD.IADD R91, R21, 0x1, R91 ;  /* 0x00000001155b7824 */ /* 0x000fce00078e025b */
.L_x_10433:
        /* <DEDUP_REMOVED lines=9> */
[-C--:B------:R-:W-:Y:S01]  /*23e0*/  IADD3 R26, P3, P4, R4, R102.reuse, R12 ;  /* 0x00000066041a7210 */ /* 0x080fe20007c7e00c */
[----:B------:R-:W-:Y:S01]  /*23f0*/  IMAD R106, R2, 0x1800, R77 ;  /* 0x00001800026a7824 */ /* 0x000fe200078e024d */
        /* <DEDUP_REMOVED lines=57> */
.L_x_10390:
[----:B------:R-:W-:Y:S05]  /*2790*/  BSYNC B1 ;  /* 0x0000000000017941 */ /* 0x000fea0003800000 */
.L_x_10389:
        /* <DEDUP_REMOVED lines=28> */
.L_x_10392:
[----:B------:R-:W-:Y:S05]  /*2960*/  BSYNC B1 ;  /* 0x0000000000017941 */ /* 0x000fea0003800000 */
.L_x_10391:
        /* <DEDUP_REMOVED lines=33> */
.L_x_10393:
[----:B------:R-:W-:Y:S01]  /*2b80*/  IMAD R94, R2, 0x8, R18 ;  /* 0x00000008025e7824 */ /* 0x000fe200078e0212 */
[----:B------:R-:W-:Y:S01]  /*2b90*/  SHF.L.U32 R108, R201, 0x1f, RZ ;  /* 0x0000001fc96c7819 */ /* 0x000fe200000006ff */
[----:B------:R-:W-:Y:S03]  /*2ba0*/  BSSY B1, `(.L_x_10394) ;  /* 0x0000003000017945 */ /* 0x000fe60003800000 */
[----:B------:R-:W0:Y:S02]  /*2bb0*/  SYNCS.PHASECHK.TRANS64.TRYWAIT P6, [R94+URZ+0x32490], R108 ;  /* 0x0324906c5e0075a7 */ /* 0x000e2400080c017f */
[----:B0-----:R-:W-:Y:S05]  /*2bc0*/  @!P6 BRA `(.L_x_10395) ;  /* 0x000001600088e947 */ /* 0x001fea0003800000 */
.L_x_10679:
[----:B------:R-:W-:Y:S05]  /*2bd0*/  BSYNC B1 ;  /* 0x0000000000017941 */ /* 0x000fea0003800000 */
.L_x_10394:
        /* <DEDUP_REMOVED lines=54> */
.L_x_10401:
[----:B------:R-:W-:Y:S05]  /*2f40*/  BSYNC B3 ;  /* 0x0000000000037941 */ /* 0x000fea0003800000 */
.L_x_10400:
[----:B--2---:R1:W-:Y:S02]  /*2f50*/  STG.E.128 desc[UR60][R50.64], R40 ;  /* 0x0000002832007986 */ /* 0x0043e4000c101d3c */
.L_x_10399:
[----:B------:R-:W-:Y:S05]  /*2f60*/  BSYNC B2 ;  /* 0x0000000000027941 */ /* 0x000fea0003800000 */
.L_x_10398:
        /* <DEDUP_REMOVED lines=51> */
.L_x_10403:
[----:B------:R-:W-:Y:S05]  /*32a0*/  BSYNC B2 ;  /* 0x0000000000027941 */ /* 0x000fea0003800000 */
.L_x_10402:
[----:B--2---:R2:W-:Y:S02]  /*32b0*/  STG.E.128 desc[UR60][R50.64+0x40], R40 ;  /* 0x0000402832007986 */ /* 0x0045e4000c101d3c */
.L_x_10397:
[----:B------:R-:W-:Y:S05]  /*32c0*/  BSYNC B1 ;  /* 0x0000000000017941 */ /* 0x000fea0003800000 */
.L_x_10396:
        /* <DEDUP_REMOVED lines=53> */
.L_x_10408:
[----:B------:R-:W-:Y:S05]  /*3620*/  BSYNC B2 ;  /* 0x0000000000027941 */ /* 0x000fea0003800000 */
.L_x_10407:
[----:B--2---:R3:W-:Y:S02]  /*3630*/  STG.E.128 desc[UR60][R48.64], R40 ;  /* 0x0000002830007986 */ /* 0x0047e4000c101d3c */
.L_x_10406:
[----:B------:R-:W-:Y:S05]  /*3640*/  BSYNC B1 ;  /* 0x0000000000017941 */ /* 0x000fea0003800000 */
.L_x_10405:
        /* <DEDUP_REMOVED lines=51> */
.L_x_10410:
[----:B------:R-:W-:Y:S05]  /*3980*/  BSYNC B1 ;  /* 0x0000000000017941 */ /* 0x000fea0003800000 */
.L_x_10409:
[----:B--2---:R1:W-:Y:S01]  /*3990*/  STG.E.128 desc[UR60][R48.64+0x40], R40 ;  /* 0x0000402830007986 */ /* 0x0043e2000c101d3c */
[----:B------:R-:W-:Y:S05]  /*39a0*/  BRA `(.L_x_10404) ;  /* 0x0000001400b87947 */ /* 0x000fea0003800000 */
.L_x_10388:
        /* <DEDUP_REMOVED lines=24> */
[----:B------:R2:W3:Y:S05]  /*3b30*/  @!P4 LDG.E.128 R44, desc[UR60][R50.64] ;  /* 0x0000003c322cc981 */ /* 0x0004ea000c1e1d00 */
[----:B------:R4:W5:Y:S01]  /*3b40*/  @!P4 LDG.E.128 R40, desc[UR60][R48.64] ;  /* 0x0000003c3028c981 */ /* 0x000962000c1e1d00 */
[----:B0-----:R-:W-:-:S04]  /*3b50*/  @!P3 LEA R52, P4, R58, R52, 0x1 ;  /* 0x000000343a34b211 */ /* 0x001fc800078808ff */
[----:B------:R-:W-:Y:S02]  /*3b60*/  @!P3 LEA.HI.X R53, R58, R53, R60, 0x1, P4 ;  /* 0x000000353a35b211 */ /* 0x000fe400020f0c3c */
[----:B--2---:R-:W-:Y:S02]  /*3b70*/  CS2R R50, SRZ ;  /* 0x0000000000327805 */ /* 0x004fe4000001ff00 */
[C---:B-1----:R-:W-:Y:S02]  /*3b80*/  @!P3 LEA R56, P4, R54.reuse, R56, 0x1 ;  /* 0x000000383638b211 */ /* 0x042fe400078808ff */
[----:B----4-:R-:W-:Y:S02]  /*3b90*/  CS2R R48, SRZ ;  /* 0x0000000000307805 */ /* 0x010fe4000001ff00 */
[----:B------:R-:W-:Y:S02]  /*3ba0*/  @!P3 LEA.HI.X R57, R54, R57, R55, 0x1, P4 ;  /* 0x000000393639b211 */ /* 0x000fe400020f0c37 */
[----:B------:R-:W-:-:S02]  /*3bb0*/  CS2R R54, SRZ ;  /* 0x0000000000367805 */ /* 0x000fc4000001ff00 */
[----:B------:R0:W2:Y:S02]  /*3bc0*/  @!P3 LDG.E.128 R48, desc[UR60][R52.64] ;  /* 0x0000003c3430b981 */ /* 0x0000a4000c1e1d00 */
[----:B0-----:R-:W-:-:S06]  /*3bd0*/  CS2R R52, SRZ ;  /* 0x0000000000347805 */ /* 0x001fcc000001ff00 */
[----:B------:R3:W4:Y:S01]  /*3be0*/  @!P3 LDG.E.128 R52, desc[UR60][R56.64] ;  /* 0x0000003c3834b981 */ /* 0x000722000c1e1d00 */
[----:B------:R-:W-:Y:S02]  /*3bf0*/  ISETP.NE.AND P3, PT, R203, 0x3, PT ;  /* 0x00000003cb00780c */ /* 0x000fe40003f65270 */
[----:B------:R-:W-:Y:S01]  /*3c00*/  ISETP.GE.AND P4, PT, R16, R105, PT ;  /* 0x000000691000720c */ /* 0x000fe20003f86270 */
[----:B-----5:R-:W-:Y:S02]  /*3c10*/  IMAD.MOV.U32 R58, RZ, RZ, R42 ;  /* 0x000000ffff3a7224 */ /* 0x020fe400078e002a */
[----:B------:R-:W-:Y:S02]  /*3c20*/  IMAD.MOV.U32 R60, RZ, RZ, R43 ;  /* 0x000000ffff3c7224 */ /* 0x000fe400078e002b */
[----:B---3--:R-:W-:Y:S01]  /*3c30*/  IMAD.MOV.U32 R56, RZ, RZ, R47 ;  /* 0x000000ffff387224 */ /* 0x008fe200078e002f */
[----:B------:R-:W-:Y:S01]  /*3c40*/  PRMT R132, R58, 0x7610, R132 ;  /* 0x000076103a847816 */ /* 0x000fe20000000084 */
[----:B------:R-:W-:Y:S01]  /*3c50*/  IMAD.MOV.U32 R58, RZ, RZ, R46 ;  /* 0x000000ffff3a7224 */ /* 0x000fe200078e002e */
[----:B------:R-:W-:Y:S01]  /*3c60*/  PRMT R115, R115, 0x5410, R60 ;  /* 0x0000541073737816 */ /* 0x000fe2000000003c */
[----:B------:R-:W-:-:S02]  /*3c70*/  IMAD.MOV.U32 R57, RZ, RZ, R44 ;  /* 0x000000ffff397224 */ /* 0x000fc400078e002c */
[----:B------:R-:W-:Y:S02]  /*3c80*/  IMAD.MOV.U32 R60, RZ, RZ, R45 ;  /* 0x000000ffff3c7224 */ /* 0x000fe400078e002d */
[----:B------:R-:W-:Y:S01]  /*3c90*/  IMAD.MOV.U32 R62, RZ, RZ, R41 ;  /* 0x000000ffff3e7224 */ /* 0x000fe200078e0029 */
[----:B------:R-:W-:Y:S02]  /*3ca0*/  PRMT R117, R117, 0x5410, R58 ;  /* 0x0000541075757816 */ /* 0x000fe4000000003a */
[----:B------:R-:W-:Y:S01]  /*3cb0*/  PRMT R135, R56, 0x7610, R135 ;  /* 0x0000761038877816 */ /* 0x000fe20000000087 */
[----:B--2---:R-:W-:Y:S01]  /*3cc0*/  IMAD.MOV.U32 R56, RZ, RZ, R50 ;  /* 0x000000ffff387224 */ /* 0x004fe200078e0032 */
        /* <DEDUP_REMOVED lines=11> */
[----:B----4-:R-:W-:Y:S02]  /*3d80*/  IMAD.MOV.U32 R56, RZ, RZ, R54 ;  /* 0x000000ffff387224 */ /* 0x010fe400078e0036 */
[----:B------:R-:W-:Y:S02]  /*3d90*/  IMAD.MOV.U32 R57, RZ, RZ, R55 ;  /* 0x000000ffff397224 */ /* 0x000fe400078e0037 */
[----:B------:R-:W-:Y:S02]  /*3da0*/  IMAD.MOV.U32 R58, RZ, RZ, R52 ;  /* 0x000000ffff3a7224 */ /* 0x000fe400078e0034 */
[----:B------:R-:W-:Y:S01]  /*3db0*/  IMAD.MOV.U32 R60, RZ, RZ, R53 ;  /* 0x000000ffff3c7224 */ /* 0x000fe200078e0035 */
[----:B------:R-:W-:-:S02]  /*3dc0*/  PRMT R134, R61, 0x7610, R134 ;  /* 0x000076103d867816 */ /* 0x000fc40000000086 */
[----:B------:R-:W-:Y:S02]  /*3dd0*/  PRMT R119, R56, 0x7610, R119 ;  /* 0x0000761038777816 */ /* 0x000fe40000000077 */
[----:B------:R-:W-:Y:S02]  /*3de0*/  PRMT R120, R57, 0x7610, R120 ;  /* 0x0000761039787816 */ /* 0x000fe40000000078 */
[----:B------:R-:W-:Y:S02]  /*3df0*/  PRMT R121, R58, 0x7610, R121 ;  /* 0x000076103a797816 */ /* 0x000fe40000000079 */
[----:B------:R-:W-:Y:S01]  /*3e00*/  PRMT R122, R60, 0x7610, R122 ;  /* 0x000076103c7a7816 */ /* 0x000fe2000000007a */
[----:B------:R-:W-:Y:S06]  /*3e10*/  @!P3 BRA `(.L_x_10411) ;  /* 0x000000000004b947 */ /* 0x000fec0003800000 */
[----:B------:R-:W-:Y:S01]  /*3e20*/  BPT.TRAP 0x1 ;  /* 0x000000040000795c */ /* 0x000fe20000300000 */
.L_x_10411:
        /* <DEDUP_REMOVED lines=9> */
.L_x_10680:
[----:B------:R-:W-:Y:S05]  /*3ec0*/  BSYNC B1 ;  /* 0x0000000000017941 */ /* 0x000fea0003800000 */
.L_x_10412:
        /* <DEDUP_REMOVED lines=25> */
[----:B------:R-:W-:Y:S01]  /*4060*/  SHF.R.U32.HI R130, RZ, 0x10, R45 ;  /* 0x00000010ff827819 */ /* 0x000fe2000001162d */
[----:B--2---:R-:W-:Y:S01]  /*4070*/  IMAD.U32 R125, R63, 0x10000, RZ ;  /* 0x000100003f7d7824 */ /* 0x004fe200078e00ff */
[--C-:B------:R-:W-:Y:S01]  /*4080*/  SHF.R.U32.HI R126, RZ, 0x10, R41.reuse ;  /* 0x00000010ff7e7819 */ /* 0x100fe20000011629 */
[----:B-1----:R-:W-:Y:S01]  /*4090*/  IMAD.U32 R123, R59, 0x10000, RZ ;  /* 0x000100003b7b7824 */ /* 0x002fe200078e00ff */
[----:B------:R-:W-:Y:S01]  /*40a0*/  SHF.R.U64 R131, R40, 0x10, R41 ;  /* 0x0000001028837819 */ /* 0x000fe20000001229 */
[----:B------:R-:W-:Y:S01]  /*40b0*/  IMAD.U32 R41, R62, 0x10000, RZ ;  /* 0x000100003e297824 */ /* 0x000fe200078e00ff */
[----:B------:R-:W-:Y:S01]  /*40c0*/  PRMT R130, R118, 0x5432, R130 ;  /* 0x0000543276827816 */ /* 0x000fe20000000082 */
[----:B------:R-:W-:Y:S01]  /*40d0*/  IMAD.U32 R40, R58, 0x10000, RZ ;  /* 0x000100003a287824 */ /* 0x000fe200078e00ff */
[----:B------:R-:W-:Y:S01]  /*40e0*/  SHF.R.U64 R127, R42, 0x10, R43 ;  /* 0x000000102a7f7819 */ /* 0x000fe2000000122b */
[----:B------:R-:W-:Y:S01]  /*40f0*/  IMAD.U32 R42, R61, 0x10000, RZ ;  /* 0x000100003d2a7824 */ /* 0x000fe200078e00ff */
[----:B------:R-:W-:-:S02]  /*4100*/  SHF.R.U64 R46, R46, 0x10, R47 ;  /* 0x000000102e2e7819 */ /* 0x000fc4000000122f */
[----:B------:R-:W-:Y:S02]  /*4110*/  SHF.R.U32.HI R133, RZ, 0x10, R47 ;  /* 0x00000010ff857819 */ /* 0x000fe4000001162f */
[----:B------:R-:W-:Y:S02]  /*4120*/  PRMT R126, R116, 0x5432, R126 ;  /* 0x00005432747e7816 */ /* 0x000fe4000000007e */
[----:B------:R-:W-:Y:S02]  /*4130*/  LOP3.LUT R47, R61, 0xffff0000, RZ, 0xc0, !PT ;  /* 0xffff00003d2f7812 */ /* 0x000fe400078ec0ff */
[----:B------:R-:W-:Y:S02]  /*4140*/  LOP3.LUT R61, R63, 0xffff0000, RZ, 0xc0, !PT ;  /* 0xffff00003f3d7812 */ /* 0x000fe400078ec0ff */
[----:B------:R-:W-:Y:S01]  /*4150*/  SHF.R.U64 R129, R44, 0x10, R45 ;  /* 0x000000102c817819 */ /* 0x000fe2000000122d */
[----:B------:R-:W-:Y:S01]  /*4160*/  IMAD.U32 R44, R56, 0x10000, RZ ;  /* 0x00010000382c7824 */ /* 0x000fe200078e00ff */
[----:B------:R-:W-:Y:S01]  /*4170*/  PRMT R63, R134, 0x5410, R131 ;  /* 0x00005410863f7816 */ /* 0x000fe20000000083 */
[----:B------:R-:W-:Y:S01]  /*4180*/  IMAD.U32 R131, R130, 0x10000, RZ ;  /* 0x0001000082837824 */ /* 0x000fe200078e00ff */
[----:B------:R-:W-:Y:S01]  /*4190*/  PRMT R45, R132, 0x5410, R127 ;  /* 0x00005410842d7816 */ /* 0x000fe2000000007f */
[----:B------:R-:W-:Y:S01]  /*41a0*/  IMAD.U32 R127, R126, 0x10000, RZ ;  /* 0x000100007e7f7824 */ /* 0x000fe200078e00ff */
[----:B------:R-:W-:Y:S01]  /*41b0*/  SHF.R.U32.HI R128, RZ, 0x10, R43 ;  /* 0x00000010ff807819 */ /* 0x000fe2000001162b */
[----:B------:R-:W-:-:S02]  /*41c0*/  IMAD.U32 R43, R57, 0x10000, RZ ;  /* 0x00010000392b7824 */ /* 0x000fc400078e00ff */
[----:B------:R-:W-:Y:S01]  /*41d0*/  FMUL.FTZ R134, R42, R131 ;  /* 0x000000832a867220 */ /* 0x000fe20000410000 */
[----:B------:R-:W-:Y:S02]  /*41e0*/  PRMT R133, R135, 0x5410, R133 ;  /* 0x0000541087857816 */ /* 0x000fe40000000085 */
[----:B------:R-:W-:Y:S01]  /*41f0*/  LOP3.LUT R132, R130, 0xffff0000, RZ, 0xc0, !PT ;  /* 0xffff000082847812 */ /* 0x000fe200078ec0ff */
[-C--:B------:R-:W-:Y:S01]  /*4200*/  FMUL.FTZ R130, R42, R127.reuse ;  /* 0x0000007f2a827220 */ /* 0x080fe20000410000 */
[----:B------:R-:W-:Y:S01]  /*4210*/  PRMT R128, R115, 0x5432, R128 ;  /* 0x0000543273807816 */ /* 0x000fe20000000080 */
[----:B------:R-:W-:Y:S01]  /*4220*/  FFMA.FTZ R42, R43, R127, -R134 ;  /* 0x0000007f2b2a7223 */ /* 0x000fe20000010886 */
[----:B------:R-:W-:Y:S01]  /*4230*/  LOP3.LUT R126, R126, 0xffff0000, RZ, 0xc0, !PT ;  /* 0xffff00007e7e7812 */ /* 0x000fe200078ec0ff */
[----:B------:R-:W-:Y:S01]  /*4240*/  IMAD.U32 R134, R133, 0x10000, RZ ;  /* 0x0001000085867824 */ /* 0x000fe200078e00ff */
[----:B------:R-:W-:Y:S01]  /*4250*/  LOP3.LUT R124, R57, 0xffff0000, RZ, 0xc0, !PT ;  /* 0xffff0000397c7812 */ /* 0x000fe200078ec0ff */
[----:B------:R-:W-:Y:S01]  /*4260*/  FMUL.FTZ R127, R47, R132 ;  /* 0x000000842f7f7220 */ /* 0x000fe20000410000 */
[----:B------:R-:W-:Y:S01]  /*4270*/  FFMA.FTZ R43, R43, R131, R130 ;  /* 0x000000832b2b7223 */ /* 0x000fe20000010082 */
[----:B------:R-:W-:Y:S01]  /*4280*/  IMAD.U32 R130, R128, 0x10000, RZ ;  /* 0x0001000080827824 */ /* 0x000fe200078e00ff */
[----:B------:R-:W-:Y:S01]  /*4290*/  PRMT R129, R136, 0x5410, R129 ;  /* 0x0000541088817816 */ /* 0x000fe20000000081 */
[-C--:B------:R-:W-:Y:S01]  /*42a0*/  FMUL.FTZ R131, R47, R126.reuse ;  /* 0x0000007e2f837220 */ /* 0x080fe20000410000 */
[----:B------:R-:W-:Y:S01]  /*42b0*/  FFMA.FTZ R47, R124, R126, -R127 ;  /* 0x0000007e7c2f7223 */ /* 0x000fe2000001087f */
[----:B------:R-:W-:Y:S01]  /*42c0*/  FMUL.FTZ R136, R125, R134 ;  /* 0x000000867d887220 */ /* 0x000fe20000410000 */
[----:B------:R-:W-:Y:S01]  /*42d0*/  LOP3.LUT R126, R133, 0xffff0000, RZ, 0xc0, !PT ;  /* 0xffff0000857e7812 */ /* 0x000fe200078ec0ff */
[-C--:B------:R-:W-:Y:S01]  /*42e0*/  FMUL.FTZ R125, R125, R130.reuse ;  /* 0x000000827d7d7220 */ /* 0x080fe20000410000 */
[----:B------:R-:W-:Y:S01]  /*42f0*/  LOP3.LUT R128, R128, 0xffff0000, RZ, 0xc0, !PT ;  /* 0xffff000080807812 */ /* 0x000fe200078ec0ff */
[----:B------:R-:W-:Y:S01]  /*4300*/  FFMA.FTZ R136, R123, R130, -R136 ;  /* 0x000000827b887223 */ /* 0x000fe20000010888 */
[----:B------:R-:W-:Y:S01]  /*4310*/  LOP3.LUT R59, R59, 0xffff0000, RZ, 0xc0, !PT ;  /* 0xffff00003b3b7812 */ /* 0x000fe200078ec0ff */
[----:B------:R-:W-:Y:S01]  /*4320*/  FFMA.FTZ R134, R123, R134, R125 ;  /* 0x000000867b867223 */ /* 0x000fe2000001007d */
[----:B------:R-:W-:-:S02]  /*4330*/  IMAD.U32 R57, R60, 0x10000, RZ ;  /* 0x000100003c397824 */ /* 0x000fc400078e00ff */
[----:B------:R-:W-:Y:S01]  /*4340*/  FMUL.FTZ R130, R61, R126 ;  /* 0x0000007e3d827220 */ /* 0x000fe20000410000 */
[----:B------:R-:W-:Y:S01]  /*4350*/  IMAD.U32 R125, R129, 0x10000, RZ ;  /* 0x00010000817d7824 */ /* 0x000fe200078e00ff */
[----:B------:R-:W-:Y:S01]  /*4360*/  LOP3.LUT R60, R60, 0xffff0000, RZ, 0xc0, !PT ;  /* 0xffff00003c3c7812 */ /* 0x000fe200078ec0ff */
[----:B------:R-:W-:Y:S01]  /*4370*/  IMAD.U32 R123, R63, 0x10000, RZ ;  /* 0x000100003f7b7824 */ /* 0x000fe200078e00ff */
[----:B------:R-:W-:Y:S01]  /*4380*/  LOP3.LUT R129, R129, 0xffff0000, RZ, 0xc0, !PT ;  /* 0xffff000081817812 */ /* 0x000fe200078ec0ff */
[----:B------:R-:W-:Y:S01]  /*4390*/  FFMA.FTZ R124, R124, R132, R131 ;  /* 0x000000847c7c7223 */ /* 0x000fe20000010083 */
[-C--:B------:R-:W-:Y:S01]  /*43a0*/  FMUL.FTZ R132, R61, R128.reuse ;  /* 0x000000803d847220 */ /* 0x080fe20000410000 */
[----:B------:R-:W-:Y:S01]  /*43b0*/  FFMA.FTZ R127, R59, R128, -R130 ;  /* 0x000000803b7f7223 */ /* 0x000fe20000010882 */
[----:B------:R-:W-:Y:S01]  /*43c0*/  LOP3.LUT R63, R63, 0xffff0000, RZ, 0xc0, !PT ;  /* 0xffff00003f3f7812 */ /* 0x000fe200078ec0ff */
[C---:B------:R-:W-:Y:S01]  /*43d0*/  FMUL.FTZ R61, R57.reuse, R125 ;  /* 0x0000007d393d7220 */ /* 0x040fe20000410000 */
[----:B------:R-:W-:Y:S01]  /*43e0*/  LOP3.LUT R56, R56, 0xffff0000, RZ, 0xc0, !PT ;  /* 0xffff000038387812 */ /* 0x000fe200078ec0ff */
[----:B------:R-:W-:Y:S01]  /*43f0*/  FMUL.FTZ R128, R57, R123 ;  /* 0x0000007b39807220 */ /* 0x000fe20000410000 */
[----:B------:R-:W-:Y:S01]  /*4400*/  PRMT R46, R117, 0x5432, R46 ;  /* 0x00005432752e7816 */ /* 0x000fe2000000002e */
[----:B------:R-:W-:Y:S01]  /*4410*/  FMUL.FTZ R57, R60, R129 ;  /* 0x000000813c397220 */ /* 0x000fe20000410000 */
[----:B------:R-:W-:Y:S01]  /*4420*/  FFMA.FTZ R61, R44, R123, -R61 ;  /* 0x0000007b2c3d7223 */ /* 0x000fe2000001083d */
[----:B------:R-:W-:Y:S01]  /*4430*/  FMUL.FTZ R123, R60, R63 ;  /* 0x0000003f3c7b7220 */ /* 0x000fe20000410000 */
[----:B------:R-:W-:Y:S01]  /*4440*/  FFMA.FTZ R131, R59, R126, R132 ;  /* 0x0000007e3b837223 */ /* 0x000fe20000010084 */
[----:B------:R-:W-:Y:S01]  /*4450*/  FFMA.FTZ R128, R44, R125, R128 ;  /* 0x0000007d2c807223 */ /* 0x000fe20000010080 */
[----:B------:R-:W-:Y:S01]  /*4460*/  FFMA.FTZ R60, R56, R63, -R57 ;  /* 0x0000003f383c7223 */ /* 0x000fe20000010839 */
        /* <DEDUP_REMOVED lines=26> */
.L_x_10417:
[----:B------:R-:W-:Y:S05]  /*4610*/  BSYNC B2 ;  /* 0x0000000000027941 */ /* 0x000fea0003800000 */
.L_x_10416:
        /* <DEDUP_REMOVED lines=12> */
.L_x_10415:
[----:B------:R-:W-:Y:S05]  /*46e0*/  BSYNC B1 ;  /* 0x0000000000017941 */ /* 0x000fea0003800000 */
.L_x_10414:
        /* <DEDUP_REMOVED lines=29> */
[----:B------:R-:W-:Y:S02]  /*48c0*/  SHF.R.U64 R62, R50, 0x10, R51 ;  /* 0x00000010323e7819 */ /* 0x000fe40000001233 */
[----:B------:R-:W-:Y:S02]  /*48d0*/  PRMT R122, R122, 0x5410, R63 ;  /* 0x000054107a7a7816 */ /* 0x000fe4000000003f */
[----:B------:R-:W-:Y:S01]  /*48e0*/  SHF.R.U64 R60, R52, 0x10, R53 ;  /* 0x00000010343c7819 */ /* 0x000fe20000001235 */
[----:B--2---:R-:W-:Y:S01]  /*48f0*/  IMAD.U32 R53, R45, 0x10000, RZ ;  /* 0x000100002d357824 */ /* 0x004fe200078e00ff */
[----:B------:R-:W-:-:S02]  /*4900*/  PRMT R118, R118, 0x5410, R107 ;  /* 0x0000541076767816 */ /* 0x000fc4000000006b */
[--C-:B------:R-:W-:Y:S02]  /*4910*/  SHF.R.U32.HI R61, RZ, 0x10, R55.reuse ;  /* 0x00000010ff3d7819 */ /* 0x100fe40000011637 */
[----:B------:R-:W-:Y:S01]  /*4920*/  SHF.R.U64 R104, R54, 0x10, R55 ;  /* 0x0000001036687819 */ /* 0x000fe20000001237 */
[----:B------:R-:W-:Y:S01]  /*4930*/  IMAD.U32 R55, R47, 0x10000, RZ ;  /* 0x000100002f377824 */ /* 0x000fe200078e00ff */
[----:B------:R-:W-:Y:S01]  /*4940*/  PRMT R115, R115, 0x5410, R62 ;  /* 0x0000541073737816 */ /* 0x000fe2000000003e */
[----:B------:R-:W-:Y:S01]  /*4950*/  IMAD.U32 R62, R122, 0x10000, RZ ;  /* 0x000100007a3e7824 */ /* 0x000fe200078e00ff */
[----:B------:R-:W-:Y:S01]  /*4960*/  SHF.R.U64 R106, R48, 0x10, R49 ;  /* 0x00000010306a7819 */ /* 0x000fe20000001231 */
[----:B-1----:R-:W-:Y:S01]  /*4970*/  IMAD.U32 R49, R41, 0x10000, RZ ;  /* 0x0001000029317824 */ /* 0x002fe200078e00ff */
[----:B------:R-:W-:Y:S01]  /*4980*/  PRMT R121, R121, 0x5410, R60 ;  /* 0x0000541079797816 */ /* 0x000fe2000000003c */
[----:B------:R-:W-:Y:S01]  /*4990*/  IMAD.U32 R60, R118, 0x10000, RZ ;  /* 0x00010000763c7824 */ /* 0x000fe200078e00ff */
[----:B------:R-:W-:Y:S01]  /*49a0*/  PRMT R120, R120, 0x5410, R61 ;  /* 0x0000541078787816 */ /* 0x000fe2000000003d */
[----:B------:R-:W-:Y:S01]  /*49b0*/  IMAD.U32 R48, R40, 0x10000, RZ ;  /* 0x0001000028307824 */ /* 0x000fe200078e00ff */
[----:B------:R-:W-:-:S02]  /*49c0*/  LOP3.LUT R54, R45, 0xffff0000, RZ, 0xc0, !PT ;  /* 0xffff00002d367812 */ /* 0x000fc400078ec0ff */
[----:B------:R-:W-:Y:S01]  /*49d0*/  PRMT R119, R119, 0x5410, R104 ;  /* 0x0000541077777816 */ /* 0x000fe20000000068 */
[----:B------:R-:W-:Y:S01]  /*49e0*/  FMUL.FTZ R104, R53, R62 ;  /* 0x0000003e35687220 */ /* 0x000fe20000410000 */
[----:B------:R-:W-:Y:S02]  /*49f0*/  LOP3.LUT R61, R122, 0xffff0000, RZ, 0xc0, !PT ;  /* 0xffff00007a3d7812 */ /* 0x000fe400078ec0ff */
[----:B------:R-:W-:Y:S01]  /*4a00*/  SHF.R.U32.HI R105, RZ, 0x10, R51 ;  /* 0x00000010ff697819 */ /* 0x000fe20000011633 */
[-C--:B------:R-:W-:Y:S01]  /*4a10*/  FFMA.FTZ R104, R49, R60.reuse, -R104 ;  /* 0x0000003c31687223 */ /* 0x080fe20000010868 */
[----:B------:R-:W-:Y:S01]  /*4a20*/  PRMT R117, R117, 0x5410, R106 ;  /* 0x0000541075757816 */ /* 0x000fe2000000006a */
[----:B------:R-:W-:Y:S01]  /*4a30*/  FMUL.FTZ R106, R53, R60 ;  /* 0x0000003c356a7220 */ /* 0x000fe20000410000 */
[----:B------:R-:W-:Y:S01]  /*4a40*/  LOP3.LUT R50, R41, 0xffff0000, RZ, 0xc0, !PT ;  /* 0xffff000029327812 */ /* 0x000fe200078ec0ff */
[----:B------:R-:W-:Y:S01]  /*4a50*/  FMUL.FTZ R63, R54, R61 ;  /* 0x0000003d363f7220 */ /* 0x000fe20000410000 */
[----:B------:R-:W-:Y:S01]  /*4a60*/  LOP3.LUT R53, R118, 0xffff0000, RZ, 0xc0, !PT ;  /* 0xffff000076357812 */ /* 0x000fe200078ec0ff */
[----:B------:R-:W-:Y:S01]  /*4a70*/  IMAD.U32 R60, R120, 0x10000, RZ ;  /* 0x00010000783c7824 */ /* 0x000fe200078e00ff */
[----:B------:R-:W-:Y:S01]  /*4a80*/  PRMT R116, R116, 0x5410, R105 ;  /* 0x0000541074747816 */ /* 0x000fe20000000069 */
[C---:B------:R-:W-:Y:S01]  /*4a90*/  IMAD.U32 R51, R44.reuse, 0x10000, RZ ;  /* 0x000100002c337824 */ /* 0x040fe200078e00ff */
[----:B------:R-:W-:Y:S01]  /*4aa0*/  LOP3.LUT R52, R44, 0xffff0000, RZ, 0xc0, !PT ;  /* 0xffff00002c347812 */ /* 0x000fe200078ec0ff */
[----:B------:R-:W-:Y:S01]  /*4ab0*/  FFMA.FTZ R106, R49, R62, R106 ;  /* 0x0000003e316a7223 */ /* 0x000fe2000001006a */
[-C--:B------:R-:W-:Y:S01]  /*4ac0*/  FMUL.FTZ R105, R54, R53.reuse ;  /* 0x0000003536697220 */ /* 0x080fe20000410000 */
[----:B------:R-:W-:Y:S01]  /*4ad0*/  FFMA.FTZ R63, R50, R53, -R63 ;  /* 0x00000035323f7223 */ /* 0x000fe2000001083f */
[----:B------:R-:W-:-:S02]  /*4ae0*/  IMAD.U32 R44, R43, 0x10000, RZ ;  /* 0x000100002b2c7824 */ /* 0x000fc400078e00ff */
[-C--:B------:R-:W-:Y:S01]  /*4af0*/  FMUL.FTZ R53, R55, R60.reuse ;  /* 0x0000003c37357220 */ /* 0x080fe20000410000 */
[----:B------:R-:W-:Y:S01]  /*4b00*/  IMAD.U32 R49, R116, 0x10000, RZ ;  /* 0x0001000074317824 */ /* 0x000fe200078e00ff */
[----:B------:R-:W-:Y:S01]  /*4b10*/  LOP3.LUT R47, R47, 0xffff0000, RZ, 0xc0, !PT ;  /* 0xffff00002f2f7812 */ /* 0x000fe200078ec0ff */
[----:B------:R-:W-:Y:S01]  /*4b20*/  FFMA.FTZ R105, R50, R61, R105 ;  /* 0x0000003d32697223 */ /* 0x000fe20000010069 */
[----:B------:R-:W-:Y:S01]  /*4b30*/  LOP3.LUT R120, R120, 0xffff0000, RZ, 0xc0, !PT ;  /* 0xffff000078787812 */ /* 0x000fe200078ec0ff */
[-C--:B------:R-:W-:Y:S01]  /*4b40*/  FMUL.FTZ R55, R55, R49.reuse ;  /* 0x0000003137377220 */ /* 0x080fe20000410000 */
[----:B------:R-:W-:Y:S01]  /*4b50*/  LOP3.LUT R116, R116, 0xffff0000, RZ, 0xc0, !PT ;  /* 0xffff000074747812 */ /* 0x000fe200078ec0ff */
[C---:B------:R-:W-:Y:S01]  /*4b60*/  FFMA.FTZ R53, R44.reuse, R49, -R53 ;  /* 0x000000312c357223 */ /* 0x040fe20000010835 */
[----:B------:R-:W-:Y:S01]  /*4b70*/  IMAD.U32 R49, R121, 0x10000, RZ ;  /* 0x0001000079317824 */ /* 0x000fe200078e00ff */
[----:B------:R-:W-:Y:S01]  /*4b80*/  LOP3.LUT R45, R43, 0xffff0000, RZ, 0xc0, !PT ;  /* 0xffff00002b2d7812 */ /* 0x000fe200078ec0ff */
[----:B------:R-:W-:Y:S01]  /*4b90*/  FFMA.FTZ R55, R44, R60, R55 ;  /* 0x0000003c2c377223 */ /* 0x000fe20000010037 */
[C---:B------:R-:W-:Y:S01]  /*4ba0*/  FMUL.FTZ R50, R47.reuse, R120 ;  /* 0x000000782f327220 */ /* 0x040fe20000410000 */
[----:B------:R-:W-:Y:S01]  /*4bb0*/  FMUL.FTZ R54, R47, R116 ;  /* 0x000000742f367220 */ /* 0x000fe20000410000 */
[----:B------:R-:W-:-:S02]  /*4bc0*/  IMAD.U32 R44, R117, 0x10000, RZ ;  /* 0x00010000752c7824 */ /* 0x000fc400078e00ff */
[----:B------:R-:W-:Y:S01]  /*4bd0*/  FMUL.FTZ R47, R51, R49 ;  /* 0x00000031332f7220 */ /* 0x000fe20000410000 */
[----:B------:R-:W-:Y:S01]  /*4be0*/  LOP3.LUT R121, R121, 0xffff0000, RZ, 0xc0, !PT ;  /* 0xffff000079797812 */ /* 0x000fe200078ec0ff */
[C---:B------:R-:W-:Y:S01]  /*4bf0*/  FFMA.FTZ R116, R45.reuse, R116, -R50 ;  /* 0x000000742d747223 */ /* 0x040fe20000010832 */
[----:B------:R-:W-:Y:S01]  /*4c00*/  FFMA.FTZ R120, R45, R120, R54 ;  /* 0x000000782d787223 */ /* 0x000fe20000010036 */
[----:B------:R-:W-:Y:S02]  /*4c10*/  IMAD.U32 R43, R46, 0x10000, RZ ;  /* 0x000100002e2b7824 */ /* 0x000fe400078e00ff */
[-C--:B------:R-:W-:Y:S01]  /*4c20*/  FMUL.FTZ R50, R51, R44.reuse ;  /* 0x0000002c33327220 */ /* 0x080fe20000410000 */
[----:B------:R-:W-:Y:S01]  /*4c30*/  FFMA.FTZ R47, R48, R44, -R47 ;  /* 0x0000002c302f7223 */ /* 0x000fe2000001082f */
[----:B------:R-:W-:Y:S01]  /*4c40*/  IMAD.U32 R45, R119, 0x10000, RZ ;  /* 0x00010000772d7824 */ /* 0x000fe200078e00ff */
[----:B------:R-:W-:Y:S01]  /*4c50*/  LOP3.LUT R41, R40, 0xffff0000, RZ, 0xc0, !PT ;  /* 0xffff000028297812 */ /* 0x000fe200078ec0ff */
[----:B------:R-:W-:Y:S01]  /*4c60*/  IMAD.U32 R44, R115, 0x10000, RZ ;  /* 0x00010000732c7824 */ /* 0x000fe200078e00ff */
[----:B------:R-:W-:Y:S01]  /*4c70*/  LOP3.LUT R46, R46, 0xffff0000, RZ, 0xc0, !PT ;  /* 0xffff00002e2e7812 */ /* 0x000fe200078ec0ff */
[----:B------:R-:W-:Y:S01]  /*4c80*/  FMUL.FTZ R54, R52, R121 ;  /* 0x0000007934367220 */ /* 0x000fe20000410000 */
[----:B------:R-:W-:Y:S01]  /*4c90*/  LOP3.LUT R117, R117, 0xffff0000, RZ, 0xc0, !PT ;  /* 0xffff000075757812 */ /* 0x000fe200078ec0ff */
[----:B------:R-:W-:Y:S01]  /*4ca0*/  IMAD.U32 R40, R42, 0x10000, RZ ;  /* 0x000100002a287824 */ /* 0x000fe200078e00ff */
[----:B------:R-:W-:Y:S01]  /*4cb0*/  LOP3.LUT R119, R119, 0xffff0000, RZ, 0xc0, !PT ;  /* 0xffff000077777812 */ /* 0x000fe200078ec0ff */
[----:B------:R-:W-:Y:S01]  /*4cc0*/  FFMA.FTZ R50, R48, R49, R50 ;  /* 0x0000003130327223 */ /* 0x000fe20000010032 */
[----:B------:R-:W-:Y:S01]  /*4cd0*/  LOP3.LUT R115, R115, 0xffff0000, RZ, 0xc0, !PT ;  /* 0xffff000073737812 */ /* 0x000fe200078ec0ff */
[C---:B------:R-:W-:Y:S01]  /*4ce0*/  FMUL.FTZ R49, R43.reuse, R45 ;  /* 0x0000002d2b317220 */ /* 0x040fe20000410000 */
[----:B------:R-:W-:Y:S01]  /*4cf0*/  LOP3.LUT R42, R42, 0xffff0000, RZ, 0xc0, !PT ;  /* 0xffff00002a2a7812 */ /* 0x000fe200078ec0ff */
[-C--:B------:R-:W-:Y:S01]  /*4d00*/  FMUL.FTZ R48, R43, R44.reuse ;  /* 0x0000002c2b307220 */ /* 0x080fe20000410000 */
[-C--:B------:R-:W-:Y:S01]  /*4d10*/  FMUL.FTZ R52, R52, R117.reuse ;  /* 0x0000007534347220 */ /* 0x080fe20000410000 */
[C---:B------:R-:W-:Y:S01]  /*4d20*/  FFMA.FTZ R54, R41.reuse, R117, -R54 ;  /* 0x0000007529367223 */ /* 0x040fe20000010836 */
        /* <DEDUP_REMOVED lines=18> */
.L_x_10419:
[----:B------:R-:W-:Y:S05]  /*4e50*/  BSYNC B1 ;  /* 0x0000000000017941 */ /* 0x000fea0003800000 */
.L_x_10418:
        /* <DEDUP_REMOVED lines=10> */
.L_x_10387:
[----:B------:R-:W-:-:S13]  /*4f00*/  ISETP.NE.AND P3, PT, R203, 0x3, PT ;  /* 0x00000003cb00780c */ /* 0x000fda0003f65270 */
[----:B------:R-:W-:Y:S05]  /*4f10*/  @!P3 BRA `(.L_x_10420) ;  /* 0x000000000004b947 */ /* 0x000fea0003800000 */
[----:B------:R-:W-:Y:S01]  /*4f20*/  BPT.TRAP 0x1 ;  /* 0x000000040000795c */ /* 0x000fe20000300000 */
.L_x_10420:
[----:B------:R-:W-:Y:S01]  /*4f30*/  IMAD R94, R2, 0x8, R18 ;  /* 0x00000008025e7824 */ /* 0x000fe200078e0212 */
[----:B------:R-:W-:Y:S01]  /*4f40*/  SHF.L.U32 R108, R201, 0x1f, RZ ;  /* 0x0000001fc96c7819 */ /* 0x000fe200000006ff */
[----:B------:R-:W-:Y:S01]  /*4f50*/  IMAD R99, R26, -0x60, R29 ;  /* 0xffffffa01a637824 */ /* 0x000fe200078e021d */
[----:B------:R-:W-:Y:S02]  /*4f60*/  BSSY B1, `(.L_x_10421) ;  /* 0x0000004000017945 */ /* 0x000fe40003800000 */
[----:B------:R-:W0:Y:S02]  /*4f70*/  SYNCS.PHASECHK.TRANS64.TRYWAIT P4, [R94+URZ+0x32490], R108 ;  /* 0x0324906c5e0075a7 */ /* 0x000e24000808017f */
[----:B------:R-:W-:Y:S01]  /*4f80*/  VIMNMX R99, R99, 0x60, PT ;  /* 0x0000006063637848 */ /* 0x000fe20003fe0100 */
[----:B0-----:R-:W-:Y:S06]  /*4f90*/  @!P4 BRA `(.L_x_10422) ;  /* 0x0000013c00bcc947 */ /* 0x001fec0003800000 */
.L_x_10681:
[----:B------:R-:W-:Y:S05]  /*4fa0*/  BSYNC B1 ;  /* 0x0000000000017941 */ /* 0x000fea0003800000 */
.L_x_10421:
        /* <DEDUP_REMOVED lines=8> */
.L_x_10424:
[----:B------:R-:W-:Y:S05]  /*5030*/  BSYNC B1 ;  /* 0x0000000000017941 */ /* 0x000fea0003800000 */
.L_x_10423:
[----:B------:R-:W-:Y:S05]  /*5040*/  @P4 BRA `(.L_x_10404) ;  /* 0x0000000000104947 */ /* 0x000fea0003800000 */
[----:B-1----:R-:W1:Y:S04]  /*5050*/  @!P1 LDS.128 R40, [R106+0x2000] ;  /* 0x002000006a289984 */ /* 0x002e680000000c00 */
[----:B------:R-:W2:Y:S04]  /*5060*/  @!P2 LDS.128 R44, [R104+0x2000] ;  /* 0x00200000682ca984 */ /* 0x000ea80000000c00 */
[----:B-1----:R3:W-:Y:S04]  /*5070*/  @!P1 STG.E.128 desc[UR60][R48.64], R40 ;  /* 0x0000002830009986 */ /* 0x0027e8000c101d3c */
[----:B--2---:R3:W-:Y:S02]  /*5080*/  @!P2 STG.E.128 desc[UR60][R48.64+0x40], R44 ;  /* 0x0000402c3000a986 */ /* 0x0047e4000c101d3c */
.L_x_10404:
[----:B------:R-:W-:Y:S05]  /*5090*/  BSYNC B0 ;  /* 0x0000000000007941 */ /* 0x000fea0003800000 */
.L_x_10386:
        /* <DEDUP_REMOVED lines=17> */
.L_x_10426:
[----:B------:R-:W-:Y:S05]  /*51b0*/  BSYNC B0 ;  /* 0x0000000000007941 */ /* 0x000fea0003800000 */
.L_x_10425:
[----:B------:R-:W2:Y:S01]  /*51c0*/  SYNCS.PHASECHK.TRANS64.TRYWAIT P3, [R94+URZ+0x324b0], R108 ;  /* 0x0324b06c5e0075a7 */ /* 0x000ea2000806017f */
[----:B------:R-:W-:Y:S01]  /*51d0*/  ULDC.64 UR56, c[0x0][0x328] ;  /* 0x0000ca0000387ab9 */ /* 0x000fe20000000a00 */
[----:B------:R-:W-:Y:S01]  /*51e0*/  ULDC.64 UR58, c[0x0][0x318] ;  /* 0x0000c600003a7ab9 */ /* 0x000fe20000000a00 */
[----:B------:R-:W-:Y:S01]  /*51f0*/  BSSY B0, `(.L_x_10427) ;  /* 0x0000003000007945 */ /* 0x000fe20003800000 */
[----:B-1----:R-:W-:-:S03]  /*5200*/  IMAD R40, R2, 0x6000, R77 ;  /* 0x0000600002287824 */ /* 0x002fc600078e024d */
[----:B--2---:R-:W-:Y:S05]  /*5210*/  @!P3 BRA `(.L_x_10428) ;  /* 0x0000013c0030b947 */ /* 0x004fea0003800000 */
.L_x_10682:
[----:B------:R-:W-:Y:S05]  /*5220*/  BSYNC B0 ;  /* 0x0000000000007941 */ /* 0x000fea0003800000 */
.L_x_10427:
[----:B------:R-:W-:Y:S01]  /*5230*/  ISETP.GE.AND P3, PT, R19, R99, PT ;  /* 0x000000631300720c */ /* 0x000fe20003f66270 */
[----:B------:R-:W-:Y:S01]  /*5240*/  IMAD.IADD R41, R75, 0x1, R40 ;  /* 0x000000014b297824 */ /* 0x000fe200078e0228 */
[----:B------:R-:W-:Y:S01]  /*5250*/  BSSY B0, `(.L_x_10429) ;  /* 0x0000026000007945 */ /* 0x000fe20003800000 */
[----:B------:R-:W-:Y:S02]  /*5260*/  IMAD R48, R40, 0x2, R24 ;  /* 0x0000000228307824 */ /* 0x000fe400078e0218 */
[----:B------:R-:W-:-:S04]  /*5270*/  IMAD.WIDE R44, R26, 0x60, R70 ;  /* 0x000000601a2c7825 */ /* 0x000fc800078e0246 */
[----:B------:R-:W-:-:S04]  /*5280*/  IMAD R49, R41, 0x2, R24 ;  /* 0x0000000229317824 */ /* 0x000fc800078e0218 */
[----:B------:R-:W-:Y:S05]  /*5290*/  @P3 BRA `(.L_x_10430) ;  /* 0x0000000000843947 */ /* 0x000fea0003800000 */
[----:B------:R-:W-:Y:S01]  /*52a0*/  IMAD R43, R45, UR56, RZ ;  /* 0x000000382d2b7c24 */ /* 0x000fe2000f8e02ff */
[----:B------:R-:W-:Y:S01]  /*52b0*/  ULDC UR4, c[0x0][0x320] ;  /* 0x0000c80000047ab9 */ /* 0x000fe20000000800 */
        /* <DEDUP_REMOVED lines=31> */
.L_x_10430:
[----:B------:R-:W-:Y:S05]  /*54b0*/  BSYNC B0 ;  /* 0x0000000000007941 */ /* 0x000fea0003800000 */
.L_x_10429:
[----:B------:R-:W-:Y:S01]  /*54c0*/  ISETP.GE.AND P3, PT, R221, R99, PT ;  /* 0x00000063dd00720c */ /* 0x000fe20003f66270 */
[----:B------:R-:W-:-:S12]  /*54d0*/  BSSY B0, `(.L_x_10431) ;  /* 0x0000025000007945 */ /* 0x000fd80003800000 */
[----:B------:R-:W-:Y:S05]  /*54e0*/  @P3 BRA `(.L_x_10432) ;  /* 0x00000000008c3947 */ /* 0x000fea0003800000 */
[----:B--2---:R-:W-:Y:S01]  /*54f0*/  IADD3 R43, P3, R44, 0x40, RZ ;  /* 0x000000402c2b7810 */ /* 0x004fe20007f7e0ff */
[----:B------:R-:W-:Y:S01]  /*5500*/  IMAD.MOV.U32 R40, RZ, RZ, R20 ;  /* 0x000000ffff287224 */ /* 0x000fe200078e0014 */
[----:B------:R-:W-:Y:S01]  /*5510*/  ULDC UR4, c[0x0][0x320] ;  /* 0x0000c80000047ab9 */ /* 0x000fe20000000800 */
        /* <DEDUP_REMOVED lines=32> */
.L_x_10432:
[----:B------:R-:W-:Y:S05]  /*5720*/  BSYNC B0 ;  /* 0x0000000000007941 */ /* 0x000fea0003800000 */
.L_x_10431:
        /* <DEDUP_REMOVED lines=22> */
.L_x_10381:
[----:B------:R-:W-:Y:S02]  /*5890*/  ISETP.GE.AND P2, PT, R198, 0x1, PT ;  /* 0x00000001c600780c */ /* 0x000fe40003f46270 */
[----:B------:R-:W-:Y:S02]  /*58a0*/  CS2R R6, SRZ ;  /* 0x0000000000067805 */ /* 0x000fe4000001ff00 */
[----:B------:R-:W-:Y:S02]  /*58b0*/  PLOP3.LUT P1, PT, PT, PT, PT, 0x80, 0x0 ;  /* 0x000000000000781c */ /* 0x000fe40003f2f070 */
[----:B------:R-:W-:Y:S01]  /*58c0*/  CS2R R4, SRZ ;  /* 0x0000000000047805 */ /* 0x000fe2000001ff00 */
[----:B------:R-:W-:Y:S01]  /*58d0*/  IMAD.MOV.U32 R150, RZ, RZ, RZ ;  /* 0x000000ffff967224 */ /* 0x000fe200078e00ff */
        /* <DEDUP_REMOVED lines=63> */
[----:B------:R-:W-:Y:S02]  /*5cd0*/  IMAD.MOV.U32 R27, RZ, RZ, RZ ;  /* 0x000000ffff1b7224 */ /* 0x000fe400078e00ff */
[----:B------:R-:W-:Y:S01]  /*5ce0*/  IMAD.MOV.U32 R9, RZ, RZ, RZ ;  /* 0x000000ffff097224 */ /* 0x000fe200078e00ff */
[----:B------:R-:W-:Y:S06]  /*5cf0*/  @P0 BRA `(.L_x_10434) ;  /* 0x00000000000c0947 */ /* 0x000fec0003800000 */
[----:B------:R-:W0:Y:S01]  /*5d00*/  FENCE.VIEW.ASYNC.G ;  /* 0x00000000000073c6 */ /* 0x000e220000000100 */
[----:B------:R-:W-:Y:S05]  /*5d10*/  WARPSYNC.ALL ;  /* 0x0000000000007948 */ /* 0x000fea0003800000 */
[----:B0-----:R-:W-:Y:S06]  /*5d20*/  BAR.ARV 0xc, 0x180 ;  /* 0x0306000000007b1d */ /* 0x001fec0000002000 */
.L_x_10434:
[----:B------:R-:W-:Y:S01]  /*5d30*/  CS2R R24, SRZ ;  /* 0x0000000000187805 */ /* 0x000fe2000001ff00 */
[----:B------:R-:W-:Y:S06]  /*5d40*/  @!P2 BRA `(.L_x_10435) ;  /* 0x0000007c00dca947 */ /* 0x000fec0003800000 */
[----:B------:R-:W-:-:S03]  /*5d50*/  UMOV UR4, 0xffffffff ;  /* 0xffffffff00047882 */ /* 0x000fc60000000000 */
[----:B------:R-:W-:Y:S05]  /*5d60*/  BRA.DIV UR4, `(.L_x_10436) ;  /* 0x0000013204707947 */ /* 0x000fea000b800000 */
[----:B------:R0:W1:Y:S02]  /*5d70*/  SHFL.IDX PT, R14, R234, RZ, 0x1f ;  /* 0x00001fffea0e7589 */ /* 0x00006400000e0000 */
.L_x_10685:
[----:B------:R-:W-:Y:S01]  /*5d80*/  VIADD R24, R18, 0x18400 ;  /* 0x0001840012187836 */ /* 0x000fe20000000000 */
[----:B-1----:R-:W-:Y:S01]  /*5d90*/  LEA.HI R0, R14, R14, RZ, 0x1 ;  /* 0x0000000e0e007211 */ /* 0x002fe200078f08ff */
[----:B------:R-:W-:Y:S03]  /*5da0*/  BSSY B6, `(.L_x_10437) ;  /* 0x0000015000067945 */ /* 0x000fe60003800000 */
[----:B------:R-:W-:Y:S02]  /*5db0*/  LOP3.LUT P0, RZ, R24, 0x1bf, RZ, 0xc0, !PT ;  /* 0x000001bf18ff7812 */ /* 0x000fe4000780c0ff */
[----:B------:R-:W-:-:S05]  /*5dc0*/  LOP3.LUT R29, R0, 0xffffe, RZ, 0xc0, !PT ;  /* 0x000ffffe001d7812 */ /* 0x000fca00078ec0ff */
[----:B------:R-:W-:-:S06]  /*5dd0*/  IMAD.IADD R29, R14, 0x1, -R29 ;  /* 0x000000010e1d7824 */ /* 0x000fcc00078e0a1d */
        /* <DEDUP_REMOVED lines=17> */
.L_x_10438:
[----:B------:R-:W-:Y:S05]  /*5ef0*/  BSYNC B6 ;  /* 0x0000000000067941 */ /* 0x000fea0003800000 */
.L_x_10437:
        /* <DEDUP_REMOVED lines=12> */
.L_x_10442:
[----:B--2---:R2:W3:Y:S02]  /*5fc0*/  SYNCS.PHASECHK.TRANS64.TRYWAIT P0, [R18+URZ+0x32400], R3 ;  /* 0x03240003120075a7 */ /* 0x0044e4000800017f */
[----:B---3--:R-:W-:Y:S05]  /*5fd0*/  @!P0 NANOSLEEP.SYNCS 0x989680 ;  /* 0x009896800000895d */ /* 0x008fea0003900000 */
[----:B------:R-:W3:Y:S02]  /*5fe0*/  @!P0 SYNCS.PHASECHK.TRANS64 P0, [R18+URZ+0x32400], R3 ;  /* 0x03240003120085a7 */ /* 0x000ee4000800007f */
[----:B---3--:R-:W-:Y:S05]  /*5ff0*/  @!P0 BRA `(.L_x_10442) ;  /* 0xfffffffc00f08947 */ /* 0x008fea000383ffff */
.L_x_10441:
[----:B------:R-:W-:Y:S05]  /*6000*/  BSYNC B0 ;  /* 0x0000000000007941 */ /* 0x000fea0003800000 */
.L_x_10440:
[----:B------:R-:W-:Y:S05]  /*6010*/  BRA `(.L_x_10443) ;  /* 0x00000020007c7947 */ /* 0x000fea0003800000 */
.L_x_10439:
        /* <DEDUP_REMOVED lines=36> */
.L_x_10445:
[----:B------:R-:W-:Y:S05]  /*6260*/  BSYNC B6 ;  /* 0x0000000000067941 */ /* 0x000fea0003800000 */
.L_x_10444:
        /* <DEDUP_REMOVED lines=11> */
.L_x_10691:
[----:B------:R-:W-:Y:S01]  /*6320*/  ULDC UR4, c[0x0][0x448] ;  /* 0x0001120000047ab9 */ /* 0x000fe20000000800 */
[----:B------:R-:W-:Y:S01]  /*6330*/  LEA.HI R6, R222, R222, RZ, 0x1 ;  /* 0x000000dede067211 */ /* 0x000fe200078f08ff */
[----:B------:R-:W-:Y:S01]  /*6340*/  IMAD R28, R97, UR4, RZ ;  /* 0x00000004611c7c24 */ /* 0x000fe2000f8e02ff */
[----:B------:R-:W-:Y:S01]  /*6350*/  BSSY B1, `(.L_x_10449) ;  /* 0x000001e000017945 */ /* 0x000fe20003800000 */
[----:B------:R-:W-:Y:S02]  /*6360*/  CS2R R10, SRZ ;  /* 0x00000000000a7805 */ /* 0x000fe4000001ff00 */
[----:B------:R-:W-:Y:S02]  /*6370*/  LOP3.LUT R9, R6, 0xfffffffe, RZ, 0xc0, !PT ;  /* 0xfffffffe06097812 */ /* 0x000fe400078ec0ff */
[----:B------:R-:W-:Y:S02]  /*6380*/  CS2R R6, SRZ ;  /* 0x0000000000067805 */ /* 0x000fe4000001ff00 */
[----:B------:R-:W-:Y:S01]  /*6390*/  ISETP.GE.AND P0, PT, R5, R28, PT ;  /* 0x0000001c0500720c */ /* 0x000fe20003f06270 */
[----:B------:R-:W-:Y:S01]  /*63a0*/  IMAD.SHL.U32 R5, R227, 0x40, RZ ;  /* 0x00000040e3057824 */ /* 0x000fe200078e00ff */
[----:B------:R-:W-:Y:S01]  /*63b0*/  CS2R R20, SRZ ;  /* 0x0000000000147805 */ /* 0x000fe2000001ff00 */
[----:B------:R-:W-:Y:S01]  /*63c0*/  IMAD.IADD R12, R222, 0x1, -R9 ;  /* 0x00000001de0c7824 */ /* 0x000fe200078e0a09 */
[----:B------:R-:W-:-:S02]  /*63d0*/  CS2R R8, SRZ ;  /* 0x0000000000087805 */ /* 0x000fc4000001ff00 */
[----:B------:R-:W-:Y:S02]  /*63e0*/  LOP3.LUT R13, R5, 0x1c0, RZ, 0xc0, !PT ;  /* 0x000001c0050d7812 */ /* 0x000fe400078ec0ff */
[----:B------:R-:W-:-:S05]  /*63f0*/  SHF.L.U32 R5, R12, 0x1f, RZ ;  /* 0x0000001f0c057819 */ /* 0x000fca00000006ff */
        /* <DEDUP_REMOVED lines=19> */
.L_x_10450:
[----:B------:R-:W-:Y:S05]  /*6530*/  BSYNC B1 ;  /* 0x0000000000017941 */ /* 0x000fea0003800000 */
.L_x_10449:
[----:B------:R-:W1:Y:S01]  /*6540*/  SYNCS.PHASECHK.TRANS64.TRYWAIT P0, [R18+URZ+0x32400], R5 ;  /* 0x03240005120075a7 */ /* 0x000e62000800017f */
[----:B---3--:R-:W-:Y:S01]  /*6550*/  LOP3.LUT R3, R13, 0x18, R16, 0xf8, !PT ;  /* 0x000000180d037812 */ /* 0x008fe200078ef810 */
[----:B--2---:R-:W-:Y:S01]  /*6560*/  IMAD R0, R33, -0x80, R28 ;  /* 0xffffff8021007824 */ /* 0x004fe200078e021c */
[----:B----4-:R-:W-:Y:S01]  /*6570*/  SHF.R.U32.HI R4, RZ, 0x3, R13 ;  /* 0x00000003ff047819 */ /* 0x010fe2000001160d */
[--C-:B0----5:R-:W-:Y:S01]  /*6580*/  IMAD.MOV.U32 R14, RZ, RZ, R9.reuse ;  /* 0x000000ffff0e7224 */ /* 0x121fe200078e0009 */
[--C-:B------:R-:W-:Y:S01]  /*6590*/  SHF.R.U64 R28, R8, 0x10, R9.reuse ;  /* 0x00000010081c7819 */ /* 0x100fe20000001209 */
[----:B------:R-:W-:Y:S01]  /*65a0*/  IMAD.MOV.U32 R13, RZ, RZ, R8 ;  /* 0x000000ffff0d7224 */ /* 0x000fe200078e0008 */
[----:B------:R-:W-:Y:S01]  /*65b0*/  LOP3.LUT R30, R3, R4, RZ, 0x3c, !PT ;  /* 0x00000004031e7212 */ /* 0x000fe200078e3cff */
[----:B------:R-:W-:Y:S01]  /*65c0*/  IMAD.MOV.U32 R3, RZ, RZ, R6 ;  /* 0x000000ffff037224 */ /* 0x000fe200078e0006 */
[----:B-1----:R-:W-:Y:S01]  /*65d0*/  SHF.R.U32.HI R27, RZ, 0x10, R9 ;  /* 0x00000010ff1b7819 */ /* 0x002fe20000011609 */
[--C-:B------:R-:W-:Y:S01]  /*65e0*/  IMAD.MOV.U32 R4, RZ, RZ, R7.reuse ;  /* 0x000000ffff047224 */ /* 0x100fe200078e0007 */
[--C-:B------:R-:W-:Y:S01]  /*65f0*/  SHF.R.U64 R26, R6, 0x10, R7.reuse ;  /* 0x00000010061a7819 */ /* 0x100fe20000001207 */
[----:B------:R-:W-:Y:S01]  /*6600*/  IMAD R9, R211, 0x200, R30 ;  /* 0x00000200d3097824 */ /* 0x000fe200078e021e */
[----:B------:R-:W-:Y:S01]  /*6610*/  SHF.R.U32.HI R25, RZ, 0x10, R7 ;  /* 0x00000010ff197819 */ /* 0x000fe20000011607 */
[----:B------:R-:W-:Y:S01]  /*6620*/  IMAD.MOV.U32 R7, RZ, RZ, R20 ;  /* 0x000000ffff077224 */ /* 0x000fe200078e0014 */
[--C-:B------:R-:W-:Y:S01]  /*6630*/  SHF.R.U64 R24, R20, 0x10, R21.reuse ;  /* 0x0000001014187819 */ /* 0x100fe20000001215 */
[----:B------:R-:W-:Y:S01]  /*6640*/  IMAD R9, R9, 0x2, R18 ;  /* 0x0000000209097824 */ /* 0x000fe200078e0212 */
[----:B------:R-:W-:Y:S01]  /*6650*/  VIMNMX R38, R0, 0x80, PT ;  /* 0x0000008000267848 */ /* 0x000fe20003fe0100 */
[----:B------:R-:W-:Y:S01]  /*6660*/  BSSY B1, `(.L_x_10451) ;  /* 0x0000011000017945 */ /* 0x000fe20003800000 */
[--C-:B------:R-:W-:Y:S01]  /*6670*/  IMAD.MOV.U32 R15, RZ, RZ, R21.reuse ;  /* 0x000000ffff0f7224 */ /* 0x100fe200078e0015 */
[----:B------:R-:W-:Y:S01]  /*6680*/  SHF.R.U32.HI R20, RZ, 0x10, R21 ;  /* 0x00000010ff147819 */ /* 0x000fe20000011615 */
[--C-:B------:R-:W-:Y:S01]  /*6690*/  IMAD.MOV.U32 R8, RZ, RZ, R11.reuse ;  /* 0x000000ffff087224 */ /* 0x100fe200078e000b */
[----:B------:R-:W-:Y:S01]  /*66a0*/  PRMT R33, R3, 0x5410, R26 ;  /* 0x0000541003217816 */ /* 0x000fe2000000001a */
[----:B------:R-:W-:Y:S01]  /*66b0*/  IMAD.MOV.U32 R6, RZ, RZ, R10 ;  /* 0x000000ffff067224 */ /* 0x000fe200078e000a */
[----:B------:R-:W-:Y:S01]  /*66c0*/  SHF.R.U64 R21, R10, 0x10, R11 ;  /* 0x000000100a157819 */ /* 0x000fe2000000120b */
[C---:B------:R-:W-:Y:S01]  /*66d0*/  VIADD R0, R9.reuse, 0x18440 ;  /* 0x0001844009007836 */ /* 0x040fe20000000000 */
[----:B------:R-:W-:Y:S01]  /*66e0*/  PRMT R3, R4, 0x5410, R25 ;  /* 0x0000541004037816 */ /* 0x000fe20000000019 */
[----:B------:R-:W-:Y:S01]  /*66f0*/  VIADD R4, R9, 0x18400 ;  /* 0x0001840009047836 */ /* 0x000fe20000000000 */
[----:B------:R-:W-:-:S02]  /*6700*/  SHF.R.U32.HI R11, RZ, 0x10, R11 ;  /* 0x00000010ff0b7819 */ /* 0x000fc4000001160b */
[----:B------:R-:W-:Y:S02]  /*6710*/  PRMT R31, R13, 0x5410, R28 ;  /* 0x000054100d1f7816 */ /* 0x000fe4000000001c */
[----:B------:R-:W-:Y:S02]  /*6720*/  LOP3.LUT P2, RZ, R227, 0x4, RZ, 0xc0, !PT ;  /* 0x00000004e3ff7812 */ /* 0x000fe4000784c0ff */
[----:B------:R-:W-:Y:S02]  /*6730*/  ISETP.GE.AND P1, PT, R19, R38, PT ;  /* 0x000000261300720c */ /* 0x000fe40003f26270 */
[----:B------:R-:W-:Y:S02]  /*6740*/  PRMT R32, R14, 0x5410, R27 ;  /* 0x000054100e207816 */ /* 0x000fe4000000001b */
[----:B------:R-:W-:Y:S01]  /*6750*/  PRMT R34, R7, 0x5410, R24 ;  /* 0x0000541007227816 */ /* 0x000fe20000000018 */
[----:B------:R-:W-:Y:S08]  /*6760*/  @!P0 BRA `(.L_x_10452) ;  /* 0x0000012800888947 */ /* 0x000ff00003800000 */
.L_x_10692:
[----:B------:R-:W-:Y:S05]  /*6770*/  BSYNC B1 ;  /* 0x0000000000017941 */ /* 0x000fea0003800000 */
.L_x_10451:
        /* <DEDUP_REMOVED lines=27> */
[-C--:B------:R-:W-:Y:S01]  /*6930*/  FMUL.FTZ R30, R5, R20.reuse ;  /* 0x00000014051e7220 */ /* 0x080fe20000410000 */
[----:B------:R-:W-:Y:S01]  /*6940*/  LOP3.LUT R7, R7, 0xffff0000, RZ, 0xc0, !PT ;  /* 0xffff000007077812 */ /* 0x000fe200078ec0ff */
[----:B------:R-:W-:Y:S01]  /*6950*/  FFMA.FTZ R26, R10, R21, R4 ;  /* 0x000000150a1a7223 */ /* 0x000fe20000010004 */
        /* <DEDUP_REMOVED lines=19> */
.L_x_10456:
[----:B------:R-:W-:Y:S05]  /*6a90*/  BSYNC B2 ;  /* 0x0000000000027941 */ /* 0x000fea0003800000 */
.L_x_10455:
[----:B------:R-:W-:Y:S05]  /*6aa0*/  @P1 BRA `(.L_x_10454) ;  /* 0x0000000000981947 */ /* 0x000fea0003800000 */
[----:B0-----:R-:W0:Y:S01]  /*6ab0*/  LDS.128 R4, [R0] ;  /* 0x0000000000047984 */ /* 0x001e220000000c00 */
        /* <DEDUP_REMOVED lines=37> */
.L_x_10454:
[----:B------:R-:W-:Y:S05]  /*6d10*/  BSYNC B1 ;  /* 0x0000000000017941 */ /* 0x000fea0003800000 */
.L_x_10453:
        /* <DEDUP_REMOVED lines=29> */
[C---:B------:R-:W-:Y:S01]  /*6ef0*/  LOP3.LUT R26, R35.reuse, 0xffff0000, RZ, 0xc0, !PT ;  /* 0xffff0000231a7812 */ /* 0x040fe200078ec0ff */
[----:B------:R-:W-:Y:S02]  /*6f00*/  IMAD.U32 R31, R35, 0x10000, RZ ;  /* 0x00010000231f7824 */ /* 0x000fe400078e00ff */
[----:B------:R-:W-:Y:S01]  /*6f10*/  FFMA.FTZ R10, R27, R11, R10 ;  /* 0x0000000b1b0a7223 */ /* 0x000fe2000001000a */
[-C--:B------:R-:W-:Y:S01]  /*6f20*/  FMUL.FTZ R24, R25, R6.reuse ;  /* 0x0000000619187220 */ /* 0x080fe20000410000 */
[-C--:B------:R-:W-:Y:S01]  /*6f30*/  FMUL.FTZ R15, R32, R7.reuse ;  /* 0x00000007200f7220 */ /* 0x080fe20000410000 */
[----:B------:R-:W-:Y:S01]  /*6f40*/  FMUL.FTZ R20, R31, R6 ;  /* 0x000000061f147220 */ /* 0x000fe20000410000 */
[----:B------:R-:W-:Y:S01]  /*6f50*/  FMUL.FTZ R11, R26, R7 ;  /* 0x000000071a0b7220 */ /* 0x000fe20000410000 */
[----:B------:R-:W-:-:S02]  /*6f60*/  F2FP.BF16.F32.PACK_AB R4, R21, R4 ;  /* 0x000000041504723e */ /* 0x000fc400000010ff */
[-C--:B------:R-:W-:Y:S01]  /*6f70*/  FFMA.FTZ R6, R25, R13.reuse, -R20 ;  /* 0x0000000d19067223 */ /* 0x080fe20000010814 */
[-C--:B------:R-:W-:Y:S01]  /*6f80*/  FFMA.FTZ R7, R32, R14.reuse, -R11 ;  /* 0x0000000e20077223 */ /* 0x080fe2000001080b */
[----:B------:R-:W-:Y:S01]  /*6f90*/  FFMA.FTZ R13, R31, R13, R24 ;  /* 0x0000000d1f0d7223 */ /* 0x000fe20000010018 */
[----:B------:R-:W-:Y:S01]  /*6fa0*/  FFMA.FTZ R14, R26, R14, R15 ;  /* 0x0000000e1a0e7223 */ /* 0x000fe2000001000f */
[----:B------:R-:W-:-:S03]  /*6fb0*/  F2FP.BF16.F32.PACK_AB R5, R10, R5 ;  /* 0x000000050a05723e */ /* 0x000fc600000010ff */
[----:B------:R-:W-:Y:S02]  /*6fc0*/  F2FP.BF16.F32.PACK_AB R6, R13, R6 ;  /* 0x000000060d06723e */ /* 0x000fe400000010ff */
[----:B------:R-:W-:-:S05]  /*6fd0*/  F2FP.BF16.F32.PACK_AB R7, R14, R7 ;  /* 0x000000070e07723e */ /* 0x000fca00000010ff */
[----:B------:R0:W-:Y:S02]  /*6fe0*/  STS.128 [R9+0x1a400], R4 ;  /* 0x01a4000409007388 */ /* 0x0001e40000000c00 */
.L_x_10459:
[----:B------:R-:W-:Y:S05]  /*6ff0*/  BSYNC B1 ;  /* 0x0000000000017941 */ /* 0x000fea0003800000 */
.L_x_10458:
[----:B------:R-:W-:Y:S05]  /*7000*/  @P1 BRA `(.L_x_10457) ;  /* 0x00000010005c1947 */ /* 0x000fea0003800000 */
[----:B0-----:R-:W0:Y:S01]  /*7010*/  LDS.128 R4, [R0+0x2000] ;  /* 0x0020000000047984 */ /* 0x001e220000000c00 */
        /* <DEDUP_REMOVED lines=17> */
[----:B------:R-:W-:Y:S01]  /*7130*/  FFMA.FTZ R5, R24, R10, -R15 ;  /* 0x0000000a18057223 */ /* 0x000fe2000001080f */
[----:B------:R-:W-:Y:S01]  /*7140*/  FFMA.FTZ R9, R25, R9, R20 ;  /* 0x0000000919097223 */ /* 0x000fe20000010014 */
[----:B------:R-:W-:Y:S01]  /*7150*/  IMAD.U32 R15, R3, 0x10000, RZ ;  /* 0x00010000030f7824 */ /* 0x000fe200078e00ff */
[----:B------:R-:W-:Y:S01]  /*7160*/  LOP3.LUT R7, R7, 0xffff0000, RZ, 0xc0, !PT ;  /* 0xffff000007077812 */ /* 0x000fe200078ec0ff */
[----:B------:R-:W-:Y:S01]  /*7170*/  IMAD.U32 R25, R8, 0x10000, RZ ;  /* 0x0001000008197824 */ /* 0x000fe200078e00ff */
[----:B------:R-:W-:Y:S01]  /*7180*/  LOP3.LUT R3, R3, 0xffff0000, RZ, 0xc0, !PT ;  /* 0xffff000003037812 */ /* 0x000fe200078ec0ff */
[----:B------:R-:W-:Y:S01]  /*7190*/  FMUL.FTZ R14, R15, R6 ;  /* 0x000000060f0e7220 */ /* 0x000fe20000410000 */
[----:B------:R-:W-:Y:S01]  /*71a0*/  FFMA.FTZ R10, R36, R10, R21 ;  /* 0x0000000a240a7223 */ /* 0x000fe20000010015 */
[----:B------:R-:W-:Y:S01]  /*71b0*/  FMUL.FTZ R8, R25, R6 ;  /* 0x0000000619087220 */ /* 0x000fe20000410000 */
[-C--:B------:R-:W-:Y:S01]  /*71c0*/  FMUL.FTZ R20, R27, R7.reuse ;  /* 0x000000071b147220 */ /* 0x080fe20000410000 */
[----:B------:R-:W-:Y:S01]  /*71d0*/  FMUL.FTZ R24, R3, R7 ;  /* 0x0000000703187220 */ /* 0x000fe20000410000 */
[----:B------:R-:W-:Y:S01]  /*71e0*/  F2FP.BF16.F32.PACK_AB R4, R9, R4 ;  /* 0x000000040904723e */ /* 0x000fe200000010ff */
[-C--:B------:R-:W-:Y:S01]  /*71f0*/  FFMA.FTZ R6, R15, R11.reuse, -R8 ;  /* 0x0000000b0f067223 */ /* 0x080fe20000010808 */
[----:B------:R-:W-:Y:S01]  /*7200*/  FFMA.FTZ R11, R25, R11, R14 ;  /* 0x0000000b190b7223 */ /* 0x000fe2000001000e */
[-C--:B------:R-:W-:Y:S01]  /*7210*/  FFMA.FTZ R7, R3, R13.reuse, -R20 ;  /* 0x0000000d03077223 */ /* 0x080fe20000010814 */
[----:B------:R-:W-:Y:S01]  /*7220*/  FFMA.FTZ R24, R27, R13, R24 ;  /* 0x0000000d1b187223 */ /* 0x000fe20000010018 */
[----:B------:R-:W-:-:S02]  /*7230*/  F2FP.BF16.F32.PACK_AB R5, R10, R5 ;  /* 0x000000050a05723e */ /* 0x000fc400000010ff */
[----:B------:R-:W-:Y:S02]  /*7240*/  F2FP.BF16.F32.PACK_AB R6, R11, R6 ;  /* 0x000000060b06723e */ /* 0x000fe400000010ff */
[----:B------:R-:W-:-:S05]  /*7250*/  F2FP.BF16.F32.PACK_AB R7, R24, R7 ;  /* 0x000000071807723e */ /* 0x000fca00000010ff */
[----:B------:R3:W-:Y:S01]  /*7260*/  STS.128 [R0+0x2000], R4 ;  /* 0x0020000400007388 */ /* 0x0007e20000000c00 */
[----:B------:R-:W-:Y:S05]  /*7270*/  BRA `(.L_x_10457) ;  /* 0x0000000c00c07947 */ /* 0x000fea0003800000 */
.L_x_10447:
[----:B------:R-:W-:-:S03]  /*7280*/  UMOV UR4, 0xffffffff ;  /* 0xffffffff00047882 */ /* 0x000fc60000000000 */
[----:B------:R-:W-:Y:S05]  /*7290*/  BRA.DIV UR4, `(.L_x_10460) ;  /* 0x0000011e04d07947 */ /* 0x000fea000b800000 */
[----:B------:R1:W2:Y:S04]  /*72a0*/  SHFL.IDX PT, R0, R25, RZ, 0x1c1f ;  /* 0x001c1fff19007589 */ /* 0x0002a800000e0000 */
[----:B------:R1:W3:Y:S04]  /*72b0*/  SHFL.IDX PT, R3, R24, RZ, 0x1c1f ;  /* 0x001c1fff18037589 */ /* 0x0002e800000e0000 */
[----:B------:R1:W4:Y:S04]  /*72c0*/  SHFL.IDX PT, R20, R27, RZ, 0x1c1f ;  /* 0x001c1fff1b147589 */ /* 0x00032800000e0000 */
[----:B------:R1:W0:Y:S02]  /*72d0*/  SHFL.IDX PT, R14, R26, RZ, 0x1c1f ;  /* 0x001c1fff1a0e7589 */ /* 0x00022400000e0000 */
.L_x_10698:
[----:B------:R-:W-:Y:S01]  /*72e0*/  ULDC UR4, c[0x0][0x448] ;  /* 0x0001120000047ab9 */ /* 0x000fe20000000800 */
[----:B------:R-:W0:Y:S01]  /*72f0*/  LDC R47, c[0x0][0x3f4] ;  /* 0x0000fd00ff2f7b82 */ /* 0x000e220000000800 */
[----:B-1----:R-:W-:Y:S01]  /*7300*/  IMAD R26, R97, UR4, RZ ;  /* 0x00000004611a7c24 */ /* 0x002fe2000f8e02ff */
[----:B------:R-:W-:Y:S01]  /*7310*/  LEA.HI R4, R222, R222, RZ, 0x1 ;  /* 0x000000dede047211 */ /* 0x000fe200078f08ff */
[----:B------:R-:W-:Y:S01]  /*7320*/  BSSY B1, `(.L_x_10461) ;  /* 0x0000016000017945 */ /* 0x000fe20003800000 */
[----:B------:R-:W-:Y:S02]  /*7330*/  CS2R R8, SRZ ;  /* 0x0000000000087805 */ /* 0x000fe4000001ff00 */
[----:B------:R-:W-:Y:S02]  /*7340*/  CS2R R10, SRZ ;  /* 0x00000000000a7805 */ /* 0x000fe4000001ff00 */
[----:B------:R-:W-:Y:S02]  /*7350*/  ISETP.GE.AND P0, PT, R5, R26, PT ;  /* 0x0000001a0500720c */ /* 0x000fe40003f06270 */
[----:B------:R-:W-:-:S02]  /*7360*/  LOP3.LUT R7, R4, 0xfffffffe, RZ, 0xc0, !PT ;  /* 0xfffffffe04077812 */ /* 0x000fc400078ec0ff */
[----:B------:R-:W-:-:S03]  /*7370*/  CS2R R4, SRZ ;  /* 0x0000000000047805 */ /* 0x000fc6000001ff00 */
[----:B------:R-:W-:Y:S01]  /*7380*/  IMAD.IADD R12, R222, 0x1, -R7 ;  /* 0x00000001de0c7824 */ /* 0x000fe200078e0a07 */
[----:B------:R-:W-:-:S04]  /*7390*/  CS2R R6, SRZ ;  /* 0x0000000000067805 */ /* 0x000fc8000001ff00 */
[----:B------:R-:W-:Y:S01]  /*73a0*/  SHF.L.U32 R21, R12, 0x1f, RZ ;  /* 0x0000001f0c157819 */ /* 0x000fe200000006ff */
[----:B------:R-:W-:Y:S06]  /*73b0*/  @P0 BRA `(.L_x_10462) ;  /* 0x0000000000300947 */ /* 0x000fec0003800000 */
[----:B------:R-:W-:Y:S01]  /*73c0*/  ULDC UR4, c[0x0][0x3f4] ;  /* 0x0000fd0000047ab9 */ /* 0x000fe20000000800 */
[C---:B------:R-:W-:Y:S01]  /*73d0*/  IMAD.SHL.U32 R15, R16.reuse, 0x2, RZ ;  /* 0x00000002100f7824 */ /* 0x040fe200078e00ff */
[C---:B------:R-:W-:Y:S02]  /*73e0*/  ISETP.GE.AND P2, PT, R16.reuse, UR4, PT ;  /* 0x0000000410007c0c */ /* 0x040fe4000bf46270 */
[----:B------:R-:W-:Y:S02]  /*73f0*/  SHF.L.U64.HI R5, R16, 0x1, R17 ;  /* 0x0000000110057819 */ /* 0x000fe40000010211 */
[-C--:B---3--:R-:W-:Y:S02]  /*7400*/  IADD3 R24, P0, R3, R15.reuse, RZ ;  /* 0x0000000f03187210 */ /* 0x088fe40007f1e0ff */
[----:B0-----:R-:W-:-:S03]  /*7410*/  IADD3 R14, P1, R14, R15, RZ ;  /* 0x0000000f0e0e7210 */ /* 0x001fc60007f3e0ff */
[--C-:B--2---:R-:W-:Y:S02]  /*7420*/  IMAD.X R25, R0, 0x1, R5.reuse, P0 ;  /* 0x0000000100197824 */ /* 0x104fe400000e0605 */
[----:B----4-:R-:W-:Y:S01]  /*7430*/  IMAD.X R15, R20, 0x1, R5, P1 ;  /* 0x00000001140f7824 */ /* 0x010fe200008e0605 */
[----:B------:R-:W-:Y:S01]  /*7440*/  CS2R R4, SRZ ;  /* 0x0000000000047805 */ /* 0x000fe2000001ff00 */
[----:B------:R-:W-:Y:S06]  /*7450*/  @P2 BRA `(.L_x_10462) ;  /* 0x0000000000082947 */ /* 0x000fec0003800000 */
[----:B------:R1:W5:Y:S04]  /*7460*/  LD.E.128 R4, desc[UR60][R24.64] ;  /* 0x0000003c18047980 */ /* 0x000368000c101d00 */
[----:B------:R1:W5:Y:S02]  /*7470*/  LD.E.128 R8, desc[UR60][R14.64] ;  /* 0x0000003c0e087980 */ /* 0x000364000c101d00 */
.L_x_10462:
[----:B------:R-:W-:Y:S05]  /*7480*/  BSYNC B1 ;  /* 0x0000000000017941 */ /* 0x000fea0003800000 */
.L_x_10461:
[----:B------:R-:W4:Y:S01]  /*7490*/  SYNCS.PHASECHK.TRANS64.TRYWAIT P1, [R18+URZ+0x32400], R21 ;  /* 0x03240015120075a7 */ /* 0x000f22000802017f */
[----:B--2---:R-:W-:Y:S01]  /*74a0*/  IMAD R0, R33, -0x80, R26 ;  /* 0xffffff8021007824 */ /* 0x004fe200078e021a */
[--C-:B-----5:R-:W-:Y:S01]  /*74b0*/  SHF.R.U64 R28, R4, 0x10, R5.reuse ;  /* 0x00000010041c7819 */ /* 0x120fe20000001205 */
[--C-:B------:R-:W-:Y:S01]  /*74c0*/  IMAD.MOV.U32 R13, RZ, RZ, R5.reuse ;  /* 0x000000ffff0d7224 */ /* 0x100fe200078e0005 */
[----:B------:R-:W-:Y:S01]  /*74d0*/  SHF.R.U32.HI R26, RZ, 0x10, R5 ;  /* 0x00000010ff1a7819 */ /* 0x000fe20000011605 */
[----:B---3--:R-:W-:Y:S01]  /*74e0*/  IMAD.MOV.U32 R3, RZ, RZ, R4 ;  /* 0x000000ffff037224 */ /* 0x008fe200078e0004 */
[----:B0-----:R-:W-:Y:S01]  /*74f0*/  ISETP.GE.AND P0, PT, R16, R47, PT ;  /* 0x0000002f1000720c */ /* 0x001fe20003f06270 */
[----:B-1----:R-:W-:Y:S01]  /*7500*/  IMAD.MOV.U32 R15, RZ, RZ, R6 ;  /* 0x000000ffff0f7224 */ /* 0x002fe200078e0006 */
[----:B------:R-:W-:Y:S01]  /*7510*/  VIMNMX R0, R0, 0x80, PT ;  /* 0x0000008000007848 */ /* 0x000fe20003fe0100 */
[----:B------:R-:W-:Y:S01]  /*7520*/  IMAD.MOV.U32 R5, RZ, RZ, R8 ;  /* 0x000000ffff057224 */ /* 0x000fe200078e0008 */
[--C-:B------:R-:W-:Y:S01]  /*7530*/  SHF.R.U64 R24, R6, 0x10, R7.reuse ;  /* 0x0000001006187819 */ /* 0x100fe20000001207 */
[--C-:B------:R-:W-:Y:S01]  /*7540*/  IMAD.MOV.U32 R4, RZ, RZ, R7.reuse ;  /* 0x000000ffff047224 */ /* 0x100fe200078e0007 */
[----:B------:R-:W-:Y:S01]  /*7550*/  SHF.R.U32.HI R27, RZ, 0x10, R7 ;  /* 0x00000010ff1b7819 */ /* 0x000fe20000011607 */
[--C-:B------:R-:W-:Y:S01]  /*7560*/  IMAD.MOV.U32 R6, RZ, RZ, R9.reuse ;  /* 0x000000ffff067224 */ /* 0x100fe200078e0009 */
[--C-:B------:R-:W-:Y:S01]  /*7570*/  SHF.R.U64 R8, R8, 0x10, R9.reuse ;  /* 0x0000001008087819 */ /* 0x100fe20000001209 */
[----:B----4-:R-:W-:Y:S01]  /*7580*/  IMAD.MOV.U32 R20, RZ, RZ, R10 ;  /* 0x000000ffff147224 */ /* 0x010fe200078e000a */
[----:B------:R-:W-:Y:S01]  /*7590*/  SHF.R.U32.HI R25, RZ, 0x10, R9 ;  /* 0x00000010ff197819 */ /* 0x000fe20000011609 */
[--C-:B------:R-:W-:Y:S01]  /*75a0*/  IMAD.MOV.U32 R14, RZ, RZ, R11.reuse ;  /* 0x000000ffff0e7224 */ /* 0x100fe200078e000b */
[--C-:B------:R-:W-:Y:S01]  /*75b0*/  SHF.R.U64 R9, R10, 0x10, R11.reuse ;  /* 0x000000100a097819 */ /* 0x100fe2000000120b */
[----:B------:R-:W-:Y:S01]  /*75c0*/  BSSY B1, `(.L_x_10463) ;  /* 0x000000d000017945 */ /* 0x000fe20003800000 */
[----:B------:R-:W-:-:S02]  /*75d0*/  SHF.R.U32.HI R7, RZ, 0x10, R11 ;  /* 0x00000010ff077819 */ /* 0x000fc4000001160b */
[-C--:B------:R-:W-:Y:S02]  /*75e0*/  ISETP.GE.OR P2, PT, R19, R0.reuse, P0 ;  /* 0x000000001300720c */ /* 0x080fe40000746670 */
[----:B------:R-:W-:Y:S02]  /*75f0*/  ISETP.GE.OR P0, PT, R221, R0, P0 ;  /* 0x00000000dd00720c */ /* 0x000fe40000706670 */
[----:B------:R-:W-:Y:S02]  /*7600*/  PRMT R44, R3, 0x5410, R28 ;  /* 0x00005410032c7816 */ /* 0x000fe4000000001c */
        /* <DEDUP_REMOVED lines=8> */
.L_x_10699:
[----:B------:R-:W-:Y:S05]  /*7690*/  BSYNC B1 ;  /* 0x0000000000017941 */ /* 0x000fea0003800000 */
.L_x_10463:
        /* <DEDUP_REMOVED lines=9> */
[----:B------:R-:W-:Y:S02]  /*7730*/  SHF.R.U32.HI R7, RZ, 0x3, R6 ;  /* 0x00000003ff077819 */ /* 0x000fe40000011606 */
[----:B------:R-:W-:Y:S02]  /*7740*/  LOP3.LUT R6, R6, 0x38, R5, 0xf8, !PT ;  /* 0x0000003806067812 */ /* 0x000fe400078ef805 */
[-C--:B------:R-:W-:Y:S02]  /*7750*/  LOP3.LUT R4, R4, R7.reuse, RZ, 0x3c, !PT ;  /* 0x0000000704047212 */ /* 0x080fe400078e3cff */
[----:B------:R-:W-:-:S03]  /*7760*/  LOP3.LUT R6, R6, R7, RZ, 0x3c, !PT ;  /* 0x0000000706067212 */ /* 0x000fc600078e3cff */
[C---:B------:R-:W-:Y:S02]  /*7770*/  IMAD R5, R211.reuse, 0x200, R4 ;  /* 0x00000200d3057824 */ /* 0x040fe400078e0204 */
[----:B------:R-:W-:Y:S02]  /*7780*/  IMAD R9, R211, 0x200, R6 ;  /* 0x00000200d3097824 */ /* 0x000fe400078e0206 */
[--C-:B------:R-:W-:Y:S02]  /*7790*/  IMAD R40, R5, 0x2, R18.reuse ;  /* 0x0000000205287824 */ /* 0x100fe400078e0212 */
[----:B------:R-:W-:-:S03]  /*77a0*/  IMAD R42, R9, 0x2, R18 ;  /* 0x00000002092a7824 */ /* 0x000fc600078e0212 */
[----:B------:R-:W0:Y:S04]  /*77b0*/  LDS.128 R4, [R40+0x18400] ;  /* 0x0184000028047984 */ /* 0x000e280000000c00 */
[----:B------:R-:W1:Y:S01]  /*77c0*/  LDS.128 R8, [R42+0x18400] ;  /* 0x018400002a087984 */ /* 0x000e620000000c00 */
[C---:B0-----:R-:W-:Y:S01]  /*77d0*/  IMAD.U32 R21, R4.reuse, 0x10000, RZ ;  /* 0x0001000004157824 */ /* 0x041fe200078e00ff */
        /* <DEDUP_REMOVED lines=14> */
[-C--:B------:R-:W-:Y:S01]  /*78c0*/  FFMA.FTZ R37, R4, R27.reuse, -R35 ;  /* 0x0000001b04257223 */ /* 0x080fe20000010823 */
[C---:B------:R-:W-:Y:S02]  /*78d0*/  IMAD.U32 R21, R15.reuse, 0x10000, RZ ;  /* 0x000100000f157824 */ /* 0x040fe400078e00ff */
[----:B------:R-:W-:Y:S01]  /*78e0*/  FMUL.FTZ R39, R8, R27 ;  /* 0x0000001b08277220 */ /* 0x000fe20000410000 */
[----:B------:R-:W-:Y:S01]  /*78f0*/  LOP3.LUT R35, R20, 0xffff0000, RZ, 0xc0, !PT ;  /* 0xffff000014237812 */ /* 0x000fe200078ec0ff */
[CC--:B------:R-:W-:Y:S01]  /*7900*/  FMUL.FTZ R8, R30.reuse, R32.reuse ;  /* 0x000000201e087220 */ /* 0x0c0fe20000410000 */
[----:B------:R-:W-:Y:S01]  /*7910*/  FMUL.FTZ R41, R30, R21 ;  /* 0x000000151e297220 */ /* 0x000fe20000410000 */
        /* <DEDUP_REMOVED lines=14> */
[-C--:B------:R-:W-:Y:S01]  /*7a00*/  FMUL.FTZ R28, R28, R21.reuse ;  /* 0x000000151c1c7220 */ /* 0x080fe20000410000 */
[----:B------:R-:W-:Y:S01]  /*7a10*/  IMAD.U32 R24, R5, 0x10000, RZ ;  /* 0x0001000005187824 */ /* 0x000fe200078e00ff */
[----:B------:R-:W-:Y:S01]  /*7a20*/  LOP3.LUT R9, R9, 0xffff0000, RZ, 0xc0, !PT ;  /* 0xffff000009097812 */ /* 0x000fe200078ec0ff */
[----:B------:R-:W-:Y:S02]  /*7a30*/  IMAD.U32 R26, R7, 0x10000, RZ ;  /* 0x00010000071a7824 */ /* 0x000fe400078e00ff */
[----:B------:R-:W-:Y:S01]  /*7a40*/  FMUL.FTZ R35, R31, R10 ;  /* 0x0000000a1f237220 */ /* 0x000fe20000410000 */
[----:B------:R-:W-:Y:S02]  /*7a50*/  IMAD.U32 R4, R3, 0x10000, RZ ;  /* 0x0001000003047824 */ /* 0x000fe400078e00ff */
[C---:B------:R-:W-:Y:S01]  /*7a60*/  FFMA.FTZ R27, R24.reuse, R21, -R27 ;  /* 0x00000015181b7223 */ /* 0x040fe2000001081b */
[----:B------:R-:W-:Y:S01]  /*7a70*/  FFMA.FTZ R28, R24, R25, R28 ;  /* 0x00000019181c7223 */ /* 0x000fe2000001001c */
[----:B------:R-:W-:Y:S01]  /*7a80*/  LOP3.LUT R11, R11, 0xffff0000, RZ, 0xc0, !PT ;  /* 0xffff00000b0b7812 */ /* 0x000fe200078ec0ff */
[-C--:B------:R-:W-:Y:S01]  /*7a90*/  FMUL.FTZ R31, R31, R4.reuse ;  /* 0x000000041f1f7220 */ /* 0x080fe20000410000 */
[----:B------:R-:W-:Y:S01]  /*7aa0*/  FFMA.FTZ R35, R26, R4, -R35 ;  /* 0x000000041a237223 */ /* 0x000fe20000010823 */
[----:B------:R-:W-:-:S02]  /*7ab0*/  LOP3.LUT R8, R13, 0xffff0000, RZ, 0xc0, !PT ;  /* 0xffff00000d087812 */ /* 0x000fc400078ec0ff */
        /* <DEDUP_REMOVED lines=24> */
.L_x_10466:
[----:B------:R-:W-:Y:S05]  /*7c40*/  BSYNC B1 ;  /* 0x0000000000017941 */ /* 0x000fea0003800000 */
.L_x_10465:
        /* <DEDUP_REMOVED lines=8> */
[----:B------:R-:W-:Y:S01]  /*7cd0*/  LOP3.LUT R38, R45, 0xffff0000, RZ, 0xc0, !PT ;  /* 0xffff00002d267812 */ /* 0x000fe200078ec0ff */
[----:B------:R-:W-:Y:S01]  /*7ce0*/  IMAD.U32 R41, R0, 0x10000, RZ ;  /* 0x0001000000297824 */ /* 0x000fe200078e00ff */
        /* <DEDUP_REMOVED lines=20> */
[----:B------:R-:W-:Y:S01]  /*7e30*/  FMUL.FTZ R28, R43, R30 ;  /* 0x0000001e2b1c7220 */ /* 0x000fe20000410000 */
[----:B------:R-:W-:Y:S01]  /*7e40*/  FMUL.FTZ R37, R38, R8 ;  /* 0x0000000826257220 */ /* 0x000fe20000410000 */
[----:B------:R-:W-:Y:S01]  /*7e50*/  FFMA.FTZ R35, R36, R24, R35 ;  /* 0x0000001824237223 */ /* 0x000fe20000010023 */
[----:B------:R-:W-:Y:S01]  /*7e60*/  FMUL.FTZ R30, R41, R30 ;  /* 0x0000001e291e7220 */ /* 0x000fe20000410000 */
[----:B------:R-:W-:-:S02]  /*7e70*/  IMAD.U32 R31, R10, 0x10000, RZ ;  /* 0x000100000a1f7824 */ /* 0x000fc400078e00ff */
[----:B------:R-:W-:Y:S01]  /*7e80*/  FFMA.FTZ R33, R34, R24, -R33 ;  /* 0x0000001822217223 */ /* 0x000fe20000010821 */
[----:B------:R-:W-:Y:S02]  /*7e90*/  IMAD.U32 R36, R20, 0x10000, RZ ;  /* 0x0001000014247824 */ /* 0x000fe400078e00ff */
[-C--:B------:R-:W-:Y:S01]  /*7ea0*/  FFMA.FTZ R24, R38, R4.reuse, R39 ;  /* 0x0000000426187223 */ /* 0x080fe20000010027 */
[----:B------:R-:W-:Y:S01]  /*7eb0*/  LOP3.LUT R10, R10, 0xffff0000, RZ, 0xc0, !PT ;  /* 0xffff00000a0a7812 */ /* 0x000fe200078ec0ff */
[----:B------:R-:W-:Y:S01]  /*7ec0*/  FFMA.FTZ R8, R44, R4, -R37 ;  /* 0x000000042c087223 */ /* 0x000fe20000010825 */
[-C--:B------:R-:W-:Y:S01]  /*7ed0*/  FFMA.FTZ R28, R41, R25.reuse, -R28 ;  /* 0x00000019291c7223 */ /* 0x080fe2000001081c */
[----:B------:R-:W-:Y:S01]  /*7ee0*/  FFMA.FTZ R30, R43, R25, R30 ;  /* 0x000000192b1e7223 */ /* 0x000fe2000001001e */
[----:B------:R-:W-:Y:S01]  /*7ef0*/  LOP3.LUT R38, R20, 0xffff0000, RZ, 0xc0, !PT ;  /* 0xffff000014267812 */ /* 0x000fe200078ec0ff */
[----:B------:R-:W-:Y:S02]  /*7f00*/  IMAD.U32 R4, R15, 0x10000, RZ ;  /* 0x000100000f047824 */ /* 0x000fe400078e00ff */
[----:B------:R-:W-:Y:S01]  /*7f10*/  FMUL.FTZ R25, R36, R31 ;  /* 0x0000001f24197220 */ /* 0x000fe20000410000 */
[----:B------:R-:W-:Y:S01]  /*7f20*/  IMAD.U32 R32, R11, 0x10000, RZ ;  /* 0x000100000b207824 */ /* 0x000fe200078e00ff */
[----:B------:R-:W-:Y:S01]  /*7f30*/  LOP3.LUT R34, R15, 0xffff0000, RZ, 0xc0, !PT ;  /* 0xffff00000f227812 */ /* 0x000fe200078ec0ff */
[----:B------:R-:W-:-:S02]  /*7f40*/  IMAD.U32 R41, R14, 0x10000, RZ ;  /* 0x000100000e297824 */ /* 0x000fc400078e00ff */
[C---:B------:R-:W-:Y:S01]  /*7f50*/  FMUL.FTZ R31, R4.reuse, R31 ;  /* 0x0000001f041f7220 */ /* 0x040fe20000410000 */
[----:B------:R-:W-:Y:S01]  /*7f60*/  FFMA.FTZ R25, R4, R26, -R25 ;  /* 0x0000001a04197223 */ /* 0x000fe20000010819 */
[----:B------:R-:W-:Y:S01]  /*7f70*/  FMUL.FTZ R15, R38, R10 ;  /* 0x0000000a260f7220 */ /* 0x000fe20000410000 */
[----:B------:R-:W-:Y:S02]  /*7f80*/  IMAD.U32 R39, R3, 0x10000, RZ ;  /* 0x0001000003277824 */ /* 0x000fe400078e00ff */
[----:B------:R-:W-:Y:S01]  /*7f90*/  FMUL.FTZ R4, R41, R32 ;  /* 0x0000002029047220 */ /* 0x000fe20000410000 */
[C---:B------:R-:W-:Y:S01]  /*7fa0*/  FMUL.FTZ R37, R34.reuse, R10 ;  /* 0x0000000a22257220 */ /* 0x040fe20000410000 */
[----:B------:R-:W-:Y:S01]  /*7fb0*/  FFMA.FTZ R20, R34, R6, -R15 ;  /* 0x0000000622147223 */ /* 0x000fe2000001080f */
[C---:B------:R-:W-:Y:S01]  /*7fc0*/  FMUL.FTZ R32, R39.reuse, R32 ;  /* 0x0000002027207220 */ /* 0x040fe20000410000 */
[-C--:B------:R-:W-:Y:S01]  /*7fd0*/  FFMA.FTZ R15, R39, R27.reuse, -R4 ;  /* 0x0000001b270f7223 */ /* 0x080fe20000010804 */
[----:B------:R-:W-:Y:S01]  /*7fe0*/  LOP3.LUT R39, R13, 0xffff0000, RZ, 0xc0, !PT ;  /* 0xffff00000d277812 */ /* 0x000fe200078ec0ff */
[----:B------:R-:W-:Y:S01]  /*7ff0*/  FFMA.FTZ R10, R36, R26, R31 ;  /* 0x0000001a240a7223 */ /* 0x000fe2000001001f */
[----:B------:R-:W-:Y:S01]  /*8000*/  LOP3.LUT R11, R11, 0xffff0000, RZ, 0xc0, !PT ;  /* 0xffff00000b0b7812 */ /* 0x000fe200078ec0ff */
[----:B------:R-:W-:Y:S01]  /*8010*/  FFMA.FTZ R37, R38, R6, R37 ;  /* 0x0000000626257223 */ /* 0x000fe20000010025 */
        /* <DEDUP_REMOVED lines=22> */
.L_x_10457:
[----:B------:R-:W-:Y:S05]  /*8180*/  BSYNC B0 ;  /* 0x0000000000007941 */ /* 0x000fea0003800000 */
.L_x_10446:
        /* <DEDUP_REMOVED lines=8> */
.L_x_10443:
        /* <DEDUP_REMOVED lines=8> */
.L_x_10467:
[----:B0-2---:R-:W-:Y:S01]  /*8290*/  IMAD R4, R200, 0x8, R18 ;  /* 0x00000008c8047824 */ /* 0x005fe200078e0212 */
[----:B------:R-:W-:-:S04]  /*82a0*/  SHF.L.U32 R3, R208, 0x1f, RZ ;  /* 0x0000001fd0037819 */ /* 0x000fc800000006ff */
[----:B------:R0:W2:Y:S01]  /*82b0*/  SYNCS.PHASECHK.TRANS64.TRYWAIT P1, [R4+URZ+0x32430], R3 ;  /* 0x03243003040075a7 */ /* 0x0000a2000802017f */
[----:B------:R-:W-:Y:S05]  /*82c0*/  @!P0 BRA `(.L_x_10468) ;  /* 0x0000000000048947 */ /* 0x000fea0003800000 */
[----:B------:R-:W-:Y:S01]  /*82d0*/  BPT.TRAP 0x1 ;  /* 0x000000040000795c */ /* 0x000fe20000300000 */
.L_x_10468:
[----:B------:R-:W-:-:S05]  /*82e0*/  VIADD R0, R18, 0x1c400 ;  /* 0x0001c40012007836 */ /* 0x000fca0000000000 */
[----:B------:R-:W-:-:S04]  /*82f0*/  SHF.R.U32.HI R0, RZ, 0x4, R0 ;  /* 0x00000004ff007819 */ /* 0x000fc80000011600 */
[----:B------:R-:W-:Y:S01]  /*8300*/  LOP3.LUT R0, R0, 0x3fff, RZ, 0xc0, !PT ;  /* 0x00003fff00007812 */ /* 0x000fe200078ec0ff */
[----:B--2---:R-:W-:Y:S06]  /*8310*/  @P1 BRA `(.L_x_10469) ;  /* 0x0000000000081947 */ /* 0x004fec0003800000 */
[----:B------:R-:W2:Y:S02]  /*8320*/  SYNCS.PHASECHK.TRANS64.TRYWAIT P1, [R4+URZ+0x32430], R3 ;  /* 0x03243003040075a7 */ /* 0x000ea4000802017f */
[----:B--2---:R-:W-:Y:S05]  /*8330*/  @!P1 BRA `(.L_x_10470) ;  /* 0x00000110002c9947 */ /* 0x004fea0003800000 */
.L_x_10469:
[----:B------:R-:W-:Y:S05]  /*8340*/  WARPSYNC.ALL ;  /* 0x0000000000007948 */ /* 0x000fea0003800000 */
[----:B------:R-:W-:Y:S01]  /*8350*/  LOP3.LUT R20, R0, 0x10000, RZ, 0xfc, !PT ;  /* 0x0001000000147812 */ /* 0x000fe200078efcff */
[----:B------:R-:W-:Y:S01]  /*8360*/  IMAD R29, R29, 0x2000, R18 ;  /* 0x000020001d1d7824 */ /* 0x000fe200078e0212 */
[----:B------:R-:W-:-:S03]  /*8370*/  UMOV UR9, 0x40000040 ;  /* 0x4000004000097882 */ /* 0x000fc60000000000 */
[----:B------:R-:W-:Y:S01]  /*8380*/  IMAD R6, R200, 0x300, R20 ;  /* 0x00000300c8067824 */ /* 0x000fe200078e0214 */
[----:B------:R-:W-:Y:S01]  /*8390*/  SHF.L.U32 R5, R12, 0x1f, RZ ;  /* 0x0000001f0c057819 */ /* 0x000fe200000006ff */
[----:B------:R-:W-:Y:S01]  /*83a0*/  IMAD.MOV.U32 R7, RZ, RZ, 0x40000040 ;  /* 0x40000040ff077424 */ /* 0x000fe200078e00ff */
[----:B------:R-:W-:Y:S01]  /*83b0*/  R2UR UR4, R29 ;  /* 0x000000001d0472ca */ /* 0x000fe200000e0000 */
[C---:B------:R-:W-:Y:S01]  /*83c0*/  VIADD R8, R6.reuse, 0x2 ;  /* 0x0000000206087836 */ /* 0x040fe20000000000 */
[----:B------:R-:W-:Y:S01]  /*83d0*/  R2UR UR10, R6 ;  /* 0x00000000060a72ca */ /* 0x000fe200000e0000 */
[----:B-----5:R-:W-:Y:S01]  /*83e0*/  WARPGROUP.ARRIVE ;  /* 0x00000000000079c5 */ /* 0x020fe20000000000 */
[----:B------:R-:W-:Y:S01]  /*83f0*/  R2UR UR11, R7 ;  /* 0x00000000070b72ca */ /* 0x000fe200000e0000 */
[----:B------:R-:W-:Y:S01]  /*8400*/  IMAD.MOV.U32 R9, RZ, RZ, 0x40000040 ;  /* 0x40000040ff097424 */ /* 0x000fe200078e00ff */
[----:B------:R-:W-:Y:S01]  /*8410*/  BSSY B0, `(.L_x_10471) ;  /* 0x0000032000007945 */ /* 0x000fe20003800000 */
[----:B------:R-:W-:-:S02]  /*8420*/  IMAD.U32 R11, RZ, RZ, UR9 ;  /* 0x00000009ff0b7e24 */ /* 0x000fc4000f8e00ff */
[----:B------:R-:W-:-:S04]  /*8430*/  IMAD.MOV.U32 R7, RZ, RZ, 0x40000040 ;  /* 0x40000040ff077424 */ /* 0x000fc800078e00ff */
[----:B------:R-:W-:-:S04]  /*8440*/  UIADD3 UR5, UR4, 0x18400, URZ ;  /* 0x0001840004057890 */ /* 0x000fc8000fffe03f */
[----:B------:R-:W-:-:S04]  /*8450*/  USHF.R.U32.HI UR5, URZ, 0x4, UR5 ;  /* 0x000000043f057899 */ /* 0x000fc80008011605 */
[----:B------:R-:W-:-:S04]  /*8460*/  ULOP3.LUT UR5, UR5, 0x3fff, URZ, 0xc0, !UPT ;  /* 0x00003fff05057892 */ /* 0x000fc8000f8ec03f */
[----:B------:R-:W-:-:S04]  /*8470*/  ULOP3.LUT UR6, UR5, 0x10000, URZ, 0xfc, !UPT ;  /* 0x0001000005067892 */ /* 0x000fc8000f8efc3f */
[----:B------:R-:W-:-:S03]  /*8480*/  UIADD3 UR5, UR6, 0x2, URZ ;  /* 0x0000000206057890 */ /* 0x000fc6000fffe03f */
[----:B------:R-:W-:Y:S02]  /*8490*/  UMOV UR8, UR6 ;  /* 0x0000000600087c82 */ /* 0x000fe40008000000 */
[----:B------:R-:W-:Y:S01]  /*84a0*/  HGMMA.64x96x16.F32.BF16 R24, gdesc[UR8], RZ, !UPT, gsb0 ;  /* 0x01600000081879f0 */ /* 0x000fe2000c0018ff */
[----:B------:R-:W-:Y:S01]  /*84b0*/  R2UR UR10, R8 ;  /* 0x00000000080a72ca */ /* 0x000fe200000e0000 */
[----:B------:R-:W-:Y:S01]  /*84c0*/  IMAD.U32 R10, RZ, RZ, UR8 ;  /* 0x00000008ff0a7e24 */ /* 0x000fe2000f8e00ff */
[----:B------:R-:W-:Y:S01]  /*84d0*/  R2UR UR11, R9 ;  /* 0x00000000090b72ca */ /* 0x000fe200000e0000 */
[----:B------:R-:W-:Y:S01]  /*84e0*/  UMOV UR8, UR5 ;  /* 0x0000000500087c82 */ /* 0x000fe20008000000 */
[----:B------:R-:W-:Y:S01]  /*84f0*/  UMOV UR9, 0x40000040 ;  /* 0x4000004000097882 */ /* 0x000fe20000000000 */
[C---:B------:R-:W-:Y:S01]  /*8500*/  VIADD R8, R6.reuse, 0x4 ;  /* 0x0000000406087836 */ /* 0x040fe20000000000 */
[----:B------:R-:W-:Y:S01]  /*8510*/  UIADD3 UR5, UR6, 0x4, URZ ;  /* 0x0000000406057890 */ /* 0x000fe2000fffe03f */
[----:B------:R-:W-:Y:S01]  /*8520*/  IMAD.MOV.U32 R9, RZ, RZ, 0x40000040 ;  /* 0x40000040ff097424 */ /* 0x000fe200078e00ff */
[----:B------:R3:W-:Y:S01]  /*8530*/  STL.64 [R1+0x70], R10 ;  /* 0x0000700a01007387 */ /* 0x0007e20000100a00 */
[----:B------:R-:W-:-:S02]  /*8540*/  VIADD R6, R6, 0x6 ;  /* 0x0000000606067836 */ /* 0x000fc40000000000 */
[----:B---3--:R-:W-:Y:S02]  /*8550*/  IMAD.U32 R10, RZ, RZ, UR8 ;  /* 0x00000008ff0a7e24 */ /* 0x008fe4000f8e00ff */
        /* <DEDUP_REMOVED lines=9> */
[----:B------:R-:W-:Y:S01]  /*85f0*/  UIADD3 UR5, UR6, 0x6, URZ ;  /* 0x0000000606057890 */ /* 0x000fe2000fffe03f */
[----:B------:R-:W-:Y:S02]  /*8600*/  IMAD.U32 R8, RZ, RZ, UR8 ;  /* 0x00000008ff087e24 */ /* 0x000fe4000f8e00ff */
        /* <DEDUP_REMOVED lines=9> */
[----:B------:R-:W-:Y:S02]  /*86a0*/  IMAD.U32 R6, RZ, RZ, UR8 ;  /* 0x00000008ff067e24 */ /* 0x000fe4000f8e00ff */
[----:B------:R-:W-:-:S05]  /*86b0*/  IMAD.U32 R7, RZ, RZ, UR9 ;  /* 0x00000009ff077e24 */ /* 0x000fca000f8e00ff */
[----:B------:R3:W-:Y:S01]  /*86c0*/  STL.64 [R1+0x58], R6 ;  /* 0x0000580601007387 */ /* 0x0007e20000100a00 */
[----:B------:R-:W-:Y:S02]  /*86d0*/  WARPGROUP.DEPBAR.LE gsb0, 0x0 ;  /* 0x00008000000079c5 */ /* 0x000fe40000010000 */
[----:B------:R-:W-:-:S06]  /*86e0*/  WARPGROUP.ARRIVE ;  /* 0x00000000000079c5 */ /* 0x000fcc0000000000 */
[----:B------:R-:W-:Y:S03]  /*86f0*/  HGMMA.64x96x16.F32.BF16 R24, gdesc[UR8], R24, gsb0 ;  /* 0x01600000081879f0 */ /* 0x000fe60008001818 */
[----:B------:R-:W-:Y:S02]  /*8700*/  WARPGROUP.DEPBAR.LE gsb0, 0x0 ;  /* 0x00008000000079c5 */ /* 0x000fe40000010000 */
[----:B------:R-:W4:Y:S02]  /*8710*/  SYNCS.PHASECHK.TRANS64.TRYWAIT P1, [R18+URZ+0x32410], R5 ;  /* 0x03241005120075a7 */ /* 0x000f24000802017f */
[----:B---34-:R-:W-:Y:S05]  /*8720*/  @!P1 BRA `(.L_x_10472) ;  /* 0x0000010c00449947 */ /* 0x018fea0003800000 */
.L_x_10700:
[----:B------:R-:W-:Y:S05]  /*8730*/  BSYNC B0 ;  /* 0x0000000000007941 */ /* 0x000fea0003800000 */
.L_x_10471:
[----:B------:R-:W-:Y:S05]  /*8740*/  @!P0 BRA `(.L_x_10473) ;  /* 0x0000000000048947 */ /* 0x000fea0003800000 */
[----:B------:R-:W-:Y:S01]  /*8750*/  BPT.TRAP 0x1 ;  /* 0x000000040000795c */ /* 0x000fe20000300000 */
.L_x_10473:
[----:B------:R4:W0:Y:S01]  /*8760*/  SYNCS.PHASECHK.TRANS64.TRYWAIT P2, [R4+URZ+0x32450], R3 ;  /* 0x03245003040075a7 */ /* 0x000822000804017f */
[----:B------:R-:W-:Y:S05]  /*8770*/  @!P0 BRA `(.L_x_10474) ;  /* 0x0000000000048947 */ /* 0x000fea0003800000 */
[----:B------:R-:W-:Y:S01]  /*8780*/  BPT.TRAP 0x1 ;  /* 0x000000040000795c */ /* 0x000fe20000300000 */
.L_x_10474:
[----:B------:R-:W5:Y:S01]  /*8790*/  S2R R0, SR_TID.X ;  /* 0x0000000000007919 */ /* 0x000f620000002100 */
[----:B------:R-:W-:Y:S01]  /*87a0*/  BSSY B0, `(.L_x_10475) ;  /* 0x0000006000007945 */ /* 0x000fe20003800000 */
[----:B-----5:R-:W-:-:S04]  /*87b0*/  LOP3.LUT R0, R0, 0x7f, RZ, 0xc0, !PT ;  /* 0x0000007f00007812 */ /* 0x020fc800078ec0ff */
[----:B------:R-:W-:Y:S01]  /*87c0*/  ISETP.NE.AND P1, PT, R0, RZ, PT ;  /* 0x000000ff0000720c */ /* 0x000fe20003f25270 */
[----:B0-----:R-:W-:-:S12]  /*87d0*/  @P2 BRA `(.L_x_10476) ;  /* 0x0000000000082947 */ /* 0x001fd80003800000 */
[----:B------:R-:W0:Y:S02]  /*87e0*/  SYNCS.PHASECHK.TRANS64.TRYWAIT P2, [R4+URZ+0x32450], R3 ;  /* 0x03245003040075a7 */ /* 0x000e24000804017f */
[----:B0-----:R-:W-:Y:S05]  /*87f0*/  @!P2 BRA `(.L_x_10477) ;  /* 0x0000010c0024a947 */ /* 0x001fea0003800000 */
.L_x_10476:
[----:B------:R-:W-:Y:S05]  /*8800*/  BSYNC B0 ;  /* 0x0000000000007941 */ /* 0x000fea0003800000 */
.L_x_10475:
[----:B------:R-:W-:Y:S05]  /*8810*/  WARPSYNC.ALL ;  /* 0x0000000000007948 */ /* 0x000fea0003800000 */
[----:B------:R-:W-:Y:S01]  /*8820*/  VIADD R15, R18, 0x400 ;  /* 0x00000400120f7836 */ /* 0x000fe20000000000 */
[----:B------:R-:W-:Y:S01]  /*8830*/  UIADD3 UR4, UR4, 0x22400, URZ ;  /* 0x0002240004047890 */ /* 0x000fe2000fffe03f */
[----:B------:R-:W-:Y:S01]  /*8840*/  IMAD.MOV.U32 R7, RZ, RZ, 0x40000040 ;  /* 0x40000040ff077424 */ /* 0x000fe200078e00ff */
[----:B------:R-:W-:Y:S01]  /*8850*/  WARPGROUP.ARRIVE ;  /* 0x00000000000079c5 */ /* 0x000fe20000000000 */
[----:B------:R-:W-:Y:S01]  /*8860*/  UMOV UR9, 0x40000040 ;  /* 0x4000004000097882 */ /* 0x000fe20000000000 */
[----:B------:R-:W-:Y:S01]  /*8870*/  SHF.R.U32.HI R15, RZ, 0x4, R15 ;  /* 0x00000004ff0f7819 */ /* 0x000fe2000001160f */
[----:B------:R-:W-:Y:S01]  /*8880*/  USHF.R.U32.HI UR4, URZ, 0x4, UR4 ;  /* 0x000000043f047899 */ /* 0x000fe20008011604 */
[----:B------:R-:W-:Y:S01]  /*8890*/  R2UR UR11, R7 ;  /* 0x00000000070b72ca */ /* 0x000fe200000e0000 */
[----:B------:R-:W-:Y:S01]  /*88a0*/  IMAD.MOV.U32 R9, RZ, RZ, 0x40000040 ;  /* 0x40000040ff097424 */ /* 0x000fe200078e00ff */
[----:B------:R-:W-:Y:S01]  /*88b0*/  LOP3.LUT R15, R15, 0x3fff, RZ, 0xc0, !PT ;  /* 0x00003fff0f0f7812 */ /* 0x000fe200078ec0ff */
[----:B------:R-:W-:Y:S01]  /*88c0*/  ULOP3.LUT UR4, UR4, 0x3fff, URZ, 0xc0, !UPT ;  /* 0x00003fff04047892 */ /* 0x000fe2000f8ec03f */
[----:B------:R-:W-:Y:S01]  /*88d0*/  IMAD.U32 R11, RZ, RZ, UR9 ;  /* 0x00000009ff0b7e24 */ /* 0x000fe2000f8e00ff */
        /* <DEDUP_REMOVED lines=14> */
[----:B------:R-:W-:Y:S01]  /*89c0*/  IMAD R0, R226, -0x60, R198 ;  /* 0xffffffa0e2007824 */ /* 0x000fe200078e02c6 */
[----:B------:R-:W-:Y:S01]  /*89d0*/  UIADD3 UR48, UR4, 0xc00, URZ ;  /* 0x00000c0004307890 */ /* 0x000fe2000fffe03f */
[----:B------:R-:W0:Y:S01]  /*89e0*/  S2R R73, SR_TID.X ;  /* 0x0000000000497919 */ /* 0x000e220000002100 */
[----:B------:R-:W-:Y:S01]  /*89f0*/  UIADD3 UR44, UR4, 0xc02, URZ ;  /* 0x00000c02042c7890 */ /* 0x000fe2000fffe03f */
[----:B--2-4-:R-:W-:Y:S01]  /*8a00*/  VIADD R3, R0, 0x60 ;  /* 0x0000006000037836 */ /* 0x014fe20000000000 */
[----:B------:R-:W-:Y:S01]  /*8a10*/  UIADD3 UR40, UR4, 0xc04, URZ ;  /* 0x00000c0404287890 */ /* 0x000fe2000fffe03f */
[----:B------:R2:W-:Y:S01]  /*8a20*/  STL.64 [R1+0x50], R10 ;  /* 0x0000500a01007387 */ /* 0x0005e20000100a00 */
[----:B------:R-:W-:Y:S01]  /*8a30*/  UMOV UR41, 0x40000040 ;  /* 0x4000004000297882 */ /* 0x000fe20000000000 */
[----:B------:R-:W-:Y:S01]  /*8a40*/  UIADD3 UR36, UR4, 0xc06, URZ ;  /* 0x00000c0604247890 */ /* 0x000fe2000fffe03f */
[----:B------:R-:W-:Y:S01]  /*8a50*/  IMAD R3, R236, -0x2, R3 ;  /* 0xfffffffeec037824 */ /* 0x000fe200078e0203 */
[----:B------:R-:W-:Y:S01]  /*8a60*/  HGMMA.64x96x16.F32.BF16 R24, gdesc[UR8], R24, gsb0 ;  /* 0x01600000081879f0 */ /* 0x000fe20008001818 */
[----:B------:R-:W-:Y:S01]  /*8a70*/  R2UR UR10, R8 ;  /* 0x00000000080a72ca */ /* 0x000fe200000e0000 */
[----:B------:R-:W-:Y:S01]  /*8a80*/  UMOV UR8, UR5 ;  /* 0x0000000500087c82 */ /* 0x000fe20008000000 */
[----:B------:R-:W-:Y:S01]  /*8a90*/  R2UR UR11, R9 ;  /* 0x00000000090b72ca */ /* 0x000fe200000e0000 */
[----:B------:R-:W-:Y:S01]  /*8aa0*/  UMOV UR9, 0x40000040 ;  /* 0x4000004000097882 */ /* 0x000fe20000000000 */
[----:B------:R-:W-:Y:S01]  /*8ab0*/  VIADD R8, R6, 0x4 ;  /* 0x0000000406087836 */ /* 0x000fe20000000000 */
[----:B------:R-:W-:Y:S01]  /*8ac0*/  UIADD3 UR5, UR4, 0x4, URZ ;  /* 0x0000000404057890 */ /* 0x000fe2000fffe03f */
[----:B------:R-:W-:Y:S01]  /*8ad0*/  IMAD.MOV.U32 R9, RZ, RZ, 0x40000040 ;  /* 0x40000040ff097424 */ /* 0x000fe200078e00ff */
[----:B------:R-:W-:Y:S01]  /*8ae0*/  UMOV UR37, 0x40000040 ;  /* 0x4000004000257882 */ /* 0x000fe20000000000 */
[----:B--2---:R-:W-:Y:S01]  /*8af0*/  IMAD.U32 R10, RZ, RZ, UR8 ;  /* 0x00000008ff0a7e24 */ /* 0x004fe2000f8e00ff */
[C---:B------:R-:W-:Y:S01]  /*8b00*/  ISETP.GT.AND P3, PT, R3.reuse, RZ, PT ;  /* 0x000000ff0300720c */ /* 0x040fe20003f64270 */
[----:B------:R-:W-:Y:S01]  /*8b10*/  IMAD.U32 R11, RZ, RZ, UR9 ;  /* 0x00000009ff0b7e24 */ /* 0x000fe2000f8e00ff */
[----:B------:R-:W-:-:S02]  /*8b20*/  ISETP.GT.AND P5, PT, R3, 0x1, PT ;  /* 0x000000010300780c */ /* 0x000fc40003fa4270 */
[C---:B------:R-:W-:Y:S02]  /*8b30*/  ISETP.GT.AND P4, PT, R3.reuse, 0x8, PT ;  /* 0x000000080300780c */ /* 0x040fe40003f84270 */
[----:B------:R2:W-:Y:S01]  /*8b40*/  STL.64 [R1+0x48], R10 ;  /* 0x0000480a01007387 */ /* 0x0005e20000100a00 */
[----:B------:R-:W-:Y:S02]  /*8b50*/  ISETP.GT.AND P2, PT, R3, 0x9, PT ;  /* 0x000000090300780c */ /* 0x000fe40003f44270 */
[----:B------:R-:W-:Y:S02]  /*8b60*/  LOP3.LUT R15, R15, 0x3000000, RZ, 0xfc, !PT ;  /* 0x030000000f0f7812 */ /* 0x000fe400078efcff */
[----:B0-----:R-:W-:Y:S01]  /*8b70*/  SHF.R.U32.HI R73, RZ, 0x7, R73 ;  /* 0x00000007ff497819 */ /* 0x001fe20000011649 */
        /* <DEDUP_REMOVED lines=124> */
[----:B------:R0:W-:Y:S02]  /*9340*/  STL.64 [R1], R10 ;  /* 0x0000000a01007387 */ /* 0x0001e40000100a00 */
        /* <DEDUP_REMOVED lines=31> */
[----:B0-----:R-:W-:Y:S02]  /*9540*/  FSEL R11, R26, -INF , P3 ;  /* 0xff8000001a0b7808 */ /* 0x001fe40001800000 */
[----:B------:R-:W-:Y:S02]  /*9550*/  ISETP.GT.AND P3, PT, R3, 0x10, PT ;  /* 0x000000100300780c */ /* 0x000fe40003f64270 */
[----:B------:R-:W-:Y:S02]  /*9560*/  FSEL R24, R29, -INF , P2 ;  /* 0xff8000001d187808 */ /* 0x000fe40001000000 */
[----:B------:R-:W-:Y:S02]  /*9570*/  FMNMX.FTZ R25, R28, R25, !PT ;  /* 0x000000191c197209 */ /* 0x000fe40007810000 */
[----:B------:R-:W-:Y:S02]  /*9580*/  FSEL R27, R27, -INF , P5 ;  /* 0xff8000001b1b7808 */ /* 0x000fe40002800000 */
[----:B------:R-:W-:-:S02]  /*9590*/  ISETP.GT.AND P5, PT, R3, 0x11, PT ;  /* 0x000000110300780c */ /* 0x000fc40003fa4270 */
[----:B---3--:R-:W-:Y:S02]  /*95a0*/  FSEL R5, R32, -INF , P3 ;  /* 0xff80000020057808 */ /* 0x008fe40001800000 */
        /* <DEDUP_REMOVED lines=9> */
[----:B------:R-:W-:Y:S02]  /*9640*/  FMNMX.FTZ R0, R11, R27, !PT ;  /* 0x0000001b0b007209 */ /* 0x000fe40007810000 */
[----:B------:R-:W-:-:S02]  /*9650*/  FSEL R154, R34, -INF , P3 ;  /* 0xff800000229a7808 */ /* 0x000fc40001800000 */
[----:B------:R-:W-:Y:S02]  /*9660*/  FSEL R10, R37, -INF , P2 ;  /* 0xff800000250a7808 */ /* 0x000fe40001000000 */
[----:B------:R-:W-:Y:S02]  /*9670*/  FMNMX.FTZ R25, R7, R26, !PT ;  /* 0x0000001a07197209 */ /* 0x000fe40007810000 */
[----:B------:R-:W-:Y:S02]  /*9680*/  ISETP.GT.AND P3, PT, R3, 0x20, PT ;  /* 0x000000200300780c */ /* 0x000fe40003f64270 */
[----:B------:R-:W-:Y:S02]  /*9690*/  FMNMX.FTZ R0, R13, R0, !PT ;  /* 0x000000000d007209 */ /* 0x000fe40007810000 */
[----:B------:R-:W-:Y:S02]  /*96a0*/  FSEL R153, R35, -INF , P5 ;  /* 0xff80000023997808 */ /* 0x000fe40002800000 */
[----:B------:R-:W-:-:S02]  /*96b0*/  FMNMX.FTZ R26, R10, R25, !PT ;  /* 0x000000190a1a7209 */ /* 0x000fc40007810000 */
[----:B------:R-:W-:Y:S02]  /*96c0*/  ISETP.GT.AND P5, PT, R3, 0x21, PT ;  /* 0x000000210300780c */ /* 0x000fe40003fa4270 */
[----:B------:R-:W-:Y:S02]  /*96d0*/  FSEL R171, R40, -INF , P3 ;  /* 0xff80000028ab7808 */ /* 0x000fe40001800000 */
[----:B------:R-:W-:Y:S02]  /*96e0*/  FMNMX.FTZ R25, R31, R0, !PT ;  /* 0x000000001f197209 */ /* 0x000fe40007810000 */
[----:B------:R-:W-:Y:S02]  /*96f0*/  FSEL R152, R38, -INF , P4 ;  /* 0xff80000026987808 */ /* 0x000fe40002000000 */
[----:B------:R-:W-:Y:S02]  /*9700*/  ISETP.GT.AND P4, PT, R3, 0x28, PT ;  /* 0x000000280300780c */ /* 0x000fe40003f84270 */
[----:B------:R-:W-:-:S02]  /*9710*/  FSEL R170, R41, -INF , P5 ;  /* 0xff80000029aa7808 */ /* 0x000fc40002800000 */
[----:B------:R-:W-:Y:S02]  /*9720*/  FMNMX.FTZ R29, R171, R26, !PT ;  /* 0x0000001aab1d7209 */ /* 0x000fe40007810000 */
[----:B------:R-:W-:Y:S02]  /*9730*/  FMNMX.FTZ R0, R154, R25, !PT ;  /* 0x000000199a007209 */ /* 0x000fe40007810000 */
[----:B------:R-:W-:Y:S02]  /*9740*/  FSEL R9, R39, -INF , P2 ;  /* 0xff80000027097808 */ /* 0x000fe40001000000 */
[----:B------:R-:W-:Y:S02]  /*9750*/  ISETP.GT.AND P2, PT, R3, 0x29, PT ;  /* 0x000000290300780c */ /* 0x000fe40003f44270 */
[----:B------:R-:W-:Y:S02]  /*9760*/  FSEL R14, R44, -INF , P4 ;  /* 0xff8000002c0e7808 */ /* 0x000fe40002000000 */
[----:B------:R-:W-:-:S02]  /*9770*/  FMNMX.FTZ R29, R170, R29, !PT ;  /* 0x0000001daa1d7209 */ /* 0x000fc40007810000 */
[----:B------:R-:W-:Y:S02]  /*9780*/  FMNMX.FTZ R25, R153, R0, !PT ;  /* 0x0000000099197209 */ /* 0x000fe40007810000 */
[----:B------:R-:W-:Y:S02]  /*9790*/  FSEL R180, R42, -INF , P3 ;  /* 0xff8000002ab47808 */ /* 0x000fe40001800000 */
[----:B------:R-:W-:Y:S02]  /*97a0*/  ISETP.GT.AND P3, PT, R3, 0x30, PT ;  /* 0x000000300300780c */ /* 0x000fe40003f64270 */
[----:B------:R-:W-:Y:S02]  /*97b0*/  FSEL R156, R45, -INF , P2 ;  /* 0xff8000002d9c7808 */ /* 0x000fe40001000000 */
[----:B------:R-:W-:Y:S02]  /*97c0*/  FMNMX.FTZ R29, R14, R29, !PT ;  /* 0x0000001d0e1d7209 */ /* 0x000fe40007810000 */
[----:B------:R-:W-:-:S02]  /*97d0*/  FMNMX.FTZ R0, R152, R25, !PT ;  /* 0x0000001998007209 */ /* 0x000fc40007810000 */
[----:B------:R-:W-:Y:S02]  /*97e0*/  FSEL R173, R43, -INF , P5 ;  /* 0xff8000002bad7808 */ /* 0x000fe40002800000 */
[----:B------:R-:W-:Y:S02]  /*97f0*/  ISETP.GT.AND P5, PT, R3, 0x31, PT ;  /* 0x000000310300780c */ /* 0x000fe40003fa4270 */
[----:B------:R-:W-:Y:S02]  /*9800*/  FSEL R179, R48, -INF , P3 ;  /* 0xff80000030b37808 */ /* 0x000fe40001800000 */
[----:B------:R-:W-:Y:S02]  /*9810*/  FMNMX.FTZ R26, R156, R29, !PT ;  /* 0x0000001d9c1a7209 */ /* 0x000fe40007810000 */
[----:B------:R-:W-:Y:S02]  /*9820*/  FMNMX.FTZ R25, R9, R0, !PT ;  /* 0x0000000009197209 */ /* 0x000fe40007810000 */
[----:B------:R-:W-:-:S02]  /*9830*/  FSEL R174, R46, -INF , P4 ;  /* 0xff8000002eae7808 */ /* 0x000fc40002000000 */
[----:B------:R-:W-:Y:S02]  /*9840*/  ISETP.GT.AND P4, PT, R3, 0x38, PT ;  /* 0x000000380300780c */ /* 0x000fe40003f84270 */
[----:B------:R-:W-:Y:S02]  /*9850*/  FSEL R176, R49, -INF , P5 ;  /* 0xff80000031b07808 */ /* 0x000fe40002800000 */
[----:B------:R-:W-:Y:S02]  /*9860*/  FMNMX.FTZ R29, R179, R26, !PT ;  /* 0x0000001ab31d7209 */ /* 0x000fe40007810000 */
[----:B------:R-:W-:Y:S02]  /*9870*/  FMNMX.FTZ R0, R180, R25, !PT ;  /* 0x00000019b4007209 */ /* 0x000fe40007810000 */
[----:B------:R-:W-:Y:S02]  /*9880*/  FSEL R175, R47, -INF , P2 ;  /* 0xff8000002faf7808 */ /* 0x000fe40001000000 */
[----:B------:R-:W-:-:S02]  /*9890*/  ISETP.GT.AND P2, PT, R3, 0x39, PT ;  /* 0x000000390300780c */ /* 0x000fc40003f44270 */
[----:B------:R-:W-:Y:S02]  /*98a0*/  FSEL R177, R52, -INF , P4 ;  /* 0xff80000034b17808 */ /* 0x000fe40002000000 */
[----:B------:R-:W-:Y:S02]  /*98b0*/  FMNMX.FTZ R26, R176, R29, !PT ;  /* 0x0000001db01a7209 */ /* 0x000fe40007810000 */
        /* <DEDUP_REMOVED lines=32> */
[----:B------:R-:W-:Y:S02]  /*9ac0*/  FSEL R192, R63, -INF , P2 ;  /* 0xff8000003fc07808 */ /* 0x000fe40001000000 */
[----:B------:R-:W-:-:S02]  /*9ad0*/  ISETP.GT.AND P4, PT, R3, 0x58, PT ;  /* 0x000000580300780c */ /* 0x000fc40003f84270 */
[----:B------:R-:W-:Y:S02]  /*9ae0*/  ISETP.GT.AND P2, PT, R3, 0x59, PT ;  /* 0x000000590300780c */ /* 0x000fe40003f44270 */
[----:B------:R-:W-:Y:S02]  /*9af0*/  FSEL R186, R65, -INF , P5 ;  /* 0xff80000041ba7808 */ /* 0x000fe40002800000 */
[----:B------:R-:W-:Y:S02]  /*9b00*/  FMNMX.FTZ R29, R194, R29, !PT ;  /* 0x0000001dc21d7209 */ /* 0x000fe40007810000 */
[----:B------:R-:W-:Y:S02]  /*9b10*/  FMNMX.FTZ R3, R197, R0, !PT ;  /* 0x00000000c5037209 */ /* 0x000fe40007810000 */
[----:B------:R-:W-:Y:S02]  /*9b20*/  FSEL R185, R68, -INF , P4 ;  /* 0xff80000044b97808 */ /* 0x000fe40002000000 */
[----:B------:R-:W-:-:S02]  /*9b30*/  FMNMX.FTZ R26, R186, R29, !PT ;  /* 0x0000001dba1a7209 */ /* 0x000fc40007810000 */
[----:B------:R-:W-:Y:S02]  /*9b40*/  FMNMX.FTZ R0, R196, R3, !PT ;  /* 0x00000003c4007209 */ /* 0x000fe40007810000 */
[----:B------:R-:W-:Y:S02]  /*9b50*/  FSEL R184, R69, -INF , P2 ;  /* 0xff80000045b87808 */ /* 0x000fe40001000000 */
[----:B------:R-:W-:Y:S02]  /*9b60*/  FMNMX.FTZ R25, R185, R26, !PT ;  /* 0x0000001ab9197209 */ /* 0x000fe40007810000 */
[----:B------:R-:W-:Y:S02]  /*9b70*/  FMNMX.FTZ R3, R195, R0, !PT ;  /* 0x00000000c3037209 */ /* 0x000fe40007810000 */
[----:B------:R-:W-:Y:S02]  /*9b80*/  FMNMX.FTZ R25, R184, R25, !PT ;  /* 0x00000019b8197209 */ /* 0x000fe40007810000 */
[----:B------:R-:W-:-:S02]  /*9b90*/  FSEL R183, R66, -INF , P3 ;  /* 0xff80000042b77808 */ /* 0x000fc40001800000 */
[----:B------:R-:W-:Y:S01]  /*9ba0*/  FMNMX.FTZ R0, R192, R3, !PT ;  /* 0x00000003c0007209 */ /* 0x000fe20007810000 */
[----:B------:R-:W0:Y:S01]  /*9bb0*/  SHFL.BFLY PT, R30, R25, 0x2, 0x1f ;  /* 0x0c401f00191e7f89 */ /* 0x000e2200000e0000 */
[----:B------:R-:W-:Y:S02]  /*9bc0*/  FSEL R157, R67, -INF , P5 ;  /* 0xff800000439d7808 */ /* 0x000fe40002800000 */
[----:B------:R-:W-:Y:S02]  /*9bd0*/  FMNMX.FTZ R0, R183, R0, !PT ;  /* 0x00000000b7007209 */ /* 0x000fe40007810000 */
[----:B------:R-:W-:Y:S02]  /*9be0*/  FSEL R158, R70, -INF , P4 ;  /* 0xff800000469e7808 */ /* 0x000fe40002000000 */
[----:B------:R-:W-:Y:S02]  /*9bf0*/  FMNMX.FTZ R3, R157, R0, !PT ;  /* 0x000000009d037209 */ /* 0x000fe40007810000 */
[----:B------:R-:W-:-:S02]  /*9c00*/  FSEL R161, R71, -INF , P2 ;  /* 0xff80000047a17808 */ /* 0x000fc40001000000 */
[----:B------:R-:W-:-:S04]  /*9c10*/  FMNMX.FTZ R0, R158, R3, !PT ;  /* 0x000000039e007209 */ /* 0x000fc80007810000 */
[----:B------:R-:W-:Y:S01]  /*9c20*/  FMNMX.FTZ R26, R161, R0, !PT ;  /* 0x00000000a11a7209 */ /* 0x000fe20007810000 */
[----:B------:R-:W-:-:S04]  /*9c30*/  IMAD.U32 R0, RZ, RZ, UR4 ;  /* 0x00000004ff007e24 */ /* 0x000fc8000f8e00ff */
[----:B------:R-:W2:Y:S01]  /*9c40*/  SHFL.BFLY PT, R29, R26, 0x2, 0x1f ;  /* 0x0c401f001a1d7f89 */ /* 0x000ea200000e0000 */
[----:B0-----:R-:W-:-:S05]  /*9c50*/  FMNMX.FTZ R30, R25, R30, !PT ;  /* 0x0000001e191e7209 */ /* 0x001fca0007810000 */
[----:B------:R-:W0:Y:S01]  /*9c60*/  SHFL.BFLY PT, R3, R30, 0x1, 0x1f ;  /* 0x0c201f001e037f89 */ /* 0x000e2200000e0000 */
[----:B--2---:R-:W-:-:S05]  /*9c70*/  FMNMX.FTZ R29, R26, R29, !PT ;  /* 0x0000001d1a1d7209 */ /* 0x004fca0007810000 */
[----:B------:R-:W2:Y:S01]  /*9c80*/  SHFL.BFLY PT, R32, R29, 0x1, 0x1f ;  /* 0x0c201f001d207f89 */ /* 0x000ea200000e0000 */
[----:B0-----:R-:W-:-:S04]  /*9c90*/  FMNMX.FTZ R3, R30, R3, !PT ;  /* 0x000000031e037209 */ /* 0x001fc80007810000 */
[C---:B------:R-:W-:Y:S01]  /*9ca0*/  FSETP.NEU.FTZ.AND P2, PT, R3.reuse, -INF , PT ;  /* 0xff8000000300780b */ /* 0x040fe20003f5d000 */
[----:B------:R-:W-:-:S05]  /*9cb0*/  FMUL.FTZ R159, R3, R0 ;  /* 0x00000000039f7220 */ /* 0x000fca0000410000 */
[----:B------:R-:W-:-:S05]  /*9cc0*/  FSEL R159, R159, RZ, P2 ;  /* 0x000000ff9f9f7208 */ /* 0x000fca0001000000 */
[-CC-:B------:R-:W-:Y:S01]  /*9cd0*/  FFMA.FTZ R25, R8, R0.reuse, -R159.reuse ;  /* 0x0000000008197223 */ /* 0x180fe2000001089f */
[-CC-:B------:R-:W-:Y:S01]  /*9ce0*/  FFMA.FTZ R26, R12, R0.reuse, -R159.reuse ;  /* 0x000000000c1a7223 */ /* 0x180fe2000001089f */
[----:B------:R-:W-:Y:S02]  /*9cf0*/  @!P1 VIADD R12, R4, 0x32440 ;  /* 0x00032440040c9836 */ /* 0x000fe40000000000 */
[--C-:B------:R-:W-:Y:S01]  /*9d00*/  FFMA.FTZ R162, R24, R0, -R159.reuse ;  /* 0x0000000018a27223 */ /* 0x100fe2000001089f */
[----:B------:R0:W-:Y:S01]  /*9d10*/  MUFU.EX2 R204, R25 ;  /* 0x0000001900cc7308 */ /* 0x0001e20000000800 */
[----:B--2---:R-:W-:Y:S01]  /*9d20*/  FMNMX.FTZ R8, R29, R32, !PT ;  /* 0x000000201d087209 */ /* 0x004fe20007810000 */
[-C--:B------:R-:W-:Y:S01]  /*9d30*/  FFMA.FTZ R28, R28, R0.reuse, -R159 ;  /* 0x000000001c1c7223 */ /* 0x080fe2000001089f */
[----:B------:R-:W-:Y:S01]  /*9d40*/  @!P1 PRMT R24, RZ, 0x654, R12 ;  /* 0x00000654ff189816 */ /* 0x000fe2000000000c */
[----:B------:R-:W-:Y:S01]  /*9d50*/  IMAD R12, R200, 0xc00, R15 ;  /* 0x00000c00c80c7824 */ /* 0x000fe200078e020f */
[C---:B------:R-:W-:Y:S01]  /*9d60*/  FSETP.NEU.FTZ.AND P2, PT, R8.reuse, -INF , PT ;  /* 0xff8000000800780b */ /* 0x040fe20003f5d000 */
[-C--:B------:R-:W-:Y:S01]  /*9d70*/  FMUL.FTZ R160, R8, R0.reuse ;  /* 0x0000000008a07220 */ /* 0x080fe20000410000 */
[----:B------:R-:W-:Y:S01]  /*9d80*/  IMAD.MOV.U32 R29, RZ, RZ, 0x40000040 ;  /* 0x40000040ff1d7424 */ /* 0x000fe200078e00ff */
[----:B------:R2:W3:Y:S01]  /*9d90*/  MUFU.EX2 R33, R26 ;  /* 0x0000001a00217308 */ /* 0x0004e20000000800 */
[----:B------:R-:W-:Y:S01]  /*9da0*/  R2UR UR6, R12 ;  /* 0x000000000c0672ca */ /* 0x000fe200000e0000 */
[-CC-:B------:R-:W-:Y:S01]  /*9db0*/  FFMA.FTZ R164, R5, R0.reuse, -R159.reuse ;  /* 0x0000000005a47223 */ /* 0x180fe2000001089f */
[----:B------:R-:W-:Y:S01]  /*9dc0*/  FSEL R160, R160, RZ, P2 ;  /* 0x000000ffa0a07208 */ /* 0x000fe20001000000 */
[----:B------:R-:W-:Y:S01]  /*9dd0*/  FFMA.FTZ R165, R6, R0, -R159 ;  /* 0x0000000006a57223 */ /* 0x000fe2000001089f */
[----:B------:R-:W-:Y:S01]  /*9de0*/  R2UR UR11, R29 ;  /* 0x000000001d0b72ca */ /* 0x000fe200000e0000 */
[----:B------:R-:W-:-:S02]  /*9df0*/  IMAD.MOV.U32 R29, RZ, RZ, 0x40000040 ;  /* 0x40000040ff1d7424 */ /* 0x000fc400078e00ff */
[-C--:B------:R-:W-:Y:S01]  /*9e00*/  FFMA.FTZ R166, R7, R0.reuse, -R159 ;  /* 0x0000000007a67223 */ /* 0x080fe2000001089f */
[-CC-:B0-----:R-:W-:Y:S01]  /*9e10*/  FFMA.FTZ R25, R11, R0.reuse, -R160.reuse ;  /* 0x000000000b197223 */ /* 0x181fe200000108a0 */
[----:B------:R-:W-:Y:S01]  /*9e20*/  IADD3 R11, -R73, 0xb, RZ ;  /* 0x0000000b490b7810 */ /* 0x000fe20007ffe1ff */
[-CC-:B------:R-:W-:Y:S01]  /*9e30*/  FFMA.FTZ R30, R27, R0.reuse, -R160.reuse ;  /* 0x000000001b1e7223 */ /* 0x180fe200000108a0 */
[-CC-:B------:R-:W-:Y:S01]  /*9e40*/  FFMA.FTZ R163, R13, R0.reuse, -R160.reuse ;  /* 0x000000000da37223 */ /* 0x180fe200000108a0 */
[----:B------:R-:W-:Y:S02]  /*9e50*/  IMAD.MOV.U32 R13, RZ, RZ, 0x40000040 ;  /* 0x40000040ff0d7424 */ /* 0x000fe400078e00ff */
[----:B------:R-:W-:Y:S01]  /*9e60*/  FFMA.FTZ R31, R31, R0, -R160 ;  /* 0x000000001f1f7223 */ /* 0x000fe200000108a0 */
[----:B------:R0:W-:Y:S06]  /*9e70*/  BAR.ARV R11, 0x100 ;  /* 0x0004000b0000751d */ /* 0x0001ec0000002000 */
[----:B------:R4:W-:Y:S01]  /*9e80*/  @!P1 SYNCS.ARRIVE.TRANS64.RED.A1T0 RZ, [R24+URZ], RZ ;  /* 0x000000ff18ff99a7 */ /* 0x0009e2000810043f */
[----:B------:R5:W-:Y:S01]  /*9e90*/  MUFU.EX2 R205, R25 ;  /* 0x0000001900cd7308 */ /* 0x000be20000000800 */
[----:B------:R-:W-:Y:S01]  /*9ea0*/  R2UR UR7, R13 ;  /* 0x000000000d0772ca */ /* 0x000fe200000e0000 */
[----:B--2---:R-:W-:-:S02]  /*9eb0*/  VIADD R26, R12, 0x100 ;  /* 0x000001000c1a7836 */ /* 0x004fc40000000000 */
[----:B---3--:R-:W-:Y:S01]  /*9ec0*/  FADD.FTZ R224, R204, R33 ;  /* 0x00000021cce07221 */ /* 0x008fe20000010000 */
[----:B------:R-:W-:Y:S01]  /*9ed0*/  IMAD.MOV.U32 R27, RZ, RZ, 0x40000040 ;  /* 0x40000040ff1b7424 */ /* 0x000fe200078e00ff */
[----:B------:R-:W-:Y:S01]  /*9ee0*/  F2FP.BF16.F32.PACK_AB R204, R33, R204 ;  /* 0x000000cc21cc723e */ /* 0x000fe200000010ff */
[-CC-:B------:R-:W-:Y:S01]  /*9ef0*/  FFMA.FTZ R5, R10, R0.reuse, -R159.reuse ;  /* 0x000000000a057223 */ /* 0x180fe2000001089f */
[----:B----4-:R-:W-:Y:S01]  /*9f00*/  VIADD R24, R12, 0x180 ;  /* 0x000001800c187836 */ /* 0x010fe20000000000 */
[----:B------:R-:W2:Y:S01]  /*9f10*/  MUFU.EX2 R30, R30 ;  /* 0x0000001e001e7308 */ /* 0x000ea20000000800 */
[----:B-----5:R-:W-:Y:S01]  /*9f20*/  IMAD.MOV.U32 R25, RZ, RZ, 0x40000040 ;  /* 0x40000040ff197424 */ /* 0x020fe200078e00ff */
[----:B------:R-:W-:Y:S01]  /*9f30*/  R2UR UR14, R26 ;  /* 0x000000001a0e72ca */ /* 0x000fe200000e0000 */
[-CC-:B------:R-:W-:Y:S01]  /*9f40*/  FFMA.FTZ R169, R154, R0.reuse, -R160.reuse ;  /* 0x000000009aa97223 */ /* 0x180fe200000108a0 */
[----:B------:R-:W-:Y:S01]  /*9f50*/  R2UR UR15, R27 ;  /* 0x000000001b0f72ca */ /* 0x000fe200000e0000 */
[-CC-:B------:R-:W-:Y:S01]  /*9f60*/  FFMA.FTZ R168, R153, R0.reuse, -R160.reuse ;  /* 0x0000000099a87223 */ /* 0x180fe200000108a0 */
[----:B------:R-:W-:Y:S01]  /*9f70*/  R2UR UR18, R24 ;  /* 0x00000000181272ca */ /* 0x000fe200000e0000 */
[-CC-:B------:R-:W-:Y:S01]  /*9f80*/  FFMA.FTZ R167, R152, R0.reuse, -R160.reuse ;  /* 0x0000000098a77223 */ /* 0x180fe200000108a0 */
[----:B------:R3:W4:Y:S01]  /*9f90*/  MUFU.EX2 R35, R28 ;  /* 0x0000001c00237308 */ /* 0x0007220000000800 */
[----:B------:R-:W-:Y:S01]  /*9fa0*/  R2UR UR19, R25 ;  /* 0x00000000191372ca */ /* 0x000fe200000e0000 */
[-C--:B------:R-:W-:Y:S01]  /*9fb0*/  FFMA.FTZ R9, R9, R0.reuse, -R160 ;  /* 0x0000000009097223 */ /* 0x080fe200000108a0 */
[----:B------:R-:W-:Y:S01]  /*9fc0*/  R2UR UR23, R29 ;  /* 0x000000001d1772ca */ /* 0x000fe200000e0000 */
[-CC-:B------:R-:W-:Y:S01]  /*9fd0*/  FFMA.FTZ R172, R14, R0.reuse, -R159.reuse ;  /* 0x000000000eac7223 */ /* 0x180fe2000001089f */
[-CC-:B------:R-:W-:Y:S01]  /*9fe0*/  FFMA.FTZ R10, R156, R0.reuse, -R159.reuse ;  /* 0x000000009c0a7223 */ /* 0x180fe2000001089f */
[-CC-:B------:R-:W-:Y:S01]  /*9ff0*/  FFMA.FTZ R171, R171, R0.reuse, -R159.reuse ;  /* 0x00000000abab7223 */ /* 0x180fe2000001089f */
[----:B------:R-:W-:Y:S01]  /*a000*/  FFMA.FTZ R170, R170, R0, -R159 ;  /* 0x00000000aaaa7223 */ /* 0x000fe2000001089f */
[----:B------:R-:W5:Y:S01]  /*a010*/  MUFU.EX2 R162, R162 ;  /* 0x000000a200a27308 */ /* 0x000f620000000800 */
[----:B---3--:R-:W-:-:S02]  /*a020*/  VIADD R28, R12, 0x80 ;  /* 0x000000800c1c7836 */ /* 0x008fc40000000000 */
[----:B--2---:R-:W-:Y:S01]  /*a030*/  FADD.FTZ R199, R205, R30 ;  /* 0x0000001ecdc77221 */ /* 0x004fe20000010000 */
[----:B------:R-:W-:Y:S01]  /*a040*/  F2FP.BF16.F32.PACK_AB R205, R30, R205 ;  /* 0x000000cd1ecd723e */ /* 0x000fe200000010ff */
[-CC-:B------:R-:W-:Y:S01]  /*a050*/  FFMA.FTZ R156, R180, R0.reuse, -R160.reuse ;  /* 0x00000000b49c7223 */ /* 0x180fe200000108a0 */
[-C--:B------:R-:W-:Y:S01]  /*a060*/  FFMA.FTZ R173, R173, R0.reuse, -R160 ;  /* 0x00000000adad7223 */ /* 0x080fe200000108a0 */
[----:B------:R-:W-:Y:S01]  /*a070*/  R2UR UR10, R28 ;  /* 0x000000001c0a72ca */ /* 0x000fe200000e0000 */
[----:B------:R-:W-:Y:S01]  /*a080*/  VIADD R28, R12, 0x200 ;  /* 0x000002000c1c7836 */ /* 0x000fe20000000000 */
[----:B------:R-:W-:Y:S01]  /*a090*/  MUFU.EX2 R163, R163 ;  /* 0x000000a300a37308 */ /* 0x000fe20000000800 */
[----:B----4-:R-:W-:Y:S01]  /*a0a0*/  FADD.FTZ R224, R35, R224 ;  /* 0x000000e023e07221 */ /* 0x010fe20000010000 */
[-CC-:B------:R-:W-:Y:S01]  /*a0b0*/  FFMA.FTZ R174, R174, R0.reuse, -R160.reuse ;  /* 0x00000000aeae7223 */ /* 0x180fe200000108a0 */
[-CC-:B------:R-:W-:Y:S01]  /*a0c0*/  FFMA.FTZ R14, R175, R0.reuse, -R160.reuse ;  /* 0x00000000af0e7223 */ /* 0x180fe200000108a0 */
[----:B------:R-:W-:Y:S01]  /*a0d0*/  R2UR UR22, R28 ;  /* 0x000000001c1672ca */ /* 0x000fe200000e0000 */
[-CC-:B------:R-:W-:Y:S01]  /*a0e0*/  FFMA.FTZ R175, R179, R0.reuse, -R159.reuse ;  /* 0x00000000b3af7223 */ /* 0x180fe2000001089f */
[-CC-:B------:R-:W-:Y:S01]  /*a0f0*/  FFMA.FTZ R176, R176, R0.reuse, -R159.reuse ;  /* 0x00000000b0b07223 */ /* 0x180fe2000001089f */
[-CC-:B------:R-:W-:Y:S01]  /*a100*/  FFMA.FTZ R177, R177, R0.reuse, -R159.reuse ;  /* 0x00000000b1b17223 */ /* 0x180fe2000001089f */
[----:B------:R-:W2:Y:S01]  /*a110*/  MUFU.EX2 R13, R31 ;  /* 0x0000001f000d7308 */ /* 0x000ea20000000800 */
[----:B-----5:R-:W-:Y:S01]  /*a120*/  F2FP.BF16.F32.PACK_AB R206, R162, R35 ;  /* 0x00000023a2ce723e */ /* 0x020fe200000010ff */
[-C--:B------:R-:W-:Y:S01]  /*a130*/  FFMA.FTZ R178, R178, R0.reuse, -R159 ;  /* 0x00000000b2b27223 */ /* 0x080fe2000001089f */
[-CC-:B------:R-:W-:Y:S01]  /*a140*/  FFMA.FTZ R179, R191, R0.reuse, -R160.reuse ;  /* 0x00000000bfb37223 */ /* 0x180fe200000108a0 */
[-CC-:B------:R-:W-:Y:S01]  /*a150*/  FFMA.FTZ R180, R190, R0.reuse, -R160.reuse ;  /* 0x00000000beb47223 */ /* 0x180fe200000108a0 */
[-CC-:B------:R-:W-:Y:S01]  /*a160*/  FFMA.FTZ R181, R181, R0.reuse, -R160.reuse ;  /* 0x00000000b5b57223 */ /* 0x180fe200000108a0 */
[----:B------:R-:W-:Y:S01]  /*a170*/  FFMA.FTZ R182, R182, R0, -R160 ;  /* 0x00000000b6b67223 */ /* 0x000fe200000108a0 */
[----:B------:R-:W-:Y:S01]  /*a180*/  VIADD R6, R12, 0x280 ;  /* 0x000002800c067836 */ /* 0x000fe20000000000 */
[----:B------:R-:W3:Y:S01]  /*a190*/  MUFU.EX2 R164, R164 ;  /* 0x000000a400a47308 */ /* 0x000ee20000000800 */
[----:B------:R-:W-:-:S02]  /*a1a0*/  IMAD.MOV.U32 R7, RZ, RZ, 0x40000040 ;  /* 0x40000040ff077424 */ /* 0x000fc400078e00ff */
[----:B------:R-:W-:Y:S01]  /*a1b0*/  FADD.FTZ R191, R162, R224 ;  /* 0x000000e0a2bf7221 */ /* 0x000fe20000010000 */
[-CC-:B------:R-:W-:Y:S01]  /*a1c0*/  FFMA.FTZ R12, R188, R0.reuse, -R159.reuse ;  /* 0x00000000bc0c7223 */ /* 0x180fe2000001089f */
[-CC-:B------:R-:W-:Y:S01]  /*a1d0*/  FFMA.FTZ R162, R197, R0.reuse, -R160.reuse ;  /* 0x00000000c5a27223 */ /* 0x180fe200000108a0 */
[-CC-:B------:R-:W-:Y:S01]  /*a1e0*/  FFMA.FTZ R194, R194, R0.reuse, -R159.reuse ;  /* 0x00000000c2c27223 */ /* 0x180fe2000001089f */
[-CC-:B------:R-:W-:Y:S01]  /*a1f0*/  FFMA.FTZ R186, R186, R0.reuse, -R159.reuse ;  /* 0x00000000baba7223 */ /* 0x180fe2000001089f */
[-C--:B------:R-:W-:Y:S01]  /*a200*/  FFMA.FTZ R185, R185, R0.reuse, -R159 ;  /* 0x00000000b9b97223 */ /* 0x080fe2000001089f */
[----:B------:R-:W4:Y:S01]  /*a210*/  MUFU.EX2 R165, R165 ;  /* 0x000000a500a57308 */ /* 0x000f220000000800 */
[----:B--2---:R-:W-:Y:S01]  /*a220*/  F2FP.BF16.F32.PACK_AB R207, R13, R163 ;  /* 0x000000a30dcf723e */ /* 0x004fe200000010ff */
[----:B------:R-:W-:Y:S01]  /*a230*/  FADD.FTZ R163, R163, R199 ;  /* 0x000000c7a3a37221 */ /* 0x000fe20000010000 */
[-CC-:B------:R-:W-:Y:S01]  /*a240*/  FFMA.FTZ R183, R183, R0.reuse, -R160.reuse ;  /* 0x00000000b7b77223 */ /* 0x180fe200000108a0 */
[-CC-:B------:R-:W-:Y:S01]  /*a250*/  FFMA.FTZ R157, R157, R0.reuse, -R160.reuse ;  /* 0x000000009d9d7223 */ /* 0x180fe200000108a0 */
[-CC-:B------:R-:W-:Y:S01]  /*a260*/  FFMA.FTZ R158, R158, R0.reuse, -R160.reuse ;  /* 0x000000009e9e7223 */ /* 0x180fe200000108a0 */
[----:B------:R-:W-:Y:S01]  /*a270*/  FADD.FTZ R190, R13, R163 ;  /* 0x000000a30dbe7221 */ /* 0x000fe20000010000 */
[-C--:B------:R-:W-:Y:S01]  /*a280*/  FFMA.FTZ R13, R187, R0.reuse, -R159 ;  /* 0x00000000bb0d7223 */ /* 0x080fe2000001089f */
[----:B------:R-:W2:Y:S01]  /*a290*/  MUFU.EX2 R166, R166 ;  /* 0x000000a600a67308 */ /* 0x000ea20000000800 */
[----:B---3--:R-:W-:Y:S01]  /*a2a0*/  FADD.FTZ R191, R164, R191 ;  /* 0x000000bfa4bf7221 */ /* 0x008fe20000010000 */
[-CC-:B------:R-:W-:Y:S01]  /*a2b0*/  FFMA.FTZ R163, R196, R0.reuse, -R160.reuse ;  /* 0x00000000c4a37223 */ /* 0x180fe200000108a0 */
[----:B------:R-:W-:Y:S01]  /*a2c0*/  FFMA.FTZ R187, R195, R0, -R160 ;  /* 0x00000000c3bb7223 */ /* 0x000fe200000108a0 */
[----:B------:R-:W-:Y:S01]  /*a2d0*/  ISETP.GE.AND P2, PT, R198, 0x61, PT ;  /* 0x00000061c600780c */ /* 0x000fe20003f46270 */
[----:B------:R-:W-:-:S03]  /*a2e0*/  @!P1 VIADD R4, R4, 0x32460 ;  /* 0x0003246004049836 */ /* 0x000fc60000000000 */
[----:B------:R-:W3:Y:S01]  /*a2f0*/  MUFU.EX2 R5, R5 ;  /* 0x0000000500057308 */ /* 0x000ee20000000800 */
[----:B----4-:R-:W-:Y:S01]  /*a300*/  F2FP.BF16.F32.PACK_AB R152, R165, R164 ;  /* 0x000000a4a598723e */ /* 0x010fe200000010ff */
[-CC-:B------:R-:W-:Y:S01]  /*a310*/  FFMA.FTZ R164, R192, R0.reuse, -R160.reuse ;  /* 0x00000000c0a47223 */ /* 0x180fe200000108a0 */
[----:B------:R-:W-:Y:S01]  /*a320*/  FFMA.FTZ R160, R161, R0, -R160 ;  /* 0x00000000a1a07223 */ /* 0x000fe200000108a0 */
[----:B------:R-:W-:Y:S01]  /*a330*/  FADD.FTZ R191, R165, R191 ;  /* 0x000000bfa5bf7221 */ /* 0x000fe20000010000 */
[----:B------:R-:W-:-:S03]  /*a340*/  @!P1 PRMT R4, RZ, 0x654, R4 ;  /* 0x00000654ff049816 */ /* 0x000fc60000000004 */
[----:B------:R-:W4:Y:S01]  /*a350*/  MUFU.EX2 R169, R169 ;  /* 0x000000a900a97308 */ /* 0x000f220000000800 */
[----:B--2---:R-:W-:-:S07]  /*a360*/  FADD.FTZ R191, R166, R191 ;  /* 0x000000bfa6bf7221 */ /* 0x004fce0000010000 */
[----:B------:R-:W2:Y:S01]  /*a370*/  MUFU.EX2 R168, R168 ;  /* 0x000000a800a87308 */ /* 0x000ea20000000800 */
[C---:B---3--:R-:W-:Y:S01]  /*a380*/  F2FP.BF16.F32.PACK_AB R154, R5.reuse, R166 ;  /* 0x000000a6059a723e */ /* 0x048fe200000010ff */
[----:B------:R-:W-:-:S06]  /*a390*/  FADD.FTZ R191, R5, R191 ;  /* 0x000000bf05bf7221 */ /* 0x000fcc0000010000 */
[----:B------:R-:W3:Y:S01]  /*a3a0*/  MUFU.EX2 R167, R167 ;  /* 0x000000a700a77308 */ /* 0x000ee20000000800 */
[----:B----4-:R-:W-:-:S07]  /*a3b0*/  FADD.FTZ R190, R169, R190 ;  /* 0x000000bea9be7221 */ /* 0x010fce0000010000 */
[----:B------:R-:W4:Y:S01]  /*a3c0*/  MUFU.EX2 R9, R9 ;  /* 0x0000000900097308 */ /* 0x000f220000000800 */
[C---:B--2---:R-:W-:Y:S01]  /*a3d0*/  F2FP.BF16.F32.PACK_AB R153, R168.reuse, R169 ;  /* 0x000000a9a899723e */ /* 0x044fe200000010ff */
[----:B------:R-:W-:-:S06]  /*a3e0*/  FADD.FTZ R190, R168, R190 ;  /* 0x000000bea8be7221 */ /* 0x000fcc0000010000 */
[----:B------:R-:W2:Y:S01]  /*a3f0*/  MUFU.EX2 R171, R171 ;  /* 0x000000ab00ab7308 */ /* 0x000ea20000000800 */
[----:B---3--:R-:W-:-:S07]  /*a400*/  FADD.FTZ R190, R167, R190 ;  /* 0x000000bea7be7221 */ /* 0x008fce0000010000 */
[----:B------:R-:W3:Y:S01]  /*a410*/  MUFU.EX2 R170, R170 ;  /* 0x000000aa00aa7308 */ /* 0x000ee20000000800 */
[C---:B----4-:R-:W-:Y:S01]  /*a420*/  F2FP.BF16.F32.PACK_AB R155, R9.reuse, R167 ;  /* 0x000000a7099b723e */ /* 0x050fe200000010ff */
[----:B------:R-:W-:-:S06]  /*a430*/  FADD.FTZ R190, R9, R190 ;  /* 0x000000be09be7221 */ /* 0x000fcc0000010000 */
[----:B------:R-:W-:Y:S01]  /*a440*/  MUFU.EX2 R172, R172 ;  /* 0x000000ac00ac7308 */ /* 0x000fe20000000800 */
[----:B--2---:R-:W-:-:S07]  /*a450*/  FADD.FTZ R191, R171, R191 ;  /* 0x000000bfabbf7221 */ /* 0x004fce0000010000 */
[----:B------:R-:W-:Y:S01]  /*a460*/  MUFU.EX2 R10, R10 ;  /* 0x0000000a000a7308 */ /* 0x000fe20000000800 */
[----:B---3--:R-:W-:-:S07]  /*a470*/  FADD.FTZ R191, R170, R191 ;  /* 0x000000bfaabf7221 */ /* 0x008fce0000010000 */
[----:B------:R-:W2:Y:S08]  /*a480*/  MUFU.EX2 R156, R156 ;  /* 0x0000009c009c7308 */ /* 0x000eb00000000800 */
[----:B------:R-:W3:Y:S08]  /*a490*/  MUFU.EX2 R173, R173 ;  /* 0x000000ad00ad7308 */ /* 0x000ef00000000800 */
[----:B------:R-:W-:Y:S01]  /*a4a0*/  MUFU.EX2 R174, R174 ;  /* 0x000000ae00ae7308 */ /* 0x000fe20000000800 */
[----:B--2---:R-:W-:-:S07]  /*a4b0*/  FADD.FTZ R190, R156, R190 ;  /* 0x000000be9cbe7221 */ /* 0x004fce0000010000 */
[----:B------:R-:W2:Y:S01]  /*a4c0*/  MUFU.EX2 R14, R14 ;  /* 0x0000000e000e7308 */ /* 0x000ea20000000800 */
[----:B---3--:R-:W-:-:S07]  /*a4d0*/  FADD.FTZ R190, R173, R190 ;  /* 0x000000beadbe7221 */ /* 0x008fce0000010000 */
[----:B------:R-:W3:Y:S08]  /*a4e0*/  MUFU.EX2 R175, R175 ;  /* 0x000000af00af7308 */ /* 0x000ef00000000800 */
[----:B------:R-:W-:Y:S08]  /*a4f0*/  MUFU.EX2 R176, R176 ;  /* 0x000000b000b07308 */ /* 0x000ff00000000800 */
[----:B------:R-:W-:Y:S08]  /*a500*/  MUFU.EX2 R177, R177 ;  /* 0x000000b100b17308 */ /* 0x000ff00000000800 */
[----:B------:R-:W-:Y:S08]  /*a510*/  MUFU.EX2 R178, R178 ;  /* 0x000000b200b27308 */ /* 0x000ff00000000800 */
[----:B------:R-:W4:Y:S08]  /*a520*/  MUFU.EX2 R179, R179 ;  /* 0x000000b300b37308 */ /* 0x000f300000000800 */
[----:B------:R-:W5:Y:S08]  /*a530*/  MUFU.EX2 R180, R180 ;  /* 0x000000b400b47308 */ /* 0x000f700000000800 */
[----:B------:R-:W-:Y:S08]  /*a540*/  MUFU.EX2 R181, R181 ;  /* 0x000000b500b57308 */ /* 0x000ff00000000800 */
[----:B------:R-:W0:Y:S08]  /*a550*/  MUFU.EX2 R182, R182 ;  /* 0x000000b600b67308 */ /* 0x000e300000000800 */
        /* <DEDUP_REMOVED lines=13> */
[----:B------:R1:W-:Y:S06]  /*a630*/  BAR.SYNC.DEFER_BLOCKING R72, 0x100 ;  /* 0x000400480000751d */ /* 0x0003ec0000010000 */
[----:B-1----:R-:W-:-:S06]  /*a640*/  WARPGROUP.ARRIVE ;  /* 0x00000000000079c5 */ /* 0x002fcc0000000000 */
[----:B------:R-:W-:Y:S01]  /*a650*/  HGMMA.64x256x16.F32.BF16 R24, R204, gdesc[UR4].tnspB, RZ, !UPT, gsb0 ;  /* 0x43e00004cc187df0 */ /* 0x000fe2000c0018ff */
[----:B------:R-:W-:Y:S01]  /*a660*/  R2UR UR6, R6 ;  /* 0x00000000060672ca */ /* 0x000fe200000e0000 */
[-CC-:B------:R-:W-:Y:S01]  /*a670*/  FFMA.FTZ R6, R193, R0.reuse, -R159.reuse ;  /* 0x00000000c1067223 */ /* 0x180fe2000001089f */
[----:B------:R-:W-:Y:S01]  /*a680*/  R2UR UR7, R7 ;  /* 0x00000000070772ca */ /* 0x000fe200000e0000 */
[-CC-:B------:R-:W-:Y:S01]  /*a690*/  FFMA.FTZ R7, R189, R0.reuse, -R159.reuse ;  /* 0x00000000bd077223 */ /* 0x180fe2000001089f */
[----:B------:R-:W-:-:S03]  /*a6a0*/  FFMA.FTZ R159, R184, R0, -R159 ;  /* 0x00000000b89f7223 */ /* 0x000fc6000001089f */
[----:B------:R-:W-:Y:S08]  /*a6b0*/  MUFU.EX2 R6, R6 ;  /* 0x0000000600067308 */ /* 0x000ff00000000800 */
[----:B------:R-:W1:Y:S08]  /*a6c0*/  MUFU.EX2 R7, R7 ;  /* 0x0000000700077308 */ /* 0x000e700000000800 */
[----:B------:R-:W1:Y:S01]  /*a6d0*/  MUFU.EX2 R159, R159 ;  /* 0x0000009f009f7308 */ /* 0x000e620000000800 */
[----:B------:R-:W-:-:S02]  /*a6e0*/  WARPGROUP.DEPBAR.LE gsb0, 0x0 ;  /* 0x00008000000079c5 */ /* 0x000fc40000010000 */
[----:B------:R-:W-:-:S06]  /*a6f0*/  WARPGROUP.ARRIVE ;  /* 0x00000000000079c5 */ /* 0x000fcc0000000000 */
[----:B------:R-:W-:Y:S03]  /*a700*/  HGMMA.64x256x16.F32.BF16 R24, R152, gdesc[UR8].tnspB, R24, gsb0 ;  /* 0x43e0000898187df0 */ /* 0x000fe60008001818 */
[----:B------:R-:W-:Y:S02]  /*a710*/  WARPGROUP.DEPBAR.LE gsb0, 0x0 ;  /* 0x00008000000079c5 */ /* 0x000fe40000010000 */
[----:B------:R-:W-:Y:S02]  /*a720*/  F2FP.BF16.F32.PACK_AB R152, R170, R171 ;  /* 0x000000abaa98723e */ /* 0x000fe400000010ff */
[----:B------:R-:W-:Y:S02]  /*a730*/  F2FP.BF16.F32.PACK_AB R153, R173, R156 ;  /* 0x0000009cad99723e */ /* 0x000fe400000010ff */
[----:B------:R-:W-:Y:S01]  /*a740*/  F2FP.BF16.F32.PACK_AB R154, R10, R172 ;  /* 0x000000ac0a9a723e */ /* 0x000fe200000010ff */
[----:B------:R-:W-:Y:S01]  /*a750*/  FADD.FTZ R172, R172, R191 ;  /* 0x000000bfacac7221 */ /* 0x000fe20000010000 */
[----:B--2---:R-:W-:Y:S01]  /*a760*/  F2FP.BF16.F32.PACK_AB R155, R14, R174 ;  /* 0x000000ae0e9b723e */ /* 0x004fe200000010ff */
[----:B------:R-:W-:-:S02]  /*a770*/  FADD.FTZ R174, R174, R190 ;  /* 0x000000beaeae7221 */ /* 0x000fc40000010000 */
[----:B------:R-:W-:Y:S01]  /*a780*/  FADD.FTZ R172, R10, R172 ;  /* 0x000000ac0aac7221 */ /* 0x000fe20000010000 */
[----:B------:R-:W-:Y:S01]  /*a790*/  WARPGROUP.ARRIVE ;  /* 0x00000000000079c5 */ /* 0x000fe20000000000 */
[----:B------:R-:W-:Y:S02]  /*a7a0*/  FADD.FTZ R174, R14, R174 ;  /* 0x000000ae0eae7221 */ /* 0x000fe40000010000 */
[----:B---3--:R-:W-:Y:S02]  /*a7b0*/  FADD.FTZ R172, R175, R172 ;  /* 0x000000acafac7221 */ /* 0x008fe40000010000 */
[----:B----4-:R-:W-:-:S08]  /*a7c0*/  FADD.FTZ R174, R179, R174 ;  /* 0x000000aeb3ae7221 */ /* 0x010fd00000010000 */
[----:B------:R-:W-:Y:S01]  /*a7d0*/  HGMMA.64x256x16.F32.BF16 R24, R152, gdesc[UR12].tnspB, R24, gsb0 ;  /* 0x43e0000c98187df0 */ /* 0x000fe20008001818 */
[----:B------:R-:W-:Y:S01]  /*a7e0*/  FADD.FTZ R172, R176, R172 ;  /* 0x000000acb0ac7221 */ /* 0x000fe20000010000 */
[----:B-----5:R-:W-:-:S03]  /*a7f0*/  FADD.FTZ R174, R180, R174 ;  /* 0x000000aeb4ae7221 */ /* 0x020fc60000010000 */
[----:B------:R-:W-:-:S04]  /*a800*/  FADD.FTZ R172, R177, R172 ;  /* 0x000000acb1ac7221 */ /* 0x000fc80000010000 */
[----:B------:R-:W-:Y:S01]  /*a810*/  FADD.FTZ R5, R178, R172 ;  /* 0x000000acb2057221 */ /* 0x000fe20000010000 */
[----:B------:R-:W-:Y:S02]  /*a820*/  WARPGROUP.DEPBAR.LE gsb0, 0x0 ;  /* 0x00008000000079c5 */ /* 0x000fe40000010000 */
[----:B------:R-:W-:Y:S02]  /*a830*/  F2FP.BF16.F32.PACK_AB R152, R176, R175 ;  /* 0x000000afb098723e */ /* 0x000fe400000010ff */
[----:B------:R-:W-:Y:S02]  /*a840*/  F2FP.BF16.F32.PACK_AB R153, R180, R179 ;  /* 0x000000b3b499723e */ /* 0x000fe400000010ff */
[----:B------:R-:W-:Y:S02]  /*a850*/  F2FP.BF16.F32.PACK_AB R154, R178, R177 ;  /* 0x000000b1b29a723e */ /* 0x000fe400000010ff */
[----:B0-----:R-:W-:Y:S01]  /*a860*/  F2FP.BF16.F32.PACK_AB R155, R182, R181 ;  /* 0x000000b5b69b723e */ /* 0x001fe200000010ff */
[----:B------:R-:W-:-:S03]  /*a870*/  FADD.FTZ R181, R181, R174 ;  /* 0x000000aeb5b57221 */ /* 0x000fc60000010000 */
[----:B------:R-:W-:Y:S01]  /*a880*/  WARPGROUP.ARRIVE ;  /* 0x00000000000079c5 */ /* 0x000fe20000000000 */
[----:B------:R-:W-:-:S05]  /*a890*/  FADD.FTZ R181, R182, R181 ;  /* 0x000000b5b6b57221 */ /* 0x000fca0000010000 */
[----:B------:R-:W-:Y:S03]  /*a8a0*/  HGMMA.64x256x16.F32.BF16 R24, R152, gdesc[UR16].tnspB, R24, gsb0 ;  /* 0x43e0001098187df0 */ /* 0x000fe60008001818 */
[----:B------:R-:W-:Y:S02]  /*a8b0*/  WARPGROUP.DEPBAR.LE gsb0, 0x0 ;  /* 0x00008000000079c5 */ /* 0x000fe40000010000 */
[----:B-1----:R-:W-:Y:S01]  /*a8c0*/  F2FP.BF16.F32.PACK_AB R152, R7, R6 ;  /* 0x000000060798723e */ /* 0x002fe200000010ff */
        /* <DEDUP_REMOVED lines=13> */
[----:B------:R-:W-:Y:S01]  /*a9a0*/  FADD.FTZ R13, R194, R13 ;  /* 0x0000000dc20d7221 */ /* 0x000fe20000010000 */
[----:B------:R-:W-:Y:S01]  /*a9b0*/  FADD.FTZ R164, R183, R164 ;  /* 0x000000a4b7a47221 */ /* 0x000fe20000010000 */
[----:B------:R-:W-:Y:S02]  /*a9c0*/  WARPGROUP.DEPBAR.LE gsb0, 0x0 ;  /* 0x00008000000079c5 */ /* 0x000fe40000010000 */
[C---:B------:R-:W-:Y:S01]  /*a9d0*/  F2FP.BF16.F32.PACK_AB R152, R186.reuse, R194 ;  /* 0x000000c2ba98723e */ /* 0x040fe200000010ff */
[----:B------:R-:W-:Y:S01]  /*a9e0*/  FADD.FTZ R186, R186, R13 ;  /* 0x0000000dbaba7221 */ /* 0x000fe20000010000 */
[C---:B------:R-:W-:Y:S01]  /*a9f0*/  F2FP.BF16.F32.PACK_AB R153, R157.reuse, R183 ;  /* 0x000000b79d99723e */ /* 0x040fe200000010ff */
[----:B------:R-:W-:Y:S01]  /*aa00*/  FADD.FTZ R157, R157, R164 ;  /* 0x000000a49d9d7221 */ /* 0x000fe20000010000 */
[----:B------:R-:W-:Y:S01]  /*aa10*/  F2FP.BF16.F32.PACK_AB R154, R159, R185 ;  /* 0x000000b99f9a723e */ /* 0x000fe200000010ff */
[----:B------:R-:W-:Y:S01]  /*aa20*/  FADD.FTZ R186, R185, R186 ;  /* 0x000000bab9ba7221 */ /* 0x000fe20000010000 */
[----:B------:R-:W-:Y:S01]  /*aa30*/  F2FP.BF16.F32.PACK_AB R155, R160, R158 ;  /* 0x0000009ea09b723e */ /* 0x000fe200000010ff */
[----:B------:R-:W-:-:S02]  /*aa40*/  FADD.FTZ R157, R158, R157 ;  /* 0x0000009d9e9d7221 */ /* 0x000fc40000010000 */
[----:B------:R-:W-:Y:S01]  /*aa50*/  FADD.FTZ R12, R159, R186 ;  /* 0x000000ba9f0c7221 */ /* 0x000fe20000010000 */
[----:B------:R-:W-:Y:S01]  /*aa60*/  WARPGROUP.ARRIVE ;  /* 0x00000000000079c5 */ /* 0x000fe20000000000 */
[----:B------:R-:W-:-:S12]  /*aa70*/  FADD.FTZ R13, R160, R157 ;  /* 0x0000009da00d7221 */ /* 0x000fd80000010000 */
[----:B------:R-:W-:Y:S03]  /*aa80*/  HGMMA.64x256x16.F32.BF16 R24, R152, gdesc[UR4].tnspB, R24, gsb0 ;  /* 0x43e0000498187df0 */ /* 0x000fe60008001818 */
[----:B------:R-:W-:Y:S02]  /*aa90*/  WARPGROUP.DEPBAR.LE gsb0, 0x0 ;  /* 0x00008000000079c5 */ /* 0x000fe40000010000 */
[----:B------:R0:W-:Y:S01]  /*aaa0*/  @!P1 SYNCS.ARRIVE.TRANS64.RED.A1T0 RZ, [R4+URZ], RZ ;  /* 0x000000ff04ff99a7 */ /* 0x0001e2000810043f */
[----:B------:R-:W-:Y:S05]  /*aab0*/  @!P2 BRA `(.L_x_10478) ;  /* 0x0000002400f8a947 */ /* 0x000fea0003800000 */
[----:B0-----:R-:W-:Y:S02]  /*aac0*/  VIADD R4, R226, 0xfffffffe ;  /* 0xfffffffee2047836 */ /* 0x001fe40000000000 */
[----:B------:R-:W-:Y:S02]  /*aad0*/  IMAD.MOV.U32 R6, RZ, RZ, R8 ;  /* 0x000000ffff067224 */ /* 0x000fe400078e0008 */
[----:B------:R-:W-:-:S07]  /*aae0*/  IMAD.MOV.U32 R7, RZ, RZ, R3 ;  /* 0x000000ffff077224 */ /* 0x000fce00078e0003 */
.L_x_10488:
        /* <DEDUP_REMOVED lines=8> */
[----:B-1---5:R-:W-:Y:S06]  /*ab70*/  @!P0 BRA `(.L_x_10479) ;  /* 0x0000000000048947 */ /* 0x022fec0003800000 */
[----:B------:R-:W-:Y:S01]  /*ab80*/  BPT.TRAP 0x1 ;  /* 0x000000040000795c */ /* 0x000fe20000300000 */
.L_x_10479:
[----:B------:R-:W-:Y:S01]  /*ab90*/  IMAD R5, R200, 0x8, R18 ;  /* 0x00000008c8057824 */ /* 0x000fe200078e0212 */
[----:B------:R-:W-:-:S04]  /*aba0*/  SHF.L.U32 R0, R208, 0x1f, RZ ;  /* 0x0000001fd0007819 */ /* 0x000fc800000006ff */
[----:B------:R0:W1:Y:S01]  /*abb0*/  SYNCS.PHASECHK.TRANS64.TRYWAIT P3, [R5+URZ+0x32430], R0 ;  /* 0x03243000050075a7 */ /* 0x000062000806017f */
[----:B------:R-:W-:Y:S05]  /*abc0*/  @!P0 BRA `(.L_x_10480) ;  /* 0x0000000000048947 */ /* 0x000fea0003800000 */
[----:B------:R-:W-:Y:S01]  /*abd0*/  BPT.TRAP 0x1 ;  /* 0x000000040000795c */ /* 0x000fe20000300000 */
.L_x_10480:
[----:B------:R-:W-:Y:S02]  /*abe0*/  IMAD R152, R200, 0x300, R20 ;  /* 0x00000300c8987824 */ /* 0x000fe400078e0214 */
[----:B------:R-:W-:Y:S01]  /*abf0*/  IMAD.MOV.U32 R153, RZ, RZ, 0x40000040 ;  /* 0x40000040ff997424 */ /* 0x000fe200078e00ff */
[----:B-1----:R-:W-:Y:S06]  /*ac00*/  @P3 BRA `(.L_x_10481) ;  /* 0x0000000000083947 */ /* 0x002fec0003800000 */
[----:B------:R-:W1:Y:S02]  /*ac10*/  SYNCS.PHASECHK.TRANS64.TRYWAIT P3, [R5+URZ+0x32430], R0 ;  /* 0x03243000050075a7 */ /* 0x000e64000806017f */
[----:B-1----:R-:W-:Y:S05]  /*ac20*/  @!P3 BRA `(.L_x_10482) ;  /* 0x000000e8002cb947 */ /* 0x002fea0003800000 */
.L_x_10481:
[----:B------:R-:W2:Y:S01]  /*ac30*/  LDL.64 R154, [R1+0x70] ;  /* 0x00007000019a7983 */ /* 0x000ea20000100a00 */
[----:B------:R-:W-:Y:S02]  /*ac40*/  VIADD R10, R152, 0x2 ;  /* 0x00000002980a7836 */ /* 0x000fe40000000000 */
[----:B------:R-:W-:Y:S01]  /*ac50*/  IMAD.MOV.U32 R11, RZ, RZ, 0x40000040 ;  /* 0x40000040ff0b7424 */ /* 0x000fe200078e00ff */
[----:B------:R-:W-:Y:S05]  /*ac60*/  WARPSYNC.ALL ;  /* 0x0000000000007948 */ /* 0x000fea0003800000 */
[----:B------:R-:W-:Y:S01]  /*ac70*/  R2UR UR14, R10 ;  /* 0x000000000a0e72ca */ /* 0x000fe200000e0000 */
[----:B------:R-:W3:Y:S01]  /*ac80*/  LDL.64 R206, [R1+0x60] ;  /* 0x0000600001ce7983 */ /* 0x000ee20000100a00 */
[----:B------:R-:W-:-:S03]  /*ac90*/  R2UR UR15, R11 ;  /* 0x000000000b0f72ca */ /* 0x000fc600000e0000 */
[----:B------:R-:W4:Y:S01]  /*aca0*/  LDL.64 R10, [R1+0x68] ;  /* 0x00006800010a7983 */ /* 0x000f220000100a00 */
[----:B------:R-:W-:-:S03]  /*acb0*/  R2UR UR18, R152 ;  /* 0x00000000981272ca */ /* 0x000fc600000e0000 */
[----:B------:R-:W5:Y:S01]  /*acc0*/  LDL.64 R204, [R1+0x58] ;  /* 0x0000580001cc7983 */ /* 0x000f620000100a00 */
[----:B------:R-:W-:Y:S01]  /*acd0*/  R2UR UR19, R153 ;  /* 0x00000000991372ca */ /* 0x000fe200000e0000 */
[C---:B------:R-:W-:Y:S02]  /*ace0*/  VIADD R8, R152.reuse, 0x4 ;  /* 0x0000000498087836 */ /* 0x040fe40000000000 */
[----:B------:R-:W-:Y:S02]  /*acf0*/  VIADD R152, R152, 0x6 ;  /* 0x0000000698987836 */ /* 0x000fe40000000000 */
[----:B------:R-:W-:-:S03]  /*ad00*/  IMAD.MOV.U32 R153, RZ, RZ, 0x40000040 ;  /* 0x40000040ff997424 */ /* 0x000fc600078e00ff */
[----:B------:R-:W-:Y:S02]  /*ad10*/  R2UR UR6, R152 ;  /* 0x00000000980672ca */ /* 0x000fe400000e0000 */
[----:B------:R-:W-:Y:S01]  /*ad20*/  R2UR UR7, R153 ;  /* 0x00000000990772ca */ /* 0x000fe200000e0000 */
[----:B------:R-:W-:Y:S01]  /*ad30*/  IMAD.MOV.U32 R9, RZ, RZ, 0x40000040 ;  /* 0x40000040ff097424 */ /* 0x000fe200078e00ff */
[----:B------:R-:W-:-:S04]  /*ad40*/  R2UR UR10, R8 ;  /* 0x00000000080a72ca */ /* 0x000fc800000e0000 */
[----:B------:R-:W-:Y:S02]  /*ad50*/  R2UR UR11, R9 ;  /* 0x00000000090b72ca */ /* 0x000fe400000e0000 */
[----:B--2---:R-:W-:Y:S02]  /*ad60*/  R2UR UR16, R154 ;  /* 0x000000009a1072ca */ /* 0x004fe400000e0000 */
[----:B------:R-:W-:Y:S02]  /*ad70*/  R2UR UR17, R155 ;  /* 0x000000009b1172ca */ /* 0x000fe400000e0000 */
[----:B------:R-:W-:-:S11]  /*ad80*/  WARPGROUP.ARRIVE ;  /* 0x00000000000079c5 */ /* 0x000fd60000000000 */
[----:B------:R-:W-:Y:S01]  /*ad90*/  HGMMA.64x96x16.F32.BF16 R152, gdesc[UR16], RZ, !UPT, gsb0 ;  /* 0x01600000109879f0 */ /* 0x000fe2000c0018ff */
[----:B----4-:R-:W-:Y:S02]  /*ada0*/  R2UR UR12, R10 ;  /* 0x000000000a0c72ca */ /* 0x010fe400000e0000 */
[----:B------:R-:W-:Y:S02]  /*adb0*/  R2UR UR13, R11 ;  /* 0x000000000b0d72ca */ /* 0x000fe400000e0000 */
[----:B---3--:R-:W-:Y:S02]  /*adc0*/  R2UR UR8, R206 ;  /* 0x00000000ce0872ca */ /* 0x008fe400000e0000 */
[----:B------:R-:W-:Y:S01]  /*add0*/  R2UR UR9, R207 ;  /* 0x00000000cf0972ca */ /* 0x000fe200000e0000 */
[----:B------:R-:W-:Y:S02]  /*ade0*/  WARPGROUP.DEPBAR.LE gsb0, 0x0 ;  /* 0x00008000000079c5 */ /* 0x000fe40000010000 */
[----:B------:R-:W-:-:S06]  /*adf0*/  WARPGROUP.ARRIVE ;  /* 0x00000000000079c5 */ /* 0x000fcc0000000000 */
[----:B------:R-:W-:Y:S01]  /*ae00*/  HGMMA.64x96x16.F32.BF16 R152, gdesc[UR12], R152, gsb0 ;  /* 0x016000000c9879f0 */ /* 0x000fe20008001898 */
[----:B-----5:R-:W-:Y:S02]  /*ae10*/  R2UR UR4, R204 ;  /* 0x00000000cc0472ca */ /* 0x020fe400000e0000 */
        /* <DEDUP_REMOVED lines=10> */
.L_x_10483:
[----:B------:R2:W3:Y:S01]  /*aec0*/  SYNCS.PHASECHK.TRANS64.TRYWAIT P3, [R5+URZ+0x32450], R0 ;  /* 0x03245000050075a7 */ /* 0x0004e2000806017f */
[----:B------:R-:W-:Y:S05]  /*aed0*/  @!P0 BRA `(.L_x_10484) ;  /* 0x0000000000048947 */ /* 0x000fea0003800000 */
[----:B------:R-:W-:Y:S01]  /*aee0*/  BPT.TRAP 0x1 ;  /* 0x000000040000795c */ /* 0x000fe20000300000 */
.L_x_10484:
[----:B------:R-:W-:Y:S04]  /*aef0*/  BSSY B0, `(.L_x_10485) ;  /* 0x0000004000007945 */ /* 0x000fe80003800000 */
[----:B---3--:R-:W-:Y:S05]  /*af00*/  @P3 BRA `(.L_x_10486) ;  /* 0x0000000000083947 */ /* 0x008fea0003800000 */
[----:B------:R-:W3:Y:S02]  /*af10*/  SYNCS.PHASECHK.TRANS64.TRYWAIT P3, [R5+URZ+0x32450], R0 ;  /* 0x03245000050075a7 */ /* 0x000ee4000806017f */
[----:B---3--:R-:W-:Y:S05]  /*af20*/  @!P3 BRA `(.L_x_10487) ;  /* 0x000000e40080b947 */ /* 0x008fea0003800000 */
.L_x_10486:
[----:B------:R-:W-:Y:S05]  /*af30*/  BSYNC B0 ;  /* 0x0000000000007941 */ /* 0x000fea0003800000 */
.L_x_10485:
[----:B------:R-:W-:Y:S05]  /*af40*/  WARPSYNC.ALL ;  /* 0x0000000000007948 */ /* 0x000fea0003800000 */
[----:B------:R-:W4:Y:S04]  /*af50*/  LDL.64 R206, [R1+0x50] ;  /* 0x0000500001ce7983 */ /* 0x000f280000100a00 */
[----:B------:R-:W2:Y:S04]  /*af60*/  LDL.64 R204, [R1+0x48] ;  /* 0x0000480001cc7983 */ /* 0x000ea80000100a00 */
[----:B------:R0:W-:Y:S04]  /*af70*/  STL.64 [R1+0x88], R16 ;  /* 0x0000881001007387 */ /* 0x0001e80000100a00 */
[----:B0-----:R-:W3:Y:S01]  /*af80*/  LDL.64 R16, [R1+0x40] ;  /* 0x0000400001107983 */ /* 0x001ee20000100a00 */
[----:B------:R-:W-:-:S02]  /*af90*/  IMAD R8, R200, 0xc00, R21 ;  /* 0x00000c00c8087824 */ /* 0x000fc400078e0215 */
[----:B------:R-:W-:-:S03]  /*afa0*/  IMAD.MOV.U32 R9, RZ, RZ, 0x40000040 ;  /* 0x40000040ff097424 */ /* 0x000fc600078e00ff */
[C---:B------:R-:W-:Y:S02]  /*afb0*/  R2UR UR6, R8.reuse ;  /* 0x00000000080672ca */ /* 0x040fe400000e0000 */
[----:B------:R-:W-:Y:S01]  /*afc0*/  R2UR UR7, R9 ;  /* 0x00000000090772ca */ /* 0x000fe200000e0000 */
[----:B------:R-:W-:Y:S01]  /*afd0*/  WARPGROUP.ARRIVE ;  /* 0x00000000000079c5 */ /* 0x000fe20000000000 */
[----:B------:R-:W-:Y:S02]  /*afe0*/  VIADD R10, R8, 0x2 ;  /* 0x00000002080a7836 */ /* 0x000fe40000000000 */
[----:B------:R-:W-:Y:S01]  /*aff0*/  IMAD.MOV.U32 R11, RZ, RZ, 0x40000040 ;  /* 0x40000040ff0b7424 */ /* 0x000fe200078e00ff */
[----:B----4-:R-:W-:Y:S02]  /*b000*/  R2UR UR4, R206 ;  /* 0x00000000ce0472ca */ /* 0x010fe400000e0000 */
[----:B------:R-:W-:Y:S02]  /*b010*/  R2UR UR5, R207 ;  /* 0x00000000cf0572ca */ /* 0x000fe400000e0000 */
[----:B------:R-:W4:Y:S11]  /*b020*/  LDL.64 R206, [R1+0x38] ;  /* 0x0000380001ce7983 */ /* 0x000f360000100a00 */
[----:B------:R-:W-:Y:S01]  /*b030*/  HGMMA.64x96x16.F32.BF16 R152, gdesc[UR4], R152, gsb0 ;  /* 0x01600000049879f0 */ /* 0x000fe20008001898 */
[----:B--2---:R-:W-:-:S02]  /*b040*/  R2UR UR4, R204 ;  /* 0x00000000cc0472ca */ /* 0x004fc400000e0000 */
[----:B------:R-:W-:Y:S02]  /*b050*/  R2UR UR5, R205 ;  /* 0x00000000cd0572ca */ /* 0x000fe400000e0000 */
[----:B------:R-:W2:Y:S01]  /*b060*/  LDL.64 R204, [R1+0x30] ;  /* 0x0000300001cc7983 */ /* 0x000ea20000100a00 */
[----:B------:R-:W-:Y:S02]  /*b070*/  R2UR UR6, R10 ;  /* 0x000000000a0672ca */ /* 0x000fe400000e0000 */
[----:B------:R-:W-:Y:S01]  /*b080*/  R2UR UR7, R11 ;  /* 0x000000000b0772ca */ /* 0x000fe200000e0000 */
[----:B------:R-:W-:Y:S02]  /*b090*/  VIADD R10, R8, 0x4 ;  /* 0x00000004080a7836 */ /* 0x000fe40000000000 */
[----:B------:R-:W-:Y:S01]  /*b0a0*/  IMAD.MOV.U32 R11, RZ, RZ, 0x40000040 ;  /* 0x40000040ff0b7424 */ /* 0x000fe200078e00ff */
[----:B------:R-:W-:Y:S02]  /*b0b0*/  WARPGROUP.DEPBAR.LE gsb0, 0x0 ;  /* 0x00008000000079c5 */ /* 0x000fe40000010000 */
[----:B------:R-:W-:-:S07]  /*b0c0*/  WARPGROUP.ARRIVE ;  /* 0x00000000000079c5 */ /* 0x000fce0000000000 */
[----:B------:R-:W-:Y:S01]  /*b0d0*/  HGMMA.64x96x16.F32.BF16 R152, gdesc[UR4], R152, gsb0 ;  /* 0x01600000049879f0 */ /* 0x000fe20008001898 */
[----:B---3--:R-:W-:Y:S02]  /*b0e0*/  R2UR UR4, R16 ;  /* 0x00000000100472ca */ /* 0x008fe400000e0000 */
[----:B------:R-:W-:Y:S02]  /*b0f0*/  R2UR UR5, R17 ;  /* 0x00000000110572ca */ /* 0x000fe400000e0000 */
[----:B------:R-:W3:Y:S01]  /*b100*/  LDL.64 R16, [R1+0x28] ;  /* 0x0000280001107983 */ /* 0x000ee20000100a00 */
        /* <DEDUP_REMOVED lines=10> */
[----:B------:R-:W-:Y:S02]  /*b1b0*/  R2UR UR5, R207 ;  /* 0x00000000cf0572ca */ /* 0x000fe400000e0000 */
[----:B------:R-:W4:Y:S01]  /*b1c0*/  LDL.64 R206, [R1+0x20] ;  /* 0x0000200001ce7983 */ /* 0x000f220000100a00 */
[----:B------:R-:W-:-:S02]  /*b1d0*/  WARPGROUP.DEPBAR.LE gsb0, 0x0 ;  /* 0x00008000000079c5 */ /* 0x000fc40000010000 */
[----:B------:R-:W-:-:S08]  /*b1e0*/  WARPGROUP.ARRIVE ;  /* 0x00000000000079c5 */ /* 0x000fd00000000000 */
[----:B------:R-:W-:Y:S01]  /*b1f0*/  HGMMA.64x96x16.F32.BF16 R152, gdesc[UR4], R152, gsb0 ;  /* 0x01600000049879f0 */ /* 0x000fe20008001898 */
[----:B--2---:R-:W-:Y:S02]  /*b200*/  R2UR UR4, R204 ;  /* 0x00000000cc0472ca */ /* 0x004fe400000e0000 */
[----:B------:R-:W-:Y:S02]  /*b210*/  R2UR UR5, R205 ;  /* 0x00000000cd0572ca */ /* 0x000fe400000e0000 */
[----:B------:R-:W2:Y:S01]  /*b220*/  LDL.64 R204, [R1+0x18] ;  /* 0x0000180001cc7983 */ /* 0x000ea20000100a00 */
[----:B------:R-:W-:Y:S02]  /*b230*/  VIADD R10, R8, 0x300 ;  /* 0x00000300080a7836 */ /* 0x000fe40000000000 */
[----:B------:R-:W-:-:S03]  /*b240*/  IMAD.MOV.U32 R11, RZ, RZ, 0x40000040 ;  /* 0x40000040ff0b7424 */ /* 0x000fc600078e00ff */
[----:B------:R-:W-:Y:S02]  /*b250*/  R2UR UR6, R10 ;  /* 0x000000000a0672ca */ /* 0x000fe400000e0000 */
[----:B------:R-:W-:Y:S01]  /*b260*/  R2UR UR7, R11 ;  /* 0x000000000b0772ca */ /* 0x000fe200000e0000 */
[----:B------:R-:W-:Y:S01]  /*b270*/  VIADD R10, R8, 0x302 ;  /* 0x00000302080a7836 */ /* 0x000fe20000000000 */
[----:B------:R-:W-:Y:S02]  /*b280*/  WARPGROUP.DEPBAR.LE gsb0, 0x0 ;  /* 0x00008000000079c5 */ /* 0x000fe40000010000 */
[----:B------:R-:W-:-:S09]  /*b290*/  WARPGROUP.ARRIVE ;  /* 0x00000000000079c5 */ /* 0x000fd20000000000 */
[----:B------:R-:W-:Y:S01]  /*b2a0*/  HGMMA.64x96x16.F32.BF16 R152, gdesc[UR4], R152, gsb0 ;  /* 0x01600000049879f0 */ /* 0x000fe20008001898 */
[----:B------:R-:W-:Y:S01]  /*b2b0*/  IMAD.MOV.U32 R11, RZ, RZ, 0x40000040 ;  /* 0x40000040ff0b7424 */ /* 0x000fe200078e00ff */
[----:B---3--:R-:W-:Y:S02]  /*b2c0*/  R2UR UR4, R16 ;  /* 0x00000000100472ca */ /* 0x008fe400000e0000 */
[----:B------:R-:W-:Y:S02]  /*b2d0*/  R2UR UR5, R17 ;  /* 0x00000000110572ca */ /* 0x000fe400000e0000 */
[----:B------:R-:W3:Y:S01]  /*b2e0*/  LDL.64 R16, [R1+0x10] ;  /* 0x0000100001107983 */ /* 0x000ee20000100a00 */
[----:B------:R-:W-:Y:S02]  /*b2f0*/  R2UR UR6, R10 ;  /* 0x000000000a0672ca */ /* 0x000fe400000e0000 */
[----:B------:R-:W-:Y:S01]  /*b300*/  R2UR UR7, R11 ;  /* 0x000000000b0772ca */ /* 0x000fe200000e0000 */
[----:B------:R-:W-:-:S02]  /*b310*/  VIADD R10, R8, 0x304 ;  /* 0x00000304080a7836 */ /* 0x000fc40000000000 */
[----:B------:R-:W-:Y:S01]  /*b320*/  IMAD.MOV.U32 R11, RZ, RZ, 0x40000040 ;  /* 0x40000040ff0b7424 */ /* 0x000fe200078e00ff */
[----:B------:R-:W-:Y:S02]  /*b330*/  WARPGROUP.DEPBAR.LE gsb0, 0x0 ;  /* 0x00008000000079c5 */ /* 0x000fe40000010000 */
        /* <DEDUP_REMOVED lines=10> */
[----:B------:R-:W-:Y:S01]  /*b3e0*/  VIADD R10, R8, 0x306 ;  /* 0x00000306080a7836 */ /* 0x000fe20000000000 */
[----:B--2---:R-:W-:Y:S01]  /*b3f0*/  R2UR UR4, R204 ;  /* 0x00000000cc0472ca */ /* 0x004fe200000e0000 */
[----:B------:R-:W-:Y:S01]  /*b400*/  IMAD.MOV.U32 R11, RZ, RZ, 0x40000040 ;  /* 0x40000040ff0b7424 */ /* 0x000fe200078e00ff */
[----:B------:R-:W-:Y:S02]  /*b410*/  R2UR UR5, R205 ;  /* 0x00000000cd0572ca */ /* 0x000fe400000e0000 */
[----:B------:R-:W2:Y:S01]  /*b420*/  LDL.64 R204, [R1] ;  /* 0x0000000001cc7983 */ /* 0x000ea20000100a00 */
        /* <DEDUP_REMOVED lines=21> */
[----:B------:R-:W-:Y:S02]  /*b580*/  WARPGROUP.DEPBAR.LE gsb0, 0x0 ;  /* 0x00008000000079c5 */ /* 0x000fe40000010000 */
[----:B------:R-:W-:-:S10]  /*b590*/  WARPGROUP.ARRIVE ;  /* 0x00000000000079c5 */ /* 0x000fd40000000000 */
[----:B------:R-:W-:Y:S01]  /*b5a0*/  HGMMA.64x96x16.F32.BF16 R152, gdesc[UR4], R152, gsb0 ;  /* 0x01600000049879f0 */ /* 0x000fe20008001898 */
[----:B------:R-:W-:Y:S02]  /*b5b0*/  VIADD R10, R8, 0x604 ;  /* 0x00000604080a7836 */ /* 0x000fe40000000000 */
[----:B------:R-:W-:Y:S01]  /*b5c0*/  IMAD.MOV.U32 R11, RZ, RZ, 0x40000040 ;  /* 0x40000040ff0b7424 */ /* 0x000fe200078e00ff */
[----:B--2---:R-:W-:Y:S02]  /*b5d0*/  R2UR UR4, R204 ;  /* 0x00000000cc0472ca */ /* 0x004fe400000e0000 */
[----:B------:R-:W-:Y:S02]  /*b5e0*/  R2UR UR6, R10 ;  /* 0x000000000a0672ca */ /* 0x000fe400000e0000 */
        /* <DEDUP_REMOVED lines=8> */
[----:B------:R-:W-:Y:S01]  /*b670*/  R2UR UR55, R11 ;  /* 0x000000000b3772ca */ /* 0x000fe200000e0000 */
[----:B------:R-:W-:Y:S02]  /*b680*/  VIADD R10, R8, 0x900 ;  /* 0x00000900080a7836 */ /* 0x000fe40000000000 */
[----:B------:R-:W-:-:S03]  /*b690*/  IMAD.MOV.U32 R11, RZ, RZ, 0x40000040 ;  /* 0x40000040ff0b7424 */ /* 0x000fc600078e00ff */
[----:B------:R-:W-:Y:S01]  /*b6a0*/  R2UR UR50, R10 ;  /* 0x000000000a3272ca */ /* 0x000fe200000e0000 */
[----:B------:R-:W-:Y:S02]  /*b6b0*/  WARPGROUP.DEPBAR.LE gsb0, 0x0 ;  /* 0x00008000000079c5 */ /* 0x000fe40000010000 */
[----:B------:R-:W-:-:S06]  /*b6c0*/  WARPGROUP.ARRIVE ;  /* 0x00000000000079c5 */ /* 0x000fcc0000000000 */
[----:B------:R-:W-:Y:S01]  /*b6d0*/  HGMMA.64x96x16.F32.BF16 R152, gdesc[UR52], R152, gsb0 ;  /* 0x01600000349879f0 */ /* 0x000fe20008001898 */
[----:B------:R-:W-:Y:S01]  /*b6e0*/  R2UR UR51, R11 ;  /* 0x000000000b3372ca */ /* 0x000fe200000e0000 */
        /* <DEDUP_REMOVED lines=25> */
[----:B-1----:R-:W-:-:S04]  /*b880*/  FMNMX.FTZ R0, R152, R7, !PT ;  /* 0x0000000798007209 */ /* 0x002fc80007810000 */
        /* <DEDUP_REMOVED lines=26> */
[----:B0-----:R-:W-:Y:S02]  /*ba30*/  FMNMX.FTZ R3, R3, R0, !PT ;  /* 0x0000000003037209 */ /* 0x001fe40007810000 */
[----:B------:R-:W0:Y:S03]  /*ba40*/  LDC R0, c[0x0][0xa80] ;  /* 0x0002a000ff007b82 */ /* 0x000e260000000800 */
[C---:B------:R-:W-:Y:S01]  /*ba50*/  FADD.FTZ R7, -R3.reuse, R7 ;  /* 0x0000000703077221 */ /* 0x040fe20000010100 */
[----:B0-----:R-:W-:-:S03]  /*ba60*/  FMUL.FTZ R9, R3, R0 ;  /* 0x0000000003097220 */ /* 0x001fc60000410000 */
[-C--:B------:R-:W-:Y:S01]  /*ba70*/  FMUL.FTZ R7, R7, R0.reuse ;  /* 0x0000000007077220 */ /* 0x080fe20000410000 */
[-CC-:B------:R-:W-:Y:S01]  /*ba80*/  FFMA.FTZ R152, R152, R0.reuse, -R9.reuse ;  /* 0x0000000098987223 */ /* 0x180fe20000010809 */
[----:B------:R-:W-:-:S04]  /*ba90*/  FFMA.FTZ R153, R153, R0, -R9 ;  /* 0x0000000099997223 */ /* 0x000fc80000010809 */
[----:B------:R-:W-:Y:S01]  /*baa0*/  MUFU.EX2 R7, R7 ;  /* 0x0000000700077308 */ /* 0x000fe20000000800 */
[-CC-:B------:R-:W-:Y:S01]  /*bab0*/  FFMA.FTZ R156, R156, R0.reuse, -R9.reuse ;  /* 0x000000009c9c7223 */ /* 0x180fe20000010809 */
[----:B------:R-:W-:-:S06]  /*bac0*/  FFMA.FTZ R157, R157, R0, -R9 ;  /* 0x000000009d9d7223 */ /* 0x000fcc0000010809 */
[----:B------:R-:W0:Y:S08]  /*bad0*/  MUFU.EX2 R152, R152 ;  /* 0x0000009800987308 */ /* 0x000e300000000800 */
[----:B------:R-:W1:Y:S08]  /*bae0*/  MUFU.EX2 R153, R153 ;  /* 0x0000009900997308 */ /* 0x000e700000000800 */
[----:B------:R-:W2:Y:S01]  /*baf0*/  MUFU.EX2 R156, R156 ;  /* 0x0000009c009c7308 */ /* 0x000ea20000000800 */
[----:B0-----:R-:W-:-:S07]  /*bb00*/  FFMA.FTZ R8, R7, R12, R152 ;  /* 0x0000000c07087223 */ /* 0x001fce0000010098 */
[----:B------:R-:W0:Y:S01]  /*bb10*/  MUFU.EX2 R157, R157 ;  /* 0x0000009d009d7308 */ /* 0x000e220000000800 */
[----:B-1----:R-:W-:-:S04]  /*bb20*/  FADD.FTZ R8, R153, R8 ;  /* 0x0000000899087221 */ /* 0x002fc80000010000 */
[----:B--2---:R-:W-:-:S04]  /*bb30*/  FADD.FTZ R8, R156, R8 ;  /* 0x000000089c087221 */ /* 0x004fc80000010000 */
[----:B0-----:R-:W-:Y:S01]  /*bb40*/  FADD.FTZ R10, R157, R8 ;  /* 0x000000089d0a7221 */ /* 0x001fe20000010000 */
        /* <DEDUP_REMOVED lines=26> */
[----:B------:R-:W0:Y:S01]  /*bcf0*/  SHFL.BFLY PT, R11, R8, 0x1, 0x1f ;  /* 0x0c201f00080b7f89 */ /* 0x000e2200000e0000 */
[----:B------:R-:W1:Y:S01]  /*bd00*/  S2R R207, SR_TID.X ;  /* 0x0000000000cf7919 */ /* 0x000e620000002100 */
[----:B0-----:R-:W-:-:S05]  /*bd10*/  FMNMX.FTZ R8, R8, R11, !PT ;  /* 0x0000000b08087209 */ /* 0x001fca0007810000 */
[C---:B------:R-:W-:Y:S01]  /*bd20*/  FMUL.FTZ R11, R8.reuse, R0 ;  /* 0x00000000080b7220 */ /* 0x040fe20000410000 */
[----:B------:R-:W-:-:S03]  /*bd30*/  FADD.FTZ R6, -R8, R6 ;  /* 0x0000000608067221 */ /* 0x000fc60000010100 */
[-C--:B------:R-:W-:Y:S01]  /*bd40*/  FFMA.FTZ R154, R154, R0.reuse, -R11 ;  /* 0x000000009a9a7223 */ /* 0x080fe2000001080b */
[----:B------:R-:W-:-:S05]  /*bd50*/  FMUL.FTZ R6, R6, R0 ;  /* 0x0000000006067220 */ /* 0x000fca0000410000 */
[----:B------:R-:W-:Y:S08]  /*bd60*/  MUFU.EX2 R154, R154 ;  /* 0x0000009a009a7308 */ /* 0x000ff00000000800 */
        /* <DEDUP_REMOVED lines=65> */
[----:B-1----:R-:W-:Y:S01]  /*c180*/  SHF.R.U32.HI R207, RZ, 0x7, R207 ;  /* 0x00000007ffcf7819 */ /* 0x002fe200000116cf */
[----:B------:R-:W-:-:S02]  /*c190*/  @!P1 VIADD R7, R5, 0x32440 ;  /* 0x0003244005079836 */ /* 0x000fc40000000000 */
        /* <DEDUP_REMOVED lines=23> */
[----:B------:R-:W-:Y:S01]  /*c310*/  IADD3 R11, -R207, 0xb, RZ ;  /* 0x0000000bcf0b7810 */ /* 0x000fe20007ffe1ff */
[----:B0-----:R-:W-:Y:S01]  /*c320*/  FFMA.FTZ R14, R6, R13, R154 ;  /* 0x0000000d060e7223 */ /* 0x001fe2000001009a */
        /* <DEDUP_REMOVED lines=64> */
[----:B------:R-:W-:Y:S01]  /*c730*/  @!P1 PRMT R7, RZ, 0x654, R7 ;  /* 0x00000654ff079816 */ /* 0x000fe20000000007 */
[----:B------:R-:W-:Y:S01]  /*c740*/  VIADD R6, R207, 0x8 ;  /* 0x00000008cf067836 */ /* 0x000fe20000000000 */
[----:B------:R3:W-:Y:S06]  /*c750*/  BAR.ARV R11, 0x100 ;  /* 0x0004000b0000751d */ /* 0x0007ec0000002000 */
[----:B------:R0:W-:Y:S01]  /*c760*/  @!P1 SYNCS.ARRIVE.TRANS64.RED.A1T0 RZ, [R7+URZ], RZ ;  /* 0x000000ff07ff99a7 */ /* 0x0001e2000810043f */
[----:B------:R-:W1:Y:S08]  /*c770*/  MUFU.EX2 R155, R155 ;  /* 0x0000009b009b7308 */ /* 0x000e700000000800 */
[----:B------:R-:W-:Y:S08]  /*c780*/  MUFU.EX2 R158, R158 ;  /* 0x0000009e009e7308 */ /* 0x000ff00000000800 */
[----:B------:R-:W2:Y:S01]  /*c790*/  MUFU.EX2 R159, R159 ;  /* 0x0000009f009f7308 */ /* 0x000ea20000000800 */
[----:B------:R-:W-:Y:S01]  /*c7a0*/  IMAD R12, R200, 0xc00, R15 ;  /* 0x00000c00c80c7824 */ /* 0x000fe200078e020f */
[----:B------:R4:W-:Y:S01]  /*c7b0*/  BAR.SYNC.DEFER_BLOCKING R6, 0x100 ;  /* 0x000400060000751d */ /* 0x0009e20000010000 */
[----:B------:R-:W-:-:S03]  /*c7c0*/  IMAD.MOV.U32 R13, RZ, RZ, 0x40000040 ;  /* 0x40000040ff0d7424 */ /* 0x000fc600078e00ff */
[----:B------:R-:W-:Y:S02]  /*c7d0*/  R2UR UR6, R12 ;  /* 0x000000000c0672ca */ /* 0x000fe400000e0000 */
[----:B------:R-:W-:Y:S02]  /*c7e0*/  R2UR UR7, R13 ;  /* 0x000000000d0772ca */ /* 0x000fe400000e0000 */
[----:B------:R-:W-:Y:S02]  /*c7f0*/  F2FP.BF16.F32.PACK_AB R204, R153, R152 ;  /* 0x0000009899cc723e */ /* 0x000fe400000010ff */
[----:B------:R-:W-:Y:S02]  /*c800*/  F2FP.BF16.F32.PACK_AB R206, R157, R156 ;  /* 0x0000009c9dce723e */ /* 0x000fe400000010ff */
[----:B-1----:R-:W-:Y:S02]  /*c810*/  F2FP.BF16.F32.PACK_AB R205, R155, R154 ;  /* 0x0000009a9bcd723e */ /* 0x002fe400000010ff */
[----:B--2---:R-:W-:-:S04]  /*c820*/  F2FP.BF16.F32.PACK_AB R207, R159, R158 ;  /* 0x0000009e9fcf723e */ /* 0x004fc800000010ff */
[----:B------:R-:W-:-:S06]  /*c830*/  WARPGROUP.ARRIVE ;  /* 0x00000000000079c5 */ /* 0x000fcc0000000000 */
[----:B------:R-:W-:Y:S01]  /*c840*/  HGMMA.64x256x16.F32.BF16 R24, R204, gdesc[UR4].tnspB, R24, gsb0 ;  /* 0x43e00004cc187df0 */ /* 0x000fe20008001818 */
[-CC-:B------:R-:W-:Y:S01]  /*c850*/  FFMA.FTZ R160, R160, R0.reuse, -R9.reuse ;  /* 0x00000000a0a07223 */ /* 0x180fe20000010809 */
[----:B------:R-:W-:-:S03]  /*c860*/  FFMA.FTZ R161, R161, R0, -R9 ;  /* 0x00000000a1a17223 */ /* 0x000fc60000010809 */
[----:B------:R-:W1:Y:S01]  /*c870*/  MUFU.EX2 R152, R160 ;  /* 0x000000a000987308 */ /* 0x000e620000000800 */
[-CC-:B------:R-:W-:Y:S01]  /*c880*/  FFMA.FTZ R165, R165, R0.reuse, -R9.reuse ;  /* 0x00000000a5a57223 */ /* 0x180fe20000010809 */
[----:B------:R-:W-:-:S06]  /*c890*/  FFMA.FTZ R164, R164, R0, -R9 ;  /* 0x00000000a4a47223 */ /* 0x000fcc0000010809 */
[----:B------:R-:W2:Y:S08]  /*c8a0*/  MUFU.EX2 R161, R161 ;  /* 0x000000a100a17308 */ /* 0x000eb00000000800 */
[----:B------:R-:W3:Y:S08]  /*c8b0*/  MUFU.EX2 R154, R164 ;  /* 0x000000a4009a7308 */ /* 0x000ef00000000800 */
[----:B------:R-:W3:Y:S08]  /*c8c0*/  MUFU.EX2 R165, R165 ;  /* 0x000000a500a57308 */ /* 0x000ef00000000800 */
[----:B------:R-:W-:Y:S08]  /*c8d0*/  MUFU.EX2 R162, R162 ;  /* 0x000000a200a27308 */ /* 0x000ff00000000800 */
[----:B------:R-:W3:Y:S08]  /*c8e0*/  MUFU.EX2 R163, R163 ;  /* 0x000000a300a37308 */ /* 0x000ef00000000800 */
[----:B------:R-:W-:Y:S08]  /*c8f0*/  MUFU.EX2 R166, R166 ;  /* 0x000000a600a67308 */ /* 0x000ff00000000800 */
[----:B------:R-:W3:Y:S01]  /*c900*/  MUFU.EX2 R167, R167 ;  /* 0x000000a700a77308 */ /* 0x000ee20000000800 */
[----:B-1----:R-:W-:Y:S01]  /*c910*/  FADD.FTZ R10, R152, R10 ;  /* 0x0000000a980a7221 */ /* 0x002fe20000010000 */
[----:B----4-:R-:W-:-:S02]  /*c920*/  VIADD R6, R12, 0x80 ;  /* 0x000000800c067836 */ /* 0x010fc40000000000 */
[----:B0-----:R-:W-:Y:S02]  /*c930*/  IMAD.MOV.U32 R7, RZ, RZ, 0x40000040 ;  /* 0x40000040ff077424 */ /* 0x001fe400078e00ff */
[----:B--2---:R-:W-:Y:S01]  /*c940*/  FADD.FTZ R10, R161, R10 ;  /* 0x0000000aa10a7221 */ /* 0x004fe20000010000 */
[----:B------:R-:W-:Y:S02]  /*c950*/  R2UR UR6, R6 ;  /* 0x00000000060672ca */ /* 0x000fe400000e0000 */
[----:B------:R-:W-:Y:S01]  /*c960*/  R2UR UR7, R7 ;  /* 0x00000000070772ca */ /* 0x000fe200000e0000 */
[----:B------:R-:W-:Y:S01]  /*c970*/  FADD.FTZ R14, R155, R14 ;  /* 0x0000000e9b0e7221 */ /* 0x000fe20000010000 */
[----:B---3--:R-:W-:Y:S01]  /*c980*/  FADD.FTZ R10, R154, R10 ;  /* 0x0000000a9a0a7221 */ /* 0x008fe20000010000 */
[----:B------:R-:W-:Y:S02]  /*c990*/  F2FP.BF16.F32.PACK_AB R152, R161, R152 ;  /* 0x00000098a198723e */ /* 0x000fe400000010ff */
[----:B------:R-:W-:-:S02]  /*c9a0*/  F2FP.BF16.F32.PACK_AB R154, R165, R154 ;  /* 0x0000009aa59a723e */ /* 0x000fc400000010ff */
[----:B------:R-:W-:Y:S02]  /*c9b0*/  F2FP.BF16.F32.PACK_AB R153, R163, R162 ;  /* 0x000000a2a399723e */ /* 0x000fe400000010ff */
[----:B------:R-:W-:Y:S01]  /*c9c0*/  F2FP.BF16.F32.PACK_AB R155, R167, R166 ;  /* 0x000000a6a79b723e */ /* 0x000fe200000010ff */
[-CC-:B------:R-:W-:Y:S01]  /*c9d0*/  FFMA.FTZ R168, R168, R0.reuse, -R9.reuse ;  /* 0x00000000a8a87223 */ /* 0x180fe20000010809 */
[-CC-:B------:R-:W-:Y:S01]  /*c9e0*/  FFMA.FTZ R169, R169, R0.reuse, -R9.reuse ;  /* 0x00000000a9a97223 */ /* 0x180fe20000010809 */
[-CC-:B------:R-:W-:Y:S01]  /*c9f0*/  FFMA.FTZ R173, R173, R0.reuse, -R9.reuse ;  /* 0x00000000adad7223 */ /* 0x180fe20000010809 */
[----:B------:R-:W-:-:S04]  /*ca00*/  FFMA.FTZ R172, R172, R0, -R9 ;  /* 0x00000000acac7223 */ /* 0x000fc80000010809 */
[----:B------:R-:W-:Y:S01]  /*ca10*/  MUFU.EX2 R169, R169 ;  /* 0x000000a900a97308 */ /* 0x000fe20000000800 */
[----:B------:R-:W-:Y:S02]  /*ca20*/  WARPGROUP.DEPBAR.LE gsb0, 0x0 ;  /* 0x00008000000079c5 */ /* 0x000fe40000010000 */
[----:B------:R-:W-:-:S06]  /*ca30*/  WARPGROUP.ARRIVE ;  /* 0x00000000000079c5 */ /* 0x000fcc0000000000 */
[----:B------:R-:W-:Y:S01]  /*ca40*/  HGMMA.64x256x16.F32.BF16 R24, R152, gdesc[UR4].tnspB, R24, gsb0 ;  /* 0x43e0000498187df0 */ /* 0x000fe20008001818 */
[----:B------:R-:W-:Y:S01]  /*ca50*/  MUFU.EX2 R173, R173 ;  /* 0x000000ad00ad7308 */ /* 0x000fe20000000800 */
[----:B------:R-:W-:-:S07]  /*ca60*/  FADD.FTZ R10, R165, R10 ;  /* 0x0000000aa50a7221 */ /* 0x000fce0000010000 */
[----:B------:R-:W-:Y:S08]  /*ca70*/  MUFU.EX2 R170, R170 ;  /* 0x000000aa00aa7308 */ /* 0x000ff00000000800 */
[----:B------:R-:W-:Y:S08]  /*ca80*/  MUFU.EX2 R171, R171 ;  /* 0x000000ab00ab7308 */ /* 0x000ff00000000800 */
[----:B------:R-:W-:Y:S08]  /*ca90*/  MUFU.EX2 R174, R174 ;  /* 0x000000ae00ae7308 */ /* 0x000ff00000000800 */
[----:B------:R-:W-:Y:S01]  /*caa0*/  MUFU.EX2 R175, R175 ;  /* 0x000000af00af7308 */ /* 0x000fe20000000800 */
[----:B------:R-:W-:-:S02]  /*cab0*/  VIADD R6, R12, 0x100 ;  /* 0x000001000c067836 */ /* 0x000fc40000000000 */
[----:B------:R-:W-:-:S03]  /*cac0*/  IMAD.MOV.U32 R7, RZ, RZ, 0x40000040 ;  /* 0x40000040ff077424 */ /* 0x000fc600078e00ff */
[----:B------:R-:W-:Y:S02]  /*cad0*/  R2UR UR6, R6 ;  /* 0x00000000060672ca */ /* 0x000fe400000e0000 */
[----:B------:R-:W-:Y:S01]  /*cae0*/  R2UR UR7, R7 ;  /* 0x00000000070772ca */ /* 0x000fe200000e0000 */
[-CC-:B------:R-:W-:Y:S01]  /*caf0*/  FFMA.FTZ R176, R176, R0.reuse, -R9.reuse ;  /* 0x00000000b0b07223 */ /* 0x180fe20000010809 */
[-CC-:B------:R-:W-:Y:S01]  /*cb00*/  FFMA.FTZ R177, R177, R0.reuse, -R9.reuse ;  /* 0x00000000b1b17223 */ /* 0x180fe20000010809 */
[-CC-:B------:R-:W-:Y:S01]  /*cb10*/  FFMA.FTZ R181, R181, R0.reuse, -R9.reuse ;  /* 0x00000000b5b57223 */ /* 0x180fe20000010809 */
[----:B------:R-:W-:-:S04]  /*cb20*/  FFMA.FTZ R180, R180, R0, -R9 ;  /* 0x00000000b4b47223 */ /* 0x000fc80000010809 */
[----:B------:R-:W-:Y:S01]  /*cb30*/  MUFU.EX2 R177, R177 ;  /* 0x000000b100b17308 */ /* 0x000fe20000000800 */
[----:B------:R-:W-:-:S07]  /*cb40*/  IMAD.MOV.U32 R7, RZ, RZ, 0x40000040 ;  /* 0x40000040ff077424 */ /* 0x000fce00078e00ff */
[----:B------:R-:W-:Y:S01]  /*cb50*/  MUFU.EX2 R181, R181 ;  /* 0x000000b500b57308 */ /* 0x000fe20000000800 */
[----:B------:R-:W-:-:S07]  /*cb60*/  WARPGROUP.DEPBAR.LE gsb0, 0x0 ;  /* 0x00008000000079c5 */ /* 0x000fce0000010000 */
[----:B------:R-:W0:Y:S08]  /*cb70*/  MUFU.EX2 R152, R168 ;  /* 0x000000a800987308 */ /* 0x000e300000000800 */
[----:B------:R-:W1:Y:S01]  /*cb80*/  MUFU.EX2 R154, R172 ;  /* 0x000000ac009a7308 */ /* 0x000e620000000800 */
[----:B0-----:R-:W-:-:S04]  /*cb90*/  FADD.FTZ R10, R152, R10 ;  /* 0x0000000a980a7221 */ /* 0x001fc80000010000 */
[C---:B------:R-:W-:Y:S01]  /*cba0*/  FADD.FTZ R10, R169.reuse, R10 ;  /* 0x0000000aa90a7221 */ /* 0x040fe20000010000 */
[----:B------:R-:W-:Y:S02]  /*cbb0*/  F2FP.BF16.F32.PACK_AB R152, R169, R152 ;  /* 0x00000098a998723e */ /* 0x000fe400000010ff */
[----:B------:R-:W-:Y:S01]  /*cbc0*/  F2FP.BF16.F32.PACK_AB R153, R171, R170 ;  /* 0x000000aaab99723e */ /* 0x000fe200000010ff */
[----:B-1----:R-:W-:Y:S01]  /*cbd0*/  FADD.FTZ R10, R154, R10 ;  /* 0x0000000a9a0a7221 */ /* 0x002fe20000010000 */
[----:B------:R-:W-:Y:S02]  /*cbe0*/  F2FP.BF16.F32.PACK_AB R154, R173, R154 ;  /* 0x0000009aad9a723e */ /* 0x000fe400000010ff */
[----:B------:R-:W-:-:S04]  /*cbf0*/  F2FP.BF16.F32.PACK_AB R155, R175, R174 ;  /* 0x000000aeaf9b723e */ /* 0x000fc800000010ff */
[----:B------:R-:W-:-:S06]  /*cc00*/  WARPGROUP.ARRIVE ;  /* 0x00000000000079c5 */ /* 0x000fcc0000000000 */
[----:B------:R-:W-:Y:S01]  /*cc10*/  HGMMA.64x256x16.F32.BF16 R24, R152, gdesc[UR4].tnspB, R24, gsb0 ;  /* 0x43e0000498187df0 */ /* 0x000fe20008001818 */
[----:B------:R-:W-:Y:S01]  /*cc20*/  MUFU.EX2 R178, R178 ;  /* 0x000000b200b27308 */ /* 0x000fe20000000800 */
[----:B------:R-:W-:-:S07]  /*cc30*/  FADD.FTZ R10, R173, R10 ;  /* 0x0000000aad0a7221 */ /* 0x000fce0000010000 */
[----:B------:R-:W-:Y:S08]  /*cc40*/  MUFU.EX2 R179, R179 ;  /* 0x000000b300b37308 */ /* 0x000ff00000000800 */
[----:B------:R-:W-:Y:S08]  /*cc50*/  MUFU.EX2 R182, R182 ;  /* 0x000000b600b67308 */ /* 0x000ff00000000800 */
[----:B------:R-:W-:Y:S01]  /*cc60*/  MUFU.EX2 R183, R183 ;  /* 0x000000b700b77308 */ /* 0x000fe20000000800 */
[----:B------:R-:W-:Y:S01]  /*cc70*/  VIADD R6, R12, 0x180 ;  /* 0x000001800c067836 */ /* 0x000fe20000000000 */
[----:B------:R-:W-:-:S04]  /*cc80*/  R2UR UR7, R7 ;  /* 0x00000000070772ca */ /* 0x000fc800000e0000 */
[----:B------:R-:W-:Y:S01]  /*cc90*/  R2UR UR6, R6 ;  /* 0x00000000060672ca */ /* 0x000fe200000e0000 */
[-CC-:B------:R-:W-:Y:S01]  /*cca0*/  FFMA.FTZ R184, R184, R0.reuse, -R9.reuse ;  /* 0x00000000b8b87223 */ /* 0x180fe20000010809 */
[-CC-:B------:R-:W-:Y:S01]  /*ccb0*/  FFMA.FTZ R185, R185, R0.reuse, -R9.reuse ;  /* 0x00000000b9b97223 */ /* 0x180fe20000010809 */
[-CC-:B------:R-:W-:Y:S01]  /*ccc0*/  FFMA.FTZ R189, R189, R0.reuse, -R9.reuse ;  /* 0x00000000bdbd7223 */ /* 0x180fe20000010809 */
[----:B------:R-:W-:-:S04]  /*ccd0*/  FFMA.FTZ R188, R188, R0, -R9 ;  /* 0x00000000bcbc7223 */ /* 0x000fc80000010809 */
[----:B------:R-:W-:Y:S01]  /*cce0*/  MUFU.EX2 R185, R185 ;  /* 0x000000b900b97308 */ /* 0x000fe20000000800 */
[----:B------:R-:W-:-:S07]  /*ccf0*/  VIADD R6, R12, 0x200 ;  /* 0x000002000c067836 */ /* 0x000fce0000000000 */
[----:B------:R-:W-:Y:S08]  /*cd00*/  MUFU.EX2 R189, R189 ;  /* 0x000000bd00bd7308 */ /* 0x000ff00000000800 */
        /* <DEDUP_REMOVED lines=16> */
[----:B------:R-:W-:Y:S01]  /*ce10*/  MUFU.EX2 R191, R191 ;  /* 0x000000bf00bf7308 */ /* 0x000fe20000000800 */
[----:B------:R-:W-:Y:S01]  /*ce20*/  R2UR UR6, R6 ;  /* 0x00000000060672ca */ /* 0x000fe200000e0000 */
        /* <DEDUP_REMOVED lines=8> */
[----:B------:R-:W-:Y:S01]  /*ceb0*/  MUFU.EX2 R198, R198 ;  /* 0x000000c600c67308 */ /* 0x000fe20000000800 */
[----:B------:R-:W-:-:S07]  /*cec0*/  WARPGROUP.DEPBAR.LE gsb0, 0x0 ;  /* 0x00008000000079c5 */ /* 0x000fce0000010000 */
[----:B------:R-:W0:Y:S08]  /*ced0*/  MUFU.EX2 R152, R184 ;  /* 0x000000b800987308 */ /* 0x000e300000000800 */
[----:B------:R-:W1:Y:S01]  /*cee0*/  MUFU.EX2 R154, R188 ;  /* 0x000000bc009a7308 */ /* 0x000e620000000800 */
[----:B0-----:R-:W-:Y:S01]  /*cef0*/  FADD.FTZ R10, R152, R7 ;  /* 0x00000007980a7221 */ /* 0x001fe20000010000 */
[----:B------:R-:W-:-:S03]  /*cf00*/  IMAD.MOV.U32 R7, RZ, RZ, 0x40000040 ;  /* 0x40000040ff077424 */ /* 0x000fc600078e00ff */
[----:B------:R-:W-:Y:S02]  /*cf10*/  FADD.FTZ R6, R185, R10 ;  /* 0x0000000ab9067221 */ /* 0x000fe40000010000 */
[----:B------:R-:W-:Y:S02]  /*cf20*/  R2UR UR7, R7 ;  /* 0x00000000070772ca */ /* 0x000fe400000e0000 */
[----:B-1----:R-:W-:Y:S01]  /*cf30*/  FADD.FTZ R6, R154, R6 ;  /* 0x000000069a067221 */ /* 0x002fe20000010000 */
[----:B------:R-:W-:Y:S02]  /*cf40*/  F2FP.BF16.F32.PACK_AB R152, R185, R152 ;  /* 0x00000098b998723e */ /* 0x000fe400000010ff */
[----:B------:R-:W-:Y:S02]  /*cf50*/  F2FP.BF16.F32.PACK_AB R154, R189, R154 ;  /* 0x0000009abd9a723e */ /* 0x000fe400000010ff */
[----:B------:R-:W-:Y:S02]  /*cf60*/  F2FP.BF16.F32.PACK_AB R153, R187, R186 ;  /* 0x000000babb99723e */ /* 0x000fe400000010ff */
[----:B------:R-:W-:-:S04]  /*cf70*/  F2FP.BF16.F32.PACK_AB R155, R191, R190 ;  /* 0x000000bebf9b723e */ /* 0x000fc800000010ff */
[----:B------:R-:W-:-:S06]  /*cf80*/  WARPGROUP.ARRIVE ;  /* 0x00000000000079c5 */ /* 0x000fcc0000000000 */
[----:B------:R-:W-:Y:S01]  /*cf90*/  HGMMA.64x256x16.F32.BF16 R24, R152, gdesc[UR4].tnspB, R24, gsb0 ;  /* 0x43e0000498187df0 */ /* 0x000fe20008001818 */
[----:B------:R-:W-:Y:S01]  /*cfa0*/  MUFU.EX2 R199, R199 ;  /* 0x000000c700c77308 */ /* 0x000fe20000000800 */
[----:B------:R-:W-:Y:S01]  /*cfb0*/  FADD.FTZ R6, R189, R6 ;  /* 0x00000006bd067221 */ /* 0x000fe20000010000 */
[----:B------:R-:W-:Y:S02]  /*cfc0*/  VIADD R12, R12, 0x280 ;  /* 0x000002800c0c7836 */ /* 0x000fe40000000000 */
[----:B------:R-:W-:-:S03]  /*cfd0*/  IMAD.MOV.U32 R13, RZ, RZ, 0x40000040 ;  /* 0x40000040ff0d7424 */ /* 0x000fc600078e00ff */
[----:B------:R-:W-:Y:S02]  /*cfe0*/  R2UR UR6, R12 ;  /* 0x000000000c0672ca */ /* 0x000fe400000e0000 */
[----:B------:R-:W-:Y:S01]  /*cff0*/  R2UR UR7, R13 ;  /* 0x000000000d0772ca */ /* 0x000fe200000e0000 */
        /* <DEDUP_REMOVED lines=18> */
[----:B------:R-:W-:Y:S02]  /*d120*/  WARPGROUP.DEPBAR.LE gsb0, 0x0 ;  /* 0x00008000000079c5 */ /* 0x000fe40000010000 */
        /* <DEDUP_REMOVED lines=11> */
[----:B------:R-:W-:Y:S02]  /*d1e0*/  @!P1 VIADD R5, R5, 0x32460 ;  /* 0x0003246005059836 */ /* 0x000fe40000000000 */
[----:B------:R-:W-:-:S04]  /*d1f0*/  FADD.FTZ R194, R194, R191 ;  /* 0x000000bfc2c27221 */ /* 0x000fc80000010000 */
[----:B------:R-:W-:Y:S01]  /*d200*/  FADD.FTZ R195, R195, R194 ;  /* 0x000000c2c3c37221 */ /* 0x000fe20000010000 */
[----:B------:R-:W-:-:S03]  /*d210*/  @!P1 PRMT R5, RZ, 0x654, R5 ;  /* 0x00000654ff059816 */ /* 0x000fc60000000005 */
[----:B------:R-:W-:Y:S01]  /*d220*/  FADD.FTZ R198, R198, R195 ;  /* 0x000000c3c6c67221 */ /* 0x000fe20000010000 */
[----:B------:R-:W-:Y:S01]  /*d230*/  FADD.FTZ R12, R9, R12 ;  /* 0x0000000c090c7221 */ /* 0x000fe20000010000 */
[----:B------:R-:W-:Y:S02]  /*d240*/  IMAD.MOV.U32 R6, RZ, RZ, R8 ;  /* 0x000000ffff067224 */ /* 0x000fe400078e0008 */
[----:B------:R-:W-:Y:S01]  /*d250*/  FADD.FTZ R13, R199, R198 ;  /* 0x000000c6c70d7221 */ /* 0x000fe20000010000 */
[----:B------:R-:W-:Y:S01]  /*d260*/  IMAD.MOV.U32 R7, RZ, RZ, R3 ;  /* 0x000000ffff077224 */ /* 0x000fe200078e0003 */
[----:B------:R-:W-:Y:S02]  /*d270*/  WARPGROUP.DEPBAR.LE gsb0, 0x0 ;  /* 0x00008000000079c5 */ /* 0x000fe40000010000 */
[----:B------:R1:W-:Y:S01]  /*d280*/  @!P1 SYNCS.ARRIVE.TRANS64.RED.A1T0 RZ, [R5+URZ], RZ ;  /* 0x000000ff05ff99a7 */ /* 0x0003e2000810043f */
[----:B------:R-:W-:Y:S05]  /*d290*/  @P2 BRA `(.L_x_10488) ;  /* 0xffffffd800142947 */ /* 0x000fea000383ffff */
.L_x_10478:
[----:B------:R-:W-:Y:S05]  /*d2a0*/  WARPSYNC.ALL ;  /* 0x0000000000007948 */ /* 0x000fea0003800000 */
[----:B-1----:R-:W1:Y:S01]  /*d2b0*/  SHFL.BFLY PT, R5, R12, 0x2, 0x1f ;  /* 0x0c401f000c057f89 */ /* 0x002e6200000e0000 */
[----:B------:R-:W-:Y:S01]  /*d2c0*/  VIADD R200, R200, 0x1 ;  /* 0x00000001c8c87836 */ /* 0x000fe20000000000 */
[----:B------:R2:W-:Y:S08]  /*d2d0*/  BAR.ARV R11, 0x100 ;  /* 0x0004000b0000751d */ /* 0x0005f00000002000 */
[----:B------:R-:W-:Y:S06]  /*d2e0*/  BAR.ARV 0x8, 0x180 ;  /* 0x0206000000007b1d */ /* 0x000fec0000002000 */
[----:B------:R-:W-:Y:S01]  /*d2f0*/  ISETP.NE.AND P0, PT, R200, 0x2, PT ;  /* 0x00000002c800780c */ /* 0x000fe20003f05270 */
[----:B------:R-:W-:Y:S01]  /*d300*/  VIADD R222, R222, 0x1 ;  /* 0x00000001dede7836 */ /* 0x000fe20000000000 */
[----:B------:R-:W3:Y:S01]  /*d310*/  SHFL.BFLY PT, R6, R13, 0x2, 0x1f ;  /* 0x0c401f000d067f89 */ /* 0x000ee200000e0000 */
[----:B------:R-:W-:-:S02]  /*d320*/  PLOP3.LUT P1, PT, PT, PT, PT, 0x8, 0x0 ;  /* 0x000000000000781c */ /* 0x000fc40003f2e170 */
[----:B------:R-:W-:Y:S01]  /*d330*/  SEL R200, R200, RZ, P0 ;  /* 0x000000ffc8c87207 */ /* 0x000fe20000000000 */
[----:B-1----:R-:W-:-:S05]  /*d340*/  FADD.FTZ R5, R5, R12 ;  /* 0x0000000c05057221 */ /* 0x002fca0000010000 */
[----:B0-----:R-:W0:Y:S01]  /*d350*/  SHFL.BFLY PT, R4, R5, 0x1, 0x1f ;  /* 0x0c201f0005047f89 */ /* 0x001e2200000e0000 */
[----:B---3--:R-:W-:Y:S01]  /*d360*/  FADD.FTZ R7, R6, R13 ;  /* 0x0000000d06077221 */ /* 0x008fe20000010000 */
[----:B------:R-:W-:Y:S01]  /*d370*/  IMAD.MOV.U32 R6, RZ, RZ, RZ ;  /* 0x000000ffff067224 */ /* 0x000fe200078e00ff */
[----:B------:R-:W-:-:S03]  /*d380*/  SEL R13, RZ, 0x1, P0 ;  /* 0x00000001ff0d7807 */ /* 0x000fc60000000000 */
[----:B------:R-:W1:Y:S01]  /*d390*/  SHFL.BFLY PT, R10, R7, 0x1, 0x1f ;  /* 0x0c201f00070a7f89 */ /* 0x000e6200000e0000 */
[----:B------:R-:W-:Y:S01]  /*d3a0*/  LOP3.LUT R208, R208, R13, RZ, 0x3c, !PT ;  /* 0x0000000dd0d07212 */ /* 0x000fe200078e3cff */
[----:B0-----:R-:W-:Y:S01]  /*d3b0*/  FADD.FTZ R9, R5, R4 ;  /* 0x0000000405097221 */ /* 0x001fe20000010000 */
[----:B------:R-:W-:-:S04]  /*d3c0*/  IMAD.MOV.U32 R5, RZ, RZ, RZ ;  /* 0x000000ffff057224 */ /* 0x000fc800078e00ff */
[----:B------:R-:W-:-:S13]  /*d3d0*/  FSETP.NE.FTZ.AND P2, PT, R9, RZ, PT ;  /* 0x000000ff0900720b */ /* 0x000fda0003f55000 */
[----:B------:R-:W0:Y:S01]  /*d3e0*/  @P2 MUFU.RCP R6, R9 ;  /* 0x0000000900062308 */ /* 0x000e220000001000 */
[----:B-1----:R-:W-:Y:S01]  /*d3f0*/  FADD.FTZ R12, R7, R10 ;  /* 0x0000000a070c7221 */ /* 0x002fe20000010000 */
[----:B------:R-:W-:-:S04]  /*d400*/  IMAD.MOV.U32 R7, RZ, RZ, -0x800000 ;  /* 0xff800000ff077424 */ /* 0x000fc800078e00ff */
[----:B------:R-:W-:Y:S02]  /*d410*/  FSETP.NE.FTZ.AND P3, PT, R12, RZ, PT ;  /* 0x000000ff0c00720b */ /* 0x000fe40003f75000 */
[----:B------:R-:W1:Y:S01]  /*d420*/  @P2 MUFU.LG2 R20, R9 ;  /* 0x0000000900142308 */ /* 0x000e620000000c00 */
[-C--:B0-----:R-:W-:Y:S01]  /*d430*/  FMUL.FTZ R10, R28, R6.reuse ;  /* 0x000000061c0a7220 */ /* 0x081fe20000410000 */
[----:B------:R-:W-:Y:S01]  /*d440*/  FMUL.FTZ R4, R33, R6 ;  /* 0x0000000621047220 */ /* 0x000fe20000410000 */
[----:B------:R-:W-:-:S08]  /*d450*/  @P2 FMUL.FTZ R28, R0, 0.69314718246459960938 ;  /* 0x3f317218001c2820 */ /* 0x000fd00000410000 */
[----:B------:R-:W0:Y:S01]  /*d460*/  @P3 MUFU.LG2 R18, R12 ;  /* 0x0000000c00123308 */ /* 0x000e220000000c00 */
[----:B------:R-:W-:Y:S01]  /*d470*/  @P3 FMUL.FTZ R21, R0, 0.69314718246459960938 ;  /* 0x3f31721800153820 */ /* 0x000fe20000410000 */
[-C--:B------:R-:W-:Y:S01]  /*d480*/  FMUL.FTZ R162, R48, R6.reuse ;  /* 0x0000000630a27220 */ /* 0x080fe20000410000 */
[-C--:B------:R-:W-:Y:S01]  /*d490*/  FMUL.FTZ R166, R64, R6.reuse ;  /* 0x0000000640a67220 */ /* 0x080fe20000410000 */
[-C--:B------:R-:W-:Y:S01]  /*d4a0*/  FMUL.FTZ R170, R80, R6.reuse ;  /* 0x0000000650aa7220 */ /* 0x080fe20000410000 */
[----:B-1----:R-:W-:Y:S01]  /*d4b0*/  @P2 FMUL.FTZ R33, R20, 0.69314718246459960938 ;  /* 0x3f31721814212820 */ /* 0x002fe20000410000 */
[-C--:B------:R-:W-:Y:S01]  /*d4c0*/  FMUL.FTZ R24, R24, R6.reuse ;  /* 0x0000000618187220 */ /* 0x080fe20000410000 */
[-C--:B------:R-:W-:Y:S01]  /*d4d0*/  FMUL.FTZ R25, R25, R6.reuse ;  /* 0x0000000619197220 */ /* 0x080fe20000410000 */
[----:B------:R-:W1:Y:S01]  /*d4e0*/  @P3 MUFU.RCP R5, R12 ;  /* 0x0000000c00053308 */ /* 0x000e620000001000 */
        /* <DEDUP_REMOVED lines=59> */
[----:B------:R-:W-:Y:S01]  /*d8a0*/  FMUL.FTZ R15, R47, R5 ;  /* 0x000000052f0f7220 */ /* 0x000fe20000410000 */
[----:B------:R-:W-:-:S02]  /*d8b0*/  IMAD.MOV.U32 R6, RZ, RZ, -0x800000 ;  /* 0xff800000ff067424 */ /* 0x000fc400078e00ff */
        /* <DEDUP_REMOVED lines=64> */
.L_x_10435:
        /* <DEDUP_REMOVED lines=27> */
[----:B---3--:R-:W-:Y:S01]  /*de70*/  MOV R21, R3 ;  /* 0x0000000300157202 */ /* 0x008fe20000000f00 */
[----:B------:R-:W-:Y:S02]  /*de80*/  BAR.SYNC.DEFER_BLOCKING 0x1, 0x100 ;  /* 0x0044000000007b1d */ /* 0x000fe40000010000 */
[----:B--2---:R-:W-:-:S03]  /*de90*/  IMAD.WIDE R124, R8, 0x2, R20 ;  /* 0x00000002087c7825 */ /* 0x004fc600078e0214 */
[C---:B------:R-:W-:Y:S02]  /*dea0*/  IADD3 R8, P2, R124.reuse, 0x40, RZ ;  /* 0x000000407c087810 */ /* 0x040fe40007f5e0ff */
[----:B------:R-:W-:Y:S02]  /*deb0*/  IADD3 R26, P3, R124, 0x60, RZ ;  /* 0x000000607c1a7810 */ /* 0x000fe40007f7e0ff */
[----:B------:R-:W-:Y:S01]  /*dec0*/  LOP3.LUT R96, R8, 0x380, RZ, 0xc0, !PT ;  /* 0x0000038008607812 */ /* 0x000fe200078ec0ff */
[--C-:B------:R-:W-:Y:S01]  /*ded0*/  IMAD.X R97, RZ, RZ, R125.reuse, P2 ;  /* 0x000000ffff617224 */ /* 0x100fe200010e067d */
[----:B-1----:R-:W-:Y:S01]  /*dee0*/  IADD3 R32, P0, R124, 0x4040, RZ ;  /* 0x000040407c207810 */ /* 0x002fe20007f1e0ff */
[--C-:B------:R-:W-:Y:S01]  /*def0*/  IMAD.X R101, RZ, RZ, R125.reuse, P3 ;  /* 0x000000ffff657224 */ /* 0x100fe200018e067d */
[----:B------:R-:W-:Y:S02]  /*df00*/  SHF.R.U64 R96, R96, 0x3, RZ ;  /* 0x0000000360607819 */ /* 0x000fe400000012ff */
[----:B------:R-:W-:Y:S01]  /*df10*/  IADD3 R30, P5, R124, 0x4020, RZ ;  /* 0x000040207c1e7810 */ /* 0x000fe20007fbe0ff */
[----:B------:R-:W-:Y:S01]  /*df20*/  IMAD.X R109, RZ, RZ, R125, P0 ;  /* 0x000000ffff6d7224 */ /* 0x000fe200000e067d */
[----:B------:R-:W-:-:S02]  /*df30*/  LOP3.LUT R100, R26, 0x380, RZ, 0xc0, !PT ;  /* 0x000003801a647812 */ /* 0x000fc400078ec0ff */
[----:B------:R-:W-:Y:S01]  /*df40*/  LOP3.LUT R96, R96, R8, RZ, 0x3c, !PT ;  /* 0x0000000860607212 */ /* 0x000fe200078e3cff */
[----:B------:R-:W-:Y:S01]  /*df50*/  IMAD.X R107, RZ, RZ, R125, P5 ;  /* 0x000000ffff6b7224 */ /* 0x000fe200028e067d */
[----:B------:R-:W-:Y:S02]  /*df60*/  LOP3.LUT R8, R32, 0x380, RZ, 0xc0, !PT ;  /* 0x0000038020087812 */ /* 0x000fe400078ec0ff */
[----:B------:R-:W-:Y:S02]  /*df70*/  SHF.R.U64 R100, R100, 0x3, RZ ;  /* 0x0000000364647819 */ /* 0x000fe400000012ff */
[----:B------:R-:W-:Y:S02]  /*df80*/  SHF.R.U64 R8, R8, 0x3, RZ ;  /* 0x0000000308087819 */ /* 0x000fe400000012ff */
[C---:B------:R-:W-:Y:S02]  /*df90*/  IADD3 R118, P5, R124.reuse, 0x8060, RZ ;  /* 0x000080607c767810 */ /* 0x040fe40007fbe0ff */
[----:B------:R-:W-:-:S02]  /*dfa0*/  IADD3 R3, P1, R124, 0x20, RZ ;  /* 0x000000207c037810 */ /* 0x000fc40007f3e0ff */
[----:B-----5:R-:W-:Y:S01]  /*dfb0*/  IADD3 R28, P4, R124, 0x4000, RZ ;  /* 0x000040007c1c7810 */ /* 0x020fe20007f9e0ff */
[--C-:B------:R-:W-:Y:S01]  /*dfc0*/  IMAD.X R119, RZ, RZ, R125.reuse, P5 ;  /* 0x000000ffff777224 */ /* 0x100fe200028e067d */
[----:B------:R-:W-:Y:S01]  /*dfd0*/  LOP3.LUT R100, R100, R26, RZ, 0x3c, !PT ;  /* 0x0000001a64647212 */ /* 0x000fe200078e3cff */
[--C-:B------:R-:W-:Y:S01]  /*dfe0*/  IMAD.X R93, RZ, RZ, R125.reuse, P1 ;  /* 0x000000ffff5d7224 */ /* 0x100fe200008e067d */
[----:B------:R-:W-:Y:S01]  /*dff0*/  IADD3 R114, P3, R124, 0x8020, RZ ;  /* 0x000080207c727810 */ /* 0x000fe20007f7e0ff */
[--C-:B------:R-:W-:Y:S01]  /*e000*/  IMAD.X R105, RZ, RZ, R125.reuse, P4 ;  /* 0x000000ffff697224 */ /* 0x100fe200020e067d */
[----:B------:R-:W-:Y:S02]  /*e010*/  LOP3.LUT R26, R30, 0x380, RZ, 0xc0, !PT ;  /* 0x000003801e1a7812 */ /* 0x000fe400078ec0ff */
[----:B------:R-:W-:Y:S01]  /*e020*/  LOP3.LUT R108, R8, R32, RZ, 0x3c, !PT ;  /* 0x00000020086c7212 */ /* 0x000fe200078e3cff */
[----:B------:R-:W-:Y:S01]  /*e030*/  IMAD.X R115, RZ, RZ, R125, P3 ;  /* 0x000000ffff737224 */ /* 0x000fe200018e067d */
[----:B------:R-:W-:-:S02]  /*e040*/  LOP3.LUT R8, R118, 0x380, RZ, 0xc0, !PT ;  /* 0x0000038076087812 */ /* 0x000fc400078ec0ff */
[----:B------:R-:W-:Y:S02]  /*e050*/  LOP3.LUT R92, R3, 0x380, RZ, 0xc0, !PT ;  /* 0x00000380035c7812 */ /* 0x000fe400078ec0ff */
[----:B------:R-:W-:Y:S02]  /*e060*/  LOP3.LUT R104, R28, 0x380, RZ, 0xc0, !PT ;  /* 0x000003801c687812 */ /* 0x000fe400078ec0ff */
[----:B------:R-:W-:Y:S02]  /*e070*/  SHF.R.U64 R26, R26, 0x3, RZ ;  /* 0x000000031a1a7819 */ /* 0x000fe400000012ff */
[----:B------:R-:W-:Y:S02]  /*e080*/  IADD3 R88, P2, R124, 0x8000, RZ ;  /* 0x000080007c587810 */ /* 0x000fe40007f5e0ff */
[----:B------:R-:W-:Y:S02]  /*e090*/  SHF.R.U64 R8, R8, 0x3, RZ ;  /* 0x0000000308087819 */ /* 0x000fe400000012ff */
[----:B------:R-:W-:Y:S01]  /*e0a0*/  IADD3 R140, P3, R124, 0xc060, RZ ;  /* 0x0000c0607c8c7810 */ /* 0x000fe20007f7e0ff */
[----:B------:R-:W-:Y:S01]  /*e0b0*/  IMAD.X R113, RZ, RZ, R125, P2 ;  /* 0x000000ffff717224 */ /* 0x000fe200010e067d */
[----:B------:R-:W-:-:S02]  /*e0c0*/  SHF.R.U64 R92, R92, 0x3, RZ ;  /* 0x000000035c5c7819 */ /* 0x000fc400000012ff */
[C---:B------:R-:W-:Y:S02]  /*e0d0*/  LOP3.LUT R89, R124.reuse, 0x380, RZ, 0xc0, !PT ;  /* 0x000003807c597812 */ /* 0x040fe400078ec0ff */
[----:B------:R-:W-:Y:S02]  /*e0e0*/  IADD3 R84, P1, R124, 0x4060, RZ ;  /* 0x000040607c547810 */ /* 0x000fe40007f3e0ff */
[----:B------:R-:W-:Y:S02]  /*e0f0*/  SHF.R.U64 R104, R104, 0x3, RZ ;  /* 0x0000000368687819 */ /* 0x000fe400000012ff */
[----:B------:R-:W-:Y:S01]  /*e100*/  LOP3.LUT R106, R26, R30, RZ, 0x3c, !PT ;  /* 0x0000001e1a6a7212 */ /* 0x000fe200078e3cff */
[----:B------:R-:W-:Y:S01]  /*e110*/  IMAD.X R111, RZ, RZ, R125, P1 ;  /* 0x000000ffff6f7224 */ /* 0x000fe200008e067d */
[----:B------:R-:W-:Y:S02]  /*e120*/  LOP3.LUT R26, R88, 0x380, RZ, 0xc0, !PT ;  /* 0x00000380581a7812 */ /* 0x000fe400078ec0ff */
[----:B------:R-:W-:-:S02]  /*e130*/  LOP3.LUT R118, R8, R118, RZ, 0x3c, !PT ;  /* 0x0000007608767212 */ /* 0x000fc400078e3cff */
[----:B------:R-:W-:Y:S02]  /*e140*/  LOP3.LUT R92, R92, R3, RZ, 0x3c, !PT ;  /* 0x000000035c5c7212 */ /* 0x000fe400078e3cff */
[----:B------:R-:W-:Y:S02]  /*e150*/  LOP3.LUT R8, R140, 0x380, RZ, 0xc0, !PT ;  /* 0x000003808c087812 */ /* 0x000fe400078ec0ff */
[----:B------:R-:W-:Y:S02]  /*e160*/  SHF.R.U64 R89, R89, 0x3, RZ ;  /* 0x0000000359597819 */ /* 0x000fe400000012ff */
[----:B------:R-:W-:Y:S02]  /*e170*/  LOP3.LUT R3, R84, 0x380, RZ, 0xc0, !PT ;  /* 0x0000038054037812 */ /* 0x000fe400078ec0ff */
[----:B------:R-:W-:Y:S02]  /*e180*/  LOP3.LUT R104, R104, R28, RZ, 0x3c, !PT ;  /* 0x0000001c68687212 */ /* 0x000fe400078e3cff */
[----:B------:R-:W-:-:S02]  /*e190*/  LOP3.LUT R28, R114, 0x380, RZ, 0xc0, !PT ;  /* 0x00000380721c7812 */ /* 0x000fc400078ec0ff */
[----:B------:R-:W-:Y:S02]  /*e1a0*/  SHF.R.U64 R26, R26, 0x3, RZ ;  /* 0x000000031a1a7819 */ /* 0x000fe400000012ff */
[C---:B------:R-:W-:Y:S02]  /*e1b0*/  IADD3 R116, P4, R124.reuse, 0x8040, RZ ;  /* 0x000080407c747810 */ /* 0x040fe40007f9e0ff */
[C---:B------:R-:W-:Y:S02]  /*e1c0*/  IADD3 R120, P0, R124.reuse, 0xc000, RZ ;  /* 0x0000c0007c787810 */ /* 0x040fe40007f1e0ff */
[C---:B------:R-:W-:Y:S01]  /*e1d0*/  IADD3 R122, P1, R124.reuse, 0xc020, RZ ;  /* 0x0000c0207c7a7810 */ /* 0x040fe20007f3e0ff */
[--C-:B------:R-:W-:Y:S01]  /*e1e0*/  IMAD.X R117, RZ, RZ, R125.reuse, P4 ;  /* 0x000000ffff757224 */ /* 0x100fe200020e067d */
[----:B------:R-:W-:Y:S01]  /*e1f0*/  IADD3 R136, P2, R124, 0xc040, RZ ;  /* 0x0000c0407c887810 */ /* 0x000fe20007f5e0ff */
[--C-:B------:R-:W-:Y:S01]  /*e200*/  IMAD.X R121, RZ, RZ, R125.reuse, P0 ;  /* 0x000000ffff797224 */ /* 0x100fe200000e067d */
[----:B------:R-:W-:Y:S01]  /*e210*/  SHF.R.U64 R8, R8, 0x3, RZ ;  /* 0x0000000308087819 */ /* 0x000fe200000012ff */
[--C-:B------:R-:W-:Y:S01]  /*e220*/  IMAD.X R123, RZ, RZ, R125.reuse, P1 ;  /* 0x000000ffff7b7224 */ /* 0x100fe200008e067d */
[----:B------:R-:W-:Y:S01]  /*e230*/  LOP3.LUT R124, R89, R124, RZ, 0x3c, !PT ;  /* 0x0000007c597c7212 */ /* 0x000fe200078e3cff */
[--C-:B------:R-:W-:Y:S01]  /*e240*/  IMAD.X R85, RZ, RZ, R125.reuse, P2 ;  /* 0x000000ffff557224 */ /* 0x100fe200010e067d */
[----:B------:R-:W-:Y:S01]  /*e250*/  SHF.R.U64 R3, R3, 0x3, RZ ;  /* 0x0000000303037819 */ /* 0x000fe200000012ff */
[----:B------:R-:W-:Y:S01]  /*e260*/  IMAD.X R89, RZ, RZ, R125, P3 ;  /* 0x000000ffff597224 */ /* 0x000fe200018e067d */
[----:B------:R-:W-:-:S02]  /*e270*/  SHF.R.U64 R28, R28, 0x3, RZ ;  /* 0x000000031c1c7819 */ /* 0x000fc400000012ff */
[----:B------:R-:W-:Y:S02]  /*e280*/  LOP3.LUT R112, R26, R88, RZ, 0x3c, !PT ;  /* 0x000000581a707212 */ /* 0x000fe400078e3cff */
[----:B------:R-:W-:Y:S02]  /*e290*/  LOP3.LUT R88, R8, R140, RZ, 0x3c, !PT ;  /* 0x0000008c08587212 */ /* 0x000fe400078e3cff */
[----:B------:R-:W-:Y:S02]  /*e2a0*/  LOP3.LUT R110, R3, R84, RZ, 0x3c, !PT ;  /* 0x00000054036e7212 */ /* 0x000fe400078e3cff */
[----:B------:R-:W-:Y:S02]  /*e2b0*/  MOV R124, R124 ;  /* 0x0000007c007c7202 */ /* 0x000fe40000000f00 */
[----:B------:R-:W-:Y:S02]  /*e2c0*/  F2FP.BF16.F32.PACK_AB R8, R25, R24 ;  /* 0x000000181908723e */ /* 0x000fe400000010ff */
[----:B------:R-:W-:-:S02]  /*e2d0*/  LOP3.LUT R3, R116, 0x380, RZ, 0xc0, !PT ;  /* 0x0000038074037812 */ /* 0x000fc400078ec0ff */
[----:B------:R-:W-:Y:S01]  /*e2e0*/  LOP3.LUT R114, R28, R114, RZ, 0x3c, !PT ;  /* 0x000000721c727212 */ /* 0x000fe200078e3cff */
[----:B------:R1:W-:Y:S01]  /*e2f0*/  STSM.16.M88.4 [R124], R8 ;  /* 0x000000087c007844 */ /* 0x0003e20000000200 */
[----:B------:R-:W-:Y:S02]  /*e300*/  LOP3.LUT R26, R120, 0x380, RZ, 0xc0, !PT ;  /* 0x00000380781a7812 */ /* 0x000fe400078ec0ff */
[----:B------:R-:W-:Y:S02]  /*e310*/  LOP3.LUT R28, R122, 0x380, RZ, 0xc0, !PT ;  /* 0x000003807a1c7812 */ /* 0x000fe400078ec0ff */
[----:B------:R-:W-:Y:S02]  /*e320*/  SHF.R.U64 R3, R3, 0x3, RZ ;  /* 0x0000000303037819 */ /* 0x000fe400000012ff */
[----:B------:R-:W-:Y:S02]  /*e330*/  SHF.R.U64 R26, R26, 0x3, RZ ;  /* 0x000000031a1a7819 */ /* 0x000fe400000012ff */
[----:B------:R-:W-:-:S02]  /*e340*/  SHF.R.U64 R28, R28, 0x3, RZ ;  /* 0x000000031c1c7819 */ /* 0x000fc400000012ff */
[----:B------:R-:W-:Y:S02]  /*e350*/  MOV R92, R92 ;  /* 0x0000005c005c7202 */ /* 0x000fe40000000f00 */
[----:B------:R-:W-:Y:S02]  /*e360*/  MOV R96, R96 ;  /* 0x0000006000607202 */ /* 0x000fe40000000f00 */
[----:B------:R-:W-:Y:S02]  /*e370*/  LOP3.LUT R116, R3, R116, RZ, 0x3c, !PT ;  /* 0x0000007403747212 */ /* 0x000fe400078e3cff */
[----:B-1----:R-:W-:Y:S02]  /*e380*/  F2FP.BF16.F32.PACK_AB R8, R4, R14 ;  /* 0x0000000e0408723e */ /* 0x002fe400000010ff */
[----:B------:R-:W-:Y:S02]  /*e390*/  F2FP.BF16.F32.PACK_AB R9, R12, R0 ;  /* 0x000000000c09723e */ /* 0x000fe400000010ff */
[----:B------:R-:W-:Y:S01]  /*e3a0*/  F2FP.BF16.F32.PACK_AB R10, R37, R36 ;  /* 0x00000024250a723e */ /* 0x000fe200000010ff */
[----:B------:R-:W1:Y:S01]  /*e3b0*/  LDC R0, c[0x0][0xce8] ;  /* 0x00033a00ff007b82 */ /* 0x000e620000000800 */
[----:B------:R-:W-:-:S02]  /*e3c0*/  F2FP.BF16.F32.PACK_AB R11, R39, R38 ;  /* 0x00000026270b723e */ /* 0x000fc400000010ff */
[----:B------:R-:W-:Y:S02]  /*e3d0*/  F2FP.BF16.F32.PACK_AB R12, R41, R160 ;  /* 0x000000a0290c723e */ /* 0x000fe400000010ff */
[----:B------:R-:W-:Y:S01]  /*e3e0*/  F2FP.BF16.F32.PACK_AB R14, R45, R161 ;  /* 0x000000a12d0e723e */ /* 0x000fe200000010ff */
[----:B------:R2:W-:Y:S01]  /*e3f0*/  STSM.16.M88.4 [R92], R8 ;  /* 0x000000085c007844 */ /* 0x0005e20000000200 */
[----:B------:R-:W-:Y:S02]  /*e400*/  LOP3.LUT R120, R26, R120, RZ, 0x3c, !PT ;  /* 0x000000781a787212 */ /* 0x000fe400078e3cff */
[----:B------:R-:W-:Y:S01]  /*e410*/  LOP3.LUT R3, R136, 0x380, RZ, 0xc0, !PT ;  /* 0x0000038088037812 */ /* 0x000fe200078ec0ff */
[----:B------:R3:W-:Y:S01]  /*e420*/  STSM.16.M88.4 [R96], R12 ;  /* 0x0000000c60007844 */ /* 0x0007e20000000200 */
[----:B------:R-:W-:Y:S02]  /*e430*/  LOP3.LUT R122, R28, R122, RZ, 0x3c, !PT ;  /* 0x0000007a1c7a7212 */ /* 0x000fe400078e3cff */
[----:B------:R-:W-:-:S02]  /*e440*/  MOV R100, R100 ;  /* 0x0000006400647202 */ /* 0x000fc40000000f00 */
[----:B------:R-:W-:Y:S02]  /*e450*/  F2FP.BF16.F32.PACK_AB R24, R49, R162 ;  /* 0x000000a23118723e */ /* 0x000fe400000010ff */
[----:B------:R-:W-:Y:S02]  /*e460*/  F2FP.BF16.F32.PACK_AB R25, R51, R50 ;  /* 0x000000323319723e */ /* 0x000fe400000010ff */
[----:B------:R-:W-:Y:S02]  /*e470*/  F2FP.BF16.F32.PACK_AB R26, R53, R163 ;  /* 0x000000a3351a723e */ /* 0x000fe400000010ff */
[----:B------:R-:W-:Y:S02]  /*e480*/  MOV R104, R104 ;  /* 0x0000006800687202 */ /* 0x000fe40000000f00 */
[----:B------:R-:W-:Y:S01]  /*e490*/  F2FP.BF16.F32.PACK_AB R28, R57, R164 ;  /* 0x000000a4391c723e */ /* 0x000fe200000010ff */
[----:B------:R-:W-:Y:S01]  /*e4a0*/  STSM.16.M88.4 [R100], R24 ;  /* 0x0000001864007844 */ /* 0x000fe20000000200 */
[----:B------:R-:W-:-:S02]  /*e4b0*/  F2FP.BF16.F32.PACK_AB R30, R61, R165 ;  /* 0x000000a53d1e723e */ /* 0x000fc400000010ff */
[----:B------:R-:W-:Y:S02]  /*e4c0*/  MOV R106, R106 ;  /* 0x0000006a006a7202 */ /* 0x000fe40000000f00 */
[----:B--2---:R-:W-:Y:S01]  /*e4d0*/  F2FP.BF16.F32.PACK_AB R8, R65, R166 ;  /* 0x000000a64108723e */ /* 0x004fe200000010ff */
[----:B------:R-:W-:Y:S01]  /*e4e0*/  STSM.16.M88.4 [R104], R28 ;  /* 0x0000001c68007844 */ /* 0x000fe20000000200 */
[----:B------:R-:W-:Y:S02]  /*e4f0*/  F2FP.BF16.F32.PACK_AB R9, R67, R66 ;  /* 0x000000424309723e */ /* 0x000fe400000010ff */
[----:B------:R-:W-:Y:S02]  /*e500*/  F2FP.BF16.F32.PACK_AB R10, R69, R167 ;  /* 0x000000a7450a723e */ /* 0x000fe400000010ff */
[----:B------:R-:W-:Y:S02]  /*e510*/  F2FP.BF16.F32.PACK_AB R11, R71, R70 ;  /* 0x00000046470b723e */ /* 0x000fe400000010ff */
[----:B------:R-:W-:-:S02]  /*e520*/  MOV R108, R108 ;  /* 0x0000006c006c7202 */ /* 0x000fc40000000f00 */
[----:B---3--:R-:W-:Y:S01]  /*e530*/  F2FP.BF16.F32.PACK_AB R12, R73, R168 ;  /* 0x000000a8490c723e */ /* 0x008fe200000010ff */
[----:B------:R2:W-:Y:S01]  /*e540*/  STSM.16.M88.4 [R106], R8 ;  /* 0x000000086a007844 */ /* 0x0005e20000000200 */
[----:B------:R-:W-:Y:S02]  /*e550*/  F2FP.BF16.F32.PACK_AB R13, R75, R74 ;  /* 0x0000004a4b0d723e */ /* 0x000fe400000010ff */
[----:B------:R-:W-:Y:S02]  /*e560*/  F2FP.BF16.F32.PACK_AB R14, R77, R169 ;  /* 0x000000a94d0e723e */ /* 0x000fe400000010ff */
[----:B------:R-:W-:Y:S02]  /*e570*/  F2FP.BF16.F32.PACK_AB R15, R79, R78 ;  /* 0x0000004e4f0f723e */ /* 0x000fe400000010ff */
[----:B------:R-:W-:Y:S02]  /*e580*/  SHF.R.U64 R3, R3, 0x3, RZ ;  /* 0x0000000303037819 */ /* 0x000fe400000012ff */
[----:B------:R-:W-:Y:S01]  /*e590*/  MOV R110, R110 ;  /* 0x0000006e006e7202 */ /* 0x000fe20000000f00 */
[----:B------:R3:W-:Y:S01]  /*e5a0*/  STSM.16.M88.4 [R108], R12 ;  /* 0x0000000c6c007844 */ /* 0x0007e20000000200 */
[----:B------:R-:W-:-:S02]  /*e5b0*/  F2FP.BF16.F32.PACK_AB R36, R81, R170 ;  /* 0x000000aa5124723e */ /* 0x000fc400000010ff */
[----:B------:R-:W-:Y:S02]  /*e5c0*/  F2FP.BF16.F32.PACK_AB R37, R83, R82 ;  /* 0x000000525325723e */ /* 0x000fe400000010ff */
[----:B------:R-:W-:Y:S02]  /*e5d0*/  F2FP.BF16.F32.PACK_AB R38, R48, R171 ;  /* 0x000000ab3026723e */ /* 0x000fe400000010ff */
[----:B------:R-:W-:Y:S02]  /*e5e0*/  F2FP.BF16.F32.PACK_AB R39, R87, R86 ;  /* 0x000000565727723e */ /* 0x000fe400000010ff */
[----:B------:R-:W-:Y:S02]  /*e5f0*/  MOV R112, R112 ;  /* 0x0000007000707202 */ /* 0x000fe40000000f00 */
[----:B------:R-:W-:Y:S01]  /*e600*/  F2FP.BF16.F32.PACK_AB R48, R64, R172 ;  /* 0x000000ac4030723e */ /* 0x000fe200000010ff */
[----:B------:R4:W-:Y:S01]  /*e610*/  STSM.16.M88.4 [R110], R36 ;  /* 0x000000246e007844 */ /* 0x0009e20000000200 */
[----:B------:R-:W-:-:S02]  /*e620*/  F2FP.BF16.F32.PACK_AB R49, R91, R90 ;  /* 0x0000005a5b31723e */ /* 0x000fc400000010ff */
[----:B------:R-:W-:Y:S01]  /*e630*/  F2FP.BF16.F32.PACK_AB R50, R80, R173 ;  /* 0x000000ad5032723e */ /* 0x000fe200000010ff */
[----:B------:R-:W-:Y:S01]  /*e640*/  IMAD.MOV.U32 R80, RZ, RZ, RZ ;  /* 0x000000ffff507224 */ /* 0x000fe200078e00ff */
[----:B------:R-:W-:Y:S02]  /*e650*/  F2FP.BF16.F32.PACK_AB R51, R95, R94 ;  /* 0x0000005e5f33723e */ /* 0x000fe400000010ff */
[----:B------:R-:W-:Y:S02]  /*e660*/  MOV R114, R114 ;  /* 0x0000007200727202 */ /* 0x000fe40000000f00 */
[----:B------:R-:W-:Y:S01]  /*e670*/  F2FP.BF16.F32.PACK_AB R64, R152, R174 ;  /* 0x000000ae9840723e */ /* 0x000fe200000010ff */
[----:B------:R-:W-:Y:S01]  /*e680*/  STSM.16.M88.4 [R112], R48 ;  /* 0x0000003070007844 */ /* 0x000fe20000000200 */
[----:B------:R-:W-:Y:S02]  /*e690*/  F2FP.BF16.F32.PACK_AB R65, R99, R98 ;  /* 0x000000626341723e */ /* 0x000fe400000010ff */
[----:B------:R-:W-:-:S02]  /*e6a0*/  F2FP.BF16.F32.PACK_AB R66, R153, R175 ;  /* 0x000000af9942723e */ /* 0x000fc400000010ff */
[----:B------:R-:W-:Y:S02]  /*e6b0*/  F2FP.BF16.F32.PACK_AB R67, R103, R102 ;  /* 0x000000666743723e */ /* 0x000fe400000010ff */
[----:B------:R-:W-:Y:S02]  /*e6c0*/  LOP3.LUT R84, R3, R136, RZ, 0x3c, !PT ;  /* 0x0000008803547212 */ /* 0x000fe400078e3cff */
[----:B------:R-:W-:Y:S01]  /*e6d0*/  MOV R116, R116 ;  /* 0x0000007400747202 */ /* 0x000fe20000000f00 */
[----:B------:R-:W-:Y:S01]  /*e6e0*/  STSM.16.M88.4 [R114], R64 ;  /* 0x0000004072007844 */ /* 0x000fe20000000200 */
[----:B--2---:R-:W-:Y:S02]  /*e6f0*/  F2FP.BF16.F32.PACK_AB R8, R154, R176 ;  /* 0x000000b09a08723e */ /* 0x004fe400000010ff */
[----:B------:R-:W-:Y:S02]  /*e700*/  F2FP.BF16.F32.PACK_AB R9, R43, R40 ;  /* 0x000000282b09723e */ /* 0x000fe400000010ff */
[----:B------:R-:W-:-:S02]  /*e710*/  F2FP.BF16.F32.PACK_AB R10, R155, R177 ;  /* 0x000000b19b0a723e */ /* 0x000fc400000010ff */
[----:B------:R-:W-:Y:S02]  /*e720*/  F2FP.BF16.F32.PACK_AB R11, R47, R44 ;  /* 0x0000002c2f0b723e */ /* 0x000fe400000010ff */
[----:B------:R-:W-:Y:S02]  /*e730*/  MOV R118, R118 ;  /* 0x0000007600767202 */ /* 0x000fe40000000f00 */
[----:B---3--:R-:W-:Y:S01]  /*e740*/  F2FP.BF16.F32.PACK_AB R12, R156, R178 ;  /* 0x000000b29c0c723e */ /* 0x008fe200000010ff */
[----:B------:R2:W-:Y:S01]  /*e750*/  STSM.16.M88.4 [R116], R8 ;  /* 0x0000000874007844 */ /* 0x0005e20000000200 */
        /* <DEDUP_REMOVED lines=9> */
[----:B------:R-:W-:-:S02]  /*e7f0*/  ISETP.NE.U32.AND P0, PT, RZ, UR4, PT ;  /* 0x00000004ff007c0c */ /* 0x000fc4000bf05070 */
[----:B------:R-:W-:Y:S01]  /*e800*/  IADD3 R4, P1, R218, UR4, RZ ;  /* 0x00000004da047c10 */ /* 0x000fe2000ff3e0ff */
[----:B------:R3:W-:Y:S01]  /*e810*/  STSM.16.M88.4 [R120], R24 ;  /* 0x0000001878007844 */ /* 0x0007e20000000200 */
[----:B------:R-:W-:Y:S02]  /*e820*/  MOV R122, R122 ;  /* 0x0000007a007a7202 */ /* 0x000fe40000000f00 */
[----:B------:R-:W-:Y:S02]  /*e830*/  F2FP.BF16.F32.PACK_AB R28, R129, R128 ;  /* 0x00000080811c723e */ /* 0x000fe400000010ff */
[----:B------:R-:W-:Y:S02]  /*e840*/  F2FP.BF16.F32.PACK_AB R29, R131, R130 ;  /* 0x00000082831d723e */ /* 0x000fe400000010ff */
[----:B------:R-:W-:Y:S02]  /*e850*/  F2FP.BF16.F32.PACK_AB R30, R133, R132 ;  /* 0x00000084851e723e */ /* 0x000fe400000010ff */
[----:B------:R-:W-:-:S02]  /*e860*/  F2FP.BF16.F32.PACK_AB R31, R135, R134 ;  /* 0x00000086871f723e */ /* 0x000fc400000010ff */
[----:B------:R-:W-:Y:S02]  /*e870*/  MOV R84, R84 ;  /* 0x0000005400547202 */ /* 0x000fe40000000f00 */
[----:B----4-:R-:W-:Y:S01]  /*e880*/  F2FP.BF16.F32.PACK_AB R36, R137, R182 ;  /* 0x000000b68924723e */ /* 0x010fe200000010ff */
[----:B------:R4:W-:Y:S01]  /*e890*/  STSM.16.M88.4 [R122], R28 ;  /* 0x0000001c7a007844 */ /* 0x0009e20000000200 */
[----:B------:R-:W-:Y:S02]  /*e8a0*/  F2FP.BF16.F32.PACK_AB R37, R139, R138 ;  /* 0x0000008a8b25723e */ /* 0x000fe400000010ff */
[----:B------:R-:W-:Y:S02]  /*e8b0*/  F2FP.BF16.F32.PACK_AB R38, R141, R183 ;  /* 0x000000b78d26723e */ /* 0x000fe400000010ff */
[----:B------:R-:W-:Y:S02]  /*e8c0*/  F2FP.BF16.F32.PACK_AB R39, R143, R142 ;  /* 0x0000008e8f27723e */ /* 0x000fe400000010ff */
[----:B------:R-:W-:-:S02]  /*e8d0*/  MOV R88, R88 ;  /* 0x0000005800587202 */ /* 0x000fc40000000f00 */
        /* <DEDUP_REMOVED lines=10> */
[----:B--2---:R-:W-:Y:S01]  /*e980*/  IMAD.U32 R11, RZ, RZ, UR4 ;  /* 0x00000004ff0b7e24 */ /* 0x004fe2000f8e00ff */
[----:B------:R-:W-:Y:S01]  /*e990*/  @P2 IADD3.X R219, R219, UR5, RZ, P3, !PT ;  /* 0x00000005dbdb2c10 */ /* 0x000fe20009ffe4ff */
[----:B------:R4:W5:Y:S01]  /*e9a0*/  @P0 LDG.E R80, desc[UR60][R4.64] ;  /* 0x0000003c04500981 */ /* 0x000962000c1e1900 */
[----:B-1----:R-:W-:Y:S01]  /*e9b0*/  ISETP.NE.AND P1, PT, R0, 0x1, PT ;  /* 0x000000010000780c */ /* 0x002fe20003f25270 */
[----:B---3--:R-:W-:Y:S02]  /*e9c0*/  IMAD R27, R223, 0x80, R237 ;  /* 0x00000080df1b7824 */ /* 0x008fe400078e02ed */
[----:B------:R4:W5:Y:S10]  /*e9d0*/  @P2 LDG.E R11, desc[UR60][R218.64] ;  /* 0x0000003cda0b2981 */ /* 0x000974000c1e1900 */
[----:B------:R-:W1:Y:S08]  /*e9e0*/  @P1 LDC R8, c[0x0][0xcec] ;  /* 0x00033b00ff081b82 */ /* 0x000e700000000800 */
[----:B------:R-:W2:Y:S01]  /*e9f0*/  @P1 LDC R13, c[0x0][0xcf0] ;  /* 0x00033c00ff0d1b82 */ /* 0x000ea20000000800 */
[----:B----4-:R-:W-:Y:S05]  /*ea00*/  @P2 BRA `(.L_x_10491) ;  /* 0x0000000000102947 */ /* 0x010fea0003800000 */
[----:B------:R-:W-:Y:S05]  /*ea10*/  @!P0 BRA `(.L_x_10491) ;  /* 0x00000000000c8947 */ /* 0x000fea0003800000 */
[----:B------:R-:W3:Y:S04]  /*ea20*/  LDG.E R10, desc[UR60][R4.64] ;  /* 0x0000003c040a7981 */ /* 0x000ee8000c1e1900 */
[----:B-----5:R-:W3:Y:S02]  /*ea30*/  LDG.E R11, desc[UR60][R4.64+0x4] ;  /* 0x0000043c040b7981 */ /* 0x020ee4000c1e1900 */
[----:B---3--:R-:W-:-:S07]  /*ea40*/  IMAD.IADD R11, R11, 0x1, -R10 ;  /* 0x000000010b0b7824 */ /* 0x008fce00078e0a0a */
.L_x_10491:
[----:B------:R-:W-:Y:S01]  /*ea50*/  SHF.R.S32.HI R3, RZ, 0x1f, R217 ;  /* 0x0000001fff037819 */ /* 0x000fe200000114d9 */
[----:B-1----:R-:W-:Y:S01]  /*ea60*/  @P1 IMAD.HI.U32 R4, R27, R8, RZ ;  /* 0x000000081b041227 */ /* 0x002fe200078e00ff */
[----:B------:R-:W-:Y:S01]  /*ea70*/  ULDC.64 UR4, c[0x0][0xc90] ;  /* 0x0003240000047ab9 */ /* 0x000fe20000000a00 */
[----:B-----5:R-:W-:Y:S01]  /*ea80*/  SHF.R.S32.HI R81, RZ, 0x1f, R80 ;  /* 0x0000001fff517819 */ /* 0x020fe20000011450 */
[----:B------:R-:W1:Y:S01]  /*ea90*/  @P1 LDC R83, c[0x0][0xcec] ;  /* 0x00033b00ff531b82 */ /* 0x000e620000000800 */
[----:B------:R-:W-:Y:S01]  /*eaa0*/  IMAD R8, R3, UR4, RZ ;  /* 0x0000000403087c24 */ /* 0x000fe2000f8e02ff */
[----:B------:R-:W-:Y:S01]  /*eab0*/  SEL R229, R229, RZ, !P0 ;  /* 0x000000ffe5e57207 */ /* 0x000fe20004000000 */
[----:B------:R-:W-:Y:S01]  /*eac0*/  IMAD.MOV.U32 R9, RZ, RZ, R27 ;  /* 0x000000ffff097224 */ /* 0x000fe200078e001b */
[----:B--2---:R-:W-:Y:S01]  /*ead0*/  @P1 SHF.R.U32.HI R9, RZ, R13, R4 ;  /* 0x0000000dff091219 */ /* 0x004fe20000011604 */
[----:B------:R-:W-:Y:S01]  /*eae0*/  IMAD.WIDE.U32 R4, R217, UR4, R80 ;  /* 0x00000004d9047c25 */ /* 0x000fe2000f8e0050 */
[----:B------:R-:W-:-:S02]  /*eaf0*/  SEL R220, R220, RZ, !P0 ;  /* 0x000000ffdcdc7207 */ /* 0x000fc40004000000 */
[----:B------:R-:W2:Y:S01]  /*eb00*/  @P1 LDC R85, c[0x0][0xcf0] ;  /* 0x00033c00ff551b82 */ /* 0x000ea20000000800 */
[----:B------:R-:W-:Y:S01]  /*eb10*/  IMAD R13, R217, UR5, R8 ;  /* 0x00000005d90d7c24 */ /* 0x000fe2000f8e0208 */
[----:B------:R-:W-:Y:S01]  /*eb20*/  ULDC.64 UR4, c[0x0][0xc98] ;  /* 0x0003260000047ab9 */ /* 0x000fe20000000a00 */
[----:B------:R-:W-:Y:S02]  /*eb30*/  IMAD.MOV R25, RZ, RZ, -R9 ;  /* 0x000000ffff197224 */ /* 0x000fe400078e0a09 */
[----:B------:R-:W-:Y:S02]  /*eb40*/  IMAD.IADD R5, R5, 0x1, R13 ;  /* 0x0000000105057824 */ /* 0x000fe400078e020d */
[----:B------:R-:W-:Y:S02]  /*eb50*/  IMAD R13, R0, R25, R27 ;  /* 0x00000019000d7224 */ /* 0x000fe400078e021b */
[----:B------:R-:W-:Y:S02]  /*eb60*/  IMAD R15, R228, 0x40, R209 ;  /* 0x00000040e40f7824 */ /* 0x000fe400078e02d1 */
[----:B------:R-:W-:Y:S01]  /*eb70*/  IMAD R25, R229, UR4, RZ ;  /* 0x00000004e5197c24 */ /* 0x000fe2000f8e02ff */
[----:B------:R-:W-:Y:S01]  /*eb80*/  SHF.R.S32.HI R8, RZ, 0x1f, R13 ;  /* 0x0000001fff087819 */ /* 0x000fe2000001140d */
[----:B------:R-:W-:-:S04]  /*eb90*/  IMAD.WIDE.U32 R4, R220, UR4, R4 ;  /* 0x00000004dc047c25 */ /* 0x000fc8000f8e0004 */
[----:B------:R-:W-:Y:S01]  /*eba0*/  IMAD.WIDE R20, R15, 0x2, R20 ;  /* 0x000000020f147825 */ /* 0x000fe200078e0214 */
[----:B------:R-:W-:Y:S02]  /*ebb0*/  SHF.R.S32.HI R15, RZ, 0x1f, R9 ;  /* 0x0000001fff0f7819 */ /* 0x000fe40000011409 */
[----:B------:R-:W-:Y:S01]  /*ebc0*/  IADD3 R4, P0, R9, R4, RZ ;  /* 0x0000000409047210 */ /* 0x000fe20007f1e0ff */
[----:B------:R-:W-:Y:S01]  /*ebd0*/  IMAD R25, R220, UR5, R25 ;  /* 0x00000005dc197c24 */ /* 0x000fe2000f8e0219 */
[----:B------:R-:W-:Y:S01]  /*ebe0*/  ULDC.64 UR4, c[0x0][0xc88] ;  /* 0x0003220000047ab9 */ /* 0x000fe20000000a00 */
[----:B------:R-:W-:Y:S01]  /*ebf0*/  IADD3 R9, P2, R20, 0x1000, RZ ;  /* 0x0000100014097810 */ /* 0x000fe20007f5e0ff */
[----:B------:R-:W-:Y:S01]  /*ec00*/  IMAD R10, R8, UR4, RZ ;  /* 0x00000004080a7c24 */ /* 0x000fe2000f8e02ff */
[----:B------:R-:W-:Y:S01]  /*ec10*/  IADD3 R37, P4, R20, 0x5000, RZ ;  /* 0x0000500014257810 */ /* 0x000fe20007f9e0ff */
[----:B------:R-:W-:Y:S01]  /*ec20*/  IMAD R32, R11, R0, RZ ;  /* 0x000000000b207224 */ /* 0x000fe200078e02ff */
[----:B------:R-:W-:Y:S01]  /*ec30*/  IADD3.X R5, R15, R5, R25, P0, !PT ;  /* 0x000000050f057210 */ /* 0x000fe200007fe419 */
[----:B------:R-:W-:Y:S01]  /*ec40*/  IMAD R15, R13, UR5, R10 ;  /* 0x000000050d0f7c24 */ /* 0x000fe2000f8e020a */
[----:B------:R-:W-:-:S02]  /*ec50*/  LOP3.LUT R8, R9, 0x380, RZ, 0xc0, !PT ;  /* 0x0000038009087812 */ /* 0x000fc400078ec0ff */
[C---:B------:R-:W-:Y:S01]  /*ec60*/  IADD3 R25, P5, R20.reuse, 0x3000, RZ ;  /* 0x0000300014197810 */ /* 0x040fe20007fbe0ff */
[----:B------:R-:W-:Y:S01]  /*ec70*/  IMAD.WIDE.U32 R4, R13, UR4, R4 ;  /* 0x000000040d047c25 */ /* 0x000fe2000f8e0004 */
[----:B------:R-:W-:Y:S01]  /*ec80*/  ULDC.64 UR4, c[0x0][0xc50] ;  /* 0x0003140000047ab9 */ /* 0x000fe20000000a00 */
[----:B------:R-:W-:Y:S02]  /*ec90*/  IADD3 R13, P3, R20, 0x2000, RZ ;  /* 0x00002000140d7810 */ /* 0x000fe40007f7e0ff */
[----:B------:R-:W-:Y:S01]  /*eca0*/  IMAD.IADD R5, R5, 0x1, R15 ;  /* 0x0000000105057824 */ /* 0x000fe200078e020f */
[----:B------:R-:W-:Y:S02]  /*ecb0*/  LEA R10, P0, R4, UR4, 0x2 ;  /* 0x00000004040a7c11 */ /* 0x000fe4000f8010ff */
[----:B------:R-:W-:Y:S02]  /*ecc0*/  SHF.R.U64 R8, R8, 0x3, RZ ;  /* 0x0000000308087819 */ /* 0x000fe400000012ff */
[----:B------:R-:W-:Y:S01]  /*ecd0*/  LEA.HI.X R4, R4, UR5, R5, 0x2, P0 ;  /* 0x0000000504047c11 */ /* 0x000fe200080f1405 */
[----:B------:R-:W-:Y:S01]  /*ece0*/  SHFL.IDX PT, R54, R10, RZ, 0x1c1f ;  /* 0x001c1fff0a367589 */ /* 0x000fe200000e0000 */
[----:B------:R-:W-:Y:S01]  /*ecf0*/  IADD3 R29, P0, R20, 0x4000, RZ ;  /* 0x00004000141d7810 */ /* 0x000fe20007f1e0ff */
[----:B------:R-:W-:Y:S01]  /*ed00*/  IMAD R5, R223, 0x80, R235 ;  /* 0x00000080df057824 */ /* 0x000fe200078e02eb */
[----:B------:R-:W-:Y:S01]  /*ed10*/  LOP3.LUT R12, R13, 0x380, RZ, 0xc0, !PT ;  /* 0x000003800d0c7812 */ /* 0x000fe200078ec0ff */
[----:B------:R-:W3:Y:S01]  /*ed20*/  SHFL.IDX PT, R55, R4, RZ, 0x1c1f ;  /* 0x001c1fff04377589 */ /* 0x000ee200000e0000 */
[----:B------:R-:W-:Y:S01]  /*ed30*/  LOP3.LUT R8, R8, R9, RZ, 0x3c, !PT ;  /* 0x0000000908087212 */ /* 0x000fe200078e3cff */
[----:B------:R-:W-:Y:S01]  /*ed40*/  IMAD.X R9, RZ, RZ, R21, P2 ;  /* 0x000000ffff097224 */ /* 0x000fe200010e0615 */
[----:B------:R-:W-:Y:S01]  /*ed50*/  LOP3.LUT R28, R29, 0x380, RZ, 0xc0, !PT ;  /* 0x000003801d1c7812 */ /* 0x000fe200078ec0ff */
[----:B------:R-:W-:Y:S01]  /*ed60*/  SHFL.IDX PT, R58, R10, 0x1, 0x1c1f ;  /* 0x003c1f000a3a7f89 */ /* 0x000fe200000e0000 */
[----:B------:R-:W-:Y:S01]  /*ed70*/  SHF.R.U64 R12, R12, 0x3, RZ ;  /* 0x000000030c0c7819 */ /* 0x000fe200000012ff */
[----:B------:R-:W-:Y:S01]  /*ed80*/  ULDC.64 UR4, c[0x0][0xba0] ;  /* 0x0002e80000047ab9 */ /* 0x000fe20000000a00 */
[----:B------:R-:W-:Y:S01]  /*ed90*/  IADD3 R41, P2, R20, 0x6000, RZ ;  /* 0x0000600014297810 */ /* 0x000fe20007f5e0ff */
[----:B------:R4:W0:Y:S01]  /*eda0*/  SHFL.IDX PT, R59, R4, 0x1, 0x1c1f ;  /* 0x003c1f00043b7f89 */ /* 0x00082200000e0000 */
[----:B------:R-:W-:-:S02]  /*edb0*/  SHF.R.U64 R28, R28, 0x3, RZ ;  /* 0x000000031c1c7819 */ /* 0x000fc400000012ff */
[----:B------:R-:W-:Y:S01]  /*edc0*/  LOP3.LUT R12, R12, R13, RZ, 0x3c, !PT ;  /* 0x0000000d0c0c7212 */ /* 0x000fe200078e3cff */
[--C-:B------:R-:W-:Y:S01]  /*edd0*/  IMAD.X R13, RZ, RZ, R21.reuse, P3 ;  /* 0x000000ffff0d7224 */ /* 0x100fe200018e0615 */
[----:B------:R-:W-:Y:S02]  /*ede0*/  LOP3.LUT R40, R41, 0x380, RZ, 0xc0, !PT ;  /* 0x0000038029287812 */ /* 0x000fe400078ec0ff */
[----:B------:R-:W-:Y:S02]  /*edf0*/  IADD3 R45, P3, R20, 0x7000, RZ ;  /* 0x00007000142d7810 */ /* 0x000fe40007f7e0ff */
[----:B------:R-:W-:Y:S01]  /*ee00*/  LOP3.LUT R28, R28, R29, RZ, 0x3c, !PT ;  /* 0x0000001d1c1c7212 */ /* 0x000fe200078e3cff */
[----:B------:R-:W-:Y:S01]  /*ee10*/  IMAD.X R29, RZ, RZ, R21, P0 ;  /* 0x000000ffff1d7224 */ /* 0x000fe200000e0615 */
[----:B------:R-:W-:Y:S02]  /*ee20*/  SHF.R.U64 R40, R40, 0x3, RZ ;  /* 0x0000000328287819 */ /* 0x000fe400000012ff */
[----:B------:R-:W-:-:S02]  /*ee30*/  IADD3 R53, P0, R20, 0x9000, RZ ;  /* 0x0000900014357810 */ /* 0x000fc40007f1e0ff */
[----:B------:R-:W-:Y:S02]  /*ee40*/  LOP3.LUT R44, R45, 0x380, RZ, 0xc0, !PT ;  /* 0x000003802d2c7812 */ /* 0x000fe400078ec0ff */
[----:B------:R-:W-:Y:S02]  /*ee50*/  LOP3.LUT R24, R25, 0x380, RZ, 0xc0, !PT ;  /* 0x0000038019187812 */ /* 0x000fe400078ec0ff */
[----:B------:R-:W-:Y:S02]  /*ee60*/  LOP3.LUT R36, R37, 0x380, RZ, 0xc0, !PT ;  /* 0x0000038025247812 */ /* 0x000fe400078ec0ff */
[----:B------:R-:W-:Y:S01]  /*ee70*/  LOP3.LUT R40, R40, R41, RZ, 0x3c, !PT ;  /* 0x0000002928287212 */ /* 0x000fe200078e3cff */
[----:B------:R-:W-:Y:S01]  /*ee80*/  IMAD.X R41, RZ, RZ, R21, P2 ;  /* 0x000000ffff297224 */ /* 0x000fe200010e0615 */
[----:B------:R-:W-:Y:S02]  /*ee90*/  LOP3.LUT R52, R53, 0x380, RZ, 0xc0, !PT ;  /* 0x0000038035347812 */ /* 0x000fe400078ec0ff */
[----:B------:R-:W-:-:S02]  /*eea0*/  SHF.R.U64 R44, R44, 0x3, RZ ;  /* 0x000000032c2c7819 */ /* 0x000fc400000012ff */
[----:B------:R-:W-:Y:S02]  /*eeb0*/  IADD3 R61, P2, R20, 0xb000, RZ ;  /* 0x0000b000143d7810 */ /* 0x000fe40007f5e0ff */
[----:B------:R-:W-:Y:S02]  /*eec0*/  SHF.R.U64 R24, R24, 0x3, RZ ;  /* 0x0000000318187819 */ /* 0x000fe400000012ff */
[----:B------:R-:W-:Y:S02]  /*eed0*/  SHF.R.U64 R36, R36, 0x3, RZ ;  /* 0x0000000324247819 */ /* 0x000fe400000012ff */
[----:B------:R-:W-:Y:S02]  /*eee0*/  SHF.R.U64 R52, R52, 0x3, RZ ;  /* 0x0000000334347819 */ /* 0x000fe400000012ff */
[----:B------:R-:W-:Y:S01]  /*eef0*/  LOP3.LUT R44, R44, R45, RZ, 0x3c, !PT ;  /* 0x0000002d2c2c7212 */ /* 0x000fe200078e3cff */
[----:B------:R-:W-:Y:S01]  /*ef00*/  IMAD.X R45, RZ, RZ, R21, P3 ;  /* 0x000000ffff2d7224 */ /* 0x000fe200018e0615 */
[----:B------:R-:W-:-:S02]  /*ef10*/  LOP3.LUT R60, R61, 0x380, RZ, 0xc0, !PT ;  /* 0x000003803d3c7812 */ /* 0x000fc400078ec0ff */
[----:B------:R-:W-:Y:S01]  /*ef20*/  LOP3.LUT R24, R24, R25, RZ, 0x3c, !PT ;  /* 0x0000001918187212 */ /* 0x000fe200078e3cff */
[--C-:B------:R-:W-:Y:S01]  /*ef30*/  IMAD.X R25, RZ, RZ, R21.reuse, P5 ;  /* 0x000000ffff197224 */ /* 0x100fe200028e0615 */
[----:B------:R-:W-:Y:S01]  /*ef40*/  LOP3.LUT R36, R36, R37, RZ, 0x3c, !PT ;  /* 0x0000002524247212 */ /* 0x000fe200078e3cff */
[--C-:B------:R-:W-:Y:S01]  /*ef50*/  IMAD.X R37, RZ, RZ, R21.reuse, P4 ;  /* 0x000000ffff257224 */ /* 0x100fe200020e0615 */
[C---:B------:R-:W-:Y:S02]  /*ef60*/  IADD3 R65, P3, R20.reuse, 0xc000, RZ ;  /* 0x0000c00014417810 */ /* 0x040fe40007f7e0ff */
[C---:B------:R-:W-:Y:S02]  /*ef70*/  IADD3 R49, P5, R20.reuse, 0x8000, RZ ;  /* 0x0000800014317810 */ /* 0x040fe40007fbe0ff */
[----:B------:R-:W-:Y:S02]  /*ef80*/  IADD3 R57, P4, R20, 0xa000, RZ ;  /* 0x0000a00014397810 */ /* 0x000fe40007f9e0ff */
[----:B------:R-:W-:Y:S01]  /*ef90*/  LOP3.LUT R52, R52, R53, RZ, 0x3c, !PT ;  /* 0x0000003534347212 */ /* 0x000fe200078e3cff */
[----:B------:R-:W-:Y:S01]  /*efa0*/  IMAD.X R53, RZ, RZ, R21, P0 ;  /* 0x000000ffff357224 */ /* 0x000fe200000e0615 */
[----:B------:R-:W-:-:S02]  /*efb0*/  SHF.R.U64 R60, R60, 0x3, RZ ;  /* 0x000000033c3c7819 */ /* 0x000fc400000012ff */
[----:B------:R-:W-:Y:S02]  /*efc0*/  LOP3.LUT R64, R65, 0x380, RZ, 0xc0, !PT ;  /* 0x0000038041407812 */ /* 0x000fe400078ec0ff */
[----:B------:R-:W-:Y:S02]  /*efd0*/  LOP3.LUT P0, RZ, R230, 0x3, RZ, 0xc0, !PT ;  /* 0x00000003e6ff7812 */ /* 0x000fe4000780c0ff */
[----:B------:R-:W-:Y:S02]  /*efe0*/  LOP3.LUT R48, R49, 0x380, RZ, 0xc0, !PT ;  /* 0x0000038031307812 */ /* 0x000fe400078ec0ff */
[----:B------:R-:W-:Y:S02]  /*eff0*/  LOP3.LUT R56, R57, 0x380, RZ, 0xc0, !PT ;  /* 0x0000038039387812 */ /* 0x000fe400078ec0ff */
[----:B------:R-:W-:Y:S01]  /*f000*/  LOP3.LUT R60, R60, R61, RZ, 0x3c, !PT ;  /* 0x0000003d3c3c7212 */ /* 0x000fe200078e3cff */
[----:B------:R-:W-:Y:S01]  /*f010*/  IMAD.X R61, RZ, RZ, R21, P2 ;  /* 0x000000ffff3d7224 */ /* 0x000fe200010e0615 */
[----:B------:R-:W-:-:S02]  /*f020*/  SHF.R.U64 R64, R64, 0x3, RZ ;  /* 0x0000000340407819 */ /* 0x000fc400000012ff */
[CC--:B------:R-:W-:Y:S01]  /*f030*/  ISETP.GE.OR P2, PT, R5.reuse, R32.reuse, P0 ;  /* 0x000000200500720c */ /* 0x0c0fe20000746670 */
[----:B------:R-:W-:Y:S01]  /*f040*/  VIADD R5, R5, 0x8 ;  /* 0x0000000805057836 */ /* 0x000fe20000000000 */
[----:B------:R-:W-:Y:S02]  /*f050*/  SHF.R.U64 R48, R48, 0x3, RZ ;  /* 0x0000000330307819 */ /* 0x000fe400000012ff */
[----:B------:R-:W-:Y:S02]  /*f060*/  SHF.R.U64 R56, R56, 0x3, RZ ;  /* 0x0000000338387819 */ /* 0x000fe400000012ff */
[----:B------:R-:W-:Y:S01]  /*f070*/  LOP3.LUT R64, R64, R65, RZ, 0x3c, !PT ;  /* 0x0000004140407212 */ /* 0x000fe200078e3cff */
[--C-:B------:R-:W-:Y:S01]  /*f080*/  IMAD.X R65, RZ, RZ, R21.reuse, P3 ;  /* 0x000000ffff417224 */ /* 0x100fe200018e0615 */
[----:B------:R-:W-:Y:S01]  /*f090*/  LOP3.LUT R48, R48, R49, RZ, 0x3c, !PT ;  /* 0x0000003130307212 */ /* 0x000fe200078e3cff */
[--C-:B------:R-:W-:Y:S01]  /*f0a0*/  IMAD.X R49, RZ, RZ, R21.reuse, P5 ;  /* 0x000000ffff317224 */ /* 0x100fe200028e0615 */
[----:B------:R-:W-:Y:S01]  /*f0b0*/  LOP3.LUT R56, R56, R57, RZ, 0x3c, !PT ;  /* 0x0000003938387212 */ /* 0x000fe200078e3cff */
[----:B------:R-:W-:Y:S01]  /*f0c0*/  IMAD.X R57, RZ, RZ, R21, P4 ;  /* 0x000000ffff397224 */ /* 0x000fe200020e0615 */
[----:B------:R-:W-:Y:S01]  /*f0d0*/  IADD3 R11, P3, R20, 0xf000, RZ ;  /* 0x0000f000140b7810 */ /* 0x000fe20007f7e0ff */
[----:B---3--:R-:W-:Y:S01]  /*f0e0*/  @!P2 ST.E desc[UR60][R54.64], R7 ;  /* 0x000000073600a985 */ /* 0x008fe2000c10193c */
[----:B------:R-:W-:-:S02]  /*f0f0*/  ISETP.GE.OR P0, PT, R5, R32, P0 ;  /* 0x000000200500720c */ /* 0x000fc40000706670 */
[C---:B------:R-:W-:Y:S01]  /*f100*/  IADD3 R69, P5, R20.reuse, 0xd000, RZ ;  /* 0x0000d00014457810 */ /* 0x040fe20007fbe0ff */
[----:B------:R-:W-:Y:S01]  /*f110*/  IMAD.X R77, RZ, RZ, R21, P3 ;  /* 0x000000ffff4d7224 */ /* 0x000fe200018e0615 */
[C---:B------:R-:W-:Y:S02]  /*f120*/  IADD3 R73, P4, R20.reuse, 0xe000, RZ ;  /* 0x0000e00014497810 */ /* 0x040fe40007f9e0ff */
[----:B------:R-:W-:Y:S02]  /*f130*/  LOP3.LUT R15, R20, 0x380, RZ, 0xc0, !PT ;  /* 0x00000380140f7812 */ /* 0x000fe400078ec0ff */
[----:B----4-:R-:W-:Y:S02]  /*f140*/  LOP3.LUT R4, R11, 0x380, RZ, 0xc0, !PT ;  /* 0x000003800b047812 */ /* 0x010fe400078ec0ff */
[----:B------:R-:W-:Y:S02]  /*f150*/  LOP3.LUT R68, R69, 0x380, RZ, 0xc0, !PT ;  /* 0x0000038045447812 */ /* 0x000fe400078ec0ff */
[----:B------:R-:W-:Y:S01]  /*f160*/  LOP3.LUT R72, R73, 0x380, RZ, 0xc0, !PT ;  /* 0x0000038049487812 */ /* 0x000fe200078ec0ff */
[----:B0-----:R0:W-:Y:S01]  /*f170*/  @!P0 ST.E desc[UR60][R58.64], R6 ;  /* 0x000000063a008985 */ /* 0x0011e2000c10193c */
[----:B------:R-:W-:-:S02]  /*f180*/  SHF.R.U64 R15, R15, 0x3, RZ ;  /* 0x000000030f0f7819 */ /* 0x000fc400000012ff */
[----:B------:R-:W-:Y:S01]  /*f190*/  SHF.R.U64 R4, R4, 0x3, RZ ;  /* 0x0000000304047819 */ /* 0x000fe200000012ff */
[----:B------:R-:W5:Y:S01]  /*f1a0*/  LD.E.128 R24, desc[UR60][R24.64] ;  /* 0x0000003c18187980 */ /* 0x000f62000c101d00 */
[----:B------:R-:W-:Y:S02]  /*f1b0*/  SHF.R.U64 R68, R68, 0x3, RZ ;  /* 0x0000000344447819 */ /* 0x000fe400000012ff */
[----:B------:R-:W-:Y:S01]  /*f1c0*/  SHF.R.U64 R72, R72, 0x3, RZ ;  /* 0x0000000348487819 */ /* 0x000fe200000012ff */
[----:B------:R-:W5:Y:S01]  /*f1d0*/  LD.E.128 R28, desc[UR60][R28.64] ;  /* 0x0000003c1c1c7980 */ /* 0x000f62000c101d00 */
[----:B------:R-:W-:Y:S02]  /*f1e0*/  LOP3.LUT R20, R15, R20, RZ, 0x3c, !PT ;  /* 0x000000140f147212 */ /* 0x000fe400078e3cff */
[----:B------:R-:W-:Y:S01]  /*f1f0*/  LOP3.LUT R68, R68, R69, RZ, 0x3c, !PT ;  /* 0x0000004544447212 */ /* 0x000fe200078e3cff */
[--C-:B------:R-:W-:Y:S01]  /*f200*/  IMAD.X R69, RZ, RZ, R21.reuse, P5 ;  /* 0x000000ffff457224 */ /* 0x100fe200028e0615 */
[----:B------:R-:W-:Y:S01]  /*f210*/  LOP3.LUT R72, R72, R73, RZ, 0x3c, !PT ;  /* 0x0000004948487212 */ /* 0x000fe200078e3cff */
[----:B------:R-:W-:Y:S01]  /*f220*/  IMAD.X R73, RZ, RZ, R21, P4 ;  /* 0x000000ffff497224 */ /* 0x000fe200020e0615 */
[----:B------:R-:W-:Y:S01]  /*f230*/  LOP3.LUT R76, R4, R11, RZ, 0x3c, !PT ;  /* 0x0000000b044c7212 */ /* 0x000fe200078e3cff */
[----:B------:R-:W5:Y:S04]  /*f240*/  LD.E.128 R12, desc[UR60][R12.64] ;  /* 0x0000003c0c0c7980 */ /* 0x000f68000c101d00 */
[----:B0-----:R0:W5:Y:S04]  /*f250*/  LD.E.128 R4, desc[UR60][R20.64] ;  /* 0x0000003c14047980 */ /* 0x001168000c101d00 */
[----:B------:R-:W5:Y:S04]  /*f260*/  LD.E.128 R8, desc[UR60][R8.64] ;  /* 0x0000003c08087980 */ /* 0x000f68000c101d00 */
[----:B------:R-:W5:Y:S01]  /*f270*/  LD.E.128 R36, desc[UR60][R36.64] ;  /* 0x0000003c24247980 */ /* 0x000f62000c101d00 */
[----:B0-----:R-:W-:-:S03]  /*f280*/  IMAD R21, R81, UR4, RZ ;  /* 0x0000000451157c24 */ /* 0x001fc6000f8e02ff */
[----:B------:R-:W5:Y:S01]  /*f290*/  LD.E.128 R40, desc[UR60][R40.64] ;  /* 0x0000003c28287980 */ /* 0x000f62000c101d00 */
[C---:B------:R-:W-:Y:S02]  /*f2a0*/  IMAD R81, R80.reuse, UR5, R21 ;  /* 0x0000000550517c24 */ /* 0x040fe4000f8e0215 */
[----:B------:R-:W-:Y:S01]  /*f2b0*/  IMAD.WIDE.U32 R20, R80, UR4, RZ ;  /* 0x0000000450147c25 */ /* 0x000fe2000f8e00ff */
[----:B------:R-:W-:Y:S01]  /*f2c0*/  ULDC.64 UR4, c[0x0][0xbe8] ;  /* 0x0002fa0000047ab9 */ /* 0x000fe20000000a00 */
[----:B------:R-:W5:Y:S02]  /*f2d0*/  LD.E.128 R44, desc[UR60][R44.64] ;  /* 0x0000003c2c2c7980 */ /* 0x000f64000c101d00 */
[----:B------:R-:W-:Y:S02]  /*f2e0*/  IMAD R82, R3, UR4, RZ ;  /* 0x0000000403527c24 */ /* 0x000fe4000f8e02ff */
[----:B------:R-:W-:Y:S01]  /*f2f0*/  IMAD R80, R216, 0x20, R228 ;  /* 0x00000020d8507824 */ /* 0x000fe200078e02e4 */
[----:B------:R-:W5:Y:S01]  /*f300*/  LD.E.128 R48, desc[UR60][R48.64] ;  /* 0x0000003c30307980 */ /* 0x000f62000c101d00 */
[----:B------:R-:W-:-:S02]  /*f310*/  IMAD.IADD R21, R21, 0x1, R81 ;  /* 0x0000000115157824 */ /* 0x000fc400078e0251 */
[----:B------:R-:W-:Y:S01]  /*f320*/  IMAD R3, R217, UR5, R82 ;  /* 0x00000005d9037c24 */ /* 0x000fe2000f8e0252 */
[----:B------:R-:W5:Y:S01]  /*f330*/  LD.E.128 R52, desc[UR60][R52.64] ;  /* 0x0000003c34347980 */ /* 0x000f62000c101d00 */
[----:B------:R-:W-:Y:S02]  /*f340*/  IMAD R82, R223, 0x80, R80 ;  /* 0x00000080df527824 */ /* 0x000fe400078e0250 */
[----:B------:R-:W-:Y:S01]  /*f350*/  IMAD.WIDE.U32 R20, R217, UR4, R20 ;  /* 0x00000004d9147c25 */ /* 0x000fe2000f8e0014 */
[----:B------:R-:W-:Y:S01]  /*f360*/  ULDC.64 UR4, c[0x0][0xbf0] ;  /* 0x0002fc0000047ab9 */ /* 0x000fe20000000a00 */
[----:B------:R-:W5:Y:S02]  /*f370*/  LD.E.128 R56, desc[UR60][R56.64] ;  /* 0x0000003c38387980 */ /* 0x000f64000c101d00 */
[----:B-1----:R-:W-:Y:S02]  /*f380*/  @P1 IMAD.HI.U32 R80, R82, R83, RZ ;  /* 0x0000005352501227 */ /* 0x002fe400078e00ff */
[----:B------:R-:W5:Y:S02]  /*f390*/  LD.E.128 R60, desc[UR60][R60.64] ;  /* 0x0000003c3c3c7980 */ /* 0x000f64000c101d00 */
[----:B------:R-:W-:-:S02]  /*f3a0*/  IMAD.IADD R21, R21, 0x1, R3 ;  /* 0x0000000115157824 */ /* 0x000fc400078e0203 */
[----:B------:R-:W-:Y:S01]  /*f3b0*/  IMAD.MOV.U32 R3, RZ, RZ, R82 ;  /* 0x000000ffff037224 */ /* 0x000fe200078e0052 */
[----:B--2---:R-:W-:Y:S01]  /*f3c0*/  @P1 SHF.R.U32.HI R3, RZ, R85, R80 ;  /* 0x00000055ff031219 */ /* 0x004fe20000011650 */
[----:B------:R-:W-:Y:S01]  /*f3d0*/  IMAD R229, R229, UR4, RZ ;  /* 0x00000004e5e57c24 */ /* 0x000fe2000f8e02ff */
[----:B------:R-:W5:Y:S01]  /*f3e0*/  LD.E.128 R64, desc[UR60][R64.64] ;  /* 0x0000003c40407980 */ /* 0x000f62000c101d00 */
[C---:B------:R-:W-:Y:S01]  /*f3f0*/  IMAD.WIDE.U32 R20, R220.reuse, UR4, R20 ;  /* 0x00000004dc147c25 */ /* 0x040fe2000f8e0014 */
[--C-:B------:R-:W-:Y:S02]  /*f400*/  SHF.R.S32.HI R80, RZ, 0x1f, R3.reuse ;  /* 0x0000001fff507819 */ /* 0x100fe40000011403 */
[----:B------:R-:W5:Y:S01]  /*f410*/  LD.E.128 R68, desc[UR60][R68.64] ;  /* 0x0000003c44447980 */ /* 0x000f62000c101d00 */
[----:B------:R-:W-:Y:S02]  /*f420*/  IMAD.MOV R81, RZ, RZ, -R3 ;  /* 0x000000ffff517224 */ /* 0x000fe400078e0a03 */
[----:B------:R-:W-:Y:S01]  /*f430*/  IMAD R229, R220, UR5, R229 ;  /* 0x00000005dce57c24 */ /* 0x000fe2000f8e02e5 */
[----:B------:R-:W-:Y:S01]  /*f440*/  ULDC.64 UR4, c[0x0][0xbe0] ;  /* 0x0002f80000047ab9 */ /* 0x000fe20000000a00 */
[----:B------:R-:W-:Y:S01]  /*f450*/  IMAD R81, R0, R81, R82 ;  /* 0x0000005100517224 */ /* 0x000fe200078e0252 */
[----:B------:R-:W5:Y:S01]  /*f460*/  LD.E.128 R72, desc[UR60][R72.64] ;  /* 0x0000003c48487980 */ /* 0x000f62000c101d00 */
[----:B------:R-:W-:-:S02]  /*f470*/  IMAD.IADD R21, R21, 0x1, R229 ;  /* 0x0000000115157824 */ /* 0x000fc400078e02e5 */
[----:B------:R-:W-:Y:S01]  /*f480*/  IMAD R80, R80, UR4, RZ ;  /* 0x0000000450507c24 */ /* 0x000fe2000f8e02ff */
[----:B------:R-:W5:Y:S01]  /*f490*/  LD.E.128 R76, desc[UR60][R76.64] ;  /* 0x0000003c4c4c7980 */ /* 0x000f62000c101d00 */
[----:B------:R-:W-:Y:S01]  /*f4a0*/  SHF.R.S32.HI R0, RZ, 0x1f, R81 ;  /* 0x0000001fff007819 */ /* 0x000fe20000011451 */
[----:B------:R-:W-:Y:S01]  /*f4b0*/  @!PT LDS RZ, [RZ] ;  /* 0x00000000fffff984 */ /* 0x000fe20000000800 */
[----:B------:R-:W-:Y:S01]  /*f4c0*/  @!PT LDS RZ, [RZ] ;  /* 0x00000000fffff984 */ /* 0x000fe20000000800 */
[----:B------:R-:W-:Y:S01]  /*f4d0*/  @!PT LDS RZ, [RZ] ;  /* 0x00000000fffff984 */ /* 0x000fe20000000800 */
[----:B------:R-:W-:Y:S01]  /*f4e0*/  @!PT LDS RZ, [RZ] ;  /* 0x00000000fffff984 */ /* 0x000fe20000000800 */
[----:B------:R0:W-:Y:S06]  /*f4f0*/  MEMBAR.ALL.CTA ;  /* 0x0000000000007992 */ /* 0x0001ec0000008000 */
[----:B0-----:R-:W0:Y:S01]  /*f500*/  FENCE.VIEW.ASYNC.S ;  /* 0x00000000000073c6 */ /* 0x001e220000000000 */
[----:B------:R-:W-:-:S02]  /*f510*/  IMAD R83, R3, UR5, R80 ;  /* 0x0000000503537c24 */ /* 0x000fc4000f8e0250 */
[----:B------:R-:W-:Y:S01]  /*f520*/  IMAD.WIDE.U32 R20, R3, UR4, R20 ;  /* 0x0000000403147c25 */ /* 0x000fe2000f8e0014 */
[----:B------:R-:W-:-:S03]  /*f530*/  ULDC.64 UR4, c[0x0][0xbd8] ;  /* 0x0002f60000047ab9 */ /* 0x000fc60000000a00 */
[----:B------:R-:W-:Y:S02]  /*f540*/  IMAD R85, R223, 0x80, R228 ;  /* 0x00000080df557824 */ /* 0x000fe400078e02e4 */
[----:B------:R-:W-:Y:S02]  /*f550*/  IMAD.IADD R21, R21, 0x1, R83 ;  /* 0x0000000115157824 */ /* 0x000fe400078e0253 */
[----:B------:R-:W-:Y:S02]  /*f560*/  IMAD R0, R0, UR4, RZ ;  /* 0x0000000400007c24 */ /* 0x000fe4000f8e02ff */
[----:B------:R-:W-:Y:S02]  /*f570*/  VIADD R3, R85, 0x20 ;  /* 0x0000002055037836 */ /* 0x000fe40000000000 */
[C---:B------:R-:W-:Y:S02]  /*f580*/  IMAD R83, R81.reuse, UR5, R0 ;  /* 0x0000000551537c24 */ /* 0x040fe4000f8e0200 */
[----:B------:R-:W-:Y:S01]  /*f590*/  IMAD.WIDE.U32 R20, R81, UR4, R20 ;  /* 0x0000000451147c25 */ /* 0x000fe2000f8e0014 */
[-C--:B------:R-:W-:Y:S01]  /*f5a0*/  ISETP.GE.AND P0, PT, R3, R32.reuse, PT ;  /* 0x000000200300720c */ /* 0x080fe20003f06270 */
[----:B------:R-:W-:Y:S01]  /*f5b0*/  ULDC.64 UR4, c[0x0][0xb80] ;  /* 0x0002e00000047ab9 */ /* 0x000fe20000000a00 */
[----:B------:R-:W-:Y:S01]  /*f5c0*/  ISETP.GE.AND P2, PT, R85, R32, PT ;  /* 0x000000205500720c */ /* 0x000fe20003f46270 */
[----:B------:R-:W-:-:S02]  /*f5d0*/  VIADD R0, R18, 0x32420 ;  /* 0x0003242012007836 */ /* 0x000fc40000000000 */
[----:B------:R-:W-:Y:S01]  /*f5e0*/  VIADD R3, R85, 0x40 ;  /* 0x0000004055037836 */ /* 0x000fe20000000000 */
[C---:B------:R-:W-:Y:S01]  /*f5f0*/  LEA R86, P3, R20.reuse, UR4, 0x1 ;  /* 0x0000000414567c11 */ /* 0x040fe2000f8608ff */
[----:B------:R-:W-:Y:S01]  /*f600*/  IMAD.IADD R21, R21, 0x1, R83 ;  /* 0x0000000115157824 */ /* 0x000fe200078e0253 */
[----:B------:R-:W-:Y:S02]  /*f610*/  P2R R87, PR, RZ, 0x1 ;  /* 0x00000001ff577803 */ /* 0x000fe40000000000 */
[----:B------:R-:W-:Y:S02]  /*f620*/  ISETP.GE.AND P0, PT, R3, R32, PT ;  /* 0x000000200300720c */ /* 0x000fe40003f06270 */
[----:B------:R-:W-:Y:S02]  /*f630*/  PRMT R0, RZ, 0x654, R0 ;  /* 0x00000654ff007816 */ /* 0x000fe40000000000 */
[----:B------:R-:W-:Y:S01]  /*f640*/  LEA.HI.X R3, R20, UR5, R21, 0x1, P3 ;  /* 0x0000000514037c11 */ /* 0x000fe200098f0c15 */
        /* <DEDUP_REMOVED lines=13> */
[----:B------:R-:W-:-:S11]  /*f720*/  ISETP.GE.AND P3, PT, R214, UR4, PT ;  /* 0x00000004d6007c0c */ /* 0x000fd6000bf66270 */
[----:B--2---:R-:W-:-:S04]  /*f730*/  @!P2 LEA R20, P4, R209, R84, 0x1 ;  /* 0x00000054d114a211 */ /* 0x004fc800078808ff */
[----:B0-----:R-:W-:Y:S02]  /*f740*/  @!P2 LEA.HI.X R21, R209, R0, R91, 0x1, P4 ;  /* 0x00000000d115a211 */ /* 0x001fe400020f0c5b */
[----:B------:R-:W-:-:S03]  /*f750*/  @!P3 LEA R80, P4, R214, R84, 0x1 ;  /* 0x00000054d650b211 */ /* 0x000fc600078808ff */
[----:B-----5:R3:W-:Y:S01]  /*f760*/  @!P2 ST.E.128 desc[UR60][R20.64], R4 ;  /* 0x000000041400a985 */ /* 0x0207e2000c101d3c */
[----:B------:R-:W-:Y:S02]  /*f770*/  @!P3 LEA.HI.X R81, R214, R0, R90, 0x1, P4 ;  /* 0x00000000d651b211 */ /* 0x000fe400020f0c5a */
[----:B------:R-:W-:-:S03]  /*f780*/  ISETP.GE.AND P4, PT, R213, UR4, PT ;  /* 0x00000004d5007c0c */ /* 0x000fc6000bf86270 */
[----:B------:R3:W-:Y:S10]  /*f790*/  @!P3 ST.E.128 desc[UR60][R80.64], R28 ;  /* 0x0000001c5000b985 */ /* 0x0007f4000c101d3c */
[----:B------:R-:W-:-:S04]  /*f7a0*/  @!P4 LEA R82, P5, R213, R84, 0x1 ;  /* 0x00000054d552c211 */ /* 0x000fc800078a08ff */
[----:B------:R-:W-:Y:S02]  /*f7b0*/  @!P4 LEA.HI.X R83, R213, R0, R89, 0x1, P5 ;  /* 0x00000000d553c211 */ /* 0x000fe400028f0c59 */
[----:B------:R-:W-:-:S03]  /*f7c0*/  ISETP.GE.AND P5, PT, R215, UR4, PT ;  /* 0x00000004d7007c0c */ /* 0x000fc6000bfa6270 */
[----:B------:R3:W-:Y:S10]  /*f7d0*/  @!P4 ST.E.128 desc[UR60][R82.64], R48 ;  /* 0x000000305200c985 */ /* 0x0007f4000c101d3c */
[----:B------:R-:W-:-:S04]  /*f7e0*/  @!P5 LEA R84, P6, R215, R84, 0x1 ;  /* 0x00000054d754d211 */ /* 0x000fc800078c08ff */
[----:B------:R-:W-:-:S05]  /*f7f0*/  @!P5 LEA.HI.X R85, R215, R0, R88, 0x1, P6 ;  /* 0x00000000d755d211 */ /* 0x000fca00030f0c58 */
[----:B------:R3:W-:Y:S04]  /*f800*/  @!P5 ST.E.128 desc[UR60][R84.64], R64 ;  /* 0x000000405400d985 */ /* 0x0007e8000c101d3c */
.L_x_10493:
[----:B------:R-:W-:Y:S05]  /*f810*/  BSYNC B1 ;  /* 0x0000000000017941 */ /* 0x000fea0003800000 */
.L_x_10492:
[----:B------:R-:W-:Y:S01]  /*f820*/  ISETP.NE.AND P2, PT, R87, RZ, PT ;  /* 0x000000ff5700720c */ /* 0x000fe20003f45270 */
[----:B0-----:R0:W4:Y:S01]  /*f830*/  SHFL.IDX PT, R0, R3, 0x1, 0x181f ;  /* 0x00381f0003007f89 */ /* 0x00112200000e0000 */
[----:B------:R-:W-:Y:S03]  /*f840*/  BSSY B1, `(.L_x_10494) ;  /* 0x0000014000017945 */ /* 0x000fe60003800000 */
[----:B---3-5:R0:W3:Y:S08]  /*f850*/  SHFL.IDX PT, R28, R86, 0x1, 0x181f ;  /* 0x00381f00561c7f89 */ /* 0x0280f000000e0000 */
[----:B0-----:R-:W-:Y:S05]  /*f860*/  @P2 BRA `(.L_x_10495) ;  /* 0x0000000000442947 */ /* 0x001fea0003800000 */
[----:B------:R-:W-:Y:S02]  /*f870*/  ULDC UR4, c[0x0][0xbc8] ;  /* 0x0002f20000047ab9 */ /* 0x000fe40000000800 */
[----:B------:R-:W-:Y:S02]  /*f880*/  ISETP.GE.AND P2, PT, R209, UR4, PT ;  /* 0x00000004d1007c0c */ /* 0x000fe4000bf46270 */
[----:B------:R-:W-:Y:S02]  /*f890*/  ISETP.GE.AND P3, PT, R214, UR4, PT ;  /* 0x00000004d6007c0c */ /* 0x000fe4000bf66270 */
[----:B------:R-:W-:-:S09]  /*f8a0*/  ISETP.GE.AND P4, PT, R213, UR4, PT ;  /* 0x00000004d5007c0c */ /* 0x000fd2000bf86270 */
[----:B---3--:R-:W-:-:S04]  /*f8b0*/  @!P2 LEA R4, P5, R209, R28, 0x1 ;  /* 0x0000001cd104a211 */ /* 0x008fc800078a08ff */
[----:B----4-:R-:W-:Y:S02]  /*f8c0*/  @!P2 LEA.HI.X R5, R209, R0, R91, 0x1, P5 ;  /* 0x00000000d105a211 */ /* 0x010fe400028f0c5b */
[----:B------:R-:W-:-:S03]  /*f8d0*/  ISETP.GE.AND P5, PT, R215, UR4, PT ;  /* 0x00000004d7007c0c */ /* 0x000fc6000bfa6270 */
[----:B------:R0:W-:Y:S01]  /*f8e0*/  @!P2 ST.E.128 desc[UR60][R4.64], R8 ;  /* 0x000000080400a985 */ /* 0x0001e2000c101d3c */
        /* <DEDUP_REMOVED lines=9> */
.L_x_10495:
[----:B------:R-:W-:Y:S05]  /*f980*/  BSYNC B1 ;  /* 0x0000000000017941 */ /* 0x000fea0003800000 */
.L_x_10494:
        /* <DEDUP_REMOVED lines=9> */
[----:B0-----:R-:W-:-:S04]  /*fa20*/  @!P4 LEA R4, P5, R209, R10, 0x1 ;  /* 0x0000000ad104c211 */ /* 0x001fc800078a08ff */
[----:B-1----:R-:W-:Y:S02]  /*fa30*/  @!P4 LEA.HI.X R5, R209, R0, R91, 0x1, P5 ;  /* 0x00000000d105c211 */ /* 0x002fe400028f0c5b */
        /* <DEDUP_REMOVED lines=10> */
.L_x_10497:
[----:B------:R-:W-:Y:S05]  /*fae0*/  BSYNC B1 ;  /* 0x0000000000017941 */ /* 0x000fea0003800000 */
.L_x_10496:
[----:B-1----:R1:W0:Y:S04]  /*faf0*/  SHFL.IDX PT, R0, R3, 0x3, 0x181f ;  /* 0x00781f0003007f89 */ /* 0x00222800000e0000 */
[----:B----4-:R-:W4:Y:S01]  /*fb00*/  SHFL.IDX PT, R86, R86, 0x3, 0x181f ;  /* 0x00781f0056567f89 */ /* 0x010f2200000e0000 */
[----:B------:R-:W-:Y:S05]  /*fb10*/  @P1 BRA `(.L_x_10498) ;  /* 0x0000000c00e41947 */ /* 0x000fea0003800000 */
[----:B------:R-:W-:Y:S02]  /*fb20*/  ULDC UR4, c[0x0][0xbc8] ;  /* 0x0002f20000047ab9 */ /* 0x000fe40000000800 */
[----:B------:R-:W-:Y:S02]  /*fb30*/  ISETP.GE.AND P3, PT, R209, UR4, PT ;  /* 0x00000004d1007c0c */ /* 0x000fe4000bf66270 */
[----:B------:R-:W-:Y:S02]  /*fb40*/  ISETP.GE.AND P4, PT, R214, UR4, PT ;  /* 0x00000004d6007c0c */ /* 0x000fe4000bf86270 */
[----:B------:R-:W-:-:S09]  /*fb50*/  ISETP.GE.AND P5, PT, R213, UR4, PT ;  /* 0x00000004d5007c0c */ /* 0x000fd2000bfa6270 */
[-C--:B0---4-:R-:W-:Y:S02]  /*fb60*/  @!P3 LEA R4, P0, R209, R86.reuse, 0x1 ;  /* 0x00000056d104b211 */ /* 0x091fe400078008ff */
        /* <DEDUP_REMOVED lines=14> */
.L_x_10490:
        /* <DEDUP_REMOVED lines=26> */
.L_x_10499:
        /* <DEDUP_REMOVED lines=46> */
.L_x_10501:
[----:B------:R-:W-:Y:S05]  /*100d0*/  BSYNC B1 ;  /* 0x0000000000017941 */ /* 0x000fea0003800000 */
.L_x_10500:
[----:B------:R-:W4:Y:S01]  /*100e0*/  @P2 LDC R9, c[0x0][0xcf0] ;  /* 0x00033c00ff092b82 */ /* 0x000f220000000800 */
[----:B------:R-:W-:Y:S01]  /*100f0*/  ULDC.64 UR4, c[0x0][0xba0] ;  /* 0x0002e80000047ab9 */ /* 0x000fe20000000a00 */
[----:B---3--:R-:W-:Y:S02]  /*10100*/  IMAD R6, R216, 0x20, R228 ;  /* 0x00000020d8067824 */ /* 0x008fe400078e02e4 */
[----:B------:R-:W-:Y:S02]  /*10110*/  IMAD R3, R11, UR4, RZ ;  /* 0x000000040b037c24 */ /* 0x000fe4000f8e02ff */
[----:B------:R-:W-:-:S04]  /*10120*/  IMAD.WIDE.U32 R4, R0, UR4, RZ ;  /* 0x0000000400047c25 */ /* 0x000fc8000f8e00ff */
[----:B------:R-:W-:Y:S01]  /*10130*/  IMAD R3, R0, UR5, R3 ;  /* 0x0000000500037c24 */ /* 0x000fe2000f8e0203 */
[----:B------:R-:W-:Y:S01]  /*10140*/  ULDC.64 UR4, c[0x0][0xbe8] ;  /* 0x0002fa0000047ab9 */ /* 0x000fe20000000a00 */
[----:B------:R-:W-:Y:S02]  /*10150*/  IMAD R10, R223, 0x80, R6 ;  /* 0x00000080df0a7824 */ /* 0x000fe400078e0206 */
[----:B------:R-:W-:Y:S02]  /*10160*/  IMAD R0, R12, UR4, RZ ;  /* 0x000000040c007c24 */ /* 0x000fe4000f8e02ff */
[----:B------:R-:W-:Y:S02]  /*10170*/  IMAD.IADD R5, R5, 0x1, R3 ;  /* 0x0000000105057824 */ /* 0x000fe400078e0203 */
        /* <DEDUP_REMOVED lines=32> */
.L_x_10703:
        /* <DEDUP_REMOVED lines=26> */
.L_x_10504:
[----:B------:R-:W-:Y:S05]  /*10520*/  BSYNC B1 ;  /* 0x0000000000017941 */ /* 0x000fea0003800000 */
.L_x_10503:
[----:B------:R-:W-:-:S03]  /*10530*/  UMOV UR4, 0xffffffff ;  /* 0xffffffff00047882 */ /* 0x000fc60000000000 */
[----:B------:R-:W-:Y:S05]  /*10540*/  BRA.DIV UR4, `(.L_x_10505) ;  /* 0x0000009204407947 */ /* 0x000fea000b800000 */
[----:B---3--:R3:W0:Y:S04]  /*10550*/  SHFL.IDX PT, R0, R4, 0x1, 0x181f ;  /* 0x00381f0004007f89 */ /* 0x00862800000e0000 */
[----:B----4-:R3:W4:Y:S02]  /*10560*/  SHFL.IDX PT, R14, R3, 0x1, 0x181f ;  /* 0x00381f00030e7f89 */ /* 0x01072400000e0000 */
.L_x_10707:
        /* <DEDUP_REMOVED lines=25> */
.L_x_10507:
[----:B------:R-:W-:Y:S05]  /*10700*/  BSYNC B1 ;  /* 0x0000000000017941 */ /* 0x000fea0003800000 */
.L_x_10506:
[----:B------:R-:W-:-:S03]  /*10710*/  UMOV UR4, 0xffffffff ;  /* 0xffffffff00047882 */ /* 0x000fc60000000000 */
[----:B------:R-:W-:Y:S05]  /*10720*/  BRA.DIV UR4, `(.L_x_10508) ;  /* 0x0000009204107947 */ /* 0x000fea000b800000 */
[----:B0-----:R0:W0:Y:S04]  /*10730*/  SHFL.IDX PT, R0, R4, 0x2, 0x181f ;  /* 0x00581f0004007f89 */ /* 0x00102800000e0000 */
[----:B----4-:R4:W0:Y:S02]  /*10740*/  SHFL.IDX PT, R14, R3, 0x2, 0x181f ;  /* 0x00581f00030e7f89 */ /* 0x01082400000e0000 */
.L_x_10711:
        /* <DEDUP_REMOVED lines=25> */
.L_x_10510:
[----:B------:R-:W-:Y:S05]  /*108e0*/  BSYNC B1 ;  /* 0x0000000000017941 */ /* 0x000fea0003800000 */
.L_x_10509:
[----:B------:R-:W-:-:S03]  /*108f0*/  UMOV UR4, 0xffffffff ;  /* 0xffffffff00047882 */ /* 0x000fc60000000000 */
[----:B------:R-:W-:Y:S05]  /*10900*/  BRA.DIV UR4, `(.L_x_10511) ;  /* 0x0000008e04e07947 */ /* 0x000fea000b800000 */
[----:B0-----:R0:W0:Y:S04]  /*10910*/  SHFL.IDX PT, R0, R4, 0x3, 0x181f ;  /* 0x00781f0004007f89 */ /* 0x00102800000e0000 */
[----:B------:R0:W0:Y:S02]  /*10920*/  SHFL.IDX PT, R14, R3, 0x3, 0x181f ;  /* 0x00781f00030e7f89 */ /* 0x00002400000e0000 */
.L_x_10715:
        /* <DEDUP_REMOVED lines=24> */
.L_x_10498:
[----:B------:R-:W-:Y:S05]  /*10ab0*/  BSYNC B0 ;  /* 0x0000000000007941 */ /* 0x000fea0003800000 */
.L_x_10489:
[----:B------:R-:W-:Y:S02]  /*10ac0*/  ULDC UR4, c[0x0][0xd3c] ;  /* 0x00034f0000047ab9 */ /* 0x000fe40000000800 */
[----:B-1----:R-:W-:-:S13]  /*10ad0*/  ISETP.GE.AND P0, PT, R35, UR4, PT ;  /* 0x0000000423007c0c */ /* 0x002fda000bf06270 */
[----:B------:R-:W-:Y:S05]  /*10ae0*/  @!P0 BRA `(.L_x_10512) ;  /* 0xffffff0400608947 */ /* 0x000fea000383ffff */
[----:B------:R-:W-:Y:S05]  /*10af0*/  BRA `(.L_x_10377) ;  /* 0x0000008000b47947 */ /* 0x000fea0003800000 */
.L_x_10375:
        /* <DEDUP_REMOVED lines=18> */
.L_x_10513:
        /* <DEDUP_REMOVED lines=42> */
.L_x_10519:
        /* <DEDUP_REMOVED lines=12> */
.L_x_10518:
[----:B------:R-:W-:Y:S05]  /*10f80*/  BSYNC B0 ;  /* 0x0000000000007941 */ /* 0x000fea0003800000 */
.L_x_10517:
        /* <DEDUP_REMOVED lines=22> */
.L_x_10515:
        /* <DEDUP_REMOVED lines=16> */
.L_x_10520:
        /* <DEDUP_REMOVED lines=25> */
.L_x_10516:
[----:B------:R-:W-:Y:S02]  /*11380*/  IMAD.MOV.U32 R17, RZ, RZ, RZ ;  /* 0x000000ffff117224 */ /* 0x000fe400078e00ff */
[----:B------:R-:W-:Y:S02]  /*11390*/  IMAD.U32 R16, RZ, RZ, UR6 ;  /* 0x00000006ff107e24 */ /* 0x000fe4000f8e00ff */
[----:B------:R-:W-:-:S07]  /*113a0*/  IMAD.MOV.U32 R18, RZ, RZ, RZ ;  /* 0x000000ffff127224 */ /* 0x000fce00078e00ff */
.L_x_10521:
[----:B------:R-:W-:-:S13]  /*113b0*/  ISETP.NE.AND P0, PT, R5, RZ, PT ;  /* 0x000000ff0500720c */ /* 0x000fda0003f05270 */
[----:B------:R-:W0:Y:S01]  /*113c0*/  @!P0 S2R R3, SR_CgaCtaId ;  /* 0x0000000000038919 */ /* 0x000e220000008800 */
[----:B------:R-:W-:-:S04]  /*113d0*/  @!P0 MOV R0, 0x400 ;  /* 0x0000040000008802 */ /* 0x000fc80000000f00 */
[----:B0-----:R-:W-:-:S05]  /*113e0*/  @!P0 LEA R0, R3, R0, 0x18 ;  /* 0x0000000003008211 */ /* 0x001fca00078ec0ff */
[----:B------:R2:W-:Y:S01]  /*113f0*/  @!P0 STS.128 [R0+0x324d0], R16 ;  /* 0x0324d01000008388 */ /* 0x0005e20000000c00 */
[----:B------:R-:W-:Y:S06]  /*11400*/  BAR.ARV 0x5, 0x180 ;  /* 0x0146000000007b1d */ /* 0x000fec0000002000 */
.L_x_10514:
        /* <DEDUP_REMOVED lines=30> */
[----:B0-----:R-:W-:-:S03]  /*115f0*/  IMAD.MOV.U32 R4, RZ, RZ, 0x1 ;  /* 0x00000001ff047424 */ /* 0x001fc600078e00ff */
[----:B------:R0:W-:Y:S01]  /*11600*/  STL [R1+0x20], R2 ;  /* 0x0000200201007387 */ /* 0x0001e20000100800 */
[----:B-1----:R-:W-:-:S03]  /*11610*/  LOP3.LUT R3, R0, 0x40, RZ, 0xfc, !PT ;  /* 0x0000004000037812 */ /* 0x002fc600078efcff */
[----:B------:R1:W-:Y:S04]  /*11620*/  STL [R1+0xc], RZ ;  /* 0x00000cff01007387 */ /* 0x0003e80000100800 */
[----:B------:R1:W-:Y:S01]  /*11630*/  STL [R1+0x8], RZ ;  /* 0x000008ff01007387 */ /* 0x0003e20000100800 */
[----:B0-----:R-:W-:-:S03]  /*11640*/  LOP3.LUT R2, R0, 0x80, RZ, 0xfc, !PT ;  /* 0x0000008000027812 */ /* 0x001fc600078efcff */
[----:B------:R1:W-:Y:S01]  /*11650*/  STL [R1+0x1c], R4 ;  /* 0x00001c0401007387 */ /* 0x0003e20000100800 */
[----:B------:R-:W-:-:S07]  /*11660*/  LOP3.LUT R0, R0, 0xc0, RZ, 0xfc, !PT ;  /* 0x000000c000007812 */ /* 0x000fce00078efcff */
.L_x_10668:
[----:B01----:R-:W0:Y:S02]  /*11670*/  LDC.64 R2, c[0x0][0xd88] ;  /* 0x00036200ff027b82 */ /* 0x003e240000000a00 */
[----:B0-----:R-:W-:-:S05]  /*11680*/  IMAD.WIDE R2, R19, 0x4, R2 ;  /* 0x0000000413027825 */ /* 0x001fca00078e0202 */
[----:B------:R-:W1:Y:S01]  /*11690*/  LDG.E R15, desc[UR60][R2.64] ;  /* 0x0000003c020f7981 */ /* 0x000e62000c1e1900 */
[----:B------:R-:W-:Y:S05]  /*116a0*/  YIELD ;  /* 0x0000000000007946 */ /* 0x000fea0003800000 */
[----:B------:R-:W-:Y:S01]  /*116b0*/  ULDC.64 UR4, c[0x0][0xb20] ;  /* 0x0002c80000047ab9 */ /* 0x000fe20000000a00 */
[----:B--2---:R-:W-:Y:S01]  /*116c0*/  IMAD.MOV.U32 R0, RZ, RZ, RZ ;  /* 0x000000ffff007224 */ /* 0x004fe200078e00ff */
[----:B------:R-:W-:Y:S02]  /*116d0*/  ISETP.NE.U32.AND P0, PT, RZ, UR4, PT ;  /* 0x00000004ff007c0c */ /* 0x000fe4000bf05070 */
[----:B-----5:R-:W-:Y:S01]  /*116e0*/  CS2R R8, SRZ ;  /* 0x0000000000087805 */ /* 0x020fe2000001ff00 */
[----:B------:R-:W-:Y:S01]  /*116f0*/  ULDC.64 UR10, c[0x0][0xb10] ;  /* 0x0002c400000a7ab9 */ /* 0x000fe20000000a00 */
[----:B------:R-:W-:Y:S01]  /*11700*/  ULDC.64 UR8, c[0x0][0xb08] ;  /* 0x0002c20000087ab9 */ /* 0x000fe20000000a00 */
[----:B------:R-:W-:Y:S01]  /*11710*/  ISETP.NE.AND.EX P0, PT, RZ, UR5, PT, P0 ;  /* 0x00000005ff007c0c */ /* 0x000fe2000bf05300 */
[----:B------:R-:W-:Y:S01]  /*11720*/  ULDC.64 UR6, c[0x0][0xb00] ;  /* 0x0002c00000067ab9 */ /* 0x000fe20000000a00 */
[----:B-1----:R-:W-:Y:S01]  /*11730*/  SHF.R.S32.HI R4, RZ, 0x1f, R15 ;  /* 0x0000001fff047819 */ /* 0x002fe2000001140f */
        /* <DEDUP_REMOVED lines=45> */
[----:B----4-:R-:W-:Y:S06]  /*11a10*/  @P3 BRA `(.L_x_10523) ;  /* 0x0000000000143947 */ /* 0x010fec0003800000 */
[----:B------:R-:W-:Y:S05]  /*11a20*/  @!P2 BRA `(.L_x_10523) ;  /* 0x000000000010a947 */ /* 0x000fea0003800000 */
[----:B------:R-:W2:Y:S04]  /*11a30*/  LDG.E R11, desc[UR60][R2.64] ;  /* 0x0000003c020b7981 */ /* 0x000ea8000c1e1900 */
[----:B------:R-:W2:Y:S02]  /*11a40*/  LDG.E R2, desc[UR60][R2.64+0x4] ;  /* 0x0000043c02027981 */ /* 0x000ea4000c1e1900 */
[----:B--2---:R-:W-:-:S05]  /*11a50*/  IMAD.IADD R2, R2, 0x1, -R11 ;  /* 0x0000000102027824 */ /* 0x004fca00078e0a0b */
[----:B------:R0:W-:Y:S02]  /*11a60*/  STL [R1+0x44], R2 ;  /* 0x0000440201007387 */ /* 0x0001e40000100800 */
.L_x_10523:
        /* <DEDUP_REMOVED lines=12> */
.L_x_10524:
[----:B------:R-:W-:Y:S05]  /*11b30*/  @!P0 BRA `(.L_x_10525) ;  /* 0x00000000000c8947 */ /* 0x000fea0003800000 */
[----:B------:R-:W2:Y:S04]  /*11b40*/  LDG.E R8, desc[UR60][R6.64] ;  /* 0x0000003c06087981 */ /* 0x000ea8000c1e1900 */
[----:B------:R-:W2:Y:S02]  /*11b50*/  LDG.E R6, desc[UR60][R6.64+0x4] ;  /* 0x0000043c06067981 */ /* 0x000ea4000c1e1900 */
[----:B--2---:R-:W-:-:S07]  /*11b60*/  IMAD.IADD R8, R6, 0x1, -R8 ;  /* 0x0000000106087824 */ /* 0x004fce00078e0a08 */
.L_x_10525:
[----:B0-----:R-:W2:Y:S01]  /*11b70*/  @P1 LDG.E R2, desc[UR60][R4.64] ;  /* 0x0000003c04021981 */ /* 0x001ea2000c1e1900 */
[----:B-----5:R-:W-:-:S03]  /*11b80*/  IMAD.IADD R0, R8, 0x1, -R0 ;  /* 0x0000000108007824 */ /* 0x020fc600078e0a00 */
[----:B------:R-:W2:Y:S01]  /*11b90*/  @P1 LDG.E R4, desc[UR60][R4.64+0x4] ;  /* 0x0000043c04041981 */ /* 0x000ea2000c1e1900 */
[----:B------:R-:W-:Y:S01]  /*11ba0*/  BSSY B0, `(.L_x_10526) ;  /* 0x0000150000007945 */ /* 0x000fe20003800000 */
[----:B--2---:R-:W-:-:S04]  /*11bb0*/  @P1 IMAD.IADD R10, R4, 0x1, -R2 ;  /* 0x00000001040a1824 */ /* 0x004fc800078e0a02 */
[----:B------:R-:W-:-:S04]  /*11bc0*/  IMAD.IADD R3, R0, 0x1, R10 ;  /* 0x0000000100037824 */ /* 0x000fc800078e020a */
[----:B------:R-:W-:-:S04]  /*11bd0*/  VIADD R2, R3, 0x5f ;  /* 0x0000005f03027836 */ /* 0x000fc80000000000 */
[----:B------:R-:W-:Y:S01]  /*11be0*/  IMAD.HI R2, R2, 0x2aaaaaab, RZ ;  /* 0x2aaaaaab02027827 */ /* 0x000fe200078e02ff */
[----:B------:R0:W-:Y:S04]  /*11bf0*/  STL [R1+0x7c], R3 ;  /* 0x00007c0301007387 */ /* 0x0001e80000100800 */
[----:B0-----:R-:W-:-:S04]  /*11c00*/  SHF.R.U32.HI R3, RZ, 0x1f, R2 ;  /* 0x0000001fff037819 */ /* 0x001fc80000011602 */
[----:B------:R-:W-:-:S05]  /*11c10*/  LEA.HI.SX32 R4, R2, R3, 0x1c ;  /* 0x0000000302047211 */ /* 0x000fca00078fe2ff */
[--C-:B------:R-:W-:Y:S02]  /*11c20*/  IMAD R2, R4, 0x60, -R0.reuse ;  /* 0x0000006004027824 */ /* 0x100fe400078e0a00 */
[----:B------:R-:W-:-:S03]  /*11c30*/  IMAD.MOV R0, RZ, RZ, -R0 ;  /* 0x000000ffff007224 */ /* 0x000fc600078e0a00 */
[----:B------:R-:W-:Y:S02]  /*11c40*/  VIMNMX R10, R2, R10, PT ;  /* 0x0000000a020a7248 */ /* 0x000fe40003fe0100 */
[----:B------:R-:W-:-:S04]  /*11c50*/  VIMNMX R0, RZ, R0, !PT ;  /* 0x00000000ff007248 */ /* 0x000fc80007fe0100 */
[----:B------:R-:W-:Y:S01]  /*11c60*/  ISETP.GT.AND P0, PT, R10, R0, PT ;  /* 0x000000000a00720c */ /* 0x000fe20003f04270 */
[----:B------:R-:W-:-:S05]  /*11c70*/  IMAD.WIDE.U32 R2, R0, -0x55555555, RZ ;  /* 0xaaaaaaab00027825 */ /* 0x000fca00078e00ff */
[----:B------:R-:W-:-:S07]  /*11c80*/  SHF.R.U32.HI R2, RZ, 0x6, R3 ;  /* 0x00000006ff027819 */ /* 0x000fce0000011603 */
[----:B------:R-:W-:-:S04]  /*11c90*/  @P0 VIADD R10, R10, 0x5f ;  /* 0x0000005f0a0a0836 */ /* 0x000fc80000000000 */
[----:B------:R-:W-:Y:S01]  /*11ca0*/  @P0 IMAD.HI R0, R10, 0x2aaaaaab, RZ ;  /* 0x2aaaaaab0a000827 */ /* 0x000fe200078e02ff */
[----:B------:R0:W-:Y:S04]  /*11cb0*/  STL [R1+0x38], R4 ;  /* 0x0000380401007387 */ /* 0x0001e80000100800 */
[----:B------:R-:W-:Y:S01]  /*11cc0*/  @P0 SHF.R.U32.HI R3, RZ, 0x1f, R0 ;  /* 0x0000001fff030819 */ /* 0x000fe20000011600 */
[----:B------:R-:W-:-:S03]  /*11cd0*/  IMAD.MOV.U32 R7, RZ, RZ, R2 ;  /* 0x000000ffff077224 */ /* 0x000fc600078e0002 */
[----:B------:R-:W-:-:S04]  /*11ce0*/  @P0 LEA.HI.SX32 R7, R0, R3, 0x1c ;  /* 0x0000000300070211 */ /* 0x000fc800078fe2ff */
        /* <DEDUP_REMOVED lines=10> */
.L_x_10718:
[----:B-1----:R-:W-:Y:S02]  /*11d90*/  ISETP.NE.AND P0, PT, R14, RZ, PT ;  /* 0x000000ff0e00720c */ /* 0x002fe40003f05270 */
[----:B------:R-:W-:-:S11]  /*11da0*/  PLOP3.LUT P6, PT, PT, PT, PT, 0x8, 0x0 ;  /* 0x000000000000781c */ /* 0x000fd60003fce170 */
[----:B------:R-:W-:Y:S05]  /*11db0*/  @P0 BRA `(.L_x_10529) ;  /* 0x00000000000c0947 */ /* 0x000fea0003800000 */
[----:B------:R-:W-:-:S03]  /*11dc0*/  UMOV UR4, 0xffffffff ;  /* 0xffffffff00047882 */ /* 0x000fc60000000000 */
[----:B------:R-:W-:Y:S05]  /*11dd0*/  BRA.DIV UR4, `(.L_x_10530) ;  /* 0x0000007e04287947 */ /* 0x000fea000b800000 */
[----:B------:R-:W-:-:S13]  /*11de0*/  ELECT P6, URZ, PT ;  /* 0x00000000003f782f */ /* 0x000fda00038c0000 */
.L_x_10529:
        /* <DEDUP_REMOVED lines=10> */
.L_x_10721:
[----:B------:R-:W-:Y:S05]  /*11e90*/  BSYNC B1 ;  /* 0x0000000000017941 */ /* 0x000fea0003800000 */
.L_x_10531:
        /* <DEDUP_REMOVED lines=14> */
.L_x_10722:
[----:B------:R-:W-:Y:S05]  /*11f80*/  BSYNC B2 ;  /* 0x0000000000027941 */ /* 0x000fea0003800000 */
.L_x_10535:
        /* <DEDUP_REMOVED lines=9> */
.L_x_10538:
[----:B------:R-:W-:Y:S05]  /*12020*/  BSYNC B2 ;  /* 0x0000000000027941 */ /* 0x000fea0003800000 */
.L_x_10537:
        /* <DEDUP_REMOVED lines=14> */
.L_x_10539:
        /* <DEDUP_REMOVED lines=13> */
.L_x_10723:
[----:B------:R-:W-:Y:S05]  /*121e0*/  BSYNC B2 ;  /* 0x0000000000027941 */ /* 0x000fea0003800000 */
.L_x_10540:
        /* <DEDUP_REMOVED lines=11> */
.L_x_10543:
[----:B------:R-:W-:Y:S05]  /*122a0*/  BSYNC B2 ;  /* 0x0000000000027941 */ /* 0x000fea0003800000 */
.L_x_10542:
        /* <DEDUP_REMOVED lines=11> */
.L_x_10544:
        /* <DEDUP_REMOVED lines=15> */
.L_x_10545:
        /* <DEDUP_REMOVED lines=15> */
.L_x_10546:
        /* <DEDUP_REMOVED lines=15> */
.L_x_10547:
        /* <DEDUP_REMOVED lines=10> */
.L_x_10534:
[----:B------:R-:W-:Y:S05]  /*126d0*/  BSYNC B1 ;  /* 0x0000000000017941 */ /* 0x000fea0003800000 */
.L_x_10533:
        /* <DEDUP_REMOVED lines=13> */
.L_x_10563:
        /* <DEDUP_REMOVED lines=14> */
.L_x_10724:
[----:B------:R-:W-:Y:S05]  /*12890*/  BSYNC B2 ;  /* 0x0000000000027941 */ /* 0x000fea0003800000 */
.L_x_10550:
        /* <DEDUP_REMOVED lines=9> */
.L_x_10553:
[----:B------:R-:W-:Y:S05]  /*12930*/  BSYNC B2 ;  /* 0x0000000000027941 */ /* 0x000fea0003800000 */
.L_x_10552:
        /* <DEDUP_REMOVED lines=13> */
.L_x_10554:
        /* <DEDUP_REMOVED lines=13> */
.L_x_10725:
[----:B------:R-:W-:Y:S05]  /*12ae0*/  BSYNC B2 ;  /* 0x0000000000027941 */ /* 0x000fea0003800000 */
.L_x_10555:
        /* <DEDUP_REMOVED lines=11> */
.L_x_10558:
[----:B------:R-:W-:Y:S05]  /*12ba0*/  BSYNC B2 ;  /* 0x0000000000027941 */ /* 0x000fea0003800000 */
.L_x_10557:
        /* <DEDUP_REMOVED lines=11> */
.L_x_10559:
        /* <DEDUP_REMOVED lines=15> */
.L_x_10560:
        /* <DEDUP_REMOVED lines=15> */
.L_x_10561:
        /* <DEDUP_REMOVED lines=15> */
.L_x_10562:
        /* <DEDUP_REMOVED lines=10> */
.L_x_10549:
[----:B------:R-:W-:Y:S05]  /*12fd0*/  BSYNC B1 ;  /* 0x0000000000017941 */ /* 0x000fea0003800000 */
.L_x_10548:
        /* <DEDUP_REMOVED lines=12> */
.L_x_10527:
[----:B------:R-:W-:Y:S05]  /*130a0*/  BSYNC B0 ;  /* 0x0000000000007941 */ /* 0x000fea0003800000 */
.L_x_10526:
        /* <DEDUP_REMOVED lines=23> */
.L_x_10565:
        /* <DEDUP_REMOVED lines=21> */
.L_x_10568:
[----:B------:R-:W-:Y:S05]  /*13370*/  BSYNC B6 ;  /* 0x0000000000067941 */ /* 0x000fea0003800000 */
.L_x_10567:
        /* <DEDUP_REMOVED lines=21> */
.L_x_10571:
        /* <DEDUP_REMOVED lines=16> */
.L_x_10570:
[----:B------:R-:W-:Y:S05]  /*135d0*/  BSYNC B6 ;  /* 0x0000000000067941 */ /* 0x000fea0003800000 */
.L_x_10569:
        /* <DEDUP_REMOVED lines=26> */
.L_x_10728:
        /* <DEDUP_REMOVED lines=11> */
.L_x_10731:
        /* <DEDUP_REMOVED lines=25> */
.L_x_10575:
[----:B------:R-:W2:Y:S04]  /*139c0*/  LDL R7, [R1+0x4] ;  /* 0x0000040001077983 */ /* 0x000ea80000100800 */
[----:B01----:R-:W2:Y:S04]  /*139d0*/  LDL R0, [R1+0x8] ;  /* 0x0000080001007983 */ /* 0x003ea80000100800 */
[----:B------:R-:W3:Y:S01]  /*139e0*/  LDL R2, [R1+0x1c] ;  /* 0x00001c0001027983 */ /* 0x000ee20000100800 */
[----:B--2---:R-:W-:Y:S01]  /*139f0*/  IMAD R0, R0, 0x8, R7 ;  /* 0x0000000800007824 */ /* 0x004fe200078e0207 */
[----:B---3--:R-:W-:-:S04]  /*13a00*/  SHF.L.U32 R2, R2, 0x1f, RZ ;  /* 0x0000001f02027819 */ /* 0x008fc800000006ff */
[----:B------:R-:W0:Y:S02]  /*13a10*/  SYNCS.PHASECHK.TRANS64.TRYWAIT P0, [R0+URZ+0x32440], R2 ;  /* 0x03244002000075a7 */ /* 0x000e24000800017f */
[----:B0-----:R-:W-:Y:S05]  /*13a20*/  @!P0 BRA `(.L_x_10576) ;  /* 0x0000006000f08947 */ /* 0x001fea0003800000 */
.L_x_10732:
        /* <DEDUP_REMOVED lines=11> */
.L_x_10577:
        /* <DEDUP_REMOVED lines=27> */
.L_x_10573:
        /* <DEDUP_REMOVED lines=37> */
.L_x_10579:
[----:B------:R-:W-:Y:S05]  /*13ee0*/  BSYNC B6 ;  /* 0x0000000000067941 */ /* 0x000fea0003800000 */
.L_x_10578:
[----:B------:R-:W2:Y:S01]  /*13ef0*/  LDL R4, [R1+0x50] ;  /* 0x0000500001047983 */ /* 0x000ea20000100800 */
[----:B------:R-:W0:Y:S03]  /*13f00*/  LDC R7, c[0x0][0x448] ;  /* 0x00011200ff077b82 */ /* 0x000e260000000800 */
[----:B------:R-:W3:Y:S04]  /*13f10*/  LDL R10, [R1+0x34] ;  /* 0x00003400010a7983 */ /* 0x000ee80000100800 */
[----:B------:R-:W4:Y:S01]  /*13f20*/  LDL R9, [R1+0x5c] ;  /* 0x00005c0001097983 */ /* 0x000f220000100800 */
[----:B-1----:R-:W1:Y:S01]  /*13f30*/  S2R R2, SR_TID.X ;  /* 0x0000000000027919 */ /* 0x002e620000002100 */
[----:B------:R-:W1:Y:S02]  /*13f40*/  S2R R0, SR_TID.X ;  /* 0x0000000000007919 */ /* 0x000e640000002100 */
[----:B------:R-:W4:Y:S04]  /*13f50*/  LDL R8, [R1+0x64] ;  /* 0x0000640001087983 */ /* 0x000f280000100800 */
[----:B------:R-:W4:Y:S01]  /*13f60*/  LDL R6, [R1+0x40] ;  /* 0x0000400001067983 */ /* 0x000f220000100800 */
[----:B0-----:R-:W-:Y:S01]  /*13f70*/  ISETP.NE.AND P0, PT, R7, 0x1, PT ;  /* 0x000000010700780c */ /* 0x001fe20003f05270 */
[----:B------:R-:W-:Y:S01]  /*13f80*/  IMAD.SHL.U32 R17, R17, 0x80, RZ ;  /* 0x0000008011117824 */ /* 0x000fe200078e00ff */
[----:B------:R-:W-:Y:S01]  /*13f90*/  ULDC.64 UR4, c[0x0][0x298] ;  /* 0x0000a60000047ab9 */ /* 0x000fe20000000a00 */
[----:B------:R-:W-:-:S10]  /*13fa0*/  ULDC.64 UR6, c[0x0][0x280] ;  /* 0x0000a00000067ab9 */ /* 0x000fd40000000a00 */
[----:B------:R-:W0:Y:S01]  /*13fb0*/  @P0 LDC R3, c[0x0][0x450] ;  /* 0x00011400ff030b82 */ /* 0x000e220000000800 */
[----:B-1----:R-:W-:-:S04]  /*13fc0*/  LOP3.LUT R2, R2, 0x7f, RZ, 0xc0, !PT ;  /* 0x0000007f02027812 */ /* 0x002fc800078ec0ff */
[----:B------:R-:W-:Y:S01]  /*13fd0*/  SHF.R.U32.HI R2, RZ, 0x3, R2 ;  /* 0x00000003ff027819 */ /* 0x000fe20000011602 */
[----:B------:R-:W-:-:S05]  /*13fe0*/  IMAD.SHL.U32 R0, R0, 0x10, RZ ;  /* 0x0000001000007824 */ /* 0x000fca00078e00ff */
[----:B------:R-:W-:Y:S02]  /*13ff0*/  LOP3.LUT R0, R2, 0x70, R0, 0xf8, !PT ;  /* 0x0000007002007812 */ /* 0x000fe400078ef800 */
[----:B------:R-:W1:Y:S02]  /*14000*/  @P0 LDC R2, c[0x0][0x44c] ;  /* 0x00011300ff020b82 */ /* 0x000e640000000800 */
[----:B------:R-:W-:-:S05]  /*14010*/  LOP3.LUT R5, R0, R17, RZ, 0xfc, !PT ;  /* 0x0000001100057212 */ /* 0x000fca00078efcff */
        /* <DEDUP_REMOVED lines=45> */
[----:B------:R-:W-:-:S03]  /*142f0*/  IMAD.IADD R17, R8, 0x1, R17 ;  /* 0x0000000108117824 */ /* 0x000fc600078e0211 */
[----:B------:R-:W0:Y:S01]  /*14300*/  SHFL.IDX PT, R5, R3, RZ, 0x181f ;  /* 0x00181fff03057589 */ /* 0x000e2200000e0000 */
[----:B------:R-:W-:-:S03]  /*14310*/  VIADD R8, R17, 0x10 ;  /* 0x0000001011087836 */ /* 0x000fc60000000000 */
[----:B------:R-:W1:Y:S04]  /*14320*/  SHFL.IDX PT, R4, R2, RZ, 0x181f ;  /* 0x00181fff02047589 */ /* 0x000e6800000e0000 */
[----:B------:R3:W-:Y:S01]  /*14330*/  STL [R1+0x4c], R8 ;  /* 0x00004c0801007387 */ /* 0x0007e20000100800 */
[----:B--2---:R-:W-:-:S03]  /*14340*/  IMAD R0, R6, R7, RZ ;  /* 0x0000000706007224 */ /* 0x004fc600078e02ff */
[----:B------:R-:W2:Y:S02]  /*14350*/  SHFL.IDX PT, R6, R3, 0x1, 0x181f ;  /* 0x00381f0003067f89 */ /* 0x000ea400000e0000 */
[CC--:B------:R-:W-:Y:S02]  /*14360*/  ISETP.GE.AND P1, PT, R17.reuse, R0.reuse, PT ;  /* 0x000000001100720c */ /* 0x0c0fe40003f26270 */
[----:B------:R-:W4:Y:S01]  /*14370*/  SHFL.IDX PT, R7, R2, 0x1, 0x181f ;  /* 0x00381f0002077f89 */ /* 0x000f2200000e0000 */
[----:B------:R-:W-:Y:S01]  /*14380*/  ISETP.GE.AND P2, PT, R8, R0, PT ;  /* 0x000000000800720c */ /* 0x000fe20003f46270 */
[----:B---3--:R-:W-:-:S05]  /*14390*/  VIADD R8, R17, 0x20 ;  /* 0x0000002011087836 */ /* 0x008fca0000000000 */
[----:B------:R-:W-:Y:S04]  /*143a0*/  STL [R1+0x58], R8 ;  /* 0x0000580801007387 */ /* 0x000fe80000100800 */
[----:B0-----:R-:W-:-:S05]  /*143b0*/  @!P1 LEA R5, P3, R10, R5, 0x1 ;  /* 0x000000050a059211 */ /* 0x001fca00078608ff */
[----:B-1----:R-:W-:-:S05]  /*143c0*/  @!P1 IMAD.X R4, RZ, RZ, R4, P3 ;  /* 0x000000ffff049224 */ /* 0x002fca00018e0604 */
[----:B------:R-:W-:-:S04]  /*143d0*/  @!P1 LOP3.LUT R5, R5, R4, RZ, 0x3c, !PT ;  /* 0x0000000405059212 */ /* 0x000fc800078e3cff */
[----:B------:R-:W-:-:S04]  /*143e0*/  @!P1 LOP3.LUT R4, R5, R4, RZ, 0x3c, !PT ;  /* 0x0000000405049212 */ /* 0x000fc800078e3cff */
[----:B------:R-:W-:-:S05]  /*143f0*/  @!P1 LOP3.LUT R5, R5, R4, RZ, 0x3c, !PT ;  /* 0x0000000405059212 */ /* 0x000fca00078e3cff */
[----:B-----5:R2:W-:Y:S02]  /*14400*/  @!P1 LDGSTS.E.BYPASS.LTC128B.128 [R9+0x18400], desc[UR60][R4.64], !P0 ;  /* 0x1840000004099fae */ /* 0x0205e4000c101d7c */
[----:B--2---:R-:W-:Y:S02]  /*14410*/  @!P2 LEA R5, P1, R10, R6, 0x1 ;  /* 0x000000060a05a211 */ /* 0x004fe400078208ff */
[----:B------:R-:W-:Y:S03]  /*14420*/  SHFL.IDX PT, R6, R2, 0x2, 0x181f ;  /* 0x00581f0002067f89 */ /* 0x000fe600000e0000 */
[----:B----4-:R-:W-:Y:S01]  /*14430*/  @!P2 IMAD.X R4, RZ, RZ, R7, P1 ;  /* 0x000000ffff04a224 */ /* 0x010fe200008e0607 */
        /* <DEDUP_REMOVED lines=58> */
.L_x_10749:
        /* <DEDUP_REMOVED lines=12> */
.L_x_10581:
        /* <DEDUP_REMOVED lines=38> */
.L_x_10583:
[----:B------:R-:W-:Y:S05]  /*14b00*/  BSYNC B6 ;  /* 0x0000000000067941 */ /* 0x000fea0003800000 */
.L_x_10582:
[----:B------:R-:W2:Y:S01]  /*14b10*/  LDL.LU R6, [R1+0x34] ;  /* 0x0000340001067983 */ /* 0x000ea20000300800 */
[----:B------:R-:W1:Y:S01]  /*14b20*/  LDC R7, c[0x0][0x448] ;  /* 0x00011200ff077b82 */ /* 0x000e620000000800 */
[----:B------:R-:W-:Y:S01]  /*14b30*/  ULDC.64 UR4, c[0x0][0x3d8] ;  /* 0x0000f60000047ab9 */ /* 0x000fe20000000a00 */
[----:B------:R-:W-:Y:S01]  /*14b40*/  ULDC.64 UR6, c[0x0][0x390] ;  /* 0x0000e40000067ab9 */ /* 0x000fe20000000a00 */
[----:B0-----:R-:W2:Y:S04]  /*14b50*/  LDL.LU.64 R2, [R1+0x50] ;  /* 0x0000500001027983 */ /* 0x001ea80000300a00 */
[----:B------:R-:W3:Y:S04]  /*14b60*/  LDL.LU R0, [R1+0x5c] ;  /* 0x00005c0001007983 */ /* 0x000ee80000300800 */
[----:B------:R-:W4:Y:S04]  /*14b70*/  LDL.LU R5, [R1+0x64] ;  /* 0x0000640001057983 */ /* 0x000f280000300800 */
[----:B------:R-:W4:Y:S04]  /*14b80*/  LDL.LU R4, [R1+0x40] ;  /* 0x0000400001047983 */ /* 0x000f280000300800 */
[----:B-----5:R-:W4:Y:S01]  /*14b90*/  LDL.LU R8, [R1+0x2c] ;  /* 0x00002c0001087983 */ /* 0x020f220000300800 */
[----:B-1----:R-:W-:Y:S01]  /*14ba0*/  ISETP.NE.AND P0, PT, R7, 0x1, PT ;  /* 0x000000010700780c */ /* 0x002fe20003f05270 */
[----:B------:R-:W0:Y:S01]  /*14bb0*/  S2R R9, SR_TID.X ;  /* 0x0000000000097919 */ /* 0x000e220000002100 */
[----:B--2---:R-:W-:-:S02]  /*14bc0*/  IMAD.MOV.U32 R3, RZ, RZ, R6 ;  /* 0x000000ffff037224 */ /* 0x004fc400078e0006 */
        /* <DEDUP_REMOVED lines=9> */
[----:B------:R-:W-:-:S04]  /*14c60*/  ULDC.64 UR4, c[0x0][0x3d0] ;  /* 0x0000f40000047ab9 */ /* 0x000fc80000000a00 */
[----:B------:R-:W2:Y:S01]  /*14c70*/  @P0 LDC R4, c[0x0][0x44c] ;  /* 0x00011300ff040b82 */ /* 0x000ea20000000800 */
[----:B------:R-:W-:Y:S02]  /*14c80*/  IMAD.IADD R3, R3, 0x1, R0 ;  /* 0x0000000103037824 */ /* 0x000fe400078e0200 */
[----:B------:R-:W-:Y:S02]  /*14c90*/  IMAD.MOV.U32 R0, RZ, RZ, R8 ;  /* 0x000000ffff007224 */ /* 0x000fe400078e0008 */
[----:B--2---:R-:W-:-:S05]  /*14ca0*/  @P0 IMAD.HI.U32 R4, R8, R4, RZ ;  /* 0x0000000408040227 */ /* 0x004fca00078e00ff */
[----:B-1----:R-:W-:-:S04]  /*14cb0*/  @P0 SHF.R.U32.HI R0, RZ, R5, R4 ;  /* 0x00000005ff000219 */ /* 0x002fc80000011604 */
[--C-:B------:R-:W-:Y:S01]  /*14cc0*/  SHF.R.S32.HI R4, RZ, 0x1f, R0.reuse ;  /* 0x0000001fff047819 */ /* 0x100fe20000011400 */
[----:B------:R-:W-:-:S04]  /*14cd0*/  IMAD.MOV R6, RZ, RZ, -R0 ;  /* 0x000000ffff067224 */ /* 0x000fc800078e0a00 */
[----:B------:R-:W-:Y:S02]  /*14ce0*/  IMAD R4, R4, UR4, RZ ;  /* 0x0000000404047c24 */ /* 0x000fe4000f8e02ff */
[----:B------:R-:W-:-:S04]  /*14cf0*/  IMAD.WIDE.U32 R2, R0, UR4, R2 ;  /* 0x0000000400027c25 */ /* 0x000fc8000f8e0002 */
[----:B------:R-:W-:Y:S02]  /*14d00*/  IMAD R6, R7, R6, R8 ;  /* 0x0000000607067224 */ /* 0x000fe400078e0208 */
[----:B------:R-:W-:Y:S01]  /*14d10*/  IMAD R0, R0, UR5, R4 ;  /* 0x0000000500007c24 */ /* 0x000fe2000f8e0204 */
[----:B------:R-:W-:Y:S01]  /*14d20*/  ULDC.64 UR4, c[0x0][0x3c8] ;  /* 0x0000f20000047ab9 */ /* 0x000fe20000000a00 */
[----:B0-----:R-:W-:Y:S02]  /*14d30*/  IMAD.SHL.U32 R8, R9, 0x8, RZ ;  /* 0x0000000809087824 */ /* 0x001fe400078e00ff */
        /* <DEDUP_REMOVED lines=8> */
[C---:B------:R-:W-:Y:S01]  /*14dc0*/  LOP3.LUT R11, R9.reuse, 0x40, RZ, 0xfc, !PT ;  /* 0x00000040090b7812 */ /* 0x040fe200078efcff */
        /* <DEDUP_REMOVED lines=16> */
[----:B------:R-:W4:Y:S04]  /*14ed0*/  LDL.LU R10, [R1+0x60] ;  /* 0x00006000010a7983 */ /* 0x000f280000300800 */
[----:B------:R-:W4:Y:S04]  /*14ee0*/  LDL.LU R12, [R1+0x6c] ;  /* 0x00006c00010c7983 */ /* 0x000f280000300800 */
[----:B------:R-:W-:Y:S01]  /*14ef0*/  SHFL.IDX PT, R6, R0, 0x1, 0x181f ;  /* 0x00381f0000067f89 */ /* 0x000fe200000e0000 */
[----:B--2---:R-:W-:-:S03]  /*14f00*/  IMAD R3, R5, R7, RZ ;  /* 0x0000000705037224 */ /* 0x004fc600078e02ff */
[----:B------:R-:W0:Y:S02]  /*14f10*/  SHFL.IDX PT, R5, R2, RZ, 0x181f ;  /* 0x00181fff02057589 */ /* 0x000e2400000e0000 */
[-C--:B---3--:R-:W-:Y:S02]  /*14f20*/  ISETP.GE.AND P4, PT, R4, R3.reuse, PT ;  /* 0x000000030400720c */ /* 0x088fe40003f86270 */
[----:B------:R-:W1:Y:S01]  /*14f30*/  SHFL.IDX PT, R4, R0, RZ, 0x181f ;  /* 0x00181fff00047589 */ /* 0x000e6200000e0000 */
[----:B------:R-:W-:-:S13]  /*14f40*/  ISETP.GE.AND P5, PT, R17, R3, PT ;  /* 0x000000031100720c */ /* 0x000fda0003fa6270 */
[----:B0-----:R-:W-:-:S05]  /*14f50*/  @!P5 LEA R5, P6, R8, R5, 0x1 ;  /* 0x000000050805d211 */ /* 0x001fca00078c08ff */
[----:B-1----:R-:W-:-:S05]  /*14f60*/  @!P5 IMAD.X R4, RZ, RZ, R4, P6 ;  /* 0x000000ffff04d224 */ /* 0x002fca00030e0604 */
        /* <DEDUP_REMOVED lines=10> */
[----:B------:R-:W-:-:S04]  /*15010*/  @!P4 LOP3.LUT R5, R5, R4, RZ, 0x3c, !PT ;  /* 0x000000040505c212 */ /* 0x000fc800078e3cff */
[----:B------:R-:W-:-:S04]  /*15020*/  @!P4 LOP3.LUT R4, R5, R4, RZ, 0x3c, !PT ;  /* 0x000000040504c212 */ /* 0x000fc800078e3cff */
[----:B------:R-:W-:-:S05]  /*15030*/  @!P4 LOP3.LUT R5, R5, R4, RZ, 0x3c, !PT ;  /* 0x000000040505c212 */ /* 0x000fca00078e3cff */
[----:B------:R-:W-:Y:S04]  /*15040*/  @!P4 LDGSTS.E.BYPASS.LTC128B.128 [R9+0x22c00], desc[UR60][R4.64], !P3 ;  /* 0x22c000000409cfae */ /* 0x000fe8000d901d7c */
[----:B------:R-:W-:Y:S04]  /*15050*/  @!P4 LDGSTS.E.BYPASS.LTC128B.128 [R9+0x26c00], desc[UR60][R4.64+0x80], !P2 ;  /* 0x26c000800409cfae */ /* 0x000fe8000d101d7c */
[----:B------:R-:W-:Y:S04]  /*15060*/  @!P4 LDGSTS.E.BYPASS.LTC128B.128 [R9+0x2ac00], desc[UR60][R4.64+0x100], !P1 ;  /* 0x2ac001000409cfae */ /* 0x000fe8000c901d7c */
[----:B------:R0:W-:Y:S01]  /*15070*/  @!P4 LDGSTS.E.BYPASS.LTC128B.128 [R9+0x2ec00], desc[UR60][R4.64+0x180], !P0 ;  /* 0x2ec001800409cfae */ /* 0x0001e2000c101d7c */
[----:B----4-:R-:W-:-:S03]  /*15080*/  ISETP.GE.AND P4, PT, R11, R3, PT ;  /* 0x000000030b00720c */ /* 0x010fc60003f86270 */
[----:B------:R-:W2:Y:S04]  /*15090*/  LDL.LU R11, [R1+0x70] ;  /* 0x00007000010b7983 */ /* 0x000ea80000300800 */
[----:B0-----:R-:W0:Y:S04]  /*150a0*/  SHFL.IDX PT, R5, R2, 0x2, 0x181f ;  /* 0x00581f0002057f89 */ /* 0x001e2800000e0000 */
[----:B------:R-:W1:Y:S02]  /*150b0*/  SHFL.IDX PT, R6, R0, 0x2, 0x181f ;  /* 0x00581f0000067f89 */ /* 0x000e6400000e0000 */
[----:B0-----:R-:W-:-:S05]  /*150c0*/  @!P4 LEA R5, P6, R8, R5, 0x1 ;  /* 0x000000050805c211 */ /* 0x001fca00078c08ff */
[----:B-1----:R-:W-:-:S05]  /*150d0*/  @!P4 IMAD.X R4, RZ, RZ, R6, P6 ;  /* 0x000000ffff04c224 */ /* 0x002fca00030e0606 */
[----:B------:R-:W-:-:S04]  /*150e0*/  @!P4 LOP3.LUT R5, R5, R4, RZ, 0x3c, !PT ;  /* 0x000000040505c212 */ /* 0x000fc800078e3cff */
[----:B------:R-:W-:-:S04]  /*150f0*/  @!P4 LOP3.LUT R4, R5, R4, RZ, 0x3c, !PT ;  /* 0x000000040504c212 */ /* 0x000fc800078e3cff */
[----:B------:R-:W-:-:S05]  /*15100*/  @!P4 LOP3.LUT R5, R5, R4, RZ, 0x3c, !PT ;  /* 0x000000040505c212 */ /* 0x000fca00078e3cff */
[----:B------:R-:W-:Y:S04]  /*15110*/  @!P4 LDGSTS.E.BYPASS.LTC128B.128 [R9+0x23400], desc[UR60][R4.64], !P3 ;  /* 0x234000000409cfae */ /* 0x000fe8000d901d7c */
[----:B------:R-:W-:Y:S04]  /*15120*/  @!P4 LDGSTS.E.BYPASS.LTC128B.128 [R9+0x27400], desc[UR60][R4.64+0x80], !P2 ;  /* 0x274000800409cfae */ /* 0x000fe8000d101d7c */
[----:B------:R-:W-:Y:S04]  /*15130*/  @!P4 LDGSTS.E.BYPASS.LTC128B.128 [R9+0x2b400], desc[UR60][R4.64+0x100], !P1 ;  /* 0x2b4001000409cfae */ /* 0x000fe8000c901d7c */
[----:B------:R0:W-:Y:S01]  /*15140*/  @!P4 LDGSTS.E.BYPASS.LTC128B.128 [R9+0x2f400], desc[UR60][R4.64+0x180], !P0 ;  /* 0x2f4001800409cfae */ /* 0x0001e2000c101d7c */
[----:B------:R-:W-:-:S03]  /*15150*/  ISETP.GE.AND P4, PT, R10, R3, PT ;  /* 0x000000030a00720c */ /* 0x000fc60003f86270 */
[----:B------:R-:W3:Y:S04]  /*15160*/  LDL.LU R10, [R1+0x74] ;  /* 0x00007400010a7983 */ /* 0x000ee80000300800 */
        /* <DEDUP_REMOVED lines=10> */
[----:B------:R0:W-:Y:S04]  /*15210*/  @!P4 LDGSTS.E.BYPASS.LTC128B.128 [R9+0x2fc00], desc[UR60][R4.64+0x180], !P0 ;  /* 0x2fc001800409cfae */ /* 0x0001e8000c101d7c */
[----:B------:R-:W-:Y:S04]  /*15220*/  SHFL.IDX PT, R6, R0, 0x4, 0x181f ;  /* 0x00981f0000067f89 */ /* 0x000fe800000e0000 */
[----:B0-----:R-:W0:Y:S01]  /*15230*/  SHFL.IDX PT, R5, R2, 0x4, 0x181f ;  /* 0x00981f0002057f89 */ /* 0x001e2200000e0000 */
[----:B------:R-:W-:-:S13]  /*15240*/  ISETP.GE.AND P4, PT, R12, R3, PT ;  /* 0x000000030c00720c */ /* 0x000fda0003f86270 */
        /* <DEDUP_REMOVED lines=26> */
[----:B------:R-:W-:-:S04]  /*153f0*/  @!P4 LOP3.LUT R5, R5, R4, RZ, 0x3c, !PT ;  /* 0x000000040505c212 */ /* 0x000fc800078e3cff */
[----:B------:R-:W-:-:S04]  /*15400*/  @!P4 LOP3.LUT R4, R5, R4, RZ, 0x3c, !PT ;  /* 0x000000040504c212 */ /* 0x000fc800078e3cff */
[----:B------:R-:W-:Y:S01]  /*15410*/  @!P4 LOP3.LUT R5, R5, R4, RZ, 0x3c, !PT ;  /* 0x000000040505c212 */ /* 0x000fe200078e3cff */
[----:B------:R1:W2:Y:S04]  /*15420*/  SHFL.IDX PT, R6, R0, 0x7, 0x181f ;  /* 0x00f81f0000067f89 */ /* 0x0002a800000e0000 */
[----:B------:R1:W-:Y:S04]  /*15430*/  @!P4 LDGSTS.E.BYPASS.LTC128B.128 [R9+0x25400], desc[UR60][R4.64], !P3 ;  /* 0x254000000409cfae */ /* 0x0003e8000d901d7c */
[----:B------:R1:W-:Y:S04]  /*15440*/  @!P4 LDGSTS.E.BYPASS.LTC128B.128 [R9+0x29400], desc[UR60][R4.64+0x80], !P2 ;  /* 0x294000800409cfae */ /* 0x0003e8000d101d7c */
[----:B------:R1:W-:Y:S04]  /*15450*/  @!P4 LDGSTS.E.BYPASS.LTC128B.128 [R9+0x2d400], desc[UR60][R4.64+0x100], !P1 ;  /* 0x2d4001000409cfae */ /* 0x0003e8000c901d7c */
[----:B------:R1:W-:Y:S04]  /*15460*/  @!P4 LDGSTS.E.BYPASS.LTC128B.128 [R9+0x31400], desc[UR60][R4.64+0x180], !P0 ;  /* 0x314001800409cfae */ /* 0x0003e8000c101d7c */
[----:B------:R-:W3:Y:S02]  /*15470*/  SHFL.IDX PT, R2, R2, 0x7, 0x181f ;  /* 0x00f81f0002027f89 */ /* 0x000ee400000e0000 */
.L_x_10767:
[----:B-1----:R-:W4:Y:S01]  /*15480*/  LDL.LU R0, [R1+0x78] ;  /* 0x0000780001007983 */ /* 0x002f220000300800 */
[----:B------:R-:W-:Y:S01]  /*15490*/  BSSY B0, `(.L_x_10585) ;  /* 0x000000d000007945 */ /* 0x000fe20003800000 */
[----:B----4-:R-:W-:-:S13]  /*154a0*/  ISETP.GE.AND P4, PT, R0, R3, PT ;  /* 0x000000030000720c */ /* 0x010fda0003f86270 */
[----:B------:R-:W-:Y:S05]  /*154b0*/  @P4 BRA `(.L_x_10586) ;  /* 0x0000000000284947 */ /* 0x000fea0003800000 */
[----:B------:R-:W4:Y:S01]  /*154c0*/  LDL R0, [R1+0x14] ;  /* 0x0000140001007983 */ /* 0x000f220000100800 */
[----:B---3--:R-:W-:-:S05]  /*154d0*/  LEA R2, P4, R8, R2, 0x1 ;  /* 0x0000000208027211 */ /* 0x008fca00078808ff */
[----:B--2---:R-:W-:-:S05]  /*154e0*/  IMAD.X R3, RZ, RZ, R6, P4 ;  /* 0x000000ffff037224 */ /* 0x004fca00020e0606 */
[----:B------:R-:W-:Y:S01]  /*154f0*/  @!PT LDS RZ, [RZ] ;  /* 0x00000000fffff984 */ /* 0x000fe20000000800 */
[----:B------:R-:W-:Y:S01]  /*15500*/  @!PT LDS RZ, [RZ] ;  /* 0x00000000fffff984 */ /* 0x000fe20000000800 */
[----:B------:R-:W-:Y:S01]  /*15510*/  @!PT LDS RZ, [RZ] ;  /* 0x00000000fffff984 */ /* 0x000fe20000000800 */
[----:B----4-:R1:W-:Y:S04]  /*15520*/  LDGSTS.E.BYPASS.LTC128B.128 [R0+0x25c00], desc[UR60][R2.64], !P3 ;  /* 0x25c0000002007fae */ /* 0x0103e8000d901d7c */
[----:B------:R1:W-:Y:S04]  /*15530*/  LDGSTS.E.BYPASS.LTC128B.128 [R0+0x29c00], desc[UR60][R2.64+0x80], !P2 ;  /* 0x29c0008002007fae */ /* 0x0003e8000d101d7c */
[----:B------:R1:W-:Y:S04]  /*15540*/  LDGSTS.E.BYPASS.LTC128B.128 [R0+0x2dc00], desc[UR60][R2.64+0x100], !P1 ;  /* 0x2dc0010002007fae */ /* 0x0003e8000c901d7c */
[----:B------:R1:W-:Y:S02]  /*15550*/  LDGSTS.E.BYPASS.LTC128B.128 [R0+0x31c00], desc[UR60][R2.64+0x180], !P0 ;  /* 0x31c0018002007fae */ /* 0x0003e4000c101d7c */
.L_x_10586:
[----:B------:R-:W-:Y:S05]  /*15560*/  BSYNC B0 ;  /* 0x0000000000007941 */ /* 0x000fea0003800000 */
.L_x_10585:
[----:B------:R4:W5:Y:S01]  /*15570*/  LDL R8, [R1+0x4] ;  /* 0x0000040001087983 */ /* 0x0009620000100800 */
[----:B------:R-:W-:Y:S01]  /*15580*/  PLOP3.LUT P0, PT, PT, PT, PT, 0x80, 0x0 ;  /* 0x000000000000781c */ /* 0x000fe20003f0f070 */
[----:B------:R-:W-:-:S12]  /*15590*/  NOP ;  /* 0x0000000000007918 */ /* 0x000fd80000000000 */
.L_x_10587:
[----:B-1-3--:R-:W3:Y:S01]  /*155a0*/  LDL R2, [R1+0x4] ;  /* 0x0000040001027983 */ /* 0x00aee20000100800 */
        /* <DEDUP_REMOVED lines=18> */
.L_x_10768:
[----:B------:R-:W-:Y:S05]  /*156d0*/  BSYNC B0 ;  /* 0x0000000000007941 */ /* 0x000fea0003800000 */
.L_x_10588:
[----:B-1----:R-:W3:Y:S01]  /*156e0*/  LDL R2, [R1+0x18] ;  /* 0x0000180001027983 */ /* 0x002ee20000100800 */
[----:B------:R-:W-:Y:S01]  /*156f0*/  BSSY B0, `(.L_x_10590) ;  /* 0x0000063000007945 */ /* 0x000fe20003800000 */
[----:B---3--:R-:W-:-:S13]  /*15700*/  LOP3.LUT P0, RZ, R2, 0x1, RZ, 0xc0, !PT ;  /* 0x0000000102ff7812 */ /* 0x008fda000780c0ff */
[----:B------:R-:W-:Y:S05]  /*15710*/  @!P0 BRA `(.L_x_10591) ;  /* 0x0000000400808947 */ /* 0x000fea0003800000 */
[----:B------:R-:W3:Y:S04]  /*15720*/  LDL R2, [R1+0x4] ;  /* 0x0000040001027983 */ /* 0x000ee80000100800 */
[----:B0-----:R-:W2:Y:S01]  /*15730*/  LDL R4, [R1+0x1c] ;  /* 0x00001c0001047983 */ /* 0x001ea20000100800 */
[----:B------:R-:W0:Y:S01]  /*15740*/  S2R R3, SR_TID.X ;  /* 0x0000000000037919 */ /* 0x000e220000002100 */
[----:B---3--:R-:W-:Y:S02]  /*15750*/  IMAD.MOV.U32 R5, RZ, RZ, R2 ;  /* 0x000000ffff057224 */ /* 0x008fe400078e0002 */
[----:B------:R-:W3:Y:S01]  /*15760*/  LDL R2, [R1+0x8] ;  /* 0x0000080001027983 */ /* 0x000ee20000100800 */
[----:B--2---:R-:W-:Y:S01]  /*15770*/  SHF.L.U32 R0, R4, 0x1f, RZ ;  /* 0x0000001f04007819 */ /* 0x004fe200000006ff */
[----:B------:R-:W-:Y:S01]  /*15780*/  BSSY B1, `(.L_x_10592) ;  /* 0x0000006000017945 */ /* 0x000fe20003800000 */
[----:B0-----:R-:W-:-:S04]  /*15790*/  LOP3.LUT R3, R3, 0x7f, RZ, 0xc0, !PT ;  /* 0x0000007f03037812 */ /* 0x001fc800078ec0ff */
[----:B------:R-:W-:Y:S01]  /*157a0*/  ISETP.NE.AND P1, PT, R3, RZ, PT ;  /* 0x000000ff0300720c */ /* 0x000fe20003f25270 */
[----:B---3--:R-:W-:-:S04]  /*157b0*/  IMAD R2, R2, 0x8, R5 ;  /* 0x0000000802027824 */ /* 0x008fc800078e0205 */
[----:B------:R-:W0:Y:S02]  /*157c0*/  SYNCS.PHASECHK.TRANS64.TRYWAIT P0, [R2+URZ+0x32460], R0 ;  /* 0x03246000020075a7 */ /* 0x000e24000800017f */
[----:B0-----:R-:W-:Y:S06]  /*157d0*/  @!P0 BRA `(.L_x_10593) ;  /* 0x0000005c00e08947 */ /* 0x001fec0003800000 */
.L_x_10769:
[----:B------:R-:W-:Y:S05]  /*157e0*/  BSYNC B1 ;  /* 0x0000000000017941 */ /* 0x000fea0003800000 */
.L_x_10592:
        /* <DEDUP_REMOVED lines=9> */
.L_x_10595:
[----:B------:R-:W-:Y:S05]  /*15880*/  BSYNC B1 ;  /* 0x0000000000017941 */ /* 0x000fea0003800000 */
.L_x_10594:
        /* <DEDUP_REMOVED lines=14> */
.L_x_10596:
        /* <DEDUP_REMOVED lines=16> */
.L_x_10597:
        /* <DEDUP_REMOVED lines=16> */
.L_x_10598:
        /* <DEDUP_REMOVED lines=16> */
.L_x_10599:
        /* <DEDUP_REMOVED lines=11> */
.L_x_10591:
[----:B------:R-:W-:Y:S05]  /*15d20*/  BSYNC B0 ;  /* 0x0000000000007941 */ /* 0x000fea0003800000 */
.L_x_10590:
[----:B0-----:R-:W3:Y:S01]  /*15d30*/  LDL.LU R4, [R1+0x7c] ;  /* 0x00007c0001047983 */ /* 0x001ee20000300800 */
[----:B------:R-:W-:Y:S01]  /*15d40*/  BSSY B0, `(.L_x_10600) ;  /* 0x000020f000007945 */ /* 0x000fe20003800000 */
[----:B---3--:R-:W-:-:S13]  /*15d50*/  ISETP.GE.AND P0, PT, R4, 0x61, PT ;  /* 0x000000610400780c */ /* 0x008fda0003f06270 */
        /* <DEDUP_REMOVED lines=48> */
.L_x_10606:
        /* <DEDUP_REMOVED lines=9> */
.L_x_10770:
[----:B------:R-:W-:Y:S05]  /*160f0*/  BSYNC B3 ;  /* 0x0000000000037941 */ /* 0x000fea0003800000 */
.L_x_10607:
        /* <DEDUP_REMOVED lines=9> */
.L_x_10610:
[----:B------:R-:W-:Y:S05]  /*16190*/  BSYNC B3 ;  /* 0x0000000000037941 */ /* 0x000fea0003800000 */
.L_x_10609:
        /* <DEDUP_REMOVED lines=14> */
.L_x_10611:
        /* <DEDUP_REMOVED lines=14> */
.L_x_10771:
[----:B------:R-:W-:Y:S05]  /*16360*/  BSYNC B3 ;  /* 0x0000000000037941 */ /* 0x000fea0003800000 */
.L_x_10612:
        /* <DEDUP_REMOVED lines=11> */
.L_x_10615:
[----:B------:R-:W-:Y:S05]  /*16420*/  BSYNC B3 ;  /* 0x0000000000037941 */ /* 0x000fea0003800000 */
.L_x_10614:
        /* <DEDUP_REMOVED lines=11> */
.L_x_10616:
        /* <DEDUP_REMOVED lines=16> */
.L_x_10617:
        /* <DEDUP_REMOVED lines=16> */
.L_x_10618:
        /* <DEDUP_REMOVED lines=16> */
.L_x_10619:
        /* <DEDUP_REMOVED lines=11> */
.L_x_10605:
[----:B------:R-:W-:Y:S05]  /*16890*/  BSYNC B1 ;  /* 0x0000000000017941 */ /* 0x000fea0003800000 */
.L_x_10604:
[----:B------:R-:W2:Y:S02]  /*168a0*/  LDL.LU R4, [R1+0x38] ;  /* 0x0000380001047983 */ /* 0x000ea40000300800 */
[----:B--2---:R-:W-:-:S07]  /*168b0*/  VIADD R0, R4, 0xfffffffd ;  /* 0xfffffffd04007836 */ /* 0x004fce0000000000 */
.L_x_10603:
[----:B------:R-:W-:Y:S05]  /*168c0*/  BSYNC B2 ;  /* 0x0000000000027941 */ /* 0x000fea0003800000 */
.L_x_10602:
[----:B------:R-:W2:Y:S01]  /*168d0*/  LDL.LU R2, [R1+0x3c] ;  /* 0x00003c0001027983 */ /* 0x000ea20000300800 */
[----:B------:R-:W-:-:S05]  /*168e0*/  IMAD.MOV R6, RZ, RZ, -R6 ;  /* 0x000000ffff067224 */ /* 0x000fca00078e0a06 */
[----:B--2---:R-:W-:-:S13]  /*168f0*/  ISETP.NE.AND P0, PT, R2, R6, PT ;  /* 0x000000060200720c */ /* 0x004fda0003f05270 */
[----:B------:R-:W-:Y:S05]  /*16900*/  @!P0 BRA `(.L_x_10601) ;  /* 0x0000001400488947 */ /* 0x000fea0003800000 */
.L_x_10652:
        /* <DEDUP_REMOVED lines=37> */
.L_x_10622:
        /* <DEDUP_REMOVED lines=9> */
.L_x_10772:
[----:B------:R-:W-:Y:S05]  /*16bf0*/  BSYNC B2 ;  /* 0x0000000000027941 */ /* 0x000fea0003800000 */
.L_x_10623:
        /* <DEDUP_REMOVED lines=9> */
.L_x_10626:
[----:B------:R-:W-:Y:S05]  /*16c90*/  BSYNC B2 ;  /* 0x0000000000027941 */ /* 0x000fea0003800000 */
.L_x_10625:
        /* <DEDUP_REMOVED lines=13> */
.L_x_10627:
        /* <DEDUP_REMOVED lines=14> */
.L_x_10773:
[----:B------:R-:W-:Y:S05]  /*16e50*/  BSYNC B2 ;  /* 0x0000000000027941 */ /* 0x000fea0003800000 */
.L_x_10628:
        /* <DEDUP_REMOVED lines=11> */
.L_x_10631:
[----:B------:R-:W-:Y:S05]  /*16f10*/  BSYNC B2 ;  /* 0x0000000000027941 */ /* 0x000fea0003800000 */
.L_x_10630:
        /* <DEDUP_REMOVED lines=10> */
.L_x_10632:
        /* <DEDUP_REMOVED lines=16> */
.L_x_10633:
        /* <DEDUP_REMOVED lines=16> */
.L_x_10634:
        /* <DEDUP_REMOVED lines=16> */
.L_x_10635:
        /* <DEDUP_REMOVED lines=11> */
.L_x_10621:
[----:B------:R-:W-:Y:S05]  /*17370*/  BSYNC B1 ;  /* 0x0000000000017941 */ /* 0x000fea0003800000 */
.L_x_10620:
        /* <DEDUP_REMOVED lines=36> */
.L_x_10638:
        /* <DEDUP_REMOVED lines=9> */
.L_x_10774:
[----:B------:R-:W-:Y:S05]  /*17650*/  BSYNC B2 ;  /* 0x0000000000027941 */ /* 0x000fea0003800000 */
.L_x_10639:
        /* <DEDUP_REMOVED lines=9> */
.L_x_10642:
[----:B------:R-:W-:Y:S05]  /*176f0*/  BSYNC B2 ;  /* 0x0000000000027941 */ /* 0x000fea0003800000 */
.L_x_10641:
        /* <DEDUP_REMOVED lines=14> */
.L_x_10643:
        /* <DEDUP_REMOVED lines=14> */
.L_x_10775:
[----:B------:R-:W-:Y:S05]  /*178c0*/  BSYNC B2 ;  /* 0x0000000000027941 */ /* 0x000fea0003800000 */
.L_x_10644:
        /* <DEDUP_REMOVED lines=11> */
.L_x_10647:
[----:B------:R-:W-:Y:S05]  /*17980*/  BSYNC B2 ;  /* 0x0000000000027941 */ /* 0x000fea0003800000 */
.L_x_10646:
        /* <DEDUP_REMOVED lines=11> */
.L_x_10648:
        /* <DEDUP_REMOVED lines=16> */
.L_x_10649:
        /* <DEDUP_REMOVED lines=16> */
.L_x_10650:
        /* <DEDUP_REMOVED lines=16> */
.L_x_10651:
        /* <DEDUP_REMOVED lines=11> */
.L_x_10637:
[----:B------:R-:W-:Y:S05]  /*17df0*/  BSYNC B1 ;  /* 0x0000000000017941 */ /* 0x000fea0003800000 */
.L_x_10636:
[C---:B------:R-:W-:Y:S01]  /*17e00*/  ISETP.GT.AND P0, PT, R0.reuse, 0x1, PT ;  /* 0x000000010000780c */ /* 0x040fe20003f04270 */
[----:B------:R-:W-:-:S12]  /*17e10*/  VIADD R0, R0, 0xfffffffe ;  /* 0xfffffffe00007836 */ /* 0x000fd80000000000 */
[----:B------:R-:W-:Y:S05]  /*17e20*/  @P0 BRA `(.L_x_10652) ;  /* 0xffffffe800b80947 */ /* 0x000fea000383ffff */
.L_x_10601:
[----:B------:R-:W-:Y:S05]  /*17e30*/  BSYNC B0 ;  /* 0x0000000000007941 */ /* 0x000fea0003800000 */
.L_x_10600:
[----:B------:R-:W3:Y:S04]  /*17e40*/  LDL.LU R4, [R1+0x8] ;  /* 0x0000080001047983 */ /* 0x000ee80000300800 */
[----:B------:R-:W2:Y:S01]  /*17e50*/  LDL.LU R3, [R1+0x1c] ;  /* 0x00001c0001037983 */ /* 0x000ea20000300800 */
[----:B------:R-:W1:Y:S01]  /*17e60*/  S2R R2, SR_TID.X ;  /* 0x0000000000027919 */ /* 0x000e620000002100 */
[----:B------:R-:W-:Y:S01]  /*17e70*/  BSSY B0, `(.L_x_10653) ;  /* 0x0000015000007945 */ /* 0x000fe20003800000 */
[----:B-1----:R-:W-:-:S04]  /*17e80*/  LOP3.LUT R2, R2, 0x7f, RZ, 0xc0, !PT ;  /* 0x0000007f02027812 */ /* 0x002fc800078ec0ff */
[----:B------:R-:W-:Y:S01]  /*17e90*/  ISETP.NE.AND P1, PT, R2, RZ, PT ;  /* 0x000000ff0200720c */ /* 0x000fe20003f25270 */
[----:B---3--:R-:W-:-:S05]  /*17ea0*/  VIADD R0, R4, 0x1 ;  /* 0x0000000104007836 */ /* 0x008fca0000000000 */
        /* <DEDUP_REMOVED lines=16> */
[----:B--2---:R-:W-:-:S07]  /*17fb0*/  IADD3 R16, R3, UR36, R2 ;  /* 0x0000002403107c10 */ /* 0x004fce000fffe002 */
.L_x_10654:
[----:B------:R-:W-:Y:S05]  /*17fc0*/  BSYNC B0 ;  /* 0x0000000000007941 */ /* 0x000fea0003800000 */
.L_x_10653:
[----:B------:R-:W-:-:S05]  /*17fd0*/  SEL R0, R0, RZ, P0 ;  /* 0x000000ff00007207 */ /* 0x000fca0000000000 */
[----:B------:R2:W-:Y:S02]  /*17fe0*/  STL [R1+0x8], R0 ;  /* 0x0000080001007387 */ /* 0x0005e40000100800 */
.L_x_10566:
[----:B------:R-:W-:Y:S05]  /*17ff0*/  BSYNC B7 ;  /* 0x0000000000077941 */ /* 0x000fea0003800000 */
.L_x_10564:
        /* <DEDUP_REMOVED lines=13> */
.L_x_10655:
        /* <DEDUP_REMOVED lines=36> */
.L_x_10785:
[----:B------:R-:W-:Y:S02]  /*18310*/  ULDC UR4, c[0x0][0xd38] ;  /* 0x00034e0000047ab9 */ /* 0x000fe40000000800 */
[----:B------:R-:W-:-:S04]  /*18320*/  IMAD.U32 R16, RZ, RZ, UR4 ;  /* 0x00000004ff107e24 */ /* 0x000fc8000f8e00ff */
[----:B-1----:R-:W-:-:S04]  /*18330*/  IMAD R6, R6, R16, RZ ;  /* 0x0000001006067224 */ /* 0x002fc800078e02ff */
[----:B------:R-:W-:-:S05]  /*18340*/  IMAD.IADD R4, R4, 0x1, R6 ;  /* 0x0000000104047824 */ /* 0x000fca00078e0206 */
[----:B------:R-:W-:-:S13]  /*18350*/  ISETP.GT.AND P6, PT, R4, R0, PT ;  /* 0x000000000400720c */ /* 0x000fda0003fc4270 */
[----:B------:R-:W-:Y:S05]  /*18360*/  @P6 BRA `(.L_x_10658) ;  /* 0x00000000009c6947 */ /* 0x000fea0003800000 */
.L_x_10663:
        /* <DEDUP_REMOVED lines=14> */
.L_x_10661:
[----:B------:R-:W-:Y:S05]  /*18450*/  BSYNC B0 ;  /* 0x0000000000007941 */ /* 0x000fea0003800000 */
.L_x_10660:
        /* <DEDUP_REMOVED lines=18> */
.L_x_10793:
[----:B------:R-:W-:Y:S02]  /*18580*/  ULDC UR4, c[0x0][0xd38] ;  /* 0x00034e0000047ab9 */ /* 0x000fe40000000800 */
[----:B------:R-:W-:-:S04]  /*18590*/  IMAD.U32 R16, RZ, RZ, UR4 ;  /* 0x00000004ff107e24 */ /* 0x000fc8000f8e00ff */
[----:B-1----:R-:W-:-:S04]  /*185a0*/  IMAD R6, R6, R16, RZ ;  /* 0x0000001006067224 */ /* 0x002fc800078e02ff */
[----:B------:R-:W-:-:S05]  /*185b0*/  IMAD.IADD R4, R6, 0x1, R4 ;  /* 0x0000000106047824 */ /* 0x000fca00078e0204 */
[----:B------:R-:W-:-:S13]  /*185c0*/  ISETP.GT.AND P6, PT, R4, R0, PT ;  /* 0x000000000400720c */ /* 0x000fda0003fc4270 */
[----:B------:R-:W-:Y:S05]  /*185d0*/  @!P6 BRA `(.L_x_10663) ;  /* 0xfffffffc0064e947 */ /* 0x000fea000383ffff */
.L_x_10658:
        /* <DEDUP_REMOVED lines=8> */
.L_x_10797:
[----:B------:R-:W-:Y:S01]  /*18660*/  ISETP.NE.AND P0, PT, R5, RZ, PT ;  /* 0x000000ff0500720c */ /* 0x000fe20003f05270 */
[----:B-1----:R-:W-:-:S12]  /*18670*/  IMAD.MOV.U32 R2, RZ, RZ, RZ ;  /* 0x000000ffff027224 */ /* 0x002fd800078e00ff */
[----:B------:R-:W-:Y:S05]  /*18680*/  @!P0 BRA `(.L_x_10665) ;  /* 0x0000000000108947 */ /* 0x000fea0003800000 */
[----:B------:R-:W-:Y:S01]  /*18690*/  UMOV UR4, 0xffffffff ;  /* 0xffffffff00047882 */ /* 0x000fe20000000000 */
[----:B------:R-:W-:Y:S02]  /*186a0*/  VIADD R12, R4, 0xffffffff ;  /* 0xffffffff040c7836 */ /* 0x000fe40000000000 */
[----:B------:R-:W-:Y:S05]  /*186b0*/  BRA.DIV UR4, `(.L_x_10666) ;  /* 0x0000003e04107947 */ /* 0x000fea000b800000 */
[----:B------:R1:W3:Y:S02]  /*186c0*/  SHFL.IDX PT, R2, R3, R12, 0x1f ;  /* 0x00001f0c03027589 */ /* 0x0002e400000e0000 */
.L_x_10665:
        /* <DEDUP_REMOVED lines=31> */
.L_x_10659:
[----:B------:R-:W-:Y:S01]  /*188c0*/  UMOV UR4, URZ ;  /* 0x0000003f00047c82 */ /* 0x000fe20008000000 */
[----:B------:R-:W-:Y:S01]  /*188d0*/  UMOV UR5, URZ ;  /* 0x0000003f00057c82 */ /* 0x000fe20008000000 */
[----:B------:R-:W-:Y:S01]  /*188e0*/  ULDC UR6, c[0x0][0xd3c] ;  /* 0x00034f0000067ab9 */ /* 0x000fe20000000800 */
[----:B------:R-:W-:Y:S02]  /*188f0*/  IMAD.MOV.U32 R16, RZ, RZ, R0 ;  /* 0x000000ffff107224 */ /* 0x000fe400078e0000 */
[----:B------:R-:W-:Y:S02]  /*18900*/  IMAD.U32 R17, RZ, RZ, UR4 ;  /* 0x00000004ff117e24 */ /* 0x000fe4000f8e00ff */
[----:B------:R-:W-:Y:S02]  /*18910*/  IMAD.U32 R18, RZ, RZ, UR5 ;  /* 0x00000005ff127e24 */ /* 0x000fe4000f8e00ff */
[----:B------:R-:W-:-:S07]  /*18920*/  IMAD.U32 R19, RZ, RZ, UR6 ;  /* 0x00000006ff137e24 */ /* 0x000fce000f8e00ff */
.L_x_10667:
        /* <DEDUP_REMOVED lines=12> */
.L_x_10656:
[----:B------:R-:W-:Y:S02]  /*189f0*/  ULDC UR4, c[0x0][0xd3c] ;  /* 0x00034f0000047ab9 */ /* 0x000fe40000000800 */
[----:B---3--:R-:W-:-:S13]  /*18a00*/  ISETP.GE.AND P0, PT, R19, UR4, PT ;  /* 0x0000000413007c0c */ /* 0x008fda000bf06270 */
[----:B------:R-:W-:Y:S05]  /*18a10*/  @!P0 BRA `(.L_x_10668) ;  /* 0xffffff8c00148947 */ /* 0x000fea000383ffff */
[----:B------:R-:W-:Y:S05]  /*18a20*/  BSYNC B8 ;  /* 0x0000000000087941 */ /* 0x000fea0003800000 */
.L_x_10522:
        /* <DEDUP_REMOVED lines=12> */
.L_x_10800:
[----:B------:R-:W-:Y:S05]  /*18af0*/  BSYNC B0 ;  /* 0x0000000000007941 */ /* 0x000fea0003800000 */
.L_x_10669:
[----:B------:R-:W-:-:S03]  /*18b00*/  UMOV UR4, 0xffffffff ;  /* 0xffffffff00047882 */ /* 0x000fc60000000000 */
[----:B------:R-:W-:Y:S05]  /*18b10*/  BRA.DIV UR4, `(.L_x_10671) ;  /* 0x0000003a04347947 */ /* 0x000fea000b800000 */
[----:B------:R-:W1:Y:S02]  /*18b20*/  S2R R2, SR_TID.X ;  /* 0x0000000000027919 */ /* 0x000e640000002100 */
[----:B-1----:R-:W-:-:S04]  /*18b30*/  SHF.R.U32.HI R2, RZ, 0x5, R2 ;  /* 0x00000005ff027819 */ /* 0x002fc80000011602 */
[----:B------:R-:W-:-:S05]  /*18b40*/  LOP3.LUT R2, R2, 0x3, RZ, 0xc0, !PT ;  /* 0x0000000302027812 */ /* 0x000fca00078ec0ff */
[----:B------:R1:W2:Y:S02]  /*18b50*/  SHFL.IDX PT, R14, R2, RZ, 0x1f ;  /* 0x00001fff020e7589 */ /* 0x0002a400000e0000 */
.L_x_10803:
[----:B--2---:R-:W-:-:S13]  /*18b60*/  ISETP.NE.AND P0, PT, R14, RZ, PT ;  /* 0x000000ff0e00720c */ /* 0x004fda0003f05270 */
[----:B------:R-:W-:Y:S05]  /*18b70*/  @P0 BRA `(.L_x_10377) ;  /* 0x0000000000940947 */ /* 0x000fea0003800000 */
[----:B------:R-:W-:-:S03]  /*18b80*/  UMOV UR4, 0xffffffff ;  /* 0xffffffff00047882 */ /* 0x000fc60000000000 */
[----:B------:R-:W-:Y:S05]  /*18b90*/  BRA.DIV UR4, `(.L_x_10672) ;  /* 0x0000003a04487947 */ /* 0x000fea000b800000 */
[----:B------:R-:W-:-:S13]  /*18ba0*/  ELECT P6, URZ, PT ;  /* 0x00000000003f782f */ /* 0x000fda00038c0000 */
.L_x_10806:
[----:B------:R-:W-:Y:S05]  /*18bb0*/  @!P6 BRA `(.L_x_10377) ;  /* 0x000000000084e947 */ /* 0x000fea0003800000 */
[----:B-1----:R-:W2:Y:S02]  /*18bc0*/  LDL.LU R2, [R1+0x84] ;  /* 0x0000840001027983 */ /* 0x002ea40000300800 */
[----:B--2---:R-:W-:-:S04]  /*18bd0*/  LOP3.LUT R2, R2, 0x2, RZ, 0xfc, !PT ;  /* 0x0000000202027812 */ /* 0x004fc800078efcff */
[----:B------:R-:W-:-:S13]  /*18be0*/  ISETP.NE.AND P2, PT, R2, 0x3, PT ;  /* 0x000000030200780c */ /* 0x000fda0003f45270 */
[----:B------:R-:W-:Y:S05]  /*18bf0*/  @!P2 BRA `(.L_x_10673) ;  /* 0x000000000004a947 */ /* 0x000fea0003800000 */
[----:B------:R-:W-:Y:S01]  /*18c00*/  BPT.TRAP 0x1 ;  /* 0x000000040000795c */ /* 0x000fe20000300000 */
.L_x_10673:
        /* <DEDUP_REMOVED lines=14> */
.L_x_10807:
[----:B------:R-:W1:Y:S02]  /*18cf0*/  SYNCS.PHASECHK.TRANS64.TRYWAIT P0, [R7+URZ], R2 ;  /* 0x00000002070075a7 */ /* 0x000e64000800017f */
[----:B-1----:R-:W-:Y:S05]  /*18d00*/  @!P0 BRA `(.L_x_10675) ;  /* 0x0000003800208947 */ /* 0x002fea0003800000 */
.L_x_10808:
[----:B------:R-:W-:Y:S05]  /*18d10*/  @!P2 BRA `(.L_x_10676) ;  /* 0x000000000004a947 */ /* 0x000fea0003800000 */
[----:B------:R-:W-:Y:S01]  /*18d20*/  BPT.TRAP 0x1 ;  /* 0x000000040000795c */ /* 0x000fe20000300000 */
.L_x_10676:
[----:B------:R-:W2:Y:S01]  /*18d30*/  LDL.LU R4, [R1+0x8] ;  /* 0x0000080001047983 */ /* 0x000ea20000300800 */
[----:B------:R-:W-:-:S04]  /*18d40*/  VIADD R0, R0, 0x32460 ;  /* 0x0003246000007836 */ /* 0x000fc80000000000 */
[----:B--2---:R-:W-:-:S04]  /*18d50*/  IMAD R4, R4, 0x8, R0 ;  /* 0x0000000804047824 */ /* 0x004fc800078e0200 */
[----:B------:R-:W2:Y:S02]  /*18d60*/  SYNCS.PHASECHK.TRANS64.TRYWAIT P0, [R4+URZ], R5 ;  /* 0x00000005040075a7 */ /* 0x000ea4000800017f */
[----:B--2---:R-:W-:Y:S05]  /*18d70*/  @!P0 BRA `(.L_x_10677) ;  /* 0x0000003800188947 */ /* 0x004fea0003800000 */
.L_x_10809:
[----:B------:R-:W-:-:S07]  /*18d80*/  IMAD R3, R3, 0x8, R0 ;  /* 0x0000000803037824 */ /* 0x000fce00078e0200 */
.L_x_10678:
[----:B---3--:R3:W0:Y:S02]  /*18d90*/  SYNCS.PHASECHK.TRANS64.TRYWAIT P0, [R3+URZ], R2 ;  /* 0x00000002030075a7 */ /* 0x008624000800017f */
[----:B0-----:R-:W-:Y:S05]  /*18da0*/  @!P0 NANOSLEEP.SYNCS 0x989680 ;  /* 0x009896800000895d */ /* 0x001fea0003900000 */
[----:B------:R-:W0:Y:S02]  /*18db0*/  @!P0 SYNCS.PHASECHK.TRANS64 P0, [R3+URZ], R2 ;  /* 0x00000002030085a7 */ /* 0x000e24000800007f */
[----:B0-----:R-:W-:Y:S05]  /*18dc0*/  @!P0 BRA `(.L_x_10678) ;  /* 0xfffffffc00f08947 */ /* 0x001fea000383ffff */
.L_x_10377:
[----:B------:R-:W-:Y:S05]  /*18dd0*/  BSYNC B9 ;  /* 0x0000000000097941 */ /* 0x000fea0003800000 */
.L_x_10374:
[----:B------:R-:W-:Y:S05]  /*18de0*/  EXIT ;  /* 0x000000000000794d */ /* 0x000fea0003800000 */
.L_x_10395:
[----:B0-----:R0:W1:Y:S02]  /*18df0*/  SYNCS.PHASECHK.TRANS64.TRYWAIT P6, [R94+URZ+0x32490], R108 ;  /* 0x0324906c5e0075a7 */ /* 0x00106400080c017f */
[----:B-1----:R-:W-:Y:S05]  /*18e00*/  @!P6 NANOSLEEP.SYNCS 0x989680 ;  /* 0x009896800000e95d */ /* 0x002fea0003900000 */
[----:B------:R-:W1:Y:S02]  /*18e10*/  @!P6 SYNCS.PHASECHK.TRANS64 P6, [R94+URZ+0x32490], R108 ;  /* 0x0324906c5e00e5a7 */ /* 0x000e6400080c007f */
[----:B-1----:R-:W-:Y:S05]  /*18e20*/  @!P6 BRA `(.L_x_10395) ;  /* 0xfffffffc00f0e947 */ /* 0x002fea000383ffff */
[----:B------:R-:W-:Y:S05]  /*18e30*/  BRA `(.L_x_10679) ;  /* 0xfffffe9c00647947 */ /* 0x000fea000383ffff */
.L_x_10413:
[----:B0-----:R0:W1:Y:S02]  /*18e40*/  SYNCS.PHASECHK.TRANS64.TRYWAIT P5, [R94+URZ+0x32490], R108 ;  /* 0x0324906c5e0075a7 */ /* 0x00106400080a017f */
[----:B-1----:R-:W-:Y:S05]  /*18e50*/  @!P5 NANOSLEEP.SYNCS 0x989680 ;  /* 0x009896800000d95d */ /* 0x002fea0003900000 */
[----:B------:R-:W1:Y:S02]  /*18e60*/  @!P5 SYNCS.PHASECHK.TRANS64 P5, [R94+URZ+0x32490], R108 ;  /* 0x0324906c5e00d5a7 */ /* 0x000e6400080a007f */
[----:B-1----:R-:W-:Y:S05]  /*18e70*/  @!P5 BRA `(.L_x_10413) ;  /* 0xfffffffc00f0d947 */ /* 0x002fea000383ffff */
[----:B------:R-:W-:Y:S05]  /*18e80*/  BRA `(.L_x_10680) ;  /* 0xfffffeb0000c7947 */ /* 0x000fea000383ffff */
.L_x_10422:
[----:B0-----:R0:W1:Y:S02]  /*18e90*/  SYNCS.PHASECHK.TRANS64.TRYWAIT P4, [R94+URZ+0x32490], R108 ;  /* 0x0324906c5e0075a7 */ /* 0x001064000808017f */
[----:B-1----:R-:W-:Y:S05]  /*18ea0*/  @!P4 NANOSLEEP.SYNCS 0x989680 ;  /* 0x009896800000c95d */ /* 0x002fea0003900000 */
[----:B------:R-:W1:Y:S02]  /*18eb0*/  @!P4 SYNCS.PHASECHK.TRANS64 P4, [R94+URZ+0x32490], R108 ;  /* 0x0324906c5e00c5a7 */ /* 0x000e64000808007f */
[----:B-1----:R-:W-:Y:S05]  /*18ec0*/  @!P4 BRA `(.L_x_10422) ;  /* 0xfffffffc00f0c947 */ /* 0x002fea000383ffff */
[----:B------:R-:W-:Y:S05]  /*18ed0*/  BRA `(.L_x_10681) ;  /* 0xfffffec000307947 */ /* 0x000fea000383ffff */
.L_x_10428:
[----:B-1----:R1:W2:Y:S02]  /*18ee0*/  SYNCS.PHASECHK.TRANS64.TRYWAIT P3, [R94+URZ+0x324b0], R108 ;  /* 0x0324b06c5e0075a7 */ /* 0x0022a4000806017f */
[----:B--2---:R-:W-:Y:S05]  /*18ef0*/  @!P3 NANOSLEEP.SYNCS 0x989680 ;  /* 0x009896800000b95d */ /* 0x004fea0003900000 */
[----:B------:R-:W2:Y:S02]  /*18f00*/  @!P3 SYNCS.PHASECHK.TRANS64 P3, [R94+URZ+0x324b0], R108 ;  /* 0x0324b06c5e00b5a7 */ /* 0x000ea4000806007f */
[----:B--2---:R-:W-:Y:S05]  /*18f10*/  @!P3 BRA `(.L_x_10428) ;  /* 0xfffffffc00f0b947 */ /* 0x004fea000383ffff */
[----:B------:R-:W-:Y:S05]  /*18f20*/  BRA `(.L_x_10682) ;  /* 0xfffffec000bc7947 */ /* 0x000fea000383ffff */
.L_x_10436:
        /* <DEDUP_REMOVED lines=8> */
.L_x_10684:
[----:B------:R-:W-:Y:S05]  /*18fb0*/  BSYNC B0 ;  /* 0x0000000000007941 */ /* 0x000fea0003800000 */
.L_x_10683:
[----:B------:R-:W-:Y:S05]  /*18fc0*/  BRA `(.L_x_10685) ;  /* 0xfffffecc006c7947 */ /* 0x000fea000383ffff */
.L_x_10448:
        /* <DEDUP_REMOVED lines=8> */
.L_x_10687:
[----:B------:R-:W-:Y:S05]  /*19050*/  BSYNC B1 ;  /* 0x0000000000017941 */ /* 0x000fea0003800000 */
.L_x_10686:
        /* <DEDUP_REMOVED lines=8> */
.L_x_10688:
[----:B------:R-:W-:Y:S02]  /*190e0*/  IMAD.MOV.U32 R13, RZ, RZ, R27 ;  /* 0x000000ffff0d7224 */ /* 0x000fe400078e001b */
[----:B------:R-:W-:-:S07]  /*190f0*/  IMAD.MOV.U32 R3, RZ, RZ, R14 ;  /* 0x000000ffff037224 */ /* 0x000fce00078e000e */
[----:B------:R-:W-:Y:S05]  /*19100*/  WARPSYNC.COLLECTIVE R15, `(.L_x_10689) ;  /* 0x000000000f087348 */ /* 0x000fea0003c00000 */
[----:B------:R0:W1:Y:S02]  /*19110*/  SHFL.IDX P6, R14, R13, R12, R11 ;  /* 0x0000000c0d0e7389 */ /* 0x00006400000c000b */
[----:B01----:R-:W-:Y:S01]  /*19120*/  ENDCOLLECTIVE ;  /* 0x000000000000791b */ /* 0x003fe20003800000 */
.L_x_10689:
[----:B------:R-:W-:Y:S02]  /*19130*/  IMAD.MOV.U32 R13, RZ, RZ, R26 ;  /* 0x000000ffff0d7224 */ /* 0x000fe400078e001a */
[----:B------:R-:W-:-:S07]  /*19140*/  IMAD.MOV.U32 R4, RZ, RZ, R14 ;  /* 0x000000ffff047224 */ /* 0x000fce00078e000e */
[----:B------:R-:W-:Y:S05]  /*19150*/  WARPSYNC.COLLECTIVE R15, `(.L_x_10690) ;  /* 0x000000000f087348 */ /* 0x000fea0003c00000 */
[----:B------:R0:W1:Y:S02]  /*19160*/  SHFL.IDX P6, R14, R13, R12, R11 ;  /* 0x0000000c0d0e7389 */ /* 0x00006400000c000b */
[----:B01----:R-:W-:Y:S01]  /*19170*/  ENDCOLLECTIVE ;  /* 0x000000000000791b */ /* 0x003fe20003800000 */
.L_x_10690:
[----:B------:R-:W-:Y:S05]  /*19180*/  BRA `(.L_x_10691) ;  /* 0xfffffed000647947 */ /* 0x000fea000383ffff */
.L_x_10452:
[----:B0-----:R0:W1:Y:S02]  /*19190*/  SYNCS.PHASECHK.TRANS64.TRYWAIT P0, [R18+URZ+0x32400], R5 ;  /* 0x03240005120075a7 */ /* 0x001064000800017f */
[----:B-1----:R-:W-:Y:S05]  /*191a0*/  @!P0 NANOSLEEP.SYNCS 0x989680 ;  /* 0x009896800000895d */ /* 0x002fea0003900000 */
[----:B------:R-:W1:Y:S02]  /*191b0*/  @!P0 SYNCS.PHASECHK.TRANS64 P0, [R18+URZ+0x32400], R5 ;  /* 0x03240005120085a7 */ /* 0x000e64000800007f */
[----:B-1----:R-:W-:Y:S05]  /*191c0*/  @!P0 BRA `(.L_x_10452) ;  /* 0xfffffffc00f08947 */ /* 0x002fea000383ffff */
[----:B------:R-:W-:Y:S05]  /*191d0*/  BRA `(.L_x_10692) ;  /* 0xfffffed400647947 */ /* 0x000fea000383ffff */
.L_x_10460:
        /* <DEDUP_REMOVED lines=8> */
.L_x_10694:
[----:B------:R-:W-:Y:S05]  /*19260*/  BSYNC B1 ;  /* 0x0000000000017941 */ /* 0x000fea0003800000 */
.L_x_10693:
        /* <DEDUP_REMOVED lines=8> */
.L_x_10695:
[----:B------:R-:W-:Y:S02]  /*192f0*/  IMAD.MOV.U32 R13, RZ, RZ, R27 ;  /* 0x000000ffff0d7224 */ /* 0x000fe400078e001b */
[----:B------:R-:W-:-:S07]  /*19300*/  IMAD.MOV.U32 R3, RZ, RZ, R14 ;  /* 0x000000ffff037224 */ /* 0x000fce00078e000e */
[----:B------:R-:W-:Y:S05]  /*19310*/  WARPSYNC.COLLECTIVE R15, `(.L_x_10696) ;  /* 0x000000000f087348 */ /* 0x000fea0003c00000 */
[----:B------:R0:W1:Y:S02]  /*19320*/  SHFL.IDX P6, R14, R13, R12, R11 ;  /* 0x0000000c0d0e7389 */ /* 0x00006400000c000b */
[----:B01----:R-:W-:Y:S01]  /*19330*/  ENDCOLLECTIVE ;  /* 0x000000000000791b */ /* 0x003fe20003800000 */
.L_x_10696:
[----:B------:R-:W-:Y:S02]  /*19340*/  IMAD.MOV.U32 R13, RZ, RZ, R26 ;  /* 0x000000ffff0d7224 */ /* 0x000fe400078e001a */
[----:B------:R-:W-:-:S07]  /*19350*/  IMAD.MOV.U32 R20, RZ, RZ, R14 ;  /* 0x000000ffff147224 */ /* 0x000fce00078e000e */
[----:B------:R-:W-:Y:S05]  /*19360*/  WARPSYNC.COLLECTIVE R15, `(.L_x_10697) ;  /* 0x000000000f087348 */ /* 0x000fea0003c00000 */
[----:B------:R0:W1:Y:S02]  /*19370*/  SHFL.IDX P6, R14, R13, R12, R11 ;  /* 0x0000000c0d0e7389 */ /* 0x00006400000c000b */
[----:B01----:R-:W-:Y:S01]  /*19380*/  ENDCOLLECTIVE ;  /* 0x000000000000791b */ /* 0x003fe20003800000 */
.L_x_10697:
[----:B------:R-:W-:Y:S05]  /*19390*/  BRA `(.L_x_10698) ;  /* 0xfffffedc00d07947 */ /* 0x000fea000383ffff */
.L_x_10464:
[----:B0-----:R0:W1:Y:S02]  /*193a0*/  SYNCS.PHASECHK.TRANS64.TRYWAIT P1, [R18+URZ+0x32400], R21 ;  /* 0x03240015120075a7 */ /* 0x001064000802017f */
[----:B-1----:R-:W-:Y:S05]  /*193b0*/  @!P1 NANOSLEEP.SYNCS 0x989680 ;  /* 0x009896800000995d */ /* 0x002fea0003900000 */
[----:B------:R-:W1:Y:S02]  /*193c0*/  @!P1 SYNCS.PHASECHK.TRANS64 P1, [R18+URZ+0x32400], R21 ;  /* 0x03240015120095a7 */ /* 0x000e64000802007f */
[----:B-1----:R-:W-:Y:S05]  /*193d0*/  @!P1 BRA `(.L_x_10464) ;  /* 0xfffffffc00f09947 */ /* 0x002fea000383ffff */
[----:B------:R-:W-:Y:S05]  /*193e0*/  BRA `(.L_x_10699) ;  /* 0xfffffee000a87947 */ /* 0x000fea000383ffff */
.L_x_10470:
[----:B--2---:R2:W3:Y:S02]  /*193f0*/  SYNCS.PHASECHK.TRANS64.TRYWAIT P1, [R4+URZ+0x32430], R3 ;  /* 0x03243003040075a7 */ /* 0x0044e4000802017f */
[----:B---3--:R-:W-:Y:S05]  /*19400*/  @!P1 NANOSLEEP.SYNCS 0x989680 ;  /* 0x009896800000995d */ /* 0x008fea0003900000 */
[----:B------:R-:W3:Y:S02]  /*19410*/  @!P1 SYNCS.PHASECHK.TRANS64 P1, [R4+URZ+0x32430], R3 ;  /* 0x03243003040095a7 */ /* 0x000ee4000802007f */
[----:B---3--:R-:W-:Y:S05]  /*19420*/  @!P1 BRA `(.L_x_10470) ;  /* 0xfffffffc00f09947 */ /* 0x008fea000383ffff */
[----:B------:R-:W-:Y:S05]  /*19430*/  BRA `(.L_x_10469) ;  /* 0xfffffeec00c07947 */ /* 0x000fea000383ffff */
.L_x_10472:
[----:B---3--:R3:W4:Y:S02]  /*19440*/  SYNCS.PHASECHK.TRANS64.TRYWAIT P1, [R18+URZ+0x32410], R5 ;  /* 0x03241005120075a7 */ /* 0x008724000802017f */
[----:B----4-:R-:W-:Y:S05]  /*19450*/  @!P1 NANOSLEEP.SYNCS 0x989680 ;  /* 0x009896800000995d */ /* 0x010fea0003900000 */
[----:B------:R-:W4:Y:S02]  /*19460*/  @!P1 SYNCS.PHASECHK.TRANS64 P1, [R18+URZ+0x32410], R5 ;  /* 0x03241005120095a7 */ /* 0x000f24000802007f */
[----:B----4-:R-:W-:Y:S05]  /*19470*/  @!P1 BRA `(.L_x_10472) ;  /* 0xfffffffc00f09947 */ /* 0x010fea000383ffff */
[----:B------:R-:W-:Y:S05]  /*19480*/  BRA `(.L_x_10700) ;  /* 0xfffffef000a87947 */ /* 0x000fea000383ffff */
.L_x_10477:
[----:B------:R0:W0:Y:S02]  /*19490*/  SYNCS.PHASECHK.TRANS64.TRYWAIT P2, [R4+URZ+0x32450], R3 ;  /* 0x03245003040075a7 */ /* 0x000024000804017f */
[----:B0-----:R-:W-:Y:S05]  /*194a0*/  @!P2 NANOSLEEP.SYNCS 0x989680 ;  /* 0x009896800000a95d */ /* 0x001fea0003900000 */
[----:B------:R-:W0:Y:S02]  /*194b0*/  @!P2 SYNCS.PHASECHK.TRANS64 P2, [R4+URZ+0x32450], R3 ;  /* 0x032450030400a5a7 */ /* 0x000e24000804007f */
[----:B0-----:R-:W-:Y:S05]  /*194c0*/  @!P2 BRA `(.L_x_10477) ;  /* 0xfffffffc00f0a947 */ /* 0x001fea000383ffff */
[----:B------:R-:W-:Y:S05]  /*194d0*/  BRA `(.L_x_10476) ;  /* 0xfffffef000c87947 */ /* 0x000fea000383ffff */
.L_x_10482:
[----:B-1----:R1:W2:Y:S02]  /*194e0*/  SYNCS.PHASECHK.TRANS64.TRYWAIT P3, [R5+URZ+0x32430], R0 ;  /* 0x03243000050075a7 */ /* 0x0022a4000806017f */
[----:B--2---:R-:W-:Y:S05]  /*194f0*/  @!P3 NANOSLEEP.SYNCS 0x989680 ;  /* 0x009896800000b95d */ /* 0x004fea0003900000 */
[----:B------:R-:W2:Y:S02]  /*19500*/  @!P3 SYNCS.PHASECHK.TRANS64 P3, [R5+URZ+0x32430], R0 ;  /* 0x032430000500b5a7 */ /* 0x000ea4000806007f */
[----:B--2---:R-:W-:Y:S05]  /*19510*/  @!P3 BRA `(.L_x_10482) ;  /* 0xfffffffc00f0b947 */ /* 0x004fea000383ffff */
[----:B------:R-:W-:Y:S05]  /*19520*/  BRA `(.L_x_10481) ;  /* 0xffffff1400c07947 */ /* 0x000fea000383ffff */
.L_x_10487:
[----:B---3--:R3:W4:Y:S02]  /*19530*/  SYNCS.PHASECHK.TRANS64.TRYWAIT P3, [R5+URZ+0x32450], R0 ;  /* 0x03245000050075a7 */ /* 0x008724000806017f */
[----:B----4-:R-:W-:Y:S05]  /*19540*/  @!P3 NANOSLEEP.SYNCS 0x989680 ;  /* 0x009896800000b95d */ /* 0x010fea0003900000 */
[----:B------:R-:W4:Y:S02]  /*19550*/  @!P3 SYNCS.PHASECHK.TRANS64 P3, [R5+URZ+0x32450], R0 ;  /* 0x032450000500b5a7 */ /* 0x000f24000806007f */
[----:B----4-:R-:W-:Y:S05]  /*19560*/  @!P3 BRA `(.L_x_10487) ;  /* 0xfffffffc00f0b947 */ /* 0x010fea000383ffff */
[----:B------:R-:W-:Y:S05]  /*19570*/  BRA `(.L_x_10486) ;  /* 0xffffff18006c7947 */ /* 0x000fea000383ffff */
.L_x_10502:
[----:B------:R-:W-:Y:S02]  /*19580*/  IMAD.MOV.U32 R13, RZ, RZ, R4 ;  /* 0x000000ffff0d7224 */ /* 0x000fe400078e0004 */
[----:B------:R-:W-:Y:S02]  /*19590*/  IMAD.MOV.U32 R12, RZ, RZ, RZ ;  /* 0x000000ffff0c7224 */ /* 0x000fe400078e00ff */
[----:B------:R-:W-:Y:S02]  /*195a0*/  IMAD.MOV.U32 R11, RZ, RZ, 0x181f ;  /* 0x0000181fff0b7424 */ /* 0x000fe400078e00ff */
[----:B------:R-:W-:-:S07]  /*195b0*/  IMAD.MOV.U32 R15, RZ, RZ, -0x1 ;  /* 0xffffffffff0f7424 */ /* 0x000fce00078e00ff */
[----:B01----:R-:W-:Y:S05]  /*195c0*/  WARPSYNC.COLLECTIVE R15, `(.L_x_10701) ;  /* 0x000000000f087348 */ /* 0x003fea0003c00000 */
[----:B------:R2:W3:Y:S02]  /*195d0*/  SHFL.IDX P6, R14, R13, R12, R11 ;  /* 0x0000000c0d0e7389 */ /* 0x0004e400000c000b */
[----:B0123--:R-:W-:Y:S01]  /*195e0*/  ENDCOLLECTIVE ;  /* 0x000000000000791b */ /* 0x00ffe20003800000 */
.L_x_10701:
[----:B------:R-:W-:Y:S02]  /*195f0*/  IMAD.MOV.U32 R13, RZ, RZ, R3 ;  /* 0x000000ffff0d7224 */ /* 0x000fe400078e0003 */
[----:B------:R-:W-:-:S07]  /*19600*/  IMAD.MOV.U32 R0, RZ, RZ, R14 ;  /* 0x000000ffff007224 */ /* 0x000fce00078e000e */
[----:B------:R-:W-:Y:S05]  /*19610*/  WARPSYNC.COLLECTIVE R15, `(.L_x_10702) ;  /* 0x000000000f087348 */ /* 0x000fea0003c00000 */
[----:B------:R0:W1:Y:S02]  /*19620*/  SHFL.IDX P6, R14, R13, R12, R11 ;  /* 0x0000000c0d0e7389 */ /* 0x00006400000c000b */
[----:B01----:R-:W-:Y:S01]  /*19630*/  ENDCOLLECTIVE ;  /* 0x000000000000791b */ /* 0x003fe20003800000 */
.L_x_10702:
[----:B------:R-:W-:Y:S05]  /*19640*/  BRA `(.L_x_10703) ;  /* 0xffffff6c004c7947 */ /* 0x000fea000383ffff */
.L_x_10505:
        /* <DEDUP_REMOVED lines=8> */
.L_x_10705:
[----:B------:R-:W-:Y:S05]  /*196d0*/  BSYNC B1 ;  /* 0x0000000000017941 */ /* 0x000fea0003800000 */
.L_x_10704:
        /* <DEDUP_REMOVED lines=8> */
.L_x_10706:
[----:B------:R-:W-:Y:S05]  /*19760*/  BRA `(.L_x_10707) ;  /* 0xffffff6c00807947 */ /* 0x000fea000383ffff */
.L_x_10508:
        /* <DEDUP_REMOVED lines=8> */
.L_x_10709:
[----:B------:R-:W-:Y:S05]  /*197f0*/  BSYNC B1 ;  /* 0x0000000000017941 */ /* 0x000fea0003800000 */
.L_x_10708:
        /* <DEDUP_REMOVED lines=8> */
.L_x_10710:
[----:B------:R-:W-:Y:S05]  /*19880*/  BRA `(.L_x_10711) ;  /* 0xffffff6c00b07947 */ /* 0x000fea000383ffff */
.L_x_10511:
        /* <DEDUP_REMOVED lines=8> */
.L_x_10713:
[----:B------:R-:W-:Y:S05]  /*19910*/  BSYNC B1 ;  /* 0x0000000000017941 */ /* 0x000fea0003800000 */
.L_x_10712:
        /* <DEDUP_REMOVED lines=8> */
.L_x_10714:
[----:B------:R-:W-:Y:S05]  /*199a0*/  BRA `(.L_x_10715) ;  /* 0xffffff6c00e07947 */ /* 0x000fea000383ffff */
.L_x_10528:
        /* <DEDUP_REMOVED lines=11> */
.L_x_10717:
[----:B------:R-:W-:Y:S05]  /*19a60*/  BSYNC B1 ;  /* 0x0000000000017941 */ /* 0x000fea0003800000 */
.L_x_10716:
[----:B------:R-:W-:Y:S05]  /*19a70*/  BRA `(.L_x_10718) ;  /* 0xffffff8000c47947 */ /* 0x000fea000383ffff */
.L_x_10530:
[----:B------:R-:W-:Y:S01]  /*19a80*/  BSSY B1, `(.L_x_10719) ;  /* 0x0000006000017945 */ /* 0x000fe20003800000 */
[----:B------:R-:W-:-:S07]  /*19a90*/  IMAD.MOV.U32 R15, RZ, RZ, -0x1 ;  /* 0xffffffffff0f7424 */ /* 0x000fce00078e00ff */
[----:B0-----:R-:W-:Y:S05]  /*19aa0*/  WARPSYNC.COLLECTIVE R15, `(.L_x_10720) ;  /* 0x000000000f0c7348 */ /* 0x001fea0003c00000 */
[----:B------:R-:W-:Y:S02]  /*19ab0*/  ELECT P6, UR62, PT ;  /* 0x00000000003e782f */ /* 0x000fe400038c0000 */
[----:B------:R-:W-:Y:S01]  /*19ac0*/  MOV R14, UR62 ;  /* 0x0000003e000e7c02 */ /* 0x000fe20008000f00 */
[----:B0-----:R-:W-:Y:S10]  /*19ad0*/  ENDCOLLECTIVE ;  /* 0x000000000000791b */ /* 0x001ff40003800000 */
.L_x_10720:
[----:B------:R-:W-:Y:S05]  /*19ae0*/  BSYNC B1 ;  /* 0x0000000000017941 */ /* 0x000fea0003800000 */
.L_x_10719:
[----:B------:R-:W-:Y:S05]  /*19af0*/  BRA `(.L_x_10529) ;  /* 0xffffff8000bc7947 */ /* 0x000fea000383ffff */
.L_x_10532:
[----:B0-----:R-:W2:Y:S02]  /*19b00*/  LDL R4, [R1+0x4] ;  /* 0x0000040001047983 */ /* 0x001ea40000100800 */
[----:B--2---:R0:W1:Y:S02]  /*19b10*/  SYNCS.PHASECHK.TRANS64.TRYWAIT P0, [R4+URZ+0x32420], R3 ;  /* 0x03242003040075a7 */ /* 0x004064000800017f */
[----:B-1----:R-:W-:Y:S05]  /*19b20*/  @!P0 NANOSLEEP.SYNCS 0x989680 ;  /* 0x009896800000895d */ /* 0x002fea0003900000 */
[----:B------:R-:W1:Y:S02]  /*19b30*/  @!P0 SYNCS.PHASECHK.TRANS64 P0, [R4+URZ+0x32420], R3 ;  /* 0x03242003040085a7 */ /* 0x000e64000800007f */
[----:B-1----:R-:W-:Y:S05]  /*19b40*/  @!P0 BRA `(.L_x_10532) ;  /* 0xfffffffc00ec8947 */ /* 0x002fea000383ffff */
[----:B------:R-:W-:Y:S05]  /*19b50*/  BRA `(.L_x_10721) ;  /* 0xffffff8000cc7947 */ /* 0x000fea000383ffff */
.L_x_10536:
[----:B0-----:R0:W1:Y:S02]  /*19b60*/  SYNCS.PHASECHK.TRANS64.TRYWAIT P0, [R3+URZ+0x324a0], R8 ;  /* 0x0324a008030075a7 */ /* 0x001064000800017f */
[----:B-1----:R-:W-:Y:S05]  /*19b70*/  @!P0 NANOSLEEP.SYNCS 0x989680 ;  /* 0x009896800000895d */ /* 0x002fea0003900000 */
[----:B------:R-:W1:Y:S02]  /*19b80*/  @!P0 SYNCS.PHASECHK.TRANS64 P0, [R3+URZ+0x324a0], R8 ;  /* 0x0324a008030085a7 */ /* 0x000e64000800007f */
[----:B-1----:R-:W-:Y:S05]  /*19b90*/  @!P0 BRA `(.L_x_10536) ;  /* 0xfffffffc00f08947 */ /* 0x002fea000383ffff */
[----:B------:R-:W-:Y:S05]  /*19ba0*/  BRA `(.L_x_10722) ;  /* 0xffffff8000f47947 */ /* 0x000fea000383ffff */
.L_x_10541:
[----:B-1----:R1:W2:Y:S02]  /*19bb0*/  SYNCS.PHASECHK.TRANS64.TRYWAIT P0, [R3+URZ+0x324c0], R8 ;  /* 0x0324c008030075a7 */ /* 0x0022a4000800017f */
[----:B--2---:R-:W-:Y:S05]  /*19bc0*/  @!P0 NANOSLEEP.SYNCS 0x989680 ;  /* 0x009896800000895d */ /* 0x004fea0003900000 */
[----:B------:R-:W2:Y:S02]  /*19bd0*/  @!P0 SYNCS.PHASECHK.TRANS64 P0, [R3+URZ+0x324c0], R8 ;  /* 0x0324c008030085a7 */ /* 0x000ea4000800007f */
[----:B--2---:R-:W-:Y:S05]  /*19be0*/  @!P0 BRA `(.L_x_10541) ;  /* 0xfffffffc00f08947 */ /* 0x004fea000383ffff */
[----:B------:R-:W-:Y:S05]  /*19bf0*/  BRA `(.L_x_10723) ;  /* 0xffffff8400787947 */ /* 0x000fea000383ffff */
.L_x_10551:
[----:B0-----:R0:W1:Y:S02]  /*19c00*/  SYNCS.PHASECHK.TRANS64.TRYWAIT P1, [R4+URZ+0x324a0], R5 ;  /* 0x0324a005040075a7 */ /* 0x001064000802017f */
[----:B-1----:R-:W-:Y:S05]  /*19c10*/  @!P1 NANOSLEEP.SYNCS 0x989680 ;  /* 0x009896800000995d */ /* 0x002fea0003900000 */
[----:B------:R-:W1:Y:S02]  /*19c20*/  @!P1 SYNCS.PHASECHK.TRANS64 P1, [R4+URZ+0x324a0], R5 ;  /* 0x0324a005040095a7 */ /* 0x000e64000802007f */
[----:B-1----:R-:W-:Y:S05]  /*19c30*/  @!P1 BRA `(.L_x_10551) ;  /* 0xfffffffc00f09947 */ /* 0x002fea000383ffff */
[----:B------:R-:W-:Y:S05]  /*19c40*/  BRA `(.L_x_10724) ;  /* 0xffffff8c00107947 */ /* 0x000fea000383ffff */
.L_x_10556:
[----:B-1----:R1:W2:Y:S02]  /*19c50*/  SYNCS.PHASECHK.TRANS64.TRYWAIT P1, [R4+URZ+0x324c0], R5 ;  /* 0x0324c005040075a7 */ /* 0x0022a4000802017f */
[----:B--2---:R-:W-:Y:S05]  /*19c60*/  @!P1 NANOSLEEP.SYNCS 0x989680 ;  /* 0x009896800000995d */ /* 0x004fea0003900000 */
[----:B------:R-:W2:Y:S02]  /*19c70*/  @!P1 SYNCS.PHASECHK.TRANS64 P1, [R4+URZ+0x324c0], R5 ;  /* 0x0324c005040095a7 */ /* 0x000ea4000802007f */
[----:B--2---:R-:W-:Y:S05]  /*19c80*/  @!P1 BRA `(.L_x_10556) ;  /* 0xfffffffc00f09947 */ /* 0x004fea000383ffff */
[----:B------:R-:W-:Y:S05]  /*19c90*/  BRA `(.L_x_10725) ;  /* 0xffffff8c00907947 */ /* 0x000fea000383ffff */
.L_x_10572:
        /* <DEDUP_REMOVED lines=11> */
.L_x_10727:
[----:B------:R-:W-:Y:S05]  /*19d50*/  BSYNC B0 ;  /* 0x0000000000007941 */ /* 0x000fea0003800000 */
.L_x_10726:
[----:B------:R-:W-:Y:S05]  /*19d60*/  BRA `(.L_x_10728) ;  /* 0xffffff9800847947 */ /* 0x000fea000383ffff */
.L_x_10574:
[----:B------:R-:W-:Y:S01]  /*19d70*/  BSSY B0, `(.L_x_10729) ;  /* 0x0000006000007945 */ /* 0x000fe20003800000 */
[----:B------:R-:W-:-:S07]  /*19d80*/  IMAD.MOV.U32 R15, RZ, RZ, -0x1 ;  /* 0xffffffffff0f7424 */ /* 0x000fce00078e00ff */
[----:B0-----:R-:W-:Y:S05]  /*19d90*/  WARPSYNC.COLLECTIVE R15, `(.L_x_10730) ;  /* 0x000000000f0c7348 */ /* 0x001fea0003c00000 */
[----:B------:R-:W-:Y:S02]  /*19da0*/  ELECT P6, UR62, PT ;  /* 0x00000000003e782f */ /* 0x000fe400038c0000 */
[----:B------:R-:W-:Y:S01]  /*19db0*/  MOV R14, UR62 ;  /* 0x0000003e000e7c02 */ /* 0x000fe20008000f00 */
[----:B0-----:R-:W-:Y:S10]  /*19dc0*/  ENDCOLLECTIVE ;  /* 0x000000000000791b */ /* 0x001ff40003800000 */
.L_x_10730:
[----:B------:R-:W-:Y:S05]  /*19dd0*/  BSYNC B0 ;  /* 0x0000000000007941 */ /* 0x000fea0003800000 */
.L_x_10729:
[----:B------:R-:W-:Y:S05]  /*19de0*/  BRA `(.L_x_10731) ;  /* 0xffffff9800907947 */ /* 0x000fea000383ffff */
.L_x_10576:
[----:B0-----:R0:W1:Y:S02]  /*19df0*/  SYNCS.PHASECHK.TRANS64.TRYWAIT P0, [R0+URZ+0x32440], R2 ;  /* 0x03244002000075a7 */ /* 0x001064000800017f */
[----:B-1----:R-:W-:Y:S05]  /*19e00*/  @!P0 NANOSLEEP.SYNCS 0x989680 ;  /* 0x009896800000895d */ /* 0x002fea0003900000 */
[----:B------:R-:W1:Y:S02]  /*19e10*/  @!P0 SYNCS.PHASECHK.TRANS64 P0, [R0+URZ+0x32440], R2 ;  /* 0x03244002000085a7 */ /* 0x000e64000800007f */
[----:B-1----:R-:W-:Y:S05]  /*19e20*/  @!P0 BRA `(.L_x_10576) ;  /* 0xfffffffc00f08947 */ /* 0x002fea000383ffff */
[----:B------:R-:W-:Y:S05]  /*19e30*/  BRA `(.L_x_10732) ;  /* 0xffffff9800fc7947 */ /* 0x000fea000383ffff */
.L_x_10580:
[----:B------:R0:W5:Y:S01]  /*19e40*/  LDL R6, [R1+0x44] ;  /* 0x0000440001067983 */ /* 0x0001620000100800 */
        /* <DEDUP_REMOVED lines=8> */
.L_x_10733:
[----:B------:R-:W-:-:S05]  /*19ed0*/  VIADD R8, R17, 0x10 ;  /* 0x0000001011087836 */ /* 0x000fca0000000000 */
[----:B------:R0:W-:Y:S01]  /*19ee0*/  STL [R1+0x4c], R8 ;  /* 0x00004c0801007387 */ /* 0x0001e20000100800 */
[----:B------:R-:W-:Y:S02]  /*19ef0*/  IMAD.MOV.U32 R13, RZ, RZ, R3 ;  /* 0x000000ffff0d7224 */ /* 0x000fe400078e0003 */
[----:B------:R-:W-:-:S07]  /*19f00*/  IMAD.MOV.U32 R4, RZ, RZ, R14 ;  /* 0x000000ffff047224 */ /* 0x000fce00078e000e */
[----:B0-----:R-:W-:Y:S05]  /*19f10*/  WARPSYNC.COLLECTIVE R15, `(.L_x_10734) ;  /* 0x000000000f087348 */ /* 0x001fea0003c00000 */
[----:B------:R1:W2:Y:S02]  /*19f20*/  SHFL.IDX P6, R14, R13, R12, R11 ;  /* 0x0000000c0d0e7389 */ /* 0x0002a400000c000b */
[----:B012---:R-:W-:Y:S01]  /*19f30*/  ENDCOLLECTIVE ;  /* 0x000000000000791b */ /* 0x007fe20003800000 */
.L_x_10734:
[----:B------:R-:W-:Y:S02]  /*19f40*/  IMAD.MOV.U32 R13, RZ, RZ, R2 ;  /* 0x000000ffff0d7224 */ /* 0x000fe400078e0002 */
[----:B------:R-:W-:Y:S02]  /*19f50*/  IMAD.MOV.U32 R12, RZ, RZ, 0x1 ;  /* 0x00000001ff0c7424 */ /* 0x000fe400078e00ff */
[----:B------:R-:W-:-:S07]  /*19f60*/  IMAD.MOV.U32 R5, RZ, RZ, R14 ;  /* 0x000000ffff057224 */ /* 0x000fce00078e000e */
[----:B------:R-:W-:Y:S05]  /*19f70*/  WARPSYNC.COLLECTIVE R15, `(.L_x_10735) ;  /* 0x000000000f087348 */ /* 0x000fea0003c00000 */
[----:B------:R0:W1:Y:S02]  /*19f80*/  SHFL.IDX P6, R14, R13, R12, R11 ;  /* 0x0000000c0d0e7389 */ /* 0x00006400000c000b */
[----:B01----:R-:W-:Y:S01]  /*19f90*/  ENDCOLLECTIVE ;  /* 0x000000000000791b */ /* 0x003fe20003800000 */
.L_x_10735:
[----:B------:R-:W-:Y:S02]  /*19fa0*/  IMAD.MOV.U32 R13, RZ, RZ, R3 ;  /* 0x000000ffff0d7224 */ /* 0x000fe400078e0003 */
[----:B------:R-:W-:Y:S02]  /*19fb0*/  IMAD R0, R6, R7, RZ ;  /* 0x0000000706007224 */ /* 0x000fe400078e02ff */
[----:B------:R-:W-:-:S07]  /*19fc0*/  IMAD.MOV.U32 R7, RZ, RZ, R14 ;  /* 0x000000ffff077224 */ /* 0x000fce00078e000e */
[----:B------:R-:W-:Y:S05]  /*19fd0*/  WARPSYNC.COLLECTIVE R15, `(.L_x_10736) ;  /* 0x000000000f087348 */ /* 0x000fea0003c00000 */
[----:B------:R0:W1:Y:S02]  /*19fe0*/  SHFL.IDX P6, R14, R13, R12, R11 ;  /* 0x0000000c0d0e7389 */ /* 0x00006400000c000b */
[----:B01----:R-:W-:Y:S01]  /*19ff0*/  ENDCOLLECTIVE ;  /* 0x000000000000791b */ /* 0x003fe20003800000 */
.L_x_10736:
        /* <DEDUP_REMOVED lines=13> */
.L_x_10737:
        /* <DEDUP_REMOVED lines=12> */
.L_x_10738:
        /* <DEDUP_REMOVED lines=17> */
.L_x_10739:
        /* <DEDUP_REMOVED lines=10> */
.L_x_10740:
        /* <DEDUP_REMOVED lines=13> */
.L_x_10741:
        /* <DEDUP_REMOVED lines=10> */
.L_x_10742:
        /* <DEDUP_REMOVED lines=13> */
.L_x_10743:
        /* <DEDUP_REMOVED lines=10> */
.L_x_10744:
        /* <DEDUP_REMOVED lines=13> */
.L_x_10745:
        /* <DEDUP_REMOVED lines=10> */
.L_x_10746:
        /* <DEDUP_REMOVED lines=11> */
.L_x_10747:
        /* <DEDUP_REMOVED lines=14> */
.L_x_10748:
[----:B------:R-:W-:Y:S01]  /*1a920*/  IMAD.MOV.U32 R3, RZ, RZ, R14 ;  /* 0x000000ffff037224 */ /* 0x000fe200078e000e */
[----:B------:R-:W-:Y:S06]  /*1a930*/  BRA `(.L_x_10749) ;  /* 0xffffff9c00a87947 */ /* 0x000fec000383ffff */
.L_x_10584:
        /* <DEDUP_REMOVED lines=9> */
[----:B--2---:R-:W-:-:S05]  /*1a9d0*/  IMAD R3, R3, R7, RZ ;  /* 0x0000000703037224 */ /* 0x004fca00078e02ff */
[-C--:B------:R-:W-:Y:S02]  /*1a9e0*/  ISETP.GE.AND P4, PT, R17, R3.reuse, PT ;  /* 0x000000031100720c */ /* 0x080fe40003f86270 */
[-C--:B---3--:R-:W-:Y:S01]  /*1a9f0*/  ISETP.GE.AND P5, PT, R15, R3.reuse, PT ;  /* 0x000000030f00720c */ /* 0x088fe20003fa6270 */
[----:B------:R-:W-:Y:S01]  /*1aa00*/  IMAD.MOV.U32 R15, RZ, RZ, -0x1 ;  /* 0xffffffffff0f7424 */ /* 0x000fe200078e00ff */
[----:B----4-:R-:W-:Y:S02]  /*1aa10*/  ISETP.GE.AND P6, PT, R14, R3, PT ;  /* 0x000000030e00720c */ /* 0x010fe40003fc6270 */
[----:B-----5:R-:W-:-:S07]  /*1aa20*/  LOP3.LUT R9, R9, 0xffffffef, RZ, 0xc0, !PT ;  /* 0xffffffef09097812 */ /* 0x020fce00078ec0ff */
[----:B------:R-:W-:Y:S02]  /*1aa30*/  @P4 LOP3.LUT R9, R9, 0x10, RZ, 0xfc, !PT ;  /* 0x0000001009094812 */ /* 0x000fe400078efcff */
[----:B------:R-:W-:Y:S01]  /*1aa40*/  ISETP.GE.AND P4, PT, R13, R3, PT ;  /* 0x000000030d00720c */ /* 0x000fe20003f86270 */
[----:B------:R-:W-:Y:S01]  /*1aa50*/  IMAD.MOV.U32 R13, RZ, RZ, R0 ;  /* 0x000000ffff0d7224 */ /* 0x000fe200078e0000 */
[----:B------:R-:W-:-:S04]  /*1aa60*/  LOP3.LUT R9, R9, 0xfffffff7, RZ, 0xc0, !PT ;  /* 0xfffffff709097812 */ /* 0x000fc800078ec0ff */
        /* <DEDUP_REMOVED lines=16> */
.L_x_10751:
[----:B------:R-:W-:Y:S05]  /*1ab70*/  BSYNC B0 ;  /* 0x0000000000007941 */ /* 0x000fea0003800000 */
.L_x_10750:
[----:B------:R0:W5:Y:S01]  /*1ab80*/  LDL R7, [R1+0x14] ;  /* 0x0000140001077983 */ /* 0x0001620000100800 */
[----:B------:R-:W-:Y:S01]  /*1ab90*/  IMAD.MOV.U32 R13, RZ, RZ, R2 ;  /* 0x000000ffff0d7224 */ /* 0x000fe200078e0002 */
[----:B------:R-:W-:Y:S01]  /*1aba0*/  LOP3.LUT R9, R9, 0xfffffeff, RZ, 0xc0, !PT ;  /* 0xfffffeff09097812 */ /* 0x000fe200078ec0ff */
[----:B------:R-:W-:Y:S02]  /*1abb0*/  IMAD.MOV.U32 R12, RZ, RZ, RZ ;  /* 0x000000ffff0c7224 */ /* 0x000fe400078e00ff */
[----:B------:R-:W-:Y:S01]  /*1abc0*/  IMAD.MOV.U32 R11, RZ, RZ, 0x181f ;  /* 0x0000181fff0b7424 */ /* 0x000fe200078e00ff */
[----:B------:R-:W-:Y:S01]  /*1abd0*/  @P5 LOP3.LUT R9, R9, 0x100, RZ, 0xfc, !PT ;  /* 0x0000010009095812 */ /* 0x000fe200078efcff */
[----:B------:R-:W-:Y:S02]  /*1abe0*/  IMAD.MOV.U32 R15, RZ, RZ, -0x1 ;  /* 0xffffffffff0f7424 */ /* 0x000fe400078e00ff */
[----:B------:R-:W-:Y:S01]  /*1abf0*/  IMAD.MOV.U32 R4, RZ, RZ, R14 ;  /* 0x000000ffff047224 */ /* 0x000fe200078e000e */
[----:B0-----:R-:W-:-:S13]  /*1ac00*/  LOP3.LUT P5, RZ, R9, 0x10, RZ, 0xc0, !PT ;  /* 0x0000001009ff7812 */ /* 0x001fda00078ac0ff */
[----:B-----5:R-:W-:Y:S05]  /*1ac10*/  WARPSYNC.COLLECTIVE R15, `(.L_x_10752) ;  /* 0x000000000f087348 */ /* 0x020fea0003c00000 */
[----:B------:R0:W1:Y:S02]  /*1ac20*/  SHFL.IDX P6, R14, R13, R12, R11 ;  /* 0x0000000c0d0e7389 */ /* 0x00006400000c000b */
[----:B01---5:R-:W-:Y:S01]  /*1ac30*/  ENDCOLLECTIVE ;  /* 0x000000000000791b */ /* 0x023fe20003800000 */
.L_x_10752:
        /* <DEDUP_REMOVED lines=13> */
.L_x_10753:
[----:B------:R-:W-:-:S04]  /*1ad10*/  @!P5 LOP3.LUT R4, R5, R4, RZ, 0x3c, !PT ;  /* 0x000000040504d212 */ /* 0x000fc800078e3cff */
[----:B------:R-:W-:Y:S01]  /*1ad20*/  @!P5 LOP3.LUT R5, R5, R4, RZ, 0x3c, !PT ;  /* 0x000000040505d212 */ /* 0x000fe200078e3cff */
[----:B------:R-:W-:Y:S02]  /*1ad30*/  IMAD.MOV.U32 R13, RZ, RZ, R2 ;  /* 0x000000ffff0d7224 */ /* 0x000fe400078e0002 */
[----:B------:R-:W-:-:S07]  /*1ad40*/  IMAD.MOV.U32 R6, RZ, RZ, R14 ;  /* 0x000000ffff067224 */ /* 0x000fce00078e000e */
[----:B------:R-:W-:Y:S05]  /*1ad50*/  WARPSYNC.COLLECTIVE R15, `(.L_x_10754) ;  /* 0x000000000f087348 */ /* 0x000fea0003c00000 */
[----:B------:R0:W1:Y:S02]  /*1ad60*/  SHFL.IDX P6, R14, R13, R12, R11 ;  /* 0x0000000c0d0e7389 */ /* 0x00006400000c000b */
[----:B01----:R-:W-:Y:S01]  /*1ad70*/  ENDCOLLECTIVE ;  /* 0x000000000000791b */ /* 0x003fe20003800000 */
.L_x_10754:
        /* <DEDUP_REMOVED lines=13> */
[----:B------:R-:W-:-:S07]  /*1ae50*/  @!P4 LOP3.LUT R5, R5, R4, RZ, 0x3c, !PT ;  /* 0x000000040505c212 */ /* 0x000fce00078e3cff */
[----:B------:R-:W-:Y:S05]  /*1ae60*/  WARPSYNC.COLLECTIVE R15, `(.L_x_10755) ;  /* 0x000000000f087348 */ /* 0x000fea0003c00000 */
[----:B------:R0:W1:Y:S02]  /*1ae70*/  SHFL.IDX P6, R14, R13, R12, R11 ;  /* 0x0000000c0d0e7389 */ /* 0x00006400000c000b */
[----:B01----:R-:W-:Y:S01]  /*1ae80*/  ENDCOLLECTIVE ;  /* 0x000000000000791b */ /* 0x003fe20003800000 */
.L_x_10755:
        /* <DEDUP_REMOVED lines=15> */
.L_x_10756:
[----:B------:R-:W-:Y:S02]  /*1af80*/  IMAD.MOV.U32 R13, RZ, RZ, R0 ;  /* 0x000000ffff0d7224 */ /* 0x000fe400078e0000 */
[----:B------:R-:W-:Y:S02]  /*1af90*/  IMAD.MOV.U32 R12, RZ, RZ, 0x3 ;  /* 0x00000003ff0c7424 */ /* 0x000fe400078e00ff */
[----:B------:R-:W-:-:S05]  /*1afa0*/  IMAD.MOV.U32 R5, RZ, RZ, R14 ;  /* 0x000000ffff057224 */ /* 0x000fca00078e000e */
[----:B------:R-:W-:-:S05]  /*1afb0*/  @!P5 LEA R5, P6, R8, R5, 0x1 ;  /* 0x000000050805d211 */ /* 0x000fca00078c08ff */
[----:B------:R-:W-:-:S05]  /*1afc0*/  @!P5 IMAD.X R4, RZ, RZ, R6, P6 ;  /* 0x000000ffff04d224 */ /* 0x000fca00030e0606 */
[----:B------:R-:W-:-:S07]  /*1afd0*/  @!P5 LOP3.LUT R5, R5, R4, RZ, 0x3c, !PT ;  /* 0x000000040505d212 */ /* 0x000fce00078e3cff */
[----:B------:R-:W-:Y:S05]  /*1afe0*/  WARPSYNC.COLLECTIVE R15, `(.L_x_10757) ;  /* 0x000000000f087348 */ /* 0x000fea0003c00000 */
[----:B------:R0:W1:Y:S02]  /*1aff0*/  SHFL.IDX P6, R14, R13, R12, R11 ;  /* 0x0000000c0d0e7389 */ /* 0x00006400000c000b */
[----:B01----:R-:W-:Y:S01]  /*1b000*/  ENDCOLLECTIVE ;  /* 0x000000000000791b */ /* 0x003fe20003800000 */
.L_x_10757:
        /* <DEDUP_REMOVED lines=15> */
.L_x_10758:
        /* <DEDUP_REMOVED lines=9> */
.L_x_10759:
        /* <DEDUP_REMOVED lines=15> */
.L_x_10760:
        /* <DEDUP_REMOVED lines=9> */
.L_x_10761:
        /* <DEDUP_REMOVED lines=10> */
[----:B------:R-:W-:-:S07]  /*1b3b0*/  IMAD.MOV.U32 R6, RZ, RZ, R14 ;  /* 0x000000ffff067224 */ /* 0x000fce00078e000e */
[----:B0-----:R-:W-:Y:S05]  /*1b3c0*/  WARPSYNC.COLLECTIVE R15, `(.L_x_10762) ;  /* 0x000000000f087348 */ /* 0x001fea0003c00000 */
[----:B------:R1:W2:Y:S02]  /*1b3d0*/  SHFL.IDX P6, R14, R13, R12, R11 ;  /* 0x0000000c0d0e7389 */ /* 0x0002a400000c000b */
[----:B012---:R-:W-:Y:S01]  /*1b3e0*/  ENDCOLLECTIVE ;  /* 0x000000000000791b */ /* 0x007fe20003800000 */
.L_x_10762:
[----:B------:R-:W-:Y:S02]  /*1b3f0*/  IMAD.MOV.U32 R13, RZ, RZ, R0 ;  /* 0x000000ffff0d7224 */ /* 0x000fe400078e0000 */
[----:B------:R-:W-:Y:S01]  /*1b400*/  IMAD.MOV.U32 R12, RZ, RZ, 0x6 ;  /* 0x00000006ff0c7424 */ /* 0x000fe200078e00ff */
[----:B------:R-:W-:Y:S01]  /*1b410*/  LOP3.LUT P6, RZ, R9, 0x20, RZ, 0xc0, !PT ;  /* 0x0000002009ff7812 */ /* 0x000fe200078cc0ff */
[----:B------:R-:W-:-:S12]  /*1b420*/  IMAD.MOV.U32 R5, RZ, RZ, R14 ;  /* 0x000000ffff057224 */ /* 0x000fd800078e000e */
        /* <DEDUP_REMOVED lines=15> */
.L_x_10763:
[----:B------:R-:W-:Y:S02]  /*1b520*/  IMAD.MOV.U32 R13, RZ, RZ, R2 ;  /* 0x000000ffff0d7224 */ /* 0x000fe400078e0002 */
[----:B------:R-:W-:-:S07]  /*1b530*/  IMAD.MOV.U32 R6, RZ, RZ, R14 ;  /* 0x000000ffff067224 */ /* 0x000fce00078e000e */
[----:B------:R-:W-:Y:S05]  /*1b540*/  WARPSYNC.COLLECTIVE R15, `(.L_x_10764) ;  /* 0x000000000f087348 */ /* 0x000fea0003c00000 */
[----:B------:R0:W1:Y:S02]  /*1b550*/  SHFL.IDX P6, R14, R13, R12, R11 ;  /* 0x0000000c0d0e7389 */ /* 0x00006400000c000b */
[----:B01----:R-:W-:Y:S01]  /*1b560*/  ENDCOLLECTIVE ;  /* 0x000000000000791b */ /* 0x003fe20003800000 */
.L_x_10764:
[----:B------:R-:W-:Y:S02]  /*1b570*/  IMAD.MOV.U32 R13, RZ, RZ, R0 ;  /* 0x000000ffff0d7224 */ /* 0x000fe400078e0000 */
[----:B------:R-:W-:Y:S02]  /*1b580*/  IMAD.MOV.U32 R12, RZ, RZ, 0x7 ;  /* 0x00000007ff0c7424 */ /* 0x000fe400078e00ff */
[----:B------:R-:W-:-:S07]  /*1b590*/  IMAD.MOV.U32 R5, RZ, RZ, R14 ;  /* 0x000000ffff057224 */ /* 0x000fce00078e000e */
[----:B------:R-:W-:Y:S05]  /*1b5a0*/  WARPSYNC.COLLECTIVE R15, `(.L_x_10765) ;  /* 0x000000000f087348 */ /* 0x000fea0003c00000 */
[----:B------:R0:W1:Y:S02]  /*1b5b0*/  SHFL.IDX P6, R14, R13, R12, R11 ;  /* 0x0000000c0d0e7389 */ /* 0x00006400000c000b */
[----:B01----:R-:W-:Y:S01]  /*1b5c0*/  ENDCOLLECTIVE ;  /* 0x000000000000791b */ /* 0x003fe20003800000 */
.L_x_10765:
        /* <DEDUP_REMOVED lines=10> */
.L_x_10766:
[----:B------:R-:W-:Y:S01]  /*1b670*/  @!PT LDS RZ, [RZ] ;  /* 0x00000000fffff984 */ /* 0x000fe20000000800 */
[----:B------:R-:W-:Y:S01]  /*1b680*/  @!PT LDS RZ, [RZ] ;  /* 0x00000000fffff984 */ /* 0x000fe20000000800 */
[----:B------:R-:W-:Y:S01]  /*1b690*/  @!PT LDS RZ, [RZ] ;  /* 0x00000000fffff984 */ /* 0x000fe20000000800 */
[----:B------:R0:W-:Y:S04]  /*1b6a0*/  @!P4 LDGSTS.E.BYPASS.LTC128B.128 [R7+0x25400], desc[UR60][R4.64], !P3 ;  /* 0x254000000407cfae */ /* 0x0001e8000d901d7c */
[----:B------:R0:W-:Y:S04]  /*1b6b0*/  @!P4 LDGSTS.E.BYPASS.LTC128B.128 [R7+0x29400], desc[UR60][R4.64+0x80], !P2 ;  /* 0x294000800407cfae */ /* 0x0001e8000d101d7c */
[----:B------:R0:W-:Y:S04]  /*1b6c0*/  @!P4 LDGSTS.E.BYPASS.LTC128B.128 [R7+0x2d400], desc[UR60][R4.64+0x100], !P1 ;  /* 0x2d4001000407cfae */ /* 0x0001e8000c901d7c */
[----:B------:R0:W-:Y:S01]  /*1b6d0*/  @!P4 LDGSTS.E.BYPASS.LTC128B.128 [R7+0x31400], desc[UR60][R4.64+0x180], !P0 ;  /* 0x314001800407cfae */ /* 0x0001e2000c101d7c */
[----:B------:R-:W-:Y:S01]  /*1b6e0*/  IMAD.MOV.U32 R2, RZ, RZ, R14 ;  /* 0x000000ffff027224 */ /* 0x000fe200078e000e */
[----:B------:R-:W-:Y:S06]  /*1b6f0*/  BRA `(.L_x_10767) ;  /* 0xffffff9c00607947 */ /* 0x000fec000383ffff */
.L_x_10589:
[----:B-1----:R-:W3:Y:S02]  /*1b700*/  LDL R2, [R1+0x4] ;  /* 0x0000040001027983 */ /* 0x002ee40000100800 */
[----:B---3--:R1:W3:Y:S02]  /*1b710*/  SYNCS.PHASECHK.TRANS64.TRYWAIT P0, [R2+URZ+0x32420], R0 ;  /* 0x03242000020075a7 */ /* 0x0082e4000800017f */
[----:B---3--:R-:W-:Y:S05]  /*1b720*/  @!P0 NANOSLEEP.SYNCS 0x989680 ;  /* 0x009896800000895d */ /* 0x008fea0003900000 */
[----:B------:R-:W3:Y:S02]  /*1b730*/  @!P0 SYNCS.PHASECHK.TRANS64 P0, [R2+URZ+0x32420], R0 ;  /* 0x03242000020085a7 */ /* 0x000ee4000800007f */
[----:B---3--:R-:W-:Y:S05]  /*1b740*/  @!P0 BRA `(.L_x_10589) ;  /* 0xfffffffc00ec8947 */ /* 0x008fea000383ffff */
[----:B------:R-:W-:Y:S05]  /*1b750*/  BRA `(.L_x_10768) ;  /* 0xffffff9c00dc7947 */ /* 0x000fea000383ffff */
.L_x_10593:
[----:B0-----:R0:W1:Y:S02]  /*1b760*/  SYNCS.PHASECHK.TRANS64.TRYWAIT P0, [R2+URZ+0x32460], R0 ;  /* 0x03246000020075a7 */ /* 0x001064000800017f */
[----:B-1----:R-:W-:Y:S05]  /*1b770*/  @!P0 NANOSLEEP.SYNCS 0x989680 ;  /* 0x009896800000895d */ /* 0x002fea0003900000 */
[----:B------:R-:W1:Y:S02]  /*1b780*/  @!P0 SYNCS.PHASECHK.TRANS64 P0, [R2+URZ+0x32460], R0 ;  /* 0x03246000020085a7 */ /* 0x000e64000800007f */
[----:B-1----:R-:W-:Y:S05]  /*1b790*/  @!P0 BRA `(.L_x_10593) ;  /* 0xfffffffc00f08947 */ /* 0x002fea000383ffff */
[----:B------:R-:W-:Y:S05]  /*1b7a0*/  BRA `(.L_x_10769) ;  /* 0xffffffa0000c7947 */ /* 0x000fea000383ffff */
.L_x_10608:
[----:B-1----:R1:W2:Y:S02]  /*1b7b0*/  SYNCS.PHASECHK.TRANS64.TRYWAIT P0, [R2+URZ+0x32440], R5 ;  /* 0x03244005020075a7 */ /* 0x0022a4000800017f */
[----:B--2---:R-:W-:Y:S05]  /*1b7c0*/  @!P0 NANOSLEEP.SYNCS 0x989680 ;  /* 0x009896800000895d */ /* 0x004fea0003900000 */
[----:B------:R-:W2:Y:S02]  /*1b7d0*/  @!P0 SYNCS.PHASECHK.TRANS64 P0, [R2+URZ+0x32440], R5 ;  /* 0x03244005020085a7 */ /* 0x000ea4000800007f */
[----:B--2---:R-:W-:Y:S05]  /*1b7e0*/  @!P0 BRA `(.L_x_10608) ;  /* 0xfffffffc00f08947 */ /* 0x004fea000383ffff */
[----:B------:R-:W-:Y:S05]  /*1b7f0*/  BRA `(.L_x_10770) ;  /* 0xffffffa8003c7947 */ /* 0x000fea000383ffff */
.L_x_10613:
[----:B0-----:R0:W2:Y:S02]  /*1b800*/  SYNCS.PHASECHK.TRANS64.TRYWAIT P0, [R2+URZ+0x32460], R5 ;  /* 0x03246005020075a7 */ /* 0x0010a4000800017f */
[----:B--2---:R-:W-:Y:S05]  /*1b810*/  @!P0 NANOSLEEP.SYNCS 0x989680 ;  /* 0x009896800000895d */ /* 0x004fea0003900000 */
[----:B------:R-:W2:Y:S02]  /*1b820*/  @!P0 SYNCS.PHASECHK.TRANS64 P0, [R2+URZ+0x32460], R5 ;  /* 0x03246005020085a7 */ /* 0x000ea4000800007f */
[----:B--2---:R-:W-:Y:S05]  /*1b830*/  @!P0 BRA `(.L_x_10613) ;  /* 0xfffffffc00f08947 */ /* 0x004fea000383ffff */
[----:B------:R-:W-:Y:S05]  /*1b840*/  BRA `(.L_x_10771) ;  /* 0xffffffa800c47947 */ /* 0x000fea000383ffff */
.L_x_10624:
[----:B0-----:R0:W1:Y:S02]  /*1b850*/  SYNCS.PHASECHK.TRANS64.TRYWAIT P0, [R3+URZ+0x32440], R2 ;  /* 0x03244002030075a7 */ /* 0x001064000800017f */
[----:B-1----:R-:W-:Y:S05]  /*1b860*/  @!P0 NANOSLEEP.SYNCS 0x989680 ;  /* 0x009896800000895d */ /* 0x002fea0003900000 */
[----:B------:R-:W1:Y:S02]  /*1b870*/  @!P0 SYNCS.PHASECHK.TRANS64 P0, [R3+URZ+0x32440], R2 ;  /* 0x03244002030085a7 */ /* 0x000e64000800007f */
[----:B-1----:R-:W-:Y:S05]  /*1b880*/  @!P0 BRA `(.L_x_10624) ;  /* 0xfffffffc00f08947 */ /* 0x002fea000383ffff */
[----:B------:R-:W-:Y:S05]  /*1b890*/  BRA `(.L_x_10772) ;  /* 0xffffffb000d47947 */ /* 0x000fea000383ffff */
.L_x_10629:
[----:B-1----:R1:W2:Y:S02]  /*1b8a0*/  SYNCS.PHASECHK.TRANS64.TRYWAIT P0, [R3+URZ+0x32460], R2 ;  /* 0x03246002030075a7 */ /* 0x0022a4000800017f */
[----:B--2---:R-:W-:Y:S05]  /*1b8b0*/  @!P0 NANOSLEEP.SYNCS 0x989680 ;  /* 0x009896800000895d */ /* 0x004fea0003900000 */
[----:B------:R-:W2:Y:S02]  /*1b8c0*/  @!P0 SYNCS.PHASECHK.TRANS64 P0, [R3+URZ+0x32460], R2 ;  /* 0x03246002030085a7 */ /* 0x000ea4000800007f */
[----:B--2---:R-:W-:Y:S05]  /*1b8d0*/  @!P0 BRA `(.L_x_10629) ;  /* 0xfffffffc00f08947 */ /* 0x004fea000383ffff */
[----:B------:R-:W-:Y:S05]  /*1b8e0*/  BRA `(.L_x_10773) ;  /* 0xffffffb400587947 */ /* 0x000fea000383ffff */
.L_x_10640:
[----:B0-----:R0:W1:Y:S02]  /*1b8f0*/  SYNCS.PHASECHK.TRANS64.TRYWAIT P0, [R3+URZ+0x32440], R2 ;  /* 0x03244002030075a7 */ /* 0x001064000800017f */
[----:B-1----:R-:W-:Y:S05]  /*1b900*/  @!P0 NANOSLEEP.SYNCS 0x989680 ;  /* 0x009896800000895d */ /* 0x002fea0003900000 */
[----:B------:R-:W1:Y:S02]  /*1b910*/  @!P0 SYNCS.PHASECHK.TRANS64 P0, [R3+URZ+0x32440], R2 ;  /* 0x03244002030085a7 */ /* 0x000e64000800007f */
[----:B-1----:R-:W-:Y:S05]  /*1b920*/  @!P0 BRA `(.L_x_10640) ;  /* 0xfffffffc00f08947 */ /* 0x002fea000383ffff */
[----:B------:R-:W-:Y:S05]  /*1b930*/  BRA `(.L_x_10774) ;  /* 0xffffffbc00447947 */ /* 0x000fea000383ffff */
.L_x_10645:
[----:B-1----:R1:W2:Y:S02]  /*1b940*/  SYNCS.PHASECHK.TRANS64.TRYWAIT P0, [R3+URZ+0x32460], R2 ;  /* 0x03246002030075a7 */ /* 0x0022a4000800017f */
[----:B--2---:R-:W-:Y:S05]  /*1b950*/  @!P0 NANOSLEEP.SYNCS 0x989680 ;  /* 0x009896800000895d */ /* 0x004fea0003900000 */
[----:B------:R-:W2:Y:S02]  /*1b960*/  @!P0 SYNCS.PHASECHK.TRANS64 P0, [R3+URZ+0x32460], R2 ;  /* 0x03246002030085a7 */ /* 0x000ea4000800007f */
[----:B--2---:R-:W-:Y:S05]  /*1b970*/  @!P0 BRA `(.L_x_10645) ;  /* 0xfffffffc00f08947 */ /* 0x004fea000383ffff */
[----:B------:R-:W-:Y:S05]  /*1b980*/  BRA `(.L_x_10775) ;  /* 0xffffffbc00cc7947 */ /* 0x000fea000383ffff */
.L_x_10657:
[----:B------:R-:W-:Y:S01]  /*1b990*/  BSSY B0, `(.L_x_10776) ;  /* 0x0000008000007945 */ /* 0x000fe20003800000 */
[----:B------:R-:W-:Y:S02]  /*1b9a0*/  IMAD.MOV.U32 R13, RZ, RZ, R16 ;  /* 0x000000ffff0d7224 */ /* 0x000fe400078e0010 */
[----:B------:R-:W-:Y:S02]  /*1b9b0*/  IMAD.MOV.U32 R12, RZ, RZ, RZ ;  /* 0x000000ffff0c7224 */ /* 0x000fe400078e00ff */
[----:B------:R-:W-:Y:S02]  /*1b9c0*/  IMAD.MOV.U32 R11, RZ, RZ, 0x1f ;  /* 0x0000001fff0b7424 */ /* 0x000fe400078e00ff */
[----:B------:R-:W-:-:S07]  /*1b9d0*/  IMAD.MOV.U32 R15, RZ, RZ, -0x1 ;  /* 0xffffffffff0f7424 */ /* 0x000fce00078e00ff */
[----:B-1--45:R-:W-:Y:S05]  /*1b9e0*/  WARPSYNC.COLLECTIVE R15, `(.L_x_10777) ;  /* 0x000000000f087348 */ /* 0x032fea0003c00000 */
[----:B------:R0:W2:Y:S02]  /*1b9f0*/  SHFL.IDX P6, R14, R13, R12, R11 ;  /* 0x0000000c0d0e7389 */ /* 0x0000a400000c000b */
[----:B012-45:R-:W-:Y:S01]  /*1ba00*/  ENDCOLLECTIVE ;  /* 0x000000000000791b */ /* 0x037fe20003800000 */
.L_x_10777:
[----:B------:R-:W-:Y:S05]  /*1ba10*/  BSYNC B0 ;  /* 0x0000000000007941 */ /* 0x000fea0003800000 */
.L_x_10776:
        /* <DEDUP_REMOVED lines=9> */
.L_x_10778:
        /* <DEDUP_REMOVED lines=18> */
.L_x_10779:
        /* <DEDUP_REMOVED lines=8> */
.L_x_10780:
        /* <DEDUP_REMOVED lines=8> */
.L_x_10781:
        /* <DEDUP_REMOVED lines=8> */
.L_x_10782:
        /* <DEDUP_REMOVED lines=8> */
.L_x_10783:
        /* <DEDUP_REMOVED lines=9> */
.L_x_10784:
[----:B------:R-:W-:Y:S01]  /*1be60*/  IMAD.MOV.U32 R6, RZ, RZ, R14 ;  /* 0x000000ffff067224 */ /* 0x000fe200078e000e */
[----:B------:R-:W-:Y:S06]  /*1be70*/  BRA `(.L_x_10785) ;  /* 0xffffffc400247947 */ /* 0x000fec000383ffff */
.L_x_10662:
[----:B------:R-:W-:Y:S01]  /*1be80*/  BSSY B0, `(.L_x_10786) ;  /* 0x0000008000007945 */ /* 0x000fe20003800000 */
[----:B-----5:R-:W-:Y:S02]  /*1be90*/  IMAD.MOV.U32 R13, RZ, RZ, R2 ;  /* 0x000000ffff0d7224 */ /* 0x020fe400078e0002 */
[----:B------:R-:W-:Y:S02]  /*1bea0*/  IMAD.MOV.U32 R12, RZ, RZ, 0x1 ;  /* 0x00000001ff0c7424 */ /* 0x000fe400078e00ff */
[----:B------:R-:W-:Y:S02]  /*1beb0*/  IMAD.MOV.U32 R11, RZ, RZ, RZ ;  /* 0x000000ffff0b7224 */ /* 0x000fe400078e00ff */
[----:B------:R-:W-:-:S07]  /*1bec0*/  IMAD.MOV.U32 R15, RZ, RZ, -0x1 ;  /* 0xffffffffff0f7424 */ /* 0x000fce00078e00ff */
[----:B0---4-:R-:W-:Y:S05]  /*1bed0*/  WARPSYNC.COLLECTIVE R15, `(.L_x_10787) ;  /* 0x000000000f087348 */ /* 0x011fea0003c00000 */
[----:B------:R1:W2:Y:S02]  /*1bee0*/  SHFL.UP P6, R14, R13, R12, R11 ;  /* 0x0400000c0d0e7389 */ /* 0x0002a400000c000b */
[----:B012-4-:R-:W-:Y:S01]  /*1bef0*/  ENDCOLLECTIVE ;  /* 0x000000000000791b */ /* 0x017fe20003800000 */
.L_x_10787:
[----:B------:R-:W-:Y:S05]  /*1bf00*/  BSYNC B0 ;  /* 0x0000000000007941 */ /* 0x000fea0003800000 */
.L_x_10786:
        /* <DEDUP_REMOVED lines=10> */
.L_x_10788:
        /* <DEDUP_REMOVED lines=8> */
.L_x_10789:
        /* <DEDUP_REMOVED lines=8> */
.L_x_10790:
        /* <DEDUP_REMOVED lines=8> */
.L_x_10791:
        /* <DEDUP_REMOVED lines=9> */
.L_x_10792:
[----:B------:R-:W-:Y:S01]  /*1c1c0*/  IMAD.MOV.U32 R6, RZ, RZ, R14 ;  /* 0x000000ffff067224 */ /* 0x000fe200078e000e */
[----:B------:R-:W-:Y:S06]  /*1c1d0*/  BRA `(.L_x_10793) ;  /* 0xffffffc000e87947 */ /* 0x000fec000383ffff */
.L_x_10664:
[----:B------:R-:W-:Y:S01]  /*1c1e0*/  BSSY B0, `(.L_x_10794) ;  /* 0x0000006000007945 */ /* 0x000fe20003800000 */
[----:B------:R-:W-:Y:S01]  /*1c1f0*/  PLOP3.LUT P6, PT, P6, PT, PT, 0x8, 0x0 ;  /* 0x000000000000781c */ /* 0x000fe200037ce170 */
[----:B------:R-:W-:-:S12]  /*1c200*/  IMAD.MOV.U32 R15, RZ, RZ, -0x1 ;  /* 0xffffffffff0f7424 */ /* 0x000fd800078e00ff */
[----:B0---45:R-:W-:Y:S05]  /*1c210*/  WARPSYNC.COLLECTIVE R15, `(.L_x_10795) ;  /* 0x000000000f087348 */ /* 0x031fea0003c00000 */
[----:B------:R-:W-:Y:S01]  /*1c220*/  VOTE.ANY R14, PT, P6 ;  /* 0x00000000000e7806 */ /* 0x000fe200030e0100 */
[----:B0---45:R-:W-:Y:S06]  /*1c230*/  ENDCOLLECTIVE ;  /* 0x000000000000791b */ /* 0x031fec0003800000 */
.L_x_10795:
[----:B------:R-:W-:Y:S05]  /*1c240*/  BSYNC B0 ;  /* 0x0000000000007941 */ /* 0x000fea0003800000 */
.L_x_10794:
        /* <DEDUP_REMOVED lines=9> */
.L_x_10796:
[----:B------:R-:W-:Y:S01]  /*1c2e0*/  IMAD.MOV.U32 R17, RZ, RZ, R14 ;  /* 0x000000ffff117224 */ /* 0x000fe200078e000e */
[----:B------:R-:W-:Y:S06]  /*1c2f0*/  BRA `(.L_x_10797) ;  /* 0xffffffc000d87947 */ /* 0x000fec000383ffff */
.L_x_10666:
[----:B------:R-:W-:Y:S01]  /*1c300*/  BSSY B0, `(.L_x_10798) ;  /* 0x0000007000007945 */ /* 0x000fe20003800000 */
[----:B------:R-:W-:Y:S02]  /*1c310*/  IMAD.MOV.U32 R13, RZ, RZ, R3 ;  /* 0x000000ffff0d7224 */ /* 0x000fe400078e0003 */
[----:B------:R-:W-:Y:S02]  /*1c320*/  IMAD.MOV.U32 R11, RZ, RZ, 0x1f ;  /* 0x0000001fff0b7424 */ /* 0x000fe400078e00ff */
[----:B------:R-:W-:-:S07]  /*1c330*/  IMAD.MOV.U32 R15, RZ, RZ, -0x1 ;  /* 0xffffffffff0f7424 */ /* 0x000fce00078e00ff */
[----:B0-2-45:R-:W-:Y:S05]  /*1c340*/  WARPSYNC.COLLECTIVE R15, `(.L_x_10799) ;  /* 0x000000000f087348 */ /* 0x035fea0003c00000 */
[----:B------:R1:W3:Y:S02]  /*1c350*/  SHFL.IDX P6, R14, R13, R12, R11 ;  /* 0x0000000c0d0e7389 */ /* 0x0002e400000c000b */
[----:B012345:R-:W-:Y:S01]  /*1c360*/  ENDCOLLECTIVE ;  /* 0x000000000000791b */ /* 0x03ffe20003800000 */
.L_x_10799:
[----:B------:R-:W-:Y:S05]  /*1c370*/  BSYNC B0 ;  /* 0x0000000000007941 */ /* 0x000fea0003800000 */
.L_x_10798:
[----:B------:R-:W-:Y:S01]  /*1c380*/  IMAD.MOV.U32 R2, RZ, RZ, R14 ;  /* 0x000000ffff027224 */ /* 0x000fe200078e000e */
[----:B------:R-:W-:Y:S06]  /*1c390*/  BRA `(.L_x_10665) ;  /* 0xffffffc000cc7947 */ /* 0x000fec000383ffff */
.L_x_10670:
[----:B0-----:R0:W1:Y:S02]  /*1c3a0*/  SYNCS.PHASECHK.TRANS64.TRYWAIT P0, [R0+URZ+0x32420], R3 ;  /* 0x03242003000075a7 */ /* 0x001064000800017f */
[----:B-1----:R-:W-:Y:S05]  /*1c3b0*/  @!P0 NANOSLEEP.SYNCS 0x989680 ;  /* 0x009896800000895d */ /* 0x002fea0003900000 */
[----:B------:R-:W1:Y:S02]  /*1c3c0*/  @!P0 SYNCS.PHASECHK.TRANS64 P0, [R0+URZ+0x32420], R3 ;  /* 0x03242003000085a7 */ /* 0x000e64000800007f */
[----:B-1----:R-:W-:Y:S05]  /*1c3d0*/  @!P0 BRA `(.L_x_10670) ;  /* 0xfffffffc00f08947 */ /* 0x002fea000383ffff */
[----:B------:R-:W-:Y:S05]  /*1c3e0*/  BRA `(.L_x_10800) ;  /* 0xffffffc400c07947 */ /* 0x000fea000383ffff */
.L_x_10671:
        /* <DEDUP_REMOVED lines=11> */
.L_x_10802:
[----:B------:R-:W-:Y:S05]  /*1c4a0*/  BSYNC B0 ;  /* 0x0000000000007941 */ /* 0x000fea0003800000 */
.L_x_10801:
[----:B------:R-:W-:Y:S05]  /*1c4b0*/  BRA `(.L_x_10803) ;  /* 0xffffffc400a87947 */ /* 0x000fea000383ffff */
.L_x_10672:
[----:B------:R-:W-:Y:S01]  /*1c4c0*/  BSSY B0, `(.L_x_10804) ;  /* 0x0000006000007945 */ /* 0x000fe20003800000 */
[----:B------:R-:W-:-:S07]  /*1c4d0*/  IMAD.MOV.U32 R15, RZ, RZ, -0x1 ;  /* 0xffffffffff0f7424 */ /* 0x000fce00078e00ff */
[----:B01--45:R-:W-:Y:S05]  /*1c4e0*/  WARPSYNC.COLLECTIVE R15, `(.L_x_10805) ;  /* 0x000000000f0c7348 */ /* 0x033fea0003c00000 */
[----:B------:R-:W-:Y:S02]  /*1c4f0*/  ELECT P6, UR62, PT ;  /* 0x00000000003e782f */ /* 0x000fe400038c0000 */
[----:B------:R-:W-:Y:S01]  /*1c500*/  MOV R14, UR62 ;  /* 0x0000003e000e7c02 */ /* 0x000fe20008000f00 */
[----:B01--45:R-:W-:Y:S10]  /*1c510*/  ENDCOLLECTIVE ;  /* 0x000000000000791b */ /* 0x033ff40003800000 */
.L_x_10805:
[----:B------:R-:W-:Y:S05]  /*1c520*/  BSYNC B0 ;  /* 0x0000000000007941 */ /* 0x000fea0003800000 */
.L_x_10804:
[----:B------:R-:W-:Y:S05]  /*1c530*/  BRA `(.L_x_10806) ;  /* 0xffffffc4009c7947 */ /* 0x000fea000383ffff */
.L_x_10674:
[----:B0-----:R0:W1:Y:S02]  /*1c540*/  SYNCS.PHASECHK.TRANS64.TRYWAIT P0, [R6+URZ], R5 ;  /* 0x00000005060075a7 */ /* 0x001064000800017f */
[----:B-1----:R-:W-:Y:S05]  /*1c550*/  @!P0 NANOSLEEP.SYNCS 0x989680 ;  /* 0x009896800000895d */ /* 0x002fea0003900000 */
[----:B------:R-:W1:Y:S02]  /*1c560*/  @!P0 SYNCS.PHASECHK.TRANS64 P0, [R6+URZ], R5 ;  /* 0x00000005060085a7 */ /* 0x000e64000800007f */
[----:B-1----:R-:W-:Y:S05]  /*1c570*/  @!P0 BRA `(.L_x_10674) ;  /* 0xfffffffc00f08947 */ /* 0x002fea000383ffff */
[----:B------:R-:W-:Y:S05]  /*1c580*/  BRA `(.L_x_10807) ;  /* 0xffffffc400d87947 */ /* 0x000fea000383ffff */
.L_x_10675:
[----:B-1----:R1:W2:Y:S02]  /*1c590*/  SYNCS.PHASECHK.TRANS64.TRYWAIT P0, [R7+URZ], R2 ;  /* 0x00000002070075a7 */ /* 0x0022a4000800017f */
[----:B--2---:R-:W-:Y:S05]  /*1c5a0*/  @!P0 NANOSLEEP.SYNCS 0x989680 ;  /* 0x009896800000895d */ /* 0x004fea0003900000 */
[----:B------:R-:W2:Y:S02]  /*1c5b0*/  @!P0 SYNCS.PHASECHK.TRANS64 P0, [R7+URZ], R2 ;  /* 0x00000002070085a7 */ /* 0x000ea4000800007f */
[----:B--2---:R-:W-:Y:S05]  /*1c5c0*/  @!P0 BRA `(.L_x_10675) ;  /* 0xfffffffc00f08947 */ /* 0x004fea000383ffff */
[----:B------:R-:W-:Y:S05]  /*1c5d0*/  BRA `(.L_x_10808) ;  /* 0xffffffc400cc7947 */ /* 0x000fea000383ffff */
.L_x_10677:
[----:B--2---:R2:W3:Y:S02]  /*1c5e0*/  SYNCS.PHASECHK.TRANS64.TRYWAIT P0, [R4+URZ], R5 ;  /* 0x00000005040075a7 */ /* 0x0044e4000800017f */
[----:B---3--:R-:W-:Y:S05]  /*1c5f0*/  @!P0 NANOSLEEP.SYNCS 0x989680 ;  /* 0x009896800000895d */ /* 0x008fea0003900000 */
[----:B------:R-:W3:Y:S02]  /*1c600*/  @!P0 SYNCS.PHASECHK.TRANS64 P0, [R4+URZ], R5 ;  /* 0x00000005040085a7 */ /* 0x000ee4000800007f */
[----:B---3--:R-:W-:Y:S05]  /*1c610*/  @!P0 BRA `(.L_x_10677) ;  /* 0xfffffffc00f08947 */ /* 0x008fea000383ffff */
[----:B------:R-:W-:Y:S05]  /*1c620*/  BRA `(.L_x_10809) ;  /* 0xffffffc400d47947 */ /* 0x000fea000383ffff */
.L_x_10810:
        /* <DEDUP_REMOVED lines=13> */
.L_x_15139:


//--------------------- .text._ZN7cutlass13device_kernelIN5flash11enable_sm90INS1_16FlashAttnFwdSm90INS1_25CollectiveMainloopFwdSm90ILi2EN4cute5tupleIJNS5_1CILi1EEES8_S8_EEENS6_IJNS7_ILi128EEENS7_ILi96EEENS7_ILi64EEEEEELi256ENS_10bfloat16_tEfNS_4arch4Sm90ELb0ELb1ELb0ELb0ELb0ELb0ELb0ELb1ELb0ELb1ELb0ELb0EEENS1_21CollectiveEpilogueFwdINS6_IJSA_NS7_ILi256EEESB_EEES9_SE_SG_Li256ELb0ELb1ELb0ELb0EEENS1_30DynamicPersistentTileSchedulerILi256ELi128ELb0ELb1ELb1EEEEEEEEEvNT_6ParamsE --------------------------
	.section	.text._ZN7cutlass13device_kernelIN5flash11enable_sm90INS1_16FlashAttnFwdSm90INS1_25CollectiveMainloopFwdSm90ILi2EN4cute5tupleIJNS5_1CILi1EEES8_S8_EEENS6_IJNS7_ILi128EEENS7_ILi96EEENS7_ILi64EEEEEELi256ENS_10bfloat16_tEfNS_4arch4Sm90ELb0ELb1ELb0ELb0ELb0ELb0ELb0ELb1ELb0ELb1ELb0ELb0EEENS1_21CollectiveEpilogueFwdINS6_IJSA_NS7_ILi256EEESB_EEES9_SE_SG_Li256ELb0ELb1ELb0ELb0EEENS1_30DynamicPersistentTileSchedulerILi256ELi128ELb0ELb1ELb1EEEEEEEEEvNT_6ParamsE,"ax",@progbits
	.align	128
.text._ZN7cutlass13device_kernelIN5flash11enable_sm90INS1_16FlashAttnFwdSm90INS1_25CollectiveMainloopFwdSm90ILi2EN4cute5tupleIJNS5_1CILi1EEES8_S8_EEENS6_IJNS7_ILi128EEENS7_ILi96EEENS7_ILi64EEEEEELi256ENS_10bfloat16_tEfNS_4arch4Sm90ELb0ELb1ELb0ELb0ELb0ELb0ELb0ELb1ELb0ELb1ELb0ELb0EEENS1_21CollectiveEpilogueFwdINS6_IJSA_NS7_ILi256EEESB_EEES9_SE_SG_Li256ELb0ELb1ELb0ELb0EEENS1_30DynamicPersistentTileSchedulerILi256ELi128ELb0ELb1ELb1EEEEEEEEEvNT_6ParamsE:
        .type           _ZN7cutlass13device_kernelIN5flash11enable_sm90INS1_16FlashAttnFwdSm90INS1_25CollectiveMainloopFwdSm90ILi2EN4cute5tupleIJNS5_1CILi1EEES8_S8_EEENS6_IJNS7_ILi128EEENS7_ILi96EEENS7_ILi64EEEEEELi256ENS_10bfloat16_tEfNS_4arch4Sm90ELb0ELb1ELb0ELb0ELb0ELb0ELb0ELb1ELb0ELb1ELb0ELb0EEENS1_21CollectiveEpilogueFwdINS6_IJSA_NS7_ILi256EEESB_EEES9_SE_SG_Li256ELb0ELb1ELb0ELb0EEENS1_30DynamicPersistentTileSchedulerILi256ELi128ELb0ELb1ELb1EEEEEEEEEvNT_6ParamsE,@function
        .size           _ZN7cutlass13device_kernelIN5flash11enable_sm90INS1_16FlashAttnFwdSm90INS1_25CollectiveMainloopFwdSm90ILi2EN4cute5tupleIJNS5_1CILi1EEES8_S8_EEENS6_IJNS7_ILi128EEENS7_ILi96EEENS7_ILi64EEEEEELi256ENS_10bfloat16_tEfNS_4arch4Sm90ELb0ELb1ELb0ELb0ELb0ELb0ELb0ELb1ELb0ELb1ELb0ELb0EEENS1_21CollectiveEpilogueFwdINS6_IJSA_NS7_ILi256EEESB_EEES9_SE_SG_Li256ELb0ELb1ELb0ELb0EEENS1_30DynamicPersistentTileSchedulerILi256ELi128ELb0ELb1ELb1EEEEEEEEEvNT_6ParamsE,(.L_x_15140 - _ZN7cutlass13device_kernelIN5flash11enable_sm90INS1_16FlashAttnFwdSm90INS1_25CollectiveMainloopFwdSm90ILi2EN4cute5tupleIJNS5_1CILi1EEES8_S8_EEENS6_IJNS7_ILi128EEENS7_ILi96EEENS7_ILi64EEEEEELi256ENS_10bfloat16_tEfNS_4arch4Sm90ELb0ELb1ELb0ELb0ELb0ELb0ELb0ELb1ELb0ELb1ELb0ELb0EEENS1_21CollectiveEpilogueFwdINS6_IJSA_NS7_ILi256EEESB_EEES9_SE_SG_Li256ELb0ELb1ELb0ELb0EEENS1_30DynamicPersistentTileSchedulerILi256ELi128ELb0ELb1ELb1EEEEEEEEEvNT_6ParamsE)
        .other          _ZN7cutlass13device_kernelIN5flash11enable_sm90INS1_16FlashAttnFwdSm90INS1_25CollectiveMainloopFwdSm90ILi2EN4cute5tupleIJNS5_1CILi1EEES8_S8_EEENS6_IJNS7_ILi128EEENS7_ILi96EEENS7_ILi64EEEEEELi256ENS_10bfloat16_tEfNS_4arch4Sm90ELb0ELb1ELb0ELb0ELb0ELb0ELb0ELb1ELb0ELb1ELb0ELb0EEENS1_21CollectiveEpilogueFwdINS6_IJSA_NS7_ILi256EEESB_EEES9_SE_SG_Li256ELb0ELb1ELb0ELb0EEENS1_30DynamicPersistentTileSchedulerILi256ELi128ELb0ELb1ELb1EEEEEEEEEvNT_6ParamsE,@"STO_CUDA_ENTRY STV_DEFAULT"
_ZN7cutlass13device_kernelIN5flash11enable_sm90INS1_16FlashAttnFwdSm90INS1_25CollectiveMainloopFwdSm90ILi2EN4cute5tupleIJNS5_1CILi1EEES8_S8_EEENS6_IJNS7_ILi128EEENS7_ILi96EEENS7_ILi64EEEEEELi256ENS_10bfloat16_tEfNS_4arch4Sm90ELb0ELb1ELb0ELb0ELb0ELb0ELb0ELb1ELb0ELb1ELb0ELb0EEENS1_21CollectiveEpilogueFwdINS6_IJSA_NS7_ILi256EEESB_EEES9_SE_SG_Li256ELb0ELb1ELb0ELb0EEENS1_30DynamicPersistentTileSchedulerILi256ELi128ELb0ELb1ELb1EEEEEEEEEvNT_6ParamsE:
        /* <DEDUP_REMOVED lines=18> */
.L_x_10812:
[----:B------:R-:W-:Y:S05]  /*0120*/  BSYNC B0 ;  /* 0x0000000000007941 */ /* 0x000fea0003800000 */
.L_x_10811:
        /* <DEDUP_REMOVED lines=41> */
.L_x_10813:
        /* <DEDUP_REMOVED lines=22> */
.L_x_10814:
        /* <DEDUP_REMOVED lines=18> */
.L_x_10815:
        /* <DEDUP_REMOVED lines=22> */
.L_x_10816:
        /* <DEDUP_REMOVED lines=22> */
.L_x_10817:
[----:B------:R-:W-:Y:S01]  /*0900*/  PLOP3.LUT P0, PT, PT, PT, UP0, 0x80, 0x0 ;  /* 0x000000000000781c */ /* 0x000fe20003f0f008 */
[----:B------:R-:W-:Y:S01]  /*0910*/  UMOV UR41, 0x1 ;  /* 0x0000000100297882 */ /* 0x000fe20000000000 */
[----:B------:R-:W-:Y:S01]  /*0920*/  NOP ;  /* 0x0000000000007918 */ /* 0x000fe20000000000 */
[----:B------:R-:W-:Y:S01]  /*0930*/  USEL UR41, UR41, 0x2, !UP0 ;  /* 0x0000000229297887 */ /* 0x000fe2000c000000 */
[----:B------:R-:W-:Y:S01]  /*0940*/  ULDC.64 UR46, c[0x0][0x208] ;  /* 0x00008200002e7ab9 */ /* 0x000fe20000000a00 */
[----:B012-4-:R-:W-:Y:S08]  /*0950*/  BAR.SYNC.DEFER_BLOCKING 0x0 ;  /* 0x0000000000007b1d */ /* 0x017ff00000010000 */
[----:B------:R-:W-:Y:S05]  /*0960*/  @!P0 BRA `(.L_x_10818) ;  /* 0x000000f000548947 */ /* 0x000fea0003800000 */
.L_x_10819:
[----:B------:R-:W-:-:S08]  /*0970*/  NOP ;  /* 0x0000000000007918 */ /* 0x000fd00000000000 */
[----:B------:R-:W0:Y:S02]  /*0980*/  USETMAXREG.TRY_ALLOC.CTAPOOL UP0, 0xf0 ;  /* 0x000000f0000079c8 */ /* 0x000e240008000600 */
[----:B0-----:R-:W-:-:S13]  /*0990*/  PLOP3.LUT P0, PT, PT, PT, UP0, 0x80, 0x0 ;  /* 0x000000000000781c */ /* 0x001fda0003f0f008 */
[----:B------:R-:W-:Y:S05]  /*09a0*/  @!P0 BRA `(.L_x_10819) ;  /* 0xfffffffc00f08947 */ /* 0x000fea000383ffff */
[----:B------:R-:W0:Y:S01]  /*09b0*/  S2R R0, SR_TID.X ;  /* 0x0000000000007919 */ /* 0x000e220000002100 */
[----:B------:R-:W1:Y:S08]  /*09c0*/  S2UR UR4, SR_CTAID.X ;  /* 0x00000000000479c3 */ /* 0x000e700000002500 */
[----:B------:R-:W-:Y:S08]  /*09d0*/  BAR.ARV 0x4, 0x180 ;  /* 0x0106000000007b1d */ /* 0x000ff00000002000 */
[----:B------:R-:W-:Y:S06]  /*09e0*/  BAR.ARV 0x8, 0x180 ;  /* 0x0206000000007b1d */ /* 0x000fec0000002000 */
[----:B0-----:R-:W-:-:S04]  /*09f0*/  SHF.R.U32.HI R0, RZ, 0x7, R0 ;  /* 0x00000007ff007819 */ /* 0x001fc80000011600 */
[----:B------:R-:W-:Y:S02]  /*0a00*/  ISETP.NE.AND P0, PT, R0, 0x1, PT ;  /* 0x000000010000780c */ /* 0x000fe40003f05270 */
[----:B------:R-:W1:Y:S11]  /*0a10*/  LDC R0, c[0x0][0xc38] ;  /* 0x00030e00ff007b82 */ /* 0x000e760000000800 */
[----:B------:R-:W-:Y:S06]  /*0a20*/  @!P0 BAR.ARV 0x9, 0x100 ;  /* 0x0244000000008b1d */ /* 0x000fec0000002000 */
[----:B-1----:R-:W-:-:S13]  /*0a30*/  ISETP.LE.AND P0, PT, R0, UR4, PT ;  /* 0x0000000400007c0c */ /* 0x002fda000bf03270 */
[----:B------:R-:W-:Y:S05]  /*0a40*/  @P0 EXIT ;  /* 0x000000000000094d */ /* 0x000fea0003800000 */
[----:B------:R-:W0:Y:S01]  /*0a50*/  S2R R2, SR_TID.X ;  /* 0x0000000000027919 */ /* 0x000e220000002100 */
[----:B------:R-:W-:Y:S01]  /*0a60*/  ULOP3.LUT UR44, UR41, 0x1, URZ, 0xfc, !UPT ;  /* 0x00000001292c7892 */ /* 0x000fe2000f8efc3f */
[----:B------:R-:W-:Y:S01]  /*0a70*/  UMOV UR38, URZ ;  /* 0x0000003f00267c82 */ /* 0x000fe20008000000 */
[----:B------:R-:W-:Y:S01]  /*0a80*/  UMOV UR37, URZ ;  /* 0x0000003f00257c82 */ /* 0x000fe20008000000 */
[----:B------:R-:W-:Y:S01]  /*0a90*/  UMOV UR36, URZ ;  /* 0x0000003f00247c82 */ /* 0x000fe20008000000 */
[----:B0-----:R-:W-:-:S05]  /*0aa0*/  VIADD R214, R2, 0xffffff80 ;  /* 0xffffff8002d67836 */ /* 0x001fca0000000000 */
[----:B------:R-:W-:-:S04]  /*0ab0*/  SHF.R.S32.HI R3, RZ, 0x1f, R214 ;  /* 0x0000001fff037819 */ /* 0x000fc800000114d6 */
[CC--:B------:R-:W-:Y:S02]  /*0ac0*/  LEA.HI R0, R3.reuse, R214.reuse, RZ, 0x7 ;  /* 0x000000d603007211 */ /* 0x0c0fe400078f38ff */
[CC--:B------:R-:W-:Y:S02]  /*0ad0*/  LEA.HI R2, R3.reuse, R214.reuse, RZ, 0x4 ;  /* 0x000000d603027211 */ /* 0x0c0fe400078f20ff */
[----:B------:R-:W-:Y:S02]  /*0ae0*/  LOP3.LUT R5, R0, 0xffffff80, RZ, 0xc0, !PT ;  /* 0xffffff8000057812 */ /* 0x000fe400078ec0ff */
[----:B------:R-:W-:Y:S02]  /*0af0*/  SHF.R.S32.HI R7, RZ, 0x4, R2 ;  /* 0x00000004ff077819 */ /* 0x000fe40000011402 */
[----:B------:R-:W-:Y:S01]  /*0b00*/  LEA.HI R4, R3, R214, RZ, 0x5 ;  /* 0x000000d603047211 */ /* 0x000fe200078f28ff */
[----:B------:R-:W-:Y:S01]  /*0b10*/  IMAD.IADD R206, R214, 0x1, -R5 ;  /* 0x00000001d6ce7824 */ /* 0x000fe200078e0a05 */
[----:B------:R-:W-:-:S02]  /*0b20*/  LOP3.LUT R5, R2, 0x3fffff0, RZ, 0xc0, !PT ;  /* 0x03fffff002057812 */ /* 0x000fc400078ec0ff */
[----:B------:R-:W-:Y:S01]  /*0b30*/  LEA.HI R2, R2, R7, RZ, 0x1 ;  /* 0x0000000702027211 */ /* 0x000fe200078f08ff */
[----:B------:R-:W-:Y:S01]  /*0b40*/  IMAD.SHL.U32 R4, R4, 0x20, RZ ;  /* 0x0000002004047824 */ /* 0x000fe200078e00ff */
[----:B------:R-:W-:Y:S01]  /*0b50*/  SHF.R.S32.HI R9, RZ, 0x1f, R206 ;  /* 0x0000001fff097819 */ /* 0x000fe200000114ce */
[----:B------:R-:W-:Y:S01]  /*0b60*/  IMAD.IADD R5, R214, 0x1, -R5 ;  /* 0x00000001d6057824 */ /* 0x000fe200078e0a05 */
[----:B------:R-:W-:Y:S02]  /*0b70*/  LOP3.LUT R2, R2, 0x1ffffffe, RZ, 0xc0, !PT ;  /* 0x1ffffffe02027812 */ /* 0x000fe400078ec0ff */
[----:B------:R-:W-:Y:S02]  /*0b80*/  LEA.HI R6, R9, R206, RZ, 0x2 ;  /* 0x000000ce09067211 */ /* 0x000fe400078f10ff */
[----:B------:R-:W-:Y:S01]  /*0b90*/  LEA.HI R10, R3, R214, RZ, 0x2 ;  /* 0x000000d6030a7211 */ /* 0x000fe200078f10ff */
[----:B------:R-:W-:Y:S01]  /*0ba0*/  IMAD.IADD R2, R7, 0x1, -R2 ;  /* 0x0000000107027824 */ /* 0x000fe200078e0a02 */
[----:B------:R-:W-:-:S02]  /*0bb0*/  SHF.R.S32.HI R8, RZ, 0x2, R6 ;  /* 0x00000002ff087819 */ /* 0x000fc40000011406 */
[----:B------:R-:W-:Y:S02]  /*0bc0*/  SHF.R.S32.HI R11, RZ, 0x1f, R6 ;  /* 0x0000001fff0b7819 */ /* 0x000fe40000011406 */
[----:B------:R-:W-:Y:S02]  /*0bd0*/  LOP3.LUT R4, R4, 0xfffffc00, RZ, 0xc0, !PT ;  /* 0xfffffc0004047812 */ /* 0x000fe400078ec0ff */
[----:B------:R-:W-:Y:S02]  /*0be0*/  LOP3.LUT R7, R10, 0xfffffffc, RZ, 0xc0, !PT ;  /* 0xfffffffc0a077812 */ /* 0x000fe400078ec0ff */
[----:B------:R-:W-:Y:S01]  /*0bf0*/  LEA.HI R3, R3, R214, RZ, 0x3 ;  /* 0x000000d603037211 */ /* 0x000fe200078f18ff */
[----:B------:R-:W-:Y:S01]  /*0c00*/  IMAD R5, R5, 0x40, R4 ;  /* 0x0000004005057824 */ /* 0x000fe200078e0204 */
[----:B------:R-:W-:Y:S01]  /*0c10*/  LEA.HI R11, R11, R8, RZ, 0x3 ;  /* 0x000000080b0b7211 */ /* 0x000fe200078f18ff */
[----:B------:R-:W-:Y:S01]  /*0c20*/  IMAD.IADD R4, R214, 0x1, -R7 ;  /* 0x00000001d6047824 */ /* 0x000fe200078e0a07 */
[----:B------:R-:W-:Y:S01]  /*0c30*/  SHF.R.S32.HI R207, RZ, 0x7, R0 ;  /* 0x00000007ffcf7819 */ /* 0x000fe20000011400 */
[----:B------:R-:W-:Y:S01]  /*0c40*/  IMAD R209, R2, 0x8, R5 ;  /* 0x0000000802d17824 */ /* 0x000fe200078e0205 */
[----:B------:R-:W-:-:S02]  /*0c50*/  LOP3.LUT R7, R3, 0xfffffff8, RZ, 0xc0, !PT ;  /* 0xfffffff803077812 */ /* 0x000fc400078ec0ff */
[----:B------:R-:W-:Y:S02]  /*0c60*/  LOP3.LUT R11, R11, 0xfffffff8, RZ, 0xc0, !PT ;  /* 0xfffffff80b0b7812 */ /* 0x000fe400078ec0ff */
[----:B------:R-:W-:Y:S01]  /*0c70*/  LEA.HI R9, R9, R206, RZ, 0x5 ;  /* 0x000000ce09097211 */ /* 0x000fe200078f28ff */
[----:B------:R-:W-:Y:S01]  /*0c80*/  IMAD.IADD R202, R214, 0x1, -R7 ;  /* 0x00000001d6ca7824 */ /* 0x000fe200078e0a07 */
[----:B------:R-:W-:Y:S01]  /*0c90*/  LEA.HI R0, R0, R207, RZ, 0x1 ;  /* 0x000000cf00007211 */ /* 0x000fe200078f08ff */
[----:B------:R-:W-:Y:S01]  /*0ca0*/  IMAD.IADD R8, R8, 0x1, -R11 ;  /* 0x0000000108087824 */ /* 0x000fe200078e0a0b */
[----:B------:R-:W-:Y:S01]  /*0cb0*/  SHF.R.S32.HI R9, RZ, 0x5, R9 ;  /* 0x00000005ff097819 */ /* 0x000fe20000011409 */
[----:B------:R-:W-:Y:S01]  /*0cc0*/  IMAD.SHL.U32 R19, R202, 0x8, RZ ;  /* 0x00000008ca137824 */ /* 0x000fe200078e00ff */
[----:B------:R-:W-:Y:S02]  /*0cd0*/  LEA.HI R10, R4, R4, RZ, 0x1 ;  /* 0x00000004040a7211 */ /* 0x000fe400078f08ff */
[----:B------:R-:W-:Y:S01]  /*0ce0*/  LOP3.LUT R0, R0, 0x3fffffe, RZ, 0xc0, !PT ;  /* 0x03fffffe00007812 */ /* 0x000fe200078ec0ff */
[----:B------:R-:W-:Y:S01]  /*0cf0*/  IMAD R9, R9, 0x10, R8 ;  /* 0x0000001009097824 */ /* 0x000fe200078e0208 */
[----:B------:R-:W-:Y:S01]  /*0d00*/  LOP3.LUT R11, R10, 0x1ffffffe, RZ, 0xc0, !PT ;  /* 0x1ffffffe0a0b7812 */ /* 0x000fe200078ec0ff */
[----:B------:R-:W-:Y:S01]  /*0d10*/  VIADD R200, R19, 0x40 ;  /* 0x0000004013c87836 */ /* 0x000fe20000000000 */
[----:B------:R-:W-:Y:S01]  /*0d20*/  SHF.R.S32.HI R205, RZ, 0x3, R3 ;  /* 0x00000003ffcd7819 */ /* 0x000fe20000011403 */
[----:B------:R-:W-:Y:S01]  /*0d30*/  IMAD.IADD R0, R207, 0x1, -R0 ;  /* 0x00000001cf007824 */ /* 0x000fe200078e0a00 */
[----:B------:R-:W-:Y:S01]  /*0d40*/  LOP3.LUT R3, R6, 0x7ffffffc, RZ, 0xc0, !PT ;  /* 0x7ffffffc06037812 */ /* 0x000fe200078ec0ff */
        /* <DEDUP_REMOVED lines=8> */
[----:B------:R-:W-:-:S02]  /*0dd0*/  IMAD.IADD R18, R206, 0x1, -R3 ;  /* 0x00000001ce127824 */ /* 0x000fc400078e0a03 */
[----:B------:R-:W-:-:S07]  /*0de0*/  IMAD R22, R11, 0x8, R208 ;  /* 0x000000080b167824 */ /* 0x000fce00078e02d0 */
.L_x_10916:
        /* <DEDUP_REMOVED lines=21> */
.L_x_10820:
[----:B------:R-:W-:Y:S01]  /*0f40*/  ULDC UR7, c[0x0][0xc54] ;  /* 0x0003150000077ab9 */ /* 0x000fe20000000800 */
[----:B------:R-:W-:Y:S01]  /*0f50*/  UMOV UR6, UR9 ;  /* 0x0000000900067c82 */ /* 0x000fe20008000000 */
[----:B------:R-:W-:-:S11]  /*0f60*/  UISETP.NE.AND UP0, UPT, UR7, 0x1, UPT ;  /* 0x000000010700788c */ /* 0x000fd6000bf05270 */
[----:B------:R-:W-:Y:S02]  /*0f70*/  @UP0 ULDC.64 UR10, c[0x0][0xc58] ;  /* 0x00031600000a0ab9 */ /* 0x000fe40000000a00 */
[----:B------:R-:W-:-:S04]  /*0f80*/  UIMAD.WIDE.U32 UR4, UR9, UR10, URZ ;  /* 0x0000000a090472a5 */ /* 0x000fc8000f8e003f */
[----:B------:R-:W-:-:S04]  /*0f90*/  @UP0 USHF.R.U32.HI UR6, URZ, UR11, UR5 ;  /* 0x0000000b3f060299 */ /* 0x000fc80008011605 */
[----:B------:R-:W-:-:S12]  /*0fa0*/  UIMAD UR4, UR6, UR7, URZ ;  /* 0x00000007060472a4 */ /* 0x000fd8000f8e023f */
.L_x_10821:
[----:B------:R-:W0:Y:S01]  /*0fb0*/  LDC R0, c[0x0][0x448] ;  /* 0x00011200ff007b82 */ /* 0x000e220000000800 */
[----:B------:R-:W-:Y:S01]  /*0fc0*/  ULOP3.LUT UR6, URZ, UR6, URZ, 0x33, !UPT ;  /* 0x000000063f067292 */ /* 0x000fe2000f8e333f */
[----:B------:R-:W-:Y:S01]  /*0fd0*/  ULDC UR40, c[0x0][0xc48] ;  /* 0x0003120000287ab9 */ /* 0x000fe20000000800 */
[----:B------:R-:W-:Y:S01]  /*0fe0*/  ULDC UR5, c[0x0][0xc3c] ;  /* 0x00030f0000057ab9 */ /* 0x000fe20000000800 */
[----:B------:R-:W-:Y:S02]  /*0ff0*/  UISETP.NE.AND UP0, UPT, UR40, 0x1, UPT ;  /* 0x000000012800788c */ /* 0x000fe4000bf05270 */
[----:B------:R-:W-:Y:S02]  /*1000*/  UIADD3 UR6, UR6, UR5, URZ ;  /* 0x0000000506067290 */ /* 0x000fe4000fffe03f */
[----:B------:R-:W1:Y:S01]  /*1010*/  LDC.64 R8, c[0x0][0x9e0] ;  /* 0x00027800ff087b82 */ /* 0x000e620000000a00 */
[----:B------:R-:W-:Y:S02]  /*1020*/  UIADD3 UR4, UR9, -UR4, URZ ;  /* 0x8000000409047290 */ /* 0x000fe4000fffe03f */
[----:B------:R-:W-:Y:S01]  /*1030*/  USHF.L.U32 UR43, UR6, 0x7, URZ ;  /* 0x00000007062b7899 */ /* 0x000fe2000800063f */
[----:B------:R-:W-:Y:S01]  /*1040*/  ULDC.64 UR10, c[0x0][0x418] ;  /* 0x00010600000a7ab9 */ /* 0x000fe20000000a00 */
[----:B------:R-:W-:Y:S01]  /*1050*/  ULDC UR7, c[0x0][0xc54] ;  /* 0x0003150000077ab9 */ /* 0x000fe20000000800 */
[----:B------:R-:W-:-:S02]  /*1060*/  ISETP.NE.U32.AND P0, PT, RZ, UR10, PT ;  /* 0x0000000aff007c0c */ /* 0x000fc4000bf05070 */
[----:B------:R-:W2:Y:S01]  /*1070*/  LDC R6, c[0x0][0x288] ;  /* 0x0000a200ff067b82 */ /* 0x000ea20000000800 */
[----:B------:R-:W-:Y:S02]  /*1080*/  UIADD3 UR6, UR43, 0x7f, URZ ;  /* 0x0000007f2b067890 */ /* 0x000fe4000fffe03f */
[----:B------:R-:W-:Y:S01]  /*1090*/  UIMAD UR8, UR8, UR7, UR4 ;  /* 0x00000007080872a4 */ /* 0x000fe2000f8e0204 */
[----:B------:R-:W-:Y:S02]  /*10a0*/  ISETP.NE.AND.EX P0, PT, RZ, UR11, PT, P0 ;  /* 0x0000000bff007c0c */ /* 0x000fe4000bf05300 */
[----:B------:R-:W-:Y:S01]  /*10b0*/  @UP0 ULDC UR4, c[0x0][0xc4c] ;  /* 0x0003130000040ab9 */ /* 0x000fe20000000800 */
[----:B------:R-:W-:Y:S01]  /*10c0*/  @UP0 ULDC UR7, c[0x0][0xc50] ;  /* 0x0003140000070ab9 */ /* 0x000fe20000000800 */
[----:B0-----:R-:W-:Y:S01]  /*10d0*/  ISETP.NE.AND P1, PT, R0, 0x1, PT ;  /* 0x000000010000780c */ /* 0x001fe20003f25270 */
[----:B------:R-:W0:Y:S01]  /*10e0*/  LDC R7, c[0x0][0x2f0] ;  /* 0x0000bc00ff077b82 */ /* 0x000e220000000800 */
[----:B------:R-:W-:Y:S01]  /*10f0*/  UIMAD.WIDE.U32 UR4, UR8, UR4, URZ ;  /* 0x00000004080472a5 */ /* 0x000fe2000f8e003f */
[----:B------:R-:W-:Y:S01]  /*1100*/  IMAD.U32 R2, RZ, RZ, UR6 ;  /* 0x00000006ff027e24 */ /* 0x000fe2000f8e00ff */
[----:B------:R-:W-:-:S02]  /*1110*/  UMOV UR42, UR8 ;  /* 0x00000008002a7c82 */ /* 0x000fc40008000000 */
[----:B------:R-:W-:Y:S01]  /*1120*/  @UP0 USHF.R.U32.HI UR42, URZ, UR7, UR5 ;  /* 0x000000073f2a0299 */ /* 0x000fe20008011605 */
[----:B-1----:R-:W-:Y:S02]  /*1130*/  ISETP.GE.AND P2, PT, R9, 0x1, PT ;  /* 0x000000010900780c */ /* 0x002fe40003f46270 */
[----:B------:R-:W1:Y:S01]  /*1140*/  LDC R0, c[0x0][0x424] ;  /* 0x00010900ff007b82 */ /* 0x000e620000000800 */
[----:B------:R-:W-:-:S04]  /*1150*/  UIADD3 UR4, -UR42, URZ, URZ ;  /* 0x0000003f2a047290 */ /* 0x000fc8000fffe13f */
[----:B------:R-:W-:Y:S01]  /*1160*/  UIMAD UR40, UR40, UR4, UR8 ;  /* 0x00000004282872a4 */ /* 0x000fe2000f8e0208 */
[----:B--2---:R-:W-:Y:S02]  /*1170*/  IADD3 R5, -R6, 0x1, RZ ;  /* 0x0000000106057810 */ /* 0x004fe40007ffe1ff */
[----:B------:R-:W2:Y:S08]  /*1180*/  @P1 LDC R3, c[0x0][0x44c] ;  /* 0x00011300ff031b82 */ /* 0x000eb00000000800 */
[----:B------:R-:W3:Y:S01]  /*1190*/  @P1 LDC R4, c[0x0][0x450] ;  /* 0x00011400ff041b82 */ /* 0x000ee20000000800 */
[----:B-1----:R-:W-:-:S05]  /*11a0*/  SEL R0, R0, 0x1, P0 ;  /* 0x0000000100007807 */ /* 0x002fca0000000000 */
[CC--:B0-----:R-:W-:Y:S02]  /*11b0*/  IMAD R5, R0.reuse, R7.reuse, R5 ;  /* 0x0000000700057224 */ /* 0x0c1fe400078e0205 */
[----:B------:R-:W-:Y:S02]  /*11c0*/  IMAD R16, R0, R7, RZ ;  /* 0x0000000700107224 */ /* 0x000fe400078e02ff */
[----:B--2---:R-:W-:-:S05]  /*11d0*/  @P1 IMAD.HI.U32 R3, R3, UR6, RZ ;  /* 0x0000000603031c27 */ /* 0x004fca000f8e00ff */
[----:B---3--:R-:W-:-:S05]  /*11e0*/  @P1 SHF.R.U32.HI R2, RZ, R4, R3 ;  /* 0x00000004ff021219 */ /* 0x008fca0000011603 */
        /* <DEDUP_REMOVED lines=13> */
.L_x_10823:
[----:B------:R-:W-:-:S13]  /*12c0*/  ISETP.NE.AND P0, PT, R9, 0x1, PT ;  /* 0x000000010900780c */ /* 0x000fda0003f05270 */
[----:B------:R-:W0:Y:S02]  /*12d0*/  @P0 LDC.64 R4, c[0x0][0x9e8] ;  /* 0x00027a00ff040b82 */ /* 0x000e240000000a00 */
[----:B0-----:R-:W-:-:S05]  /*12e0*/  @P0 IMAD.HI.U32 R4, R3, R4, RZ ;  /* 0x0000000403040227 */ /* 0x001fca00078e00ff */
[----:B------:R-:W-:-:S07]  /*12f0*/  @P0 SHF.R.U32.HI R3, RZ, R5, R4 ;  /* 0x00000005ff030219 */ /* 0x000fce0000011604 */
.L_x_10824:
[----:B------:R-:W-:-:S05]  /*1300*/  IMAD R3, R3, R9, R9 ;  /* 0x0000000903037224 */ /* 0x000fca00078e0209 */
[----:B------:R-:W-:-:S07]  /*1310*/  VIMNMX R2, R2, R3, PT ;  /* 0x0000000302027248 */ /* 0x000fce0003fe0100 */
.L_x_10822:
[----:B------:R-:W0:Y:S01]  /*1320*/  @P1 LDC R4, c[0x0][0x44c] ;  /* 0x00011300ff041b82 */ /* 0x000e220000000800 */
[----:B------:R-:W-:Y:S01]  /*1330*/  IMAD.U32 R3, RZ, RZ, UR43 ;  /* 0x0000002bff037e24 */ /* 0x000fe2000f8e00ff */
[----:B------:R-:W-:Y:S01]  /*1340*/  ULDC UR4, c[0x0][0x9dc] ;  /* 0x0002770000047ab9 */ /* 0x000fe20000000800 */
[-C--:B------:R-:W-:Y:S02]  /*1350*/  IMAD R6, R0, R7.reuse, -R6 ;  /* 0x0000000700067224 */ /* 0x080fe400078e0a06 */
[----:B------:R-:W-:Y:S02]  /*1360*/  VIADD R2, R2, 0x5f ;  /* 0x0000005f02027836 */ /* 0x000fe40000000000 */
[----:B------:R-:W-:Y:S01]  /*1370*/  IMAD R0, R0, R7, 0x5f ;  /* 0x0000005f00007424 */ /* 0x000fe200078e0207 */
[----:B------:R-:W1:Y:S01]  /*1380*/  @P1 LDC R5, c[0x0][0x450] ;  /* 0x00011400ff051b82 */ /* 0x000e620000000800 */
[----:B------:R-:W-:-:S04]  /*1390*/  IMAD.HI R2, R2, 0x2aaaaaab, RZ ;  /* 0x2aaaaaab02027827 */ /* 0x000fc800078e02ff */
[----:B------:R-:W-:-:S04]  /*13a0*/  IMAD.HI R0, R0, 0x2aaaaaab, RZ ;  /* 0x2aaaaaab00007827 */ /* 0x000fc800078e02ff */
[----:B0-----:R-:W-:-:S05]  /*13b0*/  @P1 IMAD.HI.U32 R4, R4, UR43, RZ ;  /* 0x0000002b04041c27 */ /* 0x001fca000f8e00ff */
[----:B-1----:R-:W-:Y:S02]  /*13c0*/  @P1 SHF.R.U32.HI R3, RZ, R5, R4 ;  /* 0x00000005ff031219 */ /* 0x002fe40000011604 */
[----:B------:R-:W-:-:S03]  /*13d0*/  SHF.R.U32.HI R5, RZ, 0x1f, R2 ;  /* 0x0000001fff057819 */ /* 0x000fc60000011602 */
[----:B------:R-:W-:Y:S01]  /*13e0*/  IMAD.IADD R6, R6, 0x1, R3 ;  /* 0x0000000106067824 */ /* 0x000fe200078e0203 */
[----:B------:R-:W-:Y:S02]  /*13f0*/  SHF.R.U32.HI R3, RZ, 0x1f, R0 ;  /* 0x0000001fff037819 */ /* 0x000fe40000011600 */
[----:B------:R-:W-:Y:S01]  /*1400*/  LEA.HI.SX32 R176, R2, R5, 0x1c ;  /* 0x0000000502b07211 */ /* 0x000fe200078fe2ff */
[----:B------:R-:W-:Y:S01]  /*1410*/  VIADD R4, R6, -UR4 ;  /* 0x8000000406047c36 */ /* 0x000fe20008000000 */
[----:B------:R-:W-:-:S04]  /*1420*/  LEA.HI.SX32 R3, R0, R3, 0x1c ;  /* 0x0000000300037211 */ /* 0x000fc800078fe2ff */
[----:B------:R-:W-:Y:S02]  /*1430*/  R2UR UR4, R4 ;  /* 0x00000000040472ca */ /* 0x000fe400000e0000 */
[----:B------:R-:W-:Y:S01]  /*1440*/  VIMNMX R176, R3, R176, PT ;  /* 0x000000b003b07248 */ /* 0x000fe20003fe0100 */
[----:B------:R-:W-:-:S12]  /*1450*/  @!P2 BRA `(.L_x_10825) ;  /* 0x000000000044a947 */ /* 0x000fd80003800000 */
        /* <DEDUP_REMOVED lines=9> */
.L_x_10826:
[----:B------:R-:W-:-:S13]  /*14f0*/  ISETP.NE.AND P0, PT, R9, 0x1, PT ;  /* 0x000000010900780c */ /* 0x000fda0003f05270 */
[----:B------:R-:W0:Y:S02]  /*1500*/  @P0 LDC.64 R2, c[0x0][0x9e8] ;  /* 0x00027a00ff020b82 */ /* 0x000e240000000a00 */
[----:B0-----:R-:W-:-:S05]  /*1510*/  @P0 IMAD.HI.U32 R0, R6, R2, RZ ;  /* 0x0000000206000227 */ /* 0x001fca00078e00ff */
[----:B------:R-:W-:-:S07]  /*1520*/  @P0 SHF.R.U32.HI R6, RZ, R3, R0 ;  /* 0x00000003ff060219 */ /* 0x000fce0000011600 */
.L_x_10827:
[----:B------:R-:W-:-:S05]  /*1530*/  IMAD R6, R6, R9, RZ ;  /* 0x0000000906067224 */ /* 0x000fca00078e02ff */
[----:B------:R-:W-:-:S13]  /*1540*/  R2UR UR5, R6 ;  /* 0x00000000060572ca */ /* 0x000fda00000e0000 */
[----:B------:R-:W-:-:S04]  /*1550*/  UISETP.LT.AND UP0, UPT, UR4, UR5, UPT ;  /* 0x000000050400728c */ /* 0x000fc8000bf01270 */
[----:B------:R-:W-:-:S12]  /*1560*/  USEL UR4, UR4, UR5, !UP0 ;  /* 0x0000000504047287 */ /* 0x000fd8000c000000 */
.L_x_10825:
[----:B------:R-:W-:Y:S01]  /*1570*/  UIMAD.WIDE UR4, UR4, 0x2aaaaaab, URZ ;  /* 0x2aaaaaab040478a5 */ /* 0x000fe2000f8e023f */
[----:B------:R-:W-:Y:S01]  /*1580*/  PLOP3.LUT P0, PT, PT, PT, PT, 0x80, 0x0 ;  /* 0x000000000000781c */ /* 0x000fe20003f0f070 */
[----:B------:R-:W-:Y:S01]  /*1590*/  IMAD.MOV.U32 R3, RZ, RZ, RZ ;  /* 0x000000ffff037224 */ /* 0x000fe200078e00ff */
[----:B------:R-:W-:Y:S01]  /*15a0*/  CS2R R4, SRZ ;  /* 0x0000000000047805 */ /* 0x000fe2000001ff00 */
[----:B------:R-:W-:Y:S01]  /*15b0*/  USHF.R.U32.HI UR4, URZ, 0x1f, UR5 ;  /* 0x0000001f3f047899 */ /* 0x000fe20008011605 */
[----:B------:R-:W-:Y:S01]  /*15c0*/  IMAD.MOV.U32 R0, RZ, RZ, RZ ;  /* 0x000000ffff007224 */ /* 0x000fe200078e00ff */
[----:B------:R-:W-:Y:S02]  /*15d0*/  CS2R R178, SRZ ;  /* 0x0000000000b27805 */ /* 0x000fe4000001ff00 */
[----:B------:R-:W-:Y:S01]  /*15e0*/  CS2R R148, SRZ ;  /* 0x0000000000947805 */ /* 0x000fe2000001ff00 */
[----:B------:R-:W-:Y:S01]  /*15f0*/  ULEA.HI.SX32 UR4, UR5, UR4, 0x1c ;  /* 0x0000000405047291 */ /* 0x000fe2000f8fe23f */
[----:B------:R-:W-:Y:S01]  /*1600*/  IMAD.MOV.U32 R177, RZ, RZ, RZ ;  /* 0x000000ffffb17224 */ /* 0x000fe200078e00ff */
[----:B------:R-:W-:-:S02]  /*1610*/  CS2R R144, SRZ ;  /* 0x0000000000907805 */ /* 0x000fc4000001ff00 */
[----:B------:R-:W-:Y:S01]  /*1620*/  CS2R R174, SRZ ;  /* 0x0000000000ae7805 */ /* 0x000fe2000001ff00 */
[----:B------:R-:W-:Y:S01]  /*1630*/  UISETP.LT.AND UP0, UPT, URZ, UR4, UPT ;  /* 0x000000043f00728c */ /* 0x000fe2000bf01270 */
[----:B------:R-:W-:Y:S02]  /*1640*/  CS2R R140, SRZ ;  /* 0x00000000008c7805 */ /* 0x000fe4000001ff00 */
[----:B------:R-:W-:Y:S02]  /*1650*/  CS2R R128, SRZ ;  /* 0x0000000000807805 */ /* 0x000fe4000001ff00 */
[----:B------:R-:W-:Y:S01]  /*1660*/  CS2R R120, SRZ ;  /* 0x0000000000787805 */ /* 0x000fe2000001ff00 */
[----:B------:R-:W-:Y:S01]  /*1670*/  USEL UR39, URZ, UR4, !UP0 ;  /* 0x000000043f277287 */ /* 0x000fe2000c000000 */
[----:B------:R-:W-:Y:S02]  /*1680*/  CS2R R136, SRZ ;  /* 0x0000000000887805 */ /* 0x000fe4000001ff00 */
[----:B------:R-:W-:-:S02]  /*1690*/  CS2R R116, SRZ ;  /* 0x0000000000747805 */ /* 0x000fc4000001ff00 */
[----:B------:R-:W-:Y:S02]  /*16a0*/  CS2R R112, SRZ ;  /* 0x0000000000707805 */ /* 0x000fe4000001ff00 */
[----:B------:R-:W-:Y:S02]  /*16b0*/  CS2R R132, SRZ ;  /* 0x0000000000847805 */ /* 0x000fe4000001ff00 */
[----:B------:R-:W-:Y:S02]  /*16c0*/  CS2R R108, SRZ ;  /* 0x00000000006c7805 */ /* 0x000fe4000001ff00 */
[----:B------:R-:W-:Y:S02]  /*16d0*/  ISETP.GT.AND P1, PT, R176, UR39, PT ;  /* 0x00000027b0007c0c */ /* 0x000fe4000bf24270 */
        /* <DEDUP_REMOVED lines=84> */
.L_x_10829:
        /* <DEDUP_REMOVED lines=13> */
.L_x_11026:
[----:B0-----:R-:W-:Y:S01]  /*1cf0*/  IMAD.U32 R0, RZ, RZ, UR44 ;  /* 0x0000002cff007e24 */ /* 0x001fe2000f8e00ff */
[----:B------:R-:W-:Y:S05]  /*1d00*/  WARPSYNC.ALL ;  /* 0x0000000000007948 */ /* 0x000fea0003800000 */
[----:B------:R0:W-:Y:S01]  /*1d10*/  BAR.SYNC.DEFER_BLOCKING R9, 0x100 ;  /* 0x000400090000751d */ /* 0x0001e20000010000 */
[----:B------:R-:W-:-:S13]  /*1d20*/  ISETP.NE.AND P0, PT, R0, 0x3, PT ;  /* 0x000000030000780c */ /* 0x000fda0003f05270 */
[----:B0-----:R-:W-:Y:S05]  /*1d30*/  @!P0 BRA `(.L_x_10831) ;  /* 0x0000000000048947 */ /* 0x001fea0003800000 */
[----:B------:R-:W-:Y:S01]  /*1d40*/  BPT.TRAP 0x1 ;  /* 0x000000040000795c */ /* 0x000fe20000300000 */
.L_x_10831:
[----:B------:R-:W-:Y:S01]  /*1d50*/  R2UR UR22, R5 ;  /* 0x00000000051672ca */ /* 0x000fe200000e0000 */
[----:B------:R-:W-:-:S05]  /*1d60*/  IMAD.U32 R10, RZ, RZ, UR37 ;  /* 0x00000025ff0a7e24 */ /* 0x000fca000f8e00ff */
[----:B------:R-:W-:-:S07]  /*1d70*/  SHF.L.U32 R10, R10, 0x1f, RZ ;  /* 0x0000001f0a0a7819 */ /* 0x000fce00000006ff */
[----:B------:R-:W-:-:S09]  /*1d80*/  ULEA UR22, UR36, UR22, 0x3 ;  /* 0x0000001624167291 */ /* 0x000fd2000f8e183f */
[----:B------:R0:W1:Y:S01]  /*1d90*/  SYNCS.PHASECHK.TRANS64.TRYWAIT P1, [UR22+0x22830], R10 ;  /* 0x0228300aff0075a7 */ /* 0x0000620008020156 */
[----:B------:R-:W-:Y:S05]  /*1da0*/  @!P0 BRA `(.L_x_10832) ;  /* 0x0000000000048947 */ /* 0x000fea0003800000 */
[----:B------:R-:W-:Y:S01]  /*1db0*/  BPT.TRAP 0x1 ;  /* 0x000000040000795c */ /* 0x000fe20000300000 */
.L_x_10832:
[----:B-1----:R-:W-:Y:S05]  /*1dc0*/  @P1 BRA `(.L_x_10833) ;  /* 0x0000000000081947 */ /* 0x002fea0003800000 */
[----:B------:R-:W1:Y:S02]  /*1dd0*/  SYNCS.PHASECHK.TRANS64.TRYWAIT P1, [UR22+0x22830], R10 ;  /* 0x0228300aff0075a7 */ /* 0x000e640008020156 */
[----:B-1----:R-:W-:Y:S05]  /*1de0*/  @!P1 BRA `(.L_x_10834) ;  /* 0x0000012800109947 */ /* 0x002fea0003800000 */
.L_x_10833:
[----:B------:R-:W-:Y:S01]  /*1df0*/  R2UR UR4, R5 ;  /* 0x00000000050472ca */ /* 0x000fe200000e0000 */
[----:B------:R-:W-:Y:S01]  /*1e00*/  ULOP3.LUT UR16, UR45, 0x10000, URZ, 0xfc, !UPT ;  /* 0x000100002d107892 */ /* 0x000fe2000f8efc3f */
[----:B------:R-:W-:Y:S01]  /*1e10*/  WARPGROUP.ARRIVE ;  /* 0x00000000000079c5 */ /* 0x000fe20000000000 */
[----:B------:R-:W-:Y:S01]  /*1e20*/  UMOV UR17, 0x40000040 ;  /* 0x4000004000117882 */ /* 0x000fe20000000000 */
[----:B------:R-:W-:Y:S01]  /*1e30*/  UMOV UR19, 0x40000040 ;  /* 0x4000004000137882 */ /* 0x000fe20000000000 */
[----:B------:R-:W-:Y:S01]  /*1e40*/  UMOV UR5, 0x40000040 ;  /* 0x4000004000057882 */ /* 0x000fe20000000000 */
[----:B------:R-:W-:Y:S01]  /*1e50*/  UMOV UR7, 0x40000040 ;  /* 0x4000004000077882 */ /* 0x000fe20000000000 */
[----:B------:R-:W-:Y:S01]  /*1e60*/  UIADD3 UR8, UR16, 0x4, URZ ;  /* 0x0000000410087890 */ /* 0x000fe2000fffe03f */
[----:B------:R-:W2:Y:S01]  /*1e70*/  LDC R8, c[0x0][0x448] ;  /* 0x00011200ff087b82 */ /* 0x000ea20000000800 */
[----:B------:R-:W-:Y:S01]  /*1e80*/  UMOV UR9, 0x40000040 ;  /* 0x4000004000097882 */ /* 0x000fe20000000000 */
[----:B------:R-:W-:Y:S01]  /*1e90*/  UMOV UR11, 0x40000040 ;  /* 0x40000040000b7882 */ /* 0x000fe20000000000 */
[----:B------:R-:W-:Y:S01]  /*1ea0*/  UIADD3 UR12, UR16, 0x6, URZ ;  /* 0x00000006100c7890 */ /* 0x000fe2000fffe03f */
[----:B------:R-:W3:Y:S01]  /*1eb0*/  S2R R2, SR_TID.X ;  /* 0x0000000000027919 */ /* 0x000ee20000002100 */
[----:B------:R-:W-:Y:S01]  /*1ec0*/  UIADD3 UR4, UR4, 0x1c400, URZ ;  /* 0x0001c40004047890 */ /* 0x000fe2000fffe03f */
[----:B------:R-:W-:Y:S01]  /*1ed0*/  VIADD R0, R22, UR43 ;  /* 0x0000002b16007c36 */ /* 0x000fe20008000000 */
[----:B------:R-:W-:Y:S01]  /*1ee0*/  UMOV UR13, 0x40000040 ;  /* 0x40000040000d7882 */ /* 0x000fe20000000000 */
[----:B------:R-:W-:Y:S01]  /*1ef0*/  UMOV UR15, 0x40000040 ;  /* 0x40000040000f7882 */ /* 0x000fe20000000000 */
[----:B------:R-:W-:Y:S01]  /*1f00*/  USHF.R.U32.HI UR4, URZ, 0x4, UR4 ;  /* 0x000000043f047899 */ /* 0x000fe20008011604 */
[----:B------:R-:W4:Y:S01]  /*1f10*/  LDC R7, c[0x0][0x288] ;  /* 0x0000a200ff077b82 */ /* 0x000f220000000800 */
[----:B------:R-:W-:Y:S01]  /*1f20*/  IMAD.MOV.U32 R6, RZ, RZ, R0 ;  /* 0x000000ffff067224 */ /* 0x000fe200078e0000 */
[----:B------:R-:W-:Y:S01]  /*1f30*/  LOP3.LUT R17, R17, 0xffefffff, RZ, 0xc0, !PT ;  /* 0xffefffff11117812 */ /* 0x000fe200078ec0ff */
[----:B------:R-:W-:-:S04]  /*1f40*/  ULOP3.LUT UR4, UR4, 0x3fff, URZ, 0xc0, !UPT ;  /* 0x00003fff04047892 */ /* 0x000fc8000f8ec03f */
[----:B------:R-:W-:Y:S02]  /*1f50*/  ULOP3.LUT UR20, UR4, 0x10000, URZ, 0xfc, !UPT ;  /* 0x0001000004147892 */ /* 0x000fe4000f8efc3f */
[----:B------:R-:W-:Y:S02]  /*1f60*/  UIADD3 UR4, UR16, 0x2, URZ ;  /* 0x0000000210047890 */ /* 0x000fe4000fffe03f */
[----:B------:R-:W-:Y:S01]  /*1f70*/  UIMAD UR18, UR36, 0x300, UR20 ;  /* 0x00000300241278a4 */ /* 0x000fe2000f8e0214 */
[----:B--2---:R-:W-:-:S03]  /*1f80*/  ISETP.NE.AND P2, PT, R8, 0x1, PT ;  /* 0x000000010800780c */ /* 0x004fc60003f45270 */
[----:B------:R-:W-:Y:S02]  /*1f90*/  UIADD3 UR6, UR18, 0x2, URZ ;  /* 0x0000000212067890 */ /* 0x000fe4000fffe03f */
[----:B------:R-:W-:Y:S02]  /*1fa0*/  UIADD3 UR10, UR18, 0x4, URZ ;  /* 0x00000004120a7890 */ /* 0x000fe4000fffe03f */
[----:B------:R-:W-:Y:S02]  /*1fb0*/  UIADD3 UR14, UR18, 0x6, URZ ;  /* 0x00000006120e7890 */ /* 0x000fe4000fffe03f */
[----:B------:R-:W-:Y:S01]  /*1fc0*/  HGMMA.64x96x16.F32.BF16 R24, gdesc[UR16], RZ, !UPT, gsb0 ;  /* 0x01600000101879f0 */ /* 0x000fe2000c0018ff */
[----:B---3--:R-:W-:-:S03]  /*1fd0*/  LOP3.LUT P1, RZ, R2, 0x7f, RZ, 0xc0, !PT ;  /* 0x0000007f02ff7812 */ /* 0x008fc6000782c0ff */
[----:B-1----:R-:W1:Y:S01]  /*1fe0*/  @P2 LDC R3, c[0x0][0x44c] ;  /* 0x00011300ff032b82 */ /* 0x002e620000000800 */
[----:B------:R-:W-:Y:S01]  /*1ff0*/  SHF.R.U32.HI R11, RZ, 0x7, R2 ;  /* 0x00000007ff0b7819 */ /* 0x000fe20000011602 */
[----:B------:R-:W-:Y:S01]  /*2000*/  IMAD R2, R176, -0x60, R16 ;  /* 0xffffffa0b0027824 */ /* 0x000fe200078e0210 */
[----:B------:R-:W-:-:S04]  /*2010*/  @P2 LOP3.LUT R17, R17, 0x100000, RZ, 0xfc, !PT ;  /* 0x0010000011112812 */ /* 0x000fc800078efcff */
[----:B------:R-:W-:Y:S01]  /*2020*/  LOP3.LUT R17, R17, 0xfff7ffff, RZ, 0xc0, !PT ;  /* 0xfff7ffff11117812 */ /* 0x000fe200078ec0ff */
[----:B------:R-:W2:Y:S03]  /*2030*/  @P2 LDC R4, c[0x0][0x450] ;  /* 0x00011400ff042b82 */ /* 0x000ea60000000800 */
[----:B------:R-:W-:Y:S01]  /*2040*/  @P1 LOP3.LUT R17, R17, 0x80000, RZ, 0xfc, !PT ;  /* 0x0008000011111812 */ /* 0x000fe200078efcff */
[----:B-1----:R-:W-:-:S04]  /*2050*/  @P2 IMAD.HI.U32 R3, R0, R3, RZ ;  /* 0x0000000300032227 */ /* 0x002fc800078e00ff */
[----:B------:R-:W-:Y:S01]  /*2060*/  IMAD.U32 R0, RZ, RZ, UR22 ;  /* 0x00000016ff007e24 */ /* 0x000fe2000f8e00ff */
[----:B--2---:R-:W-:-:S03]  /*2070*/  @P2 SHF.R.U32.HI R6, RZ, R4, R3 ;  /* 0x00000004ff062219 */ /* 0x004fc60000011603 */
[----:B------:R-:W-:Y:S01]  /*2080*/  @!P1 VIADD R0, R0, 0x22840 ;  /* 0x0002284000009836 */ /* 0x000fe20000000000 */
[----:B------:R-:W-:Y:S01]  /*2090*/  IADD3 R4, -R11, 0xb, RZ ;  /* 0x0000000b0b047810 */ /* 0x000fe20007ffe1ff */
[----:B------:R-:W-:Y:S01]  /*20a0*/  VIADD R3, R2, 0x61 ;  /* 0x0000006102037836 */ /* 0x000fe20000000000 */
[----:B------:R-:W1:Y:S02]  /*20b0*/  SHFL.IDX PT, R20, R6, RZ, 0x1c1f ;  /* 0x001c1fff06147589 */ /* 0x000e6400000e0000 */
[----:B------:R-:W-:Y:S01]  /*20c0*/  @!P1 PRMT R0, RZ, 0x654, R0 ;  /* 0x00000654ff009816 */ /* 0x000fe20000000000 */
[----:B------:R-:W-:-:S04]  /*20d0*/  IMAD.MOV.U32 R11, RZ, RZ, -0x60 ;  /* 0xffffffa0ff0b7424 */ /* 0x000fc800078e00ff */
[----:B------:R-:W-:-:S04]  /*20e0*/  IMAD R15, R176, R11, 0x60 ;  /* 0x00000060b00f7424 */ /* 0x000fc800078e020b */
[----:B------:R-:W-:Y:S01]  /*20f0*/  IMAD R14, R18, -0x2, R15 ;  /* 0xfffffffe120e7824 */ /* 0x000fe200078e020f */
[----:B------:R-:W-:Y:S02]  /*2100*/  WARPGROUP.DEPBAR.LE gsb0, 0x0 ;  /* 0x00008000000079c5 */ /* 0x000fe40000010000 */
[----:B------:R-:W-:-:S06]  /*2110*/  WARPGROUP.ARRIVE ;  /* 0x00000000000079c5 */ /* 0x000fcc0000000000 */
[----:B------:R-:W-:Y:S01]  /*2120*/  HGMMA.64x96x16.F32.BF16 R24, gdesc[UR4], R24, gsb0 ;  /* 0x01600000041879f0 */ /* 0x000fe20008001818 */
[----:B------:R-:W-:Y:S02]  /*2130*/  ULDC UR7, c[0x0][0x9dc] ;  /* 0x0002770000077ab9 */ /* 0x000fe40000000800 */
[----:B------:R-:W-:Y:S01]  /*2140*/  ULOP3.LUT UR6, URZ, UR7, URZ, 0x33, !UPT ;  /* 0x000000073f067292 */ /* 0x000fe2000f8e333f */
[----:B------:R-:W-:Y:S02]  /*2150*/  WARPGROUP.DEPBAR.LE gsb0, 0x0 ;  /* 0x00008000000079c5 */ /* 0x000fe40000010000 */
[----:B------:R-:W-:-:S06]  /*2160*/  WARPGROUP.ARRIVE ;  /* 0x00000000000079c5 */ /* 0x000fcc0000000000 */
[----:B------:R-:W-:Y:S03]  /*2170*/  HGMMA.64x96x16.F32.BF16 R24, gdesc[UR8], R24, gsb0 ;  /* 0x01600000081879f0 */ /* 0x000fe60008001818 */
[----:B------:R-:W-:Y:S02]  /*2180*/  WARPGROUP.DEPBAR.LE gsb0, 0x0 ;  /* 0x00008000000079c5 */ /* 0x000fe40000010000 */
[----:B------:R-:W-:-:S06]  /*2190*/  WARPGROUP.ARRIVE ;  /* 0x00000000000079c5 */ /* 0x000fcc0000000000 */
[----:B------:R-:W-:Y:S01]  /*21a0*/  HGMMA.64x96x16.F32.BF16 R24, gdesc[UR12], R24, gsb0 ;  /* 0x016000000c1879f0 */ /* 0x000fe20008001818 */
[----:B------:R-:W-:Y:S02]  /*21b0*/  ULDC.64 UR14, c[0x0][0x9e0] ;  /* 0x00027800000e7ab9 */ /* 0x000fe40000000a00 */
[----:B------:R-:W-:Y:S01]  /*21c0*/  UISETP.GE.AND UP0, UPT, UR15, 0x1, UPT ;  /* 0x000000010f00788c */ /* 0x000fe2000bf06270 */
[----:B------:R-:W-:Y:S02]  /*21d0*/  WARPGROUP.DEPBAR.LE gsb0, 0x0 ;  /* 0x00008000000079c5 */ /* 0x000fe40000010000 */
[----:B------:R2:W-:Y:S06]  /*21e0*/  BAR.ARV R4, 0x100 ;  /* 0x000400040000751d */ /* 0x0005ec0000002000 */
[----:B------:R3:W-:Y:S01]  /*21f0*/  @!P1 SYNCS.ARRIVE.TRANS64.RED.A1T0 RZ, [R0+URZ], RZ ;  /* 0x000000ff00ff99a7 */ /* 0x0007e2000810043f */
[----:B------:R-:W-:Y:S01]  /*2200*/  PLOP3.LUT P1, PT, PT, PT, UP0, 0x40, 0x0 ;  /* 0x000000000000781c */ /* 0x000fe20003f2e808 */
[----:B---3--:R-:W-:-:S02]  /*2210*/  IMAD R0, R18, -0x2, R3 ;  /* 0xfffffffe12007824 */ /* 0x008fc400078e0203 */
[----:B------:R-:W-:Y:S02]  /*2220*/  VIADD R3, R2, 0x60 ;  /* 0x0000006002037836 */ /* 0x000fe40000000000 */
[----:B----4-:R-:W-:Y:S02]  /*2230*/  IMAD.IADD R0, R0, 0x1, -R7 ;  /* 0x0000000100007824 */ /* 0x010fe400078e0a07 */
[----:B------:R-:W-:Y:S02]  /*2240*/  IMAD R11, R18, -0x2, R3 ;  /* 0xfffffffe120b7824 */ /* 0x000fe400078e0203 */
[C---:B------:R-:W-:Y:S02]  /*2250*/  VIADD R12, R0.reuse, UR14 ;  /* 0x0000000e000c7c36 */ /* 0x040fe40008000000 */
[----:B------:R-:W-:-:S03]  /*2260*/  VIADD R13, R0, UR6 ;  /* 0x00000006000d7c36 */ /* 0x000fc60008000000 */
[----:B-1----:R-:W-:Y:S01]  /*2270*/  VIADDMNMX R0, R20, R12, R11, PT ;  /* 0x0000000c14007246 */ /* 0x002fe2000380010b */
[----:B------:R-:W-:Y:S01]  /*2280*/  IMAD.IADD R2, R13, 0x1, R20 ;  /* 0x000000010d027824 */ /* 0x000fe200078e0214 */
[----:B--2---:R-:W-:Y:S06]  /*2290*/  @P1 BRA `(.L_x_10835) ;  /* 0x0000000000541947 */ /* 0x004fec0003800000 */
[----:B------:R-:W-:Y:S01]  /*22a0*/  IADD3 R3, R16, -R7, R20 ;  /* 0x8000000710037210 */ /* 0x000fe20007ffe014 */
        /* <DEDUP_REMOVED lines=11> */
.L_x_10837:
[----:B------:R-:W-:-:S06]  /*2360*/  UISETP.NE.AND UP1, UPT, UR15, 0x1, UPT ;  /* 0x000000010f00788c */ /* 0x000fcc000bf25270 */
[----:B------:R-:W-:-:S05]  /*2370*/  PLOP3.LUT P1, PT, PT, PT, UP1, 0x80, 0x0 ;  /* 0x000000000000781c */ /* 0x000fca0003f2f018 */
[----:B------:R-:W-:-:S08]  /*2380*/  @UP1 ULDC.64 UR10, c[0x0][0x9e8] ;  /* 0x00027a00000a1ab9 */ /* 0x000fd00000000a00 */
[----:B------:R-:W-:-:S05]  /*2390*/  @P1 IMAD.HI.U32 R20, R3, UR10, RZ ;  /* 0x0000000a03141c27 */ /* 0x000fca000f8e00ff */
[----:B------:R-:W-:-:S07]  /*23a0*/  @P1 SHF.R.U32.HI R3, RZ, UR11, R20 ;  /* 0x0000000bff031c19 */ /* 0x000fce0008011614 */
.L_x_10838:
[----:B------:R-:W-:Y:S05]  /*23b0*/  BSYNC B0 ;  /* 0x0000000000007941 */ /* 0x000fea0003800000 */
.L_x_10836:
[----:B------:R-:W-:-:S05]  /*23c0*/  IMAD R3, R3, UR15, R14 ;  /* 0x0000000f03037c24 */ /* 0x000fca000f8e020e */
[----:B------:R-:W-:Y:S02]  /*23d0*/  VIMNMX R2, R2, R3, !PT ;  /* 0x0000000302027248 */ /* 0x000fe40007fe0100 */
[----:B------:R-:W-:-:S07]  /*23e0*/  VIADDMNMX R0, R3, UR15, R0, PT ;  /* 0x0000000f03007c46 */ /* 0x000fce000b800100 */
.L_x_10835:
[C---:B------:R-:W-:Y:S02]  /*23f0*/  ISETP.GE.AND P6, PT, R15.reuse, 0x9, PT ;  /* 0x000000090f00780c */ /* 0x040fe40003fc6270 */
[C---:B------:R-:W-:Y:S02]  /*2400*/  ISETP.GE.AND P1, PT, R15.reuse, 0x2, PT ;  /* 0x000000020f00780c */ /* 0x040fe40003f26270 */
[C---:B------:R-:W-:Y:S02]  /*2410*/  ISETP.GT.AND P2, PT, R2.reuse, 0x8, !P6 ;  /* 0x000000080200780c */ /* 0x040fe40007744270 */
[----:B------:R-:W-:Y:S02]  /*2420*/  ISETP.GT.AND P3, PT, R2, 0x1, !P1 ;  /* 0x000000010200780c */ /* 0x000fe40004f64270 */
[----:B------:R-:W-:Y:S02]  /*2430*/  ISETP.LT.OR P2, PT, R0, 0x9, P2 ;  /* 0x000000090000780c */ /* 0x000fe40001741670 */
[----:B------:R-:W-:-:S02]  /*2440*/  ISETP.GE.AND P4, PT, R15, 0xa, PT ;  /* 0x0000000a0f00780c */ /* 0x000fc40003f86270 */
[----:B------:R-:W-:Y:S02]  /*2450*/  FSEL R28, R28, -INF , !P2 ;  /* 0xff8000001c1c7808 */ /* 0x000fe40005000000 */
[----:B------:R-:W-:Y:S02]  /*2460*/  ISETP.LT.OR P3, PT, R0, 0x2, P3 ;  /* 0x000000020000780c */ /* 0x000fe40001f61670 */
[----:B------:R-:W-:Y:S02]  /*2470*/  ISETP.GT.AND P2, PT, R2, 0x9, !P4 ;  /* 0x000000090200780c */ /* 0x000fe40006744270 */
[----:B------:R-:W-:Y:S02]  /*2480*/  FSEL R20, R25, -INF , !P3 ;  /* 0xff80000019147808 */ /* 0x000fe40005800000 */
        /* <DEDUP_REMOVED lines=26> */
[C---:B------:R-:W-:Y:S02]  /*2630*/  ISETP.GE.AND P3, PT, R15.reuse, 0x22, PT ;  /* 0x000000220f00780c */ /* 0x040fe40003f66270 */
        /* <DEDUP_REMOVED lines=59> */
[----:B------:R-:W-:Y:S02]  /*29f0*/  P2R R21, PR, RZ, 0x10 ;  /* 0x00000010ff157803 */ /* 0x000fe40000000000 */
[----:B------:R-:W-:Y:S02]  /*2a00*/  FSEL R64, R64, -INF , !P2 ;  /* 0xff80000040407808 */ /* 0x000fe40005000000 */
[C---:B------:R-:W-:Y:S02]  /*2a10*/  ISETP.GE.AND P2, PT, R15.reuse, 0x52, PT ;  /* 0x000000520f00780c */ /* 0x040fe40003f46270 */
[----:B------:R-:W-:Y:S02]  /*2a20*/  ISETP.GE.AND P5, PT, R15, 0x1, PT ;  /* 0x000000010f00780c */ /* 0x000fe40003fa6270 */
[----:B------:R-:W-:-:S04]  /*2a30*/  ISETP.GT.AND P3, PT, R2, 0x51, !P2 ;  /* 0x000000510200780c */ /* 0x000fc80005764270 */
[----:B------:R-:W-:-:S04]  /*2a40*/  ISETP.LT.OR P3, PT, R0, 0x52, P3 ;  /* 0x000000520000780c */ /* 0x000fc80001f61670 */
[----:B------:R-:W-:Y:S02]  /*2a50*/  FSEL R90, R65, -INF , !P3 ;  /* 0xff800000415a7808 */ /* 0x000fe40005800000 */
[----:B------:R-:W-:-:S04]  /*2a60*/  ISETP.GE.AND P3, PT, R15, 0x59, PT ;  /* 0x000000590f00780c */ /* 0x000fc80003f66270 */
[----:B------:R-:W-:-:S04]  /*2a70*/  ISETP.GT.AND P4, PT, R2, 0x58, !P3 ;  /* 0x000000580200780c */ /* 0x000fc80005f84270 */
[----:B------:R-:W-:-:S04]  /*2a80*/  ISETP.LT.OR P4, PT, R0, 0x59, P4 ;  /* 0x000000590000780c */ /* 0x000fc80002781670 */
[----:B------:R-:W-:Y:S02]  /*2a90*/  FSEL R68, R68, -INF , !P4 ;  /* 0xff80000044447808 */ /* 0x000fe40006000000 */
[----:B------:R-:W-:-:S04]  /*2aa0*/  ISETP.GT.AND P4, PT, R2, RZ, !P5 ;  /* 0x000000ff0200720c */ /* 0x000fc80006f84270 */
[----:B------:R-:W-:-:S04]  /*2ab0*/  ISETP.LT.OR P4, PT, R0, 0x1, P4 ;  /* 0x000000010000780c */ /* 0x000fc80002781670 */
[----:B------:R-:W-:Y:S02]  /*2ac0*/  FSEL R24, R24, -INF , !P4 ;  /* 0xff80000018187808 */ /* 0x000fe40006000000 */
[----:B------:R-:W-:-:S04]  /*2ad0*/  ISETP.GE.AND P4, PT, R15, 0x5a, PT ;  /* 0x0000005a0f00780c */ /* 0x000fc80003f86270 */
[----:B------:R-:W-:Y:S02]  /*2ae0*/  P2R R15, PR, RZ, 0x10 ;  /* 0x00000010ff0f7803 */ /* 0x000fe40000000000 */
[----:B------:R-:W-:Y:S02]  /*2af0*/  ISETP.GT.AND P4, PT, R2, 0x59, !P4 ;  /* 0x000000590200780c */ /* 0x000fe40006784270 */
[----:B------:R-:W1:Y:S02]  /*2b00*/  SHFL.IDX PT, R2, R6, 0x1, 0x1c1f ;  /* 0x003c1f0006027f89 */ /* 0x000e6400000e0000 */
[----:B------:R-:W-:-:S04]  /*2b10*/  ISETP.LT.OR P4, PT, R0, 0x5a, P4 ;  /* 0x0000005a0000780c */ /* 0x000fc80002781670 */
[----:B------:R-:W-:Y:S02]  /*2b20*/  FSEL R92, R69, -INF , !P4 ;  /* 0xff800000455c7808 */ /* 0x000fe40006000000 */
[----:B------:R-:W-:Y:S02]  /*2b30*/  PLOP3.LUT P4, PT, PT, PT, UP0, 0x40, 0x0 ;  /* 0x000000000000781c */ /* 0x000fe40003f8e808 */
[----:B-1----:R-:W-:Y:S01]  /*2b40*/  VIADDMNMX R0, R2, R12, R11, PT ;  /* 0x0000000c02007246 */ /* 0x002fe2000380010b */
[----:B------:R-:W-:-:S10]  /*2b50*/  IMAD.IADD R3, R13, 0x1, R2 ;  /* 0x000000010d037824 */ /* 0x000fd400078e0202 */
[----:B------:R-:W-:Y:S05]  /*2b60*/  @P4 BRA `(.L_x_10839) ;  /* 0x00000000005c4947 */ /* 0x000fea0003800000 */
        /* <DEDUP_REMOVED lines=13> */
.L_x_10841:
[----:B------:R-:W-:-:S06]  /*2c40*/  UISETP.NE.AND UP1, UPT, UR15, 0x1, UPT ;  /* 0x000000010f00788c */ /* 0x000fcc000bf25270 */
[----:B------:R-:W-:-:S05]  /*2c50*/  PLOP3.LUT P4, PT, PT, PT, UP1, 0x80, 0x0 ;  /* 0x000000000000781c */ /* 0x000fca0003f8f018 */
[----:B------:R-:W-:-:S08]  /*2c60*/  @UP1 ULDC.64 UR10, c[0x0][0x9e8] ;  /* 0x00027a00000a1ab9 */ /* 0x000fd00000000a00 */
[----:B------:R-:W-:Y:S01]  /*2c70*/  @P4 IMAD.HI.U32 R6, R2, UR10, RZ ;  /* 0x0000000a02064c27 */ /* 0x000fe2000f8e00ff */
[----:B------:R-:W-:-:S13]  /*2c80*/  PLOP3.LUT P4, PT, PT, PT, UP1, 0x80, 0x0 ;  /* 0x000000000000781c */ /* 0x000fda0003f8f018 */
[----:B------:R-:W-:-:S07]  /*2c90*/  @P4 SHF.R.U32.HI R2, RZ, UR11, R6 ;  /* 0x0000000bff024c19 */ /* 0x000fce0008011606 */
.L_x_10842:
[----:B------:R-:W-:Y:S05]  /*2ca0*/  BSYNC B0 ;  /* 0x0000000000007941 */ /* 0x000fea0003800000 */
.L_x_10840:
[----:B------:R-:W-:-:S05]  /*2cb0*/  IMAD R2, R2, UR15, R14 ;  /* 0x0000000f02027c24 */ /* 0x000fca000f8e020e */
[----:B------:R-:W-:Y:S02]  /*2cc0*/  VIMNMX R3, R3, R2, !PT ;  /* 0x0000000203037248 */ /* 0x000fe40007fe0100 */
[----:B------:R-:W-:-:S07]  /*2cd0*/  VIADDMNMX R0, R2, UR15, R0, PT ;  /* 0x0000000f02007c46 */ /* 0x000fce000b800100 */
.L_x_10839:
[C---:B------:R-:W-:Y:S01]  /*2ce0*/  ISETP.GT.AND P1, PT, R3.reuse, 0x1, !P1 ;  /* 0x000000010300780c */ /* 0x040fe20004f24270 */
[----:B------:R-:W-:Y:S01]  /*2cf0*/  ULDC UR6, c[0x0][0x988] ;  /* 0x0002620000067ab9 */ /* 0x000fe20000000800 */
        /* <DEDUP_REMOVED lines=66> */
[----:B------:R-:W-:Y:S01]  /*3120*/  ISETP.NE.AND P6, PT, R83, RZ, PT ;  /* 0x000000ff5300720c */ /* 0x000fe20003fc5270 */
[----:B------:R-:W1:Y:S01]  /*3130*/  SHFL.BFLY PT, R11, R6, 0x2, 0x1f ;  /* 0x0c401f00060b7f89 */ /* 0x000e6200000e0000 */
[----:B------:R-:W-:Y:S02]  /*3140*/  ISETP.LT.OR P1, PT, R0, 0x31, P1 ;  /* 0x000000310000780c */ /* 0x000fe40000f21670 */
[----:B------:R-:W-:Y:S02]  /*3150*/  ISETP.NE.AND P4, PT, R57, RZ, PT ;  /* 0x000000ff3900720c */ /* 0x000fe40003f85270 */
[----:B------:R-:W-:Y:S02]  /*3160*/  FSEL R50, R50, -INF , !P1 ;  /* 0xff80000032327808 */ /* 0x000fe40004800000 */
[----:B------:R-:W-:-:S02]  /*3170*/  ISETP.NE.AND P1, PT, R79, RZ, PT ;  /* 0x000000ff4f00720c */ /* 0x000fc40003f25270 */
[C---:B------:R-:W-:Y:S02]  /*3180*/  ISETP.GT.AND P5, PT, R3.reuse, RZ, !P5 ;  /* 0x000000ff0300720c */ /* 0x040fe40006fa4270 */
[----:B------:R-:W-:Y:S02]  /*3190*/  ISETP.GT.AND P1, PT, R3, 0x31, !P1 ;  /* 0x000000310300780c */ /* 0x000fe40004f24270 */
[C---:B------:R-:W-:Y:S02]  /*31a0*/  ISETP.LT.OR P5, PT, R0.reuse, 0x1, P5 ;  /* 0x000000010000780c */ /* 0x040fe40002fa1670 */
[----:B------:R-:W-:Y:S02]  /*31b0*/  ISETP.LT.OR P1, PT, R0, 0x32, P1 ;  /* 0x000000320000780c */ /* 0x000fe40000f21670 */
[----:B------:R-:W-:Y:S02]  /*31c0*/  FSEL R26, R26, -INF , !P5 ;  /* 0xff8000001a1a7808 */ /* 0x000fe40006800000 */
[----:B------:R-:W-:-:S02]  /*31d0*/  FSEL R51, R51, -INF , !P1 ;  /* 0xff80000033337808 */ /* 0x000fc40004800000 */
[----:B------:R-:W-:Y:S02]  /*31e0*/  ISETP.NE.AND P1, PT, R49, RZ, PT ;  /* 0x000000ff3100720c */ /* 0x000fe40003f25270 */
[C---:B------:R-:W-:Y:S02]  /*31f0*/  ISETP.GT.AND P2, PT, R3.reuse, 0x51, !P2 ;  /* 0x000000510300780c */ /* 0x040fe40005744270 */
[C---:B------:R-:W-:Y:S02]  /*3200*/  ISETP.GT.AND P1, PT, R3.reuse, 0x38, !P1 ;  /* 0x000000380300780c */ /* 0x040fe40004f24270 */
[----:B-1----:R-:W-:Y:S02]  /*3210*/  FMNMX.FTZ R12, R6, R11, !PT ;  /* 0x0000000b060c7209 */ /* 0x002fe40007810000 */
[----:B------:R-:W-:Y:S02]  /*3220*/  ISETP.LT.OR P1, PT, R0, 0x39, P1 ;  /* 0x000000390000780c */ /* 0x000fe40000f21670 */
[----:B------:R-:W-:Y:S01]  /*3230*/  ISETP.GT.AND P3, PT, R3, 0x58, !P3 ;  /* 0x000000580300780c */ /* 0x000fe20005f64270 */
[----:B------:R-:W1:Y:S01]  /*3240*/  SHFL.BFLY PT, R11, R12, 0x1, 0x1f ;  /* 0x0c201f000c0b7f89 */ /* 0x000e6200000e0000 */
[----:B------:R-:W-:-:S02]  /*3250*/  FSEL R54, R54, -INF , !P1 ;  /* 0xff80000036367808 */ /* 0x000fc40004800000 */
[----:B------:R-:W-:Y:S02]  /*3260*/  ISETP.NE.AND P1, PT, R81, RZ, PT ;  /* 0x000000ff5100720c */ /* 0x000fe40003f25270 */
[C---:B------:R-:W-:Y:S02]  /*3270*/  ISETP.LT.OR P2, PT, R0.reuse, 0x52, P2 ;  /* 0x000000520000780c */ /* 0x040fe40001741670 */
[----:B------:R-:W-:Y:S02]  /*3280*/  ISETP.GT.AND P1, PT, R3, 0x39, !P1 ;  /* 0x000000390300780c */ /* 0x000fe40004f24270 */
[C---:B------:R-:W-:Y:S02]  /*3290*/  ISETP.LT.OR P3, PT, R0.reuse, 0x59, P3 ;  /* 0x000000590000780c */ /* 0x040fe40001f61670 */
[----:B------:R-:W-:Y:S02]  /*32a0*/  ISETP.LT.OR P1, PT, R0, 0x3a, P1 ;  /* 0x0000003a0000780c */ /* 0x000fe40000f21670 */
[----:B------:R-:W-:-:S02]  /*32b0*/  FSEL R67, R67, -INF , !P2 ;  /* 0xff80000043437808 */ /* 0x000fc40005000000 */
[----:B------:R-:W-:Y:S02]  /*32c0*/  FSEL R55, R55, -INF , !P1 ;  /* 0xff80000037377808 */ /* 0x000fe40004800000 */
[----:B------:R-:W-:Y:S02]  /*32d0*/  ISETP.NE.AND P1, PT, R53, RZ, PT ;  /* 0x000000ff3500720c */ /* 0x000fe40003f25270 */
[----:B------:R-:W-:Y:S02]  /*32e0*/  FSEL R70, R70, -INF , !P3 ;  /* 0xff80000046467808 */ /* 0x000fe40005800000 */
[----:B------:R-:W-:Y:S02]  /*32f0*/  ISETP.GT.AND P1, PT, R3, 0x40, !P1 ;  /* 0x000000400300780c */ /* 0x000fe40004f24270 */
[----:B-1----:R-:W-:Y:S02]  /*3300*/  FMNMX.FTZ R2, R12, R11, !PT ;  /* 0x0000000b0c027209 */ /* 0x002fe40007810000 */
[----:B------:R-:W-:-:S03]  /*3310*/  ISETP.LT.OR P1, PT, R0, 0x41, P1 ;  /* 0x000000410000780c */ /* 0x000fc60000f21670 */
[----:B------:R-:W-:Y:S01]  /*3320*/  FMUL.FTZ R11, R2, UR6 ;  /* 0x00000006020b7c20 */ /* 0x000fe20008410000 */
        /* <DEDUP_REMOVED lines=19> */
[----:B------:R-:W-:Y:S01]  /*3460*/  MUFU.EX2 R14, R14 ;  /* 0x0000000e000e7308 */ /* 0x000fe20000000800 */
[----:B------:R-:W-:Y:S01]  /*3470*/  FSEL R63, R63, -INF , !P1 ;  /* 0xff8000003f3f7808 */ /* 0x000fe20004800000 */
[--C-:B------:R-:W-:Y:S01]  /*3480*/  FFMA.FTZ R21, R72, UR6, -R13.reuse ;  /* 0x0000000648157c23 */ /* 0x100fe2000801080d */
[----:B------:R-:W-:Y:S01]  /*3490*/  FMNMX.FTZ R6, R34, R11, !PT ;  /* 0x0000000b22067209 */ /* 0x000fe20007810000 */
[--C-:B------:R-:W-:Y:S01]  /*34a0*/  FFMA.FTZ R24, R32, UR6, -R13.reuse ;  /* 0x0000000620187c23 */ /* 0x100fe2000801080d */
[----:B------:R-:W-:Y:S01]  /*34b0*/  ISETP.GT.AND P1, PT, R3, 0x50, !P6 ;  /* 0x000000500300780c */ /* 0x000fe20007724270 */
[--C-:B------:R-:W-:Y:S01]  /*34c0*/  FFMA.FTZ R28, R36, UR6, -R13.reuse ;  /* 0x00000006241c7c23 */ /* 0x100fe2000801080d */
[----:B------:R-:W-:Y:S01]  /*34d0*/  FMNMX.FTZ R11, R35, R6, !PT ;  /* 0x00000006230b7209 */ /* 0x000fe20007810000 */
[----:B------:R-:W-:Y:S01]  /*34e0*/  MUFU.EX2 R20, R20 ;  /* 0x0000001400147308 */ /* 0x000fe20000000800 */
[----:B------:R-:W-:Y:S01]  /*34f0*/  ISETP.NE.AND P4, PT, R15, RZ, PT ;  /* 0x000000ff0f00720c */ /* 0x000fe20003f85270 */
[--C-:B------:R-:W-:Y:S01]  /*3500*/  FFMA.FTZ R36, R48, UR6, -R13.reuse ;  /* 0x0000000630247c23 */ /* 0x100fe2000801080d */
[----:B------:R-:W-:Y:S01]  /*3510*/  FMNMX.FTZ R6, R38, R11, !PT ;  /* 0x0000000b26067209 */ /* 0x000fe20007810000 */
[--C-:B------:R-:W-:Y:S01]  /*3520*/  FFMA.FTZ R48, R88, UR6, -R13.reuse ;  /* 0x0000000658307c23 */ /* 0x100fe2000801080d */
[----:B------:R-:W-:Y:S01]  /*3530*/  ISETP.LT.OR P1, PT, R0, 0x51, P1 ;  /* 0x000000510000780c */ /* 0x000fe20000f21670 */
[--C-:B------:R-:W-:Y:S01]  /*3540*/  FFMA.FTZ R29, R76, UR6, -R13.reuse ;  /* 0x000000064c1d7c23 */ /* 0x100fe2000801080d */
[----:B------:R-:W-:Y:S01]  /*3550*/  FMNMX.FTZ R11, R39, R6, !PT ;  /* 0x00000006270b7209 */ /* 0x000fe20007810000 */
[----:B------:R1:W2:Y:S01]  /*3560*/  MUFU.EX2 R15, R12 ;  /* 0x0000000c000f7308 */ /* 0x0002a20000000800 */
[----:B------:R-:W-:Y:S01]  /*3570*/  ISETP.GT.AND P4, PT, R3, 0x59, !P4 ;  /* 0x000000590300780c */ /* 0x000fe20006784270 */
[--C-:B------:R-:W-:Y:S01]  /*3580*/  FFMA.FTZ R32, R80, UR6, -R13.reuse ;  /* 0x0000000650207c23 */ /* 0x100fe2000801080d */
[----:B------:R-:W-:Y:S01]  /*3590*/  FMNMX.FTZ R6, R42, R11, !PT ;  /* 0x0000000b2a067209 */ /* 0x000fe20007810000 */
[--C-:B------:R-:W-:Y:S01]  /*35a0*/  FFMA.FTZ R37, R82, UR6, -R13.reuse ;  /* 0x0000000652257c23 */ /* 0x100fe2000801080d */
[----:B------:R-:W-:Y:S01]  /*35b0*/  FSEL R66, R66, -INF , !P1 ;  /* 0xff80000042427808 */ /* 0x000fe20004800000 */
[--C-:B------:R-:W-:Y:S01]  /*35c0*/  FFMA.FTZ R41, R84, UR6, -R13.reuse ;  /* 0x0000000654297c23 */ /* 0x100fe2000801080d */
[----:B------:R-:W-:Y:S01]  /*35d0*/  FMNMX.FTZ R11, R43, R6, !PT ;  /* 0x000000062b0b7209 */ /* 0x000fe20007810000 */
[----:B------:R-:W3:Y:S01]  /*35e0*/  MUFU.EX2 R21, R21 ;  /* 0x0000001500157308 */ /* 0x000ee20000000800 */
[----:B------:R-:W-:Y:S01]  /*35f0*/  ISETP.LT.OR P4, PT, R0, 0x5a, P4 ;  /* 0x0000005a0000780c */ /* 0x000fe20002781670 */
[--C-:B-1----:R-:W-:Y:S01]  /*3600*/  FFMA.FTZ R12, R74, UR6, -R13.reuse ;  /* 0x000000064a0c7c23 */ /* 0x102fe2000801080d */
[----:B------:R-:W-:Y:S01]  /*3610*/  FMNMX.FTZ R6, R46, R11, !PT ;  /* 0x0000000b2e067209 */ /* 0x000fe20007810000 */
[----:B------:R-:W-:Y:S01]  /*3620*/  FFMA.FTZ R53, R90, UR6, -R13 ;  /* 0x000000065a357c23 */ /* 0x000fe2000801080d */
[----:B------:R-:W-:-:S02]  /*3630*/  FSEL R71, R71, -INF , !P4 ;  /* 0xff80000047477808 */ /* 0x000fc40006000000 */
[----:B------:R-:W-:Y:S01]  /*3640*/  FMNMX.FTZ R11, R47, R6, !PT ;  /* 0x000000062f0b7209 */ /* 0x000fe20007810000 */
[----:B------:R-:W-:Y:S01]  /*3650*/  MUFU.EX2 R24, R24 ;  /* 0x0000001800187308 */ /* 0x000fe20000000800 */
[----:B--2---:R-:W-:Y:S02]  /*3660*/  F2FP.BF16.F32.PACK_AB R152, R15, R14 ;  /* 0x0000000e0f98723e */ /* 0x004fe400000010ff */
[----:B------:R-:W-:-:S04]  /*3670*/  FMNMX.FTZ R6, R50, R11, !PT ;  /* 0x0000000b32067209 */ /* 0x000fc80007810000 */
[----:B------:R-:W-:Y:S01]  /*3680*/  FMNMX.FTZ R11, R51, R6, !PT ;  /* 0x00000006330b7209 */ /* 0x000fe20007810000 */
[----:B------:R1:W2:Y:S01]  /*3690*/  MUFU.EX2 R25, R12 ;  /* 0x0000000c00197308 */ /* 0x0002a20000000800 */
[----:B---3--:R-:W-:Y:S02]  /*36a0*/  F2FP.BF16.F32.PACK_AB R154, R21, R20 ;  /* 0x00000014159a723e */ /* 0x008fe400000010ff */
[----:B------:R-:W-:-:S04]  /*36b0*/  FMNMX.FTZ R6, R54, R11, !PT ;  /* 0x0000000b36067209 */ /* 0x000fc80007810000 */
[----:B------:R-:W-:Y:S01]  /*36c0*/  FMNMX.FTZ R11, R55, R6, !PT ;  /* 0x00000006370b7209 */ /* 0x000fe20007810000 */
[----:B------:R-:W-:Y:S01]  /*36d0*/  MUFU.EX2 R28, R28 ;  /* 0x0000001c001c7308 */ /* 0x000fe20000000800 */
[--C-:B-1----:R-:W-:Y:S01]  /*36e0*/  FFMA.FTZ R12, R40, UR6, -R13.reuse ;  /* 0x00000006280c7c23 */ /* 0x102fe2000801080d */
[--C-:B------:R-:W-:Y:S01]  /*36f0*/  FFMA.FTZ R40, R52, UR6, -R13.reuse ;  /* 0x0000000634287c23 */ /* 0x100fe2000801080d */
[----:B------:R-:W-:Y:S01]  /*3700*/  FMNMX.FTZ R6, R58, R11, !PT ;  /* 0x0000000b3a067209 */ /* 0x000fe20007810000 */
[----:B------:R-:W-:-:S03]  /*3710*/  FFMA.FTZ R52, R64, UR6, -R13 ;  /* 0x0000000640347c23 */ /* 0x000fc6000801080d */
[----:B------:R-:W-:Y:S01]  /*3720*/  FMNMX.FTZ R11, R59, R6, !PT ;  /* 0x000000063b0b7209 */ /* 0x000fe20007810000 */
[----:B------:R-:W-:Y:S01]  /*3730*/  MUFU.EX2 R49, R48 ;  /* 0x0000003000317308 */ /* 0x000fe20000000800 */
[----:B--2---:R-:W-:Y:S02]  /*3740*/  F2FP.BF16.F32.PACK_AB R156, R25, R24 ;  /* 0x00000018199c723e */ /* 0x004fe400000010ff */
[----:B------:R-:W-:Y:S01]  /*3750*/  FMNMX.FTZ R6, R62, R11, !PT ;  /* 0x0000000b3e067209 */ /* 0x000fe20007810000 */
[----:B------:R-:W-:-:S03]  /*3760*/  FFMA.FTZ R11, R78, UR6, -R13 ;  /* 0x000000064e0b7c23 */ /* 0x000fc6000801080d */
[----:B------:R-:W-:Y:S01]  /*3770*/  FMNMX.FTZ R3, R63, R6, !PT ;  /* 0x000000063f037209 */ /* 0x000fe20007810000 */
[----:B------:R-:W1:Y:S03]  /*3780*/  MUFU.EX2 R29, R29 ;  /* 0x0000001d001d7308 */ /* 0x000e660000000800 */
[----:B------:R-:W-:-:S04]  /*3790*/  FMNMX.FTZ R6, R66, R3, !PT ;  /* 0x0000000342067209 */ /* 0x000fc80007810000 */
[----:B------:R-:W-:Y:S01]  /*37a0*/  FMNMX.FTZ R3, R67, R6, !PT ;  /* 0x0000000643037209 */ /* 0x000fe20007810000 */
[--C-:B------:R-:W-:Y:S01]  /*37b0*/  FFMA.FTZ R6, R44, UR6, -R13.reuse ;  /* 0x000000062c067c23 */ /* 0x100fe2000801080d */
[----:B------:R-:W-:Y:S01]  /*37c0*/  MUFU.EX2 R12, R12 ;  /* 0x0000000c000c7308 */ /* 0x000fe20000000800 */
[----:B------:R-:W-:Y:S01]  /*37d0*/  FFMA.FTZ R44, R56, UR6, -R13 ;  /* 0x00000006382c7c23 */ /* 0x000fe2000801080d */
[----:B------:R-:W-:-:S04]  /*37e0*/  FMNMX.FTZ R0, R70, R3, !PT ;  /* 0x0000000346007209 */ /* 0x000fc80007810000 */
[----:B------:R-:W-:Y:S02]  /*37f0*/  FMNMX.FTZ R0, R71, R0, !PT ;  /* 0x0000000047007209 */ /* 0x000fe40007810000 */
[----:B------:R-:W-:Y:S01]  /*3800*/  MUFU.EX2 R162, R6 ;  /* 0x0000000600a27308 */ /* 0x000fe20000000800 */
[----:B-1----:R-:W-:Y:S02]  /*3810*/  F2FP.BF16.F32.PACK_AB R158, R29, R28 ;  /* 0x0000001c1d9e723e */ /* 0x002fe400000010ff */
[----:B------:R-:W1:Y:S05]  /*3820*/  SHFL.BFLY PT, R3, R0, 0x2, 0x1f ;  /* 0x0c401f0000037f89 */ /* 0x000e6a00000e0000 */
[----:B------:R-:W2:Y:S08]  /*3830*/  MUFU.EX2 R11, R11 ;  /* 0x0000000b000b7308 */ /* 0x000eb00000000800 */
[----:B------:R3:W-:Y:S08]  /*3840*/  MUFU.EX2 R33, R32 ;  /* 0x0000002000217308 */ /* 0x0007f00000000800 */
[----:B------:R-:W-:Y:S01]  /*3850*/  MUFU.EX2 R36, R36 ;  /* 0x0000002400247308 */ /* 0x000fe20000000800 */
[----:B---3--:R-:W-:Y:S01]  /*3860*/  FFMA.FTZ R32, R60, UR6, -R13 ;  /* 0x000000063c207c23 */ /* 0x008fe2000801080d */
[----:B--2---:R-:W-:-:S02]  /*3870*/  F2FP.BF16.F32.PACK_AB R160, R11, R12 ;  /* 0x0000000c0ba0723e */ /* 0x004fc400000010ff */
[----:B-1----:R-:W-:Y:S01]  /*3880*/  FMNMX.FTZ R3, R0, R3, !PT ;  /* 0x0000000300037209 */ /* 0x002fe20007810000 */
[----:B------:R-:W-:-:S03]  /*3890*/  FFMA.FTZ R0, R86, UR6, -R13 ;  /* 0x0000000656007c23 */ /* 0x000fc6000801080d */
[----:B------:R-:W1:Y:S01]  /*38a0*/  MUFU.EX2 R37, R37 ;  /* 0x0000002500257308 */ /* 0x000e620000000800 */
[----:B------:R-:W2:Y:S07]  /*38b0*/  SHFL.BFLY PT, R6, R3, 0x1, 0x1f ;  /* 0x0c201f0003067f89 */ /* 0x000eae00000e0000 */
[----:B------:R3:W-:Y:S08]  /*38c0*/  MUFU.EX2 R45, R0 ;  /* 0x00000000002d7308 */ /* 0x0007f00000000800 */
[----:B------:R-:W-:Y:S01]  /*38d0*/  MUFU.EX2 R40, R40 ;  /* 0x0000002800287308 */ /* 0x000fe20000000800 */
[----:B-1----:R-:W-:-:S07]  /*38e0*/  F2FP.BF16.F32.PACK_AB R164, R37, R36 ;  /* 0x0000002425a4723e */ /* 0x002fce00000010ff */
[----:B------:R-:W-:Y:S01]  /*38f0*/  MUFU.EX2 R41, R41 ;  /* 0x0000002900297308 */ /* 0x000fe20000000800 */
[----:B--2---:R-:W-:Y:S01]  /*3900*/  FMNMX.FTZ R6, R3, R6, !PT ;  /* 0x0000000603067209 */ /* 0x004fe20007810000 */
[--C-:B------:R-:W-:Y:S01]  /*3910*/  FFMA.FTZ R3, R68, UR6, -R13.reuse ;  /* 0x0000000644037c23 */ /* 0x100fe2000801080d */
[----:B------:R-:W-:Y:S02]  /*3920*/  FFMA.FTZ R13, R92, UR6, -R13 ;  /* 0x000000065c0d7c23 */ /* 0x000fe4000801080d */
[C---:B------:R-:W-:Y:S01]  /*3930*/  FSETP.NEU.FTZ.AND P1, PT, R6.reuse, -INF , PT ;  /* 0xff8000000600780b */ /* 0x040fe20003f3d000 */
[----:B---3--:R-:W-:Y:S02]  /*3940*/  FMUL.FTZ R0, R6, UR6 ;  /* 0x0000000606007c20 */ /* 0x008fe40008410000 */
[----:B------:R1:W-:Y:S03]  /*3950*/  MUFU.EX2 R174, R3 ;  /* 0x0000000300ae7308 */ /* 0x0003e60000000800 */
[----:B------:R-:W-:-:S05]  /*3960*/  FSEL R0, R0, RZ, P1 ;  /* 0x000000ff00007208 */ /* 0x000fca0000800000 */
[--C-:B------:R-:W-:Y:S01]  /*3970*/  FFMA.FTZ R26, R26, UR6, -R0.reuse ;  /* 0x000000061a1a7c23 */ /* 0x100fe20008010800 */
[--C-:B------:R-:W-:Y:S01]  /*3980*/  FFMA.FTZ R27, R27, UR6, -R0.reuse ;  /* 0x000000061b1b7c23 */ /* 0x100fe20008010800 */
[--C-:B------:R-:W-:Y:S01]  /*3990*/  FFMA.FTZ R30, R30, UR6, -R0.reuse ;  /* 0x000000061e1e7c23 */ /* 0x100fe20008010800 */
[--C-:B------:R-:W-:Y:S01]  /*39a0*/  FFMA.FTZ R31, R31, UR6, -R0.reuse ;  /* 0x000000061f1f7c23 */ /* 0x100fe20008010800 */
[----:B-1----:R-:W-:Y:S01]  /*39b0*/  FADD.FTZ R3, R14, R15 ;  /* 0x0000000f0e037221 */ /* 0x002fe20000010000 */
[--C-:B------:R-:W-:Y:S01]  /*39c0*/  FFMA.FTZ R34, R34, UR6, -R0.reuse ;  /* 0x0000000622227c23 */ /* 0x100fe20008010800 */
[----:B------:R-:W-:Y:S01]  /*39d0*/  MUFU.EX2 R26, R26 ;  /* 0x0000001a001a7308 */ /* 0x000fe20000000800 */
[--C-:B------:R-:W-:Y:S01]  /*39e0*/  FFMA.FTZ R35, R35, UR6, -R0.reuse ;  /* 0x0000000623237c23 */ /* 0x100fe20008010800 */
[----:B------:R-:W-:Y:S01]  /*39f0*/  FADD.FTZ R48, R20, R3 ;  /* 0x0000000314307221 */ /* 0x000fe20000010000 */
[--C-:B------:R-:W-:Y:S01]  /*3a00*/  FFMA.FTZ R38, R38, UR6, -R0.reuse ;  /* 0x0000000626267c23 */ /* 0x100fe20008010800 */
[--C-:B------:R-:W-:Y:S01]  /*3a10*/  FFMA.FTZ R39, R39, UR6, -R0.reuse ;  /* 0x0000000627277c23 */ /* 0x100fe20008010800 */
[----:B------:R-:W-:Y:S01]  /*3a20*/  FFMA.FTZ R42, R42, UR6, -R0 ;  /* 0x000000062a2a7c23 */ /* 0x000fe20008010800 */
[----:B------:R-:W-:Y:S01]  /*3a30*/  FADD.FTZ R3, R21, R48 ;  /* 0x0000003015037221 */ /* 0x000fe20000010000 */
[--C-:B------:R-:W-:Y:S01]  /*3a40*/  FFMA.FTZ R43, R43, UR6, -R0.reuse ;  /* 0x000000062b2b7c23 */ /* 0x100fe20008010800 */
[----:B------:R-:W1:Y:S01]  /*3a50*/  MUFU.EX2 R27, R27 ;  /* 0x0000001b001b7308 */ /* 0x000e620000000800 */
[--C-:B------:R-:W-:Y:S01]  /*3a60*/  FFMA.FTZ R46, R46, UR6, -R0.reuse ;  /* 0x000000062e2e7c23 */ /* 0x100fe20008010800 */
[----:B------:R-:W-:Y:S01]  /*3a70*/  FADD.FTZ R48, R24, R3 ;  /* 0x0000000318307221 */ /* 0x000fe20000010000 */
[--C-:B------:R-:W-:Y:S01]  /*3a80*/  FFMA.FTZ R47, R47, UR6, -R0.reuse ;  /* 0x000000062f2f7c23 */ /* 0x100fe20008010800 */
[--C-:B------:R-:W-:Y:S01]  /*3a90*/  FFMA.FTZ R50, R50, UR6, -R0.reuse ;  /* 0x0000000632327c23 */ /* 0x100fe20008010800 */
[----:B------:R-:W-:Y:S01]  /*3aa0*/  FFMA.FTZ R51, R51, UR6, -R0 ;  /* 0x0000000633337c23 */ /* 0x000fe20008010800 */
[----:B------:R-:W-:Y:S01]  /*3ab0*/  FADD.FTZ R57, R25, R48 ;  /* 0x0000003019397221 */ /* 0x000fe20000010000 */
[--C-:B------:R-:W-:Y:S01]  /*3ac0*/  FFMA.FTZ R54, R54, UR6, -R0.reuse ;  /* 0x0000000636367c23 */ /* 0x100fe20008010800 */
[----:B------:R-:W2:Y:S01]  /*3ad0*/  MUFU.EX2 R30, R30 ;  /* 0x0000001e001e7308 */ /* 0x000ea20000000800 */
[--C-:B------:R-:W-:Y:S01]  /*3ae0*/  FFMA.FTZ R55, R55, UR6, -R0.reuse ;  /* 0x0000000637377c23 */ /* 0x100fe20008010800 */
[----:B------:R-:W-:Y:S01]  /*3af0*/  FADD.FTZ R56, R28, R57 ;  /* 0x000000391c387221 */ /* 0x000fe20000010000 */
[--C-:B------:R-:W-:Y:S01]  /*3b00*/  FFMA.FTZ R58, R58, UR6, -R0.reuse ;  /* 0x000000063a3a7c23 */ /* 0x100fe20008010800 */
[--C-:B------:R-:W-:Y:S01]  /*3b10*/  FFMA.FTZ R59, R59, UR6, -R0.reuse ;  /* 0x000000063b3b7c23 */ /* 0x100fe20008010800 */
[----:B------:R-:W-:Y:S01]  /*3b20*/  FFMA.FTZ R62, R62, UR6, -R0 ;  /* 0x000000063e3e7c23 */ /* 0x000fe20008010800 */
[----:B------:R-:W-:Y:S01]  /*3b30*/  FADD.FTZ R57, R29, R56 ;  /* 0x000000381d397221 */ /* 0x000fe20000010000 */
[--C-:B------:R-:W-:Y:S01]  /*3b40*/  FFMA.FTZ R63, R63, UR6, -R0.reuse ;  /* 0x000000063f3f7c23 */ /* 0x100fe20008010800 */
[----:B------:R-:W3:Y:S01]  /*3b50*/  MUFU.EX2 R31, R31 ;  /* 0x0000001f001f7308 */ /* 0x000ee20000000800 */
[----:B-1----:R-:W-:Y:S01]  /*3b60*/  FADD.FTZ R3, R26, R27 ;  /* 0x0000001b1a037221 */ /* 0x002fe20000010000 */
[----:B------:R-:W-:Y:S01]  /*3b70*/  FADD.FTZ R56, R12, R57 ;  /* 0x000000390c387221 */ /* 0x000fe20000010000 */
[--C-:B------:R-:W-:Y:S01]  /*3b80*/  FFMA.FTZ R66, R66, UR6, -R0.reuse ;  /* 0x0000000642427c23 */ /* 0x100fe20008010800 */
[--C-:B------:R-:W-:Y:S01]  /*3b90*/  FFMA.FTZ R67, R67, UR6, -R0.reuse ;  /* 0x0000000643437c23 */ /* 0x100fe20008010800 */
[----:B------:R-:W-:Y:S01]  /*3ba0*/  FFMA.FTZ R70, R70, UR6, -R0 ;  /* 0x0000000646467c23 */ /* 0x000fe20008010800 */
[----:B------:R-:W-:Y:S01]  /*3bb0*/  FADD.FTZ R57, R11, R56 ;  /* 0x000000380b397221 */ /* 0x000fe20000010000 */
[----:B------:R-:W-:Y:S01]  /*3bc0*/  FFMA.FTZ R0, R71, UR6, -R0 ;  /* 0x0000000647007c23 */ /* 0x000fe20008010800 */
[----:B------:R-:W1:Y:S01]  /*3bd0*/  MUFU.EX2 R34, R34 ;  /* 0x0000002200227308 */ /* 0x000e620000000800 */
[----:B--2---:R-:W-:Y:S01]  /*3be0*/  FADD.FTZ R48, R30, R3 ;  /* 0x000000031e307221 */ /* 0x004fe20000010000 */
[----:B------:R-:W-:Y:S01]  /*3bf0*/  FADD.FTZ R56, R162, R57 ;  /* 0x00000039a2387221 */ /* 0x000fe20000010000 */
[----:B------:R-:W-:-:S02]  /*3c00*/  F2FP.BF16.F32.PACK_AB R162, R33, R162 ;  /* 0x000000a221a2723e */ /* 0x000fc400000010ff */
[----:B------:R-:W-:Y:S01]  /*3c10*/  F2FP.BF16.F32.PACK_AB R166, R41, R40 ;  /* 0x0000002829a6723e */ /* 0x000fe200000010ff */
[----:B------:R-:W-:Y:S01]  /*3c20*/  FADD.FTZ R57, R33, R56 ;  /* 0x0000003821397221 */ /* 0x000fe20000010000 */
[----:B------:R-:W-:Y:S01]  /*3c30*/  F2FP.BF16.F32.PACK_AB R153, R27, R26 ;  /* 0x0000001a1b99723e */ /* 0x000fe200000010ff */
[----:B------:R-:W2:Y:S01]  /*3c40*/  MUFU.EX2 R35, R35 ;  /* 0x0000002300237308 */ /* 0x000ea20000000800 */
[C---:B---3--:R-:W-:Y:S01]  /*3c50*/  FADD.FTZ R3, R31.reuse, R48 ;  /* 0x000000301f037221 */ /* 0x048fe20000010000 */
[----:B------:R-:W-:Y:S01]  /*3c60*/  FADD.FTZ R56, R36, R57 ;  /* 0x0000003924387221 */ /* 0x000fe20000010000 */
[----:B------:R-:W-:-:S03]  /*3c70*/  F2FP.BF16.F32.PACK_AB R155, R31, R30 ;  /* 0x0000001e1f9b723e */ /* 0x000fc600000010ff */
[----:B------:R-:W-:Y:S02]  /*3c80*/  FADD.FTZ R57, R37, R56 ;  /* 0x0000003825397221 */ /* 0x000fe40000010000 */
[----:B------:R-:W3:Y:S01]  /*3c90*/  MUFU.EX2 R38, R38 ;  /* 0x0000002600267308 */ /* 0x000ee20000000800 */
[----:B-1----:R-:W-:Y:S01]  /*3ca0*/  FADD.FTZ R48, R34, R3 ;  /* 0x0000000322307221 */ /* 0x002fe20000010000 */
[----:B------:R-:W-:-:S04]  /*3cb0*/  FADD.FTZ R56, R40, R57 ;  /* 0x0000003928387221 */ /* 0x000fc80000010000 */
[----:B------:R-:W-:Y:S02]  /*3cc0*/  FADD.FTZ R57, R41, R56 ;  /* 0x0000003829397221 */ /* 0x000fe40000010000 */
        /* <DEDUP_REMOVED lines=18> */
[----:B------:R-:W2:Y:S01]  /*3df0*/  MUFU.EX2 R51, R51 ;  /* 0x0000003300337308 */ /* 0x000ea20000000800 */
[----:B---3--:R-:W-:-:S07]  /*3e00*/  FADD.FTZ R14, R50, R3 ;  /* 0x00000003320e7221 */ /* 0x008fce0000010000 */
[----:B------:R-:W3:Y:S01]  /*3e10*/  MUFU.EX2 R54, R54 ;  /* 0x0000003600367308 */ /* 0x000ee20000000800 */
[----:B-1----:R-:W-:Y:S01]  /*3e20*/  FADD.FTZ R48, R44, R57 ;  /* 0x000000392c307221 */ /* 0x002fe20000010000 */
[----:B------:R-:W-:-:S03]  /*3e30*/  F2FP.BF16.F32.PACK_AB R168, R45, R44 ;  /* 0x0000002c2da8723e */ /* 0x000fc600000010ff */
[----:B------:R-:W-:-:S03]  /*3e40*/  FADD.FTZ R15, R45, R48 ;  /* 0x000000302d0f7221 */ /* 0x000fc60000010000 */
        /* <DEDUP_REMOVED lines=15> */
[----:B-1----:R-:W-:-:S07]  /*3f40*/  FADD.FTZ R14, R52, R11 ;  /* 0x0000000b340e7221 */ /* 0x002fce0000010000 */
[----:B------:R-:W1:Y:S01]  /*3f50*/  MUFU.EX2 R62, R62 ;  /* 0x0000003e003e7308 */ /* 0x000e620000000800 */
[C---:B--2---:R-:W-:Y:S01]  /*3f60*/  FADD.FTZ R3, R59.reuse, R12 ;  /* 0x0000000c3b037221 */ /* 0x044fe20000010000 */
[----:B------:R-:W-:-:S06]  /*3f70*/  F2FP.BF16.F32.PACK_AB R169, R59, R58 ;  /* 0x0000003a3ba9723e */ /* 0x000fcc00000010ff */
[----:B------:R-:W2:Y:S01]  /*3f80*/  MUFU.EX2 R63, R63 ;  /* 0x0000003f003f7308 */ /* 0x000ea20000000800 */
[C---:B---3--:R-:W-:Y:S01]  /*3f90*/  FADD.FTZ R11, R53.reuse, R14 ;  /* 0x0000000e350b7221 */ /* 0x048fe20000010000 */
[----:B------:R-:W-:-:S03]  /*3fa0*/  F2FP.BF16.F32.PACK_AB R172, R53, R52 ;  /* 0x0000003435ac723e */ /* 0x000fc600000010ff */
[----:B------:R-:W-:-:S03]  /*3fb0*/  FADD.FTZ R14, R174, R11 ;  /* 0x0000000bae0e7221 */ /* 0x000fc60000010000 */
[----:B------:R-:W3:Y:S01]  /*3fc0*/  MUFU.EX2 R66, R66 ;  /* 0x0000004200427308 */ /* 0x000ee20000000800 */
[----:B-1----:R-:W-:-:S07]  /*3fd0*/  FADD.FTZ R12, R62, R3 ;  /* 0x000000033e0c7221 */ /* 0x002fce0000010000 */
[----:B------:R-:W1:Y:S01]  /*3fe0*/  MUFU.EX2 R67, R67 ;  /* 0x0000004300437308 */ /* 0x000e620000000800 */
[C---:B--2---:R-:W-:Y:S01]  /*3ff0*/  FADD.FTZ R11, R63.reuse, R12 ;  /* 0x0000000c3f0b7221 */ /* 0x044fe20000010000 */
[----:B------:R-:W-:-:S06]  /*4000*/  F2FP.BF16.F32.PACK_AB R171, R63, R62 ;  /* 0x0000003e3fab723e */ /* 0x000fcc00000010ff */
[----:B------:R-:W2:Y:S01]  /*4010*/  MUFU.EX2 R70, R70 ;  /* 0x0000004600467308 */ /* 0x000ea20000000800 */
[----:B---3--:R-:W-:-:S07]  /*4020*/  FADD.FTZ R12, R66, R11 ;  /* 0x0000000b420c7221 */ /* 0x008fce0000010000 */
[----:B------:R2:W3:Y:S01]  /*4030*/  MUFU.EX2 R175, R0 ;  /* 0x0000000000af7308 */ /* 0x0004e20000000800 */
[C---:B-1----:R-:W-:Y:S01]  /*4040*/  FADD.FTZ R11, R67.reuse, R12 ;  /* 0x0000000c430b7221 */ /* 0x042fe20000010000 */
[----:B------:R-:W-:-:S06]  /*4050*/  F2FP.BF16.F32.PACK_AB R173, R67, R66 ;  /* 0x0000004243ad723e */ /* 0x000fcc00000010ff */
[----:B------:R-:W1:Y:S01]  /*4060*/  MUFU.EX2 R13, R13 ;  /* 0x0000000d000d7308 */ /* 0x000e620000000800 */
[----:B--2---:R-:W-:-:S04]  /*4070*/  FADD.FTZ R0, R70, R11 ;  /* 0x0000000b46007221 */ /* 0x004fc80000010000 */
[C---:B---3--:R-:W-:Y:S01]  /*4080*/  FADD.FTZ R0, R175.reuse, R0 ;  /* 0x00000000af007221 */ /* 0x048fe20000010000 */
[----:B------:R-:W-:Y:S01]  /*4090*/  F2FP.BF16.F32.PACK_AB R175, R175, R70 ;  /* 0x00000046afaf723e */ /* 0x000fe200000010ff */
[C---:B-1----:R-:W-:Y:S01]  /*40a0*/  FADD.FTZ R3, R13.reuse, R14 ;  /* 0x0000000e0d037221 */ /* 0x042fe20000010000 */
[----:B------:R-:W-:Y:S01]  /*40b0*/  F2FP.BF16.F32.PACK_AB R174, R13, R174 ;  /* 0x000000ae0dae723e */ /* 0x000fe200000010ff */
[----:B------:R-:W-:Y:S06]  /*40c0*/  @!P0 BRA `(.L_x_10843) ;  /* 0x0000000000048947 */ /* 0x000fec0003800000 */
[----:B------:R-:W-:Y:S01]  /*40d0*/  BPT.TRAP 0x1 ;  /* 0x000000040000795c */ /* 0x000fe20000300000 */
.L_x_10843:
[----:B------:R1:W2:Y:S01]  /*40e0*/  SYNCS.PHASECHK.TRANS64.TRYWAIT P1, [UR22+0x22850], R10 ;  /* 0x0228500aff0075a7 */ /* 0x0002a20008020156 */
[----:B------:R-:W-:Y:S05]  /*40f0*/  @!P0 BRA `(.L_x_10844) ;  /* 0x0000000000048947 */ /* 0x000fea0003800000 */
[----:B------:R-:W-:Y:S01]  /*4100*/  BPT.TRAP 0x1 ;  /* 0x000000040000795c */ /* 0x000fe20000300000 */
.L_x_10844:
[----:B--2---:R-:W-:Y:S05]  /*4110*/  @P1 BRA `(.L_x_10845) ;  /* 0x0000000000081947 */ /* 0x004fea0003800000 */
[----:B------:R-:W2:Y:S02]  /*4120*/  SYNCS.PHASECHK.TRANS64.TRYWAIT P1, [UR22+0x22850], R10 ;  /* 0x0228500aff0075a7 */ /* 0x000ea40008020156 */
[----:B--2---:R-:W-:Y:S05]  /*4130*/  @!P1 BRA `(.L_x_10846) ;  /* 0x0000010400549947 */ /* 0x004fea0003800000 */
.L_x_10845:
[----:B------:R-:W-:Y:S01]  /*4140*/  R2UR UR10, R5 ;  /* 0x00000000050a72ca */ /* 0x000fe200000e0000 */
[----:B------:R3:W-:Y:S01]  /*4150*/  BAR.SYNC.DEFER_BLOCKING R9, 0x100 ;  /* 0x000400090000751d */ /* 0x0007e20000010000 */
[----:B------:R-:W-:-:S05]  /*4160*/  ISETP.NE.AND P2, PT, R8, 0x1, PT ;  /* 0x000000010800780c */ /* 0x000fca0003f45270 */
[----:B------:R-:W-:Y:S01]  /*4170*/  UMOV UR11, 0x40000040 ;  /* 0x40000040000b7882 */ /* 0x000fe20000000000 */
[----:B--2---:R-:W2:Y:S01]  /*4180*/  S2R R11, SR_TID.X ;  /* 0x00000000000b7919 */ /* 0x004ea20000002100 */
[----:B---3--:R-:W-:-:S04]  /*4190*/  IMAD.U32 R9, RZ, RZ, UR43 ;  /* 0x0000002bff097e24 */ /* 0x008fc8000f8e00ff */
[----:B------:R-:W-:Y:S02]  /*41a0*/  UIADD3 UR10, UR10, 0x400, URZ ;  /* 0x000004000a0a7890 */ /* 0x000fe4000fffe03f */
[----:B------:R-:W3:Y:S02]  /*41b0*/  @P2 LDC R5, c[0x0][0x44c] ;  /* 0x00011300ff052b82 */ /* 0x000ee40000000800 */
[----:B------:R-:W-:-:S04]  /*41c0*/  USHF.R.U32.HI UR10, URZ, 0x4, UR10 ;  /* 0x000000043f0a7899 */ /* 0x000fc8000801160a */
[----:B------:R-:W-:Y:S02]  /*41d0*/  ULOP3.LUT UR10, UR10, 0x3fff, URZ, 0xc0, !UPT ;  /* 0x00003fff0a0a7892 */ /* 0x000fe4000f8ec03f */
[----:B01----:R-:W0:Y:S02]  /*41e0*/  @P2 LDC R10, c[0x0][0x450] ;  /* 0x00011400ff0a2b82 */ /* 0x003e240000000800 */
[----:B------:R-:W-:Y:S01]  /*41f0*/  ULOP3.LUT UR21, UR10, 0x3000000, URZ, 0xfc, !UPT ;  /* 0x030000000a157892 */ /* 0x000fe2000f8efc3f */
[----:B------:R-:W-:-:S03]  /*4200*/  WARPGROUP.ARRIVE ;  /* 0x00000000000079c5 */ /* 0x000fc60000000000 */
[----:B------:R-:W-:-:S07]  /*4210*/  UIMAD UR18, UR36, 0xc00, UR21 ;  /* 0x00000c00241278a4 */ /* 0x000fce000f8e0215 */
[----:B------:R-:W-:Y:S02]  /*4220*/  UMOV UR10, UR18 ;  /* 0x00000012000a7c82 */ /* 0x000fe40008000000 */
[----:B------:R-:W-:Y:S01]  /*4230*/  HGMMA.64x256x16.F32.BF16 R24, R152, gdesc[UR8].tnspB, RZ, !UPT, gsb0 ;  /* 0x43e0000898187df0 */ /* 0x000fe2000c0018ff */
[----:B------:R-:W-:Y:S01]  /*4240*/  UIADD3 UR10, UR18, 0x80, URZ ;  /* 0x00000080120a7890 */ /* 0x000fe2000fffe03f */
[----:B---3--:R-:W-:Y:S01]  /*4250*/  @P2 IMAD.HI.U32 R5, R5, UR43, RZ ;  /* 0x0000002b05052c27 */ /* 0x008fe2000f8e00ff */
[----:B------:R-:W-:Y:S01]  /*4260*/  UMOV UR11, 0x40000040 ;  /* 0x40000040000b7882 */ /* 0x000fe20000000000 */
[----:B--2---:R-:W-:Y:S02]  /*4270*/  LOP3.LUT P1, RZ, R11, 0x7f, RZ, 0xc0, !PT ;  /* 0x0000007f0bff7812 */ /* 0x004fe4000782c0ff */
[----:B------:R-:W-:Y:S01]  /*4280*/  IMAD.U32 R11, RZ, RZ, UR22 ;  /* 0x00000016ff0b7e24 */ /* 0x000fe2000f8e00ff */
[----:B0-----:R-:W-:-:S04]  /*4290*/  @P2 SHF.R.U32.HI R9, RZ, R10, R5 ;  /* 0x0000000aff092219 */ /* 0x001fc80000011605 */
[----:B------:R-:W-:-:S06]  /*42a0*/  IADD3 R9, R9, -R7, R16 ;  /* 0x8000000709097210 */ /* 0x000fcc0007ffe010 */
[----:B------:R-:W-:-:S05]  /*42b0*/  @!P1 VIADD R5, R11, 0x22860 ;  /* 0x000228600b059836 */ /* 0x000fca0000000000 */
[----:B------:R-:W-:Y:S01]  /*42c0*/  @!P1 PRMT R5, RZ, 0x654, R5 ;  /* 0x00000654ff059816 */ /* 0x000fe20000000005 */
[----:B------:R-:W-:Y:S02]  /*42d0*/  WARPGROUP.DEPBAR.LE gsb0, 0x0 ;  /* 0x00008000000079c5 */ /* 0x000fe40000010000 */
        /* <DEDUP_REMOVED lines=26> */
[----:B------:R-:W-:-:S13]  /*4480*/  R2UR UR10, R9 ;  /* 0x00000000090a72ca */ /* 0x000fda00000e0000 */
[----:B------:R-:W-:Y:S01]  /*4490*/  UIADD3 UR14, UR10, UR14, URZ ;  /* 0x0000000e0a0e7290 */ /* 0x000fe2000fffe03f */
[----:B------:R-:W-:Y:S02]  /*44a0*/  WARPGROUP.DEPBAR.LE gsb0, 0x0 ;  /* 0x00008000000079c5 */ /* 0x000fe40000010000 */
[----:B------:R0:W-:Y:S01]  /*44b0*/  @!P1 SYNCS.ARRIVE.TRANS64.RED.A1T0 RZ, [R5+URZ], RZ ;  /* 0x000000ff05ff99a7 */ /* 0x0001e2000810043f */
[----:B------:R-:W-:Y:S01]  /*44c0*/  PLOP3.LUT P1, PT, PT, PT, UP0, 0x40, 0x0 ;  /* 0x000000000000781c */ /* 0x000fe20003f2e808 */
[----:B0-----:R-:W-:-:S12]  /*44d0*/  VIADD R5, R176, 0xfffffffe ;  /* 0xfffffffeb0057836 */ /* 0x001fd80000000000 */
[----:B------:R-:W-:Y:S05]  /*44e0*/  @P1 BRA `(.L_x_10847) ;  /* 0x0000000000481947 */ /* 0x000fea0003800000 */
[C---:B------:R-:W-:Y:S01]  /*44f0*/  ISETP.GT.AND P1, PT, R9.reuse, RZ, PT ;  /* 0x000000ff0900720c */ /* 0x040fe20003f24270 */
[----:B------:R-:W-:-:S05]  /*4500*/  VIADD R10, R9, 0xffffffff ;  /* 0xffffffff090a7836 */ /* 0x000fca0000000000 */
[----:B------:R-:W-:-:S07]  /*4510*/  R2UR UR18, R10 ;  /* 0x000000000a1272ca */ /* 0x000fce00000e0000 */
[----:B------:R-:W-:Y:S08]  /*4520*/  @P1 BRA `(.L_x_10848) ;  /* 0x00000000001c1947 */ /* 0x000ff00003800000 */
[----:B------:R-:W-:Y:S02]  /*4530*/  UISETP.NE.AND UP1, UPT, UR15, 0x1, UPT ;  /* 0x000000010f00788c */ /* 0x000fe4000bf25270 */
[----:B------:R-:W-:-:S09]  /*4540*/  UIADD3 UR18, -UR10, URZ, URZ ;  /* 0x0000003f0a127290 */ /* 0x000fd2000fffe13f */
[----:B------:R-:W-:Y:S02]  /*4550*/  @UP1 ULDC.64 UR22, c[0x0][0x9e8] ;  /* 0x00027a0000161ab9 */ /* 0x000fe40000000a00 */
[----:B------:R-:W-:-:S04]  /*4560*/  UIMAD.WIDE.U32 UR10, UR18, UR22, URZ ;  /* 0x00000016120a72a5 */ /* 0x000fc8000f8e003f */
[----:B------:R-:W-:-:S04]  /*4570*/  @UP1 USHF.R.U32.HI UR18, URZ, UR23, UR11 ;  /* 0x000000173f121299 */ /* 0x000fc8000801160b */
[----:B------:R-:W-:Y:S01]  /*4580*/  ULOP3.LUT UR18, URZ, UR18, URZ, 0x33, !UPT ;  /* 0x000000123f127292 */ /* 0x000fe2000f8e333f */
[----:B------:R-:W-:Y:S11]  /*4590*/  BRA `(.L_x_10849) ;  /* 0x0000000000107947 */ /* 0x000ff60003800000 */
.L_x_10848:
[----:B------:R-:W-:-:S11]  /*45a0*/  UISETP.NE.AND UP1, UPT, UR15, 0x1, UPT ;  /* 0x000000010f00788c */ /* 0x000fd6000bf25270 */
[----:B------:R-:W-:Y:S02]  /*45b0*/  @UP1 ULDC.64 UR22, c[0x0][0x9e8] ;  /* 0x00027a0000161ab9 */ /* 0x000fe40000000a00 */
[----:B------:R-:W-:-:S04]  /*45c0*/  UIMAD.WIDE.U32 UR10, UR18, UR22, URZ ;  /* 0x00000016120a72a5 */ /* 0x000fc8000f8e003f */
[----:B------:R-:W-:-:S12]  /*45d0*/  @UP1 USHF.R.U32.HI UR18, URZ, UR23, UR11 ;  /* 0x000000173f121299 */ /* 0x000fd8000801160b */
.L_x_10849:
[----:B------:R-:W-:-:S04]  /*45e0*/  UIMAD UR15, UR18, UR15, UR15 ;  /* 0x0000000f120f72a4 */ /* 0x000fc8000f8e020f */
[----:B------:R-:W-:-:S04]  /*45f0*/  UISETP.LT.AND UP1, UPT, UR14, UR15, UPT ;  /* 0x0000000f0e00728c */ /* 0x000fc8000bf21270 */
[----:B------:R-:W-:-:S12]  /*4600*/  USEL UR14, UR14, UR15, UP1 ;  /* 0x0000000f0e0e7287 */ /* 0x000fd80008800000 */
.L_x_10847:
[----:B------:R-:W-:Y:S01]  /*4610*/  UIMAD.WIDE UR10, UR14, 0x2aaaaaab, URZ ;  /* 0x2aaaaaab0e0a78a5 */ /* 0x000fe2000f8e023f */
[----:B------:R-:W-:Y:S01]  /*4620*/  ULDC UR25, c[0x0][0x9e4] ;  /* 0x0002790000197ab9 */ /* 0x000fe20000000800 */
[----:B------:R-:W-:Y:S02]  /*4630*/  ULDC UR23, c[0x0][0x9dc] ;  /* 0x0002770000177ab9 */ /* 0x000fe40000000800 */
[----:B------:R-:W-:Y:S01]  /*4640*/  USHF.R.U32.HI UR10, URZ, 0x1f, UR11 ;  /* 0x0000001f3f0a7899 */ /* 0x000fe2000801160b */
[----:B------:R-:W-:Y:S01]  /*4650*/  ULDC UR24, c[0x0][0x988] ;  /* 0x0002620000187ab9 */ /* 0x000fe20000000800 */
[----:B------:R-:W-:Y:S02]  /*4660*/  ULDC UR26, c[0x0][0x9e0] ;  /* 0x00027800001a7ab9 */ /* 0x000fe40000000800 */
[----:B------:R-:W-:-:S04]  /*4670*/  ULEA.HI.SX32 UR10, UR11, UR10, 0x1c ;  /* 0x0000000a0b0a7291 */ /* 0x000fc8000f8fe23f */
[----:B------:R-:W-:-:S04]  /*4680*/  UISETP.LT.AND UP1, UPT, UR39, UR10, UPT ;  /* 0x0000000a2700728c */ /* 0x000fc8000bf21270 */
[----:B------:R-:W-:-:S06]  /*4690*/  USEL UR22, UR39, UR10, !UP1 ;  /* 0x0000000a27167287 */ /* 0x000fcc000c800000 */
[----:B------:R-:W-:-:S13]  /*46a0*/  ISETP.GE.AND P1, PT, R5, UR22, PT ;  /* 0x0000001605007c0c */ /* 0x000fda000bf26270 */
[----:B------:R-:W-:Y:S05]  /*46b0*/  @!P1 BRA `(.L_x_10850) ;  /* 0x0000003000049947 */ /* 0x000fea0003800000 */
.L_x_10867:
[----:B------:R-:W-:-:S04]  /*46c0*/  UIADD3 UR36, UR36, 0x1, URZ ;  /* 0x0000000124247890 */ /* 0x000fc8000fffe03f */
[----:B------:R-:W-:-:S04]  /*46d0*/  UISETP.NE.AND UP1, UPT, UR36, 0x2, UPT ;  /* 0x000000022400788c */ /* 0x000fc8000bf25270 */
[----:B------:R-:W-:Y:S02]  /*46e0*/  USEL UR6, URZ, 0x1, UP1 ;  /* 0x000000013f067887 */ /* 0x000fe40008800000 */
[----:B------:R-:W-:Y:S02]  /*46f0*/  USEL UR36, UR36, URZ, UP1 ;  /* 0x0000003f24247287 */ /* 0x000fe40008800000 */
[----:B------:R-:W-:Y:S01]  /*4700*/  ULOP3.LUT UR37, UR37, UR6, URZ, 0x3c, !UPT ;  /* 0x0000000625257292 */ /* 0x000fe2000f8e3c3f */
[----:B01----:R-:W-:Y:S11]  /*4710*/  @!P0 BRA `(.L_x_10851) ;  /* 0x0000000000048947 */ /* 0x003ff60003800000 */
[----:B------:R-:W-:Y:S01]  /*4720*/  BPT.TRAP 0x1 ;  /* 0x000000040000795c */ /* 0x000fe20000300000 */
.L_x_10851:
        /* <DEDUP_REMOVED lines=9> */
.L_x_10852:
[----:B-1----:R-:W-:Y:S05]  /*47c0*/  @P1 BRA `(.L_x_10853) ;  /* 0x0000000000081947 */ /* 0x002fea0003800000 */
[----:B------:R-:W1:Y:S02]  /*47d0*/  SYNCS.PHASECHK.TRANS64.TRYWAIT P1, [UR27+0x22830], R9 ;  /* 0x02283009ff0075a7 */ /* 0x000e64000802015b */
[----:B-1----:R-:W-:Y:S05]  /*47e0*/  @!P1 BRA `(.L_x_10854) ;  /* 0x000000fc00c09947 */ /* 0x002fea0003800000 */
.L_x_10853:
[----:B------:R-:W-:Y:S01]  /*47f0*/  UIMAD UR18, UR36, 0x300, UR20 ;  /* 0x00000300241278a4 */ /* 0x000fe2000f8e0214 */
[----:B------:R-:W-:Y:S01]  /*4800*/  WARPGROUP.ARRIVE ;  /* 0x00000000000079c5 */ /* 0x000fe20000000000 */
[----:B------:R-:W-:Y:S01]  /*4810*/  UMOV UR19, 0x40000040 ;  /* 0x4000004000137882 */ /* 0x000fe20000000000 */
[----:B------:R-:W-:Y:S01]  /*4820*/  UMOV UR7, 0x40000040 ;  /* 0x4000004000077882 */ /* 0x000fe20000000000 */
[----:B------:R-:W-:Y:S01]  /*4830*/  UIADD3 UR6, UR18, 0x2, URZ ;  /* 0x0000000212067890 */ /* 0x000fe2000fffe03f */
[----:B------:R-:W-:Y:S01]  /*4840*/  ISETP.NE.AND P2, PT, R8, 0x1, PT ;  /* 0x000000010800780c */ /* 0x000fe20003f45270 */
[----:B------:R-:W-:Y:S01]  /*4850*/  UIADD3 UR10, UR18, 0x4, URZ ;  /* 0x00000004120a7890 */ /* 0x000fe2000fffe03f */
[----:B------:R-:W2:Y:S01]  /*4860*/  S2R R10, SR_TID.X ;  /* 0x00000000000a7919 */ /* 0x000ea20000002100 */
[----:B------:R-:W-:Y:S01]  /*4870*/  UMOV UR11, 0x40000040 ;  /* 0x40000040000b7882 */ /* 0x000fe20000000000 */
[----:B------:R-:W-:Y:S01]  /*4880*/  HGMMA.64x96x16.F32.BF16 R152, gdesc[UR16], RZ, !UPT, gsb0 ;  /* 0x01600000109879f0 */ /* 0x000fe2000c0018ff */
[----:B------:R-:W-:Y:S01]  /*4890*/  UIADD3 UR14, UR18, 0x6, URZ ;  /* 0x00000006120e7890 */ /* 0x000fe2000fffe03f */
[----:B------:R-:W-:Y:S01]  /*48a0*/  VIADD R203, R22, UR43 ;  /* 0x0000002b16cb7c36 */ /* 0x000fe20008000000 */
[----:B------:R-:W-:Y:S01]  /*48b0*/  UMOV UR15, 0x40000040 ;  /* 0x40000040000f7882 */ /* 0x000fe20000000000 */
[----:B------:R-:W3:Y:S01]  /*48c0*/  LDC R7, c[0x0][0x288] ;  /* 0x0000a200ff077b82 */ /* 0x000ee20000000800 */
[----:B------:R-:W-:-:S02]  /*48d0*/  IMAD.U32 R12, RZ, RZ, UR27 ;  /* 0x0000001bff0c7e24 */ /* 0x000fc4000f8e00ff */
[----:B------:R-:W-:-:S05]  /*48e0*/  IMAD R13, R5, -0x60, RZ ;  /* 0xffffffa0050d7824 */ /* 0x000fca00078e02ff */
[----:B-1----:R-:W1:Y:S08]  /*48f0*/  @P2 LDC R4, c[0x0][0x44c] ;  /* 0x00011300ff042b82 */ /* 0x002e700000000800 */
[----:B------:R-:W4:Y:S01]  /*4900*/  @P2 LDC R11, c[0x0][0x450] ;  /* 0x00011400ff0b2b82 */ /* 0x000f220000000800 */
[----:B--2---:R-:W-:Y:S02]  /*4910*/  LOP3.LUT P1, RZ, R10, 0x7f, RZ, 0xc0, !PT ;  /* 0x0000007f0aff7812 */ /* 0x004fe4000782c0ff */
[----:B------:R-:W-:Y:S01]  /*4920*/  SHF.R.U32.HI R14, RZ, 0x7, R10 ;  /* 0x00000007ff0e7819 */ /* 0x000fe2000001160a */
[----:B-1----:R-:W-:-:S10]  /*4930*/  @P2 IMAD.HI.U32 R4, R203, R4, RZ ;  /* 0x00000004cb042227 */ /* 0x002fd400078e00ff */
[----:B------:R-:W-:Y:S01]  /*4940*/  @!P1 VIADD R10, R12, 0x22840 ;  /* 0x000228400c0a9836 */ /* 0x000fe20000000000 */
[----:B----4-:R-:W-:Y:S01]  /*4950*/  @P2 SHF.R.U32.HI R203, RZ, R11, R4 ;  /* 0x0000000bffcb2219 */ /* 0x010fe20000011604 */
[----:B------:R-:W-:Y:S01]  /*4960*/  VIADD R11, R13, 0x1 ;  /* 0x000000010d0b7836 */ /* 0x000fe20000000000 */
[----:B------:R-:W-:Y:S02]  /*4970*/  IADD3 R4, -R14, 0xb, RZ ;  /* 0x0000000b0e047810 */ /* 0x000fe40007ffe1ff */
[----:B------:R-:W-:Y:S01]  /*4980*/  @!P1 PRMT R10, RZ, 0x654, R10 ;  /* 0x00000654ff0a9816 */ /* 0x000fe2000000000a */
[----:B------:R-:W1:Y:S01]  /*4990*/  SHFL.IDX PT, R215, R203, RZ, 0x1c1f ;  /* 0x001c1fffcbd77589 */ /* 0x000e6200000e0000 */
[----:B------:R-:W-:-:S05]  /*49a0*/  IMAD R11, R18, -0x2, R11 ;  /* 0xfffffffe120b7824 */ /* 0x000fca00078e020b */
[----:B---3--:R-:W-:-:S05]  /*49b0*/  IADD3 R11, R11, -R7, R16 ;  /* 0x800000070b0b7210 */ /* 0x008fca0007ffe010 */
[----:B------:R-:W-:-:S04]  /*49c0*/  VIADD R21, R11, UR26 ;  /* 0x0000001a0b157c36 */ /* 0x000fc80008000000 */
[----:B-1----:R-:W-:Y:S01]  /*49d0*/  IMAD.IADD R15, R215, 0x1, R21 ;  /* 0x00000001d70f7824 */ /* 0x002fe200078e0215 */
[----:B------:R-:W-:Y:S02]  /*49e0*/  WARPGROUP.DEPBAR.LE gsb0, 0x0 ;  /* 0x00008000000079c5 */ /* 0x000fe40000010000 */
[----:B------:R-:W-:-:S06]  /*49f0*/  WARPGROUP.ARRIVE ;  /* 0x00000000000079c5 */ /* 0x000fcc0000000000 */
[----:B------:R-:W-:Y:S01]  /*4a00*/  HGMMA.64x96x16.F32.BF16 R152, gdesc[UR4], R152, gsb0 ;  /* 0x01600000049879f0 */ /* 0x000fe20008001898 */
[----:B------:R-:W-:Y:S02]  /*4a10*/  UMOV UR7, UR23 ;  /* 0x0000001700077c82 */ /* 0x000fe40008000000 */
[----:B------:R-:W-:-:S06]  /*4a20*/  ULOP3.LUT UR6, URZ, UR7, URZ, 0x33, !UPT ;  /* 0x000000073f067292 */ /* 0x000fcc000f8e333f */
[----:B------:R-:W-:-:S04]  /*4a30*/  VIADD R20, R11, UR6 ;  /* 0x000000060b147c36 */ /* 0x000fc80008000000 */
[----:B------:R-:W-:Y:S01]  /*4a40*/  IMAD.IADD R14, R215, 0x1, R20 ;  /* 0x00000001d70e7824 */ /* 0x000fe200078e0214 */
[----:B------:R-:W-:Y:S02]  /*4a50*/  WARPGROUP.DEPBAR.LE gsb0, 0x0 ;  /* 0x00008000000079c5 */ /* 0x000fe40000010000 */
[----:B------:R-:W-:-:S06]  /*4a60*/  WARPGROUP.ARRIVE ;  /* 0x00000000000079c5 */ /* 0x000fcc0000000000 */
[----:B------:R-:W-:Y:S03]  /*4a70*/  HGMMA.64x96x16.F32.BF16 R152, gdesc[UR8], R152, gsb0 ;  /* 0x01600000089879f0 */ /* 0x000fe60008001898 */
[----:B------:R-:W-:Y:S02]  /*4a80*/  WARPGROUP.DEPBAR.LE gsb0, 0x0 ;  /* 0x00008000000079c5 */ /* 0x000fe40000010000 */
[----:B------:R-:W-:-:S06]  /*4a90*/  WARPGROUP.ARRIVE ;  /* 0x00000000000079c5 */ /* 0x000fcc0000000000 */
[----:B------:R-:W-:Y:S03]  /*4aa0*/  HGMMA.64x96x16.F32.BF16 R152, gdesc[UR12], R152, gsb0 ;  /* 0x016000000c9879f0 */ /* 0x000fe60008001898 */
[----:B------:R-:W-:Y:S02]  /*4ab0*/  WARPGROUP.DEPBAR.LE gsb0, 0x0 ;  /* 0x00008000000079c5 */ /* 0x000fe40000010000 */
[----:B------:R1:W-:Y:S06]  /*4ac0*/  BAR.ARV R4, 0x100 ;  /* 0x000400040000751d */ /* 0x0003ec0000002000 */
[----:B------:R1:W-:Y:S01]  /*4ad0*/  @!P1 SYNCS.ARRIVE.TRANS64.RED.A1T0 RZ, [R10+URZ], RZ ;  /* 0x000000ff0aff99a7 */ /* 0x0003e2000810043f */
[----:B------:R-:W-:-:S13]  /*4ae0*/  PLOP3.LUT P1, PT, PT, PT, UP0, 0x40, 0x0 ;  /* 0x000000000000781c */ /* 0x000fda0003f2e808 */
[----:B-1----:R-:W-:Y:S05]  /*4af0*/  @P1 BRA `(.L_x_10855) ;  /* 0x0000000000581947 */ /* 0x002fea0003800000 */
[----:B------:R-:W-:Y:S01]  /*4b00*/  IADD3 R215, R16, -R7, R215 ;  /* 0x8000000710d77210 */ /* 0x000fe20007ffe0d7 */
[----:B------:R-:W-:Y:S03]  /*4b10*/  BSSY B0, `(.L_x_10856) ;  /* 0x0000010000007945 */ /* 0x000fe60003800000 */
        /* <DEDUP_REMOVED lines=10> */
.L_x_10857:
[----:B------:R-:W-:-:S05]  /*4bc0*/  IMAD.U32 R204, RZ, RZ, UR25 ;  /* 0x00000019ffcc7e24 */ /* 0x000fca000f8e00ff */
[----:B------:R-:W-:-:S13]  /*4bd0*/  ISETP.NE.AND P1, PT, R204, 0x1, PT ;  /* 0x00000001cc00780c */ /* 0x000fda0003f25270 */
[----:B------:R-:W1:Y:S02]  /*4be0*/  @P1 LDC.64 R10, c[0x0][0x9e8] ;  /* 0x00027a00ff0a1b82 */ /* 0x000e640000000a00 */
[----:B-1----:R-:W-:-:S05]  /*4bf0*/  @P1 IMAD.HI.U32 R10, R215, R10, RZ ;  /* 0x0000000ad70a1227 */ /* 0x002fca00078e00ff */
[----:B------:R-:W-:-:S07]  /*4c00*/  @P1 SHF.R.U32.HI R215, RZ, R11, R10 ;  /* 0x0000000bffd71219 */ /* 0x000fce000001160a */
.L_x_10858:
[----:B------:R-:W-:Y:S05]  /*4c10*/  BSYNC B0 ;  /* 0x0000000000007941 */ /* 0x000fea0003800000 */
.L_x_10856:
[----:B------:R-:W-:-:S04]  /*4c20*/  IMAD R10, R18, -0x2, R13 ;  /* 0xfffffffe120a7824 */ /* 0x000fc800078e020d */
[----:B------:R-:W-:-:S05]  /*4c30*/  IMAD R10, R215, R204, R10 ;  /* 0x000000ccd70a7224 */ /* 0x000fca00078e020a */
[----:B------:R-:W-:Y:S02]  /*4c40*/  VIADDMNMX R15, R10, R204, R15, PT ;  /* 0x000000cc0a0f7246 */ /* 0x000fe4000380010f */
[----:B------:R-:W-:-:S07]  /*4c50*/  VIMNMX R14, R14, R10, !PT ;  /* 0x0000000a0e0e7248 */ /* 0x000fce0007fe0100 */
.L_x_10855:
[----:B------:R-:W-:Y:S02]  /*4c60*/  ISETP.GE.AND P2, PT, R13, 0x1, PT ;  /* 0x000000010d00780c */ /* 0x000fe40003f46270 */
[----:B------:R-:W-:Y:S02]  /*4c70*/  LOP3.LUT R17, R17, 0xfffbffff, RZ, 0xc0, !PT ;  /* 0xfffbffff11117812 */ /* 0x000fe400078ec0ff */
[C---:B------:R-:W-:Y:S02]  /*4c80*/  ISETP.GE.AND P1, PT, R13.reuse, 0x2, PT ;  /* 0x000000020d00780c */ /* 0x040fe40003f26270 */
[----:B------:R-:W-:Y:S02]  /*4c90*/  ISETP.GT.AND P3, PT, R14, RZ, !P2 ;  /* 0x000000ff0e00720c */ /* 0x000fe40005764270 */
[----:B------:R-:W-:Y:S02]  /*4ca0*/  ISETP.GE.AND P4, PT, R13, 0x9, PT ;  /* 0x000000090d00780c */ /* 0x000fe40003f86270 */
[----:B------:R-:W-:-:S03]  /*4cb0*/  ISETP.LT.OR P3, PT, R15, 0x1, P3 ;  /* 0x000000010f00780c */ /* 0x000fc60001f61670 */
[----:B------:R-:W-:Y:S02]  /*4cc0*/  @P2 LOP3.LUT R17, R17, 0x40000, RZ, 0xfc, !PT ;  /* 0x0004000011112812 */ /* 0x000fe400078efcff */
[----:B------:R-:W-:Y:S02]  /*4cd0*/  ISETP.GT.AND P2, PT, R14, 0x1, !P1 ;  /* 0x000000010e00780c */ /* 0x000fe40004f44270 */
[----:B------:R-:W-:Y:S02]  /*4ce0*/  FSEL R215, R152, -INF , !P3 ;  /* 0xff80000098d77808 */ /* 0x000fe40005800000 */
[----:B------:R-:W-:Y:S02]  /*4cf0*/  ISETP.LT.OR P2, PT, R15, 0x2, P2 ;  /* 0x000000020f00780c */ /* 0x000fe40001741670 */
[----:B------:R-:W-:Y:S02]  /*4d00*/  ISETP.GE.AND P3, PT, R13, 0xa, PT ;  /* 0x0000000a0d00780c */ /* 0x000fe40003f66270 */
[----:B------:R-:W-:-:S02]  /*4d10*/  LOP3.LUT R17, R17, 0xfffffffd, RZ, 0xc0, !PT ;  /* 0xfffffffd11117812 */ /* 0x000fc400078ec0ff */
[----:B------:R-:W-:Y:S02]  /*4d20*/  FSEL R153, R153, -INF , !P2 ;  /* 0xff80000099997808 */ /* 0x000fe40005000000 */
[----:B------:R-:W-:Y:S02]  /*4d30*/  ISETP.GT.AND P2, PT, R14, 0x8, !P4 ;  /* 0x000000080e00780c */ /* 0x000fe40006744270 */
[----:B------:R-:W-:Y:S02]  /*4d40*/  @P4 LOP3.LUT R17, R17, 0x2, RZ, 0xfc, !PT ;  /* 0x0000000211114812 */ /* 0x000fe400078efcff */
[----:B------:R-:W-:Y:S02]  /*4d50*/  ISETP.LT.OR P2, PT, R15, 0x9, P2 ;  /* 0x000000090f00780c */ /* 0x000fe40001741670 */
[----:B------:R-:W-:Y:S02]  /*4d60*/  LOP3.LUT R17, R17, 0xfffffffb, RZ, 0xc0, !PT ;  /* 0xfffffffb11117812 */ /* 0x000fe400078ec0ff */
[----:B------:R-:W-:-:S02]  /*4d70*/  FSEL R156, R156, -INF , !P2 ;  /* 0xff8000009c9c7808 */ /* 0x000fc40005000000 */
[----:B------:R-:W-:Y:S02]  /*4d80*/  @P3 LOP3.LUT R17, R17, 0x4, RZ, 0xfc, !PT ;  /* 0x0000000411113812 */ /* 0x000fe400078efcff */
[----:B------:R-:W-:Y:S02]  /*4d90*/  ISETP.GT.AND P2, PT, R14, 0x9, !P3 ;  /* 0x000000090e00780c */ /* 0x000fe40005f44270 */
[----:B------:R-:W-:Y:S02]  /*4da0*/  ISETP.GE.AND P3, PT, R13, 0x11, PT ;  /* 0x000000110d00780c */ /* 0x000fe40003f66270 */
[----:B------:R-:W-:Y:S02]  /*4db0*/  ISETP.LT.OR P2, PT, R15, 0xa, P2 ;  /* 0x0000000a0f00780c */ /* 0x000fe40001741670 */
[----:B------:R-:W-:Y:S02]  /*4dc0*/  LOP3.LUT R17, R17, 0xfffffff7, RZ, 0xc0, !PT ;  /* 0xfffffff711117812 */ /* 0x000fe400078ec0ff */
[----:B------:R-:W-:-:S02]  /*4dd0*/  FSEL R157, R157, -INF , !P2 ;  /* 0xff8000009d9d7808 */ /* 0x000fc40005000000 */
[----:B------:R-:W-:-:S04]  /*4de0*/  ISETP.GT.AND P2, PT, R14, 0x10, !P3 ;  /* 0x000000100e00780c */ /* 0x000fc80005f44270 */
[----:B------:R-:W-:Y:S02]  /*4df0*/  ISETP.LT.OR P2, PT, R15, 0x11, P2 ;  /* 0x000000110f00780c */ /* 0x000fe40001741670 */
[----:B------:R-:W-:Y:S02]  /*4e00*/  @P3 LOP3.LUT R17, R17, 0x8, RZ, 0xfc, !PT ;  /* 0x0000000811113812 */ /* 0x000fe400078efcff */
[----:B------:R-:W-:Y:S02]  /*4e10*/  ISETP.GE.AND P3, PT, R13, 0x12, PT ;  /* 0x000000120d00780c */ /* 0x000fe40003f66270 */
[----:B------:R-:W-:Y:S02]  /*4e20*/  LOP3.LUT R17, R17, 0xffffffef, RZ, 0xc0, !PT ;  /* 0xffffffef11117812 */ /* 0x000fe400078ec0ff */
[----:B------:R-:W-:Y:S02]  /*4e30*/  FSEL R160, R160, -INF , !P2 ;  /* 0xff800000a0a07808 */ /* 0x000fe40005000000 */
[----:B------:R-:W-:-:S04]  /*4e40*/  ISETP.GT.AND P2, PT, R14, 0x11, !P3 ;  /* 0x000000110e00780c */ /* 0x000fc80005f44270 */
[----:B------:R-:W-:-:S03]  /*4e50*/  ISETP.LT.OR P2, PT, R15, 0x12, P2 ;  /* 0x000000120f00780c */ /* 0x000fc60001741670 */
        /* <DEDUP_REMOVED lines=68> */
[----:B------:R-:W-:Y:S02]  /*52a0*/  FSEL R184, R184, -INF , !P2 ;  /* 0xff800000b8b87808 */ /* 0x000fe40005000000 */
[----:B------:R-:W-:Y:S02]  /*52b0*/  LOP3.LUT R17, R17, 0xffffffbf, RZ, 0xc0, !PT ;  /* 0xffffffbf11117812 */ /* 0x000fe400078ec0ff */
[----:B------:R-:W-:-:S04]  /*52c0*/  ISETP.GT.AND P2, PT, R14, 0x41, !P3 ;  /* 0x000000410e00780c */ /* 0x000fc80005f44270 */
[----:B------:R-:W-:-:S03]  /*52d0*/  ISETP.LT.OR P2, PT, R15, 0x42, P2 ;  /* 0x000000420f00780c */ /* 0x000fc60001741670 */
[----:B------:R-:W-:Y:S02]  /*52e0*/  @P3 LOP3.LUT R17, R17, 0x40, RZ, 0xfc, !PT ;  /* 0x0000004011113812 */ /* 0x000fe400078efcff */
[----:B------:R-:W-:Y:S02]  /*52f0*/  ISETP.GE.AND P3, PT, R13, 0x49, PT ;  /* 0x000000490d00780c */ /* 0x000fe40003f66270 */
[----:B------:R-:W-:Y:S02]  /*5300*/  FSEL R185, R185, -INF , !P2 ;  /* 0xff800000b9b97808 */ /* 0x000fe40005000000 */
[----:B------:R-:W-:Y:S02]  /*5310*/  ISETP.GT.AND P2, PT, R14, 0x48, !P3 ;  /* 0x000000480e00780c */ /* 0x000fe40005f44270 */
[----:B------:R-:W-:Y:S02]  /*5320*/  LOP3.LUT R17, R17, 0xffffffdf, RZ, 0xc0, !PT ;  /* 0xffffffdf11117812 */ /* 0x000fe400078ec0ff */
[----:B------:R-:W-:-:S04]  /*5330*/  ISETP.LT.OR P2, PT, R15, 0x49, P2 ;  /* 0x000000490f00780c */ /* 0x000fc80001741670 */
[----:B------:R-:W-:Y:S02]  /*5340*/  FSEL R188, R188, -INF , !P2 ;  /* 0xff800000bcbc7808 */ /* 0x000fe40005000000 */
[----:B------:R-:W-:Y:S02]  /*5350*/  ISETP.GE.AND P2, PT, R13, 0x4a, PT ;  /* 0x0000004a0d00780c */ /* 0x000fe40003f46270 */
[----:B------:R-:W-:Y:S02]  /*5360*/  @P3 LOP3.LUT R17, R17, 0x20, RZ, 0xfc, !PT ;  /* 0x0000002011113812 */ /* 0x000fe400078efcff */
[----:B------:R-:W-:Y:S02]  /*5370*/  ISETP.GT.AND P3, PT, R14, 0x49, !P2 ;  /* 0x000000490e00780c */ /* 0x000fe40005764270 */
[----:B------:R-:W-:Y:S02]  /*5380*/  LOP3.LUT R17, R17, 0xfffffffe, RZ, 0xc0, !PT ;  /* 0xfffffffe11117812 */ /* 0x000fe400078ec0ff */
        /* <DEDUP_REMOVED lines=14> */
[----:B------:R-:W-:-:S13]  /*5470*/  ISETP.GE.AND P6, PT, R13, 0x5a, PT ;  /* 0x0000005a0d00780c */ /* 0x000fda0003fc6270 */
[----:B------:R-:W-:Y:S02]  /*5480*/  @P6 LOP3.LUT R17, R17, 0x1, RZ, 0xfc, !PT ;  /* 0x0000000111116812 */ /* 0x000fe400078efcff */
[----:B------:R-:W-:-:S04]  /*5490*/  ISETP.GT.AND P6, PT, R14, 0x59, !P6 ;  /* 0x000000590e00780c */ /* 0x000fc800077c4270 */
[----:B------:R-:W-:Y:S02]  /*54a0*/  ISETP.LT.OR P6, PT, R15, 0x5a, P6 ;  /* 0x0000005a0f00780c */ /* 0x000fe400037c1670 */
[----:B------:R-:W1:Y:S02]  /*54b0*/  SHFL.IDX PT, R15, R203, 0x1, 0x1c1f ;  /* 0x003c1f00cb0f7f89 */ /* 0x000e6400000e0000 */
[----:B------:R-:W-:Y:S02]  /*54c0*/  FSEL R197, R197, -INF , !P6 ;  /* 0xff800000c5c57808 */ /* 0x000fe40007000000 */
[----:B------:R-:W-:Y:S01]  /*54d0*/  PLOP3.LUT P6, PT, PT, PT, UP0, 0x40, 0x0 ;  /* 0x000000000000781c */ /* 0x000fe20003fce808 */
[--C-:B-1----:R-:W-:Y:S02]  /*54e0*/  IMAD.IADD R21, R21, 0x1, R15.reuse ;  /* 0x0000000115157824 */ /* 0x102fe400078e020f */
[----:B------:R-:W-:-:S10]  /*54f0*/  IMAD.IADD R20, R20, 0x1, R15 ;  /* 0x0000000114147824 */ /* 0x000fd400078e020f */
[----:B------:R-:W-:Y:S05]  /*5500*/  @P6 BRA `(.L_x_10859) ;  /* 0x0000000000586947 */ /* 0x000fea0003800000 */
        /* <DEDUP_REMOVED lines=12> */
.L_x_10861:
[----:B------:R-:W-:-:S05]  /*55d0*/  IMAD.U32 R14, RZ, RZ, UR25 ;  /* 0x00000019ff0e7e24 */ /* 0x000fca000f8e00ff */
[----:B------:R-:W-:-:S13]  /*55e0*/  ISETP.NE.AND P6, PT, R14, 0x1, PT ;  /* 0x000000010e00780c */ /* 0x000fda0003fc5270 */
[----:B------:R-:W1:Y:S02]  /*55f0*/  @P6 LDC.64 R10, c[0x0][0x9e8] ;  /* 0x00027a00ff0a6b82 */ /* 0x000e640000000a00 */
[----:B-1----:R-:W-:-:S05]  /*5600*/  @P6 IMAD.HI.U32 R10, R15, R10, RZ ;  /* 0x0000000a0f0a6227 */ /* 0x002fca00078e00ff */
[----:B------:R-:W-:-:S07]  /*5610*/  @P6 SHF.R.U32.HI R15, RZ, R11, R10 ;  /* 0x0000000bff0f6219 */ /* 0x000fce000001160a */
.L_x_10862:
[----:B------:R-:W-:Y:S05]  /*5620*/  BSYNC B0 ;  /* 0x0000000000007941 */ /* 0x000fea0003800000 */
.L_x_10860:
[----:B------:R-:W-:-:S04]  /*5630*/  IMAD R13, R18, -0x2, R13 ;  /* 0xfffffffe120d7824 */ /* 0x000fc800078e020d */
[----:B------:R-:W-:-:S05]  /*5640*/  IMAD R15, R15, R14, R13 ;  /* 0x0000000e0f0f7224 */ /* 0x000fca00078e020d */
[----:B------:R-:W-:Y:S02]  /*5650*/  VIADDMNMX R21, R15, R14, R21, PT ;  /* 0x0000000e0f157246 */ /* 0x000fe40003800115 */
[----:B------:R-:W-:-:S07]  /*5660*/  VIMNMX R20, R20, R15, !PT ;  /* 0x0000000f14147248 */ /* 0x000fce0007fe0100 */
.L_x_10859:
[----:B------:R-:W-:Y:S01]  /*5670*/  ISETP.GT.AND P1, PT, R20, 0x1, !P1 ;  /* 0x000000011400780c */ /* 0x000fe20004f24270 */
[----:B------:R-:W-:Y:S01]  /*5680*/  UMOV UR6, UR24 ;  /* 0x0000001800067c82 */ /* 0x000fe20008000000 */
[----:B------:R-:W-:Y:S02]  /*5690*/  LOP3.LUT P6, RZ, R17, 0x10000, RZ, 0xc0, !PT ;  /* 0x0001000011ff7812 */ /* 0x000fe400078cc0ff */
[----:B------:R-:W-:Y:S02]  /*56a0*/  ISETP.LT.OR P1, PT, R21, 0x2, P1 ;  /* 0x000000021500780c */ /* 0x000fe40000f21670 */
[----:B------:R-:W-:Y:S02]  /*56b0*/  FMNMX.FTZ R10, R215, R2, !PT ;  /* 0x00000002d70a7209 */ /* 0x000fe40007810000 */
[----:B------:R-:W-:Y:S02]  /*56c0*/  FSEL R155, R155, -INF , !P1 ;  /* 0xff8000009b9b7808 */ /* 0x000fe40004800000 */
[----:B------:R-:W-:-:S02]  /*56d0*/  LOP3.LUT P1, RZ, R17, 0x2, RZ, 0xc0, !PT ;  /* 0x0000000211ff7812 */ /* 0x000fc4000782c0ff */
[----:B------:R-:W-:Y:S02]  /*56e0*/  FMNMX.FTZ R11, R153, R10, !PT ;  /* 0x0000000a990b7209 */ /* 0x000fe40007810000 */
[----:B------:R-:W-:Y:S02]  /*56f0*/  ISETP.GT.AND P1, PT, R20, 0x8, !P1 ;  /* 0x000000081400780c */ /* 0x000fe40004f24270 */
[----:B------:R-:W-:Y:S02]  /*5700*/  FMNMX.FTZ R10, R156, R11, !PT ;  /* 0x0000000b9c0a7209 */ /* 0x000fe40007810000 */
[----:B------:R-:W-:Y:S02]  /*5710*/  ISETP.LT.OR P1, PT, R21, 0x9, P1 ;  /* 0x000000091500780c */ /* 0x000fe40000f21670 */
[----:B------:R-:W-:Y:S02]  /*5720*/  FMNMX.FTZ R11, R157, R10, !PT ;  /* 0x0000000a9d0b7209 */ /* 0x000fe40007810000 */
[----:B------:R-:W-:-:S02]  /*5730*/  FSEL R158, R158, -INF , !P1 ;  /* 0xff8000009e9e7808 */ /* 0x000fc40004800000 */
[----:B------:R-:W-:Y:S02]  /*5740*/  LOP3.LUT P1, RZ, R17, 0x4, RZ, 0xc0, !PT ;  /* 0x0000000411ff7812 */ /* 0x000fe4000782c0ff */
[----:B------:R-:W-:Y:S02]  /*5750*/  FMNMX.FTZ R10, R160, R11, !PT ;  /* 0x0000000ba00a7209 */ /* 0x000fe40007810000 */
[----:B------:R-:W-:Y:S02]  /*5760*/  ISETP.GT.AND P1, PT, R20, 0x9, !P1 ;  /* 0x000000091400780c */ /* 0x000fe40004f24270 */
[----:B------:R-:W-:Y:S02]  /*5770*/  FMNMX.FTZ R11, R161, R10, !PT ;  /* 0x0000000aa10b7209 */ /* 0x000fe40007810000 */
[----:B------:R-:W-:Y:S02]  /*5780*/  ISETP.LT.OR P1, PT, R21, 0xa, P1 ;  /* 0x0000000a1500780c */ /* 0x000fe40000f21670 */
[----:B------:R-:W-:-:S02]  /*5790*/  FMNMX.FTZ R10, R164, R11, !PT ;  /* 0x0000000ba40a7209 */ /* 0x000fc40007810000 */
[----:B------:R-:W-:Y:S02]  /*57a0*/  FSEL R159, R159, -INF , !P1 ;  /* 0xff8000009f9f7808 */ /* 0x000fe40004800000 */
[----:B------:R-:W-:Y:S02]  /*57b0*/  LOP3.LUT P1, RZ, R17, 0x8, RZ, 0xc0, !PT ;  /* 0x0000000811ff7812 */ /* 0x000fe4000782c0ff */
[----:B------:R-:W-:Y:S02]  /*57c0*/  FMNMX.FTZ R11, R165, R10, !PT ;  /* 0x0000000aa50b7209 */ /* 0x000fe40007810000 */
[----:B------:R-:W-:Y:S02]  /*57d0*/  ISETP.GT.AND P1, PT, R20, 0x10, !P1 ;  /* 0x000000101400780c */ /* 0x000fe40004f24270 */
[----:B------:R-:W-:Y:S02]  /*57e0*/  FMNMX.FTZ R10, R168, R11, !PT ;  /* 0x0000000ba80a7209 */ /* 0x000fe40007810000 */
[----:B------:R-:W-:-:S02]  /*57f0*/  ISETP.LT.OR P1, PT, R21, 0x11, P1 ;  /* 0x000000111500780c */ /* 0x000fc40000f21670 */
[----:B------:R-:W-:Y:S02]  /*5800*/  FMNMX.FTZ R11, R169, R10, !PT ;  /* 0x0000000aa90b7209 */ /* 0x000fe40007810000 */
[----:B------:R-:W-:Y:S02]  /*5810*/  FSEL R162, R162, -INF , !P1 ;  /* 0xff800000a2a27808 */ /* 0x000fe40004800000 */
[----:B------:R-:W-:Y:S02]  /*5820*/  LOP3.LUT P1, RZ, R17, 0x10, RZ, 0xc0, !PT ;  /* 0x0000001011ff7812 */ /* 0x000fe4000782c0ff */
[----:B------:R-:W-:Y:S02]  /*5830*/  FMNMX.FTZ R10, R172, R11, !PT ;  /* 0x0000000bac0a7209 */ /* 0x000fe40007810000 */
[----:B------:R-:W-:Y:S02]  /*5840*/  ISETP.GT.AND P1, PT, R20, 0x11, !P1 ;  /* 0x000000111400780c */ /* 0x000fe40004f24270 */
[----:B------:R-:W-:-:S02]  /*5850*/  FMNMX.FTZ R11, R173, R10, !PT ;  /* 0x0000000aad0b7209 */ /* 0x000fc40007810000 */
[----:B------:R-:W-:Y:S02]  /*5860*/  ISETP.LT.OR P1, PT, R21, 0x12, P1 ;  /* 0x000000121500780c */ /* 0x000fe40000f21670 */
[----:B------:R-:W-:Y:S02]  /*5870*/  FMNMX.FTZ R10, R176, R11, !PT ;  /* 0x0000000bb00a7209 */ /* 0x000fe40007810000 */
[----:B------:R-:W-:Y:S02]  /*5880*/  FSEL R163, R163, -INF , !P1 ;  /* 0xff800000a3a37808 */ /* 0x000fe40004800000 */
[----:B------:R-:W-:Y:S02]  /*5890*/  LOP3.LUT P1, RZ, R17, 0x20000, RZ, 0xc0, !PT ;  /* 0x0002000011ff7812 */ /* 0x000fe4000782c0ff */
        /* <DEDUP_REMOVED lines=18> */
[----:B------:R-:W-:Y:S02]  /*59c0*/  LOP3.LUT P1, RZ, R17, 0x4000, RZ, 0xc0, !PT ;  /* 0x0000400011ff7812 */ /* 0x000fe4000782c0ff */
[----:B------:R-:W-:-:S02]  /*59d0*/  FMNMX.FTZ R11, R193, R10, !PT ;  /* 0x0000000ac10b7209 */ /* 0x000fc40007810000 */
[----:B------:R-:W-:Y:S02]  /*59e0*/  ISETP.GT.AND P1, PT, R20, 0x21, !P1 ;  /* 0x000000211400780c */ /* 0x000fe40004f24270 */
[----:B------:R-:W-:Y:S02]  /*59f0*/  FMNMX.FTZ R10, R196, R11, !PT ;  /* 0x0000000bc40a7209 */ /* 0x000fe40007810000 */
[----:B------:R-:W-:Y:S02]  /*5a00*/  ISETP.LT.OR P1, PT, R21, 0x22, P1 ;  /* 0x000000221500780c */ /* 0x000fe40000f21670 */
[----:B------:R-:W-:Y:S02]  /*5a10*/  FMNMX.FTZ R13, R197, R10, !PT ;  /* 0x0000000ac50d7209 */ /* 0x000fe40007810000 */
[----:B------:R-:W-:Y:S02]  /*5a20*/  FSEL R171, R171, -INF , !P1 ;  /* 0xff800000abab7808 */ /* 0x000fe40004800000 */
[C---:B------:R-:W-:Y:S01]  /*5a30*/  LOP3.LUT P1, RZ, R17.reuse, 0x2000, RZ, 0xc0, !PT ;  /* 0x0000200011ff7812 */ /* 0x040fe2000782c0ff */
[----:B------:R-:W1:Y:S01]  /*5a40*/  SHFL.BFLY PT, R10, R13, 0x2, 0x1f ;  /* 0x0c401f000d0a7f89 */ /* 0x000e6200000e0000 */
[----:B------:R-:W-:-:S02]  /*5a50*/  LOP3.LUT P6, RZ, R17, 0x20, RZ, 0xc0, !PT ;  /* 0x0000002011ff7812 */ /* 0x000fc400078cc0ff */
[C---:B------:R-:W-:Y:S02]  /*5a60*/  ISETP.GT.AND P1, PT, R20.reuse, 0x28, !P1 ;  /* 0x000000281400780c */ /* 0x040fe40004f24270 */
[----:B------:R-:W-:Y:S02]  /*5a70*/  ISETP.GT.AND P2, PT, R20, 0x49, !P2 ;  /* 0x000000491400780c */ /* 0x000fe40005744270 */
[C---:B------:R-:W-:Y:S02]  /*5a80*/  ISETP.LT.OR P1, PT, R21.reuse, 0x29, P1 ;  /* 0x000000291500780c */ /* 0x040fe40000f21670 */
[----:B------:R-:W-:Y:S02]  /*5a90*/  ISETP.LT.OR P2, PT, R21, 0x4a, P2 ;  /* 0x0000004a1500780c */ /* 0x000fe40001741670 */
[----:B------:R-:W-:Y:S02]  /*5aa0*/  FSEL R174, R174, -INF , !P1 ;  /* 0xff800000aeae7808 */ /* 0x000fe40004800000 */
[----:B------:R-:W-:-:S02]  /*5ab0*/  LOP3.LUT P1, RZ, R17, 0x1000, RZ, 0xc0, !PT ;  /* 0x0000100011ff7812 */ /* 0x000fc4000782c0ff */
[C---:B------:R-:W-:Y:S02]  /*5ac0*/  ISETP.GT.AND P3, PT, R20.reuse, 0x50, !P3 ;  /* 0x000000501400780c */ /* 0x040fe40005f64270 */
[----:B------:R-:W-:Y:S02]  /*5ad0*/  ISETP.GT.AND P1, PT, R20, 0x29, !P1 ;  /* 0x000000291400780c */ /* 0x000fe40004f24270 */
[----:B------:R-:W-:Y:S02]  /*5ae0*/  FSEL R191, R191, -INF , !P2 ;  /* 0xff800000bfbf7808 */ /* 0x000fe40005000000 */
[C---:B------:R-:W-:Y:S02]  /*5af0*/  ISETP.LT.OR P1, PT, R21.reuse, 0x2a, P1 ;  /* 0x0000002a1500780c */ /* 0x040fe40000f21670 */
[----:B------:R-:W-:Y:S02]  /*5b00*/  ISETP.LT.OR P3, PT, R21, 0x51, P3 ;  /* 0x000000511500780c */ /* 0x000fe40001f61670 */
[----:B------:R-:W-:-:S02]  /*5b10*/  FSEL R175, R175, -INF , !P1 ;  /* 0xff800000afaf7808 */ /* 0x000fc40004800000 */
[----:B------:R-:W-:Y:S02]  /*5b20*/  LOP3.LUT P1, RZ, R17, 0x800, RZ, 0xc0, !PT ;  /* 0x0000080011ff7812 */ /* 0x000fe4000782c0ff */
[----:B-1----:R-:W-:Y:S02]  /*5b30*/  FMNMX.FTZ R15, R13, R10, !PT ;  /* 0x0000000a0d0f7209 */ /* 0x002fe40007810000 */
[C---:B------:R-:W-:Y:S02]  /*5b40*/  ISETP.GT.AND P1, PT, R20.reuse, 0x30, !P1 ;  /* 0x000000301400780c */ /* 0x040fe40004f24270 */
[----:B------:R-:W-:Y:S01]  /*5b50*/  ISETP.GT.AND P4, PT, R20, 0x51, !P4 ;  /* 0x000000511400780c */ /* 0x000fe20006784270 */
[----:B------:R-:W1:Y:S01]  /*5b60*/  SHFL.BFLY PT, R10, R15, 0x1, 0x1f ;  /* 0x0c201f000f0a7f89 */ /* 0x000e6200000e0000 */
[----:B------:R-:W-:Y:S02]  /*5b70*/  ISETP.LT.OR P1, PT, R21, 0x31, P1 ;  /* 0x000000311500780c */ /* 0x000fe40000f21670 */
[----:B------:R-:W-:-:S02]  /*5b80*/  FSEL R194, R194, -INF , !P3 ;  /* 0xff800000c2c27808 */ /* 0x000fc40005800000 */
[----:B------:R-:W-:Y:S02]  /*5b90*/  FSEL R178, R178, -INF , !P1 ;  /* 0xff800000b2b27808 */ /* 0x000fe40004800000 */
[----:B------:R-:W-:Y:S02]  /*5ba0*/  LOP3.LUT P1, RZ, R17, 0x400, RZ, 0xc0, !PT ;  /* 0x0000040011ff7812 */ /* 0x000fe4000782c0ff */
[C---:B------:R-:W-:Y:S02]  /*5bb0*/  ISETP.GT.AND P5, PT, R20.reuse, 0x58, !P5 ;  /* 0x000000581400780c */ /* 0x040fe40006fa4270 */
[----:B------:R-:W-:Y:S02]  /*5bc0*/  ISETP.GT.AND P1, PT, R20, 0x31, !P1 ;  /* 0x000000311400780c */ /* 0x000fe40004f24270 */
[C---:B------:R-:W-:Y:S02]  /*5bd0*/  ISETP.LT.OR P4, PT, R21.reuse, 0x52, P4 ;  /* 0x000000521500780c */ /* 0x040fe40002781670 */
[----:B------:R-:W-:-:S02]  /*5be0*/  ISETP.LT.OR P1, PT, R21, 0x32, P1 ;  /* 0x000000321500780c */ /* 0x000fc40000f21670 */
[----:B------:R-:W-:Y:S02]  /*5bf0*/  ISETP.LT.OR P5, PT, R21, 0x59, P5 ;  /* 0x000000591500780c */ /* 0x000fe40002fa1670 */
[----:B------:R-:W-:Y:S02]  /*5c00*/  FSEL R179, R179, -INF , !P1 ;  /* 0xff800000b3b37808 */ /* 0x000fe40004800000 */
[----:B------:R-:W-:Y:S02]  /*5c10*/  LOP3.LUT P1, RZ, R17, 0x200, RZ, 0xc0, !PT ;  /* 0x0000020011ff7812 */ /* 0x000fe4000782c0ff */
[----:B------:R-:W-:Y:S02]  /*5c20*/  FSEL R195, R195, -INF , !P4 ;  /* 0xff800000c3c37808 */ /* 0x000fe40006000000 */
[----:B------:R-:W-:Y:S02]  /*5c30*/  ISETP.GT.AND P1, PT, R20, 0x38, !P1 ;  /* 0x000000381400780c */ /* 0x000fe40004f24270 */
[----:B-1----:R-:W-:-:S02]  /*5c40*/  FMNMX.FTZ R10, R15, R10, !PT ;  /* 0x0000000a0f0a7209 */ /* 0x002fc40007810000 */
[----:B------:R-:W-:Y:S02]  /*5c50*/  ISETP.LT.OR P1, PT, R21, 0x39, P1 ;  /* 0x000000391500780c */ /* 0x000fe40000f21670 */
[----:B------:R-:W-:Y:S01]  /*5c60*/  FSEL R198, R198, -INF , !P5 ;  /* 0xff800000c6c67808 */ /* 0x000fe20006800000 */
[----:B------:R-:W-:Y:S01]  /*5c70*/  FMUL.FTZ R14, R10, UR6 ;  /* 0x000000060a0e7c20 */ /* 0x000fe20008410000 */
[----:B------:R-:W-:Y:S02]  /*5c80*/  FSEL R182, R182, -INF , !P1 ;  /* 0xff800000b6b67808 */ /* 0x000fe40004800000 */
[----:B------:R-:W-:-:S04]  /*5c90*/  LOP3.LUT P1, RZ, R17, 0x100, RZ, 0xc0, !PT ;  /* 0x0000010011ff7812 */ /* 0x000fc8000782c0ff */
[----:B------:R-:W-:-:S04]  /*5ca0*/  ISETP.GT.AND P1, PT, R20, 0x39, !P1 ;  /* 0x000000391400780c */ /* 0x000fc80004f24270 */
[----:B------:R-:W-:-:S04]  /*5cb0*/  ISETP.LT.OR P1, PT, R21, 0x3a, P1 ;  /* 0x0000003a1500780c */ /* 0x000fc80000f21670 */
        /* <DEDUP_REMOVED lines=9> */
[----:B------:R-:W-:Y:S02]  /*5d50*/  ISETP.GT.AND P1, PT, R20, 0x48, !P6 ;  /* 0x000000481400780c */ /* 0x000fe40007724270 */
[----:B------:R-:W-:Y:S02]  /*5d60*/  LOP3.LUT P6, RZ, R17, 0x40000, RZ, 0xc0, !PT ;  /* 0x0004000011ff7812 */ /* 0x000fe400078cc0ff */
[----:B------:R-:W-:-:S04]  /*5d70*/  ISETP.LT.OR P1, PT, R21, 0x49, P1 ;  /* 0x000000491500780c */ /* 0x000fc80000f21670 */
[----:B------:R-:W-:Y:S02]  /*5d80*/  FSEL R190, R190, -INF , !P1 ;  /* 0xff800000bebe7808 */ /* 0x000fe40004800000 */
[C---:B------:R-:W-:Y:S02]  /*5d90*/  ISETP.GT.AND P1, PT, R20.reuse, RZ, !P6 ;  /* 0x000000ff1400720c */ /* 0x040fe40007724270 */
[----:B------:R-:W-:Y:S02]  /*5da0*/  LOP3.LUT P6, RZ, R17, 0x1, RZ, 0xc0, !PT ;  /* 0x0000000111ff7812 */ /* 0x000fe400078cc0ff */
        /* <DEDUP_REMOVED lines=8> */
[--C-:B------:R-:W-:Y:S01]  /*5e30*/  FFMA.FTZ R203, R156, UR6, -R14.reuse ;  /* 0x000000069ccb7c23 */ /* 0x100fe2000801080e */
[----:B------:R-:W-:Y:S01]  /*5e40*/  FMNMX.FTZ R154, R158, R15, !PT ;  /* 0x0000000f9e9a7209 */ /* 0x000fe20007810000 */
[--C-:B------:R-:W-:Y:S01]  /*5e50*/  FFMA.FTZ R13, R153, UR6, -R14.reuse ;  /* 0x00000006990d7c23 */ /* 0x100fe2000801080e */
[--C-:B------:R-:W-:Y:S01]  /*5e60*/  FFMA.FTZ R204, R160, UR6, -R14.reuse ;  /* 0x00000006a0cc7c23 */ /* 0x100fe2000801080e */
[----:B------:R-:W-:Y:S01]  /*5e70*/  FSEL R199, R199, -INF , !P2 ;  /* 0xff800000c7c77808 */ /* 0x000fe20005000000 */
[--C-:B------:R-:W-:Y:S01]  /*5e80*/  FFMA.FTZ R152, R215, UR6, -R14.reuse ;  /* 0x00000006d7987c23 */ /* 0x100fe2000801080e */
[----:B------:R-:W-:Y:S01]  /*5e90*/  FMNMX.FTZ R15, R159, R154, !PT ;  /* 0x0000009a9f0f7209 */ /* 0x000fe20007810000 */
[--C-:B------:R-:W-:Y:S01]  /*5ea0*/  FFMA.FTZ R196, R196, UR6, -R14.reuse ;  /* 0x00000006c4c47c23 */ /* 0x100fe2000801080e */
[----:B------:R1:W-:Y:S02]  /*5eb0*/  MUFU.EX2 R154, R203 ;  /* 0x000000cb009a7308 */ /* 0x0003e40000000800 */
[----:B------:R-:W-:Y:S01]  /*5ec0*/  FMNMX.FTZ R156, R162, R15, !PT ;  /* 0x0000000fa29c7209 */ /* 0x000fe20007810000 */
[----:B------:R-:W-:-:S03]  /*5ed0*/  FFMA.FTZ R15, R157, UR6, -R14 ;  /* 0x000000069d0f7c23 */ /* 0x000fc6000801080e */
[----:B------:R-:W-:Y:S02]  /*5ee0*/  FMNMX.FTZ R153, R163, R156, !PT ;  /* 0x0000009ca3997209 */ /* 0x000fe40007810000 */
[----:B------:R-:W-:Y:S01]  /*5ef0*/  MUFU.EX2 R152, R152 ;  /* 0x0000009800987308 */ /* 0x000fe20000000800 */
[----:B-1----:R-:W-:Y:S01]  /*5f00*/  FFMA.FTZ R203, R165, UR6, -R14 ;  /* 0x00000006a5cb7c23 */ /* 0x002fe2000801080e */
[----:B------:R-:W-:-:S04]  /*5f10*/  FMNMX.FTZ R156, R166, R153, !PT ;  /* 0x00000099a69c7209 */ /* 0x000fc80007810000 */
[----:B------:R-:W-:Y:S02]  /*5f20*/  FMNMX.FTZ R153, R167, R156, !PT ;  /* 0x0000009ca7997209 */ /* 0x000fe40007810000 */
[----:B------:R1:W-:Y:S02]  /*5f30*/  MUFU.EX2 R156, R204 ;  /* 0x000000cc009c7308 */ /* 0x0003e40000000800 */
[----:B------:R-:W-:Y:S01]  /*5f40*/  FMNMX.FTZ R160, R170, R153, !PT ;  /* 0x00000099aaa07209 */ /* 0x000fe20007810000 */
[----:B------:R-:W-:-:S03]  /*5f50*/  FFMA.FTZ R153, R161, UR6, -R14 ;  /* 0x00000006a1997c23 */ /* 0x000fc6000801080e */
[----:B------:R-:W-:Y:S02]  /*5f60*/  FMNMX.FTZ R157, R171, R160, !PT ;  /* 0x000000a0ab9d7209 */ /* 0x000fe40007810000 */
[----:B------:R-:W-:Y:S01]  /*5f70*/  MUFU.EX2 R13, R13 ;  /* 0x0000000d000d7308 */ /* 0x000fe20000000800 */
[--C-:B-1----:R-:W-:Y:S01]  /*5f80*/  FFMA.FTZ R204, R169, UR6, -R14.reuse ;  /* 0x00000006a9cc7c23 */ /* 0x102fe2000801080e */
[----:B------:R-:W-:Y:S01]  /*5f90*/  FMNMX.FTZ R160, R174, R157, !PT ;  /* 0x0000009daea07209 */ /* 0x000fe20007810000 */
[----:B------:R-:W-:-:S03]  /*5fa0*/  FFMA.FTZ R157, R164, UR6, -R14 ;  /* 0x00000006a49d7c23 */ /* 0x000fc6000801080e */
[----:B------:R-:W-:Y:S02]  /*5fb0*/  FMNMX.FTZ R161, R175, R160, !PT ;  /* 0x000000a0afa17209 */ /* 0x000fe40007810000 */
[----:B------:R-:W-:Y:S02]  /*5fc0*/  MUFU.EX2 R15, R15 ;  /* 0x0000000f000f7308 */ /* 0x000fe40000000800 */
[----:B------:R-:W-:-:S04]  /*5fd0*/  FMNMX.FTZ R160, R178, R161, !PT ;  /* 0x000000a1b2a07209 */ /* 0x000fc80007810000 */
[----:B------:R-:W-:Y:S02]  /*5fe0*/  FMNMX.FTZ R161, R179, R160, !PT ;  /* 0x000000a0b3a17209 */ /* 0x000fe40007810000 */
[----:B------:R-:W-:Y:S02]  /*5ff0*/  MUFU.EX2 R153, R153 ;  /* 0x0000009900997308 */ /* 0x000fe40000000800 */
[----:B------:R-:W-:Y:S01]  /*6000*/  FMNMX.FTZ R164, R182, R161, !PT ;  /* 0x000000a1b6a47209 */ /* 0x000fe20007810000 */
[----:B------:R-:W-:-:S03]  /*6010*/  FFMA.FTZ R161, R168, UR6, -R14 ;  /* 0x00000006a8a17c23 */ /* 0x000fc6000801080e */
[----:B------:R-:W-:Y:S02]  /*6020*/  FMNMX.FTZ R165, R183, R164, !PT ;  /* 0x000000a4b7a57209 */ /* 0x000fe40007810000 */
[----:B------:R-:W-:Y:S02]  /*6030*/  MUFU.EX2 R157, R157 ;  /* 0x0000009d009d7308 */ /* 0x000fe40000000800 */
[----:B------:R-:W-:-:S04]  /*6040*/  FMNMX.FTZ R164, R186, R165, !PT ;  /* 0x000000a5baa47209 */ /* 0x000fc80007810000 */
[----:B------:R-:W-:Y:S02]  /*6050*/  FMNMX.FTZ R165, R187, R164, !PT ;  /* 0x000000a4bba57209 */ /* 0x000fe40007810000 */
[----:B------:R1:W-:Y:S02]  /*6060*/  MUFU.EX2 R164, R204 ;  /* 0x000000cc00a47308 */ /* 0x0003e40000000800 */
[----:B------:R-:W-:Y:S01]  /*6070*/  FMNMX.FTZ R168, R190, R165, !PT ;  /* 0x000000a5bea87209 */ /* 0x000fe20007810000 */
[--C-:B------:R-:W-:Y:S01]  /*6080*/  FFMA.FTZ R165, R172, UR6, -R14.reuse ;  /* 0x00000006aca57c23 */ /* 0x100fe2000801080e */
[--C-:B------:R-:W-:Y:S02]  /*6090*/  FFMA.FTZ R172, R177, UR6, -R14.reuse ;  /* 0x00000006b1ac7c23 */ /* 0x100fe4000801080e */
[----:B------:R-:W-:Y:S01]  /*60a0*/  FMNMX.FTZ R169, R191, R168, !PT ;  /* 0x000000a8bfa97209 */ /* 0x000fe20007810000 */
[--C-:B------:R-:W-:Y:S01]  /*60b0*/  FFMA.FTZ R168, R173, UR6, -R14.reuse ;  /* 0x00000006ada87c23 */ /* 0x100fe2000801080e */
[--C-:B------:R-:W-:Y:S01]  /*60c0*/  FFMA.FTZ R173, R184, UR6, -R14.reuse ;  /* 0x00000006b8ad7c23 */ /* 0x100fe2000801080e */
[--C-:B------:R-:W-:Y:S01]  /*60d0*/  FFMA.FTZ R184, R189, UR6, -R14.reuse ;  /* 0x00000006bdb87c23 */ /* 0x100fe2000801080e */
[----:B------:R-:W-:Y:S01]  /*60e0*/  FMNMX.FTZ R20, R194, R169, !PT ;  /* 0x000000a9c2147209 */ /* 0x000fe20007810000 */
[--C-:B------:R-:W-:Y:S01]  /*60f0*/  FFMA.FTZ R169, R180, UR6, -R14.reuse ;  /* 0x00000006b4a97c23 */ /* 0x100fe2000801080e */
[----:B------:R-:W-:Y:S01]  /*6100*/  FFMA.FTZ R180, R185, UR6, -R14 ;  /* 0x00000006b9b47c23 */ /* 0x000fe2000801080e */
[----:B------:R-:W-:Y:S01]  /*6110*/  FSEL R189, R10, RZ, P1 ;  /* 0x000000ff0abd7208 */ /* 0x000fe20000800000 */
[----:B------:R-:W-:Y:S01]  /*6120*/  MUFU.EX2 R160, R203 ;  /* 0x000000cb00a07308 */ /* 0x000fe20000000800 */
[----:B------:R-:W-:-:S03]  /*6130*/  FMNMX.FTZ R21, R195, R20, !PT ;  /* 0x00000014c3157209 */ /* 0x000fc60007810000 */
[----:B------:R-:W-:Y:S01]  /*6140*/  FADD.FTZ R189, -R189, R2 ;  /* 0x00000002bdbd7221 */ /* 0x000fe20000010100 */
[----:B------:R-:W-:Y:S01]  /*6150*/  FMNMX.FTZ R20, R198, R21, !PT ;  /* 0x00000015c6147209 */ /* 0x000fe20007810000 */
[--C-:B------:R-:W-:Y:S01]  /*6160*/  FFMA.FTZ R21, R176, UR6, -R14.reuse ;  /* 0x00000006b0157c23 */ /* 0x100fe2000801080e */
[--C-:B------:R-:W-:Y:S01]  /*6170*/  FFMA.FTZ R176, R181, UR6, -R14.reuse ;  /* 0x00000006b5b07c23 */ /* 0x100fe2000801080e */
[--C-:B------:R-:W-:Y:S01]  /*6180*/  FFMA.FTZ R181, R192, UR6, -R14.reuse ;  /* 0x00000006c0b57c23 */ /* 0x100fe2000801080e */
[----:B------:R-:W-:Y:S01]  /*6190*/  FMNMX.FTZ R20, R199, R20, !PT ;  /* 0x00000014c7147209 */ /* 0x000fe20007810000 */
[----:B------:R-:W-:Y:S04]  /*61a0*/  MUFU.EX2 R161, R161 ;  /* 0x000000a100a17308 */ /* 0x000fe80000000800 */
[----:B------:R-:W2:Y:S04]  /*61b0*/  SHFL.BFLY PT, R177, R20, 0x2, 0x1f ;  /* 0x0c401f0014b17f89 */ /* 0x000ea800000e0000 */
[----:B------:R-:W-:Y:S08]  /*61c0*/  MUFU.EX2 R165, R165 ;  /* 0x000000a500a57308 */ /* 0x000ff00000000800 */
[----:B------:R-:W-:Y:S08]  /*61d0*/  MUFU.EX2 R168, R168 ;  /* 0x000000a800a87308 */ /* 0x000ff00000000800 */
[----:B------:R-:W-:Y:S01]  /*61e0*/  MUFU.EX2 R21, R21 ;  /* 0x0000001500157308 */ /* 0x000fe20000000800 */
[----:B--2---:R-:W-:Y:S01]  /*61f0*/  FMNMX.FTZ R185, R20, R177, !PT ;  /* 0x000000b114b97209 */ /* 0x004fe20007810000 */
[--C-:B------:R-:W-:Y:S01]  /*6200*/  FFMA.FTZ R177, R188, UR6, -R14.reuse ;  /* 0x00000006bcb17c23 */ /* 0x100fe2000801080e */
[----:B------:R-:W-:-:S05]  /*6210*/  FFMA.FTZ R188, R193, UR6, -R14 ;  /* 0x00000006c1bc7c23 */ /* 0x000fca000801080e */
[----:B------:R-:W-:Y:S01]  /*6220*/  MUFU.EX2 R172, R172 ;  /* 0x000000ac00ac7308 */ /* 0x000fe20000000800 */
[----:B------:R-:W2:Y:S07]  /*6230*/  SHFL.BFLY PT, R20, R185, 0x1, 0x1f ;  /* 0x0c201f00b9147f89 */ /* 0x000eae00000e0000 */
[----:B------:R-:W-:Y:S08]  /*6240*/  MUFU.EX2 R169, R169 ;  /* 0x000000a900a97308 */ /* 0x000ff00000000800 */
[----:B------:R-:W-:Y:S08]  /*6250*/  MUFU.EX2 R176, R176 ;  /* 0x000000b000b07308 */ /* 0x000ff00000000800 */
[----:B------:R-:W-:Y:S01]  /*6260*/  MUFU.EX2 R173, R173 ;  /* 0x000000ad00ad7308 */ /* 0x000fe20000000800 */
[----:B--2---:R-:W-:Y:S01]  /*6270*/  FMNMX.FTZ R20, R185, R20, !PT ;  /* 0x00000014b9147209 */ /* 0x004fe20007810000 */
[----:B------:R-:W-:Y:S01]  /*6280*/  FMUL.FTZ R185, R189, UR6 ;  /* 0x00000006bdb97c20 */ /* 0x000fe20008410000 */
[----:B------:R-:W-:-:S02]  /*6290*/  FFMA.FTZ R189, R197, UR6, -R14 ;  /* 0x00000006c5bd7c23 */ /* 0x000fc4000801080e */
[C---:B------:R-:W-:Y:S01]  /*62a0*/  FSETP.NEU.FTZ.AND P1, PT, R20.reuse, -INF , PT ;  /* 0xff8000001400780b */ /* 0x040fe20003f3d000 */
[----:B-1----:R-:W-:Y:S02]  /*62b0*/  FMUL.FTZ R204, R20, UR6 ;  /* 0x0000000614cc7c20 */ /* 0x002fe40008410000 */
[----:B------:R-:W1:Y:S03]  /*62c0*/  MUFU.EX2 R185, R185 ;  /* 0x000000b900b97308 */ /* 0x000e660000000800 */
[----:B------:R-:W-:-:S05]  /*62d0*/  FSEL R204, R204, RZ, P1 ;  /* 0x000000ffcccc7208 */ /* 0x000fca0000800000 */
        /* <DEDUP_REMOVED lines=9> */
[----:B-1----:R-:W-:Y:S01]  /*6370*/  FFMA.FTZ R192, R185, R3, R152 ;  /* 0x00000003b9c07223 */ /* 0x002fe20000010098 */
[----:B------:R-:W-:Y:S01]  /*6380*/  MUFU.EX2 R177, R177 ;  /* 0x000000b100b17308 */ /* 0x000fe20000000800 */
[----:B------:R-:W-:Y:S01]  /*6390*/  F2FP.BF16.F32.PACK_AB R152, R13, R152 ;  /* 0x000000980d98723e */ /* 0x000fe200000010ff */
[----:B------:R-:W-:Y:S01]  /*63a0*/  FFMA.FTZ R183, R183, UR6, -R204 ;  /* 0x00000006b7b77c23 */ /* 0x000fe200080108cc */
[----:B------:R-:W-:Y:S01]  /*63b0*/  FADD.FTZ R3, R13, R192 ;  /* 0x000000c00d037221 */ /* 0x000fe20000010000 */
[--C-:B------:R-:W-:Y:S01]  /*63c0*/  FFMA.FTZ R192, R159, UR6, -R204.reuse ;  /* 0x000000069fc07c23 */ /* 0x100fe200080108cc */
[--C-:B------:R-:W-:Y:S01]  /*63d0*/  FFMA.FTZ R159, R162, UR6, -R204.reuse ;  /* 0x00000006a29f7c23 */ /* 0x100fe200080108cc */
[--C-:B------:R-:W-:Y:S01]  /*63e0*/  FFMA.FTZ R186, R186, UR6, -R204.reuse ;  /* 0x00000006baba7c23 */ /* 0x100fe200080108cc */
[----:B------:R-:W-:Y:S01]  /*63f0*/  FADD.FTZ R158, R154, R3 ;  /* 0x000000039a9e7221 */ /* 0x000fe20000010000 */
[----:B------:R-:W1:Y:S01]  /*6400*/  MUFU.EX2 R184, R184 ;  /* 0x000000b800b87308 */ /* 0x000e620000000800 */
[----:B------:R-:W-:Y:S01]  /*6410*/  F2FP.BF16.F32.PACK_AB R154, R15, R154 ;  /* 0x0000009a0f9a723e */ /* 0x000fe200000010ff */
[----:B------:R-:W-:Y:S01]  /*6420*/  FFMA.FTZ R187, R187, UR6, -R204 ;  /* 0x00000006bbbb7c23 */ /* 0x000fe200080108cc */
[----:B------:R-:W-:Y:S01]  /*6430*/  FADD.FTZ R3, R15, R158 ;  /* 0x0000009e0f037221 */ /* 0x000fe20000010000 */
[--C-:B------:R-:W-:Y:S01]  /*6440*/  FFMA.FTZ R191, R191, UR6, -R204.reuse ;  /* 0x00000006bfbf7c23 */ /* 0x100fe200080108cc */
[--C-:B------:R-:W-:Y:S01]  /*6450*/  FFMA.FTZ R194, R194, UR6, -R204.reuse ;  /* 0x00000006c2c27c23 */ /* 0x100fe200080108cc */
[--C-:B------:R-:W-:Y:S01]  /*6460*/  FFMA.FTZ R195, R195, UR6, -R204.reuse ;  /* 0x00000006c3c37c23 */ /* 0x100fe200080108cc */
[----:B------:R-:W-:Y:S01]  /*6470*/  FADD.FTZ R158, R156, R3 ;  /* 0x000000039c9e7221 */ /* 0x000fe20000010000 */
[----:B------:R2:W-:Y:S01]  /*6480*/  MUFU.EX2 R2, R196 ;  /* 0x000000c400027308 */ /* 0x0005e20000000800 */
[--C-:B------:R-:W-:Y:S01]  /*6490*/  FFMA.FTZ R198, R198, UR6, -R204.reuse ;  /* 0x00000006c6c67c23 */ /* 0x100fe200080108cc */
[----:B------:R-:W-:Y:S01]  /*64a0*/  FFMA.FTZ R199, R199, UR6, -R204 ;  /* 0x00000006c7c77c23 */ /* 0x000fe200080108cc */
[C---:B------:R-:W-:Y:S01]  /*64b0*/  FADD.FTZ R158, R153.reuse, R158 ;  /* 0x0000009e999e7221 */ /* 0x040fe20000010000 */
[----:B------:R-:W-:Y:S01]  /*64c0*/  F2FP.BF16.F32.PACK_AB R156, R153, R156 ;  /* 0x0000009c999c723e */ /* 0x000fe200000010ff */
[-C--:B------:R-:W-:Y:S01]  /*64d0*/  FMUL.FTZ R24, R24, R185.reuse ;  /* 0x000000b918187220 */ /* 0x080fe20000410000 */
[----:B------:R-:W-:Y:S01]  /*64e0*/  FMUL.FTZ R25, R25, R185 ;  /* 0x000000b919197220 */ /* 0x000fe20000410000 */
[----:B------:R-:W-:Y:S01]  /*64f0*/  FADD.FTZ R3, R157, R158 ;  /* 0x0000009e9d037221 */ /* 0x000fe20000010000 */
[----:B------:R-:W-:Y:S01]  /*6500*/  MUFU.EX2 R181, R181 ;  /* 0x000000b500b57308 */ /* 0x000fe20000000800 */
[--C-:B--2---:R-:W-:Y:S01]  /*6510*/  FFMA.FTZ R196, R163, UR6, -R204.reuse ;  /* 0x00000006a3c47c23 */ /* 0x104fe200080108cc */
[----:B------:R-:W-:Y:S01]  /*6520*/  FFMA.FTZ R163, R166, UR6, -R204 ;  /* 0x00000006a6a37c23 */ /* 0x000fe200080108cc */
[----:B------:R-:W-:Y:S01]  /*6530*/  FADD.FTZ R158, R160, R3 ;  /* 0x00000003a09e7221 */ /* 0x000fe20000010000 */
[----:B------:R-:W-:Y:S01]  /*6540*/  F2FP.BF16.F32.PACK_AB R166, R176, R169 ;  /* 0x000000a9b0a6723e */ /* 0x000fe200000010ff */
[-C--:B------:R-:W-:Y:S01]  /*6550*/  FMUL.FTZ R28, R28, R185.reuse ;  /* 0x000000b91c1c7220 */ /* 0x080fe20000410000 */
[-C--:B------:R-:W-:Y:S01]  /*6560*/  FMUL.FTZ R29, R29, R185.reuse ;  /* 0x000000b91d1d7220 */ /* 0x080fe20000410000 */
[----:B------:R-:W-:Y:S01]  /*6570*/  FADD.FTZ R3, R161, R158 ;  /* 0x0000009ea1037221 */ /* 0x000fe20000010000 */
[----:B------:R-:W-:Y:S01]  /*6580*/  MUFU.EX2 R188, R188 ;  /* 0x000000bc00bc7308 */ /* 0x000fe20000000800 */
[-C--:B------:R-:W-:Y:S01]  /*6590*/  FMUL.FTZ R32, R32, R185.reuse ;  /* 0x000000b920207220 */ /* 0x080fe20000410000 */
[-C--:B------:R-:W-:Y:S01]  /*65a0*/  FMUL.FTZ R33, R33, R185.reuse ;  /* 0x000000b921217220 */ /* 0x080fe20000410000 */
[----:B------:R-:W-:Y:S01]  /*65b0*/  FADD.FTZ R158, R164, R3 ;  /* 0x00000003a49e7221 */ /* 0x000fe20000010000 */
[----:B------:R-:W-:Y:S01]  /*65c0*/  FSEL R3, R20, RZ, P1 ;  /* 0x000000ff14037208 */ /* 0x000fe20000800000 */
[-C--:B------:R-:W-:Y:S01]  /*65d0*/  FMUL.FTZ R36, R36, R185.reuse ;  /* 0x000000b924247220 */ /* 0x080fe20000410000 */
[----:B------:R-:W-:Y:S01]  /*65e0*/  FMUL.FTZ R37, R37, R185 ;  /* 0x000000b925257220 */ /* 0x000fe20000410000 */
[----:B------:R-:W-:Y:S01]  /*65f0*/  FADD.FTZ R193, R165, R158 ;  /* 0x0000009ea5c17221 */ /* 0x000fe20000010000 */
[----:B------:R-:W-:Y:S01]  /*6600*/  MUFU.EX2 R11, R11 ;  /* 0x0000000b000b7308 */ /* 0x000fe20000000800 */
[----:B------:R-:W-:Y:S01]  /*6610*/  FADD.FTZ R3, -R3, R6 ;  /* 0x0000000603037221 */ /* 0x000fe20000010100 */
[--C-:B------:R-:W-:Y:S01]  /*6620*/  FFMA.FTZ R6, R167, UR6, -R204.reuse ;  /* 0x00000006a7067c23 */ /* 0x100fe200080108cc */
[----:B------:R-:W-:Y:S01]  /*6630*/  FADD.FTZ R158, R168, R193 ;  /* 0x000000c1a89e7221 */ /* 0x000fe20000010000 */
[----:B------:R-:W-:Y:S01]  /*6640*/  FFMA.FTZ R167, R170, UR6, -R204 ;  /* 0x00000006aaa77c23 */ /* 0x000fe200080108cc */
[----:B-1----:R-:W-:Y:S01]  /*6650*/  F2FP.BF16.F32.PACK_AB R170, R184, R177 ;  /* 0x000000b1b8aa723e */ /* 0x002fe200000010ff */
[-C--:B------:R-:W-:Y:S01]  /*6660*/  FMUL.FTZ R40, R40, R185.reuse ;  /* 0x000000b928287220 */ /* 0x080fe20000410000 */
[----:B------:R-:W-:Y:S01]  /*6670*/  FADD.FTZ R193, R21, R158 ;  /* 0x0000009e15c17221 */ /* 0x000fe20000010000 */
[----:B------:R-:W-:Y:S01]  /*6680*/  FFMA.FTZ R158, R171, UR6, -R204 ;  /* 0x00000006ab9e7c23 */ /* 0x000fe200080108cc */
[----:B------:R-:W1:Y:S01]  /*6690*/  MUFU.EX2 R14, R14 ;  /* 0x0000000e000e7308 */ /* 0x000e620000000800 */
[-C--:B------:R-:W-:Y:S01]  /*66a0*/  FMUL.FTZ R41, R41, R185.reuse ;  /* 0x000000b929297220 */ /* 0x080fe20000410000 */
[----:B------:R-:W-:Y:S01]  /*66b0*/  FADD.FTZ R162, R172, R193 ;  /* 0x000000c1aca27221 */ /* 0x000fe20000010000 */
[-C--:B------:R-:W-:Y:S01]  /*66c0*/  FMUL.FTZ R44, R44, R185.reuse ;  /* 0x000000b92c2c7220 */ /* 0x080fe20000410000 */
[-C--:B------:R-:W-:Y:S01]  /*66d0*/  FMUL.FTZ R45, R45, R185.reuse ;  /* 0x000000b92d2d7220 */ /* 0x080fe20000410000 */
[-C--:B------:R-:W-:Y:S01]  /*66e0*/  FMUL.FTZ R48, R48, R185.reuse ;  /* 0x000000b930307220 */ /* 0x080fe20000410000 */
[----:B------:R-:W-:Y:S01]  /*66f0*/  FADD.FTZ R171, R169, R162 ;  /* 0x000000a2a9ab7221 */ /* 0x000fe20000010000 */
[-C--:B------:R-:W-:Y:S01]  /*6700*/  FMUL.FTZ R49, R49, R185.reuse ;  /* 0x000000b931317220 */ /* 0x080fe20000410000 */
[----:B------:R-:W-:Y:S01]  /*6710*/  MUFU.EX2 R155, R155 ;  /* 0x0000009b009b7308 */ /* 0x000fe20000000800 */
[-C--:B------:R-:W-:Y:S01]  /*6720*/  FMUL.FTZ R52, R52, R185.reuse ;  /* 0x000000b934347220 */ /* 0x080fe20000410000 */
[----:B------:R-:W-:Y:S01]  /*6730*/  FADD.FTZ R162, R176, R171 ;  /* 0x000000abb0a27221 */ /* 0x000fe20000010000 */
[----:B------:R-:W-:Y:S01]  /*6740*/  FMUL.FTZ R176, R3, UR6 ;  /* 0x0000000603b07c20 */ /* 0x000fe20008410000 */
[----:B------:R-:W-:Y:S01]  /*6750*/  FFMA.FTZ R171, R190, UR6, -R204 ;  /* 0x00000006beab7c23 */ /* 0x000fe200080108cc */
[-C--:B------:R-:W-:Y:S01]  /*6760*/  FMUL.FTZ R53, R53, R185.reuse ;  /* 0x000000b935357220 */ /* 0x080fe20000410000 */
[----:B------:R-:W-:Y:S01]  /*6770*/  FADD.FTZ R193, R173, R162 ;  /* 0x000000a2adc17221 */ /* 0x000fe20000010000 */
[----:B------:R-:W-:Y:S01]  /*6780*/  FMUL.FTZ R56, R56, R185 ;  /* 0x000000b938387220 */ /* 0x000fe20000410000 */
[----:B------:R-:W-:Y:S01]  /*6790*/  MUFU.EX2 R192, R192 ;  /* 0x000000c000c07308 */ /* 0x000fe20000000800 */
[----:B-1----:R-:W-:Y:S01]  /*67a0*/  F2FP.BF16.F32.PACK_AB R153, R14, R11 ;  /* 0x0000000b0e99723e */ /* 0x002fe200000010ff */
[----:B------:R-:W-:Y:S01]  /*67b0*/  FADD.FTZ R162, R180, R193 ;  /* 0x000000c1b4a27221 */ /* 0x000fe20000010000 */
[-C--:B------:R-:W-:Y:S01]  /*67c0*/  FMUL.FTZ R57, R57, R185.reuse ;  /* 0x000000b939397220 */ /* 0x080fe20000410000 */
[-C--:B------:R-:W-:Y:S01]  /*67d0*/  FMUL.FTZ R60, R60, R185.reuse ;  /* 0x000000b93c3c7220 */ /* 0x080fe20000410000 */
[-C--:B------:R-:W-:Y:S01]  /*67e0*/  FMUL.FTZ R61, R61, R185.reuse ;  /* 0x000000b93d3d7220 */ /* 0x080fe20000410000 */
[----:B------:R-:W-:Y:S01]  /*67f0*/  FADD.FTZ R193, R177, R162 ;  /* 0x000000a2b1c17221 */ /* 0x000fe20000010000 */
[-C--:B------:R-:W-:Y:S01]  /*6800*/  FMUL.FTZ R64, R64, R185.reuse ;  /* 0x000000b940407220 */ /* 0x080fe20000410000 */
[----:B------:R-:W1:Y:S01]  /*6810*/  MUFU.EX2 R176, R176 ;  /* 0x000000b000b07308 */ /* 0x000e620000000800 */
[-C--:B------:R-:W-:Y:S01]  /*6820*/  FMUL.FTZ R65, R65, R185.reuse ;  /* 0x000000b941417220 */ /* 0x080fe20000410000 */
[----:B------:R-:W-:Y:S01]  /*6830*/  FADD.FTZ R162, R184, R193 ;  /* 0x000000c1b8a27221 */ /* 0x000fe20000010000 */
[-C--:B------:R-:W-:Y:S01]  /*6840*/  FMUL.FTZ R68, R68, R185.reuse ;  /* 0x000000b944447220 */ /* 0x080fe20000410000 */
[-C--:B------:R-:W-:Y:S01]  /*6850*/  FMUL.FTZ R69, R69, R185.reuse ;  /* 0x000000b945457220 */ /* 0x080fe20000410000 */
[----:B------:R-:W-:Y:S01]  /*6860*/  FMUL.FTZ R72, R72, R185 ;  /* 0x000000b948487220 */ /* 0x000fe20000410000 */
[----:B------:R-:W-:Y:S01]  /*6870*/  FADD.FTZ R15, R181, R162 ;  /* 0x000000a2b50f7221 */ /* 0x000fe20000010000 */
[----:B------:R-:W-:Y:S01]  /*6880*/  F2FP.BF16.F32.PACK_AB R162, R168, R165 ;  /* 0x000000a5a8a2723e */ /* 0x000fe200000010ff */
[----:B------:R2:W-:Y:S01]  /*6890*/  MUFU.EX2 R13, R174 ;  /* 0x000000ae000d7308 */ /* 0x0005e20000000800 */
[----:B------:R-:W-:Y:S01]  /*68a0*/  F2FP.BF16.F32.PACK_AB R168, R180, R173 ;  /* 0x000000adb4a8723e */ /* 0x000fe200000010ff */
[----:B------:R-:W-:Y:S01]  /*68b0*/  FADD.FTZ R15, R188, R15 ;  /* 0x0000000fbc0f7221 */ /* 0x000fe20000010000 */
[-C--:B------:R-:W-:Y:S01]  /*68c0*/  FMUL.FTZ R73, R73, R185.reuse ;  /* 0x000000b949497220 */ /* 0x080fe20000410000 */
[-C--:B------:R-:W-:Y:S01]  /*68d0*/  FMUL.FTZ R76, R76, R185.reuse ;  /* 0x000000b94c4c7220 */ /* 0x080fe20000410000 */
[-C--:B------:R-:W-:Y:S01]  /*68e0*/  FMUL.FTZ R77, R77, R185.reuse ;  /* 0x000000b94d4d7220 */ /* 0x080fe20000410000 */
[-C--:B------:R-:W-:Y:S01]  /*68f0*/  FMUL.FTZ R80, R80, R185.reuse ;  /* 0x000000b950507220 */ /* 0x080fe20000410000 */
[-C--:B------:R-:W-:Y:S01]  /*6900*/  FMUL.FTZ R81, R81, R185.reuse ;  /* 0x000000b951517220 */ /* 0x080fe20000410000 */
[----:B------:R-:W3:Y:S01]  /*6910*/  MUFU.EX2 R159, R159 ;  /* 0x0000009f009f7308 */ /* 0x000ee20000000800 */
[----:B--2---:R-:W-:Y:S01]  /*6920*/  FADD.FTZ R174, R2, R15 ;  /* 0x0000000f02ae7221 */ /* 0x004fe20000010000 */
[----:B-1----:R-:W-:Y:S01]  /*6930*/  FFMA.FTZ R15, R176, R0, R11 ;  /* 0x00000000b00f7223 */ /* 0x002fe2000001000b */
        /* <DEDUP_REMOVED lines=13> */
[----:B------:R-:W2:Y:S01]  /*6a10*/  MUFU.EX2 R163, R163 ;  /* 0x000000a300a37308 */ /* 0x000ea20000000800 */
[-C--:B------:R-:W-:Y:S01]  /*6a20*/  FMUL.FTZ R101, R101, R185.reuse ;  /* 0x000000b965657220 */ /* 0x080fe20000410000 */
[----:B---3--:R-:W-:Y:S01]  /*6a30*/  FADD.FTZ R15, R159, R0 ;  /* 0x000000009f0f7221 */ /* 0x008fe20000010000 */
        /* <DEDUP_REMOVED lines=14> */
[----:B--2---:R-:W-:Y:S01]  /*6b20*/  FADD.FTZ R15, R163, R0 ;  /* 0x00000000a30f7221 */ /* 0x004fe20000010000 */
        /* <DEDUP_REMOVED lines=13> */
[----:B------:R-:W-:Y:S01]  /*6c00*/  FMUL.FTZ R149, R149, R185 ;  /* 0x000000b995957220 */ /* 0x000fe20000410000 */
[----:B------:R2:W3:Y:S01]  /*6c10*/  MUFU.EX2 R190, R158 ;  /* 0x0000009e00be7308 */ /* 0x0004e20000000800 */
[----:B------:R-:W-:Y:S01]  /*6c20*/  F2FP.BF16.F32.PACK_AB R155, R192, R155 ;  /* 0x0000009bc09b723e */ /* 0x000fe200000010ff */
[-C--:B------:R-:W-:Y:S01]  /*6c30*/  FMUL.FTZ R26, R26, R176.reuse ;  /* 0x000000b01a1a7220 */ /* 0x080fe20000410000 */
[-C--:B------:R-:W-:Y:S01]  /*6c40*/  FMUL.FTZ R27, R27, R176.reuse ;  /* 0x000000b01b1b7220 */ /* 0x080fe20000410000 */
[-C--:B------:R-:W-:Y:S01]  /*6c50*/  FMUL.FTZ R30, R30, R176.reuse ;  /* 0x000000b01e1e7220 */ /* 0x080fe20000410000 */
[-C--:B------:R-:W-:Y:S01]  /*6c60*/  FMUL.FTZ R31, R31, R176.reuse ;  /* 0x000000b01f1f7220 */ /* 0x080fe20000410000 */
[-C--:B------:R-:W-:Y:S01]  /*6c70*/  FMUL.FTZ R34, R34, R176.reuse ;  /* 0x000000b022227220 */ /* 0x080fe20000410000 */
[----:B------:R-:W-:Y:S01]  /*6c80*/  FMUL.FTZ R35, R35, R176 ;  /* 0x000000b023237220 */ /* 0x000fe20000410000 */
[----:B------:R-:W4:Y:S01]  /*6c90*/  MUFU.EX2 R204, R175 ;  /* 0x000000af00cc7308 */ /* 0x000f220000000800 */
[C---:B-1----:R-:W-:Y:S01]  /*6ca0*/  FADD.FTZ R3, R189.reuse, R174 ;  /* 0x000000aebd037221 */ /* 0x042fe20000010000 */
[----:B------:R-:W-:Y:S01]  /*6cb0*/  F2FP.BF16.F32.PACK_AB R174, R189, R2 ;  /* 0x00000002bdae723e */ /* 0x000fe200000010ff */
[-C--:B------:R-:W-:Y:S01]  /*6cc0*/  FMUL.FTZ R38, R38, R176.reuse ;  /* 0x000000b026267220 */ /* 0x080fe20000410000 */
[----:B--2---:R-:W-:Y:S01]  /*6cd0*/  F2FP.BF16.F32.PACK_AB R158, R160, R157 ;  /* 0x0000009da09e723e */ /* 0x004fe200000010ff */
[-C--:B------:R-:W-:Y:S01]  /*6ce0*/  FMUL.FTZ R39, R39, R176.reuse ;  /* 0x000000b027277220 */ /* 0x080fe20000410000 */
[----:B------:R-:W-:Y:S01]  /*6cf0*/  F2FP.BF16.F32.PACK_AB R157, R196, R159 ;  /* 0x0000009fc49d723e */ /* 0x000fe200000010ff */
[-C--:B------:R-:W-:Y:S01]  /*6d00*/  FMUL.FTZ R42, R42, R176.reuse ;  /* 0x000000b02a2a7220 */ /* 0x080fe20000410000 */
[----:B------:R1:W2:Y:S01]  /*6d10*/  MUFU.EX2 R165, R178 ;  /* 0x000000b200a57308 */ /* 0x0002a20000000800 */
[----:B------:R-:W-:Y:S01]  /*6d20*/  F2FP.BF16.F32.PACK_AB R159, R6, R163 ;  /* 0x000000a3069f723e */ /* 0x000fe200000010ff */
[-C--:B------:R-:W-:Y:S01]  /*6d30*/  FMUL.FTZ R43, R43, R176.reuse ;  /* 0x000000b02b2b7220 */ /* 0x080fe20000410000 */
[----:B------:R-:W-:Y:S01]  /*6d40*/  F2FP.BF16.F32.PACK_AB R160, R164, R161 ;  /* 0x000000a1a4a0723e */ /* 0x000fe200000010ff */
[-C--:B------:R-:W-:Y:S01]  /*6d50*/  FMUL.FTZ R46, R46, R176.reuse ;  /* 0x000000b02e2e7220 */ /* 0x080fe20000410000 */
[----:B------:R-:W-:Y:S01]  /*6d60*/  F2FP.BF16.F32.PACK_AB R164, R172, R21 ;  /* 0x00000015aca4723e */ /* 0x000fe200000010ff */
[-C--:B------:R-:W-:Y:S01]  /*6d70*/  FMUL.FTZ R47, R47, R176.reuse ;  /* 0x000000b02f2f7220 */ /* 0x080fe20000410000 */
[----:B---3--:R-:W-:Y:S01]  /*6d80*/  F2FP.BF16.F32.PACK_AB R161, R190, R167 ;  /* 0x000000a7bea1723e */ /* 0x008fe200000010ff */
[----:B------:R-:W3:Y:S01]  /*6d90*/  MUFU.EX2 R2, R179 ;  /* 0x000000b300027308 */ /* 0x000ee20000000800 */
[----:B-1----:R-:W-:Y:S01]  /*6da0*/  FADD.FTZ R178, R6, R15 ;  /* 0x0000000f06b27221 */ /* 0x002fe20000010000 */
[----:B------:R-:W-:Y:S01]  /*6db0*/  F2FP.BF16.F32.PACK_AB R172, R188, R181 ;  /* 0x000000b5bcac723e */ /* 0x000fe200000010ff */
[-C--:B------:R-:W-:Y:S01]  /*6dc0*/  FMUL.FTZ R50, R50, R176.reuse ;  /* 0x000000b032327220 */ /* 0x080fe20000410000 */
[----:B----4-:R-:W-:Y:S01]  /*6dd0*/  F2FP.BF16.F32.PACK_AB R163, R204, R13 ;  /* 0x0000000dcca3723e */ /* 0x010fe200000010ff */
[----:B------:R-:W-:Y:S01]  /*6de0*/  FADD.FTZ R15, R167, R178 ;  /* 0x000000b2a70f7221 */ /* 0x000fe20000010000 */
[-C--:B------:R-:W-:Y:S01]  /*6df0*/  FMUL.FTZ R51, R51, R176.reuse ;  /* 0x000000b033337220 */ /* 0x080fe20000410000 */
[-C--:B------:R-:W-:Y:S01]  /*6e00*/  FMUL.FTZ R54, R54, R176.reuse ;  /* 0x000000b036367220 */ /* 0x080fe20000410000 */
[----:B------:R-:W1:Y:S01]  /*6e10*/  MUFU.EX2 R182, R182 ;  /* 0x000000b600b67308 */ /* 0x000e620000000800 */
[----:B------:R-:W-:Y:S01]  /*6e20*/  FADD.FTZ R178, R190, R15 ;  /* 0x0000000fbeb27221 */ /* 0x000fe20000010000 */
[-C--:B------:R-:W-:Y:S01]  /*6e30*/  FMUL.FTZ R55, R55, R176.reuse ;  /* 0x000000b037377220 */ /* 0x080fe20000410000 */
[-C--:B------:R-:W-:Y:S01]  /*6e40*/  FMUL.FTZ R58, R58, R176.reuse ;  /* 0x000000b03a3a7220 */ /* 0x080fe20000410000 */
[-C--:B------:R-:W-:Y:S01]  /*6e50*/  FMUL.FTZ R59, R59, R176.reuse ;  /* 0x000000b03b3b7220 */ /* 0x080fe20000410000 */
[----:B------:R-:W-:Y:S01]  /*6e60*/  FADD.FTZ R15, R13, R178 ;  /* 0x000000b20d0f7221 */ /* 0x000fe20000010000 */
[-C--:B------:R-:W-:Y:S01]  /*6e70*/  FMUL.FTZ R62, R62, R176.reuse ;  /* 0x000000b03e3e7220 */ /* 0x080fe20000410000 */
[-C--:B------:R-:W-:Y:S01]  /*6e80*/  FMUL.FTZ R63, R63, R176.reuse ;  /* 0x000000b03f3f7220 */ /* 0x080fe20000410000 */
[----:B------:R-:W4:Y:S01]  /*6e90*/  MUFU.EX2 R183, R183 ;  /* 0x000000b700b77308 */ /* 0x000f220000000800 */
[----:B------:R-:W-:Y:S01]  /*6ea0*/  FADD.FTZ R180, R204, R15 ;  /* 0x0000000fccb47221 */ /* 0x000fe20000010000 */
[-C--:B------:R-:W-:Y:S01]  /*6eb0*/  FMUL.FTZ R66, R66, R176.reuse ;  /* 0x000000b042427220 */ /* 0x080fe20000410000 */
[-C--:B------:R-:W-:Y:S01]  /*6ec0*/  FMUL.FTZ R67, R67, R176.reuse ;  /* 0x000000b043437220 */ /* 0x080fe20000410000 */
[-C--:B------:R-:W-:Y:S01]  /*6ed0*/  FMUL.FTZ R70, R70, R176.reuse ;  /* 0x000000b046467220 */ /* 0x080fe20000410000 */
[----:B--2---:R-:W-:Y:S01]  /*6ee0*/  FADD.FTZ R15, R165, R180 ;  /* 0x000000b4a50f7221 */ /* 0x004fe20000010000 */
[C---:B---3--:R-:W-:Y:S01]  /*6ef0*/  F2FP.BF16.F32.PACK_AB R165, R2.reuse, R165 ;  /* 0x000000a502a5723e */ /* 0x048fe200000010ff */
[-C--:B------:R-:W-:Y:S01]  /*6f00*/  FMUL.FTZ R71, R71, R176.reuse ;  /* 0x000000b047477220 */ /* 0x080fe20000410000 */
[----:B------:R-:W2:Y:S01]  /*6f10*/  MUFU.EX2 R169, R186 ;  /* 0x000000ba00a97308 */ /* 0x000ea20000000800 */
[----:B------:R-:W-:Y:S01]  /*6f20*/  FADD.FTZ R15, R2, R15 ;  /* 0x0000000f020f7221 */ /* 0x000fe20000010000 */
[-C--:B------:R-:W-:Y:S01]  /*6f30*/  FMUL.FTZ R74, R74, R176.reuse ;  /* 0x000000b04a4a7220 */ /* 0x080fe20000410000 */
[-C--:B------:R-:W-:Y:S01]  /*6f40*/  FMUL.FTZ R75, R75, R176.reuse ;  /* 0x000000b04b4b7220 */ /* 0x080fe20000410000 */
[-C--:B------:R-:W-:Y:S01]  /*6f50*/  FMUL.FTZ R78, R78, R176.reuse ;  /* 0x000000b04e4e7220 */ /* 0x080fe20000410000 */
[----:B-1----:R-:W-:Y:S01]  /*6f60*/  FADD.FTZ R184, R182, R15 ;  /* 0x0000000fb6b87221 */ /* 0x002fe20000010000 */
[-C--:B------:R-:W-:Y:S01]  /*6f70*/  FMUL.FTZ R79, R79, R176.reuse ;  /* 0x000000b04f4f7220 */ /* 0x080fe20000410000 */
[----:B------:R-:W-:Y:S01]  /*6f80*/  FMUL.FTZ R82, R82, R176 ;  /* 0x000000b052527220 */ /* 0x000fe20000410000 */
[----:B------:R-:W1:Y:S01]  /*6f90*/  MUFU.EX2 R0, R187 ;  /* 0x000000bb00007308 */ /* 0x000e620000000800 */
[C---:B----4-:R-:W-:Y:S01]  /*6fa0*/  FADD.FTZ R184, R183.reuse, R184 ;  /* 0x000000b8b7b87221 */ /* 0x050fe20000010000 */
[----:B------:R-:W-:Y:S01]  /*6fb0*/  F2FP.BF16.F32.PACK_AB R167, R183, R182 ;  /* 0x000000b6b7a7723e */ /* 0x000fe200000010ff */
        /* <DEDUP_REMOVED lines=49> */
[----:B------:R-:W-:Y:S01]  /*72d0*/  FMUL.FTZ R151, R151, R176 ;  /* 0x000000b097977220 */ /* 0x000fe20000410000 */
[----:B--2---:R-:W-:-:S04]  /*72e0*/  FADD.FTZ R11, R175, R6 ;  /* 0x00000006af0b7221 */ /* 0x004fc80000010000 */
[C---:B-1----:R-:W-:Y:S01]  /*72f0*/  FADD.FTZ R0, R184.reuse, R11 ;  /* 0x0000000bb8007221 */ /* 0x042fe20000010000 */
[----:B------:R-:W-:Y:S01]  /*7300*/  F2FP.BF16.F32.PACK_AB R175, R184, R175 ;  /* 0x000000afb8af723e */ /* 0x000fe200000010ff */
[----:B------:R-:W-:Y:S06]  /*7310*/  @!P0 BRA `(.L_x_10863) ;  /* 0x0000000000048947 */ /* 0x000fec0003800000 */
[----:B------:R-:W-:Y:S01]  /*7320*/  BPT.TRAP 0x1 ;  /* 0x000000040000795c */ /* 0x000fe20000300000 */
.L_x_10863:
[----:B------:R1:W2:Y:S01]  /*7330*/  SYNCS.PHASECHK.TRANS64.TRYWAIT P1, [UR27+0x22850], R9 ;  /* 0x02285009ff0075a7 */ /* 0x0002a2000802015b */
[----:B------:R-:W-:Y:S05]  /*7340*/  @!P0 BRA `(.L_x_10864) ;  /* 0x0000000000048947 */ /* 0x000fea0003800000 */
[----:B------:R-:W-:Y:S01]  /*7350*/  BPT.TRAP 0x1 ;  /* 0x000000040000795c */ /* 0x000fe20000300000 */
.L_x_10864:
[----:B--2---:R-:W-:Y:S05]  /*7360*/  @P1 BRA `(.L_x_10865) ;  /* 0x0000000000081947 */ /* 0x004fea0003800000 */
[----:B------:R-:W2:Y:S02]  /*7370*/  SYNCS.PHASECHK.TRANS64.TRYWAIT P1, [UR27+0x22850], R9 ;  /* 0x02285009ff0075a7 */ /* 0x000ea4000802015b */
[----:B--2---:R-:W-:Y:S05]  /*7380*/  @!P1 BRA `(.L_x_10866) ;  /* 0x000000d000f09947 */ /* 0x004fea0003800000 */
.L_x_10865:
[----:B------:R-:W3:Y:S01]  /*7390*/  S2R R2, SR_TID.X ;  /* 0x0000000000027919 */ /* 0x000ee20000002100 */
[----:B------:R-:W-:Y:S01]  /*73a0*/  UIMAD UR14, UR36, 0xc00, UR21 ;  /* 0x00000c00240e78a4 */ /* 0x000fe2000f8e0215 */
[----:B------:R-:W-:Y:S01]  /*73b0*/  UMOV UR11, 0x40000040 ;  /* 0x40000040000b7882 */ /* 0x000fe20000000000 */
[----:B------:R-:W4:Y:S05]  /*73c0*/  S2R R6, SR_TID.X ;  /* 0x0000000000067919 */ /* 0x000f2a0000002100 */
[----:B------:R-:W-:Y:S01]  /*73d0*/  UMOV UR10, UR14 ;  /* 0x0000000e000a7c82 */ /* 0x000fe20008000000 */
[----:B---3--:R-:W-:Y:S02]  /*73e0*/  SHF.R.U32.HI R2, RZ, 0x7, R2 ;  /* 0x00000007ff027819 */ /* 0x008fe40000011602 */
[----:B----4-:R-:W-:-:S03]  /*73f0*/  LOP3.LUT P1, RZ, R6, 0x7f, RZ, 0xc0, !PT ;  /* 0x0000007f06ff7812 */ /* 0x010fc6000782c0ff */
[----:B------:R-:W-:Y:S02]  /*7400*/  VIADD R2, R2, 0x8 ;  /* 0x0000000802027836 */ /* 0x000fe40000000000 */
[----:B------:R-:W-:-:S03]  /*7410*/  IMAD.MOV.U32 R6, RZ, RZ, R20 ;  /* 0x000000ffff067224 */ /* 0x000fc600078e0014 */
[----:B------:R3:W-:Y:S05]  /*7420*/  BAR.SYNC.DEFER_BLOCKING R2, 0x100 ;  /* 0x000400020000751d */ /* 0x0007ea0000010000 */
[----:B--2---:R-:W-:Y:S02]  /*7430*/  @!P1 VIADD R12, R12, 0x22860 ;  /* 0x000228600c0c9836 */ /* 0x004fe40000000000 */
[----:B---3--:R-:W-:-:S03]  /*7440*/  IMAD.MOV.U32 R2, RZ, RZ, R10 ;  /* 0x000000ffff027224 */ /* 0x008fc600078e000a */
[----:B------:R-:W-:Y:S01]  /*7450*/  @!P1 PRMT R12, RZ, 0x654, R12 ;  /* 0x00000654ff0c9816 */ /* 0x000fe2000000000c */
        /* <DEDUP_REMOVED lines=34> */
[C---:B------:R-:W-:Y:S01]  /*7680*/  ISETP.GT.AND P1, PT, R5.reuse, UR22, PT ;  /* 0x0000001605007c0c */ /* 0x040fe2000bf24270 */
[----:B------:R-:W-:-:S12]  /*7690*/  VIADD R5, R5, 0xffffffff ;  /* 0xffffffff05057836 */ /* 0x000fd80000000000 */
[----:B--2---:R-:W-:Y:S05]  /*76a0*/  @P1 BRA `(.L_x_10867) ;  /* 0xffffffd000041947 */ /* 0x004fea000383ffff */
[----:B------:R-:W-:Y:S02]  /*76b0*/  IMAD.MOV.U32 R6, RZ, RZ, R20 ;  /* 0x000000ffff067224 */ /* 0x000fe400078e0014 */
[----:B------:R-:W-:-:S07]  /*76c0*/  IMAD.MOV.U32 R2, RZ, RZ, R10 ;  /* 0x000000ffff027224 */ /* 0x000fce00078e000a */
.L_x_10850:
[----:B------:R-:W-:Y:S01]  /*76d0*/  ULDC UR10, c[0x0][0x448] ;  /* 0x00011200000a7ab9 */ /* 0x000fe20000000800 */
[----:B------:R-:W-:Y:S01]  /*76e0*/  IADD3 R7, R16, 0x1, -R7 ;  /* 0x0000000110077810 */ /* 0x000fe20007ffe807 */
[----:B------:R-:W-:Y:S01]  /*76f0*/  UISETP.NE.AND UP0, UPT, UR10, 0x1, UPT ;  /* 0x000000010a00788c */ /* 0x000fe2000bf05270 */
[----:B------:R-:W-:Y:S02]  /*7700*/  ULDC UR15, c[0x0][0x9e4] ;  /* 0x00027900000f7ab9 */ /* 0x000fe40000000800 */
[----:B------:R-:W-:Y:S01]  /*7710*/  R2UR UR18, R7 ;  /* 0x00000000071272ca */ /* 0x000fe200000e0000 */
[----:B------:R-:W-:Y:S02]  /*7720*/  UISETP.GE.AND UP1, UPT, UR15, 0x1, UPT ;  /* 0x000000010f00788c */ /* 0x000fe4000bf26270 */
[----:B------:R-:W-:-:S04]  /*7730*/  UIADD3 UR14, UR43, 0x7f, URZ ;  /* 0x0000007f2b0e7890 */ /* 0x000fc8000fffe03f */
[----:B------:R-:W-:Y:S01]  /*7740*/  PLOP3.LUT P1, PT, PT, PT, UP1, 0x40, 0x0 ;  /* 0x000000000000781c */ /* 0x000fe20003f2e818 */
[----:B------:R-:W-:Y:S01]  /*7750*/  @UP0 ULDC UR10, c[0x0][0x44c] ;  /* 0x00011300000a0ab9 */ /* 0x000fe20000000800 */
[----:B------:R-:W-:Y:S01]  /*7760*/  @UP0 ULDC UR19, c[0x0][0x450] ;  /* 0x0001140000130ab9 */ /* 0x000fe20000000800 */
[----:B------:R-:W-:-:S04]  /*7770*/  UIMAD.WIDE.U32 UR10, UR14, UR10, URZ ;  /* 0x0000000a0e0a72a5 */ /* 0x000fc8000f8e003f */
[----:B------:R-:W-:-:S04]  /*7780*/  @UP0 USHF.R.U32.HI UR14, URZ, UR19, UR11 ;  /* 0x000000133f0e0299 */ /* 0x000fc8000801160b */
[----:B------:R-:W-:-:S04]  /*7790*/  UIADD3 UR14, UR18, UR14, URZ ;  /* 0x0000000e120e7290 */ /* 0x000fc8000fffe03f */
[----:B------:R-:W-:Y:S01]  /*77a0*/  UIADD3 UR7, UR14, -UR7, URZ ;  /* 0x800000070e077290 */ /* 0x000fe2000fffe03f */
[----:B------:R-:W-:Y:S11]  /*77b0*/  @P1 BRA `(.L_x_10868) ;  /* 0x0000000000441947 */ /* 0x000ff60003800000 */
        /* <DEDUP_REMOVED lines=10> */
.L_x_10869:
[----:B------:R-:W-:-:S11]  /*7860*/  UISETP.NE.AND UP2, UPT, UR15, 0x1, UPT ;  /* 0x000000010f00788c */ /* 0x000fd6000bf45270 */
[----:B------:R-:W-:Y:S02]  /*7870*/  @UP2 ULDC.64 UR18, c[0x0][0x9e8] ;  /* 0x00027a0000122ab9 */ /* 0x000fe40000000a00 */
[----:B------:R-:W-:-:S04]  /*7880*/  UIMAD.WIDE.U32 UR10, UR14, UR18, URZ ;  /* 0x000000120e0a72a5 */ /* 0x000fc8000f8e003f */
[----:B------:R-:W-:-:S12]  /*7890*/  @UP2 USHF.R.U32.HI UR14, URZ, UR19, UR11 ;  /* 0x000000133f0e2299 */ /* 0x000fd8000801160b */
.L_x_10870:
[----:B------:R-:W-:-:S04]  /*78a0*/  UIMAD UR14, UR14, UR15, URZ ;  /* 0x0000000f0e0e72a4 */ /* 0x000fc8000f8e023f */
[----:B------:R-:W-:-:S04]  /*78b0*/  UISETP.LT.AND UP2, UPT, UR7, UR14, UPT ;  /* 0x0000000e0700728c */ /* 0x000fc8000bf41270 */
[----:B------:R-:W-:-:S12]  /*78c0*/  USEL UR7, UR7, UR14, !UP2 ;  /* 0x0000000e07077287 */ /* 0x000fd8000d000000 */
.L_x_10868:
[----:B------:R-:W-:-:S04]  /*78d0*/  UIADD3 UR10, UR7, 0x5f, URZ ;  /* 0x0000005f070a7890 */ /* 0x000fc8000fffe03f */
[----:B------:R-:W-:-:S04]  /*78e0*/  UIMAD.WIDE UR10, UR10, 0x2aaaaaab, URZ ;  /* 0x2aaaaaab0a0a78a5 */ /* 0x000fc8000f8e023f */
[----:B------:R-:W-:-:S04]  /*78f0*/  USHF.R.U32.HI UR7, URZ, 0x1f, UR11 ;  /* 0x0000001f3f077899 */ /* 0x000fc8000801160b */
[----:B------:R-:W-:-:S04]  /*7900*/  ULEA.HI.SX32 UR7, UR11, UR7, 0x1c ;  /* 0x000000070b077291 */ /* 0x000fc8000f8fe23f */
[----:B------:R-:W-:-:S04]  /*7910*/  UISETP.LT.AND UP2, UPT, UR39, UR7, UPT ;  /* 0x000000072700728c */ /* 0x000fc8000bf41270 */
[----:B------:R-:W-:-:S06]  /*7920*/  USEL UR22, UR39, UR7, !UP2 ;  /* 0x0000000727167287 */ /* 0x000fcc000d000000 */
[----:B------:R-:W-:-:S13]  /*7930*/  ISETP.GE.AND P1, PT, R5, UR22, PT ;  /* 0x0000001605007c0c */ /* 0x000fda000bf26270 */
[----:B------:R-:W-:Y:S05]  /*7940*/  @!P1 BRA `(.L_x_10871) ;  /* 0x0000001c005c9947 */ /* 0x000fea0003800000 */
[----:B------:R-:W-:Y:S01]  /*7950*/  IMAD.MOV.U32 R203, RZ, RZ, R6 ;  /* 0x000000ffffcb7224 */ /* 0x000fe200078e0006 */
[----:B------:R-:W-:Y:S01]  /*7960*/  ULDC UR23, c[0x0][0x988] ;  /* 0x0002620000177ab9 */ /* 0x000fe20000000800 */
[----:B01----:R-:W-:Y:S02]  /*7970*/  IMAD.MOV.U32 R9, RZ, RZ, R2 ;  /* 0x000000ffff097224 */ /* 0x003fe400078e0002 */
[----:B------:R-:W-:-:S07]  /*7980*/  IMAD.MOV.U32 R7, RZ, RZ, R5 ;  /* 0x000000ffff077224 */ /* 0x000fce00078e0005 */
.L_x_10880:
[----:B------:R-:W-:Y:S01]  /*7990*/  UIADD3 UR36, UR36, 0x1, URZ ;  /* 0x0000000124247890 */ /* 0x000fe2000fffe03f */
[C---:B------:R-:W-:Y:S01]  /*79a0*/  ISETP.GT.AND P1, PT, R7.reuse, UR22, PT ;  /* 0x0000001607007c0c */ /* 0x040fe2000bf24270 */
[----:B------:R-:W-:Y:S02]  /*79b0*/  VIADD R7, R7, 0xffffffff ;  /* 0xffffffff07077836 */ /* 0x000fe40000000000 */
[----:B------:R-:W-:-:S04]  /*79c0*/  UISETP.NE.AND UP2, UPT, UR36, 0x2, UPT ;  /* 0x000000022400788c */ /* 0x000fc8000bf45270 */
[----:B------:R-:W-:Y:S02]  /*79d0*/  USEL UR6, URZ, 0x1, UP2 ;  /* 0x000000013f067887 */ /* 0x000fe40009000000 */
[----:B------:R-:W-:Y:S02]  /*79e0*/  USEL UR36, UR36, URZ, UP2 ;  /* 0x0000003f24247287 */ /* 0x000fe40009000000 */
[----:B------:R-:W-:Y:S01]  /*79f0*/  ULOP3.LUT UR37, UR37, UR6, URZ, 0x3c, !UPT ;  /* 0x0000000625257292 */ /* 0x000fe2000f8e3c3f */
[----:B-1----:R-:W-:Y:S11]  /*7a00*/  @!P0 BRA `(.L_x_10872) ;  /* 0x0000000000048947 */ /* 0x002ff60003800000 */
[----:B------:R-:W-:Y:S01]  /*7a10*/  BPT.TRAP 0x1 ;  /* 0x000000040000795c */ /* 0x000fe20000300000 */
.L_x_10872:
        /* <DEDUP_REMOVED lines=9> */
.L_x_10873:
[----:B-1----:R-:W-:Y:S05]  /*7ab0*/  @P2 BRA `(.L_x_10874) ;  /* 0x0000000000082947 */ /* 0x002fea0003800000 */
[----:B------:R-:W1:Y:S02]  /*7ac0*/  SYNCS.PHASECHK.TRANS64.TRYWAIT P2, [UR24+0x22830], R5 ;  /* 0x02283005ff0075a7 */ /* 0x000e640008040158 */
[----:B-1----:R-:W-:Y:S05]  /*7ad0*/  @!P2 BRA `(.L_x_10875) ;  /* 0x000000cc0030a947 */ /* 0x002fea0003800000 */
.L_x_10874:
        /* <DEDUP_REMOVED lines=11> */
[----:B--2---:R-:W-:Y:S02]  /*7b90*/  LOP3.LUT P2, RZ, R215, 0x7f, RZ, 0xc0, !PT ;  /* 0x0000007fd7ff7812 */ /* 0x004fe4000784c0ff */
[----:B------:R-:W-:Y:S01]  /*7ba0*/  SHF.R.U32.HI R215, RZ, 0x7, R215 ;  /* 0x00000007ffd77819 */ /* 0x000fe200000116d7 */
        /* <DEDUP_REMOVED lines=39> */
[----:B-1----:R-:W-:Y:S02]  /*7e20*/  FMNMX.FTZ R2, R12, R11, !PT ;  /* 0x0000000b0c027209 */ /* 0x002fe40007810000 */
[----:B------:R-:W-:-:S03]  /*7e30*/  FMNMX.FTZ R11, R155, R6, !PT ;  /* 0x000000069b0b7209 */ /* 0x000fc60007810000 */
[----:B------:R-:W-:Y:S01]  /*7e40*/  FADD.FTZ R4, -R2, R9 ;  /* 0x0000000902047221 */ /* 0x000fe20000010100 */
[----:B------:R-:W-:-:S03]  /*7e50*/  FMNMX.FTZ R6, R158, R11, !PT ;  /* 0x0000000b9e067209 */ /* 0x000fc60007810000 */
[----:B------:R-:W-:Y:S01]  /*7e60*/  FMUL.FTZ R8, R4, UR6 ;  /* 0x0000000604087c20 */ /* 0x000fe20008410000 */
[----:B------:R-:W-:Y:S01]  /*7e70*/  FMNMX.FTZ R11, R159, R6, !PT ;  /* 0x000000069f0b7209 */ /* 0x000fe20007810000 */
[----:B------:R-:W-:-:S03]  /*7e80*/  FMUL.FTZ R4, R2, UR6 ;  /* 0x0000000602047c20 */ /* 0x000fc60008410000 */
        /* <DEDUP_REMOVED lines=21> */
[----:B------:R-:W1:Y:S03]  /*7fe0*/  MUFU.EX2 R8, R8 ;  /* 0x0000000800087308 */ /* 0x000e660000000800 */
[----:B------:R-:W-:Y:S01]  /*7ff0*/  FMNMX.FTZ R6, R174, R13, !PT ;  /* 0x0000000dae067209 */ /* 0x000fe20007810000 */
[--C-:B------:R-:W-:Y:S01]  /*8000*/  FFMA.FTZ R13, R161, UR6, -R4.reuse ;  /* 0x00000006a10d7c23 */ /* 0x100fe20008010804 */
[--C-:B------:R-:W-:Y:S01]  /*8010*/  FFMA.FTZ R161, R181, UR6, -R4.reuse ;  /* 0x00000006b5a17c23 */ /* 0x100fe20008010804 */
[----:B------:R-:W-:Y:S01]  /*8020*/  FFMA.FTZ R181, R197, UR6, -R4 ;  /* 0x00000006c5b57c23 */ /* 0x000fe20008010804 */
[----:B------:R-:W-:Y:S01]  /*8030*/  FMNMX.FTZ R15, R175, R6, !PT ;  /* 0x00000006af0f7209 */ /* 0x000fe20007810000 */
[----:B------:R-:W2:Y:S03]  /*8040*/  MUFU.EX2 R9, R9 ;  /* 0x0000000900097308 */ /* 0x000ea60000000800 */
[----:B------:R-:W-:-:S04]  /*8050*/  FMNMX.FTZ R6, R178, R15, !PT ;  /* 0x0000000fb2067209 */ /* 0x000fc80007810000 */
[----:B------:R-:W-:Y:S01]  /*8060*/  FMNMX.FTZ R15, R179, R6, !PT ;  /* 0x00000006b30f7209 */ /* 0x000fe20007810000 */
[----:B------:R-:W3:Y:S01]  /*8070*/  MUFU.EX2 R152, R152 ;  /* 0x0000009800987308 */ /* 0x000ee20000000800 */
[-C--:B-1----:R-:W-:Y:S01]  /*8080*/  FMUL.FTZ R24, R24, R8.reuse ;  /* 0x0000000818187220 */ /* 0x082fe20000410000 */
[-C--:B------:R-:W-:Y:S01]  /*8090*/  FMUL.FTZ R25, R25, R8.reuse ;  /* 0x0000000819197220 */ /* 0x080fe20000410000 */
[----:B------:R-:W-:Y:S01]  /*80a0*/  FMNMX.FTZ R6, R182, R15, !PT ;  /* 0x0000000fb6067209 */ /* 0x000fe20007810000 */
[--C-:B------:R-:W-:Y:S01]  /*80b0*/  FFMA.FTZ R15, R165, UR6, -R4.reuse ;  /* 0x00000006a50f7c23 */ /* 0x100fe20008010804 */
[-C--:B------:R-:W-:Y:S01]  /*80c0*/  FMUL.FTZ R28, R28, R8.reuse ;  /* 0x000000081c1c7220 */ /* 0x080fe20000410000 */
[----:B------:R-:W-:Y:S01]  /*80d0*/  FMUL.FTZ R29, R29, R8 ;  /* 0x000000081d1d7220 */ /* 0x000fe20000410000 */
[----:B------:R-:W-:Y:S01]  /*80e0*/  FMNMX.FTZ R21, R183, R6, !PT ;  /* 0x00000006b7157209 */ /* 0x000fe20007810000 */
[----:B------:R-:W-:Y:S01]  /*80f0*/  MUFU.EX2 R10, R10 ;  /* 0x0000000a000a7308 */ /* 0x000fe20000000800 */
[----:B--2---:R-:W-:Y:S01]  /*8100*/  FFMA.FTZ R3, R8, R3, R9 ;  /* 0x0000000308037223 */ /* 0x004fe20000010009 */
[-C--:B------:R-:W-:Y:S01]  /*8110*/  FMUL.FTZ R32, R32, R8.reuse ;  /* 0x0000000820207220 */ /* 0x080fe20000410000 */
[----:B------:R-:W-:Y:S01]  /*8120*/  FMNMX.FTZ R6, R186, R21, !PT ;  /* 0x00000015ba067209 */ /* 0x000fe20007810000 */
[-C--:B------:R-:W-:Y:S01]  /*8130*/  FMUL.FTZ R33, R33, R8.reuse ;  /* 0x0000000821217220 */ /* 0x080fe20000410000 */
[-C--:B------:R-:W-:Y:S01]  /*8140*/  FMUL.FTZ R36, R36, R8.reuse ;  /* 0x0000000824247220 */ /* 0x080fe20000410000 */
[----:B------:R-:W-:Y:S01]  /*8150*/  FMUL.FTZ R37, R37, R8 ;  /* 0x0000000825257220 */ /* 0x000fe20000410000 */
[----:B------:R-:W-:Y:S01]  /*8160*/  FMNMX.FTZ R21, R187, R6, !PT ;  /* 0x00000006bb157209 */ /* 0x000fe20007810000 */
[----:B------:R-:W-:Y:S01]  /*8170*/  MUFU.EX2 R11, R11 ;  /* 0x0000000b000b7308 */ /* 0x000fe20000000800 */
[C---:B---3--:R-:W-:Y:S01]  /*8180*/  FADD.FTZ R3, R152.reuse, R3 ;  /* 0x0000000398037221 */ /* 0x048fe20000010000 */
[----:B------:R-:W-:Y:S01]  /*8190*/  F2FP.BF16.F32.PACK_AB R152, R152, R9 ;  /* 0x000000099898723e */ /* 0x000fe200000010ff */
[-C--:B------:R-:W-:Y:S01]  /*81a0*/  FMUL.FTZ R40, R40, R8.reuse ;  /* 0x0000000828287220 */ /* 0x080fe20000410000 */
[----:B------:R-:W-:Y:S01]  /*81b0*/  FMNMX.FTZ R6, R190, R21, !PT ;  /* 0x00000015be067209 */ /* 0x000fe20007810000 */
[--C-:B------:R-:W-:Y:S01]  /*81c0*/  FFMA.FTZ R21, R169, UR6, -R4.reuse ;  /* 0x00000006a9157c23 */ /* 0x100fe20008010804 */
[--C-:B------:R-:W-:Y:S01]  /*81d0*/  FFMA.FTZ R169, R188, UR6, -R4.reuse ;  /* 0x00000006bca97c23 */ /* 0x100fe20008010804 */
[----:B------:R-:W-:Y:S01]  /*81e0*/  FMUL.FTZ R41, R41, R8 ;  /* 0x0000000829297220 */ /* 0x000fe20000410000 */
[----:B------:R-:W-:Y:S01]  /*81f0*/  FMNMX.FTZ R153, R191, R6, !PT ;  /* 0x00000006bf997209 */ /* 0x000fe20007810000 */
[----:B------:R-:W-:Y:S01]  /*8200*/  MUFU.EX2 R156, R156 ;  /* 0x0000009c009c7308 */ /* 0x000fe20000000800 */
[-C--:B------:R-:W-:Y:S01]  /*8210*/  FMUL.FTZ R44, R44, R8.reuse ;  /* 0x000000082c2c7220 */ /* 0x080fe20000410000 */
[-C--:B------:R-:W-:Y:S01]  /*8220*/  FMUL.FTZ R45, R45, R8.reuse ;  /* 0x000000082d2d7220 */ /* 0x080fe20000410000 */
[----:B------:R-:W-:Y:S01]  /*8230*/  FMNMX.FTZ R6, R194, R153, !PT ;  /* 0x00000099c2067209 */ /* 0x000fe20007810000 */
[-C--:B------:R-:W-:Y:S01]  /*8240*/  FMUL.FTZ R48, R48, R8.reuse ;  /* 0x0000000830307220 */ /* 0x080fe20000410000 */
[-C--:B------:R-:W-:Y:S01]  /*8250*/  FMUL.FTZ R49, R49, R8.reuse ;  /* 0x0000000831317220 */ /* 0x080fe20000410000 */
[----:B------:R-:W-:Y:S01]  /*8260*/  FMUL.FTZ R52, R52, R8 ;  /* 0x0000000834347220 */ /* 0x000fe20000410000 */
[----:B------:R-:W-:Y:S01]  /*8270*/  FMNMX.FTZ R153, R195, R6, !PT ;  /* 0x00000006c3997209 */ /* 0x000fe20007810000 */
[----:B------:R-:W-:Y:S01]  /*8280*/  MUFU.EX2 R13, R13 ;  /* 0x0000000d000d7308 */ /* 0x000fe20000000800 */
[-C--:B------:R-:W-:Y:S01]  /*8290*/  FMUL.FTZ R53, R53, R8.reuse ;  /* 0x0000000835357220 */ /* 0x080fe20000410000 */
        /* <DEDUP_REMOVED lines=9> */
[-C--:B------:R-:W-:Y:S01]  /*8330*/  FMUL.FTZ R64, R64, R8.reuse ;  /* 0x0000000840407220 */ /* 0x080fe20000410000 */
[----:B------:R-:W1:Y:S01]  /*8340*/  SHFL.BFLY PT, R165, R6, 0x2, 0x1f ;  /* 0x0c401f0006a57f89 */ /* 0x000e6200000e0000 */
        /* <DEDUP_REMOVED lines=23> */
[----:B-1----:R-:W-:Y:S01]  /*84c0*/  FMNMX.FTZ R177, R6, R165, !PT ;  /* 0x000000a506b17209 */ /* 0x002fe20007810000 */
[----:B------:R-:W-:Y:S01]  /*84d0*/  FFMA.FTZ R165, R185, UR6, -R4 ;  /* 0x00000006b9a57c23 */ /* 0x000fe20008010804 */
[-C--:B------:R-:W-:Y:S01]  /*84e0*/  FMUL.FTZ R105, R105, R8.reuse ;  /* 0x0000000869697220 */ /* 0x080fe20000410000 */
[-C--:B------:R-:W-:Y:S01]  /*84f0*/  FMUL.FTZ R108, R108, R8.reuse ;  /* 0x000000086c6c7220 */ /* 0x080fe20000410000 */
[----:B------:R-:W-:Y:S01]  /*8500*/  MUFU.EX2 R14, R14 ;  /* 0x0000000e000e7308 */ /* 0x000fe20000000800 */
[----:B------:R-:W1:Y:S01]  /*8510*/  SHFL.BFLY PT, R6, R177, 0x1, 0x1f ;  /* 0x0c201f00b1067f89 */ /* 0x000e6200000e0000 */
        /* <DEDUP_REMOVED lines=23> */
[----:B-1----:R-:W-:Y:S01]  /*8690*/  FMNMX.FTZ R6, R177, R6, !PT ;  /* 0x00000006b1067209 */ /* 0x002fe20007810000 */
[----:B------:R-:W-:-:S04]  /*86a0*/  FMUL.FTZ R149, R149, R8 ;  /* 0x0000000895957220 */ /* 0x000fc80000410000 */
[C---:B------:R-:W-:Y:S01]  /*86b0*/  FMUL.FTZ R189, R6.reuse, UR6 ;  /* 0x0000000606bd7c20 */ /* 0x040fe20008410000 */
[----:B------:R-:W-:Y:S01]  /*86c0*/  FADD.FTZ R4, -R6, R203 ;  /* 0x000000cb06047221 */ /* 0x000fe20000010100 */
[----:B------:R-:W-:Y:S02]  /*86d0*/  MUFU.EX2 R20, R20 ;  /* 0x0000001400147308 */ /* 0x000fe40000000800 */
[--C-:B------:R-:W-:Y:S01]  /*86e0*/  FFMA.FTZ R184, R154, UR6, -R189.reuse ;  /* 0x000000069ab87c23 */ /* 0x100fe200080108bd */
[----:B------:R-:W-:Y:S01]  /*86f0*/  FMUL.FTZ R4, R4, UR6 ;  /* 0x0000000604047c20 */ /* 0x000fe20008410000 */
[--C-:B------:R-:W-:Y:S01]  /*8700*/  FFMA.FTZ R155, R155, UR6, -R189.reuse ;  /* 0x000000069b9b7c23 */ /* 0x100fe200080108bd */
[--C-:B------:R-:W-:Y:S01]  /*8710*/  FFMA.FTZ R185, R158, UR6, -R189.reuse ;  /* 0x000000069eb97c23 */ /* 0x100fe200080108bd */
[--C-:B------:R-:W-:Y:S01]  /*8720*/  FFMA.FTZ R188, R159, UR6, -R189.reuse ;  /* 0x000000069fbc7c23 */ /* 0x100fe200080108bd */
[--C-:B------:R-:W-:Y:S01]  /*8730*/  FFMA.FTZ R216, R175, UR6, -R189.reuse ;  /* 0x00000006afd87c23 */ /* 0x100fe200080108bd */
[----:B------:R1:W-:Y:S01]  /*8740*/  MUFU.EX2 R177, R4 ;  /* 0x0000000400b17308 */ /* 0x0003e20000000800 */
[--C-:B------:R-:W-:Y:S01]  /*8750*/  FFMA.FTZ R159, R162, UR6, -R189.reuse ;  /* 0x00000006a29f7c23 */ /* 0x100fe200080108bd */
[----:B------:R-:W-:Y:S01]  /*8760*/  FFMA.FTZ R175, R178, UR6, -R189 ;  /* 0x00000006b2af7c23 */ /* 0x000fe200080108bd */
[----:B------:R-:W-:-:S02]  /*8770*/  IMAD.U32 R178, RZ, RZ, UR24 ;  /* 0x00000018ffb27e24 */ /* 0x000fc4000f8e00ff */
[--C-:B------:R-:W-:Y:S01]  /*8780*/  FFMA.FTZ R192, R163, UR6, -R189.reuse ;  /* 0x00000006a3c07c23 */ /* 0x100fe200080108bd */
[--C-:B------:R-:W-:Y:S01]  /*8790*/  FFMA.FTZ R163, R166, UR6, -R189.reuse ;  /* 0x00000006a6a37c23 */ /* 0x100fe200080108bd */
[--C-:B------:R-:W-:Y:S01]  /*87a0*/  FFMA.FTZ R196, R167, UR6, -R189.reuse ;  /* 0x00000006a7c47c23 */ /* 0x100fe200080108bd */
[----:B------:R-:W-:Y:S01]  /*87b0*/  @!P2 VIADD R154, R178, 0x22840 ;  /* 0x00022840b29aa836 */ /* 0x000fe20000000000 */
[----:B------:R-:W2:Y:S01]  /*87c0*/  MUFU.EX2 R184, R184 ;  /* 0x000000b800b87308 */ /* 0x000ea20000000800 */
[----:B-1----:R-:W-:Y:S01]  /*87d0*/  IADD3 R4, -R215, 0xb, RZ ;  /* 0x0000000bd7047810 */ /* 0x002fe20007ffe1ff */
[--C-:B------:R-:W-:Y:S01]  /*87e0*/  FFMA.FTZ R167, R170, UR6, -R189.reuse ;  /* 0x00000006aaa77c23 */ /* 0x100fe200080108bd */
[--C-:B------:R-:W-:Y:S01]  /*87f0*/  FFMA.FTZ R204, R171, UR6, -R189.reuse ;  /* 0x00000006abcc7c23 */ /* 0x100fe200080108bd */
[----:B------:R-:W-:Y:S01]  /*8800*/  @!P2 PRMT R154, RZ, 0x654, R154 ;  /* 0x00000654ff9aa816 */ /* 0x000fe2000000009a */
[--C-:B------:R-:W-:Y:S01]  /*8810*/  FFMA.FTZ R171, R174, UR6, -R189.reuse ;  /* 0x00000006aeab7c23 */ /* 0x100fe200080108bd */
[----:B------:R1:W-:Y:S06]  /*8820*/  BAR.ARV R4, 0x100 ;  /* 0x000400040000751d */ /* 0x0003ec0000002000 */
[----:B------:R-:W3:Y:S01]  /*8830*/  MUFU.EX2 R155, R155 ;  /* 0x0000009b009b7308 */ /* 0x000ee20000000800 */
[----:B------:R4:W-:Y:S01]  /*8840*/  @!P2 SYNCS.ARRIVE.TRANS64.RED.A1T0 RZ, [R154+URZ], RZ ;  /* 0x000000ff9affa9a7 */ /* 0x0009e2000810043f */
[--C-:B------:R-:W-:Y:S01]  /*8850*/  FFMA.FTZ R218, R179, UR6, -R189.reuse ;  /* 0x00000006b3da7c23 */ /* 0x100fe200080108bd */
[--C-:B------:R-:W-:Y:S01]  /*8860*/  FFMA.FTZ R179, R182, UR6, -R189.reuse ;  /* 0x00000006b6b37c23 */ /* 0x100fe200080108bd */
[--C-:B------:R-:W-:Y:S01]  /*8870*/  FFMA.FTZ R182, R183, UR6, -R189.reuse ;  /* 0x00000006b7b67c23 */ /* 0x100fe200080108bd */
[----:B--2---:R-:W-:Y:S01]  /*8880*/  FFMA.FTZ R0, R177, R0, R184 ;  /* 0x00000000b1007223 */ /* 0x004fe200000100b8 */
[--C-:B------:R-:W-:Y:S01]  /*8890*/  FFMA.FTZ R183, R186, UR6, -R189.reuse ;  /* 0x00000006bab77c23 */ /* 0x100fe200080108bd */
[----:B------:R-:W-:Y:S01]  /*88a0*/  FFMA.FTZ R186, R187, UR6, -R189 ;  /* 0x00000006bbba7c23 */ /* 0x000fe200080108bd */
[----:B------:R-:W2:Y:S01]  /*88b0*/  MUFU.EX2 R185, R185 ;  /* 0x000000b900b97308 */ /* 0x000ea20000000800 */
[----:B----4-:R-:W-:Y:S01]  /*88c0*/  FADD.FTZ R154, R10, R3 ;  /* 0x000000030a9a7221 */ /* 0x010fe20000010000 */
[--C-:B------:R-:W-:Y:S01]  /*88d0*/  FFMA.FTZ R187, R190, UR6, -R189.reuse ;  /* 0x00000006bebb7c23 */ /* 0x100fe200080108bd */
[--C-:B------:R-:W-:Y:S01]  /*88e0*/  FFMA.FTZ R190, R191, UR6, -R189.reuse ;  /* 0x00000006bfbe7c23 */ /* 0x100fe200080108bd */
[--C-:B------:R-:W-:Y:S01]  /*88f0*/  FFMA.FTZ R194, R194, UR6, -R189.reuse ;  /* 0x00000006c2c27c23 */ /* 0x100fe200080108bd */
[----:B------:R-:W-:Y:S01]  /*8900*/  FADD.FTZ R3, R11, R154 ;  /* 0x0000009a0b037221 */ /* 0x000fe20000010000 */
[--C-:B------:R-:W-:Y:S01]  /*8910*/  FFMA.FTZ R195, R195, UR6, -R189.reuse ;  /* 0x00000006c3c37c23 */ /* 0x100fe200080108bd */
[----:B------:R-:W-:Y:S01]  /*8920*/  FFMA.FTZ R198, R198, UR6, -R189 ;  /* 0x00000006c6c67c23 */ /* 0x000fe200080108bd */
[----:B------:R-:W4:Y:S01]  /*8930*/  MUFU.EX2 R188, R188 ;  /* 0x000000bc00bc7308 */ /* 0x000f220000000800 */
[----:B---3--:R-:W-:Y:S01]  /*8940*/  FADD.FTZ R0, R155, R0 ;  /* 0x000000009b007221 */ /* 0x008fe20000010000 */
[----:B------:R-:W-:Y:S01]  /*8950*/  FADD.FTZ R154, R156, R3 ;  /* 0x000000039c9a7221 */ /* 0x000fe20000010000 */
[----:B------:R-:W-:Y:S01]  /*8960*/  FFMA.FTZ R199, R199, UR6, -R189 ;  /* 0x00000006c7c77c23 */ /* 0x000fe200080108bd */
[----:B------:R-:W-:Y:S01]  /*8970*/  F2FP.BF16.F32.PACK_AB R162, R153, R14 ;  /* 0x0000000e99a2723e */ /* 0x000fe200000010ff */
[-C--:B------:R-:W-:Y:S01]  /*8980*/  FMUL.FTZ R26, R26, R177.reuse ;  /* 0x000000b11a1a7220 */ /* 0x080fe20000410000 */
[C---:B------:R-:W-:Y:S01]  /*8990*/  FADD.FTZ R3, R13.reuse, R154 ;  /* 0x0000009a0d037221 */ /* 0x040fe20000010000 */
[----:B------:R-:W-:Y:S01]  /*89a0*/  F2FP.BF16.F32.PACK_AB R156, R13, R156 ;  /* 0x0000009c0d9c723e */ /* 0x000fe200000010ff */
        /* <DEDUP_REMOVED lines=11> */
[----:B------:R-:W-:Y:S01]  /*8a60*/  F2FP.BF16.F32.PACK_AB R160, R21, R160 ;  /* 0x000000a015a0723e */ /* 0x000fe200000010ff */
[-C--:B------:R-:W-:Y:S01]  /*8a70*/  FMUL.FTZ R35, R35, R177.reuse ;  /* 0x000000b123237220 */ /* 0x080fe20000410000 */
[-C--:B------:R-:W-:Y:S01]  /*8a80*/  FMUL.FTZ R38, R38, R177.reuse ;  /* 0x000000b126267220 */ /* 0x080fe20000410000 */
[----:B------:R-:W-:Y:S01]  /*8a90*/  FADD.FTZ R3, R21, R154 ;  /* 0x0000009a15037221 */ /* 0x000fe20000010000 */
[-C--:B------:R-:W-:Y:S01]  /*8aa0*/  FMUL.FTZ R39, R39, R177.reuse ;  /* 0x000000b127277220 */ /* 0x080fe20000410000 */
[----:B------:R-:W4:Y:S01]  /*8ab0*/  MUFU.EX2 R163, R163 ;  /* 0x000000a300a37308 */ /* 0x000f220000000800 */
[----:B---3--:R-:W-:Y:S01]  /*8ac0*/  FADD.FTZ R9, R159, R0 ;  /* 0x000000009f097221 */ /* 0x008fe20000010000 */
[----:B------:R-:W-:Y:S01]  /*8ad0*/  FADD.FTZ R154, R14, R3 ;  /* 0x000000030e9a7221 */ /* 0x000fe20000010000 */
[-C--:B------:R-:W-:Y:S01]  /*8ae0*/  FMUL.FTZ R42, R42, R177.reuse ;  /* 0x000000b12a2a7220 */ /* 0x080fe20000410000 */
[-C--:B------:R-:W-:Y:S01]  /*8af0*/  FMUL.FTZ R43, R43, R177.reuse ;  /* 0x000000b12b2b7220 */ /* 0x080fe20000410000 */
[-C--:B------:R-:W-:Y:S01]  /*8b00*/  FMUL.FTZ R46, R46, R177.reuse ;  /* 0x000000b12e2e7220 */ /* 0x080fe20000410000 */
[----:B------:R-:W-:Y:S01]  /*8b10*/  FADD.FTZ R3, R153, R154 ;  /* 0x0000009a99037221 */ /* 0x000fe20000010000 */
[----:B------:R-:W-:Y:S01]  /*8b20*/  F2FP.BF16.F32.PACK_AB R153, R155, R184 ;  /* 0x000000b89b99723e */ /* 0x000fe200000010ff */
[----:B------:R-:W3:Y:S01]  /*8b30*/  MUFU.EX2 R196, R196 ;  /* 0x000000c400c47308 */ /* 0x000ee20000000800 */
[----:B--2---:R-:W-:Y:S01]  /*8b40*/  FADD.FTZ R0, R192, R9 ;  /* 0x00000009c0007221 */ /* 0x004fe20000010000 */
[----:B------:R-:W-:Y:S01]  /*8b50*/  FADD.FTZ R154, R164, R3 ;  /* 0x00000003a49a7221 */ /* 0x000fe20000010000 */
[----:B------:R-:W-:Y:S01]  /*8b60*/  F2FP.BF16.F32.PACK_AB R164, R157, R164 ;  /* 0x000000a49da4723e */ /* 0x000fe200000010ff */
[-C--:B------:R-:W-:Y:S01]  /*8b70*/  FMUL.FTZ R47, R47, R177.reuse ;  /* 0x000000b12f2f7220 */ /* 0x080fe20000410000 */
[----:B------:R-:W-:Y:S01]  /*8b80*/  FMUL.FTZ R50, R50, R177 ;  /* 0x000000b132327220 */ /* 0x000fe20000410000 */
[----:B------:R-:W-:Y:S01]  /*8b90*/  FADD.FTZ R3, R157, R154 ;  /* 0x0000009a9d037221 */ /* 0x000fe20000010000 */
[----:B------:R-:W-:Y:S01]  /*8ba0*/  F2FP.BF16.F32.PACK_AB R157, R192, R159 ;  /* 0x0000009fc09d723e */ /* 0x000fe200000010ff */
[----:B------:R-:W2:Y:S01]  /*8bb0*/  MUFU.EX2 R167, R167 ;  /* 0x000000a700a77308 */ /* 0x000ea20000000800 */
[----:B----4-:R-:W-:Y:S01]  /*8bc0*/  FADD.FTZ R9, R163, R0 ;  /* 0x00000000a3097221 */ /* 0x010fe20000010000 */
[----:B------:R-:W-:Y:S01]  /*8bd0*/  FADD.FTZ R154, R20, R3 ;  /* 0x00000003149a7221 */ /* 0x000fe20000010000 */
[-C--:B------:R-:W-:Y:S01]  /*8be0*/  FMUL.FTZ R51, R51, R177.reuse ;  /* 0x000000b133337220 */ /* 0x080fe20000410000 */
[-C--:B------:R-:W-:Y:S01]  /*8bf0*/  FMUL.FTZ R54, R54, R177.reuse ;  /* 0x000000b136367220 */ /* 0x080fe20000410000 */
[-C--:B------:R-:W-:Y:S01]  /*8c00*/  FMUL.FTZ R55, R55, R177.reuse ;  /* 0x000000b137377220 */ /* 0x080fe20000410000 */
[-C--:B------:R-:W-:Y:S01]  /*8c10*/  FMUL.FTZ R58, R58, R177.reuse ;  /* 0x000000b13a3a7220 */ /* 0x080fe20000410000 */
[----:B------:R-:W-:Y:S01]  /*8c20*/  FMUL.FTZ R59, R59, R177 ;  /* 0x000000b13b3b7220 */ /* 0x000fe20000410000 */
[----:B------:R-:W4:Y:S01]  /*8c30*/  MUFU.EX2 R204, R204 ;  /* 0x000000cc00cc7308 */ /* 0x000f220000000800 */
        /* <DEDUP_REMOVED lines=65> */
[----:B------:R-:W-:-:S02]  /*9050*/  F2FP.BF16.F32.PACK_AB R166, R161, R20 ;  /* 0x00000014a1a6723e */ /* 0x000fc400000010ff */
[----:B------:R-:W-:Y:S02]  /*9060*/  F2FP.BF16.F32.PACK_AB R161, R204, R167 ;  /* 0x000000a7cca1723e */ /* 0x000fe400000010ff */
[----:B------:R-:W-:Y:S02]  /*9070*/  F2FP.BF16.F32.PACK_AB R155, R188, R185 ;  /* 0x000000b9bc9b723e */ /* 0x000fe400000010ff */
[----:B------:R-:W4:Y:S01]  /*9080*/  MUFU.EX2 R183, R183 ;  /* 0x000000b700b77308 */ /* 0x000f220000000800 */
[C---:B---3--:R-:W-:Y:S01]  /*9090*/  FADD.FTZ R0, R182.reuse, R9 ;  /* 0x00000009b6007221 */ /* 0x048fe20000010000 */
[----:B------:R-:W-:-:S06]  /*90a0*/  F2FP.BF16.F32.PACK_AB R167, R182, R179 ;  /* 0x000000b3b6a7723e */ /* 0x000fcc00000010ff */
[----:B------:R-:W3:Y:S01]  /*90b0*/  MUFU.EX2 R165, R165 ;  /* 0x000000a500a57308 */ /* 0x000ee20000000800 */
[----:B--2---:R-:W-:-:S07]  /*90c0*/  FADD.FTZ R154, R168, R3 ;  /* 0x00000003a89a7221 */ /* 0x004fce0000010000 */
[----:B------:R-:W2:Y:S01]  /*90d0*/  MUFU.EX2 R186, R186 ;  /* 0x000000ba00ba7308 */ /* 0x000ea20000000800 */
[----:B----4-:R-:W-:-:S07]  /*90e0*/  FADD.FTZ R9, R183, R0 ;  /* 0x00000000b7097221 */ /* 0x010fce0000010000 */
[----:B------:R-:W4:Y:S01]  /*90f0*/  MUFU.EX2 R169, R169 ;  /* 0x000000a900a97308 */ /* 0x000f220000000800 */
[C---:B---3--:R-:W-:Y:S01]  /*9100*/  FADD.FTZ R154, R165.reuse, R154 ;  /* 0x0000009aa59a7221 */ /* 0x048fe20000010000 */
[----:B------:R-:W-:Y:S02]  /*9110*/  F2FP.BF16.F32.PACK_AB R168, R165, R168 ;  /* 0x000000a8a5a8723e */ /* 0x000fe400000010ff */
[----:B------:R-:W-:-:S04]  /*9120*/  F2FP.BF16.F32.PACK_AB R165, R218, R175 ;  /* 0x000000afdaa5723e */ /* 0x000fc800000010ff */
[----:B------:R-:W3:Y:S01]  /*9130*/  MUFU.EX2 R187, R187 ;  /* 0x000000bb00bb7308 */ /* 0x000ee20000000800 */
[----:B--2---:R-:W-:-:S07]  /*9140*/  FADD.FTZ R0, R186, R9 ;  /* 0x00000009ba007221 */ /* 0x004fce0000010000 */
[----:B------:R-:W2:Y:S01]  /*9150*/  MUFU.EX2 R172, R172 ;  /* 0x000000ac00ac7308 */ /* 0x000ea20000000800 */
[----:B----4-:R-:W-:Y:S01]  /*9160*/  FADD.FTZ R3, R169, R154 ;  /* 0x0000009aa9037221 */ /* 0x010fe20000010000 */
[----:B------:R-:W-:-:S06]  /*9170*/  F2FP.BF16.F32.PACK_AB R154, R11, R10 ;  /* 0x0000000a0b9a723e */ /* 0x000fcc00000010ff */
[----:B------:R-:W4:Y:S01]  /*9180*/  MUFU.EX2 R190, R190 ;  /* 0x000000be00be7308 */ /* 0x000f220000000800 */
[----:B---3--:R-:W-:-:S07]  /*9190*/  FADD.FTZ R9, R187, R0 ;  /* 0x00000000bb097221 */ /* 0x008fce0000010000 */
[----:B------:R-:W3:Y:S01]  /*91a0*/  MUFU.EX2 R173, R173 ;  /* 0x000000ad00ad7308 */ /* 0x000ee20000000800 */
[C---:B--2---:R-:W-:Y:S01]  /*91b0*/  FADD.FTZ R158, R172.reuse, R3 ;  /* 0x00000003ac9e7221 */ /* 0x044fe20000010000 */
[----:B------:R-:W-:Y:S02]  /*91c0*/  F2FP.BF16.F32.PACK_AB R170, R172, R169 ;  /* 0x000000a9acaa723e */ /* 0x000fe400000010ff */
[----:B------:R-:W-:-:S04]  /*91d0*/  F2FP.BF16.F32.PACK_AB R169, R186, R183 ;  /* 0x000000b7baa9723e */ /* 0x000fc800000010ff */
[----:B------:R-:W2:Y:S01]  /*91e0*/  MUFU.EX2 R189, R194 ;  /* 0x000000c200bd7308 */ /* 0x000ea20000000800 */
[C---:B----4-:R-:W-:Y:S01]  /*91f0*/  FADD.FTZ R0, R190.reuse, R9 ;  /* 0x00000009be007221 */ /* 0x050fe20000010000 */
[----:B------:R-:W-:-:S06]  /*9200*/  F2FP.BF16.F32.PACK_AB R171, R190, R187 ;  /* 0x000000bbbeab723e */ /* 0x000fcc00000010ff */
[----:B------:R-:W4:Y:S01]  /*9210*/  MUFU.EX2 R176, R176 ;  /* 0x000000b000b07308 */ /* 0x000f220000000800 */
[----:B---3--:R-:W-:Y:S01]  /*9220*/  FADD.FTZ R3, R173, R158 ;  /* 0x0000009ead037221 */ /* 0x008fe20000010000 */
[----:B------:R-:W-:-:S06]  /*9230*/  F2FP.BF16.F32.PACK_AB R158, R15, R12 ;  /* 0x0000000c0f9e723e */ /* 0x000fcc00000010ff */
        /* <DEDUP_REMOVED lines=9> */
[----:B--2---:R-:W-:-:S07]  /*92d0*/  FADD.FTZ R10, R180, R3 ;  /* 0x00000003b40a7221 */ /* 0x004fce0000010000 */
[----:B------:R-:W2:Y:S01]  /*92e0*/  MUFU.EX2 R199, R199 ;  /* 0x000000c700c77308 */ /* 0x000ea20000000800 */
[----:B----4-:R-:W-:Y:S01]  /*92f0*/  FADD.FTZ R0, R198, R9 ;  /* 0x00000009c6007221 */ /* 0x010fe20000010000 */
[C---:B---3--:R-:W-:Y:S01]  /*9300*/  FADD.FTZ R3, R181.reuse, R10 ;  /* 0x0000000ab5037221 */ /* 0x048fe20000010000 */
[----:B------:R-:W-:Y:S02]  /*9310*/  F2FP.BF16.F32.PACK_AB R174, R181, R180 ;  /* 0x000000b4b5ae723e */ /* 0x000fe400000010ff */
[C---:B--2---:R-:W-:Y:S01]  /*9320*/  FADD.FTZ R0, R199.reuse, R0 ;  /* 0x00000000c7007221 */ /* 0x044fe20000010000 */
[----:B------:R-:W-:Y:S01]  /*9330*/  F2FP.BF16.F32.PACK_AB R175, R199, R198 ;  /* 0x000000c6c7af723e */ /* 0x000fe200000010ff */
[----:B-1----:R-:W-:Y:S06]  /*9340*/  @!P0 BRA `(.L_x_10876) ;  /* 0x0000000000048947 */ /* 0x002fec0003800000 */
[----:B------:R-:W-:Y:S01]  /*9350*/  BPT.TRAP 0x1 ;  /* 0x000000040000795c */ /* 0x000fe20000300000 */
.L_x_10876:
[----:B------:R1:W2:Y:S01]  /*9360*/  SYNCS.PHASECHK.TRANS64.TRYWAIT P2, [UR24+0x22850], R5 ;  /* 0x02285005ff0075a7 */ /* 0x0002a20008040158 */
[----:B------:R-:W-:Y:S05]  /*9370*/  @!P0 BRA `(.L_x_10877) ;  /* 0x0000000000048947 */ /* 0x000fea0003800000 */
[----:B------:R-:W-:Y:S01]  /*9380*/  BPT.TRAP 0x1 ;  /* 0x000000040000795c */ /* 0x000fe20000300000 */
.L_x_10877:
[----:B--2---:R-:W-:Y:S05]  /*9390*/  @P2 BRA `(.L_x_10878) ;  /* 0x0000000000082947 */ /* 0x004fea0003800000 */
[----:B------:R-:W2:Y:S02]  /*93a0*/  SYNCS.PHASECHK.TRANS64.TRYWAIT P2, [UR24+0x22850], R5 ;  /* 0x02285005ff0075a7 */ /* 0x000ea40008040158 */
[----:B--2---:R-:W-:Y:S05]  /*93b0*/  @!P2 BRA `(.L_x_10879) ;  /* 0x000000b40010a947 */ /* 0x004fea0003800000 */
.L_x_10878:
[----:B------:R-:W3:Y:S01]  /*93c0*/  S2R R8, SR_TID.X ;  /* 0x0000000000087919 */ /* 0x000ee20000002100 */
[----:B------:R-:W-:Y:S01]  /*93d0*/  UIMAD UR7, UR36, 0xc00, UR21 ;  /* 0x00000c00240778a4 */ /* 0x000fe2000f8e0215 */
[----:B------:R-:W-:Y:S01]  /*93e0*/  IMAD.MOV.U32 R203, RZ, RZ, R6 ;  /* 0x000000ffffcb7224 */ /* 0x000fe200078e0006 */
[----:B------:R-:W-:Y:S01]  /*93f0*/  UMOV UR11, 0x40000040 ;  /* 0x40000040000b7882 */ /* 0x000fe20000000000 */
[----:B------:R-:W-:-:S04]  /*9400*/  IMAD.MOV.U32 R9, RZ, RZ, R2 ;  /* 0x000000ffff097224 */ /* 0x000fc800078e0002 */
[----:B------:R-:W-:Y:S01]  /*9410*/  UMOV UR10, UR7 ;  /* 0x00000007000a7c82 */ /* 0x000fe20008000000 */
[----:B---3--:R-:W-:-:S05]  /*9420*/  SHF.R.U32.HI R8, RZ, 0x7, R8 ;  /* 0x00000007ff087819 */ /* 0x008fca0000011608 */
[----:B012---:R-:W-:Y:S02]  /*9430*/  VIADD R5, R8, 0x8 ;  /* 0x0000000808057836 */ /* 0x007fe40000000000 */
[----:B------:R-:W0:Y:S03]  /*9440*/  S2R R8, SR_TID.X ;  /* 0x0000000000087919 */ /* 0x000e260000002100 */
[----:B------:R1:W-:Y:S06]  /*9450*/  BAR.SYNC.DEFER_BLOCKING R5, 0x100 ;  /* 0x000400050000751d */ /* 0x0003ec0000010000 */
[----:B------:R-:W-:Y:S01]  /*9460*/  WARPGROUP.ARRIVE ;  /* 0x00000000000079c5 */ /* 0x000fe20000000000 */
[----:B0-----:R-:W-:-:S05]  /*9470*/  LOP3.LUT P2, RZ, R8, 0x7f, RZ, 0xc0, !PT ;  /* 0x0000007f08ff7812 */ /* 0x001fca000784c0ff */
[----:B------:R-:W-:Y:S01]  /*9480*/  HGMMA.64x256x16.F32.BF16 R24, R152, gdesc[UR8].tnspB, R24, gsb0 ;  /* 0x43e0000898187df0 */ /* 0x000fe20008001818 */
[----:B------:R-:W-:Y:S01]  /*9490*/  UIADD3 UR10, UR7, 0x80, URZ ;  /* 0x00000080070a7890 */ /* 0x000fe2000fffe03f */
[----:B------:R-:W-:-:S06]  /*94a0*/  UMOV UR11, 0x40000040 ;  /* 0x40000040000b7882 */ /* 0x000fcc0000000000 */
[----:B------:R-:W-:-:S05]  /*94b0*/  @!P2 VIADD R178, R178, 0x22860 ;  /* 0x00022860b2b2a836 */ /* 0x000fca0000000000 */
[----:B------:R-:W-:Y:S01]  /*94c0*/  @!P2 PRMT R178, RZ, 0x654, R178 ;  /* 0x00000654ffb2a816 */ /* 0x000fe200000000b2 */
[----:B------:R-:W-:Y:S02]  /*94d0*/  WARPGROUP.DEPBAR.LE gsb0, 0x0 ;  /* 0x00008000000079c5 */ /* 0x000fe40000010000 */
[----:B------:R-:W-:-:S12]  /*94e0*/  WARPGROUP.ARRIVE ;  /* 0x00000000000079c5 */ /* 0x000fd80000000000 */
        /* <DEDUP_REMOVED lines=28> */
[----:B-1----:R-:W-:-:S07]  /*96b0*/  IMAD.MOV.U32 R5, RZ, RZ, R7 ;  /* 0x000000ffff057224 */ /* 0x002fce00078e0007 */
.L_x_10871:
[----:B------:R-:W-:-:S13]  /*96c0*/  ISETP.GE.AND P1, PT, R5, UR39, PT ;  /* 0x0000002705007c0c */ /* 0x000fda000bf26270 */
[----:B------:R-:W-:Y:S05]  /*96d0*/  @!P1 BRA `(.L_x_10881) ;  /* 0x0000003000109947 */ /* 0x000fea0003800000 */
[----:B------:R-:W-:Y:S01]  /*96e0*/  IMAD.MOV.U32 R12, RZ, RZ, R6 ;  /* 0x000000ffff0c7224 */ /* 0x000fe200078e0006 */
[----:B------:R-:W-:Y:S01]  /*96f0*/  ULDC UR23, c[0x0][0x9e4] ;  /* 0x0002790000177ab9 */ /* 0x000fe20000000800 */
[----:B01----:R-:W-:Y:S01]  /*9700*/  IMAD.MOV.U32 R9, RZ, RZ, R2 ;  /* 0x000000ffff097224 */ /* 0x003fe200078e0002 */
[----:B------:R-:W-:Y:S01]  /*9710*/  ULDC UR24, c[0x0][0x288] ;  /* 0x0000a20000187ab9 */ /* 0x000fe20000000800 */
[----:B------:R-:W-:Y:S01]  /*9720*/  ULDC UR25, c[0x0][0x9dc] ;  /* 0x0002770000197ab9 */ /* 0x000fe20000000800 */
[----:B------:R-:W-:Y:S01]  /*9730*/  ULDC UR22, c[0x0][0x988] ;  /* 0x0002620000167ab9 */ /* 0x000fe20000000800 */
[----:B------:R-:W-:-:S05]  /*9740*/  ULDC UR26, c[0x0][0x9e0] ;  /* 0x00027800001a7ab9 */ /* 0x000fca0000000800 */
.L_x_10898:
[----:B------:R-:W-:-:S04]  /*9750*/  UIADD3 UR36, UR36, 0x1, URZ ;  /* 0x0000000124247890 */ /* 0x000fc8000fffe03f */
[----:B------:R-:W-:-:S04]  /*9760*/  UISETP.NE.AND UP2, UPT, UR36, 0x2, UPT ;  /* 0x000000022400788c */ /* 0x000fc8000bf45270 */
[----:B------:R-:W-:Y:S02]  /*9770*/  USEL UR6, URZ, 0x1, UP2 ;  /* 0x000000013f067887 */ /* 0x000fe40009000000 */
[----:B------:R-:W-:Y:S02]  /*9780*/  USEL UR36, UR36, URZ, UP2 ;  /* 0x0000003f24247287 */ /* 0x000fe40009000000 */
[----:B------:R-:W-:Y:S01]  /*9790*/  ULOP3.LUT UR37, UR37, UR6, URZ, 0x3c, !UPT ;  /* 0x0000000625257292 */ /* 0x000fe2000f8e3c3f */
[----:B------:R-:W-:Y:S11]  /*97a0*/  @!P0 BRA `(.L_x_10882) ;  /* 0x0000000000048947 */ /* 0x000ff60003800000 */
[----:B------:R-:W-:Y:S01]  /*97b0*/  BPT.TRAP 0x1 ;  /* 0x000000040000795c */ /* 0x000fe20000300000 */
.L_x_10882:
        /* <DEDUP_REMOVED lines=9> */
.L_x_10883:
[----:B-1----:R-:W-:Y:S05]  /*9850*/  @P1 BRA `(.L_x_10884) ;  /* 0x0000000000081947 */ /* 0x002fea0003800000 */
[----:B------:R-:W1:Y:S02]  /*9860*/  SYNCS.PHASECHK.TRANS64.TRYWAIT P1, [UR27+0x22830], R7 ;  /* 0x02283007ff0075a7 */ /* 0x000e64000802015b */
[----:B-1----:R-:W-:Y:S05]  /*9870*/  @!P1 BRA `(.L_x_10885) ;  /* 0x000000ac00f49947 */ /* 0x002fea0003800000 */
.L_x_10884:
[----:B------:R-:W-:Y:S01]  /*9880*/  UIMAD UR18, UR36, 0x300, UR20 ;  /* 0x00000300241278a4 */ /* 0x000fe2000f8e0214 */
[----:B------:R-:W-:Y:S01]  /*9890*/  WARPGROUP.ARRIVE ;  /* 0x00000000000079c5 */ /* 0x000fe20000000000 */
[----:B------:R-:W-:Y:S01]  /*98a0*/  UMOV UR19, 0x40000040 ;  /* 0x4000004000137882 */ /* 0x000fe20000000000 */
[----:B------:R-:W-:Y:S01]  /*98b0*/  UMOV UR7, 0x40000040 ;  /* 0x4000004000077882 */ /* 0x000fe20000000000 */
[----:B------:R-:W-:-:S03]  /*98c0*/  UIADD3 UR6, UR18, 0x2, URZ ;  /* 0x0000000212067890 */ /* 0x000fc6000fffe03f */
[----:B------:R-:W2:Y:S01]  /*98d0*/  S2R R4, SR_TID.X ;  /* 0x0000000000047919 */ /* 0x000ea20000002100 */
[----:B------:R-:W-:Y:S01]  /*98e0*/  UIADD3 UR10, UR18, 0x4, URZ ;  /* 0x00000004120a7890 */ /* 0x000fe2000fffe03f */
[----:B------:R-:W-:Y:S01]  /*98f0*/  PLOP3.LUT P1, PT, PT, PT, UP0, 0x80, 0x0 ;  /* 0x000000000000781c */ /* 0x000fe20003f2f008 */
[----:B------:R-:W-:Y:S01]  /*9900*/  UMOV UR11, 0x40000040 ;  /* 0x40000040000b7882 */ /* 0x000fe20000000000 */
[----:B------:R-:W-:Y:S01]  /*9910*/  HGMMA.64x96x16.F32.BF16 R152, gdesc[UR16], RZ, !UPT, gsb0 ;  /* 0x01600000109879f0 */ /* 0x000fe2000c0018ff */
[----:B------:R-:W-:Y:S01]  /*9920*/  UIADD3 UR14, UR18, 0x6, URZ ;  /* 0x00000006120e7890 */ /* 0x000fe2000fffe03f */
[----:B------:R-:W-:Y:S01]  /*9930*/  PLOP3.LUT P2, PT, PT, PT, UP0, 0x80, 0x0 ;  /* 0x000000000000781c */ /* 0x000fe20003f4f008 */
[----:B------:R-:W-:Y:S01]  /*9940*/  UMOV UR15, 0x40000040 ;  /* 0x40000040000f7882 */ /* 0x000fe20000000000 */
[----:B------:R-:W-:Y:S02]  /*9950*/  VIADD R20, R22, UR43 ;  /* 0x0000002b16147c36 */ /* 0x000fe40008000000 */
[----:B------:R-:W-:-:S02]  /*9960*/  IMAD R13, R5, -0x60, RZ ;  /* 0xffffffa0050d7824 */ /* 0x000fc400078e02ff */
[----:B------:R-:W-:Y:S02]  /*9970*/  IMAD.U32 R8, RZ, RZ, UR27 ;  /* 0x0000001bff087e24 */ /* 0x000fe4000f8e00ff */
[----:B------:R-:W-:-:S04]  /*9980*/  VIADD R11, R13, 0x1 ;  /* 0x000000010d0b7836 */ /* 0x000fc80000000000 */
[----:B------:R-:W-:-:S05]  /*9990*/  IMAD R11, R18, -0x2, R11 ;  /* 0xfffffffe120b7824 */ /* 0x000fca00078e020b */
[----:B------:R-:W-:-:S05]  /*99a0*/  IADD3 R11, R11, -UR24, R16 ;  /* 0x800000180b0b7c10 */ /* 0x000fca000fffe010 */
[----:B------:R-:W-:Y:S01]  /*99b0*/  VIADD R15, R11, UR26 ;  /* 0x0000001a0b0f7c36 */ /* 0x000fe20008000000 */
[----:B--2---:R-:W-:Y:S02]  /*99c0*/  LOP3.LUT P3, RZ, R4, 0x7f, RZ, 0xc0, !PT ;  /* 0x0000007f04ff7812 */ /* 0x004fe4000786c0ff */
[----:B------:R-:W-:-:S04]  /*99d0*/  SHF.R.U32.HI R4, RZ, 0x7, R4 ;  /* 0x00000007ff047819 */ /* 0x000fc80000011604 */
[----:B------:R-:W-:Y:S01]  /*99e0*/  IADD3 R4, -R4, 0xb, RZ ;  /* 0x0000000b04047810 */ /* 0x000fe20007ffe1ff */
[----:B------:R-:W-:Y:S02]  /*99f0*/  WARPGROUP.DEPBAR.LE gsb0, 0x0 ;  /* 0x00008000000079c5 */ /* 0x000fe40000010000 */
[----:B------:R-:W-:-:S06]  /*9a00*/  WARPGROUP.ARRIVE ;  /* 0x00000000000079c5 */ /* 0x000fcc0000000000 */
[----:B------:R-:W-:Y:S01]  /*9a10*/  HGMMA.64x96x16.F32.BF16 R152, gdesc[UR4], R152, gsb0 ;  /* 0x01600000049879f0 */ /* 0x000fe20008001898 */
[----:B------:R-:W-:Y:S02]  /*9a20*/  @UP0 ULDC UR6, c[0x0][0x44c] ;  /* 0x0001130000060ab9 */ /* 0x000fe40000000800 */
[----:B-1----:R-:W-:Y:S01]  /*9a30*/  @P1 IMAD.HI.U32 R2, R20, UR6, RZ ;  /* 0x0000000614021c27 */ /* 0x002fe2000f8e00ff */
[----:B------:R-:W-:Y:S01]  /*9a40*/  @UP0 ULDC UR6, c[0x0][0x450] ;  /* 0x0001140000060ab9 */ /* 0x000fe20000000800 */
[----:B------:R-:W-:-:S03]  /*9a50*/  PLOP3.LUT P1, PT, PT, PT, UP1, 0x40, 0x0 ;  /* 0x000000000000781c */ /* 0x000fc60003f2e818 */
[----:B------:R-:W-:Y:S01]  /*9a60*/  @P2 SHF.R.U32.HI R20, RZ, UR6, R2 ;  /* 0x00000006ff142c19 */ /* 0x000fe20008011602 */
[----:B------:R-:W-:Y:S01]  /*9a70*/  @!P3 VIADD R2, R8, 0x22840 ;  /* 0x000228400802b836 */ /* 0x000fe20000000000 */
[----:B------:R-:W-:-:S03]  /*9a80*/  ULOP3.LUT UR6, URZ, UR25, URZ, 0x33, !UPT ;  /* 0x000000193f067292 */ /* 0x000fc6000f8e333f */
[----:B------:R-:W1:Y:S01]  /*9a90*/  SHFL.IDX PT, R21, R20, RZ, 0x1c1f ;  /* 0x001c1fff14157589 */ /* 0x000e6200000e0000 */
[----:B------:R-:W-:Y:S02]  /*9aa0*/  @!P3 PRMT R2, RZ, 0x654, R2 ;  /* 0x00000654ff02b816 */ /* 0x000fe40000000002 */
[----:B------:R-:W-:Y:S02]  /*9ab0*/  VIADD R14, R11, UR6 ;  /* 0x000000060b0e7c36 */ /* 0x000fe40008000000 */
[----:B-1----:R-:W-:Y:S01]  /*9ac0*/  IMAD.IADD R6, R21, 0x1, R15 ;  /* 0x0000000115067824 */ /* 0x002fe200078e020f */
        /* <DEDUP_REMOVED lines=8> */
[----:B------:R2:W-:Y:S02]  /*9b50*/  @!P3 SYNCS.ARRIVE.TRANS64.RED.A1T0 RZ, [R2+URZ], RZ ;  /* 0x000000ff02ffb9a7 */ /* 0x0005e4000810043f */
[----:B--2---:R-:W-:Y:S01]  /*9b60*/  IMAD.IADD R2, R21, 0x1, R14 ;  /* 0x0000000115027824 */ /* 0x004fe200078e020e */
[----:B-1----:R-:W-:Y:S06]  /*9b70*/  @P1 BRA `(.L_x_10886) ;  /* 0x0000000000581947 */ /* 0x002fec0003800000 */
[----:B------:R-:W-:Y:S01]  /*9b80*/  IADD3 R21, R16, -UR24, R21 ;  /* 0x8000001810157c10 */ /* 0x000fe2000fffe015 */
        /* <DEDUP_REMOVED lines=11> */
.L_x_10888:
[----:B------:R-:W-:-:S05]  /*9c40*/  IMAD.U32 R203, RZ, RZ, UR23 ;  /* 0x00000017ffcb7e24 */ /* 0x000fca000f8e00ff */
[----:B------:R-:W-:-:S13]  /*9c50*/  ISETP.NE.AND P1, PT, R203, 0x1, PT ;  /* 0x00000001cb00780c */ /* 0x000fda0003f25270 */
[----:B------:R-:W1:Y:S02]  /*9c60*/  @P1 LDC.64 R10, c[0x0][0x9e8] ;  /* 0x00027a00ff0a1b82 */ /* 0x000e640000000a00 */
[----:B-1----:R-:W-:-:S05]  /*9c70*/  @P1 IMAD.HI.U32 R10, R21, R10, RZ ;  /* 0x0000000a150a1227 */ /* 0x002fca00078e00ff */
[----:B------:R-:W-:-:S07]  /*9c80*/  @P1 SHF.R.U32.HI R21, RZ, R11, R10 ;  /* 0x0000000bff151219 */ /* 0x000fce000001160a */
.L_x_10889:
[----:B------:R-:W-:Y:S05]  /*9c90*/  BSYNC B0 ;  /* 0x0000000000007941 */ /* 0x000fea0003800000 */
.L_x_10887:
[----:B------:R-:W-:-:S04]  /*9ca0*/  IMAD R10, R18, -0x2, R13 ;  /* 0xfffffffe120a7824 */ /* 0x000fc800078e020d */
[----:B------:R-:W-:-:S05]  /*9cb0*/  IMAD R21, R21, R203, R10 ;  /* 0x000000cb15157224 */ /* 0x000fca00078e020a */
[----:B------:R-:W-:Y:S02]  /*9cc0*/  VIADDMNMX R6, R21, R203, R6, PT ;  /* 0x000000cb15067246 */ /* 0x000fe40003800106 */
[----:B------:R-:W-:-:S07]  /*9cd0*/  VIMNMX R2, R2, R21, !PT ;  /* 0x0000001502027248 */ /* 0x000fce0007fe0100 */
.L_x_10886:
[C---:B------:R-:W-:Y:S01]  /*9ce0*/  ISETP.GE.AND P1, PT, R13.reuse, 0x1, PT ;  /* 0x000000010d00780c */ /* 0x040fe20003f26270 */
[----:B------:R-:W1:Y:S01]  /*9cf0*/  SHFL.IDX PT, R21, R20, 0x1, 0x1c1f ;  /* 0x003c1f0014157f89 */ /* 0x000e6200000e0000 */
[----:B------:R-:W-:Y:S02]  /*9d00*/  ISETP.GE.AND P4, PT, R13, 0x9, PT ;  /* 0x000000090d00780c */ /* 0x000fe40003f86270 */
[----:B------:R-:W-:Y:S02]  /*9d10*/  LOP3.LUT R17, R17, 0xfffbffff, RZ, 0xc0, !PT ;  /* 0xfffbffff11117812 */ /* 0x000fe400078ec0ff */
[----:B------:R-:W-:-:S04]  /*9d20*/  ISETP.GT.AND P2, PT, R2, RZ, !P1 ;  /* 0x000000ff0200720c */ /* 0x000fc80004f44270 */
[----:B------:R-:W-:-:S03]  /*9d30*/  ISETP.LT.OR P2, PT, R6, 0x1, P2 ;  /* 0x000000010600780c */ /* 0x000fc60001741670 */
[----:B------:R-:W-:Y:S02]  /*9d40*/  @P1 LOP3.LUT R17, R17, 0x40000, RZ, 0xfc, !PT ;  /* 0x0004000011111812 */ /* 0x000fe400078efcff */
[----:B------:R-:W-:Y:S02]  /*9d50*/  ISETP.GE.AND P1, PT, R13, 0x2, PT ;  /* 0x000000020d00780c */ /* 0x000fe40003f26270 */
[----:B------:R-:W-:Y:S02]  /*9d60*/  LOP3.LUT R17, R17, 0xfffffffd, RZ, 0xc0, !PT ;  /* 0xfffffffd11117812 */ /* 0x000fe400078ec0ff */
[----:B------:R-:W-:Y:S02]  /*9d70*/  FSEL R152, R152, -INF , !P2 ;  /* 0xff80000098987808 */ /* 0x000fe40005000000 */
[----:B------:R-:W-:Y:S02]  /*9d80*/  ISETP.GT.AND P3, PT, R2, 0x1, !P1 ;  /* 0x000000010200780c */ /* 0x000fe40004f64270 */
[----:B------:R-:W-:-:S02]  /*9d90*/  @P4 LOP3.LUT R17, R17, 0x2, RZ, 0xfc, !PT ;  /* 0x0000000211114812 */ /* 0x000fc400078efcff */
[----:B------:R-:W-:Y:S01]  /*9da0*/  ISETP.GT.AND P2, PT, R2, 0x8, !P4 ;  /* 0x000000080200780c */ /* 0x000fe20006744270 */
[--C-:B-1----:R-:W-:Y:S01]  /*9db0*/  IMAD.IADD R15, R15, 0x1, R21.reuse ;  /* 0x000000010f0f7824 */ /* 0x102fe200078e0215 */
[----:B------:R-:W-:Y:S01]  /*9dc0*/  ISETP.GE.AND P4, PT, R13, 0xa, PT ;  /* 0x0000000a0d00780c */ /* 0x000fe20003f86270 */
[----:B------:R-:W-:Y:S01]  /*9dd0*/  IMAD.IADD R14, R14, 0x1, R21 ;  /* 0x000000010e0e7824 */ /* 0x000fe200078e0215 */
[C---:B------:R-:W-:Y:S02]  /*9de0*/  ISETP.LT.OR P3, PT, R6.reuse, 0x2, P3 ;  /* 0x000000020600780c */ /* 0x040fe40001f61670 */
[----:B------:R-:W-:Y:S02]  /*9df0*/  ISETP.LT.OR P2, PT, R6, 0x9, P2 ;  /* 0x000000090600780c */ /* 0x000fe40001741670 */
[----:B------:R-:W-:Y:S02]  /*9e00*/  FSEL R153, R153, -INF , !P3 ;  /* 0xff80000099997808 */ /* 0x000fe40005800000 */
[----:B------:R-:W-:-:S02]  /*9e10*/  ISETP.GE.AND P3, PT, R13, 0x11, PT ;  /* 0x000000110d00780c */ /* 0x000fc40003f66270 */
[----:B------:R-:W-:Y:S02]  /*9e20*/  LOP3.LUT R17, R17, 0xfffffffb, RZ, 0xc0, !PT ;  /* 0xfffffffb11117812 */ /* 0x000fe400078ec0ff */
[----:B------:R-:W-:Y:S02]  /*9e30*/  FSEL R156, R156, -INF , !P2 ;  /* 0xff8000009c9c7808 */ /* 0x000fe40005000000 */
[----:B------:R-:W-:Y:S02]  /*9e40*/  ISETP.GT.AND P2, PT, R2, 0x9, !P4 ;  /* 0x000000090200780c */ /* 0x000fe40006744270 */
[----:B------:R-:W-:Y:S02]  /*9e50*/  @P4 LOP3.LUT R17, R17, 0x4, RZ, 0xfc, !PT ;  /* 0x0000000411114812 */ /* 0x000fe400078efcff */
[----:B------:R-:W-:Y:S02]  /*9e60*/  ISETP.LT.OR P2, PT, R6, 0xa, P2 ;  /* 0x0000000a0600780c */ /* 0x000fe40001741670 */
[----:B------:R-:W-:-:S02]  /*9e70*/  LOP3.LUT R17, R17, 0xfffffff7, RZ, 0xc0, !PT ;  /* 0xfffffff711117812 */ /* 0x000fc400078ec0ff */
[----:B------:R-:W-:Y:S02]  /*9e80*/  FSEL R157, R157, -INF , !P2 ;  /* 0xff8000009d9d7808 */ /* 0x000fe40005000000 */
[----:B------:R-:W-:Y:S02]  /*9e90*/  @P3 LOP3.LUT R17, R17, 0x8, RZ, 0xfc, !PT ;  /* 0x0000000811113812 */ /* 0x000fe400078efcff */
[----:B------:R-:W-:Y:S02]  /*9ea0*/  ISETP.GT.AND P2, PT, R2, 0x10, !P3 ;  /* 0x000000100200780c */ /* 0x000fe40005f44270 */
[----:B------:R-:W-:Y:S02]  /*9eb0*/  ISETP.GE.AND P3, PT, R13, 0x12, PT ;  /* 0x000000120d00780c */ /* 0x000fe40003f66270 */
[----:B------:R-:W-:Y:S02]  /*9ec0*/  ISETP.LT.OR P2, PT, R6, 0x11, P2 ;  /* 0x000000110600780c */ /* 0x000fe40001741670 */
[----:B------:R-:W-:-:S02]  /*9ed0*/  LOP3.LUT R17, R17, 0xffffffef, RZ, 0xc0, !PT ;  /* 0xffffffef11117812 */ /* 0x000fc400078ec0ff */
[----:B------:R-:W-:Y:S02]  /*9ee0*/  FSEL R160, R160, -INF , !P2 ;  /* 0xff800000a0a07808 */ /* 0x000fe40005000000 */
        /* <DEDUP_REMOVED lines=102> */
[----:B------:R-:W-:-:S04]  /*a550*/  ISETP.LT.OR P6, PT, R6, 0x5a, P6 ;  /* 0x0000005a0600780c */ /* 0x000fc800037c1670 */
[----:B------:R-:W-:Y:S02]  /*a560*/  FSEL R197, R197, -INF , !P6 ;  /* 0xff800000c5c57808 */ /* 0x000fe40007000000 */
[----:B------:R-:W-:-:S13]  /*a570*/  PLOP3.LUT P6, PT, PT, PT, UP1, 0x40, 0x0 ;  /* 0x000000000000781c */ /* 0x000fda0003fce818 */
[----:B------:R-:W-:Y:S05]  /*a580*/  @P6 BRA `(.L_x_10890) ;  /* 0x0000000000586947 */ /* 0x000fea0003800000 */
        /* <DEDUP_REMOVED lines=12> */
.L_x_10892:
[----:B------:R-:W-:-:S05]  /*a650*/  IMAD.U32 R2, RZ, RZ, UR23 ;  /* 0x00000017ff027e24 */ /* 0x000fca000f8e00ff */
[----:B------:R-:W-:-:S13]  /*a660*/  ISETP.NE.AND P6, PT, R2, 0x1, PT ;  /* 0x000000010200780c */ /* 0x000fda0003fc5270 */
[----:B------:R-:W1:Y:S02]  /*a670*/  @P6 LDC.64 R10, c[0x0][0x9e8] ;  /* 0x00027a00ff0a6b82 */ /* 0x000e640000000a00 */
[----:B-1----:R-:W-:-:S05]  /*a680*/  @P6 IMAD.HI.U32 R10, R21, R10, RZ ;  /* 0x0000000a150a6227 */ /* 0x002fca00078e00ff */
[----:B------:R-:W-:-:S07]  /*a690*/  @P6 SHF.R.U32.HI R21, RZ, R11, R10 ;  /* 0x0000000bff156219 */ /* 0x000fce000001160a */
.L_x_10893:
[----:B------:R-:W-:Y:S05]  /*a6a0*/  BSYNC B0 ;  /* 0x0000000000007941 */ /* 0x000fea0003800000 */
.L_x_10891:
[----:B------:R-:W-:-:S04]  /*a6b0*/  IMAD R13, R18, -0x2, R13 ;  /* 0xfffffffe120d7824 */ /* 0x000fc800078e020d */
[----:B------:R-:W-:-:S05]  /*a6c0*/  IMAD R21, R21, R2, R13 ;  /* 0x0000000215157224 */ /* 0x000fca00078e020d */
[----:B------:R-:W-:Y:S02]  /*a6d0*/  VIADDMNMX R15, R21, R2, R15, PT ;  /* 0x00000002150f7246 */ /* 0x000fe4000380010f */
[----:B------:R-:W-:-:S07]  /*a6e0*/  VIMNMX R14, R14, R21, !PT ;  /* 0x000000150e0e7248 */ /* 0x000fce0007fe0100 */
.L_x_10890:
        /* <DEDUP_REMOVED lines=70> */
[C---:B------:R-:W-:Y:S02]  /*ab50*/  ISETP.GT.AND P1, PT, R14.reuse, 0x29, !P1 ;  /* 0x000000290e00780c */ /* 0x040fe40004f24270 */
[----:B------:R-:W-:Y:S02]  /*ab60*/  FSEL R191, R191, -INF , !P2 ;  /* 0xff800000bfbf7808 */ /* 0x000fe40005000000 */
[----:B------:R-:W-:Y:S02]  /*ab70*/  ISETP.LT.OR P1, PT, R15, 0x2a, P1 ;  /* 0x0000002a0f00780c */ /* 0x000fe40000f21670 */
[----:B------:R-:W-:Y:S02]  /*ab80*/  ISETP.GT.AND P4, PT, R14, 0x51, !P4 ;  /* 0x000000510e00780c */ /* 0x000fe40006784270 */
[----:B------:R-:W-:-:S02]  /*ab90*/  FSEL R175, R175, -INF , !P1 ;  /* 0xff800000afaf7808 */ /* 0x000fc40004800000 */
[----:B------:R-:W-:Y:S02]  /*aba0*/  LOP3.LUT P1, RZ, R17, 0x800, RZ, 0xc0, !PT ;  /* 0x0000080011ff7812 */ /* 0x000fe4000782c0ff */
[----:B-1----:R-:W-:Y:S02]  /*abb0*/  FMNMX.FTZ R13, R6, R11, !PT ;  /* 0x0000000b060d7209 */ /* 0x002fe40007810000 */
[C---:B------:R-:W-:Y:S02]  /*abc0*/  ISETP.GT.AND P1, PT, R14.reuse, 0x30, !P1 ;  /* 0x000000300e00780c */ /* 0x040fe40004f24270 */
[C---:B------:R-:W-:Y:S01]  /*abd0*/  ISETP.LT.OR P3, PT, R15.reuse, 0x51, P3 ;  /* 0x000000510f00780c */ /* 0x040fe20001f61670 */
[----:B------:R-:W1:Y:S01]  /*abe0*/  SHFL.BFLY PT, R2, R13, 0x1, 0x1f ;  /* 0x0c201f000d027f89 */ /* 0x000e6200000e0000 */
[----:B------:R-:W-:Y:S02]  /*abf0*/  ISETP.LT.OR P1, PT, R15, 0x31, P1 ;  /* 0x000000310f00780c */ /* 0x000fe40000f21670 */
[----:B------:R-:W-:-:S02]  /*ac00*/  ISETP.GT.AND P5, PT, R14, 0x58, !P5 ;  /* 0x000000580e00780c */ /* 0x000fc40006fa4270 */
[----:B------:R-:W-:Y:S02]  /*ac10*/  FSEL R178, R178, -INF , !P1 ;  /* 0xff800000b2b27808 */ /* 0x000fe40004800000 */
[----:B------:R-:W-:Y:S02]  /*ac20*/  LOP3.LUT P1, RZ, R17, 0x400, RZ, 0xc0, !PT ;  /* 0x0000040011ff7812 */ /* 0x000fe4000782c0ff */
[C---:B------:R-:W-:Y:S02]  /*ac30*/  ISETP.LT.OR P4, PT, R15.reuse, 0x52, P4 ;  /* 0x000000520f00780c */ /* 0x040fe40002781670 */
[----:B------:R-:W-:Y:S02]  /*ac40*/  ISETP.GT.AND P1, PT, R14, 0x31, !P1 ;  /* 0x000000310e00780c */ /* 0x000fe40004f24270 */
[----:B------:R-:W-:Y:S02]  /*ac50*/  FSEL R194, R194, -INF , !P3 ;  /* 0xff800000c2c27808 */ /* 0x000fe40005800000 */
        /* <DEDUP_REMOVED lines=45> */
[----:B------:R-:W-:Y:S01]  /*af30*/  FSEL R184, R2, RZ, P1 ;  /* 0x000000ff02b87208 */ /* 0x000fe20000800000 */
[--C-:B------:R-:W-:Y:S01]  /*af40*/  FFMA.FTZ R152, R152, UR6, -R10.reuse ;  /* 0x0000000698987c23 */ /* 0x100fe2000801080a */
[----:B------:R-:W-:Y:S01]  /*af50*/  FMNMX.FTZ R6, R162, R21, !PT ;  /* 0x00000015a2067209 */ /* 0x000fe20007810000 */
[--C-:B------:R-:W-:Y:S01]  /*af60*/  FFMA.FTZ R21, R157, UR6, -R10.reuse ;  /* 0x000000069d157c23 */ /* 0x100fe2000801080a */
[--C-:B------:R-:W-:Y:S01]  /*af70*/  FFMA.FTZ R154, R156, UR6, -R10.reuse ;  /* 0x000000069c9a7c23 */ /* 0x100fe2000801080a */
[----:B------:R-:W-:Y:S01]  /*af80*/  FADD.FTZ R9, -R184, R9 ;  /* 0x00000009b8097221 */ /* 0x000fe20000010100 */
[----:B------:R-:W-:Y:S01]  /*af90*/  FMNMX.FTZ R153, R163, R6, !PT ;  /* 0x00000006a3997209 */ /* 0x000fe20007810000 */
[----:B------:R-:W-:Y:S01]  /*afa0*/  MUFU.EX2 R152, R152 ;  /* 0x0000009800987308 */ /* 0x000fe20000000800 */
[--C-:B------:R-:W-:Y:S01]  /*afb0*/  FFMA.FTZ R20, R164, UR6, -R10.reuse ;  /* 0x00000006a4147c23 */ /* 0x100fe2000801080a */
[----:B------:R-:W-:Y:S01]  /*afc0*/  FMUL.FTZ R9, R9, UR6 ;  /* 0x0000000609097c20 */ /* 0x000fe20008410000 */
        /* <DEDUP_REMOVED lines=18> */
[----:B------:R-:W-:Y:S01]  /*b0f0*/  FMUL.FTZ R25, R25, R9 ;  /* 0x0000000919197220 */ /* 0x000fe20000410000 */
[----:B------:R-:W-:Y:S01]  /*b100*/  FMNMX.FTZ R6, R178, R157, !PT ;  /* 0x0000009db2067209 */ /* 0x000fe20007810000 */
[--C-:B------:R-:W-:Y:S01]  /*b110*/  FFMA.FTZ R157, R165, UR6, -R10.reuse ;  /* 0x00000006a59d7c23 */ /* 0x100fe2000801080a */
[-C--:B------:R-:W-:Y:S01]  /*b120*/  FMUL.FTZ R28, R28, R9.reuse ;  /* 0x000000091c1c7220 */ /* 0x080fe20000410000 */
[-C--:B------:R-:W-:Y:S01]  /*b130*/  FMUL.FTZ R29, R29, R9.reuse ;  /* 0x000000091d1d7220 */ /* 0x080fe20000410000 */
[----:B------:R-:W-:Y:S01]  /*b140*/  FMNMX.FTZ R161, R179, R6, !PT ;  /* 0x00000006b3a17209 */ /* 0x000fe20007810000 */
[----:B------:R-:W1:Y:S01]  /*b150*/  MUFU.EX2 R21, R21 ;  /* 0x0000001500157308 */ /* 0x000e620000000800 */
[-C--:B------:R-:W-:Y:S01]  /*b160*/  FMUL.FTZ R32, R32, R9.reuse ;  /* 0x0000000920207220 */ /* 0x080fe20000410000 */
[----:B------:R-:W-:Y:S01]  /*b170*/  FMUL.FTZ R33, R33, R9 ;  /* 0x0000000921217220 */ /* 0x000fe20000410000 */
[----:B------:R-:W-:Y:S01]  /*b180*/  FMNMX.FTZ R6, R182, R161, !PT ;  /* 0x000000a1b6067209 */ /* 0x000fe20007810000 */
[-C--:B------:R-:W-:Y:S01]  /*b190*/  FMUL.FTZ R36, R36, R9.reuse ;  /* 0x0000000924247220 */ /* 0x080fe20000410000 */
[-C--:B------:R-:W-:Y:S01]  /*b1a0*/  FMUL.FTZ R37, R37, R9.reuse ;  /* 0x0000000925257220 */ /* 0x080fe20000410000 */
[-C--:B------:R-:W-:Y:S01]  /*b1b0*/  FMUL.FTZ R40, R40, R9.reuse ;  /* 0x0000000928287220 */ /* 0x080fe20000410000 */
[----:B------:R-:W-:Y:S01]  /*b1c0*/  FMNMX.FTZ R161, R183, R6, !PT ;  /* 0x00000006b7a17209 */ /* 0x000fe20007810000 */
[----:B------:R-:W4:Y:S01]  /*b1d0*/  MUFU.EX2 R156, R156 ;  /* 0x0000009c009c7308 */ /* 0x000f220000000800 */
[-C--:B------:R-:W-:Y:S01]  /*b1e0*/  FMUL.FTZ R41, R41, R9.reuse ;  /* 0x0000000929297220 */ /* 0x080fe20000410000 */
[----:B------:R-:W-:Y:S01]  /*b1f0*/  FMUL.FTZ R44, R44, R9 ;  /* 0x000000092c2c7220 */ /* 0x000fe20000410000 */
[----:B------:R-:W-:Y:S01]  /*b200*/  FMNMX.FTZ R6, R186, R161, !PT ;  /* 0x000000a1ba067209 */ /* 0x000fe20007810000 */
[--C-:B------:R-:W-:Y:S01]  /*b210*/  FFMA.FTZ R161, R169, UR6, -R10.reuse ;  /* 0x00000006a9a17c23 */ /* 0x100fe2000801080a */
[--C-:B------:R-:W-:Y:S01]  /*b220*/  FFMA.FTZ R169, R181, UR6, -R10.reuse ;  /* 0x00000006b5a97c23 */ /* 0x100fe2000801080a */
[----:B------:R-:W-:Y:S01]  /*b230*/  FFMA.FTZ R181, R193, UR6, -R10 ;  /* 0x00000006c1b57c23 */ /* 0x000fe2000801080a */
[----:B------:R-:W-:Y:S01]  /*b240*/  FMNMX.FTZ R165, R187, R6, !PT ;  /* 0x00000006bba57209 */ /* 0x000fe20007810000 */
[----:B------:R5:W-:Y:S01]  /*b250*/  MUFU.EX2 R184, R188 ;  /* 0x000000bc00b87308 */ /* 0x000be20000000800 */
[-C--:B------:R-:W-:Y:S01]  /*b260*/  FMUL.FTZ R45, R45, R9.reuse ;  /* 0x000000092d2d7220 */ /* 0x080fe20000410000 */
[----:B------:R-:W-:Y:S01]  /*b270*/  FMUL.FTZ R48, R48, R9 ;  /* 0x0000000930307220 */ /* 0x000fe20000410000 */
[----:B------:R-:W-:Y:S01]  /*b280*/  FMNMX.FTZ R6, R190, R165, !PT ;  /* 0x000000a5be067209 */ /* 0x000fe20007810000 */
[-C--:B------:R-:W-:Y:S01]  /*b290*/  FMUL.FTZ R49, R49, R9.reuse ;  /* 0x0000000931317220 */ /* 0x080fe20000410000 */
[-C--:B------:R-:W-:Y:S01]  /*b2a0*/  FMUL.FTZ R52, R52, R9.reuse ;  /* 0x0000000934347220 */ /* 0x080fe20000410000 */
[----:B------:R-:W-:Y:S01]  /*b2b0*/  FMUL.FTZ R53, R53, R9 ;  /* 0x0000000935357220 */ /* 0x000fe20000410000 */
[----:B------:R-:W-:Y:S01]  /*b2c0*/  FMNMX.FTZ R165, R191, R6, !PT ;  /* 0x00000006bfa57209 */ /* 0x000fe20007810000 */
[----:B------:R-:W0:Y:S01]  /*b2d0*/  MUFU.EX2 R153, R153 ;  /* 0x0000009900997308 */ /* 0x000e220000000800 */
[----:B-----5:R-:W-:Y:S01]  /*b2e0*/  FFMA.FTZ R188, R9, R3, R152 ;  /* 0x0000000309bc7223 */ /* 0x020fe20000010098 */
[C---:B--2---:R-:W-:Y:S01]  /*b2f0*/  F2FP.BF16.F32.PACK_AB R152, R13.reuse, R152 ;  /* 0x000000980d98723e */ /* 0x044fe200000010ff */
[----:B------:R-:W-:Y:S01]  /*b300*/  FMUL.FTZ R56, R56, R9 ;  /* 0x0000000938387220 */ /* 0x000fe20000410000 */
[----:B------:R-:W-:Y:S01]  /*b310*/  FMNMX.FTZ R6, R194, R165, !PT ;  /* 0x000000a5c2067209 */ /* 0x000fe20007810000 */
[----:B------:R-:W-:Y:S01]  /*b320*/  FADD.FTZ R3, R13, R188 ;  /* 0x000000bc0d037221 */ /* 0x000fe20000010000 */
[-C--:B------:R-:W-:Y:S01]  /*b330*/  FMUL.FTZ R57, R57, R9.reuse ;  /* 0x0000000939397220 */ /* 0x080fe20000410000 */
[-C--:B------:R-:W-:Y:S01]  /*b340*/  FMUL.FTZ R60, R60, R9.reuse ;  /* 0x000000093c3c7220 */ /* 0x080fe20000410000 */
[----:B------:R-:W-:Y:S01]  /*b350*/  FMNMX.FTZ R165, R195, R6, !PT ;  /* 0x00000006c3a57209 */ /* 0x000fe20007810000 */
[----:B------:R-:W-:Y:S01]  /*b360*/  MUFU.EX2 R20, R20 ;  /* 0x0000001400147308 */ /* 0x000fe20000000800 */
[-C--:B------:R-:W-:Y:S01]  /*b370*/  FMUL.FTZ R61, R61, R9.reuse ;  /* 0x000000093d3d7220 */ /* 0x080fe20000410000 */
[----:B------:R-:W-:Y:S01]  /*b380*/  FMUL.FTZ R64, R64, R9 ;  /* 0x0000000940407220 */ /* 0x000fe20000410000 */
[----:B------:R-:W-:Y:S01]  /*b390*/  FMNMX.FTZ R6, R198, R165, !PT ;  /* 0x000000a5c6067209 */ /* 0x000fe20007810000 */
[--C-:B------:R-:W-:Y:S01]  /*b3a0*/  FFMA.FTZ R165, R177, UR6, -R10.reuse ;  /* 0x00000006b1a57c23 */ /* 0x100fe2000801080a */
[-C--:B------:R-:W-:Y:S01]  /*b3b0*/  FMUL.FTZ R65, R65, R9.reuse ;  /* 0x0000000941417220 */ /* 0x080fe20000410000 */
[-C--:B------:R-:W-:Y:S01]  /*b3c0*/  FMUL.FTZ R68, R68, R9.reuse ;  /* 0x0000000944447220 */ /* 0x080fe20000410000 */
[----:B------:R-:W-:Y:S01]  /*b3d0*/  FMNMX.FTZ R6, R199, R6, !PT ;  /* 0x00000006c7067209 */ /* 0x000fe20007810000 */
[----:B------:R-:W-:Y:S01]  /*b3e0*/  MUFU.EX2 R157, R157 ;  /* 0x0000009d009d7308 */ /* 0x000fe20000000800 */
[-C--:B------:R-:W-:Y:S01]  /*b3f0*/  FMUL.FTZ R69, R69, R9.reuse ;  /* 0x0000000945457220 */ /* 0x080fe20000410000 */
[-C--:B------:R-:W-:Y:S01]  /*b400*/  FMUL.FTZ R72, R72, R9.reuse ;  /* 0x0000000948487220 */ /* 0x080fe20000410000 */
[-C--:B------:R-:W-:Y:S01]  /*b410*/  FMUL.FTZ R73, R73, R9.reuse ;  /* 0x0000000949497220 */ /* 0x080fe20000410000 */
[----:B------:R-:W2:Y:S01]  /*b420*/  SHFL.BFLY PT, R177, R6, 0x2, 0x1f ;  /* 0x0c401f0006b17f89 */ /* 0x000ea200000e0000 */
        /* <DEDUP_REMOVED lines=23> */
[----:B--2---:R-:W-:Y:S01]  /*b5a0*/  FMNMX.FTZ R185, R6, R177, !PT ;  /* 0x000000b106b97209 */ /* 0x004fe20007810000 */
[----:B------:R-:W-:Y:S01]  /*b5b0*/  FFMA.FTZ R177, R189, UR6, -R10 ;  /* 0x00000006bdb17c23 */ /* 0x000fe2000801080a */
[-C--:B------:R-:W-:Y:S01]  /*b5c0*/  FMUL.FTZ R116, R116, R9.reuse ;  /* 0x0000000974747220 */ /* 0x080fe20000410000 */
[-C--:B------:R-:W-:Y:S01]  /*b5d0*/  FMUL.FTZ R117, R117, R9.reuse ;  /* 0x0000000975757220 */ /* 0x080fe20000410000 */
[----:B------:R-:W-:Y:S01]  /*b5e0*/  MUFU.EX2 R15, R15 ;  /* 0x0000000f000f7308 */ /* 0x000fe20000000800 */
[----:B------:R-:W2:Y:S01]  /*b5f0*/  SHFL.BFLY PT, R6, R185, 0x1, 0x1f ;  /* 0x0c201f00b9067f89 */ /* 0x000ea200000e0000 */
        /* <DEDUP_REMOVED lines=17> */
[----:B------:R-:W-:-:S05]  /*b710*/  FMUL.FTZ R149, R149, R9 ;  /* 0x0000000995957220 */ /* 0x000fca0000410000 */
[----:B------:R-:W-:Y:S01]  /*b720*/  MUFU.EX2 R168, R168 ;  /* 0x000000a800a87308 */ /* 0x000fe20000000800 */
[----:B--2---:R-:W-:Y:S01]  /*b730*/  FMNMX.FTZ R6, R185, R6, !PT ;  /* 0x00000006b9067209 */ /* 0x004fe20007810000 */
[----:B------:R-:W-:-:S03]  /*b740*/  FFMA.FTZ R185, R197, UR6, -R10 ;  /* 0x00000006c5b97c23 */ /* 0x000fc6000801080a */
[C---:B------:R-:W-:Y:S01]  /*b750*/  FSETP.NEU.FTZ.AND P1, PT, R6.reuse, -INF , PT ;  /* 0xff8000000600780b */ /* 0x040fe20003f3d000 */
[----:B------:R-:W-:Y:S02]  /*b760*/  FMUL.FTZ R196, R6, UR6 ;  /* 0x0000000606c47c20 */ /* 0x000fe40008410000 */
[----:B------:R-:W2:Y:S03]  /*b770*/  MUFU.EX2 R169, R169 ;  /* 0x000000a900a97308 */ /* 0x000ea60000000800 */
[----:B------:R-:W-:-:S05]  /*b780*/  FSEL R196, R196, RZ, P1 ;  /* 0x000000ffc4c47208 */ /* 0x000fca0000800000 */
[--C-:B------:R-:W-:Y:S01]  /*b790*/  FFMA.FTZ R10, R155, UR6, -R196.reuse ;  /* 0x000000069b0a7c23 */ /* 0x100fe200080108c4 */
[--C-:B------:R-:W-:Y:S01]  /*b7a0*/  FFMA.FTZ R155, R158, UR6, -R196.reuse ;  /* 0x000000069e9b7c23 */ /* 0x100fe200080108c4 */
[----:B---3--:R-:W-:Y:S01]  /*b7b0*/  FADD.FTZ R158, R154, R3 ;  /* 0x000000039a9e7221 */ /* 0x008fe20000010000 */
[--C-:B------:R-:W-:Y:S01]  /*b7c0*/  FFMA.FTZ R188, R159, UR6, -R196.reuse ;  /* 0x000000069fbc7c23 */ /* 0x100fe200080108c4 */
[----:B------:R-:W-:Y:S01]  /*b7d0*/  MUFU.EX2 R172, R172 ;  /* 0x000000ac00ac7308 */ /* 0x000fe20000000800 */
[----:B------:R-:W-:Y:S01]  /*b7e0*/  FFMA.FTZ R159, R162, UR6, -R196 ;  /* 0x00000006a29f7c23 */ /* 0x000fe200080108c4 */
[C---:B-1----:R-:W-:Y:S01]  /*b7f0*/  FADD.FTZ R3, R21.reuse, R158 ;  /* 0x0000009e15037221 */ /* 0x042fe20000010000 */
[----:B------:R-:W-:Y:S01]  /*b800*/  F2FP.BF16.F32.PACK_AB R154, R21, R154 ;  /* 0x0000009a159a723e */ /* 0x000fe200000010ff */
[--C-:B------:R-:W-:Y:S01]  /*b810*/  FFMA.FTZ R11, R11, UR6, -R196.reuse ;  /* 0x000000060b0b7c23 */ /* 0x100fe200080108c4 */
[--C-:B------:R-:W-:Y:S01]  /*b820*/  FFMA.FTZ R174, R174, UR6, -R196.reuse ;  /* 0x00000006aeae7c23 */ /* 0x100fe200080108c4 */
[----:B----4-:R-:W-:Y:S01]  /*b830*/  FADD.FTZ R158, R156, R3 ;  /* 0x000000039c9e7221 */ /* 0x010fe20000010000 */
[--C-:B------:R-:W-:Y:S01]  /*b840*/  FFMA.FTZ R192, R163, UR6, -R196.reuse ;  /* 0x00000006a3c07c23 */ /* 0x100fe200080108c4 */
[----:B------:R-:W-:Y:S01]  /*b850*/  MUFU.EX2 R173, R173 ;  /* 0x000000ad00ad7308 */ /* 0x000fe20000000800 */
[----:B------:R-:W-:Y:S01]  /*b860*/  FFMA.FTZ R163, R166, UR6, -R196 ;  /* 0x00000006a6a37c23 */ /* 0x000fe200080108c4 */
[----:B0-----:R-:W-:Y:S01]  /*b870*/  FADD.FTZ R3, R153, R158 ;  /* 0x0000009e99037221 */ /* 0x001fe20000010000 */
[--C-:B------:R-:W-:Y:S01]  /*b880*/  FFMA.FTZ R175, R175, UR6, -R196.reuse ;  /* 0x00000006afaf7c23 */ /* 0x100fe200080108c4 */
[----:B--2---:R-:W-:Y:S01]  /*b890*/  F2FP.BF16.F32.PACK_AB R166, R169, R168 ;  /* 0x000000a8a9a6723e */ /* 0x004fe200000010ff */
[--C-:B------:R-:W-:Y:S01]  /*b8a0*/  FFMA.FTZ R179, R179, UR6, -R196.reuse ;  /* 0x00000006b3b37c23 */ /* 0x100fe200080108c4 */
[----:B------:R-:W-:Y:S01]  /*b8b0*/  FADD.FTZ R158, R20, R3 ;  /* 0x00000003149e7221 */ /* 0x000fe20000010000 */
[--C-:B------:R-:W-:Y:S01]  /*b8c0*/  FFMA.FTZ R182, R182, UR6, -R196.reuse ;  /* 0x00000006b6b67c23 */ /* 0x100fe200080108c4 */
[----:B------:R-:W-:Y:S01]  /*b8d0*/  MUFU.EX2 R176, R176 ;  /* 0x000000b000b07308 */ /* 0x000fe20000000800 */
[----:B------:R-:W-:Y:S01]  /*b8e0*/  FFMA.FTZ R183, R183, UR6, -R196 ;  /* 0x00000006b7b77c23 */ /* 0x000fe200080108c4 */
[----:B------:R-:W-:Y:S01]  /*b8f0*/  FADD.FTZ R3, R157, R158 ;  /* 0x0000009e9d037221 */ /* 0x000fe20000010000 */
[--C-:B------:R-:W-:Y:S01]  /*b900*/  FFMA.FTZ R186, R186, UR6, -R196.reuse ;  /* 0x00000006baba7c23 */ /* 0x100fe200080108c4 */
[--C-:B------:R-:W-:Y:S01]  /*b910*/  FFMA.FTZ R187, R187, UR6, -R196.reuse ;  /* 0x00000006bbbb7c23 */ /* 0x100fe200080108c4 */
[--C-:B------:R-:W-:Y:S01]  /*b920*/  FFMA.FTZ R190, R190, UR6, -R196.reuse ;  /* 0x00000006bebe7c23 */ /* 0x100fe200080108c4 */
[----:B------:R-:W-:Y:S01]  /*b930*/  FADD.FTZ R158, R160, R3 ;  /* 0x00000003a09e7221 */ /* 0x000fe20000010000 */
[----:B------:R-:W-:Y:S01]  /*b940*/  FSEL R3, R6, RZ, P1 ;  /* 0x000000ff06037208 */ /* 0x000fe20000800000 */
[----:B------:R-:W0:Y:S01]  /*b950*/  MUFU.EX2 R177, R177 ;  /* 0x000000b100b17308 */ /* 0x000e220000000800 */
[----:B------:R-:W-:Y:S01]  /*b960*/  FFMA.FTZ R191, R191, UR6, -R196 ;  /* 0x00000006bfbf7c23 */ /* 0x000fe200080108c4 */
[----:B------:R-:W-:Y:S01]  /*b970*/  FADD.FTZ R189, R161, R158 ;  /* 0x0000009ea1bd7221 */ /* 0x000fe20000010000 */
[----:B------:R-:W-:Y:S01]  /*b980*/  FFMA.FTZ R194, R194, UR6, -R196 ;  /* 0x00000006c2c27c23 */ /* 0x000fe200080108c4 */
[----:B------:R-:W-:Y:S01]  /*b990*/  FADD.FTZ R3, -R3, R12 ;  /* 0x0000000c03037221 */ /* 0x000fe20000010100 */
        /* <DEDUP_REMOVED lines=8> */
[----:B------:R-:W-:Y:S01]  /*ba20*/  FFMA.FTZ R198, R198, UR6, -R196 ;  /* 0x00000006c6c67c23 */ /* 0x000fe200080108c4 */
[----:B------:R-:W-:Y:S01]  /*ba30*/  FADD.FTZ R162, R164, R189 ;  /* 0x000000bda4a27221 */ /* 0x000fe20000010000 */
[----:B------:R-:W-:Y:S01]  /*ba40*/  F2FP.BF16.F32.PACK_AB R164, R165, R164 ;  /* 0x000000a4a5a4723e */ /* 0x000fe200000010ff */
[----:B------:R-:W1:Y:S01]  /*ba50*/  MUFU.EX2 R181, R181 ;  /* 0x000000b500b57308 */ /* 0x000e620000000800 */
[----:B0-----:R-:W-:Y:S01]  /*ba60*/  F2FP.BF16.F32.PACK_AB R170, R177, R176 ;  /* 0x000000b0b1aa723e */ /* 0x001fe200000010ff */
[----:B------:R-:W-:Y:S01]  /*ba70*/  FADD.FTZ R189, R165, R162 ;  /* 0x000000a2a5bd7221 */ /* 0x000fe20000010000 */
[----:B------:R-:W-:Y:S01]  /*ba80*/  FFMA.FTZ R196, R199, UR6, -R196 ;  /* 0x00000006c7c47c23 */ /* 0x000fe200080108c4 */
[----:B------:R-:W-:-:S02]  /*ba90*/  F2FP.BF16.F32.PACK_AB R156, R153, R156 ;  /* 0x0000009c999c723e */ /* 0x000fc400000010ff */
[----:B------:R-:W-:Y:S01]  /*baa0*/  FADD.FTZ R162, R168, R189 ;  /* 0x000000bda8a27221 */ /* 0x000fe20000010000 */
[----:B------:R-:W-:Y:S01]  /*bab0*/  F2FP.BF16.F32.PACK_AB R168, R173, R172 ;  /* 0x000000acada8723e */ /* 0x000fe200000010ff */
[----:B------:R0:W-:Y:S01]  /*bac0*/  MUFU.EX2 R178, R158 ;  /* 0x0000009e00b27308 */ /* 0x0001e20000000800 */
[----:B------:R-:W-:Y:S01]  /*bad0*/  F2FP.BF16.F32.PACK_AB R160, R161, R160 ;  /* 0x000000a0a1a0723e */ /* 0x000fe200000010ff */
[----:B------:R-:W-:-:S04]  /*bae0*/  FADD.FTZ R189, R169, R162 ;  /* 0x000000a2a9bd7221 */ /* 0x000fc80000010000 */
[----:B------:R-:W-:Y:S02]  /*baf0*/  FADD.FTZ R162, R172, R189 ;  /* 0x000000bdaca27221 */ /* 0x000fe40000010000 */
[----:B------:R-:W-:Y:S01]  /*bb00*/  MUFU.EX2 R11, R11 ;  /* 0x0000000b000b7308 */ /* 0x000fe20000000800 */
[----:B0-----:R-:W-:Y:S01]  /*bb10*/  F2FP.BF16.F32.PACK_AB R158, R157, R20 ;  /* 0x000000149d9e723e */ /* 0x001fe200000010ff */
[----:B------:R-:W-:Y:S01]  /*bb20*/  FADD.FTZ R189, R173, R162 ;  /* 0x000000a2adbd7221 */ /* 0x000fe20000010000 */
[----:B-1----:R-:W-:-:S03]  /*bb30*/  F2FP.BF16.F32.PACK_AB R172, R181, R180 ;  /* 0x000000b4b5ac723e */ /* 0x002fc600000010ff */
[----:B------:R-:W-:Y:S02]  /*bb40*/  FADD.FTZ R162, R176, R189 ;  /* 0x000000bdb0a27221 */ /* 0x000fe40000010000 */
[----:B------:R-:W0:Y:S02]  /*bb50*/  MUFU.EX2 R10, R10 ;  /* 0x0000000a000a7308 */ /* 0x000e240000000800 */
[----:B------:R-:W-:Y:S01]  /*bb60*/  FADD.FTZ R21, R177, R162 ;  /* 0x000000a2b1157221 */ /* 0x000fe20000010000 */
[----:B------:R-:W-:-:S03]  /*bb70*/  F2FP.BF16.F32.PACK_AB R162, R15, R14 ;  /* 0x0000000e0fa2723e */ /* 0x000fc600000010ff */
[----:B------:R-:W-:Y:S02]  /*bb80*/  FADD.FTZ R20, R180, R21 ;  /* 0x00000015b4147221 */ /* 0x000fe40000010000 */
[----:B------:R-:W-:Y:S02]  /*bb90*/  MUFU.EX2 R155, R155 ;  /* 0x0000009b009b7308 */ /* 0x000fe40000000800 */
[----:B------:R-:W-:Y:S01]  /*bba0*/  FADD.FTZ R15, R181, R20 ;  /* 0x00000014b50f7221 */ /* 0x000fe20000010000 */
[----:B------:R-:W-:-:S05]  /*bbb0*/  FMUL.FTZ R20, R3, UR6 ;  /* 0x0000000603147c20 */ /* 0x000fca0008410000 */
[----:B------:R-:W-:Y:S01]  /*bbc0*/  MUFU.EX2 R188, R188 ;  /* 0x000000bc00bc7308 */ /* 0x000fe20000000800 */
[----:B0-----:R-:W-:-:S07]  /*bbd0*/  F2FP.BF16.F32.PACK_AB R153, R10, R11 ;  /* 0x0000000b0a99723e */ /* 0x001fce00000010ff */
[----:B------:R-:W0:Y:S08]  /*bbe0*/  MUFU.EX2 R20, R20 ;  /* 0x0000001400147308 */ /* 0x000e300000000800 */
[----:B------:R1:W-:Y:S08]  /*bbf0*/  MUFU.EX2 R13, R174 ;  /* 0x000000ae000d7308 */ /* 0x0003f00000000800 */
[----:B------:R-:W2:Y:S01]  /*bc00*/  MUFU.EX2 R159, R159 ;  /* 0x0000009f009f7308 */ /* 0x000ea20000000800 */
[----:B-1----:R-:W-:Y:S01]  /*bc10*/  FADD.FTZ R174, R184, R15 ;  /* 0x0000000fb8ae7221 */ /* 0x002fe20000010000 */
[----:B0-----:R-:W-:Y:S01]  /*bc20*/  FFMA.FTZ R15, R20, R0, R11 ;  /* 0x00000000140f7223 */ /* 0x001fe2000001000b */
[-C--:B------:R-:W-:Y:S01]  /*bc30*/  FMUL.FTZ R26, R26, R20.reuse ;  /* 0x000000141a1a7220 */ /* 0x080fe20000410000 */
[-C--:B------:R-:W-:Y:S01]  /*bc40*/  FMUL.FTZ R27, R27, R20.reuse ;  /* 0x000000141b1b7220 */ /* 0x080fe20000410000 */
[-C--:B------:R-:W-:Y:S01]  /*bc50*/  FMUL.FTZ R30, R30, R20.reuse ;  /* 0x000000141e1e7220 */ /* 0x080fe20000410000 */
[----:B------:R-:W-:Y:S01]  /*bc60*/  FADD.FTZ R0, R10, R15 ;  /* 0x0000000f0a007221 */ /* 0x000fe20000010000 */
[-C--:B------:R-:W-:Y:S01]  /*bc70*/  FMUL.FTZ R31, R31, R20.reuse ;  /* 0x000000141f1f7220 */ /* 0x080fe20000410000 */
[----:B------:R-:W0:Y:S01]  /*bc80*/  MUFU.EX2 R192, R192 ;  /* 0x000000c000c07308 */ /* 0x000e220000000800 */
[-C--:B------:R-:W-:Y:S01]  /*bc90*/  FMUL.FTZ R34, R34, R20.reuse ;  /* 0x0000001422227220 */ /* 0x080fe20000410000 */
        /* <DEDUP_REMOVED lines=8> */
[----:B--2---:R-:W-:Y:S01]  /*bd20*/  FADD.FTZ R15, R159, R0 ;  /* 0x000000009f0f7221 */ /* 0x004fe20000010000 */
        /* <DEDUP_REMOVED lines=31> */
[----:B------:R-:W-:Y:S01]  /*bf20*/  F2FP.BF16.F32.PACK_AB R161, R178, R167 ;  /* 0x000000a7b2a1723e */ /* 0x000fe200000010ff */
[-C--:B------:R-:W-:Y:S01]  /*bf30*/  FMUL.FTZ R86, R86, R20.reuse ;  /* 0x0000001456567220 */ /* 0x080fe20000410000 */
[-C--:B------:R-:W-:Y:S01]  /*bf40*/  FMUL.FTZ R87, R87, R20.reuse ;  /* 0x0000001457577220 */ /* 0x080fe20000410000 */
[----:B------:R-:W-:Y:S01]  /*bf50*/  FADD.FTZ R180, R178, R15 ;  /* 0x0000000fb2b47221 */ /* 0x000fe20000010000 */
[-C--:B------:R-:W-:Y:S01]  /*bf60*/  FMUL.FTZ R90, R90, R20.reuse ;  /* 0x000000145a5a7220 */ /* 0x080fe20000410000 */
[----:B------:R-:W-:Y:S01]  /*bf70*/  FMUL.FTZ R91, R91, R20 ;  /* 0x000000145b5b7220 */ /* 0x000fe20000410000 */
[----:B------:R-:W0:Y:S01]  /*bf80*/  MUFU.EX2 R165, R171 ;  /* 0x000000ab00a57308 */ /* 0x000e220000000800 */
[----:B------:R-:W-:Y:S01]  /*bf90*/  FADD.FTZ R15, R13, R180 ;  /* 0x000000b40d0f7221 */ /* 0x000fe20000010000 */
[C---:B-1----:R-:W-:Y:S01]  /*bfa0*/  FADD.FTZ R3, R185.reuse, R174 ;  /* 0x000000aeb9037221 */ /* 0x042fe20000010000 */
[----:B------:R-:W-:Y:S01]  /*bfb0*/  F2FP.BF16.F32.PACK_AB R174, R185, R184 ;  /* 0x000000b8b9ae723e */ /* 0x000fe200000010ff */
        /* <DEDUP_REMOVED lines=21> */
[C---:B-1----:R-:W-:Y:S01]  /*c110*/  FADD.FTZ R15, R176.reuse, R15 ;  /* 0x0000000fb00f7221 */ /* 0x042fe20000010000 */
[----:B------:R-:W-:Y:S01]  /*c120*/  F2FP.BF16.F32.PACK_AB R165, R176, R165 ;  /* 0x000000a5b0a5723e */ /* 0x000fe200000010ff */
        /* <DEDUP_REMOVED lines=14> */
[----:B--2---:R-:W-:Y:S01]  /*c210*/  FADD.FTZ R186, R182, R15 ;  /* 0x0000000fb6ba7221 */ /* 0x004fe20000010000 */
[----:B0-----:R-:W-:Y:S01]  /*c220*/  F2FP.BF16.F32.PACK_AB R167, R183, R182 ;  /* 0x000000b6b7a7723e */ /* 0x001fe200000010ff */
[-C--:B------:R-:W-:Y:S01]  /*c230*/  FMUL.FTZ R147, R147, R20.reuse ;  /* 0x0000001493937220 */ /* 0x080fe20000410000 */
[-C--:B------:R-:W-:Y:S01]  /*c240*/  FMUL.FTZ R150, R150, R20.reuse ;  /* 0x0000001496967220 */ /* 0x080fe20000410000 */
[----:B------:R-:W-:Y:S01]  /*c250*/  FADD.FTZ R186, R183, R186 ;  /* 0x000000bab7ba7221 */ /* 0x000fe20000010000 */
[----:B------:R-:W-:-:S02]  /*c260*/  FMUL.FTZ R151, R151, R20 ;  /* 0x0000001497977220 */ /* 0x000fc40000410000 */
[----:B------:R-:W0:Y:S01]  /*c270*/  MUFU.EX2 R171, R190 ;  /* 0x000000be00ab7308 */ /* 0x000e220000000800 */
[----:B-1----:R-:W-:-:S07]  /*c280*/  FADD.FTZ R15, R169, R186 ;  /* 0x000000baa90f7221 */ /* 0x002fce0000010000 */
[----:B------:R-:W1:Y:S01]  /*c290*/  MUFU.EX2 R180, R191 ;  /* 0x000000bf00b47308 */ /* 0x000e620000000800 */
[C---:B---3--:R-:W-:Y:S01]  /*c2a0*/  FADD.FTZ R186, R0.reuse, R15 ;  /* 0x0000000f00ba7221 */ /* 0x048fe20000010000 */
        /* <DEDUP_REMOVED lines=10> */
[----:B------:R-:W-:-:S03]  /*c350*/  F2FP.BF16.F32.PACK_AB R173, R184, R173 ;  /* 0x000000adb8ad723e */ /* 0x000fc600000010ff */
[----:B-1----:R-:W-:-:S04]  /*c360*/  FADD.FTZ R9, R175, R10 ;  /* 0x0000000aaf097221 */ /* 0x002fc80000010000 */
[C---:B--2---:R-:W-:Y:S01]  /*c370*/  FADD.FTZ R0, R196.reuse, R9 ;  /* 0x00000009c4007221 */ /* 0x044fe20000010000 */
[----:B------:R-:W-:Y:S01]  /*c380*/  F2FP.BF16.F32.PACK_AB R175, R196, R175 ;  /* 0x000000afc4af723e */ /* 0x000fe200000010ff */
[----:B------:R-:W-:Y:S06]  /*c390*/  @!P0 BRA `(.L_x_10894) ;  /* 0x0000000000048947 */ /* 0x000fec0003800000 */
[----:B------:R-:W-:Y:S01]  /*c3a0*/  BPT.TRAP 0x1 ;  /* 0x000000040000795c */ /* 0x000fe20000300000 */
.L_x_10894:
[----:B------:R0:W1:Y:S01]  /*c3b0*/  SYNCS.PHASECHK.TRANS64.TRYWAIT P1, [UR27+0x22850], R7 ;  /* 0x02285007ff0075a7 */ /* 0x000062000802015b */
[----:B------:R-:W-:Y:S05]  /*c3c0*/  @!P0 BRA `(.L_x_10895) ;  /* 0x0000000000048947 */ /* 0x000fea0003800000 */
[----:B------:R-:W-:Y:S01]  /*c3d0*/  BPT.TRAP 0x1 ;  /* 0x000000040000795c */ /* 0x000fe20000300000 */
.L_x_10895:
[----:B-1----:R-:W-:Y:S05]  /*c3e0*/  @P1 BRA `(.L_x_10896) ;  /* 0x0000000000081947 */ /* 0x002fea0003800000 */
[----:B------:R-:W1:Y:S02]  /*c3f0*/  SYNCS.PHASECHK.TRANS64.TRYWAIT P1, [UR27+0x22850], R7 ;  /* 0x02285007ff0075a7 */ /* 0x000e64000802015b */
[----:B-1----:R-:W-:Y:S05]  /*c400*/  @!P1 BRA `(.L_x_10897) ;  /* 0x0000008400289947 */ /* 0x002fea0003800000 */
.L_x_10896:
[----:B------:R-:W2:Y:S01]  /*c410*/  S2R R9, SR_TID.X ;  /* 0x0000000000097919 */ /* 0x000ea20000002100 */
[----:B------:R-:W-:Y:S01]  /*c420*/  UIMAD UR7, UR36, 0xc00, UR21 ;  /* 0x00000c00240778a4 */ /* 0x000fe2000f8e0215 */
[----:B------:R-:W-:Y:S01]  /*c430*/  IMAD.MOV.U32 R12, RZ, RZ, R6 ;  /* 0x000000ffff0c7224 */ /* 0x000fe200078e0006 */
[----:B------:R-:W-:-:S05]  /*c440*/  UMOV UR11, 0x40000040 ;  /* 0x40000040000b7882 */ /* 0x000fca0000000000 */
[----:B------:R-:W-:Y:S01]  /*c450*/  UMOV UR10, UR7 ;  /* 0x00000007000a7c82 */ /* 0x000fe20008000000 */
[----:B--2---:R-:W-:-:S05]  /*c460*/  SHF.R.U32.HI R9, RZ, 0x7, R9 ;  /* 0x00000007ff097819 */ /* 0x004fca0000011609 */
[----:B01----:R-:W-:Y:S02]  /*c470*/  VIADD R7, R9, 0x8 ;  /* 0x0000000809077836 */ /* 0x003fe40000000000 */
[----:B------:R-:W0:Y:S03]  /*c480*/  S2R R9, SR_TID.X ;  /* 0x0000000000097919 */ /* 0x000e260000002100 */
[----:B------:R2:W-:Y:S06]  /*c490*/  BAR.SYNC.DEFER_BLOCKING R7, 0x100 ;  /* 0x000400070000751d */ /* 0x0005ec0000010000 */
[----:B------:R-:W-:Y:S01]  /*c4a0*/  WARPGROUP.ARRIVE ;  /* 0x00000000000079c5 */ /* 0x000fe20000000000 */
[----:B0-----:R-:W-:Y:S01]  /*c4b0*/  LOP3.LUT P1, RZ, R9, 0x7f, RZ, 0xc0, !PT ;  /* 0x0000007f09ff7812 */ /* 0x001fe2000782c0ff */
[----:B------:R-:W-:-:S04]  /*c4c0*/  IMAD.MOV.U32 R9, RZ, RZ, R2 ;  /* 0x000000ffff097224 */ /* 0x000fc800078e0002 */
        /* <DEDUP_REMOVED lines=37> */
.L_x_10881:
[----:B------:R-:W2:Y:S01]  /*c720*/  SHFL.BFLY PT, R8, R3, 0x2, 0x1f ;  /* 0x0c401f0003087f89 */ /* 0x000ea200000e0000 */
[----:B------:R-:W-:Y:S01]  /*c730*/  UIADD3 UR36, UR36, 0x1, URZ ;  /* 0x0000000124247890 */ /* 0x000fe2000fffe03f */
[----:B------:R-:W-:Y:S01]  /*c740*/  IMAD.U32 R12, RZ, RZ, UR6 ;  /* 0x00000006ff0c7e24 */ /* 0x000fe2000f8e00ff */
[----:B------:R3:W-:Y:S06]  /*c750*/  BAR.ARV R4, 0x100 ;  /* 0x000400040000751d */ /* 0x0007ec0000002000 */
[----:B------:R-:W-:Y:S02]  /*c760*/  UISETP.NE.AND UP0, UPT, UR36, 0x2, UPT ;  /* 0x000000022400788c */ /* 0x000fe4000bf05270 */
[----:B------:R-:W-:Y:S06]  /*c770*/  BAR.ARV 0x8, 0x180 ;  /* 0x0206000000007b1d */ /* 0x000fec0000002000 */
[----:B---3--:R-:W-:Y:S01]  /*c780*/  IMAD.MOV.U32 R4, RZ, RZ, -0x800000 ;  /* 0xff800000ff047424 */ /* 0x008fe200078e00ff */
[----:B------:R-:W-:Y:S01]  /*c790*/  USEL UR4, URZ, 0x1, UP0 ;  /* 0x000000013f047887 */ /* 0x000fe20008000000 */
[----:B------:R-:W3:Y:S01]  /*c7a0*/  SHFL.BFLY PT, R7, R0, 0x2, 0x1f ;  /* 0x0c401f0000077f89 */ /* 0x000ee200000e0000 */
[----:B------:R-:W-:Y:S01]  /*c7b0*/  PLOP3.LUT P0, PT, PT, PT, PT, 0x8, 0x0 ;  /* 0x000000000000781c */ /* 0x000fe20003f0e170 */
[----:B------:R-:W-:Y:S01]  /*c7c0*/  UIADD3 UR38, UR38, 0x1, URZ ;  /* 0x0000000126267890 */ /* 0x000fe2000fffe03f */
[----:B--2---:R-:W-:Y:S01]  /*c7d0*/  FADD.FTZ R8, R8, R3 ;  /* 0x0000000308087221 */ /* 0x004fe20000010000 */
[----:B------:R-:W-:Y:S01]  /*c7e0*/  IMAD.MOV.U32 R3, RZ, RZ, -0x800000 ;  /* 0xff800000ff037424 */ /* 0x000fe200078e00ff */
[----:B------:R-:W-:-:S02]  /*c7f0*/  USEL UR36, UR36, URZ, UP0 ;  /* 0x0000003f24247287 */ /* 0x000fc40008000000 */
[----:B------:R-:W-:Y:S01]  /*c800*/  ULOP3.LUT UR37, UR37, UR4, URZ, 0x3c, !UPT ;  /* 0x0000000425257292 */ /* 0x000fe2000f8e3c3f */
[----:B------:R-:W2:Y:S01]  /*c810*/  SHFL.BFLY PT, R5, R8, 0x1, 0x1f ;  /* 0x0c201f0008057f89 */ /* 0x000ea200000e0000 */
[----:B---3--:R-:W-:Y:S01]  /*c820*/  FADD.FTZ R7, R7, R0 ;  /* 0x0000000007077221 */ /* 0x008fe20000010000 */
[----:B------:R-:W-:-:S04]  /*c830*/  IMAD.MOV.U32 R0, RZ, RZ, RZ ;  /* 0x000000ffff007224 */ /* 0x000fc800078e00ff */
[----:B------:R-:W3:Y:S01]  /*c840*/  SHFL.BFLY PT, R10, R7, 0x1, 0x1f ;  /* 0x0c201f00070a7f89 */ /* 0x000ee200000e0000 */
[----:B--2---:R-:W-:Y:S01]  /*c850*/  FADD.FTZ R11, R8, R5 ;  /* 0x00000005080b7221 */ /* 0x004fe20000010000 */
[----:B------:R-:W-:-:S04]  /*c860*/  IMAD.MOV.U32 R5, RZ, RZ, RZ ;  /* 0x000000ffff057224 */ /* 0x000fc800078e00ff */
[----:B------:R-:W-:-:S13]  /*c870*/  FSETP.NE.FTZ.AND P1, PT, R11, RZ, PT ;  /* 0x000000ff0b00720b */ /* 0x000fda0003f35000 */
[----:B------:R-:W2:Y:S01]  /*c880*/  @P1 MUFU.LG2 R8, R11 ;  /* 0x0000000b00081308 */ /* 0x000ea20000000c00 */
[----:B---3--:R-:W-:Y:S01]  /*c890*/  FADD.FTZ R10, R7, R10 ;  /* 0x0000000a070a7221 */ /* 0x008fe20000010000 */
[----:B------:R-:W-:-:S04]  /*c8a0*/  IMAD.U32 R7, RZ, RZ, UR6 ;  /* 0x00000006ff077e24 */ /* 0x000fc8000f8e00ff */
[----:B------:R-:W-:Y:S02]  /*c8b0*/  FSETP.NE.FTZ.AND P2, PT, R10, RZ, PT ;  /* 0x000000ff0a00720b */ /* 0x000fe40003f55000 */
[----:B------:R-:W3:Y:S01]  /*c8c0*/  @P1 MUFU.RCP R5, R11 ;  /* 0x0000000b00051308 */ /* 0x000ee20000001000 */
[----:B------:R-:W-:Y:S01]  /*c8d0*/  @P1 FMUL.FTZ R7, R7, 0.69314718246459960938 ;  /* 0x3f31721807071820 */ /* 0x000fe20000410000 */
[----:B--2---:R-:W-:-:S09]  /*c8e0*/  @P1 FMUL.FTZ R8, R8, 0.69314718246459960938 ;  /* 0x3f31721808081820 */ /* 0x004fd20000410000 */
[----:B01----:R-:W0:Y:S01]  /*c8f0*/  @P2 MUFU.LG2 R9, R10 ;  /* 0x0000000a00092308 */ /* 0x003e220000000c00 */
[----:B------:R-:W-:Y:S01]  /*c900*/  @P2 FMUL.FTZ R12, R12, 0.69314718246459960938 ;  /* 0x3f3172180c0c2820 */ /* 0x000fe20000410000 */
[----:B------:R-:W-:Y:S01]  /*c910*/  @P1 FFMA.FTZ R4, R7, R2, R8 ;  /* 0x0000000207041223 */ /* 0x000fe20000010008 */
[-C--:B---3--:R-:W-:Y:S01]  /*c920*/  FMUL.FTZ R180, R40, R5.reuse ;  /* 0x0000000528b47220 */ /* 0x088fe20000410000 */
[-C--:B------:R-:W-:Y:S01]  /*c930*/  FMUL.FTZ R24, R24, R5.reuse ;  /* 0x0000000518187220 */ /* 0x080fe20000410000 */
[----:B------:R-:W-:-:S03]  /*c940*/  FMUL.FTZ R25, R25, R5 ;  /* 0x0000000519197220 */ /* 0x000fc60000410000 */
        /* <DEDUP_REMOVED lines=127> */
[----:B------:R-:W-:-:S07]  /*d140*/  @P2 FFMA.FTZ R3, R12, R6, R9 ;  /* 0x000000060c032223 */ /* 0x000fce0000010009 */
.L_x_10828:
        /* <DEDUP_REMOVED lines=13> */
[----:B------:R-:W-:Y:S01]  /*d220*/  F2FP.BF16.F32.PACK_AB R33, R35, R34 ;  /* 0x000000222321723e */ /* 0x000fe200000010ff */
[----:B------:R-:W-:Y:S01]  /*d230*/  BAR.SYNC.DEFER_BLOCKING 0x1, 0x100 ;  /* 0x0044000000007b1d */ /* 0x000fe20000010000 */
[----:B------:R-:W-:Y:S01]  /*d240*/  F2FP.BF16.F32.PACK_AB R35, R39, R38 ;  /* 0x000000262723723e */ /* 0x000fe200000010ff */
[----:B------:R-:W-:Y:S01]  /*d250*/  USHF.R.S32.HI UR12, URZ, 0x1f, UR42 ;  /* 0x0000001f3f0c7899 */ /* 0x000fe2000801142a */
[----:B------:R-:W-:Y:S02]  /*d260*/  F2FP.BF16.F32.PACK_AB R24, R25, R24 ;  /* 0x000000181918723e */ /* 0x000fe400000010ff */
[----:B------:R-:W-:Y:S01]  /*d270*/  F2FP.BF16.F32.PACK_AB R25, R40, R26 ;  /* 0x0000001a2819723e */ /* 0x000fe200000010ff */
[----:B------:R-:W-:Y:S01]  /*d280*/  ULDC.64 UR8, c[0x0][0xb90] ;  /* 0x0002e40000087ab9 */ /* 0x000fe20000000a00 */
[----:B------:R-:W-:Y:S01]  /*d290*/  F2FP.BF16.F32.PACK_AB R26, R29, R28 ;  /* 0x0000001c1d1a723e */ /* 0x000fe200000010ff */
[----:B------:R-:W-:Y:S01]  /*d2a0*/  UIMAD UR5, UR10, UR8, URZ ;  /* 0x000000080a0572a4 */ /* 0x000fe2000f8e023f */
[----:B------:R-:W-:Y:S01]  /*d2b0*/  F2FP.BF16.F32.PACK_AB R27, R27, R30 ;  /* 0x0000001e1b1b723e */ /* 0x000fe200000010ff */
[----:B------:R-:W-:Y:S01]  /*d2c0*/  UIMAD.WIDE.U32 UR6, UR40, UR8, URZ ;  /* 0x00000008280672a5 */ /* 0x000fe2000f8e003f */
[----:B------:R-:W-:Y:S01]  /*d2d0*/  F2FP.BF16.F32.PACK_AB R34, R37, R36 ;  /* 0x000000242522723e */ /* 0x000fe200000010ff */
[----:B------:R-:W-:Y:S01]  /*d2e0*/  UIMAD UR5, UR40, UR9, UR5 ;  /* 0x00000009280572a4 */ /* 0x000fe2000f8e0205 */
[----:B------:R-:W-:-:S02]  /*d2f0*/  F2FP.BF16.F32.PACK_AB R144, R145, R144 ;  /* 0x000000909190723e */ /* 0x000fc400000010ff */
[----:B------:R-:W-:Y:S01]  /*d300*/  ULDC.64 UR8, c[0x0][0xb98] ;  /* 0x0002e60000087ab9 */ /* 0x000fe20000000a00 */
[----:B------:R-:W-:Y:S01]  /*d310*/  UIADD3 UR7, UR7, UR5, URZ ;  /* 0x0000000507077290 */ /* 0x000fe2000fffe03f */
[----:B------:R-:W-:Y:S01]  /*d320*/  F2FP.BF16.F32.PACK_AB R145, R178, R177 ;  /* 0x000000b1b291723e */ /* 0x000fe200000010ff */
[----:B------:R-:W-:Y:S02]  /*d330*/  UIMAD UR5, UR12, UR8, URZ ;  /* 0x000000080c0572a4 */ /* 0x000fe4000f8e023f */
[----:B------:R-:W-:Y:S02]  /*d340*/  UIMAD.WIDE.U32 UR6, UR42, UR8, UR6 ;  /* 0x000000082a0672a5 */ /* 0x000fe4000f8e0006 */
[----:B------:R-:W-:-:S03]  /*d350*/  UIMAD UR5, UR42, UR9, UR5 ;  /* 0x000000092a0572a4 */ /* 0x000fc6000f8e0205 */
[----:B------:R-:W-:Y:S01]  /*d360*/  ULDC.64 UR8, c[0x0][0xae8] ;  /* 0x0002ba0000087ab9 */ /* 0x000fe20000000a00 */
[----:B------:R-:W-:Y:S02]  /*d370*/  MOV R170, R176 ;  /* 0x000000b000aa7202 */ /* 0x000fe40000000f00 */
[----:B0-----:R-:W-:-:S03]  /*d380*/  MOV R171, R7 ;  /* 0x0000000700ab7202 */ /* 0x001fc60000000f00 */
[----:B------:R-:W-:-:S04]  /*d390*/  IMAD.WIDE R6, R209, 0x2, R170 ;  /* 0x00000002d1067825 */ /* 0x000fc800078e02aa */
[----:B------:R-:W-:Y:S01]  /*d3a0*/  IMAD.WIDE R170, R9, 0x2, R170 ;  /* 0x0000000209aa7825 */ /* 0x000fe200078e02aa */
[C---:B------:R-:W-:Y:S02]  /*d3b0*/  IADD3 R11, P3, R6.reuse, 0xc060, RZ ;  /* 0x0000c060060b7810 */ /* 0x040fe40007f7e0ff */
[C---:B------:R-:W-:Y:S02]  /*d3c0*/  LOP3.LUT R173, R6.reuse, 0x380, RZ, 0xc0, !PT ;  /* 0x0000038006ad7812 */ /* 0x040fe400078ec0ff */
[----:B------:R-:W-:Y:S01]  /*d3d0*/  LOP3.LUT R8, R11, 0x380, RZ, 0xc0, !PT ;  /* 0x000003800b087812 */ /* 0x000fe200078ec0ff */
[----:B------:R-:W-:Y:S01]  /*d3e0*/  IMAD.X R9, RZ, RZ, R7, P3 ;  /* 0x000000ffff097224 */ /* 0x000fe200018e0607 */
[----:B------:R-:W-:Y:S02]  /*d3f0*/  IADD3 R131, P4, R6, 0xc040, RZ ;  /* 0x0000c04006837810 */ /* 0x000fe40007f9e0ff */
[----:B------:R-:W-:Y:S02]  /*d400*/  SHF.R.U64 R8, R8, 0x3, RZ ;  /* 0x0000000308087819 */ /* 0x000fe400000012ff */
        /* <DEDUP_REMOVED lines=30> */
[--C-:B------:R-:W-:Y:S01]  /*d5f0*/  IMAD.X R169, RZ, RZ, R7.reuse, P3 ;  /* 0x000000ffffa97224 */ /* 0x100fe200018e0607 */
[----:B------:R-:W-:Y:S01]  /*d600*/  LOP3.LUT R2, R123, 0x380, RZ, 0xc0, !PT ;  /* 0x000003807b027812 */ /* 0x000fe200078ec0ff */
[----:B------:R-:W-:Y:S01]  /*d610*/  IMAD.MOV.U32 R173, RZ, RZ, R7 ;  /* 0x000000ffffad7224 */ /* 0x000fe200078e0007 */
[----:B------:R-:W-:-:S02]  /*d620*/  SHF.R.U64 R6, R6, 0x3, RZ ;  /* 0x0000000306067819 */ /* 0x000fc400000012ff */
[----:B------:R-:W-:Y:S02]  /*d630*/  LOP3.LUT R7, R12, 0x380, RZ, 0xc0, !PT ;  /* 0x000003800c077812 */ /* 0x000fe400078ec0ff */
[----:B------:R-:W-:Y:S02]  /*d640*/  LOP3.LUT R14, R6, R127, RZ, 0x3c, !PT ;  /* 0x0000007f060e7212 */ /* 0x000fe400078e3cff */
[----:B------:R-:W-:Y:S02]  /*d650*/  LOP3.LUT R6, R115, 0x380, RZ, 0xc0, !PT ;  /* 0x0000038073067812 */ /* 0x000fe400078ec0ff */
[----:B------:R-:W-:Y:S02]  /*d660*/  SHF.R.U64 R7, R7, 0x3, RZ ;  /* 0x0000000307077819 */ /* 0x000fe400000012ff */
[----:B------:R-:W-:Y:S02]  /*d670*/  SHF.R.U64 R6, R6, 0x3, RZ ;  /* 0x0000000306067819 */ /* 0x000fe400000012ff */
[----:B------:R-:W-:-:S02]  /*d680*/  MOV R173, R172 ;  /* 0x000000ac00ad7202 */ /* 0x000fc40000000f00 */
[----:B------:R-:W-:Y:S01]  /*d690*/  LOP3.LUT R158, R6, R115, RZ, 0x3c, !PT ;  /* 0x00000073069e7212 */ /* 0x000fe200078e3cff */
[----:B------:R-:W0:Y:S01]  /*d6a0*/  LDC R172, c[0x0][0xbe8] ;  /* 0x0002fa00ffac7b82 */ /* 0x000e220000000800 */
[----:B------:R-:W-:Y:S01]  /*d6b0*/  IADD3 R115, P2, R170, 0x7000, RZ ;  /* 0x00007000aa737810 */ /* 0x000fe20007f5e0ff */
[----:B------:R1:W-:Y:S01]  /*d6c0*/  STSM.16.M88.4 [R173], R24 ;  /* 0x00000018ad007844 */ /* 0x0003e20000000200 */
[----:B------:R-:W-:Y:S02]  /*d6d0*/  LOP3.LUT R12, R7, R12, RZ, 0x3c, !PT ;  /* 0x0000000c070c7212 */ /* 0x000fe400078e3cff */
[----:B------:R-:W-:Y:S02]  /*d6e0*/  LOP3.LUT R114, R115, 0x380, RZ, 0xc0, !PT ;  /* 0x0000038073727812 */ /* 0x000fe400078ec0ff */
[----:B------:R-:W-:Y:S02]  /*d6f0*/  LOP3.LUT R7, R20, 0x380, RZ, 0xc0, !PT ;  /* 0x0000038014077812 */ /* 0x000fe400078ec0ff */
[----:B------:R-:W-:-:S02]  /*d700*/  SHF.R.U64 R114, R114, 0x3, RZ ;  /* 0x0000000372727819 */ /* 0x000fc400000012ff */
[----:B------:R-:W-:Y:S02]  /*d710*/  SHF.R.U64 R7, R7, 0x3, RZ ;  /* 0x0000000307077819 */ /* 0x000fe400000012ff */
[----:B------:R-:W-:Y:S01]  /*d720*/  LOP3.LUT R114, R114, R115, RZ, 0x3c, !PT ;  /* 0x0000007372727212 */ /* 0x000fe200078e3cff */
[----:B------:R-:W-:Y:S01]  /*d730*/  IMAD.X R115, RZ, RZ, R171, P2 ;  /* 0x000000ffff737224 */ /* 0x000fe200010e06ab */
[----:B------:R-:W-:Y:S02]  /*d740*/  IADD3 R143, P2, R170, 0xe000, RZ ;  /* 0x0000e000aa8f7810 */ /* 0x000fe40007f5e0ff */
[----:B------:R-:W-:Y:S02]  /*d750*/  LOP3.LUT R156, R7, R20, RZ, 0x3c, !PT ;  /* 0x00000014079c7212 */ /* 0x000fe400078e3cff */
[----:B------:R-:W-:Y:S02]  /*d760*/  LOP3.LUT R7, R16, 0x380, RZ, 0xc0, !PT ;  /* 0x0000038010077812 */ /* 0x000fe400078ec0ff */
[----:B------:R-:W-:-:S02]  /*d770*/  LOP3.LUT R142, R143, 0x380, RZ, 0xc0, !PT ;  /* 0x000003808f8e7812 */ /* 0x000fc400078ec0ff */
[----:B------:R-:W-:Y:S02]  /*d780*/  SHF.R.U64 R2, R2, 0x3, RZ ;  /* 0x0000000302027819 */ /* 0x000fe400000012ff */
[----:B------:R-:W-:Y:S02]  /*d790*/  LOP3.LUT R6, R107, 0x380, RZ, 0xc0, !PT ;  /* 0x000003806b067812 */ /* 0x000fe400078ec0ff */
[----:B------:R-:W-:Y:S02]  /*d7a0*/  SHF.R.U64 R7, R7, 0x3, RZ ;  /* 0x0000000307077819 */ /* 0x000fe400000012ff */
[----:B------:R-:W-:Y:S02]  /*d7b0*/  SHF.R.U64 R142, R142, 0x3, RZ ;  /* 0x000000038e8e7819 */ /* 0x000fe400000012ff */
[----:B------:R-:W-:Y:S02]  /*d7c0*/  LOP3.LUT R150, R2, R123, RZ, 0x3c, !PT ;  /* 0x0000007b02967212 */ /* 0x000fe400078e3cff */
[----:B------:R-:W-:-:S02]  /*d7d0*/  SHF.R.U64 R6, R6, 0x3, RZ ;  /* 0x0000000306067819 */ /* 0x000fc400000012ff */
[----:B------:R-:W-:Y:S02]  /*d7e0*/  LOP3.LUT R164, R7, R16, RZ, 0x3c, !PT ;  /* 0x0000001007a47212 */ /* 0x000fe400078e3cff */
[----:B------:R-:W-:Y:S02]  /*d7f0*/  LOP3.LUT R2, R21, 0x380, RZ, 0xc0, !PT ;  /* 0x0000038015027812 */ /* 0x000fe400078ec0ff */
[----:B------:R-:W-:Y:S02]  /*d800*/  IADD3 R7, P3, R170, 0x1000, RZ ;  /* 0x00001000aa077810 */ /* 0x000fe40007f7e0ff */
[----:B------:R-:W-:Y:S01]  /*d810*/  LOP3.LUT R142, R142, R143, RZ, 0x3c, !PT ;  /* 0x0000008f8e8e7212 */ /* 0x000fe200078e3cff */
[----:B------:R-:W-:Y:S01]  /*d820*/  IMAD.X R143, RZ, RZ, R171, P2 ;  /* 0x000000ffff8f7224 */ /* 0x000fe200010e06ab */
[----:B0-----:R-:W-:Y:S02]  /*d830*/  ISETP.NE.AND P2, PT, R172, 0x1, PT ;  /* 0x00000001ac00780c */ /* 0x001fe40003f45270 */
[----:B------:R-:W-:-:S02]  /*d840*/  LOP3.LUT R166, R6, R107, RZ, 0x3c, !PT ;  /* 0x0000006b06a67212 */ /* 0x000fc400078e3cff */
[----:B------:R-:W-:Y:S02]  /*d850*/  SHF.R.U64 R2, R2, 0x3, RZ ;  /* 0x0000000302027819 */ /* 0x000fe400000012ff */
[----:B------:R-:W-:Y:S02]  /*d860*/  LOP3.LUT R6, R7, 0x380, RZ, 0xc0, !PT ;  /* 0x0000038007067812 */ /* 0x000fe400078ec0ff */
[----:B------:R-:W-:Y:S02]  /*d870*/  LOP3.LUT R98, R119, 0x380, RZ, 0xc0, !PT ;  /* 0x0000038077627812 */ /* 0x000fe400078ec0ff */
[----:B------:R-:W-:Y:S02]  /*d880*/  LOP3.LUT R152, R2, R21, RZ, 0x3c, !PT ;  /* 0x0000001502987212 */ /* 0x000fe400078e3cff */
[----:B------:R-:W-:Y:S01]  /*d890*/  SHF.R.U64 R6, R6, 0x3, RZ ;  /* 0x0000000306067819 */ /* 0x000fe200000012ff */
[----:B------:R-:W0:Y:S01]  /*d8a0*/  @P2 LDC R38, c[0x0][0xbf0] ;  /* 0x0002fc00ff262b82 */ /* 0x000e220000000800 */
[----:B------:R-:W-:-:S02]  /*d8b0*/  SHF.R.U64 R98, R98, 0x3, RZ ;  /* 0x0000000362627819 */ /* 0x000fc400000012ff */
[----:B------:R-:W-:Y:S02]  /*d8c0*/  LOP3.LUT R2, R31, 0x380, RZ, 0xc0, !PT ;  /* 0x000003801f027812 */ /* 0x000fe400078ec0ff */
[----:B------:R-:W-:Y:S01]  /*d8d0*/  LOP3.LUT R6, R6, R7, RZ, 0x3c, !PT ;  /* 0x0000000706067212 */ /* 0x000fe200078e3cff */
[----:B------:R-:W-:Y:S01]  /*d8e0*/  IMAD.X R7, RZ, RZ, R171, P3 ;  /* 0x000000ffff077224 */ /* 0x000fe200018e06ab */
[----:B------:R-:W-:Y:S02]  /*d8f0*/  LOP3.LUT R154, R98, R119, RZ, 0x3c, !PT ;  /* 0x00000077629a7212 */ /* 0x000fe400078e3cff */
[----:B------:R-:W-:Y:S02]  /*d900*/  SHF.R.U64 R2, R2, 0x3, RZ ;  /* 0x0000000302027819 */ /* 0x000fe400000012ff */
[----:B------:R-:W-:Y:S02]  /*d910*/  IADD3 R119, P3, R170, 0x8000, RZ ;  /* 0x00008000aa777810 */ /* 0x000fe40007f7e0ff */
[----:B------:R-:W-:-:S02]  /*d920*/  MOV R150, R150 ;  /* 0x0000009600967202 */ /* 0x000fc40000000f00 */
[----:B------:R-:W2:Y:S01]  /*d930*/  @P2 LDC R151, c[0x0][0xbec] ;  /* 0x0002fb00ff972b82 */ /* 0x000ea20000000800 */
[----:B------:R-:W-:Y:S02]  /*d940*/  LOP3.LUT R162, R2, R31, RZ, 0x3c, !PT ;  /* 0x0000001f02a27212 */ /* 0x000fe400078e3cff */
        /* <DEDUP_REMOVED lines=8> */
[----:B------:R-:W-:Y:S02]  /*d9d0*/  LOP3.LUT R160, R20, R111, RZ, 0x3c, !PT ;  /* 0x0000006f14a07212 */ /* 0x000fe400078e3cff */
[----:B------:R-:W-:Y:S02]  /*d9e0*/  LOP3.LUT R146, R16, R103, RZ, 0x3c, !PT ;  /* 0x0000006710927212 */ /* 0x000fe400078e3cff */
[----:B------:R-:W-:-:S02]  /*d9f0*/  LOP3.LUT R168, R2, R99, RZ, 0x3c, !PT ;  /* 0x0000006302a87212 */ /* 0x000fc400078e3cff */
        /* <DEDUP_REMOVED lines=17> */
[----:B------:R-:W-:Y:S02]  /*db10*/  LOP3.LUT R29, R170, 0x380, RZ, 0xc0, !PT ;  /* 0x00000380aa1d7812 */ /* 0x000fe400078ec0ff */
[----:B------:R-:W-:Y:S02]  /*db20*/  MOV R40, R8 ;  /* 0x0000000800287202 */ /* 0x000fe40000000f00 */
[----:B------:R-:W-:Y:S01]  /*db30*/  F2FP.BF16.F32.PACK_AB R9, R43, R42 ;  /* 0x0000002a2b09723e */ /* 0x000fe200000010ff */
[----:B------:R-:W-:Y:S01]  /*db40*/  VIADD R42, R22, UR43 ;  /* 0x0000002b162a7c36 */ /* 0x000fe20008000000 */
[----:B------:R-:W-:-:S02]  /*db50*/  SHF.R.U64 R20, R20, 0x3, RZ ;  /* 0x0000000314147819 */ /* 0x000fc400000012ff */
[----:B------:R-:W-:Y:S01]  /*db60*/  SHF.R.U64 R98, R98, 0x3, RZ ;  /* 0x0000000362627819 */ /* 0x000fe200000012ff */
[----:B--2---:R-:W-:Y:S01]  /*db70*/  @P2 IMAD.HI.U32 R37, R42, R151, RZ ;  /* 0x000000972a252227 */ /* 0x004fe200078e00ff */
[----:B------:R-:W-:Y:S02]  /*db80*/  SHF.R.U64 R102, R102, 0x3, RZ ;  /* 0x0000000366667819 */ /* 0x000fe400000012ff */
[----:B------:R-:W-:Y:S01]  /*db90*/  SHF.R.U64 R106, R106, 0x3, RZ ;  /* 0x000000036a6a7819 */ /* 0x000fe200000012ff */
[----:B------:R-:W-:Y:S01]  /*dba0*/  IMAD.MOV.U32 R36, RZ, RZ, R42 ;  /* 0x000000ffff247224 */ /* 0x000fe200078e002a */
[----:B------:R-:W-:Y:S02]  /*dbb0*/  SHF.R.U64 R110, R110, 0x3, RZ ;  /* 0x000000036e6e7819 */ /* 0x000fe400000012ff */
[----:B------:R-:W-:Y:S02]  /*dbc0*/  SHF.R.U64 R2, R2, 0x3, RZ ;  /* 0x0000000302027819 */ /* 0x000fe400000012ff */
[----:B------:R-:W-:-:S02]  /*dbd0*/  LOP3.LUT R10, R10, R131, RZ, 0x3c, !PT ;  /* 0x000000830a0a7212 */ /* 0x000fc400078e3cff */
        /* <DEDUP_REMOVED lines=12> */
[C---:B------:R-:W-:Y:S02]  /*dca0*/  IADD3 R123, P4, R170.reuse, 0x9000, RZ ;  /* 0x00009000aa7b7810 */ /* 0x040fe40007f9e0ff */
[C---:B------:R-:W-:Y:S02]  /*dcb0*/  IADD3 R127, P5, R170.reuse, 0xa000, RZ ;  /* 0x0000a000aa7f7810 */ /* 0x040fe40007fbe0ff */
[C---:B------:R-:W-:Y:S02]  /*dcc0*/  IADD3 R131, P6, R170.reuse, 0xb000, RZ ;  /* 0x0000b000aa837810 */ /* 0x040fe40007fde0ff */
[C---:B------:R-:W-:Y:S02]  /*dcd0*/  IADD3 R135, P0, R170.reuse, 0xc000, RZ ;  /* 0x0000c000aa877810 */ /* 0x040fe40007f1e0ff */
[----:B------:R-:W-:Y:S02]  /*dce0*/  IADD3 R139, P1, R170, 0xd000, RZ ;  /* 0x0000d000aa8b7810 */ /* 0x000fe40007f3e0ff */
[----:B------:R-:W-:Y:S01]  /*dcf0*/  LOP3.LUT R28, R29, R170, RZ, 0x3c, !PT ;  /* 0x000000aa1d1c7212 */ /* 0x000fe200078e3cff */
[----:B------:R-:W-:Y:S01]  /*dd00*/  IMAD.MOV.U32 R29, RZ, RZ, R171 ;  /* 0x000000ffff1d7224 */ /* 0x000fe200078e00ab */
[----:B------:R-:W-:-:S02]  /*dd10*/  MOV R2, R10 ;  /* 0x0000000a00027202 */ /* 0x000fc40000000f00 */
[----:B------:R-:W-:Y:S02]  /*dd20*/  MOV R152, R152 ;  /* 0x0000009800987202 */ /* 0x000fe40000000f00 */
[----:B------:R-:W-:Y:S02]  /*dd30*/  MOV R16, R12 ;  /* 0x0000000c00107202 */ /* 0x000fe40000000f00 */
[----:B------:R-:W-:Y:S01]  /*dd40*/  MOV R170, R14 ;  /* 0x0000000e00aa7202 */ /* 0x000fe20000000f00 */
[----:B------:R-:W-:Y:S01]  /*dd50*/  STSM.16.M88.4 [R152], R32 ;  /* 0x0000002098007844 */ /* 0x000fe20000000200 */
[----:B------:R-:W-:Y:S02]  /*dd60*/  MOV R162, R162 ;  /* 0x000000a200a27202 */ /* 0x000fe40000000f00 */
        /* <DEDUP_REMOVED lines=9> */
[----:B------:R-:W-:Y:S02]  /*de00*/  MOV R146, R146 ;  /* 0x0000009200927202 */ /* 0x000fe40000000f00 */
[----:B-1----:R-:W-:Y:S01]  /*de10*/  F2FP.BF16.F32.PACK_AB R24, R57, R184 ;  /* 0x000000b83918723e */ /* 0x002fe200000010ff */
[----:B------:R1:W-:Y:S01]  /*de20*/  STSM.16.M88.4 [R168], R12 ;  /* 0x0000000ca8007844 */ /* 0x0003e20000000200 */
[----:B------:R-:W-:Y:S02]  /*de30*/  F2FP.BF16.F32.PACK_AB R25, R59, R58 ;  /* 0x0000003a3b19723e */ /* 0x000fe400000010ff */
[----:B------:R-:W-:Y:S02]  /*de40*/  F2FP.BF16.F32.PACK_AB R26, R61, R185 ;  /* 0x000000b93d1a723e */ /* 0x000fe400000010ff */
[----:B------:R-:W-:Y:S02]  /*de50*/  F2FP.BF16.F32.PACK_AB R27, R63, R62 ;  /* 0x0000003e3f1b723e */ /* 0x000fe400000010ff */
[----:B0-----:R-:W-:-:S02]  /*de60*/  @P2 SHF.R.U32.HI R36, RZ, R38, R37 ;  /* 0x00000026ff242219 */ /* 0x001fc40000011625 */
[----:B------:R-:W-:Y:S01]  /*de70*/  LOP3.LUT R134, R135, 0x380, RZ, 0xc0, !PT ;  /* 0x0000038087867812 */ /* 0x000fe200078ec0ff */
[----:B------:R0:W-:Y:S01]  /*de80*/  STSM.16.M88.4 [R146], R24 ;  /* 0x0000001892007844 */ /* 0x0001e20000000200 */
[----:B------:R-:W-:Y:S01]  /*de90*/  MOV R166, R166 ;  /* 0x000000a600a67202 */ /* 0x000fe20000000f00 */
[----:B------:R-:W-:Y:S01]  /*dea0*/  IMAD.MOV R37, RZ, RZ, -R36 ;  /* 0x000000ffff257224 */ /* 0x000fe200078e0a24 */
[----:B--2---:R-:W-:Y:S02]  /*deb0*/  F2FP.BF16.F32.PACK_AB R8, R65, R186 ;  /* 0x000000ba4108723e */ /* 0x004fe400000010ff */
[----:B------:R-:W-:Y:S01]  /*dec0*/  F2FP.BF16.F32.PACK_AB R9, R67, R66 ;  /* 0x000000424309723e */ /* 0x000fe200000010ff */
[----:B------:R-:W-:Y:S01]  /*ded0*/  IMAD R37, R172, R37, R42 ;  /* 0x00000025ac257224 */ /* 0x000fe200078e022a */
        /* <DEDUP_REMOVED lines=8> */
[----:B------:R-:W-:-:S02]  /*df60*/  SHF.R.U64 R134, R134, 0x3, RZ ;  /* 0x0000000386867819 */ /* 0x000fc400000012ff */
[----:B------:R-:W-:Y:S01]  /*df70*/  MOV R160, R160 ;  /* 0x000000a000a07202 */ /* 0x000fe20000000f00 */
[----:B------:R2:W-:Y:S01]  /*df80*/  STSM.16.M88.4 [R164], R12 ;  /* 0x0000000ca4007844 */ /* 0x0005e20000000200 */
[----:B0-----:R-:W-:Y:S02]  /*df90*/  F2FP.BF16.F32.PACK_AB R24, R81, R190 ;  /* 0x000000be5118723e */ /* 0x001fe400000010ff */
[----:B------:R-:W-:Y:S02]  /*dfa0*/  F2FP.BF16.F32.PACK_AB R25, R83, R82 ;  /* 0x000000525319723e */ /* 0x000fe400000010ff */
[----:B------:R-:W-:Y:S02]  /*dfb0*/  F2FP.BF16.F32.PACK_AB R26, R85, R191 ;  /* 0x000000bf551a723e */ /* 0x000fe400000010ff */
[----:B------:R-:W-:Y:S02]  /*dfc0*/  F2FP.BF16.F32.PACK_AB R27, R87, R86 ;  /* 0x00000056571b723e */ /* 0x000fe400000010ff */
[----:B------:R-:W-:Y:S01]  /*dfd0*/  LOP3.LUT R134, R134, R135, RZ, 0x3c, !PT ;  /* 0x0000008786867212 */ /* 0x000fe200078e3cff */
[----:B------:R-:W-:Y:S01]  /*dfe0*/  IMAD.X R135, RZ, RZ, R171, P0 ;  /* 0x000000ffff877224 */ /* 0x000fe200000e06ab */
[----:B-1----:R-:W-:Y:S01]  /*dff0*/  F2FP.BF16.F32.PACK_AB R9, R44, R5 ;  /* 0x000000052c09723e */ /* 0x002fe200000010ff */
[----:B------:R0:W-:Y:S01]  /*e000*/  STSM.16.M88.4 [R160], R24 ;  /* 0x00000018a0007844 */ /* 0x0001e20000000200 */
[----:B------:R-:W-:-:S02]  /*e010*/  SHF.R.S32.HI R5, RZ, 0x1f, R37 ;  /* 0x0000001fff057819 */ /* 0x000fc40000011425 */
[----:B------:R-:W-:Y:S01]  /*e020*/  MOV R158, R158 ;  /* 0x0000009e009e7202 */ /* 0x000fe20000000f00 */
[----:B--2---:R-:W-:Y:S01]  /*e030*/  IMAD.U32 R13, RZ, RZ, UR5 ;  /* 0x00000005ff0d7e24 */ /* 0x004fe2000f8e00ff */
[----:B------:R-:W-:Y:S01]  /*e040*/  SHF.R.S32.HI R12, RZ, 0x1f, R36 ;  /* 0x0000001fff0c7819 */ /* 0x000fe20000011424 */
[----:B------:R-:W-:Y:S01]  /*e050*/  ULDC UR5, c[0x0][0xa88] ;  /* 0x0002a20000057ab9 */ /* 0x000fe20000000800 */
[----:B------:R-:W-:Y:S02]  /*e060*/  F2FP.BF16.F32.PACK_AB R32, R89, R192 ;  /* 0x000000c05920723e */ /* 0x000fe400000010ff */
[----:B------:R-:W-:Y:S02]  /*e070*/  F2FP.BF16.F32.PACK_AB R33, R91, R90 ;  /* 0x0000005a5b21723e */ /* 0x000fe400000010ff */
[----:B------:R-:W-:Y:S02]  /*e080*/  F2FP.BF16.F32.PACK_AB R34, R93, R193 ;  /* 0x000000c15d22723e */ /* 0x000fe400000010ff */
[----:B------:R-:W-:-:S02]  /*e090*/  F2FP.BF16.F32.PACK_AB R35, R95, R94 ;  /* 0x0000005e5f23723e */ /* 0x000fc400000010ff */
[----:B------:R-:W-:Y:S01]  /*e0a0*/  MOV R156, R156 ;  /* 0x0000009c009c7202 */ /* 0x000fe20000000f00 */
[----:B0-----:R-:W-:Y:S01]  /*e0b0*/  VIADD R26, R208, UR43 ;  /* 0x0000002bd01a7c36 */ /* 0x001fe20008000000 */
[----:B------:R-:W-:Y:S01]  /*e0c0*/  IADD3 R24, P0, R36, UR6, RZ ;  /* 0x0000000624187c10 */ /* 0x000fe2000ff1e0ff */
[----:B------:R0:W-:Y:S01]  /*e0d0*/  STSM.16.M88.4 [R158], R32 ;  /* 0x000000209e007844 */ /* 0x0001e20000000200 */
[----:B------:R-:W-:Y:S02]  /*e0e0*/  F2FP.BF16.F32.PACK_AB R8, R97, R194 ;  /* 0x000000c26108723e */ /* 0x000fe400000010ff */
[----:B------:R-:W-:Y:S01]  /*e0f0*/  IADD3.X R25, R12, UR7, R13, P0, !PT ;  /* 0x000000070c197c10 */ /* 0x000fe200087fe40d */
[----:B------:R-:W-:Y:S01]  /*e100*/  ULDC.64 UR6, c[0x0][0xb88] ;  /* 0x0002e20000067ab9 */ /* 0x000fe20000000a00 */
[----:B------:R-:W-:Y:S01]  /*e110*/  F2FP.BF16.F32.PACK_AB R10, R101, R195 ;  /* 0x000000c3650a723e */ /* 0x000fe200000010ff */
[----:B------:R-:W-:Y:S01]  /*e120*/  IMAD R12, R5, UR6, RZ ;  /* 0x00000006050c7c24 */ /* 0x000fe2000f8e02ff */
[----:B------:R-:W-:Y:S01]  /*e130*/  F2FP.BF16.F32.PACK_AB R11, R52, R48 ;  /* 0x00000030340b723e */ /* 0x000fe200000010ff */
[----:B------:R-:W-:Y:S01]  /*e140*/  IMAD.WIDE.U32 R24, R37, UR6, R24 ;  /* 0x0000000625187c25 */ /* 0x000fe2000f8e0018 */
[----:B------:R-:W-:-:S02]  /*e150*/  LOP3.LUT R138, R139, 0x380, RZ, 0xc0, !PT ;  /* 0x000003808b8a7812 */ /* 0x000fc400078ec0ff */
[----:B------:R-:W-:Y:S01]  /*e160*/  LOP3.LUT P0, RZ, R206, 0x3, RZ, 0xc0, !PT ;  /* 0x00000003ceff7812 */ /* 0x000fe2000780c0ff */
[----:B------:R-:W-:Y:S01]  /*e170*/  IMAD R37, R37, UR7, R12 ;  /* 0x0000000725257c24 */ /* 0x000fe2000f8e020c */
[----:B------:R1:W-:Y:S01]  /*e180*/  STSM.16.M88.4 [R156], R8 ;  /* 0x000000089c007844 */ /* 0x0003e20000000200 */
[----:B------:R-:W-:Y:S01]  /*e190*/  ULDC.64 UR6, c[0x0][0xb50] ;  /* 0x0002d40000067ab9 */ /* 0x000fe20000000a00 */
[----:B------:R-:W-:Y:S01]  /*e1a0*/  SHF.R.U64 R138, R138, 0x3, RZ ;  /* 0x000000038a8a7819 */ /* 0x000fe200000012ff */
[----:B------:R-:W-:Y:S01]  /*e1b0*/  IMAD R5, R172, UR5, RZ ;  /* 0x00000005ac057c24 */ /* 0x000fe2000f8e02ff */
[----:B0-----:R-:W-:Y:S02]  /*e1c0*/  LEA R34, P3, R24, UR6, 0x2 ;  /* 0x0000000618227c11 */ /* 0x001fe4000f8610ff */
[----:B------:R-:W-:Y:S02]  /*e1d0*/  MOV R154, R154 ;  /* 0x0000009a009a7202 */ /* 0x000fe40000000f00 */
[----:B------:R-:W-:Y:S01]  /*e1e0*/  F2FP.BF16.F32.PACK_AB R12, R105, R196 ;  /* 0x000000c4690c723e */ /* 0x000fe200000010ff */
[----:B------:R-:W-:Y:S01]  /*e1f0*/  SHFL.IDX PT, R42, R34, RZ, 0x1c1f ;  /* 0x001c1fff222a7589 */ /* 0x000fe200000e0000 */
[----:B------:R-:W-:-:S02]  /*e200*/  F2FP.BF16.F32.PACK_AB R13, R60, R56 ;  /* 0x000000383c0d723e */ /* 0x000fc400000010ff */
[----:B------:R-:W-:Y:S01]  /*e210*/  F2FP.BF16.F32.PACK_AB R14, R109, R197 ;  /* 0x000000c56d0e723e */ /* 0x000fe200000010ff */
[----:B------:R-:W-:Y:S01]  /*e220*/  SHFL.IDX PT, R52, R34, 0x1, 0x1c1f ;  /* 0x003c1f0022347f89 */ /* 0x000fe200000e0000 */
[----:B------:R-:W-:Y:S01]  /*e230*/  F2FP.BF16.F32.PACK_AB R15, R68, R64 ;  /* 0x00000040440f723e */ /* 0x000fe200000010ff */
[----:B-1----:R-:W-:Y:S01]  /*e240*/  IMAD.IADD R9, R25, 0x1, R37 ;  /* 0x0000000119097824 */ /* 0x002fe200078e0225 */
[----:B------:R-:W-:Y:S01]  /*e250*/  LOP3.LUT R138, R138, R139, RZ, 0x3c, !PT ;  /* 0x0000008b8a8a7212 */ /* 0x000fe200078e3cff */
[----:B------:R-:W-:Y:S02]  /*e260*/  VIADD R8, R26, 0x8 ;  /* 0x000000081a087836 */ /* 0x000fe40000000000 */
[----:B------:R0:W-:Y:S01]  /*e270*/  STSM.16.M88.4 [R154], R12 ;  /* 0x0000000c9a007844 */ /* 0x0001e20000000200 */
[----:B------:R-:W-:Y:S01]  /*e280*/  IMAD.X R139, RZ, RZ, R171, P1 ;  /* 0x000000ffff8b7224 */ /* 0x000fe200008e06ab */
[----:B------:R-:W-:Y:S02]  /*e290*/  LEA.HI.X R35, R24, UR7, R9, 0x2, P3 ;  /* 0x0000000718237c11 */ /* 0x000fe400098f1409 */
[----:B------:R-:W-:-:S02]  /*e2a0*/  ISETP.GE.OR P1, PT, R26, R5, P0 ;  /* 0x000000051a00720c */ /* 0x000fc40000726670 */
[----:B------:R-:W-:Y:S01]  /*e2b0*/  ISETP.GE.OR P0, PT, R8, R5, P0 ;  /* 0x000000050800720c */ /* 0x000fe20000706670 */
[----:B------:R-:W1:Y:S01]  /*e2c0*/  SHFL.IDX PT, R43, R35, RZ, 0x1c1f ;  /* 0x001c1fff232b7589 */ /* 0x000e6200000e0000 */
[----:B------:R-:W-:Y:S02]  /*e2d0*/  F2FP.BF16.F32.PACK_AB R8, R113, R198 ;  /* 0x000000c67108723e */ /* 0x000fe400000010ff */
[----:B------:R-:W-:Y:S01]  /*e2e0*/  F2FP.BF16.F32.PACK_AB R9, R76, R72 ;  /* 0x000000484c09723e */ /* 0x000fe200000010ff */
[----:B------:R-:W2:Y:S01]  /*e2f0*/  SHFL.IDX PT, R53, R35, 0x1, 0x1c1f ;  /* 0x003c1f0023357f89 */ /* 0x000ea200000e0000 */
[----:B------:R-:W-:Y:S02]  /*e300*/  F2FP.BF16.F32.PACK_AB R10, R117, R199 ;  /* 0x000000c7750a723e */ /* 0x000fe400000010ff */
[----:B------:R-:W-:Y:S02]  /*e310*/  F2FP.BF16.F32.PACK_AB R11, R84, R80 ;  /* 0x00000050540b723e */ /* 0x000fe400000010ff */
[----:B0-----:R-:W-:-:S02]  /*e320*/  F2FP.BF16.F32.PACK_AB R12, R121, R203 ;  /* 0x000000cb790c723e */ /* 0x001fc400000010ff */
[----:B------:R-:W-:Y:S01]  /*e330*/  F2FP.BF16.F32.PACK_AB R13, R92, R88 ;  /* 0x000000585c0d723e */ /* 0x000fe200000010ff */
[----:B------:R0:W-:Y:S01]  /*e340*/  STSM.16.M88.4 [R150], R8 ;  /* 0x0000000896007844 */ /* 0x0001e20000000200 */
        /* <DEDUP_REMOVED lines=8> */
[----:B------:R-:W-:Y:S01]  /*e3d0*/  F2FP.BF16.F32.PACK_AB R33, R128, R120 ;  /* 0x000000788021723e */ /* 0x000fe200000010ff */
[----:B------:R-:W-:Y:S01]  /*e3e0*/  STSM.16.M88.4 [R16], R24 ;  /* 0x0000001810007844 */ /* 0x000fe20000000200 */
[----:B------:R-:W-:Y:S01]  /*e3f0*/  F2FP.BF16.F32.PACK_AB R34, R141, R140 ;  /* 0x0000008c8d22723e */ /* 0x000fe200000010ff */
[----:B0-----:R-:W0:Y:S01]  /*e400*/  @P2 LDC R9, c[0x0][0xbf0] ;  /* 0x0002fc00ff092b82 */ /* 0x001e220000000800 */
[----:B------:R-:W-:Y:S02]  /*e410*/  F2FP.BF16.F32.PACK_AB R35, R175, R174 ;  /* 0x000000aeaf23723e */ /* 0x000fe400000010ff */
[----:B------:R-:W-:-:S02]  /*e420*/  F2FP.BF16.F32.PACK_AB R146, R149, R148 ;  /* 0x000000949592723e */ /* 0x000fc400000010ff */
[----:B------:R-:W-:Y:S01]  /*e430*/  F2FP.BF16.F32.PACK_AB R147, R0, R179 ;  /* 0x000000b30093723e */ /* 0x000fe200000010ff */
[----:B------:R-:W-:Y:S01]  /*e440*/  STSM.16.M88.4 [R2], R32 ;  /* 0x0000002002007844 */ /* 0x000fe20000000200 */
[----:B------:R-:W-:Y:S02]  /*e450*/  LOP3.LUT R122, R123, 0x380, RZ, 0xc0, !PT ;  /* 0x000003807b7a7812 */ /* 0x000fe400078ec0ff */
[----:B------:R-:W-:Y:S01]  /*e460*/  LOP3.LUT R126, R127, 0x380, RZ, 0xc0, !PT ;  /* 0x000003807f7e7812 */ /* 0x000fe200078ec0ff */
[----:B------:R-:W-:Y:S01]  /*e470*/  STSM.16.M88.4 [R40], R144 ;  /* 0x0000009028007844 */ /* 0x000fe20000000200 */
[----:B------:R-:W-:Y:S01]  /*e480*/  IMAD R0, R202, 0x20, R205 ;  /* 0x00000020ca007824 */ /* 0x000fe200078e02cd */
[----:B------:R-:W-:Y:S01]  /*e490*/  UIMAD UR5, UR10, UR8, URZ ;  /* 0x000000080a0572a4 */ /* 0x000fe2000f8e023f */
[----:B------:R-:W-:Y:S01]  /*e4a0*/  LOP3.LUT R130, R131, 0x380, RZ, 0xc0, !PT ;  /* 0x0000038083827812 */ /* 0x000fe200078ec0ff */
[----:B------:R-:W-:Y:S01]  /*e4b0*/  BAR.SYNC.DEFER_BLOCKING 0x1, 0x100 ;  /* 0x0044000000007b1d */ /* 0x000fe20000010000 */
[----:B------:R-:W-:Y:S01]  /*e4c0*/  UIMAD.WIDE.U32 UR6, UR40, UR8, URZ ;  /* 0x00000008280672a5 */ /* 0x000fe2000f8e003f */
[----:B------:R-:W-:Y:S01]  /*e4d0*/  SHF.R.U64 R122, R122, 0x3, RZ ;  /* 0x000000037a7a7819 */ /* 0x000fe200000012ff */
[----:B------:R-:W-:Y:S01]  /*e4e0*/  UIMAD UR5, UR40, UR9, UR5 ;  /* 0x00000009280572a4 */ /* 0x000fe2000f8e0205 */
[----:B------:R-:W-:-:S02]  /*e4f0*/  SHF.R.U64 R126, R126, 0x3, RZ ;  /* 0x000000037e7e7819 */ /* 0x000fc400000012ff */
[----:B------:R-:W-:Y:S01]  /*e500*/  ULDC.64 UR10, c[0x0][0xaf0] ;  /* 0x0002bc00000a7ab9 */ /* 0x000fe20000000a00 */
[----:B------:R-:W-:Y:S01]  /*e510*/  SHF.R.U64 R130, R130, 0x3, RZ ;  /* 0x0000000382827819 */ /* 0x000fe200000012ff */
[----:B-1----:R1:W-:Y:S01]  /*e520*/  @!P1 ST.E desc[UR46][R42.64], R4 ;  /* 0x000000042a009985 */ /* 0x0023e2000c10192e */
[----:B------:R-:W-:Y:S01]  /*e530*/  UIMAD UR8, UR12, UR10, URZ ;  /* 0x0000000a0c0872a4 */ /* 0x000fe2000f8e023f */
[----:B------:R-:W-:Y:S01]  /*e540*/  LOP3.LUT R122, R122, R123, RZ, 0x3c, !PT ;  /* 0x0000007b7a7a7212 */ /* 0x000fe200078e3cff */
[----:B------:R-:W-:Y:S01]  /*e550*/  UIADD3 UR7, UR7, UR5, URZ ;  /* 0x0000000507077290 */ /* 0x000fe2000fffe03f */
[----:B--2---:R2:W-:Y:S01]  /*e560*/  @!P0 ST.E desc[UR46][R52.64], R3 ;  /* 0x0000000334008985 */ /* 0x0045e2000c10192e */
[----:B------:R-:W-:Y:S02]  /*e570*/  LOP3.LUT R126, R126, R127, RZ, 0x3c, !PT ;  /* 0x0000007f7e7e7212 */ /* 0x000fe400078e3cff */
[----:B------:R-:W-:Y:S01]  /*e580*/  LOP3.LUT R130, R130, R131, RZ, 0x3c, !PT ;  /* 0x0000008382827212 */ /* 0x000fe200078e3cff */
[----:B------:R3:W5:Y:S01]  /*e590*/  LD.E.128 R44, desc[UR46][R6.64] ;  /* 0x0000002e062c7980 */ /* 0x000762000c101d00 */
[----:B-1----:R-:W-:Y:S01]  /*e5a0*/  VIADD R4, R0, UR43 ;  /* 0x0000002b00047c36 */ /* 0x002fe20008000000 */
[----:B------:R-:W-:Y:S01]  /*e5b0*/  UIMAD UR5, UR42, UR11, UR8 ;  /* 0x0000000b2a0572a4 */ /* 0x000fe2000f8e0208 */
[--C-:B------:R-:W-:Y:S01]  /*e5c0*/  IMAD.X R123, RZ, RZ, R171.reuse, P4 ;  /* 0x000000ffff7b7224 */ /* 0x100fe200020e06ab */
[----:B------:R-:W-:Y:S01]  /*e5d0*/  UIMAD.WIDE.U32 UR6, UR42, UR10, UR6 ;  /* 0x0000000a2a0672a5 */ /* 0x000fe2000f8e0006 */
[----:B--2---:R-:W1:Y:S01]  /*e5e0*/  @P2 LDC R3, c[0x0][0xbec] ;  /* 0x0002fb00ff032b82 */ /* 0x004e620000000800 */
[--C-:B------:R-:W-:Y:S01]  /*e5f0*/  IMAD.X R127, RZ, RZ, R171.reuse, P5 ;  /* 0x000000ffff7f7224 */ /* 0x100fe200028e06ab */
[----:B------:R-:W-:Y:S01]  /*e600*/  ULDC.64 UR8, c[0x0][0xae0] ;  /* 0x0002b80000087ab9 */ /* 0x000fe20000000a00 */
[----:B---3--:R-:W-:Y:S01]  /*e610*/  IMAD.MOV.U32 R7, RZ, RZ, R4 ;  /* 0x000000ffff077224 */ /* 0x008fe200078e0004 */
[----:B------:R-:W-:Y:S01]  /*e620*/  UIADD3 UR5, UR7, UR5, URZ ;  /* 0x0000000507057290 */ /* 0x000fe2000fffe03f */
[----:B------:R-:W-:Y:S01]  /*e630*/  IMAD.X R131, RZ, RZ, R171, P6 ;  /* 0x000000ffff837224 */ /* 0x000fe200030e06ab */
[----:B------:R2:W5:Y:S01]  /*e640*/  LD.E.128 R36, desc[UR46][R28.64] ;  /* 0x0000002e1c247980 */ /* 0x000562000c101d00 */
[----:B------:R-:W-:-:S03]  /*e650*/  IMAD.U32 R2, RZ, RZ, UR6 ;  /* 0x00000006ff027e24 */ /* 0x000fc6000f8e00ff */
[----:B------:R2:W5:Y:S04]  /*e660*/  LD.E.128 R48, desc[UR46][R20.64] ;  /* 0x0000002e14307980 */ /* 0x000568000c101d00 */
[----:B------:R-:W5:Y:S04]  /*e670*/  LD.E.128 R96, desc[UR46][R98.64] ;  /* 0x0000002e62607980 */ /* 0x000f68000c101d00 */
[----:B------:R-:W5:Y:S04]  /*e680*/  LD.E.128 R100, desc[UR46][R102.64] ;  /* 0x0000002e66647980 */ /* 0x000f68000c101d00 */
[----:B------:R-:W5:Y:S01]  /*e690*/  LD.E.128 R104, desc[UR46][R106.64] ;  /* 0x0000002e6a687980 */ /* 0x000f62000c101d00 */
[----:B-1----:R-:W-:-:S03]  /*e6a0*/  @P2 IMAD.HI.U32 R0, R4, R3, RZ ;  /* 0x0000000304002227 */ /* 0x002fc600078e00ff */
[----:B------:R-:W5:Y:S02]  /*e6b0*/  LD.E.128 R108, desc[UR46][R110.64] ;  /* 0x0000002e6e6c7980 */ /* 0x000f64000c101d00 */
[----:B0-----:R-:W-:Y:S02]  /*e6c0*/  @P2 SHF.R.U32.HI R7, RZ, R9, R0 ;  /* 0x00000009ff072219 */ /* 0x001fe40000011600 */
[----:B------:R-:W5:Y:S02]  /*e6d0*/  LD.E.128 R112, desc[UR46][R114.64] ;  /* 0x0000002e72707980 */ /* 0x000f64000c101d00 */
[--C-:B------:R-:W-:Y:S01]  /*e6e0*/  SHF.R.S32.HI R0, RZ, 0x1f, R7.reuse ;  /* 0x0000001fff007819 */ /* 0x100fe20000011407 */
[----:B------:R-:W-:Y:S01]  /*e6f0*/  IMAD.MOV R9, RZ, RZ, -R7 ;  /* 0x000000ffff097224 */ /* 0x000fe200078e0a07 */
[----:B------:R-:W5:Y:S01]  /*e700*/  LD.E.128 R116, desc[UR46][R118.64] ;  /* 0x0000002e76747980 */ /* 0x000f62000c101d00 */
[----:B------:R-:W-:Y:S01]  /*e710*/  IMAD.U32 R3, RZ, RZ, UR7 ;  /* 0x00000007ff037e24 */ /* 0x000fe2000f8e00ff */
[----:B------:R-:W-:Y:S01]  /*e720*/  ULDC.64 UR6, c[0x0][0xad8] ;  /* 0x0002b60000067ab9 */ /* 0x000fe20000000a00 */
[----:B------:R-:W-:Y:S01]  /*e730*/  IMAD R0, R0, UR8, RZ ;  /* 0x0000000800007c24 */ /* 0x000fe2000f8e02ff */
[----:B------:R-:W5:Y:S01]  /*e740*/  LD.E.128 R120, desc[UR46][R122.64] ;  /* 0x0000002e7a787980 */ /* 0x000f62000c101d00 */
[----:B------:R-:W-:-:S02]  /*e750*/  IMAD R9, R172, R9, R4 ;  /* 0x00000009ac097224 */ /* 0x000fc400078e0204 */
[----:B------:R-:W-:Y:S01]  /*e760*/  IMAD.U32 R3, RZ, RZ, UR5 ;  /* 0x00000005ff037e24 */ /* 0x000fe2000f8e00ff */
[----:B------:R-:W5:Y:S01]  /*e770*/  LD.E.128 R124, desc[UR46][R126.64] ;  /* 0x0000002e7e7c7980 */ /* 0x000f62000c101d00 */
[C---:B------:R-:W-:Y:S01]  /*e780*/  IMAD R11, R7.reuse, UR9, R0 ;  /* 0x00000009070b7c24 */ /* 0x040fe2000f8e0200 */
[----:B------:R-:W-:Y:S02]  /*e790*/  SHF.R.S32.HI R0, RZ, 0x1f, R9 ;  /* 0x0000001fff007819 */ /* 0x000fe40000011409 */
[----:B------:R-:W5:Y:S01]  /*e7a0*/  LD.E.128 R128, desc[UR46][R130.64] ;  /* 0x0000002e82807980 */ /* 0x000f62000c101d00 */
[----:B------:R-:W-:-:S03]  /*e7b0*/  IMAD.WIDE.U32 R2, R7, UR8, R2 ;  /* 0x0000000807027c25 */ /* 0x000fc6000f8e0002 */
[----:B------:R-:W5:Y:S04]  /*e7c0*/  LD.E.128 R132, desc[UR46][R134.64] ;  /* 0x0000002e86847980 */ /* 0x000f68000c101d00 */
[----:B------:R-:W5:Y:S04]  /*e7d0*/  LD.E.128 R136, desc[UR46][R138.64] ;  /* 0x0000002e8a887980 */ /* 0x000f68000c101d00 */
[----:B------:R-:W5:Y:S04]  /*e7e0*/  LD.E.128 R140, desc[UR46][R142.64] ;  /* 0x0000002e8e8c7980 */ /* 0x000f68000c101d00 */
[----:B------:R-:W5:Y:S01]  /*e7f0*/  LD.E.128 R28, desc[UR46][R30.64] ;  /* 0x0000002e1e1c7980 */ /* 0x000f62000c101d00 */
        /* <DEDUP_REMOVED lines=8> */
[----:B------:R-:W-:Y:S02]  /*e880*/  VIADD R14, R205, UR43 ;  /* 0x0000002bcd0e7c36 */ /* 0x000fe40008000000 */
[C---:B------:R-:W-:Y:S02]  /*e890*/  IMAD R7, R9.reuse, UR7, R4 ;  /* 0x0000000709077c24 */ /* 0x040fe4000f8e0204 */
[----:B------:R-:W-:Y:S01]  /*e8a0*/  IMAD.WIDE.U32 R2, R9, UR6, R2 ;  /* 0x0000000609027c25 */ /* 0x000fe2000f8e0002 */
[C---:B------:R-:W-:Y:S01]  /*e8b0*/  ISETP.GE.AND P2, PT, R14.reuse, R5, PT ;  /* 0x000000050e00720c */ /* 0x040fe20003f46270 */
[----:B------:R-:W-:Y:S02]  /*e8c0*/  ULDC.64 UR6, c[0x0][0xa80] ;  /* 0x0002a00000067ab9 */ /* 0x000fe40000000a00 */
[----:B------:R-:W-:Y:S01]  /*e8d0*/  VIADD R0, R14, 0x20 ;  /* 0x000000200e007836 */ /* 0x000fe20000000000 */
[----:B------:R-:W-:Y:S01]  /*e8e0*/  LEA R4, P3, R2, UR6, 0x1 ;  /* 0x0000000602047c11 */ /* 0x000fe2000f8608ff */
[----:B------:R-:W-:-:S02]  /*e8f0*/  IMAD.IADD R3, R3, 0x1, R7 ;  /* 0x0000000103037824 */ /* 0x000fc400078e0207 */
[----:B------:R-:W-:Y:S01]  /*e900*/  VIADD R176, R176, 0x22820 ;  /* 0x00022820b0b07836 */ /* 0x000fe20000000000 */
[-C--:B------:R-:W-:Y:S01]  /*e910*/  ISETP.GE.AND P1, PT, R0, R5.reuse, PT ;  /* 0x000000050000720c */ /* 0x080fe20003f26270 */
[----:B------:R-:W-:Y:S01]  /*e920*/  VIADD R0, R14, 0x40 ;  /* 0x000000400e007836 */ /* 0x000fe20000000000 */
[----:B------:R-:W-:Y:S02]  /*e930*/  LEA.HI.X R12, R2, UR7, R3, 0x1, P3 ;  /* 0x00000007020c7c11 */ /* 0x000fe400098f0c03 */
[----:B------:R-:W-:Y:S01]  /*e940*/  PRMT R176, RZ, 0x654, R176 ;  /* 0x00000654ffb07816 */ /* 0x000fe200000000b0 */
[----:B0-----:R2:W0:Y:S01]  /*e950*/  SHFL.IDX PT, R10, R4, RZ, 0x181f ;  /* 0x00181fff040a7589 */ /* 0x00142200000e0000 */
[----:B------:R-:W-:Y:S01]  /*e960*/  ISETP.GE.AND P0, PT, R0, R5, PT ;  /* 0x000000050000720c */ /* 0x000fe20003f06270 */
[----:B------:R-:W-:Y:S01]  /*e970*/  BSSY B1, `(.L_x_10901) ;  /* 0x0000015000017945 */ /* 0x000fe20003800000 */
[----:B------:R2:W-:Y:S01]  /*e980*/  SYNCS.ARRIVE.TRANS64.RED.A1T0 RZ, [R176+URZ], RZ ;  /* 0x000000ffb0ff79a7 */ /* 0x0005e2000810043f */
[----:B------:R2:W1:Y:S02]  /*e990*/  SHFL.IDX PT, R0, R12, RZ, 0x181f ;  /* 0x00181fff0c007589 */ /* 0x00046400000e0000 */
[----:B------:R-:W-:Y:S08]  /*e9a0*/  @P2 BRA `(.L_x_10902) ;  /* 0x0000000000442947 */ /* 0x000ff00003800000 */
        /* <DEDUP_REMOVED lines=17> */
.L_x_10902:
[----:B------:R-:W-:Y:S05]  /*eac0*/  BSYNC B1 ;  /* 0x0000000000017941 */ /* 0x000fea0003800000 */
.L_x_10901:
[----:B-1----:R1:W4:Y:S01]  /*ead0*/  SHFL.IDX PT, R0, R12, 0x1, 0x181f ;  /* 0x00381f000c007f89 */ /* 0x00232200000e0000 */
[----:B------:R-:W-:Y:S03]  /*eae0*/  BSSY B1, `(.L_x_10903) ;  /* 0x0000014000017945 */ /* 0x000fe60003800000 */
[----:B0--3--:R1:W0:Y:S01]  /*eaf0*/  SHFL.IDX PT, R10, R4, 0x1, 0x181f ;  /* 0x00381f00040a7f89 */ /* 0x00922200000e0000 */
        /* <DEDUP_REMOVED lines=11> */
[----:B-----5:R3:W-:Y:S01]  /*ebb0*/  @!P4 ST.E.128 desc[UR46][R2.64], R44 ;  /* 0x0000002c0200c985 */ /* 0x0207e2000c101d2e */
[----:B------:R-:W-:-:S02]  /*ebc0*/  @!P1 LEA R10, P5, R201, R10, 0x1 ;  /* 0x0000000ac90a9211 */ /* 0x000fc400078a08ff */
[-C--:B------:R-:W-:Y:S01]  /*ebd0*/  @!P2 LEA.HI.X R9, R23, R0.reuse, R211, 0x1, P6 ;  /* 0x000000001709a211 */ /* 0x080fe200030f0cd3 */
[----:B------:R3:W-:Y:S01]  /*ebe0*/  @!P3 ST.E.128 desc[UR46][R6.64], R104 ;  /* 0x000000680600b985 */ /* 0x0007e2000c101d2e */
[----:B------:R-:W-:-:S03]  /*ebf0*/  @!P1 LEA.HI.X R11, R201, R0, R210, 0x1, P5 ;  /* 0x00000000c90b9211 */ /* 0x000fc600028f0cd2 */
[----:B------:R3:W-:Y:S04]  /*ec00*/  @!P2 ST.E.128 desc[UR46][R8.64], R120 ;  /* 0x000000780800a985 */ /* 0x0007e8000c101d2e */
[----:B------:R3:W-:Y:S02]  /*ec10*/  @!P1 ST.E.128 desc[UR46][R10.64], R136 ;  /* 0x000000880a009985 */ /* 0x0007e4000c101d2e */
.L_x_10904:
[----:B------:R-:W-:Y:S05]  /*ec20*/  BSYNC B1 ;  /* 0x0000000000017941 */ /* 0x000fea0003800000 */
.L_x_10903:
[----:B----4-:R4:W1:Y:S01]  /*ec30*/  SHFL.IDX PT, R0, R12, 0x2, 0x181f ;  /* 0x00581f000c007f89 */ /* 0x01086200000e0000 */
        /* <DEDUP_REMOVED lines=11> */
[----:B-1----:R-:W-:Y:S02]  /*ecf0*/  @!P3 LEA.HI.X R3, R19, R0, R213, 0x1, P6 ;  /* 0x000000001303b211 */ /* 0x002fe400030f0cd5 */
[----:B------:R-:W-:Y:S02]  /*ed00*/  @!P0 LEA R10, P6, R201, R10, 0x1 ;  /* 0x0000000ac90a8211 */ /* 0x000fe400078c08ff */
[-C--:B------:R-:W-:Y:S01]  /*ed10*/  @!P2 LEA.HI.X R7, R200, R0.reuse, R212, 0x1, P5 ;  /* 0x00000000c807a211 */ /* 0x080fe200028f0cd4 */
[----:B-----5:R3:W-:Y:S01]  /*ed20*/  @!P3 ST.E.128 desc[UR46][R2.64], R48 ;  /* 0x000000300200b985 */ /* 0x0207e2000c101d2e */
[----:B------:R-:W-:-:S02]  /*ed30*/  @!P1 LEA.HI.X R9, R23, R0, R211, 0x1, P4 ;  /* 0x0000000017099211 */ /* 0x000fc400020f0cd3 */
[----:B------:R-:W-:Y:S01]  /*ed40*/  @!P0 LEA.HI.X R11, R201, R0, R210, 0x1, P6 ;  /* 0x00000000c90b8211 */ /* 0x000fe200030f0cd2 */
[----:B------:R3:W-:Y:S04]  /*ed50*/  @!P2 ST.E.128 desc[UR46][R6.64], R108 ;  /* 0x0000006c0600a985 */ /* 0x0007e8000c101d2e */
[----:B------:R3:W-:Y:S04]  /*ed60*/  @!P1 ST.E.128 desc[UR46][R8.64], R124 ;  /* 0x0000007c08009985 */ /* 0x0007e8000c101d2e */
[----:B------:R3:W-:Y:S02]  /*ed70*/  @!P0 ST.E.128 desc[UR46][R10.64], R140 ;  /* 0x0000008c0a008985 */ /* 0x0007e4000c101d2e */
.L_x_10906:
[----:B------:R-:W-:Y:S05]  /*ed80*/  BSYNC B1 ;  /* 0x0000000000017941 */ /* 0x000fea0003800000 */
.L_x_10905:
[----:B-1----:R-:W-:Y:S01]  /*ed90*/  VIADD R0, R14, 0x60 ;  /* 0x000000600e007836 */ /* 0x002fe20000000000 */
[----:B--2-4-:R-:W1:Y:S04]  /*eda0*/  SHFL.IDX PT, R12, R12, 0x3, 0x181f ;  /* 0x00781f000c0c7f89 */ /* 0x014e6800000e0000 */
[----:B------:R-:W-:Y:S01]  /*edb0*/  ISETP.GE.AND P0, PT, R0, R5, PT ;  /* 0x000000050000720c */ /* 0x000fe20003f06270 */
[----:B---3--:R2:W3:-:S12]  /*edc0*/  SHFL.IDX PT, R8, R4, 0x3, 0x181f ;  /* 0x00781f0004087f89 */ /* 0x0084d800000e0000 */
[----:B--2---:R-:W-:Y:S05]  /*edd0*/  @P0 BRA `(.L_x_10907) ;  /* 0x0000000c00200947 */ /* 0x004fea0003800000 */
[----:B------:R-:W-:Y:S02]  /*ede0*/  ULDC UR5, c[0x0][0xac8] ;  /* 0x0002b20000057ab9 */ /* 0x000fe40000000800 */
[----:B------:R-:W-:Y:S02]  /*edf0*/  ISETP.GE.AND P3, PT, R19, UR5, PT ;  /* 0x0000000513007c0c */ /* 0x000fe4000bf66270 */
[----:B------:R-:W-:Y:S02]  /*ee00*/  ISETP.GE.AND P4, PT, R200, UR5, PT ;  /* 0x00000005c8007c0c */ /* 0x000fe4000bf86270 */
[----:B------:R-:W-:-:S09]  /*ee10*/  ISETP.GE.AND P5, PT, R23, UR5, PT ;  /* 0x0000000517007c0c */ /* 0x000fd2000bfa6270 */
[-C--:B---3--:R-:W-:Y:S02]  /*ee20*/  @!P3 LEA R2, P0, R19, R8.reuse, 0x1 ;  /* 0x000000081302b211 */ /* 0x088fe400078008ff */
[CC--:B------:R-:W-:Y:S02]  /*ee30*/  @!P4 LEA R4, P1, R200.reuse, R8.reuse, 0x1 ;  /* 0x00000008c804c211 */ /* 0x0c0fe400078208ff */
[----:B------:R-:W-:Y:S02]  /*ee40*/  @!P5 LEA R6, P2, R23, R8, 0x1 ;  /* 0x000000081706d211 */ /* 0x000fe400078408ff */
[-C--:B-1----:R-:W-:Y:S02]  /*ee50*/  @!P3 LEA.HI.X R3, R19, R12.reuse, R213, 0x1, P0 ;  /* 0x0000000c1303b211 */ /* 0x082fe400000f0cd5 */
[-C--:B------:R-:W-:Y:S02]  /*ee60*/  @!P4 LEA.HI.X R5, R200, R12.reuse, R212, 0x1, P1 ;  /* 0x0000000cc805c211 */ /* 0x080fe400008f0cd4 */
[----:B------:R-:W-:Y:S01]  /*ee70*/  @!P5 LEA.HI.X R7, R23, R12, R211, 0x1, P2 ;  /* 0x0000000c1707d211 */ /* 0x000fe200010f0cd3 */
[----:B-----5:R1:W-:Y:S01]  /*ee80*/  @!P3 ST.E.128 desc[UR46][R2.64], R96 ;  /* 0x000000600200b985 */ /* 0x0203e2000c101d2e */
[----:B------:R-:W-:-:S03]  /*ee90*/  ISETP.GE.AND P0, PT, R201, UR5, PT ;  /* 0x00000005c9007c0c */ /* 0x000fc6000bf06270 */
[----:B------:R1:W-:Y:S04]  /*eea0*/  @!P4 ST.E.128 desc[UR46][R4.64], R112 ;  /* 0x000000700400c985 */ /* 0x0003e8000c101d2e */
[----:B------:R1:W-:Y:S06]  /*eeb0*/  @!P5 ST.E.128 desc[UR46][R6.64], R128 ;  /* 0x000000800600d985 */ /* 0x0003ec000c101d2e */
[----:B------:R-:W-:Y:S05]  /*eec0*/  @P0 BRA `(.L_x_10907) ;  /* 0x0000000800e40947 */ /* 0x000fea0003800000 */
[----:B-1----:R-:W-:-:S04]  /*eed0*/  LEA R2, P0, R201, R8, 0x1 ;  /* 0x00000008c9027211 */ /* 0x002fc800078008ff */
[----:B------:R-:W-:-:S05]  /*eee0*/  LEA.HI.X R3, R201, R12, R210, 0x1, P0 ;  /* 0x0000000cc9037211 */ /* 0x000fca00000f0cd2 */
[----:B------:R1:W-:Y:S01]  /*eef0*/  ST.E.128 desc[UR46][R2.64], R28 ;  /* 0x0000001c02007985 */ /* 0x0003e2000c101d2e */
[----:B------:R-:W-:Y:S05]  /*ef00*/  BRA `(.L_x_10907) ;  /* 0x0000000800d47947 */ /* 0x000fea0003800000 */
.L_x_10900:
[----:B------:R-:W0:Y:S01]  /*ef10*/  LDC R8, c[0x0][0xbe8] ;  /* 0x0002fa00ff087b82 */ /* 0x000e220000000800 */
[----:B------:R-:W-:Y:S01]  /*ef20*/  ISETP.GE.AND P0, PT, R214, 0x80, PT ;  /* 0x00000080d600780c */ /* 0x000fe20003f06270 */
[----:B------:R-:W-:Y:S01]  /*ef30*/  USHF.R.S32.HI UR8, URZ, 0x1f, UR40 ;  /* 0x0000001f3f087899 */ /* 0x000fe20008011428 */
[----:B------:R-:W-:Y:S01]  /*ef40*/  BSSY B1, `(.L_x_10908) ;  /* 0x000002f000017945 */ /* 0x000fe20003800000 */
[----:B------:R-:W-:Y:S01]  /*ef50*/  USHF.R.S32.HI UR9, URZ, 0x1f, UR42 ;  /* 0x0000001f3f097899 */ /* 0x000fe2000801142a */
[----:B------:R-:W-:Y:S01]  /*ef60*/  IMAD R6, R202, 0x20, R205 ;  /* 0x00000020ca067824 */ /* 0x000fe200078e02cd */
        /* <DEDUP_REMOVED lines=44> */
.L_x_10909:
[----:B------:R-:W-:Y:S05]  /*f230*/  BSYNC B1 ;  /* 0x0000000000017941 */ /* 0x000fea0003800000 */
.L_x_10908:
[----:B------:R-:W-:Y:S01]  /*f240*/  ULDC.64 UR10, c[0x0][0xae8] ;  /* 0x0002ba00000a7ab9 */ /* 0x000fe20000000a00 */
[----:B------:R-:W-:Y:S01]  /*f250*/  VIADD R6, R6, UR43 ;  /* 0x0000002b06067c36 */ /* 0x000fe20008000000 */
[----:B------:R-:W-:Y:S01]  /*f260*/  UIMAD UR5, UR8, UR10, URZ ;  /* 0x0000000a080572a4 */ /* 0x000fe2000f8e023f */
[----:B------:R-:W-:Y:S01]  /*f270*/  BSSY B1, `(.L_x_10910) ;  /* 0x000003c000017945 */ /* 0x000fe20003800000 */
[----:B------:R-:W-:Y:S01]  /*f280*/  UIMAD.WIDE.U32 UR6, UR40, UR10, URZ ;  /* 0x0000000a280672a5 */ /* 0x000fe2000f8e003f */
[----:B0-----:R-:W-:Y:S01]  /*f290*/  @P1 IMAD.HI.U32 R0, R6, R9, RZ ;  /* 0x0000000906001227 */ /* 0x001fe200078e00ff */
[----:B------:R-:W-:-:S03]  /*f2a0*/  UIMAD UR5, UR40, UR11, UR5 ;  /* 0x0000000b280572a4 */ /* 0x000fc6000f8e0205 */
[----:B------:R-:W-:Y:S01]  /*f2b0*/  ULDC.64 UR10, c[0x0][0xaf0] ;  /* 0x0002bc00000a7ab9 */ /* 0x000fe20000000a00 */
[----:B------:R-:W-:Y:S01]  /*f2c0*/  UIADD3 UR7, UR7, UR5, URZ ;  /* 0x0000000507077290 */ /* 0x000fe2000fffe03f */
[----:B--2---:R-:W-:Y:S01]  /*f2d0*/  IMAD.MOV.U32 R5, RZ, RZ, R6 ;  /* 0x000000ffff057224 */ /* 0x004fe200078e0006 */
        /* <DEDUP_REMOVED lines=10> */
[----:B------:R-:W-:Y:S02]  /*f380*/  IMAD R7, R8, R7, R6 ;  /* 0x0000000708077224 */ /* 0x000fe400078e0206 */
        /* <DEDUP_REMOVED lines=9> */
[----:B------:R-:W-:Y:S02]  /*f420*/  VIADD R6, R205, UR43 ;  /* 0x0000002bcd067c36 */ /* 0x000fe40008000000 */
        /* <DEDUP_REMOVED lines=32> */
.L_x_10911:
[----:B------:R-:W-:Y:S05]  /*f630*/  BSYNC B1 ;  /* 0x0000000000017941 */ /* 0x000fea0003800000 */
.L_x_10910:
[----:B--2---:R2:W4:Y:S01]  /*f640*/  SHFL.IDX PT, R0, R5, 0x1, 0x181f ;  /* 0x00381f0005007f89 */ /* 0x00452200000e0000 */
[----:B------:R-:W-:Y:S03]  /*f650*/  BSSY B1, `(.L_x_10912) ;  /* 0x0000014000017945 */ /* 0x000fe60003800000 */
[----:B-1-3--:R2:W1:Y:S01]  /*f660*/  SHFL.IDX PT, R2, R4, 0x1, 0x181f ;  /* 0x00381f0004027f89 */ /* 0x00a46200000e0000 */
        /* <DEDUP_REMOVED lines=8> */
[----:B----4-:R-:W-:Y:S02]  /*f6f0*/  @!P4 LEA.HI.X R11, R19, R0, R213, 0x1, P6 ;  /* 0x00000000130bc211 */ /* 0x010fe400030f0cd5 */
        /* <DEDUP_REMOVED lines=9> */
.L_x_10913:
[----:B------:R-:W-:Y:S05]  /*f790*/  BSYNC B1 ;  /* 0x0000000000017941 */ /* 0x000fea0003800000 */
.L_x_10912:
[----:B----4-:R4:W0:Y:S01]  /*f7a0*/  SHFL.IDX PT, R0, R5, 0x2, 0x181f ;  /* 0x00581f0005007f89 */ /* 0x01082200000e0000 */
        /* <DEDUP_REMOVED lines=20> */
.L_x_10915:
[----:B------:R-:W-:Y:S05]  /*f8f0*/  BSYNC B1 ;  /* 0x0000000000017941 */ /* 0x000fea0003800000 */
.L_x_10914:
[----:B---3--:R-:W-:Y:S01]  /*f900*/  VIADD R3, R6, 0x60 ;  /* 0x0000006006037836 */ /* 0x008fe20000000000 */
[----:B0-----:R0:W3:Y:S04]  /*f910*/  SHFL.IDX PT, R0, R5, 0x3, 0x181f ;  /* 0x00781f0005007f89 */ /* 0x0010e800000e0000 */
[----:B------:R-:W-:Y:S01]  /*f920*/  ISETP.GE.AND P0, PT, R3, R9, PT ;  /* 0x000000090300720c */ /* 0x000fe20003f06270 */
[----:B-1----:R0:W1:-:S12]  /*f930*/  SHFL.IDX PT, R2, R4, 0x3, 0x181f ;  /* 0x00781f0004027f89 */ /* 0x00205800000e0000 */
[----:B0-----:R-:W-:Y:S05]  /*f940*/  @P0 BRA `(.L_x_10907) ;  /* 0x0000000000440947 */ /* 0x001fea0003800000 */
[----:B------:R-:W-:Y:S02]  /*f950*/  ULDC UR5, c[0x0][0xac8] ;  /* 0x0002b20000057ab9 */ /* 0x000fe40000000800 */
[----:B------:R-:W-:Y:S02]  /*f960*/  ISETP.GE.AND P3, PT, R19, UR5, PT ;  /* 0x0000000513007c0c */ /* 0x000fe4000bf66270 */
[----:B------:R-:W-:Y:S02]  /*f970*/  ISETP.GE.AND P2, PT, R200, UR5, PT ;  /* 0x00000005c8007c0c */ /* 0x000fe4000bf46270 */
[----:B------:R-:W-:Y:S02]  /*f980*/  ISETP.GE.AND P1, PT, R23, UR5, PT ;  /* 0x0000000517007c0c */ /* 0x000fe4000bf26270 */
[----:B------:R-:W-:-:S07]  /*f990*/  ISETP.GE.AND P0, PT, R201, UR5, PT ;  /* 0x00000005c9007c0c */ /* 0x000fce000bf06270 */
[-C--:B-12-4-:R-:W-:Y:S02]  /*f9a0*/  @!P3 LEA R4, P6, R19, R2.reuse, 0x1 ;  /* 0x000000021304b211 */ /* 0x096fe400078c08ff */
[CC--:B------:R-:W-:Y:S02]  /*f9b0*/  @!P2 LEA R6, P5, R200.reuse, R2.reuse, 0x1 ;  /* 0x00000002c806a211 */ /* 0x0c0fe400078a08ff */
[----:B------:R-:W-:Y:S02]  /*f9c0*/  @!P1 LEA R8, P4, R23, R2, 0x1 ;  /* 0x0000000217089211 */ /* 0x000fe400078808ff */
[----:B---3--:R-:W-:Y:S02]  /*f9d0*/  @!P3 LEA.HI.X R5, R19, R0, R213, 0x1, P6 ;  /* 0x000000001305b211 */ /* 0x008fe400030f0cd5 */
        /* <DEDUP_REMOVED lines=8> */
.L_x_10907:
[----:B------:R-:W-:Y:S05]  /*fa60*/  BSYNC B0 ;  /* 0x0000000000007941 */ /* 0x000fea0003800000 */
.L_x_10899:
[----:B------:R-:W-:Y:S02]  /*fa70*/  ULDC UR5, c[0x0][0xc38] ;  /* 0x00030e0000057ab9 */ /* 0x000fe40000000800 */
[----:B------:R-:W-:-:S06]  /*fa80*/  UISETP.GE.AND UP0, UPT, UR4, UR5, UPT ;  /* 0x000000050400728c */ /* 0x000fcc000bf06270 */
[----:B------:R-:W-:-:S13]  /*fa90*/  PLOP3.LUT P0, PT, PT, PT, UP0, 0x80, 0x0 ;  /* 0x000000000000781c */ /* 0x000fda0003f0f008 */
[----:B------:R-:W-:Y:S05]  /*faa0*/  @!P0 BRA `(.L_x_10916) ;  /* 0xffffff1000d08947 */ /* 0x000fea000383ffff */
[----:B------:R-:W-:Y:S05]  /*fab0*/  EXIT ;  /* 0x000000000000794d */ /* 0x000fea0003800000 */
.L_x_10818:
        /* <DEDUP_REMOVED lines=26> */
[----:B------:R-:W-:-:S04]  /*fc60*/  LOP3.LUT R2, R0, 0x1f8, RZ, 0xc0, !PT ;  /* 0x000001f800027812 */ /* 0x000fc800078ec0ff */
[----:B------:R-:W-:Y:S01]  /*fc70*/  LOP3.LUT R3, R2, 0x38, R5, 0x78, !PT ;  /* 0x0000003802037812 */ /* 0x000fe200078e7805 */
[----:B------:R-:W-:Y:S01]  /*fc80*/  IMAD.SHL.U32 R2, R4, 0x8, RZ ;  /* 0x0000000804027824 */ /* 0x000fe200078e00ff */
[----:B------:R-:W-:-:S04]  /*fc90*/  SHF.R.U32.HI R4, RZ, 0x3, R4 ;  /* 0x00000003ff047819 */ /* 0x000fc80000011604 */
[----:B------:R-:W-:Y:S01]  /*fca0*/  LOP3.LUT R3, R3, 0x200, R2, 0xf8, !PT ;  /* 0x0000020003037812 */ /* 0x000fe200078ef802 */
[----:B------:R-:W-:-:S04]  /*fcb0*/  IMAD.SHL.U32 R2, R5, 0x10, RZ ;  /* 0x0000001005027824 */ /* 0x000fc800078e00ff */
[----:B------:R-:W-:Y:S01]  /*fcc0*/  IMAD R3, R3, 0x2, R18 ;  /* 0x0000000203037824 */ /* 0x000fe200078e0212 */
[----:B------:R-:W-:Y:S01]  /*fcd0*/  LOP3.LUT R0, R4, 0x70, R2, 0xf8, !PT ;  /* 0x0000007004007812 */ /* 0x000fe200078ef802 */
[----:B------:R-:W-:Y:S02]  /*fce0*/  IMAD.U32 R2, RZ, RZ, UR6 ;  /* 0x00000006ff027e24 */ /* 0x000fe4000f8e00ff */
[----:B------:R-:W-:Y:S01]  /*fcf0*/  IMAD.MOV.U32 R0, RZ, RZ, 0x1 ;  /* 0x00000001ff007424 */ /* 0x000fe200078e00ff */
[----:B------:R0:W-:Y:S04]  /*fd00*/  STL [R1+0x10], R3 ;  /* 0x0000100301007387 */ /* 0x0001e80000100800 */
[----:B------:R0:W-:Y:S04]  /*fd10*/  STL [R1+0xc], R2 ;  /* 0x00000c0201007387 */ /* 0x0001e80000100800 */
[----:B------:R0:W-:Y:S04]  /*fd20*/  STL [R1+0x18], RZ ;  /* 0x000018ff01007387 */ /* 0x0001e80000100800 */
[----:B------:R0:W-:Y:S02]  /*fd30*/  STL [R1+0x4], R0 ;  /* 0x0000040001007387 */ /* 0x0001e40000100800 */
.L_x_11013:
        /* <DEDUP_REMOVED lines=23> */
.L_x_10918:
[----:B------:R-:W-:Y:S01]  /*feb0*/  ULDC UR9, c[0x0][0xc54] ;  /* 0x0003150000097ab9 */ /* 0x000fe20000000800 */
[----:B------:R-:W-:Y:S01]  /*fec0*/  UMOV UR6, UR8 ;  /* 0x0000000800067c82 */ /* 0x000fe20008000000 */
[----:B------:R-:W-:-:S11]  /*fed0*/  UISETP.NE.AND UP0, UPT, UR9, 0x1, UPT ;  /* 0x000000010900788c */ /* 0x000fd6000bf05270 */
[----:B------:R-:W-:Y:S02]  /*fee0*/  @UP0 ULDC.64 UR10, c[0x0][0xc58] ;  /* 0x00031600000a0ab9 */ /* 0x000fe40000000a00 */
[----:B------:R-:W-:-:S04]  /*fef0*/  UIMAD.WIDE.U32 UR4, UR8, UR10, URZ ;  /* 0x0000000a080472a5 */ /* 0x000fc8000f8e003f */
[----:B------:R-:W-:-:S04]  /*ff00*/  @UP0 USHF.R.U32.HI UR6, URZ, UR11, UR5 ;  /* 0x0000000b3f060299 */ /* 0x000fc80008011605 */
[----:B------:R-:W-:-:S12]  /*ff10*/  UIMAD UR4, UR6, UR9, URZ ;  /* 0x00000009060472a4 */ /* 0x000fd8000f8e023f */
.L_x_10919:
        /* <DEDUP_REMOVED lines=48> */
.L_x_10921:
[----:B------:R-:W-:-:S11]  /*10220*/  UISETP.NE.AND UP0, UPT, UR5, 0x1, UPT ;  /* 0x000000010500788c */ /* 0x000fd6000bf05270 */
[----:B------:R-:W-:Y:S02]  /*10230*/  @UP0 ULDC.64 UR12, c[0x0][0x9e8] ;  /* 0x00027a00000c0ab9 */ /* 0x000fe40000000a00 */
[----:B------:R-:W-:-:S04]  /*10240*/  UIMAD.WIDE.U32 UR8, UR10, UR12, URZ ;  /* 0x0000000c0a0872a5 */ /* 0x000fc8000f8e003f */
[----:B------:R-:W-:-:S12]  /*10250*/  @UP0 USHF.R.U32.HI UR10, URZ, UR13, UR9 ;  /* 0x0000000d3f0a0299 */ /* 0x000fd80008011609 */
.L_x_10922:
[----:B------:R-:W-:-:S04]  /*10260*/  UIMAD UR10, UR10, UR5, UR5 ;  /* 0x000000050a0a72a4 */ /* 0x000fc8000f8e0205 */
[----:B------:R-:W-:-:S04]  /*10270*/  UISETP.LT.AND UP0, UPT, UR4, UR10, UPT ;  /* 0x0000000a0400728c */ /* 0x000fc8000bf01270 */
[----:B------:R-:W-:-:S12]  /*10280*/  USEL UR4, UR4, UR10, UP0 ;  /* 0x0000000a04047287 */ /* 0x000fd80008000000 */
.L_x_10920:
        /* <DEDUP_REMOVED lines=31> */
.L_x_10924:
[----:B------:R-:W-:-:S11]  /*10480*/  UISETP.NE.AND UP0, UPT, UR5, 0x1, UPT ;  /* 0x000000010500788c */ /* 0x000fd6000bf05270 */
[----:B------:R-:W-:Y:S02]  /*10490*/  @UP0 ULDC.64 UR10, c[0x0][0x9e8] ;  /* 0x00027a00000a0ab9 */ /* 0x000fe40000000a00 */
[----:B------:R-:W-:-:S04]  /*104a0*/  UIMAD.WIDE.U32 UR6, UR4, UR10, URZ ;  /* 0x0000000a040672a5 */ /* 0x000fc8000f8e003f */
[----:B------:R-:W-:-:S12]  /*104b0*/  @UP0 USHF.R.U32.HI UR4, URZ, UR11, UR7 ;  /* 0x0000000b3f040299 */ /* 0x000fd80008011607 */
.L_x_10925:
[----:B------:R-:W-:-:S04]  /*104c0*/  UIMAD UR4, UR4, UR5, URZ ;  /* 0x00000005040472a4 */ /* 0x000fc8000f8e023f */
[----:B------:R-:W-:-:S04]  /*104d0*/  UISETP.LT.AND UP0, UPT, UR8, UR4, UPT ;  /* 0x000000040800728c */ /* 0x000fc8000bf01270 */
[----:B------:R-:W-:-:S12]  /*104e0*/  USEL UR8, UR8, UR4, !UP0 ;  /* 0x0000000408087287 */ /* 0x000fd8000c000000 */
.L_x_10923:
        /* <DEDUP_REMOVED lines=27> */
.L_x_10927:
        /* <DEDUP_REMOVED lines=20> */
.L_x_10930:
[----:B------:R-:W-:Y:S05]  /*107e0*/  BSYNC B6 ;  /* 0x0000000000067941 */ /* 0x000fea0003800000 */
.L_x_10929:
        /* <DEDUP_REMOVED lines=20> */
.L_x_10933:
        /* <DEDUP_REMOVED lines=15> */
.L_x_10932:
[----:B------:R-:W-:Y:S05]  /*10a20*/  BSYNC B6 ;  /* 0x0000000000067941 */ /* 0x000fea0003800000 */
.L_x_10931:
        /* <DEDUP_REMOVED lines=27> */
.L_x_11028:
        /* <DEDUP_REMOVED lines=9> */
.L_x_11031:
[----:B------:R-:W-:Y:S05]  /*10c70*/  @!P6 BRA `(.L_x_10935) ;  /* 0x0000000000e0e947 */ /* 0x000fea0003800000 */
[----:B------:R-:W-:Y:S01]  /*10c80*/  IMAD.MOV.U32 R16, RZ, RZ, R7 ;  /* 0x000000ffff107224 */ /* 0x000fe200078e0007 */
[----:B------:R-:W-:Y:S06]  /*10c90*/  @!P1 BRA `(.L_x_10937) ;  /* 0x00000000004c9947 */ /* 0x000fec0003800000 */
[----:B------:R-:W-:Y:S01]  /*10ca0*/  IMAD.MOV.U32 R9, RZ, RZ, R0 ;  /* 0x000000ffff097224 */ /* 0x000fe200078e0000 */
[----:B------:R-:W-:Y:S01]  /*10cb0*/  ULDC.64 UR4, c[0x0][0x428] ;  /* 0x00010a0000047ab9 */ /* 0x000fe20000000a00 */
[----:B------:R-:W2:Y:S02]  /*10cc0*/  LDC R0, c[0x0][0x43c] ;  /* 0x00010f00ff007b82 */ /* 0x000ea40000000800 */
[----:B--2---:R-:W-:-:S13]  /*10cd0*/  ISETP.NE.AND P0, PT, R0, 0x1, PT ;  /* 0x000000010000780c */ /* 0x004fda0003f05270 */
[----:B-1----:R-:W1:Y:S02]  /*10ce0*/  @P0 LDC.64 R4, c[0x0][0x440] ;  /* 0x00011000ff040b82 */ /* 0x002e640000000a00 */
[----:B-1----:R-:W-:-:S04]  /*10cf0*/  @P0 IMAD.HI.U32 R6, R9, R4, RZ ;  /* 0x0000000409060227 */ /* 0x002fc800078e00ff */
[----:B------:R-:W-:Y:S01]  /*10d00*/  IMAD.MOV.U32 R4, RZ, RZ, R9 ;  /* 0x000000ffff047224 */ /* 0x000fe200078e0009 */
[----:B------:R-:W-:-:S05]  /*10d10*/  @P0 SHF.R.U32.HI R4, RZ, R5, R6 ;  /* 0x00000005ff040219 */ /* 0x000fca0000011606 */
[----:B------:R-:W-:-:S04]  /*10d20*/  IMAD.MOV R5, RZ, RZ, -R4 ;  /* 0x000000ffff057224 */ /* 0x000fc800078e0a04 */
[----:B------:R-:W-:Y:S01]  /*10d30*/  IMAD R9, R0, R5, R9 ;  /* 0x0000000500097224 */ /* 0x000fe200078e0209 */
[----:B------:R-:W-:Y:S01]  /*10d40*/  SHF.R.S32.HI R5, RZ, 0x1f, R4 ;  /* 0x0000001fff057819 */ /* 0x000fe20000011404 */
[----:B------:R-:W-:-:S03]  /*10d50*/  IMAD R0, R8, UR4, RZ ;  /* 0x0000000408007c24 */ /* 0x000fc6000f8e02ff */
[----:B------:R2:W-:Y:S01]  /*10d60*/  STL [R1+0x14], R9 ;  /* 0x0000140901007387 */ /* 0x0005e20000100800 */
[----:B------:R-:W-:-:S04]  /*10d70*/  IMAD.WIDE.U32 R4, R7, UR4, R4 ;  /* 0x0000000407047c25 */ /* 0x000fc8000f8e0004 */
[----:B------:R-:W-:Y:S01]  /*10d80*/  IMAD R0, R7, UR5, R0 ;  /* 0x0000000507007c24 */ /* 0x000fe2000f8e0200 */
[----:B------:R-:W-:-:S03]  /*10d90*/  LEA R2, P0, R4, R2, 0x2 ;  /* 0x0000000204027211 */ /* 0x000fc600078010ff */
[----:B------:R-:W-:-:S05]  /*10da0*/  IMAD.IADD R0, R5, 0x1, R0 ;  /* 0x0000000105007824 */ /* 0x000fca00078e0200 */
[----:B------:R-:W-:-:S05]  /*10db0*/  LEA.HI.X R3, R4, R3, R0, 0x2, P0 ;  /* 0x0000000304037211 */ /* 0x000fca00000f1400 */
[----:B------:R2:W5:Y:S02]  /*10dc0*/  LDG.E R16, desc[UR46][R2.64] ;  /* 0x0000002e02107981 */ /* 0x000564000c1e1900 */
.L_x_10937:
[----:B------:R-:W3:Y:S01]  /*10dd0*/  LDL R0, [R1+0x4] ;  /* 0x0000040001007983 */ /* 0x000ee20000100800 */
[----:B--2---:R-:W-:Y:S01]  /*10de0*/  IMAD R3, R19, 0x8, R18 ;  /* 0x0000000813037824 */ /* 0x004fe200078e0212 */
[----:B0-----:R-:W0:Y:S02]  /*10df0*/  S2R R7, SR_TID.X ;  /* 0x0000000000077919 */ /* 0x001e240000002100 */
[----:B0-----:R-:W-:-:S04]  /*10e00*/  LOP3.LUT R7, R7, 0x7f, RZ, 0xc0, !PT ;  /* 0x0000007f07077812 */ /* 0x001fc800078ec0ff */
[----:B------:R-:W-:Y:S02]  /*10e10*/  ISETP.NE.AND P1, PT, R7, RZ, PT ;  /* 0x000000ff0700720c */ /* 0x000fe40003f25270 */
[----:B---3--:R-:W-:-:S04]  /*10e20*/  SHF.L.U32 R0, R0, 0x1f, RZ ;  /* 0x0000001f00007819 */ /* 0x008fc800000006ff */
[----:B------:R-:W0:Y:S02]  /*10e30*/  SYNCS.PHASECHK.TRANS64.TRYWAIT P0, [R3+URZ+0x22840], R0 ;  /* 0x02284000030075a7 */ /* 0x000e24000800017f */
[----:B0-----:R-:W-:Y:S05]  /*10e40*/  @!P0 BRA `(.L_x_10938) ;  /* 0x0000003800ec8947 */ /* 0x001fea0003800000 */
.L_x_11032:
        /* <DEDUP_REMOVED lines=8> */
.L_x_10939:
        /* <DEDUP_REMOVED lines=11> */
[----:B------:R-:W-:-:S04]  /*10f80*/  LOP3.LUT R17, R17, 0xfffffffd, RZ, 0xc0, !PT ;  /* 0xfffffffd11117812 */ /* 0x000fc800078ec0ff */
[----:B------:R-:W-:-:S04]  /*10f90*/  UIADD3 UR33, UR33, 0x22830, URZ ;  /* 0x0002283021217890 */ /* 0x000fc8000fffe03f */
[----:B------:R-:W-:Y:S02]  /*10fa0*/  UIADD3 UR32, UR32, 0x1c400, URZ ;  /* 0x0001c40020207890 */ /* 0x000fe4000fffe03f */
[----:B------:R-:W-:Y:S02]  /*10fb0*/  @P0 LOP3.LUT R17, R17, 0x2, RZ, 0xfc, !PT ;  /* 0x0000000211110812 */ /* 0x000fe400078efcff */
[----:B--2---:R-:W-:-:S13]  /*10fc0*/  R2UR UR35, R2 ;  /* 0x00000000022372ca */ /* 0x004fda00000e0000 */
[----:B------:R-:W-:-:S09]  /*10fd0*/  UIMAD UR35, UR35, 0x60, URZ ;  /* 0x00000060232378a4 */ /* 0x000fd2000f8e023f */
[----:B------:R2:W-:Y:S02]  /*10fe0*/  UTMALDG.4D [UR32], [UR4], desc[UR6] ;  /* 0x00000620040075b4 */ /* 0x0005e40008019000 */
[----:B--2---:R-:W-:Y:S01]  /*10ff0*/  NOP ;  /* 0x0000000000007918 */ /* 0x004fe20000000000 */
.L_x_10935:
[----:B------:R-:W-:Y:S01]  /*11000*/  VIADD R0, R18, 0x18400 ;  /* 0x0001840012007836 */ /* 0x000fe20000000000 */
        /* <DEDUP_REMOVED lines=21> */
.L_x_10941:
[----:B------:R-:W-:Y:S05]  /*11160*/  BSYNC B6 ;  /* 0x0000000000067941 */ /* 0x000fea0003800000 */
.L_x_10940:
[----:B------:R2:W5:Y:S01]  /*11170*/  LDL R10, [R1+0x10] ;  /* 0x00001000010a7983 */ /* 0x0005620000100800 */
[----:B0-----:R-:W0:Y:S01]  /*11180*/  LDC R7, c[0x0][0x448] ;  /* 0x00011200ff077b82 */ /* 0x001e220000000800 */
[----:B------:R-:W3:Y:S01]  /*11190*/  S2R R2, SR_TID.X ;  /* 0x0000000000027919 */ /* 0x000ee20000002100 */
[----:B------:R-:W-:Y:S01]  /*111a0*/  USHF.R.S32.HI UR4, URZ, 0x1f, UR36 ;  /* 0x0000001f3f047899 */ /* 0x000fe20008011424 */
[----:B------:R-:W-:Y:S01]  /*111b0*/  ULDC.64 UR8, c[0x0][0x2d8] ;  /* 0x0000b60000087ab9 */ /* 0x000fe20000000a00 */
[----:B0-----:R-:W-:Y:S02]  /*111c0*/  ISETP.NE.AND P0, PT, R7, 0x1, PT ;  /* 0x000000010700780c */ /* 0x001fe40003f05270 */
[C---:B---3--:R-:W-:Y:S01]  /*111d0*/  LOP3.LUT R0, R2.reuse, 0x7f, RZ, 0xc0, !PT ;  /* 0x0000007f02007812 */ /* 0x048fe200078ec0ff */
[----:B------:R-:W-:-:S10]  /*111e0*/  IMAD.SHL.U32 R2, R2, 0x10, RZ ;  /* 0x0000001002027824 */ /* 0x000fd400078e00ff */
[----:B------:R-:W0:Y:S01]  /*111f0*/  @P0 LDC R3, c[0x0][0x44c] ;  /* 0x00011300ff030b82 */ /* 0x000e220000000800 */
[----:B------:R-:W-:-:S04]  /*11200*/  SHF.R.U32.HI R0, RZ, 0x3, R0 ;  /* 0x00000003ff007819 */ /* 0x000fc80000011600 */
[----:B------:R-:W-:-:S03]  /*11210*/  LOP3.LUT R2, R0, 0x70, R2, 0xf8, !PT ;  /* 0x0000007000027812 */ /* 0x000fc600078ef802 */
[----:B------:R-:W3:Y:S01]  /*11220*/  @P0 LDC R0, c[0x0][0x450] ;  /* 0x00011400ff000b82 */ /* 0x000ee20000000800 */
[----:B------:R-:W-:Y:S01]  /*11230*/  UIMAD UR6, UR4, UR8, URZ ;  /* 0x00000008040672a4 */ /* 0x000fe2000f8e023f */
[----:B------:R-:W-:Y:S01]  /*11240*/  VIADD R2, R2, UR40 ;  /* 0x0000002802027c36 */ /* 0x000fe20008000000 */
[----:B------:R-:W-:Y:S02]  /*11250*/  UIMAD.WIDE.U32 UR4, UR36, UR8, URZ ;  /* 0x00000008240472a5 */ /* 0x000fe4000f8e003f */
[----:B------:R-:W-:Y:S01]  /*11260*/  UIMAD UR6, UR36, UR9, UR6 ;  /* 0x00000009240672a4 */ /* 0x000fe2000f8e0206 */
[----:B------:R-:W-:Y:S01]  /*11270*/  IMAD.MOV.U32 R6, RZ, RZ, R2 ;  /* 0x000000ffff067224 */ /* 0x000fe200078e0002 */
[----:B------:R-:W-:Y:S02]  /*11280*/  USHF.R.S32.HI UR7, URZ, 0x1f, UR43 ;  /* 0x0000001f3f077899 */ /* 0x000fe4000801142b */
[----:B------:R-:W-:Y:S01]  /*11290*/  UIADD3 UR5, UR5, UR6, URZ ;  /* 0x0000000605057290 */ /* 0x000fe2000fffe03f */
[----:B------:R-:W-:Y:S01]  /*112a0*/  ULDC.64 UR8, c[0x0][0x2e0] ;  /* 0x0000b80000087ab9 */ /* 0x000fe20000000a00 */
[----:B0-----:R-:W-:-:S02]  /*112b0*/  @P0 IMAD.HI.U32 R3, R2, R3, RZ ;  /* 0x0000000302030227 */ /* 0x001fc400078e00ff */
[----:B------:R-:W-:Y:S01]  /*112c0*/  UIMAD.WIDE.U32 UR4, UR43, UR8, UR4 ;  /* 0x000000082b0472a5 */ /* 0x000fe2000f8e0004 */
[----:B------:R-:W0:Y:S01]  /*112d0*/  S2R R9, SR_TID.X ;  /* 0x0000000000097919 */ /* 0x000e220000002100 */
[----:B------:R-:W-:Y:S01]  /*112e0*/  UIMAD UR6, UR7, UR8, URZ ;  /* 0x00000008070672a4 */ /* 0x000fe2000f8e023f */
[----:B---3--:R-:W-:-:S03]  /*112f0*/  @P0 SHF.R.U32.HI R6, RZ, R0, R3 ;  /* 0x00000000ff060219 */ /* 0x008fc60000011603 */
[----:B------:R-:W-:Y:S01]  /*11300*/  UIMAD UR6, UR43, UR9, UR6 ;  /* 0x000000092b0672a4 */ /* 0x000fe2000f8e0206 */
[----:B-1----:R-:W-:Y:S02]  /*11310*/  IMAD.U32 R4, RZ, RZ, UR4 ;  /* 0x00000004ff047e24 */ /* 0x002fe4000f8e00ff */
        /* <DEDUP_REMOVED lines=30> */
[----:B------:R-:W1:Y:S01]  /*11500*/  S2R R8, SR_TID.X ;  /* 0x0000000000087919 */ /* 0x000e620000002100 */
[----:B------:R-:W2:Y:S04]  /*11510*/  SHFL.IDX PT, R6, R0, RZ, 0x181f ;  /* 0x00181fff00067589 */ /* 0x000ea800000e0000 */
[----:B------:R-:W-:Y:S04]  /*11520*/  SHFL.IDX PT, R9, R0, 0x1, 0x181f ;  /* 0x00381f0000097f89 */ /* 0x000fe800000e0000 */
[----:B------:R-:W-:Y:S01]  /*11530*/  SHFL.IDX PT, R14, R0, 0x7, 0x181f ;  /* 0x00f81f00000e7f89 */ /* 0x000fe200000e0000 */
[----:B0-----:R-:W-:-:S04]  /*11540*/  LOP3.LUT R5, R5, 0x7f, RZ, 0xc0, !PT ;  /* 0x0000007f05057812 */ /* 0x001fc800078ec0ff */
[----:B------:R-:W-:Y:S01]  /*11550*/  SHF.R.U32.HI R5, RZ, 0x3, R5 ;  /* 0x00000003ff057819 */ /* 0x000fe20000011605 */
[----:B-1----:R-:W-:Y:S02]  /*11560*/  IMAD.SHL.U32 R11, R8, 0x8, RZ ;  /* 0x00000008080b7824 */ /* 0x002fe400078e00ff */
[----:B------:R-:W-:Y:S02]  /*11570*/  SHFL.IDX PT, R8, R4, 0x1, 0x181f ;  /* 0x00381f0004087f89 */ /* 0x000fe400000e0000 */
[----:B------:R-:W-:Y:S01]  /*11580*/  VIADD R2, R5, UR40 ;  /* 0x0000002805027c36 */ /* 0x000fe20008000000 */
[----:B------:R-:W-:-:S03]  /*11590*/  LOP3.LUT R11, R11, 0x38, RZ, 0xc0, !PT ;  /* 0x000000380b0b7812 */ /* 0x000fc600078ec0ff */
[C---:B------:R-:W-:Y:S01]  /*115a0*/  VIADD R5, R2.reuse, 0x10 ;  /* 0x0000001002057836 */ /* 0x040fe20000000000 */
[----:B------:R-:W-:-:S04]  /*115b0*/  ISETP.GE.AND P3, PT, R2, R3, PT ;  /* 0x000000030200720c */ /* 0x000fc80003f66270 */
[----:B------:R-:W-:Y:S02]  /*115c0*/  ISETP.GE.AND P1, PT, R5, R3, PT ;  /* 0x000000030500720c */ /* 0x000fe40003f26270 */
[----:B------:R-:W0:Y:S07]  /*115d0*/  SHFL.IDX PT, R5, R4, RZ, 0x181f ;  /* 0x00181fff04057589 */ /* 0x000e2e00000e0000 */
[----:B--2---:R-:W-:-:S05]  /*115e0*/  @!P3 LEA R6, P2, R11, R6, 0x1 ;  /* 0x000000060b06b211 */ /* 0x004fca00078408ff */
[----:B0-----:R-:W-:-:S04]  /*115f0*/  @!P3 IMAD.X R5, RZ, RZ, R5, P2 ;  /* 0x000000ffff05b224 */ /* 0x001fc800010e0605 */
[----:B------:R-:W-:Y:S02]  /*11600*/  @!P3 IMAD.MOV.U32 R7, RZ, RZ, R5 ;  /* 0x000000ffff07b224 */ /* 0x000fe400078e0005 */
[----:B------:R-:W-:-:S03]  /*11610*/  VIADD R5, R2, 0x20 ;  /* 0x0000002002057836 */ /* 0x000fc60000000000 */
[----:B-----5:R0:W-:Y:S02]  /*11620*/  @!P3 LDGSTS.E.BYPASS.LTC128B.128 [R10+0x18400], desc[UR46][R6.64], !P0 ;  /* 0x18400000060abfae */ /* 0x0201e4000c101d6e */
[----:B0-----:R-:W-:-:S05]  /*11630*/  @!P1 LEA R6, P2, R11, R9, 0x1 ;  /* 0x000000090b069211 */ /* 0x001fca00078408ff */
[----:B------:R-:W-:-:S05]  /*11640*/  @!P1 IMAD.X R7, RZ, RZ, R8, P2 ;  /* 0x000000ffff079224 */ /* 0x000fca00010e0608 */
        /* <DEDUP_REMOVED lines=8> */
[----:B------:R0:W-:Y:S02]  /*116d0*/  @!P1 LDGSTS.E.BYPASS.LTC128B.128 [R10+0x19400], desc[UR46][R6.64], !P0 ;  /* 0x19400000060a9fae */ /* 0x0001e4000c101d6e */
        /* <DEDUP_REMOVED lines=26> */
[----:B------:R-:W-:Y:S04]  /*11880*/  SHFL.IDX PT, R4, R4, 0x7, 0x181f ;  /* 0x00f81f0004047f89 */ /* 0x000fe800000e0000 */
[----:B0-----:R-:W0:Y:S03]  /*11890*/  SHFL.IDX PT, R6, R0, 0x6, 0x181f ;  /* 0x00d81f0000067f89 */ /* 0x001e2600000e0000 */
[----:B0-----:R-:W-:-:S05]  /*118a0*/  @!P1 LEA R6, P2, R11, R6, 0x1 ;  /* 0x000000060b069211 */ /* 0x001fca00078408ff */
[----:B------:R-:W-:-:S04]  /*118b0*/  @!P1 IMAD.X R5, RZ, RZ, R5, P2 ;  /* 0x000000ffff059224 */ /* 0x000fc800010e0605 */
[----:B------:R-:W-:-:S05]  /*118c0*/  @!P1 IMAD.MOV.U32 R7, RZ, RZ, R5 ;  /* 0x000000ffff079224 */ /* 0x000fca00078e0005 */
[----:B------:R0:W-:Y:S02]  /*118d0*/  @!P1 LDGSTS.E.BYPASS.LTC128B.128 [R10+0x1b400], desc[UR46][R6.64], !P0 ;  /* 0x1b400000060a9fae */ /* 0x0001e4000c101d6e */
.L_x_11049:
[----:B------:R-:W1:Y:S01]  /*118e0*/  S2R R0, SR_TID.X ;  /* 0x0000000000007919 */ /* 0x000e620000002100 */
[----:B------:R-:W-:-:S05]  /*118f0*/  VIADD R2, R2, 0x70 ;  /* 0x0000007002027836 */ /* 0x000fca0000000000 */
[----:B------:R-:W-:Y:S01]  /*11900*/  ISETP.GE.AND P1, PT, R2, R3, PT ;  /* 0x000000030200720c */ /* 0x000fe20003f26270 */
[----:B-1----:R-:W-:-:S05]  /*11910*/  IMAD.SHL.U32 R0, R0, 0x8, RZ ;  /* 0x0000000800007824 */ /* 0x002fca00078e00ff */
[----:B------:R-:W-:-:S07]  /*11920*/  LOP3.LUT R0, R0, 0x38, RZ, 0xc0, !PT ;  /* 0x0000003800007812 */ /* 0x000fce00078ec0ff */
        /* <DEDUP_REMOVED lines=8> */
.L_x_10943:
        /* <DEDUP_REMOVED lines=18> */
.L_x_11050:
[----:B------:R-:W-:Y:S05]  /*11ad0*/  BSYNC B0 ;  /* 0x0000000000007941 */ /* 0x000fea0003800000 */
.L_x_10944:
[----:B------:R-:W-:Y:S01]  /*11ae0*/  LOP3.LUT P0, RZ, R17, 0x2, RZ, 0xc0, !PT ;  /* 0x0000000211ff7812 */ /* 0x000fe2000780c0ff */
[----:B------:R-:W-:-:S12]  /*11af0*/  BSSY B0, `(.L_x_10946) ;  /* 0x0000058000007945 */ /* 0x000fd80003800000 */
[----:B------:R-:W-:Y:S05]  /*11b00*/  @!P0 BRA `(.L_x_10947) ;  /* 0x0000000400588947 */ /* 0x000fea0003800000 */
[----:B------:R-:W1:Y:S01]  /*11b10*/  LDL R4, [R1+0x4] ;  /* 0x0000040001047983 */ /* 0x000e620000100800 */
[----:B------:R-:W2:Y:S02]  /*11b20*/  S2R R0, SR_TID.X ;  /* 0x0000000000007919 */ /* 0x000ea40000002100 */
[----:B--2---:R-:W-:Y:S01]  /*11b30*/  LOP3.LUT R2, R0, 0x7f, RZ, 0xc0, !PT ;  /* 0x0000007f00027812 */ /* 0x004fe200078ec0ff */
[----:B------:R-:W-:Y:S01]  /*11b40*/  IMAD R0, R19, 0x8, R18 ;  /* 0x0000000813007824 */ /* 0x000fe200078e0212 */
[----:B------:R-:W-:Y:S02]  /*11b50*/  BSSY B1, `(.L_x_10948) ;  /* 0x0000005000017945 */ /* 0x000fe40003800000 */
[----:B------:R-:W-:Y:S02]  /*11b60*/  ISETP.NE.AND P1, PT, R2, RZ, PT ;  /* 0x000000ff0200720c */ /* 0x000fe40003f25270 */
[----:B-1----:R-:W-:-:S04]  /*11b70*/  SHF.L.U32 R3, R4, 0x1f, RZ ;  /* 0x0000001f04037819 */ /* 0x002fc800000006ff */
[----:B------:R-:W1:Y:S02]  /*11b80*/  SYNCS.PHASECHK.TRANS64.TRYWAIT P0, [R0+URZ+0x22860], R3 ;  /* 0x02286003000075a7 */ /* 0x000e64000800017f */
[----:B-1----:R-:W-:Y:S05]  /*11b90*/  @!P0 BRA `(.L_x_10949) ;  /* 0x0000003800488947 */ /* 0x002fea0003800000 */
.L_x_11051:
[----:B------:R-:W-:Y:S05]  /*11ba0*/  BSYNC B1 ;  /* 0x0000000000017941 */ /* 0x000fea0003800000 */
.L_x_10948:
        /* <DEDUP_REMOVED lines=9> */
.L_x_10951:
[----:B------:R-:W-:Y:S05]  /*11c40*/  BSYNC B1 ;  /* 0x0000000000017941 */ /* 0x000fea0003800000 */
.L_x_10950:
[----:B------:R-:W2:Y:S01]  /*11c50*/  LDL.LU R2, [R1+0x14] ;  /* 0x0000140001027983 */ /* 0x000ea20000300800 */
[----:B-1----:R-:W-:Y:S01]  /*11c60*/  IMAD R3, R19, 0xc000, R18 ;  /* 0x0000c00013037824 */ /* 0x002fe200078e0212 */
[----:B------:R-:W-:Y:S01]  /*11c70*/  UIADD3 UR4, UP0, UR44, 0x470, URZ ;  /* 0x000004702c047890 */ /* 0x000fe2000ff1e03f */
[----:B------:R-:W-:Y:S01]  /*11c80*/  PLOP3.LUT P0, PT, PT, PT, PT, 0x80, 0x0 ;  /* 0x000000000000781c */ /* 0x000fe20003f0f070 */
[----:B------:R-:W-:Y:S01]  /*11c90*/  VIADD R0, R0, 0x22850 ;  /* 0x0002285000007836 */ /* 0x000fe20000000000 */
[----:B------:R-:W-:Y:S01]  /*11ca0*/  UMOV UR6, 0x0 ;  /* 0x0000000000067882 */ /* 0x000fe20000000000 */
[----:B------:R-:W-:Y:S01]  /*11cb0*/  VIADD R4, R3, 0x400 ;  /* 0x0000040003047836 */ /* 0x000fe20000000000 */
[----:B------:R-:W-:Y:S01]  /*11cc0*/  UIADD3.X UR5, URZ, UR45, URZ, UP0, !UPT ;  /* 0x0000002d3f057290 */ /* 0x000fe200087fe43f */
[----:B------:R-:W-:Y:S01]  /*11cd0*/  UMOV UR7, 0x14f00000 ;  /* 0x14f0000000077882 */ /* 0x000fe20000000000 */
[----:B------:R-:W-:Y:S01]  /*11ce0*/  UMOV UR10, URZ ;  /* 0x0000003f000a7c82 */ /* 0x000fe20008000000 */
[----:B--2---:R-:W-:-:S09]  /*11cf0*/  IMAD R2, R2, 0x60, RZ ;  /* 0x0000006002027824 */ /* 0x004fd200078e02ff */
.L_x_10952:
        /* <DEDUP_REMOVED lines=15> */
.L_x_10953:
        /* <DEDUP_REMOVED lines=15> */
.L_x_10954:
        /* <DEDUP_REMOVED lines=15> */
.L_x_10955:
        /* <DEDUP_REMOVED lines=10> */
.L_x_10947:
[----:B------:R-:W-:Y:S05]  /*12070*/  BSYNC B0 ;  /* 0x0000000000007941 */ /* 0x000fea0003800000 */
.L_x_10946:
[----:B------:R-:W-:-:S04]  /*12080*/  UIADD3 UR4, UR39, -0x2, URZ ;  /* 0xfffffffe27047890 */ /* 0x000fc8000fffe03f */
[----:B------:R-:W-:-:S06]  /*12090*/  UISETP.GE.AND UP0, UPT, UR4, UR38, UPT ;  /* 0x000000260400728c */ /* 0x000fcc000bf06270 */
[----:B------:R-:W-:-:S13]  /*120a0*/  PLOP3.LUT P0, PT, PT, PT, UP0, 0x80, 0x0 ;  /* 0x000000000000781c */ /* 0x000fda0003f0f008 */
[----:B------:R-:W-:Y:S05]  /*120b0*/  @!P0 BRA `(.L_x_10956) ;  /* 0x0000001c00808947 */ /* 0x000fea0003800000 */
[----:B-1----:R-:W-:Y:S01]  /*120c0*/  IMAD R3, RZ, RZ, -UR39 ;  /* 0x80000027ff037e24 */ /* 0x002fe2000f8e02ff */
[----:B0-----:R-:W-:-:S04]  /*120d0*/  LOP3.LUT R6, RZ, UR38, RZ, 0x33, !PT ;  /* 0x00000026ff067c12 */ /* 0x001fc8000f8e33ff */
        /* <DEDUP_REMOVED lines=38> */
.L_x_10960:
[----:B-1----:R-:W1:Y:S01]  /*12340*/  S2R R2, SR_TID.X ;  /* 0x0000000000027919 */ /* 0x002e620000002100 */
[----:B------:R-:W-:Y:S01]  /*12350*/  IMAD R4, R19, 0x8, R18 ;  /* 0x0000000813047824 */ /* 0x000fe200078e0212 */
[----:B------:R-:W-:Y:S01]  /*12360*/  BSSY B1, `(.L_x_10961) ;  /* 0x0000006000017945 */ /* 0x000fe20003800000 */
[----:B-1----:R-:W-:Y:S02]  /*12370*/  LOP3.LUT R3, R2, 0x7f, RZ, 0xc0, !PT ;  /* 0x0000007f02037812 */ /* 0x002fe400078ec0ff */
[----:B------:R-:W-:Y:S02]  /*12380*/  SHF.L.U32 R2, R8, 0x1f, RZ ;  /* 0x0000001f08027819 */ /* 0x000fe400000006ff */
[----:B------:R-:W-:Y:S02]  /*12390*/  ISETP.NE.AND P1, PT, R3, RZ, PT ;  /* 0x000000ff0300720c */ /* 0x000fe40003f25270 */
[----:B------:R-:W1:Y:S02]  /*123a0*/  SYNCS.PHASECHK.TRANS64.TRYWAIT P0, [R4+URZ+0x22840], R2 ;  /* 0x02284002040075a7 */ /* 0x000e64000800017f */
[----:B-1----:R-:W-:Y:S09]  /*123b0*/  @!P0 BRA `(.L_x_10962) ;  /* 0x0000003000548947 */ /* 0x002ff20003800000 */
.L_x_11052:
[----:B------:R-:W-:Y:S05]  /*123c0*/  BSYNC B1 ;  /* 0x0000000000017941 */ /* 0x000fea0003800000 */
.L_x_10961:
        /* <DEDUP_REMOVED lines=9> */
.L_x_10964:
[----:B------:R-:W-:Y:S05]  /*12460*/  BSYNC B1 ;  /* 0x0000000000017941 */ /* 0x000fea0003800000 */
.L_x_10963:
[----:B------:R-:W-:Y:S01]  /*12470*/  IMAD.MOV.U32 R7, RZ, RZ, RZ ;  /* 0x000000ffff077224 */ /* 0x000fe200078e00ff */
[----:B------:R-:W-:Y:S01]  /*12480*/  UIADD3 UR4, UP0, UR44, 0x370, URZ ;  /* 0x000003702c047890 */ /* 0x000fe2000ff1e03f */
[----:B------:R-:W-:Y:S01]  /*12490*/  IMAD R3, R19, 0x3000, R18 ;  /* 0x0000300013037824 */ /* 0x000fe200078e0212 */
[----:B------:R-:W-:Y:S01]  /*124a0*/  PLOP3.LUT P0, PT, PT, PT, PT, 0x80, 0x0 ;  /* 0x000000000000781c */ /* 0x000fe20003f0f070 */
[----:B------:R-:W-:Y:S01]  /*124b0*/  IMAD R5, R0, 0x60, RZ ;  /* 0x0000006000057824 */ /* 0x000fe200078e02ff */
[----:B------:R-:W-:Y:S01]  /*124c0*/  R2UR UR10, R7 ;  /* 0x00000000070a72ca */ /* 0x000fe200000e0000 */
[----:B------:R-:W-:Y:S01]  /*124d0*/  VIADD R0, R3, 0x1c400 ;  /* 0x0001c40003007836 */ /* 0x000fe20000000000 */
[----:B------:R-:W-:Y:S01]  /*124e0*/  UIADD3.X UR5, URZ, UR45, URZ, UP0, !UPT ;  /* 0x0000002d3f057290 */ /* 0x000fe200087fe43f */
[----:B------:R-:W-:Y:S01]  /*124f0*/  VIADD R3, R4, 0x22830 ;  /* 0x0002283004037836 */ /* 0x000fe20000000000 */
[----:B------:R-:W-:Y:S01]  /*12500*/  UMOV UR6, 0x0 ;  /* 0x0000000000067882 */ /* 0x000fe20000000000 */
[----:B------:R-:W-:-:S10]  /*12510*/  UMOV UR7, 0x14f00000 ;  /* 0x14f0000000077882 */ /* 0x000fd40000000000 */
.L_x_10965:
        /* <DEDUP_REMOVED lines=13> */
.L_x_11053:
[----:B------:R-:W-:Y:S05]  /*125f0*/  BSYNC B1 ;  /* 0x0000000000017941 */ /* 0x000fea0003800000 */
.L_x_10966:
        /* <DEDUP_REMOVED lines=11> */
.L_x_10969:
[----:B------:R-:W-:Y:S05]  /*126b0*/  BSYNC B1 ;  /* 0x0000000000017941 */ /* 0x000fea0003800000 */
.L_x_10968:
        /* <DEDUP_REMOVED lines=9> */
.L_x_10970:
        /* <DEDUP_REMOVED lines=15> */
.L_x_10971:
        /* <DEDUP_REMOVED lines=15> */
.L_x_10972:
        /* <DEDUP_REMOVED lines=15> */
.L_x_10973:
        /* <DEDUP_REMOVED lines=10> */
.L_x_10959:
[----:B------:R-:W-:Y:S05]  /*12ac0*/  BSYNC B0 ;  /* 0x0000000000007941 */ /* 0x000fea0003800000 */
.L_x_10958:
[----:B------:R-:W-:-:S06]  /*12ad0*/  UIADD3 UR4, UR39, -0x3, URZ ;  /* 0xfffffffd27047890 */ /* 0x000fcc000fffe03f */
[----:B------:R-:W-:-:S07]  /*12ae0*/  IMAD.U32 R0, RZ, RZ, UR4 ;  /* 0x00000004ff007e24 */ /* 0x000fce000f8e00ff */
.L_x_10957:
[----:B------:R-:W-:Y:S01]  /*12af0*/  ULOP3.LUT UR4, URZ, UR39, URZ, 0x33, !UPT ;  /* 0x000000273f047292 */ /* 0x000fe2000f8e333f */
[----:B------:R-:W-:Y:S01]  /*12b00*/  VIADD R6, R6, 0xfffffffe ;  /* 0xfffffffe06067836 */ /* 0x000fe20000000000 */
[----:B------:R-:W-:Y:S04]  /*12b10*/  BSSY B0, `(.L_x_10956) ;  /* 0x000013a000007945 */ /* 0x000fe80003800000 */
[----:B------:R-:W-:-:S13]  /*12b20*/  ISETP.NE.AND P0, PT, R6, UR4, PT ;  /* 0x0000000406007c0c */ /* 0x000fda000bf05270 */
[----:B------:R-:W-:Y:S05]  /*12b30*/  @!P0 BRA `(.L_x_10974) ;  /* 0x0000001000dc8947 */ /* 0x000fea0003800000 */
.L_x_11007:
        /* <DEDUP_REMOVED lines=33> */
.L_x_10977:
        /* <DEDUP_REMOVED lines=8> */
.L_x_11054:
[----:B------:R-:W-:Y:S05]  /*12dd0*/  BSYNC B2 ;  /* 0x0000000000027941 */ /* 0x000fea0003800000 */
.L_x_10978:
        /* <DEDUP_REMOVED lines=9> */
.L_x_10981:
[----:B------:R-:W-:Y:S05]  /*12e70*/  BSYNC B2 ;  /* 0x0000000000027941 */ /* 0x000fea0003800000 */
.L_x_10980:
        /* <DEDUP_REMOVED lines=11> */
.L_x_10982:
        /* <DEDUP_REMOVED lines=13> */
.L_x_11055:
[----:B------:R-:W-:Y:S05]  /*13000*/  BSYNC B2 ;  /* 0x0000000000027941 */ /* 0x000fea0003800000 */
.L_x_10983:
        /* <DEDUP_REMOVED lines=11> */
.L_x_10986:
[----:B------:R-:W-:Y:S05]  /*130c0*/  BSYNC B2 ;  /* 0x0000000000027941 */ /* 0x000fea0003800000 */
.L_x_10985:
        /* <DEDUP_REMOVED lines=9> */
.L_x_10987:
        /* <DEDUP_REMOVED lines=15> */
.L_x_10988:
        /* <DEDUP_REMOVED lines=15> */
.L_x_10989:
        /* <DEDUP_REMOVED lines=15> */
.L_x_10990:
        /* <DEDUP_REMOVED lines=10> */
.L_x_10976:
[----:B------:R-:W-:Y:S05]  /*134d0*/  BSYNC B1 ;  /* 0x0000000000017941 */ /* 0x000fea0003800000 */
.L_x_10975:
[----:B------:R-:W-:Y:S01]  /*134e0*/  VIADD R6, R6, 0x1 ;  /* 0x0000000106067836 */ /* 0x000fe20000000000 */
[----:B------:R-:W-:Y:S01]  /*134f0*/  LOP3.LUT P2, RZ, R17, 0x2, RZ, 0xc0, !PT ;  /* 0x0000000211ff7812 */ /* 0x000fe2000784c0ff */
[----:B------:R-:W-:Y:S03]  /*13500*/  BSSY B1, `(.L_x_10991) ;  /* 0x0000097000017945 */ /* 0x000fe60003800000 */
[----:B------:R-:W-:-:S04]  /*13510*/  ISETP.NE.AND P0, PT, R6, 0x2, PT ;  /* 0x000000020600780c */ /* 0x000fc80003f05270 */
[----:B------:R-:W-:Y:S02]  /*13520*/  SEL R2, RZ, 0x1, P0 ;  /* 0x00000001ff027807 */ /* 0x000fe40000000000 */
[----:B------:R-:W-:Y:S01]  /*13530*/  SEL R19, R6, RZ, P0 ;  /* 0x000000ff06137207 */ /* 0x000fe20000000000 */
[----:B------:R-:W-:Y:S01]  /*13540*/  VIADD R6, R0, 0xffffffff ;  /* 0xffffffff00067836 */ /* 0x000fe20000000000 */
[----:B0-----:R-:W-:-:S05]  /*13550*/  LOP3.LUT R8, R7, R2, RZ, 0x3c, !PT ;  /* 0x0000000207087212 */ /* 0x001fca00078e3cff */
        /* <DEDUP_REMOVED lines=25> */
.L_x_10993:
        /* <DEDUP_REMOVED lines=8> */
.L_x_11056:
[----:B------:R-:W-:Y:S05]  /*13770*/  BSYNC B2 ;  /* 0x0000000000027941 */ /* 0x000fea0003800000 */
.L_x_10994:
        /* <DEDUP_REMOVED lines=9> */
.L_x_10997:
[----:B------:R-:W-:Y:S05]  /*13810*/  BSYNC B2 ;  /* 0x0000000000027941 */ /* 0x000fea0003800000 */
.L_x_10996:
        /* <DEDUP_REMOVED lines=8> */
[----:B0-----:R-:W-:Y:S01]  /*138a0*/  VIADD R8, R4, 0x22830 ;  /* 0x0002283004087836 */ /* 0x001fe20000000000 */
[----:B------:R-:W-:Y:S01]  /*138b0*/  UMOV UR6, 0x0 ;  /* 0x0000000000067882 */ /* 0x000fe20000000000 */
[----:B------:R-:W-:-:S10]  /*138c0*/  UMOV UR7, 0x14f00000 ;  /* 0x14f0000000077882 */ /* 0x000fd40000000000 */
.L_x_10998:
        /* <DEDUP_REMOVED lines=13> */
.L_x_11057:
[----:B------:R-:W-:Y:S05]  /*139a0*/  BSYNC B2 ;  /* 0x0000000000027941 */ /* 0x000fea0003800000 */
.L_x_10999:
        /* <DEDUP_REMOVED lines=11> */
.L_x_11002:
[----:B------:R-:W-:Y:S05]  /*13a60*/  BSYNC B2 ;  /* 0x0000000000027941 */ /* 0x000fea0003800000 */
.L_x_11001:
        /* <DEDUP_REMOVED lines=9> */
.L_x_11003:
        /* <DEDUP_REMOVED lines=15> */
.L_x_11004:
        /* <DEDUP_REMOVED lines=15> */
.L_x_11005:
        /* <DEDUP_REMOVED lines=15> */
.L_x_11006:
        /* <DEDUP_REMOVED lines=10> */
.L_x_10992:
[----:B------:R-:W-:Y:S05]  /*13e70*/  BSYNC B1 ;  /* 0x0000000000017941 */ /* 0x000fea0003800000 */
.L_x_10991:
[----:B------:R-:W-:Y:S01]  /*13e80*/  ISETP.GT.AND P0, PT, R6, UR38, PT ;  /* 0x0000002606007c0c */ /* 0x000fe2000bf04270 */
[----:B------:R-:W-:-:S12]  /*13e90*/  VIADD R0, R0, 0xfffffffe ;  /* 0xfffffffe00007836 */ /* 0x000fd80000000000 */
[----:B------:R-:W-:Y:S05]  /*13ea0*/  @P0 BRA `(.L_x_11007) ;  /* 0xffffffec00240947 */ /* 0x000fea000383ffff */
.L_x_10974:
[----:B------:R-:W-:Y:S05]  /*13eb0*/  BSYNC B0 ;  /* 0x0000000000007941 */ /* 0x000fea0003800000 */
.L_x_10956:
[----:B------:R-:W2:Y:S01]  /*13ec0*/  LDL.LU R2, [R1+0x4] ;  /* 0x0000040001027983 */ /* 0x000ea20000300800 */
[----:B------:R-:W3:Y:S01]  /*13ed0*/  S2R R0, SR_TID.X ;  /* 0x0000000000007919 */ /* 0x000ee20000002100 */
[----:B------:R-:W-:-:S05]  /*13ee0*/  VIADD R19, R19, 0x1 ;  /* 0x0000000113137836 */ /* 0x000fca0000000000 */
[----:B------:R-:W-:Y:S02]  /*13ef0*/  ISETP.NE.AND P1, PT, R19, 0x2, PT ;  /* 0x000000021300780c */ /* 0x000fe40003f25270 */
[----:B---3--:R-:W-:-:S04]  /*13f00*/  LOP3.LUT R0, R0, 0x7f, RZ, 0xc0, !PT ;  /* 0x0000007f00007812 */ /* 0x008fc800078ec0ff */
[----:B------:R-:W-:Y:S02]  /*13f10*/  ISETP.NE.AND P0, PT, R0, RZ, PT ;  /* 0x000000ff0000720c */ /* 0x000fe40003f05270 */
[----:B------:R-:W-:Y:S01]  /*13f20*/  SEL R0, RZ, 0x1, P1 ;  /* 0x00000001ff007807 */ /* 0x000fe20000800000 */
[----:B------:R-:W-:Y:S03]  /*13f30*/  BSSY B0, `(.L_x_11008) ;  /* 0x0000011000007945 */ /* 0x000fe60003800000 */
[----:B--2---:R-:W-:-:S05]  /*13f40*/  LOP3.LUT R2, R2, R0, RZ, 0x3c, !PT ;  /* 0x0000000002027212 */ /* 0x004fca00078e3cff */
[----:B------:R2:W-:Y:S02]  /*13f50*/  STL [R1+0x4], R2 ;  /* 0x0000040201007387 */ /* 0x0005e40000100800 */
[----:B------:R-:W-:Y:S05]  /*13f60*/  @P0 BRA `(.L_x_11009) ;  /* 0x0000000000340947 */ /* 0x000fea0003800000 */
[----:B------:R-:W3:Y:S01]  /*13f70*/  S2R R5, SR_LANEID ;  /* 0x0000000000057919 */ /* 0x000ee20000000000 */
[----:B------:R-:W-:Y:S01]  /*13f80*/  VOTEU.ANY UR4, UPT, PT ;  /* 0x0000000000047886 */ /* 0x000fe200038e0100 */
[----:B-12---:R-:W1:Y:S01]  /*13f90*/  LDC.64 R2, c[0x0][0xc80] ;  /* 0x00032000ff027b82 */ /* 0x006e620000000a00 */
[----:B------:R-:W3:Y:S02]  /*13fa0*/  FLO.U32 R0, UR4 ;  /* 0x0000000400007d00 */ /* 0x000ee400080e0000 */
[----:B---3--:R-:W-:-:S06]  /*13fb0*/  ISETP.EQ.U32.AND P2, PT, R0, R5, PT ;  /* 0x000000050000720c */ /* 0x008fcc0003f42070 */
[----:B------:R-:W1:Y:S07]  /*13fc0*/  POPC R5, UR4 ;  /* 0x0000000400057d09 */ /* 0x000e6e0008000000 */
[----:B-1----:R-:W2:Y:S01]  /*13fd0*/  @P2 ATOMG.E.ADD.STRONG.GPU PT, R3, desc[UR46][R2.64], R5 ;  /* 0x00000005020329a8 */ /* 0x002ea200081ee1ee */
[----:B------:R-:W1:Y:S02]  /*13fe0*/  S2R R4, SR_LTMASK ;  /* 0x0000000000047919 */ /* 0x000e640000003900 */
[----:B-1----:R-:W-:-:S04]  /*13ff0*/  LOP3.LUT R4, R4, UR4, RZ, 0xc0, !PT ;  /* 0x0000000404047c12 */ /* 0x002fc8000f8ec0ff */
[----:B0-----:R-:W0:Y:S01]  /*14000*/  POPC R7, R4 ;  /* 0x0000000400077309 */ /* 0x001e220000000000 */
[----:B--2---:R-:W0:Y:S02]  /*14010*/  SHFL.IDX PT, R0, R3, R0, 0x1f ;  /* 0x00001f0003007589 */ /* 0x004e2400000e0000 */
[----:B0-----:R-:W-:-:S05]  /*14020*/  IADD3 R0, R0, UR42, R7 ;  /* 0x0000002a00007c10 */ /* 0x001fca000fffe007 */
[----:B------:R3:W-:Y:S02]  /*14030*/  STL [R1+0xc], R0 ;  /* 0x00000c0001007387 */ /* 0x0007e40000100800 */
.L_x_11009:
[----:B------:R-:W-:Y:S05]  /*14040*/  BSYNC B0 ;  /* 0x0000000000007941 */ /* 0x000fea0003800000 */
.L_x_11008:
[----:B------:R-:W-:-:S07]  /*14050*/  SEL R19, R19, RZ, P1 ;  /* 0x000000ff13137207 */ /* 0x000fce0000800000 */
.L_x_10928:
[----:B------:R-:W-:Y:S05]  /*14060*/  BSYNC B7 ;  /* 0x0000000000077941 */ /* 0x000fea0003800000 */
.L_x_10926:
[----:B--2---:R2:W5:Y:S01]  /*14070*/  LDL R2, [R1+0xc] ;  /* 0x00000c0001027983 */ /* 0x0045620000100800 */
[----:B------:R-:W-:-:S13]  /*14080*/  LOP3.LUT P1, RZ, R17, 0x4, RZ, 0xc0, !PT ;  /* 0x0000000411ff7812 */ /* 0x000fda000782c0ff */
[----:B--2---:R-:W-:Y:S05]  /*14090*/  @!P1 BRA `(.L_x_11010) ;  /* 0x0000000000289947 */ /* 0x004fea0003800000 */
[----:B------:R-:W-:Y:S05]  /*140a0*/  WARPSYNC.ALL ;  /* 0x0000000000007948 */ /* 0x000fea0003800000 */
[----:B------:R-:W2:Y:S08]  /*140b0*/  S2UR UR5, SR_CgaCtaId ;  /* 0x00000000000579c3 */ /* 0x000eb00000008800 */
[----:B------:R-:W-:Y:S06]  /*140c0*/  BAR.SYNC.DEFER_BLOCKING 0x5, 0x180 ;  /* 0x0146000000007b1d */ /* 0x000fec0000010000 */
[----:B------:R-:W-:-:S02]  /*140d0*/  UMOV UR4, 0x400 ;  /* 0x0000040000047882 */ /* 0x000fc40000000000 */
[----:B--2---:R-:W-:-:S06]  /*140e0*/  ULEA UR4, UR5, UR4, 0x18 ;  /* 0x0000000405047291 */ /* 0x004fcc000f8ec03f */
[----:B-1----:R-:W-:-:S05]  /*140f0*/  IMAD.U32 R18, RZ, RZ, UR4 ;  /* 0x00000004ff127e24 */ /* 0x002fca000f8e00ff */
[----:B-----5:R-:W1:Y:S04]  /*14100*/  LDS R2, [R18+0x228d0] ;  /* 0x0228d00012027984 */ /* 0x020e680000000800 */
[----:B-1----:R1:W-:Y:S01]  /*14110*/  STL [R1+0xc], R2 ;  /* 0x00000c0201007387 */ /* 0x0023e20000100800 */
[----:B------:R-:W-:Y:S06]  /*14120*/  BAR.ARV 0x4, 0x180 ;  /* 0x0106000000007b1d */ /* 0x000fec0000002000 */
[----:B------:R-:W-:Y:S05]  /*14130*/  BRA `(.L_x_11011) ;  /* 0x00000000002c7947 */ /* 0x000fea0003800000 */
.L_x_11010:
[----:B------:R-:W-:-:S03]  /*14140*/  UMOV UR4, 0xffffffff ;  /* 0xffffffff00047882 */ /* 0x000fc60000000000 */
[----:B------:R-:W-:Y:S05]  /*14150*/  BRA.DIV UR4, `(.L_x_11012) ;  /* 0x0000001604647947 */ /* 0x000fea000b800000 */
[----:B-----5:R2:W0:Y:S02]  /*14160*/  SHFL.IDX PT, R14, R2, RZ, 0x1f ;  /* 0x00001fff020e7589 */ /* 0x02042400000e0000 */
.L_x_11060:
[----:B-1----:R-:W1:Y:S01]  /*14170*/  @!P0 S2R R3, SR_CgaCtaId ;  /* 0x0000000000038919 */ /* 0x002e620000008800 */
[----:B------:R-:W-:Y:S05]  /*14180*/  WARPSYNC.ALL ;  /* 0x0000000000007948 */ /* 0x000fea0003800000 */
[----:B------:R-:W-:Y:S01]  /*14190*/  BAR.SYNC.DEFER_BLOCKING 0x4, 0x180 ;  /* 0x0106000000007b1d */ /* 0x000fe20000010000 */
[----:B---34-:R-:W-:-:S05]  /*141a0*/  @!P0 MOV R0, 0x400 ;  /* 0x0000040000008802 */ /* 0x018fca0000000f00 */
[----:B0-----:R0:W-:Y:S01]  /*141b0*/  STL [R1+0xc], R14 ;  /* 0x00000c0e01007387 */ /* 0x0011e20000100800 */
[----:B-1----:R-:W-:-:S05]  /*141c0*/  @!P0 LEA R18, R3, R0, 0x18 ;  /* 0x0000000003128211 */ /* 0x002fca00078ec0ff */
[----:B------:R0:W-:Y:S01]  /*141d0*/  @!P0 STS [R18+0x228d0], R2 ;  /* 0x0228d00212008388 */ /* 0x0001e20000000800 */
[----:B------:R-:W-:Y:S06]  /*141e0*/  BAR.ARV 0x5, 0x180 ;  /* 0x0146000000007b1d */ /* 0x000fec0000002000 */
.L_x_11011:
[----:B---34-:R-:W3:Y:S01]  /*141f0*/  LDL R0, [R1+0xc] ;  /* 0x00000c0001007983 */ /* 0x018ee20000100800 */
[----:B------:R-:W-:Y:S02]  /*14200*/  ULDC UR4, c[0x0][0xc38] ;  /* 0x00030e0000047ab9 */ /* 0x000fe40000000800 */
[----:B---3--:R-:W-:-:S13]  /*14210*/  ISETP.GE.AND P0, PT, R0, UR4, PT ;  /* 0x0000000400007c0c */ /* 0x008fda000bf06270 */
[----:B------:R-:W-:Y:S05]  /*14220*/  @!P0 BRA `(.L_x_11013) ;  /* 0xffffffb800c48947 */ /* 0x000fea000383ffff */
.L_x_10917:
[----:B0-----:R-:W3:Y:S01]  /*14230*/  LDL.LU R0, [R1+0x18] ;  /* 0x0000180001007983 */ /* 0x001ee20000300800 */
[----:B------:R-:W-:Y:S01]  /*14240*/  BSSY B0, `(.L_x_11014) ;  /* 0x000000b000007945 */ /* 0x000fe20003800000 */
[----:B------:R-:W0:Y:S01]  /*14250*/  S2R R5, SR_CgaCtaId ;  /* 0x0000000000057919 */ /* 0x000e220000008800 */
[----:B---3--:R-:W-:-:S05]  /*14260*/  VIADD R0, R0, 0x1 ;  /* 0x0000000100007836 */ /* 0x008fca0000000000 */
[----:B-12---:R-:W-:-:S04]  /*14270*/  LEA.HI R2, R0, R0, RZ, 0x1 ;  /* 0x0000000000027211 */ /* 0x006fc800078f08ff */
[----:B------:R-:W-:-:S05]  /*14280*/  LOP3.LUT R3, R2, 0xfffffffe, RZ, 0xc0, !PT ;  /* 0xfffffffe02037812 */ /* 0x000fca00078ec0ff */
[----:B------:R-:W-:Y:S01]  /*14290*/  IMAD.IADD R3, R0, 0x1, -R3 ;  /* 0x0000000100037824 */ /* 0x000fe200078e0a03 */
[----:B------:R-:W-:-:S04]  /*142a0*/  MOV R0, 0x400 ;  /* 0x0000040000007802 */ /* 0x000fc80000000f00 */
[----:B0-----:R-:W-:Y:S02]  /*142b0*/  LEA R0, R5, R0, 0x18 ;  /* 0x0000000005007211 */ /* 0x001fe400078ec0ff */
[----:B------:R-:W-:-:S04]  /*142c0*/  SHF.L.U32 R3, R3, 0x1f, RZ ;  /* 0x0000001f03037819 */ /* 0x000fc800000006ff */
[----:B------:R-:W0:Y:S02]  /*142d0*/  SYNCS.PHASECHK.TRANS64.TRYWAIT P0, [R0+URZ+0x22820], R3 ;  /* 0x02282003000075a7 */ /* 0x000e24000800017f */
[----:B0-----:R-:W-:Y:S05]  /*142e0*/  @!P0 BRA `(.L_x_11015) ;  /* 0x0000001400288947 */ /* 0x001fea0003800000 */
.L_x_11061:
[----:B------:R-:W-:Y:S05]  /*142f0*/  BSYNC B0 ;  /* 0x0000000000007941 */ /* 0x000fea0003800000 */
.L_x_11014:
[----:B------:R-:W-:-:S03]  /*14300*/  UMOV UR4, 0xffffffff ;  /* 0xffffffff00047882 */ /* 0x000fc60000000000 */
[----:B------:R-:W-:Y:S05]  /*14310*/  BRA.DIV UR4, `(.L_x_11016) ;  /* 0x0000001604307947 */ /* 0x000fea000b800000 */
[----:B------:R-:W1:Y:S02]  /*14320*/  S2R R2, SR_TID.X ;  /* 0x0000000000027919 */ /* 0x000e640000002100 */
[----:B-1----:R-:W-:-:S04]  /*14330*/  SHF.R.U32.HI R2, RZ, 0x5, R2 ;  /* 0x00000005ff027819 */ /* 0x002fc80000011602 */
[----:B------:R-:W-:-:S05]  /*14340*/  LOP3.LUT R2, R2, 0x3, RZ, 0xc0, !PT ;  /* 0x0000000302027812 */ /* 0x000fca00078ec0ff */
[----:B------:R1:W2:Y:S02]  /*14350*/  SHFL.IDX PT, R14, R2, RZ, 0x1f ;  /* 0x00001fff020e7589 */ /* 0x0002a400000e0000 */
.L_x_11064:
[----:B--2---:R-:W-:Y:S01]  /*14360*/  ISETP.NE.AND P0, PT, R14, RZ, PT ;  /* 0x000000ff0e00720c */ /* 0x004fe20003f05270 */
[----:B------:R-:W-:-:S12]  /*14370*/  BSSY B0, `(.L_x_11017) ;  /* 0x0000025000007945 */ /* 0x000fd80003800000 */
[----:B------:R-:W-:Y:S05]  /*14380*/  @P0 BRA `(.L_x_11018) ;  /* 0x00000000008c0947 */ /* 0x000fea0003800000 */
[----:B------:R-:W-:-:S03]  /*14390*/  UMOV UR4, 0xffffffff ;  /* 0xffffffff00047882 */ /* 0x000fc60000000000 */
[----:B------:R-:W-:Y:S05]  /*143a0*/  BRA.DIV UR4, `(.L_x_11019) ;  /* 0x0000001604407947 */ /* 0x000fea000b800000 */
[----:B------:R-:W-:-:S13]  /*143b0*/  ELECT P6, URZ, PT ;  /* 0x00000000003f782f */ /* 0x000fda00038c0000 */
.L_x_11067:
[----:B------:R-:W-:Y:S05]  /*143c0*/  @!P6 BRA `(.L_x_11018) ;  /* 0x00000000007ce947 */ /* 0x000fea0003800000 */
[----:B------:R-:W-:-:S06]  /*143d0*/  ULOP3.LUT UR4, UR41, 0x2, URZ, 0xfc, !UPT ;  /* 0x0000000229047892 */ /* 0x000fcc000f8efc3f */
[----:B-1----:R-:W-:-:S05]  /*143e0*/  IMAD.U32 R2, RZ, RZ, UR4 ;  /* 0x00000004ff027e24 */ /* 0x002fca000f8e00ff */
[----:B------:R-:W-:-:S13]  /*143f0*/  ISETP.NE.AND P2, PT, R2, 0x3, PT ;  /* 0x000000030200780c */ /* 0x000fda0003f45270 */
[----:B------:R-:W-:Y:S05]  /*14400*/  @!P2 BRA `(.L_x_11020) ;  /* 0x000000000004a947 */ /* 0x000fea0003800000 */
[----:B------:R-:W-:Y:S01]  /*14410*/  BPT.TRAP 0x1 ;  /* 0x000000040000795c */ /* 0x000fe20000300000 */
.L_x_11020:
[----:B------:R-:W2:Y:S01]  /*14420*/  LDL.LU R7, [R1+0x4] ;  /* 0x0000040001077983 */ /* 0x000ea20000300800 */
[----:B------:R-:W-:Y:S02]  /*14430*/  VIADD R2, R0, 0x22840 ;  /* 0x0002284000027836 */ /* 0x000fe40000000000 */
[C---:B0-----:R-:W-:Y:S02]  /*14440*/  VIADD R3, R19.reuse, 0x1 ;  /* 0x0000000113037836 */ /* 0x041fe40000000000 */
[----:B------:R-:W-:-:S03]  /*14450*/  IMAD R6, R19, 0x8, R2 ;  /* 0x0000000813067824 */ /* 0x000fc600078e0202 */
        /* <DEDUP_REMOVED lines=9> */
.L_x_11068:
[----:B------:R-:W1:Y:S02]  /*144f0*/  SYNCS.PHASECHK.TRANS64.TRYWAIT P0, [R7+URZ], R2 ;  /* 0x00000002070075a7 */ /* 0x000e64000800017f */
[----:B-1----:R-:W-:Y:S05]  /*14500*/  @!P0 BRA `(.L_x_11022) ;  /* 0x00000014001c8947 */ /* 0x002fea0003800000 */
.L_x_11069:
[----:B------:R-:W-:Y:S05]  /*14510*/  @!P2 BRA `(.L_x_11023) ;  /* 0x000000000004a947 */ /* 0x000fea0003800000 */
[----:B------:R-:W-:Y:S01]  /*14520*/  BPT.TRAP 0x1 ;  /* 0x000000040000795c */ /* 0x000fe20000300000 */
.L_x_11023:
[----:B------:R-:W-:-:S04]  /*14530*/  VIADD R0, R0, 0x22860 ;  /* 0x0002286000007836 */ /* 0x000fc80000000000 */
[----:B------:R-:W-:-:S04]  /*14540*/  IMAD R4, R19, 0x8, R0 ;  /* 0x0000000813047824 */ /* 0x000fc800078e0200 */
[----:B------:R-:W2:Y:S02]  /*14550*/  SYNCS.PHASECHK.TRANS64.TRYWAIT P0, [R4+URZ], R5 ;  /* 0x00000005040075a7 */ /* 0x000ea4000800017f */
[----:B--2---:R-:W-:Y:S05]  /*14560*/  @!P0 BRA `(.L_x_11024) ;  /* 0x0000001400188947 */ /* 0x004fea0003800000 */
.L_x_11070:
[----:B------:R-:W-:-:S07]  /*14570*/  IMAD R3, R3, 0x8, R0 ;  /* 0x0000000803037824 */ /* 0x000fce00078e0200 */
.L_x_11025:
[----:B---3--:R3:W4:Y:S02]  /*14580*/  SYNCS.PHASECHK.TRANS64.TRYWAIT P0, [R3+URZ], R2 ;  /* 0x00000002030075a7 */ /* 0x008724000800017f */
[----:B----4-:R-:W-:Y:S05]  /*14590*/  @!P0 NANOSLEEP.SYNCS 0x989680 ;  /* 0x009896800000895d */ /* 0x010fea0003900000 */
[----:B------:R-:W4:Y:S02]  /*145a0*/  @!P0 SYNCS.PHASECHK.TRANS64 P0, [R3+URZ], R2 ;  /* 0x00000002030085a7 */ /* 0x000f24000800007f */
[----:B----4-:R-:W-:Y:S05]  /*145b0*/  @!P0 BRA `(.L_x_11025) ;  /* 0xfffffffc00f08947 */ /* 0x010fea000383ffff */
.L_x_11018:
[----:B------:R-:W-:Y:S05]  /*145c0*/  BSYNC B0 ;  /* 0x0000000000007941 */ /* 0x000fea0003800000 */
.L_x_11017:
[----:B------:R-:W-:Y:S05]  /*145d0*/  EXIT ;  /* 0x000000000000794d */ /* 0x000fea0003800000 */
.L_x_10830:
[----:B0-----:R0:W1:Y:S02]  /*145e0*/  SYNCS.PHASECHK.TRANS64.TRYWAIT P0, [R5+URZ+0x22800], R0 ;  /* 0x02280000050075a7 */ /* 0x001064000800017f */
[----:B-1----:R-:W-:Y:S05]  /*145f0*/  @!P0 NANOSLEEP.SYNCS 0x989680 ;  /* 0x009896800000895d */ /* 0x002fea0003900000 */
[----:B------:R-:W1:Y:S02]  /*14600*/  @!P0 SYNCS.PHASECHK.TRANS64 P0, [R5+URZ+0x22800], R0 ;  /* 0x02280000050085a7 */ /* 0x000e64000800007f */
[----:B-1----:R-:W-:Y:S05]  /*14610*/  @!P0 BRA `(.L_x_10830) ;  /* 0xfffffffc00f08947 */ /* 0x002fea000383ffff */
[----:B------:R-:W-:Y:S05]  /*14620*/  BRA `(.L_x_11026) ;  /* 0xfffffed400b07947 */ /* 0x000fea000383ffff */
.L_x_10834:
[----:B-1----:R-:W-:-:S04]  /*14630*/  IMAD.U32 R3, RZ, RZ, UR22 ;  /* 0x00000016ff037e24 */ /* 0x002fc8000f8e00ff */
[----:B------:R1:W2:Y:S03]  /*14640*/  SYNCS.PHASECHK.TRANS64.TRYWAIT P1, [R3+URZ+0x22830], R10 ;  /* 0x0228300a030075a7 */ /* 0x0002a6000802017f */
[----:B--2---:R-:W-:Y:S05]  /*14650*/  @!P1 NANOSLEEP.SYNCS 0x989680 ;  /* 0x009896800000995d */ /* 0x004fea0003900000 */
[----:B------:R-:W2:Y:S02]  /*14660*/  @!P1 SYNCS.PHASECHK.TRANS64 P1, [R3+URZ+0x22830], R10 ;  /* 0x0228300a030095a7 */ /* 0x000ea4000802007f */
[----:B--2---:R-:W-:Y:S05]  /*14670*/  @!P1 BRA `(.L_x_10834) ;  /* 0xfffffffc00ec9947 */ /* 0x004fea000383ffff */
[----:B------:R-:W-:Y:S05]  /*14680*/  BRA `(.L_x_10833) ;  /* 0xfffffed400d87947 */ /* 0x000fea000383ffff */
.L_x_10846:
[----:B--2---:R-:W-:-:S04]  /*14690*/  IMAD.U32 R11, RZ, RZ, UR22 ;  /* 0x00000016ff0b7e24 */ /* 0x004fc8000f8e00ff */
[----:B------:R2:W3:Y:S03]  /*146a0*/  SYNCS.PHASECHK.TRANS64.TRYWAIT P1, [R11+URZ+0x22850], R10 ;  /* 0x0228500a0b0075a7 */ /* 0x0004e6000802017f */
[----:B---3--:R-:W-:Y:S05]  /*146b0*/  @!P1 NANOSLEEP.SYNCS 0x989680 ;  /* 0x009896800000995d */ /* 0x008fea0003900000 */
[----:B------:R-:W3:Y:S02]  /*146c0*/  @!P1 SYNCS.PHASECHK.TRANS64 P1, [R11+URZ+0x22850], R10 ;  /* 0x0228500a0b0095a7 */ /* 0x000ee4000802007f */
[----:B---3--:R-:W-:Y:S05]  /*146d0*/  @!P1 BRA `(.L_x_10846) ;  /* 0xfffffffc00ec9947 */ /* 0x008fea000383ffff */
[----:B------:R-:W-:Y:S05]  /*146e0*/  BRA `(.L_x_10845) ;  /* 0xfffffef800947947 */ /* 0x000fea000383ffff */
.L_x_10854:
[----:B-1----:R-:W-:-:S04]  /*146f0*/  IMAD.U32 R4, RZ, RZ, UR27 ;  /* 0x0000001bff047e24 */ /* 0x002fc8000f8e00ff */
[----:B------:R1:W2:Y:S03]  /*14700*/  SYNCS.PHASECHK.TRANS64.TRYWAIT P1, [R4+URZ+0x22830], R9 ;  /* 0x02283009040075a7 */ /* 0x0002a6000802017f */
[----:B--2---:R-:W-:Y:S05]  /*14710*/  @!P1 NANOSLEEP.SYNCS 0x989680 ;  /* 0x009896800000995d */ /* 0x004fea0003900000 */
[----:B------:R-:W2:Y:S02]  /*14720*/  @!P1 SYNCS.PHASECHK.TRANS64 P1, [R4+URZ+0x22830], R9 ;  /* 0x02283009040095a7 */ /* 0x000ea4000802007f */
[----:B--2---:R-:W-:Y:S05]  /*14730*/  @!P1 BRA `(.L_x_10854) ;  /* 0xfffffffc00ec9947 */ /* 0x004fea000383ffff */
[----:B------:R-:W-:Y:S05]  /*14740*/  BRA `(.L_x_10853) ;  /* 0xffffff0000287947 */ /* 0x000fea000383ffff */
.L_x_10866:
[----:B--2---:R2:W3:Y:S02]  /*14750*/  SYNCS.PHASECHK.TRANS64.TRYWAIT P1, [R12+URZ+0x22850], R9 ;  /* 0x022850090c0075a7 */ /* 0x0044e4000802017f */
[----:B---3--:R-:W-:Y:S05]  /*14760*/  @!P1 NANOSLEEP.SYNCS 0x989680 ;  /* 0x009896800000995d */ /* 0x008fea0003900000 */
[----:B------:R-:W3:Y:S02]  /*14770*/  @!P1 SYNCS.PHASECHK.TRANS64 P1, [R12+URZ+0x22850], R9 ;  /* 0x022850090c0095a7 */ /* 0x000ee4000802007f */
[----:B---3--:R-:W-:Y:S05]  /*14780*/  @!P1 BRA `(.L_x_10866) ;  /* 0xfffffffc00f09947 */ /* 0x008fea000383ffff */
[----:B------:R-:W-:Y:S05]  /*14790*/  BRA `(.L_x_10865) ;  /* 0xffffff2800fc7947 */ /* 0x000fea000383ffff */
.L_x_10875:
[----:B-1----:R-:W-:-:S04]  /*147a0*/  IMAD.U32 R2, RZ, RZ, UR24 ;  /* 0x00000018ff027e24 */ /* 0x002fc8000f8e00ff */
[----:B------:R1:W2:Y:S03]  /*147b0*/  SYNCS.PHASECHK.TRANS64.TRYWAIT P2, [R2+URZ+0x22830], R5 ;  /* 0x02283005020075a7 */ /* 0x0002a6000804017f */
[----:B--2---:R-:W-:Y:S05]  /*147c0*/  @!P2 NANOSLEEP.SYNCS 0x989680 ;  /* 0x009896800000a95d */ /* 0x004fea0003900000 */
[----:B------:R-:W2:Y:S02]  /*147d0*/  @!P2 SYNCS.PHASECHK.TRANS64 P2, [R2+URZ+0x22830], R5 ;  /* 0x022830050200a5a7 */ /* 0x000ea4000804007f */
[----:B--2---:R-:W-:Y:S05]  /*147e0*/  @!P2 BRA `(.L_x_10875) ;  /* 0xfffffffc00eca947 */ /* 0x004fea000383ffff */
[----:B------:R-:W-:Y:S05]  /*147f0*/  BRA `(.L_x_10874) ;  /* 0xffffff3000b87947 */ /* 0x000fea000383ffff */
.L_x_10879:
[----:B--2---:R2:W3:Y:S02]  /*14800*/  SYNCS.PHASECHK.TRANS64.TRYWAIT P2, [R178+URZ+0x22850], R5 ;  /* 0x02285005b20075a7 */ /* 0x0044e4000804017f */
[----:B---3--:R-:W-:Y:S05]  /*14810*/  @!P2 NANOSLEEP.SYNCS 0x989680 ;  /* 0x009896800000a95d */ /* 0x008fea0003900000 */
[----:B------:R-:W3:Y:S02]  /*14820*/  @!P2 SYNCS.PHASECHK.TRANS64 P2, [R178+URZ+0x22850], R5 ;  /* 0x02285005b200a5a7 */ /* 0x000ee4000804007f */
[----:B---3--:R-:W-:Y:S05]  /*14830*/  @!P2 BRA `(.L_x_10879) ;  /* 0xfffffffc00f0a947 */ /* 0x008fea000383ffff */
[----:B------:R-:W-:Y:S05]  /*14840*/  BRA `(.L_x_10878) ;  /* 0xffffff4800dc7947 */ /* 0x000fea000383ffff */
.L_x_10885:
[----:B-1----:R-:W-:-:S04]  /*14850*/  IMAD.U32 R2, RZ, RZ, UR27 ;  /* 0x0000001bff027e24 */ /* 0x002fc8000f8e00ff */
[----:B------:R1:W2:Y:S03]  /*14860*/  SYNCS.PHASECHK.TRANS64.TRYWAIT P1, [R2+URZ+0x22830], R7 ;  /* 0x02283007020075a7 */ /* 0x0002a6000802017f */
[----:B--2---:R-:W-:Y:S05]  /*14870*/  @!P1 NANOSLEEP.SYNCS 0x989680 ;  /* 0x009896800000995d */ /* 0x004fea0003900000 */
[----:B------:R-:W2:Y:S02]  /*14880*/  @!P1 SYNCS.PHASECHK.TRANS64 P1, [R2+URZ+0x22830], R7 ;  /* 0x02283007020095a7 */ /* 0x000ea4000802007f */
[----:B--2---:R-:W-:Y:S05]  /*14890*/  @!P1 BRA `(.L_x_10885) ;  /* 0xfffffffc00ec9947 */ /* 0x004fea000383ffff */
[----:B------:R-:W-:Y:S05]  /*148a0*/  BRA `(.L_x_10884) ;  /* 0xffffff4c00f47947 */ /* 0x000fea000383ffff */
.L_x_10897:
[----:B-1----:R1:W2:Y:S02]  /*148b0*/  SYNCS.PHASECHK.TRANS64.TRYWAIT P1, [R8+URZ+0x22850], R7 ;  /* 0x02285007080075a7 */ /* 0x0022a4000802017f */
[----:B--2---:R-:W-:Y:S05]  /*148c0*/  @!P1 NANOSLEEP.SYNCS 0x989680 ;  /* 0x009896800000995d */ /* 0x004fea0003900000 */
[----:B------:R-:W2:Y:S02]  /*148d0*/  @!P1 SYNCS.PHASECHK.TRANS64 P1, [R8+URZ+0x22850], R7 ;  /* 0x02285007080095a7 */ /* 0x000ea4000802007f */
[----:B--2---:R-:W-:Y:S05]  /*148e0*/  @!P1 BRA `(.L_x_10897) ;  /* 0xfffffffc00f09947 */ /* 0x004fea000383ffff */
[----:B------:R-:W-:Y:S05]  /*148f0*/  BRA `(.L_x_10896) ;  /* 0xffffff7800c47947 */ /* 0x000fea000383ffff */
.L_x_10934:
[----:B------:R-:W-:Y:S02]  /*14900*/  IMAD.MOV.U32 R13, RZ, RZ, R4 ;  /* 0x000000ffff0d7224 */ /* 0x000fe400078e0004 */
[----:B------:R-:W-:Y:S02]  /*14910*/  IMAD.MOV.U32 R12, RZ, RZ, RZ ;  /* 0x000000ffff0c7224 */ /* 0x000fe400078e00ff */
[----:B------:R-:W-:Y:S02]  /*14920*/  IMAD.MOV.U32 R11, RZ, RZ, 0x1f ;  /* 0x0000001fff0b7424 */ /* 0x000fe400078e00ff */
[----:B------:R-:W-:-:S07]  /*14930*/  IMAD.MOV.U32 R15, RZ, RZ, -0x1 ;  /* 0xffffffffff0f7424 */ /* 0x000fce00078e00ff */
[----:B0-----:R-:W-:Y:S05]  /*14940*/  WARPSYNC.COLLECTIVE R15, `(.L_x_11027) ;  /* 0x000000000f087348 */ /* 0x001fea0003c00000 */
[----:B------:R1:W2:Y:S02]  /*14950*/  SHFL.IDX P6, R14, R13, R12, R11 ;  /* 0x0000000c0d0e7389 */ /* 0x0002a400000c000b */
[----:B012---:R-:W-:Y:S01]  /*14960*/  ENDCOLLECTIVE ;  /* 0x000000000000791b */ /* 0x007fe20003800000 */
.L_x_11027:
[----:B------:R-:W-:Y:S05]  /*14970*/  BRA `(.L_x_11028) ;  /* 0xffffffc000987947 */ /* 0x000fea000383ffff */
.L_x_10936:
[----:B------:R-:W-:Y:S01]  /*14980*/  BSSY B0, `(.L_x_11029) ;  /* 0x0000006000007945 */ /* 0x000fe20003800000 */
[----:B------:R-:W-:-:S07]  /*14990*/  IMAD.MOV.U32 R15, RZ, RZ, -0x1 ;  /* 0xffffffffff0f7424 */ /* 0x000fce00078e00ff */
[----:B01----:R-:W-:Y:S05]  /*149a0*/  WARPSYNC.COLLECTIVE R15, `(.L_x_11030) ;  /* 0x000000000f0c7348 */ /* 0x003fea0003c00000 */
[----:B------:R-:W-:Y:S02]  /*149b0*/  ELECT P6, UR62, PT ;  /* 0x00000000003e782f */ /* 0x000fe400038c0000 */
[----:B------:R-:W-:Y:S01]  /*149c0*/  MOV R14, UR62 ;  /* 0x0000003e000e7c02 */ /* 0x000fe20008000f00 */
[----:B01----:R-:W-:Y:S10]  /*149d0*/  ENDCOLLECTIVE ;  /* 0x000000000000791b */ /* 0x003ff40003800000 */
.L_x_11030:
[----:B------:R-:W-:Y:S05]  /*149e0*/  BSYNC B0 ;  /* 0x0000000000007941 */ /* 0x000fea0003800000 */
.L_x_11029:
[----:B------:R-:W-:Y:S05]  /*149f0*/  BRA `(.L_x_11031) ;  /* 0xffffffc0009c7947 */ /* 0x000fea000383ffff */
.L_x_10938:
[----:B0-----:R0:W2:Y:S02]  /*14a00*/  SYNCS.PHASECHK.TRANS64.TRYWAIT P0, [R3+URZ+0x22840], R0 ;  /* 0x02284000030075a7 */ /* 0x0010a4000800017f */
[----:B--2---:R-:W-:Y:S05]  /*14a10*/  @!P0 NANOSLEEP.SYNCS 0x989680 ;  /* 0x009896800000895d */ /* 0x004fea0003900000 */
[----:B------:R-:W2:Y:S02]  /*14a20*/  @!P0 SYNCS.PHASECHK.TRANS64 P0, [R3+URZ+0x22840], R0 ;  /* 0x02284000030085a7 */ /* 0x000ea4000800007f */
[----:B--2---:R-:W-:Y:S05]  /*14a30*/  @!P0 BRA `(.L_x_10938) ;  /* 0xfffffffc00f08947 */ /* 0x004fea000383ffff */
[----:B------:R-:W-:Y:S05]  /*14a40*/  BRA `(.L_x_11032) ;  /* 0xffffffc400007947 */ /* 0x000fea000383ffff */
.L_x_10942:
        /* <DEDUP_REMOVED lines=10> */
.L_x_11033:
[----:B------:R-:W0:Y:S01]  /*14af0*/  S2R R9, SR_TID.X ;  /* 0x0000000000097919 */ /* 0x000e220000002100 */
[----:B------:R-:W-:Y:S02]  /*14b00*/  IMAD.MOV.U32 R13, RZ, RZ, R0 ;  /* 0x000000ffff0d7224 */ /* 0x000fe400078e0000 */
[----:B------:R-:W-:-:S07]  /*14b10*/  IMAD.MOV.U32 R5, RZ, RZ, R14 ;  /* 0x000000ffff057224 */ /* 0x000fce00078e000e */
[----:B0-----:R-:W-:Y:S05]  /*14b20*/  WARPSYNC.COLLECTIVE R15, `(.L_x_11034) ;  /* 0x000000000f087348 */ /* 0x001fea0003c00000 */
[----:B------:R1:W2:Y:S02]  /*14b30*/  SHFL.IDX P6, R14, R13, R12, R11 ;  /* 0x0000000c0d0e7389 */ /* 0x0002a400000c000b */
[----:B012---:R-:W-:Y:S01]  /*14b40*/  ENDCOLLECTIVE ;  /* 0x000000000000791b */ /* 0x007fe20003800000 */
.L_x_11034:
        /* <DEDUP_REMOVED lines=9> */
.L_x_11035:
[----:B------:R-:W-:-:S05]  /*14be0*/  @!P1 LEA R6, P2, R8, R6, 0x1 ;  /* 0x0000000608069211 */ /* 0x000fca00078408ff */
[----:B------:R-:W-:-:S04]  /*14bf0*/  @!P1 IMAD.X R5, RZ, RZ, R5, P2 ;  /* 0x000000ffff059224 */ /* 0x000fc800010e0605 */
[----:B------:R-:W-:Y:S02]  /*14c00*/  @!P1 IMAD.MOV.U32 R7, RZ, RZ, R5 ;  /* 0x000000ffff079224 */ /* 0x000fe400078e0005 */
[----:B------:R-:W-:Y:S02]  /*14c10*/  IMAD.MOV.U32 R13, RZ, RZ, R0 ;  /* 0x000000ffff0d7224 */ /* 0x000fe400078e0000 */
[C---:B------:R-:W-:Y:S01]  /*14c20*/  VIADD R5, R2.reuse, 0x10 ;  /* 0x0000001002057836 */ /* 0x040fe20000000000 */
[----:B------:R-:W-:Y:S01]  /*14c30*/  @!PT LDS RZ, [RZ] ;  /* 0x00000000fffff984 */ /* 0x000fe20000000800 */
[----:B------:R-:W-:Y:S01]  /*14c40*/  @!PT LDS RZ, [RZ] ;  /* 0x00000000fffff984 */ /* 0x000fe20000000800 */
[----:B------:R-:W-:Y:S01]  /*14c50*/  @!PT LDS RZ, [RZ] ;  /* 0x00000000fffff984 */ /* 0x000fe20000000800 */
[----:B------:R0:W-:Y:S04]  /*14c60*/  @!P1 LDGSTS.E.BYPASS.LTC128B.128 [R10+0x18400], desc[UR46][R6.64], !P0 ;  /* 0x18400000060a9fae */ /* 0x0001e8000c101d6e */
[----:B------:R-:W-:Y:S01]  /*14c70*/  ISETP.GE.AND P1, PT, R5, R3, PT ;  /* 0x000000030500720c */ /* 0x000fe20003f26270 */
[----:B------:R-:W-:-:S02]  /*14c80*/  VIADD R5, R2, 0x20 ;  /* 0x0000002002057836 */ /* 0x000fc40000000000 */
[----:B------:R-:W-:-:S10]  /*14c90*/  IMAD.MOV.U32 R8, RZ, RZ, R14 ;  /* 0x000000ffff087224 */ /* 0x000fd400078e000e */
[----:B0-----:R-:W-:Y:S05]  /*14ca0*/  WARPSYNC.COLLECTIVE R15, `(.L_x_11036) ;  /* 0x000000000f087348 */ /* 0x001fea0003c00000 */
[----:B------:R1:W2:Y:S02]  /*14cb0*/  SHFL.IDX P6, R14, R13, R12, R11 ;  /* 0x0000000c0d0e7389 */ /* 0x0002a400000c000b */
[----:B012---:R-:W-:Y:S01]  /*14cc0*/  ENDCOLLECTIVE ;  /* 0x000000000000791b */ /* 0x007fe20003800000 */
.L_x_11036:
[----:B------:R-:W-:-:S05]  /*14cd0*/  IMAD.SHL.U32 R7, R9, 0x8, RZ ;  /* 0x0000000809077824 */ /* 0x000fca00078e00ff */
[----:B------:R-:W-:Y:S01]  /*14ce0*/  LOP3.LUT R7, R7, 0x38, RZ, 0xc0, !PT ;  /* 0x0000003807077812 */ /* 0x000fe200078ec0ff */
[----:B------:R-:W-:Y:S02]  /*14cf0*/  IMAD.MOV.U32 R13, RZ, RZ, R4 ;  /* 0x000000ffff0d7224 */ /* 0x000fe400078e0004 */
[----:B------:R-:W-:Y:S02]  /*14d00*/  IMAD.MOV.U32 R12, RZ, RZ, 0x2 ;  /* 0x00000002ff0c7424 */ /* 0x000fe400078e00ff */
[----:B------:R-:W-:-:S07]  /*14d10*/  IMAD.MOV.U32 R9, RZ, RZ, R14 ;  /* 0x000000ffff097224 */ /* 0x000fce00078e000e */
[----:B------:R-:W-:Y:S05]  /*14d20*/  WARPSYNC.COLLECTIVE R15, `(.L_x_11037) ;  /* 0x000000000f087348 */ /* 0x000fea0003c00000 */
[----:B------:R0:W1:Y:S02]  /*14d30*/  SHFL.IDX P6, R14, R13, R12, R11 ;  /* 0x0000000c0d0e7389 */ /* 0x00006400000c000b */
[----:B01----:R-:W-:Y:S01]  /*14d40*/  ENDCOLLECTIVE ;  /* 0x000000000000791b */ /* 0x003fe20003800000 */
.L_x_11037:
[----:B------:R-:W-:Y:S02]  /*14d50*/  @!P1 LEA R6, P2, R7, R9, 0x1 ;  /* 0x0000000907069211 */ /* 0x000fe400078408ff */
[----:B------:R-:W0:Y:S03]  /*14d60*/  S2R R9, SR_TID.X ;  /* 0x0000000000097919 */ /* 0x000e260000002100 */
[----:B------:R-:W-:Y:S02]  /*14d70*/  @!P1 IMAD.X R7, RZ, RZ, R8, P2 ;  /* 0x000000ffff079224 */ /* 0x000fe400010e0608 */
[----:B------:R-:W-:-:S03]  /*14d80*/  VIADD R8, R2, 0x60 ;  /* 0x0000006002087836 */ /* 0x000fc60000000000 */
[----:B------:R-:W-:Y:S01]  /*14d90*/  @!PT LDS RZ, [RZ] ;  /* 0x00000000fffff984 */ /* 0x000fe20000000800 */
[----:B------:R-:W-:Y:S01]  /*14da0*/  @!PT LDS RZ, [RZ] ;  /* 0x00000000fffff984 */ /* 0x000fe20000000800 */
[----:B------:R-:W-:Y:S01]  /*14db0*/  @!PT LDS RZ, [RZ] ;  /* 0x00000000fffff984 */ /* 0x000fe20000000800 */
[----:B------:R1:W-:Y:S01]  /*14dc0*/  @!P1 LDGSTS.E.BYPASS.LTC128B.128 [R10+0x18c00], desc[UR46][R6.64], !P0 ;  /* 0x18c00000060a9fae */ /* 0x0003e2000c101d6e */
[----:B------:R-:W-:Y:S01]  /*14dd0*/  IMAD.MOV.U32 R13, RZ, RZ, R0 ;  /* 0x000000ffff0d7224 */ /* 0x000fe200078e0000 */
[----:B------:R-:W-:Y:S01]  /*14de0*/  ISETP.GE.AND P1, PT, R5, R3, PT ;  /* 0x000000030500720c */ /* 0x000fe20003f26270 */
[----:B------:R-:W-:-:S12]  /*14df0*/  IMAD.MOV.U32 R5, RZ, RZ, R14 ;  /* 0x000000ffff057224 */ /* 0x000fd800078e000e */
[----:B01----:R-:W-:Y:S05]  /*14e00*/  WARPSYNC.COLLECTIVE R15, `(.L_x_11038) ;  /* 0x000000000f087348 */ /* 0x003fea0003c00000 */
[----:B------:R2:W3:Y:S02]  /*14e10*/  SHFL.IDX P6, R14, R13, R12, R11 ;  /* 0x0000000c0d0e7389 */ /* 0x0004e400000c000b */
[----:B0123--:R-:W-:Y:S01]  /*14e20*/  ENDCOLLECTIVE ;  /* 0x000000000000791b */ /* 0x00ffe20003800000 */
.L_x_11038:
[----:B------:R-:W-:Y:S02]  /*14e30*/  IMAD.SHL.U32 R9, R9, 0x8, RZ ;  /* 0x0000000809097824 */ /* 0x000fe400078e00ff */
[----:B------:R-:W-:Y:S02]  /*14e40*/  IMAD.MOV.U32 R13, RZ, RZ, R4 ;  /* 0x000000ffff0d7224 */ /* 0x000fe400078e0004 */
[----:B------:R-:W-:Y:S01]  /*14e50*/  IMAD.MOV.U32 R12, RZ, RZ, 0x3 ;  /* 0x00000003ff0c7424 */ /* 0x000fe200078e00ff */
[----:B------:R-:W-:Y:S01]  /*14e60*/  LOP3.LUT R9, R9, 0x38, RZ, 0xc0, !PT ;  /* 0x0000003809097812 */ /* 0x000fe200078ec0ff */
[----:B------:R-:W-:-:S07]  /*14e70*/  IMAD.MOV.U32 R6, RZ, RZ, R14 ;  /* 0x000000ffff067224 */ /* 0x000fce00078e000e */
[----:B------:R-:W-:Y:S05]  /*14e80*/  WARPSYNC.COLLECTIVE R15, `(.L_x_11039) ;  /* 0x000000000f087348 */ /* 0x000fea0003c00000 */
[----:B------:R0:W1:Y:S02]  /*14e90*/  SHFL.IDX P6, R14, R13, R12, R11 ;  /* 0x0000000c0d0e7389 */ /* 0x00006400000c000b */
[----:B01----:R-:W-:Y:S01]  /*14ea0*/  ENDCOLLECTIVE ;  /* 0x000000000000791b */ /* 0x003fe20003800000 */
.L_x_11039:
        /* <DEDUP_REMOVED lines=14> */
.L_x_11040:
[----:B------:R-:W-:Y:S02]  /*14f90*/  IMAD.MOV.U32 R13, RZ, RZ, R4 ;  /* 0x000000ffff0d7224 */ /* 0x000fe400078e0004 */
[----:B------:R-:W-:Y:S02]  /*14fa0*/  IMAD.MOV.U32 R12, RZ, RZ, 0x4 ;  /* 0x00000004ff0c7424 */ /* 0x000fe400078e00ff */
[----:B------:R-:W-:-:S07]  /*14fb0*/  IMAD.MOV.U32 R6, RZ, RZ, R14 ;  /* 0x000000ffff067224 */ /* 0x000fce00078e000e */
[----:B------:R-:W-:Y:S05]  /*14fc0*/  WARPSYNC.COLLECTIVE R15, `(.L_x_11041) ;  /* 0x000000000f087348 */ /* 0x000fea0003c00000 */
[----:B------:R0:W1:Y:S02]  /*14fd0*/  SHFL.IDX P6, R14, R13, R12, R11 ;  /* 0x0000000c0d0e7389 */ /* 0x00006400000c000b */
[----:B01----:R-:W-:Y:S01]  /*14fe0*/  ENDCOLLECTIVE ;  /* 0x000000000000791b */ /* 0x003fe20003800000 */
.L_x_11041:
        /* <DEDUP_REMOVED lines=14> */
.L_x_11042:
[----:B------:R-:W-:Y:S02]  /*150d0*/  IMAD.MOV.U32 R13, RZ, RZ, R4 ;  /* 0x000000ffff0d7224 */ /* 0x000fe400078e0004 */
[----:B------:R-:W-:Y:S02]  /*150e0*/  IMAD.MOV.U32 R12, RZ, RZ, 0x5 ;  /* 0x00000005ff0c7424 */ /* 0x000fe400078e00ff */
[----:B------:R-:W-:-:S07]  /*150f0*/  IMAD.MOV.U32 R6, RZ, RZ, R14 ;  /* 0x000000ffff067224 */ /* 0x000fce00078e000e */
[----:B------:R-:W-:Y:S05]  /*15100*/  WARPSYNC.COLLECTIVE R15, `(.L_x_11043) ;  /* 0x000000000f087348 */ /* 0x000fea0003c00000 */
[----:B------:R0:W1:Y:S02]  /*15110*/  SHFL.IDX P6, R14, R13, R12, R11 ;  /* 0x0000000c0d0e7389 */ /* 0x00006400000c000b */
[----:B01----:R-:W-:Y:S01]  /*15120*/  ENDCOLLECTIVE ;  /* 0x000000000000791b */ /* 0x003fe20003800000 */
.L_x_11043:
        /* <DEDUP_REMOVED lines=14> */
.L_x_11044:
[----:B------:R-:W-:Y:S02]  /*15210*/  IMAD.MOV.U32 R13, RZ, RZ, R4 ;  /* 0x000000ffff0d7224 */ /* 0x000fe400078e0004 */
[----:B------:R-:W-:Y:S02]  /*15220*/  IMAD.MOV.U32 R12, RZ, RZ, 0x6 ;  /* 0x00000006ff0c7424 */ /* 0x000fe400078e00ff */
[----:B------:R-:W-:-:S07]  /*15230*/  IMAD.MOV.U32 R6, RZ, RZ, R14 ;  /* 0x000000ffff067224 */ /* 0x000fce00078e000e */
[----:B------:R-:W-:Y:S05]  /*15240*/  WARPSYNC.COLLECTIVE R15, `(.L_x_11045) ;  /* 0x000000000f087348 */ /* 0x000fea0003c00000 */
[----:B------:R0:W1:Y:S02]  /*15250*/  SHFL.IDX P6, R14, R13, R12, R11 ;  /* 0x0000000c0d0e7389 */ /* 0x00006400000c000b */
[----:B01----:R-:W-:Y:S01]  /*15260*/  ENDCOLLECTIVE ;  /* 0x000000000000791b */ /* 0x003fe20003800000 */
.L_x_11045:
        /* <DEDUP_REMOVED lines=13> */
.L_x_11046:
[----:B------:R-:W-:Y:S02]  /*15340*/  IMAD.MOV.U32 R13, RZ, RZ, R4 ;  /* 0x000000ffff0d7224 */ /* 0x000fe400078e0004 */
[----:B------:R-:W-:Y:S02]  /*15350*/  IMAD.MOV.U32 R12, RZ, RZ, 0x7 ;  /* 0x00000007ff0c7424 */ /* 0x000fe400078e00ff */
[----:B------:R-:W-:-:S07]  /*15360*/  IMAD.MOV.U32 R6, RZ, RZ, R14 ;  /* 0x000000ffff067224 */ /* 0x000fce00078e000e */
[----:B------:R-:W-:Y:S05]  /*15370*/  WARPSYNC.COLLECTIVE R15, `(.L_x_11047) ;  /* 0x000000000f087348 */ /* 0x000fea0003c00000 */
[----:B------:R0:W1:Y:S02]  /*15380*/  SHFL.IDX P6, R14, R13, R12, R11 ;  /* 0x0000000c0d0e7389 */ /* 0x00006400000c000b */
[----:B01----:R-:W-:Y:S01]  /*15390*/  ENDCOLLECTIVE ;  /* 0x000000000000791b */ /* 0x003fe20003800000 */
.L_x_11047:
        /* <DEDUP_REMOVED lines=12> */
.L_x_11048:
[----:B------:R-:W-:Y:S05]  /*15460*/  BRA `(.L_x_11049) ;  /* 0xffffffc4001c7947 */ /* 0x000fea000383ffff */
.L_x_10945:
[----:B-1----:R1:W2:Y:S02]  /*15470*/  SYNCS.PHASECHK.TRANS64.TRYWAIT P0, [R18+URZ+0x22820], R3 ;  /* 0x02282003120075a7 */ /* 0x0022a4000800017f */
[----:B--2---:R-:W-:Y:S05]  /*15480*/  @!P0 NANOSLEEP.SYNCS 0x989680 ;  /* 0x009896800000895d */ /* 0x004fea0003900000 */
[----:B------:R-:W2:Y:S02]  /*15490*/  @!P0 SYNCS.PHASECHK.TRANS64 P0, [R18+URZ+0x22820], R3 ;  /* 0x02282003120085a7 */ /* 0x000ea4000800007f */
[----:B--2---:R-:W-:Y:S05]  /*154a0*/  @!P0 BRA `(.L_x_10945) ;  /* 0xfffffffc00f08947 */ /* 0x004fea000383ffff */
[----:B------:R-:W-:Y:S05]  /*154b0*/  BRA `(.L_x_11050) ;  /* 0xffffffc400847947 */ /* 0x000fea000383ffff */
.L_x_10949:
[----:B-1----:R1:W2:Y:S02]  /*154c0*/  SYNCS.PHASECHK.TRANS64.TRYWAIT P0, [R0+URZ+0x22860], R3 ;  /* 0x02286003000075a7 */ /* 0x0022a4000800017f */
[----:B--2---:R-:W-:Y:S05]  /*154d0*/  @!P0 NANOSLEEP.SYNCS 0x989680 ;  /* 0x009896800000895d */ /* 0x004fea0003900000 */
[----:B------:R-:W2:Y:S02]  /*154e0*/  @!P0 SYNCS.PHASECHK.TRANS64 P0, [R0+URZ+0x22860], R3 ;  /* 0x02286003000085a7 */ /* 0x000ea4000800007f */
[----:B--2---:R-:W-:Y:S05]  /*154f0*/  @!P0 BRA `(.L_x_10949) ;  /* 0xfffffffc00f08947 */ /* 0x004fea000383ffff */
[----:B------:R-:W-:Y:S05]  /*15500*/  BRA `(.L_x_11051) ;  /* 0xffffffc400a47947 */ /* 0x000fea000383ffff */
.L_x_10962:
[----:B-1----:R1:W2:Y:S02]  /*15510*/  SYNCS.PHASECHK.TRANS64.TRYWAIT P0, [R4+URZ+0x22840], R2 ;  /* 0x02284002040075a7 */ /* 0x0022a4000800017f */
[----:B--2---:R-:W-:Y:S05]  /*15520*/  @!P0 NANOSLEEP.SYNCS 0x989680 ;  /* 0x009896800000895d */ /* 0x004fea0003900000 */
[----:B------:R-:W2:Y:S02]  /*15530*/  @!P0 SYNCS.PHASECHK.TRANS64 P0, [R4+URZ+0x22840], R2 ;  /* 0x02284002040085a7 */ /* 0x000ea4000800007f */
[----:B--2---:R-:W-:Y:S05]  /*15540*/  @!P0 BRA `(.L_x_10962) ;  /* 0xfffffffc00f08947 */ /* 0x004fea000383ffff */
[----:B------:R-:W-:Y:S05]  /*15550*/  BRA `(.L_x_11052) ;  /* 0xffffffcc00987947 */ /* 0x000fea000383ffff */
.L_x_10967:
[----:B--2---:R2:W3:Y:S02]  /*15560*/  SYNCS.PHASECHK.TRANS64.TRYWAIT P0, [R4+URZ+0x22860], R2 ;  /* 0x02286002040075a7 */ /* 0x0044e4000800017f */
[----:B---3--:R-:W-:Y:S05]  /*15570*/  @!P0 NANOSLEEP.SYNCS 0x989680 ;  /* 0x009896800000895d */ /* 0x008fea0003900000 */
[----:B------:R-:W3:Y:S02]  /*15580*/  @!P0 SYNCS.PHASECHK.TRANS64 P0, [R4+URZ+0x22860], R2 ;  /* 0x02286002040085a7 */ /* 0x000ee4000800007f */
[----:B---3--:R-:W-:Y:S05]  /*15590*/  @!P0 BRA `(.L_x_10967) ;  /* 0xfffffffc00f08947 */ /* 0x008fea000383ffff */
[----:B------:R-:W-:Y:S05]  /*155a0*/  BRA `(.L_x_11053) ;  /* 0xffffffd000107947 */ /* 0x000fea000383ffff */
.L_x_10979:
[----:B0-----:R0:W1:Y:S02]  /*155b0*/  SYNCS.PHASECHK.TRANS64.TRYWAIT P0, [R4+URZ+0x22840], R2 ;  /* 0x02284002040075a7 */ /* 0x001064000800017f */
[----:B-1----:R-:W-:Y:S05]  /*155c0*/  @!P0 NANOSLEEP.SYNCS 0x989680 ;  /* 0x009896800000895d */ /* 0x002fea0003900000 */
[----:B------:R-:W1:Y:S02]  /*155d0*/  @!P0 SYNCS.PHASECHK.TRANS64 P0, [R4+URZ+0x22840], R2 ;  /* 0x02284002040085a7 */ /* 0x000e64000800007f */
[----:B-1----:R-:W-:Y:S05]  /*155e0*/  @!P0 BRA `(.L_x_10979) ;  /* 0xfffffffc00f08947 */ /* 0x002fea000383ffff */
[----:B------:R-:W-:Y:S05]  /*155f0*/  BRA `(.L_x_11054) ;  /* 0xffffffd400f47947 */ /* 0x000fea000383ffff */
.L_x_10984:
[----:B-1----:R1:W2:Y:S02]  /*15600*/  SYNCS.PHASECHK.TRANS64.TRYWAIT P0, [R4+URZ+0x22860], R2 ;  /* 0x02286002040075a7 */ /* 0x0022a4000800017f */
[----:B--2---:R-:W-:Y:S05]  /*15610*/  @!P0 NANOSLEEP.SYNCS 0x989680 ;  /* 0x009896800000895d */ /* 0x004fea0003900000 */
[----:B------:R-:W2:Y:S02]  /*15620*/  @!P0 SYNCS.PHASECHK.TRANS64 P0, [R4+URZ+0x22860], R2 ;  /* 0x02286002040085a7 */ /* 0x000ea4000800007f */
[----:B--2---:R-:W-:Y:S05]  /*15630*/  @!P0 BRA `(.L_x_10984) ;  /* 0xfffffffc00f08947 */ /* 0x004fea000383ffff */
[----:B------:R-:W-:Y:S05]  /*15640*/  BRA `(.L_x_11055) ;  /* 0xffffffd8006c7947 */ /* 0x000fea000383ffff */
.L_x_10995:
[----:B-1----:R1:W2:Y:S02]  /*15650*/  SYNCS.PHASECHK.TRANS64.TRYWAIT P0, [R4+URZ+0x22840], R2 ;  /* 0x02284002040075a7 */ /* 0x0022a4000800017f */
[----:B--2---:R-:W-:Y:S05]  /*15660*/  @!P0 NANOSLEEP.SYNCS 0x989680 ;  /* 0x009896800000895d */ /* 0x004fea0003900000 */
[----:B------:R-:W2:Y:S02]  /*15670*/  @!P0 SYNCS.PHASECHK.TRANS64 P0, [R4+URZ+0x22840], R2 ;  /* 0x02284002040085a7 */ /* 0x000ea4000800007f */
[----:B--2---:R-:W-:Y:S05]  /*15680*/  @!P0 BRA `(.L_x_10995) ;  /* 0xfffffffc00f08947 */ /* 0x004fea000383ffff */
[----:B------:R-:W-:Y:S05]  /*15690*/  BRA `(.L_x_11056) ;  /* 0xffffffe000347947 */ /* 0x000fea000383ffff */
.L_x_11000:
[----:B0-----:R0:W2:Y:S02]  /*156a0*/  SYNCS.PHASECHK.TRANS64.TRYWAIT P0, [R4+URZ+0x22860], R2 ;  /* 0x02286002040075a7 */ /* 0x0010a4000800017f */
[----:B--2---:R-:W-:Y:S05]  /*156b0*/  @!P0 NANOSLEEP.SYNCS 0x989680 ;  /* 0x009896800000895d */ /* 0x004fea0003900000 */
[----:B------:R-:W2:Y:S02]  /*156c0*/  @!P0 SYNCS.PHASECHK.TRANS64 P0, [R4+URZ+0x22860], R2 ;  /* 0x02286002040085a7 */ /* 0x000ea4000800007f */
[----:B--2---:R-:W-:Y:S05]  /*156d0*/  @!P0 BRA `(.L_x_11000) ;  /* 0xfffffffc00f08947 */ /* 0x004fea000383ffff */
[----:B------:R-:W-:Y:S05]  /*156e0*/  BRA `(.L_x_11057) ;  /* 0xffffffe000ac7947 */ /* 0x000fea000383ffff */
.L_x_11012:
[----:B------:R-:W-:Y:S01]  /*156f0*/  BSSY B0, `(.L_x_11058) ;  /* 0x0000008000007945 */ /* 0x000fe20003800000 */
[----:B-----5:R-:W-:Y:S02]  /*15700*/  IMAD.MOV.U32 R13, RZ, RZ, R2 ;  /* 0x000000ffff0d7224 */ /* 0x020fe400078e0002 */
[----:B------:R-:W-:Y:S02]  /*15710*/  IMAD.MOV.U32 R12, RZ, RZ, RZ ;  /* 0x000000ffff0c7224 */ /* 0x000fe400078e00ff */
[----:B------:R-:W-:Y:S02]  /*15720*/  IMAD.MOV.U32 R11, RZ, RZ, 0x1f ;  /* 0x0000001fff0b7424 */ /* 0x000fe400078e00ff */
[----:B------:R-:W-:-:S07]  /*15730*/  IMAD.MOV.U32 R15, RZ, RZ, -0x1 ;  /* 0xffffffffff0f7424 */ /* 0x000fce00078e00ff */
[----:B01-34-:R-:W-:Y:S05]  /*15740*/  WARPSYNC.COLLECTIVE R15, `(.L_x_11059) ;  /* 0x000000000f087348 */ /* 0x01bfea0003c00000 */
[----:B------:R2:W0:Y:S02]  /*15750*/  SHFL.IDX P6, R14, R13, R12, R11 ;  /* 0x0000000c0d0e7389 */ /* 0x00042400000c000b */
[----:B01234-:R-:W-:Y:S01]  /*15760*/  ENDCOLLECTIVE ;  /* 0x000000000000791b */ /* 0x01ffe20003800000 */
.L_x_11059:
[----:B------:R-:W-:Y:S05]  /*15770*/  BSYNC B0 ;  /* 0x0000000000007941 */ /* 0x000fea0003800000 */
.L_x_11058:
[----:B------:R-:W-:Y:S05]  /*15780*/  BRA `(.L_x_11060) ;  /* 0xffffffe800787947 */ /* 0x000fea000383ffff */
.L_x_11015:
[----:B0-----:R0:W1:Y:S02]  /*15790*/  SYNCS.PHASECHK.TRANS64.TRYWAIT P0, [R0+URZ+0x22820], R3 ;  /* 0x02282003000075a7 */ /* 0x001064000800017f */
[----:B-1----:R-:W-:Y:S05]  /*157a0*/  @!P0 NANOSLEEP.SYNCS 0x989680 ;  /* 0x009896800000895d */ /* 0x002fea0003900000 */
[----:B------:R-:W1:Y:S02]  /*157b0*/  @!P0 SYNCS.PHASECHK.TRANS64 P0, [R0+URZ+0x22820], R3 ;  /* 0x02282003000085a7 */ /* 0x000e64000800007f */
[----:B-1----:R-:W-:Y:S05]  /*157c0*/  @!P0 BRA `(.L_x_11015) ;  /* 0xfffffffc00f08947 */ /* 0x002fea000383ffff */
[----:B------:R-:W-:Y:S05]  /*157d0*/  BRA `(.L_x_11061) ;  /* 0xffffffe800c47947 */ /* 0x000fea000383ffff */
.L_x_11016:
        /* <DEDUP_REMOVED lines=11> */
.L_x_11063:
[----:B------:R-:W-:Y:S05]  /*15890*/  BSYNC B0 ;  /* 0x0000000000007941 */ /* 0x000fea0003800000 */
.L_x_11062:
[----:B------:R-:W-:Y:S05]  /*158a0*/  BRA `(.L_x_11064) ;  /* 0xffffffe800ac7947 */ /* 0x000fea000383ffff */
.L_x_11019:
[----:B------:R-:W-:Y:S01]  /*158b0*/  BSSY B1, `(.L_x_11065) ;  /* 0x0000006000017945 */ /* 0x000fe20003800000 */
[----:B------:R-:W-:-:S07]  /*158c0*/  IMAD.MOV.U32 R15, RZ, RZ, -0x1 ;  /* 0xffffffffff0f7424 */ /* 0x000fce00078e00ff */
[----:B01----:R-:W-:Y:S05]  /*158d0*/  WARPSYNC.COLLECTIVE R15, `(.L_x_11066) ;  /* 0x000000000f0c7348 */ /* 0x003fea0003c00000 */
[----:B------:R-:W-:Y:S02]  /*158e0*/  ELECT P6, UR62, PT ;  /* 0x00000000003e782f */ /* 0x000fe400038c0000 */
[----:B------:R-:W-:Y:S01]  /*158f0*/  MOV R14, UR62 ;  /* 0x0000003e000e7c02 */ /* 0x000fe20008000f00 */
[----:B01----:R-:W-:Y:S10]  /*15900*/  ENDCOLLECTIVE ;  /* 0x000000000000791b */ /* 0x003ff40003800000 */
.L_x_11066:
[----:B------:R-:W-:Y:S05]  /*15910*/  BSYNC B1 ;  /* 0x0000000000017941 */ /* 0x000fea0003800000 */
.L_x_11065:
[----:B------:R-:W-:Y:S05]  /*15920*/  BRA `(.L_x_11067) ;  /* 0xffffffe800a47947 */ /* 0x000fea000383ffff */
.L_x_11021:
[----:B0-----:R0:W1:Y:S02]  /*15930*/  SYNCS.PHASECHK.TRANS64.TRYWAIT P0, [R6+URZ], R5 ;  /* 0x00000005060075a7 */ /* 0x001064000800017f */
[----:B-1----:R-:W-:Y:S05]  /*15940*/  @!P0 NANOSLEEP.SYNCS 0x989680 ;  /* 0x009896800000895d */ /* 0x002fea0003900000 */
[----:B------:R-:W1:Y:S02]  /*15950*/  @!P0 SYNCS.PHASECHK.TRANS64 P0, [R6+URZ], R5 ;  /* 0x00000005060085a7 */ /* 0x000e64000800007f */
[----:B-1----:R-:W-:Y:S05]  /*15960*/  @!P0 BRA `(.L_x_11021) ;  /* 0xfffffffc00f08947 */ /* 0x002fea000383ffff */
[----:B------:R-:W-:Y:S05]  /*15970*/  BRA `(.L_x_11068) ;  /* 0xffffffe800dc7947 */ /* 0x000fea000383ffff */
.L_x_11022:
[----:B-1----:R1:W2:Y:S02]  /*15980*/  SYNCS.PHASECHK.TRANS64.TRYWAIT P0, [R7+URZ], R2 ;  /* 0x00000002070075a7 */ /* 0x0022a4000800017f */
[----:B--2---:R-:W-:Y:S05]  /*15990*/  @!P0 NANOSLEEP.SYNCS 0x989680 ;  /* 0x009896800000895d */ /* 0x004fea0003900000 */
[----:B------:R-:W2:Y:S02]  /*159a0*/  @!P0 SYNCS.PHASECHK.TRANS64 P0, [R7+URZ], R2 ;  /* 0x00000002070085a7 */ /* 0x000ea4000800007f */
[----:B--2---:R-:W-:Y:S05]  /*159b0*/  @!P0 BRA `(.L_x_11022) ;  /* 0xfffffffc00f08947 */ /* 0x004fea000383ffff */
[----:B------:R-:W-:Y:S05]  /*159c0*/  BRA `(.L_x_11069) ;  /* 0xffffffe800d07947 */ /* 0x000fea000383ffff */
.L_x_11024:
[----:B--2---:R2:W3:Y:S02]  /*159d0*/  SYNCS.PHASECHK.TRANS64.TRYWAIT P0, [R4+URZ], R5 ;  /* 0x00000005040075a7 */ /* 0x0044e4000800017f */
[----:B---3--:R-:W-:Y:S05]  /*159e0*/  @!P0 NANOSLEEP.SYNCS 0x989680 ;  /* 0x009896800000895d */ /* 0x008fea0003900000 */
[----:B------:R-:W3:Y:S02]  /*159f0*/  @!P0 SYNCS.PHASECHK.TRANS64 P0, [R4+URZ], R5 ;  /* 0x00000005040085a7 */ /* 0x000ee4000800007f */
[----:B---3--:R-:W-:Y:S05]  /*15a00*/  @!P0 BRA `(.L_x_11024) ;  /* 0xfffffffc00f08947 */ /* 0x008fea000383ffff */
[----:B------:R-:W-:Y:S05]  /*15a10*/  BRA `(.L_x_11070) ;  /* 0xffffffe800d47947 */ /* 0x000fea000383ffff */
.L_x_11071:
        /* <DEDUP_REMOVED lines=14> */
.L_x_15140:


//--------------------- .text._ZN7cutlass13device_kernelIN5flash11enable_sm90INS1_16FlashAttnFwdSm90INS1_25CollectiveMainloopFwdSm90ILi2EN4cute5tupleIJNS5_1CILi1EEES8_S8_EEENS6_IJNS7_ILi128EEENS7_ILi96EEENS7_ILi64EEEEEELi256ENS_10bfloat16_tEfNS_4arch4Sm90ELb0ELb1ELb0ELb0ELb0ELb0ELb1ELb1ELb0ELb1ELb0ELb0EEENS1_21CollectiveEpilogueFwdINS6_IJSA_NS7_ILi256EEESB_EEES9_SE_SG_Li256ELb0ELb1ELb0ELb0EEENS1_30DynamicPersistentTileSchedulerILi256ELi128ELb0ELb1ELb1EEEEEEEEEvNT_6ParamsE --------------------------
	.section	.text._ZN7cutlass13device_kernelIN5flash11enable_sm90INS1_16FlashAttnFwdSm90INS1_25CollectiveMainloopFwdSm90ILi2EN4cute5tupleIJNS5_1CILi1EEES8_S8_EEENS6_IJNS7_ILi128EEENS7_ILi96EEENS7_ILi64EEEEEELi256ENS_10bfloat16_tEfNS_4arch4Sm90ELb0ELb1ELb0ELb0ELb0ELb0ELb1ELb1ELb0ELb1ELb0ELb0EEENS1_21CollectiveEpilogueFwdINS6_IJSA_NS7_ILi256EEESB_EEES9_SE_SG_Li256ELb0ELb1ELb0ELb0EEENS1_30DynamicPersistentTileSchedulerILi256ELi128ELb0ELb1ELb1EEEEEEEEEvNT_6ParamsE,"ax",@progbits
	.align	128
.text._ZN7cutlass13device_kernelIN5flash11enable_sm90INS1_16FlashAttnFwdSm90INS1_25CollectiveMainloopFwdSm90ILi2EN4cute5tupleIJNS5_1CILi1EEES8_S8_EEENS6_IJNS7_ILi128EEENS7_ILi96EEENS7_ILi64EEEEEELi256ENS_10bfloat16_tEfNS_4arch4Sm90ELb0ELb1ELb0ELb0ELb0ELb0ELb1ELb1ELb0ELb1ELb0ELb0EEENS1_21CollectiveEpilogueFwdINS6_IJSA_NS7_ILi256EEESB_EEES9_SE_SG_Li256ELb0ELb1ELb0ELb0EEENS1_30DynamicPersistentTileSchedulerILi256ELi128ELb0ELb1ELb1EEEEEEEEEvNT_6ParamsE:
        .type           _ZN7cutlass13device_kernelIN5flash11enable_sm90INS1_16FlashAttnFwdSm90INS1_25CollectiveMainloopFwdSm90ILi2EN4cute5tupleIJNS5_1CILi1EEES8_S8_EEENS6_IJNS7_ILi128EEENS7_ILi96EEENS7_ILi64EEEEEELi256ENS_10bfloat16_tEfNS_4arch4Sm90ELb0ELb1ELb0ELb0ELb0ELb0ELb1ELb1ELb0ELb1ELb0ELb0EEENS1_21CollectiveEpilogueFwdINS6_IJSA_NS7_ILi256EEESB_EEES9_SE_SG_Li256ELb0ELb1ELb0ELb0EEENS1_30DynamicPersistentTileSchedulerILi256ELi128ELb0ELb1ELb1EEEEEEEEEvNT_6ParamsE,@function
        .size           _ZN7cutlass13device_kernelIN5flash11enable_sm90INS1_16FlashAttnFwdSm90INS1_25CollectiveMainloopFwdSm90ILi2EN4cute5tupleIJNS5_1CILi1EEES8_S8_EEENS6_IJNS7_ILi128EEENS7_ILi96EEENS7_ILi64EEEEEELi256ENS_10bfloat16_tEfNS_4arch4Sm90ELb0ELb1ELb0ELb0ELb0ELb0ELb1ELb1ELb0ELb1ELb0ELb0EEENS1_21CollectiveEpilogueFwdINS6_IJSA_NS7_ILi256EEESB_EEES9_SE_SG_Li256ELb0ELb1ELb0ELb0EEENS1_30DynamicPersistentTileSchedulerILi256ELi128ELb0ELb1ELb1EEEEEEEEEvNT_6ParamsE,(.L_x_15141 - _ZN7cutlass13device_kernelIN5flash11enable_sm90INS1_16FlashAttnFwdSm90INS1_25CollectiveMainloopFwdSm90ILi2EN4cute5tupleIJNS5_1CILi1EEES8_S8_EEENS6_IJNS7_ILi128EEENS7_ILi96EEENS7_ILi64EEEEEELi256ENS_10bfloat16_tEfNS_4arch4Sm90ELb0ELb1ELb0ELb0ELb0ELb0ELb1ELb1ELb0ELb1ELb0ELb0EEENS1_21CollectiveEpilogueFwdINS6_IJSA_NS7_ILi256EEESB_EEES9_SE_SG_Li256ELb0ELb1ELb0ELb0EEENS1_30DynamicPersistentTileSchedulerILi256ELi128ELb0ELb1ELb1EEEEEEEEEvNT_6ParamsE)
        .other          _ZN7cutlass13device_kernelIN5flash11enable_sm90INS1_16FlashAttnFwdSm90INS1_25CollectiveMainloopFwdSm90ILi2EN4cute5tupleIJNS5_1CILi1EEES8_S8_EEENS6_IJNS7_ILi128EEENS7_ILi96EEENS7_ILi64EEEEEELi256ENS_10bfloat16_tEfNS_4arch4Sm90ELb0ELb1ELb0ELb0ELb0ELb0ELb1ELb1ELb0ELb1ELb0ELb0EEENS1_21CollectiveEpilogueFwdINS6_IJSA_NS7_ILi256EEESB_EEES9_SE_SG_Li256ELb0ELb1ELb0ELb0EEENS1_30DynamicPersistentTileSchedulerILi256ELi128ELb0ELb1ELb1EEEEEEEEEvNT_6ParamsE,@"STO_CUDA_ENTRY STV_DEFAULT"
_ZN7cutlass13device_kernelIN5flash11enable_sm90INS1_16FlashAttnFwdSm90INS1_25CollectiveMainloopFwdSm90ILi2EN4cute5tupleIJNS5_1CILi1EEES8_S8_EEENS6_IJNS7_ILi128EEENS7_ILi96EEENS7_ILi64EEEEEELi256ENS_10bfloat16_tEfNS_4arch4Sm90ELb0ELb1ELb0ELb0ELb0ELb0ELb1ELb1ELb0ELb1ELb0ELb0EEENS1_21CollectiveEpilogueFwdINS6_IJSA_NS7_ILi256EEESB_EEES9_SE_SG_Li256ELb0ELb1ELb0ELb0EEENS1_30DynamicPersistentTileSchedulerILi256ELi128ELb0ELb1ELb1EEEEEEEEEvNT_6ParamsE:
[----:B------:R-:W0:Y:S02]  /*0000*/  LDC R1, c[0x0][0x28] ;  /* 0x00000a00ff017b82 */ /* 0x000e240000000800 */
[----:B0-----:R-:W-:Y:S01]  /*0010*/  VIADD R1, R1, 0xfffffb50 ;  /* 0xfffffb5001017836 */ /* 0x001fe20000000000 */
[----:B------:R-:W0:Y:S01]  /*0020*/  S2R R3, SR_TID.X ;  /* 0x0000000000037919 */ /* 0x000e220000002100 */
[----:B------:R-:W-:Y:S01]  /*0030*/  ELECT P0, URZ, PT ;  /* 0x00000000003f782f */ /* 0x000fe20003800000 */
[----:B------:R-:W-:Y:S01]  /*0040*/  BSSY B0, `(.L_x_11072) ;  /* 0x0000012000007945 */ /* 0x000fe20003800000 */
[----:B------:R-:W-:Y:S02]  /*0050*/  ULDC UR4, c[0x0][0x20] ;  /* 0x0000080000047ab9 */ /* 0x000fe40000000800 */
[----:B------:R-:W-:Y:S01]  /*0060*/  IADD3 R16, P1, R1, UR4, RZ ;  /* 0x0000000401107c10 */ /* 0x000fe2000ff3e0ff */
[----:B------:R-:W-:-:S04]  /*0070*/  ULDC UR4, c[0x0][0x24] ;  /* 0x0000090000047ab9 */ /* 0x000fc80000000800 */
[----:B------:R-:W-:Y:S01]  /*0080*/  IMAD.X R17, RZ, RZ, UR4, P1 ;  /* 0x00000004ff117e24 */ /* 0x000fe200088e06ff */
        /* <DEDUP_REMOVED lines=13> */
.L_x_11073:
[----:B------:R-:W-:Y:S05]  /*0160*/  BSYNC B0 ;  /* 0x0000000000007941 */ /* 0x000fea0003800000 */
.L_x_11072:
        /* <DEDUP_REMOVED lines=43> */
.L_x_11074:
        /* <DEDUP_REMOVED lines=22> */
.L_x_11075:
        /* <DEDUP_REMOVED lines=18> */
.L_x_11076:
        /* <DEDUP_REMOVED lines=22> */
.L_x_11077:
        /* <DEDUP_REMOVED lines=22> */
.L_x_11078:
[----:B------:R-:W-:Y:S01]  /*0960*/  IADD3 R2, P0, R16, 0x70, RZ ;  /* 0x0000007010027810 */ /* 0x000fe20007f1e0ff */
[----:B------:R-:W-:Y:S01]  /*0970*/  UMOV UR41, 0x1 ;  /* 0x0000000100297882 */ /* 0x000fe20000000000 */
[----:B------:R-:W-:Y:S01]  /*0980*/  PLOP3.LUT P1, PT, PT, PT, UP0, 0x80, 0x0 ;  /* 0x000000000000781c */ /* 0x000fe20003f2f008 */
[----:B------:R-:W-:Y:S01]  /*0990*/  NOP ;  /* 0x0000000000007918 */ /* 0x000fe20000000000 */
[----:B------:R-:W-:Y:S01]  /*09a0*/  USEL UR41, UR41, 0x2, !UP0 ;  /* 0x0000000229297887 */ /* 0x000fe2000c000000 */
[----:B------:R4:W-:Y:S01]  /*09b0*/  STL [R1+0x464], R2 ;  /* 0x0004640201007387 */ /* 0x0009e20000100800 */
[----:B------:R-:W-:Y:S01]  /*09c0*/  ULDC.64 UR48, c[0x0][0x208] ;  /* 0x0000820000307ab9 */ /* 0x000fe20000000a00 */
[----:B------:R-:W-:Y:S02]  /*09d0*/  IMAD.MOV.U32 R22, RZ, RZ, R16 ;  /* 0x000000ffff167224 */ /* 0x000fe400078e0010 */
[--C-:B------:R-:W-:Y:S02]  /*09e0*/  IMAD.MOV.U32 R23, RZ, RZ, R17.reuse ;  /* 0x000000ffff177224 */ /* 0x100fe400078e0011 */
[----:B----4-:R-:W-:-:S05]  /*09f0*/  IMAD.X R2, RZ, RZ, R17, P0 ;  /* 0x000000ffff027224 */ /* 0x010fca00000e0611 */
[----:B------:R4:W-:Y:S01]  /*0a00*/  STL [R1+0x460], R2 ;  /* 0x0004600201007387 */ /* 0x0009e20000100800 */
[----:B0123--:R-:W-:Y:S06]  /*0a10*/  BAR.SYNC.DEFER_BLOCKING 0x0 ;  /* 0x0000000000007b1d */ /* 0x00ffec0000010000 */
[----:B------:R-:W-:Y:S05]  /*0a20*/  @!P1 BRA `(.L_x_11079) ;  /* 0x0000020800f49947 */ /* 0x000fea0003800000 */
.L_x_11080:
[----:B------:R-:W-:-:S08]  /*0a30*/  NOP ;  /* 0x0000000000007918 */ /* 0x000fd00000000000 */
[----:B------:R-:W0:Y:S02]  /*0a40*/  USETMAXREG.TRY_ALLOC.CTAPOOL UP0, 0xf0 ;  /* 0x000000f0000079c8 */ /* 0x000e240008000600 */
[----:B0-----:R-:W-:-:S13]  /*0a50*/  PLOP3.LUT P0, PT, PT, PT, UP0, 0x80, 0x0 ;  /* 0x000000000000781c */ /* 0x001fda0003f0f008 */
[----:B------:R-:W-:Y:S05]  /*0a60*/  @!P0 BRA `(.L_x_11080) ;  /* 0xfffffffc00f08947 */ /* 0x000fea000383ffff */
[----:B------:R-:W0:Y:S08]  /*0a70*/  S2UR UR5, SR_CTAID.X ;  /* 0x00000000000579c3 */ /* 0x000e300000002500 */
[----:B------:R-:W-:Y:S08]  /*0a80*/  BAR.ARV 0x4, 0x180 ;  /* 0x0106000000007b1d */ /* 0x000ff00000002000 */
[----:B------:R-:W-:Y:S08]  /*0a90*/  BAR.ARV 0x8, 0x180 ;  /* 0x0206000000007b1d */ /* 0x000ff00000002000 */
[----:B------:R-:W0:Y:S01]  /*0aa0*/  LDC R0, c[0x0][0xd38] ;  /* 0x00034e00ff007b82 */ /* 0x000e220000000800 */
[----:B------:R-:W-:Y:S01]  /*0ab0*/  ISETP.NE.AND P0, PT, R14, 0x1, PT ;  /* 0x000000010e00780c */ /* 0x000fe20003f05270 */
[----:B------:R1:W-:-:S12]  /*0ac0*/  STL.64 [R1+0x210], RZ ;  /* 0x000210ff01007387 */ /* 0x0003d80000100a00 */
[----:B------:R-:W-:Y:S06]  /*0ad0*/  @!P0 BAR.ARV 0x9, 0x100 ;  /* 0x0244000000008b1d */ /* 0x000fec0000002000 */
[C---:B------:R-:W-:Y:S02]  /*0ae0*/  IADD3 R214, P1, R16.reuse, 0x210, RZ ;  /* 0x0000021010d67810 */ /* 0x040fe40007f3e0ff */
[----:B------:R-:W-:Y:S01]  /*0af0*/  IADD3 R224, P2, R16, 0x21c, RZ ;  /* 0x0000021c10e07810 */ /* 0x000fe20007f5e0ff */
[----:B------:R1:W-:Y:S01]  /*0b00*/  STL [R1+0x218], RZ ;  /* 0x000218ff01007387 */ /* 0x0003e20000100800 */
[----:B0-----:R-:W-:Y:S01]  /*0b10*/  ISETP.LE.AND P0, PT, R0, UR5, PT ;  /* 0x0000000500007c0c */ /* 0x001fe2000bf03270 */
[----:B------:R-:W-:-:S02]  /*0b20*/  IMAD.X R213, RZ, RZ, R17, P1 ;  /* 0x000000ffffd57224 */ /* 0x000fc400008e0611 */
[----:B------:R1:W-:Y:S01]  /*0b30*/  STL [R1+0x21c], RZ ;  /* 0x00021cff01007387 */ /* 0x0003e20000100800 */
[----:B------:R-:W-:-:S09]  /*0b40*/  IMAD.X R223, RZ, RZ, R17, P2 ;  /* 0x000000ffffdf7224 */ /* 0x000fd200010e0611 */
[----:B-1----:R-:W-:Y:S05]  /*0b50*/  @P0 EXIT ;  /* 0x000000000000094d */ /* 0x002fea0003800000 */
[----:B----4-:R-:W0:Y:S01]  /*0b60*/  S2R R2, SR_TID.X ;  /* 0x0000000000027919 */ /* 0x010e220000002100 */
[----:B------:R-:W1:Y:S01]  /*0b70*/  S2UR UR6, SR_CgaCtaId ;  /* 0x00000000000679c3 */ /* 0x000e620000008800 */
[----:B------:R-:W-:Y:S01]  /*0b80*/  UMOV UR44, 0x400 ;  /* 0x00000400002c7882 */ /* 0x000fe20000000000 */
[----:B------:R-:W-:Y:S01]  /*0b90*/  IMAD.MOV.U32 R189, RZ, RZ, 0x2 ;  /* 0x00000002ffbd7424 */ /* 0x000fe200078e00ff */
[C---:B------:R-:W-:Y:S01]  /*0ba0*/  IADD3 R208, -R14.reuse, 0xb, RZ ;  /* 0x0000000b0ed07810 */ /* 0x040fe20007ffe1ff */
[----:B------:R-:W-:-:S04]  /*0bb0*/  VIADD R209, R14, 0x8 ;  /* 0x000000080ed17836 */ /* 0x000fc80000000000 */
[----:B------:R-:W2:Y:S01]  /*0bc0*/  S2UR UR4, SR_SWINHI ;  /* 0x00000000000479c3 */ /* 0x000ea20000002f00 */
[----:B-1----:R-:W-:Y:S01]  /*0bd0*/  ULEA UR44, UR6, UR44, 0x18 ;  /* 0x0000002c062c7291 */ /* 0x002fe2000f8ec03f */
[----:B0-----:R-:W-:-:S06]  /*0be0*/  VIADD R206, R2, 0xffffff80 ;  /* 0xffffff8002ce7836 */ /* 0x001fcc0000000000 */
[----:B------:R-:W-:Y:S01]  /*0bf0*/  UMOV UR36, UR44 ;  /* 0x0000002c00247c82 */ /* 0x000fe20008000000 */
[----:B--2---:R-:W-:Y:S01]  /*0c00*/  UMOV UR37, UR4 ;  /* 0x0000000400257c82 */ /* 0x004fe20008000000 */
[----:B------:R-:W-:Y:S01]  /*0c10*/  UMOV UR4, UR5 ;  /* 0x0000000500047c82 */ /* 0x000fe20008000000 */
[----:B------:R-:W-:-:S04]  /*0c20*/  SHF.R.S32.HI R15, RZ, 0x1f, R206 ;  /* 0x0000001fff0f7819 */ /* 0x000fc800000114ce */
[CC--:B------:R-:W-:Y:S02]  /*0c30*/  LEA.HI R2, R15.reuse, R206.reuse, RZ, 0x4 ;  /* 0x000000ce0f027211 */ /* 0x0c0fe400078f20ff */
[CC--:B------:R-:W-:Y:S02]  /*0c40*/  LEA.HI R0, R15.reuse, R206.reuse, RZ, 0x5 ;  /* 0x000000ce0f007211 */ /* 0x0c0fe400078f28ff */
[----:B------:R-:W-:Y:S02]  /*0c50*/  SHF.R.S32.HI R5, RZ, 0x4, R2 ;  /* 0x00000004ff057819 */ /* 0x000fe40000011402 */
[----:B------:R-:W-:Y:S01]  /*0c60*/  LOP3.LUT R3, R2, 0x3fffff0, RZ, 0xc0, !PT ;  /* 0x03fffff002037812 */ /* 0x000fe200078ec0ff */
[----:B------:R-:W-:Y:S01]  /*0c70*/  IMAD.SHL.U32 R6, R0, 0x20, RZ ;  /* 0x0000002000067824 */ /* 0x000fe200078e00ff */
[----:B------:R-:W-:Y:S02]  /*0c80*/  LEA.HI R0, R15, R206, RZ, 0x7 ;  /* 0x000000ce0f007211 */ /* 0x000fe400078f38ff */
[----:B------:R-:W-:Y:S01]  /*0c90*/  LEA.HI R4, R2, R5, RZ, 0x1 ;  /* 0x0000000502047211 */ /* 0x000fe200078f08ff */
[----:B------:R-:W-:Y:S01]  /*0ca0*/  IMAD.IADD R2, R206, 0x1, -R3 ;  /* 0x00000001ce027824 */ /* 0x000fe200078e0a03 */
[----:B------:R-:W-:-:S02]  /*0cb0*/  LOP3.LUT R3, R0, 0xffffff80, RZ, 0xc0, !PT ;  /* 0xffffff8000037812 */ /* 0x000fc400078ec0ff */
[----:B------:R-:W-:Y:S02]  /*0cc0*/  LOP3.LUT R7, R6, 0xfffffc00, RZ, 0xc0, !PT ;  /* 0xfffffc0006077812 */ /* 0x000fe400078ec0ff */
[----:B------:R-:W-:Y:S01]  /*0cd0*/  LOP3.LUT R4, R4, 0x1ffffffe, RZ, 0xc0, !PT ;  /* 0x1ffffffe04047812 */ /* 0x000fe200078ec0ff */
[----:B------:R-:W-:Y:S01]  /*0ce0*/  IMAD.IADD R212, R206, 0x1, -R3 ;  /* 0x00000001ced47824 */ /* 0x000fe200078e0a03 */
[----:B------:R-:W-:Y:S01]  /*0cf0*/  SHF.R.S32.HI R227, RZ, 0x7, R0 ;  /* 0x00000007ffe37819 */ /* 0x000fe20000011400 */
[----:B------:R-:W-:Y:S01]  /*0d00*/  IMAD R7, R2, 0x40, R7 ;  /* 0x0000004002077824 */ /* 0x000fe200078e0207 */
[----:B------:R-:W-:Y:S01]  /*0d10*/  LEA.HI R2, R15, R206, RZ, 0x2 ;  /* 0x000000ce0f027211 */ /* 0x000fe200078f10ff */
[----:B------:R-:W-:Y:S01]  /*0d20*/  IMAD.IADD R4, R5, 0x1, -R4 ;  /* 0x0000000105047824 */ /* 0x000fe200078e0a04 */
[----:B------:R-:W-:Y:S02]  /*0d30*/  SHF.R.S32.HI R3, RZ, 0x1f, R212 ;  /* 0x0000001fff037819 */ /* 0x000fe400000114d4 */
[----:B------:R-:W-:Y:S01]  /*0d40*/  LOP3.LUT R5, R2, 0xfffffffc, RZ, 0xc0, !PT ;  /* 0xfffffffc02057812 */ /* 0x000fe200078ec0ff */
[----:B------:R-:W-:Y:S01]  /*0d50*/  IMAD R4, R4, 0x8, R7 ;  /* 0x0000000804047824 */ /* 0x000fe200078e0207 */
[----:B------:R-:W-:-:S02]  /*0d60*/  LEA.HI R19, R3, R212, RZ, 0x2 ;  /* 0x000000d403137211 */ /* 0x000fc400078f10ff */
[----:B------:R-:W-:Y:S01]  /*0d70*/  LEA.HI R3, R3, R212, RZ, 0x5 ;  /* 0x000000d403037211 */ /* 0x000fe200078f28ff */
[----:B------:R-:W-:Y:S01]  /*0d80*/  IMAD.IADD R6, R206, 0x1, -R5 ;  /* 0x00000001ce067824 */ /* 0x000fe200078e0a05 */
[--C-:B------:R-:W-:Y:S01]  /*0d90*/  SHF.R.S32.HI R2, RZ, 0x2, R19.reuse ;  /* 0x00000002ff027819 */ /* 0x100fe20000011413 */
[----:B------:R-:W-:Y:S01]  /*0da0*/  IMAD.WIDE R188, R4, R189, UR36 ;  /* 0x0000002404bc7e25 */ /* 0x000fe2000f8e02bd */
[----:B------:R-:W-:Y:S02]  /*0db0*/  SHF.R.S32.HI R5, RZ, 0x1f, R19 ;  /* 0x0000001fff057819 */ /* 0x000fe40000011413 */
[----:B------:R-:W-:Y:S02]  /*0dc0*/  SHF.R.S32.HI R3, RZ, 0x5, R3 ;  /* 0x00000005ff037819 */ /* 0x000fe40000011403 */
[----:B------:R-:W-:Y:S02]  /*0dd0*/  LEA.HI R5, R5, R2, RZ, 0x3 ;  /* 0x0000000205057211 */ /* 0x000fe400078f18ff */
[----:B------:R-:W-:-:S02]  /*0de0*/  IADD3 R9, P0, R188, 0x20, RZ ;  /* 0x00000020bc097810 */ /* 0x000fc40007f1e0ff */
[----:B------:R-:W-:Y:S02]  /*0df0*/  LOP3.LUT R5, R5, 0xfffffff8, RZ, 0xc0, !PT ;  /* 0xfffffff805057812 */ /* 0x000fe400078ec0ff */
[----:B------:R-:W-:Y:S02]  /*0e00*/  LOP3.LUT R8, R9, 0x380, RZ, 0xc0, !PT ;  /* 0x0000038009087812 */ /* 0x000fe400078ec0ff */
[----:B------:R-:W-:Y:S01]  /*0e10*/  LEA.HI R7, R6, R6, RZ, 0x1 ;  /* 0x0000000606077211 */ /* 0x000fe200078f08ff */
[----:B------:R-:W-:Y:S01]  /*0e20*/  IMAD.IADD R2, R2, 0x1, -R5 ;  /* 0x0000000102027824 */ /* 0x000fe200078e0a05 */
[----:B------:R-:W-:Y:S02]  /*0e30*/  SHF.R.U64 R8, R8, 0x3, RZ ;  /* 0x0000000308087819 */ /* 0x000fe400000012ff */
[----:B------:R-:W-:Y:S01]  /*0e40*/  LOP3.LUT R7, R7, 0x1ffffffe, RZ, 0xc0, !PT ;  /* 0x1ffffffe07077812 */ /* 0x000fe200078ec0ff */
[----:B------:R-:W-:Y:S01]  /*0e50*/  IMAD R21, R3, 0x10, R2 ;  /* 0x0000001003157824 */ /* 0x000fe200078e0202 */
[----:B------:R-:W-:Y:S01]  /*0e60*/  LOP3.LUT R2, R8, R9, RZ, 0x3c, !PT ;  /* 0x0000000908027212 */ /* 0x000fe200078e3cff */
[----:B------:R-:W-:Y:S01]  /*0e70*/  IMAD.X R3, RZ, RZ, R189, P0 ;  /* 0x000000ffff037224 */ /* 0x000fe200000e06bd */
[----:B------:R-:W-:Y:S01]  /*0e80*/  LEA.HI R15, R15, R206, RZ, 0x3 ;  /* 0x000000ce0f0f7211 */ /* 0x000fe200078f18ff */
[----:B------:R-:W-:Y:S01]  /*0e90*/  IMAD.IADD R25, R6, 0x1, -R7 ;  /* 0x0000000106197824 */ /* 0x000fe200078e0a07 */
[----:B------:R-:W-:-:S02]  /*0ea0*/  IADD3 R5, P1, R188, 0x40, RZ ;  /* 0x00000040bc057810 */ /* 0x000fc40007f3e0ff */
[----:B------:R-:W-:Y:S02]  /*0eb0*/  MOV R235, R2 ;  /* 0x0000000200eb7202 */ /* 0x000fe40000000f00 */
[C---:B------:R-:W-:Y:S02]  /*0ec0*/  IADD3 R7, P2, R188.reuse, 0x60, RZ ;  /* 0x00000060bc077810 */ /* 0x040fe40007f5e0ff */
[C---:B------:R-:W-:Y:S02]  /*0ed0*/  IADD3 R9, P3, R188.reuse, 0x4000, RZ ;  /* 0x00004000bc097810 */ /* 0x040fe40007f7e0ff */
[C---:B------:R-:W-:Y:S02]  /*0ee0*/  IADD3 R231, P4, R188.reuse, 0x4020, RZ ;  /* 0x00004020bce77810 */ /* 0x040fe40007f9e0ff */
[C---:B------:R-:W-:Y:S02]  /*0ef0*/  IADD3 R11, P5, R188.reuse, 0x4040, RZ ;  /* 0x00004040bc0b7810 */ /* 0x040fe40007fbe0ff */
[----:B------:R-:W-:-:S02]  /*0f00*/  IADD3 R13, P6, R188, 0xc060, RZ ;  /* 0x0000c060bc0d7810 */ /* 0x000fc40007fde0ff */
[----:B------:R-:W-:Y:S02]  /*0f10*/  LOP3.LUT R3, R15, 0xfffffff8, RZ, 0xc0, !PT ;  /* 0xfffffff80f037812 */ /* 0x000fe400078ec0ff */
[----:B------:R-:W-:Y:S02]  /*0f20*/  LEA.HI R0, R0, R227, RZ, 0x1 ;  /* 0x000000e300007211 */ /* 0x000fe400078f08ff */
[----:B------:R-:W-:Y:S01]  /*0f30*/  LOP3.LUT R4, R5, 0x380, RZ, 0xc0, !PT ;  /* 0x0000038005047812 */ /* 0x000fe200078ec0ff */
[----:B------:R-:W-:Y:S01]  /*0f40*/  IMAD.IADD R3, R206, 0x1, -R3 ;  /* 0x00000001ce037824 */ /* 0x000fe200078e0a03 */
[----:B------:R-:W-:Y:S02]  /*0f50*/  LOP3.LUT R6, R7, 0x380, RZ, 0xc0, !PT ;  /* 0x0000038007067812 */ /* 0x000fe400078ec0ff */
[----:B------:R-:W-:Y:S01]  /*0f60*/  LOP3.LUT R8, R9, 0x380, RZ, 0xc0, !PT ;  /* 0x0000038009087812 */ /* 0x000fe200078ec0ff */
[----:B------:R-:W-:Y:S01]  /*0f70*/  IMAD.SHL.U32 R194, R3, 0x8, RZ ;  /* 0x0000000803c27824 */ /* 0x000fe200078e00ff */
[----:B------:R-:W-:-:S02]  /*0f80*/  LOP3.LUT R230, R231, 0x380, RZ, 0xc0, !PT ;  /* 0x00000380e7e67812 */ /* 0x000fc400078ec0ff */
[----:B------:R-:W-:Y:S01]  /*0f90*/  LOP3.LUT R10, R11, 0x380, RZ, 0xc0, !PT ;  /* 0x000003800b0a7812 */ /* 0x000fe200078ec0ff */
[C---:B------:R-:W-:Y:S01]  /*0fa0*/  VIADD R196, R194.reuse, 0x40 ;  /* 0x00000040c2c47836 */ /* 0x040fe20000000000 */
[----:B------:R-:W-:Y:S01]  /*0fb0*/  LOP3.LUT R12, R13, 0x380, RZ, 0xc0, !PT ;  /* 0x000003800d0c7812 */ /* 0x000fe200078ec0ff */
[----:B------:R-:W-:Y:S01]  /*0fc0*/  VIADD R195, R194, 0x80 ;  /* 0x00000080c2c37836 */ /* 0x000fe20000000000 */
[----:B------:R-:W-:Y:S01]  /*0fd0*/  LOP3.LUT R0, R0, 0x3fffffe, RZ, 0xc0, !PT ;  /* 0x03fffffe00007812 */ /* 0x000fe200078ec0ff */
[----:B------:R-:W-:Y:S01]  /*0fe0*/  VIADD R197, R194, 0xc0 ;  /* 0x000000c0c2c57836 */ /* 0x000fe20000000000 */
[----:B------:R-:W-:Y:S02]  /*0ff0*/  SHF.R.U64 R4, R4, 0x3, RZ ;  /* 0x0000000304047819 */ /* 0x000fe400000012ff */
[----:B------:R-:W-:Y:S01]  /*1000*/  SHF.R.U64 R6, R6, 0x3, RZ ;  /* 0x0000000306067819 */ /* 0x000fe200000012ff */
[----:B------:R-:W-:Y:S01]  /*1010*/  IMAD.IADD R0, R227, 0x1, -R0 ;  /* 0x00000001e3007824 */ /* 0x000fe200078e0a00 */
[----:B------:R-:W-:-:S02]  /*1020*/  SHF.R.U64 R8, R8, 0x3, RZ ;  /* 0x0000000308087819 */ /* 0x000fc400000012ff */
[----:B------:R-:W-:Y:S01]  /*1030*/  SHF.R.U64 R230, R230, 0x3, RZ ;  /* 0x00000003e6e67819 */ /* 0x000fe200000012ff */
[----:B------:R-:W-:Y:S01]  /*1040*/  IMAD R204, R0, 0x40, R21 ;  /* 0x0000004000cc7824 */ /* 0x000fe200078e0215 */
[----:B------:R-:W-:Y:S02]  /*1050*/  SHF.R.U64 R10, R10, 0x3, RZ ;  /* 0x000000030a0a7819 */ /* 0x000fe400000012ff */
[----:B------:R-:W-:Y:S01]  /*1060*/  SHF.R.U64 R12, R12, 0x3, RZ ;  /* 0x000000030c0c7819 */ /* 0x000fe200000012ff */
[----:B------:R-:W-:Y:S01]  /*1070*/  IMAD R236, R25, 0x8, R204 ;  /* 0x0000000819ec7824 */ /* 0x000fe200078e02cc */
        /* <DEDUP_REMOVED lines=13> */
[----:B------:R-:W-:Y:S01]  /*1150*/  IADD3 R18, P0, R16, 0x13c, RZ ;  /* 0x0000013c10127810 */ /* 0x000fe20007f1e0ff */
[----:B------:R-:W-:Y:S01]  /*1160*/  IMAD.IADD R19, R212, 0x1, -R19 ;  /* 0x00000001d4137824 */ /* 0x000fe200078e0a13 */
[----:B------:R-:W-:-:S02]  /*1170*/  IADD3 R226, P1, R16, 0x220, RZ ;  /* 0x0000022010e27810 */ /* 0x000fc40007f3e0ff */
[----:B------:R-:W-:Y:S01]  /*1180*/  SHF.R.S32.HI R210, RZ, 0x3, R15 ;  /* 0x00000003ffd27819 */ /* 0x000fe2000001140f */
[--C-:B------:R-:W-:Y:S01]  /*1190*/  IMAD.X R164, RZ, RZ, R17.reuse, P0 ;  /* 0x000000ffffa47224 */ /* 0x100fe200000e0611 */
[----:B------:R-:W-:Y:S01]  /*11a0*/  MOV R234, R4 ;  /* 0x0000000400ea7202 */ /* 0x000fe20000000f00 */
[----:B------:R-:W-:Y:S01]  /*11b0*/  IMAD.X R225, RZ, RZ, R17, P1 ;  /* 0x000000ffffe17224 */ /* 0x000fe200008e0611 */
[----:B------:R-:W-:Y:S01]  /*11c0*/  MOV R233, R6 ;  /* 0x0000000600e97202 */ /* 0x000fe20000000f00 */
[----:B------:R-:W-:Y:S01]  /*11d0*/  IMAD R211, R3, 0x20, R210 ;  /* 0x0000002003d37824 */ /* 0x000fe200078e02d2 */
[----:B------:R-:W-:Y:S01]  /*11e0*/  MOV R232, R8 ;  /* 0x0000000800e87202 */ /* 0x000fe20000000f00 */
[----:B------:R-:W-:Y:S01]  /*11f0*/  IMAD.SHL.U32 R205, R19, 0x2, RZ ;  /* 0x0000000213cd7824 */ /* 0x000fe200078e00ff */
[----:B------:R-:W-:Y:S02]  /*1200*/  MOV R230, R230 ;  /* 0x000000e600e67202 */ /* 0x000fe40000000f00 */
[----:B------:R-:W-:-:S02]  /*1210*/  MOV R229, R10 ;  /* 0x0000000a00e57202 */ /* 0x000fc40000000f00 */
[----:B------:R-:W-:Y:S02]  /*1220*/  MOV R228, R12 ;  /* 0x0000000c00e47202 */ /* 0x000fe40000000f00 */
[----:B------:R-:W-:Y:S02]  /*1230*/  SHF.R.S32.HI R203, RZ, 0x1f, R194 ;  /* 0x0000001fffcb7819 */ /* 0x000fe400000114c2 */
[----:B------:R-:W-:Y:S02]  /*1240*/  SHF.R.S32.HI R202, RZ, 0x1f, R196 ;  /* 0x0000001fffca7819 */ /* 0x000fe400000114c4 */
[----:B------:R-:W-:Y:S02]  /*1250*/  SHF.R.S32.HI R201, RZ, 0x1f, R195 ;  /* 0x0000001fffc97819 */ /* 0x000fe400000114c3 */
[----:B------:R-:W-:-:S07]  /*1260*/  SHF.R.S32.HI R200, RZ, 0x1f, R197 ;  /* 0x0000001fffc87819 */ /* 0x000fce00000114c5 */
.L_x_11203:
        /* <DEDUP_REMOVED lines=21> */
.L_x_11081:
[----:B------:R-:W-:Y:S01]  /*13c0*/  ULDC UR7, c[0x0][0xd54] ;  /* 0x0003550000077ab9 */ /* 0x000fe20000000800 */
[----:B------:R-:W-:Y:S01]  /*13d0*/  UMOV UR6, UR9 ;  /* 0x0000000900067c82 */ /* 0x000fe20008000000 */
[----:B------:R-:W-:-:S11]  /*13e0*/  UISETP.NE.AND UP0, UPT, UR7, 0x1, UPT ;  /* 0x000000010700788c */ /* 0x000fd6000bf05270 */
[----:B------:R-:W-:Y:S02]  /*13f0*/  @UP0 ULDC.64 UR10, c[0x0][0xd58] ;  /* 0x00035600000a0ab9 */ /* 0x000fe40000000a00 */
[----:B------:R-:W-:-:S04]  /*1400*/  UIMAD.WIDE.U32 UR4, UR9, UR10, URZ ;  /* 0x0000000a090472a5 */ /* 0x000fc8000f8e003f */
[----:B------:R-:W-:-:S04]  /*1410*/  @UP0 USHF.R.U32.HI UR6, URZ, UR11, UR5 ;  /* 0x0000000b3f060299 */ /* 0x000fc80008011605 */
[----:B------:R-:W-:-:S12]  /*1420*/  UIMAD UR4, UR6, UR7, URZ ;  /* 0x00000007060472a4 */ /* 0x000fd8000f8e023f */
.L_x_11082:
[----:B------:R-:W0:Y:S01]  /*1430*/  S2R R0, SR_TID.X ;  /* 0x0000000000007919 */ /* 0x000e220000002100 */
[----:B------:R-:W-:Y:S01]  /*1440*/  ULOP3.LUT UR5, URZ, UR6, URZ, 0x33, !UPT ;  /* 0x000000063f057292 */ /* 0x000fe2000f8e333f */
[----:B------:R-:W-:Y:S01]  /*1450*/  IMAD.MOV.U32 R2, RZ, RZ, 0x3000 ;  /* 0x00003000ff027424 */ /* 0x000fe200078e00ff */
[----:B------:R-:W-:Y:S01]  /*1460*/  UIADD3 UR6, UP2, UR36, 0x32450, URZ ;  /* 0x0003245024067890 */ /* 0x000fe2000ff5e03f */
[----:B------:R-:W-:Y:S01]  /*1470*/  IMAD.U32 R3, RZ, RZ, UR41 ;  /* 0x00000029ff037e24 */ /* 0x000fe2000f8e00ff */
[----:B------:R-:W-:Y:S01]  /*1480*/  ULDC UR39, c[0x0][0xd3c] ;  /* 0x00034f0000277ab9 */ /* 0x000fe20000000800 */
[----:B------:R-:W-:Y:S01]  /*1490*/  UIADD3 UR7, UP0, UR36, 0x32430, URZ ;  /* 0x0003243024077890 */ /* 0x000fe2000ff1e03f */
[----:B------:R-:W-:Y:S01]  /*14a0*/  IMAD.MOV.U32 R5, RZ, RZ, 0x100 ;  /* 0x00000100ff057424 */ /* 0x000fe200078e00ff */
[----:B------:R-:W-:Y:S01]  /*14b0*/  UIADD3 UR39, UR5, UR39, URZ ;  /* 0x0000002705277290 */ /* 0x000fe2000fffe03f */
[----:B------:R1:W-:Y:S01]  /*14c0*/  STL.64 [R1+0x18], R2 ;  /* 0x0000180201007387 */ /* 0x0003e20000100a00 */
[----:B------:R-:W-:Y:S01]  /*14d0*/  UIADD3.X UR5, URZ, UR37, URZ, UP2, !UPT ;  /* 0x000000253f057290 */ /* 0x000fe200097fe43f */
[----:B------:R-:W-:Y:S01]  /*14e0*/  IMAD.MOV.U32 R6, RZ, RZ, 0x1 ;  /* 0x00000001ff067424 */ /* 0x000fe200078e00ff */
[----:B------:R-:W-:Y:S01]  /*14f0*/  UIADD3 UR10, UP1, UR36, 0x32440, URZ ;  /* 0x00032440240a7890 */ /* 0x000fe2000ff3e03f */
[----:B------:R-:W-:Y:S01]  /*1500*/  IMAD.MOV.U32 R7, RZ, RZ, RZ ;  /* 0x000000ffff077224 */ /* 0x000fe200078e00ff */
[----:B------:R-:W-:Y:S01]  /*1510*/  UIADD3 UR11, UP3, UR36, 0x32460, URZ ;  /* 0x00032460240b7890 */ /* 0x000fe2000ff7e03f */
[----:B------:R-:W-:Y:S01]  /*1520*/  IMAD.MOV.U32 R8, RZ, RZ, 0xc000 ;  /* 0x0000c000ff087424 */ /* 0x000fe200078e00ff */
[----:B------:R-:W-:Y:S01]  /*1530*/  UIADD3 UR4, UR9, -UR4, URZ ;  /* 0x8000000409047290 */ /* 0x000fe2000fffe03f */
[----:B------:R-:W-:Y:S01]  /*1540*/  IMAD.U32 R9, RZ, RZ, UR41 ;  /* 0x00000029ff097e24 */ /* 0x000fe2000f8e00ff */
[----:B------:R-:W-:Y:S01]  /*1550*/  UIADD3.X UR12, URZ, UR37, URZ, UP3, !UPT ;  /* 0x000000253f0c7290 */ /* 0x000fe20009ffe43f */
[----:B------:R-:W-:Y:S01]  /*1560*/  IMAD.MOV.U32 R11, RZ, RZ, 0x100 ;  /* 0x00000100ff0b7424 */ /* 0x000fe200078e00ff */
[----:B------:R-:W-:Y:S01]  /*1570*/  ULDC UR42, c[0x0][0xd48] ;  /* 0x00035200002a7ab9 */ /* 0x000fe20000000800 */
[----:B-1----:R-:W-:Y:S01]  /*1580*/  IMAD.U32 R3, RZ, RZ, UR5 ;  /* 0x00000005ff037e24 */ /* 0x002fe2000f8e00ff */
[----:B------:R-:W-:Y:S01]  /*1590*/  UIADD3.X UR5, URZ, UR37, URZ, UP0, !UPT ;  /* 0x000000253f057290 */ /* 0x000fe200087fe43f */
[----:B------:R-:W-:Y:S01]  /*15a0*/  IMAD.U32 R2, RZ, RZ, UR6 ;  /* 0x00000006ff027e24 */ /* 0x000fe2000f8e00ff */
[----:B------:R-:W-:Y:S01]  /*15b0*/  UIADD3.X UR6, URZ, UR37, URZ, UP1, !UPT ;  /* 0x000000253f067290 */ /* 0x000fe20008ffe43f */
[----:B------:R-:W-:Y:S01]  /*15c0*/  IMAD.U32 R12, RZ, RZ, UR11 ;  /* 0x0000000bff0c7e24 */ /* 0x000fe2000f8e00ff */
[----:B------:R-:W-:Y:S01]  /*15d0*/  UISETP.NE.AND UP2, UPT, UR42, 0x1, UPT ;  /* 0x000000012a00788c */ /* 0x000fe2000bf45270 */
[----:B------:R-:W-:Y:S01]  /*15e0*/  IMAD.U32 R13, RZ, RZ, UR12 ;  /* 0x0000000cff0d7e24 */ /* 0x000fe2000f8e00ff */
[----:B------:R-:W-:Y:S01]  /*15f0*/  ULDC UR12, c[0x0][0xd54] ;  /* 0x00035500000c7ab9 */ /* 0x000fe20000000800 */
[----:B------:R-:W-:Y:S01]  /*1600*/  IMAD.MOV.U32 R20, RZ, RZ, 0x1 ;  /* 0x00000001ff147424 */ /* 0x000fe200078e00ff */
[----:B------:R-:W-:Y:S01]  /*1610*/  UIMAD UR12, UR8, UR12, UR4 ;  /* 0x0000000c080c72a4 */ /* 0x000fe2000f8e0204 */
[----:B------:R-:W-:Y:S01]  /*1620*/  IMAD.MOV.U32 R21, RZ, RZ, RZ ;  /* 0x000000ffff157224 */ /* 0x000fe200078e00ff */
[----:B0-----:R-:W-:Y:S01]  /*1630*/  LOP3.LUT R0, R0, 0x7f, RZ, 0xc0, !PT ;  /* 0x0000007f00007812 */ /* 0x001fe200078ec0ff */
[----:B------:R-:W-:Y:S01]  /*1640*/  IMAD.U32 R14, RZ, RZ, UR39 ;  /* 0x00000027ff0e7e24 */ /* 0x000fe2000f8e00ff */
[----:B------:R-:W-:Y:S01]  /*1650*/  USHF.L.U32 UR39, UR39, 0x7, URZ ;  /* 0x0000000727277899 */ /* 0x000fe2000800063f */
[----:B------:R-:W-:Y:S01]  /*1660*/  STL.128 [R1+0x430], RZ ;  /* 0x000430ff01007387 */ /* 0x000fe20000100c00 */
[----:B------:R-:W-:Y:S01]  /*1670*/  ISETP.NE.AND P0, PT, R0, RZ, PT ;  /* 0x000000ff0000720c */ /* 0x000fe20003f05270 */
[----:B------:R-:W-:Y:S01]  /*1680*/  ULDC UR45, c[0x0][0x424] ;  /* 0x00010900002d7ab9 */ /* 0x000fe20000000800 */
[----:B------:R-:W0:Y:S01]  /*1690*/  LDC R0, c[0x0][0xa80] ;  /* 0x0002a000ff007b82 */ /* 0x000e220000000800 */
[----:B------:R-:W-:Y:S01]  /*16a0*/  STL.64 [R1+0x60], R20 ;  /* 0x0000601401007387 */ /* 0x000fe20000100a00 */
[----:B------:R-:W-:Y:S01]  /*16b0*/  SEL R4, RZ, 0x1, P0 ;  /* 0x00000001ff047807 */ /* 0x000fe20000000000 */
[----:B------:R-:W-:Y:S01]  /*16c0*/  ULDC UR11, c[0x0][0x2f0] ;  /* 0x0000bc00000b7ab9 */ /* 0x000fe20000000800 */
[----:B------:R-:W-:Y:S01]  /*16d0*/  ULDC UR46, c[0x0][0x288] ;  /* 0x0000a200002e7ab9 */ /* 0x000fe20000000800 */
[----:B------:R-:W-:Y:S01]  /*16e0*/  STL [R1+0x70], R14 ;  /* 0x0000700e01007387 */ /* 0x000fe20000100800 */
[----:B------:R-:W-:Y:S01]  /*16f0*/  @UP2 ULDC UR13, c[0x0][0xd50] ;  /* 0x00035400000d2ab9 */ /* 0x000fe20000000800 */
[----:B------:R-:W-:Y:S01]  /*1700*/  IMAD.MOV.U32 R10, RZ, RZ, R4 ;  /* 0x000000ffff0a7224 */ /* 0x000fe200078e0004 */
[----:B------:R-:W-:Y:S01]  /*1710*/  UMOV UR38, UR12 ;  /* 0x0000000c00267c82 */ /* 0x000fe20008000000 */
[----:B------:R1:W-:Y:S01]  /*1720*/  STL.128 [R1+0x20], R4 ;  /* 0x0000200401007387 */ /* 0x0003e20000100c00 */
[----:B------:R-:W-:-:S02]  /*1730*/  IADD3 R32, P0, R16, 0x430, RZ ;  /* 0x0000043010207810 */ /* 0x000fc40007f1e0ff */
[----:B------:R-:W-:Y:S01]  /*1740*/  IADD3 R43, P1, R16, 0x38, RZ ;  /* 0x00000038102b7810 */ /* 0x000fe20007f3e0ff */
[----:B------:R2:W-:Y:S02]  /*1750*/  STL.128 [R1+0x50], R8 ;  /* 0x0000500801007387 */ /* 0x0005e40000100c00 */
[--C-:B------:R-:W-:Y:S02]  /*1760*/  IMAD.X R45, RZ, RZ, R17.reuse, P0 ;  /* 0x000000ffff2d7224 */ /* 0x100fe400000e0611 */
[----:B------:R3:W-:Y:S01]  /*1770*/  STL.128 [R1+0x440], RZ ;  /* 0x000440ff01007387 */ /* 0x0007e20000100c00 */
[----:B------:R-:W-:-:S03]  /*1780*/  IMAD.X R48, RZ, RZ, R17, P1 ;  /* 0x000000ffff307224 */ /* 0x000fc600008e0611 */
[----:B------:R3:W-:Y:S01]  /*1790*/  STL.128 [R1+0x220], RZ ;  /* 0x000220ff01007387 */ /* 0x0007e20000100c00 */
[----:B-1----:R-:W-:Y:S01]  /*17a0*/  IMAD.U32 R5, RZ, RZ, UR5 ;  /* 0x00000005ff057e24 */ /* 0x002fe2000f8e00ff */
[----:B------:R-:W-:Y:S01]  /*17b0*/  ULDC UR5, c[0x0][0x448] ;  /* 0x0001120000057ab9 */ /* 0x000fe20000000800 */
[----:B------:R-:W-:Y:S01]  /*17c0*/  IMAD.U32 R4, RZ, RZ, UR7 ;  /* 0x00000007ff047e24 */ /* 0x000fe2000f8e00ff */
[----:B------:R-:W-:Y:S01]  /*17d0*/  UISETP.NE.AND UP1, UPT, UR5, 0x1, UPT ;  /* 0x000000010500788c */ /* 0x000fe2000bf25270 */
[----:B--2---:R-:W-:Y:S01]  /*17e0*/  IMAD.MOV.U32 R9, RZ, RZ, R3 ;  /* 0x000000ffff097224 */ /* 0x004fe200078e0003 */
[----:B0-----:R3:W-:Y:S01]  /*17f0*/  STL [R1+0x450], R0 ;  /* 0x0004500001007387 */ /* 0x0017e20000100800 */
[----:B------:R-:W-:Y:S01]  /*1800*/  IMAD.U32 R3, RZ, RZ, UR6 ;  /* 0x00000006ff037e24 */ /* 0x000fe2000f8e00ff */
[----:B------:R-:W-:Y:S01]  /*1810*/  ULDC.64 UR6, c[0x0][0x418] ;  /* 0x0001060000067ab9 */ /* 0x000fe20000000a00 */
[----:B------:R-:W-:Y:S01]  /*1820*/  IMAD.MOV.U32 R8, RZ, RZ, R2 ;  /* 0x000000ffff087224 */ /* 0x000fe200078e0002 */
[----:B------:R-:W-:Y:S01]  /*1830*/  UISETP.NE.U32.AND UP0, UPT, UR6, URZ, UPT ;  /* 0x0000003f0600728c */ /* 0x000fe2000bf05070 */
[----:B------:R-:W-:Y:S01]  /*1840*/  IMAD.MOV.U32 R10, RZ, RZ, R12 ;  /* 0x000000ffff0a7224 */ /* 0x000fe200078e000c */
[----:B------:R-:W-:Y:S01]  /*1850*/  ULDC.64 UR4, c[0x0][0xad8] ;  /* 0x0002b60000047ab9 */ /* 0x000fe20000000a00 */
[----:B------:R-:W-:Y:S01]  /*1860*/  IMAD.MOV.U32 R11, RZ, RZ, R13 ;  /* 0x000000ffff0b7224 */ /* 0x000fe200078e000d */
[----:B------:R-:W-:Y:S01]  /*1870*/  UISETP.NE.AND.EX UP0, UPT, UR7, URZ, UPT, UP0 ;  /* 0x0000003f0700728c */ /* 0x000fe2000bf05300 */
[----:B------:R-:W-:Y:S01]  /*1880*/  IMAD.U32 R2, RZ, RZ, UR10 ;  /* 0x0000000aff027e24 */ /* 0x000fe2000f8e00ff */
[----:B------:R-:W-:Y:S01]  /*1890*/  UISETP.GE.AND UP3, UPT, UR5, 0x1, UPT ;  /* 0x000000010500788c */ /* 0x000fe2000bf66270 */
[----:B------:R3:W-:Y:S01]  /*18a0*/  STL.64 [R1+0x8], R4 ;  /* 0x0000080401007387 */ /* 0x0007e20000100a00 */
[----:B------:R-:W-:-:S02]  /*18b0*/  UIADD3 UR10, UR39, 0x7f, URZ ;  /* 0x0000007f270a7890 */ /* 0x000fc4000fffe03f */
[----:B------:R-:W-:Y:S01]  /*18c0*/  USEL UR45, UR45, 0x1, UP0 ;  /* 0x000000012d2d7887 */ /* 0x000fe20008000000 */
[----:B------:R3:W-:Y:S01]  /*18d0*/  STL.128 [R1+0x40], R8 ;  /* 0x0000400801007387 */ /* 0x0007e20000100c00 */
[----:B------:R-:W-:Y:S01]  /*18e0*/  @UP2 ULDC UR6, c[0x0][0xd4c] ;  /* 0x0003530000062ab9 */ /* 0x000fe20000000800 */
[----:B------:R-:W-:Y:S01]  /*18f0*/  @UP1 ULDC UR8, c[0x0][0x44c] ;  /* 0x0001130000081ab9 */ /* 0x000fe20000000800 */
[----:B------:R-:W-:Y:S01]  /*1900*/  UIMAD.WIDE.U32 UR6, UR12, UR6, URZ ;  /* 0x000000060c0672a5 */ /* 0x000fe2000f8e003f */
[----:B------:R3:W-:Y:S01]  /*1910*/  STL.64 [R1+0x68], R10 ;  /* 0x0000680a01007387 */ /* 0x0007e20000100a00 */
[----:B------:R-:W-:Y:S01]  /*1920*/  UIMAD.WIDE.U32 UR8, UR10, UR8, URZ ;  /* 0x000000080a0872a5 */ /* 0x000fe2000f8e003f */
[----:B------:R-:W-:Y:S01]  /*1930*/  PLOP3.LUT P2, PT, PT, PT, UP3, 0x80, 0x0 ;  /* 0x000000000000781c */ /* 0x000fe20003f4f038 */
[----:B------:R-:W-:Y:S01]  /*1940*/  UIMAD UR45, UR45, UR11, URZ ;  /* 0x0000000b2d2d72a4 */ /* 0x000fe2000f8e023f */
[----:B------:R3:W-:Y:S01]  /*1950*/  STL.64 [R1+0x10], R2 ;  /* 0x0000100201007387 */ /* 0x0007e20000100a00 */
[----:B------:R-:W-:Y:S01]  /*1960*/  @UP1 ULDC UR14, c[0x0][0x450] ;  /* 0x00011400000e1ab9 */ /* 0x000fe20000000800 */
[----:B------:R-:W-:-:S02]  /*1970*/  @UP2 USHF.R.U32.HI UR38, URZ, UR13, UR7 ;  /* 0x0000000d3f262299 */ /* 0x000fc40008011607 */
[----:B------:R3:W-:Y:S01]  /*1980*/  STL.64 [R1+0x30], R2 ;  /* 0x0000300201007387 */ /* 0x0007e20000100a00 */
[----:B------:R-:W-:Y:S02]  /*1990*/  UIADD3 UR40, UR45, 0x1, -UR46 ;  /* 0x000000012d287890 */ /* 0x000fe4000fffe82e */
[----:B------:R-:W-:Y:S01]  /*19a0*/  @UP1 USHF.R.U32.HI UR10, URZ, UR14, UR9 ;  /* 0x0000000e3f0a1299 */ /* 0x000fe20008011609 */
[----:B------:R3:W-:Y:S01]  /*19b0*/  STL.128 [R1+0x230], RZ ;  /* 0x000230ff01007387 */ /* 0x0007e20000100c00 */
[----:B------:R-:W-:Y:S02]  /*19c0*/  UIADD3 UR6, -UR38, URZ, URZ ;  /* 0x0000003f26067290 */ /* 0x000fe4000fffe13f */
[----:B------:R-:W-:Y:S01]  /*19d0*/  UIADD3 UR10, UR40, UR10, URZ ;  /* 0x0000000a280a7290 */ /* 0x000fe2000fffe03f */
[----:B------:R3:W-:Y:S01]  /*19e0*/  STL.128 [R1+0x240], RZ ;  /* 0x000240ff01007387 */ /* 0x0007e20000100c00 */
[----:B------:R-:W-:Y:S02]  /*19f0*/  UIMAD UR42, UR42, UR6, UR12 ;  /* 0x000000062a2a72a4 */ /* 0x000fe4000f8e020c */
[----:B------:R-:W-:Y:S01]  /*1a00*/  UIADD3 UR4, UR10, UR4, URZ ;  /* 0x000000040a047290 */ /* 0x000fe2000fffe03f */
[----:B------:R3:W-:Y:S04]  /*1a10*/  STL.128 [R1+0x250], RZ ;  /* 0x000250ff01007387 */ /* 0x0007e80000100c00 */
        /* <DEDUP_REMOVED lines=28> */
[----:B------:R3:W-:Y:S04]  /*1be0*/  STL.64 [R1], RZ ;  /* 0x000000ff01007387 */ /* 0x0007e80000100a00 */
[----:B------:R3:W-:Y:S01]  /*1bf0*/  STL.64 [R1+0x38], RZ ;  /* 0x000038ff01007387 */ /* 0x0007e20000100a00 */
[----:B------:R-:W-:Y:S05]  /*1c00*/  @!P2 BRA `(.L_x_11083) ;  /* 0x000000000044a947 */ /* 0x000fea0003800000 */
        /* <DEDUP_REMOVED lines=10> */
.L_x_11084:
[----:B------:R-:W-:-:S11]  /*1cb0*/  UISETP.NE.AND UP0, UPT, UR5, 0x1, UPT ;  /* 0x000000010500788c */ /* 0x000fd6000bf05270 */
[----:B------:R-:W-:Y:S02]  /*1cc0*/  @UP0 ULDC.64 UR10, c[0x0][0xae0] ;  /* 0x0002b800000a0ab9 */ /* 0x000fe40000000a00 */
[----:B------:R-:W-:-:S04]  /*1cd0*/  UIMAD.WIDE.U32 UR6, UR8, UR10, URZ ;  /* 0x0000000a080672a5 */ /* 0x000fc8000f8e003f */
[----:B------:R-:W-:-:S12]  /*1ce0*/  @UP0 USHF.R.U32.HI UR8, URZ, UR11, UR7 ;  /* 0x0000000b3f080299 */ /* 0x000fd80008011607 */
.L_x_11085:
[----:B------:R-:W-:-:S04]  /*1cf0*/  UIMAD UR8, UR8, UR5, UR5 ;  /* 0x00000005080872a4 */ /* 0x000fc8000f8e0205 */
[----:B------:R-:W-:-:S04]  /*1d00*/  UISETP.LT.AND UP0, UPT, UR4, UR8, UPT ;  /* 0x000000080400728c */ /* 0x000fc8000bf01270 */
[----:B------:R-:W-:-:S12]  /*1d10*/  USEL UR4, UR4, UR8, UP0 ;  /* 0x0000000804047287 */ /* 0x000fd80008000000 */
.L_x_11083:
[----:B------:R-:W-:Y:S02]  /*1d20*/  UIADD3 UR6, UR45, 0x5f, URZ ;  /* 0x0000005f2d067890 */ /* 0x000fe4000fffe03f */
[----:B------:R-:W-:Y:S02]  /*1d30*/  UIADD3 UR8, UR4, 0x5f, URZ ;  /* 0x0000005f04087890 */ /* 0x000fe4000fffe03f */
[----:B------:R-:W-:Y:S02]  /*1d40*/  UIMAD.WIDE UR6, UR6, 0x2aaaaaab, URZ ;  /* 0x2aaaaaab060678a5 */ /* 0x000fe4000f8e023f */
[----:B------:R-:W-:Y:S01]  /*1d50*/  UIMAD.WIDE UR8, UR8, 0x2aaaaaab, URZ ;  /* 0x2aaaaaab080878a5 */ /* 0x000fe2000f8e023f */
[----:B------:R-:W-:Y:S01]  /*1d60*/  @UP1 ULDC UR10, c[0x0][0x44c] ;  /* 0x00011300000a1ab9 */ /* 0x000fe20000000800 */
[----:B------:R-:W-:Y:S02]  /*1d70*/  USHF.R.U32.HI UR4, URZ, 0x1f, UR7 ;  /* 0x0000001f3f047899 */ /* 0x000fe40008011607 */
[----:B------:R-:W-:-:S02]  /*1d80*/  UIMAD.WIDE.U32 UR10, UR39, UR10, URZ ;  /* 0x0000000a270a72a5 */ /* 0x000fc4000f8e003f */
[----:B------:R-:W-:Y:S01]  /*1d90*/  USHF.R.U32.HI UR6, URZ, 0x1f, UR9 ;  /* 0x0000001f3f067899 */ /* 0x000fe20008011609 */
[----:B------:R-:W-:Y:S01]  /*1da0*/  @UP1 ULDC UR13, c[0x0][0x450] ;  /* 0x00011400000d1ab9 */ /* 0x000fe20000000800 */
[----:B------:R-:W-:Y:S01]  /*1db0*/  UMOV UR12, UR39 ;  /* 0x00000027000c7c82 */ /* 0x000fe20008000000 */
[----:B------:R-:W-:Y:S02]  /*1dc0*/  UIADD3 UR46, UR45, -UR46, URZ ;  /* 0x8000002e2d2e7290 */ /* 0x000fe4000fffe03f */
        /* <DEDUP_REMOVED lines=20> */
.L_x_11087:
[----:B------:R-:W-:-:S11]  /*1f10*/  UISETP.NE.AND UP0, UPT, UR5, 0x1, UPT ;  /* 0x000000010500788c */ /* 0x000fd6000bf05270 */
[----:B------:R-:W-:Y:S02]  /*1f20*/  @UP0 ULDC.64 UR10, c[0x0][0xae0] ;  /* 0x0002b800000a0ab9 */ /* 0x000fe40000000a00 */
[----:B------:R-:W-:-:S04]  /*1f30*/  UIMAD.WIDE.U32 UR6, UR4, UR10, URZ ;  /* 0x0000000a040672a5 */ /* 0x000fc8000f8e003f */
[----:B------:R-:W-:-:S12]  /*1f40*/  @UP0 USHF.R.U32.HI UR4, URZ, UR11, UR7 ;  /* 0x0000000b3f040299 */ /* 0x000fd80008011607 */
.L_x_11088:
[----:B------:R-:W-:-:S04]  /*1f50*/  UIMAD UR4, UR4, UR5, URZ ;  /* 0x00000005040472a4 */ /* 0x000fc8000f8e023f */
[----:B------:R-:W-:-:S04]  /*1f60*/  UISETP.LT.AND UP0, UPT, UR8, UR4, UPT ;  /* 0x000000040800728c */ /* 0x000fc8000bf01270 */
[----:B------:R-:W-:-:S12]  /*1f70*/  USEL UR8, UR8, UR4, !UP0 ;  /* 0x0000000408087287 */ /* 0x000fd8000c000000 */
.L_x_11086:
[----:B------:R-:W-:Y:S01]  /*1f80*/  UIMAD.WIDE UR4, UR8, 0x2aaaaaab, URZ ;  /* 0x2aaaaaab080478a5 */ /* 0x000fe2000f8e023f */
[----:B------:R-:W-:-:S03]  /*1f90*/  PLOP3.LUT P0, PT, PT, PT, PT, 0x80, 0x0 ;  /* 0x000000000000781c */ /* 0x000fc60003f0f070 */
[----:B------:R-:W-:-:S04]  /*1fa0*/  USHF.R.U32.HI UR4, URZ, 0x1f, UR5 ;  /* 0x0000001f3f047899 */ /* 0x000fc80008011605 */
[----:B------:R-:W-:-:S04]  /*1fb0*/  ULEA.HI.SX32 UR4, UR5, UR4, 0x1c ;  /* 0x0000000405047291 */ /* 0x000fc8000f8fe23f */
[----:B------:R-:W-:-:S04]  /*1fc0*/  UISETP.LT.AND UP0, UPT, URZ, UR4, UPT ;  /* 0x000000043f00728c */ /* 0x000fc8000bf01270 */
[----:B------:R-:W-:-:S04]  /*1fd0*/  USEL UR43, URZ, UR4, !UP0 ;  /* 0x000000043f2b7287 */ /* 0x000fc8000c000000 */
[----:B------:R-:W-:-:S06]  /*1fe0*/  UISETP.GT.AND UP0, UPT, UR47, UR43, UPT ;  /* 0x0000002b2f00728c */ /* 0x000fcc000bf04270 */
[----:B------:R-:W-:-:S13]  /*1ff0*/  PLOP3.LUT P1, PT, PT, PT, UP0, 0x80, 0x0 ;  /* 0x000000000000781c */ /* 0x000fda0003f2f008 */
[----:B------:R-:W-:Y:S05]  /*2000*/  @!P1 BRA `(.L_x_11089) ;  /* 0x000001cc00549947 */ /* 0x000fea0003800000 */
[----:B---3--:R-:W0:Y:S01]  /*2010*/  SHFL.IDX PT, R0, R227, RZ, 0x1f ;  /* 0x00001fffe3007589 */ /* 0x008e2200000e0000 */
[----:B------:R-:W-:Y:S01]  /*2020*/  UIADD3 UR6, UR44, 0x18400, URZ ;  /* 0x000184002c067890 */ /* 0x000fe2000fffe03f */
[----:B------:R-:W-:Y:S01]  /*2030*/  IMAD.MOV.U32 R12, RZ, RZ, 0x1 ;  /* 0x00000001ff0c7424 */ /* 0x000fe200078e00ff */
[----:B------:R-:W-:Y:S01]  /*2040*/  UIADD3 UR5, UR44, 0x400, URZ ;  /* 0x000004002c057890 */ /* 0x000fe2000fffe03f */
[----:B------:R-:W-:Y:S01]  /*2050*/  IMAD.MOV.U32 R4, RZ, RZ, 0x1 ;  /* 0x00000001ff047424 */ /* 0x000fe200078e00ff */
[----:B------:R-:W-:Y:S01]  /*2060*/  UIADD3 UR4, UR44, 0x1c400, URZ ;  /* 0x0001c4002c047890 */ /* 0x000fe2000fffe03f */
[----:B------:R-:W-:Y:S01]  /*2070*/  IMAD.MOV.U32 R5, RZ, RZ, RZ ;  /* 0x000000ffff057224 */ /* 0x000fe200078e00ff */
[----:B------:R-:W-:Y:S01]  /*2080*/  USHF.R.U32.HI UR5, URZ, 0x4, UR5 ;  /* 0x000000043f057899 */ /* 0x000fe20008011605 */
[----:B------:R-:W-:Y:S01]  /*2090*/  IMAD.MOV.U32 R6, RZ, RZ, 0x1 ;  /* 0x00000001ff067424 */ /* 0x000fe200078e00ff */
[----:B------:R-:W-:Y:S01]  /*20a0*/  USHF.R.U32.HI UR4, URZ, 0x4, UR4 ;  /* 0x000000043f047899 */ /* 0x000fe20008011604 */
[----:B------:R-:W-:Y:S01]  /*20b0*/  IMAD.MOV.U32 R7, RZ, RZ, RZ ;  /* 0x000000ffff077224 */ /* 0x000fe200078e00ff */
[----:B------:R-:W-:Y:S01]  /*20c0*/  ULOP3.LUT UR5, UR5, 0x3fff, URZ, 0xc0, !UPT ;  /* 0x00003fff05057892 */ /* 0x000fe2000f8ec03f */
[----:B------:R-:W-:Y:S01]  /*20d0*/  IMAD.MOV.U32 R13, RZ, RZ, RZ ;  /* 0x000000ffff0d7224 */ /* 0x000fe200078e00ff */
[----:B------:R-:W-:Y:S01]  /*20e0*/  ULOP3.LUT UR4, UR4, 0x3fff, URZ, 0xc0, !UPT ;  /* 0x00003fff04047892 */ /* 0x000fe2000f8ec03f */
[----:B------:R-:W-:Y:S01]  /*20f0*/  IMAD.MOV.U32 R9, RZ, RZ, 0x40000040 ;  /* 0x40000040ff097424 */ /* 0x000fe200078e00ff */
[----:B------:R-:W-:Y:S01]  /*2100*/  ULOP3.LUT UR7, UR5, 0x3000000, URZ, 0xfc, !UPT ;  /* 0x0300000005077892 */ /* 0x000fe2000f8efc3f */
[----:B------:R1:W-:Y:S01]  /*2110*/  STL.128 [R1+0x80], R4 ;  /* 0x0000800401007387 */ /* 0x0003e20000100c00 */
[----:B------:R-:W-:Y:S01]  /*2120*/  ULOP3.LUT UR4, UR4, 0x10000, URZ, 0xfc, !UPT ;  /* 0x0001000004047892 */ /* 0x000fe2000f8efc3f */
[----:B------:R-:W-:Y:S01]  /*2130*/  IMAD.MOV.U32 R11, RZ, RZ, 0x40000040 ;  /* 0x40000040ff0b7424 */ /* 0x000fe200078e00ff */
[----:B------:R-:W-:Y:S01]  /*2140*/  ULOP3.LUT UR5, UR5, 0x10000, URZ, 0xfc, !UPT ;  /* 0x0001000005057892 */ /* 0x000fe2000f8efc3f */
[----:B------:R2:W-:Y:S01]  /*2150*/  STL.64 [R1+0x90], R12 ;  /* 0x0000900c01007387 */ /* 0x0005e20000100a00 */
[----:B------:R-:W-:Y:S01]  /*2160*/  IMAD.U32 R10, RZ, RZ, UR7 ;  /* 0x00000007ff0a7e24 */ /* 0x000fe2000f8e00ff */
[----:B------:R-:W-:Y:S01]  /*2170*/  IADD3 R27, P1, R16, 0xa0, RZ ;  /* 0x000000a0101b7810 */ /* 0x000fe20007f3e0ff */
[----:B------:R-:W-:Y:S01]  /*2180*/  IMAD.U32 R8, RZ, RZ, UR4 ;  /* 0x00000004ff087e24 */ /* 0x000fe2000f8e00ff */
[----:B0-----:R-:W-:Y:S01]  /*2190*/  LEA.HI R2, R0, R0, RZ, 0x1 ;  /* 0x0000000000027211 */ /* 0x001fe200078f08ff */
[----:B------:R-:W-:Y:S01]  /*21a0*/  IMAD.U32 R14, RZ, RZ, UR5 ;  /* 0x00000005ff0e7e24 */ /* 0x000fe2000f8e00ff */
[----:B------:R-:W-:Y:S01]  /*21b0*/  ULOP3.LUT UP0, URZ, UR6, 0x1bf, URZ, 0xc0, !UPT ;  /* 0x000001bf063f7892 */ /* 0x000fe2000f80c03f */
[----:B------:R-:W-:Y:S01]  /*21c0*/  IMAD.MOV.U32 R15, RZ, RZ, 0x40000040 ;  /* 0x40000040ff0f7424 */ /* 0x000fe200078e00ff */
[----:B------:R-:W-:Y:S01]  /*21d0*/  LOP3.LUT R3, R2, 0x7fffe, RZ, 0xc0, !PT ;  /* 0x0007fffe02037812 */ /* 0x000fe200078ec0ff */
[----:B------:R0:W-:Y:S01]  /*21e0*/  STL.128 [R1+0xa0], R8 ;  /* 0x0000a00801007387 */ /* 0x0001e20000100c00 */
[----:B------:R-:W-:Y:S01]  /*21f0*/  IMAD.X R44, RZ, RZ, R17, P1 ;  /* 0x000000ffff2c7224 */ /* 0x000fe200008e0611 */
[----:B------:R-:W-:Y:S01]  /*2200*/  IADD3 R30, P5, R16, 0x118, RZ ;  /* 0x00000118101e7810 */ /* 0x000fe20007fbe0ff */
[----:B-1----:R-:W-:Y:S01]  /*2210*/  IMAD.MOV.U32 R5, RZ, RZ, 0x40000040 ;  /* 0x40000040ff057424 */ /* 0x002fe200078e00ff */
[----:B------:R0:W-:Y:S01]  /*2220*/  STL.64 [R1+0x78], RZ ;  /* 0x000078ff01007387 */ /* 0x0001e20000100a00 */
[----:B------:R-:W-:Y:S01]  /*2230*/  IMAD.IADD R3, R0, 0x1, -R3 ;  /* 0x0000000100037824 */ /* 0x000fe200078e0a03 */
[----:B------:R-:W-:Y:S01]  /*2240*/  PLOP3.LUT P1, PT, PT, PT, UP0, 0x80, 0x0 ;  /* 0x000000000000781c */ /* 0x000fe20003f2f008 */
[----:B--2---:R-:W-:Y:S01]  /*2250*/  IMAD.MOV.U32 R13, RZ, RZ, 0x40000040 ;  /* 0x40000040ff0d7424 */ /* 0x004fe200078e00ff */
[----:B------:R0:W-:Y:S01]  /*2260*/  STL.128 [R1+0xb0], RZ ;  /* 0x0000b0ff01007387 */ /* 0x0001e20000100c00 */
[C---:B------:R-:W-:Y:S01]  /*2270*/  IADD3 R29, P6, R16.reuse, 0x110, RZ ;  /* 0x00000110101d7810 */ /* 0x040fe20007fde0ff */
[--C-:B------:R-:W-:Y:S01]  /*2280*/  IMAD.X R31, RZ, RZ, R17.reuse, P5 ;  /* 0x000000ffff1f7224 */ /* 0x100fe200028e0611 */
[----:B------:R-:W-:Y:S01]  /*2290*/  LEA R3, R3, UR6, 0xd ;  /* 0x0000000603037c11 */ /* 0x000fe2000f8e68ff */
[----:B------:R0:W-:Y:S01]  /*22a0*/  STL.128 [R1+0xc0], RZ ;  /* 0x0000c0ff01007387 */ /* 0x0001e20000100c00 */
[----:B------:R-:W-:Y:S01]  /*22b0*/  IADD3 R28, P0, R16, 0xa8, RZ ;  /* 0x000000a8101c7810 */ /* 0x000fe20007f1e0ff */
[----:B------:R-:W-:Y:S01]  /*22c0*/  IMAD.X R46, RZ, RZ, R17, P6 ;  /* 0x000000ffff2e7224 */ /* 0x000fe200030e0611 */
[----:B------:R-:W-:Y:S01]  /*22d0*/  SHF.R.U32.HI R0, RZ, 0x4, R3 ;  /* 0x00000004ff007819 */ /* 0x000fe20000011603 */
[----:B------:R-:W-:Y:S01]  /*22e0*/  VIADD R2, R3, 0xa000 ;  /* 0x0000a00003027836 */ /* 0x000fe20000000000 */
[----:B------:R0:W-:Y:S01]  /*22f0*/  STL.128 [R1+0xd0], RZ ;  /* 0x0000d0ff01007387 */ /* 0x0001e20000100c00 */
[----:B------:R-:W-:Y:S01]  /*2300*/  IMAD.X R41, RZ, RZ, R17, P0 ;  /* 0x000000ffff297224 */ /* 0x000fe200000e0611 */
[----:B------:R-:W-:-:S02]  /*2310*/  LOP3.LUT R0, R0, 0x3fff, RZ, 0xc0, !PT ;  /* 0x00003fff00007812 */ /* 0x000fc400078ec0ff */
[----:B------:R-:W-:Y:S01]  /*2320*/  SHF.R.U32.HI R2, RZ, 0x4, R2 ;  /* 0x00000004ff027819 */ /* 0x000fe20000011602 */
[----:B------:R0:W-:Y:S01]  /*2330*/  STL.128 [R1+0xe0], RZ ;  /* 0x0000e0ff01007387 */ /* 0x0001e20000100c00 */
[----:B------:R-:W-:Y:S02]  /*2340*/  LOP3.LUT R4, R0, 0x10000, RZ, 0xfc, !PT ;  /* 0x0001000000047812 */ /* 0x000fe400078efcff */
[----:B------:R-:W-:Y:S01]  /*2350*/  LOP3.LUT R2, R2, 0x3fff, RZ, 0xc0, !PT ;  /* 0x00003fff02027812 */ /* 0x000fe200078ec0ff */
[----:B------:R0:W-:Y:S01]  /*2360*/  STL.128 [R1+0xf0], RZ ;  /* 0x0000f0ff01007387 */ /* 0x0001e20000100c00 */
[----:B------:R-:W-:Y:S02]  /*2370*/  IADD3 R26, P2, R16, 0x98, RZ ;  /* 0x00000098101a7810 */ /* 0x000fe40007f5e0ff */
[----:B------:R-:W-:Y:S01]  /*2380*/  LOP3.LUT R2, R2, 0x10000, RZ, 0xfc, !PT ;  /* 0x0001000002027812 */ /* 0x000fe200078efcff */
[----:B------:R0:W-:Y:S01]  /*2390*/  STL.64 [R1+0x98], R4 ;  /* 0x0000980401007387 */ /* 0x0001e20000100a00 */
[C---:B------:R-:W-:Y:S01]  /*23a0*/  IADD3 R25, P3, R16.reuse, 0x90, RZ ;  /* 0x0000009010197810 */ /* 0x040fe20007f7e0ff */
[--C-:B------:R-:W-:Y:S01]  /*23b0*/  IMAD.X R33, RZ, RZ, R17.reuse, P2 ;  /* 0x000000ffff217224 */ /* 0x100fe200010e0611 */
[C---:B------:R-:W-:Y:S01]  /*23c0*/  IADD3 R24, P4, R16.reuse, 0x88, RZ ;  /* 0x0000008810187810 */ /* 0x040fe20007f9e0ff */
[----:B------:R-:W-:Y:S01]  /*23d0*/  IMAD.MOV.U32 R12, RZ, RZ, R2 ;  /* 0x000000ffff0c7224 */ /* 0x000fe200078e0002 */
[----:B------:R0:W-:Y:S01]  /*23e0*/  STL.128 [R1+0x100], RZ ;  /* 0x000100ff01007387 */ /* 0x0001e20000100c00 */
[C---:B------:R-:W-:Y:S01]  /*23f0*/  IADD3 R19, P5, R16.reuse, 0x80, RZ ;  /* 0x0000008010137810 */ /* 0x040fe20007fbe0ff */
[--C-:B------:R-:W-:Y:S01]  /*2400*/  IMAD.X R42, RZ, RZ, R17.reuse, P3 ;  /* 0x000000ffff2a7224 */ /* 0x100fe200018e0611 */
[C---:B------:R-:W-:Y:S01]  /*2410*/  IADD3 R34, P6, R16.reuse, 0x78, RZ ;  /* 0x0000007810227810 */ /* 0x040fe20007fde0ff */
[----:B------:R0:W-:Y:S01]  /*2420*/  STL.128 [R1+0x110], R12 ;  /* 0x0001100c01007387 */ /* 0x0001e20000100c00 */
[----:B------:R-:W-:Y:S01]  /*2430*/  IADD3 R37, P0, R16, 0xb0, RZ ;  /* 0x000000b010257810 */ /* 0x000fe20007f1e0ff */
[----:B------:R-:W-:-:S02]  /*2440*/  IMAD.X R39, RZ, RZ, R17, P4 ;  /* 0x000000ffff277224 */ /* 0x000fc400020e0611 */
[--C-:B------:R-:W-:Y:S02]  /*2450*/  IMAD.X R40, RZ, RZ, R17.reuse, P5 ;  /* 0x000000ffff287224 */ /* 0x100fe400028e0611 */
[--C-:B------:R-:W-:Y:S02]  /*2460*/  IMAD.X R35, RZ, RZ, R17.reuse, P6 ;  /* 0x000000ffff237224 */ /* 0x100fe400030e0611 */
[----:B------:R-:W-:Y:S01]  /*2470*/  IMAD.X R38, RZ, RZ, R17, P0 ;  /* 0x000000ffff267224 */ /* 0x000fe200000e0611 */
[----:B------:R-:W-:Y:S06]  /*2480*/  @!P1 BRA `(.L_x_11090) ;  /* 0x0000000000409947 */ /* 0x000fec0003800000 */
[----:B------:R-:W-:Y:S01]  /*2490*/  MOV R0, 0x0 ;  /* 0x0000000000007802 */ /* 0x000fe20000000f00 */
[----:B------:R-:W-:Y:S01]  /*24a0*/  ULDC.64 UR4, c[0x4][0x118] ;  /* 0x0100460000047ab9 */ /* 0x000fe20000000a00 */
[----:B------:R-:W-:Y:S01]  /*24b0*/  ULDC.64 UR6, c[0x4][0x38] ;  /* 0x01000e0000067ab9 */ /* 0x000fe20000000a00 */
[----:B0-----:R-:W-:Y:S01]  /*24c0*/  IMAD.U32 R4, RZ, RZ, UR4 ;  /* 0x00000004ff047e24 */ /* 0x001fe2000f8e00ff */
        /* <DEDUP_REMOVED lines=12> */
.L_x_11090:
[----:B------:R-:W1:Y:S01]  /*2590*/  S2R R20, SR_TID.X ;  /* 0x0000000000147919 */ /* 0x000e620000002100 */
[----:B0-----:R-:W0:Y:S01]  /*25a0*/  LDC R13, c[0x0][0x288] ;  /* 0x0000a200ff0d7b82 */ /* 0x001e220000000800 */
[----:B------:R-:W-:Y:S01]  /*25b0*/  IADD3 R8, P0, R16, 0x120, RZ ;  /* 0x0000012010087810 */ /* 0x000fe20007f1e0ff */
[----:B------:R-:W-:Y:S01]  /*25c0*/  ULDC UR4, c[0x0][0x20] ;  /* 0x0000080000047ab9 */ /* 0x000fe20000000800 */
[----:B------:R-:W-:Y:S01]  /*25d0*/  IMAD.U32 R11, RZ, RZ, UR45 ;  /* 0x0000002dff0b7e24 */ /* 0x000fe2000f8e00ff */
[----:B------:R-:W-:Y:S01]  /*25e0*/  STL.64 [R1+0x130], R34 ;  /* 0x0001302201007387 */ /* 0x000fe20000100a00 */
[----:B------:R-:W-:Y:S02]  /*25f0*/  VIADD R198, R18, -UR4 ;  /* 0x8000000412c67c36 */ /* 0x000fe40008000000 */
[----:B------:R-:W-:Y:S01]  /*2600*/  IMAD.X R9, RZ, RZ, R17, P0 ;  /* 0x000000ffff097224 */ /* 0x000fe200000e0611 */
[----:B------:R-:W2:Y:S01]  /*2610*/  LDC R15, c[0x0][0xad4] ;  /* 0x0002b500ff0f7b82 */ /* 0x000ea20000000800 */
[----:B------:R-:W-:Y:S04]  /*2620*/  STL.64 [R1+0x120], R204 ;  /* 0x000120cc01007387 */ /* 0x000fe80000100a00 */
[----:B------:R3:W-:Y:S03]  /*2630*/  STL.64 [R1+0x128], R8 ;  /* 0x0001280801007387 */ /* 0x0007e60000100a00 */
[----:B------:R-:W4:Y:S01]  /*2640*/  LDC.64 R4, c[0x0][0xad8] ;  /* 0x0002b600ff047b82 */ /* 0x000f220000000a00 */
[----:B------:R0:W-:Y:S04]  /*2650*/  STL.U8 [R1+0x138], RZ ;  /* 0x000138ff01007387 */ /* 0x0001e80000100000 */
[----:B------:R0:W-:Y:S03]  /*2660*/  STL [R198+0x8], R11 ;  /* 0x0000080bc6007387 */ /* 0x0001e60000100800 */
[----:B------:R-:W5:Y:S01]  /*2670*/  LDC.64 R2, c[0x0][0xae0] ;  /* 0x0002b800ff027b82 */ /* 0x000f620000000a00 */
[----:B0-----:R0:W-:Y:S04]  /*2680*/  STL [R198+0x4], R13 ;  /* 0x0000040dc6007387 */ /* 0x0011e80000100800 */
[----:B------:R0:W-:Y:S01]  /*2690*/  STL [R198+0x14], RZ ;  /* 0x000014ffc6007387 */ /* 0x0001e20000100800 */
[----:B-1----:R-:W-:-:S02]  /*26a0*/  VIADD R206, R20, 0xffffff80 ;  /* 0xffffff8014ce7836 */ /* 0x002fc40000000000 */
[----:B------:R-:W1:Y:S01]  /*26b0*/  LDC.64 R6, c[0x0][0x448] ;  /* 0x00011200ff067b82 */ /* 0x000e620000000a00 */
[----:B--2---:R0:W-:Y:S04]  /*26c0*/  STL [R198+0xc], R15 ;  /* 0x00000c0fc6007387 */ /* 0x0041e80000100800 */
[----:B------:R0:W-:Y:S03]  /*26d0*/  STL [R198], R206 ;  /* 0x000000cec6007387 */ /* 0x0001e60000100800 */
[----:B------:R-:W2:Y:S01]  /*26e0*/  LDC R237, c[0x0][0x450] ;  /* 0x00011400ffed7b82 */ /* 0x000ea20000000800 */
[----:B----4-:R0:W-:Y:S04]  /*26f0*/  STL [R198+0x10], R4 ;  /* 0x00001004c6007387 */ /* 0x0101e80000100800 */
[----:B------:R0:W-:Y:S04]  /*2700*/  STL [R198+0x18], R5 ;  /* 0x00001805c6007387 */ /* 0x0001e80000100800 */
[----:B-----5:R0:W-:Y:S04]  /*2710*/  STL [R198+0x1c], R2 ;  /* 0x00001c02c6007387 */ /* 0x0201e80000100800 */
[----:B------:R0:W-:Y:S04]  /*2720*/  STL [R198+0x20], R3 ;  /* 0x00002003c6007387 */ /* 0x0001e80000100800 */
[----:B-1----:R0:W-:Y:S04]  /*2730*/  STL [R198+0x24], R6 ;  /* 0x00002406c6007387 */ /* 0x0021e80000100800 */
[----:B------:R0:W-:Y:S04]  /*2740*/  STL [R198+0x28], R7 ;  /* 0x00002807c6007387 */ /* 0x0001e80000100800 */
[----:B--2---:R0:W-:Y:S04]  /*2750*/  STL [R198+0x2c], R237 ;  /* 0x00002cedc6007387 */ /* 0x0041e80000100800 */
[----:B---3--:R-:W2:Y:S01]  /*2760*/  LDL R9, [R1+0x21c] ;  /* 0x00021c0001097983 */ /* 0x008ea20000100800 */
[----:B------:R-:W-:Y:S03]  /*2770*/  BSSY B0, `(.L_x_11091) ;  /* 0x0000008000007945 */ /* 0x000fe60003800000 */
[----:B------:R0:W-:Y:S01]  /*2780*/  STL.U8 [R1+0x16c], RZ ;  /* 0x00016cff01007387 */ /* 0x0001e20000100000 */
[----:B--2---:R-:W-:-:S04]  /*2790*/  LEA.HI R0, R9, R9, RZ, 0x1 ;  /* 0x0000000909007211 */ /* 0x004fc800078f08ff */
[----:B------:R-:W-:-:S05]  /*27a0*/  LOP3.LUT R0, R0, 0xfffffffe, RZ, 0xc0, !PT ;  /* 0xfffffffe00007812 */ /* 0x000fca00078ec0ff */
[----:B------:R-:W-:-:S05]  /*27b0*/  IMAD.IADD R0, R9, 0x1, -R0 ;  /* 0x0000000109007824 */ /* 0x000fca00078e0a00 */
[----:B------:R-:W-:-:S04]  /*27c0*/  SHF.L.U32 R0, R0, 0x1f, RZ ;  /* 0x0000001f00007819 */ /* 0x000fc800000006ff */
[----:B------:R-:W1:Y:S02]  /*27d0*/  SYNCS.PHASECHK.TRANS64.TRYWAIT P0, [UR44+0x32400], R0 ;  /* 0x03240000ff0075a7 */ /* 0x000e64000800016c */
[----:B01----:R-:W-:Y:S05]  /*27e0*/  @!P0 BRA `(.L_x_11092) ;  /* 0x0000024400a08947 */ /* 0x003fea0003800000 */
.L_x_11319:
[----:B------:R-:W-:Y:S05]  /*27f0*/  BSYNC B0 ;  /* 0x0000000000007941 */ /* 0x000fea0003800000 */
.L_x_11091:
[----:B------:R-:W2:Y:S04]  /*2800*/  LDL R36, [R1+0x1c] ;  /* 0x00001c0001247983 */ /* 0x000ea80000100800 */
[----:B------:R1:W5:Y:S01]  /*2810*/  LDL.64 R12, [R1+0x210] ;  /* 0x00021000010c7983 */ /* 0x0003620000100a00 */
[----:B------:R-:W-:Y:S01]  /*2820*/  IMAD.MOV.U32 R10, RZ, RZ, R19 ;  /* 0x000000ffff0a7224 */ /* 0x000fe200078e0013 */
[C---:B------:R-:W-:Y:S01]  /*2830*/  IADD3 R20, P0, R16.reuse, 0x16c, RZ ;  /* 0x0000016c10147810 */ /* 0x040fe20007f1e0ff */
[----:B------:R-:W-:Y:S01]  /*2840*/  IMAD.MOV.U32 R11, RZ, RZ, R40 ;  /* 0x000000ffff0b7224 */ /* 0x000fe200078e0028 */
[C---:B0-----:R-:W-:Y:S01]  /*2850*/  IADD3 R0, P2, R16.reuse, 0x420, RZ ;  /* 0x0000042010007810 */ /* 0x041fe20007f5e0ff */
[----:B------:R-:W-:Y:S01]  /*2860*/  IMAD.MOV.U32 R8, RZ, RZ, R214 ;  /* 0x000000ffff087224 */ /* 0x000fe200078e00d6 */
[----:B------:R-:W-:Y:S01]  /*2870*/  IADD3 R14, P1, R16, 0x128, RZ ;  /* 0x00000128100e7810 */ /* 0x000fe20007f3e0ff */
[----:B------:R-:W-:-:S02]  /*2880*/  IMAD.MOV.U32 R9, RZ, RZ, R213 ;  /* 0x000000ffff097224 */ /* 0x000fc400078e00d5 */
[--C-:B------:R-:W-:Y:S02]  /*2890*/  IMAD.X R21, RZ, RZ, R17.reuse, P0 ;  /* 0x000000ffff157224 */ /* 0x100fe400000e0611 */
[--C-:B------:R-:W-:Y:S01]  /*28a0*/  IMAD.X R15, RZ, RZ, R17.reuse, P2 ;  /* 0x000000ffff0f7224 */ /* 0x100fe200010e0611 */
[----:B------:R0:W-:Y:S01]  /*28b0*/  STL.128 [R1+0x170], R8 ;  /* 0x0001700801007387 */ /* 0x0001e20000100c00 */
[----:B------:R-:W-:Y:S02]  /*28c0*/  IMAD.X R19, RZ, RZ, R17, P1 ;  /* 0x000000ffff137224 */ /* 0x000fe400008e0611 */
[----:B------:R-:W-:Y:S02]  /*28d0*/  IMAD.U32 R220, RZ, RZ, UR36 ;  /* 0x00000024ffdc7e24 */ /* 0x000fe4000f8e00ff */
[----:B------:R-:W-:Y:S01]  /*28e0*/  IMAD.U32 R221, RZ, RZ, UR37 ;  /* 0x00000025ffdd7e24 */ /* 0x000fe2000f8e00ff */
[----:B------:R-:W-:Y:S05]  /*28f0*/  WARPSYNC.ALL ;  /* 0x0000000000007948 */ /* 0x000fea0003800000 */
[----:B------:R-:W-:Y:S01]  /*2900*/  IMAD.MOV.U32 R222, RZ, RZ, R224 ;  /* 0x000000ffffde7224 */ /* 0x000fe200078e00e0 */
[----:B------:R-:W-:Y:S01]  /*2910*/  BSSY B0, `(.L_x_11093) ;  /* 0x000002c000007945 */ /* 0x000fe20003800000 */
[----:B------:R-:W-:-:S02]  /*2920*/  IMAD.MOV.U32 R34, RZ, RZ, R14 ;  /* 0x000000ffff227224 */ /* 0x000fc400078e000e */
[----:B------:R-:W-:Y:S01]  /*2930*/  IMAD.MOV.U32 R35, RZ, RZ, R19 ;  /* 0x000000ffff237224 */ /* 0x000fe200078e0013 */
[----:B------:R-:W-:Y:S01]  /*2940*/  STL.128 [R1+0x1a0], R220 ;  /* 0x0001a0dc01007387 */ /* 0x000fe20000100c00 */
[----:B0-----:R-:W-:Y:S02]  /*2950*/  IMAD.MOV.U32 R8, RZ, RZ, R26 ;  /* 0x000000ffff087224 */ /* 0x001fe400078e001a */
[----:B------:R-:W-:Y:S02]  /*2960*/  IMAD.MOV.U32 R9, RZ, RZ, R33 ;  /* 0x000000ffff097224 */ /* 0x000fe400078e0021 */
[----:B------:R-:W-:Y:S02]  /*2970*/  IMAD.MOV.U32 R10, RZ, RZ, R27 ;  /* 0x000000ffff0a7224 */ /* 0x000fe400078e001b */
[----:B------:R-:W-:Y:S02]  /*2980*/  IMAD.MOV.U32 R11, RZ, RZ, R44 ;  /* 0x000000ffff0b7224 */ /* 0x000fe400078e002c */
[----:B------:R-:W-:-:S03]  /*2990*/  IMAD.MOV.U32 R33, RZ, RZ, R45 ;  /* 0x000000ffff217224 */ /* 0x000fc600078e002d */
[----:B------:R0:W-:Y:S04]  /*29a0*/  STL.128 [R1+0x190], R8 ;  /* 0x0001900801007387 */ /* 0x0001e80000100c00 */
[----:B------:R-:W-:Y:S01]  /*29b0*/  STL.128 [R1+0x1e0], R32 ;  /* 0x0001e02001007387 */ /* 0x000fe20000100c00 */
[----:B0-----:R-:W-:Y:S02]  /*29c0*/  IMAD.MOV.U32 R8, RZ, RZ, R43 ;  /* 0x000000ffff087224 */ /* 0x001fe400078e002b */
[----:B------:R-:W-:Y:S02]  /*29d0*/  IMAD.MOV.U32 R9, RZ, RZ, R48 ;  /* 0x000000ffff097224 */ /* 0x000fe400078e0030 */
[----:B------:R-:W-:Y:S02]  /*29e0*/  IMAD.MOV.U32 R10, RZ, RZ, R25 ;  /* 0x000000ffff0a7224 */ /* 0x000fe400078e0019 */
[----:B------:R-:W-:-:S05]  /*29f0*/  IMAD.MOV.U32 R11, RZ, RZ, R42 ;  /* 0x000000ffff0b7224 */ /* 0x000fca00078e002a */
[----:B------:R0:W-:Y:S02]  /*2a00*/  STL.128 [R1+0x1b0], R8 ;  /* 0x0001b00801007387 */ /* 0x0001e40000100c00 */
[----:B0-----:R-:W-:Y:S02]  /*2a10*/  IMAD.MOV.U32 R8, RZ, RZ, R29 ;  /* 0x000000ffff087224 */ /* 0x001fe400078e001d */
[----:B------:R-:W-:Y:S02]  /*2a20*/  IMAD.MOV.U32 R9, RZ, RZ, R46 ;  /* 0x000000ffff097224 */ /* 0x000fe400078e002e */
[----:B------:R-:W-:Y:S02]  /*2a30*/  IMAD.MOV.U32 R10, RZ, RZ, R30 ;  /* 0x000000ffff0a7224 */ /* 0x000fe400078e001e */
[----:B------:R-:W-:-:S05]  /*2a40*/  IMAD.MOV.U32 R11, RZ, RZ, R31 ;  /* 0x000000ffff0b7224 */ /* 0x000fca00078e001f */
[----:B------:R0:W-:Y:S02]  /*2a50*/  STL.128 [R1+0x1c0], R8 ;  /* 0x0001c00801007387 */ /* 0x0001e40000100c00 */
[----:B0-----:R-:W-:Y:S01]  /*2a60*/  IMAD.MOV.U32 R10, RZ, RZ, R20 ;  /* 0x000000ffff0a7224 */ /* 0x001fe200078e0014 */
[----:B------:R1:W-:Y:S01]  /*2a70*/  BAR.SYNC.DEFER_BLOCKING R209, 0x100 ;  /* 0x000400d10000751d */ /* 0x0003e20000010000 */
[----:B------:R-:W-:Y:S01]  /*2a80*/  IMAD.MOV.U32 R11, RZ, RZ, R21 ;  /* 0x000000ffff0b7224 */ /* 0x000fe200078e0015 */
[----:B------:R-:W-:Y:S01]  /*2a90*/  IADD3 R20, P0, R16, 0x138, RZ ;  /* 0x0000013810147810 */ /* 0x000fe20007f1e0ff */
[----:B------:R-:W-:Y:S02]  /*2aa0*/  IMAD.MOV.U32 R8, RZ, RZ, R0 ;  /* 0x000000ffff087224 */ /* 0x000fe400078e0000 */
[----:B------:R-:W-:Y:S02]  /*2ab0*/  IMAD.MOV.U32 R9, RZ, RZ, R15 ;  /* 0x000000ffff097224 */ /* 0x000fe400078e000f */
[----:B------:R-:W-:-:S03]  /*2ac0*/  IMAD.X R21, RZ, RZ, R17, P0 ;  /* 0x000000ffff157224 */ /* 0x000fc600000e0611 */
        /* <DEDUP_REMOVED lines=11> */
[----:B------:R1:W-:Y:S01]  /*2b80*/  STL.128 [R1+0x200], R8 ;  /* 0x0002000801007387 */ /* 0x0003e20000100c00 */
[----:B--2---:R-:W-:-:S04]  /*2b90*/  LOP3.LUT R0, R36, 0x1, RZ, 0xfc, !PT ;  /* 0x0000000124007812 */ /* 0x004fc800078efcff */
[----:B------:R-:W-:-:S13]  /*2ba0*/  ISETP.NE.AND P1, PT, R0, 0x3, PT ;  /* 0x000000030000780c */ /* 0x000fda0003f25270 */
[----:B-1----:R-:W-:Y:S05]  /*2bb0*/  @!P1 BRA `(.L_x_11094) ;  /* 0x0000000000049947 */ /* 0x002fea0003800000 */
[----:B------:R-:W-:Y:S01]  /*2bc0*/  BPT.TRAP 0x1 ;  /* 0x000000040000795c */ /* 0x000fe20000300000 */
.L_x_11094:
[----:B------:R-:W-:Y:S05]  /*2bd0*/  BSYNC B0 ;  /* 0x0000000000007941 */ /* 0x000fea0003800000 */
.L_x_11093:
[----:B------:R-:W2:Y:S01]  /*2be0*/  LDL.64 R8, [R1+0x8] ;  /* 0x0000080001087983 */ /* 0x000ea20000100a00 */
[----:B-----5:R-:W-:Y:S01]  /*2bf0*/  SHF.L.U32 R13, R13, 0x1f, RZ ;  /* 0x0000001f0d0d7819 */ /* 0x020fe200000006ff */
[----:B------:R-:W-:Y:S01]  /*2c00*/  BSSY B0, `(.L_x_11095) ;  /* 0x0000006000007945 */ /* 0x000fe20003800000 */
[----:B--2---:R-:W-:-:S05]  /*2c10*/  MOV R9, R8 ;  /* 0x0000000800097202 */ /* 0x004fca0000000f00 */
[----:B------:R-:W-:-:S04]  /*2c20*/  IMAD R12, R12, 0x8, R9 ;  /* 0x000000080c0c7824 */ /* 0x000fc800078e0209 */
[----:B------:R0:W1:Y:S01]  /*2c30*/  SYNCS.PHASECHK.TRANS64.TRYWAIT P0, [R12+URZ], R13 ;  /* 0x0000000d0c0075a7 */ /* 0x000062000800017f */
[----:B------:R-:W-:Y:S05]  /*2c40*/  @!P1 BRA `(.L_x_11096) ;  /* 0x0000000000049947 */ /* 0x000fea0003800000 */
[----:B------:R-:W-:Y:S01]  /*2c50*/  BPT.TRAP 0x1 ;  /* 0x000000040000795c */ /* 0x000fe20000300000 */
.L_x_11096:
[----:B------:R-:W-:Y:S05]  /*2c60*/  BSYNC B0 ;  /* 0x0000000000007941 */ /* 0x000fea0003800000 */
.L_x_11095:
[----:B------:R-:W-:Y:S04]  /*2c70*/  BSSY B0, `(.L_x_11097) ;  /* 0x0000004000007945 */ /* 0x000fe80003800000 */
[----:B-1----:R-:W-:Y:S05]  /*2c80*/  @P0 BRA `(.L_x_11098) ;  /* 0x0000000000080947 */ /* 0x002fea0003800000 */
[----:B------:R-:W1:Y:S02]  /*2c90*/  SYNCS.PHASECHK.TRANS64.TRYWAIT P0, [R12+URZ], R13 ;  /* 0x0000000d0c0075a7 */ /* 0x000e64000800017f */
[----:B-1----:R-:W-:Y:S05]  /*2ca0*/  @!P0 BRA `(.L_x_11099) ;  /* 0x0000024000888947 */ /* 0x002fea0003800000 */
.L_x_11098:
[----:B------:R-:W-:Y:S05]  /*2cb0*/  BSYNC B0 ;  /* 0x0000000000007941 */ /* 0x000fea0003800000 */
.L_x_11097:
[----:B01----:R-:W2:Y:S04]  /*2cc0*/  LDL R13, [R1+0x210] ;  /* 0x00021000010d7983 */ /* 0x003ea80000100800 */
[----:B------:R-:W2:Y:S01]  /*2cd0*/  LDL.64 R8, [R1+0xa0] ;  /* 0x0000a00001087983 */ /* 0x000ea20000100a00 */
[----:B------:R-:W-:Y:S05]  /*2ce0*/  WARPSYNC.ALL ;  /* 0x0000000000007948 */ /* 0x000fea0003800000 */
[----:B------:R-:W3:Y:S04]  /*2cf0*/  LDL.64 R24, [R1+0x98] ;  /* 0x0000980001187983 */ /* 0x000ee80000100a00 */
[----:B------:R-:W4:Y:S04]  /*2d00*/  LDL.64 R10, [R1+0x98] ;  /* 0x00009800010a7983 */ /* 0x000f280000100a00 */
[----:B------:R-:W5:Y:S01]  /*2d10*/  LDL.64 R14, [R1+0x98] ;  /* 0x00009800010e7983 */ /* 0x000f620000100a00 */
[----:B--2---:R-:W-:-:S03]  /*2d20*/  IMAD R8, R13, 0x300, R8 ;  /* 0x000003000d087824 */ /* 0x004fc600078e0208 */
[----:B------:R-:W2:Y:S01]  /*2d30*/  LDL.64 R20, [R1+0x98] ;  /* 0x0000980001147983 */ /* 0x000ea20000100a00 */
[----:B------:R-:W-:Y:S02]  /*2d40*/  R2UR UR7, R9 ;  /* 0x00000000090772ca */ /* 0x000fe400000e0000 */
[C---:B------:R-:W-:Y:S01]  /*2d50*/  R2UR UR6, R8.reuse ;  /* 0x00000000080672ca */ /* 0x040fe200000e0000 */
[----:B------:R-:W2:Y:S01]  /*2d60*/  LDL R19, [R1+0x21c] ;  /* 0x00021c0001137983 */ /* 0x000ea20000100800 */
[----:B------:R-:W-:Y:S01]  /*2d70*/  VIADD R12, R8, 0x2 ;  /* 0x00000002080c7836 */ /* 0x000fe20000000000 */
[----:B------:R-:W-:Y:S01]  /*2d80*/  BSSY B0, `(.L_x_11100) ;  /* 0x000002e000007945 */ /* 0x000fe20003800000 */
[----:B------:R-:W-:Y:S01]  /*2d90*/  IMAD.MOV.U32 R13, RZ, RZ, R9 ;  /* 0x000000ffff0d7224 */ /* 0x000fe200078e0009 */
[----:B------:R0:W-:Y:S01]  /*2da0*/  STL [R1+0x80], RZ ;  /* 0x000080ff01007387 */ /* 0x0001e20000100800 */
[----:B---3--:R-:W-:Y:S02]  /*2db0*/  R2UR UR4, R24 ;  /* 0x00000000180472ca */ /* 0x008fe400000e0000 */
[----:B------:R-:W-:-:S02]  /*2dc0*/  R2UR UR5, R25 ;  /* 0x00000000190572ca */ /* 0x000fc400000e0000 */
[----:B------:R-:W-:Y:S01]  /*2dd0*/  WARPGROUP.ARRIVE ;  /* 0x00000000000079c5 */ /* 0x000fe20000000000 */
[----:B----4-:R-:W-:Y:S02]  /*2de0*/  VIADD R10, R10, 0x2 ;  /* 0x000000020a0a7836 */ /* 0x010fe40000000000 */
[----:B-----5:R-:W-:Y:S02]  /*2df0*/  VIADD R14, R14, 0x4 ;  /* 0x000000040e0e7836 */ /* 0x020fe40000000000 */
[----:B--2---:R-:W-:-:S06]  /*2e00*/  VIADD R20, R20, 0x6 ;  /* 0x0000000614147836 */ /* 0x004fcc0000000000 */
[----:B------:R-:W-:Y:S01]  /*2e10*/  HGMMA.64x96x16.F32.BF16 R24, gdesc[UR4], RZ, !UPT, gsb0 ;  /* 0x01600000041879f0 */ /* 0x000fe2000c0018ff */
[----:B------:R-:W-:Y:S02]  /*2e20*/  R2UR UR6, R12 ;  /* 0x000000000c0672ca */ /* 0x000fe400000e0000 */
[----:B------:R-:W-:Y:S02]  /*2e30*/  R2UR UR7, R13 ;  /* 0x000000000d0772ca */ /* 0x000fe400000e0000 */
[----:B------:R-:W-:Y:S01]  /*2e40*/  R2UR UR4, R10 ;  /* 0x000000000a0472ca */ /* 0x000fe200000e0000 */
[C---:B------:R-:W-:Y:S01]  /*2e50*/  VIADD R10, R8.reuse, 0x4 ;  /* 0x00000004080a7836 */ /* 0x040fe20000000000 */
[----:B------:R-:W-:Y:S01]  /*2e60*/  R2UR UR5, R11 ;  /* 0x000000000b0572ca */ /* 0x000fe200000e0000 */
[----:B------:R-:W-:Y:S01]  /*2e70*/  IMAD.MOV.U32 R11, RZ, RZ, R9 ;  /* 0x000000ffff0b7224 */ /* 0x000fe200078e0009 */
[----:B------:R-:W-:Y:S01]  /*2e80*/  LEA.HI R0, R19, R19, RZ, 0x1 ;  /* 0x0000001313007211 */ /* 0x000fe200078f08ff */
[----:B------:R-:W-:Y:S01]  /*2e90*/  VIADD R8, R8, 0x6 ;  /* 0x0000000608087836 */ /* 0x000fe20000000000 */
[----:B------:R-:W-:-:S02]  /*2ea0*/  WARPGROUP.DEPBAR.LE gsb0, 0x0 ;  /* 0x00008000000079c5 */ /* 0x000fc40000010000 */
[----:B------:R-:W-:-:S07]  /*2eb0*/  WARPGROUP.ARRIVE ;  /* 0x00000000000079c5 */ /* 0x000fce0000000000 */
        /* <DEDUP_REMOVED lines=8> */
[----:B------:R-:W-:Y:S02]  /*2f40*/  R2UR UR6, R8 ;  /* 0x00000000080672ca */ /* 0x000fe400000e0000 */
[----:B------:R-:W-:Y:S02]  /*2f50*/  R2UR UR7, R9 ;  /* 0x00000000090772ca */ /* 0x000fe400000e0000 */
[----:B------:R-:W-:Y:S02]  /*2f60*/  R2UR UR4, R20 ;  /* 0x00000000140472ca */ /* 0x000fe400000e0000 */
[----:B------:R-:W-:Y:S02]  /*2f70*/  R2UR UR5, R21 ;  /* 0x00000000150572ca */ /* 0x000fe400000e0000 */
[----:B------:R-:W-:Y:S01]  /*2f80*/  LOP3.LUT R8, R0, 0xfffffffe, RZ, 0xc0, !PT ;  /* 0xfffffffe00087812 */ /* 0x000fe200078ec0ff */
[----:B------:R-:W-:-:S04]  /*2f90*/  IMAD.MOV.U32 R0, RZ, RZ, 0x1 ;  /* 0x00000001ff007424 */ /* 0x000fc800078e00ff */
[----:B------:R-:W-:Y:S01]  /*2fa0*/  IMAD.IADD R8, R19, 0x1, -R8 ;  /* 0x0000000113087824 */ /* 0x000fe200078e0a08 */
[----:B------:R0:W-:Y:S04]  /*2fb0*/  STL [R1+0x80], R0 ;  /* 0x0000800001007387 */ /* 0x0001e80000100800 */
[----:B------:R-:W-:Y:S01]  /*2fc0*/  SHF.L.U32 R8, R8, 0x1f, RZ ;  /* 0x0000001f08087819 */ /* 0x000fe200000006ff */
[----:B------:R0:W-:Y:S04]  /*2fd0*/  STL [R1+0x80], R0 ;  /* 0x0000800001007387 */ /* 0x0001e80000100800 */
[----:B------:R0:W-:Y:S04]  /*2fe0*/  STL [R1+0x80], R0 ;  /* 0x0000800001007387 */ /* 0x0001e80000100800 */
[----:B------:R0:W-:Y:S01]  /*2ff0*/  STL [R1+0x80], R0 ;  /* 0x0000800001007387 */ /* 0x0001e20000100800 */
[----:B------:R-:W-:-:S02]  /*3000*/  WARPGROUP.DEPBAR.LE gsb0, 0x0 ;  /* 0x00008000000079c5 */ /* 0x000fc40000010000 */
[----:B------:R-:W-:-:S06]  /*3010*/  WARPGROUP.ARRIVE ;  /* 0x00000000000079c5 */ /* 0x000fcc0000000000 */
[----:B------:R-:W-:Y:S03]  /*3020*/  HGMMA.64x96x16.F32.BF16 R24, gdesc[UR4], R24, gsb0 ;  /* 0x01600000041879f0 */ /* 0x000fe60008001818 */
[----:B------:R-:W-:Y:S02]  /*3030*/  WARPGROUP.DEPBAR.LE gsb0, 0x0 ;  /* 0x00008000000079c5 */ /* 0x000fe40000010000 */
[----:B------:R-:W1:Y:S02]  /*3040*/  SYNCS.PHASECHK.TRANS64.TRYWAIT P0, [UR44+0x32410], R8 ;  /* 0x03241008ff0075a7 */ /* 0x000e64000800016c */
[----:B01----:R-:W-:Y:S05]  /*3050*/  @!P0 BRA `(.L_x_11101) ;  /* 0x0000023c00b08947 */ /* 0x003fea0003800000 */
.L_x_11320:
[----:B------:R-:W-:Y:S05]  /*3060*/  BSYNC B0 ;  /* 0x0000000000007941 */ /* 0x000fea0003800000 */
.L_x_11100:
[----:B------:R-:W2:Y:S04]  /*3070*/  LDL R10, [R1+0x54] ;  /* 0x00005400010a7983 */ /* 0x000ea80000100800 */
[----:B0-----:R0:W5:Y:S01]  /*3080*/  LDL.64 R8, [R1+0x210] ;  /* 0x0002100001087983 */ /* 0x0011620000100a00 */
[----:B------:R-:W-:Y:S01]  /*3090*/  BSSY B0, `(.L_x_11102) ;  /* 0x0000005000007945 */ /* 0x000fe20003800000 */
[----:B--2---:R-:W-:-:S04]  /*30a0*/  LOP3.LUT R10, R10, 0x1, RZ, 0xfc, !PT ;  /* 0x000000010a0a7812 */ /* 0x004fc800078efcff */
[----:B------:R-:W-:-:S13]  /*30b0*/  ISETP.NE.AND P1, PT, R10, 0x3, PT ;  /* 0x000000030a00780c */ /* 0x000fda0003f25270 */
[----:B0-----:R-:W-:Y:S05]  /*30c0*/  @!P1 BRA `(.L_x_11103) ;  /* 0x0000000000049947 */ /* 0x001fea0003800000 */
[----:B------:R-:W-:Y:S01]  /*30d0*/  BPT.TRAP 0x1 ;  /* 0x000000040000795c */ /* 0x000fe20000300000 */
.L_x_11103:
[----:B------:R-:W-:Y:S05]  /*30e0*/  BSYNC B0 ;  /* 0x0000000000007941 */ /* 0x000fea0003800000 */
.L_x_11102:
        /* <DEDUP_REMOVED lines=8> */
.L_x_11105:
[----:B------:R-:W-:Y:S05]  /*3170*/  BSYNC B0 ;  /* 0x0000000000007941 */ /* 0x000fea0003800000 */
.L_x_11104:
[----:B------:R-:W-:Y:S04]  /*3180*/  BSSY B0, `(.L_x_11106) ;  /* 0x0000004000007945 */ /* 0x000fe80003800000 */
[----:B-1----:R-:W-:Y:S05]  /*3190*/  @P0 BRA `(.L_x_11107) ;  /* 0x0000000000080947 */ /* 0x002fea0003800000 */
[----:B------:R-:W1:Y:S02]  /*31a0*/  SYNCS.PHASECHK.TRANS64.TRYWAIT P0, [R8+URZ], R9 ;  /* 0x00000009080075a7 */ /* 0x000e64000800017f */
[----:B-1----:R-:W-:Y:S05]  /*31b0*/  @!P0 BRA `(.L_x_11108) ;  /* 0x0000023c00708947 */ /* 0x002fea0003800000 */
.L_x_11107:
[----:B------:R-:W-:Y:S05]  /*31c0*/  BSYNC B0 ;  /* 0x0000000000007941 */ /* 0x000fea0003800000 */
.L_x_11106:
[----:B------:R-:W2:Y:S04]  /*31d0*/  LDL R13, [R1+0x210] ;  /* 0x00021000010d7983 */ /* 0x000ea80000100800 */
[----:B01----:R-:W2:Y:S04]  /*31e0*/  LDL.64 R8, [R1+0x118] ;  /* 0x0001180001087983 */ /* 0x003ea80000100a00 */
[----:B------:R-:W3:Y:S04]  /*31f0*/  LDL R12, [R1+0x90] ;  /* 0x00009000010c7983 */ /* 0x000ee80000100800 */
[----:B------:R-:W4:Y:S04]  /*3200*/  LDL.64 R10, [R1+0x110] ;  /* 0x00011000010a7983 */ /* 0x000f280000100a00 */
[----:B------:R-:W5:Y:S04]  /*3210*/  LDL.64 R14, [R1+0x110] ;  /* 0x00011000010e7983 */ /* 0x000f680000100a00 */
[----:B------:R-:W5:Y:S04]  /*3220*/  LDL.64 R20, [R1+0x110] ;  /* 0x0001100001147983 */ /* 0x000f680000100a00 */
[----:B------:R-:W5:Y:S01]  /*3230*/  LDL.64 R72, [R1+0x110] ;  /* 0x0001100001487983 */ /* 0x000f620000100a00 */
[----:B------:R-:W-:Y:S05]  /*3240*/  WARPSYNC.ALL ;  /* 0x0000000000007948 */ /* 0x000fea0003800000 */
[----:B------:R-:W-:Y:S01]  /*3250*/  WARPGROUP.ARRIVE ;  /* 0x00000000000079c5 */ /* 0x000fe20000000000 */
[----:B--2---:R-:W-:Y:S01]  /*3260*/  IMAD R8, R13, 0xc00, R8 ;  /* 0x00000c000d087824 */ /* 0x004fe200078e0208 */
[----:B------:R-:W-:-:S02]  /*3270*/  R2UR UR7, R9 ;  /* 0x00000000090772ca */ /* 0x000fc400000e0000 */
[----:B---3--:R-:W-:Y:S02]  /*3280*/  ISETP.NE.U32.AND P0, PT, R12, RZ, PT ;  /* 0x000000ff0c00720c */ /* 0x008fe40003f05070 */
[----:B------:R-:W-:Y:S01]  /*3290*/  R2UR UR6, R8 ;  /* 0x00000000080672ca */ /* 0x000fe200000e0000 */
[----:B------:R-:W2:Y:S01]  /*32a0*/  LDL.64 R12, [R1+0x110] ;  /* 0x00011000010c7983 */ /* 0x000ea20000100a00 */
[----:B----4-:R-:W-:Y:S02]  /*32b0*/  R2UR UR4, R10 ;  /* 0x000000000a0472ca */ /* 0x010fe400000e0000 */
[----:B------:R-:W-:-:S07]  /*32c0*/  R2UR UR5, R11 ;  /* 0x000000000b0572ca */ /* 0x000fce00000e0000 */
[----:B------:R-:W-:-:S06]  /*32d0*/  VOTEU.ANY UP0, P0 ;  /* 0x00000000003f7886 */ /* 0x000fcc0000000100 */
[----:B------:R-:W-:Y:S01]  /*32e0*/  HGMMA.64x96x16.F32.BF16 R24, gdesc[UR4], R24, UP0, gsb0 ;  /* 0x01600000041879f0 */ /* 0x000fe2000b801818 */
[----:B-----5:R-:W-:Y:S02]  /*32f0*/  VIADD R14, R14, 0x2 ;  /* 0x000000020e0e7836 */ /* 0x020fe40000000000 */
[----:B------:R-:W-:Y:S02]  /*3300*/  VIADD R10, R8, 0x2 ;  /* 0x00000002080a7836 */ /* 0x000fe40000000000 */
[----:B------:R-:W-:Y:S01]  /*3310*/  IMAD.MOV.U32 R11, RZ, RZ, R9 ;  /* 0x000000ffff0b7224 */ /* 0x000fe200078e0009 */
[----:B------:R-:W-:Y:S02]  /*3320*/  R2UR UR4, R14 ;  /* 0x000000000e0472ca */ /* 0x000fe400000e0000 */
[----:B------:R-:W-:Y:S02]  /*3330*/  R2UR UR6, R10 ;  /* 0x000000000a0672ca */ /* 0x000fe400000e0000 */
[----:B------:R-:W-:-:S02]  /*3340*/  R2UR UR7, R11 ;  /* 0x000000000b0772ca */ /* 0x000fc400000e0000 */
[----:B------:R-:W-:Y:S02]  /*3350*/  R2UR UR5, R15 ;  /* 0x000000000f0572ca */ /* 0x000fe400000e0000 */
[----:B------:R-:W3:Y:S01]  /*3360*/  LDL.64 R14, [R1+0x110] ;  /* 0x00011000010e7983 */ /* 0x000ee20000100a00 */
[----:B------:R-:W-:Y:S02]  /*3370*/  WARPGROUP.DEPBAR.LE gsb0, 0x0 ;  /* 0x00008000000079c5 */ /* 0x000fe40000010000 */
[----:B------:R-:W-:-:S08]  /*3380*/  WARPGROUP.ARRIVE ;  /* 0x00000000000079c5 */ /* 0x000fd00000000000 */
[----:B------:R-:W-:Y:S01]  /*3390*/  HGMMA.64x96x16.F32.BF16 R24, gdesc[UR4], R24, gsb0 ;  /* 0x01600000041879f0 */ /* 0x000fe20008001818 */
[----:B------:R-:W-:Y:S02]  /*33a0*/  VIADD R20, R20, 0x4 ;  /* 0x0000000414147836 */ /* 0x000fe40000000000 */
[----:B------:R-:W-:Y:S02]  /*33b0*/  VIADD R10, R8, 0x4 ;  /* 0x00000004080a7836 */ /* 0x000fe40000000000 */
[----:B------:R-:W-:Y:S01]  /*33c0*/  IMAD.MOV.U32 R11, RZ, RZ, R9 ;  /* 0x000000ffff0b7224 */ /* 0x000fe200078e0009 */
[----:B------:R-:W-:Y:S02]  /*33d0*/  R2UR UR4, R20 ;  /* 0x00000000140472ca */ /* 0x000fe400000e0000 */
[----:B------:R-:W-:Y:S02]  /*33e0*/  R2UR UR6, R10 ;  /* 0x000000000a0672ca */ /* 0x000fe400000e0000 */
[----:B------:R-:W-:-:S02]  /*33f0*/  R2UR UR7, R11 ;  /* 0x000000000b0772ca */ /* 0x000fc400000e0000 */
[----:B------:R-:W-:Y:S02]  /*3400*/  R2UR UR5, R21 ;  /* 0x00000000150572ca */ /* 0x000fe400000e0000 */
[----:B------:R-:W4:Y:S01]  /*3410*/  LDL.64 R20, [R1+0x110] ;  /* 0x0001100001147983 */ /* 0x000f220000100a00 */
        /* <DEDUP_REMOVED lines=10> */
[----:B------:R-:W5:Y:S01]  /*34c0*/  LDL.64 R72, [R1+0x110] ;  /* 0x0001100001487983 */ /* 0x000f620000100a00 */
[----:B------:R-:W-:Y:S02]  /*34d0*/  WARPGROUP.DEPBAR.LE gsb0, 0x0 ;  /* 0x00008000000079c5 */ /* 0x000fe40000010000 */
[----:B------:R-:W-:-:S08]  /*34e0*/  WARPGROUP.ARRIVE ;  /* 0x00000000000079c5 */ /* 0x000fd00000000000 */
[----:B------:R-:W-:Y:S01]  /*34f0*/  HGMMA.64x96x16.F32.BF16 R24, gdesc[UR4], R24, gsb0 ;  /* 0x01600000041879f0 */ /* 0x000fe20008001818 */
[----:B--2---:R-:W-:Y:S02]  /*3500*/  VIADD R12, R12, 0x400 ;  /* 0x000004000c0c7836 */ /* 0x004fe40000000000 */
[----:B------:R-:W-:Y:S02]  /*3510*/  VIADD R10, R8, 0x300 ;  /* 0x00000300080a7836 */ /* 0x000fe40000000000 */
[----:B------:R-:W-:Y:S01]  /*3520*/  IMAD.MOV.U32 R11, RZ, RZ, R9 ;  /* 0x000000ffff0b7224 */ /* 0x000fe200078e0009 */
[----:B------:R-:W-:Y:S02]  /*3530*/  R2UR UR4, R12 ;  /* 0x000000000c0472ca */ /* 0x000fe400000e0000 */
[----:B------:R-:W-:Y:S02]  /*3540*/  R2UR UR6, R10 ;  /* 0x000000000a0672ca */ /* 0x000fe400000e0000 */
[----:B------:R-:W-:-:S02]  /*3550*/  R2UR UR7, R11 ;  /* 0x000000000b0772ca */ /* 0x000fc400000e0000 */
[----:B------:R-:W-:Y:S02]  /*3560*/  R2UR UR5, R13 ;  /* 0x000000000d0572ca */ /* 0x000fe400000e0000 */
[----:B------:R-:W2:Y:S01]  /*3570*/  LDL.64 R12, [R1+0x110] ;  /* 0x00011000010c7983 */ /* 0x000ea20000100a00 */
[----:B------:R-:W-:Y:S02]  /*3580*/  WARPGROUP.DEPBAR.LE gsb0, 0x0 ;  /* 0x00008000000079c5 */ /* 0x000fe40000010000 */
[----:B------:R-:W-:-:S08]  /*3590*/  WARPGROUP.ARRIVE ;  /* 0x00000000000079c5 */ /* 0x000fd00000000000 */
[----:B------:R-:W-:Y:S01]  /*35a0*/  HGMMA.64x96x16.F32.BF16 R24, gdesc[UR4], R24, gsb0 ;  /* 0x01600000041879f0 */ /* 0x000fe20008001818 */
[----:B---3--:R-:W-:Y:S02]  /*35b0*/  VIADD R14, R14, 0x402 ;  /* 0x000004020e0e7836 */ /* 0x008fe40000000000 */
        /* <DEDUP_REMOVED lines=10> */
[----:B----4-:R-:W-:Y:S02]  /*3660*/  VIADD R20, R20, 0x404 ;  /* 0x0000040414147836 */ /* 0x010fe40000000000 */
        /* <DEDUP_REMOVED lines=10> */
[----:B-----5:R-:W-:Y:S02]  /*3710*/  VIADD R72, R72, 0x406 ;  /* 0x0000040648487836 */ /* 0x020fe40000000000 */
        /* <DEDUP_REMOVED lines=60> */
[----:B------:R-:W-:Y:S01]  /*3ae0*/  R2UR UR5, R13 ;  /* 0x000000000d0572ca */ /* 0x000fe200000e0000 */
[----:B------:R-:W0:Y:S01]  /*3af0*/  S2R R19, SR_TID.X ;  /* 0x0000000000137919 */ /* 0x000e220000002100 */
[----:B---3--:R-:W-:Y:S01]  /*3b00*/  VIADD R14, R14, 0xc02 ;  /* 0x00000c020e0e7836 */ /* 0x008fe20000000000 */
[----:B------:R-:W-:Y:S02]  /*3b10*/  WARPGROUP.DEPBAR.LE gsb0, 0x0 ;  /* 0x00008000000079c5 */ /* 0x000fe40000010000 */
[----:B------:R-:W-:-:S08]  /*3b20*/  WARPGROUP.ARRIVE ;  /* 0x00000000000079c5 */ /* 0x000fd00000000000 */
[----:B------:R-:W-:Y:S01]  /*3b30*/  HGMMA.64x96x16.F32.BF16 R24, gdesc[UR4], R24, gsb0 ;  /* 0x01600000041879f0 */ /* 0x000fe20008001818 */
[----:B0-----:R-:W-:-:S04]  /*3b40*/  LOP3.LUT R19, R19, 0x7f, RZ, 0xc0, !PT ;  /* 0x0000007f13137812 */ /* 0x001fc800078ec0ff */
[----:B------:R-:W-:Y:S01]  /*3b50*/  ISETP.NE.AND P0, PT, R19, RZ, PT ;  /* 0x000000ff1300720c */ /* 0x000fe20003f05270 */
[----:B------:R-:W-:Y:S02]  /*3b60*/  VIADD R10, R8, 0x902 ;  /* 0x00000902080a7836 */ /* 0x000fe40000000000 */
[----:B------:R-:W-:Y:S01]  /*3b70*/  IMAD.MOV.U32 R11, RZ, RZ, R9 ;  /* 0x000000ffff0b7224 */ /* 0x000fe200078e0009 */
[----:B------:R-:W-:-:S09]  /*3b80*/  R2UR UR4, R14 ;  /* 0x000000000e0472ca */ /* 0x000fd200000e0000 */
[----:B------:R-:W2:Y:S04]  /*3b90*/  @!P0 LDL.64 R74, [R1+0x30] ;  /* 0x00003000014a8983 */ /* 0x000ea80000100a00 */
[----:B------:R-:W3:Y:S01]  /*3ba0*/  @!P0 LDL R19, [R1+0x210] ;  /* 0x0002100001138983 */ /* 0x000ee20000100800 */
[----:B------:R-:W-:Y:S02]  /*3bb0*/  R2UR UR6, R10 ;  /* 0x000000000a0672ca */ /* 0x000fe400000e0000 */
[----:B------:R-:W-:Y:S02]  /*3bc0*/  R2UR UR7, R11 ;  /* 0x000000000b0772ca */ /* 0x000fe400000e0000 */
[----:B------:R-:W-:Y:S01]  /*3bd0*/  R2UR UR5, R15 ;  /* 0x000000000f0572ca */ /* 0x000fe200000e0000 */
[----:B------:R-:W-:-:S02]  /*3be0*/  WARPGROUP.DEPBAR.LE gsb0, 0x0 ;  /* 0x00008000000079c5 */ /* 0x000fc40000010000 */
[----:B------:R-:W-:-:S10]  /*3bf0*/  WARPGROUP.ARRIVE ;  /* 0x00000000000079c5 */ /* 0x000fd40000000000 */
[----:B------:R-:W-:Y:S01]  /*3c00*/  HGMMA.64x96x16.F32.BF16 R24, gdesc[UR4], R24, gsb0 ;  /* 0x01600000041879f0 */ /* 0x000fe20008001818 */
[----:B----4-:R-:W-:Y:S02]  /*3c10*/  VIADD R20, R20, 0xc04 ;  /* 0x00000c0414147836 */ /* 0x010fe40000000000 */
[----:B------:R-:W-:Y:S02]  /*3c20*/  VIADD R10, R8, 0x904 ;  /* 0x00000904080a7836 */ /* 0x000fe40000000000 */
[----:B------:R-:W-:Y:S01]  /*3c30*/  IMAD.MOV.U32 R11, RZ, RZ, R9 ;  /* 0x000000ffff0b7224 */ /* 0x000fe200078e0009 */
[----:B------:R-:W-:Y:S02]  /*3c40*/  R2UR UR4, R20 ;  /* 0x00000000140472ca */ /* 0x000fe400000e0000 */
[----:B------:R-:W-:Y:S02]  /*3c50*/  R2UR UR6, R10 ;  /* 0x000000000a0672ca */ /* 0x000fe400000e0000 */
[----:B------:R-:W-:-:S02]  /*3c60*/  R2UR UR7, R11 ;  /* 0x000000000b0772ca */ /* 0x000fc400000e0000 */
[----:B------:R-:W-:Y:S01]  /*3c70*/  R2UR UR5, R21 ;  /* 0x00000000150572ca */ /* 0x000fe200000e0000 */
[----:B------:R-:W-:Y:S01]  /*3c80*/  VIADD R8, R8, 0x906 ;  /* 0x0000090608087836 */ /* 0x000fe20000000000 */
[----:B------:R-:W-:Y:S02]  /*3c90*/  WARPGROUP.DEPBAR.LE gsb0, 0x0 ;  /* 0x00008000000079c5 */ /* 0x000fe40000010000 */
[----:B------:R-:W-:-:S09]  /*3ca0*/  WARPGROUP.ARRIVE ;  /* 0x00000000000079c5 */ /* 0x000fd20000000000 */
[----:B------:R-:W-:Y:S01]  /*3cb0*/  HGMMA.64x96x16.F32.BF16 R24, gdesc[UR4], R24, gsb0 ;  /* 0x01600000041879f0 */ /* 0x000fe20008001818 */
[----:B-----5:R-:W-:Y:S01]  /*3cc0*/  VIADD R72, R72, 0xc06 ;  /* 0x00000c0648487836 */ /* 0x020fe20000000000 */
[----:B------:R-:W-:Y:S02]  /*3cd0*/  R2UR UR6, R8 ;  /* 0x00000000080672ca */ /* 0x000fe400000e0000 */
[----:B------:R-:W-:Y:S02]  /*3ce0*/  R2UR UR7, R9 ;  /* 0x00000000090772ca */ /* 0x000fe400000e0000 */
[----:B------:R-:W-:Y:S02]  /*3cf0*/  R2UR UR4, R72 ;  /* 0x00000000480472ca */ /* 0x000fe400000e0000 */
[----:B------:R-:W-:Y:S01]  /*3d00*/  R2UR UR5, R73 ;  /* 0x00000000490572ca */ /* 0x000fe200000e0000 */
[----:B------:R-:W-:Y:S04]  /*3d10*/  STL [R1+0x90], R0 ;  /* 0x0000900001007387 */ /* 0x000fe80000100800 */
[----:B------:R-:W-:Y:S01]  /*3d20*/  STL [R1+0x90], R0 ;  /* 0x0000900001007387 */ /* 0x000fe20000100800 */
[----:B------:R-:W-:-:S02]  /*3d30*/  WARPGROUP.DEPBAR.LE gsb0, 0x0 ;  /* 0x00008000000079c5 */ /* 0x000fc40000010000 */
[----:B------:R-:W-:-:S06]  /*3d40*/  WARPGROUP.ARRIVE ;  /* 0x00000000000079c5 */ /* 0x000fcc0000000000 */
[----:B------:R-:W-:Y:S01]  /*3d50*/  HGMMA.64x96x16.F32.BF16 R24, gdesc[UR4], R24, gsb0 ;  /* 0x01600000041879f0 */ /* 0x000fe20008001818 */
[----:B--2---:R-:W-:Y:S01]  /*3d60*/  @!P0 MOV R74, R74 ;  /* 0x0000004a004a8202 */ /* 0x004fe20000000f00 */
[----:B------:R-:W-:Y:S04]  /*3d70*/  STL [R1+0x90], R0 ;  /* 0x0000900001007387 */ /* 0x000fe80000100800 */
[----:B------:R-:W-:Y:S01]  /*3d80*/  STL [R1+0x90], R0 ;  /* 0x0000900001007387 */ /* 0x000fe20000100800 */
[----:B---3--:R-:W-:-:S03]  /*3d90*/  @!P0 IMAD R19, R19, 0x8, R74 ;  /* 0x0000000813138824 */ /* 0x008fc600078e024a */
[----:B------:R-:W-:Y:S04]  /*3da0*/  STL [R1+0x90], R0 ;  /* 0x0000900001007387 */ /* 0x000fe80000100800 */
[----:B------:R-:W-:Y:S04]  /*3db0*/  STL [R1+0x90], R0 ;  /* 0x0000900001007387 */ /* 0x000fe80000100800 */
[----:B------:R-:W-:Y:S04]  /*3dc0*/  STL [R1+0x90], R0 ;  /* 0x0000900001007387 */ /* 0x000fe80000100800 */
[----:B------:R-:W-:Y:S04]  /*3dd0*/  STL [R1+0x90], R0 ;  /* 0x0000900001007387 */ /* 0x000fe80000100800 */
[----:B------:R-:W-:Y:S01]  /*3de0*/  STL [R1+0x90], R0 ;  /* 0x0000900001007387 */ /* 0x000fe20000100800 */
[----:B------:R-:W-:-:S03]  /*3df0*/  @!P0 PRMT R8, RZ, 0x654, R19 ;  /* 0x00000654ff088816 */ /* 0x000fc60000000013 */
[----:B------:R-:W-:Y:S04]  /*3e00*/  STL [R1+0x90], R0 ;  /* 0x0000900001007387 */ /* 0x000fe80000100800 */
[----:B------:R-:W-:Y:S04]  /*3e10*/  STL [R1+0x90], R0 ;  /* 0x0000900001007387 */ /* 0x000fe80000100800 */
[----:B------:R-:W-:Y:S04]  /*3e20*/  STL [R1+0x90], R0 ;  /* 0x0000900001007387 */ /* 0x000fe80000100800 */
[----:B------:R-:W-:Y:S04]  /*3e30*/  STL [R1+0x90], R0 ;  /* 0x0000900001007387 */ /* 0x000fe80000100800 */
[----:B------:R-:W-:Y:S04]  /*3e40*/  STL [R1+0x90], R0 ;  /* 0x0000900001007387 */ /* 0x000fe80000100800 */
[----:B------:R-:W-:Y:S04]  /*3e50*/  STL [R1+0x90], R0 ;  /* 0x0000900001007387 */ /* 0x000fe80000100800 */
[----:B------:R-:W-:Y:S01]  /*3e60*/  STL [R1+0x90], R0 ;  /* 0x0000900001007387 */ /* 0x000fe20000100800 */
[----:B------:R-:W-:-:S02]  /*3e70*/  WARPGROUP.DEPBAR.LE gsb0, 0x0 ;  /* 0x00008000000079c5 */ /* 0x000fc40000010000 */
[----:B------:R0:W-:Y:S06]  /*3e80*/  BAR.ARV R208, 0x100 ;  /* 0x000400d00000751d */ /* 0x0001ec0000002000 */
[----:B------:R1:W-:Y:S01]  /*3e90*/  @!P0 SYNCS.ARRIVE.TRANS64.RED.A1T0 RZ, [R8+URZ], RZ ;  /* 0x000000ff08ff89a7 */ /* 0x0003e2000810043f */
[----:B------:R-:W2:Y:S04]  /*3ea0*/  LDL R9, [R198+0x24] ;  /* 0x00002400c6097983 */ /* 0x000ea80000100800 */
[----:B------:R-:W3:Y:S04]  /*3eb0*/  LDL R11, [R1+0x70] ;  /* 0x00007000010b7983 */ /* 0x000ee80000100800 */
[----:B-1----:R-:W4:Y:S04]  /*3ec0*/  LDL R8, [R198] ;  /* 0x00000000c6087983 */ /* 0x002f280000100800 */
[----:B------:R-:W5:Y:S04]  /*3ed0*/  LDL R10, [R198+0x8] ;  /* 0x00000800c60a7983 */ /* 0x000f680000100800 */
[----:B------:R-:W5:Y:S04]  /*3ee0*/  LDL R21, [R198+0x18] ;  /* 0x00001800c6157983 */ /* 0x000f680000100800 */
[----:B------:R-:W5:Y:S04]  /*3ef0*/  LDL R15, [R198+0x4] ;  /* 0x00000400c60f7983 */ /* 0x000f680000100800 */
[----:B------:R-:W5:Y:S04]  /*3f00*/  LDL R19, [R198+0xc] ;  /* 0x00000c00c6137983 */ /* 0x000f680000100800 */
[----:B------:R-:W5:Y:S04]  /*3f10*/  LDL R14, [R198+0x10] ;  /* 0x00001000c60e7983 */ /* 0x000f680000100800 */
[----:B------:R-:W5:Y:S01]  /*3f20*/  LDL R20, [R198+0x14] ;  /* 0x00001400c6147983 */ /* 0x000f620000100800 */
[----:B--2---:R-:W-:-:S13]  /*3f30*/  ISETP.NE.AND P1, PT, R9, 0x1, PT ;  /* 0x000000010900780c */ /* 0x004fda0003f25270 */
[----:B------:R-:W2:Y:S04]  /*3f40*/  @P1 LDL R12, [R198+0x28] ;  /* 0x00002800c60c1983 */ /* 0x000ea80000100800 */
[----:B------:R-:W2:Y:S01]  /*3f50*/  @P1 LDL R13, [R198+0x2c] ;  /* 0x00002c00c60d1983 */ /* 0x000ea20000100800 */
[----:B----4-:R-:W-:-:S04]  /*3f60*/  SHF.R.S32.HI R9, RZ, 0x1f, R8 ;  /* 0x0000001fff097819 */ /* 0x010fc80000011408 */
[----:B------:R-:W-:-:S04]  /*3f70*/  LEA.HI R72, R9, R8, RZ, 0x7 ;  /* 0x0000000809487211 */ /* 0x000fc800078f38ff */
[----:B------:R-:W-:-:S05]  /*3f80*/  LOP3.LUT R73, R72, 0xffffff80, RZ, 0xc0, !PT ;  /* 0xffffff8048497812 */ /* 0x000fca00078ec0ff */
[----:B------:R-:W-:-:S05]  /*3f90*/  IMAD.IADD R73, R8, 0x1, -R73 ;  /* 0x0000000108497824 */ /* 0x000fca00078e0a49 */
[----:B------:R-:W-:Y:S02]  /*3fa0*/  SHF.R.S32.HI R74, RZ, 0x1f, R73 ;  /* 0x0000001fff4a7819 */ /* 0x000fe40000011449 */
[----:B------:R-:W-:Y:S02]  /*3fb0*/  LEA.HI R78, R9, R8, RZ, 0x2 ;  /* 0x00000008094e7211 */ /* 0x000fe400078f10ff */
[----:B------:R-:W-:Y:S02]  /*3fc0*/  LEA.HI R75, R74, R73, RZ, 0x2 ;  /* 0x000000494a4b7211 */ /* 0x000fe400078f10ff */
[----:B------:R-:W-:Y:S02]  /*3fd0*/  LOP3.LUT R79, R78, 0xfffffffc, RZ, 0xc0, !PT ;  /* 0xfffffffc4e4f7812 */ /* 0x000fe400078ec0ff */
[--C-:B------:R-:W-:Y:S02]  /*3fe0*/  SHF.R.S32.HI R76, RZ, 0x2, R75.reuse ;  /* 0x00000002ff4c7819 */ /* 0x100fe4000001144b */
[----:B------:R-:W-:-:S02]  /*3ff0*/  SHF.R.S32.HI R77, RZ, 0x1f, R75 ;  /* 0x0000001fff4d7819 */ /* 0x000fc4000001144b */
[----:B------:R-:W-:Y:S02]  /*4000*/  SHF.R.S32.HI R9, RZ, 0x7, R72 ;  /* 0x00000007ff097819 */ /* 0x000fe40000011448 */
[----:B------:R-:W-:Y:S02]  /*4010*/  LEA.HI R77, R77, R76, RZ, 0x3 ;  /* 0x0000004c4d4d7211 */ /* 0x000fe400078f18ff */
[----:B------:R-:W-:Y:S01]  /*4020*/  LEA.HI R74, R74, R73, RZ, 0x5 ;  /* 0x000000494a4a7211 */ /* 0x000fe200078f28ff */
[----:B------:R-:W-:Y:S01]  /*4030*/  IMAD.IADD R79, R8, 0x1, -R79 ;  /* 0x00000001084f7824 */ /* 0x000fe200078e0a4f */
[----:B------:R-:W-:Y:S02]  /*4040*/  LOP3.LUT R77, R77, 0xfffffff8, RZ, 0xc0, !PT ;  /* 0xfffffff84d4d7812 */ /* 0x000fe400078ec0ff */
[----:B------:R-:W-:Y:S02]  /*4050*/  LEA.HI R72, R72, R9, RZ, 0x1 ;  /* 0x0000000948487211 */ /* 0x000fe400078f08ff */
[----:B------:R-:W-:Y:S01]  /*4060*/  SHF.R.S32.HI R74, RZ, 0x5, R74 ;  /* 0x00000005ff4a7819 */ /* 0x000fe2000001144a */
[----:B------:R-:W-:Y:S01]  /*4070*/  IMAD.IADD R77, R76, 0x1, -R77 ;  /* 0x000000014c4d7824 */ /* 0x000fe200078e0a4d */
[----:B------:R-:W-:-:S02]  /*4080*/  LOP3.LUT R72, R72, 0x3fffffe, RZ, 0xc0, !PT ;  /* 0x03fffffe48487812 */ /* 0x000fc400078ec0ff */
[----:B------:R-:W-:Y:S01]  /*4090*/  LEA.HI R8, R79, R79, RZ, 0x1 ;  /* 0x0000004f4f087211 */ /* 0x000fe200078f08ff */
[----:B---3--:R-:W-:Y:S02]  /*40a0*/  IMAD R74, R11, 0x8, R74 ;  /* 0x000000080b4a7824 */ /* 0x008fe400078e024a */
[----:B------:R-:W-:Y:S01]  /*40b0*/  IMAD.IADD R72, R9, 0x1, -R72 ;  /* 0x0000000109487824 */ /* 0x000fe200078e0a48 */
[----:B------:R-:W-:Y:S01]  /*40c0*/  LOP3.LUT R8, R8, 0x1ffffffe, RZ, 0xc0, !PT ;  /* 0x1ffffffe08087812 */ /* 0x000fe200078ec0ff */
[----:B------:R-:W-:-:S04]  /*40d0*/  IMAD.U32 R77, R74, 0x10, R77 ;  /* 0x000000104a4d7824 */ /* 0x000fc800078e004d */
[----:B------:R-:W-:Y:S02]  /*40e0*/  IMAD.IADD R8, R79, 0x1, -R8 ;  /* 0x000000014f087824 */ /* 0x000fe400078e0a08 */
[----:B------:R-:W-:-:S04]  /*40f0*/  IMAD R77, R72, 0x40, R77 ;  /* 0x00000040484d7824 */ /* 0x000fc800078e024d */
[----:B------:R-:W-:Y:S02]  /*4100*/  IMAD R11, R8, 0x8, R77 ;  /* 0x00000008080b7824 */ /* 0x000fe400078e024d */
[----:B------:R-:W-:Y:S01]  /*4110*/  IMAD.U32 R9, RZ, RZ, UR47 ;  /* 0x0000002fff097e24 */ /* 0x000fe2000f8e00ff */
[----:B------:R-:W-:-:S03]  /*4120*/  LOP3.LUT R8, R75, 0x7ffffffc, RZ, 0xc0, !PT ;  /* 0x7ffffffc4b087812 */ /* 0x000fc600078ec0ff */
[----:B-----5:R-:W-:Y:S02]  /*4130*/  IMAD R9, R9, -0x60, R10 ;  /* 0xffffffa009097824 */ /* 0x020fe400078e020a */
[----:B------:R-:W-:Y:S01]  /*4140*/  IMAD.IADD R8, R73, 0x1, -R8 ;  /* 0x0000000149087824 */ /* 0x000fe200078e0a08 */
[----:B------:R-:W-:Y:S01]  /*4150*/  ISETP.GE.AND P2, PT, R21, 0x1, PT ;  /* 0x000000011500780c */ /* 0x000fe20003f46270 */
[----:B------:R-:W-:Y:S02]  /*4160*/  UMOV UR4, 0xffffffa0 ;  /* 0xffffffa000047882 */ /* 0x000fe40000000000 */
[----:B------:R-:W-:Y:S01]  /*4170*/  UIMAD UR4, UR47, UR4, 0x60 ;  /* 0x000000602f0474a4 */ /* 0x000fe2000f8e0204 */
[----:B------:R-:W-:Y:S05]  /*4180*/  BSSY B0, `(.L_x_11109) ;  /* 0x000002b000007945 */ /* 0x000fea0003800000 */
[----:B------:R-:W-:-:S02]  /*4190*/  IMAD.U32 R73, RZ, RZ, UR4 ;  /* 0x00000004ff497e24 */ /* 0x000fc4000f8e00ff */
[----:B------:R-:W-:Y:S02]  /*41a0*/  VIADD R20, R20, UR4 ;  /* 0x0000000414147c36 */ /* 0x000fe40008000000 */
[----:B------:R-:W-:Y:S02]  /*41b0*/  IMAD R74, R8, -0x2, R73 ;  /* 0xfffffffe084a7824 */ /* 0x000fe400078e0249 */
[----:B--2---:R-:W-:-:S05]  /*41c0*/  @P1 IMAD.HI.U32 R12, R11, R12, RZ ;  /* 0x0000000c0b0c1227 */ /* 0x004fca00078e00ff */
[----:B------:R-:W-:-:S05]  /*41d0*/  @P1 SHF.R.U32.HI R11, RZ, R13, R12 ;  /* 0x0000000dff0b1219 */ /* 0x000fca000001160c */
[----:B------:R-:W1:Y:S01]  /*41e0*/  SHFL.IDX PT, R77, R11, RZ, 0x1c1f ;  /* 0x001c1fff0b4d7589 */ /* 0x000e6200000e0000 */
[----:B------:R-:W-:-:S04]  /*41f0*/  VIADD R13, R9, 0x61 ;  /* 0x00000061090d7836 */ /* 0x000fc80000000000 */
[----:B------:R-:W-:Y:S02]  /*4200*/  IMAD R12, R8, -0x2, R13 ;  /* 0xfffffffe080c7824 */ /* 0x000fe400078e020d */
[----:B------:R-:W-:Y:S02]  /*4210*/  VIADD R9, R9, 0x60 ;  /* 0x0000006009097836 */ /* 0x000fe40000000000 */
[----:B------:R-:W-:Y:S01]  /*4220*/  IMAD.IADD R13, R12, 0x1, -R15 ;  /* 0x000000010c0d7824 */ /* 0x000fe200078e0a0f */
[----:B------:R-:W-:Y:S01]  /*4230*/  LOP3.LUT R12, RZ, R19, RZ, 0x33, !PT ;  /* 0x00000013ff0c7212 */ /* 0x000fe200078e33ff */
[----:B------:R-:W-:Y:S02]  /*4240*/  IMAD R72, R8, -0x2, R9 ;  /* 0xfffffffe08487824 */ /* 0x000fe400078e0209 */
[C---:B------:R-:W-:Y:S02]  /*4250*/  IMAD.IADD R79, R13.reuse, 0x1, R14 ;  /* 0x000000010d4f7824 */ /* 0x040fe400078e020e */
[----:B------:R-:W-:-:S03]  /*4260*/  IMAD.IADD R14, R13, 0x1, R12 ;  /* 0x000000010d0e7824 */ /* 0x000fc600078e020c */
[----:B-1----:R-:W-:Y:S01]  /*4270*/  VIADDMNMX R8, R77, R79, R72, PT ;  /* 0x0000004f4d087246 */ /* 0x002fe20003800148 */
[----:B------:R-:W-:Y:S01]  /*4280*/  IMAD.IADD R9, R14, 0x1, R77 ;  /* 0x000000010e097824 */ /* 0x000fe200078e024d */
[----:B0-----:R-:W-:Y:S06]  /*4290*/  @!P2 BRA `(.L_x_11110) ;  /* 0x000000000064a947 */ /* 0x001fec0003800000 */
[----:B------:R-:W-:Y:S01]  /*42a0*/  IADD3 R12, -R15, R10, R77 ;  /* 0x0000000a0f0c7210 */ /* 0x000fe20007ffe14d */
[----:B------:R-:W-:Y:S03]  /*42b0*/  BSSY B1, `(.L_x_11111) ;  /* 0x0000014000017945 */ /* 0x000fe60003800000 */
[----:B------:R-:W-:-:S13]  /*42c0*/  ISETP.GT.AND P1, PT, R12, -0x1, PT ;  /* 0xffffffff0c00780c */ /* 0x000fda0003f24270 */
[----:B------:R-:W-:Y:S05]  /*42d0*/  @P1 BRA `(.L_x_11112) ;  /* 0x00000000002c1947 */ /* 0x000fea0003800000 */
[----:B------:R-:W-:Y:S01]  /*42e0*/  ISETP.NE.AND P1, PT, R21, 0x1, PT ;  /* 0x000000011500780c */ /* 0x000fe20003f25270 */
[----:B------:R-:W-:Y:S01]  /*42f0*/  BSSY B2, `(.L_x_11113) ;  /* 0x0000007000027945 */ /* 0x000fe20003800000 */
[----:B------:R-:W-:-:S11]  /*4300*/  LOP3.LUT R12, RZ, R12, RZ, 0x33, !PT ;  /* 0x0000000cff0c7212 */ /* 0x000fd600078e33ff */
[----:B------:R-:W-:Y:S05]  /*4310*/  @!P1 BRA `(.L_x_11114) ;  /* 0x0000000000109947 */ /* 0x000fea0003800000 */
[----:B------:R-:W2:Y:S04]  /*4320*/  LDL R13, [R198+0x1c] ;  /* 0x00001c00c60d7983 */ /* 0x000ea80000100800 */
[----:B------:R-:W3:Y:S01]  /*4330*/  LDL R19, [R198+0x20] ;  /* 0x00002000c6137983 */ /* 0x000ee20000100800 */
[----:B--2---:R-:W-:-:S05]  /*4340*/  IMAD.HI.U32 R12, R12, R13, RZ ;  /* 0x0000000d0c0c7227 */ /* 0x004fca00078e00ff */
[----:B---3--:R-:W-:-:S07]  /*4350*/  SHF.R.U32.HI R12, RZ, R19, R12 ;  /* 0x00000013ff0c7219 */ /* 0x008fce000001160c */
.L_x_11114:
[----:B------:R-:W-:Y:S05]  /*4360*/  BSYNC B2 ;  /* 0x0000000000027941 */ /* 0x000fea0003800000 */
.L_x_11113:
[----:B------:R-:W-:Y:S01]  /*4370*/  LOP3.LUT R12, RZ, R12, RZ, 0x33, !PT ;  /* 0x0000000cff0c7212 */ /* 0x000fe200078e33ff */
[----:B------:R-:W-:Y:S06]  /*4380*/  BRA `(.L_x_11115) ;  /* 0x0000000000187947 */ /* 0x000fec0003800000 */
.L_x_11112:
[----:B------:R-:W-:-:S13]  /*4390*/  ISETP.NE.AND P1, PT, R21, 0x1, PT ;  /* 0x000000011500780c */ /* 0x000fda0003f25270 */
[----:B------:R-:W-:Y:S05]  /*43a0*/  @!P1 BRA `(.L_x_11115) ;  /* 0x0000000000109947 */ /* 0x000fea0003800000 */
[----:B------:R-:W2:Y:S04]  /*43b0*/  LDL R13, [R198+0x1c] ;  /* 0x00001c00c60d7983 */ /* 0x000ea80000100800 */
[----:B------:R-:W3:Y:S01]  /*43c0*/  LDL R19, [R198+0x20] ;  /* 0x00002000c6137983 */ /* 0x000ee20000100800 */
[----:B--2---:R-:W-:-:S05]  /*43d0*/  IMAD.HI.U32 R12, R12, R13, RZ ;  /* 0x0000000d0c0c7227 */ /* 0x004fca00078e00ff */
[----:B---3--:R-:W-:-:S07]  /*43e0*/  SHF.R.U32.HI R12, RZ, R19, R12 ;  /* 0x00000013ff0c7219 */ /* 0x008fce000001160c */
.L_x_11115:
[----:B------:R-:W-:Y:S05]  /*43f0*/  BSYNC B1 ;  /* 0x0000000000017941 */ /* 0x000fea0003800000 */
.L_x_11111:
[----:B------:R-:W-:-:S05]  /*4400*/  IMAD R12, R21, R12, R74 ;  /* 0x0000000c150c7224 */ /* 0x000fca00078e024a */
[----:B------:R-:W-:Y:S02]  /*4410*/  VIMNMX R9, R9, R12, !PT ;  /* 0x0000000c09097248 */ /* 0x000fe40007fe0100 */
[----:B------:R-:W-:-:S07]  /*4420*/  VIADDMNMX R8, R12, R21, R8, PT ;  /* 0x000000150c087246 */ /* 0x000fce0003800108 */
.L_x_11110:
[----:B------:R-:W-:Y:S05]  /*4430*/  BSYNC B0 ;  /* 0x0000000000007941 */ /* 0x000fea0003800000 */
.L_x_11109:
[C---:B------:R-:W-:Y:S01]  /*4440*/  ISETP.GE.AND P1, PT, R20.reuse, 0x2, PT ;  /* 0x000000021400780c */ /* 0x040fe20003f26270 */
[----:B------:R-:W0:Y:S01]  /*4450*/  SHFL.IDX PT, R11, R11, 0x1, 0x1c1f ;  /* 0x003c1f000b0b7f89 */ /* 0x000e2200000e0000 */
[C---:B------:R-:W-:Y:S01]  /*4460*/  ISETP.GE.AND P5, PT, R20.reuse, 0xa, PT ;  /* 0x0000000a1400780c */ /* 0x040fe20003fa6270 */
[----:B------:R-:W-:Y:S01]  /*4470*/  BSSY B0, `(.L_x_11116) ;  /* 0x000008f000007945 */ /* 0x000fe20003800000 */
[C---:B------:R-:W-:Y:S02]  /*4480*/  ISETP.GT.AND P3, PT, R9.reuse, 0x1, !P1 ;  /* 0x000000010900780c */ /* 0x040fe40004f64270 */
[----:B------:R-:W-:Y:S02]  /*4490*/  ISETP.GE.AND P2, PT, R20, 0x9, PT ;  /* 0x000000091400780c */ /* 0x000fe40003f46270 */
[----:B------:R-:W-:Y:S02]  /*44a0*/  ISETP.LT.OR P3, PT, R8, 0x2, P3 ;  /* 0x000000020800780c */ /* 0x000fe40001f61670 */
[----:B------:R-:W-:-:S02]  /*44b0*/  ISETP.GT.AND P4, PT, R9, 0x8, !P2 ;  /* 0x000000080900780c */ /* 0x000fc40005784270 */
[----:B------:R-:W-:Y:S02]  /*44c0*/  FSEL R73, R25, -INF , !P3 ;  /* 0xff80000019497808 */ /* 0x000fe40005800000 */
[----:B------:R-:W-:Y:S02]  /*44d0*/  ISETP.GT.AND P3, PT, R9, 0x9, !P5 ;  /* 0x000000090900780c */ /* 0x000fe40006f64270 */
[----:B------:R-:W-:Y:S02]  /*44e0*/  P2R R25, PR, RZ, 0x20 ;  /* 0x00000020ff197803 */ /* 0x000fe40000000000 */
        /* <DEDUP_REMOVED lines=104> */
[----:B0-----:R-:W-:-:S03]  /*4b70*/  IMAD.IADD R9, R14, 0x1, R11 ;  /* 0x000000010e097824 */ /* 0x001fc600078e020b */
[----:B------:R-:W-:Y:S02]  /*4b80*/  ISETP.LT.OR P6, PT, R8, 0x5a, P6 ;  /* 0x0000005a0800780c */ /* 0x000fe400037c1670 */
[----:B------:R-:W-:Y:S02]  /*4b90*/  VIADDMNMX R8, R11, R79, R72, PT ;  /* 0x0000004f0b087246 */ /* 0x000fe40003800148 */
[----:B------:R-:W-:Y:S02]  /*4ba0*/  FSEL R177, R69, -INF , !P6 ;  /* 0xff80000045b17808 */ /* 0x000fe40007000000 */
[----:B------:R-:W-:-:S13]  /*4bb0*/  ISETP.GE.AND P6, PT, R21, 0x1, PT ;  /* 0x000000011500780c */ /* 0x000fda0003fc6270 */
[----:B------:R-:W-:Y:S05]  /*4bc0*/  @!P6 BRA `(.L_x_11117) ;  /* 0x000000000064e947 */ /* 0x000fea0003800000 */
        /* <DEDUP_REMOVED lines=12> */
.L_x_11121:
[----:B------:R-:W-:Y:S05]  /*4c90*/  BSYNC B2 ;  /* 0x0000000000027941 */ /* 0x000fea0003800000 */
.L_x_11120:
[----:B------:R-:W-:Y:S01]  /*4ca0*/  LOP3.LUT R10, RZ, R10, RZ, 0x33, !PT ;  /* 0x0000000aff0a7212 */ /* 0x000fe200078e33ff */
[----:B------:R-:W-:Y:S06]  /*4cb0*/  BRA `(.L_x_11122) ;  /* 0x0000000000187947 */ /* 0x000fec0003800000 */
.L_x_11119:
[----:B------:R-:W-:-:S13]  /*4cc0*/  ISETP.NE.AND P6, PT, R21, 0x1, PT ;  /* 0x000000011500780c */ /* 0x000fda0003fc5270 */
[----:B------:R-:W-:Y:S05]  /*4cd0*/  @!P6 BRA `(.L_x_11122) ;  /* 0x000000000010e947 */ /* 0x000fea0003800000 */
[----:B------:R-:W2:Y:S04]  /*4ce0*/  LDL R11, [R198+0x1c] ;  /* 0x00001c00c60b7983 */ /* 0x000ea80000100800 */
[----:B------:R-:W3:Y:S01]  /*4cf0*/  LDL R13, [R198+0x20] ;  /* 0x00002000c60d7983 */ /* 0x000ee20000100800 */
[----:B--2---:R-:W-:-:S05]  /*4d00*/  IMAD.HI.U32 R10, R10, R11, RZ ;  /* 0x0000000b0a0a7227 */ /* 0x004fca00078e00ff */
[----:B---3--:R-:W-:-:S07]  /*4d10*/  SHF.R.U32.HI R10, RZ, R13, R10 ;  /* 0x0000000dff0a7219 */ /* 0x008fce000001160a */
.L_x_11122:
[----:B------:R-:W-:Y:S05]  /*4d20*/  BSYNC B1 ;  /* 0x0000000000017941 */ /* 0x000fea0003800000 */
.L_x_11118:
[----:B------:R-:W-:-:S05]  /*4d30*/  IMAD R10, R21, R10, R74 ;  /* 0x0000000a150a7224 */ /* 0x000fca00078e024a */
[----:B------:R-:W-:Y:S02]  /*4d40*/  VIADDMNMX R8, R10, R21, R8, PT ;  /* 0x000000150a087246 */ /* 0x000fe40003800108 */
[----:B------:R-:W-:-:S07]  /*4d50*/  VIMNMX R9, R9, R10, !PT ;  /* 0x0000000a09097248 */ /* 0x000fce0007fe0100 */
.L_x_11117:
[----:B------:R-:W-:Y:S05]  /*4d60*/  BSYNC B0 ;  /* 0x0000000000007941 */ /* 0x000fea0003800000 */
.L_x_11116:
[C---:B------:R-:W-:Y:S01]  /*4d70*/  ISETP.GT.AND P1, PT, R9.reuse, 0x1, !P1 ;  /* 0x000000010900780c */ /* 0x040fe20004f24270 */
[----:B------:R-:W2:Y:S01]  /*4d80*/  LDL R176, [R1+0x27c] ;  /* 0x00027c0001b07983 */ /* 0x000ea20000100800 */
[----:B------:R-:W-:Y:S02]  /*4d90*/  ISETP.GT.AND P2, PT, R9, 0x8, !P2 ;  /* 0x000000080900780c */ /* 0x000fe40005744270 */
[C---:B------:R-:W-:Y:S01]  /*4da0*/  ISETP.LT.OR P1, PT, R8.reuse, 0x2, P1 ;  /* 0x000000020800780c */ /* 0x040fe20000f21670 */
[----:B------:R-:W3:Y:S01]  /*4db0*/  LDL R15, [R1+0x288] ;  /* 0x00028800010f7983 */ /* 0x000ee20000100800 */
[----:B------:R-:W-:Y:S02]  /*4dc0*/  ISETP.LT.OR P2, PT, R8, 0x9, P2 ;  /* 0x000000090800780c */ /* 0x000fe40001741670 */
[----:B------:R-:W-:Y:S01]  /*4dd0*/  FSEL R83, R27, -INF , !P1 ;  /* 0xff8000001b537808 */ /* 0x000fe20004800000 */
[----:B------:R-:W4:Y:S01]  /*4de0*/  LDL R156, [R1+0x278] ;  /* 0x00027800019c7983 */ /* 0x000f220000100800 */
[----:B------:R-:W-:-:S02]  /*4df0*/  ISETP.NE.AND P1, PT, R25, RZ, PT ;  /* 0x000000ff1900720c */ /* 0x000fc40003f25270 */
[----:B------:R-:W-:Y:S01]  /*4e00*/  FSEL R81, R30, -INF , !P2 ;  /* 0xff8000001e517808 */ /* 0x000fe20005000000 */
[----:B------:R-:W5:Y:S01]  /*4e10*/  LDL R220, [R1+0x280] ;  /* 0x0002800001dc7983 */ /* 0x000f620000100800 */
[----:B------:R-:W-:Y:S02]  /*4e20*/  ISETP.GT.AND P1, PT, R9, 0x9, !P1 ;  /* 0x000000090900780c */ /* 0x000fe40004f24270 */
[----:B------:R-:W-:Y:S01]  /*4e30*/  ISETP.NE.AND P2, PT, R32, RZ, PT ;  /* 0x000000ff2000720c */ /* 0x000fe20003f45270 */
[----:B------:R-:W5:Y:S01]  /*4e40*/  LDL R21, [R1+0x28c] ;  /* 0x00028c0001157983 */ /* 0x000f620000100800 */
[----:B------:R-:W-:Y:S02]  /*4e50*/  ISETP.LT.OR P1, PT, R8, 0xa, P1 ;  /* 0x0000000a0800780c */ /* 0x000fe40000f21670 */
[----:B------:R-:W-:Y:S01]  /*4e60*/  ISETP.NE.AND P6, PT, R33, RZ, PT ;  /* 0x000000ff2100720c */ /* 0x000fe20003fc5270 */
[----:B------:R-:W5:Y:S01]  /*4e70*/  LDL R143, [R1+0x210] ;  /* 0x00021000018f7983 */ /* 0x000f620000100800 */
[----:B------:R-:W-:-:S02]  /*4e80*/  FSEL R79, R31, -INF , !P1 ;  /* 0xff8000001f4f7808 */ /* 0x000fc40004800000 */
[----:B------:R-:W-:Y:S01]  /*4e90*/  ISETP.NE.AND P1, PT, R28, RZ, PT ;  /* 0x000000ff1c00720c */ /* 0x000fe20003f25270 */
[----:B------:R-:W5:Y:S01]  /*4ea0*/  LDL R27, [R1+0x294] ;  /* 0x00029400011b7983 */ /* 0x000f620000100800 */
[C---:B------:R-:W-:Y:S02]  /*4eb0*/  ISETP.GT.AND P3, PT, R9.reuse, 0x50, !P3 ;  /* 0x000000500900780c */ /* 0x040fe40005f64270 */
[C---:B------:R-:W-:Y:S01]  /*4ec0*/  ISETP.GT.AND P1, PT, R9.reuse, 0x10, !P1 ;  /* 0x000000100900780c */ /* 0x040fe20004f24270 */
[----:B------:R-:W5:Y:S01]  /*4ed0*/  LDL R152, [R1+0x270] ;  /* 0x0002700001987983 */ /* 0x000f620000100800 */
[C---:B------:R-:W-:Y:S02]  /*4ee0*/  ISETP.GT.AND P4, PT, R9.reuse, 0x51, !P4 ;  /* 0x000000510900780c */ /* 0x040fe40006784270 */
[----:B------:R-:W-:Y:S01]  /*4ef0*/  ISETP.LT.OR P1, PT, R8, 0x11, P1 ;  /* 0x000000110800780c */ /* 0x000fe20000f21670 */
[----:B------:R-:W5:Y:S01]  /*4f00*/  LDL R154, [R1+0x274] ;  /* 0x00027400019a7983 */ /* 0x000f620000100800 */
[----:B------:R-:W-:-:S02]  /*4f10*/  ISETP.GT.AND P5, PT, R9, 0x58, !P5 ;  /* 0x000000580900780c */ /* 0x000fc40006fa4270 */
[----:B------:R-:W-:Y:S01]  /*4f20*/  FSEL R181, R34, -INF , !P1 ;  /* 0xff80000022b57808 */ /* 0x000fe20004800000 */
[----:B------:R-:W5:Y:S01]  /*4f30*/  LDL R112, [R1+0x220] ;  /* 0x0002200001707983 */ /* 0x000f620000100800 */
[----:B------:R-:W-:Y:S02]  /*4f40*/  ISETP.NE.AND P1, PT, R29, RZ, PT ;  /* 0x000000ff1d00720c */ /* 0x000fe40003f25270 */
[C---:B------:R-:W-:Y:S01]  /*4f50*/  ISETP.LT.OR P3, PT, R8.reuse, 0x51, P3 ;  /* 0x000000510800780c */ /* 0x040fe20001f61670 */
[----:B------:R-:W5:Y:S01]  /*4f60*/  LDL R114, [R1+0x224] ;  /* 0x0002240001727983 */ /* 0x000f620000100800 */
[----:B------:R-:W-:Y:S02]  /*4f70*/  ISETP.GT.AND P1, PT, R9, 0x11, !P1 ;  /* 0x000000110900780c */ /* 0x000fe40004f24270 */
[C---:B------:R-:W-:Y:S01]  /*4f80*/  ISETP.LT.OR P4, PT, R8.reuse, 0x52, P4 ;  /* 0x000000520800780c */ /* 0x040fe20002781670 */
[----:B------:R-:W5:Y:S01]  /*4f90*/  LDL R116, [R1+0x228] ;  /* 0x0002280001747983 */ /* 0x000f620000100800 */
[----:B------:R-:W-:-:S02]  /*4fa0*/  ISETP.LT.OR P1, PT, R8, 0x12, P1 ;  /* 0x000000120800780c */ /* 0x000fc40000f21670 */
[----:B------:R-:W-:Y:S01]  /*4fb0*/  FSEL R215, R66, -INF , !P3 ;  /* 0xff80000042d77808 */ /* 0x000fe20005800000 */
[----:B------:R-:W5:Y:S01]  /*4fc0*/  LDL R118, [R1+0x22c] ;  /* 0x00022c0001767983 */ /* 0x000f620000100800 */
[----:B------:R-:W-:Y:S02]  /*4fd0*/  FSEL R184, R35, -INF , !P1 ;  /* 0xff80000023b87808 */ /* 0x000fe40004800000 */
[----:B------:R-:W-:Y:S01]  /*4fe0*/  ISETP.GT.AND P1, PT, R9, 0x18, !P2 ;  /* 0x000000180900780c */ /* 0x000fe20005724270 */
[----:B------:R-:W5:Y:S01]  /*4ff0*/  LDL R120, [R1+0x230] ;  /* 0x0002300001787983 */ /* 0x000f620000100800 */
[----:B------:R-:W-:Y:S02]  /*5000*/  ISETP.NE.AND P2, PT, R12, RZ, PT ;  /* 0x000000ff0c00720c */ /* 0x000fe40003f45270 */
[----:B------:R-:W-:Y:S01]  /*5010*/  ISETP.LT.OR P1, PT, R8, 0x19, P1 ;  /* 0x000000190800780c */ /* 0x000fe20000f21670 */
[----:B------:R-:W5:Y:S01]  /*5020*/  LDL R122, [R1+0x234] ;  /* 0x00023400017a7983 */ /* 0x000f620000100800 */
[----:B------:R-:W-:-:S02]  /*5030*/  FMNMX.FTZ R12, R91, R73, !PT ;  /* 0x000000495b0c7209 */ /* 0x000fc40007810000 */
[----:B------:R-:W-:Y:S01]  /*5040*/  FSEL R185, R38, -INF , !P1 ;  /* 0xff80000026b97808 */ /* 0x000fe20004800000 */
[----:B------:R-:W5:Y:S01]  /*5050*/  LDL R124, [R1+0x238] ;  /* 0x00023800017c7983 */ /* 0x000f620000100800 */
[----:B------:R-:W-:Y:S02]  /*5060*/  ISETP.GT.AND P1, PT, R9, 0x19, !P6 ;  /* 0x000000190900780c */ /* 0x000fe40007724270 */
[----:B------:R-:W-:Y:S01]  /*5070*/  FMNMX.FTZ R12, R77, R12, !PT ;  /* 0x0000000c4d0c7209 */ /* 0x000fe20007810000 */
[----:B------:R-:W5:Y:S01]  /*5080*/  LDL R38, [R1+0x3e0] ;  /* 0x0003e00001267983 */ /* 0x000f620000100800 */
[----:B------:R-:W-:Y:S02]  /*5090*/  ISETP.LT.OR P1, PT, R8, 0x1a, P1 ;  /* 0x0000001a0800780c */ /* 0x000fe40000f21670 */
[----:B------:R-:W-:Y:S01]  /*50a0*/  FMNMX.FTZ R12, R75, R12, !PT ;  /* 0x0000000c4b0c7209 */ /* 0x000fe20007810000 */
[----:B------:R-:W5:Y:S01]  /*50b0*/  LDL R126, [R1+0x23c] ;  /* 0x00023c00017e7983 */ /* 0x000f620000100800 */
[----:B------:R-:W-:-:S02]  /*50c0*/  FSEL R199, R39, -INF , !P1 ;  /* 0xff80000027c77808 */ /* 0x000fc40004800000 */
[----:B------:R-:W-:Y:S01]  /*50d0*/  ISETP.NE.AND P1, PT, R36, RZ, PT ;  /* 0x000000ff2400720c */ /* 0x000fe20003f25270 */
[----:B------:R-:W5:Y:S01]  /*50e0*/  LDL R39, [R1+0x2ac] ;  /* 0x0002ac0001277983 */ /* 0x000f620000100800 */
[----:B------:R-:W-:Y:S02]  /*50f0*/  FMNMX.FTZ R12, R19, R12, !PT ;  /* 0x0000000c130c7209 */ /* 0x000fe40007810000 */
[----:B------:R-:W-:Y:S01]  /*5100*/  ISETP.GT.AND P1, PT, R9, 0x20, !P1 ;  /* 0x000000200900780c */ /* 0x000fe20004f24270 */
[----:B------:R-:W5:Y:S01]  /*5110*/  LDL R128, [R1+0x240] ;  /* 0x0002400001807983 */ /* 0x000f620000100800 */
[----:B------:R-:W-:Y:S02]  /*5120*/  FMNMX.FTZ R13, R161, R12, !PT ;  /* 0x0000000ca10d7209 */ /* 0x000fe40007810000 */
[----:B------:R-:W-:Y:S01]  /*5130*/  ISETP.LT.OR P1, PT, R8, 0x21, P1 ;  /* 0x000000210800780c */ /* 0x000fe20000f21670 */
[----:B------:R-:W5:Y:S01]  /*5140*/  LDL R130, [R1+0x244] ;  /* 0x0002440001827983 */ /* 0x000f620000100800 */
[----:B------:R-:W-:-:S02]  /*5150*/  FMNMX.FTZ R12, R168, R13, !PT ;  /* 0x0000000da80c7209 */ /* 0x000fc40007810000 */
[----:B------:R-:W-:Y:S01]  /*5160*/  FSEL R178, R42, -INF , !P1 ;  /* 0xff8000002ab27808 */ /* 0x000fe20004800000 */
[----:B------:R-:W5:Y:S01]  /*5170*/  LDL R132, [R1+0x248] ;  /* 0x0002480001847983 */ /* 0x000f620000100800 */
[----:B------:R-:W-:Y:S02]  /*5180*/  ISETP.NE.AND P1, PT, R37, RZ, PT ;  /* 0x000000ff2500720c */ /* 0x000fe40003f25270 */
[----:B------:R-:W-:Y:S01]  /*5190*/  FMNMX.FTZ R12, R167, R12, !PT ;  /* 0x0000000ca70c7209 */ /* 0x000fe20007810000 */
[----:B------:R-:W5:Y:S01]  /*51a0*/  LDL R134, [R1+0x24c] ;  /* 0x00024c0001867983 */ /* 0x000f620000100800 */
[----:B------:R-:W-:Y:S02]  /*51b0*/  ISETP.GT.AND P1, PT, R9, 0x21, !P1 ;  /* 0x000000210900780c */ /* 0x000fe40004f24270 */
[----:B------:R-:W-:Y:S01]  /*51c0*/  FMNMX.FTZ R12, R157, R12, !PT ;  /* 0x0000000c9d0c7209 */ /* 0x000fe20007810000 */
[----:B------:R-:W5:Y:S01]  /*51d0*/  LDL R136, [R1+0x250] ;  /* 0x0002500001887983 */ /* 0x000f620000100800 */
[----:B------:R-:W-:-:S02]  /*51e0*/  ISETP.LT.OR P1, PT, R8, 0x22, P1 ;  /* 0x000000220800780c */ /* 0x000fc40000f21670 */
[----:B------:R-:W-:Y:S01]  /*51f0*/  FMNMX.FTZ R13, R159, R12, !PT ;  /* 0x0000000c9f0d7209 */ /* 0x000fe20007810000 */
[----:B------:R-:W5:Y:S01]  /*5200*/  LDL R138, [R1+0x254] ;  /* 0x00025400018a7983 */ /* 0x000f620000100800 */
[----:B------:R-:W-:Y:S02]  /*5210*/  FSEL R182, R43, -INF , !P1 ;  /* 0xff8000002bb67808 */ /* 0x000fe40004800000 */
[----:B------:R-:W-:Y:S01]  /*5220*/  ISETP.NE.AND P1, PT, R40, RZ, PT ;  /* 0x000000ff2800720c */ /* 0x000fe20003f25270 */
[----:B------:R-:W5:Y:S01]  /*5230*/  LDL R140, [R1+0x258] ;  /* 0x00025800018c7983 */ /* 0x000f620000100800 */
[----:B------:R-:W-:Y:S02]  /*5240*/  FMNMX.FTZ R13, R162, R13, !PT ;  /* 0x0000000da20d7209 */ /* 0x000fe40007810000 */
[----:B------:R-:W-:Y:S01]  /*5250*/  ISETP.GT.AND P1, PT, R9, 0x28, !P1 ;  /* 0x000000280900780c */ /* 0x000fe20004f24270 */
[----:B------:R-:W5:Y:S01]  /*5260*/  LDL R40, [R1+0x3e4] ;  /* 0x0003e40001287983 */ /* 0x000f620000100800 */
[----:B------:R-:W-:-:S02]  /*5270*/  FMNMX.FTZ R13, R166, R13, !PT ;  /* 0x0000000da60d7209 */ /* 0x000fc40007810000 */
[----:B------:R-:W-:Y:S01]  /*5280*/  ISETP.LT.OR P1, PT, R8, 0x29, P1 ;  /* 0x000000290800780c */ /* 0x000fe20000f21670 */
[----:B------:R-:W5:Y:S01]  /*5290*/  LDL R142, [R1+0x25c] ;  /* 0x00025c00018e7983 */ /* 0x000f620000100800 */
[----:B------:R-:W-:Y:S02]  /*52a0*/  ISETP.NE.AND P6, PT, R53, RZ, PT ;  /* 0x000000ff3500720c */ /* 0x000fe40003fc5270 */
[----:B------:R-:W-:Y:S01]  /*52b0*/  FSEL R186, R46, -INF , !P1 ;  /* 0xff8000002eba7808 */ /* 0x000fe20004800000 */
[----:B------:R-:W5:Y:S01]  /*52c0*/  LDL R144, [R1+0x260] ;  /* 0x0002600001907983 */ /* 0x000f620000100800 */
[----:B------:R-:W-:Y:S02]  /*52d0*/  ISETP.NE.AND P1, PT, R41, RZ, PT ;  /* 0x000000ff2900720c */ /* 0x000fe40003f25270 */
[----:B------:R-:W-:Y:S01]  /*52e0*/  FMNMX.FTZ R13, R158, R13, !PT ;  /* 0x0000000d9e0d7209 */ /* 0x000fe20007810000 */
[----:B------:R-:W5:Y:S01]  /*52f0*/  LDL R41, [R1+0x2b0] ;  /* 0x0002b00001297983 */ /* 0x000f620000100800 */
[----:B------:R-:W-:-:S02]  /*5300*/  ISETP.GT.AND P1, PT, R9, 0x29, !P1 ;  /* 0x000000290900780c */ /* 0x000fc40004f24270 */
[----:B------:R-:W-:Y:S01]  /*5310*/  FMNMX.FTZ R12, R160, R13, !PT ;  /* 0x0000000da00c7209 */ /* 0x000fe20007810000 */
[----:B------:R-:W5:Y:S01]  /*5320*/  LDL R146, [R1+0x264] ;  /* 0x0002640001927983 */ /* 0x000f620000100800 */
[----:B------:R-:W-:Y:S02]  /*5330*/  ISETP.LT.OR P1, PT, R8, 0x2a, P1 ;  /* 0x0000002a0800780c */ /* 0x000fe40000f21670 */
[----:B------:R-:W-:Y:S01]  /*5340*/  FMNMX.FTZ R12, R163, R12, !PT ;  /* 0x0000000ca30c7209 */ /* 0x000fe20007810000 */
[----:B------:R-:W5:Y:S01]  /*5350*/  LDL R13, [R1+0x284] ;  /* 0x00028400010d7983 */ /* 0x000f620000100800 */
[----:B------:R-:W-:Y:S02]  /*5360*/  FSEL R191, R47, -INF , !P1 ;  /* 0xff8000002fbf7808 */ /* 0x000fe40004800000 */
[----:B------:R-:W-:Y:S01]  /*5370*/  ISETP.NE.AND P1, PT, R44, RZ, PT ;  /* 0x000000ff2c00720c */ /* 0x000fe20003f25270 */
[----:B------:R-:W5:Y:S01]  /*5380*/  LDL R148, [R1+0x268] ;  /* 0x0002680001947983 */ /* 0x000f620000100800 */
[----:B------:R-:W-:-:S02]  /*5390*/  FMNMX.FTZ R12, R165, R12, !PT ;  /* 0x0000000ca50c7209 */ /* 0x000fc40007810000 */
[----:B------:R-:W-:Y:S01]  /*53a0*/  ISETP.GT.AND P1, PT, R9, 0x30, !P1 ;  /* 0x000000300900780c */ /* 0x000fe20004f24270 */
[----:B------:R-:W5:Y:S01]  /*53b0*/  LDL R150, [R1+0x26c] ;  /* 0x00026c0001967983 */ /* 0x000f620000100800 */
[C---:B------:R-:W-:Y:S02]  /*53c0*/  ISETP.LT.OR P5, PT, R8.reuse, 0x59, P5 ;  /* 0x000000590800780c */ /* 0x040fe40002fa1670 */
[----:B------:R-:W-:Y:S01]  /*53d0*/  ISETP.LT.OR P1, PT, R8, 0x31, P1 ;  /* 0x000000310800780c */ /* 0x000fe20000f21670 */
[----:B------:R-:W5:Y:S01]  /*53e0*/  LDL R25, [R1+0x290] ;  /* 0x0002900001197983 */ /* 0x000f620000100800 */
[----:B------:R-:W-:Y:S02]  /*53f0*/  FSEL R216, R67, -INF , !P4 ;  /* 0xff80000043d87808 */ /* 0x000fe40006000000 */
[----:B------:R-:W-:Y:S01]  /*5400*/  FSEL R179, R50, -INF , !P1 ;  /* 0xff80000032b37808 */ /* 0x000fe20004800000 */
[----:B------:R-:W5:Y:S01]  /*5410*/  LDL R29, [R1+0x298] ;  /* 0x00029800011d7983 */ /* 0x000f620000100800 */
[----:B------:R-:W-:-:S02]  /*5420*/  ISETP.NE.AND P1, PT, R45, RZ, PT ;  /* 0x000000ff2d00720c */ /* 0x000fc40003f25270 */
[----:B------:R-:W-:Y:S01]  /*5430*/  FSEL R217, R70, -INF , !P5 ;  /* 0xff80000046d97808 */ /* 0x000fe20006800000 */
[----:B------:R-:W5:Y:S01]  /*5440*/  LDL R31, [R1+0x29c] ;  /* 0x00029c00011f7983 */ /* 0x000f620000100800 */
[----:B------:R-:W-:-:S03]  /*5450*/  ISETP.GT.AND P1, PT, R9, 0x31, !P1 ;  /* 0x000000310900780c */ /* 0x000fc60004f24270 */
[----:B------:R-:W5:Y:S01]  /*5460*/  LDL R33, [R1+0x2a0] ;  /* 0x0002a00001217983 */ /* 0x000f620000100800 */
[----:B------:R-:W-:-:S03]  /*5470*/  ISETP.LT.OR P1, PT, R8, 0x32, P1 ;  /* 0x000000320800780c */ /* 0x000fc60000f21670 */
[----:B------:R-:W5:Y:S01]  /*5480*/  LDL R35, [R1+0x2a4] ;  /* 0x0002a40001237983 */ /* 0x000f620000100800 */
[----:B------:R-:W-:Y:S02]  /*5490*/  FSEL R183, R51, -INF , !P1 ;  /* 0xff80000033b77808 */ /* 0x000fe40004800000 */
[----:B------:R-:W-:Y:S01]  /*54a0*/  ISETP.NE.AND P1, PT, R48, RZ, PT ;  /* 0x000000ff3000720c */ /* 0x000fe20003f25270 */
[----:B------:R-:W5:Y:S03]  /*54b0*/  LDL R37, [R1+0x2a8] ;  /* 0x0002a80001257983 */ /* 0x000f660000100800 */
[----:B------:R-:W-:Y:S01]  /*54c0*/  ISETP.GT.AND P1, PT, R9, 0x38, !P1 ;  /* 0x000000380900780c */ /* 0x000fe20004f24270 */
[----:B------:R-:W5:Y:S03]  /*54d0*/  LDL R43, [R1+0x2b4] ;  /* 0x0002b400012b7983 */ /* 0x000f660000100800 */
[----:B------:R-:W-:Y:S01]  /*54e0*/  ISETP.LT.OR P1, PT, R8, 0x39, P1 ;  /* 0x000000390800780c */ /* 0x000fe20000f21670 */
[----:B------:R-:W5:Y:S03]  /*54f0*/  LDL R45, [R1+0x2b8] ;  /* 0x0002b800012d7983 */ /* 0x000f660000100800 */
[----:B------:R-:W-:Y:S01]  /*5500*/  FSEL R187, R54, -INF , !P1 ;  /* 0xff80000036bb7808 */ /* 0x000fe20004800000 */
[----:B------:R-:W5:Y:S01]  /*5510*/  LDL R47, [R1+0x2bc] ;  /* 0x0002bc00012f7983 */ /* 0x000f620000100800 */
[----:B------:R-:W-:-:S03]  /*5520*/  ISETP.NE.AND P1, PT, R49, RZ, PT ;  /* 0x000000ff3100720c */ /* 0x000fc60003f25270 */
        /* <DEDUP_REMOVED lines=8> */
[C---:B------:R-:W-:Y:S01]  /*55b0*/  ISETP.GT.AND P1, PT, R9.reuse, 0x40, !P1 ;  /* 0x000000400900780c */ /* 0x040fe20004f24270 */
[----:B------:R-:W5:Y:S03]  /*55c0*/  LDL R61, [R1+0x2d8] ;  /* 0x0002d800013d7983 */ /* 0x000f660000100800 */
[----:B------:R-:W-:Y:S01]  /*55d0*/  ISETP.LT.OR P1, PT, R8, 0x41, P1 ;  /* 0x000000410800780c */ /* 0x000fe20000f21670 */
[----:B------:R-:W5:Y:S03]  /*55e0*/  LDL R65, [R1+0x2e0] ;  /* 0x0002e00001417983 */ /* 0x000f660000100800 */
[----:B------:R-:W-:Y:S01]  /*55f0*/  FSEL R180, R58, -INF , !P1 ;  /* 0xff8000003ab47808 */ /* 0x000fe20004800000 */
[----:B------:R-:W5:Y:S01]  /*5600*/  LDL R67, [R1+0x2e4] ;  /* 0x0002e40001437983 */ /* 0x000f620000100800 */
[----:B------:R-:W-:-:S02]  /*5610*/  ISETP.GT.AND P1, PT, R9, RZ, !P2 ;  /* 0x000000ff0900720c */ /* 0x000fc40005724270 */
[----:B------:R-:W-:Y:S01]  /*5620*/  ISETP.NE.AND P2, PT, R57, RZ, PT ;  /* 0x000000ff3900720c */ /* 0x000fe20003f45270 */
[----:B------:R-:W5:Y:S01]  /*5630*/  LDL R69, [R1+0x2e8] ;  /* 0x0002e80001457983 */ /* 0x000f620000100800 */
[----:B------:R-:W-:Y:S02]  /*5640*/  ISETP.LT.OR P1, PT, R8, 0x1, P1 ;  /* 0x000000010800780c */ /* 0x000fe40000f21670 */
[C---:B------:R-:W-:Y:S01]  /*5650*/  ISETP.GT.AND P2, PT, R9.reuse, 0x49, !P2 ;  /* 0x000000490900780c */ /* 0x040fe20005744270 */
[----:B------:R-:W5:Y:S01]  /*5660*/  LDL R57, [R1+0x2d0] ;  /* 0x0002d00001397983 */ /* 0x000f620000100800 */
[----:B------:R-:W-:Y:S02]  /*5670*/  FSEL R117, R26, -INF , !P1 ;  /* 0xff8000001a757808 */ /* 0x000fe40004800000 */
[----:B------:R-:W-:Y:S01]  /*5680*/  ISETP.GT.AND P1, PT, R9, 0x41, !P6 ;  /* 0x000000410900780c */ /* 0x000fe20007724270 */
[----:B------:R-:W5:Y:S01]  /*5690*/  LDL R26, [R1+0x3f8] ;  /* 0x0003f800011a7983 */ /* 0x000f620000100800 */
[----:B------:R-:W-:-:S02]  /*56a0*/  FMNMX.FTZ R10, R117, R83, !PT ;  /* 0x00000053750a7209 */ /* 0x000fc40007810000 */
[----:B------:R-:W-:Y:S01]  /*56b0*/  ISETP.LT.OR P1, PT, R8, 0x42, P1 ;  /* 0x000000420800780c */ /* 0x000fe20000f21670 */
[----:B------:R-:W5:Y:S01]  /*56c0*/  LDL R85, [R1+0x2f0] ;  /* 0x0002f00001557983 */ /* 0x000f620000100800 */
[----:B------:R-:W-:Y:S02]  /*56d0*/  FMNMX.FTZ R10, R81, R10, !PT ;  /* 0x0000000a510a7209 */ /* 0x000fe40007810000 */
[----:B------:R-:W-:Y:S01]  /*56e0*/  FSEL R190, R59, -INF , !P1 ;  /* 0xff8000003bbe7808 */ /* 0x000fe20004800000 */
[----:B------:R-:W5:Y:S01]  /*56f0*/  LDL R87, [R1+0x2f4] ;  /* 0x0002f40001577983 */ /* 0x000f620000100800 */
[----:B------:R-:W-:Y:S02]  /*5700*/  FMNMX.FTZ R10, R79, R10, !PT ;  /* 0x0000000a4f0a7209 */ /* 0x000fe40007810000 */
[----:B------:R-:W-:Y:S01]  /*5710*/  ISETP.NE.AND P6, PT, R20, RZ, PT ;  /* 0x000000ff1400720c */ /* 0x000fe20003fc5270 */
[----:B------:R-:W5:Y:S01]  /*5720*/  LDL R59, [R1+0x2d4] ;  /* 0x0002d400013b7983 */ /* 0x000f620000100800 */
[----:B------:R-:W-:-:S02]  /*5730*/  FMNMX.FTZ R11, R181, R10, !PT ;  /* 0x0000000ab50b7209 */ /* 0x000fc40007810000 */
[----:B------:R-:W-:Y:S01]  /*5740*/  ISETP.NE.AND P1, PT, R56, RZ, PT ;  /* 0x000000ff3800720c */ /* 0x000fe20003f25270 */
[----:B------:R-:W5:Y:S01]  /*5750*/  LDL R20, [R1+0x358] ;  /* 0x0003580001147983 */ /* 0x000f620000100800 */
[----:B------:R-:W-:Y:S02]  /*5760*/  FMNMX.FTZ R10, R184, R11, !PT ;  /* 0x0000000bb80a7209 */ /* 0x000fe40007810000 */
[----:B------:R-:W-:Y:S01]  /*5770*/  ISETP.GT.AND P1, PT, R9, 0x48, !P1 ;  /* 0x000000480900780c */ /* 0x000fe20004f24270 */
[----:B------:R-:W5:Y:S01]  /*5780*/  LDL R89, [R1+0x2f8] ;  /* 0x0002f80001597983 */ /* 0x000f620000100800 */
[----:B------:R-:W-:Y:S02]  /*5790*/  FMNMX.FTZ R10, R185, R10, !PT ;  /* 0x0000000ab90a7209 */ /* 0x000fe40007810000 */
[----:B------:R-:W-:Y:S01]  /*57a0*/  ISETP.GT.AND P6, PT, R9, 0x59, !P6 ;  /* 0x000000590900780c */ /* 0x000fe200077c4270 */
[----:B------:R-:W5:Y:S01]  /*57b0*/  LDL R93, [R1+0x2fc] ;  /* 0x0002fc00015d7983 */ /* 0x000f620000100800 */
[----:B------:R-:W-:-:S02]  /*57c0*/  FMNMX.FTZ R11, R199, R10, !PT ;  /* 0x0000000ac70b7209 */ /* 0x000fc40007810000 */
[----:B------:R-:W-:Y:S01]  /*57d0*/  FMNMX.FTZ R9, R169, R12, !PT ;  /* 0x0000000ca9097209 */ /* 0x000fe20007810000 */
[----:B------:R-:W5:Y:S01]  /*57e0*/  LDL R95, [R1+0x300] ;  /* 0x00030000015f7983 */ /* 0x000f620000100800 */
[----:B------:R-:W-:Y:S02]  /*57f0*/  FMNMX.FTZ R11, R178, R11, !PT ;  /* 0x0000000bb20b7209 */ /* 0x000fe40007810000 */
[----:B------:R-:W-:Y:S01]  /*5800*/  ISETP.LT.OR P1, PT, R8, 0x49, P1 ;  /* 0x000000490800780c */ /* 0x000fe20000f21670 */
[----:B------:R-:W5:Y:S01]  /*5810*/  LDL R97, [R1+0x304] ;  /* 0x0003040001617983 */ /* 0x000f620000100800 */
[----:B------:R-:W-:Y:S02]  /*5820*/  FMNMX.FTZ R11, R182, R11, !PT ;  /* 0x0000000bb60b7209 */ /* 0x000fe40007810000 */
[----:B------:R-:W-:Y:S01]  /*5830*/  ISETP.LT.OR P2, PT, R8, 0x4a, P2 ;  /* 0x0000004a0800780c */ /* 0x000fe20001741670 */
[----:B------:R-:W5:Y:S01]  /*5840*/  LDL R99, [R1+0x308] ;  /* 0x0003080001637983 */ /* 0x000f620000100800 */
[----:B------:R-:W-:-:S02]  /*5850*/  FMNMX.FTZ R10, R186, R11, !PT ;  /* 0x0000000bba0a7209 */ /* 0x000fc40007810000 */
[----:B------:R-:W-:Y:S01]  /*5860*/  FSEL R192, R62, -INF , !P1 ;  /* 0xff8000003ec07808 */ /* 0x000fe20004800000 */
[----:B------:R-:W5:Y:S01]  /*5870*/  LDL R101, [R1+0x30c] ;  /* 0x00030c0001657983 */ /* 0x000f620000100800 */
[----:B------:R-:W-:Y:S02]  /*5880*/  FMNMX.FTZ R10, R191, R10, !PT ;  /* 0x0000000abf0a7209 */ /* 0x000fe40007810000 */
[----:B------:R-:W-:Y:S01]  /*5890*/  FSEL R207, R63, -INF , !P2 ;  /* 0xff8000003fcf7808 */ /* 0x000fe20005000000 */
[----:B------:R-:W5:Y:S01]  /*58a0*/  LDL R103, [R1+0x310] ;  /* 0x0003100001677983 */ /* 0x000f620000100800 */
[----:B------:R-:W-:Y:S02]  /*58b0*/  FMNMX.FTZ R10, R179, R10, !PT ;  /* 0x0000000ab30a7209 */ /* 0x000fe40007810000 */
[----:B------:R-:W-:Y:S01]  /*58c0*/  ISETP.LT.OR P6, PT, R8, 0x5a, P6 ;  /* 0x0000005a0800780c */ /* 0x000fe200037c1670 */
[----:B------:R-:W5:Y:S01]  /*58d0*/  LDL R63, [R1+0x2dc] ;  /* 0x0002dc00013f7983 */ /* 0x000f620000100800 */
[----:B------:R-:W-:-:S02]  /*58e0*/  FMNMX.FTZ R10, R183, R10, !PT ;  /* 0x0000000ab70a7209 */ /* 0x000fc40007810000 */
[----:B------:R-:W-:Y:S01]  /*58f0*/  FSEL R218, R71, -INF , !P6 ;  /* 0xff80000047da7808 */ /* 0x000fe20007000000 */
[----:B------:R-:W5:Y:S01]  /*5900*/  LDL R105, [R1+0x314] ;  /* 0x0003140001697983 */ /* 0x000f620000100800 */
[----:B------:R-:W-:-:S03]  /*5910*/  FMNMX.FTZ R10, R187, R10, !PT ;  /* 0x0000000abb0a7209 */ /* 0x000fc60007810000 */
[----:B------:R-:W5:Y:S01]  /*5920*/  LDL R71, [R1+0x2ec] ;  /* 0x0002ec0001477983 */ /* 0x000f620000100800 */
[----:B------:R-:W-:Y:S02]  /*5930*/  FMNMX.FTZ R11, R193, R10, !PT ;  /* 0x0000000ac10b7209 */ /* 0x000fe40007810000 */
[----:B------:R-:W-:Y:S01]  /*5940*/  FMNMX.FTZ R10, R170, R9, !PT ;  /* 0x00000009aa0a7209 */ /* 0x000fe20007810000 */
[----:B------:R-:W5:Y:S01]  /*5950*/  LDL R107, [R1+0x318] ;  /* 0x00031800016b7983 */ /* 0x000f620000100800 */
[----:B------:R-:W-:Y:S02]  /*5960*/  FMNMX.FTZ R11, R180, R11, !PT ;  /* 0x0000000bb40b7209 */ /* 0x000fe40007810000 */
[----:B------:R-:W-:Y:S01]  /*5970*/  FMNMX.FTZ R9, R171, R10, !PT ;  /* 0x0000000aab097209 */ /* 0x000fe20007810000 */
[----:B------:R-:W5:Y:S01]  /*5980*/  LDL R109, [R1+0x31c] ;  /* 0x00031c00016d7983 */ /* 0x000f620000100800 */
[----:B------:R-:W-:Y:S02]  /*5990*/  FMNMX.FTZ R11, R190, R11, !PT ;  /* 0x0000000bbe0b7209 */ /* 0x000fe40007810000 */
[----:B------:R-:W-:Y:S01]  /*59a0*/  FMNMX.FTZ R12, R172, R9, !PT ;  /* 0x00000009ac0c7209 */ /* 0x000fe20007810000 */
[----:B------:R-:W5:Y:S01]  /*59b0*/  LDL R111, [R1+0x320] ;  /* 0x00032000016f7983 */ /* 0x000f620000100800 */
[----:B------:R-:W-:-:S02]  /*59c0*/  FMNMX.FTZ R10, R192, R11, !PT ;  /* 0x0000000bc00a7209 */ /* 0x000fc40007810000 */
        /* <DEDUP_REMOVED lines=8> */
[----:B------:R-:W-:-:S03]  /*5a50*/  FMNMX.FTZ R10, R216, R11, !PT ;  /* 0x0000000bd80a7209 */ /* 0x000fc60007810000 */
[----:B------:R-:W5:Y:S01]  /*5a60*/  LDL R121, [R1+0x330] ;  /* 0x0003300001797983 */ /* 0x000f620000100800 */
[----:B------:R-:W-:Y:S02]  /*5a70*/  FMNMX.FTZ R11, R217, R10, !PT ;  /* 0x0000000ad90b7209 */ /* 0x000fe40007810000 */
[----:B------:R-:W-:Y:S01]  /*5a80*/  FMNMX.FTZ R10, R177, R8, !PT ;  /* 0x00000008b10a7209 */ /* 0x000fe20007810000 */
[----:B------:R-:W5:Y:S01]  /*5a90*/  LDL R123, [R1+0x334] ;  /* 0x00033400017b7983 */ /* 0x000f620000100800 */
[----:B------:R-:W-:-:S03]  /*5aa0*/  FMNMX.FTZ R11, R218, R11, !PT ;  /* 0x0000000bda0b7209 */ /* 0x000fc60007810000 */
[----:B------:R-:W0:Y:S04]  /*5ab0*/  SHFL.BFLY PT, R9, R10, 0x2, 0x1f ;  /* 0x0c401f000a097f89 */ /* 0x000e2800000e0000 */
[----:B------:R1:W-:Y:S04]  /*5ac0*/  STL.64 [R1+0x430], R10 ;  /* 0x0004300a01007387 */ /* 0x0003e80000100a00 */
[----:B------:R-:W3:Y:S04]  /*5ad0*/  LDL R145, [R1+0x434] ;  /* 0x0004340001917983 */ /* 0x000ee80000100800 */
[----:B------:R-:W5:Y:S04]  /*5ae0*/  LDL R125, [R1+0x338] ;  /* 0x00033800017d7983 */ /* 0x000f680000100800 */
[----:B-1----:R-:W5:Y:S04]  /*5af0*/  LDL R11, [R1+0x450] ;  /* 0x00045000010b7983 */ /* 0x002f680000100800 */
[----:B------:R-:W5:Y:S01]  /*5b00*/  LDL R127, [R1+0x33c] ;  /* 0x00033c00017f7983 */ /* 0x000f620000100800 */
[----:B0-----:R-:W-:-:S03]  /*5b10*/  FMNMX.FTZ R12, R10, R9, !PT ;  /* 0x000000090a0c7209 */ /* 0x001fc60007810000 */
[----:B------:R-:W5:Y:S04]  /*5b20*/  LDL R129, [R1+0x340] ;  /* 0x0003400001817983 */ /* 0x000f680000100800 */
[----:B------:R-:W0:Y:S04]  /*5b30*/  SHFL.BFLY PT, R9, R12, 0x1, 0x1f ;  /* 0x0c201f000c097f89 */ /* 0x000e2800000e0000 */
[----:B------:R-:W5:Y:S04]  /*5b40*/  LDL R131, [R1+0x344] ;  /* 0x0003440001837983 */ /* 0x000f680000100800 */
[----:B------:R-:W5:Y:S04]  /*5b50*/  LDL R135, [R1+0x348] ;  /* 0x0003480001877983 */ /* 0x000f680000100800 */
[----:B------:R-:W5:Y:S04]  /*5b60*/  LDL R137, [R1+0x34c] ;  /* 0x00034c0001897983 */ /* 0x000f680000100800 */
[----:B------:R-:W5:Y:S04]  /*5b70*/  LDL R139, [R1+0x350] ;  /* 0x00035000018b7983 */ /* 0x000f680000100800 */
[----:B------:R-:W5:Y:S01]  /*5b80*/  LDL R141, [R1+0x354] ;  /* 0x00035400018d7983 */ /* 0x000f620000100800 */
[----:B0-----:R-:W-:-:S03]  /*5b90*/  FMNMX.FTZ R14, R12, R9, !PT ;  /* 0x000000090c0e7209 */ /* 0x001fc60007810000 */
[----:B------:R-:W5:Y:S04]  /*5ba0*/  LDL R100, [R1+0x35c] ;  /* 0x00035c0001647983 */ /* 0x000f680000100800 */
[----:B------:R0:W-:Y:S04]  /*5bb0*/  STL [R1+0x430], R14 ;  /* 0x0004300e01007387 */ /* 0x0001e80000100800 */
[----:B------:R-:W5:Y:S04]  /*5bc0*/  LDL R133, [R1+0x430] ;  /* 0x0004300001857983 */ /* 0x000f680000100800 */
[----:B------:R-:W5:Y:S04]  /*5bd0*/  LDL R12, [R1+0x38c] ;  /* 0x00038c00010c7983 */ /* 0x000f680000100800 */
[----:B0-----:R-:W5:Y:S04]  /*5be0*/  LDL R14, [R1+0x3c8] ;  /* 0x0003c800010e7983 */ /* 0x001f680000100800 */
[----:B------:R-:W5:Y:S04]  /*5bf0*/  LDL.64 R8, [R1+0xa8] ;  /* 0x0000a80001087983 */ /* 0x000f680000100a00 */
[----:B------:R-:W5:Y:S04]  /*5c00*/  LDL R102, [R1+0x360] ;  /* 0x0003600001667983 */ /* 0x000f680000100800 */
        /* <DEDUP_REMOVED lines=42> */
[----:B--2---:R-:W-:Y:S04]  /*5eb0*/  STL [R1+0x27c], R176 ;  /* 0x00027cb001007387 */ /* 0x004fe80000100800 */
[----:B---3--:R-:W0:Y:S02]  /*5ec0*/  SHFL.BFLY PT, R10, R145, 0x2, 0x1f ;  /* 0x0c401f00910a7f89 */ /* 0x008e2400000e0000 */
[----:B0-----:R-:W-:-:S05]  /*5ed0*/  FMNMX.FTZ R147, R10, R145, !PT ;  /* 0x000000910a937209 */ /* 0x001fca0007810000 */
[----:B------:R-:W0:Y:S04]  /*5ee0*/  SHFL.BFLY PT, R10, R147, 0x1, 0x1f ;  /* 0x0c201f00930a7f89 */ /* 0x000e2800000e0000 */
[----:B------:R1:W-:Y:S04]  /*5ef0*/  STL [R1+0x288], R15 ;  /* 0x0002880f01007387 */ /* 0x0003e80000100800 */
[----:B----4-:R-:W-:Y:S01]  /*5f00*/  STL [R1+0x278], R156 ;  /* 0x0002789c01007387 */ /* 0x010fe20000100800 */
[----:B0-----:R-:W-:Y:S01]  /*5f10*/  FMNMX.FTZ R10, R147, R10, !PT ;  /* 0x0000000a930a7209 */ /* 0x001fe20007810000 */
[----:B-----5:R-:W-:Y:S01]  /*5f20*/  FMUL.FTZ R176, R11, R133 ;  /* 0x000000850bb07220 */ /* 0x020fe20000410000 */
[----:B------:R-:W-:-:S03]  /*5f30*/  FSETP.NEU.FTZ.AND P1, PT, R133, -INF , PT ;  /* 0xff8000008500780b */ /* 0x000fc60003f3d000 */
[-C--:B-1----:R-:W-:Y:S01]  /*5f40*/  FMUL.FTZ R15, R10, R11.reuse ;  /* 0x0000000b0a0f7220 */ /* 0x082fe20000410000 */
[----:B------:R-:W-:Y:S02]  /*5f50*/  FSEL R176, R176, RZ, P1 ;  /* 0x000000ffb0b07208 */ /* 0x000fe40000800000 */
[----:B------:R-:W-:Y:S01]  /*5f60*/  FSETP.NEU.FTZ.AND P1, PT, R10, -INF , PT ;  /* 0xff8000000a00780b */ /* 0x000fe20003f3d000 */
[----:B------:R0:W-:Y:S02]  /*5f70*/  STL [R1+0x38c], R12 ;  /* 0x00038c0c01007387 */ /* 0x0001e40000100800 */
[----:B------:R-:W-:Y:S02]  /*5f80*/  FFMA.FTZ R219, R77, R11, -R176 ;  /* 0x0000000b4ddb7223 */ /* 0x000fe400000108b0 */
[----:B------:R1:W-:Y:S01]  /*5f90*/  STL [R1+0x280], R220 ;  /* 0x000280dc01007387 */ /* 0x0003e20000100800 */
[----:B0-----:R-:W-:-:S03]  /*5fa0*/  FSEL R12, R15, RZ, P1 ;  /* 0x000000ff0f0c7208 */ /* 0x001fc60000800000 */
[----:B------:R0:W-:Y:S01]  /*5fb0*/  STL [R1+0x284], R13 ;  /* 0x0002840d01007387 */ /* 0x0001e20000100800 */
[----:B-1----:R-:W-:-:S03]  /*5fc0*/  FFMA.FTZ R220, R91, R11, -R176 ;  /* 0x0000000b5bdc7223 */ /* 0x002fc600000108b0 */
[----:B------:R1:W-:Y:S01]  /*5fd0*/  STL [R1+0x28c], R21 ;  /* 0x00028c1501007387 */ /* 0x0003e20000100800 */
[-CC-:B------:R-:W-:Y:S01]  /*5fe0*/  FFMA.FTZ R156, R83, R11.reuse, -R12.reuse ;  /* 0x0000000b539c7223 */ /* 0x180fe2000001080c */
[-C--:B------:R-:W-:Y:S02]  /*5ff0*/  FFMA.FTZ R15, R79, R11.reuse, -R12 ;  /* 0x0000000b4f0f7223 */ /* 0x080fe4000001080c */
[----:B------:R2:W-:Y:S01]  /*6000*/  STL [R1+0x358], R20 ;  /* 0x0003581401007387 */ /* 0x0005e20000100800 */
[----:B0-----:R-:W-:-:S03]  /*6010*/  FFMA.FTZ R13, R75, R11, -R176 ;  /* 0x0000000b4b0d7223 */ /* 0x001fc600000108b0 */
[----:B------:R0:W-:Y:S01]  /*6020*/  STL [R1+0x3c8], R14 ;  /* 0x0003c80e01007387 */ /* 0x0001e20000100800 */
[-C--:B-1----:R-:W-:Y:S01]  /*6030*/  FFMA.FTZ R21, R117, R11.reuse, -R12 ;  /* 0x0000000b75157223 */ /* 0x082fe2000001080c */
[-C--:B--2---:R-:W-:Y:S01]  /*6040*/  FFMA.FTZ R20, R73, R11.reuse, -R176 ;  /* 0x0000000b49147223 */ /* 0x084fe200000108b0 */
[----:B0-----:R-:W-:Y:S01]  /*6050*/  FFMA.FTZ R14, R81, R11, -R12 ;  /* 0x0000000b510e7223 */ /* 0x001fe2000001080c */
[----:B------:R-:W-:Y:S08]  /*6060*/  MUFU.EX2 R220, R220 ;  /* 0x000000dc00dc7308 */ /* 0x000ff00000000800 */
[----:B------:R-:W-:Y:S08]  /*6070*/  MUFU.EX2 R20, R20 ;  /* 0x0000001400147308 */ /* 0x000ff00000000800 */
[----:B------:R-:W-:Y:S08]  /*6080*/  MUFU.EX2 R219, R219 ;  /* 0x000000db00db7308 */ /* 0x000ff00000000800 */
[----:B------:R-:W-:Y:S08]  /*6090*/  MUFU.EX2 R13, R13 ;  /* 0x0000000d000d7308 */ /* 0x000ff00000000800 */
[----:B------:R-:W-:Y:S08]  /*60a0*/  MUFU.EX2 R21, R21 ;  /* 0x0000001500157308 */ /* 0x000ff00000000800 */
[----:B------:R-:W0:Y:S08]  /*60b0*/  MUFU.EX2 R156, R156 ;  /* 0x0000009c009c7308 */ /* 0x000e300000000800 */
[----:B------:R-:W-:Y:S08]  /*60c0*/  MUFU.EX2 R14, R14 ;  /* 0x0000000e000e7308 */ /* 0x000ff00000000800 */
[----:B------:R-:W1:Y:S01]  /*60d0*/  MUFU.EX2 R15, R15 ;  /* 0x0000000f000f7308 */ /* 0x000e620000000800 */
[----:B------:R-:W-:Y:S01]  /*60e0*/  IMAD R8, R143, 0xc00, R8 ;  /* 0x00000c008f087824 */ /* 0x000fe200078e0208 */
[----:B------:R2:W-:Y:S01]  /*60f0*/  STL [R1+0x294], R27 ;  /* 0x0002941b01007387 */ /* 0x0005e20000100800 */
[----:B------:R-:W-:-:S03]  /*6100*/  R2UR UR7, R9 ;  /* 0x00000000090772ca */ /* 0x000fc600000e0000 */
[----:B------:R3:W-:Y:S01]  /*6110*/  STL [R1+0x2ac], R39 ;  /* 0x0002ac2701007387 */ /* 0x0007e20000100800 */
[----:B------:R-:W-:-:S03]  /*6120*/  R2UR UR6, R8 ;  /* 0x00000000080672ca */ /* 0x000fc600000e0000 */
[----:B------:R4:W-:Y:S01]  /*6130*/  STL [R1+0x2b0], R41 ;  /* 0x0002b02901007387 */ /* 0x0009e20000100800 */
[----:B--2---:R-:W-:-:S03]  /*6140*/  IMAD.MOV.U32 R27, RZ, RZ, R9 ;  /* 0x000000ffff1b7224 */ /* 0x004fc600078e0009 */
[----:B------:R2:W-:Y:S01]  /*6150*/  STL [R1+0x3e0], R38 ;  /* 0x0003e02601007387 */ /* 0x0005e20000100800 */
[----:B---3--:R-:W-:-:S03]  /*6160*/  IMAD.MOV.U32 R39, RZ, RZ, R9 ;  /* 0x000000ffff277224 */ /* 0x008fc600078e0009 */
[----:B------:R3:W-:Y:S01]  /*6170*/  STL [R1+0x3e4], R40 ;  /* 0x0003e42801007387 */ /* 0x0007e20000100800 */
[----:B----4-:R-:W-:-:S03]  /*6180*/  IMAD.MOV.U32 R41, RZ, RZ, R9 ;  /* 0x000000ffff297224 */ /* 0x010fc600078e0009 */
[----:B------:R4:W-:Y:S01]  /*6190*/  STL [R1+0x3f8], R26 ;  /* 0x0003f81a01007387 */ /* 0x0009e20000100800 */
[----:B--2---:R-:W-:Y:S01]  /*61a0*/  VIADD R38, R8, 0x80 ;  /* 0x0000008008267836 */ /* 0x004fe20000000000 */
[----:B0-----:R-:W-:Y:S02]  /*61b0*/  F2FP.BF16.F32.PACK_AB R153, R156, R21 ;  /* 0x000000159c99723e */ /* 0x001fe400000010ff */
[----:B------:R0:W-:Y:S01]  /*61c0*/  STL [R1+0x270], R152 ;  /* 0x0002709801007387 */ /* 0x0001e20000100800 */
[C---:B---3--:R-:W-:Y:S01]  /*61d0*/  VIADD R40, R8.reuse, 0x100 ;  /* 0x0000010008287836 */ /* 0x048fe20000000000 */
[----:B-1----:R-:W-:Y:S02]  /*61e0*/  F2FP.BF16.F32.PACK_AB R155, R15, R14 ;  /* 0x0000000e0f9b723e */ /* 0x002fe400000010ff */
[----:B------:R1:W-:Y:S01]  /*61f0*/  STL [R1+0x274], R154 ;  /* 0x0002749a01007387 */ /* 0x0003e20000100800 */
[----:B----4-:R-:W-:Y:S01]  /*6200*/  VIADD R26, R8, 0x180 ;  /* 0x00000180081a7836 */ /* 0x010fe20000000000 */
[----:B------:R-:W-:-:S02]  /*6210*/  R2UR UR10, R38 ;  /* 0x00000000260a72ca */ /* 0x000fc400000e0000 */
[----:B0-----:R-:W-:Y:S01]  /*6220*/  F2FP.BF16.F32.PACK_AB R152, R20, R220 ;  /* 0x000000dc1498723e */ /* 0x001fe200000010ff */
[----:B------:R-:W-:Y:S01]  /*6230*/  STL [R1+0x220], R112 ;  /* 0x0002207001007387 */ /* 0x000fe20000100800 */
[----:B-1----:R-:W-:-:S03]  /*6240*/  F2FP.BF16.F32.PACK_AB R154, R13, R219 ;  /* 0x000000db0d9a723e */ /* 0x002fc600000010ff */
[----:B------:R-:W-:Y:S01]  /*6250*/  STL [R1+0x224], R114 ;  /* 0x0002247201007387 */ /* 0x000fe20000100800 */
[----:B------:R-:W-:Y:S02]  /*6260*/  R2UR UR11, R39 ;  /* 0x00000000270b72ca */ /* 0x000fe400000e0000 */
[----:B------:R-:W-:Y:S01]  /*6270*/  R2UR UR14, R40 ;  /* 0x00000000280e72ca */ /* 0x000fe200000e0000 */
[----:B------:R-:W-:Y:S01]  /*6280*/  STL [R1+0x228], R116 ;  /* 0x0002287401007387 */ /* 0x000fe20000100800 */
[----:B------:R-:W-:Y:S02]  /*6290*/  R2UR UR15, R41 ;  /* 0x00000000290f72ca */ /* 0x000fe400000e0000 */
[----:B------:R-:W-:Y:S01]  /*62a0*/  R2UR UR18, R26 ;  /* 0x000000001a1272ca */ /* 0x000fe200000e0000 */
[----:B------:R-:W-:Y:S01]  /*62b0*/  STL [R1+0x22c], R118 ;  /* 0x00022c7601007387 */ /* 0x000fe20000100800 */
[----:B------:R-:W-:-:S03]  /*62c0*/  R2UR UR19, R27 ;  /* 0x000000001b1372ca */ /* 0x000fc600000e0000 */
[----:B------:R-:W-:Y:S04]  /*62d0*/  STL [R1+0x230], R120 ;  /* 0x0002307801007387 */ /* 0x000fe80000100800 */
        /* <DEDUP_REMOVED lines=102> */
[----:B------:R0:W-:Y:S01]  /*6940*/  STL [R1+0x410], R24 ;  /* 0x0004101801007387 */ /* 0x0001e20000100800 */
[----:B------:R1:W-:Y:S06]  /*6950*/  BAR.SYNC.DEFER_BLOCKING R209, 0x100 ;  /* 0x000400d10000751d */ /* 0x0003ec0000010000 */
[----:B0-----:R-:W-:-:S06]  /*6960*/  WARPGROUP.ARRIVE ;  /* 0x00000000000079c5 */ /* 0x001fcc0000000000 */
[----:B------:R-:W-:Y:S01]  /*6970*/  HGMMA.64x256x16.F32.BF16 R24, R152, gdesc[UR4].tnspB, RZ, !UPT, gsb0 ;  /* 0x43e0000498187df0 */ /* 0x000fe2000c0018ff */
[----:B------:R0:W-:Y:S04]  /*6980*/  STL [R1+0x414], R221 ;  /* 0x000414dd01007387 */ /* 0x0001e80000100800 */
[----:B------:R2:W-:Y:S04]  /*6990*/  STL [R1+0x418], R222 ;  /* 0x000418de01007387 */ /* 0x0005e80000100800 */
[----:B------:R-:W-:Y:S01]  /*69a0*/  STL [R1+0x41c], R231 ;  /* 0x00041ce701007387 */ /* 0x000fe20000100800 */
[----:B------:R-:W-:-:S02]  /*69b0*/  WARPGROUP.DEPBAR.LE gsb0, 0x0 ;  /* 0x00008000000079c5 */ /* 0x000fc40000010000 */
[-CC-:B------:R-:W-:Y:S01]  /*69c0*/  FFMA.FTZ R152, R19, R11.reuse, -R176.reuse ;  /* 0x0000000b13987223 */ /* 0x180fe200000108b0 */
[-CC-:B------:R-:W-:Y:S01]  /*69d0*/  FFMA.FTZ R153, R161, R11.reuse, -R176.reuse ;  /* 0x0000000ba1997223 */ /* 0x180fe200000108b0 */
[-CC-:B------:R-:W-:Y:S01]  /*69e0*/  FFMA.FTZ R19, R168, R11.reuse, -R176.reuse ;  /* 0x0000000ba8137223 */ /* 0x180fe200000108b0 */
[-C--:B------:R-:W-:Y:S01]  /*69f0*/  FFMA.FTZ R161, R167, R11.reuse, -R176 ;  /* 0x0000000ba7a17223 */ /* 0x080fe200000108b0 */
[-CC-:B------:R-:W-:Y:S01]  /*6a00*/  FFMA.FTZ R167, R181, R11.reuse, -R12.reuse ;  /* 0x0000000bb5a77223 */ /* 0x180fe2000001080c */
[-CC-:B------:R-:W-:Y:S01]  /*6a10*/  FFMA.FTZ R168, R184, R11.reuse, -R12.reuse ;  /* 0x0000000bb8a87223 */ /* 0x180fe2000001080c */
[-CC-:B------:R-:W-:Y:S01]  /*6a20*/  FFMA.FTZ R181, R185, R11.reuse, -R12.reuse ;  /* 0x0000000bb9b57223 */ /* 0x180fe2000001080c */
[----:B------:R-:W-:Y:S01]  /*6a30*/  FFMA.FTZ R184, R199, R11, -R12 ;  /* 0x0000000bc7b87223 */ /* 0x000fe2000001080c */
[----:B0-----:R-:W-:Y:S08]  /*6a40*/  MUFU.EX2 R221, R152 ;  /* 0x0000009800dd7308 */ /* 0x001ff00000000800 */
[----:B--2---:R-:W0:Y:S08]  /*6a50*/  MUFU.EX2 R222, R153 ;  /* 0x0000009900de7308 */ /* 0x004e300000000800 */
[----:B------:R-:W-:Y:S08]  /*6a60*/  MUFU.EX2 R19, R19 ;  /* 0x0000001300137308 */ /* 0x000ff00000000800 */
[----:B------:R-:W2:Y:S08]  /*6a70*/  MUFU.EX2 R161, R161 ;  /* 0x000000a100a17308 */ /* 0x000eb00000000800 */
[----:B------:R-:W-:Y:S08]  /*6a80*/  MUFU.EX2 R167, R167 ;  /* 0x000000a700a77308 */ /* 0x000ff00000000800 */
[----:B------:R-:W3:Y:S08]  /*6a90*/  MUFU.EX2 R168, R168 ;  /* 0x000000a800a87308 */ /* 0x000ef00000000800 */
[----:B------:R-:W-:Y:S08]  /*6aa0*/  MUFU.EX2 R181, R181 ;  /* 0x000000b500b57308 */ /* 0x000ff00000000800 */
[----:B------:R-:W4:Y:S01]  /*6ab0*/  MUFU.EX2 R184, R184 ;  /* 0x000000b800b87308 */ /* 0x000f220000000800 */
[----:B0-----:R-:W-:-:S02]  /*6ac0*/  F2FP.BF16.F32.PACK_AB R152, R222, R221 ;  /* 0x000000ddde98723e */ /* 0x001fc400000010ff */
[----:B--2---:R-:W-:Y:S02]  /*6ad0*/  F2FP.BF16.F32.PACK_AB R154, R161, R19 ;  /* 0x00000013a19a723e */ /* 0x004fe400000010ff */
[----:B---3--:R-:W-:Y:S01]  /*6ae0*/  F2FP.BF16.F32.PACK_AB R153, R168, R167 ;  /* 0x000000a7a899723e */ /* 0x008fe200000010ff */
[----:B------:R-:W-:Y:S04]  /*6af0*/  STL.128 [R1+0x220], R24 ;  /* 0x0002201801007387 */ /* 0x000fe80000100c00 */
[----:B------:R-:W-:Y:S04]  /*6b00*/  STL.128 [R1+0x230], R28 ;  /* 0x0002301c01007387 */ /* 0x000fe80000100c00 */
[----:B------:R-:W-:Y:S01]  /*6b10*/  STL.128 [R1+0x240], R32 ;  /* 0x0002402001007387 */ /* 0x000fe20000100c00 */
[----:B----4-:R-:W-:-:S03]  /*6b20*/  F2FP.BF16.F32.PACK_AB R155, R184, R181 ;  /* 0x000000b5b89b723e */ /* 0x010fc600000010ff */
[----:B------:R-:W-:Y:S04]  /*6b30*/  STL.128 [R1+0x250], R36 ;  /* 0x0002502401007387 */ /* 0x000fe80000100c00 */
        /* <DEDUP_REMOVED lines=27> */
[----:B------:R0:W-:Y:S02]  /*6cf0*/  STL.128 [R1+0x410], R148 ;  /* 0x0004109401007387 */ /* 0x0001e40000100c00 */
[----:B0-----:R-:W-:-:S06]  /*6d00*/  WARPGROUP.ARRIVE ;  /* 0x00000000000079c5 */ /* 0x001fcc0000000000 */
[----:B------:R-:W-:Y:S01]  /*6d10*/  HGMMA.64x256x16.F32.BF16 R24, R152, gdesc[UR8].tnspB, R24, gsb0 ;  /* 0x43e0000898187df0 */ /* 0x000fe20008001818 */
[-CC-:B------:R-:W-:Y:S01]  /*6d20*/  FFMA.FTZ R185, R157, R11.reuse, -R176.reuse ;  /* 0x0000000b9db97223 */ /* 0x180fe200000108b0 */
[-CC-:B------:R-:W-:Y:S01]  /*6d30*/  FFMA.FTZ R157, R159, R11.reuse, -R176.reuse ;  /* 0x0000000b9f9d7223 */ /* 0x180fe200000108b0 */
[-CC-:B------:R-:W-:Y:S01]  /*6d40*/  FFMA.FTZ R159, R162, R11.reuse, -R176.reuse ;  /* 0x0000000ba29f7223 */ /* 0x180fe200000108b0 */
[-C--:B------:R-:W-:Y:S01]  /*6d50*/  FFMA.FTZ R162, R166, R11.reuse, -R176 ;  /* 0x0000000ba6a27223 */ /* 0x080fe200000108b0 */
[-CC-:B------:R-:W-:Y:S01]  /*6d60*/  FFMA.FTZ R166, R178, R11.reuse, -R12.reuse ;  /* 0x0000000bb2a67223 */ /* 0x180fe2000001080c */
[-CC-:B------:R-:W-:Y:S01]  /*6d70*/  FFMA.FTZ R178, R182, R11.reuse, -R12.reuse ;  /* 0x0000000bb6b27223 */ /* 0x180fe2000001080c */
[-CC-:B------:R-:W-:Y:S01]  /*6d80*/  FFMA.FTZ R182, R186, R11.reuse, -R12.reuse ;  /* 0x0000000bbab67223 */ /* 0x180fe2000001080c */
[-C--:B------:R-:W-:Y:S01]  /*6d90*/  FFMA.FTZ R186, R191, R11.reuse, -R12 ;  /* 0x0000000bbfba7223 */ /* 0x080fe2000001080c */
[----:B------:R-:W-:Y:S08]  /*6da0*/  MUFU.EX2 R185, R185 ;  /* 0x000000b900b97308 */ /* 0x000ff00000000800 */
[----:B------:R-:W0:Y:S08]  /*6db0*/  MUFU.EX2 R157, R157 ;  /* 0x0000009d009d7308 */ /* 0x000e300000000800 */
[----:B------:R-:W-:Y:S08]  /*6dc0*/  MUFU.EX2 R159, R159 ;  /* 0x0000009f009f7308 */ /* 0x000ff00000000800 */
[----:B------:R-:W2:Y:S08]  /*6dd0*/  MUFU.EX2 R162, R162 ;  /* 0x000000a200a27308 */ /* 0x000eb00000000800 */
[----:B------:R-:W-:Y:S08]  /*6de0*/  MUFU.EX2 R166, R166 ;  /* 0x000000a600a67308 */ /* 0x000ff00000000800 */
[----:B------:R-:W3:Y:S08]  /*6df0*/  MUFU.EX2 R178, R178 ;  /* 0x000000b200b27308 */ /* 0x000ef00000000800 */
[----:B------:R-:W-:Y:S08]  /*6e00*/  MUFU.EX2 R182, R182 ;  /* 0x000000b600b67308 */ /* 0x000ff00000000800 */
[----:B------:R-:W4:Y:S01]  /*6e10*/  MUFU.EX2 R186, R186 ;  /* 0x000000ba00ba7308 */ /* 0x000f220000000800 */
[----:B------:R-:W-:Y:S01]  /*6e20*/  FADD.FTZ R220, R220, R20 ;  /* 0x00000014dcdc7221 */ /* 0x000fe20000010000 */
[-C--:B------:R-:W-:Y:S01]  /*6e30*/  FFMA.FTZ R20, R183, R11.reuse, -R12 ;  /* 0x0000000bb7147223 */ /* 0x080fe2000001080c */
[-CC-:B------:R-:W-:Y:S01]  /*6e40*/  FFMA.FTZ R183, R169, R11.reuse, -R176.reuse ;  /* 0x0000000ba9b77223 */ /* 0x180fe200000108b0 */
[-CC-:B------:R-:W-:Y:S01]  /*6e50*/  FFMA.FTZ R158, R158, R11.reuse, -R176.reuse ;  /* 0x0000000b9e9e7223 */ /* 0x180fe200000108b0 */
[-CC-:B------:R-:W-:Y:S01]  /*6e60*/  FFMA.FTZ R160, R160, R11.reuse, -R176.reuse ;  /* 0x0000000ba0a07223 */ /* 0x180fe200000108b0 */
[-CC-:B------:R-:W-:Y:S01]  /*6e70*/  FFMA.FTZ R163, R163, R11.reuse, -R176.reuse ;  /* 0x0000000ba3a37223 */ /* 0x180fe200000108b0 */
[-C--:B------:R-:W-:Y:S01]  /*6e80*/  FFMA.FTZ R165, R165, R11.reuse, -R176 ;  /* 0x0000000ba5a57223 */ /* 0x080fe200000108b0 */
[-CC-:B------:R-:W-:Y:S01]  /*6e90*/  FFMA.FTZ R179, R179, R11.reuse, -R12.reuse ;  /* 0x0000000bb3b37223 */ /* 0x180fe2000001080c */
[-CC-:B------:R-:W-:Y:S01]  /*6ea0*/  FFMA.FTZ R169, R187, R11.reuse, -R12.reuse ;  /* 0x0000000bbba97223 */ /* 0x180fe2000001080c */
[-C--:B------:R-:W-:Y:S01]  /*6eb0*/  FFMA.FTZ R193, R193, R11.reuse, -R12 ;  /* 0x0000000bc1c17223 */ /* 0x080fe2000001080c */
[-CC-:B------:R-:W-:Y:S01]  /*6ec0*/  FFMA.FTZ R170, R170, R11.reuse, -R176.reuse ;  /* 0x0000000baaaa7223 */ /* 0x180fe200000108b0 */
[-CC-:B------:R-:W-:Y:S01]  /*6ed0*/  FFMA.FTZ R171, R171, R11.reuse, -R176.reuse ;  /* 0x0000000babab7223 */ /* 0x180fe200000108b0 */
[-CC-:B------:R-:W-:Y:S01]  /*6ee0*/  FFMA.FTZ R172, R172, R11.reuse, -R176.reuse ;  /* 0x0000000bacac7223 */ /* 0x180fe200000108b0 */
[-CC-:B------:R-:W-:Y:S01]  /*6ef0*/  FFMA.FTZ R173, R173, R11.reuse, -R176.reuse ;  /* 0x0000000badad7223 */ /* 0x180fe200000108b0 */
[-CC-:B------:R-:W-:Y:S01]  /*6f00*/  FFMA.FTZ R174, R174, R11.reuse, -R176.reuse ;  /* 0x0000000baeae7223 */ /* 0x180fe200000108b0 */
[-CC-:B------:R-:W-:Y:S01]  /*6f10*/  FFMA.FTZ R175, R175, R11.reuse, -R176.reuse ;  /* 0x0000000bafaf7223 */ /* 0x180fe200000108b0 */
[----:B------:R-:W-:Y:S01]  /*6f20*/  FFMA.FTZ R176, R177, R11, -R176 ;  /* 0x0000000bb1b07223 */ /* 0x000fe200000108b0 */
[----:B------:R-:W-:Y:S01]  /*6f30*/  FADD.FTZ R177, R21, R156 ;  /* 0x0000009c15b17221 */ /* 0x000fe20000010000 */
[----:B------:R-:W-:Y:S08]  /*6f40*/  MUFU.EX2 R158, R158 ;  /* 0x0000009e009e7308 */ /* 0x000ff00000000800 */
[----:B------:R-:W5:Y:S08]  /*6f50*/  MUFU.EX2 R160, R160 ;  /* 0x000000a000a07308 */ /* 0x000f700000000800 */
[----:B------:R-:W-:Y:S08]  /*6f60*/  MUFU.EX2 R163, R163 ;  /* 0x000000a300a37308 */ /* 0x000ff00000000800 */
[----:B------:R-:W1:Y:S01]  /*6f70*/  MUFU.EX2 R165, R165 ;  /* 0x000000a500a57308 */ /* 0x000e620000000800 */
[----:B------:R-:W-:-:S02]  /*6f80*/  WARPGROUP.DEPBAR.LE gsb0, 0x0 ;  /* 0x00008000000079c5 */ /* 0x000fc40000010000 */
[----:B0-----:R-:W-:Y:S02]  /*6f90*/  F2FP.BF16.F32.PACK_AB R152, R157, R185 ;  /* 0x000000b99d98723e */ /* 0x001fe400000010ff */
[----:B--2---:R-:W-:Y:S02]  /*6fa0*/  F2FP.BF16.F32.PACK_AB R154, R162, R159 ;  /* 0x0000009fa29a723e */ /* 0x004fe400000010ff */
[----:B---3--:R-:W-:Y:S02]  /*6fb0*/  F2FP.BF16.F32.PACK_AB R153, R178, R166 ;  /* 0x000000a6b299723e */ /* 0x008fe400000010ff */
[----:B----4-:R-:W-:Y:S01]  /*6fc0*/  F2FP.BF16.F32.PACK_AB R155, R186, R182 ;  /* 0x000000b6ba9b723e */ /* 0x010fe200000010ff */
        /* <DEDUP_REMOVED lines=34> */
[----:B------:R-:W-:Y:S08]  /*71f0*/  MUFU.EX2 R179, R179 ;  /* 0x000000b300b37308 */ /* 0x000ff00000000800 */
[----:B------:R-:W0:Y:S08]  /*7200*/  MUFU.EX2 R20, R20 ;  /* 0x0000001400147308 */ /* 0x000e300000000800 */
[----:B------:R-:W-:Y:S08]  /*7210*/  MUFU.EX2 R169, R169 ;  /* 0x000000a900a97308 */ /* 0x000ff00000000800 */
[----:B------:R-:W2:Y:S01]  /*7220*/  MUFU.EX2 R21, R193 ;  /* 0x000000c100157308 */ /* 0x000ea20000000800 */
        /* <DEDUP_REMOVED lines=8> */
[----:B------:R-:W-:-:S07]  /*72b0*/  FADD.FTZ R220, R219, R220 ;  /* 0x000000dcdbdc7221 */ /* 0x000fce0000010000 */
[----:B------:R-:W-:Y:S08]  /*72c0*/  MUFU.EX2 R170, R170 ;  /* 0x000000aa00aa7308 */ /* 0x000ff00000000800 */
[----:B------:R-:W-:Y:S08]  /*72d0*/  MUFU.EX2 R171, R171 ;  /* 0x000000ab00ab7308 */ /* 0x000ff00000000800 */
[----:B------:R-:W3:Y:S08]  /*72e0*/  MUFU.EX2 R172, R172 ;  /* 0x000000ac00ac7308 */ /* 0x000ef00000000800 */
[----:B------:R-:W-:Y:S01]  /*72f0*/  MUFU.EX2 R156, R156 ;  /* 0x0000009c009c7308 */ /* 0x000fe20000000800 */
[----:B------:R-:W-:Y:S01]  /*7300*/  FADD.FTZ R220, R13, R220 ;  /* 0x000000dc0ddc7221 */ /* 0x000fe20000010000 */
[----:B------:R-:W-:-:S05]  /*7310*/  IMAD.MOV.U32 R13, RZ, RZ, R9 ;  /* 0x000000ffff0d7224 */ /* 0x000fca00078e0009 */
[----:B------:R-:W-:Y:S01]  /*7320*/  R2UR UR7, R13 ;  /* 0x000000000d0772ca */ /* 0x000fe200000e0000 */
[----:B------:R-:W-:Y:S02]  /*7330*/  WARPGROUP.DEPBAR.LE gsb0, 0x0 ;  /* 0x00008000000079c5 */ /* 0x000fe40000010000 */
[----:B-----5:R-:W-:Y:S01]  /*7340*/  F2FP.BF16.F32.PACK_AB R152, R160, R158 ;  /* 0x0000009ea098723e */ /* 0x020fe200000010ff */
[----:B------:R-:W-:Y:S01]  /*7350*/  MUFU.EX2 R173, R173 ;  /* 0x000000ad00ad7308 */ /* 0x000fe20000000800 */
[----:B-1----:R-:W-:-:S07]  /*7360*/  F2FP.BF16.F32.PACK_AB R154, R165, R163 ;  /* 0x000000a3a59a723e */ /* 0x002fce00000010ff */
[----:B------:R-:W-:Y:S01]  /*7370*/  MUFU.EX2 R174, R174 ;  /* 0x000000ae00ae7308 */ /* 0x000fe20000000800 */
[----:B0-----:R-:W-:-:S07]  /*7380*/  F2FP.BF16.F32.PACK_AB R153, R20, R179 ;  /* 0x000000b31499723e */ /* 0x001fce00000010ff */
[----:B------:R-:W-:Y:S01]  /*7390*/  MUFU.EX2 R175, R175 ;  /* 0x000000af00af7308 */ /* 0x000fe20000000800 */
[----:B--2---:R-:W-:Y:S01]  /*73a0*/  F2FP.BF16.F32.PACK_AB R155, R21, R169 ;  /* 0x000000a9159b723e */ /* 0x004fe200000010ff */
        /* <DEDUP_REMOVED lines=31> */
[----:B------:R0:W-:Y:S01]  /*75a0*/  STL.128 [R1+0x410], R148 ;  /* 0x0004109401007387 */ /* 0x0001e20000100c00 */
[----:B------:R-:W-:Y:S08]  /*75b0*/  MUFU.EX2 R176, R176 ;  /* 0x000000b000b07308 */ /* 0x000ff00000000800 */
[----:B------:R-:W-:Y:S08]  /*75c0*/  MUFU.EX2 R215, R215 ;  /* 0x000000d700d77308 */ /* 0x000ff00000000800 */
[----:B------:R-:W-:Y:S01]  /*75d0*/  MUFU.EX2 R216, R216 ;  /* 0x000000d800d87308 */ /* 0x000fe20000000800 */
[----:B0-----:R-:W-:-:S07]  /*75e0*/  WARPGROUP.ARRIVE ;  /* 0x00000000000079c5 */ /* 0x001fce0000000000 */
[----:B------:R-:W-:Y:S01]  /*75f0*/  MUFU.EX2 R217, R217 ;  /* 0x000000d900d97308 */ /* 0x000fe20000000800 */
[----:B------:R-:W-:Y:S07]  /*7600*/  HGMMA.64x256x16.F32.BF16 R24, R152, gdesc[UR16].tnspB, R24, gsb0 ;  /* 0x43e0001098187df0 */ /* 0x000fee0008001818 */
[----:B------:R-:W-:Y:S01]  /*7610*/  MUFU.EX2 R218, R218 ;  /* 0x000000da00da7308 */ /* 0x000fe20000000800 */
[----:B------:R-:W-:Y:S01]  /*7620*/  FADD.FTZ R221, R221, R220 ;  /* 0x000000dcdddd7221 */ /* 0x000fe20000010000 */
[----:B------:R-:W2:Y:S01]  /*7630*/  @!P0 LDL R13, [R1+0x210] ;  /* 0x00021000010d8983 */ /* 0x000ea20000100800 */
[----:B------:R-:W-:-:S02]  /*7640*/  WARPGROUP.DEPBAR.LE gsb0, 0x0 ;  /* 0x00008000000079c5 */ /* 0x000fc40000010000 */
[----:B------:R-:W-:Y:S01]  /*7650*/  FADD.FTZ R152, R14, R177 ;  /* 0x000000b10e987221 */ /* 0x000fe20000010000 */
[----:B------:R-:W-:Y:S01]  /*7660*/  FFMA.FTZ R14, R190, R11, -R12 ;  /* 0x0000000bbe0e7223 */ /* 0x000fe2000001080c */
[----:B------:R-:W-:Y:S01]  /*7670*/  VIADD R12, R8, 0x200 ;  /* 0x00000200080c7836 */ /* 0x000fe20000000000 */
[----:B------:R-:W-:Y:S04]  /*7680*/  MUFU.EX2 R11, R192 ;  /* 0x000000c0000b7308 */ /* 0x000fe80000000800 */
[----:B------:R-:W-:-:S04]  /*7690*/  R2UR UR6, R12 ;  /* 0x000000000c0672ca */ /* 0x000fc800000e0000 */
[----:B------:R-:W0:Y:S08]  /*76a0*/  MUFU.EX2 R14, R14 ;  /* 0x0000000e000e7308 */ /* 0x000e300000000800 */
[----:B------:R-:W1:Y:S01]  /*76b0*/  MUFU.EX2 R12, R207 ;  /* 0x000000cf000c7308 */ /* 0x000e620000000800 */
[----:B------:R-:W-:Y:S01]  /*76c0*/  FADD.FTZ R152, R15, R152 ;  /* 0x000000980f987221 */ /* 0x000fe20000010000 */
[----:B---3--:R-:W-:-:S03]  /*76d0*/  F2FP.BF16.F32.PACK_AB R154, R172, R171 ;  /* 0x000000abac9a723e */ /* 0x008fc600000010ff */
[----:B------:R-:W-:Y:S01]  /*76e0*/  FADD.FTZ R167, R167, R152 ;  /* 0x00000098a7a77221 */ /* 0x000fe20000010000 */
[----:B------:R-:W-:Y:S02]  /*76f0*/  F2FP.BF16.F32.PACK_AB R152, R170, R183 ;  /* 0x000000b7aa98723e */ /* 0x000fe400000010ff */
[----:B0-----:R-:W-:Y:S01]  /*7700*/  F2FP.BF16.F32.PACK_AB R153, R14, R156 ;  /* 0x0000009c0e99723e */ /* 0x001fe200000010ff */
[----:B------:R-:W-:Y:S04]  /*7710*/  STL.128 [R1+0x220], R24 ;  /* 0x0002201801007387 */ /* 0x000fe80000100c00 */
[----:B------:R-:W-:Y:S01]  /*7720*/  STL.128 [R1+0x230], R28 ;  /* 0x0002301c01007387 */ /* 0x000fe20000100c00 */
[----:B-1----:R-:W-:-:S03]  /*7730*/  F2FP.BF16.F32.PACK_AB R155, R12, R11 ;  /* 0x0000000b0c9b723e */ /* 0x002fc600000010ff */
        /* <DEDUP_REMOVED lines=32> */
[----:B------:R-:W-:Y:S01]  /*7940*/  VIADD R8, R8, 0x280 ;  /* 0x0000028008087836 */ /* 0x000fe20000000000 */
[----:B------:R-:W-:-:S04]  /*7950*/  R2UR UR7, R9 ;  /* 0x00000000090772ca */ /* 0x000fc800000e0000 */
[----:B------:R-:W-:Y:S01]  /*7960*/  R2UR UR6, R8 ;  /* 0x00000000080672ca */ /* 0x000fe200000e0000 */
[----:B------:R-:W-:Y:S01]  /*7970*/  FADD.FTZ R222, R222, R221 ;  /* 0x000000dddede7221 */ /* 0x000fe20000010000 */
[----:B------:R-:W3:Y:S01]  /*7980*/  @!P0 LDL.64 R8, [R1+0x68] ;  /* 0x0000680001088983 */ /* 0x000ee20000100a00 */
[----:B------:R-:W-:Y:S02]  /*7990*/  FADD.FTZ R168, R168, R167 ;  /* 0x000000a7a8a87221 */ /* 0x000fe40000010000 */
[----:B------:R-:W-:Y:S02]  /*79a0*/  FADD.FTZ R222, R19, R222 ;  /* 0x000000de13de7221 */ /* 0x000fe40000010000 */
[----:B------:R-:W-:Y:S02]  /*79b0*/  FADD.FTZ R15, R181, R168 ;  /* 0x000000a8b50f7221 */ /* 0x000fe40000010000 */
[----:B------:R-:W-:Y:S02]  /*79c0*/  FADD.FTZ R222, R161, R222 ;  /* 0x000000dea1de7221 */ /* 0x000fe40000010000 */
[----:B------:R-:W-:-:S02]  /*79d0*/  FADD.FTZ R15, R184, R15 ;  /* 0x0000000fb80f7221 */ /* 0x000fc40000010000 */
[----:B------:R-:W-:Y:S01]  /*79e0*/  FADD.FTZ R168, R185, R222 ;  /* 0x000000deb9a87221 */ /* 0x000fe20000010000 */
[----:B------:R-:W-:Y:S02]  /*79f0*/  WARPGROUP.DEPBAR.LE gsb0, 0x0 ;  /* 0x00008000000079c5 */ /* 0x000fe40000010000 */
[----:B------:R-:W-:Y:S02]  /*7a00*/  F2FP.BF16.F32.PACK_AB R152, R174, R173 ;  /* 0x000000adae98723e */ /* 0x000fe400000010ff */
[----:B------:R-:W-:Y:S02]  /*7a10*/  F2FP.BF16.F32.PACK_AB R154, R176, R175 ;  /* 0x000000afb09a723e */ /* 0x000fe400000010ff */
[----:B------:R-:W-:Y:S02]  /*7a20*/  F2FP.BF16.F32.PACK_AB R153, R216, R215 ;  /* 0x000000d7d899723e */ /* 0x000fe400000010ff */
[----:B------:R-:W-:Y:S01]  /*7a30*/  F2FP.BF16.F32.PACK_AB R155, R218, R217 ;  /* 0x000000d9da9b723e */ /* 0x000fe200000010ff */
        /* <DEDUP_REMOVED lines=43> */
[----:B------:R-:W-:Y:S02]  /*7cf0*/  WARPGROUP.DEPBAR.LE gsb0, 0x0 ;  /* 0x00008000000079c5 */ /* 0x000fe40000010000 */
        /* <DEDUP_REMOVED lines=25> */
[----:B------:R0:W-:Y:S04]  /*7e90*/  STL.128 [R1+0x3b0], R124 ;  /* 0x0003b07c01007387 */ /* 0x0001e80000100c00 */
[----:B------:R-:W-:Y:S04]  /*7ea0*/  STL.128 [R1+0x3c0], R128 ;  /* 0x0003c08001007387 */ /* 0x000fe80000100c00 */
[----:B------:R-:W-:Y:S04]  /*7eb0*/  STL.128 [R1+0x3d0], R132 ;  /* 0x0003d08401007387 */ /* 0x000fe80000100c00 */
[----:B------:R-:W-:Y:S04]  /*7ec0*/  STL.128 [R1+0x3e0], R136 ;  /* 0x0003e08801007387 */ /* 0x000fe80000100c00 */
[----:B------:R-:W-:Y:S04]  /*7ed0*/  STL.128 [R1+0x3f0], R140 ;  /* 0x0003f08c01007387 */ /* 0x000fe80000100c00 */
[----:B------:R-:W-:Y:S04]  /*7ee0*/  STL.128 [R1+0x400], R144 ;  /* 0x0004009001007387 */ /* 0x000fe80000100c00 */
[----:B------:R1:W-:Y:S04]  /*7ef0*/  STL.128 [R1+0x410], R148 ;  /* 0x0004109401007387 */ /* 0x0003e80000100c00 */
[----:B------:R-:W4:Y:S04]  /*7f00*/  LDL R167, [R1+0x220] ;  /* 0x0002200001a77983 */ /* 0x000f280000100800 */
[----:B------:R-:W5:Y:S04]  /*7f10*/  LDL R161, [R1+0x224] ;  /* 0x0002240001a17983 */ /* 0x000f680000100800 */
[----:B------:R-:W5:Y:S04]  /*7f20*/  LDL R155, [R1+0x228] ;  /* 0x00022800019b7983 */ /* 0x000f680000100800 */
[----:B------:R-:W5:Y:S04]  /*7f30*/  LDL R153, [R1+0x22c] ;  /* 0x00022c0001997983 */ /* 0x000f680000100800 */
[----:B0-----:R-:W5:Y:S04]  /*7f40*/  LDL R125, [R1+0x230] ;  /* 0x00023000017d7983 */ /* 0x001f680000100800 */
        /* <DEDUP_REMOVED lines=59> */
[----:B-1----:R-:W5:Y:S04]  /*8300*/  LDL R150, [R1+0x320] ;  /* 0x0003200001967983 */ /* 0x002f680000100800 */
        /* <DEDUP_REMOVED lines=62> */
[----:B------:R-:W5:Y:S01]  /*86f0*/  LDL R26, [R1+0x41c] ;  /* 0x00041c00011a7983 */ /* 0x000f620000100800 */
        /* <DEDUP_REMOVED lines=16> */
[----:B---3--:R-:W-:Y:S02]  /*8800*/  @!P0 MOV R8, R8 ;  /* 0x0000000800088202 */ /* 0x008fe40000000f00 */
[----:B------:R-:W-:Y:S01]  /*8810*/  FADD.FTZ R174, R174, R173 ;  /* 0x000000adaeae7221 */ /* 0x000fe20000010000 */
[----:B------:R-:W-:Y:S02]  /*8820*/  FADD.FTZ R216, R216, R215 ;  /* 0x000000d7d8d87221 */ /* 0x000fe40000010000 */
[----:B--2---:R-:W-:Y:S02]  /*8830*/  @!P0 IMAD R13, R13, 0x8, R8 ;  /* 0x000000080d0d8824 */ /* 0x004fe400078e0208 */
[----:B------:R-:W-:Y:S01]  /*8840*/  FADD.FTZ R175, R175, R174 ;  /* 0x000000aeafaf7221 */ /* 0x000fe20000010000 */
[----:B------:R-:W-:Y:S01]  /*8850*/  FADD.FTZ R177, R217, R216 ;  /* 0x000000d8d9b17221 */ /* 0x000fe20000010000 */
[----:B------:R-:W-:Y:S02]  /*8860*/  STL [R1+0x88], RZ ;  /* 0x000088ff01007387 */ /* 0x000fe40000100800 */
[----:B------:R-:W-:Y:S01]  /*8870*/  FADD.FTZ R176, R176, R175 ;  /* 0x000000afb0b07221 */ /* 0x000fe20000010000 */
[----:B------:R-:W-:Y:S01]  /*8880*/  FADD.FTZ R177, R218, R177 ;  /* 0x000000b1dab17221 */ /* 0x000fe20000010000 */
[----:B------:R-:W-:Y:S01]  /*8890*/  STL [R1+0x88], R0 ;  /* 0x0000880001007387 */ /* 0x000fe20000100800 */
[----:B------:R-:W-:-:S03]  /*88a0*/  @!P0 PRMT R13, RZ, 0x654, R13 ;  /* 0x00000654ff0d8816 */ /* 0x000fc6000000000d */
[----:B------:R-:W-:Y:S04]  /*88b0*/  STL [R1+0x88], R0 ;  /* 0x0000880001007387 */ /* 0x000fe80000100800 */
[----:B------:R-:W-:Y:S04]  /*88c0*/  STL [R1+0x88], R0 ;  /* 0x0000880001007387 */ /* 0x000fe80000100800 */
[----:B------:R-:W-:Y:S04]  /*88d0*/  STL [R1+0x88], R0 ;  /* 0x0000880001007387 */ /* 0x000fe80000100800 */
[----:B------:R-:W-:Y:S04]  /*88e0*/  STL [R1+0x88], R0 ;  /* 0x0000880001007387 */ /* 0x000fe80000100800 */
[----:B------:R0:W-:Y:S04]  /*88f0*/  STL [R1+0x88], R0 ;  /* 0x0000880001007387 */ /* 0x0001e80000100800 */
[----:B------:R1:W-:Y:S04]  /*8900*/  STL [R1+0x434], R10 ;  /* 0x0004340a01007387 */ /* 0x0003e80000100800 */
[----:B------:R2:W-:Y:S04]  /*8910*/  STL.64 [R1+0x440], R176 ;  /* 0x000440b001007387 */ /* 0x0005e80000100a00 */
[----:B----4-:R2:W-:Y:S04]  /*8920*/  STL [R1+0x220], R167 ;  /* 0x000220a701007387 */ /* 0x0105e80000100800 */
[----:B-----5:R2:W-:Y:S04]  /*8930*/  STL [R1+0x224], R161 ;  /* 0x000224a101007387 */ /* 0x0205e80000100800 */
[----:B------:R2:W-:Y:S04]  /*8940*/  STL [R1+0x228], R155 ;  /* 0x0002289b01007387 */ /* 0x0005e80000100800 */
        /* <DEDUP_REMOVED lines=124> */
[----:B------:R2:W-:Y:S01]  /*9110*/  STL [R1+0x41c], R26 ;  /* 0x00041c1a01007387 */ /* 0x0005e20000100800 */
[----:B------:R2:W-:Y:S03]  /*9120*/  @!P0 SYNCS.ARRIVE.TRANS64.RED.A1T0 RZ, [R13+URZ], RZ ;  /* 0x000000ff0dff89a7 */ /* 0x0005e6000810043f */
[----:B0-----:R-:W3:Y:S01]  /*9130*/  LDL R0, [R1+0x70] ;  /* 0x0000700001007983 */ /* 0x001ee20000100800 */
[----:B------:R-:W-:Y:S01]  /*9140*/  ISETP.NE.AND P1, PT, R6, 0x1, PT ;  /* 0x000000010600780c */ /* 0x000fe20003f25270 */
[----:B------:R-:W-:-:S06]  /*9150*/  UIADD3 UR47, UR47, -0x2, URZ ;  /* 0xfffffffe2f2f7890 */ /* 0x000fcc000fffe03f */
[----:B-1----:R-:W-:Y:S02]  /*9160*/  IMAD.U32 R10, RZ, RZ, UR47 ;  /* 0x0000002fff0a7e24 */ /* 0x002fe4000f8e00ff */
[----:B---3--:R-:W-:-:S04]  /*9170*/  IMAD.SHL.U32 R0, R0, 0x80, RZ ;  /* 0x0000008000007824 */ /* 0x008fc800078e00ff */
[----:B------:R-:W-:-:S04]  /*9180*/  @P1 IMAD.HI.U32 R8, R0, R7, RZ ;  /* 0x0000000700081227 */ /* 0x000fc800078e00ff */
[----:B------:R-:W-:Y:S01]  /*9190*/  IMAD.MOV.U32 R6, RZ, RZ, R0 ;  /* 0x000000ffff067224 */ /* 0x000fe200078e0000 */
[----:B------:R-:W-:Y:S02]  /*91a0*/  @P1 SHF.R.U32.HI R6, RZ, R237, R8 ;  /* 0x000000edff061219 */ /* 0x000fe40000011608 */
[----:B------:R-:W-:-:S03]  /*91b0*/  ISETP.GE.AND P1, PT, R5, 0x1, PT ;  /* 0x000000010500780c */ /* 0x000fc60003f26270 */
[----:B------:R-:W-:-:S04]  /*91c0*/  VIADD R7, R6, UR46 ;  /* 0x0000002e06077c36 */ /* 0x000fc80008000000 */
[----:B------:R-:W-:-:S06]  /*91d0*/  IMAD.IADD R4, R7, 0x1, R4 ;  /* 0x0000000107047824 */ /* 0x000fcc00078e0204 */
[----:B--2---:R-:W-:Y:S05]  /*91e0*/  @!P1 BRA `(.L_x_11123) ;  /* 0x0000000000409947 */ /* 0x004fea0003800000 */
[C---:B------:R-:W-:Y:S01]  /*91f0*/  ISETP.GT.AND P1, PT, R7.reuse, RZ, PT ;  /* 0x000000ff0700720c */ /* 0x040fe20003f24270 */
[----:B------:R-:W-:Y:S01]  /*9200*/  BSSY B0, `(.L_x_11124) ;  /* 0x000000c000007945 */ /* 0x000fe20003800000 */
[----:B------:R-:W-:-:S11]  /*9210*/  VIADD R6, R7, 0xffffffff ;  /* 0xffffffff07067836 */ /* 0x000fd60000000000 */
[----:B------:R-:W-:Y:S05]  /*9220*/  @P1 BRA `(.L_x_11125) ;  /* 0x0000000000181947 */ /* 0x000fea0003800000 */
[----:B------:R-:W-:Y:S01]  /*9230*/  ISETP.NE.AND P1, PT, R5, 0x1, PT ;  /* 0x000000010500780c */ /* 0x000fe20003f25270 */
[----:B------:R-:W-:-:S12]  /*9240*/  IMAD.MOV R7, RZ, RZ, -R7 ;  /* 0x000000ffff077224 */ /* 0x000fd800078e0a07 */
[----:B------:R-:W-:-:S05]  /*9250*/  @P1 IMAD.HI.U32 R2, R7, R2, RZ ;  /* 0x0000000207021227 */ /* 0x000fca00078e00ff */
[----:B------:R-:W-:-:S04]  /*9260*/  @P1 SHF.R.U32.HI R7, RZ, R3, R2 ;  /* 0x00000003ff071219 */ /* 0x000fc80000011602 */
[----:B------:R-:W-:Y:S01]  /*9270*/  LOP3.LUT R6, RZ, R7, RZ, 0x33, !PT ;  /* 0x00000007ff067212 */ /* 0x000fe200078e33ff */
[----:B------:R-:W-:Y:S06]  /*9280*/  BRA `(.L_x_11126) ;  /* 0x00000000000c7947 */ /* 0x000fec0003800000 */
.L_x_11125:
[----:B------:R-:W-:-:S13]  /*9290*/  ISETP.NE.AND P1, PT, R5, 0x1, PT ;  /* 0x000000010500780c */ /* 0x000fda0003f25270 */
[----:B------:R-:W-:-:S05]  /*92a0*/  @P1 IMAD.HI.U32 R2, R6, R2, RZ ;  /* 0x0000000206021227 */ /* 0x000fca00078e00ff */
[----:B------:R-:W-:-:S07]  /*92b0*/  @P1 SHF.R.U32.HI R6, RZ, R3, R2 ;  /* 0x00000003ff061219 */ /* 0x000fce0000011602 */
.L_x_11126:
[----:B------:R-:W-:Y:S05]  /*92c0*/  BSYNC B0 ;  /* 0x0000000000007941 */ /* 0x000fea0003800000 */
.L_x_11124:
[----:B------:R-:W-:-:S05]  /*92d0*/  IMAD R5, R6, R5, R5 ;  /* 0x0000000506057224 */ /* 0x000fca00078e0205 */
[----:B------:R-:W-:-:S07]  /*92e0*/  VIMNMX R4, R4, R5, PT ;  /* 0x0000000504047248 */ /* 0x000fce0003fe0100 */
.L_x_11123:
[----:B------:R-:W-:Y:S01]  /*92f0*/  IMAD.HI R4, R4, 0x2aaaaaab, RZ ;  /* 0x2aaaaaab04047827 */ /* 0x000fe200078e02ff */
[----:B------:R-:W-:Y:S04]  /*9300*/  BSSY B2, `(.L_x_11127) ;  /* 0x0000012000027945 */ /* 0x000fe80003800000 */
[----:B------:R-:W-:-:S04]  /*9310*/  SHF.R.U32.HI R3, RZ, 0x1f, R4 ;  /* 0x0000001fff037819 */ /* 0x000fc80000011604 */
[----:B------:R-:W-:-:S04]  /*9320*/  LEA.HI.SX32 R3, R4, R3, 0x1c ;  /* 0x0000000304037211 */ /* 0x000fc800078fe2ff */
[----:B------:R-:W-:-:S04]  /*9330*/  VIMNMX R193, R3, UR43, !PT ;  /* 0x0000002b03c17c48 */ /* 0x000fc8000ffe0100 */
[----:B------:R-:W-:-:S13]  /*9340*/  ISETP.GE.AND P1, PT, R10, R193, PT ;  /* 0x000000c10a00720c */ /* 0x000fda0003f26270 */
[----:B------:R-:W-:Y:S05]  /*9350*/  @!P1 BRA `(.L_x_11128) ;  /* 0x0000000000309947 */ /* 0x000fea0003800000 */
[----:B------:R-:W-:Y:S01]  /*9360*/  BSSY B1, `(.L_x_11129) ;  /* 0x0000009000017945 */ /* 0x000fe20003800000 */
.L_x_11131:
[----:B------:R-:W-:Y:S01]  /*9370*/  BSSY B0, `(.L_x_11130) ;  /* 0x0000004000007945 */ /* 0x000fe20003800000 */
[----:B------:R-:W-:Y:S01]  /*9380*/  VIADD R0, R16, 0x170 ;  /* 0x0000017010007836 */ /* 0x000fe20000000000 */
[----:B------:R-:W-:-:S07]  /*9390*/  MOV R215, 0x93b0 ;  /* 0x000093b000d77802 */ /* 0x000fce0000000f00 */
[----:B------:R-:W-:Y:S05]  /*93a0*/  CALL.REL.NOINC `($_ZN7cutlass13device_kernelIN5flash11enable_sm90INS1_16FlashAttnFwdSm90INS1_25CollectiveMainloopFwdSm90ILi2EN4cute5tupleIJNS5_1CILi1EEES8_S8_EEENS6_IJNS7_ILi128EEENS7_ILi96EEENS7_ILi64EEEEEELi256ENS_10bfloat16_tEfNS_4arch4Sm90ELb0ELb1ELb0ELb0ELb0ELb0ELb1ELb1ELb0ELb1ELb0ELb0EEENS1_21CollectiveEpilogueFwdINS6_IJSA_NS7_ILi256EEESB_EEES9_SE_SG_Li256ELb0ELb1ELb0ELb0EEENS1_30DynamicPersistentTileSchedulerILi256ELi128ELb0ELb1ELb1EEEEEEEEEvNT_6ParamsE$_ZZN5flash25CollectiveMainloopFwdSm90ILi2EN4cute5tupleIJNS1_1CILi1EEES4_S4_EEENS2_IJNS3_ILi128EEENS3_ILi96EEENS3_ILi64EEEEEELi256EN7cutlass10bfloat16_tEfNSA_4arch4Sm90ELb0ELb1ELb0ELb0ELb0ELb0ELb1ELb1ELb0ELb1ELb0ELb0EE3mmaINS_16FlashAttnFwdSm90ISE_NS_21CollectiveEpilogueFwdINS2_IJS6_NS3_ILi256EEES7_EEES5_SB_SD_Li256ELb0ELb1ELb0ELb0EEENS_30DynamicPersistentTileSchedulerILi256ELi128ELb0ELb1ELb1EEEE13SharedStorageENS1_6TensorINS1_11ArrayEngineIfLm128EEENS1_6LayoutINS2_IJNS2_IJNS3_ILi2EEEST_NS3_ILi32EEEEEES4_S4_EEENS2_IJNS2_IJS4_ST_NS3_ILi4EEEEEENS3_ILi0EEESZ_EEEEEEENS_7SoftmaxILi2ELi0EEEEEbRKNSE_6ParamsENSA_25PipelineTmaAsyncNoClusterILi2ENSA_16PipelineTmaAsyncILi2EEEEES1B_RNSA_13PipelineStateILj2EEERT0_RT1_iRiRKNS_16SeqlenInfoQKNewKILb0ELb0EEENS2_IJiiiiEEERT_ENKUliT_T0_T1_E_clIZSF_ISO_S12_S14_EbS17_S1B_S1B_S1E_S1G_S1I_iS1J_S1N_S1O_S1Q_EUlRS1R_iE1_NS3_ILb0EEENS3_ILb1EEEEEDaiS1R_S1S_S1T_) ;  /* 0x000001fc00287944 */ /* 0x000fea0003c00000 */
[----:B------:R-:W-:Y:S05]  /*93b0*/  BSYNC B0 ;  /* 0x0000000000007941 */ /* 0x000fea0003800000 */
.L_x_11130:
[C---:B------:R-:W-:Y:S01]  /*93c0*/  ISETP.GT.AND P1, PT, R10.reuse, R193, PT ;  /* 0x000000c10a00720c */ /* 0x040fe20003f24270 */
[----:B------:R-:W-:-:S12]  /*93d0*/  VIADD R10, R10, 0xffffffff ;  /* 0xffffffff0a0a7836 */ /* 0x000fd80000000000 */
[----:B------:R-:W-:Y:S05]  /*93e0*/  @P1 BRA `(.L_x_11131) ;  /* 0xfffffffc00e01947 */ /* 0x000fea000383ffff */
[----:B------:R-:W-:Y:S05]  /*93f0*/  BSYNC B1 ;  /* 0x0000000000017941 */ /* 0x000fea0003800000 */
.L_x_11129:
[----:B------:R-:W2:Y:S02]  /*9400*/  LDL R0, [R1+0x70] ;  /* 0x0000700001007983 */ /* 0x000ea40000100800 */
[----:B--2---:R-:W-:-:S07]  /*9410*/  IMAD.SHL.U32 R0, R0, 0x80, RZ ;  /* 0x0000008000007824 */ /* 0x004fce00078e00ff */
.L_x_11128:
[----:B------:R-:W-:Y:S05]  /*9420*/  BSYNC B2 ;  /* 0x0000000000027941 */ /* 0x000fea0003800000 */
.L_x_11127:
[----:B------:R-:W0:Y:S01]  /*9430*/  LDC R2, c[0x0][0x448] ;  /* 0x00011200ff027b82 */ /* 0x000e220000000800 */
[----:B------:R-:W-:Y:S01]  /*9440*/  VIADD R0, R0, 0x7f ;  /* 0x0000007f00007836 */ /* 0x000fe20000000000 */
[----:B------:R-:W-:-:S06]  /*9450*/  ULDC UR4, c[0x0][0xad4] ;  /* 0x0002b50000047ab9 */ /* 0x000fcc0000000800 */
[----:B------:R-:W1:Y:S01]  /*9460*/  LDC R7, c[0x0][0xadc] ;  /* 0x0002b700ff077b82 */ /* 0x000e620000000800 */
[----:B0-----:R-:W-:-:S13]  /*9470*/  ISETP.NE.AND P1, PT, R2, 0x1, PT ;  /* 0x000000010200780c */ /* 0x001fda0003f25270 */
[----:B------:R-:W0:Y:S08]  /*9480*/  @P1 LDC R3, c[0x0][0x44c] ;  /* 0x00011300ff031b82 */ /* 0x000e300000000800 */
[----:B------:R-:W2:Y:S01]  /*9490*/  @P1 LDC R5, c[0x0][0x450] ;  /* 0x00011400ff051b82 */ /* 0x000ea20000000800 */
[----:B0-----:R-:W-:-:S05]  /*94a0*/  @P1 IMAD.HI.U32 R2, R0, R3, RZ ;  /* 0x0000000300021227 */ /* 0x001fca00078e00ff */
[----:B--2---:R-:W-:Y:S02]  /*94b0*/  @P1 SHF.R.U32.HI R0, RZ, R5, R2 ;  /* 0x00000005ff001219 */ /* 0x004fe40000011602 */
[----:B-1----:R-:W-:-:S03]  /*94c0*/  ISETP.GE.AND P1, PT, R7, 0x1, PT ;  /* 0x000000010700780c */ /* 0x002fc60003f26270 */
[----:B------:R-:W-:-:S04]  /*94d0*/  VIADD R0, R0, UR40 ;  /* 0x0000002800007c36 */ /* 0x000fc80008000000 */
[----:B------:R-:W-:-:S06]  /*94e0*/  VIADD R2, R0, -UR4 ;  /* 0x8000000400027c36 */ /* 0x000fcc0008000000 */
[----:B------:R-:W-:Y:S05]  /*94f0*/  @!P1 BRA `(.L_x_11132) ;  /* 0x0000000000449947 */ /* 0x000fea0003800000 */
        /* <DEDUP_REMOVED lines=10> */
.L_x_11134:
[----:B------:R-:W-:-:S13]  /*95a0*/  ISETP.NE.AND P1, PT, R7, 0x1, PT ;  /* 0x000000010700780c */ /* 0x000fda0003f25270 */
[----:B------:R-:W0:Y:S02]  /*95b0*/  @P1 LDC.64 R4, c[0x0][0xae0] ;  /* 0x0002b800ff041b82 */ /* 0x000e240000000a00 */
[----:B0-----:R-:W-:-:S05]  /*95c0*/  @P1 IMAD.HI.U32 R4, R0, R4, RZ ;  /* 0x0000000400041227 */ /* 0x001fca00078e00ff */
[----:B------:R-:W-:-:S07]  /*95d0*/  @P1 SHF.R.U32.HI R0, RZ, R5, R4 ;  /* 0x00000005ff001219 */ /* 0x000fce0000011604 */
.L_x_11135:
[----:B------:R-:W-:Y:S05]  /*95e0*/  BSYNC B0 ;  /* 0x0000000000007941 */ /* 0x000fea0003800000 */
.L_x_11133:
[----:B------:R-:W-:-:S05]  /*95f0*/  IMAD R3, R0, R7, RZ ;  /* 0x0000000700037224 */ /* 0x000fca00078e02ff */
[----:B------:R-:W-:-:S07]  /*9600*/  VIMNMX R2, R2, R3, !PT ;  /* 0x0000000302027248 */ /* 0x000fce0007fe0100 */
.L_x_11132:
[----:B------:R-:W-:-:S04]  /*9610*/  VIADD R2, R2, 0x5f ;  /* 0x0000005f02027836 */ /* 0x000fc80000000000 */
[----:B------:R-:W-:-:S05]  /*9620*/  IMAD.HI R2, R2, 0x2aaaaaab, RZ ;  /* 0x2aaaaaab02027827 */ /* 0x000fca00078e02ff */
[----:B------:R-:W-:-:S04]  /*9630*/  SHF.R.U32.HI R3, RZ, 0x1f, R2 ;  /* 0x0000001fff037819 */ /* 0x000fc80000011602 */
[----:B------:R-:W-:-:S04]  /*9640*/  LEA.HI.SX32 R2, R2, R3, 0x1c ;  /* 0x0000000302027211 */ /* 0x000fc800078fe2ff */
[----:B------:R-:W-:-:S04]  /*9650*/  VIMNMX R2, R2, UR43, !PT ;  /* 0x0000002b02027c48 */ /* 0x000fc8000ffe0100 */
[----:B------:R-:W-:-:S13]  /*9660*/  ISETP.GE.AND P1, PT, R10, R2, PT ;  /* 0x000000020a00720c */ /* 0x000fda0003f26270 */
[----:B------:R-:W-:Y:S05]  /*9670*/  @!P1 BRA `(.L_x_11136) ;  /* 0x0000009400e09947 */ /* 0x000fea0003800000 */
.L_x_11153:
[----:B0-----:R-:W2:Y:S04]  /*9680*/  LD.E R3, desc[UR48][R22.64+0x210] ;  /* 0x0002103016037980 */ /* 0x001ea8000c101900 */
[----:B-1----:R-:W3:Y:S01]  /*9690*/  LD.E R0, desc[UR48][R22.64+0x218] ;  /* 0x0002183016007980 */ /* 0x002ee2000c101900 */
[----:B--2---:R-:W-:-:S05]  /*96a0*/  VIADD R3, R3, 0x1 ;  /* 0x0000000103037836 */ /* 0x004fca0000000000 */
[----:B------:R-:W-:-:S13]  /*96b0*/  ISETP.NE.AND P2, PT, R3, 0x2, PT ;  /* 0x000000020300780c */ /* 0x000fda0003f45270 */
[----:B------:R0:W5:Y:S04]  /*96c0*/  @P2 LD.E R9, desc[UR48][R22.64+0x214] ;  /* 0x0002143016092980 */ /* 0x000168000c101900 */
[----:B------:R-:W2:Y:S01]  /*96d0*/  @!P2 LD.E R4, desc[UR48][R22.64+0x214] ;  /* 0x000214301604a980 */ /* 0x000ea2000c101900 */
[----:B---3--:R-:W-:-:S03]  /*96e0*/  VIADD R7, R0, 0x1 ;  /* 0x0000000100077836 */ /* 0x008fc60000000000 */
[----:B------:R1:W-:Y:S04]  /*96f0*/  ST.E desc[UR48][R22.64+0x210], R3 ;  /* 0x0002100316007985 */ /* 0x0003e8000c101930 */
[----:B------:R0:W-:Y:S04]  /*9700*/  ST.E desc[UR48][R22.64+0x218], R7 ;  /* 0x0002180716007985 */ /* 0x0001e8000c101930 */
[----:B------:R0:W-:Y:S01]  /*9710*/  @!P2 ST.E desc[UR48][R22.64+0x210], RZ ;  /* 0x000210ff1600a985 */ /* 0x0001e2000c101930 */
[----:B--2---:R-:W-:-:S05]  /*9720*/  @!P2 LOP3.LUT R9, R4, 0x1, RZ, 0x3c, !PT ;  /* 0x000000010409a812 */ /* 0x004fca00078e3cff */
[----:B------:R0:W-:Y:S04]  /*9730*/  @!P2 ST.E desc[UR48][R22.64+0x214], R9 ;  /* 0x000214091600a985 */ /* 0x0001e8000c101930 */
[----:B------:R-:W2:Y:S04]  /*9740*/  LDL.64 R72, [R1+0x188] ;  /* 0x0001880001487983 */ /* 0x000ea80000100a00 */
[----:B--2---:R-:W2:Y:S01]  /*9750*/  LD.E R0, desc[UR48][R72.64+0x1c] ;  /* 0x00001c3048007980 */ /* 0x004ea2000c101900 */
[----:B------:R-:W-:Y:S01]  /*9760*/  IMAD.MOV.U32 R5, RZ, RZ, R10 ;  /* 0x000000ffff057224 */ /* 0x000fe200078e000a */
[----:B------:R-:W-:Y:S05]  /*9770*/  YIELD ;  /* 0x0000000000007946 */ /* 0x000fea0003800000 */
[----:B------:R-:W-:Y:S01]  /*9780*/  BSSY B0, `(.L_x_11137) ;  /* 0x0000008000007945 */ /* 0x000fe20003800000 */
[----:B------:R-:W-:Y:S01]  /*9790*/  VIADD R10, R10, 0xffffffff ;  /* 0xffffffff0a0a7836 */ /* 0x000fe20000000000 */
[----:B------:R-:W-:Y:S01]  /*97a0*/  ISETP.GT.AND P1, PT, R5, R2, PT ;  /* 0x000000020500720c */ /* 0x000fe20003f24270 */
[----:B-1----:R-:W-:Y:S01]  /*97b0*/  @!P2 IMAD.MOV.U32 R3, RZ, RZ, RZ ;  /* 0x000000ffff03a224 */ /* 0x002fe200078e00ff */
[----:B--2---:R-:W-:-:S04]  /*97c0*/  LOP3.LUT R0, R0, 0x1, RZ, 0xfc, !PT ;  /* 0x0000000100007812 */ /* 0x004fc800078efcff */
[----:B------:R-:W-:-:S13]  /*97d0*/  ISETP.NE.AND P3, PT, R0, 0x3, PT ;  /* 0x000000030000780c */ /* 0x000fda0003f65270 */
[----:B0-----:R-:W-:Y:S05]  /*97e0*/  @!P3 BRA `(.L_x_11138) ;  /* 0x000000000004b947 */ /* 0x001fea0003800000 */
[----:B------:R-:W-:Y:S01]  /*97f0*/  BPT.TRAP 0x1 ;  /* 0x000000040000795c */ /* 0x000fe20000300000 */
.L_x_11138:
[----:B------:R-:W-:Y:S05]  /*9800*/  BSYNC B0 ;  /* 0x0000000000007941 */ /* 0x000fea0003800000 */
.L_x_11137:
[----:B------:R-:W2:Y:S01]  /*9810*/  LD.E.64 R4, desc[UR48][R72.64+0x8] ;  /* 0x0000083048047980 */ /* 0x000ea2000c101b00 */
[----:B-----5:R-:W-:Y:S02]  /*9820*/  SHF.L.U32 R8, R9, 0x1f, RZ ;  /* 0x0000001f09087819 */ /* 0x020fe400000006ff */
[----:B--2---:R-:W-:-:S05]  /*9830*/  MOV R4, R4 ;  /* 0x0000000400047202 */ /* 0x004fca0000000f00 */
[----:B------:R-:W-:-:S04]  /*9840*/  IMAD R3, R3, 0x8, R4 ;  /* 0x0000000803037824 */ /* 0x000fc800078e0204 */
[----:B------:R0:W1:Y:S01]  /*9850*/  SYNCS.PHASECHK.TRANS64.TRYWAIT P2, [R3+URZ], R8 ;  /* 0x00000008030075a7 */ /* 0x000062000804017f */
[----:B------:R-:W2:Y:S04]  /*9860*/  LD.E R4, desc[UR48][R72.64+0x1c] ;  /* 0x00001c3048047980 */ /* 0x000ea8000c101900 */
[----:B------:R0:W5:Y:S04]  /*9870*/  LD.E R0, desc[UR48][R22.64+0x210] ;  /* 0x0002103016007980 */ /* 0x000168000c101900 */
[----:B------:R0:W5:Y:S01]  /*9880*/  LD.E R6, desc[UR48][R22.64+0x214] ;  /* 0x0002143016067980 */ /* 0x000162000c101900 */
[----:B------:R-:W-:Y:S01]  /*9890*/  BSSY B0, `(.L_x_11139) ;  /* 0x0000005000007945 */ /* 0x000fe20003800000 */
[----:B--2---:R-:W-:-:S04]  /*98a0*/  LOP3.LUT R4, R4, 0x1, RZ, 0xfc, !PT ;  /* 0x0000000104047812 */ /* 0x004fc800078efcff */
[----:B------:R-:W-:-:S13]  /*98b0*/  ISETP.NE.AND P3, PT, R4, 0x3, PT ;  /* 0x000000030400780c */ /* 0x000fda0003f65270 */
[----:B01----:R-:W-:Y:S05]  /*98c0*/  @!P3 BRA `(.L_x_11140) ;  /* 0x000000000004b947 */ /* 0x003fea0003800000 */
[----:B------:R-:W-:Y:S01]  /*98d0*/  BPT.TRAP 0x1 ;  /* 0x000000040000795c */ /* 0x000fe20000300000 */
.L_x_11140:
[----:B------:R-:W-:Y:S05]  /*98e0*/  BSYNC B0 ;  /* 0x0000000000007941 */ /* 0x000fea0003800000 */
.L_x_11139:
[----:B------:R-:W-:Y:S04]  /*98f0*/  BSSY B0, `(.L_x_11141) ;  /* 0x0000008000007945 */ /* 0x000fe80003800000 */
[----:B------:R-:W-:Y:S05]  /*9900*/  @P2 BRA `(.L_x_11142) ;  /* 0x0000000000182947 */ /* 0x000fea0003800000 */
[----:B------:R-:W2:Y:S01]  /*9910*/  LD.E.64 R4, desc[UR48][R72.64+0x8] ;  /* 0x0000083048047980 */ /* 0x000ea2000c101b00 */
[----:B-----5:R-:W-:Y:S02]  /*9920*/  SHF.L.U32 R3, R6, 0x1f, RZ ;  /* 0x0000001f06037819 */ /* 0x020fe400000006ff */
[----:B--2---:R-:W-:-:S05]  /*9930*/  MOV R5, R4 ;  /* 0x0000000400057202 */ /* 0x004fca0000000f00 */
[----:B------:R-:W-:-:S04]  /*9940*/  IMAD R0, R0, 0x8, R5 ;  /* 0x0000000800007824 */ /* 0x000fc800078e0205 */
[----:B------:R-:W0:Y:S02]  /*9950*/  SYNCS.PHASECHK.TRANS64.TRYWAIT P2, [R0+URZ], R3 ;  /* 0x00000003000075a7 */ /* 0x000e24000804017f */
[----:B0-----:R-:W-:Y:S05]  /*9960*/  @!P2 BRA `(.L_x_11143) ;  /* 0x000001d40098a947 */ /* 0x001fea0003800000 */
.L_x_11142:
[----:B------:R-:W-:Y:S05]  /*9970*/  BSYNC B0 ;  /* 0x0000000000007941 */ /* 0x000fea0003800000 */
.L_x_11141:
[----:B------:R-:W2:Y:S04]  /*9980*/  LD.E R5, desc[UR48][R22.64+0x210] ;  /* 0x0002103016057980 */ /* 0x000ea8000c101900 */
[----:B------:R-:W2:Y:S01]  /*9990*/  LDL.64 R8, [R1+0xa0] ;  /* 0x0000a00001087983 */ /* 0x000ea20000100a00 */
[----:B------:R-:W-:Y:S05]  /*99a0*/  WARPSYNC.ALL ;  /* 0x0000000000007948 */ /* 0x000fea0003800000 */
[----:B------:R-:W3:Y:S04]  /*99b0*/  LDL.64 R20, [R1+0x98] ;  /* 0x0000980001147983 */ /* 0x000ee80000100a00 */
[----:B-----5:R-:W4:Y:S04]  /*99c0*/  LDL.64 R6, [R1+0x98] ;  /* 0x0000980001067983 */ /* 0x020f280000100a00 */
[----:B------:R-:W4:Y:S01]  /*99d0*/  LDL.64 R12, [R1+0x98] ;  /* 0x00009800010c7983 */ /* 0x000f220000100a00 */
[----:B--2---:R-:W-:-:S03]  /*99e0*/  IMAD R4, R5, 0x300, R8 ;  /* 0x0000030005047824 */ /* 0x004fc600078e0208 */
[----:B------:R-:W2:Y:S01]  /*99f0*/  LDL.64 R14, [R1+0x98] ;  /* 0x00009800010e7983 */ /* 0x000ea20000100a00 */
[----:B------:R-:W-:Y:S01]  /*9a00*/  IMAD.MOV.U32 R5, RZ, RZ, R9 ;  /* 0x000000ffff057224 */ /* 0x000fe200078e0009 */
[C---:B------:R-:W-:Y:S01]  /*9a10*/  R2UR UR6, R4.reuse ;  /* 0x00000000040672ca */ /* 0x040fe200000e0000 */
[----:B------:R-:W-:Y:S01]  /*9a20*/  WARPGROUP.ARRIVE ;  /* 0x00000000000079c5 */ /* 0x000fe20000000000 */
[----:B------:R-:W2:Y:S02]  /*9a30*/  LDL R11, [R1+0x54] ;  /* 0x00005400010b7983 */ /* 0x000ea40000100800 */
[----:B------:R-:W-:Y:S01]  /*9a40*/  R2UR UR7, R5 ;  /* 0x00000000050772ca */ /* 0x000fe200000e0000 */
[----:B------:R-:W-:Y:S02]  /*9a50*/  VIADD R8, R4, 0x2 ;  /* 0x0000000204087836 */ /* 0x000fe40000000000 */
[----:B0-----:R-:W-:Y:S01]  /*9a60*/  IMAD.MOV.U32 R0, RZ, RZ, 0x1 ;  /* 0x00000001ff007424 */ /* 0x001fe200078e00ff */
[----:B------:R0:W-:Y:S04]  /*9a70*/  STL [R1+0x80], RZ ;  /* 0x000080ff01007387 */ /* 0x0001e80000100800 */
[----:B------:R0:W-:Y:S04]  /*9a80*/  STL [R1+0x80], R0 ;  /* 0x0000800001007387 */ /* 0x0001e80000100800 */
[----:B------:R0:W-:Y:S04]  /*9a90*/  STL [R1+0x80], R0 ;  /* 0x0000800001007387 */ /* 0x0001e80000100800 */
[----:B------:R0:W-:Y:S04]  /*9aa0*/  STL [R1+0x80], R0 ;  /* 0x0000800001007387 */ /* 0x0001e80000100800 */
[----:B------:R0:W-:Y:S01]  /*9ab0*/  STL [R1+0x80], R0 ;  /* 0x0000800001007387 */ /* 0x0001e20000100800 */
[----:B---3--:R-:W-:-:S02]  /*9ac0*/  R2UR UR4, R20 ;  /* 0x00000000140472ca */ /* 0x008fc400000e0000 */
[----:B------:R-:W-:-:S13]  /*9ad0*/  R2UR UR5, R21 ;  /* 0x00000000150572ca */ /* 0x000fda00000e0000 */
[----:B------:R-:W-:Y:S01]  /*9ae0*/  HGMMA.64x96x16.F32.BF16 R24, gdesc[UR4], RZ, !UPT, gsb0 ;  /* 0x01600000041879f0 */ /* 0x000fe2000c0018ff */
[----:B----4-:R-:W-:Y:S01]  /*9af0*/  VIADD R6, R6, 0x2 ;  /* 0x0000000206067836 */ /* 0x010fe20000000000 */
[----:B------:R-:W-:Y:S02]  /*9b00*/  R2UR UR6, R8 ;  /* 0x00000000080672ca */ /* 0x000fe400000e0000 */
[----:B------:R-:W-:Y:S02]  /*9b10*/  R2UR UR7, R9 ;  /* 0x00000000090772ca */ /* 0x000fe400000e0000 */
[----:B------:R-:W-:Y:S02]  /*9b20*/  R2UR UR4, R6 ;  /* 0x00000000060472ca */ /* 0x000fe400000e0000 */
[----:B------:R-:W-:Y:S01]  /*9b30*/  R2UR UR5, R7 ;  /* 0x00000000070572ca */ /* 0x000fe200000e0000 */
[----:B------:R-:W-:Y:S02]  /*9b40*/  VIADD R12, R12, 0x4 ;  /* 0x000000040c0c7836 */ /* 0x000fe40000000000 */
[----:B------:R-:W-:-:S02]  /*9b50*/  VIADD R6, R4, 0x4 ;  /* 0x0000000404067836 */ /* 0x000fc40000000000 */
[----:B------:R-:W-:Y:S01]  /*9b60*/  IMAD.MOV.U32 R7, RZ, RZ, R9 ;  /* 0x000000ffff077224 */ /* 0x000fe200078e0009 */
[----:B------:R-:W-:Y:S02]  /*9b70*/  WARPGROUP.DEPBAR.LE gsb0, 0x0 ;  /* 0x00008000000079c5 */ /* 0x000fe40000010000 */
[----:B------:R0:W5:Y:S04]  /*9b80*/  LD.E R3, desc[UR48][R22.64+0x210] ;  /* 0x0002103016037980 */ /* 0x000168000c101900 */
[----:B------:R0:W5:Y:S01]  /*9b90*/  LD.E R5, desc[UR48][R22.64+0x214] ;  /* 0x0002143016057980 */ /* 0x000162000c101900 */
[----:B------:R-:W-:-:S06]  /*9ba0*/  WARPGROUP.ARRIVE ;  /* 0x00000000000079c5 */ /* 0x000fcc0000000000 */
[----:B------:R-:W-:Y:S01]  /*9bb0*/  HGMMA.64x96x16.F32.BF16 R24, gdesc[UR4], R24, gsb0 ;  /* 0x01600000041879f0 */ /* 0x000fe20008001818 */
[----:B------:R-:W-:Y:S02]  /*9bc0*/  R2UR UR6, R6 ;  /* 0x00000000060672ca */ /* 0x000fe400000e0000 */
[----:B------:R-:W-:Y:S02]  /*9bd0*/  R2UR UR7, R7 ;  /* 0x00000000070772ca */ /* 0x000fe400000e0000 */
[----:B------:R-:W-:Y:S02]  /*9be0*/  R2UR UR4, R12 ;  /* 0x000000000c0472ca */ /* 0x000fe400000e0000 */
[----:B------:R-:W-:Y:S01]  /*9bf0*/  R2UR UR5, R13 ;  /* 0x000000000d0572ca */ /* 0x000fe200000e0000 */
[----:B------:R-:W-:Y:S02]  /*9c00*/  VIADD R6, R4, 0x6 ;  /* 0x0000000604067836 */ /* 0x000fe40000000000 */
[----:B--2---:R-:W-:-:S02]  /*9c10*/  VIADD R14, R14, 0x6 ;  /* 0x000000060e0e7836 */ /* 0x004fc40000000000 */
[----:B------:R-:W-:Y:S01]  /*9c20*/  IMAD.MOV.U32 R7, RZ, RZ, R9 ;  /* 0x000000ffff077224 */ /* 0x000fe200078e0009 */
[----:B------:R-:W-:Y:S02]  /*9c30*/  WARPGROUP.DEPBAR.LE gsb0, 0x0 ;  /* 0x00008000000079c5 */ /* 0x000fe40000010000 */
[----:B------:R-:W-:-:S06]  /*9c40*/  WARPGROUP.ARRIVE ;  /* 0x00000000000079c5 */ /* 0x000fcc0000000000 */
[----:B------:R-:W-:Y:S01]  /*9c50*/  HGMMA.64x96x16.F32.BF16 R24, gdesc[UR4], R24, gsb0 ;  /* 0x01600000041879f0 */ /* 0x000fe20008001818 */
[----:B------:R-:W-:Y:S02]  /*9c60*/  R2UR UR6, R6 ;  /* 0x00000000060672ca */ /* 0x000fe400000e0000 */
[----:B------:R-:W-:Y:S02]  /*9c70*/  R2UR UR7, R7 ;  /* 0x00000000070772ca */ /* 0x000fe400000e0000 */
[----:B------:R-:W-:Y:S02]  /*9c80*/  R2UR UR4, R14 ;  /* 0x000000000e0472ca */ /* 0x000fe400000e0000 */
[----:B------:R-:W-:Y:S02]  /*9c90*/  R2UR UR5, R15 ;  /* 0x000000000f0572ca */ /* 0x000fe400000e0000 */
[----:B------:R-:W-:-:S04]  /*9ca0*/  LOP3.LUT R11, R11, 0x1, RZ, 0xfc, !PT ;  /* 0x000000010b0b7812 */ /* 0x000fc800078efcff */
[----:B------:R-:W-:Y:S01]  /*9cb0*/  ISETP.NE.AND P3, PT, R11, 0x3, PT ;  /* 0x000000030b00780c */ /* 0x000fe20003f65270 */
[----:B------:R-:W-:Y:S02]  /*9cc0*/  WARPGROUP.DEPBAR.LE gsb0, 0x0 ;  /* 0x00008000000079c5 */ /* 0x000fe40000010000 */
[----:B------:R-:W-:-:S06]  /*9cd0*/  WARPGROUP.ARRIVE ;  /* 0x00000000000079c5 */ /* 0x000fcc0000000000 */
[----:B------:R-:W-:Y:S01]  /*9ce0*/  HGMMA.64x96x16.F32.BF16 R24, gdesc[UR4], R24, gsb0 ;  /* 0x01600000041879f0 */ /* 0x000fe20008001818 */
[----:B------:R-:W-:Y:S02]  /*9cf0*/  BSSY B0, `(.L_x_11144) ;  /* 0x0000004000007945 */ /* 0x000fe40003800000 */
[----:B------:R-:W-:Y:S02]  /*9d00*/  WARPGROUP.DEPBAR.LE gsb0, 0x0 ;  /* 0x00008000000079c5 */ /* 0x000fe40000010000 */
[----:B0-----:R-:W-:Y:S05]  /*9d10*/  @!P3 BRA `(.L_x_11145) ;  /* 0x000000000004b947 */ /* 0x001fea0003800000 */
[----:B------:R-:W-:Y:S01]  /*9d20*/  BPT.TRAP 0x1 ;  /* 0x000000040000795c */ /* 0x000fe20000300000 */
.L_x_11145:
[----:B------:R-:W-:Y:S05]  /*9d30*/  BSYNC B0 ;  /* 0x0000000000007941 */ /* 0x000fea0003800000 */
.L_x_11144:
[----:B------:R-:W2:Y:S01]  /*9d40*/  LDL.64 R6, [R1+0x40] ;  /* 0x0000400001067983 */ /* 0x000ea20000100a00 */
[----:B-----5:R-:W-:Y:S02]  /*9d50*/  SHF.L.U32 R8, R5, 0x1f, RZ ;  /* 0x0000001f05087819 */ /* 0x020fe400000006ff */
[----:B--2---:R-:W-:-:S05]  /*9d60*/  MOV R6, R6 ;  /* 0x0000000600067202 */ /* 0x004fca0000000f00 */
[----:B------:R-:W-:-:S04]  /*9d70*/  IMAD R3, R3, 0x8, R6 ;  /* 0x0000000803037824 */ /* 0x000fc800078e0206 */
[----:B------:R0:W1:Y:S01]  /*9d80*/  SYNCS.PHASECHK.TRANS64.TRYWAIT P2, [R3+URZ], R8 ;  /* 0x00000008030075a7 */ /* 0x000062000804017f */
[----:B------:R0:W5:Y:S04]  /*9d90*/  LD.E R4, desc[UR48][R22.64+0x210] ;  /* 0x0002103016047980 */ /* 0x000168000c101900 */
[----:B------:R0:W5:Y:S01]  /*9da0*/  LD.E R5, desc[UR48][R22.64+0x214] ;  /* 0x0002143016057980 */ /* 0x000162000c101900 */
[----:B------:R-:W-:Y:S04]  /*9db0*/  BSSY B0, `(.L_x_11146) ;  /* 0x0000003000007945 */ /* 0x000fe80003800000 */
[----:B------:R-:W-:Y:S05]  /*9dc0*/  @!P3 BRA `(.L_x_11147) ;  /* 0x000000000004b947 */ /* 0x000fea0003800000 */
[----:B------:R-:W-:Y:S01]  /*9dd0*/  BPT.TRAP 0x1 ;  /* 0x000000040000795c */ /* 0x000fe20000300000 */
.L_x_11147:
[----:B------:R-:W-:Y:S05]  /*9de0*/  BSYNC B0 ;  /* 0x0000000000007941 */ /* 0x000fea0003800000 */
.L_x_11146:
[----:B------:R-:W-:Y:S04]  /*9df0*/  BSSY B0, `(.L_x_11148) ;  /* 0x0000006000007945 */ /* 0x000fe80003800000 */
[----:B-1----:R-:W-:Y:S05]  /*9e00*/  @P2 BRA `(.L_x_11149) ;  /* 0x0000000000102947 */ /* 0x002fea0003800000 */
[----:B-----5:R-:W-:Y:S01]  /*9e10*/  IMAD R4, R4, 0x8, R6 ;  /* 0x0000000804047824 */ /* 0x020fe200078e0206 */
[----:B------:R-:W-:-:S04]  /*9e20*/  SHF.L.U32 R5, R5, 0x1f, RZ ;  /* 0x0000001f05057819 */ /* 0x000fc800000006ff */
[----:B------:R-:W1:Y:S02]  /*9e30*/  SYNCS.PHASECHK.TRANS64.TRYWAIT P2, [R4+URZ], R5 ;  /* 0x00000005040075a7 */ /* 0x000e64000804017f */
[----:B-1----:R-:W-:Y:S05]  /*9e40*/  @!P2 BRA `(.L_x_11150) ;  /* 0x000001d00074a947 */ /* 0x002fea0003800000 */
.L_x_11149:
[----:B------:R-:W-:Y:S05]  /*9e50*/  BSYNC B0 ;  /* 0x0000000000007941 */ /* 0x000fea0003800000 */
.L_x_11148:
[----:B------:R-:W2:Y:S04]  /*9e60*/  LD.E R11, desc[UR48][R22.64+0x210] ;  /* 0x00021030160b7980 */ /* 0x000ea8000c101900 */
[----:B-1---5:R-:W2:Y:S04]  /*9e70*/  LDL.64 R4, [R1+0x118] ;  /* 0x0001180001047983 */ /* 0x022ea80000100a00 */
[----:B0-----:R-:W3:Y:S04]  /*9e80*/  LDL R3, [R1+0x90] ;  /* 0x0000900001037983 */ /* 0x001ee80000100800 */
[----:B------:R-:W4:Y:S04]  /*9e90*/  LDL.64 R6, [R1+0x110] ;  /* 0x0001100001067983 */ /* 0x000f280000100a00 */
[----:B------:R-:W4:Y:S04]  /*9ea0*/  LDL.64 R8, [R1+0x110] ;  /* 0x0001100001087983 */ /* 0x000f280000100a00 */
[----:B------:R-:W4:Y:S04]  /*9eb0*/  LDL.64 R12, [R1+0x110] ;  /* 0x00011000010c7983 */ /* 0x000f280000100a00 */
[----:B------:R-:W4:Y:S01]  /*9ec0*/  LDL.64 R14, [R1+0x110] ;  /* 0x00011000010e7983 */ /* 0x000f220000100a00 */
[----:B------:R-:W-:Y:S05]  /*9ed0*/  WARPSYNC.ALL ;  /* 0x0000000000007948 */ /* 0x000fea0003800000 */
[----:B------:R-:W-:Y:S01]  /*9ee0*/  WARPGROUP.ARRIVE ;  /* 0x00000000000079c5 */ /* 0x000fe20000000000 */
[----:B------:R-:W4:Y:S01]  /*9ef0*/  LDL.64 R20, [R1+0x110] ;  /* 0x0001100001147983 */ /* 0x000f220000100a00 */
[----:B--2---:R-:W-:Y:S01]  /*9f00*/  IMAD R4, R11, 0xc00, R4 ;  /* 0x00000c000b047824 */ /* 0x004fe200078e0204 */
[----:B------:R-:W-:-:S02]  /*9f10*/  R2UR UR7, R5 ;  /* 0x00000000050772ca */ /* 0x000fc400000e0000 */
[----:B---3--:R-:W-:Y:S02]  /*9f20*/  ISETP.NE.U32.AND P2, PT, R3, RZ, PT ;  /* 0x000000ff0300720c */ /* 0x008fe40003f45070 */
[----:B------:R-:W-:Y:S02]  /*9f30*/  R2UR UR6, R4 ;  /* 0x00000000040672ca */ /* 0x000fe400000e0000 */
[----:B----4-:R-:W-:Y:S02]  /*9f40*/  R2UR UR4, R6 ;  /* 0x00000000060472ca */ /* 0x010fe400000e0000 */
[----:B------:R-:W-:-:S07]  /*9f50*/  R2UR UR5, R7 ;  /* 0x00000000070572ca */ /* 0x000fce00000e0000 */
[----:B------:R-:W-:-:S06]  /*9f60*/  VOTEU.ANY UP0, P2 ;  /* 0x00000000003f7886 */ /* 0x000fcc0001000100 */
[----:B------:R-:W-:Y:S01]  /*9f70*/  HGMMA.64x96x16.F32.BF16 R24, gdesc[UR4], R24, UP0, gsb0 ;  /* 0x01600000041879f0 */ /* 0x000fe2000b801818 */
[----:B------:R-:W-:Y:S02]  /*9f80*/  VIADD R8, R8, 0x2 ;  /* 0x0000000208087836 */ /* 0x000fe40000000000 */
        /* <DEDUP_REMOVED lines=126> */
[----:B------:R-:W-:Y:S01]  /*a770*/  R2UR UR5, R21 ;  /* 0x00000000150572ca */ /* 0x000fe200000e0000 */
[----:B--2---:R-:W-:Y:S01]  /*a780*/  VIADD R8, R8, 0xc02 ;  /* 0x00000c0208087836 */ /* 0x004fe20000000000 */
[----:B------:R-:W-:Y:S02]  /*a790*/  WARPGROUP.DEPBAR.LE gsb0, 0x0 ;  /* 0x00008000000079c5 */ /* 0x000fe40000010000 */
[----:B------:R-:W-:-:S09]  /*a7a0*/  WARPGROUP.ARRIVE ;  /* 0x00000000000079c5 */ /* 0x000fd20000000000 */
[----:B------:R-:W-:Y:S01]  /*a7b0*/  HGMMA.64x96x16.F32.BF16 R24, gdesc[UR4], R24, gsb0 ;  /* 0x01600000041879f0 */ /* 0x000fe20008001818 */
[----:B------:R-:W-:Y:S02]  /*a7c0*/  VIADD R6, R4, 0x902 ;  /* 0x0000090204067836 */ /* 0x000fe40000000000 */
[----:B------:R-:W-:Y:S01]  /*a7d0*/  IMAD.MOV.U32 R7, RZ, RZ, R5 ;  /* 0x000000ffff077224 */ /* 0x000fe200078e0005 */
[----:B------:R-:W-:Y:S02]  /*a7e0*/  R2UR UR4, R8 ;  /* 0x00000000080472ca */ /* 0x000fe400000e0000 */
[----:B------:R-:W-:Y:S02]  /*a7f0*/  R2UR UR6, R6 ;  /* 0x00000000060672ca */ /* 0x000fe400000e0000 */
[----:B------:R-:W-:Y:S02]  /*a800*/  R2UR UR7, R7 ;  /* 0x00000000070772ca */ /* 0x000fe400000e0000 */
[----:B------:R-:W-:Y:S01]  /*a810*/  R2UR UR5, R9 ;  /* 0x00000000090572ca */ /* 0x000fe200000e0000 */
[----:B---3--:R-:W-:-:S02]  /*a820*/  VIADD R12, R12, 0xc04 ;  /* 0x00000c040c0c7836 */ /* 0x008fc40000000000 */
[----:B------:R-:W-:Y:S01]  /*a830*/  VIADD R6, R4, 0x904 ;  /* 0x0000090404067836 */ /* 0x000fe20000000000 */
[----:B------:R-:W-:Y:S02]  /*a840*/  WARPGROUP.DEPBAR.LE gsb0, 0x0 ;  /* 0x00008000000079c5 */ /* 0x000fe40000010000 */
[----:B------:R-:W-:-:S07]  /*a850*/  WARPGROUP.ARRIVE ;  /* 0x00000000000079c5 */ /* 0x000fce0000000000 */
[----:B------:R-:W-:Y:S01]  /*a860*/  HGMMA.64x96x16.F32.BF16 R24, gdesc[UR4], R24, gsb0 ;  /* 0x01600000041879f0 */ /* 0x000fe20008001818 */
[----:B------:R-:W-:Y:S01]  /*a870*/  IMAD.MOV.U32 R7, RZ, RZ, R5 ;  /* 0x000000ffff077224 */ /* 0x000fe200078e0005 */
[----:B------:R-:W-:Y:S02]  /*a880*/  R2UR UR6, R6 ;  /* 0x00000000060672ca */ /* 0x000fe400000e0000 */
[----:B------:R-:W-:Y:S02]  /*a890*/  R2UR UR4, R12 ;  /* 0x000000000c0472ca */ /* 0x000fe400000e0000 */
[----:B------:R-:W-:Y:S02]  /*a8a0*/  R2UR UR7, R7 ;  /* 0x00000000070772ca */ /* 0x000fe400000e0000 */
[----:B------:R-:W-:Y:S01]  /*a8b0*/  R2UR UR5, R13 ;  /* 0x000000000d0572ca */ /* 0x000fe200000e0000 */
[----:B----4-:R-:W-:Y:S02]  /*a8c0*/  VIADD R14, R14, 0xc06 ;  /* 0x00000c060e0e7836 */ /* 0x010fe40000000000 */
        /* <DEDUP_REMOVED lines=29> */
[----:B------:R-:W2:Y:S04]  /*aaa0*/  @!P0 LD.E.64 R72, desc[UR48][R72.64+0x30] ;  /* 0x0000303048488980 */ /* 0x000ea8000c101b00 */
[----:B------:R-:W3:Y:S01]  /*aab0*/  @!P0 LD.E R3, desc[UR48][R22.64+0x210] ;  /* 0x0002103016038980 */ /* 0x000ee2000c101900 */
[----:B--2---:R-:W-:-:S05]  /*aac0*/  @!P0 MOV R4, R72 ;  /* 0x0000004800048202 */ /* 0x004fca0000000f00 */
[----:B---3--:R-:W-:-:S05]  /*aad0*/  @!P0 IMAD R3, R3, 0x8, R4 ;  /* 0x0000000803038824 */ /* 0x008fca00078e0204 */
[----:B------:R-:W-:-:S04]  /*aae0*/  @!P0 PRMT R3, RZ, 0x654, R3 ;  /* 0x00000654ff038816 */ /* 0x000fc80000000003 */
[----:B------:R1:W-:Y:S01]  /*aaf0*/  @!P0 SYNCS.ARRIVE.TRANS64.RED.A1T0 RZ, [R3+URZ], RZ ;  /* 0x000000ff03ff89a7 */ /* 0x0003e2000810043f */
[----:B------:R-:W2:Y:S04]  /*ab00*/  LDL.64 R74, [R1+0x430] ;  /* 0x00043000014a7983 */ /* 0x000ea80000100a00 */
[----:B------:R-:W3:Y:S04]  /*ab10*/  LDL R72, [R1+0x450] ;  /* 0x0004500001487983 */ /* 0x000ee80000100800 */
[----:B------:R-:W4:Y:S01]  /*ab20*/  LDL.64 R14, [R1+0x440] ;  /* 0x00044000010e7983 */ /* 0x000f220000100a00 */
[----:B--2---:R-:W-:-:S04]  /*ab30*/  FMNMX.FTZ R4, R24, R74, !PT ;  /* 0x0000004a18047209 */ /* 0x004fc80007810000 */
        /* <DEDUP_REMOVED lines=50> */
[----:B-1----:R-:W-:-:S03]  /*ae60*/  FMNMX.FTZ R6, R7, R8, !PT ;  /* 0x0000000807067209 */ /* 0x002fc60007810000 */
[----:B------:R-:W-:Y:S04]  /*ae70*/  STL.64 [R1+0x430], R4 ;  /* 0x0004300401007387 */ /* 0x000fe80000100a00 */
[----:B------:R-:W2:Y:S04]  /*ae80*/  LDL R7, [R1+0x434] ;  /* 0x0004340001077983 */ /* 0x000ea80000100800 */
[----:B------:R-:W-:Y:S04]  /*ae90*/  STL [R1+0x430], R6 ;  /* 0x0004300601007387 */ /* 0x000fe80000100800 */
[----:B------:R-:W3:Y:S04]  /*aea0*/  LDL R77, [R1+0x430] ;  /* 0x00043000014d7983 */ /* 0x000ee80000100800 */
[----:B--2---:R-:W1:Y:S01]  /*aeb0*/  SHFL.BFLY PT, R4, R7, 0x2, 0x1f ;  /* 0x0c401f0007047f89 */ /* 0x004e6200000e0000 */
[----:B---3--:R-:W-:Y:S01]  /*aec0*/  FADD.FTZ R3, R74, -R77 ;  /* 0x8000004d4a037221 */ /* 0x008fe20000010000 */
[----:B------:R-:W-:-:S04]  /*aed0*/  FMUL.FTZ R77, R72, R77 ;  /* 0x0000004d484d7220 */ /* 0x000fc80000410000 */
[----:B------:R-:W-:Y:S01]  /*aee0*/  FFMA.FTZ R152, R24, R72, -R77 ;  /* 0x0000004818987223 */ /* 0x000fe2000001084d */
[----:B-1----:R-:W-:-:S05]  /*aef0*/  FMNMX.FTZ R5, R4, R7, !PT ;  /* 0x0000000704057209 */ /* 0x002fca0007810000 */
[----:B------:R-:W1:Y:S01]  /*af00*/  SHFL.BFLY PT, R24, R5, 0x1, 0x1f ;  /* 0x0c201f0005187f89 */ /* 0x000e6200000e0000 */
[-C--:B------:R-:W-:Y:S01]  /*af10*/  FMUL.FTZ R73, R3, R72.reuse ;  /* 0x0000004803497220 */ /* 0x080fe20000410000 */
[-CC-:B------:R-:W-:Y:S01]  /*af20*/  FFMA.FTZ R3, R25, R72.reuse, -R77.reuse ;  /* 0x0000004819037223 */ /* 0x180fe2000001084d */
[-CC-:B------:R-:W-:Y:S01]  /*af30*/  FFMA.FTZ R12, R44, R72.reuse, -R77.reuse ;  /* 0x000000482c0c7223 */ /* 0x180fe2000001084d */
[----:B------:R-:W-:Y:S01]  /*af40*/  MUFU.EX2 R152, R152 ;  /* 0x0000009800987308 */ /* 0x000fe20000000800 */
[----:B------:R-:W-:Y:S01]  /*af50*/  FFMA.FTZ R154, R28, R72, -R77 ;  /* 0x000000481c9a7223 */ /* 0x000fe2000001084d */
[----:B-1----:R-:W-:-:S05]  /*af60*/  FMNMX.FTZ R24, R5, R24, !PT ;  /* 0x0000001805187209 */ /* 0x002fca0007810000 */
[----:B------:R-:W-:Y:S01]  /*af70*/  FADD.FTZ R75, R75, -R24 ;  /* 0x800000184b4b7221 */ /* 0x000fe20000010000 */
[----:B------:R-:W-:-:S03]  /*af80*/  FMUL.FTZ R25, R24, R72 ;  /* 0x0000004818197220 */ /* 0x000fc60000410000 */
[----:B------:R-:W-:Y:S01]  /*af90*/  FMUL.FTZ R44, R72, R75 ;  /* 0x0000004b482c7220 */ /* 0x000fe20000410000 */
[-CC-:B------:R-:W-:Y:S01]  /*afa0*/  FFMA.FTZ R153, R26, R72.reuse, -R25.reuse ;  /* 0x000000481a997223 */ /* 0x180fe20000010819 */
[-CC-:B------:R-:W-:Y:S01]  /*afb0*/  FFMA.FTZ R186, R27, R72.reuse, -R25.reuse ;  /* 0x000000481bba7223 */ /* 0x180fe20000010819 */
[----:B------:R-:W-:Y:S01]  /*afc0*/  MUFU.EX2 R73, R73 ;  /* 0x0000004900497308 */ /* 0x000fe20000000800 */
[----:B------:R-:W-:-:S07]  /*afd0*/  FFMA.FTZ R185, R30, R72, -R25 ;  /* 0x000000481eb97223 */ /* 0x000fce0000010819 */
[----:B------:R-:W-:Y:S01]  /*afe0*/  MUFU.EX2 R44, R44 ;  /* 0x0000002c002c7308 */ /* 0x000fe20000000800 */
[----:B------:R-:W-:-:S07]  /*aff0*/  FFMA.FTZ R155, R29, R72, -R77 ;  /* 0x000000481d9b7223 */ /* 0x000fce000001084d */
[----:B------:R-:W4:Y:S01]  /*b000*/  MUFU.EX2 R153, R153 ;  /* 0x0000009900997308 */ /* 0x000f220000000800 */
[----:B------:R-:W-:-:S07]  /*b010*/  FFMA.FTZ R187, R31, R72, -R25 ;  /* 0x000000481fbb7223 */ /* 0x000fce0000010819 */
[----:B------:R-:W1:Y:S01]  /*b020*/  MUFU.EX2 R186, R186 ;  /* 0x000000ba00ba7308 */ /* 0x000e620000000800 */
[-C--:B------:R-:W-:Y:S01]  /*b030*/  FFMA.FTZ R13, R32, R72.reuse, -R77 ;  /* 0x00000048200d7223 */ /* 0x080fe2000001084d */
[----:B------:R-:W-:-:S06]  /*b040*/  FFMA.FTZ R181, R34, R72, -R25 ;  /* 0x0000004822b57223 */ /* 0x000fcc0000010819 */
[----:B------:R-:W2:Y:S01]  /*b050*/  MUFU.EX2 R3, R3 ;  /* 0x0000000300037308 */ /* 0x000ea20000000800 */
[-C--:B------:R-:W-:Y:S01]  /*b060*/  FFMA.FTZ R20, R33, R72.reuse, -R77 ;  /* 0x0000004821147223 */ /* 0x080fe2000001084d */
[----:B------:R-:W-:-:S06]  /*b070*/  FFMA.FTZ R183, R35, R72, -R25 ;  /* 0x0000004823b77223 */ /* 0x000fcc0000010819 */
[----:B------:R-:W-:Y:S08]  /*b080*/  MUFU.EX2 R154, R154 ;  /* 0x0000009a009a7308 */ /* 0x000ff00000000800 */
[----:B------:R-:W3:Y:S01]  /*b090*/  MUFU.EX2 R185, R185 ;  /* 0x000000b900b97308 */ /* 0x000ee20000000800 */
[----:B----4-:R-:W-:Y:S01]  /*b0a0*/  FFMA.FTZ R15, R15, R44, R153 ;  /* 0x0000002c0f0f7223 */ /* 0x010fe20000010099 */
[----:B------:R-:W-:-:S06]  /*b0b0*/  FFMA.FTZ R14, R73, R14, R152 ;  /* 0x0000000e490e7223 */ /* 0x000fcc0000010098 */
[----:B------:R-:W-:Y:S01]  /*b0c0*/  MUFU.EX2 R155, R155 ;  /* 0x0000009b009b7308 */ /* 0x000fe20000000800 */
[-C--:B------:R-:W-:Y:S01]  /*b0d0*/  FFMA.FTZ R19, R36, R72.reuse, -R77 ;  /* 0x0000004824137223 */ /* 0x080fe2000001084d */
[----:B------:R-:W-:-:S06]  /*b0e0*/  FFMA.FTZ R182, R38, R72, -R25 ;  /* 0x0000004826b67223 */ /* 0x000fcc0000010819 */
[----:B------:R-:W4:Y:S01]  /*b0f0*/  MUFU.EX2 R187, R187 ;  /* 0x000000bb00bb7308 */ /* 0x000f220000000800 */
[----:B-1----:R-:W-:Y:S01]  /*b100*/  FADD.FTZ R26, R186, R15 ;  /* 0x0000000fba1a7221 */ /* 0x002fe20000010000 */
[----:B--2---:R-:W-:-:S06]  /*b110*/  FADD.FTZ R15, R3, R14 ;  /* 0x0000000e030f7221 */ /* 0x004fcc0000010000 */
[----:B------:R-:W-:Y:S01]  /*b120*/  MUFU.EX2 R13, R13 ;  /* 0x0000000d000d7308 */ /* 0x000fe20000000800 */
[-C--:B------:R-:W-:Y:S01]  /*b130*/  FFMA.FTZ R21, R37, R72.reuse, -R77 ;  /* 0x0000004825157223 */ /* 0x080fe2000001084d */
[----:B------:R-:W-:-:S06]  /*b140*/  FFMA.FTZ R184, R39, R72, -R25 ;  /* 0x0000004827b87223 */ /* 0x000fcc0000010819 */
[----:B------:R-:W1:Y:S01]  /*b150*/  MUFU.EX2 R181, R181 ;  /* 0x000000b500b57308 */ /* 0x000e620000000800 */
[----:B---3--:R-:W-:Y:S01]  /*b160*/  FADD.FTZ R26, R185, R26 ;  /* 0x0000001ab91a7221 */ /* 0x008fe20000010000 */
[----:B------:R-:W-:-:S06]  /*b170*/  FADD.FTZ R14, R154, R15 ;  /* 0x0000000f9a0e7221 */ /* 0x000fcc0000010000 */
[----:B------:R-:W-:Y:S01]  /*b180*/  MUFU.EX2 R20, R20 ;  /* 0x0000001400147308 */ /* 0x000fe20000000800 */
[-C--:B------:R-:W-:Y:S01]  /*b190*/  FFMA.FTZ R11, R40, R72.reuse, -R77 ;  /* 0x00000048280b7223 */ /* 0x080fe2000001084d */
[----:B------:R-:W-:-:S06]  /*b1a0*/  FFMA.FTZ R177, R42, R72, -R25 ;  /* 0x000000482ab17223 */ /* 0x000fcc0000010819 */
[----:B------:R-:W2:Y:S01]  /*b1b0*/  MUFU.EX2 R183, R183 ;  /* 0x000000b700b77308 */ /* 0x000ea20000000800 */
[----:B----4-:R-:W-:Y:S01]  /*b1c0*/  FADD.FTZ R26, R187, R26 ;  /* 0x0000001abb1a7221 */ /* 0x010fe20000010000 */
[----:B------:R-:W-:-:S06]  /*b1d0*/  FADD.FTZ R14, R155, R14 ;  /* 0x0000000e9b0e7221 */ /* 0x000fcc0000010000 */
[----:B------:R-:W-:Y:S01]  /*b1e0*/  MUFU.EX2 R19, R19 ;  /* 0x0000001300137308 */ /* 0x000fe20000000800 */
[-C--:B------:R-:W-:Y:S01]  /*b1f0*/  FFMA.FTZ R156, R41, R72.reuse, -R77 ;  /* 0x00000048299c7223 */ /* 0x080fe2000001084d */
[----:B------:R-:W-:-:S06]  /*b200*/  FFMA.FTZ R179, R43, R72, -R25 ;  /* 0x000000482bb37223 */ /* 0x000fcc0000010819 */
[----:B------:R-:W3:Y:S01]  /*b210*/  MUFU.EX2 R182, R182 ;  /* 0x000000b600b67308 */ /* 0x000ee20000000800 */
[----:B-1----:R-:W-:Y:S01]  /*b220*/  FADD.FTZ R26, R181, R26 ;  /* 0x0000001ab51a7221 */ /* 0x002fe20000010000 */
[----:B------:R-:W-:-:S06]  /*b230*/  FADD.FTZ R15, R13, R14 ;  /* 0x0000000e0d0f7221 */ /* 0x000fcc0000010000 */
[----:B------:R-:W-:Y:S01]  /*b240*/  MUFU.EX2 R21, R21 ;  /* 0x0000001500157308 */ /* 0x000fe20000000800 */
[----:B------:R-:W-:-:S07]  /*b250*/  FFMA.FTZ R178, R46, R72, -R25 ;  /* 0x000000482eb27223 */ /* 0x000fce0000010819 */
[----:B------:R-:W1:Y:S01]  /*b260*/  MUFU.EX2 R184, R184 ;  /* 0x000000b800b87308 */ /* 0x000e620000000800 */
[----:B--2---:R-:W-:Y:S01]  /*b270*/  FADD.FTZ R27, R183, R26 ;  /* 0x0000001ab71b7221 */ /* 0x004fe20000010000 */
[----:B------:R-:W-:-:S06]  /*b280*/  FADD.FTZ R14, R20, R15 ;  /* 0x0000000f140e7221 */ /* 0x000fcc0000010000 */
[----:B------:R-:W-:Y:S01]  /*b290*/  MUFU.EX2 R11, R11 ;  /* 0x0000000b000b7308 */ /* 0x000fe20000000800 */
[-C--:B------:R-:W-:Y:S01]  /*b2a0*/  FFMA.FTZ R157, R45, R72.reuse, -R77 ;  /* 0x000000482d9d7223 */ /* 0x080fe2000001084d */
[----:B------:R-:W-:-:S06]  /*b2b0*/  FFMA.FTZ R180, R47, R72, -R25 ;  /* 0x000000482fb47223 */ /* 0x000fcc0000010819 */
[----:B------:R-:W2:Y:S01]  /*b2c0*/  MUFU.EX2 R177, R177 ;  /* 0x000000b100b17308 */ /* 0x000ea20000000800 */
[----:B---3--:R-:W-:Y:S01]  /*b2d0*/  FADD.FTZ R27, R182, R27 ;  /* 0x0000001bb61b7221 */ /* 0x008fe20000010000 */
        /* <DEDUP_REMOVED lines=8> */
[-C--:B------:R-:W-:Y:S01]  /*b360*/  FFMA.FTZ R158, R49, R72.reuse, -R77 ;  /* 0x00000048319e7223 */ /* 0x080fe2000001084d */
[----:B------:R-:W-:-:S06]  /*b370*/  FFMA.FTZ R171, R51, R72, -R25 ;  /* 0x0000004833ab7223 */ /* 0x000fcc0000010819 */
        /* <DEDUP_REMOVED lines=54> */
[----:B------:R-:W-:Y:S01]  /*b6e0*/  FFMA.FTZ R68, R68, R72, -R77 ;  /* 0x0000004844447223 */ /* 0x000fe2000001084d */
[----:B--2---:R-:W-:Y:S01]  /*b6f0*/  FADD.FTZ R27, R173, R26 ;  /* 0x0000001aad1b7221 */ /* 0x004fe20000010000 */
[----:B------:R-:W-:-:S05]  /*b700*/  FADD.FTZ R14, R160, R15 ;  /* 0x0000000fa00e7221 */ /* 0x000fca0000010000 */
[----:B------:R-:W-:Y:S01]  /*b710*/  MUFU.EX2 R4, R4 ;  /* 0x0000000400047308 */ /* 0x000fe20000000800 */
[-C--:B------:R-:W-:Y:S01]  /*b720*/  FFMA.FTZ R163, R69, R72.reuse, -R77 ;  /* 0x0000004845a37223 */ /* 0x080fe2000001084d */
[----:B------:R-:W-:-:S06]  /*b730*/  FFMA.FTZ R176, R71, R72, -R25 ;  /* 0x0000004847b07223 */ /* 0x000fcc0000010819 */
[----:B------:R-:W2:Y:S01]  /*b740*/  MUFU.EX2 R169, R169 ;  /* 0x000000a900a97308 */ /* 0x000ea20000000800 */
[----:B---3--:R-:W-:Y:S01]  /*b750*/  FADD.FTZ R27, R168, R27 ;  /* 0x0000001ba81b7221 */ /* 0x008fe20000010000 */
[----:B------:R-:W-:-:S06]  /*b760*/  FADD.FTZ R14, R7, R14 ;  /* 0x0000000e070e7221 */ /* 0x000fcc0000010000 */
[----:B------:R-:W-:Y:S08]  /*b770*/  MUFU.EX2 R162, R162 ;  /* 0x000000a200a27308 */ /* 0x000ff00000000800 */
[----:B------:R-:W3:Y:S01]  /*b780*/  MUFU.EX2 R175, R175 ;  /* 0x000000af00af7308 */ /* 0x000ee20000000800 */
[----:B-1----:R-:W-:Y:S01]  /*b790*/  FADD.FTZ R26, R174, R27 ;  /* 0x0000001bae1a7221 */ /* 0x002fe20000010000 */
[----:B------:R-:W-:-:S06]  /*b7a0*/  FADD.FTZ R15, R161, R14 ;  /* 0x0000000ea10f7221 */ /* 0x000fcc0000010000 */
[----:B------:R-:W-:Y:S08]  /*b7b0*/  MUFU.EX2 R5, R68 ;  /* 0x0000004400057308 */ /* 0x000ff00000000800 */
[----:B------:R-:W1:Y:S01]  /*b7c0*/  MUFU.EX2 R170, R170 ;  /* 0x000000aa00aa7308 */ /* 0x000e620000000800 */
[----:B--2---:R-:W-:Y:S01]  /*b7d0*/  FADD.FTZ R26, R169, R26 ;  /* 0x0000001aa91a7221 */ /* 0x004fe20000010000 */
[----:B------:R-:W-:-:S06]  /*b7e0*/  FADD.FTZ R15, R4, R15 ;  /* 0x0000000f040f7221 */ /* 0x000fcc0000010000 */
[----:B------:R-:W2:Y:S08]  /*b7f0*/  MUFU.EX2 R163, R163 ;  /* 0x000000a300a37308 */ /* 0x000eb00000000800 */
[----:B------:R-:W4:Y:S01]  /*b800*/  MUFU.EX2 R176, R176 ;  /* 0x000000b000b07308 */ /* 0x000f220000000800 */
[----:B---3--:R-:W-:Y:S01]  /*b810*/  FADD.FTZ R25, R175, R26 ;  /* 0x0000001aaf197221 */ /* 0x008fe20000010000 */
[----:B------:R-:W-:-:S03]  /*b820*/  FADD.FTZ R14, R162, R15 ;  /* 0x0000000fa20e7221 */ /* 0x000fc60000010000 */
[----:B-1----:R-:W-:Y:S01]  /*b830*/  FADD.FTZ R15, R170, R25 ;  /* 0x00000019aa0f7221 */ /* 0x002fe20000010000 */
[----:B------:R-:W-:-:S04]  /*b840*/  FADD.FTZ R14, R5, R14 ;  /* 0x0000000e050e7221 */ /* 0x000fc80000010000 */
[----:B--2---:R-:W-:Y:S01]  /*b850*/  FADD.FTZ R14, R163, R14 ;  /* 0x0000000ea30e7221 */ /* 0x004fe20000010000 */
[----:B------:R1:W-:Y:S01]  /*b860*/  STL [R1+0x434], R24 ;  /* 0x0004341801007387 */ /* 0x0003e20000100800 */
[----:B----4-:R-:W-:-:S05]  /*b870*/  FADD.FTZ R15, R176, R15 ;  /* 0x0000000fb00f7221 */ /* 0x010fca0000010000 */
[----:B------:R2:W-:Y:S04]  /*b880*/  STL.64 [R1+0x440], R14 ;  /* 0x0004400e01007387 */ /* 0x0005e80000100a00 */
[----:B------:R-:W3:Y:S04]  /*b890*/  LD.E R25, desc[UR48][R22.64+0x41c] ;  /* 0x00041c3016197980 */ /* 0x000ee8000c101900 */
[----:B------:R-:W4:Y:S04]  /*b8a0*/  LD.E R40, desc[UR48][R22.64+0x414] ;  /* 0x0004143016287980 */ /* 0x000f28000c101900 */
[----:B------:R-:W4:Y:S04]  /*b8b0*/  LD.E R26, desc[UR48][R22.64+0x220] ;  /* 0x00022030161a7980 */ /* 0x000f28000c101900 */
[----:B------:R-:W4:Y:S04]  /*b8c0*/  LD.E R28, desc[UR48][R22.64+0x224] ;  /* 0x00022430161c7980 */ /* 0x000f28000c101900 */
[----:B------:R-:W4:Y:S04]  /*b8d0*/  LD.E R30, desc[UR48][R22.64+0x230] ;  /* 0x00023030161e7980 */ /* 0x000f28000c101900 */
[----:B------:R-:W4:Y:S04]  /*b8e0*/  LD.E R32, desc[UR48][R22.64+0x234] ;  /* 0x0002343016207980 */ /* 0x000f28000c101900 */
[----:B------:R-:W4:Y:S04]  /*b8f0*/  LD.E R34, desc[UR48][R22.64+0x240] ;  /* 0x0002403016227980 */ /* 0x000f28000c101900 */
[----:B------:R-:W4:Y:S04]  /*b900*/  LD.E R36, desc[UR48][R22.64+0x244] ;  /* 0x0002443016247980 */ /* 0x000f28000c101900 */
[----:B------:R-:W4:Y:S04]  /*b910*/  LD.E R38, desc[UR48][R22.64+0x250] ;  /* 0x0002503016267980 */ /* 0x000f28000c101900 */
[----:B-1----:R-:W4:Y:S04]  /*b920*/  LD.E R24, desc[UR48][R22.64+0x254] ;  /* 0x0002543016187980 */ /* 0x002f28000c101900 */
        /* <DEDUP_REMOVED lines=54> */
[----:B--2---:R-:W2:Y:S04]  /*bc90*/  LD.E R14, desc[UR48][R22.64+0x410] ;  /* 0x00041030160e7980 */ /* 0x004ea8000c101900 */
[----:B------:R-:W2:Y:S04]  /*bca0*/  LD.E R151, desc[UR48][R22.64+0x228] ;  /* 0x0002283016977980 */ /* 0x000ea8000c101900 */
        /* <DEDUP_REMOVED lines=61> */
[----:B------:R-:W2:Y:S01]  /*c080*/  LD.E R27, desc[UR48][R22.64+0x418] ;  /* 0x00041830161b7980 */ /* 0x000ea2000c101900 */
[----:B---3--:R-:W-:Y:S01]  /*c090*/  FMUL.FTZ R219, R44, R25 ;  /* 0x000000192cdb7220 */ /* 0x008fe20000410000 */
[C---:B----4-:R-:W-:Y:S01]  /*c0a0*/  FMUL.FTZ R217, R73.reuse, R40 ;  /* 0x0000002849d97220 */ /* 0x050fe20000410000 */
[C---:B------:R-:W-:Y:S01]  /*c0b0*/  FMUL.FTZ R25, R73.reuse, R26 ;  /* 0x0000001a49197220 */ /* 0x040fe20000410000 */
[C---:B------:R-:W-:Y:S01]  /*c0c0*/  FMUL.FTZ R191, R73.reuse, R28 ;  /* 0x0000001c49bf7220 */ /* 0x040fe20000410000 */
[C---:B------:R-:W-:Y:S01]  /*c0d0*/  FMUL.FTZ R193, R73.reuse, R30 ;  /* 0x0000001e49c17220 */ /* 0x040fe20000410000 */
[C---:B------:R-:W-:Y:S01]  /*c0e0*/  FMUL.FTZ R199, R73.reuse, R32 ;  /* 0x0000002049c77220 */ /* 0x040fe20000410000 */
[----:B------:R1:W-:Y:S01]  /*c0f0*/  ST.E desc[UR48][R22.64+0x414], R217 ;  /* 0x000414d916007985 */ /* 0x0003e2000c101930 */
[C---:B------:R-:W-:Y:S01]  /*c100*/  FMUL.FTZ R207, R73.reuse, R34 ;  /* 0x0000002249cf7220 */ /* 0x040fe20000410000 */
[----:B------:R-:W-:-:S02]  /*c110*/  FMUL.FTZ R215, R73, R36 ;  /* 0x0000002449d77220 */ /* 0x000fc40000410000 */
[----:B------:R3:W-:Y:S04]  /*c120*/  ST.E desc[UR48][R22.64+0x41c], R219 ;  /* 0x00041cdb16007985 */ /* 0x0007e8000c101930 */
[----:B------:R4:W-:Y:S04]  /*c130*/  ST.E desc[UR48][R22.64+0x220], R25 ;  /* 0x0002201916007985 */ /* 0x0009e8000c101930 */
[----:B------:R0:W-:Y:S01]  /*c140*/  ST.E desc[UR48][R22.64+0x224], R191 ;  /* 0x000224bf16007985 */ /* 0x0001e2000c101930 */
[----:B-1----:R-:W-:-:S03]  /*c150*/  FMUL.FTZ R217, R73, R38 ;  /* 0x0000002649d97220 */ /* 0x002fc60000410000 */
[----:B------:R1:W-:Y:S01]  /*c160*/  ST.E desc[UR48][R22.64+0x230], R193 ;  /* 0x000230c116007985 */ /* 0x0003e2000c101930 */
[----:B---3--:R-:W-:-:S03]  /*c170*/  FMUL.FTZ R219, R73, R24 ;  /* 0x0000001849db7220 */ /* 0x008fc60000410000 */
[----:B------:R3:W-:Y:S01]  /*c180*/  ST.E desc[UR48][R22.64+0x234], R199 ;  /* 0x000234c716007985 */ /* 0x0007e2000c101930 */
[C---:B----4-:R-:W-:Y:S01]  /*c190*/  FMUL.FTZ R25, R73.reuse, R150 ;  /* 0x0000009649197220 */ /* 0x050fe20000410000 */
[C---:B0-----:R-:W-:Y:S01]  /*c1a0*/  FMUL.FTZ R191, R73.reuse, R148 ;  /* 0x0000009449bf7220 */ /* 0x041fe20000410000 */
[C---:B-1----:R-:W-:Y:S01]  /*c1b0*/  FMUL.FTZ R193, R73.reuse, R146 ;  /* 0x0000009249c17220 */ /* 0x042fe20000410000 */
[C---:B---3--:R-:W-:Y:S01]  /*c1c0*/  FMUL.FTZ R199, R73.reuse, R144 ;  /* 0x0000009049c77220 */ /* 0x048fe20000410000 */
[----:B------:R0:W-:Y:S01]  /*c1d0*/  ST.E desc[UR48][R22.64+0x240], R207 ;  /* 0x000240cf16007985 */ /* 0x0001e2000c101930 */
[C---:B------:R-:W-:Y:S01]  /*c1e0*/  FMUL.FTZ R221, R73.reuse, R140 ;  /* 0x0000008c49dd7220 */ /* 0x040fe20000410000 */
[C---:B------:R-:W-:Y:S02]  /*c1f0*/  FMUL.FTZ R231, R73.reuse, R138 ;  /* 0x0000008a49e77220 */ /* 0x040fe40000410000 */
[----:B------:R1:W-:Y:S04]  /*c200*/  ST.E desc[UR48][R22.64+0x244], R215 ;  /* 0x000244d716007985 */ /* 0x0003e8000c101930 */
[----:B------:R3:W-:Y:S04]  /*c210*/  ST.E desc[UR48][R22.64+0x250], R217 ;  /* 0x000250d916007985 */ /* 0x0007e8000c101930 */
[----:B------:R4:W-:Y:S01]  /*c220*/  ST.E desc[UR48][R22.64+0x254], R219 ;  /* 0x000254db16007985 */ /* 0x0009e2000c101930 */
[----:B0-----:R-:W-:-:S03]  /*c230*/  FMUL.FTZ R207, R73, R136 ;  /* 0x0000008849cf7220 */ /* 0x001fc60000410000 */
[----:B------:R0:W-:Y:S01]  /*c240*/  ST.E desc[UR48][R22.64+0x260], R25 ;  /* 0x0002601916007985 */ /* 0x0001e2000c101930 */
[----:B-1----:R-:W-:-:S03]  /*c250*/  FMUL.FTZ R215, R73, R142 ;  /* 0x0000008e49d77220 */ /* 0x002fc60000410000 */
[----:B------:R1:W-:Y:S01]  /*c260*/  ST.E desc[UR48][R22.64+0x264], R191 ;  /* 0x000264bf16007985 */ /* 0x0003e2000c101930 */
[----:B---3--:R-:W-:-:S03]  /*c270*/  FMUL.FTZ R217, R73, R130 ;  /* 0x0000008249d97220 */ /* 0x008fc60000410000 */
[----:B------:R3:W-:Y:S01]  /*c280*/  ST.E desc[UR48][R22.64+0x270], R193 ;  /* 0x000270c116007985 */ /* 0x0007e2000c101930 */
[----:B----4-:R-:W-:-:S03]  /*c290*/  FMUL.FTZ R219, R73, R128 ;  /* 0x0000008049db7220 */ /* 0x010fc60000410000 */
[----:B------:R4:W-:Y:S01]  /*c2a0*/  ST.E desc[UR48][R22.64+0x274], R199 ;  /* 0x000274c716007985 */ /* 0x0009e2000c101930 */
[C---:B0-----:R-:W-:Y:S01]  /*c2b0*/  FMUL.FTZ R25, R73.reuse, R134 ;  /* 0x0000008649197220 */ /* 0x041fe20000410000 */
[C---:B-1----:R-:W-:Y:S01]  /*c2c0*/  FMUL.FTZ R191, R73.reuse, R126 ;  /* 0x0000007e49bf7220 */ /* 0x042fe20000410000 */
[C---:B---3--:R-:W-:Y:S01]  /*c2d0*/  FMUL.FTZ R193, R73.reuse, R132 ;  /* 0x0000008449c17220 */ /* 0x048fe20000410000 */
[C---:B----4-:R-:W-:Y:S01]  /*c2e0*/  FMUL.FTZ R199, R73.reuse, R124 ;  /* 0x0000007c49c77220 */ /* 0x050fe20000410000 */
[----:B------:R0:W-:Y:S04]  /*c2f0*/  ST.E desc[UR48][R22.64+0x280], R207 ;  /* 0x000280cf16007985 */ /* 0x0001e8000c101930 */
        /* <DEDUP_REMOVED lines=11> */
[----:B0-----:R-:W-:-:S03]  /*c3b0*/  FMUL.FTZ R25, R73, R114 ;  /* 0x0000007249197220 */ /* 0x001fc60000410000 */
[----:B------:R0:W-:Y:S01]  /*c3c0*/  ST.E desc[UR48][R22.64+0x2c0], R219 ;  /* 0x0002c0db16007985 */ /* 0x0001e2000c101930 */
[----:B-1----:R-:W-:-:S03]  /*c3d0*/  FMUL.FTZ R191, R73, R106 ;  /* 0x0000006a49bf7220 */ /* 0x002fc60000410000 */
[----:B------:R1:W-:Y:S01]  /*c3e0*/  ST.E desc[UR48][R22.64+0x2c4], R199 ;  /* 0x0002c4c716007985 */ /* 0x0003e2000c101930 */
[C---:B---3--:R-:W-:Y:S01]  /*c3f0*/  FMUL.FTZ R193, R73.reuse, R112 ;  /* 0x0000007049c17220 */ /* 0x048fe20000410000 */
[C---:B----4-:R-:W-:Y:S01]  /*c400*/  FMUL.FTZ R217, R73.reuse, R110 ;  /* 0x0000006e49d97220 */ /* 0x050fe20000410000 */
[C---:B0-----:R-:W-:Y:S01]  /*c410*/  FMUL.FTZ R219, R73.reuse, R108 ;  /* 0x0000006c49db7220 */ /* 0x041fe20000410000 */
[C---:B-1----:R-:W-:Y:S01]  /*c420*/  FMUL.FTZ R199, R73.reuse, R104 ;  /* 0x0000006849c77220 */ /* 0x042fe20000410000 */
        /* <DEDUP_REMOVED lines=39> */
[----:B-1----:R-:W-:Y:S01]  /*c6a0*/  FMUL.FTZ R199, R73, R64 ;  /* 0x0000004049c77220 */ /* 0x002fe20000410000 */
[----:B------:R0:W-:Y:S01]  /*c6b0*/  ST.E desc[UR48][R22.64+0x370], R207 ;  /* 0x000370cf16007985 */ /* 0x0001e2000c101930 */
[C---:B--2---:R-:W-:Y:S01]  /*c6c0*/  FMUL.FTZ R151, R44.reuse, R151 ;  /* 0x000000972c977220 */ /* 0x044fe20000410000 */
[C---:B------:R-:W-:Y:S02]  /*c6d0*/  FMUL.FTZ R149, R44.reuse, R149 ;  /* 0x000000952c957220 */ /* 0x040fe40000410000 */
[----:B------:R1:W-:Y:S01]  /*c6e0*/  ST.E desc[UR48][R22.64+0x374], R215 ;  /* 0x000374d716007985 */ /* 0x0003e2000c101930 */
[C---:B------:R-:W-:Y:S01]  /*c6f0*/  FMUL.FTZ R147, R44.reuse, R147 ;  /* 0x000000932c937220 */ /* 0x040fe20000410000 */
[----:B------:R-:W-:-:S02]  /*c700*/  FMUL.FTZ R145, R44, R145 ;  /* 0x000000912c917220 */ /* 0x000fc40000410000 */
[----:B------:R2:W-:Y:S01]  /*c710*/  ST.E desc[UR48][R22.64+0x380], R221 ;  /* 0x000380dd16007985 */ /* 0x0005e2000c101930 */
[C---:B------:R-:W-:Y:S01]  /*c720*/  FMUL.FTZ R137, R44.reuse, R137 ;  /* 0x000000892c897220 */ /* 0x040fe20000410000 */
[C---:B------:R-:W-:Y:S02]  /*c730*/  FMUL.FTZ R143, R44.reuse, R143 ;  /* 0x0000008f2c8f7220 */ /* 0x040fe40000410000 */
[----:B------:R3:W-:Y:S01]  /*c740*/  ST.E desc[UR48][R22.64+0x384], R231 ;  /* 0x000384e716007985 */ /* 0x0007e2000c101930 */
[C---:B0-----:R-:W-:Y:S01]  /*c750*/  FMUL.FTZ R207, R73.reuse, R56 ;  /* 0x0000003849cf7220 */ /* 0x041fe20000410000 */
[C---:B------:R-:W-:Y:S02]  /*c760*/  FMUL.FTZ R141, R44.reuse, R141 ;  /* 0x0000008d2c8d7220 */ /* 0x040fe40000410000 */
[----:B------:R0:W-:Y:S01]  /*c770*/  ST.E desc[UR48][R22.64+0x390], R25 ;  /* 0x0003901916007985 */ /* 0x0001e2000c101930 */
[----:B-1----:R-:W-:Y:S01]  /*c780*/  FMUL.FTZ R215, R73, R62 ;  /* 0x0000003e49d77220 */ /* 0x002fe20000410000 */
[----:B------:R-:W-:-:S02]  /*c790*/  FMUL.FTZ R139, R44, R139 ;  /* 0x0000008b2c8b7220 */ /* 0x000fc40000410000 */
[----:B------:R1:W-:Y:S01]  /*c7a0*/  ST.E desc[UR48][R22.64+0x394], R191 ;  /* 0x000394bf16007985 */ /* 0x0003e2000c101930 */
[C---:B--2---:R-:W-:Y:S01]  /*c7b0*/  FMUL.FTZ R221, R73.reuse, R60 ;  /* 0x0000003c49dd7220 */ /* 0x044fe20000410000 */
[C---:B------:R-:W-:Y:S02]  /*c7c0*/  FMUL.FTZ R135, R44.reuse, R135 ;  /* 0x000000872c877220 */ /* 0x040fe40000410000 */
[----:B------:R2:W-:Y:S01]  /*c7d0*/  ST.E desc[UR48][R22.64+0x3a0], R193 ;  /* 0x0003a0c116007985 */ /* 0x0005e2000c101930 */
[C---:B---3--:R-:W-:Y:S01]  /*c7e0*/  FMUL.FTZ R231, R73.reuse, R58 ;  /* 0x0000003a49e77220 */ /* 0x048fe20000410000 */
[C---:B------:R-:W-:Y:S02]  /*c7f0*/  FMUL.FTZ R127, R44.reuse, R127 ;  /* 0x0000007f2c7f7220 */ /* 0x040fe40000410000 */
[----:B------:R3:W-:Y:S01]  /*c800*/  ST.E desc[UR48][R22.64+0x3a4], R217 ;  /* 0x0003a4d916007985 */ /* 0x0007e2000c101930 */
[----:B0-----:R-:W-:Y:S01]  /*c810*/  FMUL.FTZ R25, R73, R54 ;  /* 0x0000003649197220 */ /* 0x001fe20000410000 */
[----:B------:R-:W-:-:S02]  /*c820*/  FMUL.FTZ R133, R44, R133 ;  /* 0x000000852c857220 */ /* 0x000fc40000410000 */
[----:B------:R0:W-:Y:S01]  /*c830*/  ST.E desc[UR48][R22.64+0x3b0], R219 ;  /* 0x0003b0db16007985 */ /* 0x0001e2000c101930 */
[C---:B-1----:R-:W-:Y:S01]  /*c840*/  FMUL.FTZ R191, R73.reuse, R46 ;  /* 0x0000002e49bf7220 */ /* 0x042fe20000410000 */
[C---:B------:R-:W-:Y:S02]  /*c850*/  FMUL.FTZ R131, R44.reuse, R131 ;  /* 0x000000832c837220 */ /* 0x040fe40000410000 */
[----:B------:R1:W-:Y:S01]  /*c860*/  ST.E desc[UR48][R22.64+0x3b4], R199 ;  /* 0x0003b4c716007985 */ /* 0x0003e2000c101930 */
[C---:B--2---:R-:W-:Y:S01]  /*c870*/  FMUL.FTZ R193, R73.reuse, R52 ;  /* 0x0000003449c17220 */ /* 0x044fe20000410000 */
[C---:B------:R-:W-:Y:S01]  /*c880*/  FMUL.FTZ R129, R44.reuse, R129 ;  /* 0x000000812c817220 */ /* 0x040fe20000410000 */
[C---:B------:R-:W-:Y:S01]  /*c890*/  FMUL.FTZ R125, R44.reuse, R125 ;  /* 0x0000007d2c7d7220 */ /* 0x040fe20000410000 */
[C---:B---3--:R-:W-:Y:S01]  /*c8a0*/  FMUL.FTZ R217, R73.reuse, R50 ;  /* 0x0000003249d97220 */ /* 0x048fe20000410000 */
[C---:B------:R-:W-:Y:S01]  /*c8b0*/  FMUL.FTZ R117, R44.reuse, R117 ;  /* 0x000000752c757220 */ /* 0x040fe20000410000 */
[C---:B------:R-:W-:Y:S01]  /*c8c0*/  FMUL.FTZ R123, R44.reuse, R123 ;  /* 0x0000007b2c7b7220 */ /* 0x040fe20000410000 */
[C---:B------:R-:W-:Y:S01]  /*c8d0*/  FMUL.FTZ R121, R44.reuse, R121 ;  /* 0x000000792c797220 */ /* 0x040fe20000410000 */
[C---:B0-----:R-:W-:Y:S01]  /*c8e0*/  FMUL.FTZ R219, R73.reuse, R48 ;  /* 0x0000003049db7220 */ /* 0x041fe20000410000 */
[C---:B------:R-:W-:Y:S01]  /*c8f0*/  FMUL.FTZ R119, R44.reuse, R119 ;  /* 0x000000772c777220 */ /* 0x040fe20000410000 */
[C---:B------:R-:W-:Y:S01]  /*c900*/  FMUL.FTZ R115, R44.reuse, R115 ;  /* 0x000000732c737220 */ /* 0x040fe20000410000 */
[C---:B------:R-:W-:Y:S01]  /*c910*/  FMUL.FTZ R107, R44.reuse, R107 ;  /* 0x0000006b2c6b7220 */ /* 0x040fe20000410000 */
[C---:B-1----:R-:W-:Y:S01]  /*c920*/  FMUL.FTZ R199, R73.reuse, R42 ;  /* 0x0000002a49c77220 */ /* 0x042fe20000410000 */
[----:B------:R-:W-:Y:S01]  /*c930*/  FMUL.FTZ R73, R73, R14 ;  /* 0x0000000e49497220 */ /* 0x000fe20000410000 */
[C---:B------:R-:W-:Y:S01]  /*c940*/  FMUL.FTZ R113, R44.reuse, R113 ;  /* 0x000000712c717220 */ /* 0x040fe20000410000 */
        /* <DEDUP_REMOVED lines=41> */
[----:B------:R-:W-:Y:S01]  /*cbe0*/  FMUL.FTZ R27, R44, R27 ;  /* 0x0000001b2c1b7220 */ /* 0x000fe20000410000 */
[----:B------:R-:W-:Y:S04]  /*cbf0*/  ST.E desc[UR48][R22.64+0x3c0], R207 ;  /* 0x0003c0cf16007985 */ /* 0x000fe8000c101930 */
[----:B------:R-:W-:Y:S04]  /*cc00*/  ST.E desc[UR48][R22.64+0x3c4], R215 ;  /* 0x0003c4d716007985 */ /* 0x000fe8000c101930 */
[----:B------:R-:W-:Y:S04]  /*cc10*/  ST.E desc[UR48][R22.64+0x3d0], R221 ;  /* 0x0003d0dd16007985 */ /* 0x000fe8000c101930 */
[----:B------:R-:W-:Y:S04]  /*cc20*/  ST.E desc[UR48][R22.64+0x3d4], R231 ;  /* 0x0003d4e716007985 */ /* 0x000fe8000c101930 */
[----:B------:R0:W-:Y:S04]  /*cc30*/  ST.E desc[UR48][R22.64+0x3e0], R25 ;  /* 0x0003e01916007985 */ /* 0x0001e8000c101930 */
[----:B------:R-:W-:Y:S04]  /*cc40*/  ST.E desc[UR48][R22.64+0x3e4], R191 ;  /* 0x0003e4bf16007985 */ /* 0x000fe8000c101930 */
        /* <DEDUP_REMOVED lines=59> */
[----:B------:R1:W-:Y:S04]  /*d000*/  ST.E desc[UR48][R22.64+0x3d8], R35 ;  /* 0x0003d82316007985 */ /* 0x0003e8000c101930 */
[----:B------:R-:W-:Y:S04]  /*d010*/  ST.E desc[UR48][R22.64+0x3dc], R41 ;  /* 0x0003dc2916007985 */ /* 0x000fe8000c101930 */
[----:B------:R-:W-:Y:S04]  /*d020*/  ST.E desc[UR48][R22.64+0x3e8], R39 ;  /* 0x0003e82716007985 */ /* 0x000fe8000c101930 */
[----:B------:R2:W-:Y:S04]  /*d030*/  ST.E desc[UR48][R22.64+0x3ec], R37 ;  /* 0x0003ec2516007985 */ /* 0x0005e8000c101930 */
[----:B------:R3:W-:Y:S04]  /*d040*/  ST.E desc[UR48][R22.64+0x3f8], R33 ;  /* 0x0003f82116007985 */ /* 0x0007e8000c101930 */
[----:B------:R4:W-:Y:S04]  /*d050*/  ST.E desc[UR48][R22.64+0x3fc], R15 ;  /* 0x0003fc0f16007985 */ /* 0x0009e8000c101930 */
[----:B------:R4:W-:Y:S04]  /*d060*/  ST.E desc[UR48][R22.64+0x408], R31 ;  /* 0x0004081f16007985 */ /* 0x0009e8000c101930 */
[----:B------:R4:W-:Y:S04]  /*d070*/  ST.E desc[UR48][R22.64+0x40c], R29 ;  /* 0x00040c1d16007985 */ /* 0x0009e8000c101930 */
[----:B------:R4:W-:Y:S01]  /*d080*/  ST.E desc[UR48][R22.64+0x418], R27 ;  /* 0x0004181b16007985 */ /* 0x0009e2000c101930 */
[----:B------:R2:W-:Y:S06]  /*d090*/  BAR.SYNC.DEFER_BLOCKING R209, 0x100 ;  /* 0x000400d10000751d */ /* 0x0005ec0000010000 */
[----:B0-----:R-:W4:Y:S04]  /*d0a0*/  LD.E R25, desc[UR48][R22.64+0x220] ;  /* 0x0002203016197980 */ /* 0x001f28000c101900 */
[----:B-1----:R-:W4:Y:S04]  /*d0b0*/  LD.E R35, desc[UR48][R22.64+0x224] ;  /* 0x0002243016237980 */ /* 0x002f28000c101900 */
[----:B--2---:R-:W2:Y:S04]  /*d0c0*/  LD.E R37, desc[UR48][R22.64+0x228] ;  /* 0x0002283016257980 */ /* 0x004ea8000c101900 */
[----:B------:R-:W2:Y:S04]  /*d0d0*/  LD.E R39, desc[UR48][R22.64+0x22c] ;  /* 0x00022c3016277980 */ /* 0x000ea8000c101900 */
[----:B------:R-:W2:Y:S04]  /*d0e0*/  LD.E R41, desc[UR48][R22.64+0x230] ;  /* 0x0002303016297980 */ /* 0x000ea8000c101900 */
[----:B---3--:R-:W3:Y:S04]  /*d0f0*/  LD.E R33, desc[UR48][R22.64+0x234] ;  /* 0x0002343016217980 */ /* 0x008ee8000c101900 */
[----:B----4-:R-:W4:Y:S04]  /*d100*/  LD.E R15, desc[UR48][R22.64+0x238] ;  /* 0x00023830160f7980 */ /* 0x010f28000c101900 */
        /* <DEDUP_REMOVED lines=121> */
[----:B------:R-:W-:Y:S04]  /*d8a0*/  ST.E desc[UR48][R22.64+0x220], R25 ;  /* 0x0002201916007985 */ /* 0x000fe8000c101930 */
[----:B------:R-:W-:Y:S04]  /*d8b0*/  ST.E desc[UR48][R22.64+0x224], R35 ;  /* 0x0002242316007985 */ /* 0x000fe8000c101930 */
[----:B--2---:R-:W-:Y:S04]  /*d8c0*/  ST.E desc[UR48][R22.64+0x228], R37 ;  /* 0x0002282516007985 */ /* 0x004fe8000c101930 */
[----:B------:R-:W-:Y:S04]  /*d8d0*/  ST.E desc[UR48][R22.64+0x22c], R39 ;  /* 0x00022c2716007985 */ /* 0x000fe8000c101930 */
[----:B------:R-:W-:Y:S04]  /*d8e0*/  ST.E desc[UR48][R22.64+0x230], R41 ;  /* 0x0002302916007985 */ /* 0x000fe8000c101930 */
[----:B---3--:R-:W-:Y:S04]  /*d8f0*/  ST.E desc[UR48][R22.64+0x234], R33 ;  /* 0x0002342116007985 */ /* 0x008fe8000c101930 */
[----:B----4-:R-:W-:Y:S04]  /*d900*/  ST.E desc[UR48][R22.64+0x238], R15 ;  /* 0x0002380f16007985 */ /* 0x010fe8000c101930 */
        /* <DEDUP_REMOVED lines=121> */
[----:B0-----:R-:W4:Y:S04]  /*e0a0*/  LD.E R191, desc[UR48][R22.64+0x210] ;  /* 0x0002103016bf7980 */ /* 0x001f28000c101900 */
[----:B-1----:R-:W4:Y:S04]  /*e0b0*/  LD.E.64 R14, desc[UR48][R22.64+0xa8] ;  /* 0x0000a830160e7980 */ /* 0x002f28000c101b00 */
[----:B------:R-:W4:Y:S04]  /*e0c0*/  LDL R190, [R1+0x88] ;  /* 0x0000880001be7983 */ /* 0x000f280000100800 */
[----:B--2---:R-:W2:Y:S04]  /*e0d0*/  LD.E R24, desc[UR48][R22.64+0x220] ;  /* 0x0002203016187980 */ /* 0x004ea8000c101900 */
[----:B------:R-:W2:Y:S04]  /*e0e0*/  LD.E R25, desc[UR48][R22.64+0x224] ;  /* 0x0002243016197980 */ /* 0x000ea8000c101900 */
[----:B---3--:R-:W2:Y:S04]  /*e0f0*/  LD.E R26, desc[UR48][R22.64+0x228] ;  /* 0x00022830161a7980 */ /* 0x008ea8000c101900 */
[----:B------:R-:W2:Y:S04]  /*e100*/  LD.E R27, desc[UR48][R22.64+0x22c] ;  /* 0x00022c30161b7980 */ /* 0x000ea8000c101900 */
[----:B----4-:R-:W2:Y:S04]  /*e110*/  LD.E R28, desc[UR48][R22.64+0x230] ;  /* 0x00023030161c7980 */ /* 0x010ea8000c101900 */
        /* <DEDUP_REMOVED lines=123> */
[----:B------:R-:W-:Y:S01]  /*e8d0*/  IMAD R14, R191, 0xc00, R14 ;  /* 0x00000c00bf0e7824 */ /* 0x000fe200078e020e */
[----:B------:R-:W-:-:S02]  /*e8e0*/  ISETP.NE.U32.AND P2, PT, R190, RZ, PT ;  /* 0x000000ffbe00720c */ /* 0x000fc40003f45070 */
[----:B------:R-:W-:Y:S02]  /*e8f0*/  R2UR UR7, R15 ;  /* 0x000000000f0772ca */ /* 0x000fe400000e0000 */
[----:B------:R-:W-:Y:S02]  /*e900*/  R2UR UR6, R14 ;  /* 0x000000000e0672ca */ /* 0x000fe400000e0000 */
[----:B------:R-:W-:Y:S02]  /*e910*/  F2FP.BF16.F32.PACK_AB R154, R155, R154 ;  /* 0x0000009a9b9a723e */ /* 0x000fe400000010ff */
[----:B------:R-:W-:Y:S02]  /*e920*/  F2FP.BF16.F32.PACK_AB R152, R3, R152 ;  /* 0x000000980398723e */ /* 0x000fe400000010ff */
[----:B------:R-:W-:Y:S02]  /*e930*/  F2FP.BF16.F32.PACK_AB R153, R186, R153 ;  /* 0x00000099ba99723e */ /* 0x000fe400000010ff */
[----:B------:R-:W-:Y:S01]  /*e940*/  F2FP.BF16.F32.PACK_AB R155, R187, R185 ;  /* 0x000000b9bb9b723e */ /* 0x000fe200000010ff */
[----:B------:R-:W-:-:S03]  /*e950*/  VOTEU.ANY UP0, P2 ;  /* 0x00000000003f7886 */ /* 0x000fc60001000100 */
[----:B--2---:R-:W-:-:S06]  /*e960*/  WARPGROUP.ARRIVE ;  /* 0x00000000000079c5 */ /* 0x004fcc0000000000 */
[----:B------:R-:W-:Y:S03]  /*e970*/  HGMMA.64x256x16.F32.BF16 R24, R152, gdesc[UR4].tnspB, R24, UP0, gsb0 ;  /* 0x43e0000498187df0 */ /* 0x000fe6000b801818 */
[----:B------:R-:W-:Y:S02]  /*e980*/  WARPGROUP.DEPBAR.LE gsb0, 0x0 ;  /* 0x00008000000079c5 */ /* 0x000fe40000010000 */
[----:B------:R-:W-:Y:S02]  /*e990*/  VIADD R154, R14, 0x80 ;  /* 0x000000800e9a7836 */ /* 0x000fe40000000000 */
[----:B------:R-:W-:-:S03]  /*e9a0*/  IMAD.MOV.U32 R155, RZ, RZ, R15 ;  /* 0x000000ffff9b7224 */ /* 0x000fc600078e000f */
[----:B------:R-:W-:Y:S02]  /*e9b0*/  R2UR UR6, R154 ;  /* 0x000000009a0672ca */ /* 0x000fe400000e0000 */
[----:B------:R-:W-:Y:S02]  /*e9c0*/  R2UR UR7, R155 ;  /* 0x000000009b0772ca */ /* 0x000fe400000e0000 */
[----:B------:R-:W-:Y:S02]  /*e9d0*/  F2FP.BF16.F32.PACK_AB R152, R20, R13 ;  /* 0x0000000d1498723e */ /* 0x000fe400000010ff */
[----:B------:R-:W-:Y:S02]  /*e9e0*/  F2FP.BF16.F32.PACK_AB R153, R183, R181 ;  /* 0x000000b5b799723e */ /* 0x000fe400000010ff */
[----:B------:R-:W-:Y:S02]  /*e9f0*/  F2FP.BF16.F32.PACK_AB R154, R21, R19 ;  /* 0x00000013159a723e */ /* 0x000fe400000010ff */
[----:B------:R-:W-:Y:S01]  /*ea00*/  F2FP.BF16.F32.PACK_AB R155, R184, R182 ;  /* 0x000000b6b89b723e */ /* 0x000fe200000010ff */
        /* <DEDUP_REMOVED lines=127> */
[----:B------:R0:W-:Y:S02]  /*f200*/  ST.E desc[UR48][R22.64+0x41c], R151 ;  /* 0x00041c9716007985 */ /* 0x0001e4000c101930 */
[----:B0-----:R-:W-:-:S06]  /*f210*/  WARPGROUP.ARRIVE ;  /* 0x00000000000079c5 */ /* 0x001fcc0000000000 */
[----:B------:R-:W-:Y:S01]  /*f220*/  HGMMA.64x256x16.F32.BF16 R24, R152, gdesc[UR4].tnspB, R24, gsb0 ;  /* 0x43e0000498187df0 */ /* 0x000fe20008001818 */
[----:B------:R-:W-:Y:S02]  /*f230*/  VIADD R20, R14, 0x100 ;  /* 0x000001000e147836 */ /* 0x000fe40000000000 */
[----:B------:R-:W-:-:S03]  /*f240*/  IMAD.MOV.U32 R21, RZ, RZ, R15 ;  /* 0x000000ffff157224 */ /* 0x000fc600078e000f */
[----:B------:R-:W-:Y:S02]  /*f250*/  R2UR UR6, R20 ;  /* 0x00000000140672ca */ /* 0x000fe400000e0000 */
[----:B------:R-:W-:Y:S01]  /*f260*/  R2UR UR7, R21 ;  /* 0x00000000150772ca */ /* 0x000fe200000e0000 */
[----:B------:R-:W-:Y:S01]  /*f270*/  STL [R1+0x88], R0 ;  /* 0x0000880001007387 */ /* 0x000fe20000100800 */
[----:B------:R-:W-:Y:S01]  /*f280*/  IMAD.MOV.U32 R13, RZ, RZ, R15 ;  /* 0x000000ffff0d7224 */ /* 0x000fe200078e000f */
[----:B------:R-:W-:Y:S02]  /*f290*/  WARPGROUP.DEPBAR.LE gsb0, 0x0 ;  /* 0x00008000000079c5 */ /* 0x000fe40000010000 */
[----:B------:R-:W-:Y:S02]  /*f2a0*/  F2FP.BF16.F32.PACK_AB R152, R156, R11 ;  /* 0x0000000b9c98723e */ /* 0x000fe400000010ff */
[----:B------:R-:W-:Y:S02]  /*f2b0*/  F2FP.BF16.F32.PACK_AB R153, R179, R177 ;  /* 0x000000b1b399723e */ /* 0x000fe400000010ff */
[----:B------:R-:W-:-:S02]  /*f2c0*/  F2FP.BF16.F32.PACK_AB R154, R157, R12 ;  /* 0x0000000c9d9a723e */ /* 0x000fc400000010ff */
        /* <DEDUP_REMOVED lines=131> */
[----:B------:R-:W-:Y:S01]  /*fb00*/  VIADD R12, R14, 0x180 ;  /* 0x000001800e0c7836 */ /* 0x000fe20000000000 */
[----:B------:R-:W-:-:S04]  /*fb10*/  R2UR UR7, R13 ;  /* 0x000000000d0772ca */ /* 0x000fc800000e0000 */
[----:B------:R-:W-:Y:S01]  /*fb20*/  R2UR UR6, R12 ;  /* 0x000000000c0672ca */ /* 0x000fe200000e0000 */
[----:B------:R-:W-:Y:S01]  /*fb30*/  STL [R1+0x88], R0 ;  /* 0x0000880001007387 */ /* 0x000fe20000100800 */
[----:B------:R-:W-:Y:S02]  /*fb40*/  WARPGROUP.DEPBAR.LE gsb0, 0x0 ;  /* 0x00008000000079c5 */ /* 0x000fe40000010000 */
        /* <DEDUP_REMOVED lines=414> */
[----:B------:R-:W-:Y:S02]  /*11530*/  STL [R1+0x88], R0 ;  /* 0x0000880001007387 */ /* 0x000fe40000100800 */
[----:B------:R-:W-:Y:S02]  /*11540*/  WARPGROUP.DEPBAR.LE gsb0, 0x0 ;  /* 0x00008000000079c5 */ /* 0x000fe40000010000 */
[----:B------:R-:W-:Y:S04]  /*11550*/  ST.E desc[UR48][R22.64+0x220], R24 ;  /* 0x0002201816007985 */ /* 0x000fe8000c101930 */
[----:B------:R0:W-:Y:S04]  /*11560*/  ST.E desc[UR48][R22.64+0x224], R25 ;  /* 0x0002241916007985 */ /* 0x0001e8000c101930 */
        /* <DEDUP_REMOVED lines=126> */
[----:B------:R4:W-:Y:S04]  /*11d50*/  STL [R1+0x88], R0 ;  /* 0x0000880001007387 */ /* 0x0009e80000100800 */
        /* <DEDUP_REMOVED lines=9> */
[----:B0-----:R-:W4:Y:S04]  /*11df0*/  LD.E R25, desc[UR48][R22.64+0x244] ;  /* 0x0002443016197980 */ /* 0x001f28000c101900 */
[----:B-1----:R-:W4:Y:S04]  /*11e00*/  LD.E R27, desc[UR48][R22.64+0x248] ;  /* 0x00024830161b7980 */ /* 0x002f28000c101900 */
[----:B--2---:R-:W2:Y:S04]  /*11e10*/  LD.E R29, desc[UR48][R22.64+0x24c] ;  /* 0x00024c30161d7980 */ /* 0x004ea8000c101900 */
        /* <DEDUP_REMOVED lines=127> */
[----:B--2---:R0:W-:Y:S04]  /*12610*/  ST.E desc[UR48][R22.64+0x24c], R29 ;  /* 0x00024c1d16007985 */ /* 0x0041e8000c101930 */
[----:B---3--:R0:W-:Y:S04]  /*12620*/  ST.E desc[UR48][R22.64+0x250], R31 ;  /* 0x0002501f16007985 */ /* 0x0081e8000c101930 */
[----:B----4-:R0:W-:Y:S04]  /*12630*/  ST.E desc[UR48][R22.64+0x254], R33 ;  /* 0x0002542116007985 */ /* 0x0101e8000c101930 */
        /* <DEDUP_REMOVED lines=113> */
[----:B------:R0:W-:Y:S01]  /*12d50*/  ST.E desc[UR48][R22.64+0x41c], R62 ;  /* 0x00041c3e16007985 */ /* 0x0001e2000c101930 */
[----:B------:R-:W-:Y:S04]  /*12d60*/  BSSY B0, `(.L_x_11151) ;  /* 0x0000008000007945 */ /* 0x000fe80003800000 */
[----:B------:R-:W-:Y:S05]  /*12d70*/  @P0 BRA `(.L_x_11152) ;  /* 0x0000000000180947 */ /* 0x000fea0003800000 */
[----:B0-----:R-:W2:Y:S04]  /*12d80*/  LDL.64 R4, [R1+0x68] ;  /* 0x0000680001047983 */ /* 0x001ea80000100a00 */
[----:B------:R-:W3:Y:S01]  /*12d90*/  LD.E R0, desc[UR48][R22.64+0x210] ;  /* 0x0002103016007980 */ /* 0x000ee2000c101900 */
[----:B--2---:R-:W-:-:S05]  /*12da0*/  MOV R3, R4 ;  /* 0x0000000400037202 */ /* 0x004fca0000000f00 */
[----:B---3--:R-:W-:-:S05]  /*12db0*/  IMAD R0, R0, 0x8, R3 ;  /* 0x0000000800007824 */ /* 0x008fca00078e0203 */
[----:B------:R-:W-:-:S04]  /*12dc0*/  PRMT R0, RZ, 0x654, R0 ;  /* 0x00000654ff007816 */ /* 0x000fc80000000000 */
[----:B------:R1:W-:Y:S03]  /*12dd0*/  SYNCS.ARRIVE.TRANS64.RED.A1T0 RZ, [R0+URZ], RZ ;  /* 0x000000ff00ff79a7 */ /* 0x0003e6000810043f */
.L_x_11152:
[----:B------:R-:W-:Y:S05]  /*12de0*/  BSYNC B0 ;  /* 0x0000000000007941 */ /* 0x000fea0003800000 */
.L_x_11151:
[----:B------:R-:W-:Y:S05]  /*12df0*/  @P1 BRA `(.L_x_11153) ;  /* 0xffffff6800201947 */ /* 0x000fea000383ffff */
.L_x_11136:
[----:B------:R-:W-:-:S13]  /*12e00*/  ISETP.GE.AND P1, PT, R10, UR43, PT ;  /* 0x0000002b0a007c0c */ /* 0x000fda000bf26270 */
[----:B------:R-:W-:Y:S05]  /*12e10*/  @!P1 BRA `(.L_x_11154) ;  /* 0x000000a800fc9947 */ /* 0x000fea0003800000 */
[----:B0-----:R0:W5:Y:S02]  /*12e20*/  LDL.64 R2, [R1+0x170] ;  /* 0x0001700001027983 */ /* 0x0011640000100a00 */
.L_x_11185:
[----:B0----5:R-:W2:Y:S04]  /*12e30*/  LD.E R5, desc[UR48][R2.64] ;  /* 0x0000003002057980 */ /* 0x021ea8000c101900 */
        /* <DEDUP_REMOVED lines=13> */
[----:B------:R-:W-:Y:S05]  /*12f10*/  YIELD ;  /* 0x0000000000007946 */ /* 0x000fea0003800000 */
[----:B------:R-:W-:Y:S01]  /*12f20*/  BSSY B0, `(.L_x_11155) ;  /* 0x0000006000007945 */ /* 0x000fe20003800000 */
[----:B---3--:R-:W-:Y:S01]  /*12f30*/  @!P1 IMAD.MOV.U32 R5, RZ, RZ, RZ ;  /* 0x000000ffff059224 */ /* 0x008fe200078e00ff */
[----:B--2---:R-:W-:-:S04]  /*12f40*/  LOP3.LUT R0, R0, 0x1, RZ, 0xfc, !PT ;  /* 0x0000000100007812 */ /* 0x004fc800078efcff */
[----:B------:R-:W-:-:S13]  /*12f50*/  ISETP.NE.AND P2, PT, R0, 0x3, PT ;  /* 0x000000030000780c */ /* 0x000fda0003f45270 */
[----:B-1----:R-:W-:Y:S05]  /*12f60*/  @!P2 BRA `(.L_x_11156) ;  /* 0x000000000004a947 */ /* 0x002fea0003800000 */
[----:B------:R-:W-:Y:S01]  /*12f70*/  BPT.TRAP 0x1 ;  /* 0x000000040000795c */ /* 0x000fe20000300000 */
.L_x_11156:
[----:B------:R-:W-:Y:S05]  /*12f80*/  BSYNC B0 ;  /* 0x0000000000007941 */ /* 0x000fea0003800000 */
.L_x_11155:
[----:B------:R-:W2:Y:S01]  /*12f90*/  LD.E.64 R6, desc[UR48][R72.64+0x8] ;  /* 0x0000083048067980 */ /* 0x000ea2000c101b00 */
[----:B-----5:R-:W-:Y:S02]  /*12fa0*/  SHF.L.U32 R8, R9, 0x1f, RZ ;  /* 0x0000001f09087819 */ /* 0x020fe400000006ff */
[----:B--2---:R-:W-:-:S05]  /*12fb0*/  MOV R6, R6 ;  /* 0x0000000600067202 */ /* 0x004fca0000000f00 */
[----:B------:R-:W-:-:S04]  /*12fc0*/  IMAD R5, R5, 0x8, R6 ;  /* 0x0000000805057824 */ /* 0x000fc800078e0206 */
[----:B------:R1:W2:Y:S01]  /*12fd0*/  SYNCS.PHASECHK.TRANS64.TRYWAIT P1, [R5+URZ], R8 ;  /* 0x00000008050075a7 */ /* 0x0002a2000802017f */
[----:B------:R-:W3:Y:S04]  /*12fe0*/  LD.E R4, desc[UR48][R72.64+0x1c] ;  /* 0x00001c3048047980 */ /* 0x000ee8000c101900 */
[----:B------:R1:W5:Y:S04]  /*12ff0*/  LD.E R0, desc[UR48][R2.64] ;  /* 0x0000003002007980 */ /* 0x000368000c101900 */
[----:B------:R1:W5:Y:S01]  /*13000*/  LD.E R6, desc[UR48][R2.64+0x4] ;  /* 0x0000043002067980 */ /* 0x000362000c101900 */
[----:B------:R-:W-:Y:S01]  /*13010*/  BSSY B0, `(.L_x_11157) ;  /* 0x0000005000007945 */ /* 0x000fe20003800000 */
[----:B---3--:R-:W-:-:S04]  /*13020*/  LOP3.LUT R4, R4, 0x1, RZ, 0xfc, !PT ;  /* 0x0000000104047812 */ /* 0x008fc800078efcff */
[----:B------:R-:W-:-:S13]  /*13030*/  ISETP.NE.AND P2, PT, R4, 0x3, PT ;  /* 0x000000030400780c */ /* 0x000fda0003f45270 */
[----:B-12---:R-:W-:Y:S05]  /*13040*/  @!P2 BRA `(.L_x_11158) ;  /* 0x000000000004a947 */ /* 0x006fea0003800000 */
[----:B------:R-:W-:Y:S01]  /*13050*/  BPT.TRAP 0x1 ;  /* 0x000000040000795c */ /* 0x000fe20000300000 */
.L_x_11158:
[----:B------:R-:W-:Y:S05]  /*13060*/  BSYNC B0 ;  /* 0x0000000000007941 */ /* 0x000fea0003800000 */
.L_x_11157:
[----:B------:R-:W-:Y:S04]  /*13070*/  BSSY B0, `(.L_x_11159) ;  /* 0x0000008000007945 */ /* 0x000fe80003800000 */
[----:B------:R-:W-:Y:S05]  /*13080*/  @P1 BRA `(.L_x_11160) ;  /* 0x0000000000181947 */ /* 0x000fea0003800000 */
[----:B------:R-:W2:Y:S01]  /*13090*/  LD.E.64 R4, desc[UR48][R72.64+0x8] ;  /* 0x0000083048047980 */ /* 0x000ea2000c101b00 */
[----:B-----5:R-:W-:Y:S02]  /*130a0*/  SHF.L.U32 R7, R6, 0x1f, RZ ;  /* 0x0000001f06077819 */ /* 0x020fe400000006ff */
[----:B--2---:R-:W-:-:S05]  /*130b0*/  MOV R5, R4 ;  /* 0x0000000400057202 */ /* 0x004fca0000000f00 */
[----:B------:R-:W-:-:S04]  /*130c0*/  IMAD R0, R0, 0x8, R5 ;  /* 0x0000000800007824 */ /* 0x000fc800078e0205 */
[----:B------:R-:W1:Y:S02]  /*130d0*/  SYNCS.PHASECHK.TRANS64.TRYWAIT P1, [R0+URZ], R7 ;  /* 0x00000007000075a7 */ /* 0x000e64000802017f */
[----:B-1----:R-:W-:Y:S05]  /*130e0*/  @!P1 BRA `(.L_x_11161) ;  /* 0x0000013c00e09947 */ /* 0x002fea0003800000 */
.L_x_11160:
[----:B------:R-:W-:Y:S05]  /*130f0*/  BSYNC B0 ;  /* 0x0000000000007941 */ /* 0x000fea0003800000 */
.L_x_11159:
[----:B------:R-:W2:Y:S04]  /*13100*/  LD.E R5, desc[UR48][R2.64] ;  /* 0x0000003002057980 */ /* 0x000ea8000c101900 */
[----:B------:R-:W2:Y:S01]  /*13110*/  LDL.64 R8, [R1+0xa0] ;  /* 0x0000a00001087983 */ /* 0x000ea20000100a00 */
[----:B------:R-:W-:Y:S05]  /*13120*/  WARPSYNC.ALL ;  /* 0x0000000000007948 */ /* 0x000fea0003800000 */
[----:B------:R-:W3:Y:S04]  /*13130*/  LDL.64 R20, [R1+0x98] ;  /* 0x0000980001147983 */ /* 0x000ee80000100a00 */
[----:B-1---5:R-:W4:Y:S04]  /*13140*/  LDL.64 R6, [R1+0x98] ;  /* 0x0000980001067983 */ /* 0x022f280000100a00 */
        /* <DEDUP_REMOVED lines=9> */
[----:B------:R-:W-:Y:S01]  /*131e0*/  IMAD.MOV.U32 R0, RZ, RZ, 0x1 ;  /* 0x00000001ff007424 */ /* 0x000fe200078e00ff */
        /* <DEDUP_REMOVED lines=42> */
[----:B-1----:R-:W-:Y:S05]  /*13490*/  @!P2 BRA `(.L_x_11163) ;  /* 0x000000000004a947 */ /* 0x002fea0003800000 */
[----:B------:R-:W-:Y:S01]  /*134a0*/  BPT.TRAP 0x1 ;  /* 0x000000040000795c */ /* 0x000fe20000300000 */
.L_x_11163:
[----:B------:R-:W-:Y:S05]  /*134b0*/  BSYNC B0 ;  /* 0x0000000000007941 */ /* 0x000fea0003800000 */
.L_x_11162:
[----:B------:R-:W2:Y:S01]  /*134c0*/  LDL.64 R6, [R1+0x40] ;  /* 0x0000400001067983 */ /* 0x000ea20000100a00 */
[----:B-----5:R-:W-:Y:S02]  /*134d0*/  SHF.L.U32 R8, R11, 0x1f, RZ ;  /* 0x0000001f0b087819 */ /* 0x020fe400000006ff */
[----:B--2---:R-:W-:-:S05]  /*134e0*/  MOV R7, R6 ;  /* 0x0000000600077202 */ /* 0x004fca0000000f00 */
[----:B------:R-:W-:-:S04]  /*134f0*/  IMAD R5, R5, 0x8, R7 ;  /* 0x0000000805057824 */ /* 0x000fc800078e0207 */
[----:B------:R1:W2:Y:S01]  /*13500*/  SYNCS.PHASECHK.TRANS64.TRYWAIT P1, [R5+URZ], R8 ;  /* 0x00000008050075a7 */ /* 0x0002a2000802017f */
[----:B------:R1:W5:Y:S04]  /*13510*/  LD.E R4, desc[UR48][R2.64] ;  /* 0x0000003002047980 */ /* 0x000368000c101900 */
[----:B------:R1:W5:Y:S01]  /*13520*/  LD.E R6, desc[UR48][R2.64+0x4] ;  /* 0x0000043002067980 */ /* 0x000362000c101900 */
[----:B------:R-:W-:Y:S04]  /*13530*/  BSSY B0, `(.L_x_11164) ;  /* 0x0000003000007945 */ /* 0x000fe80003800000 */
[----:B------:R-:W-:Y:S05]  /*13540*/  @!P2 BRA `(.L_x_11165) ;  /* 0x000000000004a947 */ /* 0x000fea0003800000 */
[----:B------:R-:W-:Y:S01]  /*13550*/  BPT.TRAP 0x1 ;  /* 0x000000040000795c */ /* 0x000fe20000300000 */
.L_x_11165:
[----:B------:R-:W-:Y:S05]  /*13560*/  BSYNC B0 ;  /* 0x0000000000007941 */ /* 0x000fea0003800000 */
.L_x_11164:
[----:B------:R-:W-:Y:S04]  /*13570*/  BSSY B0, `(.L_x_11166) ;  /* 0x0000006000007945 */ /* 0x000fe80003800000 */
[----:B--2---:R-:W-:Y:S05]  /*13580*/  @P1 BRA `(.L_x_11167) ;  /* 0x0000000000101947 */ /* 0x004fea0003800000 */
[----:B-----5:R-:W-:Y:S01]  /*13590*/  IMAD R4, R4, 0x8, R7 ;  /* 0x0000000804047824 */ /* 0x020fe200078e0207 */
[----:B-1----:R-:W-:-:S04]  /*135a0*/  SHF.L.U32 R5, R6, 0x1f, RZ ;  /* 0x0000001f06057819 */ /* 0x002fc800000006ff */
[----:B------:R-:W1:Y:S02]  /*135b0*/  SYNCS.PHASECHK.TRANS64.TRYWAIT P1, [R4+URZ], R5 ;  /* 0x00000005040075a7 */ /* 0x000e64000802017f */
[----:B-1----:R-:W-:Y:S05]  /*135c0*/  @!P1 BRA `(.L_x_11168) ;  /* 0x0000013800bc9947 */ /* 0x002fea0003800000 */
.L_x_11167:
[----:B------:R-:W-:Y:S05]  /*135d0*/  BSYNC B0 ;  /* 0x0000000000007941 */ /* 0x000fea0003800000 */
.L_x_11166:
[----:B------:R-:W2:Y:S04]  /*135e0*/  LDL R7, [R1+0x90] ;  /* 0x0000900001077983 */ /* 0x000ea80000100800 */
[----:B------:R-:W3:Y:S04]  /*135f0*/  LD.E R11, desc[UR48][R2.64] ;  /* 0x00000030020b7980 */ /* 0x000ee8000c101900 */
[----:B------:R-:W3:Y:S04]  /*13600*/  LDL.64 R74, [R1+0x118] ;  /* 0x00011800014a7983 */ /* 0x000ee80000100a00 */
[----:B-1---5:R-:W4:Y:S04]  /*13610*/  LDL.64 R4, [R1+0x110] ;  /* 0x0001100001047983 */ /* 0x022f280000100a00 */
[----:B------:R-:W4:Y:S04]  /*13620*/  LDL.64 R8, [R1+0x110] ;  /* 0x0001100001087983 */ /* 0x000f280000100a00 */
[----:B------:R-:W4:Y:S04]  /*13630*/  LDL.64 R12, [R1+0x110] ;  /* 0x00011000010c7983 */ /* 0x000f280000100a00 */
[----:B------:R-:W4:Y:S01]  /*13640*/  LDL.64 R14, [R1+0x110] ;  /* 0x00011000010e7983 */ /* 0x000f220000100a00 */
[----:B------:R-:W-:Y:S05]  /*13650*/  WARPSYNC.ALL ;  /* 0x0000000000007948 */ /* 0x000fea0003800000 */
[----:B------:R-:W-:Y:S01]  /*13660*/  WARPGROUP.ARRIVE ;  /* 0x00000000000079c5 */ /* 0x000fe20000000000 */
[----:B------:R-:W4:Y:S01]  /*13670*/  LDL.64 R20, [R1+0x110] ;  /* 0x0001100001147983 */ /* 0x000f220000100a00 */
[----:B--2---:R-:W-:Y:S01]  /*13680*/  ISETP.NE.U32.AND P1, PT, R7, RZ, PT ;  /* 0x000000ff0700720c */ /* 0x004fe20003f25070 */
[----:B---3--:R-:W-:-:S02]  /*13690*/  IMAD R6, R11, 0xc00, R74 ;  /* 0x00000c000b067824 */ /* 0x008fc400078e024a */
[----:B------:R-:W-:Y:S01]  /*136a0*/  IMAD.MOV.U32 R7, RZ, RZ, R75 ;  /* 0x000000ffff077224 */ /* 0x000fe200078e004b */
[----:B----4-:R-:W-:Y:S02]  /*136b0*/  R2UR UR4, R4 ;  /* 0x00000000040472ca */ /* 0x010fe400000e0000 */
[----:B------:R-:W-:Y:S02]  /*136c0*/  R2UR UR6, R6 ;  /* 0x00000000060672ca */ /* 0x000fe400000e0000 */
[----:B------:R-:W-:Y:S02]  /*136d0*/  R2UR UR7, R7 ;  /* 0x00000000070772ca */ /* 0x000fe400000e0000 */
[----:B------:R-:W-:-:S03]  /*136e0*/  R2UR UR5, R5 ;  /* 0x00000000050572ca */ /* 0x000fc600000e0000 */
[----:B------:R-:W-:-:S10]  /*136f0*/  VOTEU.ANY UP0, P1 ;  /* 0x00000000003f7886 */ /* 0x000fd40000800100 */
        /* <DEDUP_REMOVED lines=184> */
[----:B------:R-:W3:Y:S04]  /*14280*/  LDL R5, [R198+0x24] ;  /* 0x00002400c6057983 */ /* 0x000ee80000100800 */
[----:B------:R-:W4:Y:S04]  /*14290*/  LDL R75, [R1+0x70] ;  /* 0x00007000014b7983 */ /* 0x000f280000100800 */
[----:B--2---:R-:W2:Y:S04]  /*142a0*/  LDL R4, [R198] ;  /* 0x00000000c6047983 */ /* 0x004ea80000100800 */
[----:B------:R-:W4:Y:S04]  /*142b0*/  LDL R14, [R198+0x18] ;  /* 0x00001800c60e7983 */ /* 0x000f280000100800 */
[----:B------:R-:W4:Y:S04]  /*142c0*/  LDL R8, [R198+0x8] ;  /* 0x00000800c6087983 */ /* 0x000f280000100800 */
[----:B------:R-:W4:Y:S04]  /*142d0*/  LDL R9, [R198+0x4] ;  /* 0x00000400c6097983 */ /* 0x000f280000100800 */
[----:B------:R-:W4:Y:S04]  /*142e0*/  LDL R12, [R198+0xc] ;  /* 0x00000c00c60c7983 */ /* 0x000f280000100800 */
[----:B------:R-:W4:Y:S04]  /*142f0*/  LDL R11, [R198+0x10] ;  /* 0x00001000c60b7983 */ /* 0x000f280000100800 */
[----:B------:R-:W4:Y:S01]  /*14300*/  LDL R13, [R198+0x14] ;  /* 0x00001400c60d7983 */ /* 0x000f220000100800 */
[----:B---3--:R-:W-:-:S13]  /*14310*/  ISETP.NE.AND P1, PT, R5, 0x1, PT ;  /* 0x000000010500780c */ /* 0x008fda0003f25270 */
[----:B------:R-:W3:Y:S04]  /*14320*/  @P1 LDL R6, [R198+0x28] ;  /* 0x00002800c6061983 */ /* 0x000ee80000100800 */
[----:B------:R-:W3:Y:S01]  /*14330*/  @P1 LDL R7, [R198+0x2c] ;  /* 0x00002c00c6071983 */ /* 0x000ee20000100800 */
[----:B--2---:R-:W-:-:S04]  /*14340*/  SHF.R.S32.HI R5, RZ, 0x1f, R4 ;  /* 0x0000001fff057819 */ /* 0x004fc80000011404 */
[----:B------:R-:W-:-:S04]  /*14350*/  LEA.HI R15, R5, R4, RZ, 0x7 ;  /* 0x00000004050f7211 */ /* 0x000fc800078f38ff */
[----:B------:R-:W-:-:S05]  /*14360*/  LOP3.LUT R19, R15, 0xffffff80, RZ, 0xc0, !PT ;  /* 0xffffff800f137812 */ /* 0x000fca00078ec0ff */
[----:B------:R-:W-:-:S05]  /*14370*/  IMAD.IADD R19, R4, 0x1, -R19 ;  /* 0x0000000104137824 */ /* 0x000fca00078e0a13 */
[----:B------:R-:W-:-:S04]  /*14380*/  SHF.R.S32.HI R72, RZ, 0x1f, R19 ;  /* 0x0000001fff487819 */ /* 0x000fc80000011413 */
[----:B------:R-:W-:Y:S02]  /*14390*/  LEA.HI R21, R72, R19, RZ, 0x2 ;  /* 0x0000001348157211 */ /* 0x000fe400078f10ff */
[----:B------:R-:W-:Y:S02]  /*143a0*/  LEA.HI R74, R5, R4, RZ, 0x2 ;  /* 0x00000004054a7211 */ /* 0x000fe400078f10ff */
[--C-:B------:R-:W-:Y:S02]  /*143b0*/  SHF.R.S32.HI R73, RZ, 0x2, R21.reuse ;  /* 0x00000002ff497819 */ /* 0x100fe40000011415 */
[----:B------:R-:W-:Y:S02]  /*143c0*/  SHF.R.S32.HI R20, RZ, 0x1f, R21 ;  /* 0x0000001fff147819 */ /* 0x000fe40000011415 */
[----:B------:R-:W-:Y:S02]  /*143d0*/  LOP3.LUT R77, R74, 0xfffffffc, RZ, 0xc0, !PT ;  /* 0xfffffffc4a4d7812 */ /* 0x000fe400078ec0ff */
[----:B------:R-:W-:-:S02]  /*143e0*/  LEA.HI R5, R20, R73, RZ, 0x3 ;  /* 0x0000004914057211 */ /* 0x000fc400078f18ff */
[----:B------:R-:W-:Y:S02]  /*143f0*/  SHF.R.S32.HI R20, RZ, 0x7, R15 ;  /* 0x00000007ff147819 */ /* 0x000fe4000001140f */
        /* <DEDUP_REMOVED lines=8> */
[----:B----4-:R-:W-:Y:S02]  /*14480*/  IMAD R75, R75, 0x8, R72 ;  /* 0x000000084b4b7824 */ /* 0x010fe400078e0248 */
[----:B------:R-:W-:Y:S01]  /*14490*/  IMAD.IADD R15, R20, 0x1, -R15 ;  /* 0x00000001140f7824 */ /* 0x000fe200078e0a0f */
[----:B------:R-:W-:Y:S01]  /*144a0*/  LOP3.LUT R4, R4, 0x1ffffffe, RZ, 0xc0, !PT ;  /* 0x1ffffffe04047812 */ /* 0x000fe200078ec0ff */
[----:B------:R-:W-:-:S04]  /*144b0*/  IMAD.U32 R74, R75, 0x10, R74 ;  /* 0x000000104b4a7824 */ /* 0x000fc800078e004a */
[----:B------:R-:W-:Y:S02]  /*144c0*/  IMAD.IADD R4, R77, 0x1, -R4 ;  /* 0x000000014d047824 */ /* 0x000fe400078e0a04 */
[----:B------:R-:W-:-:S04]  /*144d0*/  IMAD R15, R15, 0x40, R74 ;  /* 0x000000400f0f7824 */ /* 0x000fc800078e024a */
[----:B------:R-:W-:Y:S01]  /*144e0*/  IMAD R15, R4, 0x8, R15 ;  /* 0x00000008040f7824 */ /* 0x000fe200078e020f */
[----:B------:R-:W-:Y:S01]  /*144f0*/  LOP3.LUT R4, R21, 0x7ffffffc, RZ, 0xc0, !PT ;  /* 0x7ffffffc15047812 */ /* 0x000fe200078ec0ff */
[----:B------:R-:W-:Y:S01]  /*14500*/  IMAD.MOV.U32 R5, RZ, RZ, -0x60 ;  /* 0xffffffa0ff057424 */ /* 0x000fe200078e00ff */
[----:B------:R-:W-:-:S03]  /*14510*/  ISETP.GE.AND P2, PT, R14, 0x1, PT ;  /* 0x000000010e00780c */ /* 0x000fc60003f46270 */
[----:B------:R-:W-:Y:S02]  /*14520*/  IMAD.IADD R4, R19, 0x1, -R4 ;  /* 0x0000000113047824 */ /* 0x000fe400078e0a04 */
[----:B------:R-:W-:-:S04]  /*14530*/  IMAD R5, R10, R5, 0x1 ;  /* 0x000000010a057424 */ /* 0x000fc800078e0205 */
[----:B------:R-:W-:Y:S01]  /*14540*/  IMAD R4, R4, -0x2, R5 ;  /* 0xfffffffe04047824 */ /* 0x000fe200078e0205 */
[----:B------:R-:W-:Y:S01]  /*14550*/  LOP3.LUT R5, RZ, R12, RZ, 0x33, !PT ;  /* 0x0000000cff057212 */ /* 0x000fe200078e33ff */
[----:B------:R-:W-:Y:S01]  /*14560*/  BSSY B0, `(.L_x_11169) ;  /* 0x0000025000007945 */ /* 0x000fe20003800000 */
[----:B------:R-:W-:Y:S02]  /*14570*/  IMAD R13, R10, -0x60, R13 ;  /* 0xffffffa00a0d7824 */ /* 0x000fe400078e020d */
[----:B------:R-:W-:Y:S02]  /*14580*/  VIADD R21, R4, 0xffffffff ;  /* 0xffffffff04157836 */ /* 0x000fe40000000000 */
[----:B---3--:R-:W-:-:S05]  /*14590*/  @P1 IMAD.HI.U32 R6, R15, R6, RZ ;  /* 0x000000060f061227 */ /* 0x008fca00078e00ff */
[----:B------:R-:W-:-:S05]  /*145a0*/  @P1 SHF.R.U32.HI R15, RZ, R7, R6 ;  /* 0x00000007ff0f1219 */ /* 0x000fca0000011606 */
[----:B------:R-:W2:Y:S01]  /*145b0*/  SHFL.IDX PT, R7, R15, RZ, 0x1c1f ;  /* 0x001c1fff0f077589 */ /* 0x000ea200000e0000 */
[----:B------:R-:W-:-:S05]  /*145c0*/  IADD3 R6, -R9, R4, R8 ;  /* 0x0000000409067210 */ /* 0x000fca0007ffe108 */
[C---:B------:R-:W-:Y:S02]  /*145d0*/  IMAD.IADD R12, R6.reuse, 0x1, R11 ;  /* 0x00000001060c7824 */ /* 0x040fe400078e020b */
[----:B------:R-:W-:Y:S02]  /*145e0*/  IMAD.IADD R19, R6, 0x1, R5 ;  /* 0x0000000106137824 */ /* 0x000fe400078e0205 */
[--C-:B--2---:R-:W-:Y:S02]  /*145f0*/  IMAD.IADD R5, R12, 0x1, R7.reuse ;  /* 0x000000010c057824 */ /* 0x104fe400078e0207 */
[----:B------:R-:W-:Y:S01]  /*14600*/  IMAD.IADD R4, R19, 0x1, R7 ;  /* 0x0000000113047824 */ /* 0x000fe200078e0207 */
[----:B-1----:R-:W-:Y:S06]  /*14610*/  @!P2 BRA `(.L_x_11170) ;  /* 0x000000000064a947 */ /* 0x002fec0003800000 */
        /* <DEDUP_REMOVED lines=12> */
.L_x_11174:
[----:B------:R-:W-:Y:S05]  /*146e0*/  BSYNC B2 ;  /* 0x0000000000027941 */ /* 0x000fea0003800000 */
.L_x_11173:
[----:B------:R-:W-:Y:S01]  /*146f0*/  LOP3.LUT R7, RZ, R7, RZ, 0x33, !PT ;  /* 0x00000007ff077212 */ /* 0x000fe200078e33ff */
[----:B------:R-:W-:Y:S06]  /*14700*/  BRA `(.L_x_11175) ;  /* 0x0000000000187947 */ /* 0x000fec0003800000 */
.L_x_11172:
[----:B------:R-:W-:-:S13]  /*14710*/  ISETP.NE.AND P1, PT, R14, 0x1, PT ;  /* 0x000000010e00780c */ /* 0x000fda0003f25270 */
[----:B------:R-:W-:Y:S05]  /*14720*/  @!P1 BRA `(.L_x_11175) ;  /* 0x0000000000109947 */ /* 0x000fea0003800000 */
[----:B------:R-:W2:Y:S04]  /*14730*/  LDL R6, [R198+0x1c] ;  /* 0x00001c00c6067983 */ /* 0x000ea80000100800 */
[----:B------:R-:W3:Y:S01]  /*14740*/  LDL R20, [R198+0x20] ;  /* 0x00002000c6147983 */ /* 0x000ee20000100800 */
[----:B--2---:R-:W-:-:S05]  /*14750*/  IMAD.HI.U32 R7, R7, R6, RZ ;  /* 0x0000000607077227 */ /* 0x004fca00078e00ff */
[----:B---3--:R-:W-:-:S07]  /*14760*/  SHF.R.U32.HI R7, RZ, R20, R7 ;  /* 0x00000014ff077219 */ /* 0x008fce0000011607 */
.L_x_11175:
[----:B------:R-:W-:Y:S05]  /*14770*/  BSYNC B1 ;  /* 0x0000000000017941 */ /* 0x000fea0003800000 */
.L_x_11171:
[----:B------:R-:W-:-:S05]  /*14780*/  IMAD R7, R14, R7, R21 ;  /* 0x000000070e077224 */ /* 0x000fca00078e0215 */
[----:B------:R-:W-:Y:S02]  /*14790*/  VIMNMX R4, R4, R7, !PT ;  /* 0x0000000704047248 */ /* 0x000fe40007fe0100 */
[----:B------:R-:W-:-:S07]  /*147a0*/  VIADDMNMX R5, R7, R14, R5, PT ;  /* 0x0000000e07057246 */ /* 0x000fce0003800105 */
.L_x_11170:
[----:B------:R-:W-:Y:S05]  /*147b0*/  BSYNC B0 ;  /* 0x0000000000007941 */ /* 0x000fea0003800000 */
.L_x_11169:
[C---:B------:R-:W-:Y:S01]  /*147c0*/  ISETP.GE.AND P1, PT, R13.reuse, 0x2, PT ;  /* 0x000000020d00780c */ /* 0x040fe20003f26270 */
[----:B------:R-:W1:Y:S01]  /*147d0*/  SHFL.IDX PT, R15, R15, 0x1, 0x1c1f ;  /* 0x003c1f000f0f7f89 */ /* 0x000e6200000e0000 */
[C---:B------:R-:W-:Y:S01]  /*147e0*/  ISETP.GE.AND P5, PT, R13.reuse, 0xa, PT ;  /* 0x0000000a0d00780c */ /* 0x040fe20003fa6270 */
[----:B------:R-:W-:Y:S01]  /*147f0*/  BSSY B0, `(.L_x_11176) ;  /* 0x000008f000007945 */ /* 0x000fe20003800000 */
        /* <DEDUP_REMOVED lines=10> */
[----:B------:R-:W-:Y:S01]  /*148a0*/  ISETP.LT.OR P4, PT, R5, 0x9, P4 ;  /* 0x000000090500780c */ /* 0x000fe20002781670 */
[----:B-1----:R-:W-:Y:S01]  /*148b0*/  IMAD.IADD R6, R19, 0x1, R15 ;  /* 0x0000000113067824 */ /* 0x002fe200078e020f */
[----:B------:R-:W-:Y:S02]  /*148c0*/  ISETP.GT.AND P3, PT, R4, 0x10, !P5 ;  /* 0x000000100400780c */ /* 0x000fe40006f64270 */
[----:B------:R-:W-:Y:S02]  /*148d0*/  FSEL R154, R28, -INF , !P4 ;  /* 0xff8000001c9a7808 */ /* 0x000fe40006000000 */
        /* <DEDUP_REMOVED lines=115> */
.L_x_11181:
[----:B------:R-:W-:Y:S05]  /*15010*/  BSYNC B2 ;  /* 0x0000000000027941 */ /* 0x000fea0003800000 */
.L_x_11180:
[----:B------:R-:W-:Y:S01]  /*15020*/  LOP3.LUT R9, RZ, R9, RZ, 0x33, !PT ;  /* 0x00000009ff097212 */ /* 0x000fe200078e33ff */
[----:B------:R-:W-:Y:S06]  /*15030*/  BRA `(.L_x_11182) ;  /* 0x0000000000187947 */ /* 0x000fec0003800000 */
.L_x_11179:
[----:B------:R-:W-:-:S13]  /*15040*/  ISETP.NE.AND P6, PT, R14, 0x1, PT ;  /* 0x000000010e00780c */ /* 0x000fda0003fc5270 */
[----:B------:R-:W-:Y:S05]  /*15050*/  @!P6 BRA `(.L_x_11182) ;  /* 0x000000000010e947 */ /* 0x000fea0003800000 */
[----:B------:R-:W2:Y:S04]  /*15060*/  LDL R4, [R198+0x1c] ;  /* 0x00001c00c6047983 */ /* 0x000ea80000100800 */
[----:B------:R-:W3:Y:S01]  /*15070*/  LDL R8, [R198+0x20] ;  /* 0x00002000c6087983 */ /* 0x000ee20000100800 */
[----:B--2---:R-:W-:-:S05]  /*15080*/  IMAD.HI.U32 R9, R9, R4, RZ ;  /* 0x0000000409097227 */ /* 0x004fca00078e00ff */
[----:B---3--:R-:W-:-:S07]  /*15090*/  SHF.R.U32.HI R9, RZ, R8, R9 ;  /* 0x00000008ff097219 */ /* 0x008fce0000011609 */
.L_x_11182:
[----:B------:R-:W-:Y:S05]  /*150a0*/  BSYNC B1 ;  /* 0x0000000000017941 */ /* 0x000fea0003800000 */
.L_x_11178:
[----:B------:R-:W-:-:S05]  /*150b0*/  IMAD R9, R14, R9, R21 ;  /* 0x000000090e097224 */ /* 0x000fca00078e0215 */
[----:B------:R-:W-:Y:S02]  /*150c0*/  VIADDMNMX R5, R9, R14, R5, PT ;  /* 0x0000000e09057246 */ /* 0x000fe40003800105 */
[----:B------:R-:W-:-:S07]  /*150d0*/  VIMNMX R6, R6, R9, !PT ;  /* 0x0000000906067248 */ /* 0x000fce0007fe0100 */
.L_x_11177:
[----:B------:R-:W-:Y:S05]  /*150e0*/  BSYNC B0 ;  /* 0x0000000000007941 */ /* 0x000fea0003800000 */
.L_x_11176:
[C---:B------:R-:W-:Y:S02]  /*150f0*/  ISETP.GT.AND P1, PT, R6.reuse, 0x1, !P1 ;  /* 0x000000010600780c */ /* 0x040fe40004f24270 */
        /* <DEDUP_REMOVED lines=12> */
[----:B------:R-:W2:Y:S02]  /*151c0*/  LDL.64 R24, [R1+0x430] ;  /* 0x0004300001187983 */ /* 0x000ea40000100a00 */
[----:B------:R-:W-:-:S04]  /*151d0*/  ISETP.GT.AND P1, PT, R6, 0x10, !P1 ;  /* 0x000000100600780c */ /* 0x000fc80004f24270 */
[----:B------:R-:W-:-:S04]  /*151e0*/  ISETP.LT.OR P1, PT, R5, 0x11, P1 ;  /* 0x000000110500780c */ /* 0x000fc80000f21670 */
[----:B------:R-:W-:Y:S02]  /*151f0*/  FSEL R34, R34, -INF , !P1 ;  /* 0xff80000022227808 */ /* 0x000fe40004800000 */
[----:B------:R-:W-:-:S04]  /*15200*/  ISETP.NE.AND P1, PT, R29, RZ, PT ;  /* 0x000000ff1d00720c */ /* 0x000fc80003f25270 */
        /* <DEDUP_REMOVED lines=52> */
[----:B--2---:R-:W-:Y:S02]  /*15550*/  FMNMX.FTZ R4, R90, R24, !PT ;  /* 0x000000185a047209 */ /* 0x004fe40007810000 */
[----:B------:R-:W-:Y:S02]  /*15560*/  ISETP.LT.OR P1, PT, R5, 0x1, P1 ;  /* 0x000000010500780c */ /* 0x000fe40000f21670 */
[----:B------:R-:W-:Y:S02]  /*15570*/  FMNMX.FTZ R4, R152, R4, !PT ;  /* 0x0000000498047209 */ /* 0x000fe40007810000 */
[----:B------:R-:W-:-:S02]  /*15580*/  FSEL R15, R26, -INF , !P1 ;  /* 0xff8000001a0f7808 */ /* 0x000fc40004800000 */
[----:B------:R-:W-:Y:S01]  /*15590*/  FMNMX.FTZ R4, R154, R4, !PT ;  /* 0x000000049a047209 */ /* 0x000fe20007810000 */
[----:B------:R-:W2:Y:S01]  /*155a0*/  LDL R26, [R1+0x450] ;  /* 0x00045000011a7983 */ /* 0x000ea20000100800 */
[----:B------:R-:W-:Y:S02]  /*155b0*/  ISETP.NE.AND P1, PT, R57, RZ, PT ;  /* 0x000000ff3900720c */ /* 0x000fe40003f25270 */
[----:B------:R-:W-:Y:S02]  /*155c0*/  FMNMX.FTZ R4, R88, R4, !PT ;  /* 0x0000000458047209 */ /* 0x000fe40007810000 */
[----:B------:R-:W-:Y:S02]  /*155d0*/  ISETP.GT.AND P2, PT, R6, 0x49, !P2 ;  /* 0x000000490600780c */ /* 0x000fe40005744270 */
[----:B------:R-:W-:Y:S02]  /*155e0*/  FMNMX.FTZ R4, R86, R4, !PT ;  /* 0x0000000456047209 */ /* 0x000fe40007810000 */
[----:B------:R-:W-:-:S02]  /*155f0*/  ISETP.GT.AND P3, PT, R6, 0x50, !P3 ;  /* 0x000000500600780c */ /* 0x000fc40005f64270 */
[----:B------:R-:W-:Y:S02]  /*15600*/  FMNMX.FTZ R4, R84, R4, !PT ;  /* 0x0000000454047209 */ /* 0x000fe40007810000 */
[----:B------:R-:W-:Y:S02]  /*15610*/  ISETP.GT.AND P4, PT, R6, 0x51, !P4 ;  /* 0x000000510600780c */ /* 0x000fe40006784270 */
[----:B------:R-:W-:Y:S02]  /*15620*/  FMNMX.FTZ R4, R82, R4, !PT ;  /* 0x0000000452047209 */ /* 0x000fe40007810000 */
[----:B------:R-:W-:Y:S02]  /*15630*/  ISETP.NE.AND P6, PT, R13, RZ, PT ;  /* 0x000000ff0d00720c */ /* 0x000fe40003fc5270 */
[----:B------:R-:W-:-:S04]  /*15640*/  FMNMX.FTZ R4, R80, R4, !PT ;  /* 0x0000000450047209 */ /* 0x000fc80007810000 */
[----:B------:R-:W-:-:S04]  /*15650*/  FMNMX.FTZ R4, R78, R4, !PT ;  /* 0x000000044e047209 */ /* 0x000fc80007810000 */
[----:B------:R-:W-:-:S04]  /*15660*/  FMNMX.FTZ R4, R76, R4, !PT ;  /* 0x000000044c047209 */ /* 0x000fc80007810000 */
[----:B------:R-:W-:-:S04]  /*15670*/  FMNMX.FTZ R7, R74, R4, !PT ;  /* 0x000000044a077209 */ /* 0x000fc80007810000 */
[----:B------:R-:W-:-:S04]  /*15680*/  FMNMX.FTZ R7, R72, R7, !PT ;  /* 0x0000000748077209 */ /* 0x000fc80007810000 */
[----:B------:R-:W-:Y:S02]  /*15690*/  FMNMX.FTZ R7, R48, R7, !PT ;  /* 0x0000000730077209 */ /* 0x000fe40007810000 */
[----:B------:R-:W-:Y:S02]  /*156a0*/  FMNMX.FTZ R4, R15, R25, !PT ;  /* 0x000000190f047209 */ /* 0x000fe40007810000 */
        /* <DEDUP_REMOVED lines=21> */
[----:B------:R-:W1:Y:S01]  /*15800*/  SHFL.BFLY PT, R9, R8, 0x2, 0x1f ;  /* 0x0c401f0008097f89 */ /* 0x000e6200000e0000 */
[----:B------:R-:W-:-:S04]  /*15810*/  FMNMX.FTZ R7, R47, R4, !PT ;  /* 0x000000042f077209 */ /* 0x000fc80007810000 */
[----:B------:R-:W-:-:S04]  /*15820*/  FMNMX.FTZ R4, R50, R7, !PT ;  /* 0x0000000732047209 */ /* 0x000fc80007810000 */
[----:B------:R-:W-:-:S04]  /*15830*/  FMNMX.FTZ R7, R51, R4, !PT ;  /* 0x0000000433077209 */ /* 0x000fc80007810000 */
[----:B------:R-:W-:Y:S02]  /*15840*/  FMNMX.FTZ R4, R54, R7, !PT ;  /* 0x0000000736047209 */ /* 0x000fe40007810000 */
[----:B------:R-:W-:Y:S02]  /*15850*/  ISETP.GT.AND P1, PT, R6, 0x48, !P1 ;  /* 0x000000480600780c */ /* 0x000fe40004f24270 */
[----:B------:R-:W-:Y:S02]  /*15860*/  FMNMX.FTZ R7, R55, R4, !PT ;  /* 0x0000000437077209 */ /* 0x000fe40007810000 */
[C---:B------:R-:W-:Y:S02]  /*15870*/  ISETP.LT.OR P1, PT, R5.reuse, 0x49, P1 ;  /* 0x000000490500780c */ /* 0x040fe40000f21670 */
[----:B------:R-:W-:Y:S02]  /*15880*/  FMNMX.FTZ R4, R58, R7, !PT ;  /* 0x000000073a047209 */ /* 0x000fe40007810000 */
[----:B------:R-:W-:-:S02]  /*15890*/  ISETP.LT.OR P2, PT, R5, 0x4a, P2 ;  /* 0x0000004a0500780c */ /* 0x000fc40001741670 */
[----:B-1----:R-:W-:Y:S02]  /*158a0*/  FMNMX.FTZ R11, R8, R9, !PT ;  /* 0x00000009080b7209 */ /* 0x002fe40007810000 */
[----:B------:R-:W-:Y:S02]  /*158b0*/  FSEL R62, R62, -INF , !P1 ;  /* 0xff8000003e3e7808 */ /* 0x000fe40004800000 */
[----:B------:R-:W-:Y:S01]  /*158c0*/  FMNMX.FTZ R7, R59, R4, !PT ;  /* 0x000000043b077209 */ /* 0x000fe20007810000 */
[----:B------:R-:W1:Y:S01]  /*158d0*/  SHFL.BFLY PT, R12, R11, 0x1, 0x1f ;  /* 0x0c201f000b0c7f89 */ /* 0x000e6200000e0000 */
[----:B------:R-:W-:Y:S02]  /*158e0*/  ISETP.LT.OR P3, PT, R5, 0x51, P3 ;  /* 0x000000510500780c */ /* 0x000fe40001f61670 */
[----:B------:R-:W-:Y:S02]  /*158f0*/  FSEL R63, R63, -INF , !P2 ;  /* 0xff8000003f3f7808 */ /* 0x000fe40005000000 */
[----:B------:R-:W-:-:S02]  /*15900*/  FMNMX.FTZ R4, R62, R7, !PT ;  /* 0x000000073e047209 */ /* 0x000fc40007810000 */
[----:B------:R-:W-:Y:S02]  /*15910*/  ISETP.GT.AND P5, PT, R6, 0x58, !P5 ;  /* 0x000000580600780c */ /* 0x000fe40006fa4270 */
[----:B------:R-:W-:Y:S02]  /*15920*/  ISETP.LT.OR P4, PT, R5, 0x52, P4 ;  /* 0x000000520500780c */ /* 0x000fe40002781670 */
[----:B------:R-:W-:Y:S02]  /*15930*/  FSEL R66, R66, -INF , !P3 ;  /* 0xff80000042427808 */ /* 0x000fe40005800000 */
[----:B------:R-:W-:Y:S02]  /*15940*/  FMNMX.FTZ R7, R63, R4, !PT ;  /* 0x000000043f077209 */ /* 0x000fe40007810000 */
[----:B------:R-:W-:Y:S02]  /*15950*/  ISETP.GT.AND P1, PT, R6, 0x59, !P6 ;  /* 0x000000590600780c */ /* 0x000fe40007724270 */
[----:B------:R-:W-:-:S02]  /*15960*/  ISETP.LT.OR P5, PT, R5, 0x59, P5 ;  /* 0x000000590500780c */ /* 0x000fc40002fa1670 */
[----:B------:R-:W-:Y:S02]  /*15970*/  FSEL R67, R67, -INF , !P4 ;  /* 0xff80000043437808 */ /* 0x000fe40006000000 */
[----:B------:R-:W-:Y:S02]  /*15980*/  FMNMX.FTZ R4, R66, R7, !PT ;  /* 0x0000000742047209 */ /* 0x000fe40007810000 */
[----:B------:R-:W-:Y:S02]  /*15990*/  ISETP.LT.OR P1, PT, R5, 0x5a, P1 ;  /* 0x0000005a0500780c */ /* 0x000fe40000f21670 */
[----:B------:R-:W-:Y:S02]  /*159a0*/  FSEL R70, R70, -INF , !P5 ;  /* 0xff80000046467808 */ /* 0x000fe40006800000 */
[----:B------:R-:W-:Y:S02]  /*159b0*/  FMNMX.FTZ R5, R67, R4, !PT ;  /* 0x0000000443057209 */ /* 0x000fe40007810000 */
[----:B------:R-:W-:-:S02]  /*159c0*/  FSEL R71, R71, -INF , !P1 ;  /* 0xff80000047477808 */ /* 0x000fc40004800000 */
[----:B------:R-:W-:-:S04]  /*159d0*/  FMNMX.FTZ R4, R70, R5, !PT ;  /* 0x0000000546047209 */ /* 0x000fc80007810000 */
[----:B------:R-:W-:Y:S02]  /*159e0*/  FMNMX.FTZ R9, R71, R4, !PT ;  /* 0x0000000447097209 */ /* 0x000fe40007810000 */
[----:B-1----:R-:W-:Y:S01]  /*159f0*/  FMNMX.FTZ R6, R11, R12, !PT ;  /* 0x0000000c0b067209 */ /* 0x002fe20007810000 */
[----:B------:R-:W3:Y:S04]  /*15a00*/  LDL.64 R4, [R1+0x440] ;  /* 0x0004400001047983 */ /* 0x000ee80000100a00 */
[----:B------:R-:W-:Y:S04]  /*15a10*/  STL.64 [R1+0x430], R8 ;  /* 0x0004300801007387 */ /* 0x000fe80000100a00 */
[----:B------:R-:W4:Y:S04]  /*15a20*/  LDL R12, [R1+0x434] ;  /* 0x00043400010c7983 */ /* 0x000f280000100800 */
[----:B------:R1:W-:Y:S04]  /*15a30*/  STL [R1+0x430], R6 ;  /* 0x0004300601007387 */ /* 0x0003e80000100800 */
[----:B------:R-:W2:Y:S04]  /*15a40*/  LDL R14, [R1+0x430] ;  /* 0x00043000010e7983 */ /* 0x000ea80000100800 */
[----:B----4-:R-:W4:Y:S01]  /*15a50*/  SHFL.BFLY PT, R9, R12, 0x2, 0x1f ;  /* 0x0c401f000c097f89 */ /* 0x010f2200000e0000 */
[----:B--2---:R-:W-:Y:S01]  /*15a60*/  FMUL.FTZ R7, R26, R14 ;  /* 0x0000000e1a077220 */ /* 0x004fe20000410000 */
[----:B------:R-:W-:-:S04]  /*15a70*/  FSETP.NEU.FTZ.AND P1, PT, R14, -INF , PT ;  /* 0xff8000000e00780b */ /* 0x000fc80003f3d000 */
[----:B------:R-:W-:-:S05]  /*15a80*/  FSEL R11, R7, RZ, P1 ;  /* 0x000000ff070b7208 */ /* 0x000fca0000800000 */
[----:B-1----:R-:W-:Y:S01]  /*15a90*/  FFMA.FTZ R6, R88, R26, -R11 ;  /* 0x0000001a58067223 */ /* 0x002fe2000001080b */
[----:B----4-:R-:W-:-:S03]  /*15aa0*/  FMNMX.FTZ R9, R9, R12, !PT ;  /* 0x0000000c09097209 */ /* 0x010fc60007810000 */
[----:B------:R1:W-:Y:S02]  /*15ab0*/  MUFU.EX2 R153, R6 ;  /* 0x0000000600997308 */ /* 0x0003e40000000800 */
[----:B-1----:R-:W1:Y:S01]  /*15ac0*/  SHFL.BFLY PT, R6, R9, 0x1, 0x1f ;  /* 0x0c201f0009067f89 */ /* 0x002e6200000e0000 */
[----:B------:R-:W-:Y:S01]  /*15ad0*/  FSEL R29, R14, RZ, P1 ;  /* 0x000000ff0e1d7208 */ /* 0x000fe20000800000 */
[----:B------:R-:W-:-:S04]  /*15ae0*/  FFMA.FTZ R7, R90, R26, -R11 ;  /* 0x0000001a5a077223 */ /* 0x000fc8000001080b */
[----:B------:R-:W-:Y:S01]  /*15af0*/  FADD.FTZ R29, R24, -R29 ;  /* 0x8000001d181d7221 */ /* 0x000fe20000010000 */
[----:B-1----:R-:W-:-:S04]  /*15b00*/  FMNMX.FTZ R6, R9, R6, !PT ;  /* 0x0000000609067209 */ /* 0x002fc80007810000 */
[C---:B------:R-:W-:Y:S01]  /*15b10*/  FSETP.NEU.FTZ.AND P1, PT, R6.reuse, -INF , PT ;  /* 0xff8000000600780b */ /* 0x040fe20003f3d000 */
[----:B------:R-:W-:-:S05]  /*15b20*/  FMUL.FTZ R8, R6, R26 ;  /* 0x0000001a06087220 */ /* 0x000fca0000410000 */
[----:B------:R-:W-:Y:S02]  /*15b30*/  FSEL R37, R8, RZ, P1 ;  /* 0x000000ff08257208 */ /* 0x000fe40000800000 */
[----:B------:R-:W-:Y:S01]  /*15b40*/  FSEL R8, R6, RZ, P1 ;  /* 0x000000ff06087208 */ /* 0x000fe20000800000 */
[-C--:B------:R-:W-:Y:S02]  /*15b50*/  FMUL.FTZ R29, R29, R26.reuse ;  /* 0x0000001a1d1d7220 */ /* 0x080fe40000410000 */
[-C--:B------:R-:W-:Y:S02]  /*15b60*/  FFMA.FTZ R218, R15, R26.reuse, -R37 ;  /* 0x0000001a0fda7223 */ /* 0x080fe40000010825 */
[----:B------:R-:W-:Y:S01]  /*15b70*/  FADD.FTZ R25, R25, -R8 ;  /* 0x8000000819197221 */ /* 0x000fe20000010000 */
[-C--:B------:R-:W-:Y:S01]  /*15b80*/  FFMA.FTZ R152, R152, R26.reuse, -R11 ;  /* 0x0000001a98987223 */ /* 0x080fe2000001080b */
[-C--:B------:R-:W-:Y:S02]  /*15b90*/  FFMA.FTZ R185, R27, R26.reuse, -R37 ;  /* 0x0000001a1bb97223 */ /* 0x080fe40000010825 */
[----:B------:R-:W-:Y:S01]  /*15ba0*/  FMUL.FTZ R25, R26, R25 ;  /* 0x000000191a197220 */ /* 0x000fe20000410000 */
[----:B------:R-:W-:Y:S01]  /*15bb0*/  MUFU.EX2 R7, R7 ;  /* 0x0000000700077308 */ /* 0x000fe20000000800 */
[-CC-:B------:R-:W-:Y:S01]  /*15bc0*/  FFMA.FTZ R14, R32, R26.reuse, -R11.reuse ;  /* 0x0000001a200e7223 */ /* 0x180fe2000001080b */
[-C--:B------:R-:W-:Y:S01]  /*15bd0*/  FFMA.FTZ R154, R154, R26.reuse, -R11 ;  /* 0x0000001a9a9a7223 */ /* 0x080fe2000001080b */
[----:B------:R-:W-:-:S05]  /*15be0*/  FFMA.FTZ R155, R30, R26, -R37 ;  /* 0x0000001a1e9b7223 */ /* 0x000fca0000010825 */
[----:B------:R-:W3:Y:S01]  /*15bf0*/  MUFU.EX2 R33, R29 ;  /* 0x0000001d00217308 */ /* 0x000ee20000000800 */
[----:B------:R-:W-:-:S07]  /*15c00*/  FFMA.FTZ R216, R31, R26, -R37 ;  /* 0x0000001a1fd87223 */ /* 0x000fce0000010825 */
[----:B------:R-:W-:Y:S08]  /*15c10*/  MUFU.EX2 R218, R218 ;  /* 0x000000da00da7308 */ /* 0x000ff00000000800 */
[----:B------:R-:W1:Y:S01]  /*15c20*/  MUFU.EX2 R32, R25 ;  /* 0x0000001900207308 */ /* 0x000e620000000800 */
[----:B------:R-:W-:-:S07]  /*15c30*/  FFMA.FTZ R192, R86, R26, -R11 ;  /* 0x0000001a56c07223 */ /* 0x000fce000001080b */
[----:B------:R-:W2:Y:S01]  /*15c40*/  MUFU.EX2 R152, R152 ;  /* 0x0000009800987308 */ /* 0x000ea20000000800 */
[----:B------:R-:W-:-:S07]  /*15c50*/  FFMA.FTZ R181, R34, R26, -R37 ;  /* 0x0000001a22b57223 */ /* 0x000fce0000010825 */
[----:B------:R-:W4:Y:S01]  /*15c60*/  MUFU.EX2 R185, R185 ;  /* 0x000000b900b97308 */ /* 0x000f220000000800 */
[----:B------:R-:W-:-:S07]  /*15c70*/  FFMA.FTZ R183, R84, R26, -R11 ;  /* 0x0000001a54b77223 */ /* 0x000fce000001080b */
[----:B------:R-:W5:Y:S01]  /*15c80*/  MUFU.EX2 R154, R154 ;  /* 0x0000009a009a7308 */ /* 0x000f620000000800 */
[----:B------:R-:W-:-:S07]  /*15c90*/  FFMA.FTZ R190, R35, R26, -R37 ;  /* 0x0000001a23be7223 */ /* 0x000fce0000010825 */
[----:B------:R-:W0:Y:S01]  /*15ca0*/  MUFU.EX2 R155, R155 ;  /* 0x0000009b009b7308 */ /* 0x000e220000000800 */
[-CC-:B------:R-:W-:Y:S01]  /*15cb0*/  FFMA.FTZ R179, R82, R26.reuse, -R11.reuse ;  /* 0x0000001a52b37223 */ /* 0x180fe2000001080b */
[-CC-:B------:R-:W-:Y:S01]  /*15cc0*/  FFMA.FTZ R186, R80, R26.reuse, -R11.reuse ;  /* 0x0000001a50ba7223 */ /* 0x180fe2000001080b */
[-CC-:B------:R-:W-:Y:S01]  /*15cd0*/  FFMA.FTZ R175, R78, R26.reuse, -R11.reuse ;  /* 0x0000001a4eaf7223 */ /* 0x180fe2000001080b */
[-CC-:B------:R-:W-:Y:S01]  /*15ce0*/  FFMA.FTZ R182, R76, R26.reuse, -R11.reuse ;  /* 0x0000001a4cb67223 */ /* 0x180fe2000001080b */
[----:B------:R-:W-:-:S03]  /*15cf0*/  FFMA.FTZ R178, R74, R26, -R11 ;  /* 0x0000001a4ab27223 */ /* 0x000fc6000001080b */
        /* <DEDUP_REMOVED lines=13> */
[----:B------:R-:W-:Y:S01]  /*15dd0*/  FFMA.FTZ R68, R68, R26, -R11 ;  /* 0x0000001a44447223 */ /* 0x000fe2000001080b */
[----:B---3--:R-:W-:Y:S01]  /*15de0*/  FFMA.FTZ R11, R33, R4, R7 ;  /* 0x00000004210b7223 */ /* 0x008fe20000010007 */
[----:B-1----:R-:W-:Y:S01]  /*15df0*/  FFMA.FTZ R4, R5, R32, R218 ;  /* 0x0000002005047223 */ /* 0x002fe200000100da */
[----:B------:R-:W1:Y:S01]  /*15e00*/  MUFU.EX2 R181, R181 ;  /* 0x000000b500b57308 */ /* 0x000e620000000800 */
[-C--:B------:R-:W-:Y:S01]  /*15e10*/  FFMA.FTZ R177, R38, R26.reuse, -R37 ;  /* 0x0000001a26b17223 */ /* 0x080fe20000010825 */
[----:B--2---:R-:W-:Y:S01]  /*15e20*/  FADD.FTZ R11, R152, R11 ;  /* 0x0000000b980b7221 */ /* 0x004fe20000010000 */
[----:B----4-:R-:W-:Y:S01]  /*15e30*/  FADD.FTZ R4, R185, R4 ;  /* 0x00000004b9047221 */ /* 0x010fe20000010000 */
[----:B------:R-:W-:-:S04]  /*15e40*/  FFMA.FTZ R184, R39, R26, -R37 ;  /* 0x0000001a27b87223 */ /* 0x000fc80000010825 */
[----:B------:R-:W2:Y:S01]  /*15e50*/  MUFU.EX2 R183, R183 ;  /* 0x000000b700b77308 */ /* 0x000ea20000000800 */
[----:B-----5:R-:W-:Y:S01]  /*15e60*/  FADD.FTZ R8, R154, R11 ;  /* 0x0000000b9a087221 */ /* 0x020fe20000010000 */
[----:B0-----:R-:W-:-:S06]  /*15e70*/  FADD.FTZ R5, R155, R4 ;  /* 0x000000049b057221 */ /* 0x001fcc0000010000 */
[----:B------:R-:W0:Y:S01]  /*15e80*/  MUFU.EX2 R190, R190 ;  /* 0x000000be00be7308 */ /* 0x000e220000000800 */
[----:B------:R-:W-:Y:S01]  /*15e90*/  FFMA.FTZ R173, R42, R26, -R37 ;  /* 0x0000001a2aad7223 */ /* 0x000fe20000010825 */
[----:B------:R-:W-:-:S06]  /*15ea0*/  FADD.FTZ R11, R153, R8 ;  /* 0x00000008990b7221 */ /* 0x000fcc0000010000 */
[----:B------:R-:W3:Y:S01]  /*15eb0*/  MUFU.EX2 R179, R179 ;  /* 0x000000b300b37308 */ /* 0x000ee20000000800 */
[----:B------:R-:W-:Y:S01]  /*15ec0*/  FADD.FTZ R4, R216, R5 ;  /* 0x00000005d8047221 */ /* 0x000fe20000010000 */
[----:B------:R-:W-:-:S06]  /*15ed0*/  FFMA.FTZ R180, R43, R26, -R37 ;  /* 0x0000001a2bb47223 */ /* 0x000fcc0000010825 */
[----:B------:R-:W4:Y:S01]  /*15ee0*/  MUFU.EX2 R177, R177 ;  /* 0x000000b100b17308 */ /* 0x000f220000000800 */
[----:B------:R-:W-:Y:S01]  /*15ef0*/  FADD.FTZ R8, R192, R11 ;  /* 0x0000000bc0087221 */ /* 0x000fe20000010000 */
[----:B-1----:R-:W-:-:S06]  /*15f00*/  FADD.FTZ R5, R181, R4 ;  /* 0x00000004b5057221 */ /* 0x002fcc0000010000 */
[----:B------:R-:W1:Y:S01]  /*15f10*/  MUFU.EX2 R186, R186 ;  /* 0x000000ba00ba7308 */ /* 0x000e620000000800 */
[----:B------:R-:W-:-:S07]  /*15f20*/  FFMA.FTZ R169, R46, R26, -R37 ;  /* 0x0000001a2ea97223 */ /* 0x000fce0000010825 */
[----:B------:R-:W5:Y:S01]  /*15f30*/  MUFU.EX2 R184, R184 ;  /* 0x000000b800b87308 */ /* 0x000f620000000800 */
[----:B--2---:R-:W-:Y:S01]  /*15f40*/  FADD.FTZ R8, R183, R8 ;  /* 0x00000008b7087221 */ /* 0x004fe20000010000 */
[----:B0-----:R-:W-:-:S06]  /*15f50*/  FADD.FTZ R4, R190, R5 ;  /* 0x00000005be047221 */ /* 0x001fcc0000010000 */
[----:B------:R-:W0:Y:S01]  /*15f60*/  MUFU.EX2 R175, R175 ;  /* 0x000000af00af7308 */ /* 0x000e220000000800 */
[----:B------:R-:W-:-:S07]  /*15f70*/  FFMA.FTZ R176, R47, R26, -R37 ;  /* 0x0000001a2fb07223 */ /* 0x000fce0000010825 */
[----:B------:R-:W2:Y:S01]  /*15f80*/  MUFU.EX2 R173, R173 ;  /* 0x000000ad00ad7308 */ /* 0x000ea20000000800 */
[----:B---3--:R-:W-:Y:S01]  /*15f90*/  FADD.FTZ R5, R179, R8 ;  /* 0x00000008b3057221 */ /* 0x008fe20000010000 */
[----:B----4-:R-:W-:-:S06]  /*15fa0*/  FADD.FTZ R11, R177, R4 ;  /* 0x00000004b10b7221 */ /* 0x010fcc0000010000 */
[----:B------:R-:W3:Y:S01]  /*15fb0*/  MUFU.EX2 R182, R182 ;  /* 0x000000b600b67308 */ /* 0x000ee20000000800 */
[----:B------:R-:W-:-:S07]  /*15fc0*/  FFMA.FTZ R163, R50, R26, -R37 ;  /* 0x0000001a32a37223 */ /* 0x000fce0000010825 */
[----:B------:R-:W4:Y:S01]  /*15fd0*/  MUFU.EX2 R180, R180 ;  /* 0x000000b400b47308 */ /* 0x000f220000000800 */
[----:B-1----:R-:W-:Y:S01]  /*15fe0*/  FADD.FTZ R4, R186, R5 ;  /* 0x00000005ba047221 */ /* 0x002fe20000010000 */
[----:B-----5:R-:W-:-:S06]  /*15ff0*/  FADD.FTZ R8, R184, R11 ;  /* 0x0000000bb8087221 */ /* 0x020fcc0000010000 */
[----:B------:R-:W1:Y:S01]  /*16000*/  MUFU.EX2 R178, R178 ;  /* 0x000000b200b27308 */ /* 0x000e620000000800 */
[----:B------:R-:W-:-:S07]  /*16010*/  FFMA.FTZ R170, R51, R26, -R37 ;  /* 0x0000001a33aa7223 */ /* 0x000fce0000010825 */
[----:B------:R-:W5:Y:S01]  /*16020*/  MUFU.EX2 R169, R169 ;  /* 0x000000a900a97308 */ /* 0x000f620000000800 */
[----:B0-----:R-:W-:Y:S01]  /*16030*/  FADD.FTZ R5, R175, R4 ;  /* 0x00000004af057221 */ /* 0x001fe20000010000 */
[----:B--2---:R-:W-:-:S06]  /*16040*/  FADD.FTZ R11, R173, R8 ;  /* 0x00000008ad0b7221 */ /* 0x004fcc0000010000 */
        /* <DEDUP_REMOVED lines=50> */
[----:B------:R-:W3:Y:S08]  /*16370*/  MUFU.EX2 R13, R13 ;  /* 0x0000000d000d7308 */ /* 0x000ef00000000800 */
[----:B------:R-:W4:Y:S01]  /*16380*/  MUFU.EX2 R156, R156 ;  /* 0x0000009c009c7308 */ /* 0x000f220000000800 */
[----:B-1----:R-:W-:Y:S01]  /*16390*/  FADD.FTZ R5, R158, R5 ;  /* 0x000000059e057221 */ /* 0x002fe20000010000 */
[----:B-----5:R-:W-:-:S06]  /*163a0*/  FADD.FTZ R4, R162, R25 ;  /* 0x00000019a2047221 */ /* 0x020fcc0000010000 */
[----:B------:R-:W1:Y:S08]  /*163b0*/  MUFU.EX2 R9, R68 ;  /* 0x0000004400097308 */ /* 0x000e700000000800 */
[----:B------:R-:W5:Y:S01]  /*163c0*/  MUFU.EX2 R11, R11 ;  /* 0x0000000b000b7308 */ /* 0x000f620000000800 */
[----:B0-----:R-:W-:Y:S01]  /*163d0*/  FADD.FTZ R8, R12, R5 ;  /* 0x000000050c087221 */ /* 0x001fe20000010000 */
[----:B--2---:R-:W-:-:S06]  /*163e0*/  FADD.FTZ R5, R15, R4 ;  /* 0x000000040f057221 */ /* 0x004fcc0000010000 */
[----:B------:R-:W0:Y:S08]  /*163f0*/  MUFU.EX2 R14, R14 ;  /* 0x0000000e000e7308 */ /* 0x000e300000000800 */
[----:B------:R-:W2:Y:S01]  /*16400*/  MUFU.EX2 R20, R20 ;  /* 0x0000001400147308 */ /* 0x000ea20000000800 */
[----:B---3--:R-:W-:Y:S01]  /*16410*/  FADD.FTZ R8, R13, R8 ;  /* 0x000000080d087221 */ /* 0x008fe20000010000 */
[----:B----4-:R-:W-:-:S03]  /*16420*/  FADD.FTZ R4, R156, R5 ;  /* 0x000000059c047221 */ /* 0x010fc60000010000 */
[----:B-1----:R-:W-:Y:S01]  /*16430*/  FADD.FTZ R5, R9, R8 ;  /* 0x0000000809057221 */ /* 0x002fe20000010000 */
[----:B-----5:R-:W-:-:S03]  /*16440*/  FADD.FTZ R25, R11, R4 ;  /* 0x000000040b197221 */ /* 0x020fc60000010000 */
[----:B0-----:R-:W-:Y:S01]  /*16450*/  FADD.FTZ R4, R14, R5 ;  /* 0x000000050e047221 */ /* 0x001fe20000010000 */
[----:B------:R0:W-:Y:S01]  /*16460*/  STL [R1+0x434], R6 ;  /* 0x0004340601007387 */ /* 0x0001e20000100800 */
[----:B--2---:R-:W-:-:S05]  /*16470*/  FADD.FTZ R5, R20, R25 ;  /* 0x0000001914057221 */ /* 0x004fca0000010000 */
[----:B------:R1:W-:Y:S04]  /*16480*/  STL.64 [R1+0x440], R4 ;  /* 0x0004400401007387 */ /* 0x0003e80000100a00 */
[----:B------:R-:W2:Y:S04]  /*16490*/  LD.E R31, desc[UR48][R22.64+0x41c] ;  /* 0x00041c30161f7980 */ /* 0x000ea8000c101900 */
[----:B------:R-:W3:Y:S04]  /*164a0*/  LD.E R30, desc[UR48][R22.64+0x414] ;  /* 0x00041430161e7980 */ /* 0x000ee8000c101900 */
[----:B------:R-:W4:Y:S04]  /*164b0*/  LD.E R8, desc[UR48][R22.64+0x220] ;  /* 0x0002203016087980 */ /* 0x000f28000c101900 */
[----:B------:R-:W5:Y:S04]  /*164c0*/  LD.E R24, desc[UR48][R22.64+0x224] ;  /* 0x0002243016187980 */ /* 0x000f68000c101900 */
[----:B------:R-:W5:Y:S04]  /*164d0*/  LD.E R25, desc[UR48][R22.64+0x230] ;  /* 0x0002303016197980 */ /* 0x000f68000c101900 */
[----:B------:R-:W5:Y:S04]  /*164e0*/  LD.E R27, desc[UR48][R22.64+0x240] ;  /* 0x00024030161b7980 */ /* 0x000f68000c101900 */
[----:B------:R-:W5:Y:S04]  /*164f0*/  LD.E R26, desc[UR48][R22.64+0x234] ;  /* 0x00023430161a7980 */ /* 0x000f68000c101900 */
[----:B------:R-:W5:Y:S04]  /*16500*/  LD.E R28, desc[UR48][R22.64+0x244] ;  /* 0x00024430161c7980 */ /* 0x000f68000c101900 */
[----:B------:R-:W5:Y:S04]  /*16510*/  LD.E R29, desc[UR48][R22.64+0x250] ;  /* 0x00025030161d7980 */ /* 0x000f68000c101900 */
[----:B0-----:R-:W5:Y:S04]  /*16520*/  LD.E R6, desc[UR48][R22.64+0x254] ;  /* 0x0002543016067980 */ /* 0x001f68000c101900 */
[----:B------:R-:W5:Y:S04]  /*16530*/  LD.E R140, desc[UR48][R22.64+0x260] ;  /* 0x00026030168c7980 */ /* 0x000f68000c101900 */
        /* <DEDUP_REMOVED lines=53> */
[----:B-1----:R-:W5:Y:S04]  /*16890*/  LD.E R4, desc[UR48][R22.64+0x410] ;  /* 0x0004103016047980 */ /* 0x002f68000c101900 */
        /* <DEDUP_REMOVED lines=62> */
[----:B------:R-:W5:Y:S01]  /*16c80*/  LD.E R35, desc[UR48][R22.64+0x418] ;  /* 0x0004183016237980 */ /* 0x000f62000c101900 */
[----:B--2---:R-:W-:Y:S01]  /*16c90*/  FMUL.FTZ R219, R32, R31 ;  /* 0x0000001f20db7220 */ /* 0x004fe20000410000 */
[C---:B---3--:R-:W-:Y:S01]  /*16ca0*/  FMUL.FTZ R217, R33.reuse, R30 ;  /* 0x0000001e21d97220 */ /* 0x048fe20000410000 */
[C---:B----4-:R-:W-:Y:S01]  /*16cb0*/  FMUL.FTZ R31, R33.reuse, R8 ;  /* 0x00000008211f7220 */ /* 0x050fe20000410000 */
[C---:B-----5:R-:W-:Y:S01]  /*16cc0*/  FMUL.FTZ R199, R33.reuse, R24 ;  /* 0x0000001821c77220 */ /* 0x060fe20000410000 */
[C---:B------:R-:W-:Y:S01]  /*16cd0*/  FMUL.FTZ R25, R33.reuse, R25 ;  /* 0x0000001921197220 */ /* 0x040fe20000410000 */
[C---:B------:R-:W-:Y:S01]  /*16ce0*/  FMUL.FTZ R27, R33.reuse, R27 ;  /* 0x0000001b211b7220 */ /* 0x040fe20000410000 */
[----:B------:R0:W-:Y:S01]  /*16cf0*/  ST.E desc[UR48][R22.64+0x414], R217 ;  /* 0x000414d916007985 */ /* 0x0001e2000c101930 */
[C---:B------:R-:W-:Y:S01]  /*16d00*/  FMUL.FTZ R207, R33.reuse, R26 ;  /* 0x0000001a21cf7220 */ /* 0x040fe20000410000 */
[C---:B------:R-:W-:Y:S01]  /*16d10*/  FMUL.FTZ R215, R33.reuse, R28 ;  /* 0x0000001c21d77220 */ /* 0x040fe20000410000 */
[C---:B------:R-:W-:Y:S01]  /*16d20*/  FMUL.FTZ R29, R33.reuse, R29 ;  /* 0x0000001d211d7220 */ /* 0x040fe20000410000 */
[----:B------:R1:W-:Y:S04]  /*16d30*/  ST.E desc[UR48][R22.64+0x220], R31 ;  /* 0x0002201f16007985 */ /* 0x0003e8000c101930 */
[----:B------:R2:W-:Y:S04]  /*16d40*/  ST.E desc[UR48][R22.64+0x224], R199 ;  /* 0x000224c716007985 */ /* 0x0005e8000c101930 */
[----:B------:R3:W-:Y:S01]  /*16d50*/  ST.E desc[UR48][R22.64+0x230], R25 ;  /* 0x0002301916007985 */ /* 0x0007e2000c101930 */
[----:B0-----:R-:W-:-:S03]  /*16d60*/  FMUL.FTZ R217, R33, R6 ;  /* 0x0000000621d97220 */ /* 0x001fc60000410000 */
[----:B------:R0:W-:Y:S01]  /*16d70*/  ST.E desc[UR48][R22.64+0x240], R27 ;  /* 0x0002401b16007985 */ /* 0x0001e2000c101930 */
[C---:B-1----:R-:W-:Y:S01]  /*16d80*/  FMUL.FTZ R31, R33.reuse, R140 ;  /* 0x0000008c211f7220 */ /* 0x042fe20000410000 */
[C---:B--2---:R-:W-:Y:S01]  /*16d90*/  FMUL.FTZ R199, R33.reuse, R138 ;  /* 0x0000008a21c77220 */ /* 0x044fe20000410000 */
[C---:B---3--:R-:W-:Y:S01]  /*16da0*/  FMUL.FTZ R25, R33.reuse, R136 ;  /* 0x0000008821197220 */ /* 0x048fe20000410000 */
[C---:B0-----:R-:W-:Y:S01]  /*16db0*/  FMUL.FTZ R27, R33.reuse, R134 ;  /* 0x00000086211b7220 */ /* 0x041fe20000410000 */
[----:B------:R0:W-:Y:S01]  /*16dc0*/  ST.E desc[UR48][R22.64+0x41c], R219 ;  /* 0x00041cdb16007985 */ /* 0x0001e2000c101930 */
[----:B------:R-:W-:-:S03]  /*16dd0*/  FMUL.FTZ R221, R33, R128 ;  /* 0x0000008021dd7220 */ /* 0x000fc60000410000 */
[----:B------:R1:W-:Y:S04]  /*16de0*/  ST.E desc[UR48][R22.64+0x234], R207 ;  /* 0x000234cf16007985 */ /* 0x0003e8000c101930 */
[----:B------:R2:W-:Y:S04]  /*16df0*/  ST.E desc[UR48][R22.64+0x244], R215 ;  /* 0x000244d716007985 */ /* 0x0005e8000c101930 */
[----:B------:R3:W-:Y:S01]  /*16e00*/  ST.E desc[UR48][R22.64+0x250], R29 ;  /* 0x0002501d16007985 */ /* 0x0007e2000c101930 */
[----:B0-----:R-:W-:-:S03]  /*16e10*/  FMUL.FTZ R219, R33, R130 ;  /* 0x0000008221db7220 */ /* 0x001fc60000410000 */
[----:B------:R0:W-:Y:S01]  /*16e20*/  ST.E desc[UR48][R22.64+0x254], R217 ;  /* 0x000254d916007985 */ /* 0x0001e2000c101930 */
[----:B-1----:R-:W-:-:S03]  /*16e30*/  FMUL.FTZ R207, R33, R126 ;  /* 0x0000007e21cf7220 */ /* 0x002fc60000410000 */
[----:B------:R1:W-:Y:S01]  /*16e40*/  ST.E desc[UR48][R22.64+0x260], R31 ;  /* 0x0002601f16007985 */ /* 0x0003e2000c101930 */
[----:B--2---:R-:W-:-:S03]  /*16e50*/  FMUL.FTZ R215, R33, R132 ;  /* 0x0000008421d77220 */ /* 0x004fc60000410000 */
[----:B------:R2:W-:Y:S01]  /*16e60*/  ST.E desc[UR48][R22.64+0x264], R199 ;  /* 0x000264c716007985 */ /* 0x0005e2000c101930 */
[----:B---3--:R-:W-:-:S03]  /*16e70*/  FMUL.FTZ R29, R33, R116 ;  /* 0x00000074211d7220 */ /* 0x008fc60000410000 */
[----:B------:R3:W-:Y:S01]  /*16e80*/  ST.E desc[UR48][R22.64+0x270], R25 ;  /* 0x0002701916007985 */ /* 0x0007e2000c101930 */
[----:B0-----:R-:W-:-:S03]  /*16e90*/  FMUL.FTZ R217, R33, R118 ;  /* 0x0000007621d97220 */ /* 0x001fc60000410000 */
[----:B------:R0:W-:Y:S01]  /*16ea0*/  ST.E desc[UR48][R22.64+0x274], R27 ;  /* 0x0002741b16007985 */ /* 0x0001e2000c101930 */
[C---:B-1----:R-:W-:Y:S01]  /*16eb0*/  FMUL.FTZ R31, R33.reuse, R122 ;  /* 0x0000007a211f7220 */ /* 0x042fe20000410000 */
[C---:B--2---:R-:W-:Y:S01]  /*16ec0*/  FMUL.FTZ R199, R33.reuse, R120 ;  /* 0x0000007821c77220 */ /* 0x044fe20000410000 */
[C---:B---3--:R-:W-:Y:S01]  /*16ed0*/  FMUL.FTZ R25, R33.reuse, R124 ;  /* 0x0000007c21197220 */ /* 0x048fe20000410000 */
[C---:B0-----:R-:W-:Y:S01]  /*16ee0*/  FMUL.FTZ R27, R33.reuse, R114 ;  /* 0x00000072211b7220 */ /* 0x041fe20000410000 */
        /* <DEDUP_REMOVED lines=14> */
[----:B-1----:R-:W-:-:S03]  /*16fd0*/  FMUL.FTZ R29, R33, R96 ;  /* 0x00000060211d7220 */ /* 0x002fc60000410000 */
[----:B------:R1:W-:Y:S01]  /*16fe0*/  ST.E desc[UR48][R22.64+0x2c4], R27 ;  /* 0x0002c41b16007985 */ /* 0x0003e2000c101930 */
[C---:B--2---:R-:W-:Y:S01]  /*16ff0*/  FMUL.FTZ R31, R33.reuse, R102 ;  /* 0x00000066211f7220 */ /* 0x044fe20000410000 */
[C---:B---3--:R-:W-:Y:S01]  /*17000*/  FMUL.FTZ R199, R33.reuse, R100 ;  /* 0x0000006421c77220 */ /* 0x048fe20000410000 */
        /* <DEDUP_REMOVED lines=41> */
[----:B-1----:R-:W-:Y:S01]  /*172a0*/  FMUL.FTZ R27, R33, R54 ;  /* 0x00000036211b7220 */ /* 0x002fe20000410000 */
[----:B------:R0:W-:Y:S01]  /*172b0*/  ST.E desc[UR48][R22.64+0x370], R207 ;  /* 0x000370cf16007985 */ /* 0x0001e2000c101930 */
[C---:B------:R-:W-:Y:S01]  /*172c0*/  FMUL.FTZ R193, R32.reuse, R193 ;  /* 0x000000c120c17220 */ /* 0x040fe20000410000 */
        /* <DEDUP_REMOVED lines=91> */
[----:B------:R1:W-:Y:S04]  /*17880*/  ST.E desc[UR48][R22.64+0x404], R27 ;  /* 0x0004041b16007985 */ /* 0x0003e8000c101930 */
        /* <DEDUP_REMOVED lines=63> */
[----:B------:R5:W-:Y:S01]  /*17c80*/  ST.E desc[UR48][R22.64+0x418], R35 ;  /* 0x0004182316007985 */ /* 0x000be2000c101930 */
[----:B------:R2:W-:Y:S06]  /*17c90*/  BAR.SYNC.DEFER_BLOCKING R209, 0x100 ;  /* 0x000400d10000751d */ /* 0x0005ec0000010000 */
[----:B0-----:R-:W5:Y:S04]  /*17ca0*/  LD.E R25, desc[UR48][R22.64+0x220] ;  /* 0x0002203016197980 */ /* 0x001f68000c101900 */
[----:B-1----:R-:W5:Y:S04]  /*17cb0*/  LD.E R27, desc[UR48][R22.64+0x224] ;  /* 0x00022430161b7980 */ /* 0x002f68000c101900 */
[----:B------:R-:W5:Y:S04]  /*17cc0*/  LD.E R29, desc[UR48][R22.64+0x228] ;  /* 0x00022830161d7980 */ /* 0x000f68000c101900 */
[----:B------:R-:W5:Y:S04]  /*17cd0*/  LD.E R31, desc[UR48][R22.64+0x22c] ;  /* 0x00022c30161f7980 */ /* 0x000f68000c101900 */
[----:B--2---:R-:W2:Y:S04]  /*17ce0*/  LD.E R33, desc[UR48][R22.64+0x230] ;  /* 0x0002303016217980 */ /* 0x004ea8000c101900 */
[----:B---3--:R-:W3:Y:S04]  /*17cf0*/  LD.E R41, desc[UR48][R22.64+0x234] ;  /* 0x0002343016297980 */ /* 0x008ee8000c101900 */
[----:B----4-:R-:W4:Y:S04]  /*17d00*/  LD.E R5, desc[UR48][R22.64+0x238] ;  /* 0x0002383016057980 */ /* 0x010f28000c101900 */
[----:B-----5:R-:W5:Y:S04]  /*17d10*/  LD.E R39, desc[UR48][R22.64+0x23c] ;  /* 0x00023c3016277980 */ /* 0x020f68000c101900 */
        /* <DEDUP_REMOVED lines=121> */
[----:B------:R-:W-:Y:S04]  /*184b0*/  ST.E desc[UR48][R22.64+0x220], R25 ;  /* 0x0002201916007985 */ /* 0x000fe8000c101930 */
[----:B------:R-:W-:Y:S04]  /*184c0*/  ST.E desc[UR48][R22.64+0x224], R27 ;  /* 0x0002241b16007985 */ /* 0x000fe8000c101930 */
[----:B------:R-:W-:Y:S04]  /*184d0*/  ST.E desc[UR48][R22.64+0x228], R29 ;  /* 0x0002281d16007985 */ /* 0x000fe8000c101930 */
[----:B------:R-:W-:Y:S04]  /*184e0*/  ST.E desc[UR48][R22.64+0x22c], R31 ;  /* 0x00022c1f16007985 */ /* 0x000fe8000c101930 */
[----:B--2---:R-:W-:Y:S04]  /*184f0*/  ST.E desc[UR48][R22.64+0x230], R33 ;  /* 0x0002302116007985 */ /* 0x004fe8000c101930 */
[----:B---3--:R-:W-:Y:S04]  /*18500*/  ST.E desc[UR48][R22.64+0x234], R41 ;  /* 0x0002342916007985 */ /* 0x008fe8000c101930 */
[----:B----4-:R-:W-:Y:S04]  /*18510*/  ST.E desc[UR48][R22.64+0x238], R5 ;  /* 0x0002380516007985 */ /* 0x010fe8000c101930 */
[----:B-----5:R-:W-:Y:S04]  /*18520*/  ST.E desc[UR48][R22.64+0x23c], R39 ;  /* 0x00023c2716007985 */ /* 0x020fe8000c101930 */
        /* <DEDUP_REMOVED lines=120> */
[----:B0-----:R-:W5:Y:S04]  /*18cb0*/  LD.E.64 R4, desc[UR48][R22.64+0xa8] ;  /* 0x0000a83016047980 */ /* 0x001f68000c101b00 */
[----:B-1----:R-:W5:Y:S04]  /*18cc0*/  LDL R6, [R1+0x88] ;  /* 0x0000880001067983 */ /* 0x002f680000100800 */
[----:B--2---:R-:W2:Y:S04]  /*18cd0*/  LD.E R24, desc[UR48][R22.64+0x220] ;  /* 0x0002203016187980 */ /* 0x004ea8000c101900 */
[----:B------:R-:W2:Y:S04]  /*18ce0*/  LD.E R25, desc[UR48][R22.64+0x224] ;  /* 0x0002243016197980 */ /* 0x000ea8000c101900 */
[----:B---3--:R-:W2:Y:S04]  /*18cf0*/  LD.E R26, desc[UR48][R22.64+0x228] ;  /* 0x00022830161a7980 */ /* 0x008ea8000c101900 */
[----:B------:R-:W2:Y:S04]  /*18d00*/  LD.E R27, desc[UR48][R22.64+0x22c] ;  /* 0x00022c30161b7980 */ /* 0x000ea8000c101900 */
[----:B----4-:R-:W2:Y:S04]  /*18d10*/  LD.E R28, desc[UR48][R22.64+0x230] ;  /* 0x00023030161c7980 */ /* 0x010ea8000c101900 */
[----:B------:R-:W2:Y:S04]  /*18d20*/  LD.E R29, desc[UR48][R22.64+0x234] ;  /* 0x00023430161d7980 */ /* 0x000ea8000c101900 */
[----:B-----5:R-:W2:Y:S04]  /*18d30*/  LD.E R30, desc[UR48][R22.64+0x238] ;  /* 0x00023830161e7980 */ /* 0x020ea8000c101900 */
        /* <DEDUP_REMOVED lines=129> */
[----:B------:R-:W-:Y:S01]  /*19550*/  VOTEU.ANY UP0, P1 ;  /* 0x00000000003f7886 */ /* 0x000fe20000800100 */
[----:B------:R-:W-:-:S02]  /*19560*/  VIADD R6, R4, 0x80 ;  /* 0x0000008004067836 */ /* 0x000fc40000000000 */
[----:B------:R-:W-:Y:S01]  /*19570*/  IMAD.MOV.U32 R7, RZ, RZ, R5 ;  /* 0x000000ffff077224 */ /* 0x000fe200078e0005 */
[----:B--2---:R-:W-:-:S06]  /*19580*/  WARPGROUP.ARRIVE ;  /* 0x00000000000079c5 */ /* 0x004fcc0000000000 */
[----:B------:R-:W-:Y:S01]  /*19590*/  HGMMA.64x256x16.F32.BF16 R24, R152, gdesc[UR4].tnspB, R24, UP0, gsb0 ;  /* 0x43e0000498187df0 */ /* 0x000fe2000b801818 */
[----:B------:R-:W-:Y:S02]  /*195a0*/  R2UR UR6, R6 ;  /* 0x00000000060672ca */ /* 0x000fe400000e0000 */
[----:B------:R-:W-:Y:S01]  /*195b0*/  R2UR UR7, R7 ;  /* 0x00000000070772ca */ /* 0x000fe200000e0000 */
[----:B------:R-:W-:Y:S02]  /*195c0*/  VIADD R6, R4, 0x100 ;  /* 0x0000010004067836 */ /* 0x000fe40000000000 */
[----:B------:R-:W-:Y:S01]  /*195d0*/  IMAD.MOV.U32 R7, RZ, RZ, R5 ;  /* 0x000000ffff077224 */ /* 0x000fe200078e0005 */
[----:B------:R-:W-:Y:S02]  /*195e0*/  WARPGROUP.DEPBAR.LE gsb0, 0x0 ;  /* 0x00008000000079c5 */ /* 0x000fe40000010000 */
[----:B------:R-:W-:Y:S02]  /*195f0*/  F2FP.BF16.F32.PACK_AB R152, R183, R192 ;  /* 0x000000c0b798723e */ /* 0x000fe400000010ff */
[----:B------:R-:W-:-:S02]  /*19600*/  F2FP.BF16.F32.PACK_AB R154, R186, R179 ;  /* 0x000000b3ba9a723e */ /* 0x000fc400000010ff */
        /* <DEDUP_REMOVED lines=132> */
[----:B------:R-:W-:Y:S02]  /*19e50*/  R2UR UR6, R6 ;  /* 0x00000000060672ca */ /* 0x000fe400000e0000 */
[----:B------:R-:W-:Y:S01]  /*19e60*/  R2UR UR7, R7 ;  /* 0x00000000070772ca */ /* 0x000fe200000e0000 */
[----:B------:R-:W-:Y:S01]  /*19e70*/  STL [R1+0x88], R0 ;  /* 0x0000880001007387 */ /* 0x000fe20000100800 */
[----:B------:R-:W-:Y:S02]  /*19e80*/  VIADD R6, R4, 0x180 ;  /* 0x0000018004067836 */ /* 0x000fe40000000000 */
[----:B------:R-:W-:Y:S01]  /*19e90*/  IMAD.MOV.U32 R7, RZ, RZ, R5 ;  /* 0x000000ffff077224 */ /* 0x000fe200078e0005 */
[----:B------:R-:W-:Y:S02]  /*19ea0*/  WARPGROUP.DEPBAR.LE gsb0, 0x0 ;  /* 0x00008000000079c5 */ /* 0x000fe40000010000 */
[----:B------:R-:W-:-:S02]  /*19eb0*/  F2FP.BF16.F32.PACK_AB R152, R182, R175 ;  /* 0x000000afb698723e */ /* 0x000fc400000010ff */
        /* <DEDUP_REMOVED lines=276> */
[----:B------:R-:W-:Y:S01]  /*1b000*/  VIADD R4, R4, 0x280 ;  /* 0x0000028004047836 */ /* 0x000fe20000000000 */
        /* <DEDUP_REMOVED lines=412> */
[----:B0-----:R-:W5:Y:S04]  /*1c9d0*/  LD.E R25, desc[UR48][R22.64+0x240] ;  /* 0x0002403016197980 */ /* 0x001f68000c101900 */
[----:B-1----:R-:W5:Y:S04]  /*1c9e0*/  LD.E R27, desc[UR48][R22.64+0x244] ;  /* 0x00024430161b7980 */ /* 0x002f68000c101900 */
        /* <DEDUP_REMOVED lines=131> */
[----:B-----5:R0:W-:Y:S04]  /*1d220*/  ST.E desc[UR48][R22.64+0x254], R35 ;  /* 0x0002542316007985 */ /* 0x0201e8000c101930 */
        /* <DEDUP_REMOVED lines=122> */
.L_x_11184:
[----:B------:R-:W-:Y:S05]  /*1d9d0*/  BSYNC B0 ;  /* 0x0000000000007941 */ /* 0x000fea0003800000 */
.L_x_11183:
[C---:B------:R-:W-:Y:S01]  /*1d9e0*/  ISETP.GT.AND P1, PT, R10.reuse, UR43, PT ;  /* 0x0000002b0a007c0c */ /* 0x040fe2000bf24270 */
[----:B------:R-:W-:-:S12]  /*1d9f0*/  VIADD R10, R10, 0xffffffff ;  /* 0xffffffff0a0a7836 */ /* 0x000fd80000000000 */
[----:B------:R-:W-:Y:S05]  /*1da00*/  @P1 BRA `(.L_x_11185) ;  /* 0xffffff5400081947 */ /* 0x000fea000383ffff */
.L_x_11154:
[----:B------:R-:W-:Y:S05]  /*1da10*/  WARPSYNC.ALL ;  /* 0x0000000000007948 */ /* 0x000fea0003800000 */
[----:B0-----:R-:W1:Y:S04]  /*1da20*/  LDL R5, [R1+0x440] ;  /* 0x0004400001057983 */ /* 0x001e680000100800 */
[----:B------:R-:W2:Y:S04]  /*1da30*/  LDL R6, [R1+0x444] ;  /* 0x0004440001067983 */ /* 0x000ea80000100800 */
[----:B------:R-:W3:Y:S04]  /*1da40*/  LDL R136, [R1+0x210] ;  /* 0x0002100001887983 */ /* 0x000ee80000100800 */
[----:B------:R-:W4:Y:S04]  /*1da50*/  LDL.64 R14, [R1+0x3b8] ;  /* 0x0003b800010e7983 */ /* 0x000f280000100a00 */
[----:B------:R-:W5:Y:S04]  /*1da60*/  LDL.64 R12, [R1+0x3c8] ;  /* 0x0003c800010c7983 */ /* 0x000f680000100a00 */
[----:B------:R-:W4:Y:S04]  /*1da70*/  LDL.64 R134, [R1+0x220] ;  /* 0x0002200001867983 */ /* 0x000f280000100a00 */
[----:B------:R-:W5:Y:S04]  /*1da80*/  LDL.64 R132, [R1+0x230] ;  /* 0x0002300001847983 */ /* 0x000f680000100a00 */
        /* <DEDUP_REMOVED lines=57> */
[----:B------:R-:W5:Y:S04]  /*1de20*/  LDL R137, [R1+0x218] ;  /* 0x0002180001897983 */ /* 0x000f680000100800 */
[----:B-1----:R-:W0:Y:S02]  /*1de30*/  SHFL.BFLY PT, R0, R5, 0x2, 0x1f ;  /* 0x0c401f0005007f89 */ /* 0x002e2400000e0000 */
[----:B0-----:R-:W-:-:S05]  /*1de40*/  FADD.FTZ R0, R5, R0 ;  /* 0x0000000005007221 */ /* 0x001fca0000010000 */
[----:B------:R-:W0:Y:S02]  /*1de50*/  SHFL.BFLY PT, R3, R0, 0x1, 0x1f ;  /* 0x0c201f0000037f89 */ /* 0x000e2400000e0000 */
[----:B0-----:R-:W-:Y:S01]  /*1de60*/  FADD.FTZ R2, R0, R3 ;  /* 0x0000000300027221 */ /* 0x001fe20000010000 */
[----:B---3--:R-:W-:Y:S01]  /*1de70*/  VIADD R136, R136, 0x1 ;  /* 0x0000000188887836 */ /* 0x008fe20000000000 */
[----:B------:R-:W3:Y:S04]  /*1de80*/  LDL R0, [R1+0x21c] ;  /* 0x00021c0001007983 */ /* 0x000ee80000100800 */
[----:B------:R-:W-:Y:S04]  /*1de90*/  STL [R1+0x440], R2 ;  /* 0x0004400201007387 */ /* 0x000fe80000100800 */
[----:B------:R-:W4:Y:S04]  /*1dea0*/  LDL R148, [R1+0x440] ;  /* 0x0004400001947983 */ /* 0x000f280000100800 */
[----:B--2---:R-:W0:Y:S02]  /*1deb0*/  SHFL.BFLY PT, R3, R6, 0x2, 0x1f ;  /* 0x0c401f0006037f89 */ /* 0x004e2400000e0000 */
[----:B0-----:R-:W-:Y:S01]  /*1dec0*/  FADD.FTZ R3, R3, R6 ;  /* 0x0000000603037221 */ /* 0x001fe20000010000 */
[----:B------:R-:W-:Y:S01]  /*1ded0*/  ISETP.NE.AND P2, PT, R136, 0x2, PT ;  /* 0x000000028800780c */ /* 0x000fe20003f45270 */
[----:B------:R-:W2:Y:S04]  /*1dee0*/  LDL.64 R6, [R1+0x408] ;  /* 0x0004080001067983 */ /* 0x000ea80000100a00 */
[----:B------:R-:W0:Y:S08]  /*1def0*/  SHFL.BFLY PT, R4, R3, 0x1, 0x1f ;  /* 0x0c201f0003047f89 */ /* 0x000e3000000e0000 */
[----:B------:R-:W2:Y:S01]  /*1df00*/  @!P2 LDL R19, [R1+0x214] ;  /* 0x000214000113a983 */ /* 0x000ea20000100800 */
[----:B0-----:R-:W-:-:S03]  /*1df10*/  FADD.FTZ R140, R3, R4 ;  /* 0x00000004038c7221 */ /* 0x001fc60000010000 */
[----:B------:R-:W2:Y:S02]  /*1df20*/  LDL.64 R4, [R1+0x3f8] ;  /* 0x0003f80001047983 */ /* 0x000ea40000100a00 */
[----:B------:R-:W-:Y:S02]  /*1df30*/  FSETP.NE.FTZ.AND P1, PT, R140, RZ, PT ;  /* 0x000000ff8c00720b */ /* 0x000fe40003f35000 */
[----:B------:R-:W2:Y:S11]  /*1df40*/  LDL.64 R2, [R1+0x418] ;  /* 0x0004180001027983 */ /* 0x000eb60000100a00 */
[----:B------:R-:W2:Y:S04]  /*1df50*/  @P1 LDL R143, [R1+0x450] ;  /* 0x00045000018f1983 */ /* 0x000ea80000100800 */
[----:B------:R-:W2:Y:S01]  /*1df60*/  @P1 LDL R145, [R1+0x434] ;  /* 0x0004340001911983 */ /* 0x000ea20000100800 */
[----:B------:R-:W-:-:S02]  /*1df70*/  IMAD.MOV.U32 R142, RZ, RZ, -0x800000 ;  /* 0xff800000ff8e7424 */ /* 0x000fc400078e00ff */
[----:B------:R-:W-:Y:S01]  /*1df80*/  IMAD.MOV.U32 R138, RZ, RZ, RZ ;  /* 0x000000ffff8a7224 */ /* 0x000fe200078e00ff */
[----:B------:R0:W-:Y:S08]  /*1df90*/  BAR.ARV R208, 0x100 ;  /* 0x000400d00000751d */ /* 0x0001f00000002000 */
[----:B------:R-:W-:Y:S06]  /*1dfa0*/  BAR.ARV 0x8, 0x180 ;  /* 0x0206000000007b1d */ /* 0x000fec0000002000 */
[----:B----4-:R-:W-:-:S13]  /*1dfb0*/  FSETP.NE.FTZ.AND P0, PT, R148, RZ, PT ;  /* 0x000000ff9400720b */ /* 0x010fda0003f15000 */
[----:B------:R-:W4:Y:S04]  /*1dfc0*/  @P0 LDL R139, [R1+0x450] ;  /* 0x00045000018b0983 */ /* 0x000f280000100800 */
[----:B------:R-:W2:Y:S01]  /*1dfd0*/  @P0 LDL R144, [R1+0x430] ;  /* 0x0004300001900983 */ /* 0x000ea20000100800 */
[----:B------:R-:W1:Y:S02]  /*1dfe0*/  @P0 MUFU.LG2 R141, R148 ;  /* 0x00000094008d0308 */ /* 0x000e640000000c00 */
[----:B-1----:R-:W-:-:S06]  /*1dff0*/  @P0 FMUL.FTZ R146, R141, 0.69314718246459960938 ;  /* 0x3f3172188d920820 */ /* 0x002fcc0000410000 */
[----:B------:R-:W1:Y:S08]  /*1e000*/  @P1 MUFU.LG2 R147, R140 ;  /* 0x0000008c00931308 */ /* 0x000e700000000c00 */
[----:B------:R-:W0:Y:S01]  /*1e010*/  @P0 MUFU.RCP R138, R148 ;  /* 0x00000094008a0308 */ /* 0x000e220000001000 */
[----:B---3--:R-:W-:Y:S02]  /*1e020*/  VIADD R0, R0, 0x1 ;  /* 0x0000000100007836 */ /* 0x008fe40000000000 */
[----:B-1----:R-:W-:Y:S01]  /*1e030*/  @P1 FMUL.FTZ R147, R147, 0.69314718246459960938 ;  /* 0x3f31721893931820 */ /* 0x002fe20000410000 */
[----:B------:R-:W-:Y:S01]  /*1e040*/  STL [R1+0x444], R140 ;  /* 0x0004448c01007387 */ /* 0x000fe20000100800 */
[-C--:B0-----:R-:W-:Y:S01]  /*1e050*/  FMUL.FTZ R135, R135, R138.reuse ;  /* 0x0000008a87877220 */ /* 0x081fe20000410000 */
[-C--:B------:R-:W-:Y:S01]  /*1e060*/  FMUL.FTZ R134, R134, R138.reuse ;  /* 0x0000008a86867220 */ /* 0x080fe20000410000 */
[-C--:B-----5:R-:W-:Y:S01]  /*1e070*/  FMUL.FTZ R133, R133, R138.reuse ;  /* 0x0000008a85857220 */ /* 0x0a0fe20000410000 */
        /* <DEDUP_REMOVED lines=61> */
[----:B------:R-:W-:Y:S04]  /*1e450*/  STL [R1+0x210], R136 ;  /* 0x0002108801007387 */ /* 0x000fe80000100800 */
[----:B------:R-:W-:Y:S04]  /*1e460*/  STL.64 [R1+0x220], R134 ;  /* 0x0002208601007387 */ /* 0x000fe80000100a00 */
        /* <DEDUP_REMOVED lines=31> */
[----:B------:R-:W-:Y:S04]  /*1e660*/  STL [R1+0x21c], R0 ;  /* 0x00021c0001007387 */ /* 0x000fe80000100800 */
[----:B------:R-:W-:Y:S01]  /*1e670*/  @!P2 STL [R1+0x210], RZ ;  /* 0x000210ff0100a387 */ /* 0x000fe20000100800 */
[----:B----4-:R-:W-:-:S04]  /*1e680*/  @P0 FMUL.FTZ R139, R139, 0.69314718246459960938 ;  /* 0x3f3172188b8b0820 */ /* 0x010fc80000410000 */
[----:B--2---:R-:W-:Y:S01]  /*1e690*/  @P0 FFMA.FTZ R142, R139, R144, R146 ;  /* 0x000000908b8e0223 */ /* 0x004fe20000010092 */
[----:B------:R-:W-:-:S06]  /*1e6a0*/  IMAD.MOV.U32 R139, RZ, RZ, RZ ;  /* 0x000000ffff8b7224 */ /* 0x000fcc00078e00ff */
[----:B------:R-:W0:Y:S01]  /*1e6b0*/  @P1 MUFU.RCP R139, R140 ;  /* 0x0000008c008b1308 */ /* 0x000e220000001000 */
[----:B------:R-:W-:Y:S01]  /*1e6c0*/  @P1 FMUL.FTZ R146, R143, 0.69314718246459960938 ;  /* 0x3f3172188f921820 */ /* 0x000fe20000410000 */
[----:B------:R-:W-:-:S03]  /*1e6d0*/  IMAD.MOV.U32 R144, RZ, RZ, -0x800000 ;  /* 0xff800000ff907424 */ /* 0x000fc600078e00ff */
[----:B------:R-:W-:Y:S01]  /*1e6e0*/  @P1 FFMA.FTZ R144, R146, R145, R147 ;  /* 0x0000009192901223 */ /* 0x000fe20000010093 */
[----:B------:R-:W-:Y:S01]  /*1e6f0*/  STL [R1+0x440], R142 ;  /* 0x0004408e01007387 */ /* 0x000fe20000100800 */
[-C--:B0-----:R-:W-:Y:S01]  /*1e700*/  FMUL.FTZ R15, R15, R139.reuse ;  /* 0x0000008b0f0f7220 */ /* 0x081fe20000410000 */
[-C--:B------:R-:W-:Y:S01]  /*1e710*/  FMUL.FTZ R14, R14, R139.reuse ;  /* 0x0000008b0e0e7220 */ /* 0x080fe20000410000 */
[-C--:B------:R-:W-:Y:S01]  /*1e720*/  FMUL.FTZ R13, R13, R139.reuse ;  /* 0x0000008b0d0d7220 */ /* 0x080fe20000410000 */
[-C--:B------:R-:W-:Y:S01]  /*1e730*/  FMUL.FTZ R12, R12, R139.reuse ;  /* 0x0000008b0c0c7220 */ /* 0x080fe20000410000 */
[-C--:B------:R-:W-:Y:S01]  /*1e740*/  FMUL.FTZ R71, R71, R139.reuse ;  /* 0x0000008b47477220 */ /* 0x080fe20000410000 */
[-C--:B------:R-:W-:Y:S01]  /*1e750*/  FMUL.FTZ R70, R70, R139.reuse ;  /* 0x0000008b46467220 */ /* 0x080fe20000410000 */
[----:B------:R-:W-:Y:S01]  /*1e760*/  STL.64 [R1+0x3b8], R14 ;  /* 0x0003b80e01007387 */ /* 0x000fe20000100a00 */
[-C--:B------:R-:W-:Y:S01]  /*1e770*/  FMUL.FTZ R69, R69, R139.reuse ;  /* 0x0000008b45457220 */ /* 0x080fe20000410000 */
[-C--:B------:R-:W-:Y:S01]  /*1e780*/  FMUL.FTZ R68, R68, R139.reuse ;  /* 0x0000008b44447220 */ /* 0x080fe20000410000 */
[-C--:B------:R-:W-:Y:S01]  /*1e790*/  FMUL.FTZ R67, R67, R139.reuse ;  /* 0x0000008b43437220 */ /* 0x080fe20000410000 */
[----:B------:R0:W-:Y:S01]  /*1e7a0*/  STL.64 [R1+0x3c8], R12 ;  /* 0x0003c80c01007387 */ /* 0x0001e20000100a00 */
        /* <DEDUP_REMOVED lines=55> */
[----:B0-----:R-:W-:Y:S01]  /*1eb20*/  VIADD R12, R137, 0x1 ;  /* 0x00000001890c7836 */ /* 0x001fe20000000000 */
[----:B------:R-:W-:Y:S01]  /*1eb30*/  @!P2 LOP3.LUT R14, R19, 0x1, RZ, 0x3c, !PT ;  /* 0x00000001130ea812 */ /* 0x000fe200078e3cff */
[----:B------:R0:W-:Y:S04]  /*1eb40*/  STL [R1+0x444], R144 ;  /* 0x0004449001007387 */ /* 0x0001e80000100800 */
[----:B------:R0:W-:Y:S04]  /*1eb50*/  STL.64 [R1+0x228], R70 ;  /* 0x0002284601007387 */ /* 0x0001e80000100a00 */
        /* <DEDUP_REMOVED lines=29> */
[----:B------:R0:W-:Y:S04]  /*1ed30*/  STL [R1+0x218], R12 ;  /* 0x0002180c01007387 */ /* 0x0001e80000100800 */
[----:B------:R0:W-:Y:S01]  /*1ed40*/  @!P2 STL [R1+0x214], R14 ;  /* 0x0002140e0100a387 */ /* 0x0001e20000100800 */
[----:B------:R-:W-:-:S13]  /*1ed50*/  PLOP3.LUT P0, PT, PT, PT, PT, 0x8, 0x0 ;  /* 0x000000000000781c */ /* 0x000fda0003f0e170 */
.L_x_11089:
[----:B------:R-:W1:Y:S08]  /*1ed60*/  S2UR UR4, SR_CgaCtaId ;  /* 0x00000000000479c3 */ /* 0x000e700000008800 */
[----:B------:R-:W-:Y:S06]  /*1ed70*/  BAR.SYNC.DEFER_BLOCKING 0x5, 0x180 ;  /* 0x0146000000007b1d */ /* 0x000fec0000010000 */
[----:B------:R-:W-:Y:S01]  /*1ed80*/  UMOV UR44, 0x400 ;  /* 0x00000400002c7882 */ /* 0x000fe20000000000 */
[----:B------:R-:W-:Y:S01]  /*1ed90*/  BSSY B0, `(.L_x_11186) ;  /* 0x0000281000007945 */ /* 0x000fe20003800000 */
[----:B-1----:R-:W-:-:S09]  /*1eda0*/  ULEA UR44, UR4, UR44, 0x18 ;  /* 0x0000002c042c7291 */ /* 0x002fd2000f8ec03f */
[----:B---3--:R-:W1:Y:S02]  /*1edb0*/  LDS R0, [UR44+0x324d0] ;  /* 0x0324d02cff007984 */ /* 0x008e640008000800 */
[----:B-1----:R-:W-:Y:S01]  /*1edc0*/  R2UR UR4, R0 ;  /* 0x00000000000472ca */ /* 0x002fe200000e0000 */
[----:B------:R-:W-:Y:S06]  /*1edd0*/  BAR.ARV 0x4, 0x180 ;  /* 0x0106000000007b1d */ /* 0x000fec0000002000 */
[----:B------:R-:W-:Y:S08]  /*1ede0*/  @P0 BRA `(.L_x_11187) ;  /* 0x0000001c001c0947 */ /* 0x000ff00003800000 */
[----:B------:R-:W2:Y:S01]  /*1edf0*/  LDL.128 R96, [R1+0x2c0] ;  /* 0x0002c00001607983 */ /* 0x000ea20000100c00 */
[----:B0-----:R-:W0:Y:S01]  /*1ee00*/  LDC R2, c[0x0][0xce8] ;  /* 0x00033a00ff027b82 */ /* 0x001e220000000800 */
[----:B------:R-:W-:Y:S02]  /*1ee10*/  ULDC UR5, c[0x0][0xb88] ;  /* 0x0002e20000057ab9 */ /* 0x000fe40000000800 */
[----:B------:R-:W3:Y:S04]  /*1ee20*/  LDL.128 R92, [R1+0x2d0] ;  /* 0x0002d000015c7983 */ /* 0x000ee80000100c00 */
[----:B------:R-:W4:Y:S04]  /*1ee30*/  LDL.128 R88, [R1+0x2e0] ;  /* 0x0002e00001587983 */ /* 0x000f280000100c00 */
        /* <DEDUP_REMOVED lines=28> */
[----:B------:R-:W4:Y:S01]  /*1f000*/  LDL.128 R8, [R1+0x410] ;  /* 0x0004100001087983 */ /* 0x000f220000100c00 */
[----:B------:R-:W-:Y:S01]  /*1f010*/  VIADD R19, R204, UR39 ;  /* 0x00000027cc137c36 */ /* 0x000fe20008000000 */
[----:B------:R-:W-:Y:S01]  /*1f020*/  LOP3.LUT P0, RZ, R212, 0x3, RZ, 0xc0, !PT ;  /* 0x00000003d4ff7812 */ /* 0x000fe2000780c0ff */
[----:B0-----:R-:W-:Y:S01]  /*1f030*/  IMAD R0, R2, UR5, RZ ;  /* 0x0000000502007c24 */ /* 0x001fe2000f8e02ff */
[----:B------:R-:W-:-:S02]  /*1f040*/  IADD3 R141, P6, R188, 0x8000, RZ ;  /* 0x00008000bc8d7810 */ /* 0x000fc40007fde0ff */
[C---:B------:R-:W-:Y:S02]  /*1f050*/  IADD3 R143, P1, R188.reuse, 0x8020, RZ ;  /* 0x00008020bc8f7810 */ /* 0x040fe40007f3e0ff */
[C---:B------:R-:W-:Y:S02]  /*1f060*/  IADD3 R21, P5, R188.reuse, 0x4060, RZ ;  /* 0x00004060bc157810 */ /* 0x040fe40007fbe0ff */
[C---:B------:R-:W-:Y:S01]  /*1f070*/  LOP3.LUT R155, R188.reuse, 0x380, RZ, 0xc0, !PT ;  /* 0x00000380bc9b7812 */ /* 0x040fe200078ec0ff */
[----:B------:R-:W-:Y:S01]  /*1f080*/  USHF.R.S32.HI UR12, URZ, 0x1f, UR42 ;  /* 0x0000001f3f0c7899 */ /* 0x000fe2000801142a */
[----:B------:R-:W-:Y:S01]  /*1f090*/  ISETP.GE.OR P2, PT, R19, R0, P0 ;  /* 0x000000001300720c */ /* 0x000fe20000746670 */
[----:B------:R-:W-:Y:S01]  /*1f0a0*/  ULDC.64 UR8, c[0x0][0xc90] ;  /* 0x0003240000087ab9 */ /* 0x000fe20000000a00 */
[----:B------:R-:W-:Y:S01]  /*1f0b0*/  IADD3 R145, P3, R188, 0x8040, RZ ;  /* 0x00008040bc917810 */ /* 0x000fe20007f7e0ff */
[----:B------:R-:W-:Y:S01]  /*1f0c0*/  USHF.R.S32.HI UR13, URZ, 0x1f, UR38 ;  /* 0x0000001f3f0d7899 */ /* 0x000fe20008011426 */
[----:B------:R-:W-:-:S09]  /*1f0d0*/  ULDC.64 UR10, c[0x0][0xc98] ;  /* 0x00032600000a7ab9 */ /* 0x000fd20000000a00 */
[----:B------:R-:W4:Y:S01]  /*1f0e0*/  @!P2 LDL R3, [R1+0x440] ;  /* 0x000440000103a983 */ /* 0x000f220000100800 */
[----:B------:R-:W-:Y:S02]  /*1f0f0*/  LOP3.LUT R140, R141, 0x380, RZ, 0xc0, !PT ;  /* 0x000003808d8c7812 */ /* 0x000fe400078ec0ff */
[----:B------:R-:W-:Y:S02]  /*1f100*/  LOP3.LUT R142, R143, 0x380, RZ, 0xc0, !PT ;  /* 0x000003808f8e7812 */ /* 0x000fe400078ec0ff */
[----:B------:R-:W-:Y:S02]  /*1f110*/  SHF.R.U64 R140, R140, 0x3, RZ ;  /* 0x000000038c8c7819 */ /* 0x000fe400000012ff */
[----:B------:R-:W-:Y:S02]  /*1f120*/  SHF.R.U64 R146, R142, 0x3, RZ ;  /* 0x000000038e927819 */ /* 0x000fe400000012ff */
[----:B------:R-:W-:Y:S01]  /*1f130*/  LOP3.LUT R142, R140, R141, RZ, 0x3c, !PT ;  /* 0x0000008d8c8e7212 */ /* 0x000fe200078e3cff */
[----:B------:R-:W-:Y:S01]  /*1f140*/  IMAD.X R141, RZ, RZ, R189, P1 ;  /* 0x000000ffff8d7224 */ /* 0x000fe200008e06bd */
[----:B------:R-:W-:-:S04]  /*1f150*/  IADD3 R149, P1, R188, 0xc040, RZ ;  /* 0x0000c040bc957810 */ /* 0x000fc80007f3e0ff */
[----:B------:R-:W-:-:S04]  /*1f160*/  LOP3.LUT R148, R149, 0x380, RZ, 0xc0, !PT ;  /* 0x0000038095947812 */ /* 0x000fc800078ec0ff */
[----:B------:R-:W-:Y:S02]  /*1f170*/  SHF.R.U64 R148, R148, 0x3, RZ ;  /* 0x0000000394947819 */ /* 0x000fe400000012ff */
[----:B------:R-:W-:Y:S02]  /*1f180*/  LOP3.LUT R20, R21, 0x380, RZ, 0xc0, !PT ;  /* 0x0000038015147812 */ /* 0x000fe400078ec0ff */
[----:B------:R-:W-:Y:S01]  /*1f190*/  LOP3.LUT R148, R148, R149, RZ, 0x3c, !PT ;  /* 0x0000009594947212 */ /* 0x000fe200078e3cff */
[----:B------:R-:W-:Y:S01]  /*1f1a0*/  IMAD.X R149, RZ, RZ, R189, P1 ;  /* 0x000000ffff957224 */ /* 0x000fe200008e06bd */
[----:B------:R-:W-:Y:S02]  /*1f1b0*/  ISETP.NE.AND P1, PT, R2, 0x1, PT ;  /* 0x000000010200780c */ /* 0x000fe40003f25270 */
[----:B------:R-:W-:Y:S02]  /*1f1c0*/  SHF.R.U64 R155, R155, 0x3, RZ ;  /* 0x000000039b9b7819 */ /* 0x000fe400000012ff */
[----:B------:R-:W-:-:S02]  /*1f1d0*/  SHF.R.U64 R20, R20, 0x3, RZ ;  /* 0x0000000314147819 */ /* 0x000fc400000012ff */
[----:B------:R-:W-:Y:S01]  /*1f1e0*/  LOP3.LUT R154, R155, R188, RZ, 0x3c, !PT ;  /* 0x000000bc9b9a7212 */ /* 0x000fe200078e3cff */
[--C-:B------:R-:W-:Y:S01]  /*1f1f0*/  IMAD.MOV.U32 R155, RZ, RZ, R189.reuse ;  /* 0x000000ffff9b7224 */ /* 0x100fe200078e00bd */
[----:B------:R-:W-:Y:S01]  /*1f200*/  LOP3.LUT R20, R20, R21, RZ, 0x3c, !PT ;  /* 0x0000001514147212 */ /* 0x000fe200078e3cff */
[----:B------:R-:W-:-:S03]  /*1f210*/  IMAD.X R21, RZ, RZ, R189, P5 ;  /* 0x000000ffff157224 */ /* 0x000fc600028e06bd */
[----:B------:R-:W-:Y:S02]  /*1f220*/  MOV R155, R154 ;  /* 0x0000009a009b7202 */ /* 0x000fe40000000f00 */
[----:B------:R-:W-:Y:S02]  /*1f230*/  MOV R154, R20 ;  /* 0x00000014009a7202 */ /* 0x000fe40000000f00 */
[----:B------:R-:W0:Y:S01]  /*1f240*/  @P1 LDC R21, c[0x0][0xcec] ;  /* 0x00033b00ff151b82 */ /* 0x000e220000000800 */
[----:B------:R-:W-:Y:S02]  /*1f250*/  UIMAD UR5, UR12, UR8, URZ ;  /* 0x000000080c0572a4 */ /* 0x000fe4000f8e023f */
[----:B------:R-:W-:Y:S02]  /*1f260*/  UIMAD.WIDE.U32 UR6, UR42, UR8, URZ ;  /* 0x000000082a0672a5 */ /* 0x000fe4000f8e003f */
[----:B------:R-:W-:Y:S01]  /*1f270*/  UIMAD UR5, UR42, UR9, UR5 ;  /* 0x000000092a0572a4 */ /* 0x000fe2000f8e0205 */
[----:B------:R-:W-:Y:S01]  /*1f280*/  LOP3.LUT R144, R145, 0x380, RZ, 0xc0, !PT ;  /* 0x0000038091907812 */ /* 0x000fe200078ec0ff */
[----:B------:R-:W-:-:S02]  /*1f290*/  UIMAD UR8, UR13, UR10, URZ ;  /* 0x0000000a0d0872a4 */ /* 0x000fc4000f8e023f */
[----:B------:R-:W-:Y:S01]  /*1f2a0*/  UIADD3 UR7, UR7, UR5, URZ ;  /* 0x0000000507077290 */ /* 0x000fe2000fffe03f */
[----:B------:R-:W-:Y:S01]  /*1f2b0*/  SHF.R.U64 R144, R144, 0x3, RZ ;  /* 0x0000000390907819 */ /* 0x000fe200000012ff */
[----:B------:R-:W-:Y:S02]  /*1f2c0*/  UIMAD UR8, UR38, UR11, UR8 ;  /* 0x0000000b260872a4 */ /* 0x000fe4000f8e0208 */
[----:B------:R-:W-:Y:S01]  /*1f2d0*/  UIMAD.WIDE.U32 UR6, UR38, UR10, UR6 ;  /* 0x0000000a260672a5 */ /* 0x000fe2000f8e0006 */
[----:B------:R-:W-:Y:S01]  /*1f2e0*/  LOP3.LUT R140, R146, R143, RZ, 0x3c, !PT ;  /* 0x0000008f928c7212 */ /* 0x000fe200078e3cff */
[--C-:B------:R-:W-:Y:S01]  /*1f2f0*/  IMAD.X R143, RZ, RZ, R189.reuse, P6 ;  /* 0x000000ffff8f7224 */ /* 0x100fe200030e06bd */
[----:B------:R-:W-:Y:S02]  /*1f300*/  LOP3.LUT R152, R144, R145, RZ, 0x3c, !PT ;  /* 0x0000009190987212 */ /* 0x000fe400078e3cff */
[C---:B------:R-:W-:Y:S01]  /*1f310*/  IADD3 R151, P4, R188.reuse, 0x8060, RZ ;  /* 0x00008060bc977810 */ /* 0x040fe20007f9e0ff */
[----:B------:R-:W-:Y:S01]  /*1f320*/  IMAD.X R153, RZ, RZ, R189, P3 ;  /* 0x000000ffff997224 */ /* 0x000fe200018e06bd */
[C---:B------:R-:W-:Y:S01]  /*1f330*/  IADD3 R145, P5, R188.reuse, 0xc000, RZ ;  /* 0x0000c000bc917810 */ /* 0x040fe20007fbe0ff */
[----:B------:R-:W-:Y:S01]  /*1f340*/  VIADD R19, R19, 0x8 ;  /* 0x0000000813137836 */ /* 0x000fe20000000000 */
[----:B------:R-:W-:Y:S01]  /*1f350*/  IADD3 R147, P6, R188, 0xc020, RZ ;  /* 0x0000c020bc937810 */ /* 0x000fe20007fde0ff */
[----:B------:R-:W-:Y:S01]  /*1f360*/  ULDC.64 UR10, c[0x0][0xbf0] ;  /* 0x0002fc00000a7ab9 */ /* 0x000fe20000000a00 */
[----:B------:R-:W-:-:S02]  /*1f370*/  LOP3.LUT R150, R151, 0x380, RZ, 0xc0, !PT ;  /* 0x0000038097967812 */ /* 0x000fc400078ec0ff */
[----:B------:R-:W-:Y:S02]  /*1f380*/  LOP3.LUT R144, R145, 0x380, RZ, 0xc0, !PT ;  /* 0x0000038091907812 */ /* 0x000fe400078ec0ff */
[----:B------:R-:W-:Y:S02]  /*1f390*/  LOP3.LUT R146, R147, 0x380, RZ, 0xc0, !PT ;  /* 0x0000038093927812 */ /* 0x000fe400078ec0ff */
        /* <DEDUP_REMOVED lines=9> */
[----:B------:R-:W-:-:S02]  /*1f430*/  MOV R142, R142 ;  /* 0x0000008e008e7202 */ /* 0x000fc40000000f00 */
[----:B------:R-:W-:Y:S02]  /*1f440*/  MOV R140, R140 ;  /* 0x0000008c008c7202 */ /* 0x000fe40000000f00 */
[----:B------:R-:W-:Y:S02]  /*1f450*/  MOV R152, R152 ;  /* 0x0000009800987202 */ /* 0x000fe40000000f00 */
[----:B------:R-:W-:Y:S02]  /*1f460*/  MOV R20, R150 ;  /* 0x0000009600147202 */ /* 0x000fe40000000f00 */
[----:B------:R-:W-:Y:S02]  /*1f470*/  MOV R144, R144 ;  /* 0x0000009000907202 */ /* 0x000fe40000000f00 */
[----:B------:R-:W-:Y:S02]  /*1f480*/  MOV R146, R146 ;  /* 0x0000009200927202 */ /* 0x000fe40000000f00 */
[----:B--2---:R-:W-:-:S02]  /*1f490*/  F2FP.BF16.F32.PACK_AB R96, R97, R96 ;  /* 0x000000606160723e */ /* 0x004fc400000010ff */
[----:B------:R-:W-:Y:S02]  /*1f4a0*/  F2FP.BF16.F32.PACK_AB R97, R99, R98 ;  /* 0x000000626361723e */ /* 0x000fe400000010ff */
[----:B---3--:R-:W-:Y:S02]  /*1f4b0*/  F2FP.BF16.F32.PACK_AB R98, R93, R92 ;  /* 0x0000005c5d62723e */ /* 0x008fe400000010ff */
[----:B------:R-:W1:Y:S01]  /*1f4c0*/  @P1 LDC R93, c[0x0][0xcf0] ;  /* 0x00033c00ff5d1b82 */ /* 0x000e620000000800 */
[----:B----4-:R-:W-:Y:S02]  /*1f4d0*/  F2FP.BF16.F32.PACK_AB R88, R89, R88 ;  /* 0x000000585958723e */ /* 0x010fe400000010ff */
[----:B------:R-:W-:Y:S02]  /*1f4e0*/  F2FP.BF16.F32.PACK_AB R89, R91, R90 ;  /* 0x0000005a5b59723e */ /* 0x000fe400000010ff */
[----:B------:R-:W-:Y:S01]  /*1f4f0*/  F2FP.BF16.F32.PACK_AB R90, R85, R84 ;  /* 0x00000054555a723e */ /* 0x000fe200000010ff */
[----:B------:R-:W-:Y:S01]  /*1f500*/  VIADD R84, R236, UR39 ;  /* 0x00000027ec547c36 */ /* 0x000fe20008000000 */
[----:B------:R-:W-:-:S02]  /*1f510*/  F2FP.BF16.F32.PACK_AB R80, R81, R80 ;  /* 0x000000505150723e */ /* 0x000fc400000010ff */
[----:B------:R-:W-:Y:S02]  /*1f520*/  F2FP.BF16.F32.PACK_AB R81, R83, R82 ;  /* 0x000000525351723e */ /* 0x000fe400000010ff */
[----:B------:R-:W-:Y:S01]  /*1f530*/  F2FP.BF16.F32.PACK_AB R82, R77, R76 ;  /* 0x0000004c4d52723e */ /* 0x000fe200000010ff */
[----:B0-----:R-:W-:-:S04]  /*1f540*/  @P1 IMAD.HI.U32 R76, R84, R21, RZ ;  /* 0x00000015544c1227 */ /* 0x001fc800078e00ff */
[----:B------:R-:W-:Y:S01]  /*1f550*/  IMAD.MOV.U32 R21, RZ, RZ, R84 ;  /* 0x000000ffff157224 */ /* 0x000fe200078e0054 */
[----:B-1----:R-:W-:Y:S02]  /*1f560*/  @P1 SHF.R.U32.HI R21, RZ, R93, R76 ;  /* 0x0000005dff151219 */ /* 0x002fe4000001164c */
[----:B------:R-:W-:-:S03]  /*1f570*/  F2FP.BF16.F32.PACK_AB R72, R73, R72 ;  /* 0x000000484948723e */ /* 0x000fc600000010ff */
[--C-:B------:R-:W-:Y:S01]  /*1f580*/  IMAD.MOV R77, RZ, RZ, -R21.reuse ;  /* 0x000000ffff4d7224 */ /* 0x100fe200078e0a15 */
[----:B------:R-:W-:Y:S02]  /*1f590*/  F2FP.BF16.F32.PACK_AB R73, R75, R74 ;  /* 0x0000004a4b49723e */ /* 0x000fe400000010ff */
[----:B------:R-:W-:Y:S01]  /*1f5a0*/  F2FP.BF16.F32.PACK_AB R75, R59, R58 ;  /* 0x0000003a3b4b723e */ /* 0x000fe200000010ff */
[----:B------:R-:W-:Y:S01]  /*1f5b0*/  IMAD R59, R2, R77, R84 ;  /* 0x0000004d023b7224 */ /* 0x000fe200078e0254 */
[----:B------:R-:W-:Y:S01]  /*1f5c0*/  F2FP.BF16.F32.PACK_AB R74, R57, R56 ;  /* 0x00000038394a723e */ /* 0x000fe200000010ff */
[----:B------:R-:W-:Y:S01]  /*1f5d0*/  IMAD.U32 R58, RZ, RZ, UR8 ;  /* 0x00000008ff3a7e24 */ /* 0x000fe2000f8e00ff */
[----:B------:R-:W-:Y:S01]  /*1f5e0*/  SHF.R.S32.HI R57, RZ, 0x1f, R21 ;  /* 0x0000001fff397819 */ /* 0x000fe20000011415 */
[----:B------:R-:W-:Y:S01]  /*1f5f0*/  ULDC.64 UR8, c[0x0][0xbe8] ;  /* 0x0002fa0000087ab9 */ /* 0x000fe20000000a00 */
[----:B------:R-:W-:Y:S02]  /*1f600*/  IADD3 R56, P3, R21, UR6, RZ ;  /* 0x0000000615387c10 */ /* 0x000fe4000ff7e0ff */
[----:B------:R-:W-:-:S02]  /*1f610*/  F2FP.BF16.F32.PACK_AB R136, R137, R136 ;  /* 0x000000888988723e */ /* 0x000fc400000010ff */
[----:B------:R-:W-:Y:S02]  /*1f620*/  SHF.R.S32.HI R21, RZ, 0x1f, R59 ;  /* 0x0000001fff157819 */ /* 0x000fe4000001143b */
[----:B------:R-:W-:Y:S02]  /*1f630*/  F2FP.BF16.F32.PACK_AB R137, R139, R138 ;  /* 0x0000008a8b89723e */ /* 0x000fe400000010ff */
[----:B------:R-:W-:Y:S02]  /*1f640*/  F2FP.BF16.F32.PACK_AB R128, R129, R128 ;  /* 0x000000808180723e */ /* 0x000fe400000010ff */
[----:B------:R-:W-:Y:S02]  /*1f650*/  F2FP.BF16.F32.PACK_AB R138, R133, R132 ;  /* 0x00000084858a723e */ /* 0x000fe400000010ff */
[----:B------:R-:W-:Y:S01]  /*1f660*/  F2FP.BF16.F32.PACK_AB R139, R135, R134 ;  /* 0x00000086878b723e */ /* 0x000fe200000010ff */
[----:B------:R-:W-:Y:S01]  /*1f670*/  BAR.SYNC.DEFER_BLOCKING 0x1, 0x100 ;  /* 0x0044000000007b1d */ /* 0x000fe20000010000 */
[----:B------:R-:W-:-:S02]  /*1f680*/  F2FP.BF16.F32.PACK_AB R129, R131, R130 ;  /* 0x000000828381723e */ /* 0x000fc400000010ff */
[----:B------:R-:W-:Y:S02]  /*1f690*/  F2FP.BF16.F32.PACK_AB R120, R121, R120 ;  /* 0x000000787978723e */ /* 0x000fe400000010ff */
[----:B------:R-:W-:Y:S01]  /*1f6a0*/  IADD3.X R57, R57, UR7, R58, P3, !PT ;  /* 0x0000000739397c10 */ /* 0x000fe20009ffe43a */
[----:B------:R-:W-:Y:S01]  /*1f6b0*/  ULDC.64 UR6, c[0x0][0xc88] ;  /* 0x0003220000067ab9 */ /* 0x000fe20000000a00 */
[----:B------:R-:W-:Y:S02]  /*1f6c0*/  F2FP.BF16.F32.PACK_AB R130, R125, R124 ;  /* 0x0000007c7d82723e */ /* 0x000fe400000010ff */
[----:B------:R-:W-:Y:S02]  /*1f6d0*/  F2FP.BF16.F32.PACK_AB R131, R127, R126 ;  /* 0x0000007e7f83723e */ /* 0x000fe400000010ff */
[----:B------:R-:W-:Y:S02]  /*1f6e0*/  F2FP.BF16.F32.PACK_AB R121, R123, R122 ;  /* 0x0000007a7b79723e */ /* 0x000fe400000010ff */
[----:B------:R-:W-:Y:S01]  /*1f6f0*/  F2FP.BF16.F32.PACK_AB R112, R113, R112 ;  /* 0x000000707170723e */ /* 0x000fe200000010ff */
[----:B------:R-:W-:Y:S01]  /*1f700*/  IMAD R58, R21, UR6, RZ ;  /* 0x00000006153a7c24 */ /* 0x000fe2000f8e02ff */
[----:B------:R-:W-:-:S02]  /*1f710*/  F2FP.BF16.F32.PACK_AB R122, R117, R116 ;  /* 0x00000074757a723e */ /* 0x000fc400000010ff */
[----:B------:R-:W-:Y:S02]  /*1f720*/  F2FP.BF16.F32.PACK_AB R123, R119, R118 ;  /* 0x00000076777b723e */ /* 0x000fe400000010ff */
[----:B------:R-:W-:Y:S02]  /*1f730*/  F2FP.BF16.F32.PACK_AB R113, R115, R114 ;  /* 0x000000727371723e */ /* 0x000fe400000010ff */
        /* <DEDUP_REMOVED lines=8> */
[----:B------:R-:W-:Y:S01]  /*1f7c0*/  F2FP.BF16.F32.PACK_AB R99, R95, R94 ;  /* 0x0000005e5f63723e */ /* 0x000fe200000010ff */
[----:B------:R-:W-:Y:S01]  /*1f7d0*/  IMAD.WIDE.U32 R56, R59, UR6, R56 ;  /* 0x000000063b387c25 */ /* 0x000fe2000f8e0038 */
[----:B------:R-:W-:Y:S01]  /*1f7e0*/  F2FP.BF16.F32.PACK_AB R91, R87, R86 ;  /* 0x00000056575b723e */ /* 0x000fe200000010ff */
[----:B------:R-:W-:Y:S01]  /*1f7f0*/  STSM.16.M88.4 [R234], R120 ;  /* 0x00000078ea007844 */ /* 0x000fe20000000200 */
[----:B------:R-:W-:Y:S01]  /*1f800*/  F2FP.BF16.F32.PACK_AB R83, R79, R78 ;  /* 0x0000004e4f53723e */ /* 0x000fe200000010ff */
[----:B------:R-:W-:Y:S01]  /*1f810*/  IMAD R21, R59, UR7, R58 ;  /* 0x000000073b157c24 */ /* 0x000fe2000f8e023a */
[----:B------:R-:W-:Y:S01]  /*1f820*/  F2FP.BF16.F32.PACK_AB R52, R53, R52 ;  /* 0x000000343534723e */ /* 0x000fe200000010ff */
[----:B------:R-:W-:Y:S01]  /*1f830*/  STSM.16.M88.4 [R233], R112 ;  /* 0x00000070e9007844 */ /* 0x000fe20000000200 */
[----:B------:R-:W-:Y:S01]  /*1f840*/  F2FP.BF16.F32.PACK_AB R53, R55, R54 ;  /* 0x000000363735723e */ /* 0x000fe200000010ff */
[----:B------:R-:W-:Y:S01]  /*1f850*/  ULDC.64 UR6, c[0x0][0xc50] ;  /* 0x0003140000067ab9 */ /* 0x000fe20000000a00 */
        /* <DEDUP_REMOVED lines=8> */
[----:B------:R-:W-:Y:S01]  /*1f8e0*/  F2FP.BF16.F32.PACK_AB R66, R61, R60 ;  /* 0x0000003c3d42723e */ /* 0x000fe200000010ff */
[----:B------:R-:W-:Y:S01]  /*1f8f0*/  IMAD.IADD R21, R57, 0x1, R21 ;  /* 0x0000000139157824 */ /* 0x000fe200078e0215 */
[----:B------:R-:W-:Y:S02]  /*1f900*/  F2FP.BF16.F32.PACK_AB R67, R63, R62 ;  /* 0x0000003e3f43723e */ /* 0x000fe400000010ff */
[----:B------:R-:W-:Y:S01]  /*1f910*/  F2FP.BF16.F32.PACK_AB R49, R51, R50 ;  /* 0x000000323331723e */ /* 0x000fe200000010ff */
[----:B------:R-:W-:Y:S01]  /*1f920*/  STSM.16.M88.4 [R154], R80 ;  /* 0x000000509a007844 */ /* 0x000fe20000000200 */
[----:B------:R-:W-:-:S02]  /*1f930*/  F2FP.BF16.F32.PACK_AB R50, R45, R44 ;  /* 0x0000002c2d32723e */ /* 0x000fc400000010ff */
[----:B------:R-:W-:Y:S02]  /*1f940*/  F2FP.BF16.F32.PACK_AB R51, R47, R46 ;  /* 0x0000002e2f33723e */ /* 0x000fe400000010ff */
[----:B------:R-:W-:Y:S01]  /*1f950*/  F2FP.BF16.F32.PACK_AB R36, R37, R36 ;  /* 0x000000242524723e */ /* 0x000fe200000010ff */
[----:B------:R-:W-:Y:S01]  /*1f960*/  STSM.16.M88.4 [R142], R72 ;  /* 0x000000488e007844 */ /* 0x000fe20000000200 */
[----:B------:R-:W-:Y:S02]  /*1f970*/  LEA R58, P3, R56, UR6, 0x2 ;  /* 0x00000006383a7c11 */ /* 0x000fe4000f8610ff */
[----:B------:R-:W-:Y:S02]  /*1f980*/  F2FP.BF16.F32.PACK_AB R44, R5, R4 ;  /* 0x00000004052c723e */ /* 0x000fe400000010ff */
        /* <DEDUP_REMOVED lines=14> */
[----:B------:R-:W-:Y:S01]  /*1fa70*/  F2FP.BF16.F32.PACK_AB R13, R15, R14 ;  /* 0x0000000e0f0d723e */ /* 0x000fe200000010ff */
[----:B------:R-:W-:Y:S01]  /*1fa80*/  STSM.16.M88.4 [R20], R48 ;  /* 0x0000003014007844 */ /* 0x000fe20000000200 */
[----:B------:R-:W-:-:S02]  /*1fa90*/  F2FP.BF16.F32.PACK_AB R14, R9, R8 ;  /* 0x00000008090e723e */ /* 0x000fc400000010ff */
[----:B------:R-:W-:Y:S01]  /*1faa0*/  F2FP.BF16.F32.PACK_AB R15, R11, R10 ;  /* 0x0000000a0b0f723e */ /* 0x000fe200000010ff */
[----:B------:R-:W-:Y:S01]  /*1fab0*/  STSM.16.M88.4 [R144], R44 ;  /* 0x0000002c90007844 */ /* 0x000fe20000000200 */
[----:B------:R-:W-:-:S03]  /*1fac0*/  LEA.HI.X R21, R56, UR7, R21, 0x2, P3 ;  /* 0x0000000738157c11 */ /* 0x000fc600098f1415 */
[----:B------:R-:W-:Y:S04]  /*1fad0*/  STSM.16.M88.4 [R146], R36 ;  /* 0x0000002492007844 */ /* 0x000fe80000000200 */
[----:B------:R-:W-:Y:S04]  /*1fae0*/  STSM.16.M88.4 [R148], R28 ;  /* 0x0000001c94007844 */ /* 0x000fe80000000200 */
[----:B------:R-:W-:Y:S04]  /*1faf0*/  STSM.16.M88.4 [R228], R12 ;  /* 0x0000000ce4007844 */ /* 0x000fe80000000200 */
[----:B------:R-:W-:Y:S04]  /*1fb00*/  SHFL.IDX PT, R56, R58, RZ, 0x1c1f ;  /* 0x001c1fff3a387589 */ /* 0x000fe800000e0000 */
[----:B------:R-:W0:Y:S01]  /*1fb10*/  SHFL.IDX PT, R57, R21, RZ, 0x1c1f ;  /* 0x001c1fff15397589 */ /* 0x000e2200000e0000 */
[----:B------:R-:W-:Y:S01]  /*1fb20*/  BAR.SYNC.DEFER_BLOCKING 0x1, 0x100 ;  /* 0x0044000000007b1d */ /* 0x000fe20000010000 */
[----:B------:R-:W-:-:S05]  /*1fb30*/  ISETP.GE.OR P0, PT, R19, R0, P0 ;  /* 0x000000001300720c */ /* 0x000fca0000706670 */
[----:B0-----:R0:W-:Y:S08]  /*1fb40*/  @!P2 ST.E desc[UR48][R56.64], R3 ;  /* 0x000000033800a985 */ /* 0x0011f0000c101930 */
[----:B------:R-:W2:Y:S01]  /*1fb50*/  @!P0 LDL R19, [R1+0x444] ;  /* 0x0004440001138983 */ /* 0x000ea20000100800 */
[----:B------:R-:W-:Y:S02]  /*1fb60*/  IMAD R4, R210, 0x40, R194 ;  /* 0x00000040d2047824 */ /* 0x000fe400078e02c2 */
[----:B------:R-:W-:-:S04]  /*1fb70*/  IMAD.MOV.U32 R5, RZ, RZ, 0x2 ;  /* 0x00000002ff057424 */ /* 0x000fc800078e00ff */
[----:B------:R-:W-:-:S03]  /*1fb80*/  IMAD.WIDE R4, R4, R5, UR36 ;  /* 0x0000002404047e25 */ /* 0x000fc6000f8e0205 */
[----:B------:R-:W-:-:S04]  /*1fb90*/  IADD3 R33, P6, R4, 0x5000, RZ ;  /* 0x0000500004217810 */ /* 0x000fc80007fde0ff */
[----:B------:R-:W-:-:S04]  /*1fba0*/  LOP3.LUT R32, R33, 0x380, RZ, 0xc0, !PT ;  /* 0x0000038021207812 */ /* 0x000fc800078ec0ff */
[----:B------:R-:W-:-:S04]  /*1fbb0*/  SHF.R.U64 R32, R32, 0x3, RZ ;  /* 0x0000000320207819 */ /* 0x000fc800000012ff */
[----:B------:R-:W-:Y:S01]  /*1fbc0*/  LOP3.LUT R32, R32, R33, RZ, 0x3c, !PT ;  /* 0x0000002120207212 */ /* 0x000fe200078e3cff */
[----:B------:R-:W-:Y:S01]  /*1fbd0*/  IMAD.X R33, RZ, RZ, R5, P6 ;  /* 0x000000ffff217224 */ /* 0x000fe200030e0605 */
[C---:B------:R-:W-:Y:S02]  /*1fbe0*/  IADD3 R53, P6, R4.reuse, 0xa000, RZ ;  /* 0x0000a00004357810 */ /* 0x040fe40007fde0ff */
[----:B------:R-:W-:Y:S02]  /*1fbf0*/  IADD3 R7, P3, R4, 0x2000, RZ ;  /* 0x0000200004077810 */ /* 0x000fe40007f7e0ff */
[----:B------:R-:W-:Y:S02]  /*1fc00*/  LOP3.LUT R52, R53, 0x380, RZ, 0xc0, !PT ;  /* 0x0000038035347812 */ /* 0x000fe400078ec0ff */
[----:B------:R-:W-:Y:S01]  /*1fc10*/  LOP3.LUT R6, R7, 0x380, RZ, 0xc0, !PT ;  /* 0x0000038007067812 */ /* 0x000fe200078ec0ff */
[----:B------:R-:W-:Y:S01]  /*1fc20*/  SHFL.IDX PT, R20, R58, 0x1, 0x1c1f ;  /* 0x003c1f003a147f89 */ /* 0x000fe200000e0000 */
[----:B------:R-:W-:-:S02]  /*1fc30*/  SHF.R.U64 R52, R52, 0x3, RZ ;  /* 0x0000000334347819 */ /* 0x000fc400000012ff */
[----:B------:R-:W-:Y:S01]  /*1fc40*/  SHF.R.U64 R6, R6, 0x3, RZ ;  /* 0x0000000306067819 */ /* 0x000fe200000012ff */
[----:B------:R-:W2:Y:S01]  /*1fc50*/  SHFL.IDX PT, R21, R21, 0x1, 0x1c1f ;  /* 0x003c1f0015157f89 */ /* 0x000ea200000e0000 */
[----:B------:R-:W-:Y:S01]  /*1fc60*/  LOP3.LUT R52, R52, R53, RZ, 0x3c, !PT ;  /* 0x0000003534347212 */ /* 0x000fe200078e3cff */
[----:B------:R-:W-:Y:S01]  /*1fc70*/  IMAD.X R53, RZ, RZ, R5, P6 ;  /* 0x000000ffff357224 */ /* 0x000fe200030e0605 */
[----:B------:R-:W-:Y:S02]  /*1fc80*/  LOP3.LUT R12, R6, R7, RZ, 0x3c, !PT ;  /* 0x00000007060c7212 */ /* 0x000fe400078e3cff */
[----:B------:R-:W-:-:S04]  /*1fc90*/  IADD3 R6, P6, R4, 0xf000, RZ ;  /* 0x0000f00004067810 */ /* 0x000fc80007fde0ff */
[----:B0-----:R-:W-:Y:S02]  /*1fca0*/  LOP3.LUT R3, R6, 0x380, RZ, 0xc0, !PT ;  /* 0x0000038006037812 */ /* 0x001fe400078ec0ff */
[C---:B------:R-:W-:Y:S02]  /*1fcb0*/  IADD3 R9, P2, R4.reuse, 0x1000, RZ ;  /* 0x0000100004097810 */ /* 0x040fe40007f5e0ff */
[----:B------:R-:W-:Y:S02]  /*1fcc0*/  SHF.R.U64 R3, R3, 0x3, RZ ;  /* 0x0000000303037819 */ /* 0x000fe400000012ff */
[C---:B------:R-:W-:Y:S02]  /*1fcd0*/  IADD3 R25, P4, R4.reuse, 0x3000, RZ ;  /* 0x0000300004197810 */ /* 0x040fe40007f9e0ff */
[----:B------:R-:W-:Y:S02]  /*1fce0*/  IADD3 R29, P5, R4, 0x4000, RZ ;  /* 0x00004000041d7810 */ /* 0x000fe40007fbe0ff */
[----:B------:R-:W-:-:S02]  /*1fcf0*/  LOP3.LUT R8, R9, 0x380, RZ, 0xc0, !PT ;  /* 0x0000038009087812 */ /* 0x000fc400078ec0ff */
[----:B------:R-:W-:Y:S02]  /*1fd00*/  LOP3.LUT R24, R25, 0x380, RZ, 0xc0, !PT ;  /* 0x0000038019187812 */ /* 0x000fe400078ec0ff */
[----:B------:R-:W-:Y:S02]  /*1fd10*/  LOP3.LUT R28, R29, 0x380, RZ, 0xc0, !PT ;  /* 0x000003801d1c7812 */ /* 0x000fe400078ec0ff */
[----:B------:R-:W-:Y:S02]  /*1fd20*/  LOP3.LUT R72, R3, R6, RZ, 0x3c, !PT ;  /* 0x0000000603487212 */ /* 0x000fe400078e3cff */
[----:B------:R-:W0:Y:S01]  /*1fd30*/  @P1 LDC R3, c[0x0][0xcec] ;  /* 0x00033b00ff031b82 */ /* 0x000e220000000800 */
[----:B------:R-:W-:Y:S02]  /*1fd40*/  SHF.R.U64 R8, R8, 0x3, RZ ;  /* 0x0000000308087819 */ /* 0x000fe400000012ff */
[----:B------:R-:W-:Y:S02]  /*1fd50*/  SHF.R.U64 R24, R24, 0x3, RZ ;  /* 0x0000000318187819 */ /* 0x000fe400000012ff */
[----:B------:R-:W-:Y:S01]  /*1fd60*/  SHF.R.U64 R28, R28, 0x3, RZ ;  /* 0x000000031c1c7819 */ /* 0x000fe200000012ff */
        /* <DEDUP_REMOVED lines=10> */
[----:B------:R-:W-:Y:S02]  /*1fe10*/  IADD3 R49, P5, R4, 0x9000, RZ ;  /* 0x0000900004317810 */ /* 0x000fe40007fbe0ff */
[----:B------:R-:W-:Y:S02]  /*1fe20*/  LOP3.LUT R36, R37, 0x380, RZ, 0xc0, !PT ;  /* 0x0000038025247812 */ /* 0x000fe400078ec0ff */
[----:B------:R-:W-:Y:S02]  /*1fe30*/  LOP3.LUT R40, R41, 0x380, RZ, 0xc0, !PT ;  /* 0x0000038029287812 */ /* 0x000fe400078ec0ff */
[----:B------:R-:W-:-:S02]  /*1fe40*/  LOP3.LUT R44, R45, 0x380, RZ, 0xc0, !PT ;  /* 0x000003802d2c7812 */ /* 0x000fc400078ec0ff */
[----:B------:R-:W-:Y:S01]  /*1fe50*/  LOP3.LUT R48, R49, 0x380, RZ, 0xc0, !PT ;  /* 0x0000038031307812 */ /* 0x000fe200078ec0ff */
[----:B------:R-:W-:Y:S01]  /*1fe60*/  UIMAD UR5, UR12, UR8, URZ ;  /* 0x000000080c0572a4 */ /* 0x000fe2000f8e023f */
[----:B------:R-:W-:Y:S02]  /*1fe70*/  SHF.R.U64 R36, R36, 0x3, RZ ;  /* 0x0000000324247819 */ /* 0x000fe400000012ff */
[----:B------:R-:W-:Y:S02]  /*1fe80*/  SHF.R.U64 R40, R40, 0x3, RZ ;  /* 0x0000000328287819 */ /* 0x000fe400000012ff */
[----:B------:R-:W-:Y:S02]  /*1fe90*/  SHF.R.U64 R44, R44, 0x3, RZ ;  /* 0x000000032c2c7819 */ /* 0x000fe400000012ff */
[----:B------:R-:W-:Y:S01]  /*1fea0*/  SHF.R.U64 R48, R48, 0x3, RZ ;  /* 0x0000000330307819 */ /* 0x000fe200000012ff */
[----:B------:R-:W-:Y:S01]  /*1feb0*/  VIADD R78, R211, UR39 ;  /* 0x00000027d34e7c36 */ /* 0x000fe20008000000 */
[----:B------:R-:W-:Y:S01]  /*1fec0*/  LOP3.LUT R36, R36, R37, RZ, 0x3c, !PT ;  /* 0x0000002524247212 */ /* 0x000fe200078e3cff */
[----:B------:R-:W-:Y:S01]  /*1fed0*/  UIMAD.WIDE.U32 UR6, UR42, UR8, URZ ;  /* 0x000000082a0672a5 */ /* 0x000fe2000f8e003f */
[----:B------:R-:W-:Y:S01]  /*1fee0*/  LOP3.LUT R40, R40, R41, RZ, 0x3c, !PT ;  /* 0x0000002928287212 */ /* 0x000fe200078e3cff */
[----:B------:R-:W-:Y:S01]  /*1fef0*/  UIMAD UR5, UR42, UR9, UR5 ;  /* 0x000000092a0572a4 */ /* 0x000fe2000f8e0205 */
[----:B------:R-:W-:Y:S01]  /*1ff00*/  LOP3.LUT R44, R44, R45, RZ, 0x3c, !PT ;  /* 0x0000002d2c2c7212 */ /* 0x000fe200078e3cff */
[--C-:B------:R-:W-:Y:S01]  /*1ff10*/  IMAD.X R37, RZ, RZ, R5.reuse, P2 ;  /* 0x000000ffff257224 */ /* 0x100fe200010e0605 */
[----:B------:R-:W-:Y:S01]  /*1ff20*/  LOP3.LUT R48, R48, R49, RZ, 0x3c, !PT ;  /* 0x0000003130307212 */ /* 0x000fe200078e3cff */
[--C-:B------:R-:W-:Y:S01]  /*1ff30*/  IMAD.X R41, RZ, RZ, R5.reuse, P3 ;  /* 0x000000ffff297224 */ /* 0x100fe200018e0605 */
[C---:B------:R-:W-:Y:S01]  /*1ff40*/  IADD3 R57, P2, R4.reuse, 0xb000, RZ ;  /* 0x0000b00004397810 */ /* 0x040fe20007f5e0ff */
[--C-:B------:R-:W-:Y:S01]  /*1ff50*/  IMAD.X R45, RZ, RZ, R5.reuse, P4 ;  /* 0x000000ffff2d7224 */ /* 0x100fe200020e0605 */
[C---:B------:R-:W-:Y:S01]  /*1ff60*/  IADD3 R61, P3, R4.reuse, 0xc000, RZ ;  /* 0x0000c000043d7810 */ /* 0x040fe20007f7e0ff */
[----:B------:R-:W-:Y:S01]  /*1ff70*/  IMAD.X R49, RZ, RZ, R5, P5 ;  /* 0x000000ffff317224 */ /* 0x000fe200028e0605 */
[----:B------:R-:W-:Y:S01]  /*1ff80*/  IADD3 R65, P4, R4, 0xd000, RZ ;  /* 0x0000d00004417810 */ /* 0x000fe20007f9e0ff */
[----:B0-----:R-:W-:Y:S01]  /*1ff90*/  @P1 IMAD.HI.U32 R3, R78, R3, RZ ;  /* 0x000000034e031227 */ /* 0x001fe200078e00ff */
[----:B------:R-:W-:Y:S01]  /*1ffa0*/  IADD3 R69, P5, R4, 0xe000, RZ ;  /* 0x0000e00004457810 */ /* 0x000fe20007fbe0ff */
[----:B------:R-:W-:-:S02]  /*1ffb0*/  UIMAD UR8, UR13, UR10, URZ ;  /* 0x0000000a0d0872a4 */ /* 0x000fc4000f8e023f */
[----:B------:R-:W-:Y:S01]  /*1ffc0*/  UIADD3 UR7, UR7, UR5, URZ ;  /* 0x0000000507077290 */ /* 0x000fe2000fffe03f */
[----:B------:R-:W-:Y:S02]  /*1ffd0*/  LOP3.LUT R56, R57, 0x380, RZ, 0xc0, !PT ;  /* 0x0000038039387812 */ /* 0x000fe400078ec0ff */
[----:B------:R-:W-:Y:S02]  /*1ffe0*/  LOP3.LUT R60, R61, 0x380, RZ, 0xc0, !PT ;  /* 0x000003803d3c7812 */ /* 0x000fe400078ec0ff */
[----:B------:R-:W-:Y:S02]  /*1fff0*/  LOP3.LUT R64, R65, 0x380, RZ, 0xc0, !PT ;  /* 0x0000038041407812 */ /* 0x000fe400078ec0ff */
[----:B------:R-:W-:Y:S01]  /*20000*/  LOP3.LUT R68, R69, 0x380, RZ, 0xc0, !PT ;  /* 0x0000038045447812 */ /* 0x000fe200078ec0ff */
[----:B------:R-:W-:Y:S01]  /*20010*/  UIMAD UR5, UR38, UR11, UR8 ;  /* 0x0000000b260572a4 */ /* 0x000fe2000f8e0208 */
[----:B------:R-:W-:Y:S01]  /*20020*/  LOP3.LUT R7, R4, 0x380, RZ, 0xc0, !PT ;  /* 0x0000038004077812 */ /* 0x000fe200078ec0ff */
[----:B------:R-:W-:Y:S01]  /*20030*/  UIMAD.WIDE.U32 UR6, UR38, UR10, UR6 ;  /* 0x0000000a260672a5 */ /* 0x000fe2000f8e0006 */
[----:B------:R-:W-:Y:S01]  /*20040*/  SHF.R.U64 R56, R56, 0x3, RZ ;  /* 0x0000000338387819 */ /* 0x000fe200000012ff */
[----:B------:R-:W-:Y:S01]  /*20050*/  IMAD.X R73, RZ, RZ, R5, P6 ;  /* 0x000000ffff497224 */ /* 0x000fe200030e0605 */
[----:B------:R-:W-:-:S02]  /*20060*/  SHF.R.U64 R60, R60, 0x3, RZ ;  /* 0x000000033c3c7819 */ /* 0x000fc400000012ff */
[----:B------:R-:W-:Y:S02]  /*20070*/  SHF.R.U64 R64, R64, 0x3, RZ ;  /* 0x0000000340407819 */ /* 0x000fe400000012ff */
[----:B------:R-:W-:Y:S01]  /*20080*/  SHF.R.U64 R68, R68, 0x3, RZ ;  /* 0x0000000344447819 */ /* 0x000fe200000012ff */
[----:B------:R-:W-:Y:S01]  /*20090*/  UIADD3 UR5, UR7, UR5, URZ ;  /* 0x0000000507057290 */ /* 0x000fe2000fffe03f */
[----:B------:R-:W-:Y:S01]  /*200a0*/  SHF.R.U64 R7, R7, 0x3, RZ ;  /* 0x0000000307077819 */ /* 0x000fe200000012ff */
[----:B------:R-:W-:Y:S01]  /*200b0*/  ULDC.64 UR8, c[0x0][0xbe0] ;  /* 0x0002f80000087ab9 */ /* 0x000fe20000000a00 */
        /* <DEDUP_REMOVED lines=9> */
[----:B------:R-:W-:-:S05]  /*20150*/  VIADD R81, R210, UR39 ;  /* 0x00000027d2517c36 */ /* 0x000fca0008000000 */
[----:B------:R-:W-:Y:S01]  /*20160*/  ISETP.GE.AND P2, PT, R81, R0, PT ;  /* 0x000000005100720c */ /* 0x000fe20003f46270 */
[----:B------:R-:W-:Y:S01]  /*20170*/  BSSY B1, `(.L_x_11188) ;  /* 0x000004a000017945 */ /* 0x000fe20003800000 */
[----:B--2---:R0:W-:Y:S04]  /*20180*/  @!P0 ST.E desc[UR48][R20.64], R19 ;  /* 0x0000001314008985 */ /* 0x0041e8000c101930 */
[----:B------:R-:W5:Y:S04]  /*20190*/  LD.E.128 R4, desc[UR48][R4.64] ;  /* 0x0000003004047980 */ /* 0x000f68000c101d00 */
[----:B------:R-:W5:Y:S01]  /*201a0*/  LD.E.128 R8, desc[UR48][R8.64] ;  /* 0x0000003008087980 */ /* 0x000f62000c101d00 */
[----:B0-----:R-:W0:Y:S01]  /*201b0*/  @P1 LDC R20, c[0x0][0xcf0] ;  /* 0x00033c00ff141b82 */ /* 0x001e220000000800 */
[----:B------:R-:W-:-:S02]  /*201c0*/  IMAD.MOV.U32 R19, RZ, RZ, R78 ;  /* 0x000000ffff137224 */ /* 0x000fc400078e004e */
[----:B------:R-:W5:Y:S01]  /*201d0*/  LD.E.128 R12, desc[UR48][R12.64] ;  /* 0x000000300c0c7980 */ /* 0x000f62000c101d00 */
[----:B------:R-:W-:-:S03]  /*201e0*/  IMAD.U32 R21, RZ, RZ, UR7 ;  /* 0x00000007ff157e24 */ /* 0x000fc6000f8e00ff */
[----:B------:R-:W5:Y:S04]  /*201f0*/  LD.E.128 R24, desc[UR48][R24.64] ;  /* 0x0000003018187980 */ /* 0x000f68000c101d00 */
[----:B------:R-:W5:Y:S04]  /*20200*/  LD.E.128 R28, desc[UR48][R28.64] ;  /* 0x000000301c1c7980 */ /* 0x000f68000c101d00 */
[----:B------:R-:W5:Y:S04]  /*20210*/  LD.E.128 R32, desc[UR48][R32.64] ;  /* 0x0000003020207980 */ /* 0x000f68000c101d00 */
[----:B------:R-:W5:Y:S04]  /*20220*/  LD.E.128 R36, desc[UR48][R36.64] ;  /* 0x0000003024247980 */ /* 0x000f68000c101d00 */
[----:B------:R-:W5:Y:S01]  /*20230*/  LD.E.128 R40, desc[UR48][R40.64] ;  /* 0x0000003028287980 */ /* 0x000f62000c101d00 */
[----:B0-----:R-:W-:Y:S01]  /*20240*/  @P1 SHF.R.U32.HI R19, RZ, R20, R3 ;  /* 0x00000014ff131219 */ /* 0x001fe20000011603 */
[----:B------:R-:W-:-:S02]  /*20250*/  IMAD.U32 R20, RZ, RZ, UR6 ;  /* 0x00000006ff147e24 */ /* 0x000fc4000f8e00ff */
[----:B------:R-:W5:Y:S01]  /*20260*/  LD.E.128 R44, desc[UR48][R44.64] ;  /* 0x000000302c2c7980 */ /* 0x000f62000c101d00 */
[----:B------:R-:W-:Y:S01]  /*20270*/  IMAD.U32 R3, RZ, RZ, UR5 ;  /* 0x00000005ff037e24 */ /* 0x000fe2000f8e00ff */
[--C-:B------:R-:W-:Y:S01]  /*20280*/  SHF.R.S32.HI R76, RZ, 0x1f, R19.reuse ;  /* 0x0000001fff4c7819 */ /* 0x100fe20000011413 */
[----:B------:R-:W-:Y:S01]  /*20290*/  IMAD.MOV R77, RZ, RZ, -R19 ;  /* 0x000000ffff4d7224 */ /* 0x000fe200078e0a13 */
[----:B------:R-:W5:Y:S01]  /*202a0*/  LD.E.128 R48, desc[UR48][R48.64] ;  /* 0x0000003030307980 */ /* 0x000f62000c101d00 */
[----:B------:R-:W-:Y:S02]  /*202b0*/  ULDC.64 UR6, c[0x0][0xbd8] ;  /* 0x0002f60000067ab9 */ /* 0x000fe40000000a00 */
[----:B------:R-:W-:Y:S01]  /*202c0*/  IMAD R21, R2, R77, R78 ;  /* 0x0000004d02157224 */ /* 0x000fe200078e024e */
[----:B------:R-:W5:Y:S01]  /*202d0*/  LD.E.128 R52, desc[UR48][R52.64] ;  /* 0x0000003034347980 */ /* 0x000f62000c101d00 */
[----:B------:R-:W-:Y:S02]  /*202e0*/  IMAD R76, R76, UR8, RZ ;  /* 0x000000084c4c7c24 */ /* 0x000fe4000f8e02ff */
[----:B------:R-:W-:Y:S01]  /*202f0*/  IMAD.MOV.U32 R2, RZ, RZ, R20 ;  /* 0x000000ffff027224 */ /* 0x000fe200078e0014 */
[----:B------:R-:W5:Y:S01]  /*20300*/  LD.E.128 R56, desc[UR48][R56.64] ;  /* 0x0000003038387980 */ /* 0x000f62000c101d00 */
[----:B------:R-:W-:-:S02]  /*20310*/  IMAD R77, R19, UR9, R76 ;  /* 0x00000009134d7c24 */ /* 0x000fc4000f8e024c */
[----:B------:R-:W-:Y:S01]  /*20320*/  IMAD.WIDE.U32 R2, R19, UR8, R2 ;  /* 0x0000000813027c25 */ /* 0x000fe2000f8e0002 */
[----:B------:R-:W5:Y:S01]  /*20330*/  LD.E.128 R60, desc[UR48][R60.64] ;  /* 0x000000303c3c7980 */ /* 0x000f62000c101d00 */
[----:B------:R-:W-:-:S03]  /*20340*/  SHF.R.S32.HI R19, RZ, 0x1f, R21 ;  /* 0x0000001fff137819 */ /* 0x000fc60000011415 */
        /* <DEDUP_REMOVED lines=11> */
[----:B------:R-:W-:Y:S01]  /*20400*/  VIADD R19, R81, 0x20 ;  /* 0x0000002051137836 */ /* 0x000fe20000000000 */
[----:B------:R-:W-:Y:S01]  /*20410*/  UIADD3 UR5, UR44, 0x32420, URZ ;  /* 0x000324202c057890 */ /* 0x000fe2000fffe03f */
[C---:B------:R-:W-:Y:S02]  /*20420*/  IMAD R77, R21.reuse, UR7, R20 ;  /* 0x00000007154d7c24 */ /* 0x040fe4000f8e0214 */
[----:B------:R-:W-:Y:S01]  /*20430*/  IMAD.WIDE.U32 R2, R21, UR6, R2 ;  /* 0x0000000615027c25 */ /* 0x000fe2000f8e0002 */
[----:B------:R-:W-:Y:S01]  /*20440*/  ISETP.GE.AND P1, PT, R19, R0, PT ;  /* 0x000000001300720c */ /* 0x000fe20003f26270 */
[----:B------:R-:W-:Y:S02]  /*20450*/  ULDC.64 UR6, c[0x0][0xb80] ;  /* 0x0002e00000067ab9 */ /* 0x000fe40000000a00 */
[----:B------:R-:W-:Y:S01]  /*20460*/  VIADD R19, R81, 0x40 ;  /* 0x0000004051137836 */ /* 0x000fe20000000000 */
[----:B------:R-:W-:Y:S01]  /*20470*/  LEA R80, P3, R2, UR6, 0x1 ;  /* 0x0000000602507c11 */ /* 0x000fe2000f8608ff */
[----:B------:R-:W-:Y:S01]  /*20480*/  IMAD.IADD R3, R3, 0x1, R77 ;  /* 0x0000000103037824 */ /* 0x000fe200078e024d */
[----:B------:R-:W-:-:S02]  /*20490*/  UPRMT UR5, URZ, 0x654, UR5 ;  /* 0x000006543f057896 */ /* 0x000fc40008000005 */
[----:B------:R-:W-:Y:S02]  /*204a0*/  ISETP.GE.AND P0, PT, R19, R0, PT ;  /* 0x000000001300720c */ /* 0x000fe40003f06270 */
[----:B------:R-:W-:Y:S01]  /*204b0*/  LEA.HI.X R19, R2, UR7, R3, 0x1, P3 ;  /* 0x0000000702137c11 */ /* 0x000fe200098f0c03 */
[----:B0-----:R0:W1:Y:S04]  /*204c0*/  SHFL.IDX PT, R78, R80, RZ, 0x181f ;  /* 0x00181fff504e7589 */ /* 0x00106800000e0000 */
[----:B------:R0:W2:Y:S01]  /*204d0*/  SHFL.IDX PT, R79, R19, RZ, 0x181f ;  /* 0x00181fff134f7589 */ /* 0x0000a200000e0000 */
[----:B------:R-:W-:Y:S01]  /*204e0*/  SYNCS.ARRIVE.TRANS64.RED.A1T0 RZ, [UR5], RZ ;  /* 0x000000ffffff79a7 */ /* 0x000fe20008100405 */
        /* <DEDUP_REMOVED lines=18> */
.L_x_11189:
[----:B------:R-:W-:Y:S05]  /*20610*/  BSYNC B1 ;  /* 0x0000000000017941 */ /* 0x000fea0003800000 */
.L_x_11188:
[----:B---3--:R3:W4:Y:S01]  /*20620*/  SHFL.IDX PT, R21, R19, 0x1, 0x181f ;  /* 0x00381f0013157f89 */ /* 0x00872200000e0000 */
        /* <DEDUP_REMOVED lines=9> */
[-C--:B-----5:R-:W-:Y:S02]  /*206c0*/  @!P3 LEA R4, P5, R196, R20.reuse, 0x1 ;  /* 0x00000014c404b211 */ /* 0x0a0fe400078a08ff */
[-C--:B----4-:R-:W-:Y:S02]  /*206d0*/  @!P4 LEA.HI.X R3, R194, R21.reuse, R203, 0x1, P6 ;  /* 0x00000015c203c211 */ /* 0x090fe400030f0ccb */
[-C--:B------:R-:W-:Y:S02]  /*206e0*/  @!P2 LEA R6, P6, R195, R20.reuse, 0x1 ;  /* 0x00000014c306a211 */ /* 0x080fe400078c08ff */
        /* <DEDUP_REMOVED lines=8> */
.L_x_11191:
[----:B------:R-:W-:Y:S05]  /*20770*/  BSYNC B1 ;  /* 0x0000000000017941 */ /* 0x000fea0003800000 */
.L_x_11190:
[----:B0----5:R0:W0:Y:S01]  /*20780*/  SHFL.IDX PT, R9, R19, 0x2, 0x181f ;  /* 0x00581f0013097f89 */ /* 0x02102200000e0000 */
        /* <DEDUP_REMOVED lines=9> */
[-C--:B------:R-:W-:Y:S02]  /*20820*/  @!P2 LEA R4, P5, R196, R8.reuse, 0x1 ;  /* 0x00000008c404a211 */ /* 0x080fe400078a08ff */
[-C--:B------:R-:W-:Y:S02]  /*20830*/  @!P1 LEA R6, P4, R195, R8.reuse, 0x1 ;  /* 0x00000008c3069211 */ /* 0x080fe400078808ff */
[-C--:B------:R-:W-:Y:S02]  /*20840*/  @!P3 LEA.HI.X R3, R194, R9.reuse, R203, 0x1, P6 ;  /* 0x00000009c203b211 */ /* 0x080fe400030f0ccb */
        /* <DEDUP_REMOVED lines=8> */
.L_x_11193:
[----:B------:R-:W-:Y:S05]  /*208d0*/  BSYNC B1 ;  /* 0x0000000000017941 */ /* 0x000fea0003800000 */
.L_x_11192:
[----:B0-----:R-:W-:Y:S01]  /*208e0*/  VIADD R3, R81, 0x60 ;  /* 0x0000006051037836 */ /* 0x001fe20000000000 */
[----:B---3--:R-:W0:Y:S04]  /*208f0*/  SHFL.IDX PT, R19, R19, 0x3, 0x181f ;  /* 0x00781f0013137f89 */ /* 0x008e2800000e0000 */
[----:B------:R-:W-:Y:S01]  /*20900*/  ISETP.GE.AND P0, PT, R3, R0, PT ;  /* 0x000000000300720c */ /* 0x000fe20003f06270 */
[----:B------:R-:W3:-:S12]  /*20910*/  SHFL.IDX PT, R80, R80, 0x3, 0x181f ;  /* 0x00781f0050507f89 */ /* 0x000ed800000e0000 */
[----:B------:R-:W-:Y:S05]  /*20920*/  @P0 BRA `(.L_x_11194) ;  /* 0x0000000c001c0947 */ /* 0x000fea0003800000 */
[----:B------:R-:W-:Y:S02]  /*20930*/  ULDC UR5, c[0x0][0xbc8] ;  /* 0x0002f20000057ab9 */ /* 0x000fe40000000800 */
[----:B------:R-:W-:Y:S02]  /*20940*/  ISETP.GE.AND P3, PT, R194, UR5, PT ;  /* 0x00000005c2007c0c */ /* 0x000fe4000bf66270 */
[----:B------:R-:W-:Y:S02]  /*20950*/  ISETP.GE.AND P4, PT, R196, UR5, PT ;  /* 0x00000005c4007c0c */ /* 0x000fe4000bf86270 */
[----:B------:R-:W-:-:S09]  /*20960*/  ISETP.GE.AND P5, PT, R195, UR5, PT ;  /* 0x00000005c3007c0c */ /* 0x000fd2000bfa6270 */
[-C--:B---3--:R-:W-:Y:S02]  /*20970*/  @!P3 LEA R2, P0, R194, R80.reuse, 0x1 ;  /* 0x00000050c202b211 */ /* 0x088fe400078008ff */
[-C--:B------:R-:W-:Y:S02]  /*20980*/  @!P4 LEA R4, P1, R196, R80.reuse, 0x1 ;  /* 0x00000050c404c211 */ /* 0x080fe400078208ff */
[C---:B------:R-:W-:Y:S02]  /*20990*/  @!P5 LEA R6, P2, R195.reuse, R80, 0x1 ;  /* 0x00000050c306d211 */ /* 0x040fe400078408ff */
[-C--:B0-----:R-:W-:Y:S02]  /*209a0*/  @!P3 LEA.HI.X R3, R194, R19.reuse, R203, 0x1, P0 ;  /* 0x00000013c203b211 */ /* 0x081fe400000f0ccb */
        /* <DEDUP_REMOVED lines=11> */
.L_x_11187:
[----:B0-----:R-:W0:Y:S01]  /*20a60*/  LDC R6, c[0x0][0xce8] ;  /* 0x00033a00ff067b82 */ /* 0x001e220000000800 */
[----:B------:R-:W-:Y:S01]  /*20a70*/  ISETP.GE.AND P0, PT, R206, 0x80, PT ;  /* 0x00000080ce00780c */ /* 0x000fe20003f06270 */
[----:B------:R-:W-:Y:S01]  /*20a80*/  USHF.R.S32.HI UR8, URZ, 0x1f, UR42 ;  /* 0x0000001f3f087899 */ /* 0x000fe2000801142a */
[----:B------:R-:W-:Y:S01]  /*20a90*/  BSSY B1, `(.L_x_11195) ;  /* 0x000002e000017945 */ /* 0x000fe20003800000 */
        /* <DEDUP_REMOVED lines=45> */
.L_x_11196:
[----:B------:R-:W-:Y:S05]  /*20d70*/  BSYNC B1 ;  /* 0x0000000000017941 */ /* 0x000fea0003800000 */
.L_x_11195:
[----:B------:R-:W-:Y:S01]  /*20d80*/  ULDC.64 UR10, c[0x0][0xbe8] ;  /* 0x0002fa00000a7ab9 */ /* 0x000fe20000000a00 */
[----:B--2---:R-:W-:Y:S01]  /*20d90*/  VIADD R4, R211, UR39 ;  /* 0x00000027d3047c36 */ /* 0x004fe20008000000 */
[----:B------:R-:W-:Y:S01]  /*20da0*/  UIMAD UR5, UR8, UR10, URZ ;  /* 0x0000000a080572a4 */ /* 0x000fe2000f8e023f */
[----:B------:R-:W-:Y:S01]  /*20db0*/  VIADD R8, R210, UR39 ;  /* 0x00000027d2087c36 */ /* 0x000fe20008000000 */
[----:B------:R-:W-:Y:S01]  /*20dc0*/  UIMAD.WIDE.U32 UR6, UR42, UR10, URZ ;  /* 0x0000000a2a0672a5 */ /* 0x000fe2000f8e003f */
[----:B0-----:R-:W-:Y:S01]  /*20dd0*/  @P1 IMAD.HI.U32 R0, R4, R9, RZ ;  /* 0x0000000904001227 */ /* 0x001fe200078e00ff */
[----:B------:R-:W-:Y:S01]  /*20de0*/  UIMAD UR5, UR42, UR11, UR5 ;  /* 0x0000000b2a0572a4 */ /* 0x000fe2000f8e0205 */
[----:B------:R-:W-:Y:S02]  /*20df0*/  BSSY B1, `(.L_x_11197) ;  /* 0x0000038000017945 */ /* 0x000fe40003800000 */
[----:B------:R-:W-:Y:S01]  /*20e00*/  ULDC.64 UR10, c[0x0][0xbf0] ;  /* 0x0002fc00000a7ab9 */ /* 0x000fe20000000a00 */
[----:B------:R-:W-:Y:S01]  /*20e10*/  UIADD3 UR7, UR7, UR5, URZ ;  /* 0x0000000507077290 */ /* 0x000fe2000fffe03f */
[----:B------:R-:W-:Y:S01]  /*20e20*/  IMAD.MOV.U32 R5, RZ, RZ, R4 ;  /* 0x000000ffff057224 */ /* 0x000fe200078e0004 */
[----:B------:R-:W-:Y:S01]  /*20e30*/  UIMAD UR5, UR9, UR10, URZ ;  /* 0x0000000a090572a4 */ /* 0x000fe2000f8e023f */
[----:B-1----:R-:W-:Y:S01]  /*20e40*/  @P1 SHF.R.U32.HI R5, RZ, R11, R0 ;  /* 0x0000000bff051219 */ /* 0x002fe20000011600 */
[----:B------:R-:W-:-:S02]  /*20e50*/  UIMAD.WIDE.U32 UR6, UR38, UR10, UR6 ;  /* 0x0000000a260672a5 */ /* 0x000fc4000f8e0006 */
[----:B------:R-:W-:Y:S01]  /*20e60*/  UIMAD UR5, UR38, UR11, UR5 ;  /* 0x0000000b260572a4 */ /* 0x000fe2000f8e0205 */
[--C-:B------:R-:W-:Y:S01]  /*20e70*/  SHF.R.S32.HI R0, RZ, 0x1f, R5.reuse ;  /* 0x0000001fff007819 */ /* 0x100fe20000011405 */
[----:B------:R-:W-:Y:S01]  /*20e80*/  IMAD.MOV R7, RZ, RZ, -R5 ;  /* 0x000000ffff077224 */ /* 0x000fe200078e0a05 */
[----:B------:R-:W-:Y:S01]  /*20e90*/  ULDC.64 UR8, c[0x0][0xbe0] ;  /* 0x0002f80000087ab9 */ /* 0x000fe20000000a00 */
[----:B------:R-:W-:Y:S02]  /*20ea0*/  UIADD3 UR5, UR7, UR5, URZ ;  /* 0x0000000507057290 */ /* 0x000fe4000fffe03f */
[----:B------:R-:W-:Y:S02]  /*20eb0*/  IMAD.U32 R3, RZ, RZ, UR7 ;  /* 0x00000007ff037e24 */ /* 0x000fe4000f8e00ff */
[----:B------:R-:W-:Y:S02]  /*20ec0*/  IMAD R0, R0, UR8, RZ ;  /* 0x0000000800007c24 */ /* 0x000fe4000f8e02ff */
[----:B------:R-:W-:-:S02]  /*20ed0*/  IMAD R7, R6, R7, R4 ;  /* 0x0000000706077224 */ /* 0x000fc400078e0204 */
        /* <DEDUP_REMOVED lines=41> */
.L_x_11198:
[----:B------:R-:W-:Y:S05]  /*21170*/  BSYNC B1 ;  /* 0x0000000000017941 */ /* 0x000fea0003800000 */
.L_x_11197:
        /* <DEDUP_REMOVED lines=10> */
[----:B------:R-:W-:Y:S02]  /*21220*/  @!P3 LEA R10, P5, R196, R2, 0x1 ;  /* 0x00000002c40ab211 */ /* 0x000fe400078a08ff */
        /* <DEDUP_REMOVED lines=10> */
.L_x_11200:
[----:B------:R-:W-:Y:S05]  /*212d0*/  BSYNC B1 ;  /* 0x0000000000017941 */ /* 0x000fea0003800000 */
.L_x_11199:
        /* <DEDUP_REMOVED lines=10> */
[-C--:B------:R-:W-:Y:S02]  /*21380*/  @!P2 LEA R10, P5, R196, R2.reuse, 0x1 ;  /* 0x00000002c40aa211 */ /* 0x080fe400078a08ff */
        /* <DEDUP_REMOVED lines=10> */
.L_x_11202:
[----:B------:R-:W-:Y:S05]  /*21430*/  BSYNC B1 ;  /* 0x0000000000017941 */ /* 0x000fea0003800000 */
.L_x_11201:
        /* <DEDUP_REMOVED lines=11> */
[-C--:B------:R-:W-:Y:S02]  /*214f0*/  @!P2 LEA R6, P5, R196, R2.reuse, 0x1 ;  /* 0x00000002c406a211 */ /* 0x080fe400078a08ff */
        /* <DEDUP_REMOVED lines=10> */
.L_x_11194:
[----:B------:R-:W-:Y:S05]  /*215a0*/  BSYNC B0 ;  /* 0x0000000000007941 */ /* 0x000fea0003800000 */
.L_x_11186:
[----:B------:R-:W-:Y:S02]  /*215b0*/  ULDC UR5, c[0x0][0xd38] ;  /* 0x00034e0000057ab9 */ /* 0x000fe40000000800 */
[----:B------:R-:W-:-:S06]  /*215c0*/  UISETP.GE.AND UP0, UPT, UR4, UR5, UPT ;  /* 0x000000050400728c */ /* 0x000fcc000bf06270 */
[----:B------:R-:W-:-:S13]  /*215d0*/  PLOP3.LUT P0, PT, PT, PT, UP0, 0x80, 0x0 ;  /* 0x000000000000781c */ /* 0x000fda0003f0f008 */
[----:B------:R-:W-:Y:S05]  /*215e0*/  @!P0 BRA `(.L_x_11203) ;  /* 0xfffffdfc00208947 */ /* 0x000fea000383ffff */
[----:B------:R-:W-:Y:S05]  /*215f0*/  EXIT ;  /* 0x000000000000794d */ /* 0x000fea0003800000 */
.L_x_11079:
[----:B------:R-:W-:-:S08]  /*21600*/  NOP ;  /* 0x0000000000007918 */ /* 0x000fd00000000000 */
[----:B----4-:R-:W0:-:S00]  /*21610*/  USETMAXREG.DEALLOC.CTAPOOL 0x18 ;  /* 0x00000018000079c8 */ /* 0x010e0000080e0500 */
[----:B0-----:R-:W2:Y:S01]  /*21620*/  LDL.LU R2, [R1+0x46c] ;  /* 0x00046c0001027983 */ /* 0x001ea20000300800 */
[----:B------:R-:W-:-:S05]  /*21630*/  LOP3.LUT R0, R0, 0x3, RZ, 0xc0, !PT ;  /* 0x0000000300007812 */ /* 0x000fca00078ec0ff */
[----:B------:R-:W0:Y:S01]  /*21640*/  S2UR UR6, SR_CTAID.X ;  /* 0x00000000000679c3 */ /* 0x000e220000002500 */
[----:B------:R-:W-:Y:S01]  /*21650*/  IMAD.MOV.U32 R18, RZ, RZ, RZ ;  /* 0x000000ffff127224 */ /* 0x000fe200078e00ff */
[----:B------:R-:W-:Y:S04]  /*21660*/  STL [R1+0x498], RZ ;  /* 0x000498ff01007387 */ /* 0x000fe80000100800 */
[----:B------:R-:W1:Y:S02]  /*21670*/  SHFL.IDX PT, R0, R0, RZ, 0x1f ;  /* 0x00001fff00007589 */ /* 0x000e6400000e0000 */
[----:B-1----:R-:W-:Y:S02]  /*21680*/  ISETP.NE.AND P0, PT, R0, RZ, PT ;  /* 0x000000ff0000720c */ /* 0x002fe40003f05270 */
[----:B------:R-:W0:Y:S11]  /*21690*/  LDC R0, c[0x0][0xd38] ;  /* 0x00034e00ff007b82 */ /* 0x000e360000000800 */
[----:B------:R-:W-:Y:S06]  /*216a0*/  @P0 BAR.ARV 0x4, 0x180 ;  /* 0x0106000000000b1d */ /* 0x000fec0000002000 */
[----:B--2---:R-:W-:-:S04]  /*216b0*/  LOP3.LUT R2, R2, 0xffffff7f, RZ, 0xc0, !PT ;  /* 0xffffff7f02027812 */ /* 0x004fc800078ec0ff */
[----:B------:R-:W-:Y:S02]  /*216c0*/  @P0 LOP3.LUT R2, R2, 0x80, RZ, 0xfc, !PT ;  /* 0x0000008002020812 */ /* 0x000fe400078efcff */
[----:B0-----:R-:W-:Y:S01]  /*216d0*/  ISETP.LE.AND P0, PT, R0, UR6, PT ;  /* 0x0000000600007c0c */ /* 0x001fe2000bf03270 */
[----:B------:R-:W-:Y:S02]  /*216e0*/  IMAD.MOV.U32 R0, RZ, RZ, 0x1 ;  /* 0x00000001ff007424 */ /* 0x000fe400078e00ff */
[----:B------:R0:W-:Y:S04]  /*216f0*/  STL [R1+0x46c], R2 ;  /* 0x00046c0201007387 */ /* 0x0001e80000100800 */
[----:B------:R0:W-:Y:S06]  /*21700*/  STL [R1+0x464], R0 ;  /* 0x0004640001007387 */ /* 0x0001ec0000100800 */
[----:B------:R-:W-:Y:S05]  /*21710*/  @P0 BRA `(.L_x_11204) ;  /* 0x0000005000e80947 */ /* 0x000fea0003800000 */
[----:B------:R-:W1:Y:S01]  /*21720*/  S2R R5, SR_TID.X ;  /* 0x0000000000057919 */ /* 0x000e620000002100 */
[----:B------:R-:W2:Y:S01]  /*21730*/  S2UR UR5, SR_CgaCtaId ;  /* 0x00000000000579c3 */ /* 0x000ea20000008800 */
[----:B------:R-:W-:Y:S01]  /*21740*/  UMOV UR4, 0x400 ;  /* 0x0000040000047882 */ /* 0x000fe20000000000 */
[----:B------:R-:W-:Y:S01]  /*21750*/  IMAD.MOV.U32 R18, RZ, RZ, RZ ;  /* 0x000000ffff127224 */ /* 0x000fe200078e00ff */
[----:B------:R-:W-:Y:S01]  /*21760*/  STL [R1+0x498], RZ ;  /* 0x000498ff01007387 */ /* 0x000fe20000100800 */
        /* <DEDUP_REMOVED lines=17> */
[----:B------:R-:W-:Y:S04]  /*21880*/  STL [R1+0x460], R4 ;  /* 0x0004600401007387 */ /* 0x000fe80000100800 */
[----:B------:R0:W-:Y:S04]  /*21890*/  STL [R1+0x474], R3 ;  /* 0x0004740301007387 */ /* 0x0001e80000100800 */
[----:B------:R1:W-:Y:S01]  /*218a0*/  STL [R1+0x464], R2 ;  /* 0x0004640201007387 */ /* 0x0003e20000100800 */
[----:B0-----:R-:W-:-:S02]  /*218b0*/  LOP3.LUT R3, R0, 0x40, RZ, 0xfc, !PT ;  /* 0x0000004000037812 */ /* 0x001fc400078efcff */
[C---:B-1----:R-:W-:Y:S02]  /*218c0*/  LOP3.LUT R2, R0.reuse, 0x80, RZ, 0xfc, !PT ;  /* 0x0000008000027812 */ /* 0x042fe400078efcff */
[----:B------:R-:W-:-:S07]  /*218d0*/  LOP3.LUT R0, R0, 0xc0, RZ, 0xfc, !PT ;  /* 0x000000c000007812 */ /* 0x000fce00078efcff */
.L_x_11306:
        /* <DEDUP_REMOVED lines=14> */
[----:B01-34-:R-:W-:Y:S05]  /*219c0*/  @!P0 BRA `(.L_x_11205) ;  /* 0x0000000000208947 */ /* 0x01bfea0003800000 */
        /* <DEDUP_REMOVED lines=8> */
.L_x_11205:
[----:B------:R-:W-:Y:S01]  /*21a50*/  ULDC UR9, c[0x0][0xd54] ;  /* 0x0003550000097ab9 */ /* 0x000fe20000000800 */
[----:B------:R-:W-:Y:S01]  /*21a60*/  UMOV UR6, UR8 ;  /* 0x0000000800067c82 */ /* 0x000fe20008000000 */
[----:B------:R-:W-:-:S11]  /*21a70*/  UISETP.NE.AND UP0, UPT, UR9, 0x1, UPT ;  /* 0x000000010900788c */ /* 0x000fd6000bf05270 */
[----:B------:R-:W-:Y:S02]  /*21a80*/  @UP0 ULDC.64 UR10, c[0x0][0xd58] ;  /* 0x00035600000a0ab9 */ /* 0x000fe40000000a00 */
[----:B------:R-:W-:-:S04]  /*21a90*/  UIMAD.WIDE.U32 UR4, UR8, UR10, URZ ;  /* 0x0000000a080472a5 */ /* 0x000fc8000f8e003f */
[----:B------:R-:W-:-:S04]  /*21aa0*/  @UP0 USHF.R.U32.HI UR6, URZ, UR11, UR5 ;  /* 0x0000000b3f060299 */ /* 0x000fc80008011605 */
[----:B------:R-:W-:-:S12]  /*21ab0*/  UIMAD UR4, UR6, UR9, URZ ;  /* 0x00000009060472a4 */ /* 0x000fd8000f8e023f */
.L_x_11206:
        /* <DEDUP_REMOVED lines=48> */
.L_x_11208:
[----:B------:R-:W-:-:S11]  /*21dc0*/  UISETP.NE.AND UP0, UPT, UR5, 0x1, UPT ;  /* 0x000000010500788c */ /* 0x000fd6000bf05270 */
[----:B------:R-:W-:Y:S02]  /*21dd0*/  @UP0 ULDC.64 UR12, c[0x0][0xae0] ;  /* 0x0002b800000c0ab9 */ /* 0x000fe40000000a00 */
[----:B------:R-:W-:-:S04]  /*21de0*/  UIMAD.WIDE.U32 UR8, UR10, UR12, URZ ;  /* 0x0000000c0a0872a5 */ /* 0x000fc8000f8e003f */
[----:B------:R-:W-:-:S12]  /*21df0*/  @UP0 USHF.R.U32.HI UR10, URZ, UR13, UR9 ;  /* 0x0000000d3f0a0299 */ /* 0x000fd80008011609 */
.L_x_11209:
[----:B------:R-:W-:-:S04]  /*21e00*/  UIMAD UR10, UR10, UR5, UR5 ;  /* 0x000000050a0a72a4 */ /* 0x000fc8000f8e0205 */
[----:B------:R-:W-:-:S04]  /*21e10*/  UISETP.LT.AND UP0, UPT, UR4, UR10, UPT ;  /* 0x0000000a0400728c */ /* 0x000fc8000bf01270 */
[----:B------:R-:W-:-:S12]  /*21e20*/  USEL UR4, UR4, UR10, UP0 ;  /* 0x0000000a04047287 */ /* 0x000fd80008000000 */
.L_x_11207:
        /* <DEDUP_REMOVED lines=31> */
.L_x_11211:
[----:B------:R-:W-:-:S11]  /*22020*/  UISETP.NE.AND UP0, UPT, UR5, 0x1, UPT ;  /* 0x000000010500788c */ /* 0x000fd6000bf05270 */
[----:B------:R-:W-:Y:S02]  /*22030*/  @UP0 ULDC.64 UR10, c[0x0][0xae0] ;  /* 0x0002b800000a0ab9 */ /* 0x000fe40000000a00 */
[----:B------:R-:W-:-:S04]  /*22040*/  UIMAD.WIDE.U32 UR6, UR4, UR10, URZ ;  /* 0x0000000a040672a5 */ /* 0x000fc8000f8e003f */
[----:B------:R-:W-:-:S12]  /*22050*/  @UP0 USHF.R.U32.HI UR4, URZ, UR11, UR7 ;  /* 0x0000000b3f040299 */ /* 0x000fd80008011607 */
.L_x_11212:
[----:B------:R-:W-:-:S04]  /*22060*/  UIMAD UR4, UR4, UR5, URZ ;  /* 0x00000005040472a4 */ /* 0x000fc8000f8e023f */
[----:B------:R-:W-:-:S04]  /*22070*/  UISETP.LT.AND UP0, UPT, UR8, UR4, UPT ;  /* 0x000000040800728c */ /* 0x000fc8000bf01270 */
[----:B------:R-:W-:-:S12]  /*22080*/  USEL UR8, UR8, UR4, !UP0 ;  /* 0x0000000408087287 */ /* 0x000fd8000c000000 */
.L_x_11210:
        /* <DEDUP_REMOVED lines=27> */
.L_x_11214:
        /* <DEDUP_REMOVED lines=20> */
.L_x_11217:
[----:B------:R-:W-:Y:S05]  /*22380*/  BSYNC B6 ;  /* 0x0000000000067941 */ /* 0x000fea0003800000 */
.L_x_11216:
        /* <DEDUP_REMOVED lines=20> */
.L_x_11220:
        /* <DEDUP_REMOVED lines=15> */
.L_x_11219:
[----:B------:R-:W-:Y:S05]  /*225c0*/  BSYNC B6 ;  /* 0x0000000000067941 */ /* 0x000fea0003800000 */
.L_x_11218:
[----:B------:R-:W-:Y:S01]  /*225d0*/  ULDC.64 UR4, c[0x0][0xaf0] ;  /* 0x0002bc0000047ab9 */ /* 0x000fe20000000a00 */
[----:B------:R-:W2:Y:S01]  /*225e0*/  LDL.LU R4, [R1+0x46c] ;  /* 0x00046c0001047983 */ /* 0x000ea20000300800 */
[----:B------:R-:W-:Y:S01]  /*225f0*/  UISETP.NE.U32.AND UP0, UPT, UR4, URZ, UPT ;  /* 0x0000003f0400728c */ /* 0x000fe2000bf05070 */
[----:B------:R-:W-:-:S03]  /*22600*/  IMAD.U32 R19, RZ, RZ, UR43 ;  /* 0x0000002bff137e24 */ /* 0x000fc6000f8e00ff */
        /* <DEDUP_REMOVED lines=17> */
[----:B------:R-:W-:-:S05]  /*22720*/  @P1 LOP3.LUT R4, R4, 0x1, RZ, 0xfc, !PT ;  /* 0x0000000104041812 */ /* 0x000fca00078efcff */
[----:B------:R0:W-:Y:S01]  /*22730*/  STL [R1+0x46c], R4 ;  /* 0x00046c0401007387 */ /* 0x0001e20000100800 */
[----:B---3--:R-:W-:Y:S02]  /*22740*/  SHF.R.S32.HI R7, RZ, 0x1f, R19 ;  /* 0x0000001fff077819 */ /* 0x008fe40000011413 */
[----:B------:R-:W-:-:S03]  /*22750*/  SEL R16, R19, RZ, !P1 ;  /* 0x000000ff13107207 */ /* 0x000fc60004800000 */
[----:B------:R0:W-:Y:S01]  /*22760*/  STL [R1+0x468], R7 ;  /* 0x0004680701007387 */ /* 0x0001e20000100800 */
[----:B------:R-:W-:Y:S05]  /*22770*/  BRA.DIV UR4, `(.L_x_11221) ;  /* 0x0000004a04647947 */ /* 0x000fea000b800000 */
[----:B------:R1:W2:Y:S02]  /*22780*/  SHFL.IDX PT, R14, R5, RZ, 0x1f ;  /* 0x00001fff050e7589 */ /* 0x0002a400000e0000 */
.L_x_11322:
[----:B------:R-:W-:Y:S01]  /*22790*/  PLOP3.LUT P2, PT, PT, PT, PT, 0x8, 0x0 ;  /* 0x000000000000781c */ /* 0x000fe20003f4e170 */
[----:B------:R3:W-:Y:S01]  /*227a0*/  STL [R1+0x47c], R0 ;  /* 0x00047c0001007387 */ /* 0x0007e20000100800 */
        /* <DEDUP_REMOVED lines=8> */
.L_x_11325:
[----:B------:R-:W-:Y:S05]  /*22830*/  @!P6 BRA `(.L_x_11222) ;  /* 0x0000000000e8e947 */ /* 0x000fea0003800000 */
[----:B------:R-:W-:Y:S01]  /*22840*/  IMAD.MOV.U32 R16, RZ, RZ, R19 ;  /* 0x000000ffff107224 */ /* 0x000fe200078e0013 */
[----:B------:R-:W-:Y:S06]  /*22850*/  @!P1 BRA `(.L_x_11224) ;  /* 0x00000000004c9947 */ /* 0x000fec0003800000 */
[----:B------:R-:W0:Y:S01]  /*22860*/  LDC R6, c[0x0][0x43c] ;  /* 0x00010f00ff067b82 */ /* 0x000e220000000800 */
[----:B------:R-:W-:Y:S01]  /*22870*/  IMAD.MOV.U32 R8, RZ, RZ, R0 ;  /* 0x000000ffff087224 */ /* 0x000fe200078e0000 */
[----:B------:R-:W-:Y:S01]  /*22880*/  ULDC.64 UR4, c[0x0][0x428] ;  /* 0x00010a0000047ab9 */ /* 0x000fe20000000a00 */
[----:B0-----:R-:W-:-:S13]  /*22890*/  ISETP.NE.AND P0, PT, R6, 0x1, PT ;  /* 0x000000010600780c */ /* 0x001fda0003f05270 */
[----:B-1-3--:R-:W0:Y:S02]  /*228a0*/  @P0 LDC.64 R4, c[0x0][0x440] ;  /* 0x00011000ff040b82 */ /* 0x00ae240000000a00 */
        /* <DEDUP_REMOVED lines=14> */
.L_x_11224:
[----:B0-----:R-:W2:Y:S01]  /*22990*/  LDL R2, [R1+0x464] ;  /* 0x0004640001027983 */ /* 0x001ea20000100800 */
[----:B---3--:R-:W-:Y:S01]  /*229a0*/  IMAD R0, R18, 0x8, R17 ;  /* 0x0000000812007824 */ /* 0x008fe200078e0211 */
[----:B--2---:R-:W-:-:S04]  /*229b0*/  SHF.L.U32 R2, R2, 0x1f, RZ ;  /* 0x0000001f02027819 */ /* 0x004fc800000006ff */
[----:B------:R-:W0:Y:S02]  /*229c0*/  SYNCS.PHASECHK.TRANS64.TRYWAIT P0, [R0+URZ+0x32440], R2 ;  /* 0x03244002000075a7 */ /* 0x000e24000800017f */
[----:B0-----:R-:W-:Y:S05]  /*229d0*/  @!P0 BRA `(.L_x_11225) ;  /* 0x00000048000c8947 */ /* 0x001fea0003800000 */
.L_x_11326:
        /* <DEDUP_REMOVED lines=11> */
.L_x_11226:
[----:B------:R-:W2:Y:S04]  /*22a90*/  LDL R3, [R1+0x47c] ;  /* 0x00047c0001037983 */ /* 0x000ea80000100800 */
[----:B0-----:R-:W3:Y:S01]  /*22aa0*/  LDL.LU R2, [R1+0x46c] ;  /* 0x00046c0001027983 */ /* 0x001ee20000300800 */
[----:B------:R-:W-:Y:S01]  /*22ab0*/  R2UR UR33, R0 ;  /* 0x00000000002172ca */ /* 0x000fe200000e0000 */
[----:B------:R-:W-:Y:S01]  /*22ac0*/  IMAD R0, R18, 0x3000, R17 ;  /* 0x0000300012007824 */ /* 0x000fe200078e0211 */
[----:B------:R-:W-:Y:S01]  /*22ad0*/  PLOP3.LUT P0, PT, PT, PT, PT, 0x80, 0x0 ;  /* 0x000000000000781c */ /* 0x000fe20003f0f070 */
[----:B------:R-:W-:Y:S01]  /*22ae0*/  UIADD3 UR4, UP0, UR46, 0x370, URZ ;  /* 0x000003702e047890 */ /* 0x000fe2000ff1e03f */
[----:B-----5:R-:W-:Y:S01]  /*22af0*/  R2UR UR37, R16 ;  /* 0x00000000102572ca */ /* 0x020fe200000e0000 */
[----:B------:R-:W-:Y:S01]  /*22b00*/  UMOV UR6, 0x0 ;  /* 0x0000000000067882 */ /* 0x000fe20000000000 */
[----:B------:R-:W-:Y:S01]  /*22b10*/  R2UR UR32, R0 ;  /* 0x00000000002072ca */ /* 0x000fe200000e0000 */
[----:B------:R-:W-:Y:S01]  /*22b20*/  UIADD3.X UR5, URZ, UR47, URZ, UP0, !UPT ;  /* 0x0000002f3f057290 */ /* 0x000fe200087fe43f */
[----:B------:R-:W-:Y:S01]  /*22b30*/  UMOV UR7, 0x14f00000 ;  /* 0x14f0000000077882 */ /* 0x000fe20000000000 */
[----:B------:R-:W-:-:S04]  /*22b40*/  UMOV UR34, URZ ;  /* 0x0000003f00227c82 */ /* 0x000fc80008000000 */
[----:B------:R-:W-:-:S06]  /*22b50*/  UIADD3 UR33, UR33, 0x32430, URZ ;  /* 0x0003243021217890 */ /* 0x000fcc000fffe03f */
[----:B------:R-:W-:Y:S01]  /*22b60*/  UIADD3 UR32, UR32, 0x1c400, URZ ;  /* 0x0001c40020207890 */ /* 0x000fe2000fffe03f */
[----:B--2---:R-:W-:Y:S02]  /*22b70*/  R2UR UR35, R3 ;  /* 0x00000000032372ca */ /* 0x004fe400000e0000 */
[----:B---3--:R-:W-:-:S04]  /*22b80*/  LOP3.LUT R2, R2, 0xfffffffd, RZ, 0xc0, !PT ;  /* 0xfffffffd02027812 */ /* 0x008fc800078ec0ff */
[----:B------:R-:W-:-:S07]  /*22b90*/  @P0 LOP3.LUT R2, R2, 0x2, RZ, 0xfc, !PT ;  /* 0x0000000202020812 */ /* 0x000fce00078efcff */
[----:B------:R-:W-:Y:S01]  /*22ba0*/  UIMAD UR35, UR35, 0x60, URZ ;  /* 0x00000060232378a4 */ /* 0x000fe2000f8e023f */
[----:B------:R0:W-:Y:S08]  /*22bb0*/  STL [R1+0x46c], R2 ;  /* 0x00046c0201007387 */ /* 0x0001f00000100800 */
[----:B------:R0:W-:Y:S01]  /*22bc0*/  UTMALDG.4D [UR32], [UR4], desc[UR6] ;  /* 0x00000620040075b4 */ /* 0x0001e20008019000 */
[----:B------:R-:W-:-:S02]  /*22bd0*/  NOP ;  /* 0x0000000000007918 */ /* 0x000fc40000000000 */
.L_x_11222:
[----:B------:R-:W-:Y:S05]  /*22be0*/  WARPSYNC.ALL ;  /* 0x0000000000007948 */ /* 0x000fea0003800000 */
[----:B---3--:R-:W-:Y:S01]  /*22bf0*/  VIADD R0, R17, 0x18400 ;  /* 0x0001840011007836 */ /* 0x008fe20000000000 */
[----:B------:R-:W-:Y:S01]  /*22c00*/  BAR.SYNC.DEFER_BLOCKING 0x8, 0x180 ;  /* 0x0206000000007b1d */ /* 0x000fe20000010000 */
[----:B------:R-:W-:Y:S02]  /*22c10*/  USHF.R.S32.HI UR44, URZ, 0x1f, UR36 ;  /* 0x0000001f3f2c7899 */ /* 0x000fe40008011424 */
[----:B0-----:R-:W-:Y:S01]  /*22c20*/  USHF.R.S32.HI UR37, URZ, 0x1f, UR43 ;  /* 0x0000001f3f257899 */ /* 0x001fe2000801142b */
[----:B------:R-:W-:-:S02]  /*22c30*/  LOP3.LUT P0, RZ, R0, 0x3ff, RZ, 0xc0, !PT ;  /* 0x000003ff00ff7812 */ /* 0x000fc4000780c0ff */
[----:B------:R-:W-:Y:S11]  /*22c40*/  BSSY B6, `(.L_x_11227) ;  /* 0x0000012000067945 */ /* 0x000ff60003800000 */
[----:B------:R-:W-:Y:S05]  /*22c50*/  @!P0 BRA `(.L_x_11228) ;  /* 0x0000000000408947 */ /* 0x000fea0003800000 */
[----:B------:R-:W-:Y:S01]  /*22c60*/  MOV R2, 0x0 ;  /* 0x0000000000027802 */ /* 0x000fe20000000f00 */
[----:B------:R-:W-:Y:S01]  /*22c70*/  ULDC.64 UR6, c[0x4][0x118] ;  /* 0x0100460000067ab9 */ /* 0x000fe20000000a00 */
[----:B------:R-:W-:Y:S01]  /*22c80*/  ULDC.64 UR8, c[0x4][0x120] ;  /* 0x0100480000087ab9 */ /* 0x000fe20000000a00 */
[----:B------:R-:W-:Y:S01]  /*22c90*/  ULDC.64 UR4, c[0x4][0x20] ;  /* 0x0100080000047ab9 */ /* 0x000fe20000000a00 */
[----:B------:R-:W-:Y:S02]  /*22ca0*/  IMAD.U32 R4, RZ, RZ, UR6 ;  /* 0x00000006ff047e24 */ /* 0x000fe4000f8e00ff */
[----:B------:R-:W0:Y:S01]  /*22cb0*/  LDC.64 R2, c[0x4][R2] ;  /* 0x0100000002027b82 */ /* 0x000e220000000a00 */
[----:B-1----:R-:W-:Y:S02]  /*22cc0*/  IMAD.U32 R5, RZ, RZ, UR7 ;  /* 0x00000007ff057e24 */ /* 0x002fe4000f8e00ff */
        /* <DEDUP_REMOVED lines=9> */
.L_x_11228:
[----:B------:R-:W-:Y:S05]  /*22d60*/  BSYNC B6 ;  /* 0x0000000000067941 */ /* 0x000fea0003800000 */
.L_x_11227:
[----:B------:R0:W5:Y:S01]  /*22d70*/  LDL R8, [R1+0x460] ;  /* 0x0004600001087983 */ /* 0x0001620000100800 */
[----:B------:R-:W2:Y:S01]  /*22d80*/  LDC R6, c[0x0][0x448] ;  /* 0x00011200ff067b82 */ /* 0x000ea20000000800 */
[----:B------:R-:W-:Y:S01]  /*22d90*/  ULDC.64 UR8, c[0x0][0x2d8] ;  /* 0x0000b60000087ab9 */ /* 0x000fe20000000a00 */
[----:B------:R-:W3:Y:S01]  /*22da0*/  S2R R2, SR_TID.X ;  /* 0x0000000000027919 */ /* 0x000ee20000002100 */
[----:B------:R-:W-:Y:S02]  /*22db0*/  UIMAD UR6, UR44, UR8, URZ ;  /* 0x000000082c0672a4 */ /* 0x000fe4000f8e023f */
[----:B------:R-:W-:Y:S01]  /*22dc0*/  UIMAD.WIDE.U32 UR4, UR36, UR8, URZ ;  /* 0x00000008240472a5 */ /* 0x000fe2000f8e003f */
[----:B------:R-:W4:Y:S01]  /*22dd0*/  S2R R0, SR_TID.X ;  /* 0x0000000000007919 */ /* 0x000f220000002100 */
[----:B------:R-:W-:-:S03]  /*22de0*/  UIMAD UR6, UR36, UR9, UR6 ;  /* 0x00000009240672a4 */ /* 0x000fc6000f8e0206 */
[----:B------:R-:W-:Y:S01]  /*22df0*/  ULDC.64 UR8, c[0x0][0x2e0] ;  /* 0x0000b80000087ab9 */ /* 0x000fe20000000a00 */
[----:B------:R-:W-:Y:S02]  /*22e00*/  UIADD3 UR5, UR5, UR6, URZ ;  /* 0x0000000605057290 */ /* 0x000fe4000fffe03f */
[----:B------:R-:W-:Y:S02]  /*22e10*/  UIMAD UR6, UR37, UR8, URZ ;  /* 0x00000008250672a4 */ /* 0x000fe4000f8e023f */
[----:B------:R-:W-:Y:S02]  /*22e20*/  UIMAD.WIDE.U32 UR4, UR43, UR8, UR4 ;  /* 0x000000082b0472a5 */ /* 0x000fe4000f8e0004 */
[----:B------:R-:W-:-:S04]  /*22e30*/  UIMAD UR6, UR43, UR9, UR6 ;  /* 0x000000092b0672a4 */ /* 0x000fc8000f8e0206 */
[----:B------:R-:W-:Y:S02]  /*22e40*/  UIADD3 UR6, UR5, UR6, URZ ;  /* 0x0000000605067290 */ /* 0x000fe4000fffe03f */
[----:B-1----:R-:W-:Y:S01]  /*22e50*/  IMAD.U32 R5, RZ, RZ, UR5 ;  /* 0x00000005ff057e24 */ /* 0x002fe2000f8e00ff */
[----:B--2---:R-:W-:Y:S02]  /*22e60*/  ISETP.NE.AND P0, PT, R6, 0x1, PT ;  /* 0x000000010600780c */ /* 0x004fe40003f05270 */
[----:B---3--:R-:W-:-:S11]  /*22e70*/  LOP3.LUT R4, R2, 0x7f, RZ, 0xc0, !PT ;  /* 0x0000007f02047812 */ /* 0x008fd600078ec0ff */
[----:B------:R-:W1:Y:S01]  /*22e80*/  @P0 LDC R3, c[0x0][0x44c] ;  /* 0x00011300ff030b82 */ /* 0x000e620000000800 */
[----:B----4-:R-:W-:Y:S01]  /*22e90*/  IMAD.SHL.U32 R0, R0, 0x10, RZ ;  /* 0x0000001000007824 */ /* 0x010fe200078e00ff */
[----:B------:R-:W-:-:S04]  /*22ea0*/  SHF.R.U32.HI R4, RZ, 0x3, R4 ;  /* 0x00000003ff047819 */ /* 0x000fc80000011604 */
[----:B------:R-:W-:Y:S02]  /*22eb0*/  LOP3.LUT R0, R4, 0x70, R0, 0xf8, !PT ;  /* 0x0000007004007812 */ /* 0x000fe400078ef800 */
[----:B------:R-:W2:Y:S01]  /*22ec0*/  @P0 LDC R2, c[0x0][0x450] ;  /* 0x00011400ff020b82 */ /* 0x000ea20000000800 */
[----:B------:R-:W-:Y:S01]  /*22ed0*/  IMAD.U32 R4, RZ, RZ, UR4 ;  /* 0x00000004ff047e24 */ /* 0x000fe2000f8e00ff */
[----:B------:R-:W-:Y:S01]  /*22ee0*/  ULDC.64 UR4, c[0x0][0x2d0] ;  /* 0x0000b40000047ab9 */ /* 0x000fe20000000a00 */
[----:B------:R-:W-:-:S04]  /*22ef0*/  VIADD R7, R0, UR40 ;  /* 0x0000002800077c36 */ /* 0x000fc80008000000 */
[----:B------:R-:W-:Y:S01]  /*22f00*/  IMAD.MOV.U32 R0, RZ, RZ, R7 ;  /* 0x000000ffff007224 */ /* 0x000fe200078e0007 */
[----:B------:R3:W-:Y:S01]  /*22f10*/  STL [R1+0x478], R7 ;  /* 0x0004780701007387 */ /* 0x0007e20000100800 */
[----:B-1----:R-:W-:-:S05]  /*22f20*/  @P0 IMAD.HI.U32 R3, R7, R3, RZ ;  /* 0x0000000307030227 */ /* 0x002fca00078e00ff */
[----:B--2---:R-:W-:Y:S01]  /*22f30*/  @P0 SHF.R.U32.HI R0, RZ, R2, R3 ;  /* 0x00000002ff000219 */ /* 0x004fe20000011603 */
        /* <DEDUP_REMOVED lines=11> */
[----:B---3--:R-:W1:Y:S03]  /*22ff0*/  S2R R7, SR_TID.X ;  /* 0x0000000000077919 */ /* 0x008e660000002100 */
[----:B------:R-:W-:Y:S01]  /*23000*/  SHF.R.S32.HI R4, RZ, 0x1f, R0 ;  /* 0x0000001fff047819 */ /* 0x000fe20000011400 */
[----:B------:R-:W-:-:S04]  /*23010*/  IMAD.WIDE.U32 R2, R0, UR4, R2 ;  /* 0x0000000400027c25 */ /* 0x000fc8000f8e0002 */
[----:B------:R-:W-:Y:S01]  /*23020*/  IMAD R4, R4, UR4, RZ ;  /* 0x0000000404047c24 */ /* 0x000fe2000f8e02ff */
[----:B------:R-:W-:-:S03]  /*23030*/  ULDC UR4, c[0x0][0x2b8] ;  /* 0x0000ae0000047ab9 */ /* 0x000fc60000000800 */
[----:B------:R-:W-:Y:S01]  /*23040*/  IMAD R4, R0, UR5, R4 ;  /* 0x0000000500047c24 */ /* 0x000fe2000f8e0204 */
[----:B------:R-:W-:-:S03]  /*23050*/  LEA R0, P1, R2, UR6, 0x1 ;  /* 0x0000000602007c11 */ /* 0x000fc6000f8208ff */
[----:B------:R-:W-:Y:S02]  /*23060*/  IMAD.IADD R3, R3, 0x1, R4 ;  /* 0x0000000103037824 */ /* 0x000fe400078e0204 */
[----:B-1----:R-:W-:-:S05]  /*23070*/  IMAD.SHL.U32 R9, R7, 0x8, RZ ;  /* 0x0000000807097824 */ /* 0x002fca00078e00ff */
[----:B------:R-:W-:Y:S02]  /*23080*/  LOP3.LUT R9, R9, 0x38, RZ, 0xc0, !PT ;  /* 0x0000003809097812 */ /* 0x000fe400078ec0ff */
[----:B------:R-:W-:Y:S02]  /*23090*/  LOP3.LUT R7, R7, 0x7f, RZ, 0xc0, !PT ;  /* 0x0000007f07077812 */ /* 0x000fe400078ec0ff */
[----:B------:R-:W-:Y:S01]  /*230a0*/  ISETP.GE.AND P0, PT, R9, UR4, PT ;  /* 0x0000000409007c0c */ /* 0x000fe2000bf06270 */
[----:B------:R-:W-:Y:S01]  /*230b0*/  UMOV UR4, 0xffffffff ;  /* 0xffffffff00047882 */ /* 0x000fe20000000000 */
[----:B------:R-:W-:Y:S02]  /*230c0*/  LEA.HI.X R3, R2, UR7, R3, 0x1, P1 ;  /* 0x0000000702037c11 */ /* 0x000fe400088f0c03 */
[----:B------:R-:W-:Y:S01]  /*230d0*/  SHF.R.U32.HI R10, RZ, 0x3, R7 ;  /* 0x00000003ff0a7819 */ /* 0x000fe20000011607 */
[----:B0-----:R-:W-:Y:S08]  /*230e0*/  BRA.DIV UR4, `(.L_x_11229) ;  /* 0x00000042045c7947 */ /* 0x001ff0000b800000 */
[----:B------:R-:W0:Y:S01]  /*230f0*/  SHFL.IDX PT, R5, R0, RZ, 0x181f ;  /* 0x00181fff00057589 */ /* 0x000e2200000e0000 */
[----:B------:R-:W-:Y:S01]  /*23100*/  ULDC UR4, c[0x0][0x288] ;  /* 0x0000a20000047ab9 */ /* 0x000fe20000000800 */
[----:B------:R-:W-:Y:S02]  /*23110*/  VIADD R10, R10, UR40 ;  /* 0x000000280a0a7c36 */ /* 0x000fe40008000000 */
[----:B------:R-:W1:Y:S01]  /*23120*/  SHFL.IDX PT, R4, R3, RZ, 0x181f ;  /* 0x00181fff03047589 */ /* 0x000e6200000e0000 */
[----:B------:R-:W-:Y:S02]  /*23130*/  IMAD R2, R6, UR4, RZ ;  /* 0x0000000406027c24 */ /* 0x000fe4000f8e02ff */
[C---:B------:R-:W-:Y:S01]  /*23140*/  VIADD R11, R10.reuse, 0x10 ;  /* 0x000000100a0b7836 */ /* 0x040fe20000000000 */
[----:B------:R-:W2:Y:S02]  /*23150*/  SHFL.IDX PT, R6, R0, 0x1, 0x181f ;  /* 0x00381f0000067f89 */ /* 0x000ea400000e0000 */
[----:B------:R-:W-:-:S02]  /*23160*/  ISETP.GE.AND P3, PT, R10, R2, PT ;  /* 0x000000020a00720c */ /* 0x000fc40003f66270 */
[----:B------:R-:W3:Y:S01]  /*23170*/  SHFL.IDX PT, R7, R3, 0x1, 0x181f ;  /* 0x00381f0003077f89 */ /* 0x000ee200000e0000 */
[----:B------:R-:W-:-:S03]  /*23180*/  ISETP.GE.AND P1, PT, R11, R2, PT ;  /* 0x000000020b00720c */ /* 0x000fc60003f26270 */
[----:B------:R4:W-:Y:S04]  /*23190*/  STL [R1+0x480], R11 ;  /* 0x0004800b01007387 */ /* 0x0009e80000100800 */
[----:B------:R-:W-:Y:S03]  /*231a0*/  STL [R1+0x470], R10 ;  /* 0x0004700a01007387 */ /* 0x000fe60000100800 */
[----:B0-----:R-:W-:Y:S01]  /*231b0*/  @!P3 LEA R5, P2, R9, R5, 0x1 ;  /* 0x000000050905b211 */ /* 0x001fe200078408ff */
[----:B----4-:R-:W-:-:S04]  /*231c0*/  VIADD R11, R10, 0x20 ;  /* 0x000000200a0b7836 */ /* 0x010fc80000000000 */
[----:B-1----:R-:W-:Y:S01]  /*231d0*/  @!P3 IMAD.X R4, RZ, RZ, R4, P2 ;  /* 0x000000ffff04b224 */ /* 0x002fe200010e0604 */
[----:B------:R-:W-:Y:S04]  /*231e0*/  STL [R1+0x484], R11 ;  /* 0x0004840b01007387 */ /* 0x000fe80000100800 */
[----:B------:R-:W-:-:S04]  /*231f0*/  @!P3 LOP3.LUT R5, R5, R4, RZ, 0x3c, !PT ;  /* 0x000000040505b212 */ /* 0x000fc800078e3cff */
[----:B------:R-:W-:-:S04]  /*23200*/  @!P3 LOP3.LUT R4, R5, R4, RZ, 0x3c, !PT ;  /* 0x000000040504b212 */ /* 0x000fc800078e3cff */
[----:B------:R-:W-:-:S05]  /*23210*/  @!P3 LOP3.LUT R5, R5, R4, RZ, 0x3c, !PT ;  /* 0x000000040505b212 */ /* 0x000fca00078e3cff */
[----:B-----5:R2:W-:Y:S02]  /*23220*/  @!P3 LDGSTS.E.BYPASS.LTC128B.128 [R8+0x18400], desc[UR48][R4.64], !P0 ;  /* 0x184000000408bfae */ /* 0x0205e4000c101d70 */
[----:B--2---:R-:W-:Y:S02]  /*23230*/  @!P1 LEA R4, P2, R9, R6, 0x1 ;  /* 0x0000000609049211 */ /* 0x004fe400078408ff */
[----:B------:R-:W-:Y:S03]  /*23240*/  SHFL.IDX PT, R6, R3, 0x3, 0x181f ;  /* 0x00781f0003067f89 */ /* 0x000fe600000e0000 */
[----:B---3--:R-:W-:Y:S02]  /*23250*/  @!P1 IMAD.X R5, RZ, RZ, R7, P2 ;  /* 0x000000ffff059224 */ /* 0x008fe400010e0607 */
[----:B------:R-:W-:-:S03]  /*23260*/  VIADD R7, R10, 0x30 ;  /* 0x000000300a077836 */ /* 0x000fc60000000000 */
[----:B------:R0:W-:Y:S01]  /*23270*/  @!P1 LDGSTS.E.BYPASS.LTC128B.128 [R8+0x18c00], desc[UR48][R4.64], !P0 ;  /* 0x18c0000004089fae */ /* 0x0001e2000c101d70 */
[----:B------:R-:W-:-:S03]  /*23280*/  ISETP.GE.AND P1, PT, R11, R2, PT ;  /* 0x000000020b00720c */ /* 0x000fc60003f26270 */
[----:B------:R-:W-:Y:S04]  /*23290*/  STL [R1+0x488], R7 ;  /* 0x0004880701007387 */ /* 0x000fe80000100800 */
[----:B0-----:R-:W0:Y:S04]  /*232a0*/  SHFL.IDX PT, R5, R0, 0x2, 0x181f ;  /* 0x00581f0000057f89 */ /* 0x001e2800000e0000 */
[----:B------:R-:W1:Y:S02]  /*232b0*/  SHFL.IDX PT, R4, R3, 0x2, 0x181f ;  /* 0x00581f0003047f89 */ /* 0x000e6400000e0000 */
[----:B0-----:R-:W-:-:S05]  /*232c0*/  @!P1 LEA R5, P2, R9, R5, 0x1 ;  /* 0x0000000509059211 */ /* 0x001fca00078408ff */
[----:B-1----:R-:W-:-:S05]  /*232d0*/  @!P1 IMAD.X R4, RZ, RZ, R4, P2 ;  /* 0x000000ffff049224 */ /* 0x002fca00010e0604 */
        /* <DEDUP_REMOVED lines=33> */
[-C--:B------:R-:W-:Y:S01]  /*234f0*/  @!P1 LOP3.LUT R5, R5, R4.reuse, RZ, 0x3c, !PT ;  /* 0x0000000405059212 */ /* 0x080fe200078e3cff */
[----:B------:R-:W-:Y:S03]  /*23500*/  SHFL.IDX PT, R3, R3, 0x7, 0x181f ;  /* 0x00f81f0003037f89 */ /* 0x000fe600000e0000 */
        /* <DEDUP_REMOVED lines=11> */
[----:B-1----:R2:W-:Y:S02]  /*235c0*/  @!P1 LDGSTS.E.BYPASS.LTC128B.128 [R8+0x1b400], desc[UR48][R4.64], !P0 ;  /* 0x1b40000004089fae */ /* 0x0025e4000c101d70 */
.L_x_11343:
[----:B0-2---:R-:W2:Y:S02]  /*235d0*/  LDL R4, [R1+0x470] ;  /* 0x0004700001047983 */ /* 0x005ea40000100800 */
        /* <DEDUP_REMOVED lines=11> */
.L_x_11230:
        /* <DEDUP_REMOVED lines=35> */
.L_x_11232:
[----:B------:R-:W-:Y:S05]  /*238c0*/  BSYNC B6 ;  /* 0x0000000000067941 */ /* 0x000fea0003800000 */
.L_x_11231:
[----:B0-----:R-:W2:Y:S01]  /*238d0*/  LDL.LU.64 R4, [R1+0x4a0] ;  /* 0x0004a00001047983 */ /* 0x001ea20000300a00 */
[----:B------:R-:W0:Y:S01]  /*238e0*/  LDC R8, c[0x0][0x448] ;  /* 0x00011200ff087b82 */ /* 0x000e220000000800 */
[----:B------:R-:W-:Y:S02]  /*238f0*/  ULDC.64 UR8, c[0x0][0x3e0] ;  /* 0x0000f80000087ab9 */ /* 0x000fe40000000a00 */
[----:B------:R-:W3:Y:S04]  /*23900*/  LDL.LU R2, [R1+0x4a8] ;  /* 0x0004a80001027983 */ /* 0x000ee80000300800 */
[----:B------:R-:W4:Y:S01]  /*23910*/  LDL.LU R3, [R1+0x478] ;  /* 0x0004780001037983 */ /* 0x000f220000300800 */
[----:B------:R-:W-:Y:S01]  /*23920*/  UIMAD UR6, UR37, UR8, URZ ;  /* 0x00000008250672a4 */ /* 0x000fe2000f8e023f */
[----:B------:R-:W1:Y:S03]  /*23930*/  S2R R10, SR_TID.X ;  /* 0x00000000000a7919 */ /* 0x000e660000002100 */
[----:B------:R-:W-:Y:S01]  /*23940*/  UIMAD UR6, UR43, UR9, UR6 ;  /* 0x000000092b0672a4 */ /* 0x000fe2000f8e0206 */
[----:B0-----:R-:W-:-:S13]  /*23950*/  ISETP.NE.AND P0, PT, R8, 0x1, PT ;  /* 0x000000010800780c */ /* 0x001fda0003f05270 */
[----:B------:R-:W4:Y:S01]  /*23960*/  @P0 LDC R0, c[0x0][0x44c] ;  /* 0x00011300ff000b82 */ /* 0x000f220000000800 */
[C---:B-1----:R-:W-:Y:S02]  /*23970*/  IMAD.SHL.U32 R9, R10.reuse, 0x8, RZ ;  /* 0x000000080a097824 */ /* 0x042fe400078e00ff */
[----:B------:R-:W-:-:S03]  /*23980*/  IMAD.SHL.U32 R10, R10, 0x8, RZ ;  /* 0x000000080a0a7824 */ /* 0x000fc600078e00ff */
[----:B------:R-:W-:Y:S02]  /*23990*/  LOP3.LUT R9, R9, 0x38, RZ, 0xc0, !PT ;  /* 0x0000003809097812 */ /* 0x000fe400078ec0ff */
[----:B------:R-:W-:-:S04]  /*239a0*/  LOP3.LUT R10, R10, 0x38, RZ, 0xc0, !PT ;  /* 0x000000380a0a7812 */ /* 0x000fc800078ec0ff */
[C---:B------:R-:W-:Y:S02]  /*239b0*/  LOP3.LUT R12, R10.reuse, 0x40, RZ, 0xfc, !PT ;  /* 0x000000400a0c7812 */ /* 0x040fe400078efcff */
[C---:B------:R-:W-:Y:S02]  /*239c0*/  LOP3.LUT R11, R10.reuse, 0x80, RZ, 0xfc, !PT ;  /* 0x000000800a0b7812 */ /* 0x040fe400078efcff */
[----:B------:R-:W-:Y:S02]  /*239d0*/  LOP3.LUT R10, R10, 0xc0, RZ, 0xfc, !PT ;  /* 0x000000c00a0a7812 */ /* 0x000fe400078efcff */
[----:B--2---:R-:W-:Y:S02]  /*239e0*/  R2UR UR5, R5 ;  /* 0x00000000050572ca */ /* 0x004fe400000e0000 */
[----:B------:R-:W-:Y:S02]  /*239f0*/  R2UR UR4, R4 ;  /* 0x00000000040472ca */ /* 0x000fe400000e0000 */
[----:B---3--:R-:W-:-:S02]  /*23a00*/  R2UR UR5, R2 ;  /* 0x00000000020572ca */ /* 0x008fc400000e0000 */
[----:B------:R-:W0:Y:S01]  /*23a10*/  @P0 LDC R2, c[0x0][0x450] ;  /* 0x00011400ff020b82 */ /* 0x000e220000000800 */
[----:B----4-:R-:W-:-:S04]  /*23a20*/  @P0 IMAD.HI.U32 R0, R3, R0, RZ ;  /* 0x0000000003000227 */ /* 0x010fc800078e00ff */
[----:B------:R-:W-:-:S06]  /*23a30*/  IMAD.MOV.U32 R4, RZ, RZ, R3 ;  /* 0x000000ffff047224 */ /* 0x000fcc00078e0003 */
[----:B------:R-:W-:-:S04]  /*23a40*/  UIMAD.WIDE.U32 UR4, UR43, UR8, UR4 ;  /* 0x000000082b0472a5 */ /* 0x000fc8000f8e0004 */
[----:B------:R-:W-:Y:S02]  /*23a50*/  UIADD3 UR6, UR5, UR6, URZ ;  /* 0x0000000605067290 */ /* 0x000fe4000fffe03f */
[----:B------:R-:W-:Y:S02]  /*23a60*/  IMAD.U32 R6, RZ, RZ, UR4 ;  /* 0x00000004ff067e24 */ /* 0x000fe4000f8e00ff */
[----:B------:R-:W-:Y:S01]  /*23a70*/  IMAD.U32 R7, RZ, RZ, UR5 ;  /* 0x00000005ff077e24 */ /* 0x000fe2000f8e00ff */
[----:B------:R-:W-:Y:S01]  /*23a80*/  ULDC.64 UR4, c[0x0][0x3d0] ;  /* 0x0000f40000047ab9 */ /* 0x000fe20000000a00 */
        /* <DEDUP_REMOVED lines=17> */
[----:B------:R-:W-:Y:S01]  /*23ba0*/  IMAD.IADD R0, R3, 0x1, R0 ;  /* 0x0000000103007824 */ /* 0x000fe200078e0200 */
[----:B------:R-:W-:Y:S02]  /*23bb0*/  ULDC UR4, c[0x0][0x3b8] ;  /* 0x0000ee0000047ab9 */ /* 0x000fe40000000800 */
[----:B------:R-:W-:Y:S02]  /*23bc0*/  ISETP.GE.AND P1, PT, R12, UR4, PT ;  /* 0x000000040c007c0c */ /* 0x000fe4000bf26270 */
[----:B------:R-:W-:Y:S02]  /*23bd0*/  LEA.HI.X R4, R2, UR5, R0, 0x1, P0 ;  /* 0x0000000502047c11 */ /* 0x000fe400080f0c00 */
[----:B------:R-:W-:-:S02]  /*23be0*/  ISETP.GE.AND P0, PT, R9, UR4, PT ;  /* 0x0000000409007c0c */ /* 0x000fc4000bf06270 */
[----:B------:R-:W-:Y:S02]  /*23bf0*/  ISETP.GE.AND P2, PT, R11, UR4, PT ;  /* 0x000000040b007c0c */ /* 0x000fe4000bf46270 */
[----:B------:R-:W-:Y:S01]  /*23c00*/  ISETP.GE.AND P3, PT, R10, UR4, PT ;  /* 0x000000040a007c0c */ /* 0x000fe2000bf66270 */
[----:B------:R-:W-:-:S03]  /*23c10*/  UMOV UR4, 0xffffffff ;  /* 0xffffffff00047882 */ /* 0x000fc60000000000 */
[----:B------:R-:W-:Y:S09]  /*23c20*/  BRA.DIV UR4, `(.L_x_11233) ;  /* 0x0000004204447947 */ /* 0x000ff2000b800000 */
[----:B------:R-:W2:Y:S01]  /*23c30*/  LDL.LU R10, [R1+0x470] ;  /* 0x00047000010a7983 */ /* 0x000ea20000300800 */
[----:B------:R-:W-:-:S03]  /*23c40*/  ULDC UR4, c[0x0][0x288] ;  /* 0x0000a20000047ab9 */ /* 0x000fc60000000800 */
[----:B------:R-:W3:Y:S04]  /*23c50*/  LDL.LU R3, [R1+0x480] ;  /* 0x0004800001037983 */ /* 0x000ee80000300800 */
[----:B------:R-:W4:Y:S04]  /*23c60*/  LDL R7, [R1+0x460] ;  /* 0x0004600001077983 */ /* 0x000f280000100800 */
[----:B------:R-:W5:Y:S01]  /*23c70*/  LDL.LU R11, [R1+0x484] ;  /* 0x00048400010b7983 */ /* 0x000f620000300800 */
[----:B------:R-:W-:-:S03]  /*23c80*/  IMAD R0, R8, UR4, RZ ;  /* 0x0000000408007c24 */ /* 0x000fc6000f8e02ff */
[----:B------:R-:W-:Y:S04]  /*23c90*/  SHFL.IDX PT, R2, R4, RZ, 0x181f ;  /* 0x00181fff04027589 */ /* 0x000fe800000e0000 */
[----:B------:R-:W5:Y:S04]  /*23ca0*/  LDL.LU R12, [R1+0x48c] ;  /* 0x00048c00010c7983 */ /* 0x000f680000300800 */
[----:B------:R-:W-:Y:S01]  /*23cb0*/  SHFL.IDX PT, R6, R4, 0x1, 0x181f ;  /* 0x00381f0004067f89 */ /* 0x000fe200000e0000 */
[----:B--2---:R-:W-:-:S03]  /*23cc0*/  ISETP.GE.AND P5, PT, R10, R0, PT ;  /* 0x000000000a00720c */ /* 0x004fc60003fa6270 */
[----:B------:R-:W2:Y:S01]  /*23cd0*/  LDL.LU R10, [R1+0x488] ;  /* 0x00048800010a7983 */ /* 0x000ea20000300800 */
[----:B---3--:R-:W-:-:S03]  /*23ce0*/  ISETP.GE.AND P4, PT, R3, R0, PT ;  /* 0x000000000300720c */ /* 0x008fc60003f86270 */
[----:B------:R-:W0:Y:S06]  /*23cf0*/  SHFL.IDX PT, R3, R5, RZ, 0x181f ;  /* 0x00181fff05037589 */ /* 0x000e2c00000e0000 */
[----:B0-----:R-:W-:-:S05]  /*23d00*/  @!P5 LEA R3, P6, R9, R3, 0x1 ;  /* 0x000000030903d211 */ /* 0x001fca00078c08ff */
[----:B------:R-:W-:-:S05]  /*23d10*/  @!P5 IMAD.X R2, RZ, RZ, R2, P6 ;  /* 0x000000ffff02d224 */ /* 0x000fca00030e0602 */
[----:B------:R-:W-:-:S04]  /*23d20*/  @!P5 LOP3.LUT R3, R3, R2, RZ, 0x3c, !PT ;  /* 0x000000020303d212 */ /* 0x000fc800078e3cff */
[----:B------:R-:W-:-:S04]  /*23d30*/  @!P5 LOP3.LUT R2, R3, R2, RZ, 0x3c, !PT ;  /* 0x000000020302d212 */ /* 0x000fc800078e3cff */
[----:B------:R-:W-:-:S05]  /*23d40*/  @!P5 LOP3.LUT R3, R3, R2, RZ, 0x3c, !PT ;  /* 0x000000020303d212 */ /* 0x000fca00078e3cff */
[----:B----4-:R-:W-:Y:S04]  /*23d50*/  @!P5 LDGSTS.E.BYPASS.LTC128B.128 [R7+0x22400], desc[UR48][R2.64], !P0 ;  /* 0x224000000207dfae */ /* 0x010fe8000c101d70 */
        /* <DEDUP_REMOVED lines=10> */
[----:B-----5:R-:W-:-:S03]  /*23e00*/  ISETP.GE.AND P4, PT, R11, R0, PT ;  /* 0x000000000b00720c */ /* 0x020fc60003f86270 */
[----:B------:R-:W3:Y:S04]  /*23e10*/  LDL.LU R11, [R1+0x490] ;  /* 0x00049000010b7983 */ /* 0x000ee80000300800 */
        /* <DEDUP_REMOVED lines=47> */
.L_x_11361:
[----:B------:R-:W3:Y:S01]  /*24110*/  LDL.LU R3, [R1+0x49c] ;  /* 0x00049c0001037983 */ /* 0x000ee20000300800 */
[----:B------:R-:W-:Y:S01]  /*24120*/  BSSY B0, `(.L_x_11234) ;  /* 0x000000d000007945 */ /* 0x000fe20003800000 */
[----:B---3--:R-:W-:-:S13]  /*24130*/  ISETP.GE.AND P4, PT, R3, R0, PT ;  /* 0x000000000300720c */ /* 0x008fda0003f86270 */
[----:B------:R-:W-:Y:S05]  /*24140*/  @P4 BRA `(.L_x_11235) ;  /* 0x0000000000284947 */ /* 0x000fea0003800000 */
[----:B-1----:R-:W3:Y:S01]  /*24150*/  LDL R4, [R1+0x460] ;  /* 0x0004600001047983 */ /* 0x002ee20000100800 */
        /* <DEDUP_REMOVED lines=9> */
.L_x_11235:
[----:B------:R-:W-:Y:S05]  /*241f0*/  BSYNC B0 ;  /* 0x0000000000007941 */ /* 0x000fea0003800000 */
.L_x_11234:
[----:B------:R-:W-:Y:S01]  /*24200*/  NOP ;  /* 0x0000000000007918 */ /* 0x000fe20000000000 */
[----:B------:R-:W-:-:S13]  /*24210*/  PLOP3.LUT P0, PT, PT, PT, PT, 0x80, 0x0 ;  /* 0x000000000000781c */ /* 0x000fda0003f0f070 */
.L_x_11236:
[----:B------:R-:W-:Y:S02]  /*24220*/  PLOP3.LUT P1, PT, P1, P0, PT, 0xa2, 0x0 ;  /* 0x000000000000781c */ /* 0x000fe40000f21472 */
[----:B------:R-:W-:-:S08]  /*24230*/  @P0 R2UR P1, UR4, R17 ;  /* 0x00000000110402ca */ /* 0x000fd00000020000 */
[----:B------:R-:W-:-:S05]  /*24240*/  @P0 PLOP3.LUT P0, PT, P1, PT, PT, 0x80, 0x0 ;  /* 0x000000000000081c */ /* 0x000fca0000f0f070 */
[----:B------:R-:W-:Y:S01]  /*24250*/  @!P1 SYNCS.ARRIVE.TRANS64.RED.A0T1 RZ, [UR4+0x32410], RZ ;  /* 0x032410ffffff99a7 */ /* 0x000fe20008200404 */
[----:B------:R-:W-:Y:S07]  /*24260*/  @!P1 ARRIVES.LDGSTSBAR.64.TRANSCNT [UR4+0x32410] ;  /* 0x03241000ff0099b0 */ /* 0x000fee0008000a84 */
[----:B------:R-:W-:Y:S05]  /*24270*/  @P0 BRA.U.ANY `(.L_x_11236) ;  /* 0xfffffffd00e80947 */ /* 0x000fea000393ffff */
[----:B0--3--:R-:W3:Y:S02]  /*24280*/  LDL.LU R2, [R1+0x498] ;  /* 0x0004980001027983 */ /* 0x009ee40000300800 */
        /* <DEDUP_REMOVED lines=11> */
.L_x_11362:
[----:B------:R-:W-:Y:S05]  /*24340*/  BSYNC B0 ;  /* 0x0000000000007941 */ /* 0x000fea0003800000 */
.L_x_11237:
[----:B------:R-:W3:Y:S01]  /*24350*/  LDL R2, [R1+0x46c] ;  /* 0x00046c0001027983 */ /* 0x000ee20000100800 */
[----:B------:R-:W-:Y:S01]  /*24360*/  BSSY B0, `(.L_x_11239) ;  /* 0x0000059000007945 */ /* 0x000fe20003800000 */
[----:B---3--:R-:W-:-:S13]  /*24370*/  LOP3.LUT P0, RZ, R2, 0x2, RZ, 0xc0, !PT ;  /* 0x0000000202ff7812 */ /* 0x008fda000780c0ff */
[----:B------:R-:W-:Y:S05]  /*24380*/  @!P0 BRA `(.L_x_11240) ;  /* 0x0000000400588947 */ /* 0x000fea0003800000 */
[----:B-1----:R-:W0:Y:S01]  /*24390*/  LDL R4, [R1+0x464] ;  /* 0x0004640001047983 */ /* 0x002e220000100800 */
[----:B------:R-:W1:Y:S02]  /*243a0*/  S2R R2, SR_TID.X ;  /* 0x0000000000027919 */ /* 0x000e640000002100 */
[----:B-1----:R-:W-:Y:S01]  /*243b0*/  LOP3.LUT R3, R2, 0x7f, RZ, 0xc0, !PT ;  /* 0x0000007f02037812 */ /* 0x002fe200078ec0ff */
[----:B------:R-:W-:Y:S01]  /*243c0*/  IMAD R2, R18, 0x8, R17 ;  /* 0x0000000812027824 */ /* 0x000fe200078e0211 */
[----:B------:R-:W-:Y:S02]  /*243d0*/  BSSY B1, `(.L_x_11241) ;  /* 0x0000005000017945 */ /* 0x000fe40003800000 */
[----:B------:R-:W-:Y:S02]  /*243e0*/  ISETP.NE.AND P1, PT, R3, RZ, PT ;  /* 0x000000ff0300720c */ /* 0x000fe40003f25270 */
[----:B0-----:R-:W-:-:S04]  /*243f0*/  SHF.L.U32 R0, R4, 0x1f, RZ ;  /* 0x0000001f04007819 */ /* 0x001fc800000006ff */
[----:B------:R-:W0:Y:S02]  /*24400*/  SYNCS.PHASECHK.TRANS64.TRYWAIT P0, [R2+URZ+0x32460], R0 ;  /* 0x03246000020075a7 */ /* 0x000e24000800017f */
[----:B0-----:R-:W-:Y:S05]  /*24410*/  @!P0 BRA `(.L_x_11242) ;  /* 0x0000004400b48947 */ /* 0x001fea0003800000 */
.L_x_11363:
[----:B------:R-:W-:Y:S05]  /*24420*/  BSYNC B1 ;  /* 0x0000000000017941 */ /* 0x000fea0003800000 */
.L_x_11241:
        /* <DEDUP_REMOVED lines=9> */
.L_x_11244:
[----:B------:R-:W-:Y:S05]  /*244c0*/  BSYNC B1 ;  /* 0x0000000000017941 */ /* 0x000fea0003800000 */
.L_x_11243:
[----:B------:R-:W3:Y:S01]  /*244d0*/  LDL.LU R3, [R1+0x47c] ;  /* 0x00047c0001037983 */ /* 0x000ee20000300800 */
[----:B0-----:R-:W-:Y:S01]  /*244e0*/  IMAD R0, R18, 0xc000, R17 ;  /* 0x0000c00012007824 */ /* 0x001fe200078e0211 */
        /* <DEDUP_REMOVED lines=8> */
[----:B---3--:R-:W-:-:S09]  /*24570*/  IMAD R3, R3, 0x60, RZ ;  /* 0x0000006003037824 */ /* 0x008fd200078e02ff */
.L_x_11245:
        /* <DEDUP_REMOVED lines=15> */
.L_x_11246:
        /* <DEDUP_REMOVED lines=15> */
.L_x_11247:
        /* <DEDUP_REMOVED lines=15> */
.L_x_11248:
        /* <DEDUP_REMOVED lines=9> */
[----:B---3--:R-:W-:Y:S05]  /*248e0*/  @P0 BRA.U.ANY `(.L_x_11248) ;  /* 0xfffffffd00d80947 */ /* 0x008fea000393ffff */
.L_x_11240:
[----:B------:R-:W-:Y:S05]  /*248f0*/  BSYNC B0 ;  /* 0x0000000000007941 */ /* 0x000fea0003800000 */
.L_x_11239:
[----:B------:R-:W-:-:S04]  /*24900*/  UIADD3 UR4, UR39, -0x2, URZ ;  /* 0xfffffffe27047890 */ /* 0x000fc8000fffe03f */
[----:B------:R-:W-:-:S06]  /*24910*/  UISETP.GE.AND UP0, UPT, UR4, UR38, UPT ;  /* 0x000000260400728c */ /* 0x000fcc000bf06270 */
[----:B------:R-:W-:-:S13]  /*24920*/  PLOP3.LUT P0, PT, PT, PT, UP0, 0x80, 0x0 ;  /* 0x000000000000781c */ /* 0x000fda0003f0f008 */
[----:B------:R-:W-:Y:S05]  /*24930*/  @!P0 BRA `(.L_x_11249) ;  /* 0x0000001c00808947 */ /* 0x000fea0003800000 */
[----:B------:R-:W-:Y:S01]  /*24940*/  IMAD R3, RZ, RZ, -UR39 ;  /* 0x80000027ff037e24 */ /* 0x000fe2000f8e02ff */
[----:B--2---:R-:W-:-:S04]  /*24950*/  LOP3.LUT R6, RZ, UR38, RZ, 0x33, !PT ;  /* 0x00000026ff067c12 */ /* 0x004fc8000f8e33ff */
[----:B------:R-:W-:-:S05]  /*24960*/  VIADDMNMX R6, R3, 0x1, R6, !PT ;  /* 0x0000000103067846 */ /* 0x000fca0007800106 */
[----:B0-----:R-:W-:-:S05]  /*24970*/  VIADD R0, R6, UR39 ;  /* 0x0000002706007c36 */ /* 0x001fca0008000000 */
[----:B------:R-:W-:-:S04]  /*24980*/  LOP3.LUT R0, R0, 0x1, RZ, 0xc0, !PT ;  /* 0x0000000100007812 */ /* 0x000fc800078ec0ff */
[----:B------:R-:W-:Y:S01]  /*24990*/  ISETP.NE.U32.AND P0, PT, R0, 0x1, PT ;  /* 0x000000010000780c */ /* 0x000fe20003f05070 */
[----:B------:R-:W-:-:S12]  /*249a0*/  IMAD.U32 R0, RZ, RZ, UR4 ;  /* 0x00000004ff007e24 */ /* 0x000fd8000f8e00ff */
[----:B------:R-:W-:Y:S05]  /*249b0*/  @P0 BRA `(.L_x_11250) ;  /* 0x00000008006c0947 */ /* 0x000fea0003800000 */
[----:B------:R-:W2:Y:S04]  /*249c0*/  LDL.LU R8, [R1+0x464] ;  /* 0x0004640001087983 */ /* 0x000ea80000300800 */
[----:B-1----:R-:W3:Y:S01]  /*249d0*/  LDL R4, [R1+0x46c] ;  /* 0x00046c0001047983 */ /* 0x002ee20000100800 */
[----:B------:R-:W-:-:S05]  /*249e0*/  VIADD R18, R18, 0x1 ;  /* 0x0000000112127836 */ /* 0x000fca0000000000 */
[----:B------:R-:W-:-:S04]  /*249f0*/  ISETP.NE.AND P0, PT, R18, 0x2, PT ;  /* 0x000000021200780c */ /* 0x000fc80003f05270 */
[----:B------:R-:W-:Y:S01]  /*24a00*/  SEL R2, RZ, 0x1, P0 ;  /* 0x00000001ff027807 */ /* 0x000fe20000000000 */
[----:B------:R-:W-:Y:S01]  /*24a10*/  BSSY B0, `(.L_x_11251) ;  /* 0x0000093000007945 */ /* 0x000fe20003800000 */
[----:B------:R-:W-:Y:S02]  /*24a20*/  SEL R18, R18, RZ, P0 ;  /* 0x000000ff12127207 */ /* 0x000fe40000000000 */
[----:B--2---:R-:W-:-:S05]  /*24a30*/  LOP3.LUT R8, R8, R2, RZ, 0x3c, !PT ;  /* 0x0000000208087212 */ /* 0x004fca00078e3cff */
[----:B------:R0:W-:Y:S01]  /*24a40*/  STL [R1+0x464], R8 ;  /* 0x0004640801007387 */ /* 0x0001e20000100800 */
[----:B---3--:R-:W-:-:S13]  /*24a50*/  LOP3.LUT P2, RZ, R4, 0x2, RZ, 0xc0, !PT ;  /* 0x0000000204ff7812 */ /* 0x008fda000784c0ff */
[----:B0-----:R-:W-:Y:S05]  /*24a60*/  @!P2 BRA `(.L_x_11252) ;  /* 0x000000080034a947 */ /* 0x001fea0003800000 */
[----:B------:R-:W-:-:S13]  /*24a70*/  LOP3.LUT P2, RZ, R4, 0x1, RZ, 0xc0, !PT ;  /* 0x0000000104ff7812 */ /* 0x000fda000784c0ff */
[----:B------:R-:W-:Y:S05]  /*24a80*/  @!P2 BRA `(.L_x_11253) ;  /* 0x00000000004ca947 */ /* 0x000fea0003800000 */
[----:B------:R-:W2:Y:S01]  /*24a90*/  LDL R7, [R1+0x468] ;  /* 0x0004680001077983 */ /* 0x000ea20000100800 */
[----:B------:R-:W0:Y:S01]  /*24aa0*/  LDC R5, c[0x0][0x43c] ;  /* 0x00010f00ff057b82 */ /* 0x000e220000000800 */
[----:B------:R-:W-:Y:S01]  /*24ab0*/  IMAD.MOV.U32 R4, RZ, RZ, R0 ;  /* 0x000000ffff047224 */ /* 0x000fe200078e0000 */
[----:B------:R-:W-:Y:S01]  /*24ac0*/  ULDC.64 UR4, c[0x0][0x428] ;  /* 0x00010a0000047ab9 */ /* 0x000fe20000000a00 */
[----:B0-----:R-:W-:-:S13]  /*24ad0*/  ISETP.NE.AND P0, PT, R5, 0x1, PT ;  /* 0x000000010500780c */ /* 0x001fda0003f05270 */
[----:B------:R-:W0:Y:S02]  /*24ae0*/  @P0 LDC.64 R2, c[0x0][0x440] ;  /* 0x00011000ff020b82 */ /* 0x000e240000000a00 */
[----:B0-----:R-:W-:-:S05]  /*24af0*/  @P0 IMAD.HI.U32 R2, R0, R2, RZ ;  /* 0x0000000200020227 */ /* 0x001fca00078e00ff */
[----:B------:R-:W-:-:S05]  /*24b00*/  @P0 SHF.R.U32.HI R4, RZ, R3, R2 ;  /* 0x00000003ff040219 */ /* 0x000fca0000011602 */
[----:B------:R-:W-:-:S04]  /*24b10*/  IMAD.MOV R2, RZ, RZ, -R4 ;  /* 0x000000ffff027224 */ /* 0x000fc800078e0a04 */
[----:B------:R-:W-:Y:S01]  /*24b20*/  IMAD R0, R5, R2, R0 ;  /* 0x0000000205007224 */ /* 0x000fe200078e0200 */
[--C-:B------:R-:W-:Y:S01]  /*24b30*/  SHF.R.S32.HI R5, RZ, 0x1f, R4.reuse ;  /* 0x0000001fff057819 */ /* 0x100fe20000011404 */
[----:B------:R-:W0:Y:S02]  /*24b40*/  LDC.64 R2, c[0x0][0x418] ;  /* 0x00010600ff027b82 */ /* 0x000e240000000a00 */
[----:B------:R-:W-:-:S03]  /*24b50*/  IMAD.WIDE.U32 R4, R19, UR4, R4 ;  /* 0x0000000413047c25 */ /* 0x000fc6000f8e0004 */
[----:B0-----:R-:W-:Y:S01]  /*24b60*/  LEA R2, P0, R4, R2, 0x2 ;  /* 0x0000000204027211 */ /* 0x001fe200078010ff */
[----:B--2---:R-:W-:-:S04]  /*24b70*/  IMAD R7, R7, UR4, RZ ;  /* 0x0000000407077c24 */ /* 0x004fc8000f8e02ff */
[----:B------:R-:W-:-:S04]  /*24b80*/  IMAD R7, R19, UR5, R7 ;  /* 0x0000000513077c24 */ /* 0x000fc8000f8e0207 */
[----:B------:R-:W-:-:S05]  /*24b90*/  IMAD.IADD R7, R7, 0x1, R5 ;  /* 0x0000000107077824 */ /* 0x000fca00078e0205 */
[----:B------:R-:W-:-:S05]  /*24ba0*/  LEA.HI.X R3, R4, R3, R7, 0x2, P0 ;  /* 0x0000000304037211 */ /* 0x000fca00000f1407 */
[----:B------:R0:W5:Y:S02]  /*24bb0*/  LDG.E R16, desc[UR48][R2.64] ;  /* 0x0000003002107981 */ /* 0x000164000c1e1900 */
.L_x_11253:
[----:B0-----:R-:W0:Y:S01]  /*24bc0*/  S2R R2, SR_TID.X ;  /* 0x0000000000027919 */ /* 0x001e220000002100 */
[----:B------:R-:W-:Y:S01]  /*24bd0*/  IMAD R3, R18, 0x8, R17 ;  /* 0x0000000812037824 */ /* 0x000fe200078e0211 */
[----:B------:R-:W-:Y:S01]  /*24be0*/  BSSY B1, `(.L_x_11254) ;  /* 0x0000006000017945 */ /* 0x000fe20003800000 */
[----:B0-----:R-:W-:Y:S02]  /*24bf0*/  LOP3.LUT R4, R2, 0x7f, RZ, 0xc0, !PT ;  /* 0x0000007f02047812 */ /* 0x001fe400078ec0ff */
[----:B------:R-:W-:Y:S02]  /*24c00*/  SHF.L.U32 R2, R8, 0x1f, RZ ;  /* 0x0000001f08027819 */ /* 0x000fe400000006ff */
[----:B------:R-:W-:Y:S02]  /*24c10*/  ISETP.NE.AND P1, PT, R4, RZ, PT ;  /* 0x000000ff0400720c */ /* 0x000fe40003f25270 */
[----:B------:R-:W0:Y:S02]  /*24c20*/  SYNCS.PHASECHK.TRANS64.TRYWAIT P0, [R3+URZ+0x32440], R2 ;  /* 0x03244002030075a7 */ /* 0x000e24000800017f */
[----:B0-----:R-:W-:Y:S09]  /*24c30*/  @!P0 BRA `(.L_x_11255) ;  /* 0x0000003c00c08947 */ /* 0x001ff20003800000 */
.L_x_11364:
[----:B------:R-:W-:Y:S05]  /*24c40*/  BSYNC B1 ;  /* 0x0000000000017941 */ /* 0x000fea0003800000 */
.L_x_11254:
        /* <DEDUP_REMOVED lines=9> */
.L_x_11257:
[----:B------:R-:W-:Y:S05]  /*24ce0*/  BSYNC B1 ;  /* 0x0000000000017941 */ /* 0x000fea0003800000 */
.L_x_11256:
        /* <DEDUP_REMOVED lines=11> */
.L_x_11258:
        /* <DEDUP_REMOVED lines=13> */
.L_x_11365:
[----:B------:R-:W-:Y:S05]  /*24e70*/  BSYNC B1 ;  /* 0x0000000000017941 */ /* 0x000fea0003800000 */
.L_x_11259:
        /* <DEDUP_REMOVED lines=11> */
.L_x_11262:
[----:B------:R-:W-:Y:S05]  /*24f30*/  BSYNC B1 ;  /* 0x0000000000017941 */ /* 0x000fea0003800000 */
.L_x_11261:
        /* <DEDUP_REMOVED lines=9> */
.L_x_11263:
        /* <DEDUP_REMOVED lines=15> */
.L_x_11264:
        /* <DEDUP_REMOVED lines=15> */
.L_x_11265:
        /* <DEDUP_REMOVED lines=15> */
.L_x_11266:
        /* <DEDUP_REMOVED lines=10> */
.L_x_11252:
[----:B------:R-:W-:Y:S05]  /*25340*/  BSYNC B0 ;  /* 0x0000000000007941 */ /* 0x000fea0003800000 */
.L_x_11251:
[----:B------:R-:W-:-:S06]  /*25350*/  UIADD3 UR4, UR39, -0x3, URZ ;  /* 0xfffffffd27047890 */ /* 0x000fcc000fffe03f */
[----:B------:R-:W-:-:S07]  /*25360*/  IMAD.U32 R0, RZ, RZ, UR4 ;  /* 0x00000004ff007e24 */ /* 0x000fce000f8e00ff */
.L_x_11250:
[----:B------:R-:W-:Y:S01]  /*25370*/  ULOP3.LUT UR4, URZ, UR39, URZ, 0x33, !UPT ;  /* 0x000000273f047292 */ /* 0x000fe2000f8e333f */
[----:B------:R-:W-:Y:S01]  /*25380*/  VIADD R6, R6, 0xfffffffe ;  /* 0xfffffffe06067836 */ /* 0x000fe20000000000 */
[----:B------:R-:W-:Y:S04]  /*25390*/  BSSY B0, `(.L_x_11249) ;  /* 0x000013a000007945 */ /* 0x000fe80003800000 */
[----:B------:R-:W-:-:S13]  /*253a0*/  ISETP.NE.AND P0, PT, R6, UR4, PT ;  /* 0x0000000406007c0c */ /* 0x000fda000bf05270 */
[----:B------:R-:W-:Y:S05]  /*253b0*/  @!P0 BRA `(.L_x_11267) ;  /* 0x0000001000dc8947 */ /* 0x000fea0003800000 */
.L_x_11300:
[----:B------:R-:W2:Y:S04]  /*253c0*/  LDL R2, [R1+0x46c] ;  /* 0x00046c0001027983 */ /* 0x000ea80000100800 */
[----:B------:R-:W3:Y:S01]  /*253d0*/  LDL.LU R3, [R1+0x464] ;  /* 0x0004640001037983 */ /* 0x000ee20000300800 */
        /* <DEDUP_REMOVED lines=12> */
[----:B-1----:R-:W2:Y:S01]  /*254a0*/  LDL R5, [R1+0x468] ;  /* 0x0004680001057983 */ /* 0x002ea20000100800 */
        /* <DEDUP_REMOVED lines=18> */
.L_x_11270:
[----:B------:R-:W2:Y:S01]  /*255d0*/  S2R R2, SR_TID.X ;  /* 0x0000000000027919 */ /* 0x000ea20000002100 */
[----:B01----:R-:W-:Y:S01]  /*255e0*/  IMAD R4, R6, 0x8, R17 ;  /* 0x0000000806047824 */ /* 0x003fe200078e0211 */
[----:B------:R-:W-:Y:S01]  /*255f0*/  BSSY B2, `(.L_x_11271) ;  /* 0x0000006000027945 */ /* 0x000fe20003800000 */
[----:B--2---:R-:W-:Y:S02]  /*25600*/  LOP3.LUT R3, R2, 0x7f, RZ, 0xc0, !PT ;  /* 0x0000007f02037812 */ /* 0x004fe400078ec0ff */
[----:B------:R-:W-:Y:S02]  /*25610*/  SHF.L.U32 R2, R7, 0x1f, RZ ;  /* 0x0000001f07027819 */ /* 0x000fe400000006ff */
[----:B------:R-:W-:Y:S02]  /*25620*/  ISETP.NE.AND P1, PT, R3, RZ, PT ;  /* 0x000000ff0300720c */ /* 0x000fe40003f25270 */
[----:B------:R-:W0:Y:S02]  /*25630*/  SYNCS.PHASECHK.TRANS64.TRYWAIT P0, [R4+URZ+0x32440], R2 ;  /* 0x03244002040075a7 */ /* 0x000e24000800017f */
[----:B0-----:R-:W-:Y:S09]  /*25640*/  @!P0 BRA `(.L_x_11272) ;  /* 0x0000003400648947 */ /* 0x001ff20003800000 */
.L_x_11366:
[----:B------:R-:W-:Y:S05]  /*25650*/  BSYNC B2 ;  /* 0x0000000000027941 */ /* 0x000fea0003800000 */
.L_x_11271:
        /* <DEDUP_REMOVED lines=9> */
.L_x_11274:
[----:B------:R-:W-:Y:S05]  /*256f0*/  BSYNC B2 ;  /* 0x0000000000027941 */ /* 0x000fea0003800000 */
.L_x_11273:
        /* <DEDUP_REMOVED lines=11> */
.L_x_11275:
        /* <DEDUP_REMOVED lines=13> */
.L_x_11367:
[----:B------:R-:W-:Y:S05]  /*25880*/  BSYNC B2 ;  /* 0x0000000000027941 */ /* 0x000fea0003800000 */
.L_x_11276:
        /* <DEDUP_REMOVED lines=11> */
.L_x_11279:
[----:B------:R-:W-:Y:S05]  /*25940*/  BSYNC B2 ;  /* 0x0000000000027941 */ /* 0x000fea0003800000 */
.L_x_11278:
        /* <DEDUP_REMOVED lines=9> */
.L_x_11280:
        /* <DEDUP_REMOVED lines=15> */
.L_x_11281:
        /* <DEDUP_REMOVED lines=15> */
.L_x_11282:
        /* <DEDUP_REMOVED lines=15> */
.L_x_11283:
        /* <DEDUP_REMOVED lines=10> */
.L_x_11269:
[----:B------:R-:W-:Y:S05]  /*25d50*/  BSYNC B1 ;  /* 0x0000000000017941 */ /* 0x000fea0003800000 */
.L_x_11268:
[----:B------:R-:W2:Y:S01]  /*25d60*/  LDL R3, [R1+0x46c] ;  /* 0x00046c0001037983 */ /* 0x000ea20000100800 */
[----:B------:R-:W-:Y:S01]  /*25d70*/  VIADD R6, R6, 0x1 ;  /* 0x0000000106067836 */ /* 0x000fe20000000000 */
[----:B------:R-:W-:Y:S04]  /*25d80*/  BSSY B1, `(.L_x_11284) ;  /* 0x0000097000017945 */ /* 0x000fe80003800000 */
[----:B------:R-:W-:-:S04]  /*25d90*/  ISETP.NE.AND P0, PT, R6, 0x2, PT ;  /* 0x000000020600780c */ /* 0x000fc80003f05270 */
[----:B------:R-:W-:Y:S02]  /*25da0*/  SEL R2, RZ, 0x1, P0 ;  /* 0x00000001ff027807 */ /* 0x000fe40000000000 */
[----:B------:R-:W-:Y:S01]  /*25db0*/  SEL R18, R6, RZ, P0 ;  /* 0x000000ff06127207 */ /* 0x000fe20000000000 */
[----:B------:R-:W-:Y:S01]  /*25dc0*/  VIADD R6, R0, 0xffffffff ;  /* 0xffffffff00067836 */ /* 0x000fe20000000000 */
[----:B------:R-:W-:-:S05]  /*25dd0*/  LOP3.LUT R8, R7, R2, RZ, 0x3c, !PT ;  /* 0x0000000207087212 */ /* 0x000fca00078e3cff */
[----:B------:R0:W-:Y:S01]  /*25de0*/  STL [R1+0x464], R8 ;  /* 0x0004640801007387 */ /* 0x0001e20000100800 */
[----:B--2---:R-:W-:-:S13]  /*25df0*/  LOP3.LUT P2, RZ, R3, 0x2, RZ, 0xc0, !PT ;  /* 0x0000000203ff7812 */ /* 0x004fda000784c0ff */
[----:B0-----:R-:W-:Y:S05]  /*25e00*/  @!P2 BRA `(.L_x_11285) ;  /* 0x000000080038a947 */ /* 0x001fea0003800000 */
[----:B------:R-:W-:Y:S01]  /*25e10*/  LOP3.LUT P2, RZ, R3, 0x1, RZ, 0xc0, !PT ;  /* 0x0000000103ff7812 */ /* 0x000fe2000784c0ff */
[----:B------:R-:W-:-:S12]  /*25e20*/  IMAD.MOV.U32 R7, RZ, RZ, R6 ;  /* 0x000000ffff077224 */ /* 0x000fd800078e0006 */
        /* <DEDUP_REMOVED lines=20> */
.L_x_11286:
        /* <DEDUP_REMOVED lines=8> */
.L_x_11368:
[----:B------:R-:W-:Y:S05]  /*25ff0*/  BSYNC B2 ;  /* 0x0000000000027941 */ /* 0x000fea0003800000 */
.L_x_11287:
        /* <DEDUP_REMOVED lines=9> */
.L_x_11290:
[----:B------:R-:W-:Y:S05]  /*26090*/  BSYNC B2 ;  /* 0x0000000000027941 */ /* 0x000fea0003800000 */
.L_x_11289:
        /* <DEDUP_REMOVED lines=11> */
.L_x_11291:
        /* <DEDUP_REMOVED lines=13> */
.L_x_11369:
[----:B------:R-:W-:Y:S05]  /*26220*/  BSYNC B2 ;  /* 0x0000000000027941 */ /* 0x000fea0003800000 */
.L_x_11292:
        /* <DEDUP_REMOVED lines=11> */
.L_x_11295:
[----:B------:R-:W-:Y:S05]  /*262e0*/  BSYNC B2 ;  /* 0x0000000000027941 */ /* 0x000fea0003800000 */
.L_x_11294:
        /* <DEDUP_REMOVED lines=9> */
.L_x_11296:
        /* <DEDUP_REMOVED lines=15> */
.L_x_11297:
        /* <DEDUP_REMOVED lines=15> */
.L_x_11298:
        /* <DEDUP_REMOVED lines=15> */
.L_x_11299:
        /* <DEDUP_REMOVED lines=10> */
.L_x_11285:
[----:B------:R-:W-:Y:S05]  /*266f0*/  BSYNC B1 ;  /* 0x0000000000017941 */ /* 0x000fea0003800000 */
.L_x_11284:
[----:B------:R-:W-:Y:S01]  /*26700*/  ISETP.GT.AND P0, PT, R6, UR38, PT ;  /* 0x0000002606007c0c */ /* 0x000fe2000bf04270 */
[----:B------:R-:W-:-:S12]  /*26710*/  VIADD R0, R0, 0xfffffffe ;  /* 0xfffffffe00007836 */ /* 0x000fd80000000000 */
[----:B------:R-:W-:Y:S05]  /*26720*/  @P0 BRA `(.L_x_11300) ;  /* 0xffffffec00240947 */ /* 0x000fea000383ffff */
.L_x_11267:
[----:B------:R-:W-:Y:S05]  /*26730*/  BSYNC B0 ;  /* 0x0000000000007941 */ /* 0x000fea0003800000 */
.L_x_11249:
[----:B------:R-:W3:Y:S01]  /*26740*/  LDL.LU R2, [R1+0x464] ;  /* 0x0004640001027983 */ /* 0x000ee20000300800 */
[----:B0-----:R-:W0:Y:S01]  /*26750*/  S2R R0, SR_TID.X ;  /* 0x0000000000007919 */ /* 0x001e220000002100 */
[----:B------:R-:W-:-:S05]  /*26760*/  VIADD R18, R18, 0x1 ;  /* 0x0000000112127836 */ /* 0x000fca0000000000 */
[----:B------:R-:W-:Y:S02]  /*26770*/  ISETP.NE.AND P0, PT, R18, 0x2, PT ;  /* 0x000000021200780c */ /* 0x000fe40003f05270 */
[----:B0-----:R-:W-:-:S04]  /*26780*/  LOP3.LUT R0, R0, 0x7f, RZ, 0xc0, !PT ;  /* 0x0000007f00007812 */ /* 0x001fc800078ec0ff */
[----:B------:R-:W-:Y:S02]  /*26790*/  ISETP.NE.AND P2, PT, R0, RZ, PT ;  /* 0x000000ff0000720c */ /* 0x000fe40003f45270 */
[----:B------:R-:W-:Y:S01]  /*267a0*/  SEL R0, RZ, 0x1, P0 ;  /* 0x00000001ff007807 */ /* 0x000fe20000000000 */
[----:B------:R-:W-:Y:S03]  /*267b0*/  BSSY B0, `(.L_x_11301) ;  /* 0x0000011000007945 */ /* 0x000fe60003800000 */
[----:B---3--:R-:W-:-:S05]  /*267c0*/  LOP3.LUT R2, R2, R0, RZ, 0x3c, !PT ;  /* 0x0000000002027212 */ /* 0x008fca00078e3cff */
[----:B------:R0:W-:Y:S02]  /*267d0*/  STL [R1+0x464], R2 ;  /* 0x0004640201007387 */ /* 0x0001e40000100800 */
[----:B------:R-:W-:Y:S05]  /*267e0*/  @P2 BRA `(.L_x_11302) ;  /* 0x0000000000342947 */ /* 0x000fea0003800000 */
[----:B-1----:R-:W1:Y:S01]  /*267f0*/  S2R R5, SR_LANEID ;  /* 0x0000000000057919 */ /* 0x002e620000000000 */
[----:B------:R-:W-:Y:S01]  /*26800*/  VOTEU.ANY UR4, UPT, PT ;  /* 0x0000000000047886 */ /* 0x000fe200038e0100 */
[----:B0-----:R-:W0:Y:S01]  /*26810*/  LDC.64 R2, c[0x0][0xd80] ;  /* 0x00036000ff027b82 */ /* 0x001e220000000a00 */
[----:B------:R-:W1:Y:S02]  /*26820*/  FLO.U32 R0, UR4 ;  /* 0x0000000400007d00 */ /* 0x000e6400080e0000 */
[----:B-1----:R-:W-:-:S06]  /*26830*/  ISETP.EQ.U32.AND P1, PT, R0, R5, PT ;  /* 0x000000050000720c */ /* 0x002fcc0003f22070 */
[----:B------:R-:W0:Y:S07]  /*26840*/  POPC R5, UR4 ;  /* 0x0000000400057d09 */ /* 0x000e2e0008000000 */
[----:B0-----:R-:W3:Y:S01]  /*26850*/  @P1 ATOMG.E.ADD.STRONG.GPU PT, R3, desc[UR48][R2.64], R5 ;  /* 0x00000005020319a8 */ /* 0x001ee200081ee1f0 */
[----:B------:R-:W0:Y:S02]  /*26860*/  S2R R4, SR_LTMASK ;  /* 0x0000000000047919 */ /* 0x000e240000003900 */
[----:B0-----:R-:W-:-:S04]  /*26870*/  LOP3.LUT R4, R4, UR4, RZ, 0xc0, !PT ;  /* 0x0000000404047c12 */ /* 0x001fc8000f8ec0ff */
[----:B------:R-:W0:Y:S01]  /*26880*/  POPC R7, R4 ;  /* 0x0000000400077309 */ /* 0x000e220000000000 */
[----:B---3--:R-:W0:Y:S02]  /*26890*/  SHFL.IDX PT, R0, R3, R0, 0x1f ;  /* 0x00001f0003007589 */ /* 0x008e2400000e0000 */
[----:B0-----:R-:W-:-:S05]  /*268a0*/  IADD3 R0, R0, UR42, R7 ;  /* 0x0000002a00007c10 */ /* 0x001fca000fffe007 */
[----:B------:R3:W-:Y:S02]  /*268b0*/  STL [R1+0x474], R0 ;  /* 0x0004740001007387 */ /* 0x0007e40000100800 */
.L_x_11302:
[----:B------:R-:W-:Y:S05]  /*268c0*/  BSYNC B0 ;  /* 0x0000000000007941 */ /* 0x000fea0003800000 */
.L_x_11301:
[----:B------:R-:W-:-:S07]  /*268d0*/  SEL R18, R18, RZ, P0 ;  /* 0x000000ff12127207 */ /* 0x000fce0000000000 */
.L_x_11215:
[----:B------:R-:W-:Y:S05]  /*268e0*/  BSYNC B7 ;  /* 0x0000000000077941 */ /* 0x000fea0003800000 */
.L_x_11213:
[----:B---34-:R-:W3:Y:S04]  /*268f0*/  LDL R0, [R1+0x46c] ;  /* 0x00046c0001007983 */ /* 0x018ee80000100800 */
[----:B0-----:R0:W5:Y:S01]  /*26900*/  LDL R2, [R1+0x474] ;  /* 0x0004740001027983 */ /* 0x0011620000100800 */
[----:B---3--:R-:W-:-:S13]  /*26910*/  LOP3.LUT P0, RZ, R0, 0x80, RZ, 0xc0, !PT ;  /* 0x0000008000ff7812 */ /* 0x008fda000780c0ff */
        /* <DEDUP_REMOVED lines=11> */
.L_x_11303:
[----:B------:R-:W-:-:S03]  /*269d0*/  UMOV UR4, 0xffffffff ;  /* 0xffffffff00047882 */ /* 0x000fc60000000000 */
[----:B------:R-:W-:Y:S05]  /*269e0*/  BRA.DIV UR4, `(.L_x_11305) ;  /* 0x0000002204cc7947 */ /* 0x000fea000b800000 */
[----:B-----5:R0:W3:Y:S02]  /*269f0*/  SHFL.IDX PT, R14, R2, RZ, 0x1f ;  /* 0x00001fff020e7589 */ /* 0x0200e400000e0000 */
.L_x_11372:
[----:B------:R-:W4:Y:S01]  /*26a00*/  @!P2 S2R R3, SR_CgaCtaId ;  /* 0x000000000003a919 */ /* 0x000f220000008800 */
[----:B------:R-:W-:Y:S05]  /*26a10*/  WARPSYNC.ALL ;  /* 0x0000000000007948 */ /* 0x000fea0003800000 */
[----:B------:R-:W-:Y:S01]  /*26a20*/  BAR.SYNC.DEFER_BLOCKING 0x4, 0x180 ;  /* 0x0106000000007b1d */ /* 0x000fe20000010000 */
[----:B------:R-:W-:-:S05]  /*26a30*/  @!P2 MOV R0, 0x400 ;  /* 0x000004000000a802 */ /* 0x000fca0000000f00 */
[----:B---3--:R3:W-:Y:S01]  /*26a40*/  STL [R1+0x474], R14 ;  /* 0x0004740e01007387 */ /* 0x0087e20000100800 */
[----:B----4-:R-:W-:-:S05]  /*26a50*/  @!P2 LEA R17, R3, R0, 0x18 ;  /* 0x000000000311a211 */ /* 0x010fca00078ec0ff */
[----:B------:R3:W-:Y:S01]  /*26a60*/  @!P2 STS [R17+0x324d0], R2 ;  /* 0x0324d0021100a388 */ /* 0x0007e20000000800 */
[----:B------:R-:W-:Y:S06]  /*26a70*/  BAR.ARV 0x5, 0x180 ;  /* 0x0146000000007b1d */ /* 0x000fec0000002000 */
.L_x_11304:
[----:B------:R-:W5:Y:S01]  /*26a80*/  LDL R0, [R1+0x474] ;  /* 0x0004740001007983 */ /* 0x000f620000100800 */
[----:B------:R-:W-:Y:S02]  /*26a90*/  ULDC UR4, c[0x0][0xd38] ;  /* 0x00034e0000047ab9 */ /* 0x000fe40000000800 */
[----:B-----5:R-:W-:-:S13]  /*26aa0*/  ISETP.GE.AND P0, PT, R0, UR4, PT ;  /* 0x0000000400007c0c */ /* 0x020fda000bf06270 */
[----:B------:R-:W-:Y:S05]  /*26ab0*/  @!P0 BRA `(.L_x_11306) ;  /* 0xffffffac00888947 */ /* 0x000fea000383ffff */
.L_x_11204:
[----:B0-----:R-:W5:Y:S01]  /*26ac0*/  LDL.LU R0, [R1+0x498] ;  /* 0x0004980001007983 */ /* 0x001f620000300800 */
[----:B------:R-:W-:Y:S01]  /*26ad0*/  BSSY B0, `(.L_x_11307) ;  /* 0x000000b000007945 */ /* 0x000fe20003800000 */
[----:B-1----:R-:W0:Y:S01]  /*26ae0*/  S2R R5, SR_CgaCtaId ;  /* 0x0000000000057919 */ /* 0x002e220000008800 */
[----:B-----5:R-:W-:-:S05]  /*26af0*/  VIADD R0, R0, 0x1 ;  /* 0x0000000100007836 */ /* 0x020fca0000000000 */
[----:B---34-:R-:W-:-:S04]  /*26b00*/  LEA.HI R2, R0, R0, RZ, 0x1 ;  /* 0x0000000000027211 */ /* 0x018fc800078f08ff */
[----:B------:R-:W-:-:S05]  /*26b10*/  LOP3.LUT R3, R2, 0xfffffffe, RZ, 0xc0, !PT ;  /* 0xfffffffe02037812 */ /* 0x000fca00078ec0ff */
[----:B------:R-:W-:Y:S01]  /*26b20*/  IMAD.IADD R3, R0, 0x1, -R3 ;  /* 0x0000000100037824 */ /* 0x000fe200078e0a03 */
[----:B------:R-:W-:-:S04]  /*26b30*/  MOV R0, 0x400 ;  /* 0x0000040000007802 */ /* 0x000fc80000000f00 */
[----:B0-----:R-:W-:Y:S02]  /*26b40*/  LEA R0, R5, R0, 0x18 ;  /* 0x0000000005007211 */ /* 0x001fe400078ec0ff */
[----:B------:R-:W-:-:S04]  /*26b50*/  SHF.L.U32 R3, R3, 0x1f, RZ ;  /* 0x0000001f03037819 */ /* 0x000fc800000006ff */
[----:B------:R-:W0:Y:S02]  /*26b60*/  SYNCS.PHASECHK.TRANS64.TRYWAIT P0, [R0+URZ+0x32420], R3 ;  /* 0x03242003000075a7 */ /* 0x000e24000800017f */
[----:B0-----:R-:W-:Y:S05]  /*26b70*/  @!P0 BRA `(.L_x_11308) ;  /* 0x0000002000908947 */ /* 0x001fea0003800000 */
.L_x_11373:
[----:B------:R-:W-:Y:S05]  /*26b80*/  BSYNC B0 ;  /* 0x0000000000007941 */ /* 0x000fea0003800000 */
.L_x_11307:
[----:B------:R-:W-:-:S03]  /*26b90*/  UMOV UR4, 0xffffffff ;  /* 0xffffffff00047882 */ /* 0x000fc60000000000 */
[----:B------:R-:W-:Y:S05]  /*26ba0*/  BRA.DIV UR4, `(.L_x_11309) ;  /* 0x0000002204987947 */ /* 0x000fea000b800000 */
[----:B------:R-:W1:Y:S02]  /*26bb0*/  S2R R2, SR_TID.X ;  /* 0x0000000000027919 */ /* 0x000e640000002100 */
[----:B-1----:R-:W-:-:S04]  /*26bc0*/  SHF.R.U32.HI R2, RZ, 0x5, R2 ;  /* 0x00000005ff027819 */ /* 0x002fc80000011602 */
[----:B------:R-:W-:-:S05]  /*26bd0*/  LOP3.LUT R2, R2, 0x3, RZ, 0xc0, !PT ;  /* 0x0000000302027812 */ /* 0x000fca00078ec0ff */
[----:B------:R1:W3:Y:S02]  /*26be0*/  SHFL.IDX PT, R14, R2, RZ, 0x1f ;  /* 0x00001fff020e7589 */ /* 0x0002e400000e0000 */
.L_x_11376:
[----:B---3--:R-:W-:Y:S01]  /*26bf0*/  ISETP.NE.AND P0, PT, R14, RZ, PT ;  /* 0x000000ff0e00720c */ /* 0x008fe20003f05270 */
[----:B------:R-:W-:-:S12]  /*26c00*/  BSSY B0, `(.L_x_11310) ;  /* 0x0000025000007945 */ /* 0x000fd80003800000 */
[----:B------:R-:W-:Y:S05]  /*26c10*/  @P0 BRA `(.L_x_11311) ;  /* 0x00000000008c0947 */ /* 0x000fea0003800000 */
[----:B------:R-:W-:-:S03]  /*26c20*/  UMOV UR4, 0xffffffff ;  /* 0xffffffff00047882 */ /* 0x000fc60000000000 */
[----:B------:R-:W-:Y:S05]  /*26c30*/  BRA.DIV UR4, `(.L_x_11312) ;  /* 0x0000002204a87947 */ /* 0x000fea000b800000 */
[----:B------:R-:W-:-:S13]  /*26c40*/  ELECT P6, URZ, PT ;  /* 0x00000000003f782f */ /* 0x000fda00038c0000 */
.L_x_11379:
[----:B------:R-:W-:Y:S05]  /*26c50*/  @!P6 BRA `(.L_x_11311) ;  /* 0x00000000007ce947 */ /* 0x000fea0003800000 */
[----:B------:R-:W-:-:S06]  /*26c60*/  ULOP3.LUT UR4, UR41, 0x2, URZ, 0xfc, !UPT ;  /* 0x0000000229047892 */ /* 0x000fcc000f8efc3f */
[----:B-1----:R-:W-:-:S05]  /*26c70*/  IMAD.U32 R2, RZ, RZ, UR4 ;  /* 0x00000004ff027e24 */ /* 0x002fca000f8e00ff */
[----:B------:R-:W-:-:S13]  /*26c80*/  ISETP.NE.AND P2, PT, R2, 0x3, PT ;  /* 0x000000030200780c */ /* 0x000fda0003f45270 */
[----:B------:R-:W-:Y:S05]  /*26c90*/  @!P2 BRA `(.L_x_11313) ;  /* 0x000000000004a947 */ /* 0x000fea0003800000 */
[----:B------:R-:W-:Y:S01]  /*26ca0*/  BPT.TRAP 0x1 ;  /* 0x000000040000795c */ /* 0x000fe20000300000 */
.L_x_11313:
[----:B------:R-:W3:Y:S01]  /*26cb0*/  LDL.LU R7, [R1+0x464] ;  /* 0x0004640001077983 */ /* 0x000ee20000300800 */
[----:B0-----:R-:W-:Y:S02]  /*26cc0*/  VIADD R3, R0, 0x32440 ;  /* 0x0003244000037836 */ /* 0x001fe40000000000 */
[C---:B------:R-:W-:Y:S02]  /*26cd0*/  VIADD R2, R18.reuse, 0x1 ;  /* 0x0000000112027836 */ /* 0x040fe40000000000 */
[----:B--2---:R-:W-:-:S03]  /*26ce0*/  IMAD R6, R18, 0x8, R3 ;  /* 0x0000000812067824 */ /* 0x004fc600078e0203 */
        /* <DEDUP_REMOVED lines=9> */
.L_x_11380:
[----:B------:R-:W1:Y:S02]  /*26d80*/  SYNCS.PHASECHK.TRANS64.TRYWAIT P0, [R3+URZ], R2 ;  /* 0x00000002030075a7 */ /* 0x000e64000800017f */
[----:B-1----:R-:W-:Y:S05]  /*26d90*/  @!P0 BRA `(.L_x_11315) ;  /* 0x0000002000848947 */ /* 0x002fea0003800000 */
.L_x_11381:
[----:B------:R-:W-:Y:S05]  /*26da0*/  @!P2 BRA `(.L_x_11316) ;  /* 0x000000000004a947 */ /* 0x000fea0003800000 */
[----:B------:R-:W-:Y:S01]  /*26db0*/  BPT.TRAP 0x1 ;  /* 0x000000040000795c */ /* 0x000fe20000300000 */
.L_x_11316:
[----:B-1----:R-:W-:-:S04]  /*26dc0*/  VIADD R3, R0, 0x32460 ;  /* 0x0003246000037836 */ /* 0x002fc80000000000 */
[----:B------:R-:W-:-:S04]  /*26dd0*/  IMAD R18, R18, 0x8, R3 ;  /* 0x0000000812127824 */ /* 0x000fc800078e0203 */
[----:B------:R-:W1:Y:S02]  /*26de0*/  SYNCS.PHASECHK.TRANS64.TRYWAIT P0, [R18+URZ], R5 ;  /* 0x00000005120075a7 */ /* 0x000e64000800017f */
[----:B-1----:R-:W-:Y:S05]  /*26df0*/  @!P0 BRA `(.L_x_11317) ;  /* 0x0000002000808947 */ /* 0x002fea0003800000 */
.L_x_11382:
[----:B------:R-:W-:-:S07]  /*26e00*/  IMAD R3, R4, 0x8, R3 ;  /* 0x0000000804037824 */ /* 0x000fce00078e0203 */
.L_x_11318:
[----:B--2---:R2:W3:Y:S02]  /*26e10*/  SYNCS.PHASECHK.TRANS64.TRYWAIT P0, [R3+URZ], R2 ;  /* 0x00000002030075a7 */ /* 0x0044e4000800017f */
[----:B---3--:R-:W-:Y:S05]  /*26e20*/  @!P0 NANOSLEEP.SYNCS 0x989680 ;  /* 0x009896800000895d */ /* 0x008fea0003900000 */
[----:B------:R-:W3:Y:S02]  /*26e30*/  @!P0 SYNCS.PHASECHK.TRANS64 P0, [R3+URZ], R2 ;  /* 0x00000002030085a7 */ /* 0x000ee4000800007f */
[----:B---3--:R-:W-:Y:S05]  /*26e40*/  @!P0 BRA `(.L_x_11318) ;  /* 0xfffffffc00f08947 */ /* 0x008fea000383ffff */
.L_x_11311:
[----:B------:R-:W-:Y:S05]  /*26e50*/  BSYNC B0 ;  /* 0x0000000000007941 */ /* 0x000fea0003800000 */
.L_x_11310:
[----:B------:R-:W-:Y:S05]  /*26e60*/  EXIT ;  /* 0x000000000000794d */ /* 0x000fea0003800000 */
.L_x_11092:
[----:B0-----:R-:W-:-:S04]  /*26e70*/  IMAD.U32 R9, RZ, RZ, UR44 ;  /* 0x0000002cff097e24 */ /* 0x001fc8000f8e00ff */
[----:B------:R0:W1:Y:S03]  /*26e80*/  SYNCS.PHASECHK.TRANS64.TRYWAIT P0, [R9+URZ+0x32400], R0 ;  /* 0x03240000090075a7 */ /* 0x000066000800017f */
[----:B-1----:R-:W-:Y:S05]  /*26e90*/  @!P0 NANOSLEEP.SYNCS 0x989680 ;  /* 0x009896800000895d */ /* 0x002fea0003900000 */
[----:B------:R-:W1:Y:S02]  /*26ea0*/  @!P0 SYNCS.PHASECHK.TRANS64 P0, [R9+URZ+0x32400], R0 ;  /* 0x03240000090085a7 */ /* 0x000e64000800007f */
[----:B-1----:R-:W-:Y:S05]  /*26eb0*/  @!P0 BRA `(.L_x_11092) ;  /* 0xfffffffc00ec8947 */ /* 0x002fea000383ffff */
[----:B------:R-:W-:Y:S05]  /*26ec0*/  BRA `(.L_x_11319) ;  /* 0xfffffdb800487947 */ /* 0x000fea000383ffff */
.L_x_11099:
[----:B-1----:R1:W2:Y:S02]  /*26ed0*/  SYNCS.PHASECHK.TRANS64.TRYWAIT P0, [R12+URZ], R13 ;  /* 0x0000000d0c0075a7 */ /* 0x0022a4000800017f */
[----:B--2---:R-:W-:Y:S05]  /*26ee0*/  @!P0 NANOSLEEP.SYNCS 0x989680 ;  /* 0x009896800000895d */ /* 0x004fea0003900000 */
[----:B------:R-:W2:Y:S02]  /*26ef0*/  @!P0 SYNCS.PHASECHK.TRANS64 P0, [R12+URZ], R13 ;  /* 0x0000000d0c0085a7 */ /* 0x000ea4000800007f */
[----:B--2---:R-:W-:Y:S05]  /*26f00*/  @!P0 BRA `(.L_x_11099) ;  /* 0xfffffffc00f08947 */ /* 0x004fea000383ffff */
[----:B------:R-:W-:Y:S05]  /*26f10*/  BRA `(.L_x_11098) ;  /* 0xfffffdbc00647947 */ /* 0x000fea000383ffff */
.L_x_11101:
[----:B0-----:R-:W-:-:S04]  /*26f20*/  IMAD.U32 R9, RZ, RZ, UR44 ;  /* 0x0000002cff097e24 */ /* 0x001fc8000f8e00ff */
[----:B------:R0:W1:Y:S03]  /*26f30*/  SYNCS.PHASECHK.TRANS64.TRYWAIT P0, [R9+URZ+0x32410], R8 ;  /* 0x03241008090075a7 */ /* 0x000066000800017f */
[----:B-1----:R-:W-:Y:S05]  /*26f40*/  @!P0 NANOSLEEP.SYNCS 0x989680 ;  /* 0x009896800000895d */ /* 0x002fea0003900000 */
[----:B------:R-:W1:Y:S02]  /*26f50*/  @!P0 SYNCS.PHASECHK.TRANS64 P0, [R9+URZ+0x32410], R8 ;  /* 0x03241008090085a7 */ /* 0x000e64000800007f */
[----:B-1----:R-:W-:Y:S05]  /*26f60*/  @!P0 BRA `(.L_x_11101) ;  /* 0xfffffffc00ec8947 */ /* 0x002fea000383ffff */
[----:B------:R-:W-:Y:S05]  /*26f70*/  BRA `(.L_x_11320) ;  /* 0xfffffdc000387947 */ /* 0x000fea000383ffff */
.L_x_11108:
[----:B-1----:R1:W2:Y:S02]  /*26f80*/  SYNCS.PHASECHK.TRANS64.TRYWAIT P0, [R8+URZ], R9 ;  /* 0x00000009080075a7 */ /* 0x0022a4000800017f */
[----:B--2---:R-:W-:Y:S05]  /*26f90*/  @!P0 NANOSLEEP.SYNCS 0x989680 ;  /* 0x009896800000895d */ /* 0x004fea0003900000 */
[----:B------:R-:W2:Y:S02]  /*26fa0*/  @!P0 SYNCS.PHASECHK.TRANS64 P0, [R8+URZ], R9 ;  /* 0x00000009080085a7 */ /* 0x000ea4000800007f */
[----:B--2---:R-:W-:Y:S05]  /*26fb0*/  @!P0 BRA `(.L_x_11108) ;  /* 0xfffffffc00f08947 */ /* 0x004fea000383ffff */
[----:B------:R-:W-:Y:S05]  /*26fc0*/  BRA `(.L_x_11107) ;  /* 0xfffffdc0007c7947 */ /* 0x000fea000383ffff */
.L_x_11143:
[----:B0-----:R0:W1:Y:S02]  /*26fd0*/  SYNCS.PHASECHK.TRANS64.TRYWAIT P2, [R0+URZ], R3 ;  /* 0x00000003000075a7 */ /* 0x001064000804017f */
[----:B-1----:R-:W-:Y:S05]  /*26fe0*/  @!P2 NANOSLEEP.SYNCS 0x989680 ;  /* 0x009896800000a95d */ /* 0x002fea0003900000 */
[----:B------:R-:W1:Y:S02]  /*26ff0*/  @!P2 SYNCS.PHASECHK.TRANS64 P2, [R0+URZ], R3 ;  /* 0x000000030000a5a7 */ /* 0x000e64000804007f */
[----:B-1----:R-:W-:Y:S05]  /*27000*/  @!P2 BRA `(.L_x_11143) ;  /* 0xfffffffc00f0a947 */ /* 0x002fea000383ffff */
[----:B------:R-:W-:Y:S05]  /*27010*/  BRA `(.L_x_11142) ;  /* 0xfffffe2800547947 */ /* 0x000fea000383ffff */
.L_x_11150:
[----:B-1----:R1:W2:Y:S02]  /*27020*/  SYNCS.PHASECHK.TRANS64.TRYWAIT P2, [R4+URZ], R5 ;  /* 0x00000005040075a7 */ /* 0x0022a4000804017f */
[----:B--2---:R-:W-:Y:S05]  /*27030*/  @!P2 NANOSLEEP.SYNCS 0x989680 ;  /* 0x009896800000a95d */ /* 0x004fea0003900000 */
[----:B------:R-:W2:Y:S02]  /*27040*/  @!P2 SYNCS.PHASECHK.TRANS64 P2, [R4+URZ], R5 ;  /* 0x000000050400a5a7 */ /* 0x000ea4000804007f */
[----:B--2---:R-:W-:Y:S05]  /*27050*/  @!P2 BRA `(.L_x_11150) ;  /* 0xfffffffc00f0a947 */ /* 0x004fea000383ffff */
[----:B------:R-:W-:Y:S05]  /*27060*/  BRA `(.L_x_11149) ;  /* 0xfffffe2c00787947 */ /* 0x000fea000383ffff */
.L_x_11161:
[----:B-1----:R1:W2:Y:S02]  /*27070*/  SYNCS.PHASECHK.TRANS64.TRYWAIT P1, [R0+URZ], R7 ;  /* 0x00000007000075a7 */ /* 0x0022a4000802017f */
[----:B--2---:R-:W-:Y:S05]  /*27080*/  @!P1 NANOSLEEP.SYNCS 0x989680 ;  /* 0x009896800000995d */ /* 0x004fea0003900000 */
[----:B------:R-:W2:Y:S02]  /*27090*/  @!P1 SYNCS.PHASECHK.TRANS64 P1, [R0+URZ], R7 ;  /* 0x00000007000095a7 */ /* 0x000ea4000802007f */
[----:B--2---:R-:W-:Y:S05]  /*270a0*/  @!P1 BRA `(.L_x_11161) ;  /* 0xfffffffc00f09947 */ /* 0x004fea000383ffff */
[----:B------:R-:W-:Y:S05]  /*270b0*/  BRA `(.L_x_11160) ;  /* 0xfffffec0000c7947 */ /* 0x000fea000383ffff */
.L_x_11168:
[----:B-1----:R1:W2:Y:S02]  /*270c0*/  SYNCS.PHASECHK.TRANS64.TRYWAIT P1, [R4+URZ], R5 ;  /* 0x00000005040075a7 */ /* 0x0022a4000802017f */
[----:B--2---:R-:W-:Y:S05]  /*270d0*/  @!P1 NANOSLEEP.SYNCS 0x989680 ;  /* 0x009896800000995d */ /* 0x004fea0003900000 */
[----:B------:R-:W2:Y:S02]  /*270e0*/  @!P1 SYNCS.PHASECHK.TRANS64 P1, [R4+URZ], R5 ;  /* 0x00000005040095a7 */ /* 0x000ea4000802007f */
[----:B--2---:R-:W-:Y:S05]  /*270f0*/  @!P1 BRA `(.L_x_11168) ;  /* 0xfffffffc00f09947 */ /* 0x004fea000383ffff */
[----:B------:R-:W-:Y:S05]  /*27100*/  BRA `(.L_x_11167) ;  /* 0xfffffec400307947 */ /* 0x000fea000383ffff */
.L_x_11221:
[----:B------:R-:W-:Y:S02]  /*27110*/  IMAD.MOV.U32 R13, RZ, RZ, R5 ;  /* 0x000000ffff0d7224 */ /* 0x000fe400078e0005 */
[----:B------:R-:W-:Y:S02]  /*27120*/  IMAD.MOV.U32 R12, RZ, RZ, RZ ;  /* 0x000000ffff0c7224 */ /* 0x000fe400078e00ff */
[----:B------:R-:W-:Y:S02]  /*27130*/  IMAD.MOV.U32 R11, RZ, RZ, 0x1f ;  /* 0x0000001fff0b7424 */ /* 0x000fe400078e00ff */
[----:B------:R-:W-:-:S07]  /*27140*/  IMAD.MOV.U32 R15, RZ, RZ, -0x1 ;  /* 0xffffffffff0f7424 */ /* 0x000fce00078e00ff */
[----:B0-----:R-:W-:Y:S05]  /*27150*/  WARPSYNC.COLLECTIVE R15, `(.L_x_11321) ;  /* 0x000000000f087348 */ /* 0x001fea0003c00000 */
[----:B------:R1:W2:Y:S02]  /*27160*/  SHFL.IDX P6, R14, R13, R12, R11 ;  /* 0x0000000c0d0e7389 */ /* 0x0002a400000c000b */
[----:B012---:R-:W-:Y:S01]  /*27170*/  ENDCOLLECTIVE ;  /* 0x000000000000791b */ /* 0x007fe20003800000 */
.L_x_11321:
[----:B------:R-:W-:Y:S05]  /*27180*/  BRA `(.L_x_11322) ;  /* 0xffffffb400807947 */ /* 0x000fea000383ffff */
.L_x_11223:
[----:B------:R-:W-:Y:S01]  /*27190*/  BSSY B0, `(.L_x_11323) ;  /* 0x0000006000007945 */ /* 0x000fe20003800000 */
[----:B------:R-:W-:-:S07]  /*271a0*/  IMAD.MOV.U32 R15, RZ, RZ, -0x1 ;  /* 0xffffffffff0f7424 */ /* 0x000fce00078e00ff */
[----:B-1-3--:R-:W-:Y:S05]  /*271b0*/  WARPSYNC.COLLECTIVE R15, `(.L_x_11324) ;  /* 0x000000000f0c7348 */ /* 0x00afea0003c00000 */
[----:B------:R-:W-:Y:S02]  /*271c0*/  ELECT P6, UR62, PT ;  /* 0x00000000003e782f */ /* 0x000fe400038c0000 */
[----:B------:R-:W-:Y:S01]  /*271d0*/  MOV R14, UR62 ;  /* 0x0000003e000e7c02 */ /* 0x000fe20008000f00 */
[----:B-1-3--:R-:W-:Y:S10]  /*271e0*/  ENDCOLLECTIVE ;  /* 0x000000000000791b */ /* 0x00aff40003800000 */
.L_x_11324:
[----:B------:R-:W-:Y:S05]  /*271f0*/  BSYNC B0 ;  /* 0x0000000000007941 */ /* 0x000fea0003800000 */
.L_x_11323:
[----:B------:R-:W-:Y:S05]  /*27200*/  BRA `(.L_x_11325) ;  /* 0xffffffb400887947 */ /* 0x000fea000383ffff */
.L_x_11225:
[----:B0-----:R0:W2:Y:S02]  /*27210*/  SYNCS.PHASECHK.TRANS64.TRYWAIT P0, [R0+URZ+0x32440], R2 ;  /* 0x03244002000075a7 */ /* 0x0010a4000800017f */
[----:B--2---:R-:W-:Y:S05]  /*27220*/  @!P0 NANOSLEEP.SYNCS 0x989680 ;  /* 0x009896800000895d */ /* 0x004fea0003900000 */
[----:B------:R-:W2:Y:S02]  /*27230*/  @!P0 SYNCS.PHASECHK.TRANS64 P0, [R0+URZ+0x32440], R2 ;  /* 0x03244002000085a7 */ /* 0x000ea4000800007f */
[----:B--2---:R-:W-:Y:S05]  /*27240*/  @!P0 BRA `(.L_x_11225) ;  /* 0xfffffffc00f08947 */ /* 0x004fea000383ffff */
[----:B------:R-:W-:Y:S05]  /*27250*/  BRA `(.L_x_11326) ;  /* 0xffffffb400e07947 */ /* 0x000fea000383ffff */
.L_x_11229:
        /* <DEDUP_REMOVED lines=8> */
.L_x_11327:
[----:B------:R0:W-:Y:S01]  /*272e0*/  STL [R1+0x470], R10 ;  /* 0x0004700a01007387 */ /* 0x0001e20000100800 */
[----:B------:R-:W-:Y:S02]  /*272f0*/  IMAD.MOV.U32 R13, RZ, RZ, R0 ;  /* 0x000000ffff0d7224 */ /* 0x000fe400078e0000 */
[----:B------:R-:W-:-:S07]  /*27300*/  IMAD.MOV.U32 R4, RZ, RZ, R14 ;  /* 0x000000ffff047224 */ /* 0x000fce00078e000e */
[----:B0-----:R-:W-:Y:S05]  /*27310*/  WARPSYNC.COLLECTIVE R15, `(.L_x_11328) ;  /* 0x000000000f087348 */ /* 0x001fea0003c00000 */
[----:B------:R1:W2:Y:S02]  /*27320*/  SHFL.IDX P6, R14, R13, R12, R11 ;  /* 0x0000000c0d0e7389 */ /* 0x0002a400000c000b */
[----:B012---:R-:W-:Y:S01]  /*27330*/  ENDCOLLECTIVE ;  /* 0x000000000000791b */ /* 0x007fe20003800000 */
.L_x_11328:
        /* <DEDUP_REMOVED lines=9> */
.L_x_11329:
        /* <DEDUP_REMOVED lines=10> */
.L_x_11330:
        /* <DEDUP_REMOVED lines=8> */
[----:B------:R0:W-:Y:S01]  /*274f0*/  STL [R1+0x480], R5 ;  /* 0x0004800501007387 */ /* 0x0001e20000100800 */
[----:B------:R-:W-:-:S11]  /*27500*/  IMAD.MOV.U32 R6, RZ, RZ, R14 ;  /* 0x000000ffff067224 */ /* 0x000fd600078e000e */
[----:B0-----:R-:W-:Y:S05]  /*27510*/  WARPSYNC.COLLECTIVE R15, `(.L_x_11331) ;  /* 0x000000000f087348 */ /* 0x001fea0003c00000 */
[----:B------:R1:W2:Y:S02]  /*27520*/  SHFL.IDX P6, R14, R13, R12, R11 ;  /* 0x0000000c0d0e7389 */ /* 0x0002a400000c000b */
[----:B012---:R-:W-:Y:S01]  /*27530*/  ENDCOLLECTIVE ;  /* 0x000000000000791b */ /* 0x007fe20003800000 */
.L_x_11331:
[----:B------:R-:W-:Y:S01]  /*27540*/  @!P1 LEA R4, P2, R9, R6, 0x1 ;  /* 0x0000000609049211 */ /* 0x000fe200078408ff */
[----:B------:R-:W-:-:S04]  /*27550*/  VIADD R6, R10, 0x20 ;  /* 0x000000200a067836 */ /* 0x000fc80000000000 */
[----:B------:R-:W-:Y:S01]  /*27560*/  @!P1 IMAD.X R5, RZ, RZ, R7, P2 ;  /* 0x000000ffff059224 */ /* 0x000fe200010e0607 */
[----:B------:R0:W-:Y:S01]  /*27570*/  STL [R1+0x484], R6 ;  /* 0x0004840601007387 */ /* 0x0001e20000100800 */
[----:B------:R-:W-:Y:S02]  /*27580*/  IMAD.MOV.U32 R13, RZ, RZ, R0 ;  /* 0x000000ffff0d7224 */ /* 0x000fe400078e0000 */
[----:B------:R-:W-:Y:S01]  /*27590*/  VIADD R7, R10, 0x30 ;  /* 0x000000300a077836 */ /* 0x000fe20000000000 */
[----:B------:R-:W-:Y:S01]  /*275a0*/  @!PT LDS RZ, [RZ] ;  /* 0x00000000fffff984 */ /* 0x000fe20000000800 */
[----:B------:R-:W-:Y:S01]  /*275b0*/  @!PT LDS RZ, [RZ] ;  /* 0x00000000fffff984 */ /* 0x000fe20000000800 */
[----:B------:R-:W-:Y:S01]  /*275c0*/  @!PT LDS RZ, [RZ] ;  /* 0x00000000fffff984 */ /* 0x000fe20000000800 */
[----:B------:R1:W-:Y:S01]  /*275d0*/  @!P1 LDGSTS.E.BYPASS.LTC128B.128 [R8+0x18c00], desc[UR48][R4.64], !P0 ;  /* 0x18c0000004089fae */ /* 0x0003e2000c101d70 */
[----:B------:R-:W-:-:S03]  /*275e0*/  ISETP.GE.AND P1, PT, R6, R2, PT ;  /* 0x000000020600720c */ /* 0x000fc60003f26270 */
[----:B------:R0:W-:Y:S01]  /*275f0*/  STL [R1+0x488], R7 ;  /* 0x0004880701007387 */ /* 0x0001e20000100800 */
[----:B-1----:R-:W-:-:S09]  /*27600*/  IMAD.MOV.U32 R4, RZ, RZ, R14 ;  /* 0x000000ffff047224 */ /* 0x002fd200078e000e */
[----:B0-----:R-:W-:Y:S05]  /*27610*/  WARPSYNC.COLLECTIVE R15, `(.L_x_11332) ;  /* 0x000000000f087348 */ /* 0x001fea0003c00000 */
[----:B------:R1:W2:Y:S02]  /*27620*/  SHFL.IDX P6, R14, R13, R12, R11 ;  /* 0x0000000c0d0e7389 */ /* 0x0002a400000c000b */
[----:B012---:R-:W-:Y:S01]  /*27630*/  ENDCOLLECTIVE ;  /* 0x000000000000791b */ /* 0x007fe20003800000 */
.L_x_11332:
[----:B------:R-:W-:Y:S02]  /*27640*/  IMAD.MOV.U32 R13, RZ, RZ, R3 ;  /* 0x000000ffff0d7224 */ /* 0x000fe400078e0003 */
[----:B------:R-:W-:Y:S02]  /*27650*/  IMAD.MOV.U32 R12, RZ, RZ, 0x3 ;  /* 0x00000003ff0c7424 */ /* 0x000fe400078e00ff */
[----:B------:R-:W-:-:S07]  /*27660*/  IMAD.MOV.U32 R5, RZ, RZ, R14 ;  /* 0x000000ffff057224 */ /* 0x000fce00078e000e */
[----:B------:R-:W-:Y:S05]  /*27670*/  WARPSYNC.COLLECTIVE R15, `(.L_x_11333) ;  /* 0x000000000f087348 */ /* 0x000fea0003c00000 */
[----:B------:R0:W1:Y:S02]  /*27680*/  SHFL.IDX P6, R14, R13, R12, R11 ;  /* 0x0000000c0d0e7389 */ /* 0x00006400000c000b */
[----:B01----:R-:W-:Y:S01]  /*27690*/  ENDCOLLECTIVE ;  /* 0x000000000000791b */ /* 0x003fe20003800000 */
.L_x_11333:
        /* <DEDUP_REMOVED lines=10> */
.L_x_11334:
        /* <DEDUP_REMOVED lines=13> */
.L_x_11335:
        /* <DEDUP_REMOVED lines=10> */
.L_x_11336:
        /* <DEDUP_REMOVED lines=13> */
.L_x_11337:
        /* <DEDUP_REMOVED lines=10> */
.L_x_11338:
        /* <DEDUP_REMOVED lines=13> */
.L_x_11339:
        /* <DEDUP_REMOVED lines=10> */
.L_x_11340:
        /* <DEDUP_REMOVED lines=11> */
.L_x_11341:
        /* <DEDUP_REMOVED lines=10> */
.L_x_11342:
[----:B------:R-:W-:Y:S01]  /*27ce0*/  @!PT LDS RZ, [RZ] ;  /* 0x00000000fffff984 */ /* 0x000fe20000000800 */
[----:B------:R-:W-:Y:S01]  /*27cf0*/  @!PT LDS RZ, [RZ] ;  /* 0x00000000fffff984 */ /* 0x000fe20000000800 */
[----:B------:R-:W-:Y:S01]  /*27d00*/  @!PT LDS RZ, [RZ] ;  /* 0x00000000fffff984 */ /* 0x000fe20000000800 */
[----:B------:R0:W-:Y:S01]  /*27d10*/  @!P1 LDGSTS.E.BYPASS.LTC128B.128 [R8+0x1b400], desc[UR48][R4.64], !P0 ;  /* 0x1b40000004089fae */ /* 0x0001e2000c101d70 */
[----:B------:R-:W-:Y:S01]  /*27d20*/  IMAD.MOV.U32 R0, RZ, RZ, R14 ;  /* 0x000000ffff007224 */ /* 0x000fe200078e000e */
[----:B------:R-:W-:Y:S06]  /*27d30*/  BRA `(.L_x_11343) ;  /* 0xffffffb800247947 */ /* 0x000fec000383ffff */
.L_x_11233:
        /* <DEDUP_REMOVED lines=8> */
.L_x_11345:
[----:B------:R-:W-:Y:S05]  /*27dc0*/  BSYNC B0 ;  /* 0x0000000000007941 */ /* 0x000fea0003800000 */
.L_x_11344:
[----:B------:R-:W-:Y:S01]  /*27dd0*/  IMAD.MOV.U32 R13, RZ, RZ, R5 ;  /* 0x000000ffff0d7224 */ /* 0x000fe200078e0005 */
[----:B------:R0:W5:Y:S01]  /*27de0*/  LDL.LU R10, [R1+0x46c] ;  /* 0x00046c00010a7983 */ /* 0x0001620000300800 */
[----:B------:R-:W-:Y:S02]  /*27df0*/  IMAD.MOV.U32 R12, RZ, RZ, RZ ;  /* 0x000000ffff0c7224 */ /* 0x000fe400078e00ff */
[----:B------:R-:W-:Y:S01]  /*27e00*/  IMAD.MOV.U32 R11, RZ, RZ, 0x181f ;  /* 0x0000181fff0b7424 */ /* 0x000fe200078e00ff */
[----:B------:R0:W5:Y:S01]  /*27e10*/  LDL.LU R7, [R1+0x488] ;  /* 0x0004880001077983 */ /* 0x0001620000300800 */
[----:B------:R-:W-:Y:S02]  /*27e20*/  IMAD.MOV.U32 R15, RZ, RZ, -0x1 ;  /* 0xffffffffff0f7424 */ /* 0x000fe400078e00ff */
[----:B------:R-:W-:Y:S01]  /*27e30*/  IMAD.MOV.U32 R2, RZ, RZ, R14 ;  /* 0x000000ffff027224 */ /* 0x000fe200078e000e */
[----:B------:R0:W5:Y:S06]  /*27e40*/  LDL.LU R6, [R1+0x494] ;  /* 0x0004940001067983 */ /* 0x00016c0000300800 */
[----:B0----5:R-:W-:Y:S05]  /*27e50*/  WARPSYNC.COLLECTIVE R15, `(.L_x_11346) ;  /* 0x000000000f087348 */ /* 0x021fea0003c00000 */
[----:B------:R1:W2:Y:S02]  /*27e60*/  SHFL.IDX P6, R14, R13, R12, R11 ;  /* 0x0000000c0d0e7389 */ /* 0x0002a400000c000b */
[----:B012--5:R-:W-:Y:S01]  /*27e70*/  ENDCOLLECTIVE ;  /* 0x000000000000791b */ /* 0x027fe20003800000 */
.L_x_11346:
[----:B------:R-:W-:Y:S01]  /*27e80*/  ULDC UR4, c[0x0][0x288] ;  /* 0x0000a20000047ab9 */ /* 0x000fe20000000800 */
[----:B------:R-:W2:Y:S04]  /*27e90*/  LDL.LU R13, [R1+0x480] ;  /* 0x00048000010d7983 */ /* 0x000ea80000300800 */
[----:B------:R-:W3:Y:S04]  /*27ea0*/  LDL.LU R12, [R1+0x484] ;  /* 0x00048400010c7983 */ /* 0x000ee80000300800 */
[----:B------:R-:W4:Y:S01]  /*27eb0*/  LDL.LU R11, [R1+0x48c] ;  /* 0x00048c00010b7983 */ /* 0x000f220000300800 */
[----:B------:R-:W-:-:S03]  /*27ec0*/  IMAD.MOV.U32 R3, RZ, RZ, R14 ;  /* 0x000000ffff037224 */ /* 0x000fc600078e000e */
[----:B------:R-:W4:Y:S04]  /*27ed0*/  LDL.LU R15, [R1+0x490] ;  /* 0x00049000010f7983 */ /* 0x000f280000300800 */
[----:B------:R-:W4:Y:S01]  /*27ee0*/  LDL.LU R14, [R1+0x470] ;  /* 0x00047000010e7983 */ /* 0x000f220000300800 */
[----:B------:R-:W-:Y:S01]  /*27ef0*/  IMAD R0, R8, UR4, RZ ;  /* 0x0000000408007c24 */ /* 0x000fe2000f8e02ff */
[----:B------:R-:W-:-:S04]  /*27f00*/  LOP3.LUT R10, R10, 0xffffffbf, RZ, 0xc0, !PT ;  /* 0xffffffbf0a0a7812 */ /* 0x000fc800078ec0ff */
[----:B--2---:R-:W-:-:S13]  /*27f10*/  ISETP.GE.AND P6, PT, R13, R0, PT ;  /* 0x000000000d00720c */ /* 0x004fda0003fc6270 */
[----:B------:R-:W-:Y:S02]  /*27f20*/  @P6 LOP3.LUT R10, R10, 0x40, RZ, 0xfc, !PT ;  /* 0x000000400a0a6812 */ /* 0x000fe400078efcff */
[-C--:B------:R-:W-:Y:S02]  /*27f30*/  ISETP.GE.AND P6, PT, R7, R0.reuse, PT ;  /* 0x000000000700720c */ /* 0x080fe40003fc6270 */
[----:B------:R0:W5:Y:S01]  /*27f40*/  LDL R7, [R1+0x460] ;  /* 0x0004600001077983 */ /* 0x0001620000100800 */
[----:B---3--:R-:W-:Y:S02]  /*27f50*/  ISETP.GE.AND P5, PT, R12, R0, PT ;  /* 0x000000000c00720c */ /* 0x008fe40003fa6270 */
[----:B------:R-:W-:-:S11]  /*27f60*/  LOP3.LUT R10, R10, 0xffffffdf, RZ, 0xc0, !PT ;  /* 0xffffffdf0a0a7812 */ /* 0x000fd600078ec0ff */
[----:B------:R-:W-:Y:S02]  /*27f70*/  @P5 LOP3.LUT R10, R10, 0x20, RZ, 0xfc, !PT ;  /* 0x000000200a0a5812 */ /* 0x000fe400078efcff */
[----:B----4-:R-:W-:Y:S02]  /*27f80*/  ISETP.GE.AND P5, PT, R11, R0, PT ;  /* 0x000000000b00720c */ /* 0x010fe40003fa6270 */
[----:B------:R-:W-:-:S04]  /*27f90*/  LOP3.LUT R10, R10, 0xffffffef, RZ, 0xc0, !PT ;  /* 0xffffffef0a0a7812 */ /* 0x000fc800078ec0ff */
[----:B------:R-:W-:-:S04]  /*27fa0*/  @P6 LOP3.LUT R10, R10, 0x10, RZ, 0xfc, !PT ;  /* 0x000000100a0a6812 */ /* 0x000fc800078efcff */
[----:B------:R-:W-:Y:S02]  /*27fb0*/  LOP3.LUT R10, R10, 0xfffffff7, RZ, 0xc0, !PT ;  /* 0xfffffff70a0a7812 */ /* 0x000fe400078ec0ff */
[-C--:B------:R-:W-:Y:S02]  /*27fc0*/  ISETP.GE.AND P6, PT, R15, R0.reuse, PT ;  /* 0x000000000f00720c */ /* 0x080fe40003fc6270 */
[----:B------:R-:W-:Y:S02]  /*27fd0*/  ISETP.GE.AND P4, PT, R14, R0, PT ;  /* 0x000000000e00720c */ /* 0x000fe40003f86270 */
[----:B------:R-:W-:-:S04]  /*27fe0*/  @P5 LOP3.LUT R10, R10, 0x8, RZ, 0xfc, !PT ;  /* 0x000000080a0a5812 */ /* 0x000fc800078efcff */
[----:B------:R-:W-:-:S04]  /*27ff0*/  LOP3.LUT R10, R10, 0xffdfffff, RZ, 0xc0, !PT ;  /* 0xffdfffff0a0a7812 */ /* 0x000fc800078ec0ff */
[----:B------:R-:W-:-:S04]  /*28000*/  LOP3.LUT R10, R10, 0xfffffffb, RZ, 0xc0, !PT ;  /* 0xfffffffb0a0a7812 */ /* 0x000fc800078ec0ff */
[----:B------:R-:W-:Y:S02]  /*28010*/  @P6 LOP3.LUT R10, R10, 0x4, RZ, 0xfc, !PT ;  /* 0x000000040a0a6812 */ /* 0x000fe400078efcff */
[----:B------:R-:W-:Y:S01]  /*28020*/  @!P4 LEA R3, P6, R9, R3, 0x1 ;  /* 0x000000030903c211 */ /* 0x000fe200078c08ff */
[----:B------:R-:W-:Y:S02]  /*28030*/  IMAD.MOV.U32 R13, RZ, RZ, R4 ;  /* 0x000000ffff0d7224 */ /* 0x000fe400078e0004 */
[----:B------:R-:W-:Y:S02]  /*28040*/  IMAD.MOV.U32 R12, RZ, RZ, 0x1 ;  /* 0x00000001ff0c7424 */ /* 0x000fe400078e00ff */
[----:B------:R-:W-:Y:S02]  /*28050*/  IMAD.MOV.U32 R11, RZ, RZ, 0x181f ;  /* 0x0000181fff0b7424 */ /* 0x000fe400078e00ff */
[----:B------:R-:W-:Y:S02]  /*28060*/  IMAD.MOV.U32 R15, RZ, RZ, -0x1 ;  /* 0xffffffffff0f7424 */ /* 0x000fe400078e00ff */
[----:B0-----:R-:W-:-:S07]  /*28070*/  @!P4 IMAD.X R2, RZ, RZ, R2, P6 ;  /* 0x000000ffff02c224 */ /* 0x001fce00030e0602 */
[----:B-----5:R-:W-:Y:S05]  /*28080*/  WARPSYNC.COLLECTIVE R15, `(.L_x_11347) ;  /* 0x000000000f087348 */ /* 0x020fea0003c00000 */
[----:B------:R0:W1:Y:S02]  /*28090*/  SHFL.IDX P6, R14, R13, R12, R11 ;  /* 0x0000000c0d0e7389 */ /* 0x00006400000c000b */
[----:B01---5:R-:W-:Y:S01]  /*280a0*/  ENDCOLLECTIVE ;  /* 0x000000000000791b */ /* 0x023fe20003800000 */
.L_x_11347:
[----:B------:R-:W-:Y:S02]  /*280b0*/  ISETP.GE.AND P5, PT, R6, R0, PT ;  /* 0x000000000600720c */ /* 0x000fe40003fa6270 */
[----:B------:R-:W-:Y:S01]  /*280c0*/  @!P4 LOP3.LUT R3, R3, R2, RZ, 0x3c, !PT ;  /* 0x000000020303c212 */ /* 0x000fe200078e3cff */
[----:B------:R-:W-:-:S03]  /*280d0*/  IMAD.MOV.U32 R13, RZ, RZ, R5 ;  /* 0x000000ffff0d7224 */ /* 0x000fc600078e0005 */
[----:B------:R-:W-:Y:S01]  /*280e0*/  @!P4 LOP3.LUT R2, R3, R2, RZ, 0x3c, !PT ;  /* 0x000000020302c212 */ /* 0x000fe200078e3cff */
[----:B------:R-:W-:-:S07]  /*280f0*/  IMAD.MOV.U32 R6, RZ, RZ, R14 ;  /* 0x000000ffff067224 */ /* 0x000fce00078e000e */
[----:B------:R-:W-:Y:S05]  /*28100*/  WARPSYNC.COLLECTIVE R15, `(.L_x_11348) ;  /* 0x000000000f087348 */ /* 0x000fea0003c00000 */
[----:B------:R0:W1:Y:S02]  /*28110*/  SHFL.IDX P6, R14, R13, R12, R11 ;  /* 0x0000000c0d0e7389 */ /* 0x00006400000c000b */
[----:B01----:R-:W-:Y:S01]  /*28120*/  ENDCOLLECTIVE ;  /* 0x000000000000791b */ /* 0x003fe20003800000 */
.L_x_11348:
[----:B------:R-:W-:Y:S02]  /*28130*/  @!P4 LOP3.LUT R3, R3, R2, RZ, 0x3c, !PT ;  /* 0x000000020303c212 */ /* 0x000fe400078e3cff */
[----:B------:R-:W-:Y:S01]  /*28140*/  @P5 LOP3.LUT R10, R10, 0x200000, RZ, 0xfc, !PT ;  /* 0x002000000a0a5812 */ /* 0x000fe200078efcff */
[----:B------:R-:W-:Y:S02]  /*28150*/  IMAD.MOV.U32 R13, RZ, RZ, R4 ;  /* 0x000000ffff0d7224 */ /* 0x000fe400078e0004 */
[----:B------:R-:W-:Y:S01]  /*28160*/  IMAD.MOV.U32 R12, RZ, RZ, 0x2 ;  /* 0x00000002ff0c7424 */ /* 0x000fe200078e00ff */
[C---:B------:R-:W-:Y:S01]  /*28170*/  LOP3.LUT P5, RZ, R10.reuse, 0x20, RZ, 0xc0, !PT ;  /* 0x000000200aff7812 */ /* 0x040fe200078ac0ff */
        /* <DEDUP_REMOVED lines=8> */
[----:B0-----:R-:W-:-:S12]  /*28200*/  IMAD.MOV.U32 R2, RZ, RZ, R14 ;  /* 0x000000ffff027224 */ /* 0x001fd800078e000e */
[----:B------:R-:W-:-:S05]  /*28210*/  @!P4 LEA R2, P6, R9, R2, 0x1 ;  /* 0x000000020902c211 */ /* 0x000fca00078c08ff */
[----:B------:R-:W-:-:S05]  /*28220*/  @!P4 IMAD.X R3, RZ, RZ, R6, P6 ;  /* 0x000000ffff03c224 */ /* 0x000fca00030e0606 */
[----:B------:R0:W-:Y:S03]  /*28230*/  @!P4 LDGSTS.E.BYPASS.LTC128B.128 [R7+0x22c00], desc[UR48][R2.64], !P0 ;  /* 0x22c000000207cfae */ /* 0x0001e6000c101d70 */
[----:B0-----:R-:W-:Y:S05]  /*28240*/  WARPSYNC.COLLECTIVE R15, `(.L_x_11349) ;  /* 0x000000000f087348 */ /* 0x001fea0003c00000 */
[----:B------:R1:W2:Y:S02]  /*28250*/  SHFL.IDX P6, R14, R13, R12, R11 ;  /* 0x0000000c0d0e7389 */ /* 0x0002a400000c000b */
[----:B012---:R-:W-:Y:S01]  /*28260*/  ENDCOLLECTIVE ;  /* 0x000000000000791b */ /* 0x007fe20003800000 */
.L_x_11349:
        /* <DEDUP_REMOVED lines=11> */
.L_x_11350:
[----:B------:R-:W-:-:S05]  /*28320*/  IMAD.MOV.U32 R2, RZ, RZ, R14 ;  /* 0x000000ffff027224 */ /* 0x000fca00078e000e */
[----:B------:R-:W-:Y:S01]  /*28330*/  @!P5 LEA R2, P6, R9, R2, 0x1 ;  /* 0x000000020902d211 */ /* 0x000fe200078c08ff */
[----:B------:R-:W-:Y:S02]  /*28340*/  IMAD.MOV.U32 R13, RZ, RZ, R4 ;  /* 0x000000ffff0d7224 */ /* 0x000fe400078e0004 */
[----:B------:R-:W-:Y:S02]  /*28350*/  IMAD.MOV.U32 R12, RZ, RZ, 0x3 ;  /* 0x00000003ff0c7424 */ /* 0x000fe400078e00ff */
[----:B------:R-:W-:Y:S01]  /*28360*/  @!P5 IMAD.X R3, RZ, RZ, R6, P6 ;  /* 0x000000ffff03d224 */ /* 0x000fe200030e0606 */
[----:B------:R-:W-:-:S04]  /*28370*/  LOP3.LUT P4, RZ, R10, 0x10, RZ, 0xc0, !PT ;  /* 0x000000100aff7812 */ /* 0x000fc8000788c0ff */
[----:B------:R-:W-:Y:S01]  /*28380*/  @!PT LDS RZ, [RZ] ;  /* 0x00000000fffff984 */ /* 0x000fe20000000800 */
[----:B------:R-:W-:Y:S01]  /*28390*/  @!PT LDS RZ, [RZ] ;  /* 0x00000000fffff984 */ /* 0x000fe20000000800 */
[----:B------:R-:W-:Y:S01]  /*283a0*/  @!PT LDS RZ, [RZ] ;  /* 0x00000000fffff984 */ /* 0x000fe20000000800 */
[----:B------:R0:W-:Y:S09]  /*283b0*/  @!P5 LDGSTS.E.BYPASS.LTC128B.128 [R7+0x23400], desc[UR48][R2.64], !P0 ;  /* 0x234000000207dfae */ /* 0x0001f2000c101d70 */
[----:B0-----:R-:W-:Y:S05]  /*283c0*/  WARPSYNC.COLLECTIVE R15, `(.L_x_11351) ;  /* 0x000000000f087348 */ /* 0x001fea0003c00000 */
[----:B------:R1:W2:Y:S02]  /*283d0*/  SHFL.IDX P6, R14, R13, R12, R11 ;  /* 0x0000000c0d0e7389 */ /* 0x0002a400000c000b */
[----:B012---:R-:W-:Y:S01]  /*283e0*/  ENDCOLLECTIVE ;  /* 0x000000000000791b */ /* 0x007fe20003800000 */
.L_x_11351:
        /* <DEDUP_REMOVED lines=11> */
.L_x_11352:
        /* <DEDUP_REMOVED lines=13> */
.L_x_11353:
        /* <DEDUP_REMOVED lines=11> */
.L_x_11354:
[----:B------:R-:W-:-:S05]  /*28620*/  IMAD.MOV.U32 R2, RZ, RZ, R14 ;  /* 0x000000ffff027224 */ /* 0x000fca00078e000e */
[----:B------:R-:W-:-:S05]  /*28630*/  @!P5 LEA R2, P6, R9, R2, 0x1 ;  /* 0x000000020902d211 */ /* 0x000fca00078c08ff */
[----:B------:R-:W-:Y:S01]  /*28640*/  @!P5 IMAD.X R3, RZ, RZ, R6, P6 ;  /* 0x000000ffff03d224 */ /* 0x000fe200030e0606 */
[----:B------:R-:W-:Y:S01]  /*28650*/  LOP3.LUT P6, RZ, R10, 0x8, RZ, 0xc0, !PT ;  /* 0x000000080aff7812 */ /* 0x000fe200078cc0ff */
[----:B------:R-:W-:Y:S02]  /*28660*/  IMAD.MOV.U32 R13, RZ, RZ, R4 ;  /* 0x000000ffff0d7224 */ /* 0x000fe400078e0004 */
[----:B------:R-:W-:-:S10]  /*28670*/  IMAD.MOV.U32 R12, RZ, RZ, 0x5 ;  /* 0x00000005ff0c7424 */ /* 0x000fd400078e00ff */
        /* <DEDUP_REMOVED lines=10> */
.L_x_11355:
[----:B------:R-:W-:Y:S02]  /*28720*/  IMAD.MOV.U32 R13, RZ, RZ, R5 ;  /* 0x000000ffff0d7224 */ /* 0x000fe400078e0005 */
[----:B------:R-:W-:-:S07]  /*28730*/  IMAD.MOV.U32 R6, RZ, RZ, R14 ;  /* 0x000000ffff067224 */ /* 0x000fce00078e000e */
[----:B------:R-:W-:Y:S05]  /*28740*/  WARPSYNC.COLLECTIVE R15, `(.L_x_11356) ;  /* 0x000000000f087348 */ /* 0x000fea0003c00000 */
[----:B------:R0:W1:Y:S02]  /*28750*/  SHFL.IDX P6, R14, R13, R12, R11 ;  /* 0x0000000c0d0e7389 */ /* 0x00006400000c000b */
[----:B01----:R-:W-:Y:S01]  /*28760*/  ENDCOLLECTIVE ;  /* 0x000000000000791b */ /* 0x003fe20003800000 */
.L_x_11356:
[----:B------:R-:W-:Y:S01]  /*28770*/  LOP3.LUT P4, RZ, R10, 0x4, RZ, 0xc0, !PT ;  /* 0x000000040aff7812 */ /* 0x000fe2000788c0ff */
[----:B------:R-:W-:-:S12]  /*28780*/  IMAD.MOV.U32 R2, RZ, RZ, R14 ;  /* 0x000000ffff027224 */ /* 0x000fd800078e000e */
        /* <DEDUP_REMOVED lines=12> */
.L_x_11357:
        /* <DEDUP_REMOVED lines=11> */
.L_x_11358:
[----:B------:R-:W-:-:S05]  /*28900*/  IMAD.MOV.U32 R2, RZ, RZ, R14 ;  /* 0x000000ffff027224 */ /* 0x000fca00078e000e */
[----:B------:R-:W-:Y:S01]  /*28910*/  @!P5 LEA R2, P6, R9, R2, 0x1 ;  /* 0x000000020902d211 */ /* 0x000fe200078c08ff */
[----:B------:R-:W-:Y:S02]  /*28920*/  IMAD.MOV.U32 R13, RZ, RZ, R4 ;  /* 0x000000ffff0d7224 */ /* 0x000fe400078e0004 */
[----:B------:R-:W-:Y:S02]  /*28930*/  IMAD.MOV.U32 R12, RZ, RZ, 0x7 ;  /* 0x00000007ff0c7424 */ /* 0x000fe400078e00ff */
[----:B------:R-:W-:Y:S01]  /*28940*/  @!P5 IMAD.X R3, RZ, RZ, R6, P6 ;  /* 0x000000ffff03d224 */ /* 0x000fe200030e0606 */
[----:B------:R0:W-:Y:S04]  /*28950*/  STL [R1+0x46c], R10 ;  /* 0x00046c0a01007387 */ /* 0x0001e80000100800 */
[----:B------:R-:W-:Y:S01]  /*28960*/  @!PT LDS RZ, [RZ] ;  /* 0x00000000fffff984 */ /* 0x000fe20000000800 */
[----:B------:R-:W-:Y:S01]  /*28970*/  @!PT LDS RZ, [RZ] ;  /* 0x00000000fffff984 */ /* 0x000fe20000000800 */
[----:B------:R-:W-:Y:S01]  /*28980*/  @!PT LDS RZ, [RZ] ;  /* 0x00000000fffff984 */ /* 0x000fe20000000800 */
[----:B------:R0:W-:Y:S03]  /*28990*/  @!P5 LDGSTS.E.BYPASS.LTC128B.128 [R7+0x25400], desc[UR48][R2.64], !P0 ;  /* 0x254000000207dfae */ /* 0x0001e6000c101d70 */
[----:B0-----:R-:W-:Y:S05]  /*289a0*/  WARPSYNC.COLLECTIVE R15, `(.L_x_11359) ;  /* 0x000000000f087348 */ /* 0x001fea0003c00000 */
[----:B------:R1:W2:Y:S02]  /*289b0*/  SHFL.IDX P6, R14, R13, R12, R11 ;  /* 0x0000000c0d0e7389 */ /* 0x0002a400000c000b */
[----:B012---:R-:W-:Y:S01]  /*289c0*/  ENDCOLLECTIVE ;  /* 0x000000000000791b */ /* 0x007fe20003800000 */
.L_x_11359:
        /* <DEDUP_REMOVED lines=11> */
.L_x_11360:
[----:B------:R-:W-:Y:S01]  /*28a80*/  IMAD.MOV.U32 R2, RZ, RZ, R14 ;  /* 0x000000ffff027224 */ /* 0x000fe200078e000e */
[----:B------:R-:W-:Y:S06]  /*28a90*/  BRA `(.L_x_11361) ;  /* 0xffffffb4009c7947 */ /* 0x000fec000383ffff */
.L_x_11238:
[----:B0-----:R0:W3:Y:S02]  /*28aa0*/  SYNCS.PHASECHK.TRANS64.TRYWAIT P0, [R17+URZ+0x32420], R0 ;  /* 0x03242000110075a7 */ /* 0x0010e4000800017f */
[----:B---3--:R-:W-:Y:S05]  /*28ab0*/  @!P0 NANOSLEEP.SYNCS 0x989680 ;  /* 0x009896800000895d */ /* 0x008fea0003900000 */
[----:B------:R-:W3:Y:S02]  /*28ac0*/  @!P0 SYNCS.PHASECHK.TRANS64 P0, [R17+URZ+0x32420], R0 ;  /* 0x03242000110085a7 */ /* 0x000ee4000800007f */
[----:B---3--:R-:W-:Y:S05]  /*28ad0*/  @!P0 BRA `(.L_x_11238) ;  /* 0xfffffffc00f08947 */ /* 0x008fea000383ffff */
[----:B------:R-:W-:Y:S05]  /*28ae0*/  BRA `(.L_x_11362) ;  /* 0xffffffb800147947 */ /* 0x000fea000383ffff */
.L_x_11242:
[----:B0-----:R0:W1:Y:S02]  /*28af0*/  SYNCS.PHASECHK.TRANS64.TRYWAIT P0, [R2+URZ+0x32460], R0 ;  /* 0x03246000020075a7 */ /* 0x001064000800017f */
[----:B-1----:R-:W-:Y:S05]  /*28b00*/  @!P0 NANOSLEEP.SYNCS 0x989680 ;  /* 0x009896800000895d */ /* 0x002fea0003900000 */
[----:B------:R-:W1:Y:S02]  /*28b10*/  @!P0 SYNCS.PHASECHK.TRANS64 P0, [R2+URZ+0x32460], R0 ;  /* 0x03246000020085a7 */ /* 0x000e64000800007f */
[----:B-1----:R-:W-:Y:S05]  /*28b20*/  @!P0 BRA `(.L_x_11242) ;  /* 0xfffffffc00f08947 */ /* 0x002fea000383ffff */
[----:B------:R-:W-:Y:S05]  /*28b30*/  BRA `(.L_x_11363) ;  /* 0xffffffb800387947 */ /* 0x000fea000383ffff */
.L_x_11255:
[----:B0-----:R0:W1:Y:S02]  /*28b40*/  SYNCS.PHASECHK.TRANS64.TRYWAIT P0, [R3+URZ+0x32440], R2 ;  /* 0x03244002030075a7 */ /* 0x001064000800017f */
[----:B-1----:R-:W-:Y:S05]  /*28b50*/  @!P0 NANOSLEEP.SYNCS 0x989680 ;  /* 0x009896800000895d */ /* 0x002fea0003900000 */
[----:B------:R-:W1:Y:S02]  /*28b60*/  @!P0 SYNCS.PHASECHK.TRANS64 P0, [R3+URZ+0x32440], R2 ;  /* 0x03244002030085a7 */ /* 0x000e64000800007f */
[----:B-1----:R-:W-:Y:S05]  /*28b70*/  @!P0 BRA `(.L_x_11255) ;  /* 0xfffffffc00f08947 */ /* 0x002fea000383ffff */
[----:B------:R-:W-:Y:S05]  /*28b80*/  BRA `(.L_x_11364) ;  /* 0xffffffc0002c7947 */ /* 0x000fea000383ffff */
.L_x_11260:
[----:B-1----:R1:W2:Y:S02]  /*28b90*/  SYNCS.PHASECHK.TRANS64.TRYWAIT P0, [R3+URZ+0x32460], R2 ;  /* 0x03246002030075a7 */ /* 0x0022a4000800017f */
[----:B--2---:R-:W-:Y:S05]  /*28ba0*/  @!P0 NANOSLEEP.SYNCS 0x989680 ;  /* 0x009896800000895d */ /* 0x004fea0003900000 */
[----:B------:R-:W2:Y:S02]  /*28bb0*/  @!P0 SYNCS.PHASECHK.TRANS64 P0, [R3+URZ+0x32460], R2 ;  /* 0x03246002030085a7 */ /* 0x000ea4000800007f */
[----:B--2---:R-:W-:Y:S05]  /*28bc0*/  @!P0 BRA `(.L_x_11260) ;  /* 0xfffffffc00f08947 */ /* 0x004fea000383ffff */
[----:B------:R-:W-:Y:S05]  /*28bd0*/  BRA `(.L_x_11365) ;  /* 0xffffffc000a47947 */ /* 0x000fea000383ffff */
.L_x_11272:
[----:B0-----:R0:W1:Y:S02]  /*28be0*/  SYNCS.PHASECHK.TRANS64.TRYWAIT P0, [R4+URZ+0x32440], R2 ;  /* 0x03244002040075a7 */ /* 0x001064000800017f */
[----:B-1----:R-:W-:Y:S05]  /*28bf0*/  @!P0 NANOSLEEP.SYNCS 0x989680 ;  /* 0x009896800000895d */ /* 0x002fea0003900000 */
[----:B------:R-:W1:Y:S02]  /*28c00*/  @!P0 SYNCS.PHASECHK.TRANS64 P0, [R4+URZ+0x32440], R2 ;  /* 0x03244002040085a7 */ /* 0x000e64000800007f */
[----:B-1----:R-:W-:Y:S05]  /*28c10*/  @!P0 BRA `(.L_x_11272) ;  /* 0xfffffffc00f08947 */ /* 0x002fea000383ffff */
[----:B------:R-:W-:Y:S05]  /*28c20*/  BRA `(.L_x_11366) ;  /* 0xffffffc800887947 */ /* 0x000fea000383ffff */
.L_x_11277:
[----:B-1----:R1:W2:Y:S02]  /*28c30*/  SYNCS.PHASECHK.TRANS64.TRYWAIT P0, [R4+URZ+0x32460], R2 ;  /* 0x03246002040075a7 */ /* 0x0022a4000800017f */
[----:B--2---:R-:W-:Y:S05]  /*28c40*/  @!P0 NANOSLEEP.SYNCS 0x989680 ;  /* 0x009896800000895d */ /* 0x004fea0003900000 */
[----:B------:R-:W2:Y:S02]  /*28c50*/  @!P0 SYNCS.PHASECHK.TRANS64 P0, [R4+URZ+0x32460], R2 ;  /* 0x03246002040085a7 */ /* 0x000ea4000800007f */
[----:B--2---:R-:W-:Y:S05]  /*28c60*/  @!P0 BRA `(.L_x_11277) ;  /* 0xfffffffc00f08947 */ /* 0x004fea000383ffff */
[----:B------:R-:W-:Y:S05]  /*28c70*/  BRA `(.L_x_11367) ;  /* 0xffffffcc00007947 */ /* 0x000fea000383ffff */
.L_x_11288:
[----:B0-----:R0:W1:Y:S02]  /*28c80*/  SYNCS.PHASECHK.TRANS64.TRYWAIT P0, [R4+URZ+0x32440], R2 ;  /* 0x03244002040075a7 */ /* 0x001064000800017f */
[----:B-1----:R-:W-:Y:S05]  /*28c90*/  @!P0 NANOSLEEP.SYNCS 0x989680 ;  /* 0x009896800000895d */ /* 0x002fea0003900000 */
[----:B------:R-:W1:Y:S02]  /*28ca0*/  @!P0 SYNCS.PHASECHK.TRANS64 P0, [R4+URZ+0x32440], R2 ;  /* 0x03244002040085a7 */ /* 0x000e64000800007f */
[----:B-1----:R-:W-:Y:S05]  /*28cb0*/  @!P0 BRA `(.L_x_11288) ;  /* 0xfffffffc00f08947 */ /* 0x002fea000383ffff */
[----:B------:R-:W-:Y:S05]  /*28cc0*/  BRA `(.L_x_11368) ;  /* 0xffffffd000c87947 */ /* 0x000fea000383ffff */
.L_x_11293:
[----:B-1----:R1:W2:Y:S02]  /*28cd0*/  SYNCS.PHASECHK.TRANS64.TRYWAIT P0, [R4+URZ+0x32460], R2 ;  /* 0x03246002040075a7 */ /* 0x0022a4000800017f */
[----:B--2---:R-:W-:Y:S05]  /*28ce0*/  @!P0 NANOSLEEP.SYNCS 0x989680 ;  /* 0x009896800000895d */ /* 0x004fea0003900000 */
[----:B------:R-:W2:Y:S02]  /*28cf0*/  @!P0 SYNCS.PHASECHK.TRANS64 P0, [R4+URZ+0x32460], R2 ;  /* 0x03246002040085a7 */ /* 0x000ea4000800007f */
[----:B--2---:R-:W-:Y:S05]  /*28d00*/  @!P0 BRA `(.L_x_11293) ;  /* 0xfffffffc00f08947 */ /* 0x004fea000383ffff */
[----:B------:R-:W-:Y:S05]  /*28d10*/  BRA `(.L_x_11369) ;  /* 0xffffffd400407947 */ /* 0x000fea000383ffff */
.L_x_11305:
        /* <DEDUP_REMOVED lines=8> */
.L_x_11371:
[----:B------:R-:W-:Y:S05]  /*28da0*/  BSYNC B0 ;  /* 0x0000000000007941 */ /* 0x000fea0003800000 */
.L_x_11370:
[----:B------:R-:W-:Y:S05]  /*28db0*/  BRA `(.L_x_11372) ;  /* 0xffffffdc00107947 */ /* 0x000fea000383ffff */
.L_x_11308:
[----:B0-----:R0:W1:Y:S02]  /*28dc0*/  SYNCS.PHASECHK.TRANS64.TRYWAIT P0, [R0+URZ+0x32420], R3 ;  /* 0x03242003000075a7 */ /* 0x001064000800017f */
[----:B-1----:R-:W-:Y:S05]  /*28dd0*/  @!P0 NANOSLEEP.SYNCS 0x989680 ;  /* 0x009896800000895d */ /* 0x002fea0003900000 */
[----:B------:R-:W1:Y:S02]  /*28de0*/  @!P0 SYNCS.PHASECHK.TRANS64 P0, [R0+URZ+0x32420], R3 ;  /* 0x03242003000085a7 */ /* 0x000e64000800007f */
[----:B-1----:R-:W-:Y:S05]  /*28df0*/  @!P0 BRA `(.L_x_11308) ;  /* 0xfffffffc00f08947 */ /* 0x002fea000383ffff */
[----:B------:R-:W-:Y:S05]  /*28e00*/  BRA `(.L_x_11373) ;  /* 0xffffffdc005c7947 */ /* 0x000fea000383ffff */
.L_x_11309:
        /* <DEDUP_REMOVED lines=11> */
.L_x_11375:
[----:B------:R-:W-:Y:S05]  /*28ec0*/  BSYNC B0 ;  /* 0x0000000000007941 */ /* 0x000fea0003800000 */
.L_x_11374:
[----:B------:R-:W-:Y:S05]  /*28ed0*/  BRA `(.L_x_11376) ;  /* 0xffffffdc00447947 */ /* 0x000fea000383ffff */
.L_x_11312:
[----:B------:R-:W-:Y:S01]  /*28ee0*/  BSSY B1, `(.L_x_11377) ;  /* 0x0000006000017945 */ /* 0x000fe20003800000 */
[----:B------:R-:W-:-:S07]  /*28ef0*/  IMAD.MOV.U32 R15, RZ, RZ, -0x1 ;  /* 0xffffffffff0f7424 */ /* 0x000fce00078e00ff */
[----:B012---:R-:W-:Y:S05]  /*28f00*/  WARPSYNC.COLLECTIVE R15, `(.L_x_11378) ;  /* 0x000000000f0c7348 */ /* 0x007fea0003c00000 */
[----:B------:R-:W-:Y:S02]  /*28f10*/  ELECT P6, UR62, PT ;  /* 0x00000000003e782f */ /* 0x000fe400038c0000 */
[----:B------:R-:W-:Y:S01]  /*28f20*/  MOV R14, UR62 ;  /* 0x0000003e000e7c02 */ /* 0x000fe20008000f00 */
[----:B012---:R-:W-:Y:S10]  /*28f30*/  ENDCOLLECTIVE ;  /* 0x000000000000791b */ /* 0x007ff40003800000 */
.L_x_11378:
[----:B------:R-:W-:Y:S05]  /*28f40*/  BSYNC B1 ;  /* 0x0000000000017941 */ /* 0x000fea0003800000 */
.L_x_11377:
[----:B------:R-:W-:Y:S05]  /*28f50*/  BRA `(.L_x_11379) ;  /* 0xffffffdc003c7947 */ /* 0x000fea000383ffff */
.L_x_11314:
[----:B0-----:R0:W1:Y:S02]  /*28f60*/  SYNCS.PHASECHK.TRANS64.TRYWAIT P0, [R6+URZ], R5 ;  /* 0x00000005060075a7 */ /* 0x001064000800017f */
[----:B-1----:R-:W-:Y:S05]  /*28f70*/  @!P0 NANOSLEEP.SYNCS 0x989680 ;  /* 0x009896800000895d */ /* 0x002fea0003900000 */
[----:B------:R-:W1:Y:S02]  /*28f80*/  @!P0 SYNCS.PHASECHK.TRANS64 P0, [R6+URZ], R5 ;  /* 0x00000005060085a7 */ /* 0x000e64000800007f */
[----:B-1----:R-:W-:Y:S05]  /*28f90*/  @!P0 BRA `(.L_x_11314) ;  /* 0xfffffffc00f08947 */ /* 0x002fea000383ffff */
[----:B------:R-:W-:Y:S05]  /*28fa0*/  BRA `(.L_x_11380) ;  /* 0xffffffdc00747947 */ /* 0x000fea000383ffff */
.L_x_11315:
[----:B-1----:R1:W2:Y:S02]  /*28fb0*/  SYNCS.PHASECHK.TRANS64.TRYWAIT P0, [R3+URZ], R2 ;  /* 0x00000002030075a7 */ /* 0x0022a4000800017f */
[----:B--2---:R-:W-:Y:S05]  /*28fc0*/  @!P0 NANOSLEEP.SYNCS 0x989680 ;  /* 0x009896800000895d */ /* 0x004fea0003900000 */
[----:B------:R-:W2:Y:S02]  /*28fd0*/  @!P0 SYNCS.PHASECHK.TRANS64 P0, [R3+URZ], R2 ;  /* 0x00000002030085a7 */ /* 0x000ea4000800007f */
[----:B--2---:R-:W-:Y:S05]  /*28fe0*/  @!P0 BRA `(.L_x_11315) ;  /* 0xfffffffc00f08947 */ /* 0x004fea000383ffff */
[----:B------:R-:W-:Y:S05]  /*28ff0*/  BRA `(.L_x_11381) ;  /* 0xffffffdc00687947 */ /* 0x000fea000383ffff */
.L_x_11317:
[----:B-1----:R1:W2:Y:S02]  /*29000*/  SYNCS.PHASECHK.TRANS64.TRYWAIT P0, [R18+URZ], R5 ;  /* 0x00000005120075a7 */ /* 0x0022a4000800017f */
[----:B--2---:R-:W-:Y:S05]  /*29010*/  @!P0 NANOSLEEP.SYNCS 0x989680 ;  /* 0x009896800000895d */ /* 0x004fea0003900000 */
[----:B------:R-:W2:Y:S02]  /*29020*/  @!P0 SYNCS.PHASECHK.TRANS64 P0, [R18+URZ], R5 ;  /* 0x00000005120085a7 */ /* 0x000ea4000800007f */
[----:B--2---:R-:W-:Y:S05]  /*29030*/  @!P0 BRA `(.L_x_11317) ;  /* 0xfffffffc00f08947 */ /* 0x004fea000383ffff */
[----:B------:R-:W-:Y:S05]  /*29040*/  BRA `(.L_x_11382) ;  /* 0xffffffdc006c7947 */ /* 0x000fea000383ffff */
        .type           $_ZN7cutlass13device_kernelIN5flash11enable_sm90INS1_16FlashAttnFwdSm90INS1_25CollectiveMainloopFwdSm90ILi2EN4cute5tupleIJNS5_1CILi1EEES8_S8_EEENS6_IJNS7_ILi128EEENS7_ILi96EEENS7_ILi64EEEEEELi256ENS_10bfloat16_tEfNS_4arch4Sm90ELb0ELb1ELb0ELb0ELb0ELb0ELb1ELb1ELb0ELb1ELb0ELb0EEENS1_21CollectiveEpilogueFwdINS6_IJSA_NS7_ILi256EEESB_EEES9_SE_SG_Li256ELb0ELb1ELb0ELb0EEENS1_30DynamicPersistentTileSchedulerILi256ELi128ELb0ELb1ELb1EEEEEEEEEvNT_6ParamsE$_ZZN5flash25CollectiveMainloopFwdSm90ILi2EN4cute5tupleIJNS1_1CILi1EEES4_S4_EEENS2_IJNS3_ILi128EEENS3_ILi96EEENS3_ILi64EEEEEELi256EN7cutlass10bfloat16_tEfNSA_4arch4Sm90ELb0ELb1ELb0ELb0ELb0ELb0ELb1ELb1ELb0ELb1ELb0ELb0EE3mmaINS_16FlashAttnFwdSm90ISE_NS_21CollectiveEpilogueFwdINS2_IJS6_NS3_ILi256EEES7_EEES5_SB_SD_Li256ELb0ELb1ELb0ELb0EEENS_30DynamicPersistentTileSchedulerILi256ELi128ELb0ELb1ELb1EEEE13SharedStorageENS1_6TensorINS1_11ArrayEngineIfLm128EEENS1_6LayoutINS2_IJNS2_IJNS3_ILi2EEEST_NS3_ILi32EEEEEES4_S4_EEENS2_IJNS2_IJS4_ST_NS3_ILi4EEEEEENS3_ILi0EEESZ_EEEEEEENS_7SoftmaxILi2ELi0EEEEEbRKNSE_6ParamsENSA_25PipelineTmaAsyncNoClusterILi2ENSA_16PipelineTmaAsyncILi2EEEEES1B_RNSA_13PipelineStateILj2EEERT0_RT1_iRiRKNS_16SeqlenInfoQKNewKILb0ELb0EEENS2_IJiiiiEEERT_ENKUliT_T0_T1_E_clIZSF_ISO_S12_S14_EbS17_S1B_S1B_S1E_S1G_S1I_iS1J_S1N_S1O_S1Q_EUlRS1R_iE1_NS3_ILb0EEENS3_ILb1EEEEEDaiS1R_S1S_S1T_,@function
        .size           $_ZN7cutlass13device_kernelIN5flash11enable_sm90INS1_16FlashAttnFwdSm90INS1_25CollectiveMainloopFwdSm90ILi2EN4cute5tupleIJNS5_1CILi1EEES8_S8_EEENS6_IJNS7_ILi128EEENS7_ILi96EEENS7_ILi64EEEEEELi256ENS_10bfloat16_tEfNS_4arch4Sm90ELb0ELb1ELb0ELb0ELb0ELb0ELb1ELb1ELb0ELb1ELb0ELb0EEENS1_21CollectiveEpilogueFwdINS6_IJSA_NS7_ILi256EEESB_EEES9_SE_SG_Li256ELb0ELb1ELb0ELb0EEENS1_30DynamicPersistentTileSchedulerILi256ELi128ELb0ELb1ELb1EEEEEEEEEvNT_6ParamsE$_ZZN5flash25CollectiveMainloopFwdSm90ILi2EN4cute5tupleIJNS1_1CILi1EEES4_S4_EEENS2_IJNS3_ILi128EEENS3_ILi96EEENS3_ILi64EEEEEELi256EN7cutlass10bfloat16_tEfNSA_4arch4Sm90ELb0ELb1ELb0ELb0ELb0ELb0ELb1ELb1ELb0ELb1ELb0ELb0EE3mmaINS_16FlashAttnFwdSm90ISE_NS_21CollectiveEpilogueFwdINS2_IJS6_NS3_ILi256EEES7_EEES5_SB_SD_Li256ELb0ELb1ELb0ELb0EEENS_30DynamicPersistentTileSchedulerILi256ELi128ELb0ELb1ELb1EEEE13SharedStorageENS1_6TensorINS1_11ArrayEngineIfLm128EEENS1_6LayoutINS2_IJNS2_IJNS3_ILi2EEEST_NS3_ILi32EEEEEES4_S4_EEENS2_IJNS2_IJS4_ST_NS3_ILi4EEEEEENS3_ILi0EEESZ_EEEEEEENS_7SoftmaxILi2ELi0EEEEEbRKNSE_6ParamsENSA_25PipelineTmaAsyncNoClusterILi2ENSA_16PipelineTmaAsyncILi2EEEEES1B_RNSA_13PipelineStateILj2EEERT0_RT1_iRiRKNS_16SeqlenInfoQKNewKILb0ELb0EEENS2_IJiiiiEEERT_ENKUliT_T0_T1_E_clIZSF_ISO_S12_S14_EbS17_S1B_S1B_S1E_S1G_S1I_iS1J_S1N_S1O_S1Q_EUlRS1R_iE1_NS3_ILb0EEENS3_ILb1EEEEEDaiS1R_S1S_S1T_,(.L_x_15141 - $_ZN7cutlass13device_kernelIN5flash11enable_sm90INS1_16FlashAttnFwdSm90INS1_25CollectiveMainloopFwdSm90ILi2EN4cute5tupleIJNS5_1CILi1EEES8_S8_EEENS6_IJNS7_ILi128EEENS7_ILi96EEENS7_ILi64EEEEEELi256ENS_10bfloat16_tEfNS_4arch4Sm90ELb0ELb1ELb0ELb0ELb0ELb0ELb1ELb1ELb0ELb1ELb0ELb0EEENS1_21CollectiveEpilogueFwdINS6_IJSA_NS7_ILi256EEESB_EEES9_SE_SG_Li256ELb0ELb1ELb0ELb0EEENS1_30DynamicPersistentTileSchedulerILi256ELi128ELb0ELb1ELb1EEEEEEEEEvNT_6ParamsE$_ZZN5flash25CollectiveMainloopFwdSm90ILi2EN4cute5tupleIJNS1_1CILi1EEES4_S4_EEENS2_IJNS3_ILi128EEENS3_ILi96EEENS3_ILi64EEEEEELi256EN7cutlass10bfloat16_tEfNSA_4arch4Sm90ELb0ELb1ELb0ELb0ELb0ELb0ELb1ELb1ELb0ELb1ELb0ELb0EE3mmaINS_16FlashAttnFwdSm90ISE_NS_21CollectiveEpilogueFwdINS2_IJS6_NS3_ILi256EEES7_EEES5_SB_SD_Li256ELb0ELb1ELb0ELb0EEENS_30DynamicPersistentTileSchedulerILi256ELi128ELb0ELb1ELb1EEEE13SharedStorageENS1_6TensorINS1_11ArrayEngineIfLm128EEENS1_6LayoutINS2_IJNS2_IJNS3_ILi2EEEST_NS3_ILi32EEEEEES4_S4_EEENS2_IJNS2_IJS4_ST_NS3_ILi4EEEEEENS3_ILi0EEESZ_EEEEEEENS_7SoftmaxILi2ELi0EEEEEbRKNSE_6ParamsENSA_25PipelineTmaAsyncNoClusterILi2ENSA_16PipelineTmaAsyncILi2EEEEES1B_RNSA_13PipelineStateILj2EEERT0_RT1_iRiRKNS_16SeqlenInfoQKNewKILb0ELb0EEENS2_IJiiiiEEERT_ENKUliT_T0_T1_E_clIZSF_ISO_S12_S14_EbS17_S1B_S1B_S1E_S1G_S1I_iS1J_S1N_S1O_S1Q_EUlRS1R_iE1_NS3_ILb0EEENS3_ILb1EEEEEDaiS1R_S1S_S1T_)
$_ZN7cutlass13device_kernelIN5flash11enable_sm90INS1_16FlashAttnFwdSm90INS1_25CollectiveMainloopFwdSm90ILi2EN4cute5tupleIJNS5_1CILi1EEES8_S8_EEENS6_IJNS7_ILi128EEENS7_ILi96EEENS7_ILi64EEEEEELi256ENS_10bfloat16_tEfNS_4arch4Sm90ELb0ELb1ELb0ELb0ELb0ELb0ELb1ELb1ELb0ELb1ELb0ELb0EEENS1_21CollectiveEpilogueFwdINS6_IJSA_NS7_ILi256EEESB_EEES9_SE_SG_Li256ELb0ELb1ELb0ELb0EEENS1_30DynamicPersistentTileSchedulerILi256ELi128ELb0ELb1ELb1EEEEEEEEEvNT_6ParamsE$_ZZN5flash25CollectiveMainloopFwdSm90ILi2EN4cute5tupleIJNS1_1CILi1EEES4_S4_EEENS2_IJNS3_ILi128EEENS3_ILi96EEENS3_ILi64EEEEEELi256EN7cutlass10bfloat16_tEfNSA_4arch4Sm90ELb0ELb1ELb0ELb0ELb0ELb0ELb1ELb1ELb0ELb1ELb0ELb0EE3mmaINS_16FlashAttnFwdSm90ISE_NS_21CollectiveEpilogueFwdINS2_IJS6_NS3_ILi256EEES7_EEES5_SB_SD_Li256ELb0ELb1ELb0ELb0EEENS_30DynamicPersistentTileSchedulerILi256ELi128ELb0ELb1ELb1EEEE13SharedStorageENS1_6TensorINS1_11ArrayEngineIfLm128EEENS1_6LayoutINS2_IJNS2_IJNS3_ILi2EEEST_NS3_ILi32EEEEEES4_S4_EEENS2_IJNS2_IJS4_ST_NS3_ILi4EEEEEENS3_ILi0EEESZ_EEEEEEENS_7SoftmaxILi2ELi0EEEEEbRKNSE_6ParamsENSA_25PipelineTmaAsyncNoClusterILi2ENSA_16PipelineTmaAsyncILi2EEEEES1B_RNSA_13PipelineStateILj2EEERT0_RT1_iRiRKNS_16SeqlenInfoQKNewKILb0ELb0EEENS2_IJiiiiEEERT_ENKUliT_T0_T1_E_clIZSF_ISO_S12_S14_EbS17_S1B_S1B_S1E_S1G_S1I_iS1J_S1N_S1O_S1Q_EUlRS1R_iE1_NS3_ILb0EEENS3_ILb1EEEEEDaiS1R_S1S_S1T_:
[----:B------:R-:W-:Y:S05]  /*29050*/  YIELD ;  /* 0x0000000000007946 */ /* 0x000fea0003800000 */
[----:B------:R-:W-:Y:S02]  /*29060*/  ULDC UR4, c[0x0][0x20] ;  /* 0x0000080000047ab9 */ /* 0x000fe40000000800 */
[----:B------:R-:W-:-:S05]  /*29070*/  VIADD R0, R0, -UR4 ;  /* 0x8000000400007c36 */ /* 0x000fca0008000000 */
[----:B------:R-:W2:Y:S01]  /*29080*/  LDL.64 R2, [R0] ;  /* 0x0000000000027983 */ /* 0x000ea20000100a00 */
[----:B------:R-:W0:Y:S02]  /*29090*/  LDC.64 R4, c[0x0][0x208] ;  /* 0x00008200ff047b82 */ /* 0x000e240000000a00 */
[----:B0-----:R-:W-:Y:S02]  /*290a0*/  R2UR UR4, R4 ;  /* 0x00000000040472ca */ /* 0x001fe400000e0000 */
[----:B------:R-:W-:-:S13]  /*290b0*/  R2UR UR5, R5 ;  /* 0x00000000050572ca */ /* 0x000fda00000e0000 */
[----:B--2---:R-:W2:Y:S01]  /*290c0*/  LD.E R6, desc[UR4][R2.64] ;  /* 0x0000000402067980 */ /* 0x004ea2000c101900 */
[----:B------:R-:W-:Y:S02]  /*290d0*/  R2UR UR4, R4 ;  /* 0x00000000040472ca */ /* 0x000fe400000e0000 */
[----:B------:R-:W-:Y:S01]  /*290e0*/  R2UR UR5, R5 ;  /* 0x00000000050572ca */ /* 0x000fe200000e0000 */
[----:B--2---:R-:W-:-:S12]  /*290f0*/  VIADD R11, R6, 0x1 ;  /* 0x00000001060b7836 */ /* 0x004fd80000000000 */
[----:B------:R-:W2:Y:S01]  /*29100*/  LD.E R6, desc[UR4][R2.64+0x8] ;  /* 0x0000080402067980 */ /* 0x000ea2000c101900 */
[----:B------:R-:W-:-:S13]  /*29110*/  ISETP.NE.AND P1, PT, R11, 0x2, PT ;  /* 0x000000020b00780c */ /* 0x000fda0003f25270 */
[----:B------:R-:W-:Y:S02]  /*29120*/  @!P1 R2UR UR6, R4 ;  /* 0x00000000040692ca */ /* 0x000fe400000e0000 */
[----:B------:R-:W-:-:S13]  /*29130*/  @!P1 R2UR UR7, R5 ;  /* 0x00000000050792ca */ /* 0x000fda00000e0000 */
[----:B------:R-:W3:Y:S01]  /*29140*/  @!P1 LD.E R7, desc[UR6][R2.64+0x4] ;  /* 0x0000040602079980 */ /* 0x000ee2000c101900 */
[C---:B------:R-:W-:Y:S02]  /*29150*/  R2UR UR4, R4.reuse ;  /* 0x00000000040472ca */ /* 0x040fe400000e0000 */
[C---:B------:R-:W-:Y:S02]  /*29160*/  R2UR UR5, R5.reuse ;  /* 0x00000000050572ca */ /* 0x040fe400000e0000 */
[C---:B------:R-:W-:Y:S02]  /*29170*/  R2UR UR6, R4.reuse ;  /* 0x00000000040672ca */ /* 0x040fe400000e0000 */
[C---:B------:R-:W-:Y:S02]  /*29180*/  R2UR UR7, R5.reuse ;  /* 0x00000000050772ca */ /* 0x040fe400000e0000 */
[----:B------:R-:W-:Y:S02]  /*29190*/  @!P1 R2UR UR8, R4 ;  /* 0x00000000040892ca */ /* 0x000fe400000e0000 */
[----:B------:R-:W-:-:S02]  /*291a0*/  @!P1 R2UR UR9, R5 ;  /* 0x00000000050992ca */ /* 0x000fc400000e0000 */
[----:B------:R-:W-:Y:S02]  /*291b0*/  @!P1 R2UR UR10, R4 ;  /* 0x00000000040a92ca */ /* 0x000fe400000e0000 */
[----:B------:R-:W-:Y:S01]  /*291c0*/  @!P1 R2UR UR11, R5 ;  /* 0x00000000050b92ca */ /* 0x000fe200000e0000 */
[----:B------:R0:W-:Y:S08]  /*291d0*/  ST.E desc[UR4][R2.64], R11 ;  /* 0x0000000b02007985 */ /* 0x0001f0000c101904 */
[----:B------:R1:W-:Y:S01]  /*291e0*/  @!P1 ST.E desc[UR8][R2.64], RZ ;  /* 0x000000ff02009985 */ /* 0x0003e2000c101908 */
[----:B--2---:R-:W-:-:S05]  /*291f0*/  VIADD R13, R6, 0x1 ;  /* 0x00000001060d7836 */ /* 0x004fca0000000000 */
[----:B------:R1:W-:Y:S01]  /*29200*/  ST.E desc[UR6][R2.64+0x8], R13 ;  /* 0x0000080d02007985 */ /* 0x0003e2000c101906 */
[----:B---3--:R-:W-:-:S05]  /*29210*/  @!P1 LOP3.LUT R15, R7, 0x1, RZ, 0x3c, !PT ;  /* 0x00000001070f9812 */ /* 0x008fca00078e3cff */
[----:B------:R1:W-:Y:S04]  /*29220*/  @!P1 ST.E desc[UR10][R2.64+0x4], R15 ;  /* 0x0000040f02009985 */ /* 0x0003e8000c10190a */
[----:B------:R-:W2:Y:S01]  /*29230*/  LDL.64 R8, [R0+0x18] ;  /* 0x0000180000087983 */ /* 0x000ea20000100a00 */
[----:B------:R-:W-:Y:S02]  /*29240*/  R2UR UR4, R4 ;  /* 0x00000000040472ca */ /* 0x000fe400000e0000 */
[----:B------:R-:W-:Y:S01]  /*29250*/  R2UR UR5, R5 ;  /* 0x00000000050572ca */ /* 0x000fe200000e0000 */
[----:B------:R-:W3:-:S12]  /*29260*/  LDL.64 R6, [R0] ;  /* 0x0000000000067983 */ /* 0x000ed80000100a00 */
[----:B--2---:R-:W2:Y:S01]  /*29270*/  LD.E R14, desc[UR4][R8.64+0x1c] ;  /* 0x00001c04080e7980 */ /* 0x004ea2000c101900 */
[C---:B------:R-:W-:Y:S02]  /*29280*/  R2UR UR4, R4.reuse ;  /* 0x00000000040472ca */ /* 0x040fe400000e0000 */
[C---:B------:R-:W-:Y:S02]  /*29290*/  R2UR UR5, R5.reuse ;  /* 0x00000000050572ca */ /* 0x040fe400000e0000 */
[----:B------:R-:W-:Y:S02]  /*292a0*/  R2UR UR6, R4 ;  /* 0x00000000040672ca */ /* 0x000fe400000e0000 */
[----:B------:R-:W-:Y:S01]  /*292b0*/  R2UR UR7, R5 ;  /* 0x00000000050772ca */ /* 0x000fe200000e0000 */
[----:B------:R-:W-:Y:S01]  /*292c0*/  BSSY B3, `(.L_x_11383) ;  /* 0x0000008000037945 */ /* 0x000fe20003800000 */
[----:B------:R-:W-:-:S07]  /*292d0*/  IMAD.MOV.U32 R19, RZ, RZ, R164 ;  /* 0x000000ffff137224 */ /* 0x000fce00078e00a4 */
[----:B---3--:R1:W5:Y:S04]  /*292e0*/  LD.E R12, desc[UR4][R6.64] ;  /* 0x00000004060c7980 */ /* 0x008368000c101900 */
[----:B0-----:R1:W5:Y:S01]  /*292f0*/  LD.E R11, desc[UR6][R6.64+0x4] ;  /* 0x00000406060b7980 */ /* 0x001362000c101900 */
[----:B--2---:R-:W-:-:S04]  /*29300*/  LOP3.LUT R14, R14, 0x1, RZ, 0xfc, !PT ;  /* 0x000000010e0e7812 */ /* 0x004fc800078efcff */
[----:B------:R-:W-:-:S13]  /*29310*/  ISETP.NE.AND P1, PT, R14, 0x3, PT ;  /* 0x000000030e00780c */ /* 0x000fda0003f25270 */
[----:B-1----:R-:W-:Y:S05]  /*29320*/  @!P1 BRA `(.L_x_11384) ;  /* 0x0000000000049947 */ /* 0x002fea0003800000 */
[----:B------:R-:W-:Y:S01]  /*29330*/  BPT.TRAP 0x1 ;  /* 0x000000040000795c */ /* 0x000fe20000300000 */
.L_x_11384:
[----:B------:R-:W-:Y:S05]  /*29340*/  BSYNC B3 ;  /* 0x0000000000037941 */ /* 0x000fea0003800000 */
.L_x_11383:
[----:B------:R-:W-:Y:S02]  /*29350*/  R2UR UR4, R4 ;  /* 0x00000000040472ca */ /* 0x000fe400000e0000 */
[----:B------:R-:W-:-:S13]  /*29360*/  R2UR UR5, R5 ;  /* 0x00000000050572ca */ /* 0x000fda00000e0000 */
[----:B------:R-:W2:Y:S01]  /*29370*/  LD.E.64 R2, desc[UR4][R8.64+0x8] ;  /* 0x0000080408027980 */ /* 0x000ea2000c101b00 */
[----:B-----5:R-:W-:Y:S02]  /*29380*/  SHF.L.U32 R13, R11, 0x1f, RZ ;  /* 0x0000001f0b0d7819 */ /* 0x020fe400000006ff */
[----:B--2---:R-:W-:-:S05]  /*29390*/  MOV R3, R2 ;  /* 0x0000000200037202 */ /* 0x004fca0000000f00 */
[----:B------:R-:W-:-:S04]  /*293a0*/  IMAD R12, R12, 0x8, R3 ;  /* 0x000000080c0c7824 */ /* 0x000fc800078e0203 */
[----:B------:R0:W1:Y:S01]  /*293b0*/  SYNCS.PHASECHK.TRANS64.TRYWAIT P1, [R12+URZ], R13 ;  /* 0x0000000d0c0075a7 */ /* 0x000062000802017f */
[----:B------:R-:W2:Y:S01]  /*293c0*/  LD.E R11, desc[UR4][R8.64+0x1c] ;  /* 0x00001c04080b7980 */ /* 0x000ea2000c101900 */
[----:B------:R-:W-:Y:S02]  /*293d0*/  R2UR UR6, R4 ;  /* 0x00000000040672ca */ /* 0x000fe400000e0000 */
[----:B------:R-:W-:Y:S01]  /*293e0*/  R2UR UR7, R5 ;  /* 0x00000000050772ca */ /* 0x000fe200000e0000 */
[----:B------:R0:W5:Y:S01]  /*293f0*/  LD.E R2, desc[UR4][R6.64] ;  /* 0x0000000406027980 */ /* 0x000162000c101900 */
[----:B------:R-:W-:Y:S11]  /*29400*/  BSSY B3, `(.L_x_11385) ;  /* 0x0000006000037945 */ /* 0x000ff60003800000 */
[----:B------:R0:W5:Y:S01]  /*29410*/  LD.E R3, desc[UR6][R6.64+0x4] ;  /* 0x0000040606037980 */ /* 0x000162000c101900 */
[----:B--2---:R-:W-:-:S04]  /*29420*/  LOP3.LUT R11, R11, 0x1, RZ, 0xfc, !PT ;  /* 0x000000010b0b7812 */ /* 0x004fc800078efcff */
[----:B------:R-:W-:-:S13]  /*29430*/  ISETP.NE.AND P2, PT, R11, 0x3, PT ;  /* 0x000000030b00780c */ /* 0x000fda0003f45270 */
[----:B01----:R-:W-:Y:S05]  /*29440*/  @!P2 BRA `(.L_x_11386) ;  /* 0x000000000004a947 */ /* 0x003fea0003800000 */
[----:B------:R-:W-:Y:S01]  /*29450*/  BPT.TRAP 0x1 ;  /* 0x000000040000795c */ /* 0x000fe20000300000 */
.L_x_11386:
[----:B------:R-:W-:Y:S05]  /*29460*/  BSYNC B3 ;  /* 0x0000000000037941 */ /* 0x000fea0003800000 */
.L_x_11385:
[----:B------:R-:W-:Y:S04]  /*29470*/  BSSY B3, `(.L_x_11387) ;  /* 0x000000a000037945 */ /* 0x000fe80003800000 */
[----:B------:R-:W-:Y:S05]  /*29480*/  @P1 BRA `(.L_x_11388) ;  /* 0x0000000000201947 */ /* 0x000fea0003800000 */
[----:B------:R-:W-:Y:S02]  /*29490*/  R2UR UR4, R4 ;  /* 0x00000000040472ca */ /* 0x000fe400000e0000 */
[----:B------:R-:W-:-:S13]  /*294a0*/  R2UR UR5, R5 ;  /* 0x00000000050572ca */ /* 0x000fda00000e0000 */
[----:B------:R-:W2:Y:S01]  /*294b0*/  LD.E.64 R8, desc[UR4][R8.64+0x8] ;  /* 0x0000080408087980 */ /* 0x000ea2000c101b00 */
[----:B-----5:R-:W-:Y:S02]  /*294c0*/  SHF.L.U32 R3, R3, 0x1f, RZ ;  /* 0x0000001f03037819 */ /* 0x020fe400000006ff */
[----:B--2---:R-:W-:-:S05]  /*294d0*/  MOV R7, R8 ;  /* 0x0000000800077202 */ /* 0x004fca0000000f00 */
[----:B------:R-:W-:-:S04]  /*294e0*/  IMAD R2, R2, 0x8, R7 ;  /* 0x0000000802027824 */ /* 0x000fc800078e0207 */
[----:B------:R-:W0:Y:S02]  /*294f0*/  SYNCS.PHASECHK.TRANS64.TRYWAIT P1, [R2+URZ], R3 ;  /* 0x00000003020075a7 */ /* 0x000e24000802017f */
[----:B0-----:R-:W-:Y:S05]  /*29500*/  @!P1 BRA `(.L_x_11389) ;  /* 0x000001b000609947 */ /* 0x001fea0003800000 */
.L_x_11388:
[----:B------:R-:W-:Y:S05]  /*29510*/  BSYNC B3 ;  /* 0x0000000000037941 */ /* 0x000fea0003800000 */
.L_x_11387:
[----:B------:R-:W2:Y:S04]  /*29520*/  LDL.64 R8, [R0] ;  /* 0x0000000000087983 */ /* 0x000ea80000100a00 */
[----:B------:R-:W3:Y:S01]  /*29530*/  LDL.64 R6, [R0+0x28] ;  /* 0x0000280000067983 */ /* 0x000ee20000100a00 */
[C---:B------:R-:W-:Y:S02]  /*29540*/  R2UR UR6, R4.reuse ;  /* 0x00000000040672ca */ /* 0x040fe400000e0000 */
[C---:B------:R-:W-:Y:S01]  /*29550*/  R2UR UR7, R5.reuse ;  /* 0x00000000050772ca */ /* 0x040fe200000e0000 */
[----:B0----5:R-:W4:Y:S01]  /*29560*/  LDL.64 R2, [R0+0x20] ;  /* 0x0000200000027983 */ /* 0x021f220000100a00 */
[C---:B------:R-:W-:Y:S02]  /*29570*/  R2UR UR4, R4.reuse ;  /* 0x00000000040472ca */ /* 0x040fe400000e0000 */
[----:B------:R-:W-:Y:S01]  /*29580*/  R2UR UR5, R5 ;  /* 0x00000000050572ca */ /* 0x000fe200000e0000 */
[----:B------:R-:W4:Y:S08]  /*29590*/  LDL.64 R12, [R0+0x8] ;  /* 0x00000800000c7983 */ /* 0x000f300000100a00 */
[----:B--2---:R-:W2:Y:S04]  /*295a0*/  LD.E R9, desc[UR6][R8.64] ;  /* 0x0000000608097980 */ /* 0x004ea8000c101900 */
[----:B---3--:R-:W2:Y:S01]  /*295b0*/  LD.E.64 R14, desc[UR4][R6.64] ;  /* 0x00000004060e7980 */ /* 0x008ea2000c101b00 */
[----:B------:R-:W-:Y:S05]  /*295c0*/  WARPSYNC.ALL ;  /* 0x0000000000007948 */ /* 0x000fea0003800000 */
[----:B------:R-:W-:-:S02]  /*295d0*/  R2UR UR4, R4 ;  /* 0x00000000040472ca */ /* 0x000fc400000e0000 */
[C---:B------:R-:W-:Y:S02]  /*295e0*/  R2UR UR5, R5.reuse ;  /* 0x00000000050572ca */ /* 0x040fe400000e0000 */
[----:B------:R-:W-:Y:S02]  /*295f0*/  R2UR UR6, R4 ;  /* 0x00000000040672ca */ /* 0x000fe400000e0000 */
[----:B------:R-:W-:-:S09]  /*29600*/  R2UR UR7, R5 ;  /* 0x00000000050772ca */ /* 0x000fd200000e0000 */
[----:B----4-:R0:W-:Y:S04]  /*29610*/  ST.E desc[UR4][R12.64], RZ ;  /* 0x000000ff0c007985 */ /* 0x0101e8000c101904 */
[----:B------:R-:W3:Y:S01]  /*29620*/  LD.E.64 R6, desc[UR6][R2.64] ;  /* 0x0000000602067980 */ /* 0x000ee2000c101b00 */
[----:B--2---:R-:W-:Y:S01]  /*29630*/  IMAD R8, R9, 0x300, R14 ;  /* 0x0000030009087824 */ /* 0x004fe200078e020e */
[----:B------:R-:W-:Y:S01]  /*29640*/  WARPGROUP.ARRIVE ;  /* 0x00000000000079c5 */ /* 0x000fe20000000000 */
[----:B------:R-:W-:Y:S01]  /*29650*/  IMAD.MOV.U32 R9, RZ, RZ, R15 ;  /* 0x000000ffff097224 */ /* 0x000fe200078e000f */
[----:B------:R-:W-:Y:S01]  /*29660*/  R2UR UR8, R4 ;  /* 0x00000000040872ca */ /* 0x000fe200000e0000 */
[----:B------:R-:W-:Y:S01]  /*29670*/  IMAD.MOV.U32 R199, RZ, RZ, 0x1 ;  /* 0x00000001ffc77424 */ /* 0x000fe200078e00ff */
[----:B------:R-:W-:-:S02]  /*29680*/  R2UR UR6, R8 ;  /* 0x00000000080672ca */ /* 0x000fc400000e0000 */
[----:B------:R-:W-:Y:S02]  /*29690*/  R2UR UR7, R9 ;  /* 0x00000000090772ca */ /* 0x000fe400000e0000 */
[C---:B------:R-:W-:Y:S02]  /*296a0*/  R2UR UR9, R5.reuse ;  /* 0x00000000050972ca */ /* 0x040fe400000e0000 */
[----:B------:R-:W-:Y:S02]  /*296b0*/  R2UR UR10, R4 ;  /* 0x00000000040a72ca */ /* 0x000fe400000e0000 */
[----:B------:R-:W-:Y:S02]  /*296c0*/  R2UR UR11, R5 ;  /* 0x00000000050b72ca */ /* 0x000fe400000e0000 */
[----:B---3--:R-:W-:Y:S02]  /*296d0*/  R2UR UR4, R6 ;  /* 0x00000000060472ca */ /* 0x008fe400000e0000 */
[----:B------:R-:W-:-:S13]  /*296e0*/  R2UR UR5, R7 ;  /* 0x00000000070572ca */ /* 0x000fda00000e0000 */
[----:B------:R-:W-:Y:S03]  /*296f0*/  HGMMA.64x96x16.F32.BF16 R24, gdesc[UR4], RZ, !UPT, gsb0 ;  /* 0x01600000041879f0 */ /* 0x000fe6000c0018ff */
[----:B------:R-:W-:Y:S02]  /*29700*/  WARPGROUP.DEPBAR.LE gsb0, 0x0 ;  /* 0x00008000000079c5 */ /* 0x000fe40000010000 */
[----:B------:R0:W-:Y:S04]  /*29710*/  ST.E desc[UR8][R12.64], R199 ;  /* 0x000000c70c007985 */ /* 0x0001e8000c101908 */
[----:B------:R-:W2:Y:S01]  /*29720*/  LD.E.64 R6, desc[UR10][R2.64] ;  /* 0x0000000a02067980 */ /* 0x000ea2000c101b00 */
[----:B------:R-:W-:Y:S01]  /*29730*/  VIADD R14, R8, 0x2 ;  /* 0x00000002080e7836 */ /* 0x000fe20000000000 */
[----:B------:R-:W-:Y:S01]  /*29740*/  R2UR UR7, R15 ;  /* 0x000000000f0772ca */ /* 0x000fe200000e0000 */
[----:B------:R-:W-:Y:S01]  /*29750*/  WARPGROUP.ARRIVE ;  /* 0x00000000000079c5 */ /* 0x000fe20000000000 */
[----:B------:R-:W-:-:S02]  /*29760*/  R2UR UR8, R4 ;  /* 0x00000000040872ca */ /* 0x000fc400000e0000 */
[----:B------:R-:W-:Y:S02]  /*29770*/  R2UR UR6, R14 ;  /* 0x000000000e0672ca */ /* 0x000fe400000e0000 */
[C---:B------:R-:W-:Y:S02]  /*29780*/  R2UR UR9, R5.reuse ;  /* 0x00000000050972ca */ /* 0x040fe400000e0000 */
[----:B------:R-:W-:Y:S02]  /*29790*/  R2UR UR10, R4 ;  /* 0x00000000040a72ca */ /* 0x000fe400000e0000 */
[----:B------:R-:W-:Y:S01]  /*297a0*/  R2UR UR11, R5 ;  /* 0x00000000050b72ca */ /* 0x000fe200000e0000 */
[----:B--2---:R-:W-:Y:S01]  /*297b0*/  VIADD R6, R6, 0x2 ;  /* 0x0000000206067836 */ /* 0x004fe20000000000 */
[----:B------:R-:W-:-:S04]  /*297c0*/  R2UR UR5, R7 ;  /* 0x00000000070572ca */ /* 0x000fc800000e0000 */
[----:B------:R-:W-:-:S13]  /*297d0*/  R2UR UR4, R6 ;  /* 0x00000000060472ca */ /* 0x000fda00000e0000 */
[----:B------:R-:W-:Y:S03]  /*297e0*/  HGMMA.64x96x16.F32.BF16 R24, gdesc[UR4], R24, gsb0 ;  /* 0x01600000041879f0 */ /* 0x000fe60008001818 */
        /* <DEDUP_REMOVED lines=19> */
[----:B------:R-:W-:Y:S01]  /*29920*/  WARPGROUP.ARRIVE ;  /* 0x00000000000079c5 */ /* 0x000fe20000000000 */
[----:B------:R-:W-:Y:S01]  /*29930*/  IMAD.MOV.U32 R9, RZ, RZ, R15 ;  /* 0x000000ffff097224 */ /* 0x000fe200078e000f */
[----:B------:R-:W-:-:S02]  /*29940*/  R2UR UR8, R4 ;  /* 0x00000000040872ca */ /* 0x000fc400000e0000 */
[----:B------:R-:W-:Y:S02]  /*29950*/  R2UR UR6, R8 ;  /* 0x00000000080672ca */ /* 0x000fe400000e0000 */
        /* <DEDUP_REMOVED lines=8> */
[----:B------:R-:W2:Y:S01]  /*299e0*/  LDL.64 R6, [R0+0x40] ;  /* 0x0000400000067983 */ /* 0x000ea20000100a00 */
[----:B------:R-:W-:-:S02]  /*299f0*/  R2UR UR4, R4 ;  /* 0x00000000040472ca */ /* 0x000fc400000e0000 */
[----:B------:R-:W-:Y:S01]  /*29a00*/  R2UR UR5, R5 ;  /* 0x00000000050572ca */ /* 0x000fe200000e0000 */
[----:B------:R-:W3:-:S12]  /*29a10*/  LDL.64 R2, [R0] ;  /* 0x0000000000027983 */ /* 0x000ed80000100a00 */
[----:B--2---:R-:W2:Y:S01]  /*29a20*/  LD.E R8, desc[UR4][R6.64+0x1c] ;  /* 0x00001c0406087980 */ /* 0x004ea2000c101900 */
[C---:B------:R-:W-:Y:S02]  /*29a30*/  R2UR UR4, R4.reuse ;  /* 0x00000000040472ca */ /* 0x040fe400000e0000 */
[C---:B------:R-:W-:Y:S02]  /*29a40*/  R2UR UR5, R5.reuse ;  /* 0x00000000050572ca */ /* 0x040fe400000e0000 */
[----:B------:R-:W-:Y:S02]  /*29a50*/  R2UR UR6, R4 ;  /* 0x00000000040672ca */ /* 0x000fe400000e0000 */
[----:B------:R-:W-:Y:S01]  /*29a60*/  R2UR UR7, R5 ;  /* 0x00000000050772ca */ /* 0x000fe200000e0000 */
[----:B------:R-:W-:Y:S08]  /*29a70*/  BSSY B3, `(.L_x_11390) ;  /* 0x0000007000037945 */ /* 0x000ff00003800000 */
[----:B---3--:R0:W5:Y:S04]  /*29a80*/  LD.E R11, desc[UR4][R2.64] ;  /* 0x00000004020b7980 */ /* 0x008168000c101900 */
[----:B------:R0:W5:Y:S01]  /*29a90*/  LD.E R14, desc[UR6][R2.64+0x4] ;  /* 0x00000406020e7980 */ /* 0x000162000c101900 */
[----:B--2---:R-:W-:-:S04]  /*29aa0*/  LOP3.LUT R8, R8, 0x1, RZ, 0xfc, !PT ;  /* 0x0000000108087812 */ /* 0x004fc800078efcff */
[----:B------:R-:W-:-:S13]  /*29ab0*/  ISETP.NE.AND P1, PT, R8, 0x3, PT ;  /* 0x000000030800780c */ /* 0x000fda0003f25270 */
[----:B0-----:R-:W-:Y:S05]  /*29ac0*/  @!P1 BRA `(.L_x_11391) ;  /* 0x0000000000049947 */ /* 0x001fea0003800000 */
[----:B------:R-:W-:Y:S01]  /*29ad0*/  BPT.TRAP 0x1 ;  /* 0x000000040000795c */ /* 0x000fe20000300000 */
.L_x_11391:
[----:B------:R-:W-:Y:S05]  /*29ae0*/  BSYNC B3 ;  /* 0x0000000000037941 */ /* 0x000fea0003800000 */
.L_x_11390:
        /* <DEDUP_REMOVED lines=17> */
.L_x_11393:
[----:B------:R-:W-:Y:S05]  /*29c00*/  BSYNC B3 ;  /* 0x0000000000037941 */ /* 0x000fea0003800000 */
.L_x_11392:
        /* <DEDUP_REMOVED lines=10> */
.L_x_11395:
[----:B------:R-:W-:Y:S05]  /*29cb0*/  BSYNC B3 ;  /* 0x0000000000037941 */ /* 0x000fea0003800000 */
.L_x_11394:
[----:B------:R-:W2:Y:S04]  /*29cc0*/  LDL.64 R14, [R0] ;  /* 0x00000000000e7983 */ /* 0x000ea80000100a00 */
[----:B------:R-:W3:Y:S04]  /*29cd0*/  LDL.64 R12, [R0+0x58] ;  /* 0x00005800000c7983 */ /* 0x000ee80000100a00 */
[----:B------:R-:W4:Y:S04]  /*29ce0*/  LDL.64 R2, [R0+0x48] ;  /* 0x0000480000027983 */ /* 0x000f280000100a00 */
[----:B0----5:R-:W4:Y:S01]  /*29cf0*/  LDL.64 R8, [R0+0x50] ;  /* 0x0000500000087983 */ /* 0x021f220000100a00 */
[----:B------:R-:W-:-:S02]  /*29d00*/  R2UR UR6, R4 ;  /* 0x00000000040672ca */ /* 0x000fc400000e0000 */
[C---:B------:R-:W-:Y:S01]  /*29d10*/  R2UR UR7, R5.reuse ;  /* 0x00000000050772ca */ /* 0x040fe200000e0000 */
[----:B------:R-:W4:Y:S01]  /*29d20*/  LDL R73, [R1+0x460] ;  /* 0x0004600001497983 */ /* 0x000f220000100800 */
[C---:B------:R-:W-:Y:S02]  /*29d30*/  R2UR UR4, R4.reuse ;  /* 0x00000000040472ca */ /* 0x040fe400000e0000 */
[----:B------:R-:W-:Y:S01]  /*29d40*/  R2UR UR5, R5 ;  /* 0x00000000050572ca */ /* 0x000fe200000e0000 */
[----:B------:R-:W4:Y:S04]  /*29d50*/  LDL R72, [R1+0x464] ;  /* 0x0004640001487983 */ /* 0x000f280000100800 */
[----:B------:R-:W4:Y:S04]  /*29d60*/  LDL.LU R74, [R1+0x46c] ;  /* 0x00046c00014a7983 */ /* 0x000f280000300800 */
[----:B--2---:R-:W2:Y:S04]  /*29d70*/  LD.E R15, desc[UR6][R14.64] ;  /* 0x000000060e0f7980 */ /* 0x004ea8000c101900 */
[----:B---3--:R-:W2:Y:S01]  /*29d80*/  LD.E.64 R6, desc[UR4][R12.64] ;  /* 0x000000040c067980 */ /* 0x008ea2000c101b00 */
[----:B------:R-:W-:Y:S05]  /*29d90*/  WARPSYNC.ALL ;  /* 0x0000000000007948 */ /* 0x000fea0003800000 */
[----:B------:R-:W-:-:S02]  /*29da0*/  R2UR UR6, R4 ;  /* 0x00000000040672ca */ /* 0x000fc400000e0000 */
[C---:B------:R-:W-:Y:S02]  /*29db0*/  R2UR UR7, R5.reuse ;  /* 0x00000000050772ca */ /* 0x040fe400000e0000 */
[----:B------:R-:W-:Y:S02]  /*29dc0*/  R2UR UR4, R4 ;  /* 0x00000000040472ca */ /* 0x000fe400000e0000 */
[----:B------:R-:W-:-:S09]  /*29dd0*/  R2UR UR5, R5 ;  /* 0x00000000050572ca */ /* 0x000fd200000e0000 */
[----:B----4-:R-:W3:Y:S04]  /*29de0*/  LD.E R11, desc[UR6][R2.64] ;  /* 0x00000006020b7980 */ /* 0x010ee8000c101900 */
[----:B------:R-:W4:Y:S01]  /*29df0*/  LD.E.64 R20, desc[UR4][R8.64] ;  /* 0x0000000408147980 */ /* 0x000f22000c101b00 */
[----:B------:R-:W-:Y:S01]  /*29e00*/  WARPGROUP.ARRIVE ;  /* 0x00000000000079c5 */ /* 0x000fe20000000000 */
[C---:B------:R-:W-:Y:S02]  /*29e10*/  R2UR UR8, R4.reuse ;  /* 0x00000000040872ca */ /* 0x040fe400000e0000 */
[----:B------:R-:W-:Y:S02]  /*29e20*/  R2UR UR9, R5 ;  /* 0x00000000050972ca */ /* 0x000fe400000e0000 */
[----:B------:R-:W-:-:S02]  /*29e30*/  R2UR UR10, R4 ;  /* 0x00000000040a72ca */ /* 0x000fc400000e0000 */
[----:B------:R-:W-:Y:S01]  /*29e40*/  R2UR UR11, R5 ;  /* 0x00000000050b72ca */ /* 0x000fe200000e0000 */
[----:B--2---:R-:W-:Y:S01]  /*29e50*/  IMAD R6, R15, 0xc00, R6 ;  /* 0x00000c000f067824 */ /* 0x004fe200078e0206 */
[----:B------:R-:W-:-:S04]  /*29e60*/  R2UR UR7, R7 ;  /* 0x00000000070772ca */ /* 0x000fc800000e0000 */
[----:B------:R-:W-:Y:S02]  /*29e70*/  R2UR UR6, R6 ;  /* 0x00000000060672ca */ /* 0x000fe400000e0000 */
[----:B---3--:R-:W-:Y:S02]  /*29e80*/  ISETP.NE.U32.AND P1, PT, R11, RZ, PT ;  /* 0x000000ff0b00720c */ /* 0x008fe40003f25070 */
[----:B----4-:R-:W-:Y:S02]  /*29e90*/  R2UR UR4, R20 ;  /* 0x00000000140472ca */ /* 0x010fe400000e0000 */
[----:B------:R-:W-:-:S09]  /*29ea0*/  R2UR UR5, R21 ;  /* 0x00000000150572ca */ /* 0x000fd200000e0000 */
[----:B------:R-:W-:-:S05]  /*29eb0*/  VOTEU.ANY UP0, P1 ;  /* 0x00000000003f7886 */ /* 0x000fca0000800100 */
[----:B------:R-:W-:Y:S03]  /*29ec0*/  HGMMA.64x96x16.F32.BF16 R24, gdesc[UR4], R24, UP0, gsb0 ;  /* 0x01600000041879f0 */ /* 0x000fe6000b801818 */
[----:B------:R-:W-:Y:S02]  /*29ed0*/  WARPGROUP.DEPBAR.LE gsb0, 0x0 ;  /* 0x00008000000079c5 */ /* 0x000fe40000010000 */
[----:B------:R-:W-:Y:S04]  /*29ee0*/  ST.E desc[UR8][R2.64], R199 ;  /* 0x000000c702007985 */ /* 0x000fe8000c101908 */
[----:B------:R-:W2:Y:S01]  /*29ef0*/  LD.E.64 R12, desc[UR10][R8.64] ;  /* 0x0000000a080c7980 */ /* 0x000ea2000c101b00 */
[----:B------:R-:W-:-:S02]  /*29f00*/  VIADD R14, R6, 0x2 ;  /* 0x00000002060e7836 */ /* 0x000fc40000000000 */
[----:B------:R-:W-:-:S03]  /*29f10*/  IMAD.MOV.U32 R15, RZ, RZ, R7 ;  /* 0x000000ffff0f7224 */ /* 0x000fc600078e0007 */
[----:B------:R-:W-:Y:S02]  /*29f20*/  R2UR UR6, R14 ;  /* 0x000000000e0672ca */ /* 0x000fe400000e0000 */
[----:B------:R-:W-:Y:S01]  /*29f30*/  R2UR UR7, R15 ;  /* 0x000000000f0772ca */ /* 0x000fe200000e0000 */
[----:B------:R-:W-:Y:S01]  /*29f40*/  WARPGROUP.ARRIVE ;  /* 0x00000000000079c5 */ /* 0x000fe20000000000 */
[C---:B------:R-:W-:Y:S02]  /*29f50*/  R2UR UR8, R4.reuse ;  /* 0x00000000040872ca */ /* 0x040fe400000e0000 */
        /* <DEDUP_REMOVED lines=222> */
[----:B------:R-:W-:-:S06]  /*2ad40*/  WARPGROUP.ARRIVE ;  /* 0x00000000000079c5 */ /* 0x000fcc0000000000 */
[----:B------:R-:W0:Y:S01]  /*2ad50*/  S2R R207, SR_TID.X ;  /* 0x0000000000cf7919 */ /* 0x000e220000002100 */
[----:B------:R-:W-:Y:S02]  /*2ad60*/  R2UR UR8, R4 ;  /* 0x00000000040872ca */ /* 0x000fe400000e0000 */
[----:B------:R-:W-:Y:S02]  /*2ad70*/  R2UR UR9, R5 ;  /* 0x00000000050972ca */ /* 0x000fe400000e0000 */
[----:B0-----:R-:W-:Y:S01]  /*2ad80*/  LOP3.LUT P2, RZ, R207, 0x7f, RZ, 0xc0, !PT ;  /* 0x0000007fcfff7812 */ /* 0x001fe2000784c0ff */
[----:B--2---:R-:W-:Y:S02]  /*2ad90*/  VIADD R6, R8, 0xc06 ;  /* 0x00000c0608067836 */ /* 0x004fe40000000000 */
[----:B------:R-:W-:-:S03]  /*2ada0*/  IMAD.MOV.U32 R7, RZ, RZ, R9 ;  /* 0x000000ffff077224 */ /* 0x000fc600078e0009 */
[----:B------:R-:W-:Y:S02]  /*2adb0*/  R2UR UR4, R6 ;  /* 0x00000000060472ca */ /* 0x000fe400000e0000 */
[----:B------:R-:W-:-:S13]  /*2adc0*/  R2UR UR5, R7 ;  /* 0x00000000070572ca */ /* 0x000fda00000e0000 */
[----:B------:R-:W-:Y:S03]  /*2add0*/  HGMMA.64x96x16.F32.BF16 R24, gdesc[UR4], R24, gsb0 ;  /* 0x01600000041879f0 */ /* 0x000fe60008001818 */
[----:B------:R-:W-:Y:S02]  /*2ade0*/  WARPGROUP.DEPBAR.LE gsb0, 0x0 ;  /* 0x00008000000079c5 */ /* 0x000fe40000010000 */
[----:B------:R0:W-:Y:S04]  /*2adf0*/  ST.E desc[UR8][R2.64], R199 ;  /* 0x000000c702007985 */ /* 0x0001e8000c101908 */
[----:B------:R-:W2:Y:S04]  /*2ae00*/  @!P2 LDL.64 R6, [R0+0x18] ;  /* 0x000018000006a983 */ /* 0x000ea80000100a00 */
[----:B------:R-:W3:Y:S01]  /*2ae10*/  @!P2 LDL.64 R8, [R0] ;  /* 0x000000000008a983 */ /* 0x000ee20000100a00 */
[----:B------:R-:W-:-:S02]  /*2ae20*/  @!P2 R2UR UR4, R4 ;  /* 0x000000000404a2ca */ /* 0x000fc400000e0000 */
[C---:B------:R-:W-:Y:S02]  /*2ae30*/  @!P2 R2UR UR5, R5.reuse ;  /* 0x000000000505a2ca */ /* 0x040fe400000e0000 */
[----:B------:R-:W-:Y:S02]  /*2ae40*/  SHF.R.U32.HI R11, RZ, 0x7, R207 ;  /* 0x00000007ff0b7819 */ /* 0x000fe400000116cf */
[----:B------:R-:W-:Y:S02]  /*2ae50*/  @!P2 R2UR UR6, R4 ;  /* 0x000000000406a2ca */ /* 0x000fe400000e0000 */
[----:B------:R-:W-:Y:S02]  /*2ae60*/  @!P2 R2UR UR7, R5 ;  /* 0x000000000507a2ca */ /* 0x000fe400000e0000 */
[----:B------:R-:W-:-:S05]  /*2ae70*/  IADD3 R11, -R11, 0xb, RZ ;  /* 0x0000000b0b0b7810 */ /* 0x000fca0007ffe1ff */
[----:B------:R1:W-:Y:S06]  /*2ae80*/  BAR.ARV R11, 0x100 ;  /* 0x0004000b0000751d */ /* 0x0003ec0000002000 */
[----:B--2---:R-:W0:Y:S04]  /*2ae90*/  @!P2 LD.E.64 R6, desc[UR4][R6.64+0x30] ;  /* 0x000030040606a980 */ /* 0x004e28000c101b00 */
[----:B---3--:R-:W2:Y:S01]  /*2aea0*/  @!P2 LD.E R8, desc[UR6][R8.64] ;  /* 0x000000060808a980 */ /* 0x008ea2000c101900 */
[----:B------:R-:W-:-:S02]  /*2aeb0*/  R2UR UR4, R4 ;  /* 0x00000000040472ca */ /* 0x000fc400000e0000 */
[----:B------:R-:W-:Y:S02]  /*2aec0*/  R2UR UR5, R5 ;  /* 0x00000000050572ca */ /* 0x000fe400000e0000 */
[----:B0-----:R-:W-:-:S05]  /*2aed0*/  @!P2 MOV R3, R6 ;  /* 0x000000060003a202 */ /* 0x001fca0000000f00 */
[----:B--2---:R-:W-:-:S05]  /*2aee0*/  @!P2 IMAD R2, R8, 0x8, R3 ;  /* 0x000000080802a824 */ /* 0x004fca00078e0203 */
[----:B------:R-:W-:-:S04]  /*2aef0*/  @!P2 PRMT R2, RZ, 0x654, R2 ;  /* 0x00000654ff02a816 */ /* 0x000fc80000000002 */
[----:B------:R0:W-:Y:S02]  /*2af00*/  @!P2 SYNCS.ARRIVE.TRANS64.RED.A1T0 RZ, [R2+URZ], RZ ;  /* 0x000000ff02ffa9a7 */ /* 0x0001e4000810043f */
[----:B0-----:R-:W2:Y:S01]  /*2af10*/  LD.E R2, desc[UR4][R18.64+0x24] ;  /* 0x0000240412027980 */ /* 0x001ea2000c101900 */
[----:B------:R-:W-:Y:S02]  /*2af20*/  R2UR UR4, R4 ;  /* 0x00000000040472ca */ /* 0x000fe400000e0000 */
[----:B------:R-:W-:-:S13]  /*2af30*/  R2UR UR5, R5 ;  /* 0x00000000050572ca */ /* 0x000fda00000e0000 */
[----:B------:R-:W3:Y:S01]  /*2af40*/  LD.E R12, desc[UR4][R18.64] ;  /* 0x00000004120c7980 */ /* 0x000ee2000c101900 */
[C---:B------:R-:W-:Y:S02]  /*2af50*/  R2UR UR4, R4.reuse ;  /* 0x00000000040472ca */ /* 0x040fe400000e0000 */
[C---:B------:R-:W-:Y:S01]  /*2af60*/  R2UR UR5, R5.reuse ;  /* 0x00000000050572ca */ /* 0x040fe200000e0000 */
[----:B------:R-:W-:Y:S01]  /*2af70*/  IMAD.MOV.U32 R3, RZ, RZ, R73 ;  /* 0x000000ffff037224 */ /* 0x000fe200078e0049 */
[C---:B------:R-:W-:Y:S02]  /*2af80*/  R2UR UR14, R4.reuse ;  /* 0x00000000040e72ca */ /* 0x040fe400000e0000 */
[C---:B------:R-:W-:Y:S02]  /*2af90*/  R2UR UR15, R5.reuse ;  /* 0x00000000050f72ca */ /* 0x040fe400000e0000 */
[----:B------:R-:W-:Y:S02]  /*2afa0*/  R2UR UR10, R4 ;  /* 0x00000000040a72ca */ /* 0x000fe400000e0000 */
[----:B------:R-:W-:-:S02]  /*2afb0*/  R2UR UR11, R5 ;  /* 0x00000000050b72ca */ /* 0x000fc400000e0000 */
[----:B------:R-:W-:Y:S02]  /*2afc0*/  LOP3.LUT R74, R74, 0xfff7ffff, RZ, 0xc0, !PT ;  /* 0xfff7ffff4a4a7812 */ /* 0x000fe400078ec0ff */
[----:B------:R-:W-:Y:S02]  /*2afd0*/  R2UR UR8, R4 ;  /* 0x00000000040872ca */ /* 0x000fe400000e0000 */
[C---:B------:R-:W-:Y:S02]  /*2afe0*/  R2UR UR9, R5.reuse ;  /* 0x00000000050972ca */ /* 0x040fe400000e0000 */
[----:B------:R-:W-:Y:S01]  /*2aff0*/  @P2 LOP3.LUT R74, R74, 0x80000, RZ, 0xfc, !PT ;  /* 0x000800004a4a2812 */ /* 0x000fe200078efcff */
[----:B------:R-:W4:Y:S01]  /*2b000*/  LD.E R76, desc[UR14][R18.64+0x18] ;  /* 0x0000180e124c7980 */ /* 0x000f22000c101900 */
[----:B------:R-:W-:Y:S02]  /*2b010*/  R2UR UR12, R4 ;  /* 0x00000000040c72ca */ /* 0x000fe400000e0000 */
[----:B------:R-:W-:Y:S01]  /*2b020*/  R2UR UR13, R5 ;  /* 0x00000000050d72ca */ /* 0x000fe200000e0000 */
[----:B------:R0:W-:Y:S06]  /*2b030*/  STL [R1+0x46c], R74 ;  /* 0x00046c4a01007387 */ /* 0x0001ec0000100800 */
[----:B------:R-:W4:Y:S04]  /*2b040*/  LD.E R73, desc[UR8][R18.64+0x10] ;  /* 0x0000100812497980 */ /* 0x000f28000c101900 */
[----:B0-----:R-:W4:Y:S04]  /*2b050*/  LD.E R74, desc[UR10][R18.64+0xc] ;  /* 0x00000c0a124a7980 */ /* 0x001f28000c101900 */
[----:B------:R-:W4:Y:S01]  /*2b060*/  LD.E R75, desc[UR12][R18.64+0x14] ;  /* 0x0000140c124b7980 */ /* 0x000f22000c101900 */
[----:B--2---:R-:W-:Y:S01]  /*2b070*/  ISETP.NE.AND P1, PT, R2, 0x1, PT ;  /* 0x000000010200780c */ /* 0x004fe20003f25270 */
[----:B------:R-:W-:-:S05]  /*2b080*/  IMAD.MOV.U32 R2, RZ, RZ, R72 ;  /* 0x000000ffff027224 */ /* 0x000fca00078e0048 */
[----:B-1----:R3:W2:Y:S07]  /*2b090*/  LD.E R11, desc[UR4][R2.64] ;  /* 0x00000004020b7980 */ /* 0x0026ae000c101900 */
[C---:B------:R-:W-:Y:S02]  /*2b0a0*/  @P1 R2UR UR4, R4.reuse ;  /* 0x00000000040412ca */ /* 0x040fe400000e0000 */
[----:B------:R-:W-:Y:S02]  /*2b0b0*/  @P1 R2UR UR5, R5 ;  /* 0x00000000050512ca */ /* 0x000fe400000e0000 */
[----:B------:R-:W-:-:S02]  /*2b0c0*/  @P1 R2UR UR6, R4 ;  /* 0x00000000040612ca */ /* 0x000fc400000e0000 */
[----:B------:R-:W-:-:S09]  /*2b0d0*/  @P1 R2UR UR7, R5 ;  /* 0x00000000050712ca */ /* 0x000fd200000e0000 */
[----:B------:R-:W2:Y:S04]  /*2b0e0*/  @P1 LD.E R20, desc[UR4][R18.64+0x28] ;  /* 0x0000280412141980 */ /* 0x000ea8000c101900 */
[----:B------:R-:W2:Y:S01]  /*2b0f0*/  @P1 LD.E R15, desc[UR6][R18.64+0x2c] ;  /* 0x00002c06120f1980 */ /* 0x000ea2000c101900 */
[C---:B------:R-:W-:Y:S02]  /*2b100*/  R2UR UR4, R4.reuse ;  /* 0x00000000040472ca */ /* 0x040fe400000e0000 */
[C---:B------:R-:W-:Y:S02]  /*2b110*/  R2UR UR5, R5.reuse ;  /* 0x00000000050572ca */ /* 0x040fe400000e0000 */
[----:B------:R-:W-:Y:S02]  /*2b120*/  R2UR UR6, R4 ;  /* 0x00000000040672ca */ /* 0x000fe400000e0000 */
[----:B------:R-:W-:-:S09]  /*2b130*/  R2UR UR7, R5 ;  /* 0x00000000050772ca */ /* 0x000fd200000e0000 */
[----:B------:R-:W2:Y:S04]  /*2b140*/  LD.E R72, desc[UR4][R18.64+0x8] ;  /* 0x0000080412487980 */ /* 0x000ea8000c101900 */
[----:B------:R-:W2:Y:S01]  /*2b150*/  LD.E R21, desc[UR6][R18.64+0x4] ;  /* 0x0000040612157980 */ /* 0x000ea2000c101900 */
[----:B---3--:R-:W-:-:S04]  /*2b160*/  SHF.R.S32.HI R3, RZ, 0x1f, R12 ;  /* 0x0000001fff037819 */ /* 0x008fc8000001140c */
[----:B------:R-:W-:-:S04]  /*2b170*/  LEA.HI R2, R3, R12, RZ, 0x7 ;  /* 0x0000000c03027211 */ /* 0x000fc800078f38ff */
[----:B------:R-:W-:-:S05]  /*2b180*/  LOP3.LUT R7, R2, 0xffffff80, RZ, 0xc0, !PT ;  /* 0xffffff8002077812 */ /* 0x000fca00078ec0ff */
[----:B------:R-:W-:-:S05]  /*2b190*/  IMAD.IADD R7, R12, 0x1, -R7 ;  /* 0x000000010c077824 */ /* 0x000fca00078e0a07 */
[----:B------:R-:W-:Y:S02]  /*2b1a0*/  SHF.R.S32.HI R6, RZ, 0x1f, R7 ;  /* 0x0000001fff067819 */ /* 0x000fe40000011407 */
[----:B------:R-:W-:Y:S02]  /*2b1b0*/  LEA.HI R13, R3, R12, RZ, 0x2 ;  /* 0x0000000c030d7211 */ /* 0x000fe400078f10ff */
[CC--:B------:R-:W-:Y:S02]  /*2b1c0*/  LEA.HI R8, R6.reuse, R7.reuse, RZ, 0x2 ;  /* 0x0000000706087211 */ /* 0x0c0fe400078f10ff */
[----:B------:R-:W-:Y:S02]  /*2b1d0*/  LEA.HI R6, R6, R7, RZ, 0x5 ;  /* 0x0000000706067211 */ /* 0x000fe400078f28ff */
[--C-:B------:R-:W-:Y:S02]  /*2b1e0*/  SHF.R.S32.HI R9, RZ, 0x2, R8.reuse ;  /* 0x00000002ff097819 */ /* 0x100fe40000011408 */
[----:B------:R-:W-:-:S02]  /*2b1f0*/  SHF.R.S32.HI R14, RZ, 0x1f, R8 ;  /* 0x0000001fff0e7819 */ /* 0x000fc40000011408 */
[----:B------:R-:W-:Y:S02]  /*2b200*/  LOP3.LUT R13, R13, 0xfffffffc, RZ, 0xc0, !PT ;  /* 0xfffffffc0d0d7812 */ /* 0x000fe400078ec0ff */
[----:B------:R-:W-:Y:S02]  /*2b210*/  SHF.R.S32.HI R3, RZ, 0x7, R2 ;  /* 0x00000007ff037819 */ /* 0x000fe40000011402 */
[----:B------:R-:W-:Y:S01]  /*2b220*/  LEA.HI R14, R14, R9, RZ, 0x3 ;  /* 0x000000090e0e7211 */ /* 0x000fe200078f18ff */
[----:B------:R-:W-:Y:S01]  /*2b230*/  IMAD.IADD R13, R12, 0x1, -R13 ;  /* 0x000000010c0d7824 */ /* 0x000fe200078e0a0d */
[----:B------:R-:W-:Y:S02]  /*2b240*/  SHF.R.S32.HI R6, RZ, 0x5, R6 ;  /* 0x00000005ff067819 */ /* 0x000fe40000011406 */
[----:B------:R-:W-:Y:S02]  /*2b250*/  LEA.HI R2, R2, R3, RZ, 0x1 ;  /* 0x0000000302027211 */ /* 0x000fe400078f08ff */
[----:B------:R-:W-:-:S02]  /*2b260*/  LOP3.LUT R14, R14, 0xfffffff8, RZ, 0xc0, !PT ;  /* 0xfffffff80e0e7812 */ /* 0x000fc400078ec0ff */
[----:B------:R-:W-:-:S03]  /*2b270*/  LOP3.LUT R2, R2, 0x3fffffe, RZ, 0xc0, !PT ;  /* 0x03fffffe02027812 */ /* 0x000fc600078ec0ff */
[----:B------:R-:W-:Y:S02]  /*2b280*/  IMAD.IADD R14, R9, 0x1, -R14 ;  /* 0x00000001090e7824 */ /* 0x000fe400078e0a0e */
[----:B------:R-:W-:Y:S01]  /*2b290*/  IMAD.IADD R2, R3, 0x1, -R2 ;  /* 0x0000000103027824 */ /* 0x000fe200078e0a02 */
[----:B------:R-:W-:Y:S01]  /*2b2a0*/  LOP3.LUT R8, R8, 0x7ffffffc, RZ, 0xc0, !PT ;  /* 0x7ffffffc08087812 */ /* 0x000fe200078ec0ff */
[----:B------:R-:W-:-:S04]  /*2b2b0*/  IMAD.MOV.U32 R9, RZ, RZ, -0x60 ;  /* 0xffffffa0ff097424 */ /* 0x000fc800078e00ff */
[----:B------:R-:W-:Y:S02]  /*2b2c0*/  IMAD.IADD R8, R7, 0x1, -R8 ;  /* 0x0000000107087824 */ /* 0x000fe400078e0a08 */
[----:B------:R-:W-:Y:S01]  /*2b2d0*/  IMAD R7, R10, R9, 0x1 ;  /* 0x000000010a077424 */ /* 0x000fe200078e0209 */
[----:B----4-:R-:W-:-:S03]  /*2b2e0*/  ISETP.GE.AND P2, PT, R76, 0x1, PT ;  /* 0x000000014c00780c */ /* 0x010fc60003f46270 */
[----:B------:R-:W-:Y:S01]  /*2b2f0*/  IMAD R7, R8, -0x2, R7 ;  /* 0xfffffffe08077824 */ /* 0x000fe200078e0207 */
[----:B------:R-:W-:Y:S01]  /*2b300*/  LOP3.LUT R9, RZ, R74, RZ, 0x33, !PT ;  /* 0x0000004aff097212 */ /* 0x000fe200078e33ff */
[----:B------:R-:W-:Y:S01]  /*2b310*/  BSSY B3, `(.L_x_11397) ;  /* 0x0000034000037945 */ /* 0x000fe20003800000 */
[----:B------:R-:W-:Y:S02]  /*2b320*/  IMAD R75, R10, -0x60, R75 ;  /* 0xffffffa00a4b7824 */ /* 0x000fe400078e024b */
[----:B------:R-:W-:Y:S02]  /*2b330*/  VIADD R12, R7, 0xffffffff ;  /* 0xffffffff070c7836 */ /* 0x000fe40000000000 */
[----:B--2---:R-:W-:Y:S01]  /*2b340*/  IMAD R11, R11, 0x8, R6 ;  /* 0x000000080b0b7824 */ /* 0x004fe200078e0206 */
[----:B------:R-:W-:-:S03]  /*2b350*/  LEA.HI R6, R13, R13, RZ, 0x1 ;  /* 0x0000000d0d067211 */ /* 0x000fc600078f08ff */
[----:B------:R-:W-:Y:S01]  /*2b360*/  IMAD.U32 R3, R11, 0x10, R14 ;  /* 0x000000100b037824 */ /* 0x000fe200078e000e */
[----:B------:R-:W-:-:S03]  /*2b370*/  LOP3.LUT R6, R6, 0x1ffffffe, RZ, 0xc0, !PT ;  /* 0x1ffffffe06067812 */ /* 0x000fc600078ec0ff */
[----:B------:R-:W-:Y:S02]  /*2b380*/  IMAD R3, R2, 0x40, R3 ;  /* 0x0000004002037824 */ /* 0x000fe400078e0203 */
[----:B------:R-:W-:-:S04]  /*2b390*/  IMAD.IADD R6, R13, 0x1, -R6 ;  /* 0x000000010d067824 */ /* 0x000fc800078e0a06 */
[----:B------:R-:W-:-:S04]  /*2b3a0*/  IMAD R3, R6, 0x8, R3 ;  /* 0x0000000806037824 */ /* 0x000fc800078e0203 */
[----:B------:R-:W-:-:S05]  /*2b3b0*/  @P1 IMAD.HI.U32 R20, R3, R20, RZ ;  /* 0x0000001403141227 */ /* 0x000fca00078e00ff */
[----:B------:R-:W-:-:S05]  /*2b3c0*/  @P1 SHF.R.U32.HI R3, RZ, R15, R20 ;  /* 0x0000000fff031219 */ /* 0x000fca0000011614 */
[----:B------:R-:W0:Y:S01]  /*2b3d0*/  SHFL.IDX PT, R6, R3, RZ, 0x1c1f ;  /* 0x001c1fff03067589 */ /* 0x000e2200000e0000 */
[----:B------:R-:W-:-:S05]  /*2b3e0*/  IADD3 R2, -R21, R7, R72 ;  /* 0x0000000715027210 */ /* 0x000fca0007ffe148 */
[C---:B------:R-:W-:Y:S02]  /*2b3f0*/  IMAD.IADD R73, R2.reuse, 0x1, R73 ;  /* 0x0000000102497824 */ /* 0x040fe400078e0249 */
        /* <DEDUP_REMOVED lines=12> */
[C---:B------:R-:W-:Y:S02]  /*2b4c0*/  R2UR UR4, R4.reuse ;  /* 0x00000000040472ca */ /* 0x040fe400000e0000 */
[C---:B------:R-:W-:Y:S02]  /*2b4d0*/  R2UR UR5, R5.reuse ;  /* 0x00000000050572ca */ /* 0x040fe400000e0000 */
[----:B------:R-:W-:Y:S02]  /*2b4e0*/  R2UR UR6, R4 ;  /* 0x00000000040672ca */ /* 0x000fe400000e0000 */
[----:B------:R-:W-:-:S09]  /*2b4f0*/  R2UR UR7, R5 ;  /* 0x00000000050772ca */ /* 0x000fd200000e0000 */
[----:B------:R-:W2:Y:S04]  /*2b500*/  LD.E R6, desc[UR4][R18.64+0x1c] ;  /* 0x00001c0412067980 */ /* 0x000ea8000c101900 */
[----:B------:R-:W3:Y:S01]  /*2b510*/  LD.E R11, desc[UR6][R18.64+0x20] ;  /* 0x00002006120b7980 */ /* 0x000ee2000c101900 */
[----:B--2---:R-:W-:-:S05]  /*2b520*/  IMAD.HI.U32 R6, R9, R6, RZ ;  /* 0x0000000609067227 */ /* 0x004fca00078e00ff */
[----:B---3--:R-:W-:-:S07]  /*2b530*/  SHF.R.U32.HI R9, RZ, R11, R6 ;  /* 0x0000000bff097219 */ /* 0x008fce0000011606 */
.L_x_11402:
[----:B------:R-:W-:Y:S05]  /*2b540*/  BSYNC B5 ;  /* 0x0000000000057941 */ /* 0x000fea0003800000 */
.L_x_11401:
[----:B------:R-:W-:Y:S01]  /*2b550*/  LOP3.LUT R9, RZ, R9, RZ, 0x33, !PT ;  /* 0x00000009ff097212 */ /* 0x000fe200078e33ff */
[----:B------:R-:W-:Y:S06]  /*2b560*/  BRA `(.L_x_11403) ;  /* 0x0000000000287947 */ /* 0x000fec0003800000 */
.L_x_11400:
[----:B------:R-:W-:-:S13]  /*2b570*/  ISETP.NE.AND P1, PT, R76, 0x1, PT ;  /* 0x000000014c00780c */ /* 0x000fda0003f25270 */
        /* <DEDUP_REMOVED lines=9> */
.L_x_11403:
[----:B------:R-:W-:Y:S05]  /*2b610*/  BSYNC B4 ;  /* 0x0000000000047941 */ /* 0x000fea0003800000 */
.L_x_11399:
[----:B------:R-:W-:-:S05]  /*2b620*/  IMAD R9, R76, R9, R12 ;  /* 0x000000094c097224 */ /* 0x000fca00078e020c */
[----:B------:R-:W-:Y:S02]  /*2b630*/  VIMNMX R2, R2, R9, !PT ;  /* 0x0000000902027248 */ /* 0x000fe40007fe0100 */
[----:B------:R-:W-:-:S07]  /*2b640*/  VIADDMNMX R7, R9, R76, R7, PT ;  /* 0x0000004c09077246 */ /* 0x000fce0003800107 */
.L_x_11398:
[----:B------:R-:W-:Y:S05]  /*2b650*/  BSYNC B3 ;  /* 0x0000000000037941 */ /* 0x000fea0003800000 */
.L_x_11397:
[C---:B------:R-:W-:Y:S01]  /*2b660*/  ISETP.GE.AND P2, PT, R75.reuse, 0x9, PT ;  /* 0x000000094b00780c */ /* 0x040fe20003f46270 */
[----:B------:R-:W0:Y:S01]  /*2b670*/  SHFL.IDX PT, R3, R3, 0x1, 0x1c1f ;  /* 0x003c1f0003037f89 */ /* 0x000e2200000e0000 */
[----:B------:R-:W-:Y:S01]  /*2b680*/  ISETP.GE.AND P1, PT, R75, 0x2, PT ;  /* 0x000000024b00780c */ /* 0x000fe20003f26270 */
[----:B------:R-:W-:Y:S01]  /*2b690*/  BSSY B3, `(.L_x_11404) ;  /* 0x0000097000037945 */ /* 0x000fe20003800000 */
        /* <DEDUP_REMOVED lines=10> */
[----:B------:R-:W-:Y:S01]  /*2b740*/  FSEL R29, R29, -INF , !P3 ;  /* 0xff8000001d1d7808 */ /* 0x000fe20005800000 */
[--C-:B0-----:R-:W-:Y:S01]  /*2b750*/  IMAD.IADD R9, R73, 0x1, R3.reuse ;  /* 0x0000000149097824 */ /* 0x101fe200078e0203 */
[----:B------:R-:W-:Y:S01]  /*2b760*/  ISETP.GT.AND P3, PT, R2, 0x10, !P4 ;  /* 0x000000100200780c */ /* 0x000fe20006764270 */
[----:B------:R-:W-:Y:S01]  /*2b770*/  IMAD.IADD R8, R8, 0x1, R3 ;  /* 0x0000000108087824 */ /* 0x000fe200078e0203 */
        /* <DEDUP_REMOVED lines=119> */
.L_x_11409:
[----:B------:R-:W-:Y:S05]  /*2bef0*/  BSYNC B5 ;  /* 0x0000000000057941 */ /* 0x000fea0003800000 */
.L_x_11408:
[----:B------:R-:W-:Y:S01]  /*2bf00*/  LOP3.LUT R21, RZ, R21, RZ, 0x33, !PT ;  /* 0x00000015ff157212 */ /* 0x000fe200078e33ff */
[----:B------:R-:W-:Y:S06]  /*2bf10*/  BRA `(.L_x_11410) ;  /* 0x0000000000287947 */ /* 0x000fec0003800000 */
.L_x_11407:
        /* <DEDUP_REMOVED lines=10> */
.L_x_11410:
[----:B------:R-:W-:Y:S05]  /*2bfc0*/  BSYNC B4 ;  /* 0x0000000000047941 */ /* 0x000fea0003800000 */
.L_x_11406:
[----:B------:R-:W-:-:S05]  /*2bfd0*/  IMAD R21, R76, R21, R12 ;  /* 0x000000154c157224 */ /* 0x000fca00078e020c */
[----:B------:R-:W-:Y:S02]  /*2bfe0*/  VIADDMNMX R9, R21, R76, R9, PT ;  /* 0x0000004c15097246 */ /* 0x000fe40003800109 */
[----:B------:R-:W-:-:S07]  /*2bff0*/  VIMNMX R8, R8, R21, !PT ;  /* 0x0000001508087248 */ /* 0x000fce0007fe0100 */
.L_x_11405:
[----:B------:R-:W-:Y:S05]  /*2c000*/  BSYNC B3 ;  /* 0x0000000000037941 */ /* 0x000fea0003800000 */
.L_x_11404:
[----:B------:R-:W2:Y:S01]  /*2c010*/  LDL.64 R6, [R0+0x70] ;  /* 0x0000700000067983 */ /* 0x000ea20000100a00 */
[----:B------:R-:W-:Y:S02]  /*2c020*/  R2UR UR4, R4 ;  /* 0x00000000040472ca */ /* 0x000fe400000e0000 */
[----:B------:R-:W-:Y:S02]  /*2c030*/  R2UR UR5, R5 ;  /* 0x00000000050572ca */ /* 0x000fe400000e0000 */
[C---:B------:R-:W-:Y:S02]  /*2c040*/  ISETP.GT.AND P1, PT, R8.reuse, 0x1, !P1 ;  /* 0x000000010800780c */ /* 0x040fe40004f24270 */
[----:B------:R-:W-:Y:S02]  /*2c050*/  ISETP.GT.AND P2, PT, R8, 0x8, !P2 ;  /* 0x000000080800780c */ /* 0x000fe40005744270 */
[C---:B------:R-:W-:Y:S02]  /*2c060*/  ISETP.LT.OR P1, PT, R9.reuse, 0x2, P1 ;  /* 0x000000020900780c */ /* 0x040fe40000f21670 */
[----:B------:R-:W-:-:S02]  /*2c070*/  ISETP.LT.OR P2, PT, R9, 0x9, P2 ;  /* 0x000000090900780c */ /* 0x000fc40001741670 */
[----:B------:R-:W-:Y:S02]  /*2c080*/  FSEL R27, R27, -INF , !P1 ;  /* 0xff8000001b1b7808 */ /* 0x000fe40004800000 */
[----:B------:R-:W-:Y:S02]  /*2c090*/  ISETP.NE.AND P1, PT, R14, RZ, PT ;  /* 0x000000ff0e00720c */ /* 0x000fe40003f25270 */
[----:B------:R-:W-:Y:S02]  /*2c0a0*/  FSEL R30, R30, -INF , !P2 ;  /* 0xff8000001e1e7808 */ /* 0x000fe40005000000 */
[----:B------:R-:W-:Y:S02]  /*2c0b0*/  ISETP.GT.AND P1, PT, R8, 0x9, !P1 ;  /* 0x000000090800780c */ /* 0x000fe40004f24270 */
[----:B------:R-:W-:Y:S02]  /*2c0c0*/  ISETP.NE.AND P2, PT, R77, RZ, PT ;  /* 0x000000ff4d00720c */ /* 0x000fe40003f45270 */
[----:B------:R-:W-:-:S02]  /*2c0d0*/  ISETP.LT.OR P1, PT, R9, 0xa, P1 ;  /* 0x0000000a0900780c */ /* 0x000fc40000f21670 */
[----:B------:R-:W-:Y:S02]  /*2c0e0*/  ISETP.NE.AND P6, PT, R78, RZ, PT ;  /* 0x000000ff4e00720c */ /* 0x000fe40003fc5270 */
        /* <DEDUP_REMOVED lines=63> */
[----:B------:R-:W-:-:S04]  /*2c4e0*/  ISETP.LT.OR P1, PT, R9, 0x1, P1 ;  /* 0x000000010900780c */ /* 0x000fc80000f21670 */
[----:B------:R-:W-:Y:S01]  /*2c4f0*/  FSEL R26, R26, -INF , !P1 ;  /* 0xff8000001a1a7808 */ /* 0x000fe20004800000 */
[----:B--2---:R-:W2:Y:S01]  /*2c500*/  LD.E.64 R2, desc[UR4][R6.64] ;  /* 0x0000000406027980 */ /* 0x004ea2000c101b00 */
[C---:B------:R-:W-:Y:S02]  /*2c510*/  ISETP.GT.AND P1, PT, R8.reuse, 0x49, !P2 ;  /* 0x000000490800780c */ /* 0x040fe40005724270 */
[C---:B------:R-:W-:Y:S01]  /*2c520*/  ISETP.GT.AND P3, PT, R8.reuse, 0x50, !P3 ;  /* 0x000000500800780c */ /* 0x040fe20005f64270 */
[----:B------:R-:W3:Y:S01]  /*2c530*/  LD.E R19, desc[UR4][R6.64+0x10] ;  /* 0x0000100406137980 */ /* 0x000ee2000c101900 */
[C---:B------:R-:W-:Y:S02]  /*2c540*/  ISETP.GT.AND P4, PT, R8.reuse, 0x51, !P4 ;  /* 0x000000510800780c */ /* 0x040fe40006784270 */
[C---:B------:R-:W-:Y:S02]  /*2c550*/  ISETP.GT.AND P5, PT, R8.reuse, 0x58, !P5 ;  /* 0x000000580800780c */ /* 0x040fe40006fa4270 */
[----:B------:R-:W-:-:S02]  /*2c560*/  ISETP.GT.AND P2, PT, R8, 0x59, !P6 ;  /* 0x000000590800780c */ /* 0x000fc40007744270 */
[C---:B------:R-:W-:Y:S02]  /*2c570*/  ISETP.LT.OR P1, PT, R9.reuse, 0x4a, P1 ;  /* 0x0000004a0900780c */ /* 0x040fe40000f21670 */
[----:B------:R-:W-:Y:S02]  /*2c580*/  ISETP.LT.OR P3, PT, R9, 0x51, P3 ;  /* 0x000000510900780c */ /* 0x000fe40001f61670 */
[----:B------:R-:W-:Y:S02]  /*2c590*/  FSEL R63, R63, -INF , !P1 ;  /* 0xff8000003f3f7808 */ /* 0x000fe40004800000 */
[C---:B------:R-:W-:Y:S02]  /*2c5a0*/  ISETP.LT.OR P4, PT, R9.reuse, 0x52, P4 ;  /* 0x000000520900780c */ /* 0x040fe40002781670 */
[----:B------:R-:W-:Y:S02]  /*2c5b0*/  FSEL R66, R66, -INF , !P3 ;  /* 0xff80000042427808 */ /* 0x000fe40005800000 */
[----:B------:R-:W-:-:S02]  /*2c5c0*/  ISETP.LT.OR P5, PT, R9, 0x59, P5 ;  /* 0x000000590900780c */ /* 0x000fc40002fa1670 */
[----:B------:R-:W-:Y:S02]  /*2c5d0*/  ISETP.LT.OR P2, PT, R9, 0x5a, P2 ;  /* 0x0000005a0900780c */ /* 0x000fe40001741670 */
[----:B------:R-:W-:Y:S02]  /*2c5e0*/  FSEL R67, R67, -INF , !P4 ;  /* 0xff80000043437808 */ /* 0x000fe40006000000 */
[----:B------:R-:W-:Y:S02]  /*2c5f0*/  FSEL R70, R70, -INF , !P5 ;  /* 0xff80000046467808 */ /* 0x000fe40006800000 */
[----:B------:R-:W-:Y:S02]  /*2c600*/  R2UR UR6, R4 ;  /* 0x00000000040672ca */ /* 0x000fe400000e0000 */
[----:B------:R-:W-:Y:S02]  /*2c610*/  R2UR UR7, R5 ;  /* 0x00000000050772ca */ /* 0x000fe400000e0000 */
[----:B------:R-:W-:-:S11]  /*2c620*/  FSEL R71, R71, -INF , !P2 ;  /* 0xff80000047477808 */ /* 0x000fd60005000000 */
[----:B------:R-:W4:Y:S01]  /*2c630*/  LD.E R20, desc[UR6][R6.64+0x14] ;  /* 0x0000140606147980 */ /* 0x000f22000c101900 */
[----:B--2---:R-:W-:Y:S02]  /*2c640*/  FMNMX.FTZ R12, R11, R2, !PT ;  /* 0x000000020b0c7209 */ /* 0x004fe40007810000 */
        /* <DEDUP_REMOVED lines=46> */
[----:B------:R-:W-:-:S03]  /*2c930*/  FMNMX.FTZ R9, R71, R12, !PT ;  /* 0x0000000c47097209 */ /* 0x000fc60007810000 */
[----:B------:R-:W0:Y:S04]  /*2c940*/  SHFL.BFLY PT, R13, R8, 0x2, 0x1f ;  /* 0x0c401f00080d7f89 */ /* 0x000e2800000e0000 */
[----:B------:R-:W-:Y:S04]  /*2c950*/  ST.E.64 desc[UR4][R6.64], R8 ;  /* 0x0000000806007985 */ /* 0x000fe8000c101b04 */
[----:B------:R-:W2:Y:S01]  /*2c960*/  LD.E R21, desc[UR6][R6.64+0x4] ;  /* 0x0000040606157980 */ /* 0x000ea2000c101900 */
[----:B0-----:R-:W-:-:S05]  /*2c970*/  FMNMX.FTZ R13, R8, R13, !PT ;  /* 0x0000000d080d7209 */ /* 0x001fca0007810000 */
[----:B------:R-:W0:Y:S02]  /*2c980*/  SHFL.BFLY PT, R12, R13, 0x1, 0x1f ;  /* 0x0c201f000d0c7f89 */ /* 0x000e2400000e0000 */
[----:B0-----:R-:W-:Y:S02]  /*2c990*/  FMNMX.FTZ R15, R13, R12, !PT ;  /* 0x0000000c0d0f7209 */ /* 0x001fe40007810000 */
[----:B------:R-:W5:Y:S04]  /*2c9a0*/  LD.E R12, desc[UR4][R6.64+0x20] ;  /* 0x00002004060c7980 */ /* 0x000f68000c101900 */
[----:B------:R-:W-:Y:S04]  /*2c9b0*/  ST.E desc[UR4][R6.64], R15 ;  /* 0x0000000f06007985 */ /* 0x000fe8000c101904 */
[----:B------:R-:W3:Y:S01]  /*2c9c0*/  LD.E R14, desc[UR6][R6.64] ;  /* 0x00000006060e7980 */ /* 0x000ee2000c101900 */
[----:B------:R-:W-:-:S02]  /*2c9d0*/  R2UR UR8, R4 ;  /* 0x00000000040872ca */ /* 0x000fc400000e0000 */
[----:B------:R-:W-:Y:S01]  /*2c9e0*/  R2UR UR9, R5 ;  /* 0x00000000050972ca */ /* 0x000fe200000e0000 */
[----:B--2---:R-:W0:Y:S02]  /*2c9f0*/  SHFL.BFLY PT, R8, R21, 0x2, 0x1f ;  /* 0x0c401f0015087f89 */ /* 0x004e2400000e0000 */
[----:B0-----:R-:W-:-:S05]  /*2ca00*/  FMNMX.FTZ R9, R8, R21, !PT ;  /* 0x0000001508097209 */ /* 0x001fca0007810000 */
[----:B------:R-:W0:Y:S02]  /*2ca10*/  SHFL.BFLY PT, R8, R9, 0x1, 0x1f ;  /* 0x0c201f0009087f89 */ /* 0x000e2400000e0000 */
[----:B0-----:R-:W-:Y:S02]  /*2ca20*/  FMNMX.FTZ R13, R9, R8, !PT ;  /* 0x00000008090d7209 */ /* 0x001fe40007810000 */
[C---:B---3--:R-:W-:Y:S02]  /*2ca30*/  FSETP.NEU.FTZ.AND P1, PT, R14.reuse, -INF , PT ;  /* 0xff8000000e00780b */ /* 0x048fe40003f3d000 */
[C---:B------:R-:W-:Y:S02]  /*2ca40*/  FSETP.NEU.FTZ.AND P2, PT, R13.reuse, -INF , PT ;  /* 0xff8000000d00780b */ /* 0x040fe40003f5d000 */
[----:B------:R-:W-:Y:S02]  /*2ca50*/  FSEL R15, R14, RZ, P1 ;  /* 0x000000ff0e0f7208 */ /* 0x000fe40000800000 */
[----:B------:R-:W-:-:S03]  /*2ca60*/  FSEL R8, R13, RZ, P2 ;  /* 0x000000ff0d087208 */ /* 0x000fc60001000000 */
[----:B------:R-:W-:Y:S02]  /*2ca70*/  FADD.FTZ R15, R2, -R15 ;  /* 0x8000000f020f7221 */ /* 0x000fe40000010000 */
[----:B------:R-:W-:Y:S02]  /*2ca80*/  FADD.FTZ R3, R3, -R8 ;  /* 0x8000000803037221 */ /* 0x000fe40000010000 */
[----:B-----5:R-:W-:Y:S02]  /*2ca90*/  FMUL.FTZ R8, R15, R12 ;  /* 0x0000000c0f087220 */ /* 0x020fe40000410000 */
[----:B------:R-:W-:-:S04]  /*2caa0*/  FMUL.FTZ R12, R12, R3 ;  /* 0x000000030c0c7220 */ /* 0x000fc80000410000 */
[----:B------:R-:W0:Y:S08]  /*2cab0*/  MUFU.EX2 R8, R8 ;  /* 0x0000000800087308 */ /* 0x000e300000000800 */
[----:B------:R-:W4:Y:S01]  /*2cac0*/  MUFU.EX2 R9, R12 ;  /* 0x0000000c00097308 */ /* 0x000f220000000800 */
[----:B------:R-:W-:Y:S01]  /*2cad0*/  ST.E desc[UR4][R6.64+0x4], R13 ;  /* 0x0000040d06007985 */ /* 0x000fe2000c101904 */
[----:B0-----:R-:W-:Y:S01]  /*2cae0*/  FMUL.FTZ R19, R8, R19 ;  /* 0x0000001308137220 */ /* 0x001fe20000410000 */
[----:B----4-:R-:W-:-:S04]  /*2caf0*/  FMUL.FTZ R15, R9, R20 ;  /* 0x00000014090f7220 */ /* 0x010fc80000410000 */
[----:B------:R-:W-:Y:S04]  /*2cb00*/  ST.E desc[UR6][R6.64+0x10], R19 ;  /* 0x0000101306007985 */ /* 0x000fe8000c101906 */
[----:B------:R0:W-:Y:S04]  /*2cb10*/  ST.E desc[UR8][R6.64+0x14], R15 ;  /* 0x0000140f06007985 */ /* 0x0001e8000c101908 */
[----:B------:R-:W2:Y:S04]  /*2cb20*/  LDL.64 R2, [R0+0x70] ;  /* 0x0000700000027983 */ /* 0x000ea80000100a00 */
[----:B--2---:R-:W0:Y:S04]  /*2cb30*/  LD.E R14, desc[UR6][R2.64+0x20] ;  /* 0x00002006020e7980 */ /* 0x004e28000c101900 */
[----:B------:R-:W0:Y:S04]  /*2cb40*/  LD.E R12, desc[UR4][R2.64] ;  /* 0x00000004020c7980 */ /* 0x000e28000c101900 */
[----:B------:R-:W2:Y:S04]  /*2cb50*/  LD.E R21, desc[UR8][R2.64+0x4] ;  /* 0x0000040802157980 */ /* 0x000ea8000c101900 */
[----:B------:R-:W3:Y:S04]  /*2cb60*/  LD.E R73, desc[UR4][R2.64+0x10] ;  /* 0x0000100402497980 */ /* 0x000ee8000c101900 */
[----:B------:R-:W4:Y:S01]  /*2cb70*/  LD.E R75, desc[UR6][R2.64+0x14] ;  /* 0x00001406024b7980 */ /* 0x000f22000c101900 */
[C---:B0-----:R-:W-:Y:S01]  /*2cb80*/  FMUL.FTZ R6, R12.reuse, R14 ;  /* 0x0000000e0c067220 */ /* 0x041fe20000410000 */
[----:B------:R-:W-:-:S02]  /*2cb90*/  FSETP.NEU.FTZ.AND P1, PT, R12, -INF , PT ;  /* 0xff8000000c00780b */ /* 0x000fc40003f3d000 */
[----:B--2---:R-:W-:Y:S01]  /*2cba0*/  FSETP.NEU.FTZ.AND P2, PT, R21, -INF , PT ;  /* 0xff8000001500780b */ /* 0x004fe20003f5d000 */
[----:B------:R-:W-:Y:S01]  /*2cbb0*/  FMUL.FTZ R21, R14, R21 ;  /* 0x000000150e157220 */ /* 0x000fe20000410000 */
[----:B------:R-:W-:-:S04]  /*2cbc0*/  FSEL R7, R6, RZ, P1 ;  /* 0x000000ff06077208 */ /* 0x000fc80000800000 */
[----:B------:R-:W-:Y:S01]  /*2cbd0*/  FSEL R13, R21, RZ, P2 ;  /* 0x000000ff150d7208 */ /* 0x000fe20001000000 */
[-CC-:B------:R-:W-:Y:S01]  /*2cbe0*/  FFMA.FTZ R152, R11, R14.reuse, -R7.reuse ;  /* 0x0000000e0b987223 */ /* 0x180fe20000010807 */
[----:B------:R-:W-:-:S03]  /*2cbf0*/  FFMA.FTZ R153, R25, R14, -R7 ;  /* 0x0000000e19997223 */ /* 0x000fc60000010807 */
[-CC-:B------:R-:W-:Y:S01]  /*2cc00*/  FFMA.FTZ R158, R26, R14.reuse, -R13.reuse ;  /* 0x0000000e1a9e7223 */ /* 0x180fe2000001080d */
[-C--:B------:R-:W-:Y:S01]  /*2cc10*/  FFMA.FTZ R216, R27, R14.reuse, -R13 ;  /* 0x0000000e1bd87223 */ /* 0x080fe2000001080d */
[----:B------:R-:W3:Y:S01]  /*2cc20*/  MUFU.EX2 R152, R152 ;  /* 0x0000009800987308 */ /* 0x000ee20000000800 */
[-C--:B------:R-:W-:Y:S01]  /*2cc30*/  FFMA.FTZ R217, R28, R14.reuse, -R7 ;  /* 0x0000000e1cd97223 */ /* 0x080fe20000010807 */
[-C--:B------:R-:W-:Y:S01]  /*2cc40*/  FFMA.FTZ R155, R30, R14.reuse, -R13 ;  /* 0x0000000e1e9b7223 */ /* 0x080fe2000001080d */
[----:B------:R-:W-:-:S05]  /*2cc50*/  FFMA.FTZ R154, R29, R14, -R7 ;  /* 0x0000000e1d9a7223 */ /* 0x000fca0000010807 */
[----:B------:R-:W4:Y:S01]  /*2cc60*/  MUFU.EX2 R158, R158 ;  /* 0x0000009e009e7308 */ /* 0x000f220000000800 */
[-C--:B------:R-:W-:Y:S01]  /*2cc70*/  FFMA.FTZ R157, R31, R14.reuse, -R13 ;  /* 0x0000000e1f9d7223 */ /* 0x080fe2000001080d */
[----:B------:R-:W-:-:S06]  /*2cc80*/  FFMA.FTZ R156, R32, R14, -R7 ;  /* 0x0000000e209c7223 */ /* 0x000fcc0000010807 */
[----:B------:R-:W0:Y:S08]  /*2cc90*/  MUFU.EX2 R153, R153 ;  /* 0x0000009900997308 */ /* 0x000e300000000800 */
[----:B------:R-:W1:Y:S01]  /*2cca0*/  MUFU.EX2 R216, R216 ;  /* 0x000000d800d87308 */ /* 0x000e620000000800 */
[-C--:B------:R-:W-:Y:S01]  /*2ccb0*/  FFMA.FTZ R34, R34, R14.reuse, -R13 ;  /* 0x0000000e22227223 */ /* 0x080fe2000001080d */
[----:B------:R-:W-:-:S06]  /*2ccc0*/  FFMA.FTZ R21, R33, R14, -R7 ;  /* 0x0000000e21157223 */ /* 0x000fcc0000010807 */
[----:B------:R-:W2:Y:S01]  /*2ccd0*/  MUFU.EX2 R217, R217 ;  /* 0x000000d900d97308 */ /* 0x000ea20000000800 */
[----:B------:R-:W-:-:S07]  /*2cce0*/  FFMA.FTZ R12, R35, R14, -R13 ;  /* 0x0000000e230c7223 */ /* 0x000fce000001080d */
[----:B------:R-:W5:Y:S01]  /*2ccf0*/  MUFU.EX2 R155, R155 ;  /* 0x0000009b009b7308 */ /* 0x000f620000000800 */
[-CC-:B------:R-:W-:Y:S01]  /*2cd00*/  FFMA.FTZ R160, R38, R14.reuse, -R13.reuse ;  /* 0x0000000e26a07223 */ /* 0x180fe2000001080d */
[-CC-:B------:R-:W-:Y:S01]  /*2cd10*/  FFMA.FTZ R159, R39, R14.reuse, -R13.reuse ;  /* 0x0000000e279f7223 */ /* 0x180fe2000001080d */
[-CC-:B------:R-:W-:Y:S01]  /*2cd20*/  FFMA.FTZ R11, R42, R14.reuse, -R13.reuse ;  /* 0x0000000e2a0b7223 */ /* 0x180fe2000001080d */
[----:B------:R-:W-:-:S04]  /*2cd30*/  FFMA.FTZ R170, R43, R14, -R13 ;  /* 0x0000000e2baa7223 */ /* 0x000fc8000001080d */
[----:B------:R-:W5:Y:S01]  /*2cd40*/  MUFU.EX2 R154, R154 ;  /* 0x0000009a009a7308 */ /* 0x000f620000000800 */
[-CC-:B------:R-:W-:Y:S01]  /*2cd50*/  FFMA.FTZ R172, R46, R14.reuse, -R13.reuse ;  /* 0x0000000e2eac7223 */ /* 0x180fe2000001080d */
[-CC-:B------:R-:W-:Y:S01]  /*2cd60*/  FFMA.FTZ R171, R47, R14.reuse, -R13.reuse ;  /* 0x0000000e2fab7223 */ /* 0x180fe2000001080d */
[-CC-:B------:R-:W-:Y:S01]  /*2cd70*/  FFMA.FTZ R178, R50, R14.reuse, -R13.reuse ;  /* 0x0000000e32b27223 */ /* 0x180fe2000001080d */
[-CC-:B------:R-:W-:Y:S01]  /*2cd80*/  FFMA.FTZ R177, R51, R14.reuse, -R13.reuse ;  /* 0x0000000e33b17223 */ /* 0x180fe2000001080d */
[----:B------:R-:W-:-:S03]  /*2cd90*/  FFMA.FTZ R180, R54, R14, -R13 ;  /* 0x0000000e36b47223 */ /* 0x000fc6000001080d */
[----:B------:R-:W5:Y:S01]  /*2cda0*/  MUFU.EX2 R157, R157 ;  /* 0x0000009d009d7308 */ /* 0x000f620000000800 */
        /* <DEDUP_REMOVED lines=9> */
[----:B------:R-:W5:Y:S01]  /*2ce40*/  MUFU.EX2 R156, R156 ;  /* 0x0000009c009c7308 */ /* 0x000f620000000800 */
[----:B---3--:R-:W-:Y:S01]  /*2ce50*/  FADD.FTZ R6, R152, R73 ;  /* 0x0000004998067221 */ /* 0x008fe20000010000 */
[----:B------:R-:W-:Y:S01]  /*2ce60*/  FFMA.FTZ R20, R36, R14, -R7 ;  /* 0x0000000e24147223 */ /* 0x000fe20000010807 */
[----:B----4-:R-:W-:-:S05]  /*2ce70*/  FADD.FTZ R75, R158, R75 ;  /* 0x0000004b9e4b7221 */ /* 0x010fca0000010000 */
[----:B------:R-:W3:Y:S01]  /*2ce80*/  MUFU.EX2 R13, R34 ;  /* 0x00000022000d7308 */ /* 0x000ee20000000800 */
[----:B0-----:R-:W-:Y:S01]  /*2ce90*/  FADD.FTZ R6, R153, R6 ;  /* 0x0000000699067221 */ /* 0x001fe20000010000 */
[----:B-1----:R-:W-:Y:S01]  /*2cea0*/  FADD.FTZ R24, R216, R75 ;  /* 0x0000004bd8187221 */ /* 0x002fe20000010000 */
[-CC-:B------:R-:W-:Y:S01]  /*2ceb0*/  FFMA.FTZ R37, R37, R14.reuse, -R7.reuse ;  /* 0x0000000e25257223 */ /* 0x180fe20000010807 */
[----:B------:R-:W-:-:S04]  /*2cec0*/  FFMA.FTZ R167, R40, R14, -R7 ;  /* 0x0000000e28a77223 */ /* 0x000fc80000010807 */
[----:B------:R-:W0:Y:S01]  /*2ced0*/  MUFU.EX2 R21, R21 ;  /* 0x0000001500157308 */ /* 0x000e220000000800 */
[-CC-:B------:R-:W-:Y:S01]  /*2cee0*/  FFMA.FTZ R166, R41, R14.reuse, -R7.reuse ;  /* 0x0000000e29a67223 */ /* 0x180fe20000010807 */
[-CC-:B------:R-:W-:Y:S01]  /*2cef0*/  FFMA.FTZ R169, R44, R14.reuse, -R7.reuse ;  /* 0x0000000e2ca97223 */ /* 0x180fe20000010807 */
[-CC-:B------:R-:W-:Y:S01]  /*2cf00*/  FFMA.FTZ R168, R45, R14.reuse, -R7.reuse ;  /* 0x0000000e2da87223 */ /* 0x180fe20000010807 */
[-CC-:B------:R-:W-:Y:S01]  /*2cf10*/  FFMA.FTZ R174, R48, R14.reuse, -R7.reuse ;  /* 0x0000000e30ae7223 */ /* 0x180fe20000010807 */
[----:B------:R-:W-:-:S03]  /*2cf20*/  FFMA.FTZ R173, R49, R14, -R7 ;  /* 0x0000000e31ad7223 */ /* 0x000fc60000010807 */
        /* <DEDUP_REMOVED lines=12> */
[----:B--2---:R-:W-:Y:S01]  /*2cff0*/  FADD.FTZ R7, R217, R6 ;  /* 0x00000006d9077221 */ /* 0x004fe20000010000 */
[----:B-----5:R-:W-:-:S06]  /*2d000*/  FADD.FTZ R24, R155, R24 ;  /* 0x000000189b187221 */ /* 0x020fcc0000010000 */
[----:B------:R-:W2:Y:S01]  /*2d010*/  MUFU.EX2 R160, R160 ;  /* 0x000000a000a07308 */ /* 0x000ea20000000800 */
[----:B------:R-:W-:Y:S01]  /*2d020*/  FADD.FTZ R7, R154, R7 ;  /* 0x000000079a077221 */ /* 0x000fe20000010000 */
[----:B------:R-:W-:-:S06]  /*2d030*/  FADD.FTZ R24, R157, R24 ;  /* 0x000000189d187221 */ /* 0x000fcc0000010000 */
[----:B------:R-:W5:Y:S01]  /*2d040*/  MUFU.EX2 R14, R37 ;  /* 0x00000025000e7308 */ /* 0x000f620000000800 */
[----:B------:R-:W-:Y:S01]  /*2d050*/  FADD.FTZ R6, R156, R7 ;  /* 0x000000079c067221 */ /* 0x000fe20000010000 */
[----:B---3--:R-:W-:-:S06]  /*2d060*/  FADD.FTZ R7, R13, R24 ;  /* 0x000000180d077221 */ /* 0x008fcc0000010000 */
[----:B------:R-:W3:Y:S01]  /*2d070*/  MUFU.EX2 R159, R159 ;  /* 0x0000009f009f7308 */ /* 0x000ee20000000800 */
[----:B0-----:R-:W-:Y:S01]  /*2d080*/  FADD.FTZ R25, R21, R6 ;  /* 0x0000000615197221 */ /* 0x001fe20000010000 */
[----:B-1----:R-:W-:-:S06]  /*2d090*/  FADD.FTZ R7, R12, R7 ;  /* 0x000000070c077221 */ /* 0x002fcc0000010000 */
[----:B------:R-:W0:Y:S08]  /*2d0a0*/  MUFU.EX2 R167, R167 ;  /* 0x000000a700a77308 */ /* 0x000e300000000800 */
[----:B------:R-:W1:Y:S01]  /*2d0b0*/  MUFU.EX2 R11, R11 ;  /* 0x0000000b000b7308 */ /* 0x000e620000000800 */
[----:B----4-:R-:W-:Y:S01]  /*2d0c0*/  FADD.FTZ R25, R20, R25 ;  /* 0x0000001914197221 */ /* 0x010fe20000010000 */
[----:B--2---:R-:W-:-:S06]  /*2d0d0*/  FADD.FTZ R6, R160, R7 ;  /* 0x00000007a0067221 */ /* 0x004fcc0000010000 */
[----:B------:R-:W2:Y:S08]  /*2d0e0*/  MUFU.EX2 R166, R166 ;  /* 0x000000a600a67308 */ /* 0x000eb00000000800 */
[----:B------:R-:W4:Y:S01]  /*2d0f0*/  MUFU.EX2 R170, R170 ;  /* 0x000000aa00aa7308 */ /* 0x000f220000000800 */
[----:B-----5:R-:W-:Y:S01]  /*2d100*/  FADD.FTZ R24, R14, R25 ;  /* 0x000000190e187221 */ /* 0x020fe20000010000 */
[----:B---3--:R-:W-:-:S06]  /*2d110*/  FADD.FTZ R6, R159, R6 ;  /* 0x000000069f067221 */ /* 0x008fcc0000010000 */
[----:B------:R-:W3:Y:S08]  /*2d120*/  MUFU.EX2 R169, R169 ;  /* 0x000000a900a97308 */ /* 0x000ef00000000800 */
[----:B------:R-:W5:Y:S01]  /*2d130*/  MUFU.EX2 R172, R172 ;  /* 0x000000ac00ac7308 */ /* 0x000f620000000800 */
[----:B0-----:R-:W-:Y:S01]  /*2d140*/  FADD.FTZ R7, R167, R24 ;  /* 0x00000018a7077221 */ /* 0x001fe20000010000 */
[----:B-1----:R-:W-:-:S06]  /*2d150*/  FADD.FTZ R25, R11, R6 ;  /* 0x000000060b197221 */ /* 0x002fcc0000010000 */
[----:B------:R-:W0:Y:S08]  /*2d160*/  MUFU.EX2 R168, R168 ;  /* 0x000000a800a87308 */ /* 0x000e300000000800 */
[----:B------:R-:W1:Y:S01]  /*2d170*/  MUFU.EX2 R171, R171 ;  /* 0x000000ab00ab7308 */ /* 0x000e620000000800 */
[----:B--2---:R-:W-:Y:S01]  /*2d180*/  FADD.FTZ R6, R166, R7 ;  /* 0x00000007a6067221 */ /* 0x004fe20000010000 */
[----:B----4-:R-:W-:-:S06]  /*2d190*/  FADD.FTZ R25, R170, R25 ;  /* 0x00000019aa197221 */ /* 0x010fcc0000010000 */
[----:B------:R-:W2:Y:S08]  /*2d1a0*/  MUFU.EX2 R174, R174 ;  /* 0x000000ae00ae7308 */ /* 0x000eb00000000800 */
[----:B------:R-:W4:Y:S01]  /*2d1b0*/  MUFU.EX2 R178, R178 ;  /* 0x000000b200b27308 */ /* 0x000f220000000800 */
[----:B---3--:R-:W-:Y:S01]  /*2d1c0*/  FADD.FTZ R7, R169, R6 ;  /* 0x00000006a9077221 */ /* 0x008fe20000010000 */
[----:B-----5:R-:W-:-:S06]  /*2d1d0*/  FADD.FTZ R6, R172, R25 ;  /* 0x00000019ac067221 */ /* 0x020fcc0000010000 */
        /* <DEDUP_REMOVED lines=43> */
[----:B----4-:R-:W-:-:S03]  /*2d490*/  FADD.FTZ R25, R163, R24 ;  /* 0x00000018a3197221 */ /* 0x010fc60000010000 */
[----:B---3--:R-:W-:Y:S01]  /*2d4a0*/  FADD.FTZ R6, R190, R7 ;  /* 0x00000007be067221 */ /* 0x008fe20000010000 */
[----:B-----5:R-:W-:-:S03]  /*2d4b0*/  FADD.FTZ R24, R162, R25 ;  /* 0x00000019a2187221 */ /* 0x020fc60000010000 */
[----:B0-----:R-:W-:Y:S01]  /*2d4c0*/  FADD.FTZ R25, R187, R6 ;  /* 0x00000006bb197221 */ /* 0x001fe20000010000 */
[----:B-1----:R-:W-:-:S04]  /*2d4d0*/  FADD.FTZ R27, R161, R24 ;  /* 0x00000018a11b7221 */ /* 0x002fc80000010000 */
[----:B------:R0:W-:Y:S04]  /*2d4e0*/  ST.E desc[UR4][R2.64+0x10], R25 ;  /* 0x0000101902007985 */ /* 0x0001e8000c101904 */
[----:B------:R1:W-:Y:S04]  /*2d4f0*/  ST.E desc[UR6][R2.64+0x14], R27 ;  /* 0x0000141b02007985 */ /* 0x0003e8000c101906 */
[----:B------:R-:W0:Y:S01]  /*2d500*/  LDL.64 R6, [R0+0x80] ;  /* 0x0000800000067983 */ /* 0x000e220000100a00 */
[----:B------:R-:W-:Y:S02]  /*2d510*/  R2UR UR10, R4 ;  /* 0x00000000040a72ca */ /* 0x000fe400000e0000 */
[----:B------:R-:W-:-:S02]  /*2d520*/  R2UR UR11, R5 ;  /* 0x00000000050b72ca */ /* 0x000fc400000e0000 */
[C---:B------:R-:W-:Y:S02]  /*2d530*/  R2UR UR12, R4.reuse ;  /* 0x00000000040c72ca */ /* 0x040fe400000e0000 */
[----:B------:R-:W-:Y:S01]  /*2d540*/  R2UR UR13, R5 ;  /* 0x00000000050d72ca */ /* 0x000fe200000e0000 */
[----:B0-----:R-:W2:Y:S08]  /*2d550*/  LD.E R25, desc[UR8][R6.64+0x10] ;  /* 0x0000100806197980 */ /* 0x001eb0000c101900 */
[----:B-1----:R-:W3:Y:S04]  /*2d560*/  LD.E R3, desc[UR10][R6.64+0x14] ;  /* 0x0000140a06037980 */ /* 0x002ee8000c101900 */
[----:B------:R-:W4:Y:S01]  /*2d570*/  LD.E R27, desc[UR12][R6.64+0x20] ;  /* 0x0000200c061b7980 */ /* 0x000f22000c101900 */
[----:B------:R-:W-:-:S02]  /*2d580*/  R2UR UR18, R4 ;  /* 0x00000000041272ca */ /* 0x000fc400000e0000 */
[C---:B------:R-:W-:Y:S01]  /*2d590*/  R2UR UR19, R5.reuse ;  /* 0x00000000051372ca */ /* 0x040fe200000e0000 */
[----:B------:R-:W5:Y:S01]  /*2d5a0*/  LD.E R2, desc[UR6][R6.64+0x8] ;  /* 0x0000080606027980 */ /* 0x000f62000c101900 */
[C---:B------:R-:W-:Y:S02]  /*2d5b0*/  R2UR UR14, R4.reuse ;  /* 0x00000000040e72ca */ /* 0x040fe400000e0000 */
[C---:B------:R-:W-:Y:S01]  /*2d5c0*/  R2UR UR15, R5.reuse ;  /* 0x00000000050f72ca */ /* 0x040fe200000e0000 */
[----:B------:R-:W5:Y:S01]  /*2d5d0*/  LD.E R29, desc[UR4][R6.64] ;  /* 0x00000004061d7980 */ /* 0x000f62000c101900 */
[----:B------:R-:W-:Y:S02]  /*2d5e0*/  R2UR UR16, R4 ;  /* 0x00000000041072ca */ /* 0x000fe400000e0000 */
[----:B------:R-:W-:Y:S01]  /*2d5f0*/  R2UR UR17, R5 ;  /* 0x00000000051172ca */ /* 0x000fe200000e0000 */
        /* <DEDUP_REMOVED lines=38> */
[----:B--2---:R-:W-:-:S05]  /*2d860*/  FMUL.FTZ R25, R8, R25 ;  /* 0x0000001908197220 */ /* 0x004fca0000410000 */
[----:B------:R0:W-:Y:S04]  /*2d870*/  ST.E desc[UR8][R6.64+0x10], R25 ;  /* 0x0000101906007985 */ /* 0x0001e8000c101908 */
[----:B0-----:R-:W2:Y:S01]  /*2d880*/  LD.E R25, desc[UR6][R6.64+0x154] ;  /* 0x0001540606197980 */ /* 0x001ea2000c101900 */
[C---:B---3--:R-:W-:Y:S01]  /*2d890*/  FMUL.FTZ R3, R8.reuse, R3 ;  /* 0x0000000308037220 */ /* 0x048fe20000410000 */
[----:B----4-:R-:W-:-:S04]  /*2d8a0*/  FMUL.FTZ R27, R8, R27 ;  /* 0x0000001b081b7220 */ /* 0x010fc80000410000 */
[----:B------:R0:W-:Y:S04]  /*2d8b0*/  ST.E desc[UR10][R6.64+0x14], R3 ;  /* 0x0000140306007985 */ /* 0x0001e8000c10190a */
[----:B------:R1:W-:Y:S04]  /*2d8c0*/  ST.E desc[UR12][R6.64+0x20], R27 ;  /* 0x0000201b06007985 */ /* 0x0003e8000c10190c */
[----:B0-----:R-:W3:Y:S04]  /*2d8d0*/  LD.E R3, desc[UR18][R6.64+0x150] ;  /* 0x0001501206037980 */ /* 0x001ee8000c101900 */
[----:B-1----:R-:W4:Y:S01]  /*2d8e0*/  LD.E R27, desc[UR6][R6.64+0x160] ;  /* 0x00016006061b7980 */ /* 0x002f22000c101900 */
        /* <DEDUP_REMOVED lines=55> */
[----:B------:R5:W-:Y:S02]  /*2dc60*/  ST.E desc[UR4][R6.64+0x1e4], R25 ;  /* 0x0001e41906007985 */ /* 0x000be4000c101904 */
[----:B-----5:R-:W-:Y:S02]  /*2dc70*/  FMUL.FTZ R25, R9, R2 ;  /* 0x0000000209197220 */ /* 0x020fe40000410000 */
[----:B------:R-:W2:Y:S01]  /*2dc80*/  LD.E R2, desc[UR6][R6.64+0xc] ;  /* 0x00000c0606027980 */ /* 0x000ea2000c101900 */
[C---:B---3--:R-:W-:Y:S01]  /*2dc90*/  FMUL.FTZ R3, R8.reuse, R3 ;  /* 0x0000000308037220 */ /* 0x048fe20000410000 */
[----:B----4-:R-:W-:-:S04]  /*2dca0*/  FMUL.FTZ R27, R8, R27 ;  /* 0x0000001b081b7220 */ /* 0x010fc80000410000 */
[----:B------:R0:W-:Y:S04]  /*2dcb0*/  ST.E desc[UR4][R6.64+0x1e0], R3 ;  /* 0x0001e00306007985 */ /* 0x0001e8000c101904 */
[----:B------:R2:W-:Y:S04]  /*2dcc0*/  ST.E desc[UR4][R6.64+0x1f0], R27 ;  /* 0x0001f01b06007985 */ /* 0x0005e8000c101904 */
[----:B0-----:R-:W3:Y:S01]  /*2dcd0*/  LD.E R3, desc[UR6][R6.64+0x1f4] ;  /* 0x0001f40606037980 */ /* 0x001ee2000c101900 */
[----:B--2---:R-:W-:-:S03]  /*2dce0*/  FMUL.FTZ R27, R9, R2 ;  /* 0x00000002091b7220 */ /* 0x004fc60000410000 */
[----:B------:R-:W2:Y:S01]  /*2dcf0*/  LD.E R2, desc[UR6][R6.64+0x18] ;  /* 0x0000180606027980 */ /* 0x000ea2000c101900 */
[----:B---3--:R-:W-:-:S05]  /*2dd00*/  FMUL.FTZ R3, R8, R3 ;  /* 0x0000000308037220 */ /* 0x008fca0000410000 */
[----:B------:R2:W-:Y:S02]  /*2dd10*/  ST.E desc[UR4][R6.64+0x1f4], R3 ;  /* 0x0001f40306007985 */ /* 0x0005e4000c101904 */
[C---:B--2---:R-:W-:Y:S02]  /*2dd20*/  FMUL.FTZ R3, R9.reuse, R2 ;  /* 0x0000000209037220 */ /* 0x044fe40000410000 */
[----:B------:R-:W2:Y:S04]  /*2dd30*/  LD.E R2, desc[UR6][R6.64+0x1c] ;  /* 0x00001c0606027980 */ /* 0x000ea8000c101900 */
[----:B------:R2:W-:Y:S02]  /*2dd40*/  ST.E desc[UR4][R6.64+0x8], R25 ;  /* 0x0000081906007985 */ /* 0x0005e4000c101904 */
[----:B--2---:R-:W-:-:S02]  /*2dd50*/  FMUL.FTZ R25, R9, R2 ;  /* 0x0000000209197220 */ /* 0x004fc40000410000 */
[----:B------:R-:W2:Y:S04]  /*2dd60*/  LD.E R2, desc[UR6][R6.64+0x28] ;  /* 0x0000280606027980 */ /* 0x000ea8000c101900 */
        /* <DEDUP_REMOVED lines=44> */
[----:B------:R-:W2:Y:S01]  /*2e030*/  LD.E R2, desc[UR6][R6.64+0x9c] ;  /* 0x00009c0606027980 */ /* 0x000ea2000c101900 */
        /* <DEDUP_REMOVED lines=80> */
[----:B------:R1:W-:Y:S01]  /*2e540*/  ST.E desc[UR4][R6.64+0x98], R25 ;  /* 0x0000981906007985 */ /* 0x0003e2000c101904 */
[----:B--2---:R-:W-:-:S05]  /*2e550*/  FMUL.FTZ R27, R9, R2 ;  /* 0x00000002091b7220 */ /* 0x004fca0000410000 */
[----:B------:R2:W-:Y:S04]  /*2e560*/  ST.E desc[UR4][R6.64+0x9c], R27 ;  /* 0x00009c1b06007985 */ /* 0x0005e8000c101904 */
[----:B------:R-:W0:Y:S02]  /*2e570*/  LD.E R2, desc[UR6][R6.64+0xa8] ;  /* 0x0000a80606027980 */ /* 0x000e24000c101900 */
[----:B0-----:R-:W-:-:S05]  /*2e580*/  FMUL.FTZ R3, R9, R2 ;  /* 0x0000000209037220 */ /* 0x001fca0000410000 */
[----:B------:R0:W-:Y:S04]  /*2e590*/  ST.E desc[UR4][R6.64+0xa8], R3 ;  /* 0x0000a80306007985 */ /* 0x0001e8000c101904 */
[----:B------:R-:W1:Y:S02]  /*2e5a0*/  LD.E R2, desc[UR6][R6.64+0xac] ;  /* 0x0000ac0606027980 */ /* 0x000e64000c101900 */
[----:B-1----:R-:W-:-:S05]  /*2e5b0*/  FMUL.FTZ R25, R9, R2 ;  /* 0x0000000209197220 */ /* 0x002fca0000410000 */
[----:B------:R1:W-:Y:S04]  /*2e5c0*/  ST.E desc[UR4][R6.64+0xac], R25 ;  /* 0x0000ac1906007985 */ /* 0x0003e8000c101904 */
[----:B------:R-:W2:Y:S02]  /*2e5d0*/  LD.E R2, desc[UR6][R6.64+0xb8] ;  /* 0x0000b80606027980 */ /* 0x000ea4000c101900 */
        /* <DEDUP_REMOVED lines=115> */
[----:B------:R-:W-:Y:S04]  /*2ed10*/  ST.E desc[UR4][R6.64+0x1e8], R25 ;  /* 0x0001e81906007985 */ /* 0x000fe8000c101904 */
[----:B------:R-:W2:Y:S02]  /*2ed20*/  LD.E R2, desc[UR6][R6.64+0x1ec] ;  /* 0x0001ec0606027980 */ /* 0x000ea4000c101900 */
[----:B--2---:R-:W-:-:S05]  /*2ed30*/  FMUL.FTZ R27, R9, R2 ;  /* 0x00000002091b7220 */ /* 0x004fca0000410000 */
[----:B------:R1:W-:Y:S04]  /*2ed40*/  ST.E desc[UR4][R6.64+0x1ec], R27 ;  /* 0x0001ec1b06007985 */ /* 0x0003e8000c101904 */
[----:B------:R-:W2:Y:S02]  /*2ed50*/  LD.E R2, desc[UR6][R6.64+0x1f8] ;  /* 0x0001f80606027980 */ /* 0x000ea4000c101900 */
[----:B--2---:R-:W-:-:S05]  /*2ed60*/  FMUL.FTZ R29, R9, R2 ;  /* 0x00000002091d7220 */ /* 0x004fca0000410000 */
[----:B------:R-:W-:Y:S04]  /*2ed70*/  ST.E desc[UR4][R6.64+0x1f8], R29 ;  /* 0x0001f81d06007985 */ /* 0x000fe8000c101904 */
[----:B------:R-:W2:Y:S01]  /*2ed80*/  LD.E R2, desc[UR6][R6.64+0x1fc] ;  /* 0x0001fc0606027980 */ /* 0x000ea2000c101900 */
[----:B------:R-:W-:Y:S01]  /*2ed90*/  LEA.HI R28, R207, 0x8, RZ, 0x19 ;  /* 0x00000008cf1c7811 */ /* 0x000fe200078fc8ff */
[----:B--2---:R-:W-:-:S05]  /*2eda0*/  FMUL.FTZ R9, R9, R2 ;  /* 0x0000000209097220 */ /* 0x004fca0000410000 */
[----:B------:R2:W-:Y:S04]  /*2edb0*/  ST.E desc[UR4][R6.64+0x1fc], R9 ;  /* 0x0001fc0906007985 */ /* 0x0005e8000c101904 */
[----:B0-----:R-:W3:Y:S01]  /*2edc0*/  LDL.64 R2, [R0+0x80] ;  /* 0x0000800000027983 */ /* 0x001ee20000100a00 */
[----:B------:R0:W-:Y:S06]  /*2edd0*/  BAR.SYNC.DEFER_BLOCKING R28, 0x100 ;  /* 0x0004001c0000751d */ /* 0x0001ec0000010000 */
[----:B-1----:R-:W4:Y:S04]  /*2ede0*/  LDL.64 R26, [R0] ;  /* 0x00000000001a7983 */ /* 0x002f280000100a00 */
[----:B------:R-:W5:Y:S04]  /*2edf0*/  LDL.64 R24, [R0+0x98] ;  /* 0x0000980000187983 */ /* 0x000f680000100a00 */
[----:B--2---:R-:W2:Y:S04]  /*2ee00*/  LDL.64 R8, [R0+0x88] ;  /* 0x0000880000087983 */ /* 0x004ea80000100a00 */
[----:B---3--:R-:W3:Y:S04]  /*2ee10*/  LD.E R29, desc[UR4][R2.64] ;  /* 0x00000004021d7980 */ /* 0x008ee8000c101900 */
[----:B----4-:R-:W4:Y:S04]  /*2ee20*/  LD.E R219, desc[UR6][R26.64] ;  /* 0x000000061adb7980 */ /* 0x010f28000c101900 */
[----:B-----5:R-:W4:Y:S04]  /*2ee30*/  LD.E.64 R6, desc[UR4][R24.64] ;  /* 0x0000000418067980 */ /* 0x020f28000c101b00 */
[----:B---3--:R1:W-:Y:S04]  /*2ee40*/  ST.E desc[UR8][R2.64], R29 ;  /* 0x0000001d02007985 */ /* 0x0083e8000c101908 */
[----:B------:R-:W3:Y:S04]  /*2ee50*/  LD.E R31, desc[UR10][R2.64+0x4] ;  /* 0x0000040a021f7980 */ /* 0x000ee8000c101900 */
[----:B---3--:R3:W-:Y:S04]  /*2ee60*/  ST.E desc[UR4][R2.64+0x4], R31 ;  /* 0x0000041f02007985 */ /* 0x0087e8000c101904 */
[----:B------:R-:W5:Y:S04]  /*2ee70*/  LD.E R33, desc[UR6][R2.64+0x8] ;  /* 0x0000080602217980 */ /* 0x000f68000c101900 */
[----:B-----5:R-:W-:Y:S04]  /*2ee80*/  ST.E desc[UR4][R2.64+0x8], R33 ;  /* 0x0000082102007985 */ /* 0x020fe8000c101904 */
[----:B------:R-:W5:Y:S04]  /*2ee90*/  LD.E R27, desc[UR6][R2.64+0xc] ;  /* 0x00000c06021b7980 */ /* 0x000f68000c101900 */
[----:B-----5:R5:W-:Y:S04]  /*2eea0*/  ST.E desc[UR4][R2.64+0xc], R27 ;  /* 0x00000c1b02007985 */ /* 0x020be8000c101904 */
[----:B------:R-:W2:Y:S04]  /*2eeb0*/  LD.E R25, desc[UR6][R2.64+0x10] ;  /* 0x0000100602197980 */ /* 0x000ea8000c101900 */
[----:B--2---:R2:W-:Y:S04]  /*2eec0*/  ST.E desc[UR4][R2.64+0x10], R25 ;  /* 0x0000101902007985 */ /* 0x0045e8000c101904 */
[----:B-1----:R-:W4:Y:S04]  /*2eed0*/  LD.E R29, desc[UR6][R2.64+0x14] ;  /* 0x00001406021d7980 */ /* 0x002f28000c101900 */
[----:B----4-:R1:W-:Y:S04]  /*2eee0*/  ST.E desc[UR4][R2.64+0x14], R29 ;  /* 0x0000141d02007985 */ /* 0x0103e8000c101904 */
[----:B---3--:R-:W3:Y:S04]  /*2eef0*/  LD.E R31, desc[UR6][R2.64+0x18] ;  /* 0x00001806021f7980 */ /* 0x008ee8000c101900 */
[----:B---3--:R3:W-:Y:S04]  /*2ef00*/  ST.E desc[UR4][R2.64+0x18], R31 ;  /* 0x0000181f02007985 */ /* 0x0087e8000c101904 */
[----:B-----5:R-:W4:Y:S04]  /*2ef10*/  LD.E R27, desc[UR6][R2.64+0x1c] ;  /* 0x00001c06021b7980 */ /* 0x020f28000c101900 */
[----:B----4-:R4:W-:Y:S04]  /*2ef20*/  ST.E desc[UR4][R2.64+0x1c], R27 ;  /* 0x00001c1b02007985 */ /* 0x0109e8000c101904 */
[----:B--2---:R-:W2:Y:S04]  /*2ef30*/  LD.E R25, desc[UR6][R2.64+0x20] ;  /* 0x0000200602197980 */ /* 0x004ea8000c101900 */
[----:B--2---:R2:W-:Y:S04]  /*2ef40*/  ST.E desc[UR4][R2.64+0x20], R25 ;  /* 0x0000201902007985 */ /* 0x0045e8000c101904 */
[----:B-1----:R-:W5:Y:S04]  /*2ef50*/  LD.E R29, desc[UR6][R2.64+0x24] ;  /* 0x00002406021d7980 */ /* 0x002f68000c101900 */
[----:B-----5:R1:W-:Y:S04]  /*2ef60*/  ST.E desc[UR4][R2.64+0x24], R29 ;  /* 0x0000241d02007985 */ /* 0x0203e8000c101904 */
[----:B---3--:R-:W3:Y:S04]  /*2ef70*/  LD.E R31, desc[UR6][R2.64+0x28] ;  /* 0x00002806021f7980 */ /* 0x008ee8000c101900 */
[----:B---3--:R3:W-:Y:S04]  /*2ef80*/  ST.E desc[UR4][R2.64+0x28], R31 ;  /* 0x0000281f02007985 */ /* 0x0087e8000c101904 */
[----:B----4-:R-:W4:Y:S04]  /*2ef90*/  LD.E R27, desc[UR6][R2.64+0x2c] ;  /* 0x00002c06021b7980 */ /* 0x010f28000c101900 */
        /* <DEDUP_REMOVED lines=228> */
[----:B-----5:R-:W-:Y:S04]  /*2fde0*/  ST.E desc[UR4][R2.64+0x1f4], R29 ;  /* 0x0001f41d02007985 */ /* 0x020fe8000c101904 */
[----:B---3--:R-:W3:Y:S01]  /*2fdf0*/  LD.E R31, desc[UR6][R2.64+0x1f8] ;  /* 0x0001f806021f7980 */ /* 0x008ee2000c101900 */
[----:B------:R-:W-:-:S02]  /*2fe00*/  R2UR UR28, R4 ;  /* 0x00000000041c72ca */ /* 0x000fc400000e0000 */
[C---:B------:R-:W-:Y:S01]  /*2fe10*/  R2UR UR29, R5.reuse ;  /* 0x00000000051d72ca */ /* 0x040fe200000e0000 */
[----:B---3--:R-:W-:Y:S04]  /*2fe20*/  ST.E desc[UR4][R2.64+0x1f8], R31 ;  /* 0x0001f81f02007985 */ /* 0x008fe8000c101904 */
[----:B----4-:R-:W3:Y:S01]  /*2fe30*/  LD.E R27, desc[UR6][R2.64+0x1fc] ;  /* 0x0001fc06021b7980 */ /* 0x010ee2000c101900 */
[C---:B------:R-:W-:Y:S02]  /*2fe40*/  R2UR UR30, R4.reuse ;  /* 0x00000000041e72ca */ /* 0x040fe400000e0000 */
[----:B------:R-:W-:Y:S02]  /*2fe50*/  R2UR UR31, R5 ;  /* 0x00000000051f72ca */ /* 0x000fe400000e0000 */
[----:B------:R-:W-:-:S02]  /*2fe60*/  R2UR UR32, R4 ;  /* 0x00000000042072ca */ /* 0x000fc400000e0000 */
[C---:B------:R-:W-:Y:S02]  /*2fe70*/  R2UR UR33, R5.reuse ;  /* 0x00000000052172ca */ /* 0x040fe400000e0000 */
[C---:B------:R-:W-:Y:S02]  /*2fe80*/  R2UR UR34, R4.reuse ;  /* 0x00000000042272ca */ /* 0x040fe400000e0000 */
[C---:B------:R-:W-:Y:S02]  /*2fe90*/  R2UR UR35, R5.reuse ;  /* 0x00000000052372ca */ /* 0x040fe400000e0000 */
        /* <DEDUP_REMOVED lines=22> */
[----:B------:R-:W-:Y:S02]  /*30000*/  R2UR UR26, R4 ;  /* 0x00000000041a72ca */ /* 0x000fe400000e0000 */
[----:B------:R-:W-:Y:S01]  /*30010*/  R2UR UR27, R5 ;  /* 0x00000000051b72ca */ /* 0x000fe200000e0000 */
[----:B---3--:R1:W-:Y:S04]  /*30020*/  ST.E desc[UR4][R2.64+0x1fc], R27 ;  /* 0x0001fc1b02007985 */ /* 0x0083e8000c101904 */
[----:B------:R-:W3:Y:S04]  /*30030*/  LD.E R218, desc[UR28][R8.64] ;  /* 0x0000001c08da7980 */ /* 0x000ee8000c101900 */
[----:B------:R-:W4:Y:S04]  /*30040*/  LD.E R24, desc[UR30][R2.64] ;  /* 0x0000001e02187980 */ /* 0x000f28000c101900 */
[----:B--2---:R-:W4:Y:S04]  /*30050*/  LD.E R25, desc[UR32][R2.64+0x4] ;  /* 0x0000042002197980 */ /* 0x004f28000c101900 */
[----:B------:R-:W4:Y:S04]  /*30060*/  LD.E R26, desc[UR34][R2.64+0x8] ;  /* 0x00000822021a7980 */ /* 0x000f28000c101900 */
[----:B-1----:R-:W4:Y:S04]  /*30070*/  LD.E R27, desc[UR44][R2.64+0xc] ;  /* 0x00000c2c021b7980 */ /* 0x002f28000c101900 */
[----:B0-----:R-:W4:Y:S04]  /*30080*/  LD.E R28, desc[UR46][R2.64+0x10] ;  /* 0x0000102e021c7980 */ /* 0x001f28000c101900 */
        /* <DEDUP_REMOVED lines=122> */
[----:B------:R-:W4:Y:S01]  /*30830*/  LD.E R151, desc[UR54][R2.64+0x1fc] ;  /* 0x0001fc3602977980 */ /* 0x000f22000c101900 */
[----:B------:R-:W-:Y:S01]  /*30840*/  IMAD R6, R219, 0xc00, R6 ;  /* 0x00000c00db067824 */ /* 0x000fe200078e0206 */
[----:B---3--:R-:W-:-:S02]  /*30850*/  ISETP.NE.U32.AND P1, PT, R218, RZ, PT ;  /* 0x000000ffda00720c */ /* 0x008fc40003f25070 */
[----:B------:R-:W-:Y:S02]  /*30860*/  R2UR UR7, R7 ;  /* 0x00000000070772ca */ /* 0x000fe400000e0000 */
[----:B------:R-:W-:Y:S02]  /*30870*/  R2UR UR6, R6 ;  /* 0x00000000060672ca */ /* 0x000fe400000e0000 */
[----:B------:R-:W-:Y:S02]  /*30880*/  F2FP.BF16.F32.PACK_AB R152, R153, R152 ;  /* 0x000000989998723e */ /* 0x000fe400000010ff */
[----:B------:R-:W-:Y:S02]  /*30890*/  F2FP.BF16.F32.PACK_AB R154, R154, R217 ;  /* 0x000000d99a9a723e */ /* 0x000fe400000010ff */
[----:B------:R-:W-:Y:S02]  /*308a0*/  F2FP.BF16.F32.PACK_AB R153, R216, R158 ;  /* 0x0000009ed899723e */ /* 0x000fe400000010ff */
[----:B------:R-:W-:Y:S01]  /*308b0*/  F2FP.BF16.F32.PACK_AB R155, R157, R155 ;  /* 0x0000009b9d9b723e */ /* 0x000fe200000010ff */
[----:B------:R-:W-:Y:S01]  /*308c0*/  VOTEU.ANY UP0, P1 ;  /* 0x00000000003f7886 */ /* 0x000fe20000800100 */
        /* <DEDUP_REMOVED lines=19> */
[----:B------:R-:W-:Y:S01]  /*30a00*/  R2UR UR25, R5 ;  /* 0x00000000051972ca */ /* 0x000fe200000e0000 */
[----:B----4-:R-:W-:-:S06]  /*30a10*/  WARPGROUP.ARRIVE ;  /* 0x00000000000079c5 */ /* 0x010fcc0000000000 */
[----:B------:R-:W-:Y:S01]  /*30a20*/  HGMMA.64x256x16.F32.BF16 R24, R152, gdesc[UR4].tnspB, R24, UP0, gsb0 ;  /* 0x43e0000498187df0 */ /* 0x000fe2000b801818 */
        /* <DEDUP_REMOVED lines=15> */
[----:B------:R-:W-:Y:S02]  /*30b20*/  R2UR UR51, R5 ;  /* 0x00000000053372ca */ /* 0x000fe400000e0000 */
[C---:B------:R-:W-:Y:S01]  /*30b30*/  R2UR UR52, R4.reuse ;  /* 0x00000000043472ca */ /* 0x040fe200000e0000 */
[----:B------:R-:W-:Y:S02]  /*30b40*/  WARPGROUP.DEPBAR.LE gsb0, 0x0 ;  /* 0x00008000000079c5 */ /* 0x000fe40000010000 */
[----:B------:R0:W-:Y:S01]  /*30b50*/  ST.E desc[UR4][R2.64], R24 ;  /* 0x0000001802007985 */ /* 0x0001e2000c101904 */
[----:B------:R-:W-:-:S02]  /*30b60*/  R2UR UR4, R4 ;  /* 0x00000000040472ca */ /* 0x000fc400000e0000 */
[C---:B------:R-:W-:Y:S01]  /*30b70*/  R2UR UR5, R5.reuse ;  /* 0x00000000050572ca */ /* 0x040fe200000e0000 */
[----:B------:R1:W-:Y:S01]  /*30b80*/  ST.E desc[UR6][R2.64+0x4], R25 ;  /* 0x0000041902007985 */ /* 0x0003e2000c101906 */
[----:B------:R-:W-:Y:S02]  /*30b90*/  R2UR UR6, R4 ;  /* 0x00000000040672ca */ /* 0x000fe400000e0000 */
[----:B------:R-:W-:-:S09]  /*30ba0*/  R2UR UR7, R5 ;  /* 0x00000000050772ca */ /* 0x000fd200000e0000 */
[----:B------:R2:W-:Y:S01]  /*30bb0*/  ST.E desc[UR4][R2.64+0x8], R26 ;  /* 0x0000081a02007985 */ /* 0x0005e2000c101904 */
[C---:B------:R-:W-:Y:S02]  /*30bc0*/  R2UR UR4, R4.reuse ;  /* 0x00000000040472ca */ /* 0x040fe400000e0000 */
[C---:B------:R-:W-:Y:S01]  /*30bd0*/  R2UR UR5, R5.reuse ;  /* 0x00000000050572ca */ /* 0x040fe200000e0000 */
[----:B------:R3:W-:Y:S01]  /*30be0*/  ST.E desc[UR6][R2.64+0xc], R27 ;  /* 0x00000c1b02007985 */ /* 0x0007e2000c101906 */
[C---:B------:R-:W-:Y:S02]  /*30bf0*/  R2UR UR6, R4.reuse ;  /* 0x00000000040672ca */ /* 0x040fe400000e0000 */
[C---:B------:R-:W-:Y:S01]  /*30c00*/  R2UR UR7, R5.reuse ;  /* 0x00000000050772ca */ /* 0x040fe200000e0000 */
[----:B------:R4:W-:Y:S01]  /*30c10*/  ST.E desc[UR8][R2.64+0x10], R28 ;  /* 0x0000101c02007985 */ /* 0x0009e2000c101908 */
[C---:B------:R-:W-:Y:S02]  /*30c20*/  R2UR UR8, R4.reuse ;  /* 0x00000000040872ca */ /* 0x040fe400000e0000 */
[----:B------:R-:W-:Y:S01]  /*30c30*/  R2UR UR9, R5 ;  /* 0x00000000050972ca */ /* 0x000fe200000e0000 */
[----:B------:R5:W-:Y:S01]  /*30c40*/  ST.E desc[UR10][R2.64+0x14], R29 ;  /* 0x0000141d02007985 */ /* 0x000be2000c10190a */
[----:B------:R-:W-:-:S02]  /*30c50*/  R2UR UR10, R4 ;  /* 0x00000000040a72ca */ /* 0x000fc400000e0000 */
        /* <DEDUP_REMOVED lines=21> */
[----:B------:R-:W-:Y:S01]  /*30db0*/  R2UR UR7, R5 ;  /* 0x00000000050772ca */ /* 0x000fe200000e0000 */
[----:B------:R5:W-:Y:S04]  /*30dc0*/  ST.E desc[UR8][R2.64+0x34], R37 ;  /* 0x0000342502007985 */ /* 0x000be8000c101908 */
[----:B------:R5:W-:Y:S04]  /*30dd0*/  ST.E desc[UR10][R2.64+0x38], R38 ;  /* 0x0000382602007985 */ /* 0x000be8000c10190a */
[----:B------:R5:W-:Y:S01]  /*30de0*/  ST.E desc[UR12][R2.64+0x3c], R39 ;  /* 0x00003c2702007985 */ /* 0x000be2000c10190c */
[----:B------:R-:W-:-:S03]  /*30df0*/  R2UR UR8, R4 ;  /* 0x00000000040872ca */ /* 0x000fc600000e0000 */
[----:B------:R5:W-:Y:S01]  /*30e00*/  ST.E desc[UR14][R2.64+0x40], R40 ;  /* 0x0000402802007985 */ /* 0x000be2000c10190e */
[----:B------:R-:W-:-:S03]  /*30e10*/  R2UR UR9, R5 ;  /* 0x00000000050972ca */ /* 0x000fc600000e0000 */
[----:B------:R5:W-:Y:S04]  /*30e20*/  ST.E desc[UR16][R2.64+0x44], R41 ;  /* 0x0000442902007985 */ /* 0x000be8000c101910 */
[----:B------:R5:W-:Y:S04]  /*30e30*/  ST.E desc[UR18][R2.64+0x48], R42 ;  /* 0x0000482a02007985 */ /* 0x000be8000c101912 */
[----:B------:R5:W-:Y:S04]  /*30e40*/  ST.E desc[UR20][R2.64+0x4c], R43 ;  /* 0x00004c2b02007985 */ /* 0x000be8000c101914 */
[----:B------:R5:W-:Y:S04]  /*30e50*/  ST.E desc[UR22][R2.64+0x50], R44 ;  /* 0x0000502c02007985 */ /* 0x000be8000c101916 */
[----:B------:R5:W-:Y:S01]  /*30e60*/  ST.E desc[UR24][R2.64+0x54], R45 ;  /* 0x0000542d02007985 */ /* 0x000be2000c101918 */
[----:B------:R-:W-:-:S03]  /*30e70*/  R2UR UR10, R4 ;  /* 0x00000000040a72ca */ /* 0x000fc600000e0000 */
[----:B------:R5:W-:Y:S01]  /*30e80*/  ST.E desc[UR4][R2.64+0x58], R46 ;  /* 0x0000582e02007985 */ /* 0x000be2000c101904 */
[C---:B------:R-:W-:Y:S02]  /*30e90*/  R2UR UR4, R4.reuse ;  /* 0x00000000040472ca */ /* 0x040fe400000e0000 */
[C---:B------:R-:W-:Y:S01]  /*30ea0*/  R2UR UR5, R5.reuse ;  /* 0x00000000050572ca */ /* 0x040fe200000e0000 */
[----:B------:R5:W-:Y:S01]  /*30eb0*/  ST.E desc[UR6][R2.64+0x5c], R47 ;  /* 0x00005c2f02007985 */ /* 0x000be2000c101906 */
        /* <DEDUP_REMOVED lines=12> */
[C---:B------:R-:W-:Y:S01]  /*30f80*/  R2UR UR21, R5.reuse ;  /* 0x00000000051572ca */ /* 0x040fe200000e0000 */
[----:B------:R5:W-:Y:S01]  /*30f90*/  ST.E desc[UR8][R2.64+0x60], R48 ;  /* 0x0000603002007985 */ /* 0x000be2000c101908 */
        /* <DEDUP_REMOVED lines=8> */
[----:B------:R-:W-:Y:S01]  /*31020*/  R2UR UR5, R5 ;  /* 0x00000000050572ca */ /* 0x000fe200000e0000 */
[----:B------:R5:W-:Y:S04]  /*31030*/  ST.E desc[UR6][R2.64+0x68], R50 ;  /* 0x0000683202007985 */ /* 0x000be8000c101906 */
[----:B------:R5:W-:Y:S04]  /*31040*/  ST.E desc[UR10][R2.64+0x6c], R51 ;  /* 0x00006c3302007985 */ /* 0x000be8000c10190a */
[----:B------:R5:W-:Y:S04]  /*31050*/  ST.E desc[UR12][R2.64+0x70], R52 ;  /* 0x0000703402007985 */ /* 0x000be8000c10190c */
        /* <DEDUP_REMOVED lines=8> */
[----:B------:R5:W-:Y:S01]  /*310e0*/  ST.E desc[UR8][R2.64+0x8c], R59 ;  /* 0x00008c3b02007985 */ /* 0x000be2000c101908 */
[C---:B------:R-:W-:Y:S02]  /*310f0*/  R2UR UR8, R4.reuse ;  /* 0x00000000040872ca */ /* 0x040fe400000e0000 */
[----:B------:R-:W-:Y:S01]  /*31100*/  R2UR UR9, R5 ;  /* 0x00000000050972ca */ /* 0x000fe200000e0000 */
[----:B------:R5:W-:Y:S01]  /*31110*/  ST.E desc[UR4][R2.64+0x90], R60 ;  /* 0x0000903c02007985 */ /* 0x000be2000c101904 */
        /* <DEDUP_REMOVED lines=13> */
[C---:B------:R-:W-:Y:S01]  /*311f0*/  R2UR UR21, R5.reuse ;  /* 0x00000000051572ca */ /* 0x040fe200000e0000 */
[----:B------:R5:W-:Y:S01]  /*31200*/  ST.E desc[UR6][R2.64+0x94], R61 ;  /* 0x0000943d02007985 */ /* 0x000be2000c101906 */
        /* <DEDUP_REMOVED lines=245> */
[C---:B------:R-:W-:Y:S02]  /*32160*/  R2UR UR54, R4.reuse ;  /* 0x00000000043672ca */ /* 0x040fe400000e0000 */
[----:B------:R-:W-:Y:S01]  /*32170*/  R2UR UR55, R5 ;  /* 0x00000000053772ca */ /* 0x000fe200000e0000 */
        /* <DEDUP_REMOVED lines=12> */
[----:B------:R-:W-:Y:S01]  /*32240*/  ST.E desc[UR28][R8.64], R199 ;  /* 0x000000c708007985 */ /* 0x000fe2000c10191c */
[C---:B------:R-:W-:Y:S02]  /*32250*/  R2UR UR58, R4.reuse ;  /* 0x00000000043a72ca */ /* 0x040fe400000e0000 */
[C---:B------:R-:W-:Y:S01]  /*32260*/  R2UR UR59, R5.reuse ;  /* 0x00000000053b72ca */ /* 0x040fe200000e0000 */
[----:B0-----:R-:W5:Y:S01]  /*32270*/  LD.E R24, desc[UR30][R2.64] ;  /* 0x0000001e02187980 */ /* 0x001f62000c101900 */
[C---:B------:R-:W-:Y:S02]  /*32280*/  R2UR UR56, R4.reuse ;  /* 0x00000000043872ca */ /* 0x040fe400000e0000 */
[C---:B------:R-:W-:Y:S01]  /*32290*/  R2UR UR57, R5.reuse ;  /* 0x00000000053972ca */ /* 0x040fe200000e0000 */
[----:B-1----:R-:W5:Y:S01]  /*322a0*/  LD.E R25, desc[UR32][R2.64+0x4] ;  /* 0x0000042002197980 */ /* 0x002f62000c101900 */
[C---:B------:R-:W-:Y:S02]  /*322b0*/  R2UR UR4, R4.reuse ;  /* 0x00000000040472ca */ /* 0x040fe400000e0000 */
[----:B------:R-:W-:Y:S01]  /*322c0*/  R2UR UR5, R5 ;  /* 0x00000000050572ca */ /* 0x000fe200000e0000 */
[----:B--2---:R-:W2:Y:S01]  /*322d0*/  LD.E R26, desc[UR34][R2.64+0x8] ;  /* 0x00000822021a7980 */ /* 0x004ea2000c101900 */
[----:B------:R-:W-:-:S02]  /*322e0*/  R2UR UR6, R4 ;  /* 0x00000000040672ca */ /* 0x000fc400000e0000 */
[C---:B------:R-:W-:Y:S01]  /*322f0*/  R2UR UR7, R5.reuse ;  /* 0x00000000050772ca */ /* 0x040fe200000e0000 */
[----:B---3--:R-:W2:Y:S01]  /*32300*/  LD.E R27, desc[UR44][R2.64+0xc] ;  /* 0x00000c2c021b7980 */ /* 0x008ea2000c101900 */
[C---:B------:R-:W-:Y:S02]  /*32310*/  R2UR UR8, R4.reuse ;  /* 0x00000000040872ca */ /* 0x040fe400000e0000 */
[C---:B------:R-:W-:Y:S01]  /*32320*/  R2UR UR9, R5.reuse ;  /* 0x00000000050972ca */ /* 0x040fe200000e0000 */
[----:B----4-:R-:W2:Y:S01]  /*32330*/  LD.E R28, desc[UR46][R2.64+0x10] ;  /* 0x0000102e021c7980 */ /* 0x010ea2000c101900 */
[C---:B------:R-:W-:Y:S02]  /*32340*/  R2UR UR10, R4.reuse ;  /* 0x00000000040a72ca */ /* 0x040fe400000e0000 */
[----:B------:R-:W-:Y:S01]  /*32350*/  R2UR UR11, R5 ;  /* 0x00000000050b72ca */ /* 0x000fe200000e0000 */
[----:B-----5:R-:W2:Y:S01]  /*32360*/  LD.E R29, desc[UR50][R2.64+0x14] ;  /* 0x00001432021d7980 */ /* 0x020ea2000c101900 */
[----:B------:R-:W-:-:S02]  /*32370*/  R2UR UR12, R4 ;  /* 0x00000000040c72ca */ /* 0x000fc400000e0000 */
[C---:B------:R-:W-:Y:S01]  /*32380*/  R2UR UR13, R5.reuse ;  /* 0x00000000050d72ca */ /* 0x040fe200000e0000 */
[----:B------:R-:W2:Y:S01]  /*32390*/  LD.E R30, desc[UR52][R2.64+0x18] ;  /* 0x00001834021e7980 */ /* 0x000ea2000c101900 */
[C---:B------:R-:W-:Y:S02]  /*323a0*/  R2UR UR14, R4.reuse ;  /* 0x00000000040e72ca */ /* 0x040fe400000e0000 */
[C---:B------:R-:W-:Y:S01]  /*323b0*/  R2UR UR15, R5.reuse ;  /* 0x00000000050f72ca */ /* 0x040fe200000e0000 */
[----:B------:R-:W2:Y:S01]  /*323c0*/  LD.E R31, desc[UR54][R2.64+0x1c] ;  /* 0x00001c36021f7980 */ /* 0x000ea2000c101900 */
[C---:B------:R-:W-:Y:S02]  /*323d0*/  R2UR UR16, R4.reuse ;  /* 0x00000000041072ca */ /* 0x040fe400000e0000 */
[----:B------:R-:W-:Y:S01]  /*323e0*/  R2UR UR17, R5 ;  /* 0x00000000051172ca */ /* 0x000fe200000e0000 */
[----:B------:R-:W2:Y:S01]  /*323f0*/  LD.E R32, desc[UR60][R2.64+0x20] ;  /* 0x0000203c02207980 */ /* 0x000ea2000c101900 */
        /* <DEDUP_REMOVED lines=327> */
[----:B------:R-:W-:Y:S02]  /*33870*/  R2UR UR54, R4 ;  /* 0x00000000043672ca */ /* 0x000fe400000e0000 */
[----:B------:R-:W-:Y:S01]  /*33880*/  R2UR UR55, R5 ;  /* 0x00000000053772ca */ /* 0x000fe200000e0000 */
        /* <DEDUP_REMOVED lines=10> */
[----:B------:R-:W-:-:S02]  /*33930*/  VIADD R152, R6, 0x80 ;  /* 0x0000008006987836 */ /* 0x000fc40000000000 */
[----:B------:R-:W-:-:S03]  /*33940*/  IMAD.MOV.U32 R153, RZ, RZ, R7 ;  /* 0x000000ffff997224 */ /* 0x000fc600078e0007 */
[----:B------:R-:W-:Y:S02]  /*33950*/  R2UR UR6, R152 ;  /* 0x00000000980672ca */ /* 0x000fe400000e0000 */
[----:B------:R-:W-:Y:S02]  /*33960*/  R2UR UR7, R153 ;  /* 0x00000000990772ca */ /* 0x000fe400000e0000 */
[----:B------:R-:W-:Y:S02]  /*33970*/  F2FP.BF16.F32.PACK_AB R156, R21, R156 ;  /* 0x0000009c159c723e */ /* 0x000fe400000010ff */
[----:B------:R-:W-:Y:S02]  /*33980*/  F2FP.BF16.F32.PACK_AB R158, R14, R20 ;  /* 0x000000140e9e723e */ /* 0x000fe400000010ff */
[----:B------:R-:W-:Y:S02]  /*33990*/  F2FP.BF16.F32.PACK_AB R157, R12, R13 ;  /* 0x0000000d0c9d723e */ /* 0x000fe400000010ff */
[----:B------:R-:W-:-:S02]  /*339a0*/  F2FP.BF16.F32.PACK_AB R159, R159, R160 ;  /* 0x000000a09f9f723e */ /* 0x000fc400000010ff */
        /* <DEDUP_REMOVED lines=18> */
[----:B------:R-:W-:Y:S02]  /*33ad0*/  R2UR UR24, R4 ;  /* 0x00000000041872ca */ /* 0x000fe400000e0000 */
[----:B------:R-:W-:Y:S01]  /*33ae0*/  R2UR UR25, R5 ;  /* 0x00000000051972ca */ /* 0x000fe200000e0000 */
[----:B--2---:R-:W-:-:S06]  /*33af0*/  WARPGROUP.ARRIVE ;  /* 0x00000000000079c5 */ /* 0x004fcc0000000000 */
[----:B------:R-:W-:Y:S01]  /*33b00*/  HGMMA.64x256x16.F32.BF16 R24, R156, gdesc[UR4].tnspB, R24, gsb0 ;  /* 0x43e000049c187df0 */ /* 0x000fe20008001818 */
        /* <DEDUP_REMOVED lines=19> */
[C---:B------:R-:W-:Y:S01]  /*33c40*/  R2UR UR55, R5.reuse ;  /* 0x00000000053772ca */ /* 0x040fe200000e0000 */
[----:B------:R-:W-:Y:S02]  /*33c50*/  WARPGROUP.DEPBAR.LE gsb0, 0x0 ;  /* 0x00008000000079c5 */ /* 0x000fe40000010000 */
        /* <DEDUP_REMOVED lines=2670> */
[----:B------:R5:W-:Y:S04]  /*3e340*/  ST.E desc[UR6][R2.64+0x1b4], R133 ;  /* 0x0001b48502007985 */ /* 0x000be8000c101906 */
[----:B------:R5:W-:Y:S04]  /*3e350*/  ST.E desc[UR8][R2.64+0x1b8], R134 ;  /* 0x0001b88602007985 */ /* 0x000be8000c101908 */
[----:B------:R5:W-:Y:S04]  /*3e360*/  ST.E desc[UR4][R2.64+0x1bc], R135 ;  /* 0x0001bc8702007985 */ /* 0x000be8000c101904 */
[----:B------:R5:W-:Y:S01]  /*3e370*/  ST.E desc[UR10][R2.64+0x1c0], R136 ;  /* 0x0001c08802007985 */ /* 0x000be2000c10190a */
[----:B------:R-:W-:-:S03]  /*3e380*/  R2UR UR6, R4 ;  /* 0x00000000040672ca */ /* 0x000fc600000e0000 */
[----:B------:R5:W-:Y:S01]  /*3e390*/  ST.E desc[UR12][R2.64+0x1c4], R137 ;  /* 0x0001c48902007985 */ /* 0x000be2000c10190c */
[----:B------:R-:W-:-:S03]  /*3e3a0*/  R2UR UR7, R5 ;  /* 0x00000000050772ca */ /* 0x000fc600000e0000 */
[----:B------:R5:W-:Y:S01]  /*3e3b0*/  ST.E desc[UR14][R2.64+0x1c8], R138 ;  /* 0x0001c88a02007985 */ /* 0x000be2000c10190e */
[----:B------:R-:W-:-:S03]  /*3e3c0*/  R2UR UR8, R4 ;  /* 0x00000000040872ca */ /* 0x000fc600000e0000 */
[----:B------:R5:W-:Y:S01]  /*3e3d0*/  ST.E desc[UR16][R2.64+0x1cc], R139 ;  /* 0x0001cc8b02007985 */ /* 0x000be2000c101910 */
[----:B------:R-:W-:-:S03]  /*3e3e0*/  R2UR UR9, R5 ;  /* 0x00000000050972ca */ /* 0x000fc600000e0000 */
        /* <DEDUP_REMOVED lines=13> */
[----:B------:R-:W-:-:S03]  /*3e4c0*/  R2UR UR51, R5 ;  /* 0x00000000053372ca */ /* 0x000fc600000e0000 */
[----:B------:R5:W-:Y:S01]  /*3e4d0*/  ST.E desc[UR28][R2.64+0x1e4], R145 ;  /* 0x0001e49102007985 */ /* 0x000be2000c10191c */
[C---:B------:R-:W-:Y:S02]  /*3e4e0*/  R2UR UR28, R4.reuse ;  /* 0x00000000041c72ca */ /* 0x040fe400000e0000 */
[C---:B------:R-:W-:Y:S02]  /*3e4f0*/  R2UR UR29, R5.reuse ;  /* 0x00000000051d72ca */ /* 0x040fe400000e0000 */
[C---:B------:R-:W-:Y:S02]  /*3e500*/  R2UR UR52, R4.reuse ;  /* 0x00000000043472ca */ /* 0x040fe400000e0000 */
[C---:B------:R-:W-:Y:S02]  /*3e510*/  R2UR UR53, R5.reuse ;  /* 0x00000000053572ca */ /* 0x040fe400000e0000 */
[C---:B------:R-:W-:Y:S02]  /*3e520*/  R2UR UR54, R4.reuse ;  /* 0x00000000043672ca */ /* 0x040fe400000e0000 */
[----:B------:R-:W-:Y:S01]  /*3e530*/  R2UR UR55, R5 ;  /* 0x00000000053772ca */ /* 0x000fe200000e0000 */
[----:B------:R-:W-:Y:S04]  /*3e540*/  ST.E desc[UR6][R2.64+0x1ec], R147 ;  /* 0x0001ec9302007985 */ /* 0x000fe8000c101906 */
[----:B------:R-:W-:Y:S04]  /*3e550*/  ST.E desc[UR8][R2.64+0x1f0], R148 ;  /* 0x0001f09402007985 */ /* 0x000fe8000c101908 */
[----:B------:R-:W-:Y:S04]  /*3e560*/  ST.E desc[UR10][R2.64+0x1f4], R149 ;  /* 0x0001f49502007985 */ /* 0x000fe8000c10190a */
[----:B------:R-:W-:Y:S04]  /*3e570*/  ST.E desc[UR12][R2.64+0x1f8], R150 ;  /* 0x0001f89602007985 */ /* 0x000fe8000c10190c */
[----:B------:R-:W-:Y:S01]  /*3e580*/  ST.E desc[UR14][R2.64+0x1fc], R151 ;  /* 0x0001fc9702007985 */ /* 0x000fe2000c10190e */
        /* <DEDUP_REMOVED lines=370> */
[----:B------:R-:W-:Y:S01]  /*3fcb0*/  VIADD R6, R6, 0x280 ;  /* 0x0000028006067836 */ /* 0x000fe20000000000 */
[----:B------:R-:W-:-:S04]  /*3fcc0*/  R2UR UR7, R7 ;  /* 0x00000000070772ca */ /* 0x000fc800000e0000 */
[----:B------:R-:W-:Y:S02]  /*3fcd0*/  R2UR UR6, R6 ;  /* 0x00000000060672ca */ /* 0x000fe400000e0000 */
[----:B------:R-:W-:Y:S02]  /*3fce0*/  F2FP.BF16.F32.PACK_AB R152, R191, R192 ;  /* 0x000000c0bf98723e */ /* 0x000fe400000010ff */
[----:B------:R-:W-:Y:S02]  /*3fcf0*/  F2FP.BF16.F32.PACK_AB R154, R187, R190 ;  /* 0x000000bebb9a723e */ /* 0x000fe400000010ff */
[----:B------:R-:W-:Y:S02]  /*3fd00*/  F2FP.BF16.F32.PACK_AB R153, R163, R165 ;  /* 0x000000a5a399723e */ /* 0x000fe400000010ff */
[----:B------:R-:W-:Y:S02]  /*3fd10*/  F2FP.BF16.F32.PACK_AB R155, R161, R162 ;  /* 0x000000a2a19b723e */ /* 0x000fe400000010ff */
        /* <DEDUP_REMOVED lines=27> */
[----:B------:R-:W-:Y:S01]  /*3fed0*/  R2UR UR29, R5 ;  /* 0x00000000051d72ca */ /* 0x000fe200000e0000 */
[----:B------:R-:W-:-:S02]  /*3fee0*/  WARPGROUP.DEPBAR.LE gsb0, 0x0 ;  /* 0x00008000000079c5 */ /* 0x000fc40000010000 */
[----:B------:R-:W-:Y:S01]  /*3fef0*/  ST.E desc[UR4][R2.64], R24 ;  /* 0x0000001802007985 */ /* 0x000fe2000c101904 */
[C---:B------:R-:W-:Y:S02]  /*3ff00*/  R2UR UR4, R4.reuse ;  /* 0x00000000040472ca */ /* 0x040fe400000e0000 */
[C---:B------:R-:W-:Y:S01]  /*3ff10*/  R2UR UR5, R5.reuse ;  /* 0x00000000050572ca */ /* 0x040fe200000e0000 */
[----:B------:R-:W-:Y:S01]  /*3ff20*/  ST.E desc[UR6][R2.64+0x4], R25 ;  /* 0x0000041902007985 */ /* 0x000fe2000c101906 */
[C---:B------:R-:W-:Y:S02]  /*3ff30*/  R2UR UR6, R4.reuse ;  /* 0x00000000040672ca */ /* 0x040fe400000e0000 */
[----:B------:R-:W-:Y:S01]  /*3ff40*/  R2UR UR7, R5 ;  /* 0x00000000050772ca */ /* 0x000fe200000e0000 */
[----:B------:R-:W-:Y:S04]  /*3ff50*/  ST.E desc[UR8][R2.64+0x8], R26 ;  /* 0x0000081a02007985 */ /* 0x000fe8000c101908 */
[----:B------:R-:W-:Y:S04]  /*3ff60*/  ST.E desc[UR10][R2.64+0xc], R27 ;  /* 0x00000c1b02007985 */ /* 0x000fe8000c10190a */
[----:B------:R-:W-:Y:S01]  /*3ff70*/  ST.E desc[UR12][R2.64+0x10], R28 ;  /* 0x0000101c02007985 */ /* 0x000fe2000c10190c */
[----:B------:R-:W-:-:S03]  /*3ff80*/  R2UR UR8, R4 ;  /* 0x00000000040872ca */ /* 0x000fc600000e0000 */
[----:B------:R-:W-:Y:S01]  /*3ff90*/  ST.E desc[UR14][R2.64+0x14], R29 ;  /* 0x0000141d02007985 */ /* 0x000fe2000c10190e */
[----:B------:R-:W-:-:S03]  /*3ffa0*/  R2UR UR9, R5 ;  /* 0x00000000050972ca */ /* 0x000fc600000e0000 */
[----:B------:R-:W-:Y:S04]  /*3ffb0*/  ST.E desc[UR16][R2.64+0x18], R30 ;  /* 0x0000181e02007985 */ /* 0x000fe8000c101910 */
[----:B------:R-:W-:Y:S04]  /*3ffc0*/  ST.E desc[UR18][R2.64+0x1c], R31 ;  /* 0x00001c1f02007985 */ /* 0x000fe8000c101912 */
[----:B------:R-:W-:Y:S04]  /*3ffd0*/  ST.E desc[UR20][R2.64+0x20], R32 ;  /* 0x0000202002007985 */ /* 0x000fe8000c101914 */
[----:B------:R-:W-:Y:S04]  /*3ffe0*/  ST.E desc[UR22][R2.64+0x24], R33 ;  /* 0x0000242102007985 */ /* 0x000fe8000c101916 */
[----:B------:R-:W-:Y:S01]  /*3fff0*/  ST.E desc[UR24][R2.64+0x28], R34 ;  /* 0x0000282202007985 */ /* 0x000fe2000c101918 */
[----:B------:R-:W-:-:S03]  /*40000*/  R2UR UR10, R4 ;  /* 0x00000000040a72ca */ /* 0x000fc600000e0000 */
[----:B------:R-:W-:Y:S01]  /*40010*/  ST.E desc[UR4][R2.64+0x2c], R35 ;  /* 0x00002c2302007985 */ /* 0x000fe2000c101904 */
[C---:B------:R-:W-:Y:S02]  /*40020*/  R2UR UR4, R4.reuse ;  /* 0x00000000040472ca */ /* 0x040fe400000e0000 */
[C---:B------:R-:W-:Y:S01]  /*40030*/  R2UR UR5, R5.reuse ;  /* 0x00000000050572ca */ /* 0x040fe200000e0000 */
[----:B------:R-:W-:Y:S01]  /*40040*/  ST.E desc[UR6][R2.64+0x30], R36 ;  /* 0x0000302402007985 */ /* 0x000fe2000c101906 */
        /* <DEDUP_REMOVED lines=13> */
[----:B------:R-:W-:Y:S01]  /*40120*/  ST.E desc[UR8][R2.64+0x34], R37 ;  /* 0x0000342502007985 */ /* 0x000fe2000c101908 */
        /* <DEDUP_REMOVED lines=8> */
[----:B------:R-:W-:Y:S01]  /*401b0*/  R2UR UR5, R5 ;  /* 0x00000000050572ca */ /* 0x000fe200000e0000 */
[----:B------:R-:W-:Y:S04]  /*401c0*/  ST.E desc[UR6][R2.64+0x3c], R39 ;  /* 0x00003c2702007985 */ /* 0x000fe8000c101906 */
[----:B------:R-:W-:Y:S04]  /*401d0*/  ST.E desc[UR10][R2.64+0x40], R40 ;  /* 0x0000402802007985 */ /* 0x000fe8000c10190a */
[----:B------:R-:W-:Y:S04]  /*401e0*/  ST.E desc[UR12][R2.64+0x44], R41 ;  /* 0x0000442902007985 */ /* 0x000fe8000c10190c */
        /* <DEDUP_REMOVED lines=8> */
[----:B------:R-:W-:Y:S01]  /*40270*/  ST.E desc[UR8][R2.64+0x60], R48 ;  /* 0x0000603002007985 */ /* 0x000fe2000c101908 */
[C---:B------:R-:W-:Y:S02]  /*40280*/  R2UR UR8, R4.reuse ;  /* 0x00000000040872ca */ /* 0x040fe400000e0000 */
[----:B------:R-:W-:Y:S01]  /*40290*/  R2UR UR9, R5 ;  /* 0x00000000050972ca */ /* 0x000fe200000e0000 */
[----:B------:R-:W-:Y:S01]  /*402a0*/  ST.E desc[UR4][R2.64+0x64], R49 ;  /* 0x0000643102007985 */ /* 0x000fe2000c101904 */
        /* <DEDUP_REMOVED lines=14> */
[----:B------:R-:W-:Y:S01]  /*40390*/  ST.E desc[UR6][R2.64+0x68], R50 ;  /* 0x0000683202007985 */ /* 0x000fe2000c101906 */
        /* <DEDUP_REMOVED lines=288> */
[----:B------:R-:W2:Y:S01]  /*415a0*/  LD.E R7, desc[UR28][R2.64] ;  /* 0x0000001c02077980 */ /* 0x000ea2000c101900 */
[----:B------:R-:W-:-:S02]  /*415b0*/  R2UR UR4, R4 ;  /* 0x00000000040472ca */ /* 0x000fc400000e0000 */
[C---:B------:R-:W-:Y:S02]  /*415c0*/  R2UR UR5, R5.reuse ;  /* 0x00000000050572ca */ /* 0x040fe400000e0000 */
[----:B------:R-:W-:Y:S02]  /*415d0*/  R2UR UR6, R4 ;  /* 0x00000000040672ca */ /* 0x000fe400000e0000 */
[----:B------:R-:W-:-:S09]  /*415e0*/  R2UR UR7, R5 ;  /* 0x00000000050772ca */ /* 0x000fd200000e0000 */
[----:B--2---:R1:W-:Y:S04]  /*415f0*/  ST.E desc[UR4][R2.64], R7 ;  /* 0x0000000702007985 */ /* 0x0043e8000c101904 */
[----:B------:R-:W2:Y:S01]  /*41600*/  LD.E R11, desc[UR6][R2.64+0x4] ;  /* 0x00000406020b7980 */ /* 0x000ea2000c101900 */
[C---:B------:R-:W-:Y:S02]  /*41610*/  R2UR UR4, R4.reuse ;  /* 0x00000000040472ca */ /* 0x040fe400000e0000 */
[C---:B------:R-:W-:Y:S02]  /*41620*/  R2UR UR5, R5.reuse ;  /* 0x00000000050572ca */ /* 0x040fe400000e0000 */
[----:B------:R-:W-:Y:S02]  /*41630*/  R2UR UR6, R4 ;  /* 0x00000000040672ca */ /* 0x000fe400000e0000 */
[----:B------:R-:W-:-:S09]  /*41640*/  R2UR UR7, R5 ;  /* 0x00000000050772ca */ /* 0x000fd200000e0000 */
[----:B--2---:R2:W-:Y:S04]  /*41650*/  ST.E desc[UR4][R2.64+0x4], R11 ;  /* 0x0000040b02007985 */ /* 0x0045e8000c101904 */
[----:B------:R-:W3:Y:S01]  /*41660*/  LD.E R13, desc[UR6][R2.64+0x8] ;  /* 0x00000806020d7980 */ /* 0x000ee2000c101900 */
[C---:B------:R-:W-:Y:S02]  /*41670*/  R2UR UR4, R4.reuse ;  /* 0x00000000040472ca */ /* 0x040fe400000e0000 */
[C---:B------:R-:W-:Y:S02]  /*41680*/  R2UR UR5, R5.reuse ;  /* 0x00000000050572ca */ /* 0x040fe400000e0000 */
[----:B------:R-:W-:Y:S02]  /*41690*/  R2UR UR6, R4 ;  /* 0x00000000040672ca */ /* 0x000fe400000e0000 */
[----:B------:R-:W-:-:S09]  /*416a0*/  R2UR UR7, R5 ;  /* 0x00000000050772ca */ /* 0x000fd200000e0000 */
[----:B---3--:R3:W-:Y:S04]  /*416b0*/  ST.E desc[UR4][R2.64+0x8], R13 ;  /* 0x0000080d02007985 */ /* 0x0087e8000c101904 */
[----:B0-----:R-:W4:Y:S01]  /*416c0*/  LD.E R9, desc[UR6][R2.64+0xc] ;  /* 0x00000c0602097980 */ /* 0x001f22000c101900 */
[C---:B------:R-:W-:Y:S02]  /*416d0*/  R2UR UR4, R4.reuse ;  /* 0x00000000040472ca */ /* 0x040fe400000e0000 */
[C---:B------:R-:W-:Y:S02]  /*416e0*/  R2UR UR5, R5.reuse ;  /* 0x00000000050572ca */ /* 0x040fe400000e0000 */
[----:B------:R-:W-:Y:S02]  /*416f0*/  R2UR UR6, R4 ;  /* 0x00000000040672ca */ /* 0x000fe400000e0000 */
[----:B------:R-:W-:-:S09]  /*41700*/  R2UR UR7, R5 ;  /* 0x00000000050772ca */ /* 0x000fd200000e0000 */
[----:B----4-:R0:W-:Y:S04]  /*41710*/  ST.E desc[UR4][R2.64+0xc], R9 ;  /* 0x00000c0902007985 */ /* 0x0101e8000c101904 */
[----:B-1----:R-:W4:Y:S01]  /*41720*/  LD.E R7, desc[UR6][R2.64+0x10] ;  /* 0x0000100602077980 */ /* 0x002f22000c101900 */
[C---:B------:R-:W-:Y:S02]  /*41730*/  R2UR UR4, R4.reuse ;  /* 0x00000000040472ca */ /* 0x040fe400000e0000 */
[C---:B------:R-:W-:Y:S02]  /*41740*/  R2UR UR5, R5.reuse ;  /* 0x00000000050572ca */ /* 0x040fe400000e0000 */
[----:B------:R-:W-:Y:S02]  /*41750*/  R2UR UR6, R4 ;  /* 0x00000000040672ca */ /* 0x000fe400000e0000 */
[----:B------:R-:W-:-:S09]  /*41760*/  R2UR UR7, R5 ;  /* 0x00000000050772ca */ /* 0x000fd200000e0000 */
[----:B----4-:R1:W-:Y:S04]  /*41770*/  ST.E desc[UR4][R2.64+0x10], R7 ;  /* 0x0000100702007985 */ /* 0x0103e8000c101904 */
[----:B--2---:R-:W2:Y:S01]  /*41780*/  LD.E R11, desc[UR6][R2.64+0x14] ;  /* 0x00001406020b7980 */ /* 0x004ea2000c101900 */
[C---:B------:R-:W-:Y:S02]  /*41790*/  R2UR UR4, R4.reuse ;  /* 0x00000000040472ca */ /* 0x040fe400000e0000 */
[C---:B------:R-:W-:Y:S02]  /*417a0*/  R2UR UR5, R5.reuse ;  /* 0x00000000050572ca */ /* 0x040fe400000e0000 */
[----:B------:R-:W-:Y:S02]  /*417b0*/  R2UR UR6, R4 ;  /* 0x00000000040672ca */ /* 0x000fe400000e0000 */
[----:B------:R-:W-:-:S09]  /*417c0*/  R2UR UR7, R5 ;  /* 0x00000000050772ca */ /* 0x000fd200000e0000 */
[----:B--2---:R2:W-:Y:S04]  /*417d0*/  ST.E desc[UR4][R2.64+0x14], R11 ;  /* 0x0000140b02007985 */ /* 0x0045e8000c101904 */
[----:B---3--:R-:W3:Y:S01]  /*417e0*/  LD.E R13, desc[UR6][R2.64+0x18] ;  /* 0x00001806020d7980 */ /* 0x008ee2000c101900 */
        /* <DEDUP_REMOVED lines=719> */
[----:B---3--:R-:W2:Y:S01]  /*444e0*/  LD.E R13, desc[UR6][R2.64+0x1f8] ;  /* 0x0001f806020d7980 */ /* 0x008ea2000c101900 */
[C---:B------:R-:W-:Y:S02]  /*444f0*/  R2UR UR4, R4.reuse ;  /* 0x00000000040472ca */ /* 0x040fe400000e0000 */
[C---:B------:R-:W-:Y:S02]  /*44500*/  R2UR UR5, R5.reuse ;  /* 0x00000000050572ca */ /* 0x040fe400000e0000 */
[----:B------:R-:W-:Y:S02]  /*44510*/  R2UR UR6, R4 ;  /* 0x00000000040672ca */ /* 0x000fe400000e0000 */
[----:B------:R-:W-:-:S02]  /*44520*/  R2UR UR7, R5 ;  /* 0x00000000050772ca */ /* 0x000fc400000e0000 */
[----:B------:R-:W-:-:S07]  /*44530*/  LOP3.LUT P6, RZ, R207, 0x7f, RZ, 0xc0, !PT ;  /* 0x0000007fcfff7812 */ /* 0x000fce00078cc0ff */
[----:B--2---:R1:W-:Y:S04]  /*44540*/  ST.E desc[UR4][R2.64+0x1f8], R13 ;  /* 0x0001f80d02007985 */ /* 0x0043e8000c101904 */
[----:B0-----:R-:W2:Y:S01]  /*44550*/  LD.E R9, desc[UR6][R2.64+0x1fc] ;  /* 0x0001fc0602097980 */ /* 0x001ea2000c101900 */
[----:B------:R-:W-:Y:S02]  /*44560*/  R2UR UR4, R4 ;  /* 0x00000000040472ca */ /* 0x000fe400000e0000 */
[----:B------:R-:W-:-:S13]  /*44570*/  R2UR UR5, R5 ;  /* 0x00000000050572ca */ /* 0x000fda00000e0000 */
[----:B--2---:R1:W-:Y:S01]  /*44580*/  ST.E desc[UR4][R2.64+0x1fc], R9 ;  /* 0x0001fc0902007985 */ /* 0x0043e2000c101904 */
[----:B------:R-:W-:Y:S05]  /*44590*/  @P6 BRA `(.L_x_11411) ;  /* 0x0000000000306947 */ /* 0x000fea0003800000 */
[----:B-1----:R-:W2:Y:S04]  /*445a0*/  LDL.64 R2, [R0+0x40] ;  /* 0x0000400000027983 */ /* 0x002ea80000100a00 */
[----:B------:R-:W3:Y:S01]  /*445b0*/  LDL.64 R6, [R0] ;  /* 0x0000000000067983 */ /* 0x000ee20000100a00 */
[C---:B------:R-:W-:Y:S02]  /*445c0*/  R2UR UR4, R4.reuse ;  /* 0x00000000040472ca */ /* 0x040fe400000e0000 */
[C---:B------:R-:W-:Y:S02]  /*445d0*/  R2UR UR5, R5.reuse ;  /* 0x00000000050572ca */ /* 0x040fe400000e0000 */
[----:B------:R-:W-:Y:S02]  /*445e0*/  R2UR UR6, R4 ;  /* 0x00000000040672ca */ /* 0x000fe400000e0000 */
[----:B------:R-:W-:-:S09]  /*445f0*/  R2UR UR7, R5 ;  /* 0x00000000050772ca */ /* 0x000fd200000e0000 */
[----:B--2---:R-:W2:Y:S04]  /*44600*/  LD.E.64 R2, desc[UR4][R2.64+0x30] ;  /* 0x0000300402027980 */ /* 0x004ea8000c101b00 */
[----:B---3--:R-:W3:Y:S01]  /*44610*/  LD.E R6, desc[UR6][R6.64] ;  /* 0x0000000606067980 */ /* 0x008ee2000c101900 */
[----:B--2---:R-:W-:-:S05]  /*44620*/  MOV R5, R2 ;  /* 0x0000000200057202 */ /* 0x004fca0000000f00 */
[----:B---3--:R-:W-:-:S05]  /*44630*/  IMAD R4, R6, 0x8, R5 ;  /* 0x0000000806047824 */ /* 0x008fca00078e0205 */
[----:B------:R-:W-:-:S04]  /*44640*/  PRMT R4, RZ, 0x654, R4 ;  /* 0x00000654ff047816 */ /* 0x000fc80000000004 */
[----:B------:R0:W-:Y:S03]  /*44650*/  SYNCS.ARRIVE.TRANS64.RED.A1T0 RZ, [R4+URZ], RZ ;  /* 0x000000ff04ff79a7 */ /* 0x0001e6000810043f */
.L_x_11411:
[----:B-1----:R-:W-:Y:S02]  /*44660*/  IMAD.MOV.U32 R2, RZ, RZ, R215 ;  /* 0x000000ffff027224 */ /* 0x002fe400078e00d7 */
[----:B------:R-:W-:-:S04]  /*44670*/  IMAD.MOV.U32 R3, RZ, RZ, 0x0 ;  /* 0x00000000ff037424 */ /* 0x000fc800078e00ff */
[----:B0-----:R-:W-:Y:S05]  /*44680*/  RET.REL.NODEC R2 `(_ZN7cutlass13device_kernelIN5flash11enable_sm90INS1_16FlashAttnFwdSm90INS1_25CollectiveMainloopFwdSm90ILi2EN4cute5tupleIJNS5_1CILi1EEES8_S8_EEENS6_IJNS7_ILi128EEENS7_ILi96EEENS7_ILi64EEEEEELi256ENS_10bfloat16_tEfNS_4arch4Sm90ELb0ELb1ELb0ELb0ELb0ELb0ELb1ELb1ELb0ELb1ELb0ELb0EEENS1_21CollectiveEpilogueFwdINS6_IJSA_NS7_ILi256EEESB_EEES9_SE_SG_Li256ELb0ELb1ELb0ELb0EEENS1_30DynamicPersistentTileSchedulerILi256ELi128ELb0ELb1ELb1EEEEEEEEEvNT_6ParamsE) ;  /* 0xfffffbb8025c7950 */ /* 0x001fea0003c3ffff */
.L_x_11389:
[----:B0-----:R0:W1:Y:S02]  /*44690*/  SYNCS.PHASECHK.TRANS64.TRYWAIT P1, [R2+URZ], R3 ;  /* 0x00000003020075a7 */ /* 0x001064000802017f */
[----:B-1----:R-:W-:Y:S05]  /*446a0*/  @!P1 NANOSLEEP.SYNCS 0x989680 ;  /* 0x009896800000995d */ /* 0x002fea0003900000 */
[----:B------:R-:W1:Y:S02]  /*446b0*/  @!P1 SYNCS.PHASECHK.TRANS64 P1, [R2+URZ], R3 ;  /* 0x00000003020095a7 */ /* 0x000e64000802007f */
[----:B-1----:R-:W-:Y:S05]  /*446c0*/  @!P1 BRA `(.L_x_11389) ;  /* 0xfffffffc00f09947 */ /* 0x002fea000383ffff */
[----:B------:R-:W-:Y:S05]  /*446d0*/  BRA `(.L_x_11388) ;  /* 0xfffffe4c008c7947 */ /* 0x000fea000383ffff */
.L_x_11396:
[----:B0-----:R0:W1:Y:S02]  /*446e0*/  SYNCS.PHASECHK.TRANS64.TRYWAIT P1, [R8+URZ], R9 ;  /* 0x00000009080075a7 */ /* 0x001064000802017f */
[----:B-1----:R-:W-:Y:S05]  /*446f0*/  @!P1 NANOSLEEP.SYNCS 0x989680 ;  /* 0x009896800000995d */ /* 0x002fea0003900000 */
[----:B------:R-:W1:Y:S02]  /*44700*/  @!P1 SYNCS.PHASECHK.TRANS64 P1, [R8+URZ], R9 ;  /* 0x00000009080095a7 */ /* 0x000e64000802007f */
[----:B-1----:R-:W-:Y:S05]  /*44710*/  @!P1 BRA `(.L_x_11396) ;  /* 0xfffffffc00f09947 */ /* 0x002fea000383ffff */
[----:B------:R-:W-:Y:S05]  /*44720*/  BRA `(.L_x_11395) ;  /* 0xfffffe5400607947 */ /* 0x000fea000383ffff */
.L_x_11412:
        /* <DEDUP_REMOVED lines=13> */
.L_x_15141:


//--------------------- .text._ZN7cutlass13device_kernelIN5flash11enable_sm90INS1_16FlashAttnFwdSm90INS1_25CollectiveMainloopFwdSm90ILi2EN4cute5tupleIJNS5_1CILi1EEES8_S8_EEENS6_IJNS7_ILi128EEENS7_ILi96EEENS7_ILi64EEEEEELi256ENS_10bfloat16_tEfNS_4arch4Sm90ELb0ELb1ELb0ELb1ELb0ELb0ELb0ELb1ELb0ELb1ELb0ELb0EEENS1_21CollectiveEpilogueFwdINS6_IJSA_NS7_ILi256EEESB_EEES9_SE_SG_Li256ELb1ELb1ELb0ELb0EEENS1_36VarlenDynamicPersistentTileSchedulerILi128ELi96ELi256ELi128ELb0ELb1ELb1ELb1ELb0ELb1EEEEEEEEEvNT_6ParamsE --------------------------
	.section	.text._ZN7cutlass13device_kernelIN5flash11enable_sm90INS1_16FlashAttnFwdSm90INS1_25CollectiveMainloopFwdSm90ILi2EN4cute5tupleIJNS5_1CILi1EEES8_S8_EEENS6_IJNS7_ILi128EEENS7_ILi96EEENS7_ILi64EEEEEELi256ENS_10bfloat16_tEfNS_4arch4Sm90ELb0ELb1ELb0ELb1ELb0ELb0ELb0ELb1ELb0ELb1ELb0ELb0EEENS1_21CollectiveEpilogueFwdINS6_IJSA_NS7_ILi256EEESB_EEES9_SE_SG_Li256ELb1ELb1ELb0ELb0EEENS1_36VarlenDynamicPersistentTileSchedulerILi128ELi96ELi256ELi128ELb0ELb1ELb1ELb1ELb0ELb1EEEEEEEEEvNT_6ParamsE,"ax",@progbits
	.align	128
.text._ZN7cutlass13device_kernelIN5flash11enable_sm90INS1_16FlashAttnFwdSm90INS1_25CollectiveMainloopFwdSm90ILi2EN4cute5tupleIJNS5_1CILi1EEES8_S8_EEENS6_IJNS7_ILi128EEENS7_ILi96EEENS7_ILi64EEEEEELi256ENS_10bfloat16_tEfNS_4arch4Sm90ELb0ELb1ELb0ELb1ELb0ELb0ELb0ELb1ELb0ELb1ELb0ELb0EEENS1_21CollectiveEpilogueFwdINS6_IJSA_NS7_ILi256EEESB_EEES9_SE_SG_Li256ELb1ELb1ELb0ELb0EEENS1_36VarlenDynamicPersistentTileSchedulerILi128ELi96ELi256ELi128ELb0ELb1ELb1ELb1ELb0ELb1EEEEEEEEEvNT_6ParamsE:
        .type           _ZN7cutlass13device_kernelIN5flash11enable_sm90INS1_16FlashAttnFwdSm90INS1_25CollectiveMainloopFwdSm90ILi2EN4cute5tupleIJNS5_1CILi1EEES8_S8_EEENS6_IJNS7_ILi128EEENS7_ILi96EEENS7_ILi64EEEEEELi256ENS_10bfloat16_tEfNS_4arch4Sm90ELb0ELb1ELb0ELb1ELb0ELb0ELb0ELb1ELb0ELb1ELb0ELb0EEENS1_21CollectiveEpilogueFwdINS6_IJSA_NS7_ILi256EEESB_EEES9_SE_SG_Li256ELb1ELb1ELb0ELb0EEENS1_36VarlenDynamicPersistentTileSchedulerILi128ELi96ELi256ELi128ELb0ELb1ELb1ELb1ELb0ELb1EEEEEEEEEvNT_6ParamsE,@function
        .size           _ZN7cutlass13device_kernelIN5flash11enable_sm90INS1_16FlashAttnFwdSm90INS1_25CollectiveMainloopFwdSm90ILi2EN4cute5tupleIJNS5_1CILi1EEES8_S8_EEENS6_IJNS7_ILi128EEENS7_ILi96EEENS7_ILi64EEEEEELi256ENS_10bfloat16_tEfNS_4arch4Sm90ELb0ELb1ELb0ELb1ELb0ELb0ELb0ELb1ELb0ELb1ELb0ELb0EEENS1_21CollectiveEpilogueFwdINS6_IJSA_NS7_ILi256EEESB_EEES9_SE_SG_Li256ELb1ELb1ELb0ELb0EEENS1_36VarlenDynamicPersistentTileSchedulerILi128ELi96ELi256ELi128ELb0ELb1ELb1ELb1ELb0ELb1EEEEEEEEEvNT_6ParamsE,(.L_x_15143 - _ZN7cutlass13device_kernelIN5flash11enable_sm90INS1_16FlashAttnFwdSm90INS1_25CollectiveMainloopFwdSm90ILi2EN4cute5tupleIJNS5_1CILi1EEES8_S8_EEENS6_IJNS7_ILi128EEENS7_ILi96EEENS7_ILi64EEEEEELi256ENS_10bfloat16_tEfNS_4arch4Sm90ELb0ELb1ELb0ELb1ELb0ELb0ELb0ELb1ELb0ELb1ELb0ELb0EEENS1_21CollectiveEpilogueFwdINS6_IJSA_NS7_ILi256EEESB_EEES9_SE_SG_Li256ELb1ELb1ELb0ELb0EEENS1_36VarlenDynamicPersistentTileSchedulerILi128ELi96ELi256ELi128ELb0ELb1ELb1ELb1ELb0ELb1EEEEEEEEEvNT_6ParamsE)
        .other          _ZN7cutlass13device_kernelIN5flash11enable_sm90INS1_16FlashAttnFwdSm90INS1_25CollectiveMainloopFwdSm90ILi2EN4cute5tupleIJNS5_1CILi1EEES8_S8_EEENS6_IJNS7_ILi128EEENS7_ILi96EEENS7_ILi64EEEEEELi256ENS_10bfloat16_tEfNS_4arch4Sm90ELb0ELb1ELb0ELb1ELb0ELb0ELb0ELb1ELb0ELb1ELb0ELb0EEENS1_21CollectiveEpilogueFwdINS6_IJSA_NS7_ILi256EEESB_EEES9_SE_SG_Li256ELb1ELb1ELb0ELb0EEENS1_36VarlenDynamicPersistentTileSchedulerILi128ELi96ELi256ELi128ELb0ELb1ELb1ELb1ELb0ELb1EEEEEEEEEvNT_6ParamsE,@"STO_CUDA_ENTRY STV_DEFAULT"
_ZN7cutlass13device_kernelIN5flash11enable_sm90INS1_16FlashAttnFwdSm90INS1_25CollectiveMainloopFwdSm90ILi2EN4cute5tupleIJNS5_1CILi1EEES8_S8_EEENS6_IJNS7_ILi128EEENS7_ILi96EEENS7_ILi64EEEEEELi256ENS_10bfloat16_tEfNS_4arch4Sm90ELb0ELb1ELb0ELb1ELb0ELb0ELb0ELb1ELb0ELb1ELb0ELb0EEENS1_21CollectiveEpilogueFwdINS6_IJSA_NS7_ILi256EEESB_EEES9_SE_SG_Li256ELb1ELb1ELb0ELb0EEENS1_36VarlenDynamicPersistentTileSchedulerILi128ELi96ELi256ELi128ELb0ELb1ELb1ELb1ELb0ELb1EEEEEEEEEvNT_6ParamsE:
        /* <DEDUP_REMOVED lines=18> */
.L_x_11414:
[----:B------:R-:W-:Y:S05]  /*0120*/  BSYNC B0 ;  /* 0x0000000000007941 */ /* 0x000fea0003800000 */
.L_x_11413:
        /* <DEDUP_REMOVED lines=41> */
.L_x_11415:
        /* <DEDUP_REMOVED lines=22> */
.L_x_11416:
        /* <DEDUP_REMOVED lines=18> */
.L_x_11417:
        /* <DEDUP_REMOVED lines=22> */
.L_x_11418:
        /* <DEDUP_REMOVED lines=22> */
.L_x_11419:
[----:B------:R-:W-:Y:S01]  /*0900*/  PLOP3.LUT P0, PT, PT, PT, UP0, 0x80, 0x0 ;  /* 0x000000000000781c */ /* 0x000fe20003f0f008 */
[----:B------:R-:W-:Y:S01]  /*0910*/  UMOV UR36, 0x1 ;  /* 0x0000000100247882 */ /* 0x000fe20000000000 */
[----:B------:R-:W-:Y:S01]  /*0920*/  NOP ;  /* 0x0000000000007918 */ /* 0x000fe20000000000 */
[----:B------:R-:W-:Y:S01]  /*0930*/  USEL UR36, UR36, 0x2, !UP0 ;  /* 0x0000000224247887 */ /* 0x000fe2000c000000 */
[----:B------:R-:W-:Y:S01]  /*0940*/  ULDC.64 UR40, c[0x0][0x208] ;  /* 0x0000820000287ab9 */ /* 0x000fe20000000a00 */
[----:B012-4-:R-:W-:Y:S08]  /*0950*/  BAR.SYNC.DEFER_BLOCKING 0x0 ;  /* 0x0000000000007b1d */ /* 0x017ff00000010000 */
[----:B------:R-:W-:Y:S05]  /*0960*/  @!P0 BRA `(.L_x_11420) ;  /* 0x000000f400648947 */ /* 0x000fea0003800000 */
.L_x_11421:
        /* <DEDUP_REMOVED lines=23> */
[----:B------:R-:W-:Y:S01]  /*0ae0*/  R2UR UR6, R11 ;  /* 0x000000000b0672ca */ /* 0x000fe200000e0000 */
        /* <DEDUP_REMOVED lines=55> */
.L_x_11521:
[----:B------:R-:W-:Y:S01]  /*0e60*/  ULDC.64 UR8, c[0x0][0xa28] ;  /* 0x00028a0000087ab9 */ /* 0x000fe20000000a00 */
[----:B------:R-:W-:Y:S01]  /*0e70*/  IMAD.MOV.U32 R0, RZ, RZ, RZ ;  /* 0x000000ffff007224 */ /* 0x000fe200078e00ff */
        /* <DEDUP_REMOVED lines=10> */
[----:B01--4-:R-:W-:Y:S02]  /*0f20*/  IMAD.U32 R2, RZ, RZ, UR8 ;  /* 0x00000008ff027e24 */ /* 0x013fe4000f8e00ff */
[----:B------:R-:W-:Y:S01]  /*0f30*/  IMAD.U32 R3, RZ, RZ, UR9 ;  /* 0x00000009ff037e24 */ /* 0x000fe2000f8e00ff */
[----:B------:R-:W-:Y:S01]  /*0f40*/  @UP1 UIMAD.WIDE UR8, UR6, 0x4, UR10 ;  /* 0x00000004060818a5 */ /* 0x000fe2000f8e020a */
[----:B------:R-:W-:Y:S02]  /*0f50*/  ULDC UR4, c[0x0][0x288] ;  /* 0x0000a20000047ab9 */ /* 0x000fe40000000800 */
[----:B---3--:R-:W-:Y:S01]  /*0f60*/  IMAD.U32 R16, RZ, RZ, UR4 ;  /* 0x00000004ff107e24 */ /* 0x008fe2000f8e00ff */
[----:B------:R0:W5:Y:S02]  /*0f70*/  @P0 LDG.E R0, desc[UR40][R2.64] ;  /* 0x0000002802000981 */ /* 0x000164000c1e1900 */
[----:B--2---:R-:W-:Y:S01]  /*0f80*/  IMAD.U32 R4, RZ, RZ, UR8 ;  /* 0x00000008ff047e24 */ /* 0x004fe2000f8e00ff */
[----:B------:R-:W-:Y:S01]  /*0f90*/  ULDC UR4, c[0x0][0x424] ;  /* 0x0001090000047ab9 */ /* 0x000fe20000000800 */
[----:B------:R-:W-:Y:S01]  /*0fa0*/  IMAD.U32 R5, RZ, RZ, UR9 ;  /* 0x00000009ff057e24 */ /* 0x000fe2000f8e00ff */
[----:B------:R-:W-:-:S04]  /*0fb0*/  ULDC.64 UR8, c[0x0][0x418] ;  /* 0x0001060000087ab9 */ /* 0x000fc80000000a00 */
[----:B------:R0:W5:Y:S01]  /*0fc0*/  @P2 LDG.E R16, desc[UR40][R4.64] ;  /* 0x0000002804102981 */ /* 0x000162000c1e1900 */
[----:B------:R-:W-:Y:S01]  /*0fd0*/  UISETP.NE.U32.AND UP0, UPT, UR8, URZ, UPT ;  /* 0x0000003f0800728c */ /* 0x000fe2000bf05070 */
[----:B------:R-:W-:-:S03]  /*0fe0*/  UMOV UR45, UR7 ;  /* 0x00000007002d7c82 */ /* 0x000fc60008000000 */
[----:B------:R-:W-:-:S03]  /*0ff0*/  UISETP.NE.AND.EX UP0, UPT, UR9, URZ, UPT, UP0 ;  /* 0x0000003f0900728c */ /* 0x000fc6000bf05300 */
        /* <DEDUP_REMOVED lines=18> */
.L_x_11422:
[----:B------:R-:W-:Y:S01]  /*1120*/  IMAD.U32 R17, RZ, RZ, UR4 ;  /* 0x00000004ff117e24 */ /* 0x000fe2000f8e00ff */
[----:B------:R-:W-:Y:S01]  /*1130*/  UMOV UR44, UR6 ;  /* 0x00000006002c7c82 */ /* 0x000fe20008000000 */
[----:B------:R-:W-:Y:S05]  /*1140*/  @!P1 BRA `(.L_x_11423) ;  /* 0x0000000000189947 */ /* 0x000fea0003800000 */
[----:B------:R-:W-:Y:S02]  /*1150*/  ULDC.64 UR8, c[0x0][0xa20] ;  /* 0x0002880000087ab9 */ /* 0x000fe40000000a00 */
[----:B------:R-:W-:-:S06]  /*1160*/  UIMAD.WIDE UR6, UR6, 0x4, UR8 ;  /* 0x00000004060678a5 */ /* 0x000fcc000f8e0208 */
[----:B------:R-:W-:Y:S02]  /*1170*/  IMAD.U32 R2, RZ, RZ, UR6 ;  /* 0x00000006ff027e24 */ /* 0x000fe4000f8e00ff */
[----:B------:R-:W-:-:S05]  /*1180*/  IMAD.U32 R3, RZ, RZ, UR7 ;  /* 0x00000007ff037e24 */ /* 0x000fca000f8e00ff */
[----:B------:R0:W5:Y:S01]  /*1190*/  LDG.E R17, desc[UR40][R2.64] ;  /* 0x0000002802117981 */ /* 0x000162000c1e1900 */
[----:B------:R-:W-:Y:S05]  /*11a0*/  BRA `(.L_x_11424) ;  /* 0x00000000002c7947 */ /* 0x000fea0003800000 */
.L_x_11423:
        /* <DEDUP_REMOVED lines=11> */
.L_x_11424:
[----:B0-----:R-:W0:Y:S01]  /*1260*/  LDC R2, c[0x0][0x448] ;  /* 0x00011200ff027b82 */ /* 0x001e220000000800 */
[----:B------:R-:W-:Y:S01]  /*1270*/  USHF.L.U32 UR43, UR5, 0x7, URZ ;  /* 0x00000007052b7899 */ /* 0x000fe2000800063f */
[----:B-----5:R-:W-:-:S03]  /*1280*/  IMAD.IADD R17, R17, 0x1, -R0 ;  /* 0x0000000111117824 */ /* 0x020fc600078e0a00 */
[----:B------:R-:W-:Y:S02]  /*1290*/  UIADD3 UR4, UR43, 0x7f, URZ ;  /* 0x0000007f2b047890 */ /* 0x000fe4000fffe03f */
[----:B------:R-:W-:Y:S01]  /*12a0*/  IADD3 R3, R17, 0x1, -R16 ;  /* 0x0000000111037810 */ /* 0x000fe20007ffe810 */
[----:B------:R-:W1:Y:S03]  /*12b0*/  LDC.64 R6, c[0x0][0x9e0] ;  /* 0x00027800ff067b82 */ /* 0x000e660000000a00 */
[----:B------:R-:W-:Y:S01]  /*12c0*/  IMAD.U32 R0, RZ, RZ, UR4 ;  /* 0x00000004ff007e24 */ /* 0x000fe2000f8e00ff */
[----:B0-----:R-:W-:Y:S02]  /*12d0*/  ISETP.NE.AND P1, PT, R2, 0x1, PT ;  /* 0x000000010200780c */ /* 0x001fe40003f25270 */
        /* <DEDUP_REMOVED lines=18> */
.L_x_11426:
[----:B------:R-:W-:-:S13]  /*1400*/  ISETP.NE.AND P0, PT, R7, 0x1, PT ;  /* 0x000000010700780c */ /* 0x000fda0003f05270 */
[----:B------:R-:W0:Y:S02]  /*1410*/  @P0 LDC.64 R4, c[0x0][0x9e8] ;  /* 0x00027a00ff040b82 */ /* 0x000e240000000a00 */
[----:B0-----:R-:W-:-:S05]  /*1420*/  @P0 IMAD.HI.U32 R4, R2, R4, RZ ;  /* 0x0000000402040227 */ /* 0x001fca00078e00ff */
[----:B------:R-:W-:-:S07]  /*1430*/  @P0 SHF.R.U32.HI R2, RZ, R5, R4 ;  /* 0x00000005ff020219 */ /* 0x000fce0000011604 */
.L_x_11427:
[----:B------:R-:W-:-:S05]  /*1440*/  IMAD R3, R2, R7, R7 ;  /* 0x0000000702037224 */ /* 0x000fca00078e0207 */
[----:B------:R-:W-:-:S07]  /*1450*/  VIMNMX R0, R0, R3, PT ;  /* 0x0000000300007248 */ /* 0x000fce0003fe0100 */
.L_x_11425:
[----:B------:R-:W0:Y:S01]  /*1460*/  @P1 LDC R4, c[0x0][0x44c] ;  /* 0x00011300ff041b82 */ /* 0x000e220000000800 */
[----:B------:R-:W-:Y:S01]  /*1470*/  IMAD.U32 R3, RZ, RZ, UR43 ;  /* 0x0000002bff037e24 */ /* 0x000fe2000f8e00ff */
[----:B------:R-:W-:Y:S01]  /*1480*/  ULDC UR4, c[0x0][0x9dc] ;  /* 0x0002770000047ab9 */ /* 0x000fe20000000800 */
[----:B------:R-:W-:Y:S02]  /*1490*/  VIADD R2, R0, 0x5f ;  /* 0x0000005f00027836 */ /* 0x000fe40000000000 */
[----:B------:R-:W-:Y:S02]  /*14a0*/  VIADD R0, R17, 0x5f ;  /* 0x0000005f11007836 */ /* 0x000fe40000000000 */
[----:B------:R-:W-:Y:S01]  /*14b0*/  IMAD.HI R2, R2, 0x2aaaaaab, RZ ;  /* 0x2aaaaaab02027827 */ /* 0x000fe200078e02ff */
[----:B------:R-:W1:Y:S03]  /*14c0*/  @P1 LDC R5, c[0x0][0x450] ;  /* 0x00011400ff051b82 */ /* 0x000e660000000800 */
[----:B------:R-:W-:-:S04]  /*14d0*/  IMAD.HI R0, R0, 0x2aaaaaab, RZ ;  /* 0x2aaaaaab00007827 */ /* 0x000fc800078e02ff */
[----:B0-----:R-:W-:-:S05]  /*14e0*/  @P1 IMAD.HI.U32 R4, R4, UR43, RZ ;  /* 0x0000002b04041c27 */ /* 0x001fca000f8e00ff */
[----:B-1----:R-:W-:Y:S02]  /*14f0*/  @P1 SHF.R.U32.HI R3, RZ, R5, R4 ;  /* 0x00000005ff031219 */ /* 0x002fe40000011604 */
[----:B------:R-:W-:Y:S02]  /*1500*/  SHF.R.U32.HI R5, RZ, 0x1f, R2 ;  /* 0x0000001fff057819 */ /* 0x000fe40000011602 */
[----:B------:R-:W-:Y:S02]  /*1510*/  IADD3 R4, R3, R17, -R16 ;  /* 0x0000001103047210 */ /* 0x000fe40007ffe810 */
        /* <DEDUP_REMOVED lines=16> */
.L_x_11429:
[----:B------:R-:W-:-:S13]  /*1620*/  ISETP.NE.AND P0, PT, R7, 0x1, PT ;  /* 0x000000010700780c */ /* 0x000fda0003f05270 */
[----:B------:R-:W0:Y:S02]  /*1630*/  @P0 LDC.64 R2, c[0x0][0x9e8] ;  /* 0x00027a00ff020b82 */ /* 0x000e240000000a00 */
[----:B0-----:R-:W-:-:S05]  /*1640*/  @P0 IMAD.HI.U32 R0, R4, R2, RZ ;  /* 0x0000000204000227 */ /* 0x001fca00078e00ff */
[----:B------:R-:W-:-:S07]  /*1650*/  @P0 SHF.R.U32.HI R4, RZ, R3, R0 ;  /* 0x00000003ff040219 */ /* 0x000fce0000011600 */
.L_x_11430:
[----:B------:R-:W-:-:S05]  /*1660*/  IMAD R4, R4, R7, RZ ;  /* 0x0000000704047224 */ /* 0x000fca00078e02ff */
[----:B------:R-:W-:-:S13]  /*1670*/  R2UR UR5, R4 ;  /* 0x00000000040572ca */ /* 0x000fda00000e0000 */
[----:B------:R-:W-:-:S04]  /*1680*/  UISETP.LT.AND UP0, UPT, UR4, UR5, UPT ;  /* 0x000000050400728c */ /* 0x000fc8000bf01270 */
[----:B------:R-:W-:-:S12]  /*1690*/  USEL UR4, UR4, UR5, !UP0 ;  /* 0x0000000504047287 */ /* 0x000fd8000c000000 */
.L_x_11428:
[----:B------:R-:W-:Y:S01]  /*16a0*/  UIMAD.WIDE UR4, UR4, 0x2aaaaaab, URZ ;  /* 0x2aaaaaab040478a5 */ /* 0x000fe2000f8e023f */
[----:B------:R-:W-:Y:S01]  /*16b0*/  PLOP3.LUT P0, PT, PT, PT, PT, 0x80, 0x0 ;  /* 0x000000000000781c */ /* 0x000fe20003f0f070 */
[----:B------:R-:W-:Y:S01]  /*16c0*/  IMAD.MOV.U32 R3, RZ, RZ, RZ ;  /* 0x000000ffff037224 */ /* 0x000fe200078e00ff */
[----:B------:R-:W-:Y:S01]  /*16d0*/  CS2R R8, SRZ ;  /* 0x0000000000087805 */ /* 0x000fe2000001ff00 */
[----:B------:R-:W-:Y:S01]  /*16e0*/  USHF.R.U32.HI UR4, URZ, 0x1f, UR5 ;  /* 0x0000001f3f047899 */ /* 0x000fe20008011605 */
[----:B------:R-:W-:Y:S01]  /*16f0*/  IMAD.MOV.U32 R0, RZ, RZ, RZ ;  /* 0x000000ffff007224 */ /* 0x000fe200078e00ff */
[----:B------:R-:W-:Y:S01]  /*1700*/  CS2R R148, SRZ ;  /* 0x0000000000947805 */ /* 0x000fe2000001ff00 */
[----:B------:R-:W-:Y:S01]  /*1710*/  IMAD.MOV.U32 R150, RZ, RZ, RZ ;  /* 0x000000ffff967224 */ /* 0x000fe200078e00ff */
[----:B------:R-:W-:Y:S01]  /*1720*/  ULEA.HI.SX32 UR4, UR5, UR4, 0x1c ;  /* 0x0000000405047291 */ /* 0x000fe2000f8fe23f */
[----:B------:R-:W-:Y:S02]  /*1730*/  CS2R R146, SRZ ;  /* 0x0000000000927805 */ /* 0x000fe4000001ff00 */
        /* <DEDUP_REMOVED lines=96> */
.L_x_11432:
        /* <DEDUP_REMOVED lines=13> */
.L_x_11654:
[----:B------:R-:W-:Y:S01]  /*1e10*/  IMAD.U32 R0, RZ, RZ, UR46 ;  /* 0x0000002eff007e24 */ /* 0x000fe2000f8e00ff */
[----:B------:R-:W-:Y:S05]  /*1e20*/  WARPSYNC.ALL ;  /* 0x0000000000007948 */ /* 0x000fea0003800000 */
[----:B------:R1:W-:Y:S01]  /*1e30*/  BAR.SYNC.DEFER_BLOCKING R9, 0x100 ;  /* 0x000400090000751d */ /* 0x0003e20000010000 */
[----:B------:R-:W-:-:S13]  /*1e40*/  ISETP.NE.AND P0, PT, R0, 0x3, PT ;  /* 0x000000030000780c */ /* 0x000fda0003f05270 */
[----:B-1----:R-:W-:Y:S05]  /*1e50*/  @!P0 BRA `(.L_x_11434) ;  /* 0x0000000000048947 */ /* 0x002fea0003800000 */
[----:B------:R-:W-:Y:S01]  /*1e60*/  BPT.TRAP 0x1 ;  /* 0x000000040000795c */ /* 0x000fe20000300000 */
.L_x_11434:
[----:B------:R-:W-:Y:S02]  /*1e70*/  IMAD.U32 R10, RZ, RZ, UR38 ;  /* 0x00000026ff0a7e24 */ /* 0x000fe4000f8e00ff */
[----:B------:R-:W-:-:S03]  /*1e80*/  IMAD.U32 R5, RZ, RZ, UR37 ;  /* 0x00000025ff057e24 */ /* 0x000fc6000f8e00ff */
[----:B------:R-:W-:Y:S01]  /*1e90*/  SHF.L.U32 R10, R10, 0x1f, RZ ;  /* 0x0000001f0a0a7819 */ /* 0x000fe200000006ff */
[----:B------:R-:W-:-:S04]  /*1ea0*/  IMAD R5, R5, 0x8, R8 ;  /* 0x0000000805057824 */ /* 0x000fc800078e0208 */
[----:B------:R1:W2:Y:S01]  /*1eb0*/  SYNCS.PHASECHK.TRANS64.TRYWAIT P1, [R5+URZ+0x22830], R10 ;  /* 0x0228300a050075a7 */ /* 0x0002a2000802017f */
[----:B------:R-:W-:Y:S05]  /*1ec0*/  @!P0 BRA `(.L_x_11435) ;  /* 0x0000000000048947 */ /* 0x000fea0003800000 */
[----:B------:R-:W-:Y:S01]  /*1ed0*/  BPT.TRAP 0x1 ;  /* 0x000000040000795c */ /* 0x000fe20000300000 */
.L_x_11435:
[----:B--2---:R-:W-:Y:S05]  /*1ee0*/  @P1 BRA `(.L_x_11436) ;  /* 0x0000000000081947 */ /* 0x004fea0003800000 */
[----:B------:R-:W2:Y:S02]  /*1ef0*/  SYNCS.PHASECHK.TRANS64.TRYWAIT P1, [R5+URZ+0x22830], R10 ;  /* 0x0228300a050075a7 */ /* 0x000ea4000802017f */
[----:B--2---:R-:W-:Y:S05]  /*1f00*/  @!P1 BRA `(.L_x_11437) ;  /* 0x00000144005c9947 */ /* 0x004fea0003800000 */
.L_x_11436:
[----:B------:R-:W-:Y:S01]  /*1f10*/  R2UR UR4, R8 ;  /* 0x00000000080472ca */ /* 0x000fe200000e0000 */
[----:B------:R-:W-:Y:S01]  /*1f20*/  ULOP3.LUT UR16, UR47, 0x10000, URZ, 0xfc, !UPT ;  /* 0x000100002f107892 */ /* 0x000fe2000f8efc3f */
[----:B------:R-:W-:Y:S01]  /*1f30*/  WARPGROUP.ARRIVE ;  /* 0x00000000000079c5 */ /* 0x000fe20000000000 */
[----:B------:R-:W-:Y:S01]  /*1f40*/  UMOV UR17, 0x40000040 ;  /* 0x4000004000117882 */ /* 0x000fe20000000000 */
[----:B------:R-:W-:Y:S01]  /*1f50*/  UMOV UR19, 0x40000040 ;  /* 0x4000004000137882 */ /* 0x000fe20000000000 */
[----:B------:R-:W3:Y:S01]  /*1f60*/  LDL.LU R11, [R1] ;  /* 0x00000000010b7983 */ /* 0x000ee20000300800 */
[----:B------:R-:W-:Y:S01]  /*1f70*/  UMOV UR5, 0x40000040 ;  /* 0x4000004000057882 */ /* 0x000fe20000000000 */
[----:B------:R-:W-:Y:S01]  /*1f80*/  UMOV UR7, 0x40000040 ;  /* 0x4000004000077882 */ /* 0x000fe20000000000 */
[----:B------:R-:W-:Y:S01]  /*1f90*/  UIADD3 UR8, UR16, 0x4, URZ ;  /* 0x0000000410087890 */ /* 0x000fe2000fffe03f */
[----:B------:R-:W4:Y:S01]  /*1fa0*/  LDC R7, c[0x0][0x448] ;  /* 0x00011200ff077b82 */ /* 0x000f220000000800 */
[----:B------:R-:W-:Y:S01]  /*1fb0*/  UMOV UR9, 0x40000040 ;  /* 0x4000004000097882 */ /* 0x000fe20000000000 */
[----:B------:R-:W-:Y:S01]  /*1fc0*/  UMOV UR11, 0x40000040 ;  /* 0x40000040000b7882 */ /* 0x000fe20000000000 */
[----:B------:R-:W-:Y:S01]  /*1fd0*/  UIADD3 UR12, UR16, 0x6, URZ ;  /* 0x00000006100c7890 */ /* 0x000fe2000fffe03f */
[----:B------:R-:W5:Y:S01]  /*1fe0*/  S2R R2, SR_TID.X ;  /* 0x0000000000027919 */ /* 0x000f620000002100 */
[----:B------:R-:W-:Y:S01]  /*1ff0*/  UIADD3 UR4, UR4, 0x1c400, URZ ;  /* 0x0001c40004047890 */ /* 0x000fe2000fffe03f */
[----:B------:R-:W-:Y:S01]  /*2000*/  VIADD R0, R22, UR43 ;  /* 0x0000002b16007c36 */ /* 0x000fe20008000000 */
[----:B------:R-:W-:Y:S01]  /*2010*/  UMOV UR13, 0x40000040 ;  /* 0x40000040000d7882 */ /* 0x000fe20000000000 */
[----:B------:R-:W-:Y:S01]  /*2020*/  UMOV UR15, 0x40000040 ;  /* 0x40000040000f7882 */ /* 0x000fe20000000000 */
[----:B------:R-:W-:Y:S01]  /*2030*/  USHF.R.U32.HI UR4, URZ, 0x4, UR4 ;  /* 0x000000043f047899 */ /* 0x000fe20008011604 */
[----:B------:R-:W-:-:S02]  /*2040*/  IMAD.MOV.U32 R6, RZ, RZ, R0 ;  /* 0x000000ffff067224 */ /* 0x000fc400078e0000 */
[----:B------:R-:W-:Y:S01]  /*2050*/  IMAD.MOV.U32 R13, RZ, RZ, -0x60 ;  /* 0xffffffa0ff0d7424 */ /* 0x000fe200078e00ff */
[----:B------:R-:W-:-:S03]  /*2060*/  ULOP3.LUT UR4, UR4, 0x3fff, URZ, 0xc0, !UPT ;  /* 0x00003fff04047892 */ /* 0x000fc6000f8ec03f */
[----:B------:R-:W-:Y:S01]  /*2070*/  IMAD R15, R176, R13, 0x60 ;  /* 0x00000060b00f7424 */ /* 0x000fe200078e020d */
[----:B------:R-:W-:Y:S02]  /*2080*/  ULOP3.LUT UR20, UR4, 0x10000, URZ, 0xfc, !UPT ;  /* 0x0001000004147892 */ /* 0x000fe4000f8efc3f */
[----:B------:R-:W-:Y:S01]  /*2090*/  UIADD3 UR4, UR16, 0x2, URZ ;  /* 0x0000000210047890 */ /* 0x000fe2000fffe03f */
[----:B------:R-:W-:Y:S01]  /*20a0*/  IMAD R14, R18, -0x2, R15 ;  /* 0xfffffffe120e7824 */ /* 0x000fe200078e020f */
[----:B------:R-:W-:Y:S01]  /*20b0*/  UIMAD UR18, UR37, 0x300, UR20 ;  /* 0x00000300251278a4 */ /* 0x000fe2000f8e0214 */
[----:B----4-:R-:W-:-:S03]  /*20c0*/  ISETP.NE.AND P2, PT, R7, 0x1, PT ;  /* 0x000000010700780c */ /* 0x010fc60003f45270 */
[----:B------:R-:W-:Y:S02]  /*20d0*/  UIADD3 UR6, UR18, 0x2, URZ ;  /* 0x0000000212067890 */ /* 0x000fe4000fffe03f */
[----:B------:R-:W-:Y:S02]  /*20e0*/  UIADD3 UR10, UR18, 0x4, URZ ;  /* 0x00000004120a7890 */ /* 0x000fe4000fffe03f */
[----:B------:R-:W-:Y:S02]  /*20f0*/  UIADD3 UR14, UR18, 0x6, URZ ;  /* 0x00000006120e7890 */ /* 0x000fe4000fffe03f */
[----:B------:R-:W-:Y:S01]  /*2100*/  HGMMA.64x96x16.F32.BF16 R24, gdesc[UR16], RZ, !UPT, gsb0 ;  /* 0x01600000101879f0 */ /* 0x000fe2000c0018ff */
[----:B-----5:R-:W-:-:S03]  /*2110*/  LOP3.LUT P1, RZ, R2, 0x7f, RZ, 0xc0, !PT ;  /* 0x0000007f02ff7812 */ /* 0x020fc6000782c0ff */
[----:B0-----:R-:W0:Y:S08]  /*2120*/  @P2 LDC R3, c[0x0][0x44c] ;  /* 0x00011300ff032b82 */ /* 0x001e300000000800 */
[----:B------:R-:W4:Y:S01]  /*2130*/  @P2 LDC R4, c[0x0][0x450] ;  /* 0x00011400ff042b82 */ /* 0x000f220000000800 */
[----:B0-----:R-:W-:-:S04]  /*2140*/  @P2 IMAD.HI.U32 R3, R0, R3, RZ ;  /* 0x0000000300032227 */ /* 0x001fc800078e00ff */
[----:B------:R-:W-:Y:S01]  /*2150*/  @!P1 VIADD R0, R5, 0x22840 ;  /* 0x0002284005009836 */ /* 0x000fe20000000000 */
[----:B----4-:R-:W-:-:S04]  /*2160*/  @P2 SHF.R.U32.HI R6, RZ, R4, R3 ;  /* 0x00000004ff062219 */ /* 0x010fc80000011603 */
[----:B------:R-:W-:Y:S01]  /*2170*/  @!P1 PRMT R0, RZ, 0x654, R0 ;  /* 0x00000654ff009816 */ /* 0x000fe20000000000 */
[----:B------:R-:W0:Y:S01]  /*2180*/  SHFL.IDX PT, R20, R6, RZ, 0x1c1f ;  /* 0x001c1fff06147589 */ /* 0x000e2200000e0000 */
[----:B------:R-:W-:Y:S02]  /*2190*/  WARPGROUP.DEPBAR.LE gsb0, 0x0 ;  /* 0x00008000000079c5 */ /* 0x000fe40000010000 */
[----:B------:R-:W-:-:S06]  /*21a0*/  WARPGROUP.ARRIVE ;  /* 0x00000000000079c5 */ /* 0x000fcc0000000000 */
[----:B------:R-:W-:Y:S01]  /*21b0*/  HGMMA.64x96x16.F32.BF16 R24, gdesc[UR4], R24, gsb0 ;  /* 0x01600000041879f0 */ /* 0x000fe20008001818 */
[----:B------:R-:W-:Y:S02]  /*21c0*/  ULDC UR7, c[0x0][0x9dc] ;  /* 0x0002770000077ab9 */ /* 0x000fe40000000800 */
[----:B------:R-:W-:Y:S01]  /*21d0*/  ULOP3.LUT UR6, URZ, UR7, URZ, 0x33, !UPT ;  /* 0x000000073f067292 */ /* 0x000fe2000f8e333f */
[----:B------:R-:W-:Y:S02]  /*21e0*/  WARPGROUP.DEPBAR.LE gsb0, 0x0 ;  /* 0x00008000000079c5 */ /* 0x000fe40000010000 */
[----:B------:R-:W-:-:S06]  /*21f0*/  WARPGROUP.ARRIVE ;  /* 0x00000000000079c5 */ /* 0x000fcc0000000000 */
[----:B------:R-:W-:Y:S01]  /*2200*/  HGMMA.64x96x16.F32.BF16 R24, gdesc[UR8], R24, gsb0 ;  /* 0x01600000081879f0 */ /* 0x000fe20008001818 */
[----:B---3--:R-:W-:-:S04]  /*2210*/  LOP3.LUT R11, R11, 0xffefffff, RZ, 0xc0, !PT ;  /* 0xffefffff0b0b7812 */ /* 0x008fc800078ec0ff */
[----:B------:R-:W-:-:S04]  /*2220*/  @P2 LOP3.LUT R11, R11, 0x100000, RZ, 0xfc, !PT ;  /* 0x001000000b0b2812 */ /* 0x000fc800078efcff */
[----:B------:R-:W-:-:S04]  /*2230*/  LOP3.LUT R11, R11, 0xfff7ffff, RZ, 0xc0, !PT ;  /* 0xfff7ffff0b0b7812 */ /* 0x000fc800078ec0ff */
[----:B------:R-:W-:-:S05]  /*2240*/  @P1 LOP3.LUT R11, R11, 0x80000, RZ, 0xfc, !PT ;  /* 0x000800000b0b1812 */ /* 0x000fca00078efcff */
[----:B------:R3:W-:Y:S02]  /*2250*/  STL [R1], R11 ;  /* 0x0000000b01007387 */ /* 0x0007e40000100800 */
[----:B---3--:R-:W-:Y:S01]  /*2260*/  SHF.R.U32.HI R11, RZ, 0x7, R2 ;  /* 0x00000007ff0b7819 */ /* 0x008fe20000011602 */
[----:B------:R-:W-:-:S03]  /*2270*/  IMAD R2, R176, -0x60, R17 ;  /* 0xffffffa0b0027824 */ /* 0x000fc600078e0211 */
[----:B------:R-:W-:Y:S01]  /*2280*/  IADD3 R4, -R11, 0xb, RZ ;  /* 0x0000000b0b047810 */ /* 0x000fe20007ffe1ff */
[----:B------:R-:W-:-:S04]  /*2290*/  VIADD R3, R2, 0x61 ;  /* 0x0000006102037836 */ /* 0x000fc80000000000 */
[----:B------:R-:W-:Y:S02]  /*22a0*/  IMAD R11, R18, -0x2, R3 ;  /* 0xfffffffe120b7824 */ /* 0x000fe400078e0203 */
[----:B------:R-:W-:Y:S02]  /*22b0*/  VIADD R3, R2, 0x60 ;  /* 0x0000006002037836 */ /* 0x000fe40000000000 */
[----:B------:R-:W-:Y:S02]  /*22c0*/  IMAD.IADD R11, R11, 0x1, -R16 ;  /* 0x000000010b0b7824 */ /* 0x000fe400078e0a10 */
[----:B------:R-:W-:Y:S01]  /*22d0*/  IMAD R12, R18, -0x2, R3 ;  /* 0xfffffffe120c7824 */ /* 0x000fe200078e0203 */
[----:B------:R-:W-:Y:S02]  /*22e0*/  WARPGROUP.DEPBAR.LE gsb0, 0x0 ;  /* 0x00008000000079c5 */ /* 0x000fe40000010000 */
[----:B------:R-:W-:-:S06]  /*22f0*/  WARPGROUP.ARRIVE ;  /* 0x00000000000079c5 */ /* 0x000fcc0000000000 */
[----:B------:R-:W-:Y:S01]  /*2300*/  HGMMA.64x96x16.F32.BF16 R24, gdesc[UR12], R24, gsb0 ;  /* 0x016000000c1879f0 */ /* 0x000fe20008001818 */
[----:B------:R-:W-:Y:S02]  /*2310*/  ULDC.64 UR14, c[0x0][0x9e0] ;  /* 0x00027800000e7ab9 */ /* 0x000fe40000000a00 */
[----:B------:R-:W-:Y:S01]  /*2320*/  UISETP.GE.AND UP0, UPT, UR15, 0x1, UPT ;  /* 0x000000010f00788c */ /* 0x000fe2000bf06270 */
[C---:B------:R-:W-:Y:S02]  /*2330*/  VIADD R13, R11.reuse, UR14 ;  /* 0x0000000e0b0d7c36 */ /* 0x040fe40008000000 */
[----:B------:R-:W-:-:S04]  /*2340*/  VIADD R11, R11, UR6 ;  /* 0x000000060b0b7c36 */ /* 0x000fc80008000000 */
[----:B0-----:R-:W-:Y:S01]  /*2350*/  IMAD.IADD R2, R11, 0x1, R20 ;  /* 0x000000010b027824 */ /* 0x001fe200078e0214 */
[----:B------:R-:W-:Y:S02]  /*2360*/  WARPGROUP.DEPBAR.LE gsb0, 0x0 ;  /* 0x00008000000079c5 */ /* 0x000fe40000010000 */
[----:B------:R0:W-:Y:S06]  /*2370*/  BAR.ARV R4, 0x100 ;  /* 0x000400040000751d */ /* 0x0001ec0000002000 */
[----:B------:R3:W-:Y:S01]  /*2380*/  @!P1 SYNCS.ARRIVE.TRANS64.RED.A1T0 RZ, [R0+URZ], RZ ;  /* 0x000000ff00ff99a7 */ /* 0x0007e2000810043f */
[----:B------:R-:W-:-:S02]  /*2390*/  PLOP3.LUT P1, PT, PT, PT, UP0, 0x40, 0x0 ;  /* 0x000000000000781c */ /* 0x000fc40003f2e808 */
[----:B---3--:R-:W-:-:S11]  /*23a0*/  VIADDMNMX R0, R20, R13, R12, PT ;  /* 0x0000000d14007246 */ /* 0x008fd6000380010c */
[----:B0-----:R-:W-:Y:S05]  /*23b0*/  @P1 BRA `(.L_x_11438) ;  /* 0x0000000000541947 */ /* 0x001fea0003800000 */
        /* <DEDUP_REMOVED lines=12> */
.L_x_11440:
[----:B------:R-:W-:-:S06]  /*2480*/  UISETP.NE.AND UP1, UPT, UR15, 0x1, UPT ;  /* 0x000000010f00788c */ /* 0x000fcc000bf25270 */
[----:B------:R-:W-:-:S05]  /*2490*/  PLOP3.LUT P1, PT, PT, PT, UP1, 0x80, 0x0 ;  /* 0x000000000000781c */ /* 0x000fca0003f2f018 */
[----:B------:R-:W-:-:S08]  /*24a0*/  @UP1 ULDC.64 UR10, c[0x0][0x9e8] ;  /* 0x00027a00000a1ab9 */ /* 0x000fd00000000a00 */
[----:B------:R-:W-:-:S05]  /*24b0*/  @P1 IMAD.HI.U32 R20, R3, UR10, RZ ;  /* 0x0000000a03141c27 */ /* 0x000fca000f8e00ff */
[----:B------:R-:W-:-:S07]  /*24c0*/  @P1 SHF.R.U32.HI R3, RZ, UR11, R20 ;  /* 0x0000000bff031c19 */ /* 0x000fce0008011614 */
.L_x_11441:
[----:B------:R-:W-:Y:S05]  /*24d0*/  BSYNC B0 ;  /* 0x0000000000007941 */ /* 0x000fea0003800000 */
.L_x_11439:
[----:B------:R-:W-:-:S05]  /*24e0*/  IMAD R3, R3, UR15, R14 ;  /* 0x0000000f03037c24 */ /* 0x000fca000f8e020e */
[----:B------:R-:W-:Y:S02]  /*24f0*/  VIMNMX R2, R2, R3, !PT ;  /* 0x0000000302027248 */ /* 0x000fe40007fe0100 */
[----:B------:R-:W-:-:S07]  /*2500*/  VIADDMNMX R0, R3, UR15, R0, PT ;  /* 0x0000000f03007c46 */ /* 0x000fce000b800100 */
.L_x_11438:
        /* <DEDUP_REMOVED lines=133> */
.L_x_11444:
[----:B------:R-:W-:-:S06]  /*2d60*/  UISETP.NE.AND UP1, UPT, UR15, 0x1, UPT ;  /* 0x000000010f00788c */ /* 0x000fcc000bf25270 */
[----:B------:R-:W-:-:S05]  /*2d70*/  PLOP3.LUT P4, PT, PT, PT, UP1, 0x80, 0x0 ;  /* 0x000000000000781c */ /* 0x000fca0003f8f018 */
[----:B------:R-:W-:-:S08]  /*2d80*/  @UP1 ULDC.64 UR10, c[0x0][0x9e8] ;  /* 0x00027a00000a1ab9 */ /* 0x000fd00000000a00 */
[----:B------:R-:W-:Y:S01]  /*2d90*/  @P4 IMAD.HI.U32 R6, R2, UR10, RZ ;  /* 0x0000000a02064c27 */ /* 0x000fe2000f8e00ff */
[----:B------:R-:W-:-:S13]  /*2da0*/  PLOP3.LUT P4, PT, PT, PT, UP1, 0x80, 0x0 ;  /* 0x000000000000781c */ /* 0x000fda0003f8f018 */
[----:B------:R-:W-:-:S07]  /*2db0*/  @P4 SHF.R.U32.HI R2, RZ, UR11, R6 ;  /* 0x0000000bff024c19 */ /* 0x000fce0008011606 */
.L_x_11445:
[----:B------:R-:W-:Y:S05]  /*2dc0*/  BSYNC B0 ;  /* 0x0000000000007941 */ /* 0x000fea0003800000 */
.L_x_11443:
[----:B------:R-:W-:-:S05]  /*2dd0*/  IMAD R2, R2, UR15, R14 ;  /* 0x0000000f02027c24 */ /* 0x000fca000f8e020e */
[----:B------:R-:W-:Y:S02]  /*2de0*/  VIMNMX R3, R3, R2, !PT ;  /* 0x0000000203037248 */ /* 0x000fe40007fe0100 */
[----:B------:R-:W-:-:S07]  /*2df0*/  VIADDMNMX R0, R2, UR15, R0, PT ;  /* 0x0000000f02007c46 */ /* 0x000fce000b800100 */
.L_x_11442:
[----:B------:R-:W-:Y:S01]  /*2e00*/  ISETP.GT.AND P1, PT, R3, 0x1, !P1 ;  /* 0x000000010300780c */ /* 0x000fe20004f24270 */
[----:B------:R-:W-:Y:S01]  /*2e10*/  ULDC UR6, c[0x0][0x988] ;  /* 0x0002620000067ab9 */ /* 0x000fe20000000800 */
[----:B------:R-:W-:Y:S02]  /*2e20*/  FMNMX.FTZ R2, R24, R20, !PT ;  /* 0x0000001418027209 */ /* 0x000fe40007810000 */
[----:B------:R-:W-:Y:S02]  /*2e30*/  ISETP.LT.OR P1, PT, R0, 0x2, P1 ;  /* 0x000000020000780c */ /* 0x000fe40000f21670 */
        /* <DEDUP_REMOVED lines=11> */
[C---:B------:R-:W-:Y:S02]  /*2ef0*/  ISETP.GT.AND P1, PT, R3.reuse, 0x10, !P1 ;  /* 0x000000100300780c */ /* 0x040fe40004f24270 */
[----:B------:R-:W-:Y:S02]  /*2f00*/  FMNMX.FTZ R2, R76, R2, !PT ;  /* 0x000000024c027209 */ /* 0x000fe40007810000 */
[----:B------:R-:W-:Y:S02]  /*2f10*/  ISETP.LT.OR P1, PT, R0, 0x11, P1 ;  /* 0x000000110000780c */ /* 0x000fe40000f21670 */
[----:B------:R-:W-:-:S02]  /*2f20*/  ISETP.GT.AND P6, PT, R3, 0x8, !P6 ;  /* 0x000000080300780c */ /* 0x000fc400077c4270 */
[----:B------:R-:W-:Y:S02]  /*2f30*/  FSEL R34, R34, -INF , !P1 ;  /* 0xff80000022227808 */ /* 0x000fe40004800000 */
[----:B------:R-:W-:Y:S02]  /*2f40*/  ISETP.NE.AND P1, PT, R29, RZ, PT ;  /* 0x000000ff1d00720c */ /* 0x000fe40003f25270 */
[----:B------:R-:W-:Y:S02]  /*2f50*/  FMNMX.FTZ R2, R40, R2, !PT ;  /* 0x0000000228027209 */ /* 0x000fe40007810000 */
[----:B------:R-:W-:Y:S02]  /*2f60*/  ISETP.LT.OR P6, PT, R0, 0x9, P6 ;  /* 0x000000090000780c */ /* 0x000fe400037c1670 */
[----:B------:R-:W-:Y:S02]  /*2f70*/  ISETP.GT.AND P1, PT, R3, 0x11, !P1 ;  /* 0x000000110300780c */ /* 0x000fe40004f24270 */
[----:B------:R-:W-:-:S02]  /*2f80*/  FMNMX.FTZ R2, R78, R2, !PT ;  /* 0x000000024e027209 */ /* 0x000fc40007810000 */
[----:B------:R-:W-:Y:S02]  /*2f90*/  FSEL R30, R30, -INF , !P6 ;  /* 0xff8000001e1e7808 */ /* 0x000fe40007000000 */
[----:B------:R-:W-:Y:S02]  /*2fa0*/  ISETP.LT.OR P1, PT, R0, 0x12, P1 ;  /* 0x000000120000780c */ /* 0x000fe40000f21670 */
[----:B------:R-:W-:Y:S02]  /*2fb0*/  ISETP.NE.AND P6, PT, R33, RZ, PT ;  /* 0x000000ff2100720c */ /* 0x000fe40003fc5270 */
[----:B------:R-:W-:Y:S02]  /*2fc0*/  FMNMX.FTZ R2, R44, R2, !PT ;  /* 0x000000022c027209 */ /* 0x000fe40007810000 */
[----:B------:R-:W-:Y:S02]  /*2fd0*/  FSEL R35, R35, -INF , !P1 ;  /* 0xff80000023237808 */ /* 0x000fe40004800000 */
[----:B------:R-:W-:-:S02]  /*2fe0*/  ISETP.GT.AND P1, PT, R3, 0x18, !P6 ;  /* 0x000000180300780c */ /* 0x000fc40007724270 */
[----:B------:R-:W-:Y:S02]  /*2ff0*/  FMNMX.FTZ R2, R80, R2, !PT ;  /* 0x0000000250027209 */ /* 0x000fe40007810000 */
[----:B------:R-:W-:Y:S02]  /*3000*/  ISETP.LT.OR P1, PT, R0, 0x19, P1 ;  /* 0x000000190000780c */ /* 0x000fe40000f21670 */
[----:B------:R-:W-:Y:S02]  /*3010*/  FMNMX.FTZ R2, R48, R2, !PT ;  /* 0x0000000230027209 */ /* 0x000fe40007810000 */
[----:B------:R-:W-:Y:S02]  /*3020*/  ISETP.NE.AND P4, PT, R73, RZ, PT ;  /* 0x000000ff4900720c */ /* 0x000fe40003f85270 */
[----:B------:R-:W-:Y:S02]  /*3030*/  FSEL R38, R38, -INF , !P1 ;  /* 0xff80000026267808 */ /* 0x000fe40004800000 */
[----:B------:R-:W-:-:S02]  /*3040*/  FMNMX.FTZ R2, R82, R2, !PT ;  /* 0x0000000252027209 */ /* 0x000fc40007810000 */
[----:B------:R-:W-:Y:S02]  /*3050*/  ISETP.GT.AND P1, PT, R3, 0x19, !P4 ;  /* 0x000000190300780c */ /* 0x000fe40006724270 */
        /* <DEDUP_REMOVED lines=23> */
[----:B------:R-:W-:Y:S01]  /*31d0*/  ISETP.GT.AND P5, PT, R3, RZ, !P5 ;  /* 0x000000ff0300720c */ /* 0x000fe20006fa4270 */
[----:B------:R-:W0:Y:S01]  /*31e0*/  SHFL.BFLY PT, R2, R11, 0x2, 0x1f ;  /* 0x0c401f000b027f89 */ /* 0x000e2200000e0000 */
[----:B------:R-:W-:Y:S02]  /*31f0*/  FSEL R46, R46, -INF , !P1 ;  /* 0xff8000002e2e7808 */ /* 0x000fe40004800000 */
[----:B------:R-:W-:Y:S02]  /*3200*/  ISETP.NE.AND P1, PT, R77, RZ, PT ;  /* 0x000000ff4d00720c */ /* 0x000fe40003f25270 */
[----:B------:R-:W-:Y:S02]  /*3210*/  ISETP.LT.OR P5, PT, R0, 0x1, P5 ;  /* 0x000000010000780c */ /* 0x000fe40002fa1670 */
[----:B------:R-:W-:Y:S02]  /*3220*/  ISETP.GT.AND P1, PT, R3, 0x29, !P1 ;  /* 0x000000290300780c */ /* 0x000fe40004f24270 */
[----:B------:R-:W-:-:S02]  /*3230*/  FSEL R26, R26, -INF , !P5 ;  /* 0xff8000001a1a7808 */ /* 0x000fc40006800000 */
[----:B------:R-:W-:Y:S02]  /*3240*/  ISETP.LT.OR P1, PT, R0, 0x2a, P1 ;  /* 0x0000002a0000780c */ /* 0x000fe40000f21670 */
[----:B------:R-:W-:Y:S02]  /*3250*/  ISETP.NE.AND P6, PT, R83, RZ, PT ;  /* 0x000000ff5300720c */ /* 0x000fe40003fc5270 */
[----:B------:R-:W-:Y:S02]  /*3260*/  FSEL R47, R47, -INF , !P1 ;  /* 0xff8000002f2f7808 */ /* 0x000fe40004800000 */
[----:B------:R-:W-:Y:S02]  /*3270*/  ISETP.NE.AND P1, PT, R45, RZ, PT ;  /* 0x000000ff2d00720c */ /* 0x000fe40003f25270 */
[----:B------:R-:W-:Y:S02]  /*3280*/  ISETP.NE.AND P4, PT, R57, RZ, PT ;  /* 0x000000ff3900720c */ /* 0x000fe40003f85270 */
[----:B------:R-:W-:-:S02]  /*3290*/  ISETP.GT.AND P1, PT, R3, 0x30, !P1 ;  /* 0x000000300300780c */ /* 0x000fc40004f24270 */
[----:B------:R-:W-:Y:S02]  /*32a0*/  ISETP.GT.AND P2, PT, R3, 0x51, !P2 ;  /* 0x000000510300780c */ /* 0x000fe40005744270 */
[----:B0-----:R-:W-:Y:S02]  /*32b0*/  FMNMX.FTZ R6, R11, R2, !PT ;  /* 0x000000020b067209 */ /* 0x001fe40007810000 */
[----:B------:R-:W-:Y:S02]  /*32c0*/  ISETP.LT.OR P1, PT, R0, 0x31, P1 ;  /* 0x000000310000780c */ /* 0x000fe40000f21670 */
[----:B------:R-:W-:Y:S01]  /*32d0*/  FMNMX.FTZ R11, R26, R27, !PT ;  /* 0x0000001b1a0b7209 */ /* 0x000fe20007810000 */
[----:B------:R-:W0:Y:S01]  /*32e0*/  SHFL.BFLY PT, R13, R6, 0x1, 0x1f ;  /* 0x0c201f00060d7f89 */ /* 0x000e2200000e0000 */
[----:B------:R-:W-:Y:S02]  /*32f0*/  FSEL R50, R50, -INF , !P1 ;  /* 0xff80000032327808 */ /* 0x000fe40004800000 */
[----:B------:R-:W-:-:S02]  /*3300*/  ISETP.NE.AND P1, PT, R79, RZ, PT ;  /* 0x000000ff4f00720c */ /* 0x000fc40003f25270 */
[C---:B------:R-:W-:Y:S02]  /*3310*/  ISETP.GT.AND P3, PT, R3.reuse, 0x58, !P3 ;  /* 0x000000580300780c */ /* 0x040fe40005f64270 */
[----:B------:R-:W-:Y:S02]  /*3320*/  ISETP.GT.AND P1, PT, R3, 0x31, !P1 ;  /* 0x000000310300780c */ /* 0x000fe40004f24270 */
[C---:B------:R-:W-:Y:S02]  /*3330*/  ISETP.LT.OR P2, PT, R0.reuse, 0x52, P2 ;  /* 0x000000520000780c */ /* 0x040fe40001741670 */
[C---:B------:R-:W-:Y:S02]  /*3340*/  ISETP.LT.OR P1, PT, R0.reuse, 0x32, P1 ;  /* 0x000000320000780c */ /* 0x040fe40000f21670 */
[----:B------:R-:W-:Y:S02]  /*3350*/  ISETP.LT.OR P3, PT, R0, 0x59, P3 ;  /* 0x000000590000780c */ /* 0x000fe40001f61670 */
[----:B------:R-:W-:-:S02]  /*3360*/  FSEL R51, R51, -INF , !P1 ;  /* 0xff80000033337808 */ /* 0x000fc40004800000 */
[----:B------:R-:W-:Y:S02]  /*3370*/  ISETP.NE.AND P1, PT, R49, RZ, PT ;  /* 0x000000ff3100720c */ /* 0x000fe40003f25270 */
[----:B------:R-:W-:Y:S02]  /*3380*/  FSEL R67, R67, -INF , !P2 ;  /* 0xff80000043437808 */ /* 0x000fe40005000000 */
[----:B------:R-:W-:Y:S02]  /*3390*/  ISETP.GT.AND P1, PT, R3, 0x38, !P1 ;  /* 0x000000380300780c */ /* 0x000fe40004f24270 */
[----:B------:R-:W-:Y:S02]  /*33a0*/  FSEL R70, R70, -INF , !P3 ;  /* 0xff80000046467808 */ /* 0x000fe40005800000 */
[----:B------:R-:W-:Y:S02]  /*33b0*/  ISETP.LT.OR P1, PT, R0, 0x39, P1 ;  /* 0x000000390000780c */ /* 0x000fe40000f21670 */
[----:B0-----:R-:W-:-:S02]  /*33c0*/  FMNMX.FTZ R2, R6, R13, !PT ;  /* 0x0000000d06027209 */ /* 0x001fc40007810000 */
[----:B------:R-:W-:Y:S02]  /*33d0*/  FMNMX.FTZ R6, R30, R11, !PT ;  /* 0x0000000b1e067209 */ /* 0x000fe40007810000 */
[----:B------:R-:W-:Y:S01]  /*33e0*/  FSEL R54, R54, -INF , !P1 ;  /* 0xff80000036367808 */ /* 0x000fe20004800000 */
[----:B------:R-:W-:Y:S01]  /*33f0*/  FMUL.FTZ R12, R2, UR6 ;  /* 0x00000006020c7c20 */ /* 0x000fe20008410000 */
        /* <DEDUP_REMOVED lines=19> */
[----:B------:R-:W-:Y:S02]  /*3530*/  FMNMX.FTZ R11, R47, R6, !PT ;  /* 0x000000062f0b7209 */ /* 0x000fe40007810000 */
[----:B------:R-:W-:Y:S02]  /*3540*/  ISETP.GT.AND P1, PT, R3, 0x48, !P4 ;  /* 0x000000480300780c */ /* 0x000fe40006724270 */
[----:B------:R-:W-:-:S02]  /*3550*/  FMNMX.FTZ R6, R50, R11, !PT ;  /* 0x0000000b32067209 */ /* 0x000fc40007810000 */
[----:B------:R-:W-:Y:S02]  /*3560*/  ISETP.LT.OR P1, PT, R0, 0x49, P1 ;  /* 0x000000490000780c */ /* 0x000fe40000f21670 */
[----:B------:R-:W-:Y:S02]  /*3570*/  FMNMX.FTZ R11, R51, R6, !PT ;  /* 0x00000006330b7209 */ /* 0x000fe40007810000 */
[----:B------:R-:W-:Y:S02]  /*3580*/  FSEL R62, R62, -INF , !P1 ;  /* 0xff8000003e3e7808 */ /* 0x000fe40004800000 */
[----:B------:R-:W-:Y:S02]  /*3590*/  FSETP.NEU.FTZ.AND P1, PT, R2, -INF , PT ;  /* 0xff8000000200780b */ /* 0x000fe40003f3d000 */
[----:B------:R-:W-:Y:S02]  /*35a0*/  ISETP.NE.AND P4, PT, R85, RZ, PT ;  /* 0x000000ff5500720c */ /* 0x000fe40003f85270 */
[----:B------:R-:W-:-:S02]  /*35b0*/  FMNMX.FTZ R6, R54, R11, !PT ;  /* 0x0000000b36067209 */ /* 0x000fc40007810000 */
[----:B------:R-:W-:Y:S02]  /*35c0*/  FSEL R13, R12, RZ, P1 ;  /* 0x000000ff0c0d7208 */ /* 0x000fe40000800000 */
[----:B------:R-:W-:Y:S02]  /*35d0*/  ISETP.GT.AND P1, PT, R3, 0x49, !P4 ;  /* 0x000000490300780c */ /* 0x000fe40006724270 */
[----:B------:R-:W-:Y:S01]  /*35e0*/  FMNMX.FTZ R11, R55, R6, !PT ;  /* 0x00000006370b7209 */ /* 0x000fe20007810000 */
[--C-:B------:R-:W-:Y:S01]  /*35f0*/  FFMA.FTZ R12, R24, UR6, -R13.reuse ;  /* 0x00000006180c7c23 */ /* 0x100fe2000801080d */
[----:B------:R-:W-:Y:S01]  /*3600*/  ISETP.LT.OR P1, PT, R0, 0x4a, P1 ;  /* 0x0000004a0000780c */ /* 0x000fe20000f21670 */
[--C-:B------:R-:W-:Y:S01]  /*3610*/  FFMA.FTZ R14, R20, UR6, -R13.reuse ;  /* 0x00000006140e7c23 */ /* 0x100fe2000801080d */
[----:B------:R-:W-:Y:S01]  /*3620*/  ISETP.NE.AND P6, PT, R61, RZ, PT ;  /* 0x000000ff3d00720c */ /* 0x000fe20003fc5270 */
[--C-:B------:R-:W-:Y:S01]  /*3630*/  FFMA.FTZ R20, R28, UR6, -R13.reuse ;  /* 0x000000061c147c23 */ /* 0x100fe2000801080d */
[----:B------:R-:W-:Y:S01]  /*3640*/  FMNMX.FTZ R6, R58, R11, !PT ;  /* 0x0000000b3a067209 */ /* 0x000fe20007810000 */
[----:B------:R-:W-:Y:S01]  /*3650*/  MUFU.EX2 R12, R12 ;  /* 0x0000000c000c7308 */ /* 0x000fe20000000800 */
[----:B------:R-:W-:Y:S01]  /*3660*/  FSEL R63, R63, -INF , !P1 ;  /* 0xff8000003f3f7808 */ /* 0x000fe20004800000 */
[--C-:B------:R-:W-:Y:S01]  /*3670*/  FFMA.FTZ R21, R72, UR6, -R13.reuse ;  /* 0x0000000648157c23 */ /* 0x100fe2000801080d */
[----:B------:R-:W-:Y:S01]  /*3680*/  ISETP.GT.AND P1, PT, R3, 0x50, !P6 ;  /* 0x000000500300780c */ /* 0x000fe20007724270 */
[--C-:B------:R-:W-:Y:S01]  /*3690*/  FFMA.FTZ R24, R32, UR6, -R13.reuse ;  /* 0x0000000620187c23 */ /* 0x100fe2000801080d */
[----:B------:R-:W-:Y:S01]  /*36a0*/  FMNMX.FTZ R11, R59, R6, !PT ;  /* 0x000000063b0b7209 */ /* 0x000fe20007810000 */
[--C-:B------:R-:W-:Y:S01]  /*36b0*/  FFMA.FTZ R28, R36, UR6, -R13.reuse ;  /* 0x00000006241c7c23 */ /* 0x100fe2000801080d */
[----:B------:R-:W-:Y:S01]  /*36c0*/  ISETP.NE.AND P4, PT, R15, RZ, PT ;  /* 0x000000ff0f00720c */ /* 0x000fe20003f85270 */
[----:B------:R-:W-:Y:S01]  /*36d0*/  MUFU.EX2 R20, R20 ;  /* 0x0000001400147308 */ /* 0x000fe20000000800 */
[----:B------:R-:W-:Y:S01]  /*36e0*/  ISETP.LT.OR P1, PT, R0, 0x51, P1 ;  /* 0x000000510000780c */ /* 0x000fe20000f21670 */
[--C-:B------:R-:W-:Y:S01]  /*36f0*/  FFMA.FTZ R36, R48, UR6, -R13.reuse ;  /* 0x0000000630247c23 */ /* 0x100fe2000801080d */
[----:B------:R-:W-:Y:S01]  /*3700*/  FMNMX.FTZ R6, R62, R11, !PT ;  /* 0x0000000b3e067209 */ /* 0x000fe20007810000 */
[--C-:B------:R-:W-:Y:S01]  /*3710*/  FFMA.FTZ R48, R88, UR6, -R13.reuse ;  /* 0x0000000658307c23 */ /* 0x100fe2000801080d */
[----:B------:R-:W-:Y:S01]  /*3720*/  ISETP.GT.AND P4, PT, R3, 0x59, !P4 ;  /* 0x000000590300780c */ /* 0x000fe20006784270 */
[--C-:B------:R-:W-:Y:S01]  /*3730*/  FFMA.FTZ R29, R76, UR6, -R13.reuse ;  /* 0x000000064c1d7c23 */ /* 0x100fe2000801080d */
[----:B------:R-:W-:Y:S01]  /*3740*/  FSEL R66, R66, -INF , !P1 ;  /* 0xff80000042427808 */ /* 0x000fe20004800000 */
[----:B------:R0:W3:Y:S01]  /*3750*/  MUFU.EX2 R15, R14 ;  /* 0x0000000e000f7308 */ /* 0x0000e20000000800 */
[----:B------:R-:W-:Y:S01]  /*3760*/  FMNMX.FTZ R3, R63, R6, !PT ;  /* 0x000000063f037209 */ /* 0x000fe20007810000 */
[--C-:B------:R-:W-:Y:S01]  /*3770*/  FFMA.FTZ R11, R78, UR6, -R13.reuse ;  /* 0x000000064e0b7c23 */ /* 0x100fe2000801080d */
[----:B------:R-:W-:Y:S01]  /*3780*/  ISETP.LT.OR P4, PT, R0, 0x5a, P4 ;  /* 0x0000005a0000780c */ /* 0x000fe20002781670 */
[--C-:B------:R-:W-:Y:S01]  /*3790*/  FFMA.FTZ R32, R80, UR6, -R13.reuse ;  /* 0x0000000650207c23 */ /* 0x100fe2000801080d */
[----:B------:R-:W-:Y:S01]  /*37a0*/  FMNMX.FTZ R6, R66, R3, !PT ;  /* 0x0000000342067209 */ /* 0x000fe20007810000 */
[--C-:B------:R-:W-:Y:S01]  /*37b0*/  FFMA.FTZ R37, R82, UR6, -R13.reuse ;  /* 0x0000000652257c23 */ /* 0x100fe2000801080d */
[----:B------:R-:W-:Y:S01]  /*37c0*/  FSEL R71, R71, -INF , !P4 ;  /* 0xff80000047477808 */ /* 0x000fe20006000000 */
[----:B------:R-:W4:Y:S01]  /*37d0*/  MUFU.EX2 R21, R21 ;  /* 0x0000001500157308 */ /* 0x000f220000000800 */
[----:B------:R-:W-:Y:S01]  /*37e0*/  FMNMX.FTZ R3, R67, R6, !PT ;  /* 0x0000000643037209 */ /* 0x000fe20007810000 */
[--C-:B------:R-:W-:Y:S01]  /*37f0*/  FFMA.FTZ R6, R44, UR6, -R13.reuse ;  /* 0x000000062c067c23 */ /* 0x100fe2000801080d */
[--C-:B0-----:R-:W-:Y:S01]  /*3800*/  FFMA.FTZ R14, R74, UR6, -R13.reuse ;  /* 0x000000064a0e7c23 */ /* 0x101fe2000801080d */
[--C-:B------:R-:W-:Y:S01]  /*3810*/  FFMA.FTZ R44, R56, UR6, -R13.reuse ;  /* 0x00000006382c7c23 */ /* 0x100fe2000801080d */
[----:B------:R-:W-:Y:S01]  /*3820*/  FMNMX.FTZ R0, R70, R3, !PT ;  /* 0x0000000346007209 */ /* 0x000fe20007810000 */
[--C-:B------:R-:W-:Y:S01]  /*3830*/  FFMA.FTZ R41, R84, UR6, -R13.reuse ;  /* 0x0000000654297c23 */ /* 0x100fe2000801080d */
[--C-:B------:R-:W-:Y:S01]  /*3840*/  FFMA.FTZ R53, R90, UR6, -R13.reuse ;  /* 0x000000065a357c23 */ /* 0x100fe2000801080d */
[----:B------:R-:W-:Y:S01]  /*3850*/  MUFU.EX2 R162, R6 ;  /* 0x0000000600a27308 */ /* 0x000fe20000000800 */
[----:B------:R-:W-:Y:S01]  /*3860*/  FMNMX.FTZ R0, R71, R0, !PT ;  /* 0x0000000047007209 */ /* 0x000fe20007810000 */
[----:B------:R-:W-:Y:S01]  /*3870*/  FFMA.FTZ R68, R68, UR6, -R13 ;  /* 0x0000000644447c23 */ /* 0x000fe2000801080d */
[----:B---3--:R-:W-:-:S03]  /*3880*/  F2FP.BF16.F32.PACK_AB R152, R15, R12 ;  /* 0x0000000c0f98723e */ /* 0x008fc600000010ff */
[----:B------:R-:W0:Y:S02]  /*3890*/  SHFL.BFLY PT, R3, R0, 0x2, 0x1f ;  /* 0x0c401f0000037f89 */ /* 0x000e2400000e0000 */
[----:B------:R-:W-:Y:S01]  /*38a0*/  MUFU.EX2 R24, R24 ;  /* 0x0000001800187308 */ /* 0x000fe20000000800 */
[----:B----4-:R-:W-:-:S07]  /*38b0*/  F2FP.BF16.F32.PACK_AB R154, R21, R20 ;  /* 0x00000014159a723e */ /* 0x010fce00000010ff */
[----:B------:R3:W4:Y:S08]  /*38c0*/  MUFU.EX2 R25, R14 ;  /* 0x0000000e00197308 */ /* 0x0007300000000800 */
[----:B------:R-:W-:Y:S01]  /*38d0*/  MUFU.EX2 R28, R28 ;  /* 0x0000001c001c7308 */ /* 0x000fe20000000800 */
[--C-:B---3--:R-:W-:Y:S01]  /*38e0*/  FFMA.FTZ R14, R40, UR6, -R13.reuse ;  /* 0x00000006280e7c23 */ /* 0x108fe2000801080d */
[--C-:B------:R-:W-:Y:S01]  /*38f0*/  FFMA.FTZ R40, R52, UR6, -R13.reuse ;  /* 0x0000000634287c23 */ /* 0x100fe2000801080d */
[--C-:B------:R-:W-:Y:S01]  /*3900*/  FFMA.FTZ R52, R64, UR6, -R13.reuse ;  /* 0x0000000640347c23 */ /* 0x100fe2000801080d */
[----:B0-----:R-:W-:Y:S01]  /*3910*/  FMNMX.FTZ R3, R0, R3, !PT ;  /* 0x0000000300037209 */ /* 0x001fe20007810000 */
[----:B------:R-:W-:-:S03]  /*3920*/  FFMA.FTZ R0, R86, UR6, -R13 ;  /* 0x0000000656007c23 */ /* 0x000fc6000801080d */
[----:B------:R-:W-:Y:S01]  /*3930*/  MUFU.EX2 R49, R48 ;  /* 0x0000003000317308 */ /* 0x000fe20000000800 */
[----:B----4-:R-:W-:Y:S01]  /*3940*/  F2FP.BF16.F32.PACK_AB R156, R25, R24 ;  /* 0x00000018199c723e */ /* 0x010fe200000010ff */
[----:B------:R-:W0:Y:S06]  /*3950*/  SHFL.BFLY PT, R6, R3, 0x1, 0x1f ;  /* 0x0c201f0003067f89 */ /* 0x000e2c00000e0000 */
[----:B------:R3:W-:Y:S08]  /*3960*/  MUFU.EX2 R45, R0 ;  /* 0x00000000002d7308 */ /* 0x0007f00000000800 */
[----:B------:R-:W4:Y:S08]  /*3970*/  MUFU.EX2 R29, R29 ;  /* 0x0000001d001d7308 */ /* 0x000f300000000800 */
[----:B------:R-:W5:Y:S01]  /*3980*/  MUFU.EX2 R14, R14 ;  /* 0x0000000e000e7308 */ /* 0x000f620000000800 */
[----:B0-----:R-:W-:Y:S01]  /*3990*/  FMNMX.FTZ R6, R3, R6, !PT ;  /* 0x0000000603067209 */ /* 0x001fe20007810000 */
[----:B------:R-:W-:-:S03]  /*39a0*/  FADD.FTZ R3, R12, R15 ;  /* 0x0000000f0c037221 */ /* 0x000fc60000010000 */
[C---:B------:R-:W-:Y:S01]  /*39b0*/  FSETP.NEU.FTZ.AND P1, PT, R6.reuse, -INF , PT ;  /* 0xff8000000600780b */ /* 0x040fe20003f3d000 */
[----:B---3--:R-:W-:Y:S01]  /*39c0*/  FMUL.FTZ R0, R6, UR6 ;  /* 0x0000000606007c20 */ /* 0x008fe20008410000 */
[----:B------:R-:W-:Y:S01]  /*39d0*/  FADD.FTZ R48, R20, R3 ;  /* 0x0000000314307221 */ /* 0x000fe20000010000 */
[----:B------:R-:W0:Y:S01]  /*39e0*/  MUFU.EX2 R11, R11 ;  /* 0x0000000b000b7308 */ /* 0x000e220000000800 */
[----:B----4-:R-:W-:Y:S02]  /*39f0*/  F2FP.BF16.F32.PACK_AB R158, R29, R28 ;  /* 0x0000001c1d9e723e */ /* 0x010fe400000010ff */
        /* <DEDUP_REMOVED lines=17> */
[--C-:B------:R-:W-:Y:S01]  /*3b10*/  FFMA.FTZ R47, R47, UR6, -R0.reuse ;  /* 0x000000062f2f7c23 */ /* 0x100fe20008010800 */
[----:B------:R-:W-:Y:S01]  /*3b20*/  FADD.FTZ R56, R28, R57 ;  /* 0x000000391c387221 */ /* 0x000fe20000010000 */
[--C-:B------:R-:W-:Y:S01]  /*3b30*/  FFMA.FTZ R50, R50, UR6, -R0.reuse ;  /* 0x0000000632327c23 */ /* 0x100fe20008010800 */
[--C-:B------:R-:W-:Y:S01]  /*3b40*/  FFMA.FTZ R51, R51, UR6, -R0.reuse ;  /* 0x0000000633337c23 */ /* 0x100fe20008010800 */
[----:B------:R-:W-:Y:S01]  /*3b50*/  FFMA.FTZ R54, R54, UR6, -R0 ;  /* 0x0000000636367c23 */ /* 0x000fe20008010800 */
[----:B------:R-:W-:Y:S01]  /*3b60*/  FADD.FTZ R57, R29, R56 ;  /* 0x000000381d397221 */ /* 0x000fe20000010000 */
[--C-:B------:R-:W-:Y:S01]  /*3b70*/  FFMA.FTZ R55, R55, UR6, -R0.reuse ;  /* 0x0000000637377c23 */ /* 0x100fe20008010800 */
[----:B------:R-:W4:Y:S01]  /*3b80*/  MUFU.EX2 R30, R30 ;  /* 0x0000001e001e7308 */ /* 0x000f220000000800 */
[--C-:B------:R-:W-:Y:S01]  /*3b90*/  FFMA.FTZ R58, R58, UR6, -R0.reuse ;  /* 0x000000063a3a7c23 */ /* 0x100fe20008010800 */
[----:B-----5:R-:W-:Y:S01]  /*3ba0*/  FADD.FTZ R56, R14, R57 ;  /* 0x000000390e387221 */ /* 0x020fe20000010000 */
[--C-:B------:R-:W-:Y:S01]  /*3bb0*/  FFMA.FTZ R59, R59, UR6, -R0.reuse ;  /* 0x000000063b3b7c23 */ /* 0x100fe20008010800 */
[--C-:B------:R-:W-:Y:S01]  /*3bc0*/  FFMA.FTZ R62, R62, UR6, -R0.reuse ;  /* 0x000000063e3e7c23 */ /* 0x100fe20008010800 */
[----:B------:R-:W-:Y:S01]  /*3bd0*/  FFMA.FTZ R63, R63, UR6, -R0 ;  /* 0x000000063f3f7c23 */ /* 0x000fe20008010800 */
[----:B0-----:R-:W-:Y:S01]  /*3be0*/  FADD.FTZ R57, R11, R56 ;  /* 0x000000380b397221 */ /* 0x001fe20000010000 */
[--C-:B------:R-:W-:Y:S01]  /*3bf0*/  FFMA.FTZ R66, R66, UR6, -R0.reuse ;  /* 0x0000000642427c23 */ /* 0x100fe20008010800 */
[----:B------:R-:W0:Y:S01]  /*3c00*/  MUFU.EX2 R31, R31 ;  /* 0x0000001f001f7308 */ /* 0x000e220000000800 */
[----:B---3--:R-:W-:Y:S01]  /*3c10*/  FADD.FTZ R3, R26, R27 ;  /* 0x0000001b1a037221 */ /* 0x008fe20000010000 */
[----:B------:R-:W-:Y:S01]  /*3c20*/  FADD.FTZ R56, R162, R57 ;  /* 0x00000039a2387221 */ /* 0x000fe20000010000 */
[--C-:B------:R-:W-:Y:S01]  /*3c30*/  FFMA.FTZ R67, R67, UR6, -R0.reuse ;  /* 0x0000000643437c23 */ /* 0x100fe20008010800 */
[----:B------:R-:W-:Y:S01]  /*3c40*/  F2FP.BF16.F32.PACK_AB R160, R11, R14 ;  /* 0x0000000e0ba0723e */ /* 0x000fe200000010ff */
[--C-:B------:R-:W-:Y:S01]  /*3c50*/  FFMA.FTZ R70, R70, UR6, -R0.reuse ;  /* 0x0000000646467c23 */ /* 0x100fe20008010800 */
[----:B------:R-:W-:Y:S01]  /*3c60*/  FFMA.FTZ R0, R71, UR6, -R0 ;  /* 0x0000000647007c23 */ /* 0x000fe20008010800 */
[----:B------:R-:W-:Y:S01]  /*3c70*/  F2FP.BF16.F32.PACK_AB R153, R27, R26 ;  /* 0x0000001a1b99723e */ /* 0x000fe200000010ff */
[----:B------:R-:W3:Y:S01]  /*3c80*/  MUFU.EX2 R34, R34 ;  /* 0x0000002200227308 */ /* 0x000ee20000000800 */
[----:B----4-:R-:W-:-:S07]  /*3c90*/  FADD.FTZ R48, R30, R3 ;  /* 0x000000031e307221 */ /* 0x010fce0000010000 */
[----:B------:R-:W4:Y:S01]  /*3ca0*/  MUFU.EX2 R35, R35 ;  /* 0x0000002300237308 */ /* 0x000f220000000800 */
[C---:B0-----:R-:W-:Y:S01]  /*3cb0*/  FADD.FTZ R3, R31.reuse, R48 ;  /* 0x000000301f037221 */ /* 0x041fe20000010000 */
[----:B------:R-:W-:-:S06]  /*3cc0*/  F2FP.BF16.F32.PACK_AB R155, R31, R30 ;  /* 0x0000001e1f9b723e */ /* 0x000fcc00000010ff */
[----:B------:R-:W0:Y:S01]  /*3cd0*/  MUFU.EX2 R38, R38 ;  /* 0x0000002600267308 */ /* 0x000e220000000800 */
[----:B---3--:R-:W-:-:S07]  /*3ce0*/  FADD.FTZ R48, R34, R3 ;  /* 0x0000000322307221 */ /* 0x008fce0000010000 */
[----:B------:R-:W3:Y:S01]  /*3cf0*/  MUFU.EX2 R39, R39 ;  /* 0x0000002700277308 */ /* 0x000ee20000000800 */
[C---:B----4-:R-:W-:Y:S01]  /*3d00*/  FADD.FTZ R3, R35.reuse, R48 ;  /* 0x0000003023037221 */ /* 0x050fe20000010000 */
[----:B------:R-:W-:-:S06]  /*3d10*/  F2FP.BF16.F32.PACK_AB R157, R35, R34 ;  /* 0x00000022239d723e */ /* 0x000fcc00000010ff */
[----:B------:R4:W5:Y:S01]  /*3d20*/  MUFU.EX2 R33, R32 ;  /* 0x0000002000217308 */ /* 0x0009620000000800 */
[----:B0-----:R-:W-:-:S07]  /*3d30*/  FADD.FTZ R48, R38, R3 ;  /* 0x0000000326307221 */ /* 0x001fce0000010000 */
[----:B------:R-:W0:Y:S01]  /*3d40*/  MUFU.EX2 R42, R42 ;  /* 0x0000002a002a7308 */ /* 0x000e220000000800 */
[C---:B---3--:R-:W-:Y:S01]  /*3d50*/  FADD.FTZ R3, R39.reuse, R48 ;  /* 0x0000003027037221 */ /* 0x048fe20000010000 */
[--C-:B----4-:R-:W-:Y:S01]  /*3d60*/  FFMA.FTZ R32, R60, UR6, -R13.reuse ;  /* 0x000000063c207c23 */ /* 0x110fe2000801080d */
[----:B------:R-:W-:Y:S01]  /*3d70*/  FFMA.FTZ R13, R92, UR6, -R13 ;  /* 0x000000065c0d7c23 */ /* 0x000fe2000801080d */
[----:B------:R-:W-:-:S04]  /*3d80*/  F2FP.BF16.F32.PACK_AB R159, R39, R38 ;  /* 0x00000026279f723e */ /* 0x000fc800000010ff */
[----:B------:R-:W3:Y:S01]  /*3d90*/  MUFU.EX2 R36, R36 ;  /* 0x0000002400247308 */ /* 0x000ee20000000800 */
[C---:B-----5:R-:W-:Y:S01]  /*3da0*/  FADD.FTZ R57, R33.reuse, R56 ;  /* 0x0000003821397221 */ /* 0x060fe20000010000 */
[----:B------:R-:W-:-:S06]  /*3db0*/  F2FP.BF16.F32.PACK_AB R162, R33, R162 ;  /* 0x000000a221a2723e */ /* 0x000fcc00000010ff */
[----:B------:R-:W4:Y:S01]  /*3dc0*/  MUFU.EX2 R43, R43 ;  /* 0x0000002b002b7308 */ /* 0x000f220000000800 */
[----:B0-----:R-:W-:-:S07]  /*3dd0*/  FADD.FTZ R48, R42, R3 ;  /* 0x000000032a307221 */ /* 0x001fce0000010000 */
[----:B------:R-:W0:Y:S01]  /*3de0*/  MUFU.EX2 R37, R37 ;  /* 0x0000002500257308 */ /* 0x000e220000000800 */
[----:B---3--:R-:W-:-:S07]  /*3df0*/  FADD.FTZ R56, R36, R57 ;  /* 0x0000003924387221 */ /* 0x008fce0000010000 */
[----:B------:R-:W3:Y:S01]  /*3e00*/  MUFU.EX2 R46, R46 ;  /* 0x0000002e002e7308 */ /* 0x000ee20000000800 */
[C---:B----4-:R-:W-:Y:S01]  /*3e10*/  FADD.FTZ R3, R43.reuse, R48 ;  /* 0x000000302b037221 */ /* 0x050fe20000010000 */
[----:B------:R-:W-:-:S06]  /*3e20*/  F2FP.BF16.F32.PACK_AB R161, R43, R42 ;  /* 0x0000002a2ba1723e */ /* 0x000fcc00000010ff */
[----:B------:R-:W4:Y:S01]  /*3e30*/  MUFU.EX2 R40, R40 ;  /* 0x0000002800287308 */ /* 0x000f220000000800 */
[C---:B0-----:R-:W-:Y:S01]  /*3e40*/  FADD.FTZ R57, R37.reuse, R56 ;  /* 0x0000003825397221 */ /* 0x041fe20000010000 */
[----:B------:R-:W-:-:S06]  /*3e50*/  F2FP.BF16.F32.PACK_AB R164, R37, R36 ;  /* 0x0000002425a4723e */ /* 0x000fcc00000010ff */
[----:B------:R-:W0:Y:S01]  /*3e60*/  MUFU.EX2 R47, R47 ;  /* 0x0000002f002f7308 */ /* 0x000e220000000800 */
[----:B---3--:R-:W-:-:S07]  /*3e70*/  FADD.FTZ R48, R46, R3 ;  /* 0x000000032e307221 */ /* 0x008fce0000010000 */
[----:B------:R-:W3:Y:S01]  /*3e80*/  MUFU.EX2 R41, R41 ;  /* 0x0000002900297308 */ /* 0x000ee20000000800 */
[----:B----4-:R-:W-:-:S07]  /*3e90*/  FADD.FTZ R56, R40, R57 ;  /* 0x0000003928387221 */ /* 0x010fce0000010000 */
[----:B------:R-:W4:Y:S01]  /*3ea0*/  MUFU.EX2 R50, R50 ;  /* 0x0000003200327308 */ /* 0x000f220000000800 */
[C---:B0-----:R-:W-:Y:S01]  /*3eb0*/  FADD.FTZ R3, R47.reuse, R48 ;  /* 0x000000302f037221 */ /* 0x041fe20000010000 */
[----:B------:R-:W-:-:S06]  /*3ec0*/  F2FP.BF16.F32.PACK_AB R163, R47, R46 ;  /* 0x0000002e2fa3723e */ /* 0x000fcc00000010ff */
[----:B------:R-:W0:Y:S01]  /*3ed0*/  MUFU.EX2 R44, R44 ;  /* 0x0000002c002c7308 */ /* 0x000e220000000800 */
[C---:B---3--:R-:W-:Y:S01]  /*3ee0*/  FADD.FTZ R57, R41.reuse, R56 ;  /* 0x0000003829397221 */ /* 0x048fe20000010000 */
[----:B------:R-:W-:-:S06]  /*3ef0*/  F2FP.BF16.F32.PACK_AB R166, R41, R40 ;  /* 0x0000002829a6723e */ /* 0x000fcc00000010ff */
[----:B------:R-:W3:Y:S01]  /*3f00*/  MUFU.EX2 R51, R51 ;  /* 0x0000003300337308 */ /* 0x000ee20000000800 */
[----:B----4-:R-:W-:-:S07]  /*3f10*/  FADD.FTZ R12, R50, R3 ;  /* 0x00000003320c7221 */ /* 0x010fce0000010000 */
[----:B------:R-:W4:Y:S01]  /*3f20*/  MUFU.EX2 R54, R54 ;  /* 0x0000003600367308 */ /* 0x000f220000000800 */
[----:B0-----:R-:W-:Y:S01]  /*3f30*/  FADD.FTZ R48, R44, R57 ;  /* 0x000000392c307221 */ /* 0x001fe20000010000 */
[----:B------:R-:W-:-:S03]  /*3f40*/  F2FP.BF16.F32.PACK_AB R168, R45, R44 ;  /* 0x0000002c2da8723e */ /* 0x000fc600000010ff */
[----:B------:R-:W-:-:S03]  /*3f50*/  FADD.FTZ R15, R45, R48 ;  /* 0x000000302d0f7221 */ /* 0x000fc60000010000 */
        /* <DEDUP_REMOVED lines=15> */
[----:B0-----:R-:W-:-:S07]  /*4050*/  FADD.FTZ R14, R52, R11 ;  /* 0x0000000b340e7221 */ /* 0x001fce0000010000 */
[----:B------:R-:W0:Y:S01]  /*4060*/  MUFU.EX2 R62, R62 ;  /* 0x0000003e003e7308 */ /* 0x000e220000000800 */
[C---:B---3--:R-:W-:Y:S01]  /*4070*/  FADD.FTZ R3, R59.reuse, R12 ;  /* 0x0000000c3b037221 */ /* 0x048fe20000010000 */
[----:B------:R-:W-:-:S06]  /*4080*/  F2FP.BF16.F32.PACK_AB R169, R59, R58 ;  /* 0x0000003a3ba9723e */ /* 0x000fcc00000010ff */
[----:B------:R-:W3:Y:S01]  /*4090*/  MUFU.EX2 R68, R68 ;  /* 0x0000004400447308 */ /* 0x000ee20000000800 */
[C---:B----4-:R-:W-:Y:S01]  /*40a0*/  FADD.FTZ R11, R53.reuse, R14 ;  /* 0x0000000e350b7221 */ /* 0x050fe20000010000 */
        /* <DEDUP_REMOVED lines=9> */
[----:B0-----:R-:W-:-:S07]  /*4140*/  FADD.FTZ R12, R66, R11 ;  /* 0x0000000b420c7221 */ /* 0x001fce0000010000 */
[----:B------:R4:W0:Y:S01]  /*4150*/  MUFU.EX2 R175, R0 ;  /* 0x0000000000af7308 */ /* 0x0008220000000800 */
[C---:B---3--:R-:W-:Y:S01]  /*4160*/  FADD.FTZ R11, R67.reuse, R12 ;  /* 0x0000000c430b7221 */ /* 0x048fe20000010000 */
[----:B------:R-:W-:-:S06]  /*4170*/  F2FP.BF16.F32.PACK_AB R173, R67, R66 ;  /* 0x0000004243ad723e */ /* 0x000fcc00000010ff */
[----:B------:R-:W3:Y:S01]  /*4180*/  MUFU.EX2 R13, R13 ;  /* 0x0000000d000d7308 */ /* 0x000ee20000000800 */
[----:B----4-:R-:W-:-:S04]  /*4190*/  FADD.FTZ R0, R70, R11 ;  /* 0x0000000b46007221 */ /* 0x010fc80000010000 */
[C---:B0-----:R-:W-:Y:S01]  /*41a0*/  FADD.FTZ R0, R175.reuse, R0 ;  /* 0x00000000af007221 */ /* 0x041fe20000010000 */
[----:B------:R-:W-:Y:S01]  /*41b0*/  F2FP.BF16.F32.PACK_AB R175, R175, R70 ;  /* 0x00000046afaf723e */ /* 0x000fe200000010ff */
[C---:B---3--:R-:W-:Y:S01]  /*41c0*/  FADD.FTZ R3, R13.reuse, R14 ;  /* 0x0000000e0d037221 */ /* 0x048fe20000010000 */
[----:B------:R-:W-:Y:S01]  /*41d0*/  F2FP.BF16.F32.PACK_AB R174, R13, R68 ;  /* 0x000000440dae723e */ /* 0x000fe200000010ff */
[----:B------:R-:W-:Y:S06]  /*41e0*/  @!P0 BRA `(.L_x_11446) ;  /* 0x0000000000048947 */ /* 0x000fec0003800000 */
[----:B------:R-:W-:Y:S01]  /*41f0*/  BPT.TRAP 0x1 ;  /* 0x000000040000795c */ /* 0x000fe20000300000 */
.L_x_11446:
[----:B------:R0:W3:Y:S01]  /*4200*/  SYNCS.PHASECHK.TRANS64.TRYWAIT P1, [R5+URZ+0x22850], R10 ;  /* 0x0228500a050075a7 */ /* 0x0000e2000802017f */
[----:B------:R-:W-:Y:S05]  /*4210*/  @!P0 BRA `(.L_x_11447) ;  /* 0x0000000000048947 */ /* 0x000fea0003800000 */
[----:B------:R-:W-:Y:S01]  /*4220*/  BPT.TRAP 0x1 ;  /* 0x000000040000795c */ /* 0x000fe20000300000 */
.L_x_11447:
[----:B---3--:R-:W-:Y:S05]  /*4230*/  @P1 BRA `(.L_x_11448) ;  /* 0x0000000000081947 */ /* 0x008fea0003800000 */
[----:B------:R-:W3:Y:S02]  /*4240*/  SYNCS.PHASECHK.TRANS64.TRYWAIT P1, [R5+URZ+0x22850], R10 ;  /* 0x0228500a050075a7 */ /* 0x000ee4000802017f */
[----:B---3--:R-:W-:Y:S05]  /*4250*/  @!P1 BRA `(.L_x_11449) ;  /* 0x00000120009c9947 */ /* 0x008fea0003800000 */
.L_x_11448:
[----:B------:R-:W-:Y:S01]  /*4260*/  R2UR UR10, R8 ;  /* 0x00000000080a72ca */ /* 0x000fe200000e0000 */
[----:B------:R4:W-:Y:S01]  /*4270*/  BAR.SYNC.DEFER_BLOCKING R9, 0x100 ;  /* 0x000400090000751d */ /* 0x0009e20000010000 */
[----:B------:R-:W-:-:S05]  /*4280*/  ISETP.NE.AND P2, PT, R7, 0x1, PT ;  /* 0x000000010700780c */ /* 0x000fca0003f45270 */
[----:B------:R-:W-:Y:S01]  /*4290*/  UMOV UR11, 0x40000040 ;  /* 0x40000040000b7882 */ /* 0x000fe20000000000 */
[----:B------:R-:W5:Y:S05]  /*42a0*/  S2R R11, SR_TID.X ;  /* 0x00000000000b7919 */ /* 0x000f6a0000002100 */
[----:B------:R-:W-:Y:S02]  /*42b0*/  UIADD3 UR10, UR10, 0x400, URZ ;  /* 0x000004000a0a7890 */ /* 0x000fe4000fffe03f */
[----:B------:R-:W4:Y:S02]  /*42c0*/  @P2 LDC R8, c[0x0][0x44c] ;  /* 0x00011300ff082b82 */ /* 0x000f240000000800 */
[----:B------:R-:W-:-:S04]  /*42d0*/  USHF.R.U32.HI UR10, URZ, 0x4, UR10 ;  /* 0x000000043f0a7899 */ /* 0x000fc8000801160a */
[----:B------:R-:W-:Y:S02]  /*42e0*/  ULOP3.LUT UR10, UR10, 0x3fff, URZ, 0xc0, !UPT ;  /* 0x00003fff0a0a7892 */ /* 0x000fe4000f8ec03f */
[----:B0123--:R-:W0:Y:S02]  /*42f0*/  @P2 LDC R10, c[0x0][0x450] ;  /* 0x00011400ff0a2b82 */ /* 0x00fe240000000800 */
[----:B------:R-:W-:Y:S01]  /*4300*/  ULOP3.LUT UR21, UR10, 0x3000000, URZ, 0xfc, !UPT ;  /* 0x030000000a157892 */ /* 0x000fe2000f8efc3f */
[----:B------:R-:W-:-:S03]  /*4310*/  WARPGROUP.ARRIVE ;  /* 0x00000000000079c5 */ /* 0x000fc60000000000 */
[----:B------:R-:W-:-:S07]  /*4320*/  UIMAD UR18, UR37, 0xc00, UR21 ;  /* 0x00000c00251278a4 */ /* 0x000fce000f8e0215 */
[----:B------:R-:W-:Y:S02]  /*4330*/  UMOV UR10, UR18 ;  /* 0x00000012000a7c82 */ /* 0x000fe40008000000 */
[----:B------:R-:W-:Y:S01]  /*4340*/  HGMMA.64x256x16.F32.BF16 R24, R152, gdesc[UR8].tnspB, RZ, !UPT, gsb0 ;  /* 0x43e0000898187df0 */ /* 0x000fe2000c0018ff */
[----:B------:R-:W-:Y:S01]  /*4350*/  UIADD3 UR10, UR18, 0x80, URZ ;  /* 0x00000080120a7890 */ /* 0x000fe2000fffe03f */
[----:B----4-:R-:W-:Y:S01]  /*4360*/  @P2 IMAD.HI.U32 R9, R8, UR43, RZ ;  /* 0x0000002b08092c27 */ /* 0x010fe2000f8e00ff */
[----:B------:R-:W-:Y:S01]  /*4370*/  UMOV UR11, 0x40000040 ;  /* 0x40000040000b7882 */ /* 0x000fe20000000000 */
[----:B-----5:R-:W-:Y:S02]  /*4380*/  LOP3.LUT P1, RZ, R11, 0x7f, RZ, 0xc0, !PT ;  /* 0x0000007f0bff7812 */ /* 0x020fe4000782c0ff */
[----:B------:R-:W-:Y:S01]  /*4390*/  IMAD.U32 R8, RZ, RZ, UR43 ;  /* 0x0000002bff087e24 */ /* 0x000fe2000f8e00ff */
[----:B0-----:R-:W-:-:S04]  /*43a0*/  @P2 SHF.R.U32.HI R8, RZ, R10, R9 ;  /* 0x0000000aff082219 */ /* 0x001fc80000011609 */
[----:B------:R-:W-:-:S06]  /*43b0*/  IADD3 R8, R8, R17, -R16 ;  /* 0x0000001108087210 */ /* 0x000fcc0007ffe810 */
        /* <DEDUP_REMOVED lines=47> */
.L_x_11451:
[----:B------:R-:W-:-:S11]  /*46b0*/  UISETP.NE.AND UP1, UPT, UR15, 0x1, UPT ;  /* 0x000000010f00788c */ /* 0x000fd6000bf25270 */
[----:B------:R-:W-:Y:S02]  /*46c0*/  @UP1 ULDC.64 UR22, c[0x0][0x9e8] ;  /* 0x00027a0000161ab9 */ /* 0x000fe40000000a00 */
[----:B------:R-:W-:-:S04]  /*46d0*/  UIMAD.WIDE.U32 UR10, UR18, UR22, URZ ;  /* 0x00000016120a72a5 */ /* 0x000fc8000f8e003f */
[----:B------:R-:W-:-:S12]  /*46e0*/  @UP1 USHF.R.U32.HI UR18, URZ, UR23, UR11 ;  /* 0x000000173f121299 */ /* 0x000fd8000801160b */
.L_x_11452:
[----:B------:R-:W-:-:S04]  /*46f0*/  UIMAD UR15, UR18, UR15, UR15 ;  /* 0x0000000f120f72a4 */ /* 0x000fc8000f8e020f */
[----:B------:R-:W-:-:S04]  /*4700*/  UISETP.LT.AND UP1, UPT, UR14, UR15, UPT ;  /* 0x0000000f0e00728c */ /* 0x000fc8000bf21270 */
[----:B------:R-:W-:-:S12]  /*4710*/  USEL UR14, UR14, UR15, UP1 ;  /* 0x0000000f0e0e7287 */ /* 0x000fd80008800000 */
.L_x_11450:
        /* <DEDUP_REMOVED lines=11> */
.L_x_11470:
[----:B------:R-:W-:-:S04]  /*47d0*/  UIADD3 UR37, UR37, 0x1, URZ ;  /* 0x0000000125257890 */ /* 0x000fc8000fffe03f */
[----:B------:R-:W-:-:S04]  /*47e0*/  UISETP.NE.AND UP1, UPT, UR37, 0x2, UPT ;  /* 0x000000022500788c */ /* 0x000fc8000bf25270 */
[----:B------:R-:W-:Y:S02]  /*47f0*/  USEL UR6, URZ, 0x1, UP1 ;  /* 0x000000013f067887 */ /* 0x000fe40008800000 */
[----:B------:R-:W-:Y:S02]  /*4800*/  USEL UR37, UR37, URZ, UP1 ;  /* 0x0000003f25257287 */ /* 0x000fe40008800000 */
[----:B------:R-:W-:Y:S01]  /*4810*/  ULOP3.LUT UR38, UR38, UR6, URZ, 0x3c, !UPT ;  /* 0x0000000626267292 */ /* 0x000fe2000f8e3c3f */
[----:B01----:R-:W-:Y:S11]  /*4820*/  @!P0 BRA `(.L_x_11454) ;  /* 0x0000000000048947 */ /* 0x003ff60003800000 */
[----:B------:R-:W-:Y:S01]  /*4830*/  BPT.TRAP 0x1 ;  /* 0x000000040000795c */ /* 0x000fe20000300000 */
.L_x_11454:
        /* <DEDUP_REMOVED lines=9> */
.L_x_11455:
[----:B-1----:R-:W-:Y:S05]  /*48d0*/  @P1 BRA `(.L_x_11456) ;  /* 0x0000000000081947 */ /* 0x002fea0003800000 */
[----:B------:R-:W1:Y:S02]  /*48e0*/  SYNCS.PHASECHK.TRANS64.TRYWAIT P1, [UR27+0x22830], R10 ;  /* 0x0228300aff0075a7 */ /* 0x000e64000802015b */
[----:B-1----:R-:W-:Y:S05]  /*48f0*/  @!P1 BRA `(.L_x_11457) ;  /* 0x0000011c00089947 */ /* 0x002fea0003800000 */
.L_x_11456:
        /* <DEDUP_REMOVED lines=13> */
[----:B------:R-:W-:-:S02]  /*49d0*/  IMAD.U32 R11, RZ, RZ, UR27 ;  /* 0x0000001bff0b7e24 */ /* 0x000fc4000f8e00ff */
[----:B------:R-:W-:-:S03]  /*49e0*/  IMAD R13, R5, -0x60, RZ ;  /* 0xffffffa0050d7824 */ /* 0x000fc600078e02ff */
[----:B------:R-:W3:Y:S08]  /*49f0*/  @P2 LDC R4, c[0x0][0x44c] ;  /* 0x00011300ff042b82 */ /* 0x000ef00000000800 */
[----:B-1----:R-:W1:Y:S01]  /*4a00*/  @P2 LDC R9, c[0x0][0x450] ;  /* 0x00011400ff092b82 */ /* 0x002e620000000800 */
[----:B--2---:R-:W-:Y:S02]  /*4a10*/  LOP3.LUT P1, RZ, R8, 0x7f, RZ, 0xc0, !PT ;  /* 0x0000007f08ff7812 */ /* 0x004fe4000782c0ff */
[----:B------:R-:W-:Y:S01]  /*4a20*/  SHF.R.U32.HI R12, RZ, 0x7, R8 ;  /* 0x00000007ff0c7819 */ /* 0x000fe20000011608 */
[----:B---3--:R-:W-:-:S05]  /*4a30*/  @P2 IMAD.HI.U32 R4, R21, R4, RZ ;  /* 0x0000000415042227 */ /* 0x008fca00078e00ff */
[----:B-1----:R-:W-:Y:S01]  /*4a40*/  @P2 SHF.R.U32.HI R21, RZ, R9, R4 ;  /* 0x00000009ff152219 */ /* 0x002fe20000011604 */
[----:B------:R-:W-:Y:S01]  /*4a50*/  VIADD R9, R13, 0x1 ;  /* 0x000000010d097836 */ /* 0x000fe20000000000 */
[----:B------:R-:W-:-:S03]  /*4a60*/  IADD3 R4, -R12, 0xb, RZ ;  /* 0x0000000b0c047810 */ /* 0x000fc60007ffe1ff */
[----:B------:R-:W-:Y:S01]  /*4a70*/  @!P1 VIADD R8, R11, 0x22840 ;  /* 0x000228400b089836 */ /* 0x000fe20000000000 */
[----:B------:R-:W1:Y:S01]  /*4a80*/  SHFL.IDX PT, R213, R21, RZ, 0x1c1f ;  /* 0x001c1fff15d57589 */ /* 0x000e6200000e0000 */
[----:B------:R-:W-:-:S03]  /*4a90*/  IMAD R9, R18, -0x2, R9 ;  /* 0xfffffffe12097824 */ /* 0x000fc600078e0209 */
[----:B------:R-:W-:Y:S02]  /*4aa0*/  @!P1 PRMT R8, RZ, 0x654, R8 ;  /* 0x00000654ff089816 */ /* 0x000fe40000000008 */
[----:B------:R-:W-:-:S05]  /*4ab0*/  IADD3 R9, -R16, R9, R17 ;  /* 0x0000000910097210 */ /* 0x000fca0007ffe111 */
        /* <DEDUP_REMOVED lines=20> */
[----:B------:R-:W-:Y:S01]  /*4c00*/  IADD3 R213, -R16, R17, R213 ;  /* 0x0000001110d57210 */ /* 0x000fe20007ffe1d5 */
        /* <DEDUP_REMOVED lines=11> */
.L_x_11460:
[----:B------:R-:W-:-:S05]  /*4cc0*/  IMAD.U32 R214, RZ, RZ, UR25 ;  /* 0x00000019ffd67e24 */ /* 0x000fca000f8e00ff */
[----:B------:R-:W-:-:S13]  /*4cd0*/  ISETP.NE.AND P1, PT, R214, 0x1, PT ;  /* 0x00000001d600780c */ /* 0x000fda0003f25270 */
[----:B------:R-:W1:Y:S02]  /*4ce0*/  @P1 LDC.64 R8, c[0x0][0x9e8] ;  /* 0x00027a00ff081b82 */ /* 0x000e640000000a00 */
[----:B-1----:R-:W-:-:S05]  /*4cf0*/  @P1 IMAD.HI.U32 R8, R213, R8, RZ ;  /* 0x00000008d5081227 */ /* 0x002fca00078e00ff */
[----:B------:R-:W-:-:S07]  /*4d00*/  @P1 SHF.R.U32.HI R213, RZ, R9, R8 ;  /* 0x00000009ffd51219 */ /* 0x000fce0000011608 */
.L_x_11461:
[----:B------:R-:W-:Y:S05]  /*4d10*/  BSYNC B0 ;  /* 0x0000000000007941 */ /* 0x000fea0003800000 */
.L_x_11459:
[----:B------:R-:W-:-:S04]  /*4d20*/  IMAD R8, R18, -0x2, R13 ;  /* 0xfffffffe12087824 */ /* 0x000fc800078e020d */
[----:B------:R-:W-:-:S05]  /*4d30*/  IMAD R213, R213, R214, R8 ;  /* 0x000000d6d5d57224 */ /* 0x000fca00078e0208 */
[----:B------:R-:W-:Y:S02]  /*4d40*/  VIADDMNMX R14, R213, R214, R14, PT ;  /* 0x000000d6d50e7246 */ /* 0x000fe4000380010e */
[----:B------:R-:W-:-:S07]  /*4d50*/  VIMNMX R12, R12, R213, !PT ;  /* 0x000000d50c0c7248 */ /* 0x000fce0007fe0100 */
.L_x_11458:
[----:B------:R-:W2:Y:S01]  /*4d60*/  LDL.LU R214, [R1] ;  /* 0x0000000001d67983 */ /* 0x000ea20000300800 */
[C---:B------:R-:W-:Y:S02]  /*4d70*/  ISETP.GE.AND P2, PT, R13.reuse, 0x1, PT ;  /* 0x000000010d00780c */ /* 0x040fe40003f46270 */
[C---:B------:R-:W-:Y:S01]  /*4d80*/  ISETP.GE.AND P1, PT, R13.reuse, 0x2, PT ;  /* 0x000000020d00780c */ /* 0x040fe20003f26270 */
[----:B------:R-:W1:Y:S01]  /*4d90*/  SHFL.IDX PT, R21, R21, 0x1, 0x1c1f ;  /* 0x003c1f0015157f89 */ /* 0x000e6200000e0000 */
[----:B------:R-:W-:Y:S02]  /*4da0*/  ISETP.GT.AND P3, PT, R12, RZ, !P2 ;  /* 0x000000ff0c00720c */ /* 0x000fe40005764270 */
[----:B------:R-:W-:Y:S02]  /*4db0*/  ISETP.GE.AND P4, PT, R13, 0x9, PT ;  /* 0x000000090d00780c */ /* 0x000fe40003f86270 */
[----:B------:R-:W-:-:S04]  /*4dc0*/  ISETP.LT.OR P3, PT, R14, 0x1, P3 ;  /* 0x000000010e00780c */ /* 0x000fc80001f61670 */
[----:B------:R-:W-:Y:S02]  /*4dd0*/  FSEL R213, R152, -INF , !P3 ;  /* 0xff80000098d57808 */ /* 0x000fe40005800000 */
[----:B------:R-:W-:Y:S01]  /*4de0*/  ISETP.GE.AND P3, PT, R13, 0xa, PT ;  /* 0x0000000a0d00780c */ /* 0x000fe20003f66270 */
[--C-:B-1----:R-:W-:Y:S02]  /*4df0*/  IMAD.IADD R20, R20, 0x1, R21.reuse ;  /* 0x0000000114147824 */ /* 0x102fe400078e0215 */
[----:B------:R-:W-:Y:S01]  /*4e00*/  IMAD.IADD R15, R15, 0x1, R21 ;  /* 0x000000010f0f7824 */ /* 0x000fe200078e0215 */
[----:B--2---:R-:W-:-:S04]  /*4e10*/  LOP3.LUT R214, R214, 0xfffbffff, RZ, 0xc0, !PT ;  /* 0xfffbffffd6d67812 */ /* 0x004fc800078ec0ff */
[----:B------:R-:W-:Y:S02]  /*4e20*/  @P2 LOP3.LUT R214, R214, 0x40000, RZ, 0xfc, !PT ;  /* 0x00040000d6d62812 */ /* 0x000fe400078efcff */
[----:B------:R-:W-:Y:S02]  /*4e30*/  ISETP.GT.AND P2, PT, R12, 0x1, !P1 ;  /* 0x000000010c00780c */ /* 0x000fe40004f44270 */
[----:B------:R-:W-:Y:S02]  /*4e40*/  LOP3.LUT R214, R214, 0xfffffffd, RZ, 0xc0, !PT ;  /* 0xfffffffdd6d67812 */ /* 0x000fe400078ec0ff */
[----:B------:R-:W-:Y:S02]  /*4e50*/  ISETP.LT.OR P2, PT, R14, 0x2, P2 ;  /* 0x000000020e00780c */ /* 0x000fe40001741670 */
[----:B------:R-:W-:Y:S02]  /*4e60*/  @P4 LOP3.LUT R214, R214, 0x2, RZ, 0xfc, !PT ;  /* 0x00000002d6d64812 */ /* 0x000fe400078efcff */
[----:B------:R-:W-:-:S02]  /*4e70*/  FSEL R153, R153, -INF , !P2 ;  /* 0xff80000099997808 */ /* 0x000fc40005000000 */
[----:B------:R-:W-:Y:S02]  /*4e80*/  ISETP.GT.AND P2, PT, R12, 0x8, !P4 ;  /* 0x000000080c00780c */ /* 0x000fe40006744270 */
[----:B------:R-:W-:Y:S02]  /*4e90*/  LOP3.LUT R214, R214, 0xfffffffb, RZ, 0xc0, !PT ;  /* 0xfffffffbd6d67812 */ /* 0x000fe400078ec0ff */
[----:B------:R-:W-:Y:S02]  /*4ea0*/  ISETP.LT.OR P2, PT, R14, 0x9, P2 ;  /* 0x000000090e00780c */ /* 0x000fe40001741670 */
[----:B------:R-:W-:Y:S02]  /*4eb0*/  @P3 LOP3.LUT R214, R214, 0x4, RZ, 0xfc, !PT ;  /* 0x00000004d6d63812 */ /* 0x000fe400078efcff */
[----:B------:R-:W-:Y:S02]  /*4ec0*/  FSEL R156, R156, -INF , !P2 ;  /* 0xff8000009c9c7808 */ /* 0x000fe40005000000 */
[----:B------:R-:W-:-:S02]  /*4ed0*/  ISETP.GT.AND P2, PT, R12, 0x9, !P3 ;  /* 0x000000090c00780c */ /* 0x000fc40005f44270 */
[----:B------:R-:W-:Y:S02]  /*4ee0*/  ISETP.GE.AND P3, PT, R13, 0x11, PT ;  /* 0x000000110d00780c */ /* 0x000fe40003f66270 */
[----:B------:R-:W-:Y:S02]  /*4ef0*/  ISETP.LT.OR P2, PT, R14, 0xa, P2 ;  /* 0x0000000a0e00780c */ /* 0x000fe40001741670 */
[----:B------:R-:W-:Y:S02]  /*4f00*/  LOP3.LUT R214, R214, 0xfffffff7, RZ, 0xc0, !PT ;  /* 0xfffffff7d6d67812 */ /* 0x000fe400078ec0ff */
        /* <DEDUP_REMOVED lines=108> */
[----:B------:R-:W-:-:S03]  /*55d0*/  ISETP.GT.AND P6, PT, R12, 0x59, !P6 ;  /* 0x000000590c00780c */ /* 0x000fc600077c4270 */
[----:B------:R1:W-:Y:S01]  /*55e0*/  STL [R1], R214 ;  /* 0x000000d601007387 */ /* 0x0003e20000100800 */
[----:B------:R-:W-:-:S04]  /*55f0*/  ISETP.LT.OR P6, PT, R14, 0x5a, P6 ;  /* 0x0000005a0e00780c */ /* 0x000fc800037c1670 */
[----:B------:R-:W-:Y:S02]  /*5600*/  FSEL R197, R197, -INF , !P6 ;  /* 0xff800000c5c57808 */ /* 0x000fe40007000000 */
        /* <DEDUP_REMOVED lines=14> */
.L_x_11464:
[----:B------:R-:W-:-:S05]  /*56f0*/  IMAD.U32 R12, RZ, RZ, UR25 ;  /* 0x00000019ff0c7e24 */ /* 0x000fca000f8e00ff */
[----:B------:R-:W-:-:S13]  /*5700*/  ISETP.NE.AND P6, PT, R12, 0x1, PT ;  /* 0x000000010c00780c */ /* 0x000fda0003fc5270 */
[----:B------:R-:W1:Y:S02]  /*5710*/  @P6 LDC.64 R8, c[0x0][0x9e8] ;  /* 0x00027a00ff086b82 */ /* 0x000e640000000a00 */
[----:B-1----:R-:W-:-:S05]  /*5720*/  @P6 IMAD.HI.U32 R8, R21, R8, RZ ;  /* 0x0000000815086227 */ /* 0x002fca00078e00ff */
[----:B------:R-:W-:-:S07]  /*5730*/  @P6 SHF.R.U32.HI R21, RZ, R9, R8 ;  /* 0x00000009ff156219 */ /* 0x000fce0000011608 */
.L_x_11465:
[----:B------:R-:W-:Y:S05]  /*5740*/  BSYNC B0 ;  /* 0x0000000000007941 */ /* 0x000fea0003800000 */
.L_x_11463:
[----:B------:R-:W-:-:S04]  /*5750*/  IMAD R13, R18, -0x2, R13 ;  /* 0xfffffffe120d7824 */ /* 0x000fc800078e020d */
[----:B------:R-:W-:-:S05]  /*5760*/  IMAD R21, R21, R12, R13 ;  /* 0x0000000c15157224 */ /* 0x000fca00078e020d */
[----:B------:R-:W-:Y:S02]  /*5770*/  VIADDMNMX R20, R21, R12, R20, PT ;  /* 0x0000000c15147246 */ /* 0x000fe40003800114 */
[----:B------:R-:W-:-:S07]  /*5780*/  VIMNMX R15, R15, R21, !PT ;  /* 0x000000150f0f7248 */ /* 0x000fce0007fe0100 */
.L_x_11462:
        /* <DEDUP_REMOVED lines=128> */
[--C-:B------:R-:W-:Y:S01]  /*5f90*/  FFMA.FTZ R160, R165, UR6, -R12.reuse ;  /* 0x00000006a5a07c23 */ /* 0x100fe2000801080c */
[----:B------:R-:W-:Y:S01]  /*5fa0*/  FMNMX.FTZ R21, R159, R14, !PT ;  /* 0x0000000e9f157209 */ /* 0x000fe20007810000 */
[--C-:B------:R-:W-:Y:S01]  /*5fb0*/  FFMA.FTZ R152, R213, UR6, -R12.reuse ;  /* 0x00000006d5987c23 */ /* 0x100fe2000801080c */
[----:B------:R-:W-:Y:S01]  /*5fc0*/  FSEL R199, R199, -INF , !P2 ;  /* 0xff800000c7c77808 */ /* 0x000fe20005000000 */
        /* <DEDUP_REMOVED lines=11> */
[----:B------:R-:W-:-:S02]  /*6080*/  FFMA.FTZ R184, R193, UR6, -R12 ;  /* 0x00000006c1b87c23 */ /* 0x000fc4000801080c */
[----:B------:R-:W-:-:S03]  /*6090*/  FMNMX.FTZ R153, R167, R14, !PT ;  /* 0x0000000ea7997209 */ /* 0x000fc60007810000 */
[----:B------:R-:W-:Y:S01]  /*60a0*/  MUFU.EX2 R154, R154 ;  /* 0x0000009a009a7308 */ /* 0x000fe20000000800 */
[----:B------:R-:W-:Y:S01]  /*60b0*/  FMNMX.FTZ R14, R170, R153, !PT ;  /* 0x00000099aa0e7209 */ /* 0x000fe20007810000 */
[----:B------:R-:W-:-:S03]  /*60c0*/  FFMA.FTZ R153, R161, UR6, -R12 ;  /* 0x00000006a1997c23 */ /* 0x000fc6000801080c */
[----:B------:R-:W-:-:S03]  /*60d0*/  FMNMX.FTZ R157, R171, R14, !PT ;  /* 0x0000000eab9d7209 */ /* 0x000fc60007810000 */
[----:B------:R-:W-:Y:S01]  /*60e0*/  MUFU.EX2 R21, R21 ;  /* 0x0000001500157308 */ /* 0x000fe20000000800 */
[----:B------:R-:W-:Y:S01]  /*60f0*/  FMNMX.FTZ R14, R174, R157, !PT ;  /* 0x0000009dae0e7209 */ /* 0x000fe20007810000 */
[--C-:B------:R-:W-:Y:S01]  /*6100*/  FFMA.FTZ R157, R164, UR6, -R12.reuse ;  /* 0x00000006a49d7c23 */ /* 0x100fe2000801080c */
[--C-:B------:R-:W-:Y:S01]  /*6110*/  FFMA.FTZ R164, R169, UR6, -R12.reuse ;  /* 0x00000006a9a47c23 */ /* 0x100fe2000801080c */
[--C-:B------:R-:W-:Y:S01]  /*6120*/  FFMA.FTZ R169, R180, UR6, -R12.reuse ;  /* 0x00000006b4a97c23 */ /* 0x100fe2000801080c */
[----:B------:R-:W-:Y:S01]  /*6130*/  FMNMX.FTZ R161, R175, R14, !PT ;  /* 0x0000000eafa17209 */ /* 0x000fe20007810000 */
[----:B------:R-:W-:Y:S01]  /*6140*/  FFMA.FTZ R180, R189, UR6, -R12 ;  /* 0x00000006bdb47c23 */ /* 0x000fe2000801080c */
[----:B------:R-:W-:Y:S01]  /*6150*/  FSEL R189, R8, RZ, P1 ;  /* 0x000000ff08bd7208 */ /* 0x000fe20000800000 */
[----:B------:R-:W-:Y:S01]  /*6160*/  MUFU.EX2 R156, R156 ;  /* 0x0000009c009c7308 */ /* 0x000fe20000000800 */
[----:B------:R-:W-:-:S03]  /*6170*/  FMNMX.FTZ R14, R178, R161, !PT ;  /* 0x000000a1b20e7209 */ /* 0x000fc60007810000 */
[----:B------:R-:W-:Y:S01]  /*6180*/  FADD.FTZ R189, -R189, R2 ;  /* 0x00000002bdbd7221 */ /* 0x000fe20000010100 */
[----:B------:R-:W-:-:S03]  /*6190*/  FMNMX.FTZ R161, R179, R14, !PT ;  /* 0x0000000eb3a17209 */ /* 0x000fc60007810000 */
[----:B------:R-:W-:Y:S01]  /*61a0*/  MUFU.EX2 R153, R153 ;  /* 0x0000009900997308 */ /* 0x000fe20000000800 */
[----:B------:R-:W-:Y:S01]  /*61b0*/  FMNMX.FTZ R14, R182, R161, !PT ;  /* 0x000000a1b60e7209 */ /* 0x000fe20007810000 */
[--C-:B------:R-:W-:Y:S01]  /*61c0*/  FFMA.FTZ R161, R168, UR6, -R12.reuse ;  /* 0x00000006a8a17c23 */ /* 0x100fe2000801080c */
[----:B------:R-:W-:Y:S02]  /*61d0*/  FFMA.FTZ R168, R177, UR6, -R12 ;  /* 0x00000006b1a87c23 */ /* 0x000fe4000801080c */
        /* <DEDUP_REMOVED lines=12> */
[--C-:B------:R-:W-:Y:S01]  /*62a0*/  FFMA.FTZ R165, R176, UR6, -R12.reuse ;  /* 0x00000006b0a57c23 */ /* 0x100fe2000801080c */
[----:B------:R-:W-:Y:S02]  /*62b0*/  FFMA.FTZ R176, R185, UR6, -R12 ;  /* 0x00000006b9b07c23 */ /* 0x000fe4000801080c */
[----:B------:R-:W-:-:S03]  /*62c0*/  FMNMX.FTZ R14, R199, R14, !PT ;  /* 0x0000000ec70e7209 */ /* 0x000fc60007810000 */
[----:B------:R-:W-:Y:S02]  /*62d0*/  MUFU.EX2 R15, R15 ;  /* 0x0000000f000f7308 */ /* 0x000fe40000000800 */
[----:B------:R-:W1:Y:S06]  /*62e0*/  SHFL.BFLY PT, R177, R14, 0x2, 0x1f ;  /* 0x0c401f000eb17f89 */ /* 0x000e6c00000e0000 */
[----:B------:R-:W-:Y:S08]  /*62f0*/  MUFU.EX2 R20, R20 ;  /* 0x0000001400147308 */ /* 0x000ff00000000800 */
[----:B------:R-:W-:Y:S08]  /*6300*/  MUFU.EX2 R165, R165 ;  /* 0x000000a500a57308 */ /* 0x000ff00000000800 */
[----:B------:R-:W-:Y:S01]  /*6310*/  MUFU.EX2 R168, R168 ;  /* 0x000000a800a87308 */ /* 0x000fe20000000800 */
[----:B-1----:R-:W-:Y:S01]  /*6320*/  FMNMX.FTZ R185, R14, R177, !PT ;  /* 0x000000b10eb97209 */ /* 0x002fe20007810000 */
[--C-:B------:R-:W-:Y:S01]  /*6330*/  FFMA.FTZ R177, R188, UR6, -R12.reuse ;  /* 0x00000006bcb17c23 */ /* 0x100fe2000801080c */
[----:B------:R-:W-:-:S03]  /*6340*/  FFMA.FTZ R188, R196, UR6, -R12 ;  /* 0x00000006c4bc7c23 */ /* 0x000fc6000801080c */
[----:B------:R-:W1:Y:S02]  /*6350*/  SHFL.BFLY PT, R14, R185, 0x1, 0x1f ;  /* 0x0c201f00b90e7f89 */ /* 0x000e6400000e0000 */
[----:B------:R-:W-:Y:S08]  /*6360*/  MUFU.EX2 R2, R188 ;  /* 0x000000bc00027308 */ /* 0x000ff00000000800 */
[----:B------:R-:W-:Y:S08]  /*6370*/  MUFU.EX2 R169, R169 ;  /* 0x000000a900a97308 */ /* 0x000ff00000000800 */
[----:B------:R-:W-:Y:S01]  /*6380*/  MUFU.EX2 R172, R172 ;  /* 0x000000ac00ac7308 */ /* 0x000fe20000000800 */
[----:B-1----:R-:W-:Y:S01]  /*6390*/  FMNMX.FTZ R14, R185, R14, !PT ;  /* 0x0000000eb90e7209 */ /* 0x002fe20007810000 */
[----:B------:R-:W-:Y:S01]  /*63a0*/  FMUL.FTZ R185, R189, UR6 ;  /* 0x00000006bdb97c20 */ /* 0x000fe20008410000 */
[----:B------:R-:W-:-:S05]  /*63b0*/  FFMA.FTZ R189, R197, UR6, -R12 ;  /* 0x00000006c5bd7c23 */ /* 0x000fca000801080c */
[----:B------:R-:W-:Y:S01]  /*63c0*/  MUFU.EX2 R173, R173 ;  /* 0x000000ad00ad7308 */ /* 0x000fe20000000800 */
[C---:B------:R-:W-:Y:S01]  /*63d0*/  FSETP.NEU.FTZ.AND P1, PT, R14.reuse, -INF , PT ;  /* 0xff8000000e00780b */ /* 0x040fe20003f3d000 */
[----:B------:R-:W-:-:S05]  /*63e0*/  FMUL.FTZ R196, R14, UR6 ;  /* 0x000000060ec47c20 */ /* 0x000fca0008410000 */
[----:B------:R-:W-:Y:S01]  /*63f0*/  FSEL R196, R196, RZ, P1 ;  /* 0x000000ffc4c47208 */ /* 0x000fe20000800000 */
[----:B------:R-:W1:Y:S04]  /*6400*/  MUFU.EX2 R185, R185 ;  /* 0x000000b900b97308 */ /* 0x000e680000000800 */
        /* <DEDUP_REMOVED lines=13> */
[----:B-1----:R-:W-:Y:S01]  /*64e0*/  FFMA.FTZ R188, R185, R3, R152 ;  /* 0x00000003b9bc7223 */ /* 0x002fe20000010098 */
[C---:B------:R-:W-:Y:S01]  /*64f0*/  F2FP.BF16.F32.PACK_AB R152, R13.reuse, R152 ;  /* 0x000000980d98723e */ /* 0x040fe200000010ff */
[----:B------:R-:W-:Y:S01]  /*6500*/  FFMA.FTZ R186, R186, UR6, -R196 ;  /* 0x00000006baba7c23 */ /* 0x000fe200080108c4 */
[----:B------:R-:W-:Y:S01]  /*6510*/  F2FP.BF16.F32.PACK_AB R166, R172, R169 ;  /* 0x000000a9aca6723e */ /* 0x000fe200000010ff */
[----:B------:R-:W-:Y:S01]  /*6520*/  FADD.FTZ R3, R13, R188 ;  /* 0x000000bc0d037221 */ /* 0x000fe20000010000 */
[--C-:B------:R-:W-:Y:S01]  /*6530*/  FFMA.FTZ R188, R159, UR6, -R196.reuse ;  /* 0x000000069fbc7c23 */ /* 0x100fe200080108c4 */
[--C-:B------:R-:W-:Y:S01]  /*6540*/  FFMA.FTZ R159, R162, UR6, -R196.reuse ;  /* 0x00000006a29f7c23 */ /* 0x100fe200080108c4 */
[----:B------:R-:W1:Y:S01]  /*6550*/  MUFU.EX2 R180, R180 ;  /* 0x000000b400b47308 */ /* 0x000e620000000800 */
[----:B------:R-:W-:Y:S01]  /*6560*/  FADD.FTZ R158, R154, R3 ;  /* 0x000000039a9e7221 */ /* 0x000fe20000010000 */
[----:B------:R-:W-:Y:S01]  /*6570*/  F2FP.BF16.F32.PACK_AB R154, R21, R154 ;  /* 0x0000009a159a723e */ /* 0x000fe200000010ff */
[--C-:B------:R-:W-:Y:S01]  /*6580*/  FFMA.FTZ R187, R187, UR6, -R196.reuse ;  /* 0x00000006bbbb7c23 */ /* 0x100fe200080108c4 */
[----:B------:R-:W-:Y:S01]  /*6590*/  FFMA.FTZ R191, R191, UR6, -R196 ;  /* 0x00000006bfbf7c23 */ /* 0x000fe200080108c4 */
[----:B------:R-:W-:Y:S01]  /*65a0*/  FADD.FTZ R3, R21, R158 ;  /* 0x0000009e15037221 */ /* 0x000fe20000010000 */
[--C-:B------:R-:W-:Y:S01]  /*65b0*/  FFMA.FTZ R194, R194, UR6, -R196.reuse ;  /* 0x00000006c2c27c23 */ /* 0x100fe200080108c4 */
[--C-:B------:R-:W-:Y:S01]  /*65c0*/  FFMA.FTZ R195, R195, UR6, -R196.reuse ;  /* 0x00000006c3c37c23 */ /* 0x100fe200080108c4 */
[----:B------:R-:W-:Y:S01]  /*65d0*/  MUFU.EX2 R181, R181 ;  /* 0x000000b500b57308 */ /* 0x000fe20000000800 */
[----:B------:R-:W-:Y:S01]  /*65e0*/  FADD.FTZ R158, R156, R3 ;  /* 0x000000039c9e7221 */ /* 0x000fe20000010000 */
[----:B------:R-:W-:Y:S01]  /*65f0*/  FFMA.FTZ R198, R198, UR6, -R196 ;  /* 0x00000006c6c67c23 */ /* 0x000fe200080108c4 */
[C---:B------:R-:W-:Y:S01]  /*6600*/  F2FP.BF16.F32.PACK_AB R156, R153.reuse, R156 ;  /* 0x0000009c999c723e */ /* 0x040fe200000010ff */
[-C--:B------:R-:W-:Y:S01]  /*6610*/  FMUL.FTZ R24, R24, R185.reuse ;  /* 0x000000b918187220 */ /* 0x080fe20000410000 */
[----:B------:R-:W-:Y:S01]  /*6620*/  FADD.FTZ R158, R153, R158 ;  /* 0x0000009e999e7221 */ /* 0x000fe20000010000 */
[-C--:B------:R-:W-:Y:S01]  /*6630*/  FMUL.FTZ R25, R25, R185.reuse ;  /* 0x000000b919197220 */ /* 0x080fe20000410000 */
[-C--:B------:R-:W-:Y:S01]  /*6640*/  FMUL.FTZ R28, R28, R185.reuse ;  /* 0x000000b91c1c7220 */ /* 0x080fe20000410000 */
[----:B------:R-:W-:Y:S01]  /*6650*/  MUFU.EX2 R9, R9 ;  /* 0x0000000900097308 */ /* 0x000fe20000000800 */
[----:B------:R-:W-:Y:S01]  /*6660*/  FADD.FTZ R3, R157, R158 ;  /* 0x0000009e9d037221 */ /* 0x000fe20000010000 */
[-C--:B------:R-:W-:Y:S01]  /*6670*/  FMUL.FTZ R29, R29, R185.reuse ;  /* 0x000000b91d1d7220 */ /* 0x080fe20000410000 */
[-C--:B------:R-:W-:Y:S01]  /*6680*/  FMUL.FTZ R32, R32, R185.reuse ;  /* 0x000000b920207220 */ /* 0x080fe20000410000 */
[-C--:B------:R-:W-:Y:S01]  /*6690*/  FMUL.FTZ R33, R33, R185.reuse ;  /* 0x000000b921217220 */ /* 0x080fe20000410000 */
[----:B------:R-:W-:Y:S01]  /*66a0*/  FADD.FTZ R158, R160, R3 ;  /* 0x00000003a09e7221 */ /* 0x000fe20000010000 */
[-C--:B------:R-:W-:Y:S01]  /*66b0*/  FMUL.FTZ R36, R36, R185.reuse ;  /* 0x000000b924247220 */ /* 0x080fe20000410000 */
[-C--:B------:R-:W-:Y:S01]  /*66c0*/  FMUL.FTZ R37, R37, R185.reuse ;  /* 0x000000b925257220 */ /* 0x080fe20000410000 */
[----:B------:R-:W2:Y:S01]  /*66d0*/  MUFU.EX2 R12, R12 ;  /* 0x0000000c000c7308 */ /* 0x000ea20000000800 */
[----:B------:R-:W-:Y:S01]  /*66e0*/  FADD.FTZ R3, R161, R158 ;  /* 0x0000009ea1037221 */ /* 0x000fe20000010000 */
[-C--:B------:R-:W-:Y:S01]  /*66f0*/  FMUL.FTZ R40, R40, R185.reuse ;  /* 0x000000b928287220 */ /* 0x080fe20000410000 */
[-C--:B------:R-:W-:Y:S01]  /*6700*/  FMUL.FTZ R41, R41, R185.reuse ;  /* 0x000000b929297220 */ /* 0x080fe20000410000 */
[-C--:B------:R-:W-:Y:S01]  /*6710*/  FMUL.FTZ R44, R44, R185.reuse ;  /* 0x000000b92c2c7220 */ /* 0x080fe20000410000 */
[----:B------:R-:W-:Y:S01]  /*6720*/  FADD.FTZ R158, R164, R3 ;  /* 0x00000003a49e7221 */ /* 0x000fe20000010000 */
[----:B------:R-:W-:Y:S01]  /*6730*/  FSEL R3, R14, RZ, P1 ;  /* 0x000000ff0e037208 */ /* 0x000fe20000800000 */
[-C--:B------:R-:W-:Y:S01]  /*6740*/  FMUL.FTZ R45, R45, R185.reuse ;  /* 0x000000b92d2d7220 */ /* 0x080fe20000410000 */
[----:B------:R-:W-:Y:S01]  /*6750*/  MUFU.EX2 R155, R155 ;  /* 0x0000009b009b7308 */ /* 0x000fe20000000800 */
[----:B------:R-:W-:Y:S01]  /*6760*/  FADD.FTZ R193, R15, R158 ;  /* 0x0000009e0fc17221 */ /* 0x000fe20000010000 */
[----:B------:R-:W-:Y:S01]  /*6770*/  FMUL.FTZ R48, R48, R185 ;  /* 0x000000b930307220 */ /* 0x000fe20000410000 */
[----:B------:R-:W-:Y:S01]  /*6780*/  FADD.FTZ R3, -R3, R6 ;  /* 0x0000000603037221 */ /* 0x000fe20000010100 */
[--C-:B------:R-:W-:Y:S01]  /*6790*/  FFMA.FTZ R6, R167, UR6, -R196.reuse ;  /* 0x00000006a7067c23 */ /* 0x100fe200080108c4 */
[----:B------:R-:W-:Y:S01]  /*67a0*/  FADD.FTZ R158, R20, R193 ;  /* 0x000000c1149e7221 */ /* 0x000fe20000010000 */
[----:B------:R-:W-:Y:S01]  /*67b0*/  FFMA.FTZ R167, R170, UR6, -R196 ;  /* 0x00000006aaa77c23 */ /* 0x000fe200080108c4 */
[----:B-1----:R-:W-:Y:S01]  /*67c0*/  F2FP.BF16.F32.PACK_AB R170, R180, R177 ;  /* 0x000000b1b4aa723e */ /* 0x002fe200000010ff */
[----:B------:R-:W-:Y:S01]  /*67d0*/  MUFU.EX2 R188, R188 ;  /* 0x000000bc00bc7308 */ /* 0x000fe20000000800 */
[----:B------:R-:W-:Y:S01]  /*67e0*/  FADD.FTZ R193, R165, R158 ;  /* 0x0000009ea5c17221 */ /* 0x000fe20000010000 */
[----:B------:R-:W-:Y:S01]  /*67f0*/  FFMA.FTZ R158, R171, UR6, -R196 ;  /* 0x00000006ab9e7c23 */ /* 0x000fe200080108c4 */
[----:B--2---:R-:W-:Y:S01]  /*6800*/  F2FP.BF16.F32.PACK_AB R153, R12, R9 ;  /* 0x000000090c99723e */ /* 0x004fe200000010ff */
        /* <DEDUP_REMOVED lines=10> */
[--C-:B------:R-:W-:Y:S01]  /*68b0*/  FFMA.FTZ R171, R190, UR6, -R196.reuse ;  /* 0x00000006beab7c23 */ /* 0x100fe200080108c4 */
[----:B------:R-:W-:Y:S01]  /*68c0*/  FFMA.FTZ R196, R199, UR6, -R196 ;  /* 0x00000006c7c47c23 */ /* 0x000fe200080108c4 */
[----:B------:R1:W-:Y:S01]  /*68d0*/  MUFU.EX2 R190, R158 ;  /* 0x0000009e00be7308 */ /* 0x0003e20000000800 */
[----:B------:R-:W-:Y:S01]  /*68e0*/  FADD.FTZ R193, R173, R162 ;  /* 0x000000a2adc17221 */ /* 0x000fe20000010000 */
[-C--:B------:R-:W-:Y:S01]  /*68f0*/  FMUL.FTZ R61, R61, R185.reuse ;  /* 0x000000b93d3d7220 */ /* 0x080fe20000410000 */
[-C--:B------:R-:W-:Y:S01]  /*6900*/  FMUL.FTZ R64, R64, R185.reuse ;  /* 0x000000b940407220 */ /* 0x080fe20000410000 */
[-C--:B------:R-:W-:Y:S01]  /*6910*/  FMUL.FTZ R65, R65, R185.reuse ;  /* 0x000000b941417220 */ /* 0x080fe20000410000 */
[----:B------:R-:W-:Y:S01]  /*6920*/  FADD.FTZ R162, R176, R193 ;  /* 0x000000c1b0a27221 */ /* 0x000fe20000010000 */
[-C--:B------:R-:W-:Y:S01]  /*6930*/  FMUL.FTZ R68, R68, R185.reuse ;  /* 0x000000b944447220 */ /* 0x080fe20000410000 */
[----:B------:R-:W-:Y:S01]  /*6940*/  FMUL.FTZ R69, R69, R185 ;  /* 0x000000b945457220 */ /* 0x000fe20000410000 */
[----:B------:R-:W2:Y:S01]  /*6950*/  MUFU.EX2 R192, R192 ;  /* 0x000000c000c07308 */ /* 0x000ea20000000800 */
[----:B-1----:R-:W-:Y:S01]  /*6960*/  F2FP.BF16.F32.PACK_AB R158, R160, R157 ;  /* 0x0000009da09e723e */ /* 0x002fe200000010ff */
[----:B------:R-:W-:Y:S01]  /*6970*/  FADD.FTZ R193, R177, R162 ;  /* 0x000000a2b1c17221 */ /* 0x000fe20000010000 */
[----:B------:R-:W-:Y:S01]  /*6980*/  F2FP.BF16.F32.PACK_AB R160, R164, R161 ;  /* 0x000000a1a4a0723e */ /* 0x000fe200000010ff */
[----:B------:R-:W-:Y:S01]  /*6990*/  FMUL.FTZ R72, R72, R185 ;  /* 0x000000b948487220 */ /* 0x000fe20000410000 */
[----:B------:R-:W-:Y:S01]  /*69a0*/  F2FP.BF16.F32.PACK_AB R164, R168, R165 ;  /* 0x000000a5a8a4723e */ /* 0x000fe200000010ff */
[----:B------:R-:W-:Y:S01]  /*69b0*/  FADD.FTZ R162, R180, R193 ;  /* 0x000000c1b4a27221 */ /* 0x000fe20000010000 */
[----:B------:R-:W-:Y:S01]  /*69c0*/  F2FP.BF16.F32.PACK_AB R168, R176, R173 ;  /* 0x000000adb0a8723e */ /* 0x000fe200000010ff */
[----:B------:R-:W-:Y:S01]  /*69d0*/  FMUL.FTZ R176, R3, UR6 ;  /* 0x0000000603b07c20 */ /* 0x000fe20008410000 */
[----:B------:R-:W-:Y:S01]  /*69e0*/  MUFU.EX2 R163, R163 ;  /* 0x000000a300a37308 */ /* 0x000fe20000000800 */
[----:B------:R-:W-:Y:S01]  /*69f0*/  FADD.FTZ R21, R181, R162 ;  /* 0x000000a2b5157221 */ /* 0x000fe20000010000 */
[----:B------:R-:W-:Y:S01]  /*6a00*/  F2FP.BF16.F32.PACK_AB R162, R20, R15 ;  /* 0x0000000f14a2723e */ /* 0x000fe200000010ff */
[-C--:B------:R-:W-:Y:S01]  /*6a10*/  FMUL.FTZ R73, R73, R185.reuse ;  /* 0x000000b949497220 */ /* 0x080fe20000410000 */
[-C--:B------:R-:W-:Y:S01]  /*6a20*/  FMUL.FTZ R76, R76, R185.reuse ;  /* 0x000000b94c4c7220 */ /* 0x080fe20000410000 */
[-C--:B------:R-:W-:Y:S01]  /*6a30*/  FMUL.FTZ R77, R77, R185.reuse ;  /* 0x000000b94d4d7220 */ /* 0x080fe20000410000 */
[-C--:B------:R-:W-:Y:S01]  /*6a40*/  FMUL.FTZ R80, R80, R185.reuse ;  /* 0x000000b950507220 */ /* 0x080fe20000410000 */
[----:B------:R-:W-:Y:S01]  /*6a50*/  FMUL.FTZ R81, R81, R185 ;  /* 0x000000b951517220 */ /* 0x000fe20000410000 */
[----:B------:R-:W1:Y:S01]  /*6a60*/  MUFU.EX2 R176, R176 ;  /* 0x000000b000b07308 */ /* 0x000e620000000800 */
[----:B--2---:R-:W-:Y:S01]  /*6a70*/  F2FP.BF16.F32.PACK_AB R157, R192, R159 ;  /* 0x0000009fc09d723e */ /* 0x004fe200000010ff */
        /* <DEDUP_REMOVED lines=15> */
[----:B-1----:R-:W-:Y:S01]  /*6b70*/  FFMA.FTZ R15, R176, R0, R9 ;  /* 0x00000000b00f7223 */ /* 0x002fe20000010009 */
[-C--:B------:R-:W-:Y:S01]  /*6b80*/  FMUL.FTZ R109, R109, R185.reuse ;  /* 0x000000b96d6d7220 */ /* 0x080fe20000410000 */
[-C--:B------:R-:W-:Y:S01]  /*6b90*/  FMUL.FTZ R112, R112, R185.reuse ;  /* 0x000000b970707220 */ /* 0x080fe20000410000 */
[-C--:B------:R-:W-:Y:S01]  /*6ba0*/  FMUL.FTZ R113, R113, R185.reuse ;  /* 0x000000b971717220 */ /* 0x080fe20000410000 */
[----:B------:R-:W-:Y:S01]  /*6bb0*/  FADD.FTZ R0, R12, R15 ;  /* 0x0000000f0c007221 */ /* 0x000fe20000010000 */
[-C--:B------:R-:W-:Y:S01]  /*6bc0*/  FMUL.FTZ R116, R116, R185.reuse ;  /* 0x000000b974747220 */ /* 0x080fe20000410000 */
[----:B------:R-:W-:Y:S01]  /*6bd0*/  FMUL.FTZ R117, R117, R185 ;  /* 0x000000b975757220 */ /* 0x000fe20000410000 */
[----:B------:R-:W1:Y:S01]  /*6be0*/  MUFU.EX2 R167, R167 ;  /* 0x000000a700a77308 */ /* 0x000e620000000800 */
[----:B------:R-:W-:Y:S01]  /*6bf0*/  FADD.FTZ R15, R155, R0 ;  /* 0x000000009b0f7221 */ /* 0x000fe20000010000 */
[C---:B--2---:R-:W-:Y:S01]  /*6c00*/  FADD.FTZ R21, R184.reuse, R21 ;  /* 0x00000015b8157221 */ /* 0x044fe20000010000 */
[----:B------:R-:W-:Y:S01]  /*6c10*/  F2FP.BF16.F32.PACK_AB R172, R184, R181 ;  /* 0x000000b5b8ac723e */ /* 0x000fe200000010ff */
[-C--:B------:R-:W-:Y:S01]  /*6c20*/  FMUL.FTZ R120, R120, R185.reuse ;  /* 0x000000b978787220 */ /* 0x080fe20000410000 */
[----:B------:R-:W-:Y:S01]  /*6c30*/  FADD.FTZ R0, R188, R15 ;  /* 0x0000000fbc007221 */ /* 0x000fe20000010000 */
[-C--:B------:R-:W-:Y:S01]  /*6c40*/  FMUL.FTZ R121, R121, R185.reuse ;  /* 0x000000b979797220 */ /* 0x080fe20000410000 */
[----:B------:R-:W-:Y:S01]  /*6c50*/  FMUL.FTZ R124, R124, R185 ;  /* 0x000000b97c7c7220 */ /* 0x000fe20000410000 */
[----:B------:R-:W2:Y:S01]  /*6c60*/  MUFU.EX2 R189, R189 ;  /* 0x000000bd00bd7308 */ /* 0x000ea20000000800 */
[----:B------:R-:W-:Y:S01]  /*6c70*/  FADD.FTZ R15, R159, R0 ;  /* 0x000000009f0f7221 */ /* 0x000fe20000010000 */
[----:B---3--:R-:W-:Y:S01]  /*6c80*/  F2FP.BF16.F32.PACK_AB R159, R6, R163 ;  /* 0x000000a3069f723e */ /* 0x008fe200000010ff */
[-C--:B------:R-:W-:Y:S01]  /*6c90*/  FMUL.FTZ R125, R125, R185.reuse ;  /* 0x000000b97d7d7220 */ /* 0x080fe20000410000 */
[-C--:B------:R-:W-:Y:S01]  /*6ca0*/  FMUL.FTZ R128, R128, R185.reuse ;  /* 0x000000b980807220 */ /* 0x080fe20000410000 */
[----:B------:R-:W-:Y:S01]  /*6cb0*/  FADD.FTZ R0, R192, R15 ;  /* 0x0000000fc0007221 */ /* 0x000fe20000010000 */
[-C--:B------:R-:W-:Y:S01]  /*6cc0*/  FMUL.FTZ R129, R129, R185.reuse ;  /* 0x000000b981817220 */ /* 0x080fe20000410000 */
[----:B------:R-:W-:Y:S01]  /*6cd0*/  FMUL.FTZ R132, R132, R185 ;  /* 0x000000b984847220 */ /* 0x000fe20000410000 */
[----:B------:R3:W-:Y:S01]  /*6ce0*/  MUFU.EX2 R13, R174 ;  /* 0x000000ae000d7308 */ /* 0x0007e20000000800 */
[----:B------:R-:W-:Y:S01]  /*6cf0*/  FADD.FTZ R15, R163, R0 ;  /* 0x00000000a30f7221 */ /* 0x000fe20000010000 */
        /* <DEDUP_REMOVED lines=11> */
[C---:B--2---:R-:W-:Y:S01]  /*6db0*/  FADD.FTZ R3, R189.reuse, R174 ;  /* 0x000000aebd037221 */ /* 0x044fe20000010000 */
[----:B------:R-:W-:Y:S01]  /*6dc0*/  F2FP.BF16.F32.PACK_AB R174, R189, R2 ;  /* 0x00000002bdae723e */ /* 0x000fe200000010ff */
        /* <DEDUP_REMOVED lines=11> */
[----:B-1----:R-:W-:Y:S01]  /*6e80*/  F2FP.BF16.F32.PACK_AB R163, R20, R13 ;  /* 0x0000000d14a3723e */ /* 0x002fe200000010ff */
[-C--:B------:R-:W-:Y:S01]  /*6e90*/  FMUL.FTZ R38, R38, R176.reuse ;  /* 0x000000b026267220 */ /* 0x080fe20000410000 */
[-C--:B------:R-:W-:Y:S01]  /*6ea0*/  FMUL.FTZ R39, R39, R176.reuse ;  /* 0x000000b027277220 */ /* 0x080fe20000410000 */
        /* <DEDUP_REMOVED lines=16> */
[----:B---3--:R-:W-:Y:S01]  /*6fb0*/  FADD.FTZ R15, R165, R180 ;  /* 0x000000b4a50f7221 */ /* 0x008fe20000010000 */
[----:B----4-:R-:W-:Y:S01]  /*6fc0*/  F2FP.BF16.F32.PACK_AB R165, R2, R165 ;  /* 0x000000a502a5723e */ /* 0x010fe200000010ff */
[-C--:B------:R-:W-:Y:S01]  /*6fd0*/  FMUL.FTZ R62, R62, R176.reuse ;  /* 0x000000b03e3e7220 */ /* 0x080fe20000410000 */
[----:B------:R-:W3:Y:S01]  /*6fe0*/  MUFU.EX2 R169, R186 ;  /* 0x000000ba00a97308 */ /* 0x000ee20000000800 */
        /* <DEDUP_REMOVED lines=65> */
[----:B------:R-:W-:-:S03]  /*7400*/  FMUL.FTZ R151, R151, R176 ;  /* 0x000000b097977220 */ /* 0x000fc60000410000 */
[C---:B-1----:R-:W-:Y:S01]  /*7410*/  FADD.FTZ R0, R196.reuse, R9 ;  /* 0x00000009c4007221 */ /* 0x042fe20000010000 */
[----:B------:R-:W-:Y:S01]  /*7420*/  F2FP.BF16.F32.PACK_AB R175, R196, R175 ;  /* 0x000000afc4af723e */ /* 0x000fe200000010ff */
[----:B------:R-:W-:Y:S06]  /*7430*/  @!P0 BRA `(.L_x_11466) ;  /* 0x0000000000048947 */ /* 0x000fec0003800000 */
[----:B------:R-:W-:Y:S01]  /*7440*/  BPT.TRAP 0x1 ;  /* 0x000000040000795c */ /* 0x000fe20000300000 */
.L_x_11466:
[----:B------:R1:W2:Y:S01]  /*7450*/  SYNCS.PHASECHK.TRANS64.TRYWAIT P1, [UR27+0x22850], R10 ;  /* 0x0228500aff0075a7 */ /* 0x0002a2000802015b */
[----:B------:R-:W-:Y:S05]  /*7460*/  @!P0 BRA `(.L_x_11467) ;  /* 0x0000000000048947 */ /* 0x000fea0003800000 */
[----:B------:R-:W-:Y:S01]  /*7470*/  BPT.TRAP 0x1 ;  /* 0x000000040000795c */ /* 0x000fe20000300000 */
.L_x_11467:
[----:B--2---:R-:W-:Y:S05]  /*7480*/  @P1 BRA `(.L_x_11468) ;  /* 0x0000000000081947 */ /* 0x004fea0003800000 */
[----:B------:R-:W2:Y:S02]  /*7490*/  SYNCS.PHASECHK.TRANS64.TRYWAIT P1, [UR27+0x22850], R10 ;  /* 0x0228500aff0075a7 */ /* 0x000ea4000802015b */
[----:B--2---:R-:W-:Y:S05]  /*74a0*/  @!P1 BRA `(.L_x_11469) ;  /* 0x000000f000349947 */ /* 0x004fea0003800000 */
.L_x_11468:
        /* <DEDUP_REMOVED lines=52> */
.L_x_11453:
        /* <DEDUP_REMOVED lines=25> */
.L_x_11472:
[----:B------:R-:W-:-:S11]  /*7980*/  UISETP.NE.AND UP2, UPT, UR15, 0x1, UPT ;  /* 0x000000010f00788c */ /* 0x000fd6000bf45270 */
[----:B------:R-:W-:Y:S02]  /*7990*/  @UP2 ULDC.64 UR18, c[0x0][0x9e8] ;  /* 0x00027a0000122ab9 */ /* 0x000fe40000000a00 */
[----:B------:R-:W-:-:S04]  /*79a0*/  UIMAD.WIDE.U32 UR10, UR14, UR18, URZ ;  /* 0x000000120e0a72a5 */ /* 0x000fc8000f8e003f */
[----:B------:R-:W-:-:S12]  /*79b0*/  @UP2 USHF.R.U32.HI UR14, URZ, UR19, UR11 ;  /* 0x000000133f0e2299 */ /* 0x000fd8000801160b */
.L_x_11473:
[----:B------:R-:W-:-:S04]  /*79c0*/  UIMAD UR14, UR14, UR15, URZ ;  /* 0x0000000f0e0e72a4 */ /* 0x000fc8000f8e023f */
[----:B------:R-:W-:-:S04]  /*79d0*/  UISETP.LT.AND UP2, UPT, UR7, UR14, UPT ;  /* 0x0000000e0700728c */ /* 0x000fc8000bf41270 */
[----:B------:R-:W-:-:S12]  /*79e0*/  USEL UR7, UR7, UR14, !UP2 ;  /* 0x0000000e07077287 */ /* 0x000fd8000d000000 */
.L_x_11471:
        /* <DEDUP_REMOVED lines=10> */
[----:B------:R-:W-:Y:S02]  /*7a90*/  IMAD.MOV.U32 R9, RZ, RZ, R2 ;  /* 0x000000ffff097224 */ /* 0x000fe400078e0002 */
[----:B------:R-:W-:-:S07]  /*7aa0*/  IMAD.MOV.U32 R7, RZ, RZ, R5 ;  /* 0x000000ffff077224 */ /* 0x000fce00078e0005 */
.L_x_11483:
[----:B------:R-:W-:Y:S01]  /*7ab0*/  UIADD3 UR37, UR37, 0x1, URZ ;  /* 0x0000000125257890 */ /* 0x000fe2000fffe03f */
[C---:B------:R-:W-:Y:S01]  /*7ac0*/  ISETP.GT.AND P1, PT, R7.reuse, UR22, PT ;  /* 0x0000001607007c0c */ /* 0x040fe2000bf24270 */
[----:B------:R-:W-:Y:S02]  /*7ad0*/  VIADD R7, R7, 0xffffffff ;  /* 0xffffffff07077836 */ /* 0x000fe40000000000 */
[----:B------:R-:W-:-:S04]  /*7ae0*/  UISETP.NE.AND UP2, UPT, UR37, 0x2, UPT ;  /* 0x000000022500788c */ /* 0x000fc8000bf45270 */
[----:B------:R-:W-:Y:S02]  /*7af0*/  USEL UR6, URZ, 0x1, UP2 ;  /* 0x000000013f067887 */ /* 0x000fe40009000000 */
[----:B------:R-:W-:Y:S02]  /*7b00*/  USEL UR37, UR37, URZ, UP2 ;  /* 0x0000003f25257287 */ /* 0x000fe40009000000 */
[----:B------:R-:W-:Y:S01]  /*7b10*/  ULOP3.LUT UR38, UR38, UR6, URZ, 0x3c, !UPT ;  /* 0x0000000626267292 */ /* 0x000fe2000f8e3c3f */
[----:B--2---:R-:W-:Y:S11]  /*7b20*/  @!P0 BRA `(.L_x_11475) ;  /* 0x0000000000048947 */ /* 0x004ff60003800000 */
[----:B------:R-:W-:Y:S01]  /*7b30*/  BPT.TRAP 0x1 ;  /* 0x000000040000795c */ /* 0x000fe20000300000 */
.L_x_11475:
[----:B------:R-:W2:Y:S01]  /*7b40*/  S2UR UR7, SR_CgaCtaId ;  /* 0x00000000000779c3 */ /* 0x000ea20000008800 */
[----:B------:R-:W-:Y:S01]  /*7b50*/  UMOV UR6, 0x400 ;  /* 0x0000040000067882 */ /* 0x000fe20000000000 */
[----:B------:R-:W-:-:S05]  /*7b60*/  IMAD.U32 R5, RZ, RZ, UR38 ;  /* 0x00000026ff057e24 */ /* 0x000fca000f8e00ff */
[----:B------:R-:W-:Y:S01]  /*7b70*/  SHF.L.U32 R5, R5, 0x1f, RZ ;  /* 0x0000001f05057819 */ /* 0x000fe200000006ff */
[----:B--2---:R-:W-:-:S04]  /*7b80*/  ULEA UR6, UR7, UR6, 0x18 ;  /* 0x0000000607067291 */ /* 0x004fc8000f8ec03f */
[----:B------:R-:W-:-:S09]  /*7b90*/  ULEA UR24, UR37, UR6, 0x3 ;  /* 0x0000000625187291 */ /* 0x000fd2000f8e183f */
[----:B------:R2:W3:Y:S01]  /*7ba0*/  SYNCS.PHASECHK.TRANS64.TRYWAIT P2, [UR24+0x22830], R5 ;  /* 0x02283005ff0075a7 */ /* 0x0004e20008040158 */
[----:B------:R-:W-:Y:S05]  /*7bb0*/  @!P0 BRA `(.L_x_11476) ;  /* 0x0000000000048947 */ /* 0x000fea0003800000 */
[----:B------:R-:W-:Y:S01]  /*7bc0*/  BPT.TRAP 0x1 ;  /* 0x000000040000795c */ /* 0x000fe20000300000 */
.L_x_11476:
[----:B---3--:R-:W-:Y:S05]  /*7bd0*/  @P2 BRA `(.L_x_11477) ;  /* 0x0000000000082947 */ /* 0x008fea0003800000 */
[----:B------:R-:W3:Y:S02]  /*7be0*/  SYNCS.PHASECHK.TRANS64.TRYWAIT P2, [UR24+0x22830], R5 ;  /* 0x02283005ff0075a7 */ /* 0x000ee40008040158 */
[----:B---3--:R-:W-:Y:S05]  /*7bf0*/  @!P2 BRA `(.L_x_11478) ;  /* 0x000000e80074a947 */ /* 0x008fea0003800000 */
.L_x_11477:
[----:B------:R-:W-:Y:S01]  /*7c00*/  UIMAD UR18, UR37, 0x300, UR20 ;  /* 0x00000300251278a4 */ /* 0x000fe2000f8e0214 */
[----:B------:R-:W-:Y:S01]  /*7c10*/  WARPGROUP.ARRIVE ;  /* 0x00000000000079c5 */ /* 0x000fe20000000000 */
[----:B------:R-:W-:Y:S01]  /*7c20*/  UMOV UR19, 0x40000040 ;  /* 0x4000004000137882 */ /* 0x000fe20000000000 */
[----:B------:R-:W-:Y:S01]  /*7c30*/  UMOV UR7, 0x40000040 ;  /* 0x4000004000077882 */ /* 0x000fe20000000000 */
[----:B------:R-:W-:-:S03]  /*7c40*/  UIADD3 UR6, UR18, 0x2, URZ ;  /* 0x0000000212067890 */ /* 0x000fc6000fffe03f */
[----:B------:R-:W4:Y:S01]  /*7c50*/  S2R R215, SR_TID.X ;  /* 0x0000000000d77919 */ /* 0x000f220000002100 */
[----:B------:R-:W-:Y:S01]  /*7c60*/  UIADD3 UR10, UR18, 0x4, URZ ;  /* 0x00000004120a7890 */ /* 0x000fe2000fffe03f */
[----:B------:R-:W-:Y:S01]  /*7c70*/  UMOV UR11, 0x40000040 ;  /* 0x40000040000b7882 */ /* 0x000fe20000000000 */
[----:B------:R-:W-:Y:S01]  /*7c80*/  HGMMA.64x96x16.F32.BF16 R152, gdesc[UR16], RZ, !UPT, gsb0 ;  /* 0x01600000109879f0 */ /* 0x000fe2000c0018ff */
[----:B------:R-:W-:Y:S01]  /*7c90*/  UIADD3 UR14, UR18, 0x6, URZ ;  /* 0x00000006120e7890 */ /* 0x000fe2000fffe03f */
[----:B------:R-:W-:Y:S01]  /*7ca0*/  UMOV UR15, 0x40000040 ;  /* 0x40000040000f7882 */ /* 0x000fe20000000000 */
[----:B----4-:R-:W-:Y:S02]  /*7cb0*/  LOP3.LUT P2, RZ, R215, 0x7f, RZ, 0xc0, !PT ;  /* 0x0000007fd7ff7812 */ /* 0x010fe4000784c0ff */
        /* <DEDUP_REMOVED lines=12> */
[----:B---3--:R-:W-:Y:S02]  /*7d80*/  FMNMX.FTZ R2, R152, R9, !PT ;  /* 0x0000000998027209 */ /* 0x008fe40007810000 */
        /* <DEDUP_REMOVED lines=23> */
[----:B01----:R-:W-:-:S05]  /*7f00*/  FMNMX.FTZ R10, R197, R2, !PT ;  /* 0x00000002c50a7209 */ /* 0x003fca0007810000 */
[----:B------:R-:W0:Y:S02]  /*7f10*/  SHFL.BFLY PT, R11, R10, 0x2, 0x1f ;  /* 0x0c401f000a0b7f89 */ /* 0x000e2400000e0000 */
[----:B0-----:R-:W-:-:S05]  /*7f20*/  FMNMX.FTZ R12, R10, R11, !PT ;  /* 0x0000000b0a0c7209 */ /* 0x001fca0007810000 */
[----:B------:R-:W0:Y:S02]  /*7f30*/  SHFL.BFLY PT, R11, R12, 0x1, 0x1f ;  /* 0x0c201f000c0b7f89 */ /* 0x000e2400000e0000 */
[----:B0-----:R-:W-:Y:S02]  /*7f40*/  FMNMX.FTZ R2, R12, R11, !PT ;  /* 0x0000000b0c027209 */ /* 0x001fe40007810000 */
        /* <DEDUP_REMOVED lines=27> */
[----:B------:R-:W0:Y:S03]  /*8100*/  MUFU.EX2 R8, R8 ;  /* 0x0000000800087308 */ /* 0x000e260000000800 */
[----:B------:R-:W-:Y:S01]  /*8110*/  FMNMX.FTZ R6, R174, R13, !PT ;  /* 0x0000000dae067209 */ /* 0x000fe20007810000 */
[--C-:B------:R-:W-:Y:S01]  /*8120*/  FFMA.FTZ R13, R161, UR6, -R4.reuse ;  /* 0x00000006a10d7c23 */ /* 0x100fe20008010804 */
[--C-:B------:R-:W-:Y:S01]  /*8130*/  FFMA.FTZ R161, R181, UR6, -R4.reuse ;  /* 0x00000006b5a17c23 */ /* 0x100fe20008010804 */
[----:B------:R-:W-:Y:S01]  /*8140*/  FFMA.FTZ R181, R197, UR6, -R4 ;  /* 0x00000006c5b57c23 */ /* 0x000fe20008010804 */
[----:B------:R-:W-:Y:S01]  /*8150*/  FMNMX.FTZ R15, R175, R6, !PT ;  /* 0x00000006af0f7209 */ /* 0x000fe20007810000 */
[----:B------:R-:W1:Y:S03]  /*8160*/  MUFU.EX2 R9, R9 ;  /* 0x0000000900097308 */ /* 0x000e660000000800 */
[----:B------:R-:W-:-:S04]  /*8170*/  FMNMX.FTZ R6, R178, R15, !PT ;  /* 0x0000000fb2067209 */ /* 0x000fc80007810000 */
[----:B------:R-:W-:Y:S01]  /*8180*/  FMNMX.FTZ R15, R179, R6, !PT ;  /* 0x00000006b30f7209 */ /* 0x000fe20007810000 */
[----:B------:R-:W3:Y:S01]  /*8190*/  MUFU.EX2 R152, R152 ;  /* 0x0000009800987308 */ /* 0x000ee20000000800 */
[-C--:B0-----:R-:W-:Y:S01]  /*81a0*/  FMUL.FTZ R24, R24, R8.reuse ;  /* 0x0000000818187220 */ /* 0x081fe20000410000 */
[-C--:B------:R-:W-:Y:S01]  /*81b0*/  FMUL.FTZ R25, R25, R8.reuse ;  /* 0x0000000819197220 */ /* 0x080fe20000410000 */
[----:B------:R-:W-:Y:S01]  /*81c0*/  FMNMX.FTZ R6, R182, R15, !PT ;  /* 0x0000000fb6067209 */ /* 0x000fe20007810000 */
[--C-:B------:R-:W-:Y:S01]  /*81d0*/  FFMA.FTZ R15, R165, UR6, -R4.reuse ;  /* 0x00000006a50f7c23 */ /* 0x100fe20008010804 */
[-C--:B------:R-:W-:Y:S01]  /*81e0*/  FMUL.FTZ R28, R28, R8.reuse ;  /* 0x000000081c1c7220 */ /* 0x080fe20000410000 */
[----:B------:R-:W-:Y:S01]  /*81f0*/  FMUL.FTZ R29, R29, R8 ;  /* 0x000000081d1d7220 */ /* 0x000fe20000410000 */
[----:B------:R-:W-:Y:S01]  /*8200*/  FMNMX.FTZ R21, R183, R6, !PT ;  /* 0x00000006b7157209 */ /* 0x000fe20007810000 */
[----:B------:R-:W-:Y:S01]  /*8210*/  MUFU.EX2 R10, R10 ;  /* 0x0000000a000a7308 */ /* 0x000fe20000000800 */
[----:B-1----:R-:W-:Y:S01]  /*8220*/  FFMA.FTZ R3, R8, R3, R9 ;  /* 0x0000000308037223 */ /* 0x002fe20000010009 */
        /* <DEDUP_REMOVED lines=59> */
[----:B0-----:R-:W-:Y:S01]  /*85e0*/  FMNMX.FTZ R177, R6, R165, !PT ;  /* 0x000000a506b17209 */ /* 0x001fe20007810000 */
[----:B------:R-:W-:Y:S01]  /*85f0*/  FFMA.FTZ R165, R185, UR6, -R4 ;  /* 0x00000006b9a57c23 */ /* 0x000fe20008010804 */
        /* <DEDUP_REMOVED lines=46> */
[----:B------:R-:W1:Y:S01]  /*88e0*/  MUFU.EX2 R184, R184 ;  /* 0x000000b800b87308 */ /* 0x000e620000000800 */
[----:B0-----:R-:W-:Y:S01]  /*88f0*/  IADD3 R4, -R215, 0xb, RZ ;  /* 0x0000000bd7047810 */ /* 0x001fe20007ffe1ff */
        /* <DEDUP_REMOVED lines=10> */
[----:B-1----:R-:W-:Y:S01]  /*89a0*/  FFMA.FTZ R0, R177, R0, R184 ;  /* 0x00000000b1007223 */ /* 0x002fe200000100b8 */
[--C-:B------:R-:W-:Y:S01]  /*89b0*/  FFMA.FTZ R183, R186, UR6, -R189.reuse ;  /* 0x00000006bab77c23 */ /* 0x100fe200080108bd */
[----:B------:R-:W-:Y:S01]  /*89c0*/  FFMA.FTZ R186, R187, UR6, -R189 ;  /* 0x00000006bbba7c23 */ /* 0x000fe200080108bd */
[----:B------:R-:W1:Y:S01]  /*89d0*/  MUFU.EX2 R185, R185 ;  /* 0x000000b900b97308 */ /* 0x000e620000000800 */
        /* <DEDUP_REMOVED lines=16> */
[----:B-1----:R-:W-:Y:S01]  /*8ae0*/  FADD.FTZ R9, R185, R0 ;  /* 0x00000000b9097221 */ /* 0x002fe20000010000 */
[----:B------:R-:W-:Y:S01]  /*8af0*/  FADD.FTZ R154, R12, R3 ;  /* 0x000000030c9a7221 */ /* 0x000fe20000010000 */
[-C--:B------:R-:W-:Y:S01]  /*8b00*/  FMUL.FTZ R27, R27, R177.reuse ;  /* 0x000000b11b1b7220 */ /* 0x080fe20000410000 */
[-C--:B------:R-:W-:Y:S01]  /*8b10*/  FMUL.FTZ R30, R30, R177.reuse ;  /* 0x000000b11e1e7220 */ /* 0x080fe20000410000 */
[-C--:B------:R-:W-:Y:S01]  /*8b20*/  FMUL.FTZ R31, R31, R177.reuse ;  /* 0x000000b11f1f7220 */ /* 0x080fe20000410000 */
[----:B------:R-:W-:Y:S01]  /*8b30*/  FADD.FTZ R3, R15, R154 ;  /* 0x0000009a0f037221 */ /* 0x000fe20000010000 */
[-C--:B------:R-:W-:Y:S01]  /*8b40*/  FMUL.FTZ R34, R34, R177.reuse ;  /* 0x000000b122227220 */ /* 0x080fe20000410000 */
[----:B------:R-:W1:Y:S01]  /*8b50*/  MUFU.EX2 R192, R192 ;  /* 0x000000c000c07308 */ /* 0x000e620000000800 */
        /* <DEDUP_REMOVED lines=16> */
[----:B-1----:R-:W-:Y:S01]  /*8c60*/  FADD.FTZ R0, R192, R9 ;  /* 0x00000009c0007221 */ /* 0x002fe20000010000 */
[----:B------:R-:W-:Y:S01]  /*8c70*/  FADD.FTZ R154, R164, R3 ;  /* 0x00000003a49a7221 */ /* 0x000fe20000010000 */
[----:B------:R-:W-:Y:S01]  /*8c80*/  F2FP.BF16.F32.PACK_AB R164, R157, R164 ;  /* 0x000000a49da4723e */ /* 0x000fe200000010ff */
[-C--:B------:R-:W-:Y:S01]  /*8c90*/  FMUL.FTZ R47, R47, R177.reuse ;  /* 0x000000b12f2f7220 */ /* 0x080fe20000410000 */
[----:B------:R-:W-:Y:S01]  /*8ca0*/  FMUL.FTZ R50, R50, R177 ;  /* 0x000000b132327220 */ /* 0x000fe20000410000 */
[----:B------:R-:W-:Y:S01]  /*8cb0*/  FADD.FTZ R3, R157, R154 ;  /* 0x0000009a9d037221 */ /* 0x000fe20000010000 */
[----:B------:R-:W-:Y:S01]  /*8cc0*/  F2FP.BF16.F32.PACK_AB R157, R192, R159 ;  /* 0x0000009fc09d723e */ /* 0x000fe200000010ff */
[----:B------:R-:W1:Y:S01]  /*8cd0*/  MUFU.EX2 R167, R167 ;  /* 0x000000a700a77308 */ /* 0x000e620000000800 */
        /* <DEDUP_REMOVED lines=80> */
[----:B-1----:R-:W-:-:S07]  /*91e0*/  FADD.FTZ R154, R168, R3 ;  /* 0x00000003a89a7221 */ /* 0x002fce0000010000 */
[----:B------:R-:W1:Y:S01]  /*91f0*/  MUFU.EX2 R186, R186 ;  /* 0x000000ba00ba7308 */ /* 0x000e620000000800 */
[----:B----4-:R-:W-:-:S07]  /*9200*/  FADD.FTZ R9, R183, R0 ;  /* 0x00000000b7097221 */ /* 0x010fce0000010000 */
[----:B------:R-:W4:Y:S01]  /*9210*/  MUFU.EX2 R169, R169 ;  /* 0x000000a900a97308 */ /* 0x000f220000000800 */
[C---:B---3--:R-:W-:Y:S01]  /*9220*/  FADD.FTZ R154, R165.reuse, R154 ;  /* 0x0000009aa59a7221 */ /* 0x048fe20000010000 */
[----:B------:R-:W-:Y:S02]  /*9230*/  F2FP.BF16.F32.PACK_AB R168, R165, R168 ;  /* 0x000000a8a5a8723e */ /* 0x000fe400000010ff */
[----:B------:R-:W-:-:S04]  /*9240*/  F2FP.BF16.F32.PACK_AB R165, R218, R175 ;  /* 0x000000afdaa5723e */ /* 0x000fc800000010ff */
[----:B------:R-:W3:Y:S01]  /*9250*/  MUFU.EX2 R187, R187 ;  /* 0x000000bb00bb7308 */ /* 0x000ee20000000800 */
[----:B-1----:R-:W-:-:S07]  /*9260*/  FADD.FTZ R0, R186, R9 ;  /* 0x00000009ba007221 */ /* 0x002fce0000010000 */
[----:B------:R-:W1:Y:S01]  /*9270*/  MUFU.EX2 R172, R172 ;  /* 0x000000ac00ac7308 */ /* 0x000e620000000800 */
[----:B----4-:R-:W-:Y:S01]  /*9280*/  FADD.FTZ R3, R169, R154 ;  /* 0x0000009aa9037221 */ /* 0x010fe20000010000 */
[----:B------:R-:W-:-:S06]  /*9290*/  F2FP.BF16.F32.PACK_AB R154, R11, R10 ;  /* 0x0000000a0b9a723e */ /* 0x000fcc00000010ff */
[----:B------:R-:W4:Y:S01]  /*92a0*/  MUFU.EX2 R190, R190 ;  /* 0x000000be00be7308 */ /* 0x000f220000000800 */
[----:B---3--:R-:W-:-:S07]  /*92b0*/  FADD.FTZ R9, R187, R0 ;  /* 0x00000000bb097221 */ /* 0x008fce0000010000 */
[----:B------:R-:W3:Y:S01]  /*92c0*/  MUFU.EX2 R173, R173 ;  /* 0x000000ad00ad7308 */ /* 0x000ee20000000800 */
[C---:B-1----:R-:W-:Y:S01]  /*92d0*/  FADD.FTZ R158, R172.reuse, R3 ;  /* 0x00000003ac9e7221 */ /* 0x042fe20000010000 */
[----:B------:R-:W-:Y:S02]  /*92e0*/  F2FP.BF16.F32.PACK_AB R170, R172, R169 ;  /* 0x000000a9acaa723e */ /* 0x000fe400000010ff */
[----:B------:R-:W-:-:S04]  /*92f0*/  F2FP.BF16.F32.PACK_AB R169, R186, R183 ;  /* 0x000000b7baa9723e */ /* 0x000fc800000010ff */
[----:B------:R-:W1:Y:S01]  /*9300*/  MUFU.EX2 R189, R194 ;  /* 0x000000c200bd7308 */ /* 0x000e620000000800 */
[C---:B----4-:R-:W-:Y:S01]  /*9310*/  FADD.FTZ R0, R190.reuse, R9 ;  /* 0x00000009be007221 */ /* 0x050fe20000010000 */
[----:B------:R-:W-:-:S06]  /*9320*/  F2FP.BF16.F32.PACK_AB R171, R190, R187 ;  /* 0x000000bbbeab723e */ /* 0x000fcc00000010ff */
[----:B------:R-:W4:Y:S01]  /*9330*/  MUFU.EX2 R176, R176 ;  /* 0x000000b000b07308 */ /* 0x000f220000000800 */
[----:B---3--:R-:W-:Y:S01]  /*9340*/  FADD.FTZ R3, R173, R158 ;  /* 0x0000009ead037221 */ /* 0x008fe20000010000 */
[----:B------:R-:W-:-:S06]  /*9350*/  F2FP.BF16.F32.PACK_AB R158, R15, R12 ;  /* 0x0000000c0f9e723e */ /* 0x000fcc00000010ff */
[----:B------:R-:W3:Y:S01]  /*9360*/  MUFU.EX2 R8, R195 ;  /* 0x000000c300087308 */ /* 0x000ee20000000800 */
[----:B-1----:R-:W-:-:S07]  /*9370*/  FADD.FTZ R9, R189, R0 ;  /* 0x00000000bd097221 */ /* 0x002fce0000010000 */
[----:B------:R-:W1:Y:S01]  /*9380*/  MUFU.EX2 R180, R180 ;  /* 0x000000b400b47308 */ /* 0x000e620000000800 */
[C---:B----4-:R-:W-:Y:S01]  /*9390*/  FADD.FTZ R3, R176.reuse, R3 ;  /* 0x00000003b0037221 */ /* 0x050fe20000010000 */
[----:B------:R-:W-:-:S06]  /*93a0*/  F2FP.BF16.F32.PACK_AB R172, R176, R173 ;  /* 0x000000adb0ac723e */ /* 0x000fcc00000010ff */
[----:B------:R-:W4:Y:S01]  /*93b0*/  MUFU.EX2 R198, R198 ;  /* 0x000000c600c67308 */ /* 0x000f220000000800 */
[C---:B---3--:R-:W-:Y:S01]  /*93c0*/  FADD.FTZ R9, R8.reuse, R9 ;  /* 0x0000000908097221 */ /* 0x048fe20000010000 */
[----:B------:R-:W-:-:S06]  /*93d0*/  F2FP.BF16.F32.PACK_AB R173, R8, R189 ;  /* 0x000000bd08ad723e */ /* 0x000fcc00000010ff */
[----:B------:R-:W3:Y:S01]  /*93e0*/  MUFU.EX2 R181, R181 ;  /* 0x000000b500b57308 */ /* 0x000ee20000000800 */
[----:B-1----:R-:W-:-:S07]  /*93f0*/  FADD.FTZ R10, R180, R3 ;  /* 0x00000003b40a7221 */ /* 0x002fce0000010000 */
[----:B------:R-:W1:Y:S01]  /*9400*/  MUFU.EX2 R199, R199 ;  /* 0x000000c700c77308 */ /* 0x000e620000000800 */
[----:B----4-:R-:W-:Y:S01]  /*9410*/  FADD.FTZ R0, R198, R9 ;  /* 0x00000009c6007221 */ /* 0x010fe20000010000 */
[C---:B---3--:R-:W-:Y:S01]  /*9420*/  FADD.FTZ R3, R181.reuse, R10 ;  /* 0x0000000ab5037221 */ /* 0x048fe20000010000 */
[----:B------:R-:W-:Y:S02]  /*9430*/  F2FP.BF16.F32.PACK_AB R174, R181, R180 ;  /* 0x000000b4b5ae723e */ /* 0x000fe400000010ff */
[C---:B-1----:R-:W-:Y:S01]  /*9440*/  FADD.FTZ R0, R199.reuse, R0 ;  /* 0x00000000c7007221 */ /* 0x042fe20000010000 */
[----:B------:R-:W-:Y:S01]  /*9450*/  F2FP.BF16.F32.PACK_AB R175, R199, R198 ;  /* 0x000000c6c7af723e */ /* 0x000fe200000010ff */
[----:B0-----:R-:W-:Y:S06]  /*9460*/  @!P0 BRA `(.L_x_11479) ;  /* 0x0000000000048947 */ /* 0x001fec0003800000 */
[----:B------:R-:W-:Y:S01]  /*9470*/  BPT.TRAP 0x1 ;  /* 0x000000040000795c */ /* 0x000fe20000300000 */
.L_x_11479:
[----:B------:R0:W1:Y:S01]  /*9480*/  SYNCS.PHASECHK.TRANS64.TRYWAIT P2, [UR24+0x22850], R5 ;  /* 0x02285005ff0075a7 */ /* 0x0000620008040158 */
[----:B------:R-:W-:Y:S05]  /*9490*/  @!P0 BRA `(.L_x_11480) ;  /* 0x0000000000048947 */ /* 0x000fea0003800000 */
[----:B------:R-:W-:Y:S01]  /*94a0*/  BPT.TRAP 0x1 ;  /* 0x000000040000795c */ /* 0x000fe20000300000 */
.L_x_11480:
[----:B-1----:R-:W-:Y:S05]  /*94b0*/  @P2 BRA `(.L_x_11481) ;  /* 0x0000000000082947 */ /* 0x002fea0003800000 */
[----:B------:R-:W1:Y:S02]  /*94c0*/  SYNCS.PHASECHK.TRANS64.TRYWAIT P2, [UR24+0x22850], R5 ;  /* 0x02285005ff0075a7 */ /* 0x000e640008040158 */
[----:B-1----:R-:W-:Y:S05]  /*94d0*/  @!P2 BRA `(.L_x_11482) ;  /* 0x000000d00054a947 */ /* 0x002fea0003800000 */
.L_x_11481:
        /* <DEDUP_REMOVED lines=47> */
[----:B--2---:R-:W-:-:S07]  /*97d0*/  IMAD.MOV.U32 R5, RZ, RZ, R7 ;  /* 0x000000ffff057224 */ /* 0x004fce00078e0007 */
.L_x_11474:
[----:B------:R-:W-:-:S13]  /*97e0*/  ISETP.GE.AND P1, PT, R5, UR42, PT ;  /* 0x0000002a05007c0c */ /* 0x000fda000bf26270 */
[----:B------:R-:W-:Y:S05]  /*97f0*/  @!P1 BRA `(.L_x_11484) ;  /* 0x0000002c00c09947 */ /* 0x000fea0003800000 */
[----:B------:R-:W-:Y:S01]  /*9800*/  IMAD.MOV.U32 R12, RZ, RZ, R6 ;  /* 0x000000ffff0c7224 */ /* 0x000fe200078e0006 */
[----:B------:R-:W-:Y:S01]  /*9810*/  ULDC UR25, c[0x0][0x9e4] ;  /* 0x0002790000197ab9 */ /* 0x000fe20000000800 */
[----:B------:R-:W-:Y:S01]  /*9820*/  IMAD.MOV.U32 R9, RZ, RZ, R2 ;  /* 0x000000ffff097224 */ /* 0x000fe200078e0002 */
[----:B------:R-:W-:Y:S01]  /*9830*/  ULDC UR24, c[0x0][0x9dc] ;  /* 0x0002770000187ab9 */ /* 0x000fe20000000800 */
[----:B------:R-:W-:Y:S01]  /*9840*/  ULDC UR22, c[0x0][0x988] ;  /* 0x0002620000167ab9 */ /* 0x000fe20000000800 */
[----:B------:R-:W-:-:S05]  /*9850*/  ULDC UR23, c[0x0][0x9e0] ;  /* 0x0002780000177ab9 */ /* 0x000fca0000000800 */
.L_x_11501:
[----:B------:R-:W-:-:S04]  /*9860*/  UIADD3 UR37, UR37, 0x1, URZ ;  /* 0x0000000125257890 */ /* 0x000fc8000fffe03f */
[----:B------:R-:W-:-:S04]  /*9870*/  UISETP.NE.AND UP2, UPT, UR37, 0x2, UPT ;  /* 0x000000022500788c */ /* 0x000fc8000bf45270 */
[----:B------:R-:W-:Y:S02]  /*9880*/  USEL UR6, URZ, 0x1, UP2 ;  /* 0x000000013f067887 */ /* 0x000fe40009000000 */
[----:B------:R-:W-:Y:S02]  /*9890*/  USEL UR37, UR37, URZ, UP2 ;  /* 0x0000003f25257287 */ /* 0x000fe40009000000 */
[----:B------:R-:W-:Y:S01]  /*98a0*/  ULOP3.LUT UR38, UR38, UR6, URZ, 0x3c, !UPT ;  /* 0x0000000626267292 */ /* 0x000fe2000f8e3c3f */
[----:B------:R-:W-:Y:S11]  /*98b0*/  @!P0 BRA `(.L_x_11485) ;  /* 0x0000000000048947 */ /* 0x000ff60003800000 */
[----:B------:R-:W-:Y:S01]  /*98c0*/  BPT.TRAP 0x1 ;  /* 0x000000040000795c */ /* 0x000fe20000300000 */
.L_x_11485:
        /* <DEDUP_REMOVED lines=9> */
.L_x_11486:
[----:B---3--:R-:W-:Y:S05]  /*9960*/  @P1 BRA `(.L_x_11487) ;  /* 0x0000000000081947 */ /* 0x008fea0003800000 */
[----:B------:R-:W3:Y:S02]  /*9970*/  SYNCS.PHASECHK.TRANS64.TRYWAIT P1, [UR26+0x22830], R7 ;  /* 0x02283007ff0075a7 */ /* 0x000ee4000802015a */
[----:B---3--:R-:W-:Y:S05]  /*9980*/  @!P1 BRA `(.L_x_11488) ;  /* 0x000000cc003c9947 */ /* 0x008fea0003800000 */
.L_x_11487:
[----:B------:R-:W-:Y:S01]  /*9990*/  UIMAD UR18, UR37, 0x300, UR20 ;  /* 0x00000300251278a4 */ /* 0x000fe2000f8e0214 */
[----:B------:R-:W-:Y:S01]  /*99a0*/  WARPGROUP.ARRIVE ;  /* 0x00000000000079c5 */ /* 0x000fe20000000000 */
[----:B------:R-:W-:Y:S01]  /*99b0*/  UMOV UR19, 0x40000040 ;  /* 0x4000004000137882 */ /* 0x000fe20000000000 */
[----:B------:R-:W-:Y:S01]  /*99c0*/  UMOV UR7, 0x40000040 ;  /* 0x4000004000077882 */ /* 0x000fe20000000000 */
[----:B------:R-:W-:-:S03]  /*99d0*/  UIADD3 UR6, UR18, 0x2, URZ ;  /* 0x0000000212067890 */ /* 0x000fc6000fffe03f */
[----:B------:R-:W4:Y:S01]  /*99e0*/  S2R R4, SR_TID.X ;  /* 0x0000000000047919 */ /* 0x000f220000002100 */
        /* <DEDUP_REMOVED lines=12> */
[----:B------:R-:W-:-:S05]  /*9ab0*/  IADD3 R11, -R16, R11, R17 ;  /* 0x0000000b100b7210 */ /* 0x000fca0007ffe111 */
[----:B------:R-:W-:Y:S01]  /*9ac0*/  VIADD R15, R11, UR23 ;  /* 0x000000170b0f7c36 */ /* 0x000fe20008000000 */
[----:B----4-:R-:W-:Y:S02]  /*9ad0*/  LOP3.LUT P3, RZ, R4, 0x7f, RZ, 0xc0, !PT ;  /* 0x0000007f04ff7812 */ /* 0x010fe4000786c0ff */
[----:B------:R-:W-:-:S04]  /*9ae0*/  SHF.R.U32.HI R4, RZ, 0x7, R4 ;  /* 0x00000007ff047819 */ /* 0x000fc80000011604 */
[----:B------:R-:W-:Y:S01]  /*9af0*/  IADD3 R4, -R4, 0xb, RZ ;  /* 0x0000000b04047810 */ /* 0x000fe20007ffe1ff */
[----:B------:R-:W-:Y:S02]  /*9b00*/  WARPGROUP.DEPBAR.LE gsb0, 0x0 ;  /* 0x00008000000079c5 */ /* 0x000fe40000010000 */
[----:B------:R-:W-:-:S06]  /*9b10*/  WARPGROUP.ARRIVE ;  /* 0x00000000000079c5 */ /* 0x000fcc0000000000 */
[----:B------:R-:W-:Y:S01]  /*9b20*/  HGMMA.64x96x16.F32.BF16 R152, gdesc[UR4], R152, gsb0 ;  /* 0x01600000049879f0 */ /* 0x000fe20008001898 */
[----:B------:R-:W-:Y:S02]  /*9b30*/  @UP0 ULDC UR6, c[0x0][0x44c] ;  /* 0x0001130000060ab9 */ /* 0x000fe40000000800 */
[----:B---3--:R-:W-:Y:S01]  /*9b40*/  @P1 IMAD.HI.U32 R2, R20, UR6, RZ ;  /* 0x0000000614021c27 */ /* 0x008fe2000f8e00ff */
[----:B------:R-:W-:Y:S01]  /*9b50*/  @UP0 ULDC UR6, c[0x0][0x450] ;  /* 0x0001140000060ab9 */ /* 0x000fe20000000800 */
[----:B------:R-:W-:-:S03]  /*9b60*/  PLOP3.LUT P1, PT, PT, PT, UP1, 0x40, 0x0 ;  /* 0x000000000000781c */ /* 0x000fc60003f2e818 */
[----:B------:R-:W-:Y:S01]  /*9b70*/  @P2 SHF.R.U32.HI R20, RZ, UR6, R2 ;  /* 0x00000006ff142c19 */ /* 0x000fe20008011602 */
[----:B------:R-:W-:Y:S01]  /*9b80*/  @!P3 VIADD R2, R8, 0x22840 ;  /* 0x000228400802b836 */ /* 0x000fe20000000000 */
[----:B------:R-:W-:-:S03]  /*9b90*/  ULOP3.LUT UR6, URZ, UR24, URZ, 0x33, !UPT ;  /* 0x000000183f067292 */ /* 0x000fc6000f8e333f */
[----:B------:R-:W3:Y:S01]  /*9ba0*/  SHFL.IDX PT, R21, R20, RZ, 0x1c1f ;  /* 0x001c1fff14157589 */ /* 0x000ee200000e0000 */
[----:B------:R-:W-:Y:S02]  /*9bb0*/  @!P3 PRMT R2, RZ, 0x654, R2 ;  /* 0x00000654ff02b816 */ /* 0x000fe40000000002 */
[----:B------:R-:W-:Y:S02]  /*9bc0*/  VIADD R14, R11, UR6 ;  /* 0x000000060b0e7c36 */ /* 0x000fe40008000000 */
[----:B---3--:R-:W-:Y:S01]  /*9bd0*/  IMAD.IADD R6, R21, 0x1, R15 ;  /* 0x0000000115067824 */ /* 0x008fe200078e020f */
        /* <DEDUP_REMOVED lines=9> */
[----:B----4-:R-:W-:Y:S01]  /*9c70*/  IMAD.IADD R2, R21, 0x1, R14 ;  /* 0x0000000115027824 */ /* 0x010fe200078e020e */
[----:B---3--:R-:W-:Y:S06]  /*9c80*/  @P1 BRA `(.L_x_11489) ;  /* 0x0000000000581947 */ /* 0x008fec0003800000 */
[----:B------:R-:W-:Y:S01]  /*9c90*/  IADD3 R21, -R16, R17, R21 ;  /* 0x0000001110157210 */ /* 0x000fe20007ffe115 */
[----:B------:R-:W-:Y:S03]  /*9ca0*/  BSSY B0, `(.L_x_11490) ;  /* 0x0000010000007945 */ /* 0x000fe60003800000 */
[----:B------:R-:W-:-:S13]  /*9cb0*/  ISETP.GT.AND P1, PT, R21, -0x1, PT ;  /* 0xffffffff1500780c */ /* 0x000fda0003f24270 */
[----:B------:R-:W-:Y:S05]  /*9cc0*/  @P1 BRA `(.L_x_11491) ;  /* 0x0000000000201947 */ /* 0x000fea0003800000 */
[----:B------:R-:W-:Y:S01]  /*9cd0*/  IMAD.U32 R213, RZ, RZ, UR25 ;  /* 0x00000019ffd57e24 */ /* 0x000fe2000f8e00ff */
[----:B------:R-:W-:-:S04]  /*9ce0*/  LOP3.LUT R21, RZ, R21, RZ, 0x33, !PT ;  /* 0x00000015ff157212 */ /* 0x000fc800078e33ff */
[----:B------:R-:W-:-:S13]  /*9cf0*/  ISETP.NE.AND P1, PT, R213, 0x1, PT ;  /* 0x00000001d500780c */ /* 0x000fda0003f25270 */
[----:B01----:R-:W0:Y:S02]  /*9d00*/  @P1 LDC.64 R10, c[0x0][0x9e8] ;  /* 0x00027a00ff0a1b82 */ /* 0x003e240000000a00 */
[----:B0-----:R-:W-:-:S05]  /*9d10*/  @P1 IMAD.HI.U32 R10, R21, R10, RZ ;  /* 0x0000000a150a1227 */ /* 0x001fca00078e00ff */
[----:B------:R-:W-:-:S04]  /*9d20*/  @P1 SHF.R.U32.HI R21, RZ, R11, R10 ;  /* 0x0000000bff151219 */ /* 0x000fc8000001160a */
[----:B------:R-:W-:Y:S01]  /*9d30*/  LOP3.LUT R21, RZ, R21, RZ, 0x33, !PT ;  /* 0x00000015ff157212 */ /* 0x000fe200078e33ff */
[----:B------:R-:W-:Y:S06]  /*9d40*/  BRA `(.L_x_11492) ;  /* 0x0000000000147947 */ /* 0x000fec0003800000 */
.L_x_11491:
[----:B------:R-:W-:-:S05]  /*9d50*/  IMAD.U32 R213, RZ, RZ, UR25 ;  /* 0x00000019ffd57e24 */ /* 0x000fca000f8e00ff */
[----:B------:R-:W-:-:S13]  /*9d60*/  ISETP.NE.AND P1, PT, R213, 0x1, PT ;  /* 0x00000001d500780c */ /* 0x000fda0003f25270 */
[----:B01----:R-:W0:Y:S02]  /*9d70*/  @P1 LDC.64 R10, c[0x0][0x9e8] ;  /* 0x00027a00ff0a1b82 */ /* 0x003e240000000a00 */
[----:B0-----:R-:W-:-:S05]  /*9d80*/  @P1 IMAD.HI.U32 R10, R21, R10, RZ ;  /* 0x0000000a150a1227 */ /* 0x001fca00078e00ff */
[----:B------:R-:W-:-:S07]  /*9d90*/  @P1 SHF.R.U32.HI R21, RZ, R11, R10 ;  /* 0x0000000bff151219 */ /* 0x000fce000001160a */
.L_x_11492:
[----:B------:R-:W-:Y:S05]  /*9da0*/  BSYNC B0 ;  /* 0x0000000000007941 */ /* 0x000fea0003800000 */
.L_x_11490:
[----:B------:R-:W-:-:S04]  /*9db0*/  IMAD R10, R18, -0x2, R13 ;  /* 0xfffffffe120a7824 */ /* 0x000fc800078e020d */
[----:B------:R-:W-:-:S05]  /*9dc0*/  IMAD R21, R21, R213, R10 ;  /* 0x000000d515157224 */ /* 0x000fca00078e020a */
[----:B------:R-:W-:Y:S02]  /*9dd0*/  VIADDMNMX R6, R21, R213, R6, PT ;  /* 0x000000d515067246 */ /* 0x000fe40003800106 */
[----:B------:R-:W-:-:S07]  /*9de0*/  VIMNMX R2, R2, R21, !PT ;  /* 0x0000001502027248 */ /* 0x000fce0007fe0100 */
.L_x_11489:
[C---:B------:R-:W-:Y:S01]  /*9df0*/  ISETP.GE.AND P1, PT, R13.reuse, 0x1, PT ;  /* 0x000000010d00780c */ /* 0x040fe20003f26270 */
[----:B------:R-:W3:Y:S01]  /*9e00*/  SHFL.IDX PT, R20, R20, 0x1, 0x1c1f ;  /* 0x003c1f0014147f89 */ /* 0x000ee200000e0000 */
[C---:B------:R-:W-:Y:S02]  /*9e10*/  ISETP.GE.AND P4, PT, R13.reuse, 0x9, PT ;  /* 0x000000090d00780c */ /* 0x040fe40003f86270 */
[----:B------:R-:W-:Y:S02]  /*9e20*/  ISETP.GT.AND P2, PT, R2, RZ, !P1 ;  /* 0x000000ff0200720c */ /* 0x000fe40004f44270 */
[----:B------:R-:W-:Y:S02]  /*9e30*/  P2R R21, PR, RZ, 0x2 ;  /* 0x00000002ff157803 */ /* 0x000fe40000000000 */
[----:B------:R-:W-:Y:S02]  /*9e40*/  ISETP.LT.OR P2, PT, R6, 0x1, P2 ;  /* 0x000000010600780c */ /* 0x000fe40001741670 */
[----:B------:R-:W-:-:S02]  /*9e50*/  ISETP.GE.AND P1, PT, R13, 0x2, PT ;  /* 0x000000020d00780c */ /* 0x000fc40003f26270 */
[----:B------:R-:W-:Y:S02]  /*9e60*/  FSEL R152, R152, -INF , !P2 ;  /* 0xff80000098987808 */ /* 0x000fe40005000000 */
[----:B------:R-:W-:Y:S02]  /*9e70*/  ISETP.GT.AND P2, PT, R2, 0x8, !P4 ;  /* 0x000000080200780c */ /* 0x000fe40006744270 */
[----:B------:R-:W-:Y:S02]  /*9e80*/  P2R R213, PR, RZ, 0x10 ;  /* 0x00000010ffd57803 */ /* 0x000fe40000000000 */
[----:B------:R-:W-:Y:S02]  /*9e90*/  ISETP.LT.OR P2, PT, R6, 0x9, P2 ;  /* 0x000000090600780c */ /* 0x000fe40001741670 */
[----:B------:R-:W-:Y:S02]  /*9ea0*/  ISETP.GT.AND P3, PT, R2, 0x1, !P1 ;  /* 0x000000010200780c */ /* 0x000fe40004f64270 */
[----:B------:R-:W-:-:S02]  /*9eb0*/  ISETP.GE.AND P4, PT, R13, 0xa, PT ;  /* 0x0000000a0d00780c */ /* 0x000fc40003f86270 */
[----:B------:R-:W-:Y:S01]  /*9ec0*/  FSEL R156, R156, -INF , !P2 ;  /* 0xff8000009c9c7808 */ /* 0x000fe20005000000 */
[--C-:B---3--:R-:W-:Y:S01]  /*9ed0*/  IMAD.IADD R15, R15, 0x1, R20.reuse ;  /* 0x000000010f0f7824 */ /* 0x108fe200078e0214 */
[----:B------:R-:W-:Y:S01]  /*9ee0*/  ISETP.LT.OR P3, PT, R6, 0x2, P3 ;  /* 0x000000020600780c */ /* 0x000fe20001f61670 */
[----:B------:R-:W-:Y:S01]  /*9ef0*/  IMAD.IADD R14, R14, 0x1, R20 ;  /* 0x000000010e0e7824 */ /* 0x000fe200078e0214 */
        /* <DEDUP_REMOVED lines=98> */
[----:B------:R-:W-:-:S04]  /*a520*/  ISETP.GT.AND P6, PT, R2, 0x59, !P6 ;  /* 0x000000590200780c */ /* 0x000fc800077c4270 */
[----:B------:R-:W-:-:S04]  /*a530*/  ISETP.LT.OR P6, PT, R6, 0x5a, P6 ;  /* 0x0000005a0600780c */ /* 0x000fc800037c1670 */
[----:B------:R-:W-:Y:S02]  /*a540*/  FSEL R197, R197, -INF , !P6 ;  /* 0xff800000c5c57808 */ /* 0x000fe40007000000 */
[----:B------:R-:W-:-:S13]  /*a550*/  PLOP3.LUT P6, PT, PT, PT, UP1, 0x40, 0x0 ;  /* 0x000000000000781c */ /* 0x000fda0003fce818 */
[----:B------:R-:W-:Y:S05]  /*a560*/  @P6 BRA `(.L_x_11493) ;  /* 0x0000000000586947 */ /* 0x000fea0003800000 */
        /* <DEDUP_REMOVED lines=12> */
.L_x_11495:
[----:B------:R-:W-:-:S05]  /*a630*/  IMAD.U32 R2, RZ, RZ, UR25 ;  /* 0x00000019ff027e24 */ /* 0x000fca000f8e00ff */
[----:B------:R-:W-:-:S13]  /*a640*/  ISETP.NE.AND P6, PT, R2, 0x1, PT ;  /* 0x000000010200780c */ /* 0x000fda0003fc5270 */
[----:B01----:R-:W0:Y:S02]  /*a650*/  @P6 LDC.64 R10, c[0x0][0x9e8] ;  /* 0x00027a00ff0a6b82 */ /* 0x003e240000000a00 */
[----:B0-----:R-:W-:-:S05]  /*a660*/  @P6 IMAD.HI.U32 R10, R231, R10, RZ ;  /* 0x0000000ae70a6227 */ /* 0x001fca00078e00ff */
[----:B------:R-:W-:-:S07]  /*a670*/  @P6 SHF.R.U32.HI R231, RZ, R11, R10 ;  /* 0x0000000bffe76219 */ /* 0x000fce000001160a */
.L_x_11496:
[----:B------:R-:W-:Y:S05]  /*a680*/  BSYNC B0 ;  /* 0x0000000000007941 */ /* 0x000fea0003800000 */
.L_x_11494:
[----:B------:R-:W-:-:S04]  /*a690*/  IMAD R13, R18, -0x2, R13 ;  /* 0xfffffffe120d7824 */ /* 0x000fc800078e020d */
[----:B------:R-:W-:-:S05]  /*a6a0*/  IMAD R231, R231, R2, R13 ;  /* 0x00000002e7e77224 */ /* 0x000fca00078e020d */
[----:B------:R-:W-:Y:S02]  /*a6b0*/  VIADDMNMX R15, R231, R2, R15, PT ;  /* 0x00000002e70f7246 */ /* 0x000fe4000380010f */
[----:B------:R-:W-:-:S07]  /*a6c0*/  VIMNMX R14, R14, R231, !PT ;  /* 0x000000e70e0e7248 */ /* 0x000fce0007fe0100 */
.L_x_11493:
[----:B------:R-:W-:Y:S01]  /*a6d0*/  ISETP.GT.AND P1, PT, R14, 0x1, !P1 ;  /* 0x000000010e00780c */ /* 0x000fe20004f24270 */
[----:B------:R-:W-:Y:S01]  /*a6e0*/  UMOV UR6, UR22 ;  /* 0x0000001600067c82 */ /* 0x000fe20008000000 */
[----:B------:R-:W-:Y:S02]  /*a6f0*/  ISETP.NE.AND P6, PT, R218, RZ, PT ;  /* 0x000000ffda00720c */ /* 0x000fe40003fc5270 */
        /* <DEDUP_REMOVED lines=58> */
[----:B------:R-:W3:Y:S01]  /*aaa0*/  SHFL.BFLY PT, R11, R6, 0x2, 0x1f ;  /* 0x0c401f00060b7f89 */ /* 0x000ee200000e0000 */
        /* <DEDUP_REMOVED lines=8> */
[C---:B------:R-:W-:Y:S02]  /*ab30*/  ISETP.GT.AND P1, PT, R14.reuse, 0x29, !P1 ;  /* 0x000000290e00780c */ /* 0x040fe40004f24270 */
[----:B------:R-:W-:Y:S02]  /*ab40*/  FSEL R191, R191, -INF , !P2 ;  /* 0xff800000bfbf7808 */ /* 0x000fe40005000000 */
[----:B------:R-:W-:Y:S02]  /*ab50*/  ISETP.LT.OR P1, PT, R15, 0x2a, P1 ;  /* 0x0000002a0f00780c */ /* 0x000fe40000f21670 */
[----:B------:R-:W-:Y:S02]  /*ab60*/  ISETP.GT.AND P4, PT, R14, 0x51, !P4 ;  /* 0x000000510e00780c */ /* 0x000fe40006784270 */
[----:B------:R-:W-:-:S02]  /*ab70*/  FSEL R175, R175, -INF , !P1 ;  /* 0xff800000afaf7808 */ /* 0x000fc40004800000 */
[----:B------:R-:W-:Y:S02]  /*ab80*/  ISETP.NE.AND P1, PT, R223, RZ, PT ;  /* 0x000000ffdf00720c */ /* 0x000fe40003f25270 */
[----:B---3--:R-:W-:Y:S02]  /*ab90*/  FMNMX.FTZ R13, R6, R11, !PT ;  /* 0x0000000b060d7209 */ /* 0x008fe40007810000 */
[C---:B------:R-:W-:Y:S02]  /*aba0*/  ISETP.GT.AND P1, PT, R14.reuse, 0x30, !P1 ;  /* 0x000000300e00780c */ /* 0x040fe40004f24270 */
[C---:B------:R-:W-:Y:S01]  /*abb0*/  ISETP.LT.OR P3, PT, R15.reuse, 0x51, P3 ;  /* 0x000000510f00780c */ /* 0x040fe20001f61670 */
[----:B------:R-:W3:Y:S01]  /*abc0*/  SHFL.BFLY PT, R2, R13, 0x1, 0x1f ;  /* 0x0c201f000d027f89 */ /* 0x000ee200000e0000 */
[----:B------:R-:W-:Y:S02]  /*abd0*/  ISETP.LT.OR P1, PT, R15, 0x31, P1 ;  /* 0x000000310f00780c */ /* 0x000fe40000f21670 */
[----:B------:R-:W-:-:S02]  /*abe0*/  ISETP.GT.AND P5, PT, R14, 0x58, !P5 ;  /* 0x000000580e00780c */ /* 0x000fc40006fa4270 */
[----:B------:R-:W-:Y:S02]  /*abf0*/  FSEL R178, R178, -INF , !P1 ;  /* 0xff800000b2b27808 */ /* 0x000fe40004800000 */
[----:B------:R-:W-:Y:S02]  /*ac00*/  ISETP.NE.AND P1, PT, R224, RZ, PT ;  /* 0x000000ffe000720c */ /* 0x000fe40003f25270 */
[C---:B------:R-:W-:Y:S02]  /*ac10*/  ISETP.LT.OR P4, PT, R15.reuse, 0x52, P4 ;  /* 0x000000520f00780c */ /* 0x040fe40002781670 */
[----:B------:R-:W-:Y:S02]  /*ac20*/  ISETP.GT.AND P1, PT, R14, 0x31, !P1 ;  /* 0x000000310e00780c */ /* 0x000fe40004f24270 */
[----:B------:R-:W-:Y:S02]  /*ac30*/  FSEL R194, R194, -INF , !P3 ;  /* 0xff800000c2c27808 */ /* 0x000fe40005800000 */
[----:B------:R-:W-:-:S02]  /*ac40*/  ISETP.LT.OR P1, PT, R15, 0x32, P1 ;  /* 0x000000320f00780c */ /* 0x000fc40000f21670 */
[----:B------:R-:W-:Y:S02]  /*ac50*/  ISETP.LT.OR P5, PT, R15, 0x59, P5 ;  /* 0x000000590f00780c */ /* 0x000fe40002fa1670 */
[----:B------:R-:W-:Y:S02]  /*ac60*/  FSEL R179, R179, -INF , !P1 ;  /* 0xff800000b3b37808 */ /* 0x000fe40004800000 */
[----:B------:R-:W-:Y:S02]  /*ac70*/  ISETP.NE.AND P1, PT, R225, RZ, PT ;  /* 0x000000ffe100720c */ /* 0x000fe40003f25270 */
[----:B------:R-:W-:Y:S02]  /*ac80*/  FSEL R195, R195, -INF , !P4 ;  /* 0xff800000c3c37808 */ /* 0x000fe40006000000 */
[----:B------:R-:W-:Y:S02]  /*ac90*/  ISETP.GT.AND P1, PT, R14, 0x38, !P1 ;  /* 0x000000380e00780c */ /* 0x000fe40004f24270 */
[----:B---3--:R-:W-:-:S02]  /*aca0*/  FMNMX.FTZ R2, R13, R2, !PT ;  /* 0x000000020d027209 */ /* 0x008fc40007810000 */
[----:B------:R-:W-:Y:S02]  /*acb0*/  ISETP.LT.OR P1, PT, R15, 0x39, P1 ;  /* 0x000000390f00780c */ /* 0x000fe40000f21670 */
[----:B------:R-:W-:Y:S01]  /*acc0*/  FSEL R198, R198, -INF , !P5 ;  /* 0xff800000c6c67808 */ /* 0x000fe20006800000 */
[----:B01----:R-:W-:Y:S01]  /*acd0*/  FMUL.FTZ R10, R2, UR6 ;  /* 0x00000006020a7c20 */ /* 0x003fe20008410000 */
        /* <DEDUP_REMOVED lines=63> */
[----:B------:R-:W-:Y:S01]  /*b0d0*/  FMUL.FTZ R25, R25, R9 ;  /* 0x0000000919197220 */ /* 0x000fe20000410000 */
[----:B------:R-:W-:Y:S01]  /*b0e0*/  FMNMX.FTZ R6, R178, R157, !PT ;  /* 0x0000009db2067209 */ /* 0x000fe20007810000 */
[--C-:B------:R-:W-:Y:S01]  /*b0f0*/  FFMA.FTZ R157, R165, UR6, -R10.reuse ;  /* 0x00000006a59d7c23 */ /* 0x100fe2000801080a */
[-C--:B------:R-:W-:Y:S01]  /*b100*/  FMUL.FTZ R28, R28, R9.reuse ;  /* 0x000000091c1c7220 */ /* 0x080fe20000410000 */
[-C--:B------:R-:W-:Y:S01]  /*b110*/  FMUL.FTZ R29, R29, R9.reuse ;  /* 0x000000091d1d7220 */ /* 0x080fe20000410000 */
[----:B------:R-:W-:Y:S01]  /*b120*/  FMNMX.FTZ R161, R179, R6, !PT ;  /* 0x00000006b3a17209 */ /* 0x000fe20007810000 */
[----:B------:R-:W0:Y:S01]  /*b130*/  MUFU.EX2 R21, R21 ;  /* 0x0000001500157308 */ /* 0x000e220000000800 */
        /* <DEDUP_REMOVED lines=23> */
[----:B------:R-:W2:Y:S01]  /*b2b0*/  MUFU.EX2 R153, R153 ;  /* 0x0000009900997308 */ /* 0x000ea20000000800 */
[----:B-----5:R-:W-:Y:S01]  /*b2c0*/  FFMA.FTZ R188, R9, R3, R152 ;  /* 0x0000000309bc7223 */ /* 0x020fe20000010098 */
[C---:B-1----:R-:W-:Y:S01]  /*b2d0*/  F2FP.BF16.F32.PACK_AB R152, R13.reuse, R152 ;  /* 0x000000980d98723e */ /* 0x042fe200000010ff */
[----:B------:R-:W-:Y:S01]  /*b2e0*/  FMUL.FTZ R56, R56, R9 ;  /* 0x0000000938387220 */ /* 0x000fe20000410000 */
[----:B------:R-:W-:Y:S01]  /*b2f0*/  FMNMX.FTZ R6, R194, R165, !PT ;  /* 0x000000a5c2067209 */ /* 0x000fe20007810000 */
[----:B------:R-:W-:Y:S01]  /*b300*/  FADD.FTZ R3, R13, R188 ;  /* 0x000000bc0d037221 */ /* 0x000fe20000010000 */
[-C--:B------:R-:W-:Y:S01]  /*b310*/  FMUL.FTZ R57, R57, R9.reuse ;  /* 0x0000000939397220 */ /* 0x080fe20000410000 */
[-C--:B------:R-:W-:Y:S01]  /*b320*/  FMUL.FTZ R60, R60, R9.reuse ;  /* 0x000000093c3c7220 */ /* 0x080fe20000410000 */
[----:B------:R-:W-:Y:S01]  /*b330*/  FMNMX.FTZ R165, R195, R6, !PT ;  /* 0x00000006c3a57209 */ /* 0x000fe20007810000 */
[----:B------:R-:W1:Y:S01]  /*b340*/  MUFU.EX2 R20, R20 ;  /* 0x0000001400147308 */ /* 0x000e620000000800 */
[-C--:B------:R-:W-:Y:S01]  /*b350*/  FMUL.FTZ R61, R61, R9.reuse ;  /* 0x000000093d3d7220 */ /* 0x080fe20000410000 */
[----:B------:R-:W-:Y:S01]  /*b360*/  FMUL.FTZ R64, R64, R9 ;  /* 0x0000000940407220 */ /* 0x000fe20000410000 */
[----:B------:R-:W-:Y:S01]  /*b370*/  FMNMX.FTZ R6, R198, R165, !PT ;  /* 0x000000a5c6067209 */ /* 0x000fe20007810000 */
[--C-:B------:R-:W-:Y:S01]  /*b380*/  FFMA.FTZ R165, R177, UR6, -R10.reuse ;  /* 0x00000006b1a57c23 */ /* 0x100fe2000801080a */
[-C--:B------:R-:W-:Y:S01]  /*b390*/  FMUL.FTZ R65, R65, R9.reuse ;  /* 0x0000000941417220 */ /* 0x080fe20000410000 */
[-C--:B------:R-:W-:Y:S01]  /*b3a0*/  FMUL.FTZ R68, R68, R9.reuse ;  /* 0x0000000944447220 */ /* 0x080fe20000410000 */
[----:B------:R-:W-:Y:S01]  /*b3b0*/  FMNMX.FTZ R6, R199, R6, !PT ;  /* 0x00000006c7067209 */ /* 0x000fe20007810000 */
[----:B------:R-:W5:Y:S01]  /*b3c0*/  MUFU.EX2 R157, R157 ;  /* 0x0000009d009d7308 */ /* 0x000f620000000800 */
        /* <DEDUP_REMOVED lines=28> */
[----:B------:R-:W-:Y:S01]  /*b590*/  FFMA.FTZ R177, R189, UR6, -R10 ;  /* 0x00000006bdb17c23 */ /* 0x000fe2000801080a */
[-C--:B------:R-:W-:Y:S01]  /*b5a0*/  FMUL.FTZ R116, R116, R9.reuse ;  /* 0x0000000974747220 */ /* 0x080fe20000410000 */
[-C--:B------:R-:W-:Y:S01]  /*b5b0*/  FMUL.FTZ R117, R117, R9.reuse ;  /* 0x0000000975757220 */ /* 0x080fe20000410000 */
[----:B------:R-:W-:Y:S01]  /*b5c0*/  MUFU.EX2 R15, R15 ;  /* 0x0000000f000f7308 */ /* 0x000fe20000000800 */
        /* <DEDUP_REMOVED lines=20> */
[----:B---3--:R-:W-:Y:S01]  /*b710*/  FMNMX.FTZ R6, R185, R6, !PT ;  /* 0x00000006b9067209 */ /* 0x008fe20007810000 */
[----:B------:R-:W-:-:S03]  /*b720*/  FFMA.FTZ R185, R197, UR6, -R10 ;  /* 0x00000006c5b97c23 */ /* 0x000fc6000801080a */
[C---:B------:R-:W-:Y:S01]  /*b730*/  FSETP.NEU.FTZ.AND P1, PT, R6.reuse, -INF , PT ;  /* 0xff8000000600780b */ /* 0x040fe20003f3d000 */
[----:B------:R-:W-:Y:S02]  /*b740*/  FMUL.FTZ R196, R6, UR6 ;  /* 0x0000000606c47c20 */ /* 0x000fe40008410000 */
[----:B------:R-:W3:Y:S03]  /*b750*/  MUFU.EX2 R169, R169 ;  /* 0x000000a900a97308 */ /* 0x000ee60000000800 */
[----:B------:R-:W-:-:S05]  /*b760*/  FSEL R196, R196, RZ, P1 ;  /* 0x000000ffc4c47208 */ /* 0x000fca0000800000 */
[--C-:B------:R-:W-:Y:S01]  /*b770*/  FFMA.FTZ R10, R155, UR6, -R196.reuse ;  /* 0x000000069b0a7c23 */ /* 0x100fe200080108c4 */
[--C-:B------:R-:W-:Y:S01]  /*b780*/  FFMA.FTZ R155, R158, UR6, -R196.reuse ;  /* 0x000000069e9b7c23 */ /* 0x100fe200080108c4 */
[----:B------:R-:W-:Y:S01]  /*b790*/  FADD.FTZ R158, R154, R3 ;  /* 0x000000039a9e7221 */ /* 0x000fe20000010000 */
[--C-:B------:R-:W-:Y:S01]  /*b7a0*/  FFMA.FTZ R188, R159, UR6, -R196.reuse ;  /* 0x000000069fbc7c23 */ /* 0x100fe200080108c4 */
[----:B------:R-:W-:Y:S01]  /*b7b0*/  MUFU.EX2 R172, R172 ;  /* 0x000000ac00ac7308 */ /* 0x000fe20000000800 */
[----:B------:R-:W-:Y:S01]  /*b7c0*/  FFMA.FTZ R159, R162, UR6, -R196 ;  /* 0x00000006a29f7c23 */ /* 0x000fe200080108c4 */
[C---:B0-----:R-:W-:Y:S01]  /*b7d0*/  FADD.FTZ R3, R21.reuse, R158 ;  /* 0x0000009e15037221 */ /* 0x041fe20000010000 */
[----:B------:R-:W-:Y:S01]  /*b7e0*/  F2FP.BF16.F32.PACK_AB R154, R21, R154 ;  /* 0x0000009a159a723e */ /* 0x000fe200000010ff */
[--C-:B------:R-:W-:Y:S01]  /*b7f0*/  FFMA.FTZ R11, R11, UR6, -R196.reuse ;  /* 0x000000060b0b7c23 */ /* 0x100fe200080108c4 */
[--C-:B------:R-:W-:Y:S01]  /*b800*/  FFMA.FTZ R174, R174, UR6, -R196.reuse ;  /* 0x00000006aeae7c23 */ /* 0x100fe200080108c4 */
[----:B----4-:R-:W-:Y:S01]  /*b810*/  FADD.FTZ R158, R156, R3 ;  /* 0x000000039c9e7221 */ /* 0x010fe20000010000 */
[--C-:B------:R-:W-:Y:S01]  /*b820*/  FFMA.FTZ R192, R163, UR6, -R196.reuse ;  /* 0x00000006a3c07c23 */ /* 0x100fe200080108c4 */
[----:B------:R-:W-:Y:S01]  /*b830*/  MUFU.EX2 R173, R173 ;  /* 0x000000ad00ad7308 */ /* 0x000fe20000000800 */
[----:B------:R-:W-:Y:S01]  /*b840*/  FFMA.FTZ R163, R166, UR6, -R196 ;  /* 0x00000006a6a37c23 */ /* 0x000fe200080108c4 */
[----:B--2---:R-:W-:Y:S01]  /*b850*/  FADD.FTZ R3, R153, R158 ;  /* 0x0000009e99037221 */ /* 0x004fe20000010000 */
[--C-:B------:R-:W-:Y:S01]  /*b860*/  FFMA.FTZ R175, R175, UR6, -R196.reuse ;  /* 0x00000006afaf7c23 */ /* 0x100fe200080108c4 */
[--C-:B------:R-:W-:Y:S01]  /*b870*/  FFMA.FTZ R178, R178, UR6, -R196.reuse ;  /* 0x00000006b2b27c23 */ /* 0x100fe200080108c4 */
[--C-:B------:R-:W-:Y:S01]  /*b880*/  FFMA.FTZ R179, R179, UR6, -R196.reuse ;  /* 0x00000006b3b37c23 */ /* 0x100fe200080108c4 */
[----:B-1----:R-:W-:Y:S01]  /*b890*/  FADD.FTZ R158, R20, R3 ;  /* 0x00000003149e7221 */ /* 0x002fe20000010000 */
[--C-:B------:R-:W-:Y:S01]  /*b8a0*/  FFMA.FTZ R182, R182, UR6, -R196.reuse ;  /* 0x00000006b6b67c23 */ /* 0x100fe200080108c4 */
[----:B------:R-:W-:Y:S01]  /*b8b0*/  MUFU.EX2 R176, R176 ;  /* 0x000000b000b07308 */ /* 0x000fe20000000800 */
[----:B------:R-:W-:Y:S01]  /*b8c0*/  FFMA.FTZ R183, R183, UR6, -R196 ;  /* 0x00000006b7b77c23 */ /* 0x000fe200080108c4 */
[----:B-----5:R-:W-:Y:S01]  /*b8d0*/  FADD.FTZ R3, R157, R158 ;  /* 0x0000009e9d037221 */ /* 0x020fe20000010000 */
[----:B---3--:R-:W-:Y:S01]  /*b8e0*/  F2FP.BF16.F32.PACK_AB R166, R169, R168 ;  /* 0x000000a8a9a6723e */ /* 0x008fe200000010ff */
        /* <DEDUP_REMOVED lines=16> */
[----:B------:R-:W-:Y:S01]  /*b9f0*/  FFMA.FTZ R198, R198, UR6, -R196 ;  /* 0x00000006c6c67c23 */ /* 0x000fe200080108c4 */
[----:B------:R-:W-:Y:S01]  /*ba00*/  F2FP.BF16.F32.PACK_AB R156, R153, R156 ;  /* 0x0000009c999c723e */ /* 0x000fe200000010ff */
[----:B------:R-:W-:Y:S01]  /*ba10*/  FADD.FTZ R162, R164, R189 ;  /* 0x000000bda4a27221 */ /* 0x000fe20000010000 */
[----:B------:R-:W-:Y:S01]  /*ba20*/  F2FP.BF16.F32.PACK_AB R164, R165, R164 ;  /* 0x000000a4a5a4723e */ /* 0x000fe200000010ff */
[----:B------:R-:W1:Y:S01]  /*ba30*/  MUFU.EX2 R181, R181 ;  /* 0x000000b500b57308 */ /* 0x000e620000000800 */
[----:B0-----:R-:W-:Y:S01]  /*ba40*/  F2FP.BF16.F32.PACK_AB R170, R177, R176 ;  /* 0x000000b0b1aa723e */ /* 0x001fe200000010ff */
[----:B------:R-:W-:Y:S01]  /*ba50*/  FADD.FTZ R171, R165, R162 ;  /* 0x000000a2a5ab7221 */ /* 0x000fe20000010000 */
[----:B------:R-:W-:-:S03]  /*ba60*/  F2FP.BF16.F32.PACK_AB R160, R161, R160 ;  /* 0x000000a0a1a0723e */ /* 0x000fc600000010ff */
[----:B------:R-:W-:Y:S01]  /*ba70*/  FADD.FTZ R162, R168, R171 ;  /* 0x000000aba8a27221 */ /* 0x000fe20000010000 */
[----:B------:R-:W-:Y:S01]  /*ba80*/  FFMA.FTZ R171, R186, UR6, -R196 ;  /* 0x00000006baab7c23 */ /* 0x000fe200080108c4 */
[----:B------:R-:W-:Y:S01]  /*ba90*/  MUFU.EX2 R11, R11 ;  /* 0x0000000b000b7308 */ /* 0x000fe20000000800 */
[----:B------:R-:W-:Y:S01]  /*baa0*/  F2FP.BF16.F32.PACK_AB R168, R173, R172 ;  /* 0x000000acada8723e */ /* 0x000fe200000010ff */
[----:B------:R-:W-:Y:S01]  /*bab0*/  FADD.FTZ R189, R169, R162 ;  /* 0x000000a2a9bd7221 */ /* 0x000fe20000010000 */
[----:B------:R-:W-:-:S03]  /*bac0*/  FFMA.FTZ R196, R199, UR6, -R196 ;  /* 0x00000006c7c47c23 */ /* 0x000fc600080108c4 */
[----:B------:R-:W-:Y:S02]  /*bad0*/  FADD.FTZ R162, R172, R189 ;  /* 0x000000bdaca27221 */ /* 0x000fe40000010000 */
[----:B------:R0:W-:Y:S01]  /*bae0*/  MUFU.EX2 R186, R158 ;  /* 0x0000009e00ba7308 */ /* 0x0001e20000000800 */
[----:B-1----:R-:W-:Y:S01]  /*baf0*/  F2FP.BF16.F32.PACK_AB R172, R181, R180 ;  /* 0x000000b4b5ac723e */ /* 0x002fe200000010ff */
[----:B------:R-:W-:-:S04]  /*bb00*/  FADD.FTZ R189, R173, R162 ;  /* 0x000000a2adbd7221 */ /* 0x000fc80000010000 */
[----:B------:R-:W-:Y:S02]  /*bb10*/  FADD.FTZ R162, R176, R189 ;  /* 0x000000bdb0a27221 */ /* 0x000fe40000010000 */
[----:B------:R-:W1:Y:S01]  /*bb20*/  MUFU.EX2 R10, R10 ;  /* 0x0000000a000a7308 */ /* 0x000e620000000800 */
[----:B0-----:R-:W-:Y:S01]  /*bb30*/  F2FP.BF16.F32.PACK_AB R158, R157, R20 ;  /* 0x000000149d9e723e */ /* 0x001fe200000010ff */
[----:B------:R-:W-:Y:S01]  /*bb40*/  FADD.FTZ R21, R177, R162 ;  /* 0x000000a2b1157221 */ /* 0x000fe20000010000 */
[----:B------:R-:W-:-:S03]  /*bb50*/  F2FP.BF16.F32.PACK_AB R162, R15, R14 ;  /* 0x0000000e0fa2723e */ /* 0x000fc600000010ff */
[----:B------:R-:W-:Y:S02]  /*bb60*/  FADD.FTZ R20, R180, R21 ;  /* 0x00000015b4147221 */ /* 0x000fe40000010000 */
[----:B------:R-:W-:Y:S02]  /*bb70*/  MUFU.EX2 R155, R155 ;  /* 0x0000009b009b7308 */ /* 0x000fe40000000800 */
[----:B------:R-:W-:Y:S01]  /*bb80*/  FADD.FTZ R15, R181, R20 ;  /* 0x00000014b50f7221 */ /* 0x000fe20000010000 */
[----:B------:R-:W-:-:S05]  /*bb90*/  FMUL.FTZ R20, R3, UR6 ;  /* 0x0000000603147c20 */ /* 0x000fca0008410000 */
[----:B------:R-:W-:Y:S01]  /*bba0*/  MUFU.EX2 R188, R188 ;  /* 0x000000bc00bc7308 */ /* 0x000fe20000000800 */
[----:B-1----:R-:W-:-:S07]  /*bbb0*/  F2FP.BF16.F32.PACK_AB R153, R10, R11 ;  /* 0x0000000b0a99723e */ /* 0x002fce00000010ff */
        /* <DEDUP_REMOVED lines=50> */
[----:B------:R2:W3:Y:S01]  /*bee0*/  MUFU.EX2 R165, R178 ;  /* 0x000000b200a57308 */ /* 0x0004e20000000800 */
        /* <DEDUP_REMOVED lines=29> */
[C---:B0-----:R-:W-:Y:S01]  /*c0c0*/  F2FP.BF16.F32.PACK_AB R165, R176.reuse, R165 ;  /* 0x000000a5b0a5723e */ /* 0x041fe200000010ff */
        /* <DEDUP_REMOVED lines=23> */
[----:B------:R-:W-:-:S02]  /*c240*/  FMUL.FTZ R151, R151, R20 ;  /* 0x0000001497977220 */ /* 0x000fc40000410000 */
        /* <DEDUP_REMOVED lines=20> */
.L_x_11497:
[----:B------:R0:W1:Y:S01]  /*c390*/  SYNCS.PHASECHK.TRANS64.TRYWAIT P1, [UR26+0x22850], R7 ;  /* 0x02285007ff0075a7 */ /* 0x000062000802015a */
[----:B------:R-:W-:Y:S05]  /*c3a0*/  @!P0 BRA `(.L_x_11498) ;  /* 0x0000000000048947 */ /* 0x000fea0003800000 */
[----:B------:R-:W-:Y:S01]  /*c3b0*/  BPT.TRAP 0x1 ;  /* 0x000000040000795c */ /* 0x000fe20000300000 */
.L_x_11498:
[----:B-1----:R-:W-:Y:S05]  /*c3c0*/  @P1 BRA `(.L_x_11499) ;  /* 0x0000000000081947 */ /* 0x002fea0003800000 */
[----:B------:R-:W1:Y:S02]  /*c3d0*/  SYNCS.PHASECHK.TRANS64.TRYWAIT P1, [UR26+0x22850], R7 ;  /* 0x02285007ff0075a7 */ /* 0x000e64000802015a */
[----:B-1----:R-:W-:Y:S05]  /*c3e0*/  @!P1 BRA `(.L_x_11500) ;  /* 0x000000a000bc9947 */ /* 0x002fea0003800000 */
.L_x_11499:
        /* <DEDUP_REMOVED lines=49> */
.L_x_11484:
[----:B------:R-:W2:Y:S01]  /*c700*/  SHFL.BFLY PT, R8, R3, 0x2, 0x1f ;  /* 0x0c401f0003087f89 */ /* 0x000ea200000e0000 */
[----:B------:R-:W-:Y:S01]  /*c710*/  UIADD3 UR37, UR37, 0x1, URZ ;  /* 0x0000000125257890 */ /* 0x000fe2000fffe03f */
[----:B------:R-:W-:Y:S01]  /*c720*/  IMAD.U32 R12, RZ, RZ, UR6 ;  /* 0x00000006ff0c7e24 */ /* 0x000fe2000f8e00ff */
[----:B------:R3:W-:Y:S06]  /*c730*/  BAR.ARV R4, 0x100 ;  /* 0x000400040000751d */ /* 0x0007ec0000002000 */
[----:B------:R-:W-:Y:S02]  /*c740*/  UISETP.NE.AND UP0, UPT, UR37, 0x2, UPT ;  /* 0x000000022500788c */ /* 0x000fe4000bf05270 */
[----:B------:R-:W-:Y:S06]  /*c750*/  BAR.ARV 0x8, 0x180 ;  /* 0x0206000000007b1d */ /* 0x000fec0000002000 */
[----:B------:R-:W-:Y:S01]  /*c760*/  USEL UR4, URZ, 0x1, UP0 ;  /* 0x000000013f047887 */ /* 0x000fe20008000000 */
[----:B------:R-:W-:Y:S01]  /*c770*/  PLOP3.LUT P0, PT, PT, PT, PT, 0x8, 0x0 ;  /* 0x000000000000781c */ /* 0x000fe20003f0e170 */
[----:B------:R-:W4:Y:S01]  /*c780*/  SHFL.BFLY PT, R7, R0, 0x2, 0x1f ;  /* 0x0c401f0000077f89 */ /* 0x000f2200000e0000 */
[----:B------:R-:W-:-:S02]  /*c790*/  UIADD3 UR39, UR39, 0x1, URZ ;  /* 0x0000000127277890 */ /* 0x000fc4000fffe03f */
[----:B------:R-:W-:Y:S01]  /*c7a0*/  USEL UR37, UR37, URZ, UP0 ;  /* 0x0000003f25257287 */ /* 0x000fe20008000000 */
[----:B--2---:R-:W-:Y:S01]  /*c7b0*/  FADD.FTZ R8, R8, R3 ;  /* 0x0000000308087221 */ /* 0x004fe20000010000 */
[----:B------:R-:W-:Y:S01]  /*c7c0*/  IMAD.MOV.U32 R3, RZ, RZ, -0x800000 ;  /* 0xff800000ff037424 */ /* 0x000fe200078e00ff */
[----:B------:R-:W-:-:S03]  /*c7d0*/  ULOP3.LUT UR38, UR38, UR4, URZ, 0x3c, !UPT ;  /* 0x0000000426267292 */ /* 0x000fc6000f8e3c3f */
[----:B------:R-:W2:Y:S01]  /*c7e0*/  SHFL.BFLY PT, R5, R8, 0x1, 0x1f ;  /* 0x0c201f0008057f89 */ /* 0x000ea200000e0000 */
[----:B----4-:R-:W-:Y:S01]  /*c7f0*/  FADD.FTZ R7, R7, R0 ;  /* 0x0000000007077221 */ /* 0x010fe20000010000 */
[----:B------:R-:W-:-:S04]  /*c800*/  IMAD.MOV.U32 R0, RZ, RZ, RZ ;  /* 0x000000ffff007224 */ /* 0x000fc800078e00ff */
[----:B01----:R-:W0:Y:S01]  /*c810*/  SHFL.BFLY PT, R10, R7, 0x1, 0x1f ;  /* 0x0c201f00070a7f89 */ /* 0x003e2200000e0000 */
[----:B--2---:R-:W-:Y:S01]  /*c820*/  FADD.FTZ R9, R8, R5 ;  /* 0x0000000508097221 */ /* 0x004fe20000010000 */
[----:B------:R-:W-:Y:S02]  /*c830*/  IMAD.MOV.U32 R5, RZ, RZ, RZ ;  /* 0x000000ffff057224 */ /* 0x000fe400078e00ff */
[----:B------:R-:W-:Y:S02]  /*c840*/  IMAD.MOV.U32 R8, RZ, RZ, -0x800000 ;  /* 0xff800000ff087424 */ /* 0x000fe400078e00ff */
[----:B------:R-:W-:-:S13]  /*c850*/  FSETP.NE.FTZ.AND P1, PT, R9, RZ, PT ;  /* 0x000000ff0900720b */ /* 0x000fda0003f35000 */
[----:B------:R-:W1:Y:S01]  /*c860*/  @P1 MUFU.RCP R5, R9 ;  /* 0x0000000900051308 */ /* 0x000e620000001000 */
[----:B0-----:R-:W-:-:S05]  /*c870*/  FADD.FTZ R11, R7, R10 ;  /* 0x0000000a070b7221 */ /* 0x001fca0000010000 */
[----:B------:R-:W-:Y:S02]  /*c880*/  FSETP.NE.FTZ.AND P2, PT, R11, RZ, PT ;  /* 0x000000ff0b00720b */ /* 0x000fe40003f55000 */
[----:B---3--:R-:W0:Y:S01]  /*c890*/  @P1 MUFU.LG2 R4, R9 ;  /* 0x0000000900041308 */ /* 0x008e220000000c00 */
[-C--:B-1----:R-:W-:Y:S01]  /*c8a0*/  FMUL.FTZ R24, R24, R5.reuse ;  /* 0x0000000518187220 */ /* 0x082fe20000410000 */
[-C--:B------:R-:W-:Y:S01]  /*c8b0*/  FMUL.FTZ R25, R25, R5.reuse ;  /* 0x0000000519197220 */ /* 0x080fe20000410000 */
[----:B------:R-:W-:-:S08]  /*c8c0*/  FMUL.FTZ R28, R28, R5 ;  /* 0x000000051c1c7220 */ /* 0x000fd00000410000 */
        /* <DEDUP_REMOVED lines=8> */
[----:B------:R-:W2:Y:S01]  /*c950*/  @P2 MUFU.RCP R0, R11 ;  /* 0x0000000b00002308 */ /* 0x000ea20000001000 */
        /* <DEDUP_REMOVED lines=55> */
[----:B------:R-:W-:Y:S01]  /*ccd0*/  @P2 FMUL.FTZ R12, R12, 0.69314718246459960938 ;  /* 0x3f3172180c0c2820 */ /* 0x000fe20000410000 */
[----:B0-----:R-:W-:Y:S01]  /*cce0*/  @P1 FMUL.FTZ R4, R4, 0.69314718246459960938 ;  /* 0x3f31721804041820 */ /* 0x001fe20000410000 */
[----:B-1----:R-:W-:Y:S01]  /*ccf0*/  @P2 FMUL.FTZ R7, R7, 0.69314718246459960938 ;  /* 0x3f31721807072820 */ /* 0x002fe20000410000 */
[----:B------:R-:W-:Y:S01]  /*cd00*/  @P1 FMUL.FTZ R5, R5, 0.69314718246459960938 ;  /* 0x3f31721805051820 */ /* 0x000fe20000410000 */
        /* <DEDUP_REMOVED lines=66> */
.L_x_11431:
[----:B------:R-:W0:Y:S01]  /*d130*/  S2R R5, SR_CgaCtaId ;  /* 0x0000000000057919 */ /* 0x000e220000008800 */
[----:B------:R-:W-:Y:S01]  /*d140*/  MOV R2, 0x400 ;  /* 0x0000040000027802 */ /* 0x000fe20000000f00 */
[----:B------:R-:W-:Y:S01]  /*d150*/  BSSY B0, `(.L_x_11502) ;  /* 0x00002d5000007945 */ /* 0x000fe20003800000 */
[----:B------:R-:W-:Y:S02]  /*d160*/  BAR.SYNC.DEFER_BLOCKING 0x5, 0x180 ;  /* 0x0146000000007b1d */ /* 0x000fe40000010000 */
[----:B0-----:R-:W-:-:S05]  /*d170*/  LEA R2, R5, R2, 0x18 ;  /* 0x0000000205027211 */ /* 0x001fca00078ec0ff */
[----:B------:R-:W0:Y:S02]  /*d180*/  LDS.128 R4, [R2+0x228d0] ;  /* 0x0228d00002047984 */ /* 0x000e240000000c00 */
[----:B0-----:R-:W-:Y:S02]  /*d190*/  R2UR UR5, R5 ;  /* 0x00000000050572ca */ /* 0x001fe400000e0000 */
[----:B------:R-:W-:Y:S02]  /*d1a0*/  R2UR UR7, R6 ;  /* 0x00000000060772ca */ /* 0x000fe400000e0000 */
        /* <DEDUP_REMOVED lines=53> */
[----:B------:R-:W-:Y:S02]  /*d500*/  LOP3.LUT R16, R175, 0x380, RZ, 0xc0, !PT ;  /* 0x00000380af107812 */ /* 0x000fe400078ec0ff */
[----:B------:R-:W-:-:S02]  /*d510*/  IADD3 R193, P6, R106, 0xc000, RZ ;  /* 0x0000c0006ac17810 */ /* 0x000fc40007fde0ff */
[----:B------:R-:W-:Y:S02]  /*d520*/  SHF.R.U64 R7, R7, 0x3, RZ ;  /* 0x0000000307077819 */ /* 0x000fe400000012ff */
[----:B------:R-:W-:Y:S01]  /*d530*/  LOP3.LUT R20, R177, 0x380, RZ, 0xc0, !PT ;  /* 0x00000380b1147812 */ /* 0x000fe200078ec0ff */
[--C-:B------:R-:W-:Y:S01]  /*d540*/  IMAD.X R99, RZ, RZ, R107.reuse, P6 ;  /* 0x000000ffff637224 */ /* 0x100fe200030e066b */
        /* <DEDUP_REMOVED lines=11> */
[----:B------:R-:W-:Y:S01]  /*d600*/  IADD3 R170, P2, R106, 0xc040, RZ ;  /* 0x0000c0406aaa7810 */ /* 0x000fe20007f5e0ff */
[--C-:B------:R-:W-:Y:S01]  /*d610*/  IMAD.X R95, RZ, RZ, R107.reuse, P3 ;  /* 0x000000ffff5f7224 */ /* 0x100fe200018e066b */
[----:B------:R-:W-:Y:S01]  /*d620*/  SHF.R.U64 R16, R16, 0x3, RZ ;  /* 0x0000000310107819 */ /* 0x000fe200000012ff */
[----:B------:R-:W-:Y:S01]  /*d630*/  IMAD.X R103, RZ, RZ, R107, P5 ;  /* 0x000000ffff677224 */ /* 0x000fe200028e066b */
[----:B------:R-:W-:-:S02]  /*d640*/  LOP3.LUT R46, R183, 0x380, RZ, 0xc0, !PT ;  /* 0x00000380b72e7812 */ /* 0x000fc400078ec0ff */
[----:B------:R-:W-:Y:S01]  /*d650*/  LOP3.LUT R106, R7, R106, RZ, 0x3c, !PT ;  /* 0x0000006a076a7212 */ /* 0x000fe200078e3cff */
[----:B------:R-:W-:Y:S01]  /*d660*/  IMAD.X R7, RZ, RZ, R107, P2 ;  /* 0x000000ffff077224 */ /* 0x000fe200010e066b */
[----:B------:R-:W-:Y:S02]  /*d670*/  SHF.R.U64 R20, R20, 0x3, RZ ;  /* 0x0000000314147819 */ /* 0x000fe400000012ff */
[----:B------:R-:W-:Y:S02]  /*d680*/  LOP3.LUT R54, R185, 0x380, RZ, 0xc0, !PT ;  /* 0x00000380b9367812 */ /* 0x000fe400078ec0ff */
[----:B------:R-:W-:Y:S02]  /*d690*/  LOP3.LUT R98, R193, 0x380, RZ, 0xc0, !PT ;  /* 0x00000380c1627812 */ /* 0x000fe400078ec0ff */
[----:B------:R-:W-:Y:S02]  /*d6a0*/  SHF.R.U64 R28, R163, 0x3, RZ ;  /* 0x00000003a31c7819 */ /* 0x000fe400000012ff */
[----:B------:R-:W-:-:S02]  /*d6b0*/  LOP3.LUT R12, R12, R171, RZ, 0x3c, !PT ;  /* 0x000000ab0c0c7212 */ /* 0x000fc400078e3cff */
[----:B------:R-:W-:Y:S02]  /*d6c0*/  SHF.R.U64 R30, R30, 0x3, RZ ;  /* 0x000000031e1e7819 */ /* 0x000fe400000012ff */
[----:B------:R-:W-:Y:S02]  /*d6d0*/  LOP3.LUT R62, R187, 0x380, RZ, 0xc0, !PT ;  /* 0x00000380bb3e7812 */ /* 0x000fe400078ec0ff */
[----:B------:R-:W-:Y:S02]  /*d6e0*/  LOP3.LUT R14, R14, R173, RZ, 0x3c, !PT ;  /* 0x000000ad0e0e7212 */ /* 0x000fe400078e3cff */
[----:B------:R-:W-:Y:S02]  /*d6f0*/  SHF.R.U64 R38, R38, 0x3, RZ ;  /* 0x0000000326267819 */ /* 0x000fe400000012ff */
[----:B------:R-:W-:Y:S02]  /*d700*/  LOP3.LUT R70, R189, 0x380, RZ, 0xc0, !PT ;  /* 0x00000380bd467812 */ /* 0x000fe400078ec0ff */
[----:B------:R-:W-:-:S02]  /*d710*/  LOP3.LUT R16, R16, R175, RZ, 0x3c, !PT ;  /* 0x000000af10107212 */ /* 0x000fc400078e3cff */
[----:B------:R-:W-:Y:S02]  /*d720*/  SHF.R.U64 R46, R46, 0x3, RZ ;  /* 0x000000032e2e7819 */ /* 0x000fe400000012ff */
[----:B------:R-:W-:Y:S02]  /*d730*/  LOP3.LUT R94, R191, 0x380, RZ, 0xc0, !PT ;  /* 0x00000380bf5e7812 */ /* 0x000fe400078ec0ff */
[----:B------:R-:W-:Y:S02]  /*d740*/  LOP3.LUT R20, R20, R177, RZ, 0x3c, !PT ;  /* 0x000000b114147212 */ /* 0x000fe400078e3cff */
[----:B------:R-:W-:Y:S02]  /*d750*/  SHF.R.U64 R54, R54, 0x3, RZ ;  /* 0x0000000336367819 */ /* 0x000fe400000012ff */
[----:B------:R-:W-:Y:S02]  /*d760*/  SHF.R.U64 R98, R98, 0x3, RZ ;  /* 0x0000000362627819 */ /* 0x000fe400000012ff */
[----:B------:R-:W-:Y:S01]  /*d770*/  MOV R106, R106 ;  /* 0x0000006a006a7202 */ /* 0x000fe20000000f00 */
[----:B------:R-:W-:Y:S01]  /*d780*/  BAR.SYNC.DEFER_BLOCKING 0x1, 0x100 ;  /* 0x0044000000007b1d */ /* 0x000fe20000010000 */
[----:B------:R-:W-:-:S02]  /*d790*/  LOP3.LUT R102, R6, 0x380, RZ, 0xc0, !PT ;  /* 0x0000038006667812 */ /* 0x000fc400078ec0ff */
[----:B------:R-:W-:Y:S02]  /*d7a0*/  LOP3.LUT R10, R28, R151, RZ, 0x3c, !PT ;  /* 0x000000971c0a7212 */ /* 0x000fe400078e3cff */
[----:B------:R-:W-:Y:S02]  /*d7b0*/  LOP3.LUT R30, R30, R179, RZ, 0x3c, !PT ;  /* 0x000000b31e1e7212 */ /* 0x000fe400078e3cff */
[----:B------:R-:W-:Y:S02]  /*d7c0*/  SHF.R.U64 R62, R62, 0x3, RZ ;  /* 0x000000033e3e7819 */ /* 0x000fe400000012ff */
[----:B------:R-:W-:Y:S02]  /*d7d0*/  LOP3.LUT R107, R170, 0x380, RZ, 0xc0, !PT ;  /* 0x00000380aa6b7812 */ /* 0x000fe400078ec0ff */
[----:B------:R-:W-:Y:S02]  /*d7e0*/  MOV R28, R12 ;  /* 0x0000000c001c7202 */ /* 0x000fe40000000f00 */
[----:B------:R-:W-:-:S02]  /*d7f0*/  LOP3.LUT R38, R38, R181, RZ, 0x3c, !PT ;  /* 0x000000b526267212 */ /* 0x000fc400078e3cff */
[----:B------:R-:W-:Y:S02]  /*d800*/  SHF.R.U64 R70, R70, 0x3, RZ ;  /* 0x0000000346467819 */ /* 0x000fe400000012ff */
[----:B------:R-:W-:Y:S02]  /*d810*/  MOV R14, R14 ;  /* 0x0000000e000e7202 */ /* 0x000fe40000000f00 */
[----:B------:R-:W-:Y:S02]  /*d820*/  LOP3.LUT R46, R46, R183, RZ, 0x3c, !PT ;  /* 0x000000b72e2e7212 */ /* 0x000fe400078e3cff */
[----:B------:R-:W-:Y:S02]  /*d830*/  SHF.R.U64 R94, R94, 0x3, RZ ;  /* 0x000000035e5e7819 */ /* 0x000fe400000012ff */
[----:B------:R-:W-:Y:S01]  /*d840*/  MOV R16, R16 ;  /* 0x0000001000107202 */ /* 0x000fe20000000f00 */
[----:B------:R0:W-:Y:S01]  /*d850*/  STSM.16.M88.4 [R106], R24 ;  /* 0x000000186a007844 */ /* 0x0001e20000000200 */
[----:B------:R-:W-:-:S02]  /*d860*/  LOP3.LUT R54, R54, R185, RZ, 0x3c, !PT ;  /* 0x000000b936367212 */ /* 0x000fc400078e3cff */
[----:B------:R-:W-:Y:S01]  /*d870*/  LOP3.LUT R98, R98, R193, RZ, 0x3c, !PT ;  /* 0x000000c162627212 */ /* 0x000fe200078e3cff */
[----:B------:R-:W-:Y:S01]  /*d880*/  STSM.16.M88.4 [R28], R32 ;  /* 0x000000201c007844 */ /* 0x000fe20000000200 */
[----:B------:R-:W-:Y:S02]  /*d890*/  SHF.R.U64 R29, R102, 0x3, RZ ;  /* 0x00000003661d7819 */ /* 0x000fe400000012ff */
[----:B------:R-:W-:Y:S01]  /*d8a0*/  MOV R20, R20 ;  /* 0x0000001400147202 */ /* 0x000fe20000000f00 */
[----:B------:R1:W-:Y:S01]  /*d8b0*/  STSM.16.M88.4 [R14], R40 ;  /* 0x000000280e007844 */ /* 0x0003e20000000200 */
[----:B------:R-:W-:Y:S02]  /*d8c0*/  F2FP.BF16.F32.PACK_AB R59, R155, R59 ;  /* 0x0000003b9b3b723e */ /* 0x000fe400000010ff */
[----:B------:R-:W-:Y:S01]  /*d8d0*/  F2FP.BF16.F32.PACK_AB R65, R154, R66 ;  /* 0x000000429a41723e */ /* 0x000fe200000010ff */
[----:B------:R-:W-:Y:S01]  /*d8e0*/  STSM.16.M88.4 [R16], R48 ;  /* 0x0000003010007844 */ /* 0x000fe20000000200 */
[----:B------:R-:W-:-:S02]  /*d8f0*/  F2FP.BF16.F32.PACK_AB R72, R73, R72 ;  /* 0x000000484948723e */ /* 0x000fc400000010ff */
[----:B------:R-:W-:Y:S01]  /*d900*/  LOP3.LUT R62, R62, R187, RZ, 0x3c, !PT ;  /* 0x000000bb3e3e7212 */ /* 0x000fe200078e3cff */
[----:B------:R-:W-:Y:S01]  /*d910*/  STSM.16.M88.4 [R20], R56 ;  /* 0x0000003814007844 */ /* 0x000fe20000000200 */
[----:B------:R-:W-:Y:S02]  /*d920*/  SHF.R.U64 R107, R107, 0x3, RZ ;  /* 0x000000036b6b7819 */ /* 0x000fe400000012ff */
[----:B------:R-:W-:Y:S02]  /*d930*/  MOV R30, R30 ;  /* 0x0000001e001e7202 */ /* 0x000fe40000000f00 */
        /* <DEDUP_REMOVED lines=20> */
[----:B------:R-:W-:Y:S01]  /*da80*/  ULDC UR10, c[0x0][0xa88] ;  /* 0x0002a200000a7ab9 */ /* 0x000fe20000000800 */
[----:B------:R-:W-:Y:S01]  /*da90*/  LOP3.LUT R94, R94, R191, RZ, 0x3c, !PT ;  /* 0x000000bf5e5e7212 */ /* 0x000fe200078e3cff */
[----:B------:R-:W-:Y:S01]  /*daa0*/  UMOV UR4, URZ ;  /* 0x0000003f00047c82 */ /* 0x000fe20008000000 */
[----:B------:R-:W-:Y:S01]  /*dab0*/  MOV R46, R46 ;  /* 0x0000002e002e7202 */ /* 0x000fe20000000f00 */
[----:B------:R-:W2:Y:S01]  /*dac0*/  LDC R77, c[0x0][0xbe8] ;  /* 0x0002fa00ff4d7b82 */ /* 0x000ea20000000800 */
[----:B------:R-:W-:-:S02]  /*dad0*/  F2FP.BF16.F32.PACK_AB R82, R85, R84 ;  /* 0x000000545552723e */ /* 0x000fc400000010ff */
[----:B------:R-:W-:Y:S02]  /*dae0*/  LOP3.LUT R102, R29, R6, RZ, 0x3c, !PT ;  /* 0x000000061d667212 */ /* 0x000fe400078e3cff */
[----:B------:R-:W-:Y:S01]  /*daf0*/  MOV R54, R54 ;  /* 0x0000003600367202 */ /* 0x000fe20000000f00 */
[----:B------:R-:W-:Y:S01]  /*db00*/  STSM.16.M88.4 [R46], R80 ;  /* 0x000000502e007844 */ /* 0x000fe20000000200 */
[----:B------:R-:W-:Y:S02]  /*db10*/  MOV R13, R98 ;  /* 0x00000062000d7202 */ /* 0x000fe40000000f00 */
[----:B------:R-:W-:Y:S02]  /*db20*/  F2FP.BF16.F32.PACK_AB R84, R89, R88 ;  /* 0x000000585954723e */ /* 0x000fe400000010ff */
[----:B------:R-:W-:Y:S02]  /*db30*/  F2FP.BF16.F32.PACK_AB R85, R91, R90 ;  /* 0x0000005a5b55723e */ /* 0x000fe400000010ff */
[----:B------:R-:W-:-:S02]  /*db40*/  F2FP.BF16.F32.PACK_AB R86, R93, R92 ;  /* 0x0000005c5d56723e */ /* 0x000fc400000010ff */
[----:B------:R-:W-:Y:S02]  /*db50*/  LOP3.LUT R6, R107, R170, RZ, 0x3c, !PT ;  /* 0x000000aa6b067212 */ /* 0x000fe400078e3cff */
[----:B------:R-:W-:Y:S01]  /*db60*/  MOV R62, R62 ;  /* 0x0000003e003e7202 */ /* 0x000fe20000000f00 */
[----:B------:R-:W-:Y:S01]  /*db70*/  STSM.16.M88.4 [R54], R84 ;  /* 0x0000005436007844 */ /* 0x000fe20000000200 */
[----:B------:R-:W-:Y:S02]  /*db80*/  F2FP.BF16.F32.PACK_AB R97, R165, R164 ;  /* 0x000000a4a561723e */ /* 0x000fe400000010ff */
[----:B------:R-:W-:Y:S02]  /*db90*/  F2FP.BF16.F32.PACK_AB R98, R101, R100 ;  /* 0x000000646562723e */ /* 0x000fe400000010ff */
[----:B------:R-:W-:Y:S02]  /*dba0*/  F2FP.BF16.F32.PACK_AB R99, R167, R166 ;  /* 0x000000a6a763723e */ /* 0x000fe400000010ff */
[----:B------:R-:W-:-:S02]  /*dbb0*/  MOV R70, R70 ;  /* 0x0000004600467202 */ /* 0x000fc40000000f00 */
[----:B------:R-:W-:Y:S01]  /*dbc0*/  F2FP.BF16.F32.PACK_AB R105, R169, R168 ;  /* 0x000000a8a969723e */ /* 0x000fe200000010ff */
[----:B------:R-:W-:Y:S01]  /*dbd0*/  STSM.16.M88.4 [R62], R96 ;  /* 0x000000603e007844 */ /* 0x000fe20000000200 */
[----:B0-----:R-:W-:Y:S02]  /*dbe0*/  F2FP.BF16.F32.PACK_AB R106, R109, R108 ;  /* 0x0000006c6d6a723e */ /* 0x001fe400000010ff */
[----:B------:R-:W-:Y:S02]  /*dbf0*/  F2FP.BF16.F32.PACK_AB R107, R111, R110 ;  /* 0x0000006e6f6b723e */ /* 0x000fe400000010ff */
[----:B------:R-:W-:Y:S02]  /*dc00*/  F2FP.BF16.F32.PACK_AB R113, R115, R114 ;  /* 0x000000727371723e */ /* 0x000fe400000010ff */
[----:B------:R-:W-:Y:S01]  /*dc10*/  MOV R94, R94 ;  /* 0x0000005e005e7202 */ /* 0x000fe20000000f00 */
[----:B------:R-:W-:Y:S01]  /*dc20*/  STSM.16.M88.4 [R70], R104 ;  /* 0x0000006846007844 */ /* 0x000fe20000000200 */
[----:B------:R-:W-:-:S02]  /*dc30*/  F2FP.BF16.F32.PACK_AB R114, R117, R116 ;  /* 0x000000747572723e */ /* 0x000fc400000010ff */
[----:B------:R-:W-:Y:S02]  /*dc40*/  F2FP.BF16.F32.PACK_AB R115, R119, R118 ;  /* 0x000000767773723e */ /* 0x000fe400000010ff */
        /* <DEDUP_REMOVED lines=12> */
[----:B------:R-:W-:Y:S01]  /*dd10*/  F2FP.BF16.F32.PACK_AB R138, R141, R140 ;  /* 0x0000008c8d8a723e */ /* 0x000fe200000010ff */
[----:B------:R-:W-:Y:S01]  /*dd20*/  IMAD.U32 R6, RZ, RZ, UR8 ;  /* 0x00000008ff067e24 */ /* 0x000fe2000f8e00ff */
[----:B------:R-:W-:Y:S01]  /*dd30*/  F2FP.BF16.F32.PACK_AB R139, R143, R142 ;  /* 0x0000008e8f8b723e */ /* 0x000fe200000010ff */
[----:B------:R-:W-:Y:S01]  /*dd40*/  IMAD.U32 R7, RZ, RZ, UR9 ;  /* 0x00000009ff077e24 */ /* 0x000fe2000f8e00ff */
[----:B------:R-:W-:Y:S01]  /*dd50*/  F2FP.BF16.F32.PACK_AB R145, R147, R146 ;  /* 0x000000929391723e */ /* 0x000fe200000010ff */
[----:B------:R-:W-:Y:S01]  /*dd60*/  ULDC.64 UR8, c[0x0][0xc08] ;  /* 0x0003020000087ab9 */ /* 0x000fe20000000a00 */
[----:B------:R-:W-:Y:S01]  /*dd70*/  MOV R10, R10 ;  /* 0x0000000a000a7202 */ /* 0x000fe20000000f00 */
[----:B------:R-:W-:Y:S01]  /*dd80*/  STSM.16.M88.4 [R12], R136 ;  /* 0x000000880c007844 */ /* 0x000fe20000000200 */
[----:B------:R-:W-:-:S02]  /*dd90*/  F2FP.BF16.F32.PACK_AB R146, R149, R148 ;  /* 0x000000949592723e */ /* 0x000fc400000010ff */
[----:B------:R-:W-:Y:S02]  /*dda0*/  F2FP.BF16.F32.PACK_AB R147, R0, R150 ;  /* 0x000000960093723e */ /* 0x000fe400000010ff */
[----:B------:R-:W-:-:S03]  /*ddb0*/  PLOP3.LUT P0, PT, PT, PT, UP0, 0x80, 0x0 ;  /* 0x000000000000781c */ /* 0x000fc60003f0f008 */
[----:B------:R0:W-:Y:S01]  /*ddc0*/  STSM.16.M88.4 [R10], R144 ;  /* 0x000000900a007844 */ /* 0x0001e20000000200 */
[----:B------:R-:W-:Y:S09]  /*ddd0*/  BAR.SYNC.DEFER_BLOCKING 0x1, 0x100 ;  /* 0x0044000000007b1d */ /* 0x000ff20000010000 */
[----:B------:R-:W3:Y:S01]  /*dde0*/  @P0 LDG.E R0, desc[UR40][R6.64] ;  /* 0x0000002806000981 */ /* 0x000ee2000c1e1900 */
[----:B------:R-:W-:Y:S01]  /*ddf0*/  UISETP.NE.U32.AND UP1, UPT, UR8, URZ, UPT ;  /* 0x0000003f0800728c */ /* 0x000fe2000bf25070 */
[----:B--2---:R-:W-:-:S03]  /*de00*/  ISETP.NE.AND P1, PT, R77, 0x1, PT ;  /* 0x000000014d00780c */ /* 0x004fc60003f25270 */
[----:B------:R-:W-:-:S06]  /*de10*/  UISETP.NE.AND.EX UP1, UPT, UR9, URZ, UPT, UP1 ;  /* 0x0000003f0900728c */ /* 0x000fcc000bf25310 */
[----:B------:R-:W-:-:S04]  /*de20*/  PLOP3.LUT P2, PT, PT, PT, UP1, 0x80, 0x0 ;  /* 0x000000000000781c */ /* 0x000fc80003f4f018 */
[----:B------:R-:W2:Y:S01]  /*de30*/  @P1 LDC R9, c[0x0][0xbec] ;  /* 0x0002fb00ff091b82 */ /* 0x000ea20000000800 */
[----:B------:R-:W-:Y:S02]  /*de40*/  @UP1 ULDC.64 UR8, c[0x0][0xc08] ;  /* 0x0003020000081ab9 */ /* 0x000fe40000000a00 */
[----:B------:R-:W-:-:S05]  /*de50*/  @UP1 UIMAD.WIDE UR8, UR44, 0x4, UR8 ;  /* 0x000000042c0818a5 */ /* 0x000fca000f8e0208 */
[----:B-1----:R-:W1:Y:S01]  /*de60*/  @P1 LDC R14, c[0x0][0xbf0] ;  /* 0x0002fc00ff0e1b82 */ /* 0x002e620000000800 */
[----:B0-----:R-:W-:Y:S02]  /*de70*/  IMAD.U32 R10, RZ, RZ, UR8 ;  /* 0x00000008ff0a7e24 */ /* 0x001fe4000f8e00ff */
[----:B------:R-:W-:Y:S01]  /*de80*/  IMAD.U32 R11, RZ, RZ, UR9 ;  /* 0x00000009ff0b7e24 */ /* 0x000fe2000f8e00ff */
[----:B---3--:R-:W-:Y:S01]  /*de90*/  @P0 R2UR UR4, R0 ;  /* 0x00000000000402ca */ /* 0x008fe200000e0000 */
[----:B------:R-:W-:-:S06]  /*dea0*/  IMAD.U32 R0, RZ, RZ, UR10 ;  /* 0x0000000aff007e24 */ /* 0x000fcc000f8e00ff */
[----:B------:R0:W5:Y:S01]  /*deb0*/  @P2 LDG.E R0, desc[UR40][R10.64] ;  /* 0x000000280a002981 */ /* 0x000162000c1e1900 */
[----:B-12---:R-:W-:Y:S07]  /*dec0*/  @P2 BRA `(.L_x_11504) ;  /* 0x0000000000102947 */ /* 0x006fee0003800000 */
[----:B------:R-:W-:Y:S05]  /*ded0*/  @!P0 BRA `(.L_x_11504) ;  /* 0x00000000000c8947 */ /* 0x000fea0003800000 */
[----:B0-----:R-:W2:Y:S04]  /*dee0*/  LDG.E R11, desc[UR40][R6.64] ;  /* 0x00000028060b7981 */ /* 0x001ea8000c1e1900 */
[----:B-----5:R-:W2:Y:S02]  /*def0*/  LDG.E R0, desc[UR40][R6.64+0x4] ;  /* 0x0000042806007981 */ /* 0x020ea4000c1e1900 */
[----:B--2---:R-:W-:-:S07]  /*df00*/  IMAD.IADD R0, R0, 0x1, -R11 ;  /* 0x0000000100007824 */ /* 0x004fce00078e0a0b */
.L_x_11504:
[----:B------:R-:W-:Y:S01]  /*df10*/  USHF.R.S32.HI UR9, URZ, 0x1f, UR4 ;  /* 0x0000001f3f097899 */ /* 0x000fe20008011404 */
[----:B------:R-:W-:Y:S01]  /*df20*/  VIADD R12, R22, UR43 ;  /* 0x0000002b160c7c36 */ /* 0x000fe20008000000 */
[----:B------:R-:W-:Y:S01]  /*df30*/  USHF.R.S32.HI UR16, URZ, 0x1f, UR45 ;  /* 0x0000001f3f107899 */ /* 0x000fe2000801142d */
[----:B------:R-:W-:Y:S01]  /*df40*/  VIADD R26, R206, UR43 ;  /* 0x0000002bce1a7c36 */ /* 0x000fe20008000000 */
[----:B------:R-:W-:Y:S01]  /*df50*/  ULDC.64 UR14, c[0x0][0xb90] ;  /* 0x0002e400000e7ab9 */ /* 0x000fe20000000a00 */
[----:B------:R-:W-:Y:S01]  /*df60*/  UMOV UR8, UR4 ;  /* 0x0000000400087c82 */ /* 0x000fe20008000000 */
[----:B------:R-:W-:Y:S01]  /*df70*/  UIMAD UR12, UR16, UR14, URZ ;  /* 0x0000000e100c72a4 */ /* 0x000fe2000f8e023f */
[----:B------:R-:W-:Y:S01]  /*df80*/  @P1 IMAD.HI.U32 R7, R12, R9, RZ ;  /* 0x000000090c071227 */ /* 0x000fe200078e00ff */
[----:B------:R-:W-:Y:S02]  /*df90*/  UIMAD.WIDE.U32 UR10, UR45, UR14, UR8 ;  /* 0x0000000e2d0a72a5 */ /* 0x000fe4000f8e0008 */
[----:B------:R-:W-:Y:S01]  /*dfa0*/  USHF.R.S32.HI UR8, URZ, 0x1f, UR44 ;  /* 0x0000001f3f087899 */ /* 0x000fe2000801142c */
[----:B------:R-:W-:Y:S01]  /*dfb0*/  IMAD.MOV.U32 R6, RZ, RZ, R12 ;  /* 0x000000ffff067224 */ /* 0x000fe200078e000c */
[----:B------:R-:W-:Y:S01]  /*dfc0*/  UIMAD UR12, UR45, UR15, UR12 ;  /* 0x0000000f2d0c72a4 */ /* 0x000fe2000f8e020c */
[----:B------:R-:W-:Y:S01]  /*dfd0*/  @P1 SHF.R.U32.HI R6, RZ, R14, R7 ;  /* 0x0000000eff061219 */ /* 0x000fe20000011607 */
[----:B------:R-:W-:Y:S01]  /*dfe0*/  USEL UR18, UR8, URZ, !UP0 ;  /* 0x0000003f08127287 */ /* 0x000fe2000c000000 */
[----:B------:R-:W-:Y:S01]  /*dff0*/  IMAD R7, R203, 0x40, R19 ;  /* 0x00000040cb077824 */ /* 0x000fe200078e0213 */
[----:B------:R-:W-:Y:S01]  /*e000*/  ULDC.64 UR14, c[0x0][0xb98] ;  /* 0x0002e600000e7ab9 */ /* 0x000fe20000000a00 */
[----:B------:R-:W-:Y:S01]  /*e010*/  USEL UR17, UR44, URZ, !UP0 ;  /* 0x0000003f2c117287 */ /* 0x000fe2000c000000 */
[----:B0-----:R-:W-:Y:S01]  /*e020*/  IMAD.MOV R10, RZ, RZ, -R6 ;  /* 0x000000ffff0a7224 */ /* 0x001fe200078e0a06 */
[----:B------:R-:W-:Y:S01]  /*e030*/  UIMAD UR8, UR18, UR14, URZ ;  /* 0x0000000e120872a4 */ /* 0x000fe2000f8e023f */
[----:B------:R-:W-:Y:S01]  /*e040*/  IMAD.WIDE R4, R7, 0x2, R4 ;  /* 0x0000000207047825 */ /* 0x000fe200078e0204 */
[----:B------:R-:W-:Y:S01]  /*e050*/  UIADD3 UR11, UR11, UR12, URZ ;  /* 0x0000000c0b0b7290 */ /* 0x000fe2000fffe03f */
[----:B------:R-:W-:Y:S01]  /*e060*/  SHF.R.S32.HI R7, RZ, 0x1f, R6 ;  /* 0x0000001fff077819 */ /* 0x000fe20000011406 */
[----:B------:R-:W-:Y:S01]  /*e070*/  UIMAD UR8, UR17, UR15, UR8 ;  /* 0x0000000f110872a4 */ /* 0x000fe2000f8e0208 */
[----:B------:R-:W-:Y:S01]  /*e080*/  IMAD R9, R77, R10, R12 ;  /* 0x0000000a4d097224 */ /* 0x000fe200078e020c */
[----:B------:R-:W-:Y:S01]  /*e090*/  UIMAD.WIDE.U32 UR10, UR17, UR14, UR10 ;  /* 0x0000000e110a72a5 */ /* 0x000fe2000f8e000a */
[----:B------:R-:W-:Y:S01]  /*e0a0*/  IADD3 R33, P2, R4, 0x5000, RZ ;  /* 0x0000500004217810 */ /* 0x000fe20007f5e0ff */
[----:B-----5:R-:W-:Y:S01]  /*e0b0*/  IMAD R79, R0, R77, RZ ;  /* 0x0000004d004f7224 */ /* 0x020fe200078e02ff */
[----:B------:R-:W-:Y:S01]  /*e0c0*/  IADD3 R53, P3, R4, 0x4000, RZ ;  /* 0x0000400004357810 */ /* 0x000fe20007f7e0ff */
[----:B------:R-:W-:Y:S01]  /*e0d0*/  IMAD.U32 R12, RZ, RZ, UR8 ;  /* 0x00000008ff0c7e24 */ /* 0x000fe2000f8e00ff */
[----:B------:R-:W-:Y:S01]  /*e0e0*/  SHF.R.S32.HI R10, RZ, 0x1f, R9 ;  /* 0x0000001fff0a7819 */ /* 0x000fe20000011409 */
[----:B------:R-:W-:Y:S01]  /*e0f0*/  ULDC.64 UR12, c[0x0][0xaa0] ;  /* 0x0002a800000c7ab9 */ /* 0x000fe20000000a00 */
[----:B------:R-:W-:-:S02]  /*e100*/  IADD3 R6, P0, R6, UR10, RZ ;  /* 0x0000000a06067c10 */ /* 0x000fc4000ff1e0ff */
[----:B------:R-:W-:Y:S02]  /*e110*/  LOP3.LUT R32, R33, 0x380, RZ, 0xc0, !PT ;  /* 0x0000038021207812 */ /* 0x000fe400078ec0ff */
[----:B------:R-:W-:Y:S01]  /*e120*/  IADD3.X R7, R7, UR11, R12, P0, !PT ;  /* 0x0000000b07077c10 */ /* 0x000fe200087fe40c */
[----:B------:R-:W-:Y:S01]  /*e130*/  ULDC.64 UR10, c[0x0][0xb88] ;  /* 0x0002e200000a7ab9 */ /* 0x000fe20000000a00 */
[----:B------:R-:W-:Y:S01]  /*e140*/  SHF.R.U64 R32, R32, 0x3, RZ ;  /* 0x0000000320207819 */ /* 0x000fe200000012ff */
[----:B------:R-:W-:Y:S01]  /*e150*/  IMAD R10, R10, UR10, RZ ;  /* 0x0000000a0a0a7c24 */ /* 0x000fe2000f8e02ff */
[----:B------:R-:W-:Y:S01]  /*e160*/  LOP3.LUT R52, R53, 0x380, RZ, 0xc0, !PT ;  /* 0x0000038035347812 */ /* 0x000fe200078ec0ff */
[C---:B------:R-:W-:Y:S01]  /*e170*/  IMAD.WIDE.U32 R6, R9.reuse, UR10, R6 ;  /* 0x0000000a09067c25 */ /* 0x040fe2000f8e0006 */
[----:B------:R-:W-:Y:S02]  /*e180*/  LOP3.LUT R32, R32, R33, RZ, 0x3c, !PT ;  /* 0x0000002120207212 */ /* 0x000fe400078e3cff */
[----:B------:R-:W-:Y:S01]  /*e190*/  SHF.R.U64 R52, R52, 0x3, RZ ;  /* 0x0000000334347819 */ /* 0x000fe200000012ff */
[----:B------:R-:W-:Y:S01]  /*e1a0*/  IMAD R11, R9, UR11, R10 ;  /* 0x0000000b090b7c24 */ /* 0x000fe2000f8e020a */
[----:B------:R-:W-:Y:S01]  /*e1b0*/  ULDC.64 UR10, c[0x0][0xb50] ;  /* 0x0002d400000a7ab9 */ /* 0x000fe20000000a00 */
[----:B------:R-:W-:Y:S01]  /*e1c0*/  IMAD.X R33, RZ, RZ, R5, P2 ;  /* 0x000000ffff217224 */ /* 0x000fe200010e0605 */
[----:B------:R-:W-:Y:S01]  /*e1d0*/  LEA R14, P0, R6, UR10, 0x2 ;  /* 0x0000000a060e7c11 */ /* 0x000fe2000f8010ff */
[----:B------:R-:W-:Y:S01]  /*e1e0*/  IMAD.IADD R7, R7, 0x1, R11 ;  /* 0x0000000107077824 */ /* 0x000fe200078e020b */
[----:B------:R-:W-:-:S02]  /*e1f0*/  IADD3 R11, P2, R4, 0xb000, RZ ;  /* 0x0000b000040b7810 */ /* 0x000fc40007f5e0ff */
[----:B------:R-:W-:Y:S01]  /*e200*/  LOP3.LUT R52, R52, R53, RZ, 0x3c, !PT ;  /* 0x0000003534347212 */ /* 0x000fe200078e3cff */
[----:B------:R-:W-:Y:S01]  /*e210*/  SHFL.IDX PT, R16, R14, RZ, 0x1c1f ;  /* 0x001c1fff0e107589 */ /* 0x000fe200000e0000 */
[----:B------:R-:W-:Y:S01]  /*e220*/  LEA.HI.X R15, R6, UR11, R7, 0x2, P0 ;  /* 0x0000000b060f7c11 */ /* 0x000fe200080f1407 */
[----:B------:R-:W-:Y:S01]  /*e230*/  IMAD.X R53, RZ, RZ, R5, P3 ;  /* 0x000000ffff357224 */ /* 0x000fe200018e0605 */
[----:B------:R-:W-:Y:S01]  /*e240*/  IADD3 R29, P0, R4, 0x3000, RZ ;  /* 0x00003000041d7810 */ /* 0x000fe20007f1e0ff */
[----:B------:R-:W-:Y:S01]  /*e250*/  SHFL.IDX PT, R20, R14, 0x1, 0x1c1f ;  /* 0x003c1f000e147f89 */ /* 0x000fe200000e0000 */
[----:B------:R-:W-:Y:S01]  /*e260*/  LOP3.LUT R10, R11, 0x380, RZ, 0xc0, !PT ;  /* 0x000003800b0a7812 */ /* 0x000fe200078ec0ff */
[----:B------:R-:W-:Y:S01]  /*e270*/  VIADD R6, R26, 0x8 ;  /* 0x000000081a067836 */ /* 0x000fe20000000000 */
[----:B------:R-:W-:Y:S01]  /*e280*/  LOP3.LUT R28, R29, 0x380, RZ, 0xc0, !PT ;  /* 0x000003801d1c7812 */ /* 0x000fe200078ec0ff */
[----:B------:R-:W0:Y:S01]  /*e290*/  SHFL.IDX PT, R17, R15, RZ, 0x1c1f ;  /* 0x001c1fff0f117589 */ /* 0x000e2200000e0000 */
[----:B------:R-:W-:-:S02]  /*e2a0*/  SHF.R.U64 R10, R10, 0x3, RZ ;  /* 0x000000030a0a7819 */ /* 0x000fc400000012ff */
[----:B------:R-:W-:Y:S01]  /*e2b0*/  SHF.R.U64 R28, R28, 0x3, RZ ;  /* 0x000000031c1c7819 */ /* 0x000fe200000012ff */
[----:B------:R-:W1:Y:S01]  /*e2c0*/  SHFL.IDX PT, R21, R15, 0x1, 0x1c1f ;  /* 0x003c1f000f157f89 */ /* 0x000e6200000e0000 */
[----:B------:R-:W-:Y:S01]  /*e2d0*/  LOP3.LUT R10, R10, R11, RZ, 0x3c, !PT ;  /* 0x0000000b0a0a7212 */ /* 0x000fe200078e3cff */
[--C-:B------:R-:W-:Y:S01]  /*e2e0*/  IMAD.X R11, RZ, RZ, R5.reuse, P2 ;  /* 0x000000ffff0b7224 */ /* 0x100fe200010e0605 */
[----:B------:R-:W-:Y:S01]  /*e2f0*/  LOP3.LUT R28, R28, R29, RZ, 0x3c, !PT ;  /* 0x0000001d1c1c7212 */ /* 0x000fe200078e3cff */
[----:B------:R-:W-:Y:S01]  /*e300*/  IMAD.X R29, RZ, RZ, R5, P0 ;  /* 0x000000ffff1d7224 */ /* 0x000fe200000e0605 */
[C---:B------:R-:W-:Y:S02]  /*e310*/  IADD3 R57, P0, R4.reuse, 0x9000, RZ ;  /* 0x0000900004397810 */ /* 0x040fe40007f1e0ff */
[----:B------:R-:W-:Y:S02]  /*e320*/  IADD3 R45, P3, R4, 0xa000, RZ ;  /* 0x0000a000042d7810 */ /* 0x000fe40007f7e0ff */
[----:B------:R-:W-:-:S02]  /*e330*/  LOP3.LUT R56, R57, 0x380, RZ, 0xc0, !PT ;  /* 0x0000038039387812 */ /* 0x000fc400078ec0ff */
[----:B------:R-:W-:Y:S02]  /*e340*/  LOP3.LUT R44, R45, 0x380, RZ, 0xc0, !PT ;  /* 0x000003802d2c7812 */ /* 0x000fe400078ec0ff */
[----:B------:R-:W-:Y:S02]  /*e350*/  SHF.R.U64 R56, R56, 0x3, RZ ;  /* 0x0000000338387819 */ /* 0x000fe400000012ff */
[----:B------:R-:W-:Y:S02]  /*e360*/  IADD3 R13, P5, R4, 0x1000, RZ ;  /* 0x00001000040d7810 */ /* 0x000fe40007fbe0ff */
[----:B------:R-:W-:Y:S01]  /*e370*/  LOP3.LUT R56, R56, R57, RZ, 0x3c, !PT ;  /* 0x0000003938387212 */ /* 0x000fe200078e3cff */
[----:B------:R-:W-:Y:S01]  /*e380*/  IMAD.X R57, RZ, RZ, R5, P0 ;  /* 0x000000ffff397224 */ /* 0x000fe200000e0605 */
[----:B------:R-:W-:Y:S02]  /*e390*/  LOP3.LUT P0, RZ, R204, 0x3, RZ, 0xc0, !PT ;  /* 0x00000003ccff7812 */ /* 0x000fe4000780c0ff */
[----:B------:R-:W-:-:S02]  /*e3a0*/  IADD3 R25, P4, R4, 0x2000, RZ ;  /* 0x0000200004197810 */ /* 0x000fc40007f9e0ff */
[----:B------:R-:W-:Y:S02]  /*e3b0*/  ISETP.GE.OR P2, PT, R26, R79, P0 ;  /* 0x0000004f1a00720c */ /* 0x000fe40000746670 */
[----:B------:R-:W-:Y:S02]  /*e3c0*/  SHF.R.U64 R44, R44, 0x3, RZ ;  /* 0x000000032c2c7819 */ /* 0x000fe400000012ff */
[----:B------:R-:W-:Y:S02]  /*e3d0*/  LOP3.LUT R12, R13, 0x380, RZ, 0xc0, !PT ;  /* 0x000003800d0c7812 */ /* 0x000fe400078ec0ff */
[----:B------:R-:W-:Y:S02]  /*e3e0*/  LOP3.LUT R24, R25, 0x380, RZ, 0xc0, !PT ;  /* 0x0000038019187812 */ /* 0x000fe400078ec0ff */
[----:B------:R-:W-:Y:S01]  /*e3f0*/  LOP3.LUT R44, R44, R45, RZ, 0x3c, !PT ;  /* 0x0000002d2c2c7212 */ /* 0x000fe200078e3cff */
[----:B------:R-:W-:Y:S01]  /*e400*/  IMAD.X R45, RZ, RZ, R5, P3 ;  /* 0x000000ffff2d7224 */ /* 0x000fe200018e0605 */
[----:B------:R-:W-:-:S02]  /*e410*/  SHF.R.U64 R12, R12, 0x3, RZ ;  /* 0x000000030c0c7819 */ /* 0x000fc400000012ff */
[----:B------:R-:W-:Y:S01]  /*e420*/  SHF.R.U64 R24, R24, 0x3, RZ ;  /* 0x0000000318187819 */ /* 0x000fe200000012ff */
[----:B0-----:R0:W-:Y:S01]  /*e430*/  @!P2 ST.E desc[UR40][R16.64], R8 ;  /* 0x000000081000a985 */ /* 0x0011e2000c101928 */
[----:B------:R-:W-:Y:S02]  /*e440*/  IADD3 R7, P3, R4, 0xf000, RZ ;  /* 0x0000f00004077810 */ /* 0x000fe40007f7e0ff */
[----:B------:R-:W-:Y:S01]  /*e450*/  LOP3.LUT R12, R12, R13, RZ, 0x3c, !PT ;  /* 0x0000000d0c0c7212 */ /* 0x000fe200078e3cff */
[--C-:B------:R-:W-:Y:S01]  /*e460*/  IMAD.X R13, RZ, RZ, R5.reuse, P5 ;  /* 0x000000ffff0d7224 */ /* 0x100fe200028e0605 */
[----:B------:R-:W-:Y:S01]  /*e470*/  LOP3.LUT R24, R24, R25, RZ, 0x3c, !PT ;  /* 0x0000001918187212 */ /* 0x000fe200078e3cff */
[--C-:B------:R-:W-:Y:S01]  /*e480*/  IMAD.X R25, RZ, RZ, R5.reuse, P4 ;  /* 0x000000ffff197224 */ /* 0x100fe200020e0605 */
[----:B------:R-:W-:Y:S01]  /*e490*/  ISETP.GE.OR P0, PT, R6, R79, P0 ;  /* 0x0000004f0600720c */ /* 0x000fe20000706670 */
[----:B------:R-:W-:Y:S01]  /*e4a0*/  UIMAD UR10, UR9, UR12, URZ ;  /* 0x0000000c090a72a4 */ /* 0x000fe2000f8e023f */
[----:B------:R-:W-:Y:S01]  /*e4b0*/  LOP3.LUT R0, R7, 0x380, RZ, 0xc0, !PT ;  /* 0x0000038007007812 */ /* 0x000fe200078ec0ff */
[----:B------:R-:W-:Y:S01]  /*e4c0*/  IMAD.X R49, RZ, RZ, R5, P3 ;  /* 0x000000ffff317224 */ /* 0x000fe200018e0605 */
[C---:B------:R-:W-:Y:S01]  /*e4d0*/  IADD3 R37, P6, R4.reuse, 0x6000, RZ ;  /* 0x0000600004257810 */ /* 0x040fe20007fde0ff */
[----:B0-----:R-:W0:Y:S01]  /*e4e0*/  @P1 LDC R16, c[0x0][0xbec] ;  /* 0x0002fb00ff101b82 */ /* 0x001e220000000800 */
[----:B------:R-:W-:-:S02]  /*e4f0*/  IADD3 R41, P5, R4, 0x7000, RZ ;  /* 0x0000700004297810 */ /* 0x000fc40007fbe0ff */
[----:B------:R-:W-:Y:S02]  /*e500*/  IADD3 R65, P4, R4, 0x8000, RZ ;  /* 0x0000800004417810 */ /* 0x000fe40007f9e0ff */
[----:B------:R-:W-:Y:S02]  /*e510*/  SHF.R.U64 R0, R0, 0x3, RZ ;  /* 0x0000000300007819 */ /* 0x000fe400000012ff */
[----:B------:R-:W-:Y:S01]  /*e520*/  LOP3.LUT R9, R4, 0x380, RZ, 0xc0, !PT ;  /* 0x0000038004097812 */ /* 0x000fe200078ec0ff */
[----:B------:R-:W2:Y:S01]  /*e530*/  @P1 LDC R17, c[0x0][0xbf0] ;  /* 0x0002fc00ff111b82 */ /* 0x000ea20000000800 */
[----:B------:R-:W-:Y:S01]  /*e540*/  LOP3.LUT R36, R37, 0x380, RZ, 0xc0, !PT ;  /* 0x0000038025247812 */ /* 0x000fe200078ec0ff */
[----:B------:R-:W-:Y:S01]  /*e550*/  UIMAD.WIDE.U32 UR8, UR4, UR12, URZ ;  /* 0x0000000c040872a5 */ /* 0x000fe2000f8e003f */
[----:B------:R-:W-:Y:S01]  /*e560*/  LOP3.LUT R40, R41, 0x380, RZ, 0xc0, !PT ;  /* 0x0000038029287812 */ /* 0x000fe200078ec0ff */
[----:B------:R-:W-:Y:S01]  /*e570*/  UIMAD UR10, UR4, UR13, UR10 ;  /* 0x0000000d040a72a4 */ /* 0x000fe2000f8e020a */
[----:B------:R-:W-:Y:S01]  /*e580*/  LOP3.LUT R64, R65, 0x380, RZ, 0xc0, !PT ;  /* 0x0000038041407812 */ /* 0x000fe200078ec0ff */
[----:B-1----:R1:W-:Y:S01]  /*e590*/  @!P0 ST.E desc[UR40][R20.64], R3 ;  /* 0x0000000314008985 */ /* 0x0023e2000c101928 */
[----:B------:R-:W-:Y:S01]  /*e5a0*/  LOP3.LUT R48, R0, R7, RZ, 0x3c, !PT ;  /* 0x0000000700307212 */ /* 0x000fe200078e3cff */
[----:B------:R-:W-:Y:S01]  /*e5b0*/  ULDC.64 UR12, c[0x0][0xae8] ;  /* 0x0002ba00000c7ab9 */ /* 0x000fe20000000a00 */
[----:B------:R-:W-:Y:S01]  /*e5c0*/  SHF.R.U64 R36, R36, 0x3, RZ ;  /* 0x0000000324247819 */ /* 0x000fe200000012ff */
[----:B------:R-:W-:Y:S01]  /*e5d0*/  IMAD R0, R202, 0x20, R203 ;  /* 0x00000020ca007824 */ /* 0x000fe200078e02cb */
[----:B------:R-:W-:Y:S01]  /*e5e0*/  SHF.R.U64 R40, R40, 0x3, RZ ;  /* 0x0000000328287819 */ /* 0x000fe200000012ff */
[----:B------:R-:W-:Y:S01]  /*e5f0*/  UIADD3 UR9, UR9, UR10, URZ ;  /* 0x0000000a09097290 */ /* 0x000fe2000fffe03f */
[----:B------:R-:W-:Y:S01]  /*e600*/  SHF.R.U64 R64, R64, 0x3, RZ ;  /* 0x0000000340407819 */ /* 0x000fe200000012ff */
[----:B------:R-:W-:Y:S01]  /*e610*/  UIMAD UR4, UR16, UR12, URZ ;  /* 0x0000000c100472a4 */ /* 0x000fe2000f8e023f */
[----:B------:R-:W-:Y:S01]  /*e620*/  LOP3.LUT R36, R36, R37, RZ, 0x3c, !PT ;  /* 0x0000002524247212 */ /* 0x000fe200078e3cff */
[--C-:B------:R-:W-:Y:S01]  /*e630*/  IMAD.X R37, RZ, RZ, R5.reuse, P6 ;  /* 0x000000ffff257224 */ /* 0x100fe200030e0605 */
[----:B------:R-:W-:Y:S01]  /*e640*/  LOP3.LUT R40, R40, R41, RZ, 0x3c, !PT ;  /* 0x0000002928287212 */ /* 0x000fe200078e3cff */
[----:B-1----:R-:W-:Y:S01]  /*e650*/  VIADD R21, R0, UR43 ;  /* 0x0000002b00157c36 */ /* 0x002fe20008000000 */
[----:B------:R-:W-:Y:S01]  /*e660*/  LOP3.LUT R64, R64, R65, RZ, 0x3c, !PT ;  /* 0x0000004140407212 */ /* 0x000fe200078e3cff */
[--C-:B------:R-:W-:Y:S01]  /*e670*/  IMAD.X R41, RZ, RZ, R5.reuse, P5 ;  /* 0x000000ffff297224 */ /* 0x100fe200028e0605 */
[----:B------:R-:W-:Y:S01]  /*e680*/  UIMAD UR4, UR45, UR13, UR4 ;  /* 0x0000000d2d0472a4 */ /* 0x000fe2000f8e0204 */
[----:B------:R-:W-:Y:S01]  /*e690*/  IMAD.X R65, RZ, RZ, R5, P4 ;  /* 0x000000ffff417224 */ /* 0x000fe200020e0605 */
[----:B------:R-:W-:Y:S01]  /*e6a0*/  UIMAD.WIDE.U32 UR8, UR45, UR12, UR8 ;  /* 0x0000000c2d0872a5 */ /* 0x000fe2000f8e0008 */
[C---:B------:R-:W-:Y:S01]  /*e6b0*/  IADD3 R73, P6, R4.reuse, 0xc000, RZ ;  /* 0x0000c00004497810 */ /* 0x040fe20007fde0ff */
[----:B------:R-:W-:Y:S01]  /*e6c0*/  ULDC.64 UR10, c[0x0][0xaf0] ;  /* 0x0002bc00000a7ab9 */ /* 0x000fe20000000a00 */
[C---:B------:R-:W-:Y:S01]  /*e6d0*/  IADD3 R69, P5, R4.reuse, 0xd000, RZ ;  /* 0x0000d00004457810 */ /* 0x040fe20007fbe0ff */
[----:B0-----:R-:W-:Y:S01]  /*e6e0*/  @P1 IMAD.HI.U32 R0, R21, R16, RZ ;  /* 0x0000001015001227 */ /* 0x001fe200078e00ff */
[----:B------:R-:W-:Y:S01]  /*e6f0*/  IADD3 R61, P4, R4, 0xe000, RZ ;  /* 0x0000e000043d7810 */ /* 0x000fe20007f9e0ff */
[----:B------:R-:W-:Y:S01]  /*e700*/  UIADD3 UR9, UR9, UR4, URZ ;  /* 0x0000000409097290 */ /* 0x000fe2000fffe03f */
[----:B------:R-:W-:Y:S01]  /*e710*/  LOP3.LUT R72, R73, 0x380, RZ, 0xc0, !PT ;  /* 0x0000038049487812 */ /* 0x000fe200078ec0ff */
[----:B------:R-:W-:Y:S01]  /*e720*/  UIMAD UR4, UR18, UR10, URZ ;  /* 0x0000000a120472a4 */ /* 0x000fe2000f8e023f */
[----:B------:R-:W-:Y:S01]  /*e730*/  LOP3.LUT R68, R69, 0x380, RZ, 0xc0, !PT ;  /* 0x0000038045447812 */ /* 0x000fe200078ec0ff */
[----:B------:R-:W-:Y:S01]  /*e740*/  IMAD.MOV.U32 R3, RZ, RZ, R21 ;  /* 0x000000ffff037224 */ /* 0x000fe200078e0015 */
[----:B------:R-:W-:Y:S01]  /*e750*/  LOP3.LUT R60, R61, 0x380, RZ, 0xc0, !PT ;  /* 0x000003803d3c7812 */ /* 0x000fe200078ec0ff */
[----:B------:R-:W-:Y:S01]  /*e760*/  UIMAD UR4, UR17, UR11, UR4 ;  /* 0x0000000b110472a4 */ /* 0x000fe2000f8e0204 */
[----:B--2---:R-:W-:Y:S01]  /*e770*/  @P1 SHF.R.U32.HI R3, RZ, R17, R0 ;  /* 0x00000011ff031219 */ /* 0x004fe20000011600 */
[----:B------:R-:W-:Y:S01]  /*e780*/  UIMAD.WIDE.U32 UR8, UR17, UR10, UR8 ;  /* 0x0000000a110872a5 */ /* 0x000fe2000f8e0008 */
[----:B------:R-:W-:Y:S01]  /*e790*/  SHF.R.U64 R72, R72, 0x3, RZ ;  /* 0x0000000348487819 */ /* 0x000fe200000012ff */
[----:B------:R-:W5:Y:S01]  /*e7a0*/  LD.E.128 R12, desc[UR40][R12.64] ;  /* 0x000000280c0c7980 */ /* 0x000f62000c101d00 */
[----:B------:R-:W-:-:S02]  /*e7b0*/  SHF.R.U64 R68, R68, 0x3, RZ ;  /* 0x0000000344447819 */ /* 0x000fc400000012ff */
[----:B------:R-:W-:Y:S02]  /*e7c0*/  SHF.R.U64 R60, R60, 0x3, RZ ;  /* 0x000000033c3c7819 */ /* 0x000fe400000012ff */
[----:B------:R-:W-:Y:S01]  /*e7d0*/  SHF.R.U64 R9, R9, 0x3, RZ ;  /* 0x0000000309097819 */ /* 0x000fe200000012ff */
[----:B------:R-:W-:Y:S01]  /*e7e0*/  UIADD3 UR4, UR9, UR4, URZ ;  /* 0x0000000409047290 */ /* 0x000fe2000fffe03f */
[--C-:B------:R-:W-:Y:S01]  /*e7f0*/  SHF.R.S32.HI R0, RZ, 0x1f, R3.reuse ;  /* 0x0000001fff007819 */ /* 0x100fe20000011403 */
[----:B------:R-:W-:Y:S01]  /*e800*/  IMAD.MOV R20, RZ, RZ, -R3 ;  /* 0x000000ffff147224 */ /* 0x000fe200078e0a03 */
[----:B------:R-:W-:Y:S01]  /*e810*/  LOP3.LUT R72, R72, R73, RZ, 0x3c, !PT ;  /* 0x0000004948487212 */ /* 0x000fe200078e3cff */
[--C-:B------:R-:W-:Y:S01]  /*e820*/  IMAD.X R73, RZ, RZ, R5.reuse, P6 ;  /* 0x000000ffff497224 */ /* 0x100fe200030e0605 */
[----:B------:R-:W-:Y:S01]  /*e830*/  LOP3.LUT R68, R68, R69, RZ, 0x3c, !PT ;  /* 0x0000004544447212 */ /* 0x000fe200078e3cff */
[--C-:B------:R-:W-:Y:S01]  /*e840*/  IMAD.X R69, RZ, RZ, R5.reuse, P5 ;  /* 0x000000ffff457224 */ /* 0x100fe200028e0605 */
[----:B------:R-:W-:Y:S01]  /*e850*/  LOP3.LUT R60, R60, R61, RZ, 0x3c, !PT ;  /* 0x0000003d3c3c7212 */ /* 0x000fe200078e3cff */
[----:B------:R-:W-:Y:S01]  /*e860*/  IMAD.X R61, RZ, RZ, R5, P4 ;  /* 0x000000ffff3d7224 */ /* 0x000fe200020e0605 */
[----:B------:R-:W-:Y:S01]  /*e870*/  LOP3.LUT R4, R9, R4, RZ, 0x3c, !PT ;  /* 0x0000000409047212 */ /* 0x000fe200078e3cff */
[----:B------:R-:W-:Y:S01]  /*e880*/  ULDC.64 UR10, c[0x0][0xae0] ;  /* 0x0002b800000a7ab9 */ /* 0x000fe20000000a00 */
[----:B------:R-:W-:Y:S01]  /*e890*/  IMAD R21, R77, R20, R21 ;  /* 0x000000144d157224 */ /* 0x000fe200078e0215 */
[----:B------:R-:W5:Y:S01]  /*e8a0*/  LD.E.128 R24, desc[UR40][R24.64] ;  /* 0x0000002818187980 */ /* 0x000f62000c101d00 */
[----:B------:R-:W-:-:S02]  /*e8b0*/  IMAD R0, R0, UR10, RZ ;  /* 0x0000000a00007c24 */ /* 0x000fc4000f8e02ff */
[----:B------:R-:W-:Y:S01]  /*e8c0*/  IMAD.U32 R17, RZ, RZ, UR9 ;  /* 0x00000009ff117e24 */ /* 0x000fe2000f8e00ff */
[----:B------:R-:W5:Y:S01]  /*e8d0*/  LD.E.128 R4, desc[UR40][R4.64] ;  /* 0x0000002804047980 */ /* 0x000f62000c101d00 */
[----:B------:R-:W-:Y:S01]  /*e8e0*/  IMAD.U32 R16, RZ, RZ, UR8 ;  /* 0x00000008ff107e24 */ /* 0x000fe2000f8e00ff */
[----:B------:R-:W-:Y:S01]  /*e8f0*/  ULDC.64 UR8, c[0x0][0xad8] ;  /* 0x0002b60000087ab9 */ /* 0x000fe20000000a00 */
        /* <DEDUP_REMOVED lines=46> */
[----:B------:R-:W-:Y:S02]  /*ebe0*/  ISETP.GE.AND P4, PT, R200, UR4, PT ;  /* 0x00000004c8007c0c */ /* 0x000fe4000bf86270 */
[----:B------:R-:W-:Y:S02]  /*ebf0*/  ISETP.GE.AND P3, PT, R23, UR4, PT ;  /* 0x0000000417007c0c */ /* 0x000fe4000bf66270 */
[----:B------:R-:W-:-:S07]  /*ec00*/  ISETP.GE.AND P2, PT, R201, UR4, PT ;  /* 0x00000004c9007c0c */ /* 0x000fce000bf46270 */
[----:B01----:R-:W-:-:S04]  /*ec10*/  @!P5 LEA R2, P6, R19, R76, 0x1 ;  /* 0x0000004c1302d211 */ /* 0x003fc800078c08ff */
        /* <DEDUP_REMOVED lines=11> */
.L_x_11506:
[----:B------:R-:W-:Y:S05]  /*ecd0*/  BSYNC B1 ;  /* 0x0000000000017941 */ /* 0x000fea0003800000 */
.L_x_11505:
[----:B--2---:R2:W4:Y:S01]  /*ece0*/  SHFL.IDX PT, R0, R80, 0x1, 0x181f ;  /* 0x00381f0050007f89 */ /* 0x00452200000e0000 */
        /* <DEDUP_REMOVED lines=8> */
[CC--:B0--3--:R-:W-:Y:S02]  /*ed70*/  @!P4 LEA R2, P6, R19.reuse, R16.reuse, 0x1 ;  /* 0x000000101302c211 */ /* 0x0c9fe400078c08ff */
[C---:B-----5:R-:W-:Y:S02]  /*ed80*/  @!P3 LEA R4, P5, R200.reuse, R16, 0x1 ;  /* 0x00000010c804b211 */ /* 0x060fe400078a08ff */
        /* <DEDUP_REMOVED lines=10> */
.L_x_11508:
[----:B------:R-:W-:Y:S05]  /*ee30*/  BSYNC B1 ;  /* 0x0000000000017941 */ /* 0x000fea0003800000 */
.L_x_11507:
[----:B----4-:R4:W1:Y:S01]  /*ee40*/  SHFL.IDX PT, R0, R80, 0x2, 0x181f ;  /* 0x00581f0050007f89 */ /* 0x01086200000e0000 */
[----:B------:R-:W-:Y:S03]  /*ee50*/  BSSY B1, `(.L_x_11509) ;  /* 0x0000014000017945 */ /* 0x000fe60003800000 */
[----:B0----5:R4:W0:Y:S01]  /*ee60*/  SHFL.IDX PT, R12, R78, 0x2, 0x181f ;  /* 0x00581f004e0c7f89 */ /* 0x02182200000e0000 */
        /* <DEDUP_REMOVED lines=18> */
.L_x_11510:
[----:B------:R-:W-:Y:S05]  /*ef90*/  BSYNC B1 ;  /* 0x0000000000017941 */ /* 0x000fea0003800000 */
.L_x_11509:
[----:B-1----:R-:W-:Y:S01]  /*efa0*/  VIADD R0, R82, 0x60 ;  /* 0x0000006052007836 */ /* 0x002fe20000000000 */
[----:B--2-4-:R-:W1:Y:S04]  /*efb0*/  SHFL.IDX PT, R80, R80, 0x3, 0x181f ;  /* 0x00781f0050507f89 */ /* 0x014e6800000e0000 */
[----:B------:R-:W-:Y:S01]  /*efc0*/  ISETP.GE.AND P0, PT, R0, R79, PT ;  /* 0x0000004f0000720c */ /* 0x000fe20003f06270 */
[----:B------:R-:W2:-:S12]  /*efd0*/  SHFL.IDX PT, R78, R78, 0x3, 0x181f ;  /* 0x00781f004e4e7f89 */ /* 0x000e9800000e0000 */
[----:B------:R-:W-:Y:S05]  /*efe0*/  @P0 BRA `(.L_x_11511) ;  /* 0x0000000c00ac0947 */ /* 0x000fea0003800000 */
[----:B------:R-:W-:Y:S02]  /*eff0*/  ULDC UR4, c[0x0][0xac8] ;  /* 0x0002b20000047ab9 */ /* 0x000fe40000000800 */
[----:B------:R-:W-:Y:S02]  /*f000*/  ISETP.GE.AND P3, PT, R19, UR4, PT ;  /* 0x0000000413007c0c */ /* 0x000fe4000bf66270 */
[----:B------:R-:W-:Y:S02]  /*f010*/  ISETP.GE.AND P4, PT, R200, UR4, PT ;  /* 0x00000004c8007c0c */ /* 0x000fe4000bf86270 */
[----:B------:R-:W-:-:S09]  /*f020*/  ISETP.GE.AND P5, PT, R23, UR4, PT ;  /* 0x0000000417007c0c */ /* 0x000fd2000bfa6270 */
[-C--:B0-2---:R-:W-:Y:S02]  /*f030*/  @!P3 LEA R2, P0, R19, R78.reuse, 0x1 ;  /* 0x0000004e1302b211 */ /* 0x085fe400078008ff */
[CC--:B------:R-:W-:Y:S02]  /*f040*/  @!P4 LEA R4, P1, R200.reuse, R78.reuse, 0x1 ;  /* 0x0000004ec804c211 */ /* 0x0c0fe400078208ff */
[----:B------:R-:W-:Y:S02]  /*f050*/  @!P5 LEA R6, P2, R23, R78, 0x1 ;  /* 0x0000004e1706d211 */ /* 0x000fe400078408ff */
[-C--:B-1----:R-:W-:Y:S02]  /*f060*/  @!P3 LEA.HI.X R3, R19, R80.reuse, R211, 0x1, P0 ;  /* 0x000000501303b211 */ /* 0x082fe400000f0cd3 */
        /* <DEDUP_REMOVED lines=11> */
.L_x_11503:
        /* <DEDUP_REMOVED lines=21> */
[----:B0-----:R-:W-:Y:S01]  /*f270*/  ISETP.NE.AND P0, PT, R11, 0x1, PT ;  /* 0x000000010b00780c */ /* 0x001fe20003f05270 */
[----:B------:R-:W-:Y:S01]  /*f280*/  UMOV UR4, URZ ;  /* 0x0000003f00047c82 */ /* 0x000fe20008000000 */
[----:B------:R-:W-:Y:S01]  /*f290*/  USHF.R.S32.HI UR12, URZ, 0x1f, UR45 ;  /* 0x0000001f3f0c7899 */ /* 0x000fe2000801142d */
[----:B------:R-:W-:-:S10]  /*f2a0*/  ISETP.GE.AND P1, PT, R212, 0x80, PT ;  /* 0x00000080d400780c */ /* 0x000fd40003f26270 */
[----:B------:R-:W0:Y:S01]  /*f2b0*/  @P0 LDC R9, c[0x0][0xbec] ;  /* 0x0002fb00ff090b82 */ /* 0x000e220000000800 */
[----:B--2---:R-:W-:Y:S01]  /*f2c0*/  @P2 R2UR UR4, R6 ;  /* 0x00000000060422ca */ /* 0x004fe200000e0000 */
[----:B01----:R-:W-:-:S14]  /*f2d0*/  @P3 BRA `(.L_x_11512) ;  /* 0x0000000000103947 */ /* 0x003fdc0003800000 */
[----:B------:R-:W-:Y:S05]  /*f2e0*/  @!P2 BRA `(.L_x_11512) ;  /* 0x00000000000ca947 */ /* 0x000fea0003800000 */
[----:B------:R-:W2:Y:S04]  /*f2f0*/  LDG.E R5, desc[UR40][R2.64] ;  /* 0x0000002802057981 */ /* 0x000ea8000c1e1900 */
[----:B-----5:R-:W2:Y:S02]  /*f300*/  LDG.E R0, desc[UR40][R2.64+0x4] ;  /* 0x0000042802007981 */ /* 0x020ea4000c1e1900 */
[----:B--2---:R-:W-:-:S07]  /*f310*/  IMAD.IADD R0, R0, 0x1, -R5 ;  /* 0x0000000100007824 */ /* 0x004fce00078e0a05 */
.L_x_11512:
        /* <DEDUP_REMOVED lines=31> */
[----:B------:R-:W-:-:S03]  /*f510*/  IMAD.U32 R6, RZ, RZ, UR10 ;  /* 0x0000000aff067e24 */ /* 0x000fc6000f8e00ff */
[--C-:B------:R-:W-:Y:S01]  /*f520*/  SHF.R.S32.HI R3, RZ, 0x1f, R2.reuse ;  /* 0x0000001fff037819 */ /* 0x100fe20000011402 */
[----:B------:R-:W-:Y:S01]  /*f530*/  IMAD.MOV R5, RZ, RZ, -R2 ;  /* 0x000000ffff057224 */ /* 0x000fe200078e0a02 */
[----:B------:R-:W-:-:S03]  /*f540*/  IADD3 R2, P1, R2, UR8, RZ ;  /* 0x0000000802027c10 */ /* 0x000fc6000ff3e0ff */
[----:B------:R-:W-:Y:S01]  /*f550*/  IMAD R5, R7, R5, R4 ;  /* 0x0000000507057224 */ /* 0x000fe200078e0204 */
[----:B------:R-:W-:Y:S01]  /*f560*/  IADD3.X R3, R3, UR9, R6, P1, !PT ;  /* 0x0000000903037c10 */ /* 0x000fe20008ffe406 */
[----:B------:R-:W-:-:S03]  /*f570*/  ULDC.64 UR8, c[0x0][0xb50] ;  /* 0x0002d40000087ab9 */ /* 0x000fc60000000a00 */
[----:B------:R-:W-:Y:S01]  /*f580*/  SHF.R.S32.HI R4, RZ, 0x1f, R5 ;  /* 0x0000001fff047819 */ /* 0x000fe20000011405 */
[----:B------:R-:W-:-:S04]  /*f590*/  IMAD.WIDE.U32 R2, R5, UR16, R2 ;  /* 0x0000001005027c25 */ /* 0x000fc8000f8e0002 */
[----:B------:R-:W-:-:S04]  /*f5a0*/  IMAD R4, R4, UR16, RZ ;  /* 0x0000001004047c24 */ /* 0x000fc8000f8e02ff */
[----:B------:R-:W-:Y:S01]  /*f5b0*/  IMAD R7, R5, UR17, R4 ;  /* 0x0000001105077c24 */ /* 0x000fe2000f8e0204 */
[----:B------:R-:W-:-:S03]  /*f5c0*/  LEA R4, P1, R2, UR8, 0x2 ;  /* 0x0000000802047c11 */ /* 0x000fc6000f8210ff */
[----:B------:R-:W-:-:S05]  /*f5d0*/  IMAD.IADD R3, R3, 0x1, R7 ;  /* 0x0000000103037824 */ /* 0x000fca00078e0207 */
[----:B------:R-:W-:Y:S01]  /*f5e0*/  LEA.HI.X R5, R2, UR9, R3, 0x2, P1 ;  /* 0x0000000902057c11 */ /* 0x000fe200088f1403 */
[----:B------:R-:W-:-:S05]  /*f5f0*/  IMAD.MOV.U32 R3, RZ, RZ, -0x800000 ;  /* 0xff800000ff037424 */ /* 0x000fca00078e00ff */
[----:B------:R0:W-:Y:S02]  /*f600*/  STG.E desc[UR40][R4.64], R3 ;  /* 0x0000000304007986 */ /* 0x0001e4000c101928 */
.L_x_11514:
[----:B------:R-:W-:Y:S05]  /*f610*/  BSYNC B1 ;  /* 0x0000000000017941 */ /* 0x000fea0003800000 */
.L_x_11513:
[----:B0-----:R-:W0:Y:S01]  /*f620*/  @P0 LDC R3, c[0x0][0xbf0] ;  /* 0x0002fc00ff030b82 */ /* 0x001e220000000800 */
[----:B------:R-:W-:Y:S01]  /*f630*/  ULDC.64 UR16, c[0x0][0xaa0] ;  /* 0x0002a80000107ab9 */ /* 0x000fe20000000a00 */
[----:B------:R-:W-:Y:S01]  /*f640*/  IMAD R2, R202, 0x20, R203 ;  /* 0x00000020ca027824 */ /* 0x000fe200078e02cb */
[----:B------:R-:W-:Y:S01]  /*f650*/  UIMAD UR10, UR11, UR16, URZ ;  /* 0x000000100b0a72a4 */ /* 0x000fe2000f8e023f */
[----:B------:R-:W-:Y:S01]  /*f660*/  VIADD R8, R203, UR43 ;  /* 0x0000002bcb087c36 */ /* 0x000fe20008000000 */
[----:B------:R-:W-:Y:S01]  /*f670*/  UIMAD.WIDE.U32 UR8, UR4, UR16, URZ ;  /* 0x00000010040872a5 */ /* 0x000fe2000f8e003f */
[----:B------:R-:W-:Y:S01]  /*f680*/  VIADD R6, R2, UR43 ;  /* 0x0000002b02067c36 */ /* 0x000fe20008000000 */
[----:B------:R-:W-:Y:S01]  /*f690*/  UIMAD UR10, UR4, UR17, UR10 ;  /* 0x00000011040a72a4 */ /* 0x000fe2000f8e020a */
[----:B------:R-:W-:Y:S02]  /*f6a0*/  BSSY B1, `(.L_x_11515) ;  /* 0x000003d000017945 */ /* 0x000fe40003800000 */
        /* <DEDUP_REMOVED lines=10> */
[----:B0-----:R-:W-:Y:S01]  /*f750*/  @P0 SHF.R.U32.HI R5, RZ, R3, R2 ;  /* 0x00000003ff050219 */ /* 0x001fe20000011602 */
        /* <DEDUP_REMOVED lines=49> */
.L_x_11516:
[----:B------:R-:W-:Y:S05]  /*fa70*/  BSYNC B1 ;  /* 0x0000000000017941 */ /* 0x000fea0003800000 */
.L_x_11515:
        /* <DEDUP_REMOVED lines=21> */
.L_x_11518:
[----:B------:R-:W-:Y:S05]  /*fbd0*/  BSYNC B1 ;  /* 0x0000000000017941 */ /* 0x000fea0003800000 */
.L_x_11517:
        /* <DEDUP_REMOVED lines=21> */
.L_x_11520:
[----:B------:R-:W-:Y:S05]  /*fd30*/  BSYNC B1 ;  /* 0x0000000000017941 */ /* 0x000fea0003800000 */
.L_x_11519:
[----:B0-----:R-:W-:Y:S01]  /*fd40*/  VIADD R0, R8, 0x60 ;  /* 0x0000006008007836 */ /* 0x001fe20000000000 */
[----:B---3--:R0:W3:Y:S04]  /*fd50*/  SHFL.IDX PT, R6, R5, 0x3, 0x181f ;  /* 0x00781f0005067f89 */ /* 0x0080e800000e0000 */
        /* <DEDUP_REMOVED lines=20> */
.L_x_11511:
[----:B------:R-:W-:Y:S05]  /*fea0*/  BSYNC B0 ;  /* 0x0000000000007941 */ /* 0x000fea0003800000 */
.L_x_11502:
[----:B------:R-:W-:Y:S02]  /*feb0*/  ULDC UR4, c[0x0][0xc3c] ;  /* 0x00030f0000047ab9 */ /* 0x000fe40000000800 */
[----:B------:R-:W-:-:S06]  /*fec0*/  UISETP.GE.AND UP0, UPT, UR6, UR4, UPT ;  /* 0x000000040600728c */ /* 0x000fcc000bf06270 */
[----:B------:R-:W-:-:S13]  /*fed0*/  PLOP3.LUT P0, PT, PT, PT, UP0, 0x80, 0x0 ;  /* 0x000000000000781c */ /* 0x000fda0003f0f008 */
[----:B------:R-:W-:Y:S05]  /*fee0*/  @!P0 BRA `(.L_x_11521) ;  /* 0xffffff0c00dc8947 */ /* 0x000fea000383ffff */
[----:B------:R-:W-:Y:S05]  /*fef0*/  EXIT ;  /* 0x000000000000794d */ /* 0x000fea0003800000 */
.L_x_11420:
[----:B------:R-:W-:-:S08]  /*ff00*/  NOP ;  /* 0x0000000000007918 */ /* 0x000fd00000000000 */
[----:B------:R-:W0:-:S00]  /*ff10*/  USETMAXREG.DEALLOC.CTAPOOL 0x18 ;  /* 0x00000018000079c8 */ /* 0x000e0000080e0500 */
[----:B0-----:R-:W2:Y:S01]  /*ff20*/  LDL.LU R2, [R1] ;  /* 0x0000000001027983 */ /* 0x001ea20000300800 */
[----:B------:R-:W-:Y:S01]  /*ff30*/  LOP3.LUT R0, R0, 0x3, RZ, 0xc0, !PT ;  /* 0x0000000300007812 */ /* 0x000fe200078ec0ff */
[----:B------:R-:W-:-:S05]  /*ff40*/  IMAD.MOV.U32 R4, RZ, RZ, RZ ;  /* 0x000000ffff047224 */ /* 0x000fca00078e00ff */
[----:B------:R-:W0:Y:S02]  /*ff50*/  SHFL.IDX PT, R0, R0, RZ, 0x1f ;  /* 0x00001fff00007589 */ /* 0x000e2400000e0000 */
[----:B0-----:R-:W-:Y:S02]  /*ff60*/  ISETP.NE.AND P0, PT, R0, RZ, PT ;  /* 0x000000ff0000720c */ /* 0x001fe40003f05270 */
[----:B--2---:R-:W-:-:S11]  /*ff70*/  LOP3.LUT R2, R2, 0xfffffffd, RZ, 0xc0, !PT ;  /* 0xfffffffd02027812 */ /* 0x004fd600078ec0ff */
[----:B------:R-:W-:-:S05]  /*ff80*/  @P0 LOP3.LUT R2, R2, 0x2, RZ, 0xfc, !PT ;  /* 0x0000000202020812 */ /* 0x000fca00078efcff */
[----:B------:R0:W-:Y:S01]  /*ff90*/  STL [R1], R2 ;  /* 0x0000000201007387 */ /* 0x0001e20000100800 */
        /* <DEDUP_REMOVED lines=8> */
.L_x_11522:
        /* <DEDUP_REMOVED lines=42> */
.L_x_11528:
        /* <DEDUP_REMOVED lines=12> */
.L_x_11527:
[----:B------:R-:W-:Y:S05]  /*10380*/  BSYNC B0 ;  /* 0x0000000000007941 */ /* 0x000fea0003800000 */
.L_x_11526:
        /* <DEDUP_REMOVED lines=21> */
.L_x_11524:
        /* <DEDUP_REMOVED lines=20> */
.L_x_11529:
        /* <DEDUP_REMOVED lines=56> */
.L_x_11525:
[----:B------:R-:W-:Y:S02]  /*109a0*/  IMAD.MOV.U32 R17, RZ, RZ, RZ ;  /* 0x000000ffff117224 */ /* 0x000fe400078e00ff */
[----:B------:R-:W-:Y:S02]  /*109b0*/  IMAD.U32 R16, RZ, RZ, UR6 ;  /* 0x00000006ff107e24 */ /* 0x000fe4000f8e00ff */
[----:B------:R-:W-:-:S07]  /*109c0*/  IMAD.MOV.U32 R18, RZ, RZ, RZ ;  /* 0x000000ffff127224 */ /* 0x000fce00078e00ff */
.L_x_11530:
[----:B------:R-:W-:-:S13]  /*109d0*/  ISETP.NE.AND P0, PT, R0, RZ, PT ;  /* 0x000000ff0000720c */ /* 0x000fda0003f05270 */
[----:B------:R-:W1:Y:S01]  /*109e0*/  @!P0 S2R R3, SR_CgaCtaId ;  /* 0x0000000000038919 */ /* 0x000e620000008800 */
[----:B------:R-:W-:-:S04]  /*109f0*/  @!P0 MOV R0, 0x400 ;  /* 0x0000040000008802 */ /* 0x000fc80000000f00 */
[----:B-1----:R-:W-:-:S05]  /*10a00*/  @!P0 LEA R0, R3, R0, 0x18 ;  /* 0x0000000003008211 */ /* 0x002fca00078ec0ff */
[----:B------:R1:W-:Y:S01]  /*10a10*/  @!P0 STS.128 [R0+0x228d0], R16 ;  /* 0x0228d01000008388 */ /* 0x0003e20000000c00 */
[----:B------:R-:W-:Y:S06]  /*10a20*/  BAR.ARV 0x5, 0x180 ;  /* 0x0146000000007b1d */ /* 0x000fec0000002000 */
.L_x_11523:
        /* <DEDUP_REMOVED lines=31> */
.L_x_11641:
        /* <DEDUP_REMOVED lines=45> */
.L_x_11532:
        /* <DEDUP_REMOVED lines=10> */
.L_x_11533:
[----:B------:R-:W-:Y:S05]  /*10f90*/  @!P1 BRA `(.L_x_11534) ;  /* 0x00000000000c9947 */ /* 0x000fea0003800000 */
[----:B------:R-:W2:Y:S04]  /*10fa0*/  LDG.E R6, desc[UR40][R2.64] ;  /* 0x0000002802067981 */ /* 0x000ea8000c1e1900 */
[----:B------:R-:W2:Y:S02]  /*10fb0*/  LDG.E R2, desc[UR40][R2.64+0x4] ;  /* 0x0000042802027981 */ /* 0x000ea4000c1e1900 */
[----:B--2---:R-:W-:-:S07]  /*10fc0*/  IMAD.IADD R6, R2, 0x1, -R6 ;  /* 0x0000000102067824 */ /* 0x004fce00078e0a06 */
.L_x_11534:
        /* <DEDUP_REMOVED lines=28> */
.L_x_11537:
[----:B------:R-:W-:-:S13]  /*11190*/  ISETP.NE.AND P0, PT, R3, 0x1, PT ;  /* 0x000000010300780c */ /* 0x000fda0003f05270 */
[----:B------:R-:W2:Y:S02]  /*111a0*/  @P0 LDC.64 R4, c[0x0][0x9e8] ;  /* 0x00027a00ff040b82 */ /* 0x000ea40000000a00 */
[----:B--2---:R-:W-:-:S05]  /*111b0*/  @P0 IMAD.HI.U32 R4, R7, R4, RZ ;  /* 0x0000000407040227 */ /* 0x004fca00078e00ff */
[----:B------:R-:W-:-:S07]  /*111c0*/  @P0 SHF.R.U32.HI R7, RZ, R5, R4 ;  /* 0x00000005ff070219 */ /* 0x000fce0000011604 */
.L_x_11538:
[----:B------:R-:W-:Y:S05]  /*111d0*/  BSYNC B0 ;  /* 0x0000000000007941 */ /* 0x000fea0003800000 */
.L_x_11536:
[----:B------:R-:W-:-:S05]  /*111e0*/  IMAD R7, R7, R3, R3 ;  /* 0x0000000307077224 */ /* 0x000fca00078e0203 */
[----:B------:R-:W-:-:S07]  /*111f0*/  VIMNMX R2, R2, R7, PT ;  /* 0x0000000702027248 */ /* 0x000fce0003fe0100 */
.L_x_11535:
        /* <DEDUP_REMOVED lines=29> */
.L_x_11541:
[----:B------:R-:W-:-:S13]  /*113d0*/  ISETP.NE.AND P0, PT, R3, 0x1, PT ;  /* 0x000000010300780c */ /* 0x000fda0003f05270 */
[----:B------:R-:W3:Y:S02]  /*113e0*/  @P0 LDC.64 R4, c[0x0][0x9e8] ;  /* 0x00027a00ff040b82 */ /* 0x000ee40000000a00 */
[----:B---3--:R-:W-:-:S05]  /*113f0*/  @P0 IMAD.HI.U32 R4, R2, R4, RZ ;  /* 0x0000000402040227 */ /* 0x008fca00078e00ff */
[----:B------:R-:W-:-:S07]  /*11400*/  @P0 SHF.R.U32.HI R2, RZ, R5, R4 ;  /* 0x00000005ff020219 */ /* 0x000fce0000011604 */
.L_x_11542:
[----:B------:R-:W-:Y:S05]  /*11410*/  BSYNC B0 ;  /* 0x0000000000007941 */ /* 0x000fea0003800000 */
.L_x_11540:
[----:B------:R-:W-:-:S05]  /*11420*/  IMAD R2, R2, R3, RZ ;  /* 0x0000000302027224 */ /* 0x000fca00078e02ff */
[----:B------:R-:W-:-:S07]  /*11430*/  VIMNMX R0, R0, R2, !PT ;  /* 0x0000000200007248 */ /* 0x000fce0007fe0100 */
.L_x_11539:
        /* <DEDUP_REMOVED lines=25> */
.L_x_11544:
        /* <DEDUP_REMOVED lines=21> */
.L_x_11547:
[----:B------:R-:W-:Y:S05]  /*11720*/  BSYNC B6 ;  /* 0x0000000000067941 */ /* 0x000fea0003800000 */
.L_x_11546:
        /* <DEDUP_REMOVED lines=20> */
.L_x_11550:
        /* <DEDUP_REMOVED lines=15> */
.L_x_11549:
[----:B------:R-:W-:Y:S05]  /*11960*/  BSYNC B6 ;  /* 0x0000000000067941 */ /* 0x000fea0003800000 */
.L_x_11548:
        /* <DEDUP_REMOVED lines=23> */
.L_x_11657:
[----:B---3--:R-:W3:Y:S01]  /*11ae0*/  LDL.LU R4, [R1] ;  /* 0x0000000001047983 */ /* 0x008ee20000300800 */
[----:B------:R-:W-:Y:S02]  /*11af0*/  PLOP3.LUT P1, PT, PT, PT, PT, 0x8, 0x0 ;  /* 0x000000000000781c */ /* 0x000fe40003f2e170 */
[----:B----4-:R-:W-:Y:S01]  /*11b00*/  ISETP.NE.AND P0, PT, R14, RZ, PT ;  /* 0x000000ff0e00720c */ /* 0x010fe20003f05270 */
[----:B------:R4:W-:Y:S01]  /*11b10*/  STL [R1+0x28], R0 ;  /* 0x0000280001007387 */ /* 0x0009e20000100800 */
[----:B---3--:R-:W-:-:S09]  /*11b20*/  LOP3.LUT R4, R4, 0xfffffffe, RZ, 0xc0, !PT ;  /* 0xfffffffe04047812 */ /* 0x008fd200078ec0ff */
[----:B------:R-:W-:-:S05]  /*11b30*/  @P1 LOP3.LUT R4, R4, 0x1, RZ, 0xfc, !PT ;  /* 0x0000000104041812 */ /* 0x000fca00078efcff */
[----:B------:R4:W-:Y:S01]  /*11b40*/  STL [R1], R4 ;  /* 0x0000000401007387 */ /* 0x0009e20000100800 */
[----:B------:R-:W-:Y:S05]  /*11b50*/  @P0 BRA `(.L_x_11552) ;  /* 0x00000004001c0947 */ /* 0x000fea0003800000 */
[----:B------:R-:W-:-:S03]  /*11b60*/  UMOV UR4, 0xffffffff ;  /* 0xffffffff00047882 */ /* 0x000fc60000000000 */
[----:B------:R-:W-:Y:S05]  /*11b70*/  BRA.DIV UR4, `(.L_x_11553) ;  /* 0x0000004e04207947 */ /* 0x000fea000b800000 */
[----:B------:R-:W-:-:S13]  /*11b80*/  ELECT P6, URZ, PT ;  /* 0x00000000003f782f */ /* 0x000fda00038c0000 */
.L_x_11660:
        /* <DEDUP_REMOVED lines=24> */
.L_x_11554:
[----:B--2---:R-:W2:Y:S04]  /*11d10*/  LDL R7, [R1+0x4] ;  /* 0x0000040001077983 */ /* 0x004ea80000100800 */
[----:B----4-:R-:W2:Y:S04]  /*11d20*/  LDL R0, [R1+0x8] ;  /* 0x0000080001007983 */ /* 0x010ea80000100800 */
[----:B---3--:R-:W3:Y:S01]  /*11d30*/  LDL R2, [R1+0x10] ;  /* 0x0000100001027983 */ /* 0x008ee20000100800 */
[----:B--2---:R-:W-:Y:S01]  /*11d40*/  IMAD R0, R0, 0x8, R7 ;  /* 0x0000000800007824 */ /* 0x004fe200078e0207 */
[----:B---3--:R-:W-:-:S04]  /*11d50*/  SHF.L.U32 R2, R2, 0x1f, RZ ;  /* 0x0000001f02027819 */ /* 0x008fc800000006ff */
[----:B------:R-:W2:Y:S02]  /*11d60*/  SYNCS.PHASECHK.TRANS64.TRYWAIT P0, [R0+URZ+0x22840], R2 ;  /* 0x02284002000075a7 */ /* 0x000ea4000800017f */
[----:B--2---:R-:W-:Y:S05]  /*11d70*/  @!P0 BRA `(.L_x_11555) ;  /* 0x0000004800c08947 */ /* 0x004fea0003800000 */
.L_x_11661:
        /* <DEDUP_REMOVED lines=11> */
.L_x_11556:
[----:B------:R-:W3:Y:S04]  /*11e30*/  LDL R6, [R1+0x4] ;  /* 0x0000040001067983 */ /* 0x000ee80000100800 */
[----:B------:R-:W3:Y:S04]  /*11e40*/  LDL R5, [R1+0x8] ;  /* 0x0000080001057983 */ /* 0x000ee80000100800 */
[----:B------:R-:W4:Y:S04]  /*11e50*/  LDL R4, [R1+0x28] ;  /* 0x0000280001047983 */ /* 0x000f280000100800 */
[----:B------:R-:W4:Y:S04]  /*11e60*/  LDL R3, [R1+0x18] ;  /* 0x0000180001037983 */ /* 0x000f280000100800 */
[----:B--2---:R-:W2:Y:S01]  /*11e70*/  LDL.LU R2, [R1] ;  /* 0x0000000001027983 */ /* 0x004ea20000300800 */
[----:B------:R-:W-:Y:S01]  /*11e80*/  R2UR UR9, R0 ;  /* 0x00000000000972ca */ /* 0x000fe200000e0000 */
[----:B------:R-:W-:Y:S01]  /*11e90*/  UIADD3 UR6, UP0, UR38, 0x370, URZ ;  /* 0x0000037026067890 */ /* 0x000fe2000ff1e03f */
[----:B------:R-:W-:Y:S01]  /*11ea0*/  PLOP3.LUT P0, PT, PT, PT, PT, 0x80, 0x0 ;  /* 0x000000000000781c */ /* 0x000fe20003f0f070 */
[----:B------:R-:W-:Y:S01]  /*11eb0*/  UMOV UR5, 0x14f00000 ;  /* 0x14f0000000057882 */ /* 0x000fe20000000000 */
[----:B------:R-:W-:Y:S01]  /*11ec0*/  R2UR UR12, R18 ;  /* 0x00000000120c72ca */ /* 0x000fe200000e0000 */
[----:B------:R-:W-:Y:S01]  /*11ed0*/  UIADD3.X UR7, URZ, UR39, URZ, UP0, !UPT ;  /* 0x000000273f077290 */ /* 0x000fe200087fe43f */
[----:B-----5:R-:W-:Y:S01]  /*11ee0*/  R2UR UR13, R17 ;  /* 0x00000000110d72ca */ /* 0x020fe200000e0000 */
[----:B------:R-:W-:-:S06]  /*11ef0*/  UMOV UR10, URZ ;  /* 0x0000003f000a7c82 */ /* 0x000fcc0008000000 */
        /* <DEDUP_REMOVED lines=9> */
[----:B------:R3:W-:Y:S02]  /*11f90*/  STL [R1], R2 ;  /* 0x0000000201007387 */ /* 0x0007e40000100800 */
[----:B------:R-:W-:-:S06]  /*11fa0*/  UMOV UR4, 0x0 ;  /* 0x0000000000047882 */ /* 0x000fcc0000000000 */
[----:B------:R3:W-:Y:S01]  /*11fb0*/  UTMALDG.4D [UR8], [UR6], desc[UR4] ;  /* 0x00000408060075b4 */ /* 0x0007e20008019000 */
[----:B------:R-:W-:Y:S02]  /*11fc0*/  NOP ;  /* 0x0000000000007918 */ /* 0x000fe40000000000 */
.L_x_11552:
[----:B----4-:R-:W4:Y:S04]  /*11fd0*/  LDL R0, [R1+0x4] ;  /* 0x0000040001007983 */ /* 0x010f280000100800 */
        /* <DEDUP_REMOVED lines=31> */
.L_x_11558:
[----:B------:R-:W-:Y:S05]  /*121d0*/  BSYNC B6 ;  /* 0x0000000000067941 */ /* 0x000fea0003800000 */
.L_x_11557:
        /* <DEDUP_REMOVED lines=26> */
[----:B--2---:R-:W-:-:S13]  /*12380*/  ISETP.NE.AND P0, PT, R7, 0x1, PT ;  /* 0x000000010700780c */ /* 0x004fda0003f05270 */
[----:B------:R-:W0:Y:S08]  /*12390*/  @P0 LDC R5, c[0x0][0x44c] ;  /* 0x00011300ff050b82 */ /* 0x000e300000000800 */
[----:B------:R-:W1:Y:S01]  /*123a0*/  @P0 LDC R6, c[0x0][0x450] ;  /* 0x00011400ff060b82 */ /* 0x000e620000000800 */
[----:B------:R-:W-:Y:S02]  /*123b0*/  IMAD R4, R4, UR4, RZ ;  /* 0x0000000404047c24 */ /* 0x000fe4000f8e02ff */
[----:B------:R-:W-:-:S04]  /*123c0*/  IMAD.WIDE.U32 R2, R0, UR4, R2 ;  /* 0x0000000400027c25 */ /* 0x000fc8000f8e0002 */
[----:B------:R-:W-:Y:S01]  /*123d0*/  IMAD R0, R0, UR5, R4 ;  /* 0x0000000500007c24 */ /* 0x000fe2000f8e0204 */
[----:B------:R-:W-:Y:S01]  /*123e0*/  ULDC.64 UR4, c[0x0][0x2d0] ;  /* 0x0000b40000047ab9 */ /* 0x000fe20000000a00 */
[----:B----4-:R-:W-:Y:S02]  /*123f0*/  IMAD.IADD R4, R8, 0x1, R12 ;  /* 0x0000000108047824 */ /* 0x010fe400078e020c */
[----:B------:R-:W-:Y:S02]  /*12400*/  IMAD.IADD R3, R3, 0x1, R0 ;  /* 0x0000000103037824 */ /* 0x000fe400078e0200 */
[----:B0-----:R-:W-:Y:S01]  /*12410*/  @P0 IMAD.HI.U32 R5, R4, R5, RZ ;  /* 0x0000000504050227 */ /* 0x001fe200078e00ff */
[----:B------:R-:W0:Y:S03]  /*12420*/  S2R R8, SR_TID.X ;  /* 0x0000000000087919 */ /* 0x000e260000002100 */
        /* <DEDUP_REMOVED lines=95> */
.L_x_11678:
        /* <DEDUP_REMOVED lines=11> */
.L_x_11560:
        /* <DEDUP_REMOVED lines=19> */
.L_x_11679:
[----:B------:R-:W-:Y:S05]  /*12c00*/  BSYNC B0 ;  /* 0x0000000000007941 */ /* 0x000fea0003800000 */
.L_x_11561:
[----:B0-----:R-:W2:Y:S01]  /*12c10*/  LDL R2, [R1] ;  /* 0x0000000001027983 */ /* 0x001ea20000100800 */
        /* <DEDUP_REMOVED lines=15> */
.L_x_11680:
[----:B------:R-:W-:Y:S05]  /*12d10*/  BSYNC B1 ;  /* 0x0000000000017941 */ /* 0x000fea0003800000 */
.L_x_11565:
        /* <DEDUP_REMOVED lines=9> */
.L_x_11568:
[----:B------:R-:W-:Y:S05]  /*12db0*/  BSYNC B1 ;  /* 0x0000000000017941 */ /* 0x000fea0003800000 */
.L_x_11567:
[----:B------:R-:W2:Y:S04]  /*12dc0*/  LDL R5, [R1+0x4] ;  /* 0x0000040001057983 */ /* 0x000ea80000100800 */
[----:B0-----:R-:W2:Y:S04]  /*12dd0*/  LDL R0, [R1+0x8] ;  /* 0x0000080001007983 */ /* 0x001ea80000100800 */
[----:B------:R-:W3:Y:S04]  /*12de0*/  LDL R4, [R1+0x18] ;  /* 0x0000180001047983 */ /* 0x000ee80000100800 */
[----:B------:R-:W3:Y:S01]  /*12df0*/  LDL.LU R3, [R1+0x28] ;  /* 0x0000280001037983 */ /* 0x000ee20000300800 */
        /* <DEDUP_REMOVED lines=10> */
.L_x_11569:
        /* <DEDUP_REMOVED lines=15> */
.L_x_11570:
        /* <DEDUP_REMOVED lines=15> */
.L_x_11571:
        /* <DEDUP_REMOVED lines=15> */
.L_x_11572:
        /* <DEDUP_REMOVED lines=10> */
.L_x_11564:
[----:B------:R-:W-:Y:S05]  /*13210*/  BSYNC B0 ;  /* 0x0000000000007941 */ /* 0x000fea0003800000 */
.L_x_11563:
        /* <DEDUP_REMOVED lines=14> */
[----:B------:R-:W2:Y:S04]  /*13300*/  LDL R5, [R1] ;  /* 0x0000000001057983 */ /* 0x000ea80000100800 */
        /* <DEDUP_REMOVED lines=35> */
.L_x_11579:
[----:B------:R-:W2:Y:S01]  /*13540*/  LDL R2, [R1+0x4] ;  /* 0x0000040001027983 */ /* 0x000ea20000100800 */
        /* <DEDUP_REMOVED lines=8> */
.L_x_11681:
[----:B------:R-:W-:Y:S05]  /*135d0*/  BSYNC B3 ;  /* 0x0000000000037941 */ /* 0x000fea0003800000 */
.L_x_11580:
        /* <DEDUP_REMOVED lines=9> */
.L_x_11583:
[----:B------:R-:W-:Y:S05]  /*13670*/  BSYNC B3 ;  /* 0x0000000000037941 */ /* 0x000fea0003800000 */
.L_x_11582:
        /* <DEDUP_REMOVED lines=14> */
.L_x_11584:
        /* <DEDUP_REMOVED lines=13> */
.L_x_11682:
[----:B------:R-:W-:Y:S05]  /*13830*/  BSYNC B3 ;  /* 0x0000000000037941 */ /* 0x000fea0003800000 */
.L_x_11585:
        /* <DEDUP_REMOVED lines=11> */
.L_x_11588:
[----:B------:R-:W-:Y:S05]  /*138f0*/  BSYNC B3 ;  /* 0x0000000000037941 */ /* 0x000fea0003800000 */
.L_x_11587:
        /* <DEDUP_REMOVED lines=11> */
.L_x_11589:
        /* <DEDUP_REMOVED lines=15> */
.L_x_11590:
        /* <DEDUP_REMOVED lines=15> */
.L_x_11591:
        /* <DEDUP_REMOVED lines=15> */
.L_x_11592:
        /* <DEDUP_REMOVED lines=10> */
.L_x_11578:
[----:B------:R-:W-:Y:S05]  /*13d20*/  BSYNC B1 ;  /* 0x0000000000017941 */ /* 0x000fea0003800000 */
.L_x_11577:
[----:B------:R-:W2:Y:S02]  /*13d30*/  LDL R4, [R1+0x20] ;  /* 0x0000200001047983 */ /* 0x000ea40000100800 */
[----:B--2---:R-:W-:-:S07]  /*13d40*/  VIADD R0, R4, 0xfffffffd ;  /* 0xfffffffd04007836 */ /* 0x004fce0000000000 */
.L_x_11576:
[----:B------:R-:W-:Y:S05]  /*13d50*/  BSYNC B2 ;  /* 0x0000000000027941 */ /* 0x000fea0003800000 */
.L_x_11575:
[----:B------:R-:W2:Y:S01]  /*13d60*/  LDL.LU R2, [R1+0x20] ;  /* 0x0000200001027983 */ /* 0x000ea20000300800 */
[----:B------:R-:W-:Y:S01]  /*13d70*/  VIADD R6, R6, 0xfffffffe ;  /* 0xfffffffe06067836 */ /* 0x000fe20000000000 */
[----:B--2---:R-:W-:-:S04]  /*13d80*/  LOP3.LUT R2, RZ, R2, RZ, 0x33, !PT ;  /* 0x00000002ff027212 */ /* 0x004fc800078e33ff */
[----:B------:R-:W-:-:S13]  /*13d90*/  ISETP.NE.AND P0, PT, R6, R2, PT ;  /* 0x000000020600720c */ /* 0x000fda0003f05270 */
[----:B------:R-:W-:Y:S05]  /*13da0*/  @!P0 BRA `(.L_x_11574) ;  /* 0x0000001400208947 */ /* 0x000fea0003800000 */
.L_x_11625:
[----:B------:R-:W2:Y:S04]  /*13db0*/  LDL R4, [R1] ;  /* 0x0000000001047983 */ /* 0x000ea80000100800 */
        /* <DEDUP_REMOVED lines=35> */
.L_x_11595:
[----:B------:R-:W2:Y:S01]  /*13ff0*/  LDL R2, [R1+0x4] ;  /* 0x0000040001027983 */ /* 0x000ea20000100800 */
        /* <DEDUP_REMOVED lines=8> */
.L_x_11683:
[----:B------:R-:W-:Y:S05]  /*14080*/  BSYNC B2 ;  /* 0x0000000000027941 */ /* 0x000fea0003800000 */
.L_x_11596:
        /* <DEDUP_REMOVED lines=9> */
.L_x_11599:
[----:B------:R-:W-:Y:S05]  /*14120*/  BSYNC B2 ;  /* 0x0000000000027941 */ /* 0x000fea0003800000 */
.L_x_11598:
        /* <DEDUP_REMOVED lines=13> */
.L_x_11600:
        /* <DEDUP_REMOVED lines=13> */
.L_x_11684:
[----:B------:R-:W-:Y:S05]  /*142d0*/  BSYNC B2 ;  /* 0x0000000000027941 */ /* 0x000fea0003800000 */
.L_x_11601:
        /* <DEDUP_REMOVED lines=11> */
.L_x_11604:
[----:B------:R-:W-:Y:S05]  /*14390*/  BSYNC B2 ;  /* 0x0000000000027941 */ /* 0x000fea0003800000 */
.L_x_11603:
        /* <DEDUP_REMOVED lines=10> */
.L_x_11605:
        /* <DEDUP_REMOVED lines=15> */
.L_x_11606:
        /* <DEDUP_REMOVED lines=15> */
.L_x_11607:
        /* <DEDUP_REMOVED lines=15> */
.L_x_11608:
        /* <DEDUP_REMOVED lines=10> */
.L_x_11594:
[----:B------:R-:W-:Y:S05]  /*147b0*/  BSYNC B1 ;  /* 0x0000000000017941 */ /* 0x000fea0003800000 */
.L_x_11593:
[----:B------:R-:W2:Y:S01]  /*147c0*/  LDL R5, [R1] ;  /* 0x0000000001057983 */ /* 0x000ea20000100800 */
        /* <DEDUP_REMOVED lines=35> */
.L_x_11611:
[----:B------:R-:W2:Y:S01]  /*14a00*/  LDL R2, [R1+0x4] ;  /* 0x0000040001027983 */ /* 0x000ea20000100800 */
        /* <DEDUP_REMOVED lines=8> */
.L_x_11685:
[----:B------:R-:W-:Y:S05]  /*14a90*/  BSYNC B2 ;  /* 0x0000000000027941 */ /* 0x000fea0003800000 */
.L_x_11612:
        /* <DEDUP_REMOVED lines=9> */
.L_x_11615:
[----:B------:R-:W-:Y:S05]  /*14b30*/  BSYNC B2 ;  /* 0x0000000000027941 */ /* 0x000fea0003800000 */
.L_x_11614:
        /* <DEDUP_REMOVED lines=14> */
.L_x_11616:
        /* <DEDUP_REMOVED lines=13> */
.L_x_11686:
[----:B------:R-:W-:Y:S05]  /*14cf0*/  BSYNC B2 ;  /* 0x0000000000027941 */ /* 0x000fea0003800000 */
.L_x_11617:
        /* <DEDUP_REMOVED lines=11> */
.L_x_11620:
[----:B------:R-:W-:Y:S05]  /*14db0*/  BSYNC B2 ;  /* 0x0000000000027941 */ /* 0x000fea0003800000 */
.L_x_11619:
        /* <DEDUP_REMOVED lines=11> */
.L_x_11621:
        /* <DEDUP_REMOVED lines=15> */
.L_x_11622:
        /* <DEDUP_REMOVED lines=15> */
.L_x_11623:
        /* <DEDUP_REMOVED lines=15> */
.L_x_11624:
        /* <DEDUP_REMOVED lines=10> */
.L_x_11610:
[----:B------:R-:W-:Y:S05]  /*151e0*/  BSYNC B1 ;  /* 0x0000000000017941 */ /* 0x000fea0003800000 */
.L_x_11609:
[----:B------:R-:W2:Y:S01]  /*151f0*/  LDL R5, [R1+0x1c] ;  /* 0x00001c0001057983 */ /* 0x000ea20000100800 */
[----:B------:R-:W-:Y:S01]  /*15200*/  VIADD R0, R0, 0xfffffffe ;  /* 0xfffffffe00007836 */ /* 0x000fe20000000000 */
[----:B--2---:R-:W-:-:S13]  /*15210*/  ISETP.GT.AND P0, PT, R6, R5, PT ;  /* 0x000000050600720c */ /* 0x004fda0003f04270 */
[----:B------:R-:W-:Y:S05]  /*15220*/  @P0 BRA `(.L_x_11625) ;  /* 0xffffffe800e00947 */ /* 0x000fea000383ffff */
.L_x_11574:
[----:B------:R-:W-:Y:S05]  /*15230*/  BSYNC B0 ;  /* 0x0000000000007941 */ /* 0x000fea0003800000 */
.L_x_11573:
        /* <DEDUP_REMOVED lines=24> */
.L_x_11627:
[----:B------:R-:W-:Y:S05]  /*153c0*/  BSYNC B0 ;  /* 0x0000000000007941 */ /* 0x000fea0003800000 */
.L_x_11626:
[----:B------:R-:W-:-:S05]  /*153d0*/  SEL R0, R0, RZ, P0 ;  /* 0x000000ff00007207 */ /* 0x000fca0000000000 */
[----:B------:R3:W-:Y:S02]  /*153e0*/  STL [R1+0x8], R0 ;  /* 0x0000080001007387 */ /* 0x0007e40000100800 */
.L_x_11545:
[----:B------:R-:W-:Y:S05]  /*153f0*/  BSYNC B7 ;  /* 0x0000000000077941 */ /* 0x000fea0003800000 */
.L_x_11543:
[----:B---3--:R-:W3:Y:S02]  /*15400*/  LDL R0, [R1] ;  /* 0x0000000001007983 */ /* 0x008ee40000100800 */
        /* <DEDUP_REMOVED lines=12> */
.L_x_11628:
        /* <DEDUP_REMOVED lines=16> */
[----:B-1----:R-:W-:Y:S02]  /*155d0*/  IMAD.MOV.U32 R2, RZ, RZ, RZ ;  /* 0x000000ffff027224 */ /* 0x002fe400078e00ff */
[----:B---3--:R-:W-:Y:S01]  /*155e0*/  @!P1 IMAD.MOV.U32 R2, RZ, RZ, R3 ;  /* 0x000000ffff029224 */ /* 0x008fe200078e0003 */
[----:B------:R-:W-:-:S04]  /*155f0*/  ISETP.NE.AND P1, PT, R4, RZ, PT ;  /* 0x000000ff0400720c */ /* 0x000fc80003f25270 */
[----:B------:R-:W1:Y:S02]  /*15600*/  SHFL.UP PT, R14, R2, 0x1, RZ ;  /* 0x04200000020e7989 */ /* 0x000e6400000e00ff */
[----:B-1----:R-:W-:-:S05]  /*15610*/  SEL R5, R14, RZ, P1 ;  /* 0x000000ff0e057207 */ /* 0x002fca0000800000 */
[----:B------:R-:W-:Y:S02]  /*15620*/  IMAD.IADD R3, R2, 0x1, R5 ;  /* 0x0000000102037824 */ /* 0x000fe400078e0205 */
[----:B------:R-:W-:Y:S04]  /*15630*/  SHFL.IDX PT, R5, R16, 0x1, 0x1f ;  /* 0x00201f0010057f89 */ /* 0x000fe800000e0000 */
        /* <DEDUP_REMOVED lines=13> */
.L_x_11696:
[----:B------:R-:W-:Y:S02]  /*15710*/  ULDC UR4, c[0x0][0xc38] ;  /* 0x00030e0000047ab9 */ /* 0x000fe40000000800 */
[----:B------:R-:W-:-:S04]  /*15720*/  IMAD.U32 R4, RZ, RZ, UR4 ;  /* 0x00000004ff047e24 */ /* 0x000fc8000f8e00ff */
[----:B---3--:R-:W-:-:S04]  /*15730*/  IMAD R14, R14, R4, RZ ;  /* 0x000000040e0e7224 */ /* 0x008fc800078e02ff */
[----:B------:R-:W-:-:S05]  /*15740*/  IMAD.IADD R5, R5, 0x1, R14 ;  /* 0x0000000105057824 */ /* 0x000fca00078e020e */
[----:B------:R-:W-:-:S13]  /*15750*/  ISETP.GT.AND P6, PT, R5, R0, PT ;  /* 0x000000000500720c */ /* 0x000fda0003fc4270 */
[----:B------:R-:W-:Y:S05]  /*15760*/  @P6 BRA `(.L_x_11631) ;  /* 0x00000000009c6947 */ /* 0x000fea0003800000 */
.L_x_11636:
[----:B------:R-:W3:Y:S01]  /*15770*/  LDC R4, c[0x0][0xc3c] ;  /* 0x00030f00ff047b82 */ /* 0x000ee20000000800 */
[----:B------:R-:W-:-:S05]  /*15780*/  VIADD R19, R19, 0x1f ;  /* 0x0000001f13137836 */ /* 0x000fca0000000000 */
[----:B---3--:R-:W-:-:S13]  /*15790*/  ISETP.GE.AND P6, PT, R19, R4, PT ;  /* 0x000000041300720c */ /* 0x008fda0003fc6270 */
[----:B0-----:R-:W-:Y:S05]  /*157a0*/  @P6 BRA `(.L_x_11632) ;  /* 0x0000000400d06947 */ /* 0x001fea0003800000 */
[----:B------:R-:W3:Y:S01]  /*157b0*/  S2R R2, SR_TID.X ;  /* 0x0000000000027919 */ /* 0x000ee20000002100 */
[----:B------:R-:W-:Y:S01]  /*157c0*/  BSSY B0, `(.L_x_11633) ;  /* 0x0000009000007945 */ /* 0x000fe20003800000 */
[----:B---3--:R-:W-:-:S05]  /*157d0*/  LOP3.LUT R2, R2, 0x1f, RZ, 0xc0, !PT ;  /* 0x0000001f02027812 */ /* 0x008fca00078ec0ff */
[----:B0-2---:R-:W-:Y:S02]  /*157e0*/  IMAD.IADD R7, R19, 0x1, R2 ;  /* 0x0000000113077824 */ /* 0x005fe400078e0202 */
[----:B------:R-:W-:-:S03]  /*157f0*/  IMAD.MOV.U32 R2, RZ, RZ, RZ ;  /* 0x000000ffff027224 */ /* 0x000fc600078e00ff */
[----:B------:R-:W-:-:S13]  /*15800*/  ISETP.GE.OR P6, PT, R7, R4, !P0 ;  /* 0x000000040700720c */ /* 0x000fda00047c6670 */
[----:B------:R-:W-:Y:S05]  /*15810*/  @P6 BRA `(.L_x_11634) ;  /* 0x00000000000c6947 */ /* 0x000fea0003800000 */
[----:B-1----:R-:W0:Y:S02]  /*15820*/  LDC.64 R2, c[0x0][0xc80] ;  /* 0x00032000ff027b82 */ /* 0x002e240000000a00 */
[----:B0-----:R-:W-:-:S06]  /*15830*/  IMAD.WIDE R2, R7, 0x4, R2 ;  /* 0x0000000407027825 */ /* 0x001fcc00078e0202 */
[----:B------:R0:W5:Y:S02]  /*15840*/  LDG.E R2, desc[UR40][R2.64] ;  /* 0x0000002802027981 */ /* 0x000164000c1e1900 */
.L_x_11634:
[----:B------:R-:W-:Y:S05]  /*15850*/  BSYNC B0 ;  /* 0x0000000000007941 */ /* 0x000fea0003800000 */
.L_x_11633:
[----:B------:R-:W-:-:S03]  /*15860*/  UMOV UR4, 0xffffffff ;  /* 0xffffffff00047882 */ /* 0x000fc60000000000 */
[----:B------:R-:W-:Y:S05]  /*15870*/  BRA.DIV UR4, `(.L_x_11635) ;  /* 0x0000002204707947 */ /* 0x000fea000b800000 */
[----:B-----5:R-:W2:Y:S02]  /*15880*/  SHFL.UP PT, R14, R2, 0x1, RZ ;  /* 0x04200000020e7989 */ /* 0x020ea400000e00ff */
[----:B--2---:R-:W-:-:S05]  /*15890*/  SEL R13, R14, RZ, P1 ;  /* 0x000000ff0e0d7207 */ /* 0x004fca0000800000 */
[----:B------:R-:W-:-:S05]  /*158a0*/  IMAD.IADD R13, R2, 0x1, R13 ;  /* 0x00000001020d7824 */ /* 0x000fca00078e020d */
[----:B------:R-:W2:Y:S02]  /*158b0*/  SHFL.UP PT, R14, R13, 0x2, RZ ;  /* 0x044000000d0e7989 */ /* 0x000ea400000e00ff */
[----:B--2---:R-:W-:-:S05]  /*158c0*/  SEL R4, R14, RZ, P2 ;  /* 0x000000ff0e047207 */ /* 0x004fca0001000000 */
[----:B------:R-:W-:-:S05]  /*158d0*/  IMAD.IADD R4, R13, 0x1, R4 ;  /* 0x000000010d047824 */ /* 0x000fca00078e0204 */
[----:B------:R-:W0:Y:S02]  /*158e0*/  SHFL.UP PT, R14, R4, 0x4, RZ ;  /* 0x04800000040e7989 */ /* 0x000e2400000e00ff */
[----:B01----:R-:W-:-:S05]  /*158f0*/  SEL R3, R14, RZ, P3 ;  /* 0x000000ff0e037207 */ /* 0x003fca0001800000 */
        /* <DEDUP_REMOVED lines=8> */
.L_x_11704:
[----:B------:R-:W-:Y:S02]  /*15980*/  ULDC UR4, c[0x0][0xc38] ;  /* 0x00030e0000047ab9 */ /* 0x000fe40000000800 */
[----:B------:R-:W-:-:S04]  /*15990*/  IMAD.U32 R4, RZ, RZ, UR4 ;  /* 0x00000004ff047e24 */ /* 0x000fc8000f8e00ff */
[----:B-1----:R-:W-:-:S04]  /*159a0*/  IMAD R14, R14, R4, RZ ;  /* 0x000000040e0e7224 */ /* 0x002fc800078e02ff */
[----:B------:R-:W-:-:S05]  /*159b0*/  IMAD.IADD R5, R14, 0x1, R5 ;  /* 0x000000010e057824 */ /* 0x000fca00078e0205 */
[----:B------:R-:W-:-:S13]  /*159c0*/  ISETP.GT.AND P6, PT, R5, R0, PT ;  /* 0x000000000500720c */ /* 0x000fda0003fc4270 */
[----:B------:R-:W-:Y:S05]  /*159d0*/  @!P6 BRA `(.L_x_11636) ;  /* 0xfffffffc0064e947 */ /* 0x000fea000383ffff */
.L_x_11631:
        /* <DEDUP_REMOVED lines=8> */
.L_x_11708:
[----:B------:R-:W-:Y:S01]  /*15a60*/  ISETP.NE.AND P0, PT, R5, RZ, PT ;  /* 0x000000ff0500720c */ /* 0x000fe20003f05270 */
[----:B------:R-:W-:-:S12]  /*15a70*/  IMAD.MOV.U32 R5, RZ, RZ, RZ ;  /* 0x000000ffff057224 */ /* 0x000fd800078e00ff */
[----:B------:R-:W-:Y:S05]  /*15a80*/  @!P0 BRA `(.L_x_11638) ;  /* 0x0000000000108947 */ /* 0x000fea0003800000 */
[----:B------:R-:W-:Y:S01]  /*15a90*/  UMOV UR4, 0xffffffff ;  /* 0xffffffff00047882 */ /* 0x000fe20000000000 */
[----:B------:R-:W-:Y:S02]  /*15aa0*/  VIADD R12, R6, 0xffffffff ;  /* 0xffffffff060c7836 */ /* 0x000fe40000000000 */
[----:B------:R-:W-:Y:S05]  /*15ab0*/  BRA.DIV UR4, `(.L_x_11639) ;  /* 0x0000002204e47947 */ /* 0x000fea000b800000 */
[----:B------:R0:W0:Y:S02]  /*15ac0*/  SHFL.IDX PT, R5, R3, R12, 0x1f ;  /* 0x00001f0c03057589 */ /* 0x00002400000e0000 */
.L_x_11638:
[----:B01-3--:R-:W0:Y:S01]  /*15ad0*/  LDC.64 R2, c[0x0][0xc90] ;  /* 0x00032400ff027b82 */ /* 0x00be220000000a00 */
[----:B------:R-:W-:-:S04]  /*15ae0*/  IMAD.IADD R19, R6, 0x1, R19 ;  /* 0x0000000106137824 */ /* 0x000fc800078e0213 */
[----:B0-----:R-:W-:-:S05]  /*15af0*/  IMAD.WIDE R2, R19, 0x4, R2 ;  /* 0x0000000413027825 */ /* 0x001fca00078e0202 */
[----:B--2---:R-:W4:Y:S01]  /*15b00*/  LDG.E R7, desc[UR40][R2.64] ;  /* 0x0000002802077981 */ /* 0x004f22000c1e1900 */
[----:B------:R-:W-:-:S04]  /*15b10*/  IMAD R16, R5, R4, R16 ;  /* 0x0000000405107224 */ /* 0x000fc800078e0210 */
[----:B------:R-:W-:Y:S02]  /*15b20*/  IMAD.IADD R0, R0, 0x1, -R16 ;  /* 0x0000000100007824 */ /* 0x000fe400078e0a10 */
[----:B----4-:R-:W-:-:S05]  /*15b30*/  IMAD R6, R17, R7, RZ ;  /* 0x0000000711067224 */ /* 0x010fca00078e02ff */
        /* <DEDUP_REMOVED lines=59> */
.L_x_11632:
[----:B------:R-:W-:Y:S01]  /*15ef0*/  UMOV UR4, URZ ;  /* 0x0000003f00047c82 */ /* 0x000fe20008000000 */
[----:B------:R-:W-:Y:S01]  /*15f00*/  UMOV UR5, URZ ;  /* 0x0000003f00057c82 */ /* 0x000fe20008000000 */
[----:B------:R-:W-:Y:S01]  /*15f10*/  ULDC UR6, c[0x0][0xc3c] ;  /* 0x00030f0000067ab9 */ /* 0x000fe20000000800 */
[----:B------:R-:W-:Y:S02]  /*15f20*/  IMAD.MOV.U32 R16, RZ, RZ, R0 ;  /* 0x000000ffff107224 */ /* 0x000fe400078e0000 */
[----:B------:R-:W-:Y:S02]  /*15f30*/  IMAD.U32 R17, RZ, RZ, UR4 ;  /* 0x00000004ff117e24 */ /* 0x000fe4000f8e00ff */
[----:B------:R-:W-:Y:S02]  /*15f40*/  IMAD.U32 R18, RZ, RZ, UR5 ;  /* 0x00000005ff127e24 */ /* 0x000fe4000f8e00ff */
[----:B------:R-:W-:-:S07]  /*15f50*/  IMAD.U32 R19, RZ, RZ, UR6 ;  /* 0x00000006ff137e24 */ /* 0x000fce000f8e00ff */
.L_x_11640:
[----:B------:R3:W4:Y:S01]  /*15f60*/  LDL R2, [R1+0x4] ;  /* 0x0000040001027983 */ /* 0x0007220000100800 */
[----:B------:R-:W0:Y:S01]  /*15f70*/  S2R R0, SR_TID.X ;  /* 0x0000000000007919 */ /* 0x000e220000002100 */
[----:B------:R-:W-:Y:S05]  /*15f80*/  WARPSYNC.ALL ;  /* 0x0000000000007948 */ /* 0x000fea0003800000 */
[----:B0-----:R-:W-:Y:S01]  /*15f90*/  LOP3.LUT R0, R0, 0x1f, RZ, 0xc0, !PT ;  /* 0x0000001f00007812 */ /* 0x001fe200078ec0ff */
[----:B------:R-:W-:Y:S03]  /*15fa0*/  BAR.SYNC.DEFER_BLOCKING 0x4, 0x180 ;  /* 0x0106000000007b1d */ /* 0x000fe60000010000 */
[----:B------:R-:W-:-:S13]  /*15fb0*/  ISETP.NE.AND P0, PT, R0, RZ, PT ;  /* 0x000000ff0000720c */ /* 0x000fda0003f05270 */
[----:B-1----:R-:W4:Y:S01]  /*15fc0*/  @!P0 S2R R3, SR_CgaCtaId ;  /* 0x0000000000038919 */ /* 0x002f220000008800 */
[----:B------:R-:W-:-:S04]  /*15fd0*/  @!P0 MOV R0, 0x400 ;  /* 0x0000040000008802 */ /* 0x000fc80000000f00 */
[----:B----4-:R-:W-:-:S05]  /*15fe0*/  @!P0 LEA R2, R3, R0, 0x18 ;  /* 0x0000000003028211 */ /* 0x010fca00078ec0ff */
[----:B------:R3:W-:Y:S04]  /*15ff0*/  @!P0 STS.128 [R2+0x228d0], R16 ;  /* 0x0228d01002008388 */ /* 0x0007e80000000c00 */
[----:B------:R3:W-:Y:S01]  /*16000*/  @!P0 STL [R1+0x4], R2 ;  /* 0x0000040201008387 */ /* 0x0007e20000100800 */
[----:B------:R-:W-:Y:S06]  /*16010*/  BAR.ARV 0x5, 0x180 ;  /* 0x0146000000007b1d */ /* 0x000fec0000002000 */
.L_x_11629:
[----:B------:R-:W-:Y:S02]  /*16020*/  ULDC UR4, c[0x0][0xc3c] ;  /* 0x00030f0000047ab9 */ /* 0x000fe40000000800 */
[----:B----4-:R-:W-:-:S13]  /*16030*/  ISETP.GE.AND P0, PT, R19, UR4, PT ;  /* 0x0000000413007c0c */ /* 0x010fda000bf06270 */
[----:B------:R-:W-:Y:S05]  /*16040*/  @!P0 BRA `(.L_x_11641) ;  /* 0xffffffa800f48947 */ /* 0x000fea000383ffff */
[----:B------:R-:W-:Y:S05]  /*16050*/  BSYNC B8 ;  /* 0x0000000000087941 */ /* 0x000fea0003800000 */
.L_x_11531:
        /* <DEDUP_REMOVED lines=12> */
.L_x_11711:
[----:B------:R-:W-:Y:S05]  /*16120*/  BSYNC B0 ;  /* 0x0000000000007941 */ /* 0x000fea0003800000 */
.L_x_11642:
[----:B------:R-:W-:-:S03]  /*16130*/  UMOV UR4, 0xffffffff ;  /* 0xffffffff00047882 */ /* 0x000fc60000000000 */
[----:B------:R-:W-:Y:S05]  /*16140*/  BRA.DIV UR4, `(.L_x_11644) ;  /* 0x0000001e047c7947 */ /* 0x000fea000b800000 */
[----:B------:R-:W1:Y:S02]  /*16150*/  S2R R2, SR_TID.X ;  /* 0x0000000000027919 */ /* 0x000e640000002100 */
[----:B-1----:R-:W-:-:S04]  /*16160*/  SHF.R.U32.HI R2, RZ, 0x5, R2 ;  /* 0x00000005ff027819 */ /* 0x002fc80000011602 */
[----:B------:R-:W-:-:S05]  /*16170*/  LOP3.LUT R2, R2, 0x3, RZ, 0xc0, !PT ;  /* 0x0000000302027812 */ /* 0x000fca00078ec0ff */
[----:B------:R1:W3:Y:S02]  /*16180*/  SHFL.IDX PT, R14, R2, RZ, 0x1f ;  /* 0x00001fff020e7589 */ /* 0x0002e400000e0000 */
.L_x_11714:
[----:B---3--:R-:W-:Y:S01]  /*16190*/  ISETP.NE.AND P0, PT, R14, RZ, PT ;  /* 0x000000ff0e00720c */ /* 0x008fe20003f05270 */
[----:B------:R-:W-:-:S12]  /*161a0*/  BSSY B0, `(.L_x_11645) ;  /* 0x0000027000007945 */ /* 0x000fd80003800000 */
[----:B------:R-:W-:Y:S05]  /*161b0*/  @P0 BRA `(.L_x_11646) ;  /* 0x0000000000940947 */ /* 0x000fea0003800000 */
[----:B------:R-:W-:-:S03]  /*161c0*/  UMOV UR4, 0xffffffff ;  /* 0xffffffff00047882 */ /* 0x000fc60000000000 */
[----:B------:R-:W-:Y:S05]  /*161d0*/  BRA.DIV UR4, `(.L_x_11647) ;  /* 0x0000001e048c7947 */ /* 0x000fea000b800000 */
[----:B------:R-:W-:-:S13]  /*161e0*/  ELECT P6, URZ, PT ;  /* 0x00000000003f782f */ /* 0x000fda00038c0000 */
.L_x_11717:
[----:B------:R-:W-:Y:S05]  /*161f0*/  @!P6 BRA `(.L_x_11646) ;  /* 0x000000000084e947 */ /* 0x000fea0003800000 */
[----:B------:R-:W-:-:S06]  /*16200*/  ULOP3.LUT UR4, UR36, 0x2, URZ, 0xfc, !UPT ;  /* 0x0000000224047892 */ /* 0x000fcc000f8efc3f */
[----:B-1----:R-:W-:-:S05]  /*16210*/  IMAD.U32 R2, RZ, RZ, UR4 ;  /* 0x00000004ff027e24 */ /* 0x002fca000f8e00ff */
[----:B------:R-:W-:-:S13]  /*16220*/  ISETP.NE.AND P2, PT, R2, 0x3, PT ;  /* 0x000000030200780c */ /* 0x000fda0003f45270 */
[----:B------:R-:W-:Y:S05]  /*16230*/  @!P2 BRA `(.L_x_11648) ;  /* 0x000000000004a947 */ /* 0x000fea0003800000 */
[----:B------:R-:W-:Y:S01]  /*16240*/  BPT.TRAP 0x1 ;  /* 0x000000040000795c */ /* 0x000fe20000300000 */
.L_x_11648:
        /* <DEDUP_REMOVED lines=14> */
.L_x_11718:
[----:B------:R-:W1:Y:S02]  /*16330*/  SYNCS.PHASECHK.TRANS64.TRYWAIT P0, [R7+URZ], R2 ;  /* 0x00000002070075a7 */ /* 0x000e64000800017f */
[----:B-1----:R-:W-:Y:S05]  /*16340*/  @!P0 BRA `(.L_x_11650) ;  /* 0x0000001c00648947 */ /* 0x002fea0003800000 */
.L_x_11719:
[----:B------:R-:W-:Y:S05]  /*16350*/  @!P2 BRA `(.L_x_11651) ;  /* 0x000000000004a947 */ /* 0x000fea0003800000 */
[----:B------:R-:W-:Y:S01]  /*16360*/  BPT.TRAP 0x1 ;  /* 0x000000040000795c */ /* 0x000fe20000300000 */
.L_x_11651:
[----:B------:R-:W2:Y:S01]  /*16370*/  LDL.LU R4, [R1+0x8] ;  /* 0x0000080001047983 */ /* 0x000ea20000300800 */
[----:B------:R-:W-:-:S04]  /*16380*/  VIADD R0, R0, 0x22860 ;  /* 0x0002286000007836 */ /* 0x000fc80000000000 */
[----:B--2---:R-:W-:-:S04]  /*16390*/  IMAD R4, R4, 0x8, R0 ;  /* 0x0000000804047824 */ /* 0x004fc800078e0200 */
[----:B------:R-:W2:Y:S02]  /*163a0*/  SYNCS.PHASECHK.TRANS64.TRYWAIT P0, [R4+URZ], R5 ;  /* 0x00000005040075a7 */ /* 0x000ea4000800017f */
[----:B--2---:R-:W-:Y:S05]  /*163b0*/  @!P0 BRA `(.L_x_11652) ;  /* 0x0000001c005c8947 */ /* 0x004fea0003800000 */
.L_x_11720:
[----:B------:R-:W-:-:S07]  /*163c0*/  IMAD R3, R3, 0x8, R0 ;  /* 0x0000000803037824 */ /* 0x000fce00078e0200 */
.L_x_11653:
[----:B---3--:R3:W4:Y:S02]  /*163d0*/  SYNCS.PHASECHK.TRANS64.TRYWAIT P0, [R3+URZ], R2 ;  /* 0x00000002030075a7 */ /* 0x008724000800017f */
[----:B----4-:R-:W-:Y:S05]  /*163e0*/  @!P0 NANOSLEEP.SYNCS 0x989680 ;  /* 0x009896800000895d */ /* 0x010fea0003900000 */
[----:B------:R-:W4:Y:S02]  /*163f0*/  @!P0 SYNCS.PHASECHK.TRANS64 P0, [R3+URZ], R2 ;  /* 0x00000002030085a7 */ /* 0x000f24000800007f */
[----:B----4-:R-:W-:Y:S05]  /*16400*/  @!P0 BRA `(.L_x_11653) ;  /* 0xfffffffc00f08947 */ /* 0x010fea000383ffff */
.L_x_11646:
[----:B------:R-:W-:Y:S05]  /*16410*/  BSYNC B0 ;  /* 0x0000000000007941 */ /* 0x000fea0003800000 */
.L_x_11645:
[----:B------:R-:W-:Y:S05]  /*16420*/  EXIT ;  /* 0x000000000000794d */ /* 0x000fea0003800000 */
.L_x_11433:
[----:B0-----:R0:W1:Y:S02]  /*16430*/  SYNCS.PHASECHK.TRANS64.TRYWAIT P0, [R8+URZ+0x22800], R3 ;  /* 0x02280003080075a7 */ /* 0x001064000800017f */
[----:B-1----:R-:W-:Y:S05]  /*16440*/  @!P0 NANOSLEEP.SYNCS 0x989680 ;  /* 0x009896800000895d */ /* 0x002fea0003900000 */
[----:B------:R-:W1:Y:S02]  /*16450*/  @!P0 SYNCS.PHASECHK.TRANS64 P0, [R8+URZ+0x22800], R3 ;  /* 0x02280003080085a7 */ /* 0x000e64000800007f */
[----:B-1----:R-:W-:Y:S05]  /*16460*/  @!P0 BRA `(.L_x_11433) ;  /* 0xfffffffc00f08947 */ /* 0x002fea000383ffff */
[----:B------:R-:W-:Y:S05]  /*16470*/  BRA `(.L_x_11654) ;  /* 0xfffffeb800647947 */ /* 0x000fea000383ffff */
.L_x_11437:
[----:B--2---:R2:W3:Y:S02]  /*16480*/  SYNCS.PHASECHK.TRANS64.TRYWAIT P1, [R5+URZ+0x22830], R10 ;  /* 0x0228300a050075a7 */ /* 0x0044e4000802017f */
[----:B---3--:R-:W-:Y:S05]  /*16490*/  @!P1 NANOSLEEP.SYNCS 0x989680 ;  /* 0x009896800000995d */ /* 0x008fea0003900000 */
[----:B------:R-:W3:Y:S02]  /*164a0*/  @!P1 SYNCS.PHASECHK.TRANS64 P1, [R5+URZ+0x22830], R10 ;  /* 0x0228300a050095a7 */ /* 0x000ee4000802007f */
[----:B---3--:R-:W-:Y:S05]  /*164b0*/  @!P1 BRA `(.L_x_11437) ;  /* 0xfffffffc00f09947 */ /* 0x008fea000383ffff */
[----:B------:R-:W-:Y:S05]  /*164c0*/  BRA `(.L_x_11436) ;  /* 0xfffffeb800907947 */ /* 0x000fea000383ffff */
.L_x_11449:
[----:B---3--:R3:W4:Y:S02]  /*164d0*/  SYNCS.PHASECHK.TRANS64.TRYWAIT P1, [R5+URZ+0x22850], R10 ;  /* 0x0228500a050075a7 */ /* 0x008724000802017f */
[----:B----4-:R-:W-:Y:S05]  /*164e0*/  @!P1 NANOSLEEP.SYNCS 0x989680 ;  /* 0x009896800000995d */ /* 0x010fea0003900000 */
[----:B------:R-:W4:Y:S02]  /*164f0*/  @!P1 SYNCS.PHASECHK.TRANS64 P1, [R5+URZ+0x22850], R10 ;  /* 0x0228500a050095a7 */ /* 0x000f24000802007f */
[----:B----4-:R-:W-:Y:S05]  /*16500*/  @!P1 BRA `(.L_x_11449) ;  /* 0xfffffffc00f09947 */ /* 0x010fea000383ffff */
[----:B------:R-:W-:Y:S05]  /*16510*/  BRA `(.L_x_11448) ;  /* 0xfffffedc00507947 */ /* 0x000fea000383ffff */
.L_x_11457:
[----:B-1----:R-:W-:-:S04]  /*16520*/  IMAD.U32 R9, RZ, RZ, UR27 ;  /* 0x0000001bff097e24 */ /* 0x002fc8000f8e00ff */
[----:B------:R1:W2:Y:S03]  /*16530*/  SYNCS.PHASECHK.TRANS64.TRYWAIT P1, [R9+URZ+0x22830], R10 ;  /* 0x0228300a090075a7 */ /* 0x0002a6000802017f */
[----:B--2---:R-:W-:Y:S05]  /*16540*/  @!P1 NANOSLEEP.SYNCS 0x989680 ;  /* 0x009896800000995d */ /* 0x004fea0003900000 */
[----:B------:R-:W2:Y:S02]  /*16550*/  @!P1 SYNCS.PHASECHK.TRANS64 P1, [R9+URZ+0x22830], R10 ;  /* 0x0228300a090095a7 */ /* 0x000ea4000802007f */
[----:B--2---:R-:W-:Y:S05]  /*16560*/  @!P1 BRA `(.L_x_11457) ;  /* 0xfffffffc00ec9947 */ /* 0x004fea000383ffff */
[----:B------:R-:W-:Y:S05]  /*16570*/  BRA `(.L_x_11456) ;  /* 0xfffffee000e07947 */ /* 0x000fea000383ffff */
.L_x_11469:
[----:B--2---:R2:W3:Y:S02]  /*16580*/  SYNCS.PHASECHK.TRANS64.TRYWAIT P1, [R11+URZ+0x22850], R10 ;  /* 0x0228500a0b0075a7 */ /* 0x0044e4000802017f */
[----:B---3--:R-:W-:Y:S05]  /*16590*/  @!P1 NANOSLEEP.SYNCS 0x989680 ;  /* 0x009896800000995d */ /* 0x008fea0003900000 */
[----:B------:R-:W3:Y:S02]  /*165a0*/  @!P1 SYNCS.PHASECHK.TRANS64 P1, [R11+URZ+0x22850], R10 ;  /* 0x0228500a0b0095a7 */ /* 0x000ee4000802007f */
[----:B---3--:R-:W-:Y:S05]  /*165b0*/  @!P1 BRA `(.L_x_11469) ;  /* 0xfffffffc00f09947 */ /* 0x008fea000383ffff */
[----:B------:R-:W-:Y:S05]  /*165c0*/  BRA `(.L_x_11468) ;  /* 0xffffff0c00b87947 */ /* 0x000fea000383ffff */
.L_x_11478:
[----:B---3--:R-:W-:-:S04]  /*165d0*/  IMAD.U32 R2, RZ, RZ, UR24 ;  /* 0x00000018ff027e24 */ /* 0x008fc8000f8e00ff */
[----:B------:R3:W4:Y:S03]  /*165e0*/  SYNCS.PHASECHK.TRANS64.TRYWAIT P2, [R2+URZ+0x22830], R5 ;  /* 0x02283005020075a7 */ /* 0x000726000804017f */
[----:B----4-:R-:W-:Y:S05]  /*165f0*/  @!P2 NANOSLEEP.SYNCS 0x989680 ;  /* 0x009896800000a95d */ /* 0x010fea0003900000 */
[----:B------:R-:W4:Y:S02]  /*16600*/  @!P2 SYNCS.PHASECHK.TRANS64 P2, [R2+URZ+0x22830], R5 ;  /* 0x022830050200a5a7 */ /* 0x000f24000804007f */
[----:B----4-:R-:W-:Y:S05]  /*16610*/  @!P2 BRA `(.L_x_11478) ;  /* 0xfffffffc00eca947 */ /* 0x010fea000383ffff */
[----:B------:R-:W-:Y:S05]  /*16620*/  BRA `(.L_x_11477) ;  /* 0xffffff1400747947 */ /* 0x000fea000383ffff */
.L_x_11482:
[----:B-1----:R1:W3:Y:S02]  /*16630*/  SYNCS.PHASECHK.TRANS64.TRYWAIT P2, [R178+URZ+0x22850], R5 ;  /* 0x02285005b20075a7 */ /* 0x0022e4000804017f */
[----:B---3--:R-:W-:Y:S05]  /*16640*/  @!P2 NANOSLEEP.SYNCS 0x989680 ;  /* 0x009896800000a95d */ /* 0x008fea0003900000 */
[----:B------:R-:W3:Y:S02]  /*16650*/  @!P2 SYNCS.PHASECHK.TRANS64 P2, [R178+URZ+0x22850], R5 ;  /* 0x02285005b200a5a7 */ /* 0x000ee4000804007f */
[----:B---3--:R-:W-:Y:S05]  /*16660*/  @!P2 BRA `(.L_x_11482) ;  /* 0xfffffffc00f0a947 */ /* 0x008fea000383ffff */
[----:B------:R-:W-:Y:S05]  /*16670*/  BRA `(.L_x_11481) ;  /* 0xffffff2c00987947 */ /* 0x000fea000383ffff */
.L_x_11488:
[----:B---3--:R-:W-:-:S04]  /*16680*/  IMAD.U32 R2, RZ, RZ, UR26 ;  /* 0x0000001aff027e24 */ /* 0x008fc8000f8e00ff */
[----:B------:R3:W4:Y:S03]  /*16690*/  SYNCS.PHASECHK.TRANS64.TRYWAIT P1, [R2+URZ+0x22830], R7 ;  /* 0x02283007020075a7 */ /* 0x000726000802017f */
[----:B----4-:R-:W-:Y:S05]  /*166a0*/  @!P1 NANOSLEEP.SYNCS 0x989680 ;  /* 0x009896800000995d */ /* 0x010fea0003900000 */
[----:B------:R-:W4:Y:S02]  /*166b0*/  @!P1 SYNCS.PHASECHK.TRANS64 P1, [R2+URZ+0x22830], R7 ;  /* 0x02283007020095a7 */ /* 0x000f24000802007f */
[----:B----4-:R-:W-:Y:S05]  /*166c0*/  @!P1 BRA `(.L_x_11488) ;  /* 0xfffffffc00ec9947 */ /* 0x010fea000383ffff */
[----:B------:R-:W-:Y:S05]  /*166d0*/  BRA `(.L_x_11487) ;  /* 0xffffff3000ac7947 */ /* 0x000fea000383ffff */
.L_x_11500:
[----:B-1----:R1:W2:Y:S02]  /*166e0*/  SYNCS.PHASECHK.TRANS64.TRYWAIT P1, [R8+URZ+0x22850], R7 ;  /* 0x02285007080075a7 */ /* 0x0022a4000802017f */
[----:B--2---:R-:W-:Y:S05]  /*166f0*/  @!P1 NANOSLEEP.SYNCS 0x989680 ;  /* 0x009896800000995d */ /* 0x004fea0003900000 */
[----:B------:R-:W2:Y:S02]  /*16700*/  @!P1 SYNCS.PHASECHK.TRANS64 P1, [R8+URZ+0x22850], R7 ;  /* 0x02285007080095a7 */ /* 0x000ea4000802007f */
[----:B--2---:R-:W-:Y:S05]  /*16710*/  @!P1 BRA `(.L_x_11500) ;  /* 0xfffffffc00f09947 */ /* 0x004fea000383ffff */
[----:B------:R-:W-:Y:S05]  /*16720*/  BRA `(.L_x_11499) ;  /* 0xffffff5c00307947 */ /* 0x000fea000383ffff */
.L_x_11551:
        /* <DEDUP_REMOVED lines=11> */
.L_x_11656:
[----:B------:R-:W-:Y:S05]  /*167e0*/  BSYNC B0 ;  /* 0x0000000000007941 */ /* 0x000fea0003800000 */
.L_x_11655:
[----:B------:R-:W-:Y:S05]  /*167f0*/  BRA `(.L_x_11657) ;  /* 0xffffffb000b87947 */ /* 0x000fea000383ffff */
.L_x_11553:
[----:B------:R-:W-:Y:S01]  /*16800*/  BSSY B0, `(.L_x_11658) ;  /* 0x0000006000007945 */ /* 0x000fe20003800000 */
[----:B------:R-:W-:-:S07]  /*16810*/  IMAD.MOV.U32 R15, RZ, RZ, -0x1 ;  /* 0xffffffffff0f7424 */ /* 0x000fce00078e00ff */
[----:B012-4-:R-:W-:Y:S05]  /*16820*/  WARPSYNC.COLLECTIVE R15, `(.L_x_11659) ;  /* 0x000000000f0c7348 */ /* 0x017fea0003c00000 */
[----:B------:R-:W-:Y:S02]  /*16830*/  ELECT P6, UR62, PT ;  /* 0x00000000003e782f */ /* 0x000fe400038c0000 */
[----:B------:R-:W-:Y:S01]  /*16840*/  MOV R14, UR62 ;  /* 0x0000003e000e7c02 */ /* 0x000fe20008000f00 */
[----:B012-4-:R-:W-:Y:S10]  /*16850*/  ENDCOLLECTIVE ;  /* 0x000000000000791b */ /* 0x017ff40003800000 */
.L_x_11659:
[----:B------:R-:W-:Y:S05]  /*16860*/  BSYNC B0 ;  /* 0x0000000000007941 */ /* 0x000fea0003800000 */
.L_x_11658:
[----:B------:R-:W-:Y:S05]  /*16870*/  BRA `(.L_x_11660) ;  /* 0xffffffb000c47947 */ /* 0x000fea000383ffff */
.L_x_11555:
[----:B--2---:R2:W3:Y:S02]  /*16880*/  SYNCS.PHASECHK.TRANS64.TRYWAIT P0, [R0+URZ+0x22840], R2 ;  /* 0x02284002000075a7 */ /* 0x0044e4000800017f */
[----:B---3--:R-:W-:Y:S05]  /*16890*/  @!P0 NANOSLEEP.SYNCS 0x989680 ;  /* 0x009896800000895d */ /* 0x008fea0003900000 */
[----:B------:R-:W3:Y:S02]  /*168a0*/  @!P0 SYNCS.PHASECHK.TRANS64 P0, [R0+URZ+0x22840], R2 ;  /* 0x02284002000085a7 */ /* 0x000ee4000800007f */
[----:B---3--:R-:W-:Y:S05]  /*168b0*/  @!P0 BRA `(.L_x_11555) ;  /* 0xfffffffc00f08947 */ /* 0x008fea000383ffff */
[----:B------:R-:W-:Y:S05]  /*168c0*/  BRA `(.L_x_11661) ;  /* 0xffffffb4002c7947 */ /* 0x000fea000383ffff */
.L_x_11559:
        /* <DEDUP_REMOVED lines=13> */
.L_x_11662:
[----:B------:R-:W-:Y:S02]  /*169a0*/  IMAD.MOV.U32 R13, RZ, RZ, R0 ;  /* 0x000000ffff0d7224 */ /* 0x000fe400078e0000 */
[----:B------:R-:W-:-:S07]  /*169b0*/  IMAD.MOV.U32 R6, RZ, RZ, R14 ;  /* 0x000000ffff067224 */ /* 0x000fce00078e000e */
[----:B------:R-:W-:Y:S05]  /*169c0*/  WARPSYNC.COLLECTIVE R15, `(.L_x_11663) ;  /* 0x000000000f087348 */ /* 0x000fea0003c00000 */
[----:B------:R0:W1:Y:S02]  /*169d0*/  SHFL.IDX P6, R14, R13, R12, R11 ;  /* 0x0000000c0d0e7389 */ /* 0x00006400000c000b */
[----:B01----:R-:W-:Y:S01]  /*169e0*/  ENDCOLLECTIVE ;  /* 0x000000000000791b */ /* 0x003fe20003800000 */
.L_x_11663:
[----:B------:R-:W-:Y:S02]  /*169f0*/  IMAD.MOV.U32 R13, RZ, RZ, R2 ;  /* 0x000000ffff0d7224 */ /* 0x000fe400078e0002 */
[----:B------:R-:W-:Y:S02]  /*16a00*/  IMAD.MOV.U32 R12, RZ, RZ, 0x1 ;  /* 0x00000001ff0c7424 */ /* 0x000fe400078e00ff */
[----:B------:R-:W-:-:S07]  /*16a10*/  IMAD.MOV.U32 R7, RZ, RZ, R14 ;  /* 0x000000ffff077224 */ /* 0x000fce00078e000e */
[----:B------:R-:W-:Y:S05]  /*16a20*/  WARPSYNC.COLLECTIVE R15, `(.L_x_11664) ;  /* 0x000000000f087348 */ /* 0x000fea0003c00000 */
[----:B------:R0:W1:Y:S02]  /*16a30*/  SHFL.IDX P6, R14, R13, R12, R11 ;  /* 0x0000000c0d0e7389 */ /* 0x00006400000c000b */
[----:B01----:R-:W-:Y:S01]  /*16a40*/  ENDCOLLECTIVE ;  /* 0x000000000000791b */ /* 0x003fe20003800000 */
.L_x_11664:
        /* <DEDUP_REMOVED lines=15> */
.L_x_11665:
[----:B------:R-:W-:Y:S02]  /*16b40*/  IMAD.MOV.U32 R13, RZ, RZ, R2 ;  /* 0x000000ffff0d7224 */ /* 0x000fe400078e0002 */
[----:B------:R-:W-:Y:S02]  /*16b50*/  IMAD.MOV.U32 R12, RZ, RZ, 0x2 ;  /* 0x00000002ff0c7424 */ /* 0x000fe400078e00ff */
[----:B------:R-:W-:-:S07]  /*16b60*/  IMAD.MOV.U32 R5, RZ, RZ, R14 ;  /* 0x000000ffff057224 */ /* 0x000fce00078e000e */
[----:B------:R-:W-:Y:S05]  /*16b70*/  WARPSYNC.COLLECTIVE R15, `(.L_x_11666) ;  /* 0x000000000f087348 */ /* 0x000fea0003c00000 */
[----:B------:R0:W1:Y:S02]  /*16b80*/  SHFL.IDX P6, R14, R13, R12, R11 ;  /* 0x0000000c0d0e7389 */ /* 0x00006400000c000b */
[----:B01----:R-:W-:Y:S01]  /*16b90*/  ENDCOLLECTIVE ;  /* 0x000000000000791b */ /* 0x003fe20003800000 */
.L_x_11666:
        /* <DEDUP_REMOVED lines=15> */
.L_x_11667:
[----:B------:R-:W-:Y:S02]  /*16c90*/  IMAD.MOV.U32 R13, RZ, RZ, R2 ;  /* 0x000000ffff0d7224 */ /* 0x000fe400078e0002 */
[----:B------:R-:W-:Y:S02]  /*16ca0*/  IMAD.MOV.U32 R12, RZ, RZ, 0x3 ;  /* 0x00000003ff0c7424 */ /* 0x000fe400078e00ff */
[----:B------:R-:W-:-:S07]  /*16cb0*/  IMAD.MOV.U32 R5, RZ, RZ, R14 ;  /* 0x000000ffff057224 */ /* 0x000fce00078e000e */
[----:B------:R-:W-:Y:S05]  /*16cc0*/  WARPSYNC.COLLECTIVE R15, `(.L_x_11668) ;  /* 0x000000000f087348 */ /* 0x000fea0003c00000 */
[----:B------:R0:W1:Y:S02]  /*16cd0*/  SHFL.IDX P6, R14, R13, R12, R11 ;  /* 0x0000000c0d0e7389 */ /* 0x00006400000c000b */
[----:B01----:R-:W-:Y:S01]  /*16ce0*/  ENDCOLLECTIVE ;  /* 0x000000000000791b */ /* 0x003fe20003800000 */
.L_x_11668:
        /* <DEDUP_REMOVED lines=15> */
.L_x_11669:
[----:B------:R-:W-:Y:S02]  /*16de0*/  IMAD.MOV.U32 R13, RZ, RZ, R2 ;  /* 0x000000ffff0d7224 */ /* 0x000fe400078e0002 */
[----:B------:R-:W-:Y:S02]  /*16df0*/  IMAD.MOV.U32 R12, RZ, RZ, 0x4 ;  /* 0x00000004ff0c7424 */ /* 0x000fe400078e00ff */
[----:B------:R-:W-:-:S07]  /*16e00*/  IMAD.MOV.U32 R5, RZ, RZ, R14 ;  /* 0x000000ffff057224 */ /* 0x000fce00078e000e */
[----:B------:R-:W-:Y:S05]  /*16e10*/  WARPSYNC.COLLECTIVE R15, `(.L_x_11670) ;  /* 0x000000000f087348 */ /* 0x000fea0003c00000 */
[----:B------:R0:W1:Y:S02]  /*16e20*/  SHFL.IDX P6, R14, R13, R12, R11 ;  /* 0x0000000c0d0e7389 */ /* 0x00006400000c000b */
[----:B01----:R-:W-:Y:S01]  /*16e30*/  ENDCOLLECTIVE ;  /* 0x000000000000791b */ /* 0x003fe20003800000 */
.L_x_11670:
        /* <DEDUP_REMOVED lines=15> */
.L_x_11671:
[----:B------:R-:W-:Y:S02]  /*16f30*/  IMAD.MOV.U32 R13, RZ, RZ, R2 ;  /* 0x000000ffff0d7224 */ /* 0x000fe400078e0002 */
[----:B------:R-:W-:Y:S02]  /*16f40*/  IMAD.MOV.U32 R12, RZ, RZ, 0x5 ;  /* 0x00000005ff0c7424 */ /* 0x000fe400078e00ff */
[----:B------:R-:W-:-:S07]  /*16f50*/  IMAD.MOV.U32 R5, RZ, RZ, R14 ;  /* 0x000000ffff057224 */ /* 0x000fce00078e000e */
[----:B------:R-:W-:Y:S05]  /*16f60*/  WARPSYNC.COLLECTIVE R15, `(.L_x_11672) ;  /* 0x000000000f087348 */ /* 0x000fea0003c00000 */
[----:B------:R0:W1:Y:S02]  /*16f70*/  SHFL.IDX P6, R14, R13, R12, R11 ;  /* 0x0000000c0d0e7389 */ /* 0x00006400000c000b */
[----:B01----:R-:W-:Y:S01]  /*16f80*/  ENDCOLLECTIVE ;  /* 0x000000000000791b */ /* 0x003fe20003800000 */
.L_x_11672:
        /* <DEDUP_REMOVED lines=15> */
.L_x_11673:
[----:B------:R-:W-:Y:S02]  /*17080*/  IMAD.MOV.U32 R13, RZ, RZ, R2 ;  /* 0x000000ffff0d7224 */ /* 0x000fe400078e0002 */
[----:B------:R-:W-:Y:S02]  /*17090*/  IMAD.MOV.U32 R12, RZ, RZ, 0x6 ;  /* 0x00000006ff0c7424 */ /* 0x000fe400078e00ff */
[----:B------:R-:W-:-:S07]  /*170a0*/  IMAD.MOV.U32 R5, RZ, RZ, R14 ;  /* 0x000000ffff057224 */ /* 0x000fce00078e000e */
[----:B------:R-:W-:Y:S05]  /*170b0*/  WARPSYNC.COLLECTIVE R15, `(.L_x_11674) ;  /* 0x000000000f087348 */ /* 0x000fea0003c00000 */
[----:B------:R0:W1:Y:S02]  /*170c0*/  SHFL.IDX P6, R14, R13, R12, R11 ;  /* 0x0000000c0d0e7389 */ /* 0x00006400000c000b */
[----:B01----:R-:W-:Y:S01]  /*170d0*/  ENDCOLLECTIVE ;  /* 0x000000000000791b */ /* 0x003fe20003800000 */
.L_x_11674:
        /* <DEDUP_REMOVED lines=13> */
.L_x_11675:
        /* <DEDUP_REMOVED lines=8> */
.L_x_11676:
        /* <DEDUP_REMOVED lines=13> */
.L_x_11677:
[----:B------:R-:W-:Y:S01]  /*17300*/  IMAD.MOV.U32 R0, RZ, RZ, R14 ;  /* 0x000000ffff007224 */ /* 0x000fe200078e000e */
[----:B------:R-:W-:Y:S06]  /*17310*/  BRA `(.L_x_11678) ;  /* 0xffffffb400c07947 */ /* 0x000fec000383ffff */
.L_x_11562:
[----:B0-----:R-:W2:Y:S02]  /*17320*/  LDL R2, [R1+0x4] ;  /* 0x0000040001027983 */ /* 0x001ea40000100800 */
[----:B--2---:R0:W1:Y:S02]  /*17330*/  SYNCS.PHASECHK.TRANS64.TRYWAIT P0, [R2+URZ+0x22820], R0 ;  /* 0x02282000020075a7 */ /* 0x004064000800017f */
[----:B-1----:R-:W-:Y:S05]  /*17340*/  @!P0 NANOSLEEP.SYNCS 0x989680 ;  /* 0x009896800000895d */ /* 0x002fea0003900000 */
[----:B------:R-:W1:Y:S02]  /*17350*/  @!P0 SYNCS.PHASECHK.TRANS64 P0, [R2+URZ+0x22820], R0 ;  /* 0x02282000020085a7 */ /* 0x000e64000800007f */
[----:B-1----:R-:W-:Y:S05]  /*17360*/  @!P0 BRA `(.L_x_11562) ;  /* 0xfffffffc00ec8947 */ /* 0x002fea000383ffff */
[----:B------:R-:W-:Y:S05]  /*17370*/  BRA `(.L_x_11679) ;  /* 0xffffffb800207947 */ /* 0x000fea000383ffff */
.L_x_11566:
[----:B0-----:R0:W1:Y:S02]  /*17380*/  SYNCS.PHASECHK.TRANS64.TRYWAIT P0, [R2+URZ+0x22860], R0 ;  /* 0x02286000020075a7 */ /* 0x001064000800017f */
[----:B-1----:R-:W-:Y:S05]  /*17390*/  @!P0 NANOSLEEP.SYNCS 0x989680 ;  /* 0x009896800000895d */ /* 0x002fea0003900000 */
[----:B------:R-:W1:Y:S02]  /*173a0*/  @!P0 SYNCS.PHASECHK.TRANS64 P0, [R2+URZ+0x22860], R0 ;  /* 0x02286000020085a7 */ /* 0x000e64000800007f */
[----:B-1----:R-:W-:Y:S05]  /*173b0*/  @!P0 BRA `(.L_x_11566) ;  /* 0xfffffffc00f08947 */ /* 0x002fea000383ffff */
[----:B------:R-:W-:Y:S05]  /*173c0*/  BRA `(.L_x_11680) ;  /* 0xffffffb800507947 */ /* 0x000fea000383ffff */
.L_x_11581:
[----:B-1----:R1:W2:Y:S02]  /*173d0*/  SYNCS.PHASECHK.TRANS64.TRYWAIT P0, [R3+URZ+0x22840], R2 ;  /* 0x02284002030075a7 */ /* 0x0022a4000800017f */
[----:B--2---:R-:W-:Y:S05]  /*173e0*/  @!P0 NANOSLEEP.SYNCS 0x989680 ;  /* 0x009896800000895d */ /* 0x004fea0003900000 */
[----:B------:R-:W2:Y:S02]  /*173f0*/  @!P0 SYNCS.PHASECHK.TRANS64 P0, [R3+URZ+0x22840], R2 ;  /* 0x02284002030085a7 */ /* 0x000ea4000800007f */
[----:B--2---:R-:W-:Y:S05]  /*17400*/  @!P0 BRA `(.L_x_11581) ;  /* 0xfffffffc00f08947 */ /* 0x004fea000383ffff */
[----:B------:R-:W-:Y:S05]  /*17410*/  BRA `(.L_x_11681) ;  /* 0xffffffc0006c7947 */ /* 0x000fea000383ffff */
.L_x_11586:
[----:B0-----:R0:W2:Y:S02]  /*17420*/  SYNCS.PHASECHK.TRANS64.TRYWAIT P0, [R3+URZ+0x22860], R2 ;  /* 0x02286002030075a7 */ /* 0x0010a4000800017f */
[----:B--2---:R-:W-:Y:S05]  /*17430*/  @!P0 NANOSLEEP.SYNCS 0x989680 ;  /* 0x009896800000895d */ /* 0x004fea0003900000 */
[----:B------:R-:W2:Y:S02]  /*17440*/  @!P0 SYNCS.PHASECHK.TRANS64 P0, [R3+URZ+0x22860], R2 ;  /* 0x02286002030085a7 */ /* 0x000ea4000800007f */
[----:B--2---:R-:W-:Y:S05]  /*17450*/  @!P0 BRA `(.L_x_11586) ;  /* 0xfffffffc00f08947 */ /* 0x004fea000383ffff */
[----:B------:R-:W-:Y:S05]  /*17460*/  BRA `(.L_x_11682) ;  /* 0xffffffc000f07947 */ /* 0x000fea000383ffff */
.L_x_11597:
[----:B0-----:R0:W1:Y:S02]  /*17470*/  SYNCS.PHASECHK.TRANS64.TRYWAIT P0, [R2+URZ+0x22840], R3 ;  /* 0x02284003020075a7 */ /* 0x001064000800017f */
[----:B-1----:R-:W-:Y:S05]  /*17480*/  @!P0 NANOSLEEP.SYNCS 0x989680 ;  /* 0x009896800000895d */ /* 0x002fea0003900000 */
[----:B------:R-:W1:Y:S02]  /*17490*/  @!P0 SYNCS.PHASECHK.TRANS64 P0, [R2+URZ+0x22840], R3 ;  /* 0x02284003020085a7 */ /* 0x000e64000800007f */
[----:B-1----:R-:W-:Y:S05]  /*174a0*/  @!P0 BRA `(.L_x_11597) ;  /* 0xfffffffc00f08947 */ /* 0x002fea000383ffff */
[----:B------:R-:W-:Y:S05]  /*174b0*/  BRA `(.L_x_11683) ;  /* 0xffffffc800f07947 */ /* 0x000fea000383ffff */
.L_x_11602:
[----:B-1----:R1:W2:Y:S02]  /*174c0*/  SYNCS.PHASECHK.TRANS64.TRYWAIT P0, [R2+URZ+0x22860], R3 ;  /* 0x02286003020075a7 */ /* 0x0022a4000800017f */
[----:B--2---:R-:W-:Y:S05]  /*174d0*/  @!P0 NANOSLEEP.SYNCS 0x989680 ;  /* 0x009896800000895d */ /* 0x004fea0003900000 */
[----:B------:R-:W2:Y:S02]  /*174e0*/  @!P0 SYNCS.PHASECHK.TRANS64 P0, [R2+URZ+0x22860], R3 ;  /* 0x02286003020085a7 */ /* 0x000ea4000800007f */
[----:B--2---:R-:W-:Y:S05]  /*174f0*/  @!P0 BRA `(.L_x_11602) ;  /* 0xfffffffc00f08947 */ /* 0x004fea000383ffff */
[----:B------:R-:W-:Y:S05]  /*17500*/  BRA `(.L_x_11684) ;  /* 0xffffffcc00707947 */ /* 0x000fea000383ffff */
.L_x_11613:
[----:B0-----:R0:W1:Y:S02]  /*17510*/  SYNCS.PHASECHK.TRANS64.TRYWAIT P0, [R3+URZ+0x22840], R2 ;  /* 0x02284002030075a7 */ /* 0x001064000800017f */
[----:B-1----:R-:W-:Y:S05]  /*17520*/  @!P0 NANOSLEEP.SYNCS 0x989680 ;  /* 0x009896800000895d */ /* 0x002fea0003900000 */
[----:B------:R-:W1:Y:S02]  /*17530*/  @!P0 SYNCS.PHASECHK.TRANS64 P0, [R3+URZ+0x22840], R2 ;  /* 0x02284002030085a7 */ /* 0x000e64000800007f */
[----:B-1----:R-:W-:Y:S05]  /*17540*/  @!P0 BRA `(.L_x_11613) ;  /* 0xfffffffc00f08947 */ /* 0x002fea000383ffff */
[----:B------:R-:W-:Y:S05]  /*17550*/  BRA `(.L_x_11685) ;  /* 0xffffffd4004c7947 */ /* 0x000fea000383ffff */
.L_x_11618:
[----:B-1----:R1:W2:Y:S02]  /*17560*/  SYNCS.PHASECHK.TRANS64.TRYWAIT P0, [R3+URZ+0x22860], R2 ;  /* 0x02286002030075a7 */ /* 0x0022a4000800017f */
[----:B--2---:R-:W-:Y:S05]  /*17570*/  @!P0 NANOSLEEP.SYNCS 0x989680 ;  /* 0x009896800000895d */ /* 0x004fea0003900000 */
[----:B------:R-:W2:Y:S02]  /*17580*/  @!P0 SYNCS.PHASECHK.TRANS64 P0, [R3+URZ+0x22860], R2 ;  /* 0x02286002030085a7 */ /* 0x000ea4000800007f */
[----:B--2---:R-:W-:Y:S05]  /*17590*/  @!P0 BRA `(.L_x_11618) ;  /* 0xfffffffc00f08947 */ /* 0x004fea000383ffff */
[----:B------:R-:W-:Y:S05]  /*175a0*/  BRA `(.L_x_11686) ;  /* 0xffffffd400d07947 */ /* 0x000fea000383ffff */
.L_x_11630:
[----:B------:R-:W-:Y:S01]  /*175b0*/  BSSY B0, `(.L_x_11687) ;  /* 0x0000008000007945 */ /* 0x000fe20003800000 */
[----:B------:R-:W-:Y:S02]  /*175c0*/  IMAD.MOV.U32 R13, RZ, RZ, R16 ;  /* 0x000000ffff0d7224 */ /* 0x000fe400078e0010 */
[----:B------:R-:W-:Y:S02]  /*175d0*/  IMAD.MOV.U32 R12, RZ, RZ, RZ ;  /* 0x000000ffff0c7224 */ /* 0x000fe400078e00ff */
[----:B------:R-:W-:Y:S02]  /*175e0*/  IMAD.MOV.U32 R11, RZ, RZ, 0x1f ;  /* 0x0000001fff0b7424 */ /* 0x000fe400078e00ff */
[----:B------:R-:W-:-:S07]  /*175f0*/  IMAD.MOV.U32 R15, RZ, RZ, -0x1 ;  /* 0xffffffffff0f7424 */ /* 0x000fce00078e00ff */
[----:B012--5:R-:W-:Y:S05]  /*17600*/  WARPSYNC.COLLECTIVE R15, `(.L_x_11688) ;  /* 0x000000000f087348 */ /* 0x027fea0003c00000 */
[----:B------:R3:W4:Y:S02]  /*17610*/  SHFL.IDX P6, R14, R13, R12, R11 ;  /* 0x0000000c0d0e7389 */ /* 0x00072400000c000b */
[----:B012345:R-:W-:Y:S01]  /*17620*/  ENDCOLLECTIVE ;  /* 0x000000000000791b */ /* 0x03ffe20003800000 */
.L_x_11688:
[----:B------:R-:W-:Y:S05]  /*17630*/  BSYNC B0 ;  /* 0x0000000000007941 */ /* 0x000fea0003800000 */
.L_x_11687:
        /* <DEDUP_REMOVED lines=9> */
.L_x_11689:
        /* <DEDUP_REMOVED lines=18> */
.L_x_11690:
[----:B------:R-:W-:Y:S01]  /*177f0*/  IMAD.MOV.U32 R12, RZ, RZ, 0x2 ;  /* 0x00000002ff0c7424 */ /* 0x000fe200078e00ff */
[----:B------:R-:W-:-:S05]  /*17800*/  SEL R7, R14, RZ, P1 ;  /* 0x000000ff0e077207 */ /* 0x000fca0000800000 */
[----:B------:R-:W-:-:S04]  /*17810*/  IMAD.IADD R3, R2, 0x1, R7 ;  /* 0x0000000102037824 */ /* 0x000fc800078e0207 */
[----:B------:R-:W-:-:S07]  /*17820*/  IMAD.MOV.U32 R13, RZ, RZ, R3 ;  /* 0x000000ffff0d7224 */ /* 0x000fce00078e0003 */
[----:B------:R-:W-:Y:S05]  /*17830*/  WARPSYNC.COLLECTIVE R15, `(.L_x_11691) ;  /* 0x000000000f087348 */ /* 0x000fea0003c00000 */
[----:B------:R0:W1:Y:S02]  /*17840*/  SHFL.UP P6, R14, R13, R12, R11 ;  /* 0x0400000c0d0e7389 */ /* 0x00006400000c000b */
[----:B01----:R-:W-:Y:S01]  /*17850*/  ENDCOLLECTIVE ;  /* 0x000000000000791b */ /* 0x003fe20003800000 */
.L_x_11691:
[----:B------:R-:W-:Y:S01]  /*17860*/  IMAD.MOV.U32 R12, RZ, RZ, 0x4 ;  /* 0x00000004ff0c7424 */ /* 0x000fe200078e00ff */
[----:B------:R-:W-:-:S05]  /*17870*/  SEL R14, R14, RZ, P2 ;  /* 0x000000ff0e0e7207 */ /* 0x000fca0001000000 */
[----:B------:R-:W-:-:S04]  /*17880*/  IMAD.IADD R3, R3, 0x1, R14 ;  /* 0x0000000103037824 */ /* 0x000fc800078e020e */
[----:B------:R-:W-:-:S07]  /*17890*/  IMAD.MOV.U32 R13, RZ, RZ, R3 ;  /* 0x000000ffff0d7224 */ /* 0x000fce00078e0003 */
[----:B------:R-:W-:Y:S05]  /*178a0*/  WARPSYNC.COLLECTIVE R15, `(.L_x_11692) ;  /* 0x000000000f087348 */ /* 0x000fea0003c00000 */
[----:B------:R0:W1:Y:S02]  /*178b0*/  SHFL.UP P6, R14, R13, R12, R11 ;  /* 0x0400000c0d0e7389 */ /* 0x00006400000c000b */
[----:B01----:R-:W-:Y:S01]  /*178c0*/  ENDCOLLECTIVE ;  /* 0x000000000000791b */ /* 0x003fe20003800000 */
.L_x_11692:
[----:B------:R-:W-:Y:S01]  /*178d0*/  IMAD.MOV.U32 R12, RZ, RZ, 0x8 ;  /* 0x00000008ff0c7424 */ /* 0x000fe200078e00ff */
[----:B------:R-:W-:-:S05]  /*178e0*/  SEL R14, R14, RZ, P3 ;  /* 0x000000ff0e0e7207 */ /* 0x000fca0001800000 */
[----:B------:R-:W-:-:S04]  /*178f0*/  IMAD.IADD R3, R3, 0x1, R14 ;  /* 0x0000000103037824 */ /* 0x000fc800078e020e */
[----:B------:R-:W-:-:S07]  /*17900*/  IMAD.MOV.U32 R13, RZ, RZ, R3 ;  /* 0x000000ffff0d7224 */ /* 0x000fce00078e0003 */
[----:B------:R-:W-:Y:S05]  /*17910*/  WARPSYNC.COLLECTIVE R15, `(.L_x_11693) ;  /* 0x000000000f087348 */ /* 0x000fea0003c00000 */
[----:B------:R0:W1:Y:S02]  /*17920*/  SHFL.UP P6, R14, R13, R12, R11 ;  /* 0x0400000c0d0e7389 */ /* 0x00006400000c000b */
[----:B01----:R-:W-:Y:S01]  /*17930*/  ENDCOLLECTIVE ;  /* 0x000000000000791b */ /* 0x003fe20003800000 */
.L_x_11693:
[----:B------:R-:W-:Y:S01]  /*17940*/  IMAD.MOV.U32 R12, RZ, RZ, 0x10 ;  /* 0x00000010ff0c7424 */ /* 0x000fe200078e00ff */
[----:B------:R-:W-:-:S05]  /*17950*/  SEL R14, R14, RZ, P4 ;  /* 0x000000ff0e0e7207 */ /* 0x000fca0002000000 */
[----:B------:R-:W-:-:S04]  /*17960*/  IMAD.IADD R3, R3, 0x1, R14 ;  /* 0x0000000103037824 */ /* 0x000fc800078e020e */
[----:B------:R-:W-:-:S07]  /*17970*/  IMAD.MOV.U32 R13, RZ, RZ, R3 ;  /* 0x000000ffff0d7224 */ /* 0x000fce00078e0003 */
[----:B------:R-:W-:Y:S05]  /*17980*/  WARPSYNC.COLLECTIVE R15, `(.L_x_11694) ;  /* 0x000000000f087348 */ /* 0x000fea0003c00000 */
[----:B------:R0:W1:Y:S02]  /*17990*/  SHFL.UP P6, R14, R13, R12, R11 ;  /* 0x0400000c0d0e7389 */ /* 0x00006400000c000b */
[----:B01----:R-:W-:Y:S01]  /*179a0*/  ENDCOLLECTIVE ;  /* 0x000000000000791b */ /* 0x003fe20003800000 */
.L_x_11694:
        /* <DEDUP_REMOVED lines=8> */
.L_x_11695:
[----:B------:R-:W-:Y:S05]  /*17a30*/  BRA `(.L_x_11696) ;  /* 0xffffffdc00347947 */ /* 0x000fea000383ffff */
.L_x_11635:
        /* <DEDUP_REMOVED lines=8> */
.L_x_11698:
[----:B------:R-:W-:Y:S05]  /*17ac0*/  BSYNC B0 ;  /* 0x0000000000007941 */ /* 0x000fea0003800000 */
.L_x_11697:
        /* <DEDUP_REMOVED lines=8> */
.L_x_11699:
[----:B------:R-:W-:Y:S01]  /*17b50*/  IMAD.MOV.U32 R12, RZ, RZ, 0x4 ;  /* 0x00000004ff0c7424 */ /* 0x000fe200078e00ff */
[----:B------:R-:W-:-:S05]  /*17b60*/  SEL R4, R14, RZ, P2 ;  /* 0x000000ff0e047207 */ /* 0x000fca0001000000 */
[----:B------:R-:W-:-:S04]  /*17b70*/  IMAD.IADD R4, R13, 0x1, R4 ;  /* 0x000000010d047824 */ /* 0x000fc800078e0204 */
[----:B------:R-:W-:-:S07]  /*17b80*/  IMAD.MOV.U32 R13, RZ, RZ, R4 ;  /* 0x000000ffff0d7224 */ /* 0x000fce00078e0004 */
[----:B------:R-:W-:Y:S05]  /*17b90*/  WARPSYNC.COLLECTIVE R15, `(.L_x_11700) ;  /* 0x000000000f087348 */ /* 0x000fea0003c00000 */
[----:B------:R0:W1:Y:S02]  /*17ba0*/  SHFL.UP P6, R14, R13, R12, R11 ;  /* 0x0400000c0d0e7389 */ /* 0x00006400000c000b */
[----:B01----:R-:W-:Y:S01]  /*17bb0*/  ENDCOLLECTIVE ;  /* 0x000000000000791b */ /* 0x003fe20003800000 */
.L_x_11700:
[----:B------:R-:W-:Y:S01]  /*17bc0*/  IMAD.MOV.U32 R12, RZ, RZ, 0x8 ;  /* 0x00000008ff0c7424 */ /* 0x000fe200078e00ff */
[----:B------:R-:W-:-:S05]  /*17bd0*/  SEL R3, R14, RZ, P3 ;  /* 0x000000ff0e037207 */ /* 0x000fca0001800000 */
[----:B------:R-:W-:-:S04]  /*17be0*/  IMAD.IADD R6, R4, 0x1, R3 ;  /* 0x0000000104067824 */ /* 0x000fc800078e0203 */
[----:B------:R-:W-:-:S07]  /*17bf0*/  IMAD.MOV.U32 R13, RZ, RZ, R6 ;  /* 0x000000ffff0d7224 */ /* 0x000fce00078e0006 */
[----:B------:R-:W-:Y:S05]  /*17c00*/  WARPSYNC.COLLECTIVE R15, `(.L_x_11701) ;  /* 0x000000000f087348 */ /* 0x000fea0003c00000 */
[----:B------:R0:W1:Y:S02]  /*17c10*/  SHFL.UP P6, R14, R13, R12, R11 ;  /* 0x0400000c0d0e7389 */ /* 0x00006400000c000b */
[----:B01----:R-:W-:Y:S01]  /*17c20*/  ENDCOLLECTIVE ;  /* 0x000000000000791b */ /* 0x003fe20003800000 */
.L_x_11701:
[----:B------:R-:W-:Y:S01]  /*17c30*/  IMAD.MOV.U32 R12, RZ, RZ, 0x10 ;  /* 0x00000010ff0c7424 */ /* 0x000fe200078e00ff */
[----:B------:R-:W-:-:S05]  /*17c40*/  SEL R7, R14, RZ, P4 ;  /* 0x000000ff0e077207 */ /* 0x000fca0002000000 */
[----:B------:R-:W-:-:S04]  /*17c50*/  IMAD.IADD R7, R6, 0x1, R7 ;  /* 0x0000000106077824 */ /* 0x000fc800078e0207 */
[----:B------:R-:W-:-:S07]  /*17c60*/  IMAD.MOV.U32 R13, RZ, RZ, R7 ;  /* 0x000000ffff0d7224 */ /* 0x000fce00078e0007 */
[----:B------:R-:W-:Y:S05]  /*17c70*/  WARPSYNC.COLLECTIVE R15, `(.L_x_11702) ;  /* 0x000000000f087348 */ /* 0x000fea0003c00000 */
[----:B------:R0:W1:Y:S02]  /*17c80*/  SHFL.UP P6, R14, R13, R12, R11 ;  /* 0x0400000c0d0e7389 */ /* 0x00006400000c000b */
[----:B01----:R-:W-:Y:S01]  /*17c90*/  ENDCOLLECTIVE ;  /* 0x000000000000791b */ /* 0x003fe20003800000 */
.L_x_11702:
        /* <DEDUP_REMOVED lines=8> */
.L_x_11703:
[----:B------:R-:W-:Y:S05]  /*17d20*/  BRA `(.L_x_11704) ;  /* 0xffffffdc00147947 */ /* 0x000fea000383ffff */
.L_x_11637:
[----:B------:R-:W-:Y:S01]  /*17d30*/  BSSY B0, `(.L_x_11705) ;  /* 0x0000006000007945 */ /* 0x000fe20003800000 */
[----:B------:R-:W-:Y:S01]  /*17d40*/  PLOP3.LUT P6, PT, P6, PT, PT, 0x8, 0x0 ;  /* 0x000000000000781c */ /* 0x000fe200037ce170 */
[----:B------:R-:W-:-:S12]  /*17d50*/  IMAD.MOV.U32 R15, RZ, RZ, -0x1 ;  /* 0xffffffffff0f7424 */ /* 0x000fd800078e00ff */
[----:B012--5:R-:W-:Y:S05]  /*17d60*/  WARPSYNC.COLLECTIVE R15, `(.L_x_11706) ;  /* 0x000000000f087348 */ /* 0x027fea0003c00000 */
[----:B------:R-:W-:Y:S01]  /*17d70*/  VOTE.ANY R14, PT, P6 ;  /* 0x00000000000e7806 */ /* 0x000fe200030e0100 */
[----:B012--5:R-:W-:Y:S06]  /*17d80*/  ENDCOLLECTIVE ;  /* 0x000000000000791b */ /* 0x027fec0003800000 */
.L_x_11706:
[----:B------:R-:W-:Y:S05]  /*17d90*/  BSYNC B0 ;  /* 0x0000000000007941 */ /* 0x000fea0003800000 */
.L_x_11705:
        /* <DEDUP_REMOVED lines=9> */
.L_x_11707:
[----:B------:R-:W-:Y:S01]  /*17e30*/  IMAD.MOV.U32 R17, RZ, RZ, R14 ;  /* 0x000000ffff117224 */ /* 0x000fe200078e000e */
[----:B------:R-:W-:Y:S06]  /*17e40*/  BRA `(.L_x_11708) ;  /* 0xffffffdc00047947 */ /* 0x000fec000383ffff */
.L_x_11639:
[----:B------:R-:W-:Y:S01]  /*17e50*/  BSSY B0, `(.L_x_11709) ;  /* 0x0000007000007945 */ /* 0x000fe20003800000 */
[----:B------:R-:W-:Y:S02]  /*17e60*/  IMAD.MOV.U32 R13, RZ, RZ, R3 ;  /* 0x000000ffff0d7224 */ /* 0x000fe400078e0003 */
[----:B------:R-:W-:Y:S02]  /*17e70*/  IMAD.MOV.U32 R11, RZ, RZ, 0x1f ;  /* 0x0000001fff0b7424 */ /* 0x000fe400078e00ff */
[----:B------:R-:W-:-:S07]  /*17e80*/  IMAD.MOV.U32 R15, RZ, RZ, -0x1 ;  /* 0xffffffffff0f7424 */ /* 0x000fce00078e00ff */
[----:B012345:R-:W-:Y:S05]  /*17e90*/  WARPSYNC.COLLECTIVE R15, `(.L_x_11710) ;  /* 0x000000000f087348 */ /* 0x03ffea0003c00000 */
[----:B------:R0:W0:Y:S02]  /*17ea0*/  SHFL.IDX P6, R14, R13, R12, R11 ;  /* 0x0000000c0d0e7389 */ /* 0x00002400000c000b */
[----:B012345:R-:W-:Y:S01]  /*17eb0*/  ENDCOLLECTIVE ;  /* 0x000000000000791b */ /* 0x03ffe20003800000 */
.L_x_11710:
[----:B------:R-:W-:Y:S05]  /*17ec0*/  BSYNC B0 ;  /* 0x0000000000007941 */ /* 0x000fea0003800000 */
.L_x_11709:
[----:B------:R-:W-:Y:S01]  /*17ed0*/  IMAD.MOV.U32 R5, RZ, RZ, R14 ;  /* 0x000000ffff057224 */ /* 0x000fe200078e000e */
[----:B------:R-:W-:Y:S06]  /*17ee0*/  BRA `(.L_x_11638) ;  /* 0xffffffd800f87947 */ /* 0x000fec000383ffff */
.L_x_11643:
[----:B0-----:R0:W1:Y:S02]  /*17ef0*/  SYNCS.PHASECHK.TRANS64.TRYWAIT P0, [R0+URZ+0x22820], R3 ;  /* 0x02282003000075a7 */ /* 0x001064000800017f */
[----:B-1----:R-:W-:Y:S05]  /*17f00*/  @!P0 NANOSLEEP.SYNCS 0x989680 ;  /* 0x009896800000895d */ /* 0x002fea0003900000 */
[----:B------:R-:W1:Y:S02]  /*17f10*/  @!P0 SYNCS.PHASECHK.TRANS64 P0, [R0+URZ+0x22820], R3 ;  /* 0x02282003000085a7 */ /* 0x000e64000800007f */
[----:B-1----:R-:W-:Y:S05]  /*17f20*/  @!P0 BRA `(.L_x_11643) ;  /* 0xfffffffc00f08947 */ /* 0x002fea000383ffff */
[----:B------:R-:W-:Y:S05]  /*17f30*/  BRA `(.L_x_11711) ;  /* 0xffffffe000787947 */ /* 0x000fea000383ffff */
.L_x_11644:
        /* <DEDUP_REMOVED lines=8> */
[----:B0-2--5:R-:W-:Y:S05]  /*17fc0*/  WARPSYNC.COLLECTIVE R15, `(.L_x_11713) ;  /* 0x000000000f087348 */ /* 0x025fea0003c00000 */
[----:B------:R1:W3:Y:S02]  /*17fd0*/  SHFL.IDX P6, R14, R13, R12, R11 ;  /* 0x0000000c0d0e7389 */ /* 0x0002e400000c000b */
[----:B0123-5:R-:W-:Y:S01]  /*17fe0*/  ENDCOLLECTIVE ;  /* 0x000000000000791b */ /* 0x02ffe20003800000 */
.L_x_11713:
[----:B------:R-:W-:Y:S05]  /*17ff0*/  BSYNC B0 ;  /* 0x0000000000007941 */ /* 0x000fea0003800000 */
.L_x_11712:
[----:B------:R-:W-:Y:S05]  /*18000*/  BRA `(.L_x_11714) ;  /* 0xffffffe000607947 */ /* 0x000fea000383ffff */
.L_x_11647:
[----:B------:R-:W-:Y:S01]  /*18010*/  BSSY B1, `(.L_x_11715) ;  /* 0x0000006000017945 */ /* 0x000fe20003800000 */
[----:B------:R-:W-:-:S07]  /*18020*/  IMAD.MOV.U32 R15, RZ, RZ, -0x1 ;  /* 0xffffffffff0f7424 */ /* 0x000fce00078e00ff */
[----:B012--5:R-:W-:Y:S05]  /*18030*/  WARPSYNC.COLLECTIVE R15, `(.L_x_11716) ;  /* 0x000000000f0c7348 */ /* 0x027fea0003c00000 */
[----:B------:R-:W-:Y:S02]  /*18040*/  ELECT P6, UR62, PT ;  /* 0x00000000003e782f */ /* 0x000fe400038c0000 */
[----:B------:R-:W-:Y:S01]  /*18050*/  MOV R14, UR62 ;  /* 0x0000003e000e7c02 */ /* 0x000fe20008000f00 */
[----:B012--5:R-:W-:Y:S10]  /*18060*/  ENDCOLLECTIVE ;  /* 0x000000000000791b */ /* 0x027ff40003800000 */
.L_x_11716:
[----:B------:R-:W-:Y:S05]  /*18070*/  BSYNC B1 ;  /* 0x0000000000017941 */ /* 0x000fea0003800000 */
.L_x_11715:
[----:B------:R-:W-:Y:S05]  /*18080*/  BRA `(.L_x_11717) ;  /* 0xffffffe000587947 */ /* 0x000fea000383ffff */
.L_x_11649:
[----:B0-----:R0:W1:Y:S02]  /*18090*/  SYNCS.PHASECHK.TRANS64.TRYWAIT P0, [R6+URZ], R5 ;  /* 0x00000005060075a7 */ /* 0x001064000800017f */
[----:B-1----:R-:W-:Y:S05]  /*180a0*/  @!P0 NANOSLEEP.SYNCS 0x989680 ;  /* 0x009896800000895d */ /* 0x002fea0003900000 */
[----:B------:R-:W1:Y:S02]  /*180b0*/  @!P0 SYNCS.PHASECHK.TRANS64 P0, [R6+URZ], R5 ;  /* 0x00000005060085a7 */ /* 0x000e64000800007f */
[----:B-1----:R-:W-:Y:S05]  /*180c0*/  @!P0 BRA `(.L_x_11649) ;  /* 0xfffffffc00f08947 */ /* 0x002fea000383ffff */
[----:B------:R-:W-:Y:S05]  /*180d0*/  BRA `(.L_x_11718) ;  /* 0xffffffe000947947 */ /* 0x000fea000383ffff */
.L_x_11650:
[----:B-1----:R1:W2:Y:S02]  /*180e0*/  SYNCS.PHASECHK.TRANS64.TRYWAIT P0, [R7+URZ], R2 ;  /* 0x00000002070075a7 */ /* 0x0022a4000800017f */
[----:B--2---:R-:W-:Y:S05]  /*180f0*/  @!P0 NANOSLEEP.SYNCS 0x989680 ;  /* 0x009896800000895d */ /* 0x004fea0003900000 */
[----:B------:R-:W2:Y:S02]  /*18100*/  @!P0 SYNCS.PHASECHK.TRANS64 P0, [R7+URZ], R2 ;  /* 0x00000002070085a7 */ /* 0x000ea4000800007f */
[----:B--2---:R-:W-:Y:S05]  /*18110*/  @!P0 BRA `(.L_x_11650) ;  /* 0xfffffffc00f08947 */ /* 0x004fea000383ffff */
[----:B------:R-:W-:Y:S05]  /*18120*/  BRA `(.L_x_11719) ;  /* 0xffffffe000887947 */ /* 0x000fea000383ffff */
.L_x_11652:
[----:B--2---:R2:W3:Y:S02]  /*18130*/  SYNCS.PHASECHK.TRANS64.TRYWAIT P0, [R4+URZ], R5 ;  /* 0x00000005040075a7 */ /* 0x0044e4000800017f */
[----:B---3--:R-:W-:Y:S05]  /*18140*/  @!P0 NANOSLEEP.SYNCS 0x989680 ;  /* 0x009896800000895d */ /* 0x008fea0003900000 */
[----:B------:R-:W3:Y:S02]  /*18150*/  @!P0 SYNCS.PHASECHK.TRANS64 P0, [R4+URZ], R5 ;  /* 0x00000005040085a7 */ /* 0x000ee4000800007f */
[----:B---3--:R-:W-:Y:S05]  /*18160*/  @!P0 BRA `(.L_x_11652) ;  /* 0xfffffffc00f08947 */ /* 0x008fea000383ffff */
[----:B------:R-:W-:Y:S05]  /*18170*/  BRA `(.L_x_11720) ;  /* 0xffffffe000907947 */ /* 0x000fea000383ffff */
.L_x_11721:
        /* <DEDUP_REMOVED lines=16> */
.L_x_15143:


//--------------------- .text._ZN7cutlass13device_kernelIN5flash11enable_sm90INS1_16FlashAttnFwdSm90INS1_25CollectiveMainloopFwdSm90ILi2EN4cute5tupleIJNS5_1CILi1EEES8_S8_EEENS6_IJNS7_ILi128EEENS7_ILi96EEENS7_ILi64EEEEEELi256ENS_10bfloat16_tEfNS_4arch4Sm90ELb0ELb1ELb0ELb1ELb0ELb1ELb0ELb1ELb0ELb1ELb0ELb0EEENS1_21CollectiveEpilogueFwdINS6_IJSA_NS7_ILi256EEESB_EEES9_SE_SG_Li256ELb1ELb1ELb0ELb0EEENS1_36VarlenDynamicPersistentTileSchedulerILi128ELi96ELi256ELi128ELb0ELb1ELb1ELb1ELb0ELb1EEEEEEEEEvNT_6ParamsE --------------------------
	.section	.text._ZN7cutlass13device_kernelIN5flash11enable_sm90INS1_16FlashAttnFwdSm90INS1_25CollectiveMainloopFwdSm90ILi2EN4cute5tupleIJNS5_1CILi1EEES8_S8_EEENS6_IJNS7_ILi128EEENS7_ILi96EEENS7_ILi64EEEEEELi256ENS_10bfloat16_tEfNS_4arch4Sm90ELb0ELb1ELb0ELb1ELb0ELb1ELb0ELb1ELb0ELb1ELb0ELb0EEENS1_21CollectiveEpilogueFwdINS6_IJSA_NS7_ILi256EEESB_EEES9_SE_SG_Li256ELb1ELb1ELb0ELb0EEENS1_36VarlenDynamicPersistentTileSchedulerILi128ELi96ELi256ELi128ELb0ELb1ELb1ELb1ELb0ELb1EEEEEEEEEvNT_6ParamsE,"ax",@progbits
	.align	128
.text._ZN7cutlass13device_kernelIN5flash11enable_sm90INS1_16FlashAttnFwdSm90INS1_25CollectiveMainloopFwdSm90ILi2EN4cute5tupleIJNS5_1CILi1EEES8_S8_EEENS6_IJNS7_ILi128EEENS7_ILi96EEENS7_ILi64EEEEEELi256ENS_10bfloat16_tEfNS_4arch4Sm90ELb0ELb1ELb0ELb1ELb0ELb1ELb0ELb1ELb0ELb1ELb0ELb0EEENS1_21CollectiveEpilogueFwdINS6_IJSA_NS7_ILi256EEESB_EEES9_SE_SG_Li256ELb1ELb1ELb0ELb0EEENS1_36VarlenDynamicPersistentTileSchedulerILi128ELi96ELi256ELi128ELb0ELb1ELb1ELb1ELb0ELb1EEEEEEEEEvNT_6ParamsE:
        .type           _ZN7cutlass13device_kernelIN5flash11enable_sm90INS1_16FlashAttnFwdSm90INS1_25CollectiveMainloopFwdSm90ILi2EN4cute5tupleIJNS5_1CILi1EEES8_S8_EEENS6_IJNS7_ILi128EEENS7_ILi96EEENS7_ILi64EEEEEELi256ENS_10bfloat16_tEfNS_4arch4Sm90ELb0ELb1ELb0ELb1ELb0ELb1ELb0ELb1ELb0ELb1ELb0ELb0EEENS1_21CollectiveEpilogueFwdINS6_IJSA_NS7_ILi256EEESB_EEES9_SE_SG_Li256ELb1ELb1ELb0ELb0EEENS1_36VarlenDynamicPersistentTileSchedulerILi128ELi96ELi256ELi128ELb0ELb1ELb1ELb1ELb0ELb1EEEEEEEEEvNT_6ParamsE,@function
        .size           _ZN7cutlass13device_kernelIN5flash11enable_sm90INS1_16FlashAttnFwdSm90INS1_25CollectiveMainloopFwdSm90ILi2EN4cute5tupleIJNS5_1CILi1EEES8_S8_EEENS6_IJNS7_ILi128EEENS7_ILi96EEENS7_ILi64EEEEEELi256ENS_10bfloat16_tEfNS_4arch4Sm90ELb0ELb1ELb0ELb1ELb0ELb1ELb0ELb1ELb0ELb1ELb0ELb0EEENS1_21CollectiveEpilogueFwdINS6_IJSA_NS7_ILi256EEESB_EEES9_SE_SG_Li256ELb1ELb1ELb0ELb0EEENS1_36VarlenDynamicPersistentTileSchedulerILi128ELi96ELi256ELi128ELb0ELb1ELb1ELb1ELb0ELb1EEEEEEEEEvNT_6ParamsE,(.L_x_15144 - _ZN7cutlass13device_kernelIN5flash11enable_sm90INS1_16FlashAttnFwdSm90INS1_25CollectiveMainloopFwdSm90ILi2EN4cute5tupleIJNS5_1CILi1EEES8_S8_EEENS6_IJNS7_ILi128EEENS7_ILi96EEENS7_ILi64EEEEEELi256ENS_10bfloat16_tEfNS_4arch4Sm90ELb0ELb1ELb0ELb1ELb0ELb1ELb0ELb1ELb0ELb1ELb0ELb0EEENS1_21CollectiveEpilogueFwdINS6_IJSA_NS7_ILi256EEESB_EEES9_SE_SG_Li256ELb1ELb1ELb0ELb0EEENS1_36VarlenDynamicPersistentTileSchedulerILi128ELi96ELi256ELi128ELb0ELb1ELb1ELb1ELb0ELb1EEEEEEEEEvNT_6ParamsE)
        .other          _ZN7cutlass13device_kernelIN5flash11enable_sm90INS1_16FlashAttnFwdSm90INS1_25CollectiveMainloopFwdSm90ILi2EN4cute5tupleIJNS5_1CILi1EEES8_S8_EEENS6_IJNS7_ILi128EEENS7_ILi96EEENS7_ILi64EEEEEELi256ENS_10bfloat16_tEfNS_4arch4Sm90ELb0ELb1ELb0ELb1ELb0ELb1ELb0ELb1ELb0ELb1ELb0ELb0EEENS1_21CollectiveEpilogueFwdINS6_IJSA_NS7_ILi256EEESB_EEES9_SE_SG_Li256ELb1ELb1ELb0ELb0EEENS1_36VarlenDynamicPersistentTileSchedulerILi128ELi96ELi256ELi128ELb0ELb1ELb1ELb1ELb0ELb1EEEEEEEEEvNT_6ParamsE,@"STO_CUDA_ENTRY STV_DEFAULT"
_ZN7cutlass13device_kernelIN5flash11enable_sm90INS1_16FlashAttnFwdSm90INS1_25CollectiveMainloopFwdSm90ILi2EN4cute5tupleIJNS5_1CILi1EEES8_S8_EEENS6_IJNS7_ILi128EEENS7_ILi96EEENS7_ILi64EEEEEELi256ENS_10bfloat16_tEfNS_4arch4Sm90ELb0ELb1ELb0ELb1ELb0ELb1ELb0ELb1ELb0ELb1ELb0ELb0EEENS1_21CollectiveEpilogueFwdINS6_IJSA_NS7_ILi256EEESB_EEES9_SE_SG_Li256ELb1ELb1ELb0ELb0EEENS1_36VarlenDynamicPersistentTileSchedulerILi128ELi96ELi256ELi128ELb0ELb1ELb1ELb1ELb0ELb1EEEEEEEEEvNT_6ParamsE:
        /* <DEDUP_REMOVED lines=23> */
.L_x_11723:
[----:B------:R-:W-:Y:S05]  /*0170*/  BSYNC B0 ;  /* 0x0000000000007941 */ /* 0x000fea0003800000 */
.L_x_11722:
        /* <DEDUP_REMOVED lines=40> */
.L_x_11724:
        /* <DEDUP_REMOVED lines=22> */
.L_x_11725:
        /* <DEDUP_REMOVED lines=18> */
.L_x_11726:
        /* <DEDUP_REMOVED lines=22> */
.L_x_11727:
        /* <DEDUP_REMOVED lines=22> */
.L_x_11728:
        /* <DEDUP_REMOVED lines=9> */
.L_x_11731:
[----:B------:R-:W-:-:S08]  /*09d0*/  NOP ;  /* 0x0000000000007918 */ /* 0x000fd00000000000 */
[----:B------:R-:W0:Y:S02]  /*09e0*/  USETMAXREG.TRY_ALLOC.CTAPOOL UP0, 0xf0 ;  /* 0x000000f0000079c8 */ /* 0x000e240008000600 */
[----:B0-----:R-:W-:-:S13]  /*09f0*/  PLOP3.LUT P0, PT, PT, PT, UP0, 0x80, 0x0 ;  /* 0x000000000000781c */ /* 0x001fda0003f0f008 */
[----:B------:R-:W-:Y:S05]  /*0a00*/  @!P0 BRA `(.L_x_11731) ;  /* 0xfffffffc00f08947 */ /* 0x000fea000383ffff */
[----:B------:R-:W3:Y:S01]  /*0a10*/  LDL.LU R0, [R1] ;  /* 0x0000000001007983 */ /* 0x000ee20000300800 */
[----:B--2---:R-:W-:Y:S01]  /*0a20*/  SHF.R.U32.HI R2, RZ, 0x7, R4 ;  /* 0x00000007ff027819 */ /* 0x004fe20000011604 */
[----:B------:R-:W0:Y:S01]  /*0a30*/  S2UR UR5, SR_CgaCtaId ;  /* 0x00000000000579c3 */ /* 0x000e220000008800 */
[----:B------:R-:W-:-:S07]  /*0a40*/  UMOV UR4, 0x400 ;  /* 0x0000040000047882 */ /* 0x000fce0000000000 */
[----:B------:R-:W-:Y:S06]  /*0a50*/  BAR.ARV 0x8, 0x180 ;  /* 0x0206000000007b1d */ /* 0x000fec0000002000 */
[----:B------:R-:W-:-:S13]  /*0a60*/  ISETP.NE.AND P0, PT, R2, 0x1, PT ;  /* 0x000000010200780c */ /* 0x000fda0003f05270 */
[----:B------:R-:W-:Y:S06]  /*0a70*/  @!P0 BAR.ARV 0x9, 0x100 ;  /* 0x0244000000008b1d */ /* 0x000fec0000002000 */
[----:B0-----:R-:W-:Y:S02]  /*0a80*/  ULEA UR4, UR5, UR4, 0x18 ;  /* 0x0000000405047291 */ /* 0x001fe4000f8ec03f */
[----:B------:R-:W-:Y:S04]  /*0a90*/  BAR.SYNC.DEFER_BLOCKING 0x5, 0x180 ;  /* 0x0146000000007b1d */ /* 0x000fe80000010000 */
[----:B------:R-:W-:-:S02]  /*0aa0*/  IMAD.U32 R16, RZ, RZ, UR4 ;  /* 0x00000004ff107e24 */ /* 0x000fc4000f8e00ff */
[----:B------:R-:W-:-:S03]  /*0ab0*/  ULDC UR4, c[0x0][0xc3c] ;  /* 0x00030f0000047ab9 */ /* 0x000fc60000000800 */
[----:B------:R-:W0:Y:S01]  /*0ac0*/  LDS.128 R88, [R16+0x228d0] ;  /* 0x0228d00010587984 */ /* 0x000e220000000c00 */
[----:B------:R-:W-:Y:S06]  /*0ad0*/  BAR.ARV 0x4, 0x180 ;  /* 0x0106000000007b1d */ /* 0x000fec0000002000 */
[----:B---3--:R-:W-:-:S04]  /*0ae0*/  LOP3.LUT R0, R0, 0xffbfffff, RZ, 0xc0, !PT ;  /* 0xffbfffff00007812 */ /* 0x008fc800078ec0ff */
[----:B------:R-:W-:Y:S02]  /*0af0*/  @P0 LOP3.LUT R0, R0, 0x400000, RZ, 0xfc, !PT ;  /* 0x0040000000000812 */ /* 0x000fe400078efcff */
[----:B0-----:R-:W-:-:S03]  /*0b00*/  ISETP.GE.AND P0, PT, R91, UR4, PT ;  /* 0x000000045b007c0c */ /* 0x001fc6000bf06270 */
[----:B------:R0:W-:Y:S10]  /*0b10*/  STL [R1], R0 ;  /* 0x0000000001007387 */ /* 0x0001f40000100800 */
[----:B0-----:R-:W-:Y:S05]  /*0b20*/  @P0 BRA `(.L_x_11732) ;  /* 0x000001f400040947 */ /* 0x001fea0003800000 */
[----:B------:R-:W2:Y:S01]  /*0b30*/  LDL.LU R12, [R1+0x50] ;  /* 0x00005000010c7983 */ /* 0x000ea20000300800 */
[----:B------:R-:W-:Y:S02]  /*0b40*/  VIADD R11, R4, 0xffffff80 ;  /* 0xffffff80040b7836 */ /* 0x000fe40000000000 */
[----:B------:R-:W-:Y:S02]  /*0b50*/  IMAD.MOV.U32 R235, RZ, RZ, RZ ;  /* 0x000000ffffeb7224 */ /* 0x000fe400078e00ff */
[----:B------:R-:W-:Y:S01]  /*0b60*/  IMAD.MOV.U32 R17, RZ, RZ, RZ ;  /* 0x000000ffff117224 */ /* 0x000fe200078e00ff */
[----:B------:R-:W-:Y:S01]  /*0b70*/  SHF.R.S32.HI R0, RZ, 0x1f, R11 ;  /* 0x0000001fff007819 */ /* 0x000fe2000001140b */
[----:B------:R-:W-:Y:S02]  /*0b80*/  IMAD.MOV.U32 R208, RZ, RZ, RZ ;  /* 0x000000ffffd07224 */ /* 0x000fe400078e00ff */
[----:B------:R-:W-:Y:S01]  /*0b90*/  IMAD.MOV.U32 R19, RZ, RZ, RZ ;  /* 0x000000ffff137224 */ /* 0x000fe200078e00ff */
[----:B------:R-:W-:-:S02]  /*0ba0*/  LEA.HI R2, R0, R11, RZ, 0x7 ;  /* 0x0000000b00027211 */ /* 0x000fc400078f38ff */
[----:B------:R-:W-:Y:S02]  /*0bb0*/  LEA.HI R220, R0, R11, RZ, 0x5 ;  /* 0x0000000b00dc7211 */ /* 0x000fe400078f28ff */
[----:B------:R-:W-:Y:S02]  /*0bc0*/  LOP3.LUT R3, R2, 0xffffff80, RZ, 0xc0, !PT ;  /* 0xffffff8002037812 */ /* 0x000fe400078ec0ff */
[----:B------:R-:W-:Y:S02]  /*0bd0*/  SHF.R.S32.HI R220, RZ, 0x5, R220 ;  /* 0x00000005ffdc7819 */ /* 0x000fe400000114dc */
[----:B------:R-:W-:Y:S01]  /*0be0*/  SHF.R.S32.HI R13, RZ, 0x7, R2 ;  /* 0x00000007ff0d7819 */ /* 0x000fe20000011402 */
[----:B------:R-:W-:-:S03]  /*0bf0*/  IMAD.IADD R10, R11, 0x1, -R3 ;  /* 0x000000010b0a7824 */ /* 0x000fc600078e0a03 */
[----:B------:R-:W-:Y:S02]  /*0c00*/  LEA.HI R2, R2, R13, RZ, 0x1 ;  /* 0x0000000d02027211 */ /* 0x000fe400078f08ff */
[----:B------:R-:W-:Y:S02]  /*0c10*/  SHF.R.S32.HI R5, RZ, 0x1f, R10 ;  /* 0x0000001fff057819 */ /* 0x000fe4000001140a */
[----:B------:R-:W-:Y:S02]  /*0c20*/  LOP3.LUT R2, R2, 0x3fffffe, RZ, 0xc0, !PT ;  /* 0x03fffffe02027812 */ /* 0x000fe400078ec0ff */
[CC--:B------:R-:W-:Y:S02]  /*0c30*/  LEA.HI R7, R5.reuse, R10.reuse, RZ, 0x2 ;  /* 0x0000000a05077211 */ /* 0x0c0fe400078f10ff */
[----:B------:R-:W-:Y:S01]  /*0c40*/  LEA.HI R8, R5, R10, RZ, 0x5 ;  /* 0x0000000a05087211 */ /* 0x000fe200078f28ff */
[----:B------:R-:W-:Y:S01]  /*0c50*/  IMAD.IADD R2, R13, 0x1, -R2 ;  /* 0x000000010d027824 */ /* 0x000fe200078e0a02 */
[----:B------:R-:W-:-:S02]  /*0c60*/  SHF.R.S32.HI R4, RZ, 0x2, R7 ;  /* 0x00000002ff047819 */ /* 0x000fc40000011407 */
[----:B------:R-:W-:Y:S02]  /*0c70*/  SHF.R.S32.HI R3, RZ, 0x1f, R7 ;  /* 0x0000001fff037819 */ /* 0x000fe40000011407 */
[----:B------:R-:W-:Y:S02]  /*0c80*/  SHF.R.S32.HI R8, RZ, 0x5, R8 ;  /* 0x00000005ff087819 */ /* 0x000fe40000011408 */
[----:B------:R-:W-:Y:S02]  /*0c90*/  LEA.HI R6, R3, R4, RZ, 0x3 ;  /* 0x0000000403067211 */ /* 0x000fe400078f18ff */
[----:B------:R-:W-:Y:S02]  /*0ca0*/  LEA.HI R3, R0, R11, RZ, 0x4 ;  /* 0x0000000b00037211 */ /* 0x000fe400078f20ff */
[----:B------:R-:W-:Y:S02]  /*0cb0*/  LOP3.LUT R9, R6, 0xfffffff8, RZ, 0xc0, !PT ;  /* 0xfffffff806097812 */ /* 0x000fe400078ec0ff */
[----:B------:R-:W-:-:S02]  /*0cc0*/  SHF.R.S32.HI R6, RZ, 0x4, R3 ;  /* 0x00000004ff067819 */ /* 0x000fc40000011403 */
[----:B------:R-:W-:Y:S01]  /*0cd0*/  LOP3.LUT R206, R7, 0x7ffffffc, RZ, 0xc0, !PT ;  /* 0x7ffffffc07ce7812 */ /* 0x000fe200078ec0ff */
[----:B------:R-:W-:Y:S01]  /*0ce0*/  IMAD.IADD R9, R4, 0x1, -R9 ;  /* 0x0000000104097824 */ /* 0x000fe200078e0a09 */
[C---:B------:R-:W-:Y:S02]  /*0cf0*/  LOP3.LUT R4, R3.reuse, 0x3fffff0, RZ, 0xc0, !PT ;  /* 0x03fffff003047812 */ /* 0x040fe400078ec0ff */
[----:B------:R-:W-:Y:S01]  /*0d00*/  LEA.HI R3, R3, R6, RZ, 0x1 ;  /* 0x0000000603037211 */ /* 0x000fe200078f08ff */
[----:B------:R-:W-:Y:S02]  /*0d10*/  IMAD R9, R8, 0x10, R9 ;  /* 0x0000001008097824 */ /* 0x000fe400078e0209 */
[----:B------:R-:W-:Y:S01]  /*0d20*/  IMAD.IADD R206, R10, 0x1, -R206 ;  /* 0x000000010ace7824 */ /* 0x000fe200078e0ace */
[----:B------:R-:W-:Y:S01]  /*0d30*/  LOP3.LUT R5, R3, 0x1ffffffe, RZ, 0xc0, !PT ;  /* 0x1ffffffe03057812 */ /* 0x000fe200078ec0ff */
[----:B------:R-:W-:Y:S02]  /*0d40*/  IMAD.IADD R3, R11, 0x1, -R4 ;  /* 0x000000010b037824 */ /* 0x000fe400078e0a04 */
[----:B------:R-:W-:-:S02]  /*0d50*/  IMAD R9, R2, 0x40, R9 ;  /* 0x0000004002097824 */ /* 0x000fc400078e0209 */
[----:B------:R-:W-:Y:S01]  /*0d60*/  IMAD R4, R220, 0x10, R3 ;  /* 0x00000010dc047824 */ /* 0x000fe200078e0203 */
[-C--:B------:R-:W-:Y:S01]  /*0d70*/  LEA.HI R3, R0, R11.reuse, RZ, 0x2 ;  /* 0x0000000b00037211 */ /* 0x080fe200078f10ff */
[----:B------:R-:W-:Y:S01]  /*0d80*/  IMAD.IADD R5, R6, 0x1, -R5 ;  /* 0x0000000106057824 */ /* 0x000fe200078e0a05 */
[----:B------:R-:W-:Y:S01]  /*0d90*/  LEA.HI R0, R0, R11, RZ, 0x3 ;  /* 0x0000000b00007211 */ /* 0x000fe200078f18ff */
[----:B------:R0:W-:Y:S01]  /*0da0*/  STL [R1+0x18], R9 ;  /* 0x0000180901007387 */ /* 0x0001e20000100800 */
[----:B------:R-:W-:Y:S01]  /*0db0*/  SHF.R.S32.HI R18, RZ, 0x2, R3 ;  /* 0x00000002ff127819 */ /* 0x000fe20000011403 */
[----:B------:R-:W-:Y:S01]  /*0dc0*/  IMAD R8, R4, 0x8, R5 ;  /* 0x0000000804087824 */ /* 0x000fe200078e0205 */
[----:B------:R-:W-:Y:S01]  /*0dd0*/  SHF.R.S32.HI R5, RZ, 0x1f, R3 ;  /* 0x0000001fff057819 */ /* 0x000fe20000011403 */
[----:B------:R-:W-:Y:S01]  /*0de0*/  IMAD.MOV.U32 R2, RZ, RZ, RZ ;  /* 0x000000ffff027224 */ /* 0x000fe200078e00ff */
[----:B------:R-:W-:Y:S01]  /*0df0*/  LOP3.LUT R225, R0, 0xfffffff8, RZ, 0xc0, !PT ;  /* 0xfffffff800e17812 */ /* 0x000fe200078ec0ff */
[----:B------:R-:W-:Y:S01]  /*0e00*/  VIADD R233, R18, 0x40 ;  /* 0x0000004012e97836 */ /* 0x000fe20000000000 */
[----:B------:R-:W-:-:S02]  /*0e10*/  LOP3.LUT R231, R3, 0xfffffffc, RZ, 0xc0, !PT ;  /* 0xfffffffc03e77812 */ /* 0x000fc400078ec0ff */
[----:B------:R-:W-:Y:S01]  /*0e20*/  LEA.HI R5, R5, R18, RZ, 0x3 ;  /* 0x0000001205057211 */ /* 0x000fe200078f18ff */
[C---:B------:R-:W-:Y:S01]  /*0e30*/  IMAD.IADD R225, R11.reuse, 0x1, -R225 ;  /* 0x000000010be17824 */ /* 0x040fe200078e0ae1 */
[----:B------:R-:W-:Y:S01]  /*0e40*/  SHF.R.S32.HI R4, RZ, 0x1f, R233 ;  /* 0x0000001fff047819 */ /* 0x000fe200000114e9 */
[----:B------:R-:W-:Y:S01]  /*0e50*/  IMAD.IADD R231, R11, 0x1, -R231 ;  /* 0x000000010be77824 */ /* 0x000fe200078e0ae7 */
[----:B------:R-:W-:Y:S01]  /*0e60*/  LOP3.LUT R5, R5, 0xfffffff8, RZ, 0xc0, !PT ;  /* 0xfffffff805057812 */ /* 0x000fe200078ec0ff */
[----:B------:R-:W-:Y:S01]  /*0e70*/  IMAD.SHL.U32 R218, R233, 0x40, RZ ;  /* 0x00000040e9da7824 */ /* 0x000fe200078e00ff */
[----:B------:R-:W-:Y:S01]  /*0e80*/  LEA.HI R4, R4, R233, RZ, 0x3 ;  /* 0x000000e904047211 */ /* 0x000fe200078f18ff */
[----:B------:R-:W-:Y:S01]  /*0e90*/  IMAD.SHL.U32 R214, R225, 0x8, RZ ;  /* 0x00000008e1d67824 */ /* 0x000fe200078e00ff */
[----:B------:R-:W-:Y:S01]  /*0ea0*/  SHF.R.S32.HI R236, RZ, 0x3, R0 ;  /* 0x00000003ffec7819 */ /* 0x000fe20000011400 */
[C---:B------:R-:W-:Y:S01]  /*0eb0*/  IMAD.SHL.U32 R3, R231.reuse, 0x8, RZ ;  /* 0x00000008e7037824 */ /* 0x040fe200078e00ff */
[----:B------:R-:W-:Y:S01]  /*0ec0*/  LOP3.LUT R218, R218, 0x1c0, RZ, 0xc0, !PT ;  /* 0x000001c0dada7812 */ /* 0x000fe200078ec0ff */
[----:B------:R-:W-:Y:S01]  /*0ed0*/  IMAD.SHL.U32 R4, R4, 0x40, RZ ;  /* 0x0000004004047824 */ /* 0x000fe200078e00ff */
[C---:B------:R-:W-:Y:S01]  /*0ee0*/  LEA.HI R0, R231.reuse, R231, RZ, 0x1 ;  /* 0x000000e7e7007211 */ /* 0x040fe200078f08ff */
[----:B------:R-:W-:Y:S01]  /*0ef0*/  IMAD.IADD R237, R18, 0x1, -R5 ;  /* 0x0000000112ed7824 */ /* 0x000fe200078e0a05 */
[----:B------:R-:W-:Y:S01]  /*0f00*/  SHF.R.S32.HI R5, RZ, 0x1f, R214 ;  /* 0x0000001fff057819 */ /* 0x000fe200000114d6 */
[----:B------:R-:W-:Y:S01]  /*0f10*/  VIADD R223, R214, 0x40 ;  /* 0x00000040d6df7836 */ /* 0x000fe20000000000 */
[----:B------:R-:W-:Y:S01]  /*0f20*/  LOP3.LUT R6, R218, 0x38, R3, 0xf8, !PT ;  /* 0x00000038da067812 */ /* 0x000fe200078ef803 */
[C---:B------:R-:W-:Y:S01]  /*0f30*/  VIADD R222, R214.reuse, 0x80 ;  /* 0x00000080d6de7836 */ /* 0x040fe20000000000 */
[----:B------:R-:W-:Y:S01]  /*0f40*/  SHF.R.U32.HI R5, RZ, 0x3, R218 ;  /* 0x00000003ff057819 */ /* 0x000fe200000116da */
[----:B------:R-:W-:Y:S01]  /*0f50*/  VIADD R224, R214, 0xc0 ;  /* 0x000000c0d6e07836 */ /* 0x000fe20000000000 */
[----:B------:R-:W-:Y:S01]  /*0f60*/  LOP3.LUT R221, R4, 0xfffffe00, RZ, 0xc0, !PT ;  /* 0xfffffe0004dd7812 */ /* 0x000fe200078ec0ff */
[----:B------:R-:W-:Y:S01]  /*0f70*/  IMAD.SHL.U32 R22, R231, 0x4, RZ ;  /* 0x00000004e7167824 */ /* 0x000fe200078e00ff */
[----:B------:R-:W-:-:S02]  /*0f80*/  SHF.R.S32.HI R3, RZ, 0x1f, R223 ;  /* 0x0000001fff037819 */ /* 0x000fc400000114df */
[----:B------:R-:W-:Y:S01]  /*0f90*/  LOP3.LUT R3, R221, R6, R5, 0xf6, !PT ;  /* 0x00000006dd037212 */ /* 0x000fe200078ef605 */
[----:B------:R-:W-:Y:S01]  /*0fa0*/  VIADD R209, R22, 0x10 ;  /* 0x0000001016d17836 */ /* 0x000fe20000000000 */
[----:B------:R-:W-:Y:S01]  /*0fb0*/  SHF.R.S32.HI R4, RZ, 0x1f, R222 ;  /* 0x0000001fff047819 */ /* 0x000fe200000114de */
[----:B------:R-:W-:Y:S01]  /*0fc0*/  IMAD.SHL.U32 R4, R8, 0x8, RZ ;  /* 0x0000000808047824 */ /* 0x000fe200078e00ff */
[----:B------:R-:W-:Y:S01]  /*0fd0*/  LOP3.LUT R0, R0, 0x1ffffffe, RZ, 0xc0, !PT ;  /* 0x1ffffffe00007812 */ /* 0x000fe200078ec0ff */
[----:B------:R-:W-:Y:S01]  /*0fe0*/  IMAD R3, R3, 0x2, R16 ;  /* 0x0000000203037824 */ /* 0x000fe200078e0210 */
[----:B------:R-:W-:Y:S02]  /*0ff0*/  SHF.R.S32.HI R5, RZ, 0x1f, R224 ;  /* 0x0000001fff057819 */ /* 0x000fe400000114e0 */
[----:B------:R0:W-:Y:S01]  /*1000*/  STL [R1+0x1c], R4 ;  /* 0x00001c0401007387 */ /* 0x0001e20000100800 */
[----:B------:R-:W-:-:S03]  /*1010*/  IMAD.IADD R0, R231, 0x1, -R0 ;  /* 0x00000001e7007824 */ /* 0x000fc600078e0a00 */
[----:B------:R0:W-:Y:S01]  /*1020*/  STL [R1+0xc], R3 ;  /* 0x00000c0301007387 */ /* 0x0001e20000100800 */
[----:B------:R-:W-:Y:S01]  /*1030*/  IMAD R215, R0, 0x8, R9 ;  /* 0x0000000800d77824 */ /* 0x000fe200078e0209 */
[----:B0-2---:R-:W-:-:S07]  /*1040*/  LOP3.LUT R207, R12, 0x1, RZ, 0xfc, !PT ;  /* 0x000000010ccf7812 */ /* 0x005fce00078efcff */
.L_x_11938:
[----:B------:R-:W-:Y:S05]  /*1050*/  YIELD ;  /* 0x0000000000007946 */ /* 0x000fea0003800000 */
[----:B------:R-:W-:Y:S01]  /*1060*/  ULDC.64 UR4, c[0x0][0xa28] ;  /* 0x00028a0000047ab9 */ /* 0x000fe20000000a00 */
[----:B0-----:R-:W0:Y:S01]  /*1070*/  LDC.64 R6, c[0x0][0xa08] ;  /* 0x00028200ff067b82 */ /* 0x001e220000000a00 */
[----:B------:R-:W-:Y:S01]  /*1080*/  ISETP.NE.U32.AND P1, PT, RZ, UR4, PT ;  /* 0x00000004ff007c0c */ /* 0x000fe2000bf25070 */
[----:B------:R-:W-:Y:S02]  /*1090*/  IMAD.MOV.U32 R0, RZ, RZ, RZ ;  /* 0x000000ffff007224 */ /* 0x000fe400078e00ff */
[----:B------:R-:W-:Y:S01]  /*10a0*/  IMAD.MOV.U32 R32, RZ, RZ, RZ ;  /* 0x000000ffff207224 */ /* 0x000fe200078e00ff */
[----:B------:R-:W-:Y:S01]  /*10b0*/  ISETP.NE.AND.EX P1, PT, RZ, UR5, PT, P1 ;  /* 0x00000005ff007c0c */ /* 0x000fe2000bf25310 */
[----:B------:R-:W-:-:S02]  /*10c0*/  ULDC.64 UR4, c[0x0][0xa18] ;  /* 0x0002860000047ab9 */ /* 0x000fc40000000a00 */
[----:B------:R-:W-:-:S04]  /*10d0*/  ISETP.NE.U32.AND P2, PT, RZ, UR4, PT ;  /* 0x00000004ff007c0c */ /* 0x000fc8000bf45070 */
[----:B------:R-:W-:Y:S01]  /*10e0*/  ISETP.NE.AND.EX P2, PT, RZ, UR5, PT, P2 ;  /* 0x00000005ff007c0c */ /* 0x000fe2000bf45320 */
[----:B------:R-:W-:Y:S02]  /*10f0*/  ULDC.64 UR4, c[0x0][0xa08] ;  /* 0x0002820000047ab9 */ /* 0x000fe40000000a00 */
[----:B------:R-:W-:-:S03]  /*1100*/  ISETP.NE.U32.AND P0, PT, RZ, UR4, PT ;  /* 0x00000004ff007c0c */ /* 0x000fc6000bf05070 */
[----:B-1----:R-:W1:Y:S01]  /*1110*/  @P1 LDC.64 R4, c[0x0][0xa28] ;  /* 0x00028a00ff041b82 */ /* 0x002e620000000a00 */
        /* <DEDUP_REMOVED lines=19> */
[----:B------:R-:W-:Y:S01]  /*1250*/  IMAD.U32 R31, RZ, RZ, UR4 ;  /* 0x00000004ff1f7e24 */ /* 0x000fe2000f8e00ff */
[----:B--2-4-:R-:W-:Y:S06]  /*1260*/  @P2 BRA `(.L_x_11733) ;  /* 0x0000000000242947 */ /* 0x014fec0003800000 */
        /* <DEDUP_REMOVED lines=9> */
.L_x_11733:
[----:B------:R-:W-:Y:S01]  /*1300*/  ULDC.64 UR4, c[0x0][0xa20] ;  /* 0x0002880000047ab9 */ /* 0x000fe20000000a00 */
[----:B------:R-:W-:Y:S01]  /*1310*/  IMAD.MOV.U32 R230, RZ, RZ, R90 ;  /* 0x000000ffffe67224 */ /* 0x000fe200078e005a */
[----:B------:R-:W-:Y:S01]  /*1320*/  ISETP.NE.U32.AND P1, PT, RZ, UR4, PT ;  /* 0x00000004ff007c0c */ /* 0x000fe2000bf25070 */
[----:B------:R-:W-:-:S03]  /*1330*/  IMAD.MOV.U32 R232, RZ, RZ, R91 ;  /* 0x000000ffffe87224 */ /* 0x000fc600078e005b */
[----:B------:R-:W-:-:S13]  /*1340*/  ISETP.NE.AND.EX P1, PT, RZ, UR5, PT, P1 ;  /* 0x00000005ff007c0c */ /* 0x000fda000bf25310 */
[----:B------:R-:W-:Y:S05]  /*1350*/  @!P1 BRA `(.L_x_11734) ;  /* 0x0000000000109947 */ /* 0x000fea0003800000 */
[----:B------:R-:W0:Y:S02]  /*1360*/  LDC.64 R4, c[0x0][0xa20] ;  /* 0x00028800ff047b82 */ /* 0x000e240000000a00 */
[----:B0-----:R-:W-:-:S05]  /*1370*/  IMAD.WIDE R4, R91, 0x4, R4 ;  /* 0x000000045b047825 */ /* 0x001fca00078e0204 */
[----:B------:R0:W5:Y:S01]  /*1380*/  LDG.E R31, desc[UR40][R4.64] ;  /* 0x00000028041f7981 */ /* 0x000162000c1e1900 */
[----:B------:R-:W-:Y:S05]  /*1390*/  BRA `(.L_x_11735) ;  /* 0x0000000000107947 */ /* 0x000fea0003800000 */
.L_x_11734:
[----:B------:R-:W-:Y:S05]  /*13a0*/  @!P0 BRA `(.L_x_11735) ;  /* 0x00000000000c8947 */ /* 0x000fea0003800000 */
[----:B------:R-:W2:Y:S04]  /*13b0*/  LDG.E R4, desc[UR40][R10.64] ;  /* 0x000000280a047981 */ /* 0x000ea8000c1e1900 */
[----:B------:R-:W2:Y:S02]  /*13c0*/  LDG.E R31, desc[UR40][R10.64+0x4] ;  /* 0x000004280a1f7981 */ /* 0x000ea4000c1e1900 */
[----:B--2---:R-:W-:-:S07]  /*13d0*/  IMAD.IADD R31, R31, 0x1, -R4 ;  /* 0x000000011f1f7824 */ /* 0x004fce00078e0a04 */
.L_x_11735:
        /* <DEDUP_REMOVED lines=18> */
[----:B--2---:R-:W-:-:S11]  /*1500*/  ISETP.GE.AND P2, PT, R15, 0x1, PT ;  /* 0x000000010f00780c */ /* 0x004fd60003f46270 */
[----:B------:R-:W1:Y:S08]  /*1510*/  @P1 LDC R10, c[0x0][0x44c] ;  /* 0x00011300ff0a1b82 */ /* 0x000e700000000800 */
[----:B------:R-:W2:Y:S01]  /*1520*/  @P1 LDC R12, c[0x0][0x450] ;  /* 0x00011400ff0c1b82 */ /* 0x000ea20000000800 */
[----:B----4-:R-:W-:Y:S02]  /*1530*/  @P0 IMAD.IADD R24, R8, 0x1, -R3 ;  /* 0x0000000108180824 */ /* 0x010fe400078e0a03 */
[----:B------:R-:W-:-:S02]  /*1540*/  IMAD.IADD R8, R31, 0x1, -R0 ;  /* 0x000000011f087824 */ /* 0x000fc400078e0a00 */
[----:B------:R-:W-:Y:S02]  /*1550*/  VIADD R3, R210, 0x7f ;  /* 0x0000007fd2037836 */ /* 0x000fe40000000000 */
[----:B------:R-:W-:Y:S02]  /*1560*/  IMAD.IADD R205, R8, 0x1, R24 ;  /* 0x0000000108cd7824 */ /* 0x000fe400078e0218 */
[----:B-1----:R-:W-:-:S04]  /*1570*/  @P1 IMAD.HI.U32 R5, R3, R10, RZ ;  /* 0x0000000a03051227 */ /* 0x002fc800078e00ff */
[C---:B------:R-:W-:Y:S02]  /*1580*/  VIADD R0, R205.reuse, 0x5f ;  /* 0x0000005fcd007836 */ /* 0x040fe40000000000 */
[----:B------:R-:W-:Y:S01]  /*1590*/  IMAD.MOV.U32 R4, RZ, RZ, R3 ;  /* 0x000000ffff047224 */ /* 0x000fe200078e0003 */
[----:B--2---:R-:W-:Y:S01]  /*15a0*/  @P1 SHF.R.U32.HI R4, RZ, R12, R5 ;  /* 0x0000000cff041219 */ /* 0x004fe20000011605 */
[----:B------:R-:W-:Y:S01]  /*15b0*/  IMAD.HI R0, R0, 0x2aaaaaab, RZ ;  /* 0x2aaaaaab00007827 */ /* 0x000fe200078e02ff */
[----:B------:R-:W-:-:S04]  /*15c0*/  IADD3 R5, R205, 0x1, -R204 ;  /* 0x00000001cd057810 */ /* 0x000fc80007ffe8cc */
[----:B------:R-:W-:Y:S01]  /*15d0*/  SHF.R.U32.HI R3, RZ, 0x1f, R0 ;  /* 0x0000001fff037819 */ /* 0x000fe20000011600 */
[----:B0-----:R-:W-:-:S03]  /*15e0*/  IMAD.IADD R7, R5, 0x1, R4 ;  /* 0x0000000105077824 */ /* 0x001fc600078e0204 */
[----:B------:R-:W-:Y:S01]  /*15f0*/  LEA.HI.SX32 R178, R0, R3, 0x1c ;  /* 0x0000000300b27211 */ /* 0x000fe200078fe2ff */
        /* <DEDUP_REMOVED lines=13> */
.L_x_11738:
[----:B------:R-:W-:-:S13]  /*16d0*/  ISETP.NE.AND P0, PT, R15, 0x1, PT ;  /* 0x000000010f00780c */ /* 0x000fda0003f05270 */
[----:B------:R-:W0:Y:S02]  /*16e0*/  @P0 LDC.64 R4, c[0x0][0x9e8] ;  /* 0x00027a00ff040b82 */ /* 0x000e240000000a00 */
[----:B0-----:R-:W-:-:S05]  /*16f0*/  @P0 IMAD.HI.U32 R4, R3, R4, RZ ;  /* 0x0000000403040227 */ /* 0x001fca00078e00ff */
[----:B------:R-:W-:-:S07]  /*1700*/  @P0 SHF.R.U32.HI R3, RZ, R5, R4 ;  /* 0x00000005ff030219 */ /* 0x000fce0000011604 */
.L_x_11739:
[----:B------:R-:W-:Y:S05]  /*1710*/  BSYNC B0 ;  /* 0x0000000000007941 */ /* 0x000fea0003800000 */
.L_x_11737:
[----:B------:R-:W-:-:S05]  /*1720*/  IMAD R3, R3, R15, R15 ;  /* 0x0000000f03037224 */ /* 0x000fca00078e020f */
[----:B------:R-:W-:-:S07]  /*1730*/  VIMNMX R0, R0, R3, PT ;  /* 0x0000000300007248 */ /* 0x000fce0003fe0100 */
.L_x_11736:
        /* <DEDUP_REMOVED lines=19> */
.L_x_11742:
[----:B------:R-:W-:-:S13]  /*1870*/  ISETP.NE.AND P0, PT, R15, 0x1, PT ;  /* 0x000000010f00780c */ /* 0x000fda0003f05270 */
[----:B------:R-:W0:Y:S02]  /*1880*/  @P0 LDC.64 R6, c[0x0][0x9e8] ;  /* 0x00027a00ff060b82 */ /* 0x000e240000000a00 */
[----:B0-----:R-:W-:-:S05]  /*1890*/  @P0 IMAD.HI.U32 R6, R3, R6, RZ ;  /* 0x0000000603060227 */ /* 0x001fca00078e00ff */
[----:B------:R-:W-:-:S07]  /*18a0*/  @P0 SHF.R.U32.HI R3, RZ, R7, R6 ;  /* 0x00000007ff030219 */ /* 0x000fce0000011606 */
.L_x_11743:
[----:B------:R-:W-:Y:S05]  /*18b0*/  BSYNC B0 ;  /* 0x0000000000007941 */ /* 0x000fea0003800000 */
.L_x_11741:
[----:B------:R-:W-:-:S05]  /*18c0*/  IMAD R3, R3, R15, RZ ;  /* 0x0000000f03037224 */ /* 0x000fca00078e02ff */
[----:B------:R-:W-:-:S07]  /*18d0*/  VIMNMX R4, R4, R3, !PT ;  /* 0x0000000304047248 */ /* 0x000fce0007fe0100 */
.L_x_11740:
[----:B------:R-:W-:Y:S02]  /*18e0*/  VIADD R0, R0, 0x5f ;  /* 0x0000005f00007836 */ /* 0x000fe40000000000 */
        /* <DEDUP_REMOVED lines=19> */
[----:B------:R-:W-:Y:S02]  /*1a20*/  @P0 LEA.HI.SX32 R27, R0, R3, 0x1c ;  /* 0x00000003001b0211 */ /* 0x000fe400078fe2ff */
        /* <DEDUP_REMOVED lines=23> */
.L_x_11746:
[----:B------:R-:W-:Y:S05]  /*1ba0*/  BSYNC B6 ;  /* 0x0000000000067941 */ /* 0x000fea0003800000 */
.L_x_11745:
        /* <DEDUP_REMOVED lines=20> */
.L_x_11748:
[----:B------:R-:W-:Y:S05]  /*1cf0*/  BSYNC B6 ;  /* 0x0000000000067941 */ /* 0x000fea0003800000 */
.L_x_11747:
[----:B------:R-:W-:Y:S01]  /*1d00*/  ULDC.64 UR4, c[0x0][0x9f8] ;  /* 0x00027e0000047ab9 */ /* 0x000fe20000000a00 */
[----:B------:R-:W0:Y:S01]  /*1d10*/  S2R R38, SR_TID.X ;  /* 0x0000000000267919 */ /* 0x000e220000002100 */
[----:B------:R-:W-:Y:S01]  /*1d20*/  ISETP.NE.U32.AND P0, PT, RZ, UR4, PT ;  /* 0x00000004ff007c0c */ /* 0x000fe2000bf05070 */
[----:B------:R-:W1:Y:S01]  /*1d30*/  LDC.64 R10, c[0x0][0x300] ;  /* 0x0000c000ff0a7b82 */ /* 0x000e620000000a00 */
[----:B------:R-:W-:Y:S01]  /*1d40*/  IMAD.IADD R63, R32, 0x1, R31 ;  /* 0x00000001203f7824 */ /* 0x000fe200078e021f */
[----:B------:R-:W-:Y:S01]  /*1d50*/  ULDC.64 UR6, c[0x0][0xa08] ;  /* 0x0002820000067ab9 */ /* 0x000fe20000000a00 */
[----:B------:R-:W-:Y:S01]  /*1d60*/  ISETP.NE.AND.EX P0, PT, RZ, UR5, PT, P0 ;  /* 0x00000005ff007c0c */ /* 0x000fe2000bf05300 */
[----:B------:R-:W-:Y:S01]  /*1d70*/  ULDC.64 UR4, c[0x0][0x308] ;  /* 0x0000c20000047ab9 */ /* 0x000fe20000000a00 */
[----:B------:R-:W-:Y:S02]  /*1d80*/  SHF.R.S32.HI R12, RZ, 0x1f, R90 ;  /* 0x0000001fff0c7819 */ /* 0x000fe4000001145a */
[----:B------:R-:W-:Y:S01]  /*1d90*/  SHF.R.S32.HI R64, RZ, 0x1f, R18 ;  /* 0x0000001fff407819 */ /* 0x000fe20000011412 */
[----:B------:R-:W2:Y:S08]  /*1da0*/  LDC.64 R82, c[0x0][0x408] ;  /* 0x00010200ff527b82 */ /* 0x000eb00000000a00 */
[----:B------:R-:W3:Y:S08]  /*1db0*/  @P0 LDC.64 R4, c[0x0][0x9f8] ;  /* 0x00027e00ff040b82 */ /* 0x000ef00000000a00 */
[----:B------:R-:W4:Y:S08]  /*1dc0*/  LDC.64 R60, c[0x0][0x3f8] ;  /* 0x0000fe00ff3c7b82 */ /* 0x000f300000000a00 */
[----:B------:R-:W4:Y:S01]  /*1dd0*/  LDC R41, c[0x0][0x3f4] ;  /* 0x0000fd00ff297b82 */ /* 0x000f220000000800 */
[----:B---3--:R-:W-:-:S05]  /*1de0*/  @P0 IMAD.WIDE R4, R91, 0x4, R4 ;  /* 0x000000045b040825 */ /* 0x008fca00078e0204 */
[----:B------:R3:W4:Y:S01]  /*1df0*/  @P0 LDG.E R91, desc[UR40][R4.64] ;  /* 0x00000028045b0981 */ /* 0x000722000c1e1900 */
[----:B------:R-:W-:Y:S01]  /*1e00*/  SHF.R.S32.HI R43, RZ, 0x1f, R63 ;  /* 0x0000001fff2b7819 */ /* 0x000fe2000001143f */
[-C--:B-1----:R-:W-:Y:S01]  /*1e10*/  IMAD.WIDE.U32 R6, R63, R10.reuse, RZ ;  /* 0x0000000a3f067225 */ /* 0x082fe200078e00ff */
[----:B------:R-:W-:Y:S02]  /*1e20*/  ISETP.NE.U32.AND P0, PT, RZ, UR6, PT ;  /* 0x00000006ff007c0c */ /* 0x000fe4000bf05070 */
[----:B0-----:R-:W-:Y:S01]  /*1e30*/  SHF.R.U32.HI R38, RZ, 0x7, R38 ;  /* 0x00000007ff267819 */ /* 0x001fe20000011626 */
[----:B------:R-:W-:Y:S01]  /*1e40*/  IMAD R0, R43, R10, RZ ;  /* 0x0000000a2b007224 */ /* 0x000fe200078e02ff */
[----:B------:R-:W-:Y:S01]  /*1e50*/  ISETP.NE.AND.EX P0, PT, RZ, UR7, PT, P0 ;  /* 0x00000007ff007c0c */ /* 0x000fe2000bf05300 */
[----:B------:R-:W-:Y:S01]  /*1e60*/  IMAD.SHL.U32 R73, R237, 0x40, RZ ;  /* 0x00000040ed497824 */ /* 0x000fe200078e00ff */
[----:B------:R-:W-:Y:S01]  /*1e70*/  ISETP.NE.AND P6, PT, R38, 0x1, PT ;  /* 0x000000012600780c */ /* 0x000fe20003fc5270 */
[----:B------:R-:W-:Y:S01]  /*1e80*/  IMAD R3, R63, R11, R0 ;  /* 0x0000000b3f037224 */ /* 0x000fe200078e0200 */
[----:B------:R-:W-:Y:S01]  /*1e90*/  SHF.R.S32.HI R23, RZ, 0x1f, R22 ;  /* 0x0000001fff177819 */ /* 0x000fe20000011416 */
[----:B---3--:R-:W-:Y:S01]  /*1ea0*/  IMAD.SHL.U32 R4, R231, 0x8, RZ ;  /* 0x00000008e7047824 */ /* 0x008fe200078e00ff */
[----:B------:R-:W-:Y:S01]  /*1eb0*/  LOP3.LUT R73, R73, 0x1c0, RZ, 0xc0, !PT ;  /* 0x000001c049497812 */ /* 0x000fe200078ec0ff */
[----:B------:R-:W-:Y:S01]  /*1ec0*/  IMAD.IADD R7, R7, 0x1, R3 ;  /* 0x0000000107077824 */ /* 0x000fe200078e0203 */
[----:B------:R-:W-:Y:S01]  /*1ed0*/  SHF.L.U64.HI R69, R10, 0x6, R11 ;  /* 0x000000060a457819 */ /* 0x000fe2000001020b */
[----:B------:R-:W-:Y:S01]  /*1ee0*/  IMAD R3, R12, UR4, RZ ;  /* 0x000000040c037c24 */ /* 0x000fe2000f8e02ff */
[----:B------:R-:W-:Y:S01]  /*1ef0*/  SHF.R.S32.HI R5, RZ, 0x1f, R4 ;  /* 0x0000001fff057819 */ /* 0x000fe20000011404 */
[----:B------:R-:W-:Y:S01]  /*1f00*/  IMAD.WIDE.U32 R6, R90, UR4, R6 ;  /* 0x000000045a067c25 */ /* 0x000fe2000f8e0006 */
[----:B------:R-:W-:-:S02]  /*1f10*/  SHF.R.U32.HI R76, RZ, 0x3, R73 ;  /* 0x00000003ff4c7819 */ /* 0x000fc40000011649 */
[----:B--2---:R-:W-:Y:S01]  /*1f20*/  SHF.L.U64.HI R71, R82, 0x6, R83 ;  /* 0x0000000652477819 */ /* 0x004fe20000010253 */
[----:B------:R-:W-:Y:S01]  /*1f30*/  IMAD R3, R90, UR5, R3 ;  /* 0x000000055a037c24 */ /* 0x000fe2000f8e0203 */
[----:B------:R-:W-:Y:S01]  /*1f40*/  ULDC.64 UR4, c[0x0][0x310] ;  /* 0x0000c40000047ab9 */ /* 0x000fe20000000a00 */
[----:B------:R-:W-:Y:S01]  /*1f50*/  VIADD R31, R4, 0x20 ;  /* 0x00000020041f7836 */ /* 0x000fe20000000000 */
[----:B----4-:R-:W-:Y:S01]  /*1f60*/  SHF.L.U64.HI R74, R60, 0x6, R61 ;  /* 0x000000063c4a7819 */ /* 0x010fe2000001023d */
[----:B------:R-:W-:Y:S01]  /*1f70*/  IMAD.IADD R7, R7, 0x1, R3 ;  /* 0x0000000107077824 */ /* 0x000fe200078e0203 */
[----:B------:R-:W-:Y:S01]  /*1f80*/  SHF.R.S32.HI R77, RZ, 0x1f, R233 ;  /* 0x0000001fff4d7819 */ /* 0x000fe200000114e9 */
[----:B------:R-:W-:-:S04]  /*1f90*/  IMAD.WIDE.U32 R8, R18, R10, R4 ;  /* 0x0000000a12087225 */ /* 0x000fc800078e0004 */
[C---:B------:R-:W-:Y:S02]  /*1fa0*/  VIADD R13, R4.reuse, 0xc0 ;  /* 0x000000c0040d7836 */ /* 0x040fe40000000000 */
[C---:B------:R-:W-:Y:S02]  /*1fb0*/  VIADD R65, R4.reuse, 0x40 ;  /* 0x0000004004417836 */ /* 0x040fe40000000000 */
[C---:B------:R-:W-:Y:S02]  /*1fc0*/  VIADD R66, R4.reuse, 0x60 ;  /* 0x0000006004427836 */ /* 0x040fe40000000000 */
[C---:B------:R-:W-:Y:S02]  /*1fd0*/  VIADD R14, R4.reuse, 0xe0 ;  /* 0x000000e0040e7836 */ /* 0x040fe40000000000 */
[C---:B------:R-:W-:Y:S02]  /*1fe0*/  VIADD R67, R4.reuse, 0x80 ;  /* 0x0000008004437836 */ /* 0x040fe40000000000 */
[----:B------:R-:W-:-:S02]  /*1ff0*/  VIADD R68, R4, 0xa0 ;  /* 0x000000a004447836 */ /* 0x000fc40000000000 */
[----:B------:R-:W-:-:S04]  /*2000*/  IMAD.WIDE.U32 R32, R18, R82, R4 ;  /* 0x0000005212207225 */ /* 0x000fc800078e0004 */
[----:B------:R-:W-:Y:S02]  /*2010*/  IMAD.MOV.U32 R79, RZ, RZ, 0x20 ;  /* 0x00000020ff4f7424 */ /* 0x000fe400078e00ff */
[----:B------:R-:W-:Y:S01]  /*2020*/  VIADD R78, R38, 0x8 ;  /* 0x00000008264e7836 */ /* 0x000fe20000000000 */
[----:B------:R-:W-:Y:S01]  /*2030*/  SHF.R.U32.HI R38, RZ, 0x3, R218 ;  /* 0x00000003ff267819 */ /* 0x000fe200000116da */
[----:B------:R-:W-:Y:S02]  /*2040*/  IMAD.SHL.U32 R70, R10, 0x40, RZ ;  /* 0x000000400a467824 */ /* 0x000fe400078e00ff */
[----:B------:R-:W-:Y:S02]  /*2050*/  IMAD R39, R61, 0x60, RZ ;  /* 0x000000603d277824 */ /* 0x000fe400078e02ff */
[----:B------:R-:W-:Y:S02]  /*2060*/  IMAD.SHL.U32 R75, R60, 0x40, RZ ;  /* 0x000000403c4b7824 */ /* 0x000fe400078e00ff */
[----:B------:R-:W-:-:S02]  /*2070*/  IMAD.SHL.U32 R72, R82, 0x40, RZ ;  /* 0x0000004052487824 */ /* 0x000fc400078e00ff */
[----:B------:R-:W-:Y:S01]  /*2080*/  IMAD.SHL.U32 R80, R41, 0x2, RZ ;  /* 0x0000000229507824 */ /* 0x000fe200078e00ff */
[----:B------:R-:W-:Y:S02]  /*2090*/  SHF.R.S32.HI R0, RZ, 0x1f, R91 ;  /* 0x0000001fff007819 */ /* 0x000fe4000001145b */
[----:B------:R-:W-:Y:S02]  /*20a0*/  SEL R91, R91, RZ, !P0 ;  /* 0x000000ff5b5b7207 */ /* 0x000fe40004000000 */
[----:B------:R-:W-:-:S03]  /*20b0*/  SEL R20, R0, RZ, !P0 ;  /* 0x000000ff00147207 */ /* 0x000fc60004000000 */
[----:B------:R-:W-:-:S04]  /*20c0*/  IMAD.WIDE.U32 R6, R91, UR4, R6 ;  /* 0x000000045b067c25 */ /* 0x000fc8000f8e0006 */
[----:B------:R-:W-:Y:S01]  /*20d0*/  IMAD R0, R20, UR4, RZ ;  /* 0x0000000414007c24 */ /* 0x000fe2000f8e02ff */
[----:B------:R-:W-:-:S03]  /*20e0*/  IADD3 R3, P0, R6, R8, RZ ;  /* 0x0000000806037210 */ /* 0x000fc60007f1e0ff */
[----:B------:R-:W-:Y:S01]  /*20f0*/  IMAD R29, R91, UR5, R0 ;  /* 0x000000055b1d7c24 */ /* 0x000fe2000f8e0200 */
[----:B------:R-:W-:Y:S05]  /*2100*/  @!P6 WARPSYNC.ALL ;  /* 0x000000000000e948 */ /* 0x000fea0003800000 */
[----:B------:R-:W-:Y:S01]  /*2110*/  IMAD R0, R64, R10, RZ ;  /* 0x0000000a40007224 */ /* 0x000fe200078e02ff */
[----:B------:R-:W-:Y:S01]  /*2120*/  ULDC UR4, c[0x0][0x320] ;  /* 0x0000c80000047ab9 */ /* 0x000fe20000000800 */
[----:B------:R-:W-:Y:S01]  /*2130*/  IMAD.IADD R29, R7, 0x1, R29 ;  /* 0x00000001071d7824 */ /* 0x000fe200078e021d */
[----:B------:R-:W-:Y:S01]  /*2140*/  @!P6 BAR.SYNC.DEFER_BLOCKING 0x9, 0x100 ;  /* 0x024400000000eb1d */ /* 0x000fe20000010000 */
[----:B------:R-:W-:Y:S01]  /*2150*/  ISETP.GE.AND P2, PT, R31, UR4, PT ;  /* 0x000000041f007c0c */ /* 0x000fe2000bf46270 */
[----:B------:R-:W-:Y:S01]  /*2160*/  IMAD R0, R18, R11, R0 ;  /* 0x0000000b12007224 */ /* 0x000fe200078e0200 */
[----:B------:R-:W-:-:S02]  /*2170*/  ISETP.GE.AND P1, PT, R4, UR4, PT ;  /* 0x0000000404007c0c */ /* 0x000fc4000bf26270 */
[----:B------:R-:W-:Y:S01]  /*2180*/  SEL R8, RZ, 0xffffffff, P2 ;  /* 0xffffffffff087807 */ /* 0x000fe20001000000 */
[----:B------:R-:W-:Y:S01]  /*2190*/  ULDC.64 UR6, c[0x0][0x330] ;  /* 0x0000cc0000067ab9 */ /* 0x000fe20000000a00 */
[----:B------:R-:W-:Y:S01]  /*21a0*/  IADD3.X R0, R29, R9, R0, P0, !PT ;  /* 0x000000091d007210 */ /* 0x000fe200007fe400 */
[----:B------:R-:W-:Y:S01]  /*21b0*/  IMAD R9, R12, UR6, RZ ;  /* 0x000000060c097c24 */ /* 0x000fe2000f8e02ff */
[----:B------:R-:W-:Y:S01]  /*21c0*/  ISETP.GE.AND P0, PT, R13, UR4, PT ;  /* 0x000000040d007c0c */ /* 0x000fe2000bf06270 */
[----:B------:R-:W-:Y:S01]  /*21d0*/  IMAD.SHL.U32 R13, R8, 0x2, RZ ;  /* 0x00000002080d7824 */ /* 0x000fe200078e00ff */
[----:B------:R-:W-:Y:S01]  /*21e0*/  SEL R12, RZ, 0x1, P1 ;  /* 0x00000001ff0c7807 */ /* 0x000fe20000800000 */
[C---:B------:R-:W-:Y:S01]  /*21f0*/  IMAD R15, R90.reuse, UR7, R9 ;  /* 0x000000075a0f7c24 */ /* 0x040fe2000f8e0209 */
[----:B------:R-:W-:Y:S01]  /*2200*/  ISETP.GE.AND P1, PT, R65, UR4, PT ;  /* 0x0000000441007c0c */ /* 0x000fe2000bf26270 */
[----:B------:R-:W-:Y:S01]  /*2210*/  IMAD.WIDE.U32 R8, R90, UR6, R4 ;  /* 0x000000065a087c25 */ /* 0x000fe2000f8e0004 */
[----:B------:R-:W-:-:S02]  /*2220*/  ISETP.GE.AND P2, PT, R66, UR4, PT ;  /* 0x0000000442007c0c */ /* 0x000fc4000bf46270 */
[----:B------:R-:W-:Y:S01]  /*2230*/  ISETP.GE.AND P3, PT, R14, UR4, PT ;  /* 0x000000040e007c0c */ /* 0x000fe2000bf66270 */
[----:B------:R-:W-:Y:S01]  /*2240*/  IMAD.IADD R9, R9, 0x1, R15 ;  /* 0x0000000109097824 */ /* 0x000fe200078e020f */
[----:B------:R-:W-:Y:S02]  /*2250*/  LOP3.LUT R12, R13, 0x2, R12, 0xe2, !PT ;  /* 0x000000020d0c7812 */ /* 0x000fe400078ee20c */
[----:B------:R-:W-:Y:S02]  /*2260*/  SEL R13, RZ, 0x4, P1 ;  /* 0x00000004ff0d7807 */ /* 0x000fe40000800000 */
[----:B------:R-:W-:Y:S02]  /*2270*/  SEL R14, RZ, 0x8, P2 ;  /* 0x00000008ff0e7807 */ /* 0x000fe40001000000 */
[----:B------:R-:W-:Y:S02]  /*2280*/  ISETP.GE.AND P1, PT, R67, UR4, PT ;  /* 0x0000000443007c0c */ /* 0x000fe4000bf26270 */
[----:B------:R-:W-:Y:S01]  /*2290*/  ISETP.GE.AND P2, PT, R68, UR4, PT ;  /* 0x0000000444007c0c */ /* 0x000fe2000bf46270 */
[----:B------:R-:W-:Y:S01]  /*22a0*/  ULDC.64 UR4, c[0x0][0x338] ;  /* 0x0000ce0000047ab9 */ /* 0x000fe20000000a00 */
[----:B------:R-:W-:Y:S01]  /*22b0*/  LOP3.LUT R12, R14, R12, R13, 0xfe, !PT ;  /* 0x0000000c0e0c7212 */ /* 0x000fe200078efe0d */
[----:B------:R-:W-:Y:S01]  /*22c0*/  IMAD R15, R20, UR4, RZ ;  /* 0x00000004140f7c24 */ /* 0x000fe2000f8e02ff */
[----:B------:R-:W-:Y:S01]  /*22d0*/  SEL R13, RZ, 0x10, P1 ;  /* 0x00000010ff0d7807 */ /* 0x000fe20000800000 */
[----:B------:R-:W-:Y:S01]  /*22e0*/  IMAD R20, R64, R60, RZ ;  /* 0x0000003c40147224 */ /* 0x000fe200078e02ff */
[----:B------:R-:W-:Y:S01]  /*22f0*/  SEL R14, RZ, 0x20, P2 ;  /* 0x00000020ff0e7807 */ /* 0x000fe20001000000 */
[----:B------:R-:W-:Y:S01]  /*2300*/  IMAD R95, R91, UR5, R15 ;  /* 0x000000055b5f7c24 */ /* 0x000fe2000f8e020f */
[----:B------:R-:W-:Y:S01]  /*2310*/  LOP3.LUT P1, RZ, R237, 0x4, RZ, 0xc0, !PT ;  /* 0x00000004edff7812 */ /* 0x000fe2000782c0ff */
[----:B------:R-:W-:Y:S01]  /*2320*/  IMAD R59, R18, R61, R20 ;  /* 0x0000003d123b7224 */ /* 0x000fe200078e0214 */
[----:B------:R-:W-:Y:S01]  /*2330*/  LOP3.LUT R13, R14, R12, R13, 0xfe, !PT ;  /* 0x0000000c0e0d7212 */ /* 0x000fe200078efe0d */
[----:B------:R-:W-:Y:S01]  /*2340*/  IMAD.WIDE.U32 R14, R18, R82, R22 ;  /* 0x00000052120e7225 */ /* 0x000fe200078e0016 */
[----:B------:R-:W-:-:S02]  /*2350*/  SEL R12, RZ, 0x40, P0 ;  /* 0x00000040ff0c7807 */ /* 0x000fc40000000000 */
[----:B------:R-:W-:Y:S01]  /*2360*/  ISETP.GE.AND P0, PT, R4, R41, PT ;  /* 0x000000290400720c */ /* 0x000fe20003f06270 */
[----:B------:R-:W-:Y:S01]  /*2370*/  IMAD.WIDE.U32 R20, R18, R60, R4 ;  /* 0x0000003c12147225 */ /* 0x000fe200078e0004 */
[----:B------:R-:W-:Y:S02]  /*2380*/  LOP3.LUT R97, R13, R12, RZ, 0xfc, !PT ;  /* 0x0000000c0d617212 */ /* 0x000fe400078efcff */
[----:B------:R-:W-:Y:S01]  /*2390*/  SEL R35, R41, RZ, P0 ;  /* 0x000000ff29237207 */ /* 0x000fe20000000000 */
[----:B------:R-:W-:Y:S01]  /*23a0*/  IMAD R12, R64, R82, RZ ;  /* 0x00000052400c7224 */ /* 0x000fe200078e02ff */
[C---:B------:R-:W-:Y:S01]  /*23b0*/  IADD3 R62, P2, R18.reuse, R63, RZ ;  /* 0x0000003f123e7210 */ /* 0x040fe20007f5e0ff */
[----:B------:R-:W-:Y:S01]  /*23c0*/  IMAD.MOV.U32 R58, RZ, RZ, R20 ;  /* 0x000000ffff3a7224 */ /* 0x000fe200078e0014 */
[----:B------:R-:W-:Y:S01]  /*23d0*/  SEL R79, R79, 0xffffffe0, !P1 ;  /* 0xffffffe04f4f7807 */ /* 0x000fe20004800000 */
[C---:B------:R-:W-:Y:S01]  /*23e0*/  IMAD R37, R18.reuse, R83, R12 ;  /* 0x0000005312257224 */ /* 0x040fe200078e020c */
[----:B------:R-:W-:Y:S01]  /*23f0*/  SEL R96, RZ, 0xffffff80, P3 ;  /* 0xffffff80ff607807 */ /* 0x000fe20001800000 */
[----:B------:R-:W-:-:S03]  /*2400*/  IMAD.WIDE.U32 R12, R18, R60, R22 ;  /* 0x0000003c120c7225 */ /* 0x000fc600078e0016 */
[----:B------:R-:W-:Y:S01]  /*2410*/  LOP3.LUT R96, R97, 0x80, R96, 0xc8, !PT ;  /* 0x0000008061607812 */ /* 0x000fe200078ec860 */
[----:B------:R-:W-:Y:S01]  /*2420*/  IMAD.IADD R57, R13, 0x1, R59 ;  /* 0x000000010d397824 */ /* 0x000fe200078e023b */
[----:B-----5:R-:W-:Y:S01]  /*2430*/  SHF.R.S32.HI R13, RZ, 0x1f, R30 ;  /* 0x0000001fff0d7819 */ /* 0x020fe2000001141e */
[----:B------:R-:W-:Y:S01]  /*2440*/  IMAD.MOV.U32 R56, RZ, RZ, R12 ;  /* 0x000000ffff387224 */ /* 0x000fe200078e000c */
[----:B------:R-:W-:Y:S01]  /*2450*/  LOP3.LUT R97, R97, 0x40, RZ, 0xc0, !PT ;  /* 0x0000004061617812 */ /* 0x000fe200078ec0ff */
[----:B------:R-:W-:Y:S02]  /*2460*/  IMAD.IADD R15, R15, 0x1, R37 ;  /* 0x000000010f0f7824 */ /* 0x000fe400078e0225 */
[----:B------:R-:W-:Y:S02]  /*2470*/  IMAD R12, R13, R82, RZ ;  /* 0x000000520d0c7224 */ /* 0x000fe400078e02ff */
[----:B------:R-:W-:Y:S02]  /*2480*/  IMAD.IADD R33, R37, 0x1, R33 ;  /* 0x0000000125217824 */ /* 0x000fe400078e0221 */
[----:B------:R-:W-:-:S02]  /*2490*/  IMAD.IADD R35, R4, 0x1, R35 ;  /* 0x0000000104237824 */ /* 0x000fc400078e0223 */
[C---:B------:R-:W-:Y:S02]  /*24a0*/  IMAD R37, R30.reuse, R83, R12 ;  /* 0x000000531e257224 */ /* 0x040fe400078e020c */
[----:B------:R-:W-:Y:S01]  /*24b0*/  IMAD R36, R13, R60, RZ ;  /* 0x0000003c0d247224 */ /* 0x000fe200078e02ff */
[----:B------:R-:W-:Y:S01]  /*24c0*/  SHF.R.S32.HI R34, RZ, 0x1f, R35 ;  /* 0x0000001fff227819 */ /* 0x000fe20000011423 */
[----:B------:R-:W-:-:S03]  /*24d0*/  IMAD.WIDE.U32 R12, R30, R82, R14 ;  /* 0x000000521e0c7225 */ /* 0x000fc600078e000e */
[----:B------:R-:W-:Y:S01]  /*24e0*/  LEA.HI R34, R34, R35, RZ, 0x3 ;  /* 0x0000002322227211 */ /* 0x000fe200078f18ff */
[----:B------:R-:W-:Y:S01]  /*24f0*/  IMAD.WIDE.U32 R14, R30, R82, R32 ;  /* 0x000000521e0e7225 */ /* 0x000fe200078e0020 */
[----:B------:R-:W-:Y:S02]  /*2500*/  LOP3.LUT R33, R73, 0x18, R4, 0xf8, !PT ;  /* 0x0000001849217812 */ /* 0x000fe400078ef804 */
[----:B------:R-:W-:Y:S01]  /*2510*/  SHF.R.S32.HI R88, RZ, 0x3, R34 ;  /* 0x00000003ff587819 */ /* 0x000fe20000011422 */
[----:B------:R-:W-:Y:S01]  /*2520*/  IMAD.IADD R59, R59, 0x1, R21 ;  /* 0x000000013b3b7824 */ /* 0x000fe200078e0215 */
[-C--:B------:R-:W-:Y:S01]  /*2530*/  LOP3.LUT R33, R33, R76.reuse, RZ, 0x3c, !PT ;  /* 0x0000004c21217212 */ /* 0x080fe200078e3cff */
[----:B------:R-:W-:Y:S01]  /*2540*/  IMAD.WIDE.U32 R8, R91, UR4, R8 ;  /* 0x000000045b087c25 */ /* 0x000fe2000f8e0008 */
[----:B------:R-:W-:Y:S01]  /*2550*/  LOP3.LUT R89, R34, 0xfffffff8, RZ, 0xc0, !PT ;  /* 0xfffffff822597812 */ /* 0x000fe200078ec0ff */
[----:B------:R-:W-:Y:S02]  /*2560*/  ULDC UR4, c[0x0][0x2f4] ;  /* 0x0000bd0000047ab9 */ /* 0x000fe40000000800 */
[----:B------:R-:W-:Y:S01]  /*2570*/  IMAD R81, R220, 0x200, R33 ;  /* 0x00000200dc517824 */ /* 0x000fe200078e0221 */
[--C-:B------:R-:W-:Y:S01]  /*2580*/  LOP3.LUT R33, R73, 0x38, R34.reuse, 0xf8, !PT ;  /* 0x0000003849217812 */ /* 0x100fe200078ef822 */
[----:B------:R-:W-:Y:S01]  /*2590*/  IMAD R35, R11, 0x60, RZ ;  /* 0x000000600b237824 */ /* 0x000fe200078e02ff */
[----:B------:R-:W-:Y:S01]  /*25a0*/  LOP3.LUT R34, R218, 0x38, R34, 0xf8, !PT ;  /* 0x00000038da227812 */ /* 0x000fe200078ef822 */
[C---:B------:R-:W-:Y:S01]  /*25b0*/  IMAD R91, R30.reuse, R61, R36 ;  /* 0x0000003d1e5b7224 */ /* 0x040fe200078e0224 */
[----:B------:R-:W-:Y:S01]  /*25c0*/  LOP3.LUT R33, R33, R76, RZ, 0x3c, !PT ;  /* 0x0000004c21217212 */ /* 0x000fe200078e3cff */
[----:B------:R-:W-:Y:S01]  /*25d0*/  IMAD.WIDE.U32 R56, R30, R60, R56 ;  /* 0x0000003c1e387225 */ /* 0x000fe200078e0038 */
[----:B------:R-:W-:-:S02]  /*25e0*/  LOP3.LUT R34, R34, R38, RZ, 0x3c, !PT ;  /* 0x0000002622227212 */ /* 0x000fc400078e3cff */
[----:B------:R-:W-:Y:S01]  /*25f0*/  SHF.R.S32.HI R92, RZ, 0x1f, R89 ;  /* 0x0000001fff5c7819 */ /* 0x000fe20000011459 */
[----:B------:R-:W-:Y:S01]  /*2600*/  IMAD.WIDE.U32 R58, R30, R60, R58 ;  /* 0x0000003c1e3a7225 */ /* 0x000fe200078e003a */
[----:B------:R-:W-:-:S03]  /*2610*/  ISETP.GE.AND P1, PT, R4, UR4, PT ;  /* 0x0000000404007c0c */ /* 0x000fc6000bf26270 */
[----:B------:R-:W-:-:S04]  /*2620*/  IMAD.WIDE.U32 R10, R10, 0x60, RZ ;  /* 0x000000600a0a7825 */ /* 0x000fc800078e00ff */
[----:B------:R-:W-:Y:S02]  /*2630*/  IMAD R83, R83, 0x60, RZ ;  /* 0x0000006053537824 */ /* 0x000fe400078e02ff */
        /* <DEDUP_REMOVED lines=15> */
.L_x_11796:
        /* <DEDUP_REMOVED lines=9> */
[----:B------:R-:W-:-:S03]  /*27c0*/  IADD3 R33, P5, R3, R104, RZ ;  /* 0x0000006803217210 */ /* 0x000fc60007fbe0ff */
[----:B------:R-:W-:Y:S01]  /*27d0*/  IMAD.IADD R109, R105, 0x1, R27 ;  /* 0x00000001696d7824 */ /* 0x000fe200078e021b */
[----:B------:R-:W-:-:S03]  /*27e0*/  IADD3 R27, P3, P4, R3, R104, R70 ;  /* 0x00000068031b7210 */ /* 0x000fc60007c7e046 */
[----:B------:R-:W-:Y:S01]  /*27f0*/  IMAD.X R34, R109, 0x1, R0, P5 ;  /* 0x000000016d227824 */ /* 0x000fe200028e0600 */
[----:B------:R-:W-:Y:S02]  /*2800*/  IADD3.X R32, R0, R109, R69, P3, P4 ;  /* 0x0000006d00207210 */ /* 0x000fe40001fe8445 */
[-C--:B0-----:R-:W-:Y:S02]  /*2810*/  LEA R40, P3, R27, R100.reuse, 0x1 ;  /* 0x000000641b287211 */ /* 0x081fe400078608ff */
[----:B------:R-:W-:Y:S02]  /*2820*/  LEA R42, P5, R33, R100, 0x1 ;  /* 0x00000064212a7211 */ /* 0x000fe400078a08ff */
[-C--:B------:R-:W-:Y:S01]  /*2830*/  LEA.HI.X R41, R27, R101.reuse, R32, 0x1, P3 ;  /* 0x000000651b297211 */ /* 0x080fe200018f0c20 */
[----:B------:R-:W-:Y:S01]  /*2840*/  IMAD R27, R17, 0x1800, R81 ;  /* 0x00001800111b7824 */ /* 0x000fe200078e0251 */
[----:B-1----:R-:W-:Y:S02]  /*2850*/  ISETP.GE.AND P3, PT, R107, 0x1, PT ;  /* 0x000000016b00780c */ /* 0x002fe40003f66270 */
[----:B------:R-:W-:Y:S01]  /*2860*/  LEA.HI.X R43, R33, R101, R34, 0x1, P5 ;  /* 0x00000065212b7211 */ /* 0x000fe200028f0c22 */
[----:B------:R-:W-:Y:S01]  /*2870*/  IMAD R33, R17, 0x1800, R85 ;  /* 0x0000180011217824 */ /* 0x000fe200078e0255 */
[----:B------:R-:W-:Y:S01]  /*2880*/  ISETP.GT.AND P4, PT, R45, R28, PT ;  /* 0x0000001c2d00720c */ /* 0x000fe20003f84270 */
[----:B------:R-:W-:-:S02]  /*2890*/  IMAD R108, R27, 0x2, R26 ;  /* 0x000000021b6c7824 */ /* 0x000fc400078e021a */
[----:B------:R-:W-:Y:S01]  /*28a0*/  IMAD R106, R33, 0x2, R26 ;  /* 0x00000002216a7824 */ /* 0x000fe200078e021a */
[----:B------:R-:W-:Y:S01]  /*28b0*/  P2R R99, PR, RZ, 0x10 ;  /* 0x00000010ff637803 */ /* 0x000fe20000000000 */
[----:B------:R-:W-:-:S04]  /*28c0*/  IMAD.MOV.U32 R27, RZ, RZ, R45 ;  /* 0x000000ffff1b7224 */ /* 0x000fc800078e002d */
        /* <DEDUP_REMOVED lines=42> */
.L_x_11753:
[----:B------:R-:W-:Y:S05]  /*2b70*/  BSYNC B1 ;  /* 0x0000000000017941 */ /* 0x000fea0003800000 */
.L_x_11752:
[----:B------:R-:W-:Y:S01]  /*2b80*/  ISETP.GE.AND P5, PT, R233, R102, PT ;  /* 0x00000066e900720c */ /* 0x000fe20003fa6270 */
[----:B------:R-:W-:Y:S01]  /*2b90*/  BSSY B1, `(.L_x_11754) ;  /* 0x000001b000017945 */ /* 0x000fe20003800000 */
[----:B------:R-:W-:Y:S02]  /*2ba0*/  CS2R R46, SRZ ;  /* 0x00000000002e7805 */ /* 0x000fe4000001ff00 */
[----:B0-----:R-:W-:Y:S01]  /*2bb0*/  CS2R R38, SRZ ;  /* 0x0000000000267805 */ /* 0x001fe2000001ff00 */
        /* <DEDUP_REMOVED lines=24> */
.L_x_11755:
[----:B------:R-:W-:Y:S05]  /*2d40*/  BSYNC B1 ;  /* 0x0000000000017941 */ /* 0x000fea0003800000 */
.L_x_11754:
        /* <DEDUP_REMOVED lines=33> */
.L_x_11756:
[----:B------:R-:W-:Y:S01]  /*2f60*/  IMAD R98, R17, 0x8, R16 ;  /* 0x0000000811627824 */ /* 0x000fe200078e0210 */
[----:B------:R-:W-:Y:S01]  /*2f70*/  SHF.L.U32 R103, R208, 0x1f, RZ ;  /* 0x0000001fd0677819 */ /* 0x000fe200000006ff */
[----:B------:R-:W-:Y:S03]  /*2f80*/  BSSY B1, `(.L_x_11757) ;  /* 0x0000003000017945 */ /* 0x000fe60003800000 */
[----:B------:R-:W0:Y:S02]  /*2f90*/  SYNCS.PHASECHK.TRANS64.TRYWAIT P6, [R98+URZ+0x22890], R103 ;  /* 0x02289067620075a7 */ /* 0x000e2400080c017f */
[----:B0-----:R-:W-:Y:S05]  /*2fa0*/  @!P6 BRA `(.L_x_11758) ;  /* 0x000001cc00ece947 */ /* 0x001fea0003800000 */
.L_x_12115:
[----:B------:R-:W-:Y:S05]  /*2fb0*/  BSYNC B1 ;  /* 0x0000000000017941 */ /* 0x000fea0003800000 */
.L_x_11757:
        /* <DEDUP_REMOVED lines=29> */
[----:B------:R-:W-:Y:S01]  /*3190*/  FMUL.FTZ R35, R35, R114 ;  /* 0x0000007223237220 */ /* 0x000fe20000410000 */
        /* <DEDUP_REMOVED lines=24> */
.L_x_11764:
[----:B------:R-:W-:Y:S05]  /*3320*/  BSYNC B3 ;  /* 0x0000000000037941 */ /* 0x000fea0003800000 */
.L_x_11763:
[----:B--2---:R1:W-:Y:S02]  /*3330*/  STG.E.128 desc[UR40][R42.64], R32 ;  /* 0x000000202a007986 */ /* 0x0043e4000c101d28 */
.L_x_11762:
[----:B------:R-:W-:Y:S05]  /*3340*/  BSYNC B2 ;  /* 0x0000000000027941 */ /* 0x000fea0003800000 */
.L_x_11761:
[----:B------:R-:W-:Y:S05]  /*3350*/  @P2 BRA `(.L_x_11760) ;  /* 0x0000000000d02947 */ /* 0x000fea0003800000 */
[----:B-1----:R1:W2:Y:S01]  /*3360*/  LDS.128 R32, [R106] ;  /* 0x000000006a207984 */ /* 0x0022a20000000c00 */
        /* <DEDUP_REMOVED lines=49> */
.L_x_11766:
[----:B------:R-:W-:Y:S05]  /*3680*/  BSYNC B2 ;  /* 0x0000000000027941 */ /* 0x000fea0003800000 */
.L_x_11765:
[----:B--2---:R2:W-:Y:S02]  /*3690*/  STG.E.128 desc[UR40][R42.64+0x40], R32 ;  /* 0x000040202a007986 */ /* 0x0045e4000c101d28 */
.L_x_11760:
[----:B------:R-:W-:Y:S05]  /*36a0*/  BSYNC B1 ;  /* 0x0000000000017941 */ /* 0x000fea0003800000 */
.L_x_11759:
[----:B------:R-:W-:Y:S05]  /*36b0*/  @P5 BRA `(.L_x_11767) ;  /* 0x0000001c00705947 */ /* 0x000fea0003800000 */
[----:B------:R-:W-:Y:S04]  /*36c0*/  BSSY B1, `(.L_x_11768) ;  /* 0x0000036000017945 */ /* 0x000fe80003800000 */
[----:B------:R-:W-:Y:S05]  /*36d0*/  @P1 BRA `(.L_x_11769) ;  /* 0x0000000000d01947 */ /* 0x000fea0003800000 */
[----:B-12---:R1:W2:Y:S01]  /*36e0*/  LDS.128 R32, [R108+0x2000] ;  /* 0x002000006c207984 */ /* 0x0062a20000000c00 */
[----:B------:R-:W-:Y:S01]  /*36f0*/  ISETP.GE.AND P4, PT, R22, R107, PT ;  /* 0x0000006b1600720c */ /* 0x000fe20003f86270 */
[----:B------:R-:W-:-:S12]  /*3700*/  BSSY B2, `(.L_x_11770) ;  /* 0x0000030000027945 */ /* 0x000fd80003800000 */
[----:B-1----:R-:W-:Y:S05]  /*3710*/  @P4 BRA `(.L_x_11771) ;  /* 0x0000000000b84947 */ /* 0x002fea0003800000 */
        /* <DEDUP_REMOVED lines=46> */
.L_x_11771:
[----:B------:R-:W-:Y:S05]  /*3a00*/  BSYNC B2 ;  /* 0x0000000000027941 */ /* 0x000fea0003800000 */
.L_x_11770:
[----:B--2---:R3:W-:Y:S02]  /*3a10*/  STG.E.128 desc[UR40][R40.64], R32 ;  /* 0x0000002028007986 */ /* 0x0047e4000c101d28 */
.L_x_11769:
[----:B------:R-:W-:Y:S05]  /*3a20*/  BSYNC B1 ;  /* 0x0000000000017941 */ /* 0x000fea0003800000 */
.L_x_11768:
        /* <DEDUP_REMOVED lines=51> */
.L_x_11773:
[----:B------:R-:W-:Y:S05]  /*3d60*/  BSYNC B1 ;  /* 0x0000000000017941 */ /* 0x000fea0003800000 */
.L_x_11772:
[----:B--2---:R4:W-:Y:S01]  /*3d70*/  STG.E.128 desc[UR40][R40.64+0x40], R32 ;  /* 0x0000402028007986 */ /* 0x0049e2000c101d28 */
[----:B------:R-:W-:Y:S05]  /*3d80*/  BRA `(.L_x_11767) ;  /* 0x0000001400bc7947 */ /* 0x000fea0003800000 */
.L_x_11751:
        /* <DEDUP_REMOVED lines=18> */
[----:B------:R-:W-:Y:S02]  /*3eb0*/  CS2R R34, SRZ ;  /* 0x0000000000227805 */ /* 0x000fe4000001ff00 */
[----:B------:R-:W-:-:S05]  /*3ec0*/  @!P4 IADD3 R32, P5, R14, R32, RZ ;  /* 0x000000200e20c210 */ /* 0x000fca0007fbe0ff */
[----:B------:R-:W-:Y:S01]  /*3ed0*/  @!P4 IMAD.X R33, R103, 0x1, R90, P5 ;  /* 0x000000016721c824 */ /* 0x000fe200028e065a */
[----:B---3--:R-:W-:-:S04]  /*3ee0*/  @!P4 LEA R50, P5, R32, R50, 0x1 ;  /* 0x000000322032c211 */ /* 0x008fc800078a08ff */
[----:B------:R-:W-:Y:S02]  /*3ef0*/  @!P4 LEA.HI.X R51, R32, R51, R33, 0x1, P5 ;  /* 0x000000332033c211 */ /* 0x000fe400028f0c21 */
[----:B------:R-:W-:-:S03]  /*3f00*/  CS2R R32, SRZ ;  /* 0x0000000000207805 */ /* 0x000fc6000001ff00 */
[----:B------:R2:W3:Y:S04]  /*3f10*/  @!P4 LDG.E.128 R36, desc[UR40][R50.64] ;  /* 0x000000283224c981 */ /* 0x0004e8000c1e1d00 */
[----:B------:R-:W4:Y:S01]  /*3f20*/  @!P4 LDG.E.128 R32, desc[UR40][R48.64] ;  /* 0x000000283020c981 */ /* 0x000f22000c1e1d00 */
[C---:B0-----:R-:W-:Y:S02]  /*3f30*/  @!P3 LEA R52, P4, R40.reuse, R52, 0x1 ;  /* 0x000000342834b211 */ /* 0x041fe400078808ff */
[----:B------:R-:W-:Y:S02]  /*3f40*/  CS2R R42, SRZ ;  /* 0x00000000002a7805 */ /* 0x000fe4000001ff00 */
[----:B------:R-:W-:Y:S02]  /*3f50*/  @!P3 LEA.HI.X R53, R40, R53, R41, 0x1, P4 ;  /* 0x000000352835b211 */ /* 0x000fe400020f0c29 */
[----:B------:R-:W-:-:S02]  /*3f60*/  CS2R R40, SRZ ;  /* 0x0000000000287805 */ /* 0x000fc4000001ff00 */
[----:B-1----:R-:W-:-:S04]  /*3f70*/  @!P3 LEA R54, P4, R46, R44, 0x1 ;  /* 0x0000002c2e36b211 */ /* 0x002fc800078808ff */
[----:B------:R-:W-:Y:S01]  /*3f80*/  @!P3 LEA.HI.X R55, R46, R45, R47, 0x1, P4 ;  /* 0x0000002d2e37b211 */ /* 0x000fe200020f0c2f */
[----:B------:R-:W5:Y:S01]  /*3f90*/  @!P3 LDG.E.128 R40, desc[UR40][R52.64] ;  /* 0x000000283428b981 */ /* 0x000f62000c1e1d00 */
[----:B------:R-:W-:Y:S02]  /*3fa0*/  CS2R R46, SRZ ;  /* 0x00000000002e7805 */ /* 0x000fe4000001ff00 */
[----:B------:R-:W-:-:S06]  /*3fb0*/  CS2R R44, SRZ ;  /* 0x00000000002c7805 */ /* 0x000fcc000001ff00 */
[----:B------:R-:W5:Y:S01]  /*3fc0*/  @!P3 LDG.E.128 R44, desc[UR40][R54.64] ;  /* 0x00000028362cb981 */ /* 0x000f62000c1e1d00 */
[----:B------:R-:W-:Y:S02]  /*3fd0*/  ISETP.NE.AND P3, PT, R207, 0x3, PT ;  /* 0x00000003cf00780c */ /* 0x000fe40003f65270 */
[----:B------:R-:W-:Y:S01]  /*3fe0*/  ISETP.GE.AND P4, PT, R4, R107, PT ;  /* 0x0000006b0400720c */ /* 0x000fe20003f86270 */
[----:B----4-:R-:W-:Y:S02]  /*3ff0*/  IMAD.MOV.U32 R48, RZ, RZ, R34 ;  /* 0x000000ffff307224 */ /* 0x010fe400078e0022 */
[----:B------:R-:W-:Y:S02]  /*4000*/  IMAD.MOV.U32 R49, RZ, RZ, R35 ;  /* 0x000000ffff317224 */ /* 0x000fe400078e0023 */
[----:B--2---:R-:W-:Y:S02]  /*4010*/  IMAD.MOV.U32 R50, RZ, RZ, R32 ;  /* 0x000000ffff327224 */ /* 0x004fe400078e0020 */
[----:B------:R-:W-:Y:S01]  /*4020*/  IMAD.MOV.U32 R51, RZ, RZ, R33 ;  /* 0x000000ffff337224 */ /* 0x000fe200078e0021 */
[----:B------:R-:W-:Y:S01]  /*4030*/  PRMT R126, R48, 0x7610, R126 ;  /* 0x00007610307e7816 */ /* 0x000fe2000000007e */
        /* <DEDUP_REMOVED lines=29> */
.L_x_11774:
        /* <DEDUP_REMOVED lines=9> */
.L_x_12116:
[----:B------:R-:W-:Y:S05]  /*42a0*/  BSYNC B1 ;  /* 0x0000000000017941 */ /* 0x000fea0003800000 */
.L_x_11775:
        /* <DEDUP_REMOVED lines=16> */
[----:B------:R-:W-:-:S05]  /*43b0*/  LOP3.LUT R49, R49, R76, RZ, 0x3c, !PT ;  /* 0x0000004c31317212 */ /* 0x000fca00078e3cff */
[----:B------:R-:W-:Y:S02]  /*43c0*/  IMAD R48, R220, 0x200, R49 ;  /* 0x00000200dc307824 */ /* 0x000fe400078e0231 */
        /* <DEDUP_REMOVED lines=11> */
[----:B------:R-:W-:Y:S02]  /*4480*/  PRMT R130, R117, 0x5432, R130 ;  /* 0x0000543275827816 */ /* 0x000fe40000000082 */
[----:B------:R-:W-:-:S02]  /*4490*/  SHF.R.U32.HI R133, RZ, 0x10, R39 ;  /* 0x00000010ff857819 */ /* 0x000fc40000011627 */
[----:B------:R-:W-:Y:S01]  /*44a0*/  SHF.R.U64 R129, R36, 0x10, R37 ;  /* 0x0000001024817819 */ /* 0x000fe20000001225 */
[----:B------:R-:W-:Y:S01]  /*44b0*/  IMAD.U32 R132, R130, 0x10000, RZ ;  /* 0x0001000082847824 */ /* 0x000fe200078e00ff */
[----:B------:R-:W-:Y:S01]  /*44c0*/  SHF.R.U64 R131, R38, 0x10, R39 ;  /* 0x0000001026837819 */ /* 0x000fe20000001227 */
[----:B--2---:R-:W-:Y:S01]  /*44d0*/  IMAD.U32 R39, R53, 0x10000, RZ ;  /* 0x0001000035277824 */ /* 0x004fe200078e00ff */
[----:B------:R-:W-:Y:S01]  /*44e0*/  PRMT R127, R126, 0x5410, R127 ;  /* 0x000054107e7f7816 */ /* 0x000fe2000000007f */
[----:B------:R-:W-:Y:S01]  /*44f0*/  IMAD.U32 R126, R125, 0x10000, RZ ;  /* 0x000100007d7e7824 */ /* 0x000fe200078e00ff */
[----:B------:R-:W-:Y:S01]  /*4500*/  SHF.R.U64 R124, R32, 0x10, R33 ;  /* 0x00000010207c7819 */ /* 0x000fe20000001221 */
[----:B-1----:R-:W-:Y:S01]  /*4510*/  IMAD.U32 R33, R49, 0x10000, RZ ;  /* 0x0001000031217824 */ /* 0x002fe200078e00ff */
[----:B------:R-:W-:Y:S01]  /*4520*/  SHF.R.U32.HI R128, RZ, 0x10, R35 ;  /* 0x00000010ff807819 */ /* 0x000fe20000011623 */
[----:B------:R-:W-:Y:S01]  /*4530*/  IMAD.U32 R36, R51, 0x10000, RZ ;  /* 0x0001000033247824 */ /* 0x000fe200078e00ff */
[----:B------:R-:W-:Y:S01]  /*4540*/  PRMT R133, R135, 0x5410, R133 ;  /* 0x0000541087857816 */ /* 0x000fe20000000085 */
[----:B------:R-:W-:Y:S01]  /*4550*/  IMAD.U32 R38, R52, 0x10000, RZ ;  /* 0x0001000034267824 */ /* 0x000fe200078e00ff */
[----:B------:R-:W-:Y:S01]  /*4560*/  LOP3.LUT R34, R49, 0xffff0000, RZ, 0xc0, !PT ;  /* 0xffff000031227812 */ /* 0x000fe200078ec0ff */
[----:B------:R-:W-:Y:S01]  /*4570*/  IMAD.U32 R32, R48, 0x10000, RZ ;  /* 0x0001000030207824 */ /* 0x000fe200078e00ff */
[----:B------:R-:W-:Y:S01]  /*4580*/  LOP3.LUT R49, R53, 0xffff0000, RZ, 0xc0, !PT ;  /* 0xffff000035317812 */ /* 0x000fe200078ec0ff */
[----:B------:R-:W-:Y:S01]  /*4590*/  IMAD.U32 R53, R55, 0x10000, RZ ;  /* 0x0001000037357824 */ /* 0x000fe200078e00ff */
[----:B------:R-:W-:Y:S01]  /*45a0*/  LOP3.LUT R130, R130, 0xffff0000, RZ, 0xc0, !PT ;  /* 0xffff000082827812 */ /* 0x000fe200078ec0ff */
[----:B------:R-:W-:Y:S01]  /*45b0*/  IMAD.U32 R35, R50, 0x10000, RZ ;  /* 0x0001000032237824 */ /* 0x000fe200078e00ff */
[----:B------:R-:W-:Y:S01]  /*45c0*/  PRMT R129, R136, 0x5410, R129 ;  /* 0x0000541088817816 */ /* 0x000fe20000000081 */
[C---:B------:R-:W-:Y:S01]  /*45d0*/  FMUL.FTZ R136, R39.reuse, R126 ;  /* 0x0000007e27887220 */ /* 0x040fe20000410000 */
[----:B------:R-:W-:Y:S01]  /*45e0*/  PRMT R131, R134, 0x5410, R131 ;  /* 0x0000541086837816 */ /* 0x000fe20000000083 */
[----:B------:R-:W-:Y:S01]  /*45f0*/  FMUL.FTZ R134, R39, R132 ;  /* 0x0000008427867220 */ /* 0x000fe20000410000 */
[----:B------:R-:W-:Y:S01]  /*4600*/  LOP3.LUT R125, R125, 0xffff0000, RZ, 0xc0, !PT ;  /* 0xffff00007d7d7812 */ /* 0x000fe200078ec0ff */
[----:B------:R-:W-:Y:S01]  /*4610*/  IMAD.U32 R39, R133, 0x10000, RZ ;  /* 0x0001000085277824 */ /* 0x000fe200078e00ff */
[----:B------:R-:W-:Y:S01]  /*4620*/  PRMT R128, R115, 0x5432, R128 ;  /* 0x0000543273807816 */ /* 0x000fe20000000080 */
[----:B------:R-:W-:Y:S01]  /*4630*/  FMUL.FTZ R135, R49, R130 ;  /* 0x0000008231877220 */ /* 0x000fe20000410000 */
[C---:B------:R-:W-:Y:S01]  /*4640*/  FFMA.FTZ R134, R33.reuse, R126, -R134 ;  /* 0x0000007e21867223 */ /* 0x040fe20000010886 */
[----:B------:R-:W-:Y:S01]  /*4650*/  FFMA.FTZ R136, R33, R132, R136 ;  /* 0x0000008421887223 */ /* 0x000fe20000010088 */
[----:B------:R-:W-:Y:S01]  /*4660*/  FMUL.FTZ R49, R49, R125 ;  /* 0x0000007d31317220 */ /* 0x000fe20000410000 */
[----:B------:R-:W-:Y:S01]  /*4670*/  PRMT R124, R116, 0x5432, R124 ;  /* 0x00005432747c7816 */ /* 0x000fe2000000007c */
[----:B------:R-:W-:-:S02]  /*4680*/  IMAD.U32 R33, R128, 0x10000, RZ ;  /* 0x0001000080217824 */ /* 0x000fc400078e00ff */
        /* <DEDUP_REMOVED lines=54> */
.L_x_11780:
[----:B------:R-:W-:Y:S05]  /*49f0*/  BSYNC B2 ;  /* 0x0000000000027941 */ /* 0x000fea0003800000 */
.L_x_11779:
        /* <DEDUP_REMOVED lines=12> */
.L_x_11778:
[----:B------:R-:W-:Y:S05]  /*4ac0*/  BSYNC B1 ;  /* 0x0000000000017941 */ /* 0x000fea0003800000 */
.L_x_11777:
[----:B------:R-:W-:Y:S01]  /*4ad0*/  ISETP.GE.OR P5, PT, R233, R102, P1 ;  /* 0x00000066e900720c */ /* 0x000fe20000fa6670 */
        /* <DEDUP_REMOVED lines=11> */
[----:B------:R-:W-:Y:S01]  /*4b90*/  LEA.HI.X R49, R32, R101, R33, 0x1, P5 ;  /* 0x0000006520317211 */ /* 0x000fe200028f0c21 */
[----:B------:R-:W-:Y:S01]  /*4ba0*/  IMAD R33, R17, 0x1800, R94 ;  /* 0x0000180011217824 */ /* 0x000fe200078e025e */
[----:B------:R-:W-:-:S03]  /*4bb0*/  SHF.R.S32.HI R32, RZ, 0x1f, R113 ;  /* 0x0000001fff207819 */ /* 0x000fc60000011471 */
[----:B------:R-:W-:Y:S01]  /*4bc0*/  IMAD R33, R33, 0x2, R16 ;  /* 0x0000000221217824 */ /* 0x000fe200078e0210 */
[----:B------:R-:W-:-:S04]  /*4bd0*/  LEA.HI R113, R32, R113, RZ, 0x4 ;  /* 0x0000007120717211 */ /* 0x000fc800078f20ff */
[----:B------:R-:W-:-:S05]  /*4be0*/  LEA.HI.SX32 R51, R113, R88, 0x1c ;  /* 0x0000005871337211 */ /* 0x000fca00078fe2ff */
[----:B------:R-:W-:-:S05]  /*4bf0*/  IMAD.SHL.U32 R51, R51, 0x8, RZ ;  /* 0x0000000833337824 */ /* 0x000fca00078e00ff */
[----:B------:R-:W-:-:S04]  /*4c00*/  LOP3.LUT R32, R218, 0x38, R51, 0xf8, !PT ;  /* 0x00000038da207812 */ /* 0x000fc800078ef833 */
[----:B------:R-:W-:-:S05]  /*4c10*/  LOP3.LUT R32, R32, R34, RZ, 0x3c, !PT ;  /* 0x0000002220207212 */ /* 0x000fca00078e3cff */
[----:B------:R-:W-:-:S04]  /*4c20*/  IMAD.IADD R32, R221, 0x1, R32 ;  /* 0x00000001dd207824 */ /* 0x000fc800078e0220 */
[----:B------:R-:W-:-:S04]  /*4c30*/  IMAD R35, R17, 0x1800, R32 ;  /* 0x0000180011237824 */ /* 0x000fc800078e0220 */
[----:B------:R-:W-:Y:S02]  /*4c40*/  IMAD R36, R35, 0x2, R16 ;  /* 0x0000000223247824 */ /* 0x000fe400078e0210 */
        /* <DEDUP_REMOVED lines=95> */
.L_x_11782:
[----:B------:R-:W-:Y:S05]  /*5240*/  BSYNC B1 ;  /* 0x0000000000017941 */ /* 0x000fea0003800000 */
.L_x_11781:
[----:B-1----:R1:W-:Y:S01]  /*5250*/  STG.E.128 desc[UR40][R48.64], R32 ;  /* 0x0000002030007986 */ /* 0x0023e2000c101d28 */
[----:B------:R-:W-:-:S13]  /*5260*/  ISETP.GE.AND P4, PT, R51, R111, PT ;  /* 0x0000006f3300720c */ /* 0x000fda0003f86270 */
[----:B------:R-:W-:Y:S05]  /*5270*/  @P4 BRA `(.L_x_11767) ;  /* 0x0000000000804947 */ /* 0x000fea0003800000 */
[--C-:B-1----:R-:W-:Y:S02]  /*5280*/  SHF.R.S32.HI R32, RZ, 0x1f, R51.reuse ;  /* 0x0000001fff207819 */ /* 0x102fe40000011433 */
[----:B------:R-:W-:-:S04]  /*5290*/  IADD3 R51, P4, P5, R6, R104, R51 ;  /* 0x0000006806337210 */ /* 0x000fc80007d9e033 */
[----:B------:R-:W-:Y:S02]  /*52a0*/  IADD3.X R50, R29, R50, R32, P4, P5 ;  /* 0x000000321d327210 */ /* 0x000fe400027ea420 */
[----:B------:R-:W-:-:S04]  /*52b0*/  LEA R100, P4, R51, R100, 0x1 ;  /* 0x0000006433647211 */ /* 0x000fc800078808ff */
[----:B------:R-:W-:-:S05]  /*52c0*/  LEA.HI.X R101, R51, R101, R50, 0x1, P4 ;  /* 0x0000006533657211 */ /* 0x000fca00020f0c32 */
[----:B--2---:R1:W-:Y:S01]  /*52d0*/  STG.E.128 desc[UR40][R100.64], R36 ;  /* 0x0000002464007986 */ /* 0x0043e2000c101d28 */
[----:B------:R-:W-:Y:S05]  /*52e0*/  BRA `(.L_x_11767) ;  /* 0x0000000000647947 */ /* 0x000fea0003800000 */
.L_x_11750:
[----:B------:R-:W-:-:S13]  /*52f0*/  ISETP.NE.AND P3, PT, R207, 0x3, PT ;  /* 0x00000003cf00780c */ /* 0x000fda0003f65270 */
[----:B------:R-:W-:Y:S05]  /*5300*/  @!P3 BRA `(.L_x_11783) ;  /* 0x000000000004b947 */ /* 0x000fea0003800000 */
[----:B------:R-:W-:Y:S01]  /*5310*/  BPT.TRAP 0x1 ;  /* 0x000000040000795c */ /* 0x000fe20000300000 */
.L_x_11783:
[----:B------:R-:W-:Y:S01]  /*5320*/  IMAD R98, R17, 0x8, R16 ;  /* 0x0000000811627824 */ /* 0x000fe200078e0210 */
[----:B------:R-:W-:Y:S01]  /*5330*/  SHF.L.U32 R103, R208, 0x1f, RZ ;  /* 0x0000001fd0677819 */ /* 0x000fe200000006ff */
[----:B------:R-:W-:Y:S01]  /*5340*/  IMAD R102, R27, -0x60, R24 ;  /* 0xffffffa01b667824 */ /* 0x000fe200078e0218 */
[----:B------:R-:W-:Y:S02]  /*5350*/  BSSY B1, `(.L_x_11784) ;  /* 0x0000004000017945 */ /* 0x000fe40003800000 */
[----:B------:R-:W0:Y:S02]  /*5360*/  SYNCS.PHASECHK.TRANS64.TRYWAIT P4, [R98+URZ+0x22890], R103 ;  /* 0x02289067620075a7 */ /* 0x000e24000808017f */
[----:B------:R-:W-:Y:S01]  /*5370*/  VIMNMX R102, R102, 0x60, PT ;  /* 0x0000006066667848 */ /* 0x000fe20003fe0100 */
[----:B0-----:R-:W-:Y:S06]  /*5380*/  @!P4 BRA `(.L_x_11785) ;  /* 0x000001ac001cc947 */ /* 0x001fec0003800000 */
.L_x_12117:
[----:B------:R-:W-:Y:S05]  /*5390*/  BSYNC B1 ;  /* 0x0000000000017941 */ /* 0x000fea0003800000 */
.L_x_11784:
        /* <DEDUP_REMOVED lines=8> */
.L_x_11787:
[----:B------:R-:W-:Y:S05]  /*5420*/  BSYNC B1 ;  /* 0x0000000000017941 */ /* 0x000fea0003800000 */
.L_x_11786:
[----:B------:R-:W-:Y:S05]  /*5430*/  @P4 BRA `(.L_x_11767) ;  /* 0x0000000000104947 */ /* 0x000fea0003800000 */
[----:B-1----:R-:W1:Y:S04]  /*5440*/  @!P1 LDS.128 R32, [R108+0x2000] ;  /* 0x002000006c209984 */ /* 0x002e680000000c00 */
[----:B------:R-:W2:Y:S04]  /*5450*/  @!P2 LDS.128 R36, [R106+0x2000] ;  /* 0x002000006a24a984 */ /* 0x000ea80000000c00 */
[----:B-1----:R1:W-:Y:S04]  /*5460*/  @!P1 STG.E.128 desc[UR40][R40.64], R32 ;  /* 0x0000002028009986 */ /* 0x0023e8000c101d28 */
[----:B--2---:R1:W-:Y:S02]  /*5470*/  @!P2 STG.E.128 desc[UR40][R40.64+0x40], R36 ;  /* 0x000040242800a986 */ /* 0x0043e4000c101d28 */
.L_x_11767:
[----:B------:R-:W-:Y:S05]  /*5480*/  BSYNC B0 ;  /* 0x0000000000007941 */ /* 0x000fea0003800000 */
.L_x_11749:
        /* <DEDUP_REMOVED lines=17> */
.L_x_11789:
[----:B------:R-:W-:Y:S05]  /*55a0*/  BSYNC B0 ;  /* 0x0000000000007941 */ /* 0x000fea0003800000 */
.L_x_11788:
[----:B------:R-:W2:Y:S01]  /*55b0*/  SYNCS.PHASECHK.TRANS64.TRYWAIT P3, [R98+URZ+0x228b0], R103 ;  /* 0x0228b067620075a7 */ /* 0x000ea2000806017f */
[----:B------:R-:W-:Y:S01]  /*55c0*/  ULDC UR51, c[0x0][0x320] ;  /* 0x0000c80000337ab9 */ /* 0x000fe20000000800 */
[----:B------:R-:W-:Y:S01]  /*55d0*/  ULDC.64 UR48, c[0x0][0x328] ;  /* 0x0000ca0000307ab9 */ /* 0x000fe20000000a00 */
[----:B------:R-:W-:Y:S01]  /*55e0*/  ULDC.64 UR46, c[0x0][0x318] ;  /* 0x0000c600002e7ab9 */ /* 0x000fe20000000a00 */
[----:B------:R-:W-:Y:S01]  /*55f0*/  BSSY B0, `(.L_x_11790) ;  /* 0x0000003000007945 */ /* 0x000fe20003800000 */
[----:B-1----:R-:W-:-:S03]  /*5600*/  IMAD R32, R17, 0x6000, R81 ;  /* 0x0000600011207824 */ /* 0x002fc600078e0251 */
[----:B--2---:R-:W-:Y:S05]  /*5610*/  @!P3 BRA `(.L_x_11791) ;  /* 0x000001a8008cb947 */ /* 0x004fea0003800000 */
.L_x_12118:
[----:B------:R-:W-:Y:S05]  /*5620*/  BSYNC B0 ;  /* 0x0000000000007941 */ /* 0x000fea0003800000 */
.L_x_11790:
        /* <DEDUP_REMOVED lines=39> */
.L_x_11793:
[----:B------:R-:W-:Y:S05]  /*58a0*/  BSYNC B0 ;  /* 0x0000000000007941 */ /* 0x000fea0003800000 */
.L_x_11792:
        /* <DEDUP_REMOVED lines=37> */
.L_x_11795:
[----:B------:R-:W-:Y:S05]  /*5b00*/  BSYNC B0 ;  /* 0x0000000000007941 */ /* 0x000fea0003800000 */
.L_x_11794:
        /* <DEDUP_REMOVED lines=22> */
.L_x_11744:
[----:B------:R-:W0:Y:S01]  /*5c70*/  LDC R0, c[0x0][0x448] ;  /* 0x00011200ff007b82 */ /* 0x000e220000000800 */
[----:B------:R-:W-:-:S07]  /*5c80*/  IADD3 R5, R205, 0x1, -R204 ;  /* 0x00000001cd057810 */ /* 0x000fce0007ffe8cc */
        /* <DEDUP_REMOVED lines=8> */
[----:B------:R-:W-:Y:S01]  /*5d10*/  IMAD.IADD R5, R5, 0x1, R0 ;  /* 0x0000000105057824 */ /* 0x000fe200078e0200 */
[----:B------:R-:W-:Y:S06]  /*5d20*/  @P0 BRA `(.L_x_11797) ;  /* 0x00000000000c0947 */ /* 0x000fec0003800000 */
[----:B------:R-:W0:Y:S01]  /*5d30*/  FENCE.VIEW.ASYNC.G ;  /* 0x00000000000073c6 */ /* 0x000e220000000100 */
[----:B------:R-:W-:Y:S05]  /*5d40*/  WARPSYNC.ALL ;  /* 0x0000000000007948 */ /* 0x000fea0003800000 */
[----:B0-----:R-:W-:Y:S06]  /*5d50*/  BAR.ARV 0xc, 0x180 ;  /* 0x0306000000007b1d */ /* 0x001fec0000002000 */
.L_x_11797:
        /* <DEDUP_REMOVED lines=13> */
.L_x_11800:
[----:B------:R-:W-:-:S13]  /*5e30*/  ISETP.NE.AND P0, PT, R7, 0x1, PT ;  /* 0x000000010700780c */ /* 0x000fda0003f05270 */
[----:B------:R-:W0:Y:S02]  /*5e40*/  @P0 LDC.64 R4, c[0x0][0x9e8] ;  /* 0x00027a00ff040b82 */ /* 0x000e240000000a00 */
[----:B0-----:R-:W-:-:S05]  /*5e50*/  @P0 IMAD.HI.U32 R4, R3, R4, RZ ;  /* 0x0000000403040227 */ /* 0x001fca00078e00ff */
[----:B------:R-:W-:-:S07]  /*5e60*/  @P0 SHF.R.U32.HI R3, RZ, R5, R4 ;  /* 0x00000005ff030219 */ /* 0x000fce0000011604 */
.L_x_11801:
[----:B------:R-:W-:Y:S05]  /*5e70*/  BSYNC B0 ;  /* 0x0000000000007941 */ /* 0x000fea0003800000 */
.L_x_11799:
[----:B------:R-:W-:-:S05]  /*5e80*/  IMAD R3, R3, R7, R7 ;  /* 0x0000000703037224 */ /* 0x000fca00078e0207 */
[----:B------:R-:W-:-:S07]  /*5e90*/  VIMNMX R0, R0, R3, PT ;  /* 0x0000000300007248 */ /* 0x000fce0003fe0100 */
.L_x_11798:
[----:B------:R-:W0:Y:S01]  /*5ea0*/  @P1 LDC R3, c[0x0][0x44c] ;  /* 0x00011300ff031b82 */ /* 0x000e220000000800 */
[----:B------:R-:W-:Y:S01]  /*5eb0*/  VIADD R0, R0, 0x5f ;  /* 0x0000005f00007836 */ /* 0x000fe20000000000 */
[----:B------:R-:W-:Y:S01]  /*5ec0*/  ULDC UR4, c[0x0][0x9dc] ;  /* 0x0002770000047ab9 */ /* 0x000fe20000000800 */
[----:B------:R-:W-:Y:S02]  /*5ed0*/  IMAD.MOV.U32 R4, RZ, RZ, R210 ;  /* 0x000000ffff047224 */ /* 0x000fe400078e00d2 */
[----:B------:R-:W-:-:S03]  /*5ee0*/  IMAD.HI R0, R0, 0x2aaaaaab, RZ ;  /* 0x2aaaaaab00007827 */ /* 0x000fc600078e02ff */
[----:B------:R-:W1:Y:S01]  /*5ef0*/  @P1 LDC R6, c[0x0][0x450] ;  /* 0x00011400ff061b82 */ /* 0x000e620000000800 */
[----:B0-----:R-:W-:Y:S01]  /*5f00*/  @P1 IMAD.HI.U32 R5, R210, R3, RZ ;  /* 0x00000003d2051227 */ /* 0x001fe200078e00ff */
[----:B------:R-:W-:-:S04]  /*5f10*/  SHF.R.U32.HI R3, RZ, 0x1f, R0 ;  /* 0x0000001fff037819 */ /* 0x000fc80000011600 */
[----:B------:R-:W-:Y:S02]  /*5f20*/  LEA.HI.SX32 R3, R0, R3, 0x1c ;  /* 0x0000000300037211 */ /* 0x000fe400078fe2ff */
[----:B-1----:R-:W-:Y:S02]  /*5f30*/  @P1 SHF.R.U32.HI R4, RZ, R6, R5 ;  /* 0x00000006ff041219 */ /* 0x002fe40000011605 */
[----:B------:R-:W-:Y:S02]  /*5f40*/  VIMNMX R178, R178, R3, PT ;  /* 0x00000003b2b27248 */ /* 0x000fe40003fe0100 */
        /* <DEDUP_REMOVED lines=13> */
.L_x_11804:
[----:B------:R-:W-:-:S13]  /*6020*/  ISETP.NE.AND P0, PT, R7, 0x1, PT ;  /* 0x000000010700780c */ /* 0x000fda0003f05270 */
[----:B------:R-:W0:Y:S02]  /*6030*/  @P0 LDC.64 R4, c[0x0][0x9e8] ;  /* 0x00027a00ff040b82 */ /* 0x000e240000000a00 */
[----:B0-----:R-:W-:-:S05]  /*6040*/  @P0 IMAD.HI.U32 R4, R0, R4, RZ ;  /* 0x0000000400040227 */ /* 0x001fca00078e00ff */
[----:B------:R-:W-:-:S07]  /*6050*/  @P0 SHF.R.U32.HI R0, RZ, R5, R4 ;  /* 0x00000005ff000219 */ /* 0x000fce0000011604 */
.L_x_11805:
[----:B------:R-:W-:Y:S05]  /*6060*/  BSYNC B0 ;  /* 0x0000000000007941 */ /* 0x000fea0003800000 */
.L_x_11803:
[----:B------:R-:W-:-:S05]  /*6070*/  IMAD R0, R0, R7, RZ ;  /* 0x0000000700007224 */ /* 0x000fca00078e02ff */
[----:B------:R-:W-:-:S07]  /*6080*/  VIMNMX R3, R3, R0, !PT ;  /* 0x0000000003037248 */ /* 0x000fce0007fe0100 */
.L_x_11802:
[----:B------:R-:W-:Y:S01]  /*6090*/  IMAD.HI R3, R3, 0x2aaaaaab, RZ ;  /* 0x2aaaaaab03037827 */ /* 0x000fe200078e02ff */
[----:B------:R-:W-:Y:S02]  /*60a0*/  PLOP3.LUT P0, PT, PT, PT, PT, 0x80, 0x0 ;  /* 0x000000000000781c */ /* 0x000fe40003f0f070 */
[----:B------:R-:W-:Y:S02]  /*60b0*/  CS2R R4, SRZ ;  /* 0x0000000000047805 */ /* 0x000fe4000001ff00 */
[----:B------:R-:W-:Y:S01]  /*60c0*/  CS2R R148, SRZ ;  /* 0x0000000000947805 */ /* 0x000fe2000001ff00 */
[----:B------:R-:W-:Y:S01]  /*60d0*/  IMAD.MOV.U32 R6, RZ, RZ, RZ ;  /* 0x000000ffff067224 */ /* 0x000fe200078e00ff */
[----:B------:R-:W-:Y:S01]  /*60e0*/  SHF.R.U32.HI R0, RZ, 0x1f, R3 ;  /* 0x0000001fff007819 */ /* 0x000fe20000011603 */
[----:B------:R-:W-:Y:S01]  /*60f0*/  IMAD.MOV.U32 R150, RZ, RZ, RZ ;  /* 0x000000ffff967224 */ /* 0x000fe200078e00ff */
[----:B------:R-:W-:Y:S02]  /*6100*/  CS2R R146, SRZ ;  /* 0x0000000000927805 */ /* 0x000fe4000001ff00 */
[----:B------:R-:W-:-:S02]  /*6110*/  CS2R R144, SRZ ;  /* 0x0000000000907805 */ /* 0x000fc4000001ff00 */
[----:B------:R-:W-:Y:S01]  /*6120*/  LEA.HI.SX32 R0, R3, R0, 0x1c ;  /* 0x0000000003007211 */ /* 0x000fe200078fe2ff */
[----:B------:R-:W-:Y:S01]  /*6130*/  IMAD.MOV.U32 R3, RZ, RZ, RZ ;  /* 0x000000ffff037224 */ /* 0x000fe200078e00ff */
[----:B------:R-:W-:Y:S02]  /*6140*/  CS2R R142, SRZ ;  /* 0x00000000008e7805 */ /* 0x000fe4000001ff00 */
[----:B------:R-:W-:Y:S02]  /*6150*/  CS2R R140, SRZ ;  /* 0x00000000008c7805 */ /* 0x000fe4000001ff00 */
[----:B------:R-:W-:Y:S02]  /*6160*/  VIMNMX R219, RZ, R0, !PT ;  /* 0x00000000ffdb7248 */ /* 0x000fe40007fe0100 */
[----:B------:R-:W-:Y:S02]  /*6170*/  CS2R R138, SRZ ;  /* 0x00000000008a7805 */ /* 0x000fe4000001ff00 */
[----:B------:R-:W-:-:S02]  /*6180*/  CS2R R136, SRZ ;  /* 0x0000000000887805 */ /* 0x000fc4000001ff00 */
[----:B------:R-:W-:Y:S02]  /*6190*/  CS2R R162, SRZ ;  /* 0x0000000000a27805 */ /* 0x000fe4000001ff00 */
[----:B------:R-:W-:Y:S02]  /*61a0*/  ISETP.GT.AND P1, PT, R178, R219, PT ;  /* 0x000000dbb200720c */ /* 0x000fe40003f24270 */
        /* <DEDUP_REMOVED lines=56> */
[----:B------:R-:W-:-:S03]  /*6530*/  UMOV UR4, 0xffffffff ;  /* 0xffffffff00047882 */ /* 0x000fc60000000000 */
[----:B------:R-:W-:Y:S05]  /*6540*/  BRA.DIV UR4, `(.L_x_11807) ;  /* 0x0000019a04d47947 */ /* 0x000fea000b800000 */
[----:B------:R-:W0:Y:S02]  /*6550*/  S2R R3, SR_TID.X ;  /* 0x0000000000037919 */ /* 0x000e240000002100 */
[----:B0-----:R-:W-:-:S05]  /*6560*/  VIADD R3, R3, 0xffffff80 ;  /* 0xffffff8003037836 */ /* 0x001fca0000000000 */
[----:B------:R-:W-:-:S04]  /*6570*/  SHF.R.S32.HI R0, RZ, 0x1f, R3 ;  /* 0x0000001fff007819 */ /* 0x000fc80000011403 */
[----:B------:R-:W-:-:S04]  /*6580*/  LEA.HI R0, R0, R3, RZ, 0x7 ;  /* 0x0000000300007211 */ /* 0x000fc800078f38ff */
[----:B------:R-:W-:-:S05]  /*6590*/  SHF.R.S32.HI R0, RZ, 0x7, R0 ;  /* 0x00000007ff007819 */ /* 0x000fca0000011400 */
[----:B------:R0:W1:Y:S02]  /*65a0*/  SHFL.IDX PT, R14, R0, RZ, 0x1f ;  /* 0x00001fff000e7589 */ /* 0x00006400000e0000 */
.L_x_12121:
[----:B01----:R-:W-:Y:S01]  /*65b0*/  LEA.HI R0, R14, R14, RZ, 0x1 ;  /* 0x0000000e0e007211 */ /* 0x003fe200078f08ff */
        /* <DEDUP_REMOVED lines=25> */
.L_x_11809:
[----:B------:R-:W-:Y:S05]  /*6750*/  BSYNC B6 ;  /* 0x0000000000067941 */ /* 0x000fea0003800000 */
.L_x_11808:
        /* <DEDUP_REMOVED lines=12> */
.L_x_11813:
[----:B-1----:R1:W2:Y:S02]  /*6820*/  SYNCS.PHASECHK.TRANS64.TRYWAIT P0, [R16+URZ+0x22800], R3 ;  /* 0x02280003100075a7 */ /* 0x0022a4000800017f */
[----:B--2---:R-:W-:Y:S05]  /*6830*/  @!P0 NANOSLEEP.SYNCS 0x989680 ;  /* 0x009896800000895d */ /* 0x004fea0003900000 */
[----:B------:R-:W2:Y:S02]  /*6840*/  @!P0 SYNCS.PHASECHK.TRANS64 P0, [R16+URZ+0x22800], R3 ;  /* 0x02280003100085a7 */ /* 0x000ea4000800007f */
[----:B--2---:R-:W-:Y:S05]  /*6850*/  @!P0 BRA `(.L_x_11813) ;  /* 0xfffffffc00f08947 */ /* 0x004fea000383ffff */
.L_x_11812:
[----:B------:R-:W-:Y:S05]  /*6860*/  BSYNC B0 ;  /* 0x0000000000007941 */ /* 0x000fea0003800000 */
.L_x_11811:
[----:B------:R-:W-:Y:S05]  /*6870*/  BRA `(.L_x_11814) ;  /* 0x0000002c008c7947 */ /* 0x000fea0003800000 */
.L_x_11810:
[----:B------:R-:W-:Y:S01]  /*6880*/  LOP3.LUT P0, RZ, R24, 0x3ff, RZ, 0xc0, !PT ;  /* 0x000003ff18ff7812 */ /* 0x000fe2000780c0ff */
[----:B------:R-:W-:Y:S01]  /*6890*/  ULDC.64 UR4, c[0x0][0x3f8] ;  /* 0x0000fe0000047ab9 */ /* 0x000fe20000000a00 */
[----:B-----5:R-:W-:Y:S01]  /*68a0*/  SHF.R.S32.HI R0, RZ, 0x1f, R30 ;  /* 0x0000001fff007819 */ /* 0x020fe2000001141e */
[----:B------:R-:W-:Y:S01]  /*68b0*/  ULDC.64 UR6, c[0x0][0x408] ;  /* 0x0001020000067ab9 */ /* 0x000fe20000000a00 */
[----:B------:R-:W-:Y:S01]  /*68c0*/  IMAD.WIDE.U32 R24, R30, UR4, RZ ;  /* 0x000000041e187c25 */ /* 0x000fe2000f8e00ff */
[----:B------:R-:W-:Y:S03]  /*68d0*/  BSSY B6, `(.L_x_11815) ;  /* 0x0000019000067945 */ /* 0x000fe60003800000 */
        /* <DEDUP_REMOVED lines=24> */
.L_x_11816:
[----:B------:R-:W-:Y:S05]  /*6a60*/  BSYNC B6 ;  /* 0x0000000000067941 */ /* 0x000fea0003800000 */
.L_x_11815:
[----:B------:R-:W-:Y:S01]  /*6a70*/  ULDC.U8 UR4, c[0x0][0x410] ;  /* 0x0001040000047ab9 */ /* 0x000fe20000000000 */
[----:B------:R-:W-:Y:S01]  /*6a80*/  BSSY B0, `(.L_x_11817) ;  /* 0x00002ba000007945 */ /* 0x000fe20003800000 */
[----:B------:R-:W-:Y:S01]  /*6a90*/  ISETP.NE.AND P0, PT, RZ, UR4, PT ;  /* 0x00000004ff007c0c */ /* 0x000fe2000bf05270 */
[----:B------:R-:W-:Y:S02]  /*6aa0*/  IMAD.SHL.U32 R37, R231, 0x8, RZ ;  /* 0x00000008e7257824 */ /* 0x000fe400078e00ff */
[----:B------:R-:W-:-:S10]  /*6ab0*/  IMAD.IADD R34, R18, 0x1, R210 ;  /* 0x0000000112227824 */ /* 0x000fd400078e02d2 */
[----:B------:R-:W-:Y:S05]  /*6ac0*/  @!P0 BRA `(.L_x_11818) ;  /* 0x0000001400a08947 */ /* 0x000fea0003800000 */
[----:B------:R-:W0:Y:S01]  /*6ad0*/  LDC R39, c[0x0][0x448] ;  /* 0x00011200ff277b82 */ /* 0x000e220000000800 */
[----:B------:R-:W-:Y:S01]  /*6ae0*/  IMAD R3, R231, 0x40, R34 ;  /* 0x00000040e7037824 */ /* 0x000fe200078e0222 */
[----:B------:R-:W-:Y:S01]  /*6af0*/  ULDC.64 UR4, c[0x0][0x3f8] ;  /* 0x0000fe0000047ab9 */ /* 0x000fe20000000a00 */
[----:B------:R-:W-:Y:S01]  /*6b00*/  ULDC.64 UR6, c[0x0][0x408] ;  /* 0x0001020000067ab9 */ /* 0x000fe20000000a00 */
[----:B------:R-:W-:Y:S01]  /*6b10*/  IMAD.MOV.U32 R6, RZ, RZ, R24 ;  /* 0x000000ffff067224 */ /* 0x000fe200078e0018 */
[----:B------:R-:W-:Y:S01]  /*6b20*/  SHF.R.S32.HI R38, RZ, 0x1f, R209 ;  /* 0x0000001fff267819 */ /* 0x000fe200000114d1 */
        /* <DEDUP_REMOVED lines=29> */
.L_x_12127:
        /* <DEDUP_REMOVED lines=15> */
[C---:B------:R-:W-:Y:S01]  /*6df0*/  @!P3 IMAD.SHL.U32 R33, R209.reuse, 0x2, RZ ;  /* 0x00000002d121b824 */ /* 0x040fe200078e00ff */
[----:B------:R-:W-:Y:S02]  /*6e00*/  @!P3 SHF.L.U64.HI R24, R209, 0x1, R38 ;  /* 0x00000001d118b819 */ /* 0x000fe40000010226 */
[----:B------:R-:W-:Y:S02]  /*6e10*/  CS2R R30, SRZ ;  /* 0x00000000001e7805 */ /* 0x000fe4000001ff00 */
[----:B------:R-:W-:Y:S01]  /*6e20*/  CS2R R20, SRZ ;  /* 0x0000000000147805 */ /* 0x000fe2000001ff00 */
[----:B------:R-:W-:Y:S01]  /*6e30*/  @!P2 IMAD.WIDE R10, R22, 0x2, R10 ;  /* 0x00000002160aa825 */ /* 0x000fe200078e020a */
[-C--:B------:R-:W-:Y:S02]  /*6e40*/  @!P3 IADD3 R26, P0, R0, R33.reuse, RZ ;  /* 0x00000021001ab210 */ /* 0x080fe40007f1e0ff */
[----:B----4-:R-:W-:Y:S01]  /*6e50*/  @!P3 IADD3 R32, P1, R14, R33, RZ ;  /* 0x000000210e20b210 */ /* 0x010fe20007f3e0ff */
        /* <DEDUP_REMOVED lines=8> */
.L_x_11821:
[----:B------:R-:W-:Y:S05]  /*6ee0*/  BSYNC B1 ;  /* 0x0000000000017941 */ /* 0x000fea0003800000 */
.L_x_11820:
        /* <DEDUP_REMOVED lines=21> */
[----:B------:R1:W0:Y:S04]  /*7040*/  SHFL.IDX PT, R5, R8, 0x1, 0x1c1f ;  /* 0x003c1f0008057f89 */ /* 0x00022800000e0000 */
[----:B----4-:R1:W4:Y:S02]  /*7050*/  SHFL.IDX PT, R14, R7, 0x1, 0x1c1f ;  /* 0x003c1f00070e7f89 */ /* 0x01032400000e0000 */
.L_x_12133:
        /* <DEDUP_REMOVED lines=17> */
[----:B------:R-:W-:Y:S01]  /*7170*/  IMAD.MOV.U32 R15, RZ, RZ, R5 ;  /* 0x000000ffff0f7224 */ /* 0x000fe200078e0005 */
        /* <DEDUP_REMOVED lines=16> */
.L_x_11824:
[----:B------:R-:W-:Y:S05]  /*7280*/  BSYNC B1 ;  /* 0x0000000000017941 */ /* 0x000fea0003800000 */
.L_x_11823:
[----:B------:R-:W1:Y:S01]  /*7290*/  SYNCS.PHASECHK.TRANS64.TRYWAIT P0, [R16+URZ+0x22800], R35 ;  /* 0x02280023100075a7 */ /* 0x000e62000800017f */
[----:B------:R-:W-:Y:S01]  /*72a0*/  LOP3.LUT R34, R34, 0x1c0, RZ, 0xc0, !PT ;  /* 0x000001c022227812 */ /* 0x000fe200078ec0ff */
[----:B---3-5:R-:W-:Y:S01]  /*72b0*/  IMAD.MOV.U32 R0, RZ, RZ, R26 ;  /* 0x000000ffff007224 */ /* 0x028fe200078e001a */
[----:B------:R-:W-:Y:S01]  /*72c0*/  VIADDMNMX R40, R39, -R210, 0x80, PT ;  /* 0x0000008027287446 */ /* 0x000fe200038009d2 */
[----:B--2---:R-:W-:Y:S01]  /*72d0*/  IMAD.MOV.U32 R3, RZ, RZ, R10 ;  /* 0x000000ffff037224 */ /* 0x004fe200078e000a */
[----:B------:R-:W-:Y:S01]  /*72e0*/  LOP3.LUT R37, R34, 0x18, R37, 0xf8, !PT ;  /* 0x0000001822257812 */ /* 0x000fe200078ef825 */
[----:B0-----:R-:W-:Y:S01]  /*72f0*/  IMAD.MOV.U32 R4, RZ, RZ, R11 ;  /* 0x000000ffff047224 */ /* 0x001fe200078e000b */
[----:B------:R-:W-:Y:S01]  /*7300*/  SHF.R.U32.HI R34, RZ, 0x3, R34 ;  /* 0x00000003ff227819 */ /* 0x000fe20000011622 */
[----:B------:R-:W-:Y:S01]  /*7310*/  IMAD.MOV.U32 R5, RZ, RZ, R8 ;  /* 0x000000ffff057224 */ /* 0x000fe200078e0008 */
[----:B------:R-:W-:Y:S01]  /*7320*/  PRMT R43, R0, 0x7610, R43 ;  /* 0x00007610002b7816 */ /* 0x000fe2000000002b */
[----:B------:R-:W-:Y:S01]  /*7330*/  IMAD.MOV.U32 R0, RZ, RZ, R27 ;  /* 0x000000ffff007224 */ /* 0x000fe200078e001b */
[----:B------:R-:W-:Y:S01]  /*7340*/  LOP3.LUT R37, R37, R34, RZ, 0x3c, !PT ;  /* 0x0000002225257212 */ /* 0x000fe200078e3cff */
[----:B------:R-:W-:Y:S01]  /*7350*/  BSSY B1, `(.L_x_11825) ;  /* 0x0000011000017945 */ /* 0x000fe20003800000 */
[----:B------:R-:W-:-:S02]  /*7360*/  PRMT R48, R48, 0x5410, R3 ;  /* 0x0000541030307816 */ /* 0x000fc40000000003 */
        /* <DEDUP_REMOVED lines=8> */
[----:B------:R-:W-:Y:S01]  /*73f0*/  PRMT R45, R0, 0x7610, R45 ;  /* 0x00007610002d7816 */ /* 0x000fe2000000002d */
[----:B------:R-:W-:Y:S01]  /*7400*/  IMAD.MOV.U32 R5, RZ, RZ, R13 ;  /* 0x000000ffff057224 */ /* 0x000fe200078e000d */
[----:B------:R-:W-:Y:S01]  /*7410*/  PRMT R46, R4, 0x7610, R46 ;  /* 0x00007610042e7816 */ /* 0x000fe2000000002e */
[C---:B------:R-:W-:Y:S01]  /*7420*/  VIADD R4, R3.reuse, 0x18400 ;  /* 0x0001840003047836 */ /* 0x040fe20000000000 */
[----:B------:R-:W-:Y:S01]  /*7430*/  ISETP.GE.AND P1, PT, R18, R40, PT ;  /* 0x000000281200720c */ /* 0x000fe20003f26270 */
[----:B------:R-:W-:Y:S01]  /*7440*/  VIADD R0, R3, 0x18440 ;  /* 0x0001844003007836 */ /* 0x000fe20000000000 */
[----:B-1----:R-:W-:Y:S11]  /*7450*/  @!P0 BRA `(.L_x_11826) ;  /* 0x00000190002c8947 */ /* 0x002ff60003800000 */
.L_x_12134:
[----:B------:R-:W-:Y:S05]  /*7460*/  BSYNC B1 ;  /* 0x0000000000017941 */ /* 0x000fea0003800000 */
.L_x_11825:
        /* <DEDUP_REMOVED lines=10> */
[----:B----4-:R-:W-:Y:S02]  /*7510*/  SHF.R.U64 R14, R28, 0x10, R29 ;  /* 0x000000101c0e7819 */ /* 0x010fe4000000121d */
        /* <DEDUP_REMOVED lines=44> */
.L_x_11830:
[----:B------:R-:W-:Y:S05]  /*77e0*/  BSYNC B2 ;  /* 0x0000000000027941 */ /* 0x000fea0003800000 */
.L_x_11829:
[----:B------:R-:W-:Y:S05]  /*77f0*/  @P1 BRA `(.L_x_11828) ;  /* 0x0000000000b81947 */ /* 0x000fea0003800000 */
[----:B-1----:R-:W1:Y:S01]  /*7800*/  LDS.128 R4, [R0] ;  /* 0x0000000000047984 */ /* 0x002e620000000c00 */
[----:B----4-:R-:W-:Y:S02]  /*7810*/  SHF.R.U64 R14, R20, 0x10, R21 ;  /* 0x00000010140e7819 */ /* 0x010fe40000001215 */
        /* <DEDUP_REMOVED lines=44> */
.L_x_11828:
[----:B------:R-:W-:Y:S05]  /*7ae0*/  BSYNC B1 ;  /* 0x0000000000017941 */ /* 0x000fea0003800000 */
.L_x_11827:
        /* <DEDUP_REMOVED lines=12> */
[----:B----4-:R-:W-:Y:S01]  /*7bb0*/  SHF.R.U64 R14, R10, 0x10, R11 ;  /* 0x000000100a0e7819 */ /* 0x010fe2000000120b */
        /* <DEDUP_REMOVED lines=40> */
.L_x_11833:
[----:B------:R-:W-:Y:S05]  /*7e40*/  BSYNC B1 ;  /* 0x0000000000017941 */ /* 0x000fea0003800000 */
.L_x_11832:
[----:B------:R-:W-:Y:S05]  /*7e50*/  @P1 BRA `(.L_x_11831) ;  /* 0x0000001400f01947 */ /* 0x000fea0003800000 */
[----:B-1----:R-:W1:Y:S01]  /*7e60*/  LDS.128 R4, [R0+0x2000] ;  /* 0x0020000000047984 */ /* 0x002e620000000c00 */
        /* <DEDUP_REMOVED lines=18> */
[----:B------:R-:W-:-:S02]  /*7f90*/  IMAD.U32 R6, R5, 0x10000, RZ ;  /* 0x0001000005067824 */ /* 0x000fc400078e00ff */
[C---:B------:R-:W-:Y:S01]  /*7fa0*/  FMUL.FTZ R25, R7.reuse, R15 ;  /* 0x0000000f07197220 */ /* 0x040fe20000410000 */
        /* <DEDUP_REMOVED lines=26> */
.L_x_11818:
[----:B------:R-:W0:Y:S01]  /*8150*/  LDC R31, c[0x0][0x448] ;  /* 0x00011200ff1f7b82 */ /* 0x000e220000000800 */
[----:B------:R-:W-:Y:S01]  /*8160*/  IMAD R3, R231, 0x40, R34 ;  /* 0x00000040e7037824 */ /* 0x000fe200078e0222 */
[----:B------:R-:W-:Y:S01]  /*8170*/  ULDC.64 UR4, c[0x0][0x3f8] ;  /* 0x0000fe0000047ab9 */ /* 0x000fe20000000a00 */
[----:B------:R-:W-:Y:S01]  /*8180*/  ULDC.64 UR6, c[0x0][0x408] ;  /* 0x0001020000067ab9 */ /* 0x000fe20000000a00 */
[----:B------:R-:W-:Y:S02]  /*8190*/  IMAD.MOV.U32 R20, RZ, RZ, R24 ;  /* 0x000000ffff147224 */ /* 0x000fe400078e0018 */
[----:B------:R-:W-:Y:S02]  /*81a0*/  IMAD.MOV.U32 R21, RZ, RZ, R27 ;  /* 0x000000ffff157224 */ /* 0x000fe400078e001b */
[----:B------:R-:W-:Y:S01]  /*81b0*/  IMAD.MOV.U32 R4, RZ, RZ, R30 ;  /* 0x000000ffff047224 */ /* 0x000fe200078e001e */
[----:B------:R-:W-:Y:S02]  /*81c0*/  SHF.R.S32.HI R30, RZ, 0x1f, R37 ;  /* 0x0000001fff1e7819 */ /* 0x000fe40000011425 */
        /* <DEDUP_REMOVED lines=23> */
[----:B------:R-:W0:Y:S01]  /*8340*/  LDC R38, c[0x0][0x3f4] ;  /* 0x0000fd00ff267b82 */ /* 0x000e220000000800 */
[----:B------:R-:W1:Y:S01]  /*8350*/  SHFL.IDX PT, R3, R10, RZ, 0x1c1f ;  /* 0x001c1fff0a037589 */ /* 0x000e6200000e0000 */
[----:B------:R-:W-:-:S03]  /*8360*/  IMAD R31, R204, R31, RZ ;  /* 0x0000001fcc1f7224 */ /* 0x000fc600078e02ff */
[----:B------:R-:W2:Y:S04]  /*8370*/  SHFL.IDX PT, R0, R20, RZ, 0x1c1f ;  /* 0x001c1fff14007589 */ /* 0x000ea800000e0000 */
[----:B------:R-:W3:Y:S04]  /*8380*/  SHFL.IDX PT, R14, R28, RZ, 0x1c1f ;  /* 0x001c1fff1c0e7589 */ /* 0x000ee800000e0000 */
[----:B------:R-:W4:Y:S01]  /*8390*/  SHFL.IDX PT, R8, R29, RZ, 0x1c1f ;  /* 0x001c1fff1d087589 */ /* 0x000f2200000e0000 */
[----:B0-----:R-:W-:-:S04]  /*83a0*/  ISETP.GE.AND P0, PT, R37, R38, PT ;  /* 0x000000262500720c */ /* 0x001fc80003f06270 */
[----:B------:R-:W-:-:S13]  /*83b0*/  ISETP.GE.OR P1, PT, R34, R31, P0 ;  /* 0x0000001f2200720c */ /* 0x000fda0000726670 */
[C---:B------:R-:W-:Y:S01]  /*83c0*/  @!P1 IMAD.SHL.U32 R9, R37.reuse, 0x2, RZ ;  /* 0x0000000225099824 */ /* 0x040fe200078e00ff */
[----:B------:R-:W-:-:S04]  /*83d0*/  @!P1 SHF.L.U64.HI R21, R37, 0x1, R30 ;  /* 0x0000000125159819 */ /* 0x000fc8000001021e */
[----:B-1----:R-:W-:-:S05]  /*83e0*/  @!P1 IADD3 R4, P2, R3, R9, RZ ;  /* 0x0000000903049210 */ /* 0x002fca0007f5e0ff */
[----:B--2---:R-:W-:-:S06]  /*83f0*/  @!P1 IMAD.X R5, R0, 0x1, R21, P2 ;  /* 0x0000000100059824 */ /* 0x004fcc00010e0615 */
[----:B------:R-:W2:Y:S01]  /*8400*/  @!P1 LD.E.128 R4, desc[UR40][R4.64] ;  /* 0x0000002804049980 */ /* 0x000ea2000c101d00 */
[----:B---3--:R-:W-:-:S05]  /*8410*/  @!P1 IADD3 R14, P2, R14, R9, RZ ;  /* 0x000000090e0e9210 */ /* 0x008fca0007f5e0ff */
[----:B----4-:R-:W-:-:S04]  /*8420*/  @!P1 IMAD.X R3, R8, 0x1, R21, P2 ;  /* 0x0000000108039824 */ /* 0x010fc800010e0615 */
[----:B------:R-:W-:-:S05]  /*8430*/  @!P1 IMAD.MOV.U32 R15, RZ, RZ, R3 ;  /* 0x000000ffff0f9224 */ /* 0x000fca00078e0003 */
[----:B------:R0:W3:Y:S01]  /*8440*/  @!P1 LD.E.128 R24, desc[UR40][R14.64] ;  /* 0x000000280e189980 */ /* 0x0000e2000c101d00 */
[----:B------:R-:W-:Y:S02]  /*8450*/  CS2R R42, SRZ ;  /* 0x00000000002a7805 */ /* 0x000fe4000001ff00 */
[----:B------:R-:W-:Y:S01]  /*8460*/  CS2R R40, SRZ ;  /* 0x0000000000287805 */ /* 0x000fe2000001ff00 */
[----:B------:R-:W1:Y:S04]  /*8470*/  SHFL.IDX PT, R8, R29, 0x1, 0x1c1f ;  /* 0x003c1f001d087f89 */ /* 0x000e6800000e0000 */
[----:B0-----:R-:W0:Y:S01]  /*8480*/  SHFL.IDX PT, R14, R28, 0x1, 0x1c1f ;  /* 0x003c1f001c0e7f89 */ /* 0x001e2200000e0000 */
[----:B--2---:R-:W-:Y:S02]  /*8490*/  @!P1 IMAD.MOV.U32 R42, RZ, RZ, R4 ;  /* 0x000000ffff2a9224 */ /* 0x004fe400078e0004 */
[----:B------:R-:W-:Y:S01]  /*84a0*/  @!P1 IMAD.MOV.U32 R43, RZ, RZ, R5 ;  /* 0x000000ffff2b9224 */ /* 0x000fe200078e0005 */
[----:B------:R-:W-:Y:S01]  /*84b0*/  CS2R R4, SRZ ;  /* 0x0000000000047805 */ /* 0x000fe2000001ff00 */
[----:B------:R-:W-:-:S02]  /*84c0*/  IMAD.MOV.U32 R0, RZ, RZ, R42 ;  /* 0x000000ffff007224 */ /* 0x000fc400078e002a */
[----:B------:R-:W-:Y:S02]  /*84d0*/  @!P1 IMAD.MOV.U32 R41, RZ, RZ, R7 ;  /* 0x000000ffff299224 */ /* 0x000fe400078e0007 */
[----:B------:R-:W-:Y:S01]  /*84e0*/  IMAD.MOV.U32 R3, RZ, RZ, R43 ;  /* 0x000000ffff037224 */ /* 0x000fe200078e002b */
[----:B------:R-:W-:Y:S01]  /*84f0*/  PRMT R46, R46, 0x5410, R0 ;  /* 0x000054102e2e7816 */ /* 0x000fe20000000000 */
[----:B------:R-:W-:Y:S01]  /*8500*/  @!P1 IMAD.MOV.U32 R40, RZ, RZ, R6 ;  /* 0x000000ffff289224 */ /* 0x000fe200078e0006 */
[----:B------:R-:W2:Y:S01]  /*8510*/  SHFL.IDX PT, R0, R20, 0x1, 0x1c1f ;  /* 0x003c1f0014007f89 */ /* 0x000ea200000e0000 */
[----:B------:R-:W-:Y:S01]  /*8520*/  CS2R R6, SRZ ;  /* 0x0000000000067805 */ /* 0x000fe2000001ff00 */
[----:B------:R-:W-:Y:S01]  /*8530*/  IMAD.MOV.U32 R11, RZ, RZ, R41 ;  /* 0x000000ffff0b7224 */ /* 0x000fe200078e0029 */
[----:B------:R-:W-:Y:S01]  /*8540*/  PRMT R47, R3, 0x7610, R47 ;  /* 0x00007610032f7816 */ /* 0x000fe2000000002f */
[----:B---3--:R-:W-:Y:S01]  /*8550*/  @!P1 IMAD.MOV.U32 R6, RZ, RZ, R24 ;  /* 0x000000ffff069224 */ /* 0x008fe200078e0018 */
[----:B------:R3:W4:Y:S01]  /*8560*/  SHFL.IDX PT, R3, R10, 0x1, 0x1c1f ;  /* 0x003c1f000a037f89 */ /* 0x00072200000e0000 */
[----:B------:R-:W-:Y:S01]  /*8570*/  @!P1 IMAD.MOV.U32 R7, RZ, RZ, R25 ;  /* 0x000000ffff079224 */ /* 0x000fe200078e0019 */
[----:B------:R-:W-:Y:S01]  /*8580*/  CS2R R24, SRZ ;  /* 0x0000000000187805 */ /* 0x000fe2000001ff00 */
[----:B------:R-:W-:-:S02]  /*8590*/  @!P1 IMAD.MOV.U32 R4, RZ, RZ, R26 ;  /* 0x000000ffff049224 */ /* 0x000fc400078e001a */
[----:B------:R-:W-:Y:S02]  /*85a0*/  @!P1 IMAD.MOV.U32 R5, RZ, RZ, R27 ;  /* 0x000000ffff059224 */ /* 0x000fe400078e001b */
[----:B------:R-:W-:Y:S01]  /*85b0*/  IMAD.MOV.U32 R9, RZ, RZ, R40 ;  /* 0x000000ffff097224 */ /* 0x000fe200078e0028 */
[----:B---3--:R-:W-:Y:S01]  /*85c0*/  PRMT R10, R11, 0x7610, R10 ;  /* 0x000076100b0a7816 */ /* 0x008fe2000000000a */
[----:B------:R-:W-:Y:S02]  /*85d0*/  IMAD.MOV.U32 R11, RZ, RZ, R6 ;  /* 0x000000ffff0b7224 */ /* 0x000fe400078e0006 */
[----:B------:R-:W-:Y:S02]  /*85e0*/  IMAD.MOV.U32 R12, RZ, RZ, R7 ;  /* 0x000000ffff0c7224 */ /* 0x000fe400078e0007 */
[----:B------:R-:W-:Y:S01]  /*85f0*/  IMAD.MOV.U32 R13, RZ, RZ, R4 ;  /* 0x000000ffff0d7224 */ /* 0x000fe200078e0004 */
[----:B------:R-:W-:Y:S01]  /*8600*/  PRMT R9, R9, 0x5410, R11 ;  /* 0x0000541009097816 */ /* 0x000fe2000000000b */
[----:B------:R-:W-:Y:S01]  /*8610*/  IMAD.MOV.U32 R15, RZ, RZ, R5 ;  /* 0x000000ffff0f7224 */ /* 0x000fe200078e0005 */
[----:B------:R-:W-:-:S02]  /*8620*/  PRMT R21, R12, 0x7610, R21 ;  /* 0x000076100c157816 */ /* 0x000fc40000000015 */
[----:B------:R-:W-:Y:S02]  /*8630*/  PRMT R10, R10, 0x5410, R13 ;  /* 0x000054100a0a7816 */ /* 0x000fe4000000000d */
[----:B012---:R-:W-:-:S07]  /*8640*/  PRMT R46, R15, 0x7610, R46 ;  /* 0x000076100f2e7816 */ /* 0x007fce000000002e */
.L_x_12144:
[----:B------:R-:W-:Y:S01]  /*8650*/  VIADD R34, R34, 0x40 ;  /* 0x0000004022227836 */ /* 0x000fe20000000000 */
[----:B------:R-:W-:Y:S01]  /*8660*/  LEA.HI R11, R235, R235, RZ, 0x1 ;  /* 0x000000ebeb0b7211 */ /* 0x000fe200078f08ff */
[----:B------:R-:W-:Y:S01]  /*8670*/  BSSY B1, `(.L_x_11835) ;  /* 0x0000015000017945 */ /* 0x000fe20003800000 */
[----:B------:R-:W-:Y:S02]  /*8680*/  CS2R R26, SRZ ;  /* 0x00000000001a7805 */ /* 0x000fe4000001ff00 */
[----:B------:R-:W-:Y:S02]  /*8690*/  CS2R R32, SRZ ;  /* 0x0000000000207805 */ /* 0x000fe4000001ff00 */
[----:B------:R-:W-:Y:S02]  /*86a0*/  ISETP.GE.AND P1, PT, R34, R31, PT ;  /* 0x0000001f2200720c */ /* 0x000fe40003f26270 */
[----:B------:R-:W-:Y:S02]  /*86b0*/  CS2R R34, SRZ ;  /* 0x0000000000227805 */ /* 0x000fe4000001ff00 */
[----:B------:R-:W-:-:S05]  /*86c0*/  LOP3.LUT R12, R11, 0xfffffffe, RZ, 0xc0, !PT ;  /* 0xfffffffe0b0c7812 */ /* 0x000fca00078ec0ff */
[----:B------:R-:W-:-:S05]  /*86d0*/  IMAD.IADD R11, R235, 0x1, -R12 ;  /* 0x00000001eb0b7824 */ /* 0x000fca00078e0a0c */
[----:B------:R-:W-:Y:S01]  /*86e0*/  SHF.L.U32 R11, R11, 0x1f, RZ ;  /* 0x0000001f0b0b7819 */ /* 0x000fe200000006ff */
[----:B------:R-:W-:Y:S06]  /*86f0*/  @P1 BRA `(.L_x_11836) ;  /* 0x0000000000301947 */ /* 0x000fec0003800000 */
[----:B------:R-:W-:Y:S02]  /*8700*/  CS2R R26, SRZ ;  /* 0x00000000001a7805 */ /* 0x000fe4000001ff00 */
[----:B------:R-:W-:Y:S02]  /*8710*/  CS2R R32, SRZ ;  /* 0x0000000000207805 */ /* 0x000fe4000001ff00 */
[----:B------:R-:W-:Y:S01]  /*8720*/  CS2R R34, SRZ ;  /* 0x0000000000227805 */ /* 0x000fe2000001ff00 */
[----:B------:R-:W-:Y:S06]  /*8730*/  @P0 BRA `(.L_x_11836) ;  /* 0x0000000000200947 */ /* 0x000fec0003800000 */
[C---:B------:R-:W-:Y:S01]  /*8740*/  IMAD.SHL.U32 R15, R37.reuse, 0x2, RZ ;  /* 0x00000002250f7824 */ /* 0x040fe200078e00ff */
[----:B------:R-:W-:-:S04]  /*8750*/  SHF.L.U64.HI R13, R37, 0x1, R30 ;  /* 0x00000001250d7819 */ /* 0x000fc8000001021e */
[-C--:B----4-:R-:W-:Y:S02]  /*8760*/  IADD3 R32, P1, R3, R15.reuse, RZ ;  /* 0x0000000f03207210 */ /* 0x090fe40007f3e0ff */
[----:B------:R-:W-:-:S03]  /*8770*/  IADD3 R14, P2, R14, R15, RZ ;  /* 0x0000000f0e0e7210 */ /* 0x000fc60007f5e0ff */
[--C-:B------:R-:W-:Y:S02]  /*8780*/  IMAD.X R33, R0, 0x1, R13.reuse, P1 ;  /* 0x0000000100217824 */ /* 0x100fe400008e060d */
[----:B------:R-:W-:-:S04]  /*8790*/  IMAD.X R15, R8, 0x1, R13, P2 ;  /* 0x00000001080f7824 */ /* 0x000fc800010e060d */
[----:B------:R-:W5:Y:S04]  /*87a0*/  LD.E.128 R32, desc[UR40][R32.64] ;  /* 0x0000002820207980 */ /* 0x000f68000c101d00 */
[----:B------:R0:W5:Y:S02]  /*87b0*/  LD.E.128 R24, desc[UR40][R14.64] ;  /* 0x000000280e187980 */ /* 0x000164000c101d00 */
.L_x_11836:
[----:B------:R-:W-:Y:S05]  /*87c0*/  BSYNC B1 ;  /* 0x0000000000017941 */ /* 0x000fea0003800000 */
.L_x_11835:
[----:B------:R-:W1:Y:S01]  /*87d0*/  SYNCS.PHASECHK.TRANS64.TRYWAIT P1, [R16+URZ+0x22800], R11 ;  /* 0x0228000b100075a7 */ /* 0x000e62000802017f */
[----:B-----5:R-:W-:Y:S01]  /*87e0*/  IMAD.MOV.U32 R0, RZ, RZ, R24 ;  /* 0x000000ffff007224 */ /* 0x020fe200078e0018 */
[----:B------:R-:W-:Y:S01]  /*87f0*/  VIADDMNMX R31, R31, -R210, 0x80, PT ;  /* 0x000000801f1f7446 */ /* 0x000fe200038009d2 */
[----:B----4-:R-:W-:Y:S01]  /*8800*/  IMAD.MOV.U32 R3, RZ, RZ, R25 ;  /* 0x000000ffff037224 */ /* 0x010fe200078e0019 */
[----:B------:R-:W-:Y:S01]  /*8810*/  BSSY B1, `(.L_x_11837) ;  /* 0x0000010000017945 */ /* 0x000fe20003800000 */
[----:B------:R-:W-:Y:S01]  /*8820*/  IMAD.MOV.U32 R8, RZ, RZ, R32 ;  /* 0x000000ffff087224 */ /* 0x000fe200078e0020 */
[----:B------:R-:W-:Y:S01]  /*8830*/  PRMT R52, R52, 0x5410, R0 ;  /* 0x0000541034347816 */ /* 0x000fe20000000000 */
[----:B------:R-:W-:Y:S01]  /*8840*/  IMAD.MOV.U32 R0, RZ, RZ, R26 ;  /* 0x000000ffff007224 */ /* 0x000fe200078e001a */
[----:B------:R-:W-:Y:S01]  /*8850*/  PRMT R53, R53, 0x5410, R3 ;  /* 0x0000541035357816 */ /* 0x000fe20000000003 */
[----:B------:R-:W-:Y:S01]  /*8860*/  IMAD.MOV.U32 R3, RZ, RZ, R27 ;  /* 0x000000ffff037224 */ /* 0x000fe200078e001b */
[-C--:B------:R-:W-:Y:S01]  /*8870*/  ISETP.GE.OR P2, PT, R18, R31.reuse, P0 ;  /* 0x0000001f1200720c */ /* 0x080fe20000746670 */
        /* <DEDUP_REMOVED lines=8> */
[----:B-1----:R-:W-:Y:S06]  /*8900*/  @!P1 BRA `(.L_x_11838) ;  /* 0x0000018000809947 */ /* 0x002fec0003800000 */
.L_x_12145:
[----:B------:R-:W-:Y:S05]  /*8910*/  BSYNC B1 ;  /* 0x0000000000017941 */ /* 0x000fea0003800000 */
.L_x_11837:
[----:B------:R-:W-:Y:S04]  /*8920*/  BSSY B1, `(.L_x_11839) ;  /* 0x000006a000017945 */ /* 0x000fe80003800000 */
[----:B------:R-:W-:Y:S05]  /*8930*/  @P2 BRA `(.L_x_11840) ;  /* 0x0000000400a02947 */ /* 0x000fea0003800000 */
[----:B------:R-:W-:Y:S01]  /*8940*/  IMAD.SHL.U32 R0, R237, 0x40, RZ ;  /* 0x00000040ed007824 */ /* 0x000fe200078e00ff */
[----:B------:R-:W-:Y:S01]  /*8950*/  SHF.R.U64 R20, R42, 0x10, R43 ;  /* 0x000000102a147819 */ /* 0x000fe2000000122b */
[----:B------:R-:W-:Y:S01]  /*8960*/  IMAD.IADD R8, R37, 0x1, R38 ;  /* 0x0000000125087824 */ /* 0x000fe200078e0226 */
[----:B------:R-:W-:Y:S02]  /*8970*/  SHF.R.U64 R42, R6, 0x10, R7 ;  /* 0x00000010062a7819 */ /* 0x000fe40000001207 */
[----:B-1----:R-:W-:Y:S02]  /*8980*/  LOP3.LUT R11, R0, 0x1c0, RZ, 0xc0, !PT ;  /* 0x000001c0000b7812 */ /* 0x002fe400078ec0ff */
[----:B------:R-:W-:Y:S02]  /*8990*/  SHF.R.U64 R40, R40, 0x10, R41 ;  /* 0x0000001028287819 */ /* 0x000fe40000001229 */
[----:B------:R-:W-:Y:S02]  /*89a0*/  SHF.R.U32.HI R13, RZ, 0x3, R11 ;  /* 0x00000003ff0d7819 */ /* 0x000fe4000001160b */
[----:B------:R-:W-:-:S02]  /*89b0*/  LOP3.LUT R8, R11, 0x38, R8, 0xf8, !PT ;  /* 0x000000380b087812 */ /* 0x000fc400078ef808 */
[----:B------:R-:W-:Y:S02]  /*89c0*/  LOP3.LUT R0, R11, 0x38, R37, 0xf8, !PT ;  /* 0x000000380b007812 */ /* 0x000fe400078ef825 */
[-C--:B------:R-:W-:Y:S02]  /*89d0*/  LOP3.LUT R11, R8, R13.reuse, RZ, 0x3c, !PT ;  /* 0x0000000d080b7212 */ /* 0x080fe400078e3cff */
[----:B------:R-:W-:Y:S02]  /*89e0*/  LOP3.LUT R3, R0, R13, RZ, 0x3c, !PT ;  /* 0x0000000d00037212 */ /* 0x000fe400078e3cff */
[----:B------:R-:W-:Y:S01]  /*89f0*/  SHF.R.U32.HI R41, RZ, 0x10, R41 ;  /* 0x00000010ff297819 */ /* 0x000fe20000011629 */
[----:B------:R-:W-:Y:S01]  /*8a00*/  IMAD R11, R220, 0x200, R11 ;  /* 0x00000200dc0b7824 */ /* 0x000fe200078e020b */
[----:B------:R-:W-:Y:S01]  /*8a10*/  SHF.R.U64 R44, R4, 0x10, R5 ;  /* 0x00000010042c7819 */ /* 0x000fe20000001205 */
[----:B------:R-:W-:Y:S01]  /*8a20*/  IMAD R3, R220, 0x200, R3 ;  /* 0x00000200dc037824 */ /* 0x000fe200078e0203 */
[----:B------:R-:W-:Y:S01]  /*8a30*/  SHF.R.U32.HI R39, RZ, 0x10, R43 ;  /* 0x00000010ff277819 */ /* 0x000fe2000001162b */
[----:B------:R-:W-:Y:S01]  /*8a40*/  IMAD R51, R11, 0x2, R16 ;  /* 0x000000020b337824 */ /* 0x000fe200078e0210 */
[----:B------:R-:W-:Y:S01]  /*8a50*/  PRMT R42, R9, 0x5432, R42 ;  /* 0x00005432092a7816 */ /* 0x000fe2000000002a */
[----:B------:R-:W-:Y:S01]  /*8a60*/  IMAD R50, R3, 0x2, R16 ;  /* 0x0000000203327824 */ /* 0x000fe200078e0210 */
[----:B------:R-:W-:-:S02]  /*8a70*/  SHF.R.U32.HI R43, RZ, 0x10, R7 ;  /* 0x00000010ff2b7819 */ /* 0x000fc40000011607 */
[----:B------:R-:W1:Y:S01]  /*8a80*/  LDS.128 R28, [R51+0x18400] ;  /* 0x01840000331c7984 */ /* 0x000e620000000c00 */
[----:B------:R-:W-:Y:S02]  /*8a90*/  PRMT R20, R46, 0x5432, R20 ;  /* 0x000054322e147816 */ /* 0x000fe40000000014 */
[----:B------:R-:W-:Y:S01]  /*8aa0*/  PRMT R40, R9, 0x5410, R40 ;  /* 0x0000541009287816 */ /* 0x000fe20000000028 */
[----:B0-----:R-:W0:Y:S01]  /*8ab0*/  LDS.128 R12, [R50+0x18400] ;  /* 0x01840000320c7984 */ /* 0x001e220000000c00 */
[C---:B------:R-:W-:Y:S02]  /*8ac0*/  PRMT R41, R10.reuse, 0x5410, R41 ;  /* 0x000054100a297816 */ /* 0x040fe40000000029 */
[----:B------:R-:W-:Y:S02]  /*8ad0*/  PRMT R44, R10, 0x5432, R44 ;  /* 0x000054320a2c7816 */ /* 0x000fe4000000002c */
[----:B------:R-:W-:Y:S01]  /*8ae0*/  PRMT R43, R21, 0x5410, R43 ;  /* 0x00005410152b7816 */ /* 0x000fe2000000002b */
[----:B------:R-:W-:Y:S01]  /*8af0*/  IMAD.U32 R21, R20, 0x10000, RZ ;  /* 0x0001000014157824 */ /* 0x000fe200078e00ff */
[----:B------:R-:W-:-:S02]  /*8b00*/  PRMT R39, R47, 0x5410, R39 ;  /* 0x000054102f277816 */ /* 0x000fc40000000027 */
[----:B------:R-:W-:Y:S02]  /*8b10*/  SHF.R.U32.HI R45, RZ, 0x10, R5 ;  /* 0x00000010ff2d7819 */ /* 0x000fe40000011605 */
[----:B------:R-:W-:Y:S02]  /*8b20*/  LOP3.LUT R20, R20, 0xffff0000, RZ, 0xc0, !PT ;  /* 0xffff000014147812 */ /* 0x000fe400078ec0ff */
[----:B------:R-:W-:Y:S01]  /*8b30*/  PRMT R45, R46, 0x5410, R45 ;  /* 0x000054102e2d7816 */ /* 0x000fe2000000002d */
[C---:B-1----:R-:W-:Y:S01]  /*8b40*/  IMAD.U32 R8, R28.reuse, 0x10000, RZ ;  /* 0x000100001c087824 */ /* 0x042fe200078e00ff */
[----:B------:R-:W-:Y:S01]  /*8b50*/  LOP3.LUT R9, R28, 0xffff0000, RZ, 0xc0, !PT ;  /* 0xffff00001c097812 */ /* 0x000fe200078ec0ff */
[C---:B------:R-:W-:Y:S01]  /*8b60*/  IMAD.U32 R10, R29.reuse, 0x10000, RZ ;  /* 0x000100001d0a7824 */ /* 0x040fe200078e00ff */
[----:B------:R-:W-:Y:S01]  /*8b70*/  LOP3.LUT R28, R29, 0xffff0000, RZ, 0xc0, !PT ;  /* 0xffff00001d1c7812 */ /* 0x000fe200078ec0ff */
[----:B------:R-:W-:Y:S01]  /*8b80*/  IMAD.U32 R29, R42, 0x10000, RZ ;  /* 0x000100002a1d7824 */ /* 0x000fe200078e00ff */
[C---:B0-----:R-:W-:Y:S01]  /*8b90*/  LOP3.LUT R3, R12.reuse, 0xffff0000, RZ, 0xc0, !PT ;  /* 0xffff00000c037812 */ /* 0x041fe200078ec0ff */
[----:B------:R-:W-:Y:S01]  /*8ba0*/  IMAD.U32 R0, R12, 0x10000, RZ ;  /* 0x000100000c007824 */ /* 0x000fe200078e00ff */
[----:B------:R-:W-:Y:S01]  /*8bb0*/  LOP3.LUT R42, R42, 0xffff0000, RZ, 0xc0, !PT ;  /* 0xffff00002a2a7812 */ /* 0x000fe200078ec0ff */
[----:B------:R-:W-:Y:S01]  /*8bc0*/  FMUL.FTZ R47, R8, R29 ;  /* 0x0000001d082f7220 */ /* 0x000fe20000410000 */
[C---:B------:R-:W-:Y:S01]  /*8bd0*/  IMAD.U32 R4, R13.reuse, 0x10000, RZ ;  /* 0x000100000d047824 */ /* 0x040fe200078e00ff */
[----:B------:R-:W-:Y:S01]  /*8be0*/  LOP3.LUT R12, R13, 0xffff0000, RZ, 0xc0, !PT ;  /* 0xffff00000d0c7812 */ /* 0x000fe200078ec0ff */
[C---:B------:R-:W-:Y:S01]  /*8bf0*/  IMAD.U32 R5, R14.reuse, 0x10000, RZ ;  /* 0x000100000e057824 */ /* 0x040fe200078e00ff */
[----:B------:R-:W-:Y:S01]  /*8c00*/  LOP3.LUT R6, R14, 0xffff0000, RZ, 0xc0, !PT ;  /* 0xffff00000e067812 */ /* 0x000fe200078ec0ff */
[-C--:B------:R-:W-:Y:S01]  /*8c10*/  FMUL.FTZ R49, R8, R21.reuse ;  /* 0x0000001508317220 */ /* 0x080fe20000410000 */
[C---:B------:R-:W-:Y:S01]  /*8c20*/  IMAD.U32 R7, R15.reuse, 0x10000, RZ ;  /* 0x000100000f077824 */ /* 0x040fe200078e00ff */
[----:B------:R-:W-:Y:S01]  /*8c30*/  LOP3.LUT R14, R15, 0xffff0000, RZ, 0xc0, !PT ;  /* 0xffff00000f0e7812 */ /* 0x000fe200078ec0ff */
[C---:B------:R-:W-:Y:S01]  /*8c40*/  IMAD.U32 R11, R30.reuse, 0x10000, RZ ;  /* 0x000100001e0b7824 */ /* 0x040fe200078e00ff */
[----:B------:R-:W-:Y:S01]  /*8c50*/  LOP3.LUT R13, R30, 0xffff0000, RZ, 0xc0, !PT ;  /* 0xffff00001e0d7812 */ /* 0x000fe200078ec0ff */
[C---:B------:R-:W-:Y:S01]  /*8c60*/  IMAD.U32 R15, R31.reuse, 0x10000, RZ ;  /* 0x000100001f0f7824 */ /* 0x040fe200078e00ff */
[----:B------:R-:W-:Y:S01]  /*8c70*/  LOP3.LUT R30, R31, 0xffff0000, RZ, 0xc0, !PT ;  /* 0xffff00001f1e7812 */ /* 0x000fe200078ec0ff */
[----:B------:R-:W-:Y:S01]  /*8c80*/  FFMA.FTZ R47, R0, R21, -R47 ;  /* 0x00000015002f7223 */ /* 0x000fe2000001082f */
[----:B------:R-:W-:-:S02]  /*8c90*/  IMAD.U32 R31, R43, 0x10000, RZ ;  /* 0x000100002b1f7824 */ /* 0x000fc400078e00ff */
[----:B------:R-:W-:Y:S01]  /*8ca0*/  FMUL.FTZ R8, R9, R42 ;  /* 0x0000002a09087220 */ /* 0x000fe20000410000 */
[----:B------:R-:W-:Y:S01]  /*8cb0*/  FFMA.FTZ R49, R0, R29, R49 ;  /* 0x0000001d00317223 */ /* 0x000fe20000010031 */
[----:B------:R-:W-:Y:S02]  /*8cc0*/  IMAD.U32 R21, R39, 0x10000, RZ ;  /* 0x0001000027157824 */ /* 0x000fe400078e00ff */
[-C--:B------:R-:W-:Y:S01]  /*8cd0*/  FMUL.FTZ R0, R9, R20.reuse ;  /* 0x0000001409007220 */ /* 0x080fe20000410000 */
[C---:B------:R-:W-:Y:S01]  /*8ce0*/  FMUL.FTZ R9, R10.reuse, R31 ;  /* 0x0000001f0a097220 */ /* 0x040fe20000410000 */
[----:B------:R-:W-:Y:S01]  /*8cf0*/  FFMA.FTZ R20, R3, R20, -R8 ;  /* 0x0000001403147223 */ /* 0x000fe20000010808 */
[----:B------:R-:W-:Y:S01]  /*8d00*/  LOP3.LUT R43, R43, 0xffff0000, RZ, 0xc0, !PT ;  /* 0xffff00002b2b7812 */ /* 0x000fe200078ec0ff */
[----:B------:R-:W-:Y:S01]  /*8d10*/  FMUL.FTZ R10, R10, R21 ;  /* 0x000000150a0a7220 */ /* 0x000fe20000410000 */
[----:B------:R-:W-:Y:S01]  /*8d20*/  FFMA.FTZ R42, R3, R42, R0 ;  /* 0x0000002a032a7223 */ /* 0x000fe20000010000 */
[----:B------:R-:W-:Y:S01]  /*8d30*/  IMAD.U32 R8, R44, 0x10000, RZ ;  /* 0x000100002c087824 */ /* 0x000fe200078e00ff */
[----:B------:R-:W-:Y:S01]  /*8d40*/  LOP3.LUT R39, R39, 0xffff0000, RZ, 0xc0, !PT ;  /* 0xffff000027277812 */ /* 0x000fe200078ec0ff */
[----:B------:R-:W-:-:S02]  /*8d50*/  IMAD.U32 R0, R40, 0x10000, RZ ;  /* 0x0001000028007824 */ /* 0x000fc400078e00ff */
[C---:B------:R-:W-:Y:S01]  /*8d60*/  FFMA.FTZ R31, R4.reuse, R31, R10 ;  /* 0x0000001f041f7223 */ /* 0x040fe2000001000a */
[----:B------:R-:W-:Y:S01]  /*8d70*/  FFMA.FTZ R9, R4, R21, -R9 ;  /* 0x0000001504097223 */ /* 0x000fe20000010809 */
[----:B------:R-:W-:Y:S01]  /*8d80*/  FMUL.FTZ R3, R28, R43 ;  /* 0x0000002b1c037220 */ /* 0x000fe20000410000 */
[----:B------:R-:W-:Y:S02]  /*8d90*/  IMAD.U32 R10, R45, 0x10000, RZ ;  /* 0x000100002d0a7824 */ /* 0x000fe400078e00ff */
[----:B------:R-:W-:Y:S01]  /*8da0*/  FMUL.FTZ R46, R11, R8 ;  /* 0x000000080b2e7220 */ /* 0x000fe20000410000 */
[----:B------:R-:W-:Y:S01]  /*8db0*/  LOP3.LUT R44, R44, 0xffff0000, RZ, 0xc0, !PT ;  /* 0xffff00002c2c7812 */ /* 0x000fe200078ec0ff */
[----:B------:R-:W-:Y:S02]  /*8dc0*/  IMAD.U32 R4, R41, 0x10000, RZ ;  /* 0x0001000029047824 */ /* 0x000fe400078e00ff */
[-C--:B------:R-:W-:Y:S01]  /*8dd0*/  FMUL.FTZ R11, R11, R0.reuse ;  /* 0x000000000b0b7220 */ /* 0x080fe20000410000 */
[----:B------:R-:W-:Y:S01]  /*8de0*/  LOP3.LUT R40, R40, 0xffff0000, RZ, 0xc0, !PT ;  /* 0xffff000028287812 */ /* 0x000fe200078ec0ff */
[-C--:B------:R-:W-:Y:S01]  /*8df0*/  FMUL.FTZ R21, R28, R39.reuse ;  /* 0x000000271c157220 */ /* 0x080fe20000410000 */
[----:B------:R-:W-:Y:S01]  /*8e00*/  LOP3.LUT R45, R45, 0xffff0000, RZ, 0xc0, !PT ;  /* 0xffff00002d2d7812 */ /* 0x000fe200078ec0ff */
[----:B------:R-:W-:Y:S01]  /*8e10*/  FFMA.FTZ R28, R12, R39, -R3 ;  /* 0x000000270c1c7223 */ /* 0x000fe20000010803 */
[----:B------:R-:W-:Y:S01]  /*8e20*/  LOP3.LUT R41, R41, 0xffff0000, RZ, 0xc0, !PT ;  /* 0xffff000029297812 */ /* 0x000fe200078ec0ff */
[----:B------:R-:W-:Y:S01]  /*8e30*/  FFMA.FTZ R46, R5, R0, -R46 ;  /* 0x00000000052e7223 */ /* 0x000fe2000001082e */
[----:B------:R-:W-:Y:S01]  /*8e40*/  FMUL.FTZ R48, R15, R10 ;  /* 0x0000000a0f307220 */ /* 0x000fe20000410000 */
[----:B------:R-:W-:Y:S01]  /*8e50*/  FFMA.FTZ R11, R5, R8, R11 ;  /* 0x00000008050b7223 */ /* 0x000fe2000001000b */
[----:B------:R-:W-:Y:S01]  /*8e60*/  FMUL.FTZ R0, R15, R4 ;  /* 0x000000040f007220 */ /* 0x000fe20000410000 */
[C---:B------:R-:W-:Y:S01]  /*8e70*/  FMUL.FTZ R3, R13.reuse, R44 ;  /* 0x0000002c0d037220 */ /* 0x040fe20000410000 */
[----:B------:R-:W-:Y:S01]  /*8e80*/  FMUL.FTZ R13, R13, R40 ;  /* 0x000000280d0d7220 */ /* 0x000fe20000410000 */
[C---:B------:R-:W-:Y:S01]  /*8e90*/  FMUL.FTZ R5, R30.reuse, R45 ;  /* 0x0000002d1e057220 */ /* 0x040fe20000410000 */
[-C--:B------:R-:W-:Y:S01]  /*8ea0*/  FMUL.FTZ R30, R30, R41.reuse ;  /* 0x000000291e1e7220 */ /* 0x080fe20000410000 */
[C---:B------:R-:W-:Y:S01]  /*8eb0*/  FFMA.FTZ R48, R7.reuse, R4, -R48 ;  /* 0x0000000407307223 */ /* 0x040fe20000010830 */
[----:B------:R-:W-:Y:S01]  /*8ec0*/  FFMA.FTZ R0, R7, R10, R0 ;  /* 0x0000000a07007223 */ /* 0x000fe20000010000 */
        /* <DEDUP_REMOVED lines=15> */
.L_x_11840:
[----:B------:R-:W-:Y:S05]  /*8fc0*/  BSYNC B1 ;  /* 0x0000000000017941 */ /* 0x000fea0003800000 */
.L_x_11839:
[----:B------:R-:W-:Y:S01]  /*8fd0*/  PRMT R12, R57, 0x5410, R56 ;  /* 0x00005410390c7816 */ /* 0x000fe20000000038 */
[----:B------:R-:W-:Y:S06]  /*8fe0*/  @P0 BRA `(.L_x_11831) ;  /* 0x00000004008c0947 */ /* 0x000fec0003800000 */
[----:B------:R-:W3:Y:S01]  /*8ff0*/  LDL R40, [R1+0xc] ;  /* 0x00000c0001287983 */ /* 0x000ee20000100800 */
[----:B------:R-:W-:Y:S01]  /*9000*/  IMAD.IADD R37, R37, 0x1, R38 ;  /* 0x0000000125257824 */ /* 0x000fe200078e0226 */
[----:B------:R-:W-:-:S04]  /*9010*/  SHF.R.U32.HI R3, RZ, 0x3, R218 ;  /* 0x00000003ff037819 */ /* 0x000fc800000116da */
[----:B------:R-:W-:-:S04]  /*9020*/  LOP3.LUT R0, R218, 0x38, R37, 0xf8, !PT ;  /* 0x00000038da007812 */ /* 0x000fc800078ef825 */
[----:B------:R-:W-:-:S05]  /*9030*/  LOP3.LUT R0, R0, R3, RZ, 0x3c, !PT ;  /* 0x0000000300007212 */ /* 0x000fca00078e3cff */
[----:B------:R-:W-:-:S04]  /*9040*/  IMAD.IADD R3, R221, 0x1, R0 ;  /* 0x00000001dd037824 */ /* 0x000fc800078e0200 */
[----:B------:R-:W-:-:S05]  /*9050*/  IMAD R3, R3, 0x2, R16 ;  /* 0x0000000203037824 */ /* 0x000fca00078e0210 */
[----:B-12---:R-:W0:Y:S01]  /*9060*/  LDS.128 R8, [R3+0x18400] ;  /* 0x0184000003087984 */ /* 0x006e220000000c00 */
[----:B------:R-:W-:Y:S02]  /*9070*/  SHF.R.U64 R30, R24, 0x10, R25 ;  /* 0x00000010181e7819 */ /* 0x000fe40000001219 */
[----:B------:R-:W-:Y:S02]  /*9080*/  SHF.R.U64 R0, R32, 0x10, R33 ;  /* 0x0000001020007819 */ /* 0x000fe40000001221 */
[----:B------:R-:W-:Y:S02]  /*9090*/  SHF.R.U32.HI R32, RZ, 0x10, R25 ;  /* 0x00000010ff207819 */ /* 0x000fe40000011619 */
[----:B------:R-:W-:Y:S02]  /*90a0*/  PRMT R30, R52, 0x5432, R30 ;  /* 0x00005432341e7816 */ /* 0x000fe4000000001e */
[----:B------:R-:W-:Y:S02]  /*90b0*/  PRMT R25, R55, 0x5432, R0 ;  /* 0x0000543237197816 */ /* 0x000fe40000000000 */
[----:B------:R-:W-:Y:S01]  /*90c0*/  SHF.R.U32.HI R33, RZ, 0x10, R33 ;  /* 0x00000010ff217819 */ /* 0x000fe20000011621 */
[----:B------:R-:W-:Y:S01]  /*90d0*/  IMAD.U32 R31, R30, 0x10000, RZ ;  /* 0x000100001e1f7824 */ /* 0x000fe200078e00ff */
[----:B------:R-:W-:-:S02]  /*90e0*/  SHF.R.U64 R28, R34, 0x10, R35 ;  /* 0x00000010221c7819 */ /* 0x000fc40000001223 */
[----:B------:R-:W-:Y:S02]  /*90f0*/  SHF.R.U32.HI R29, RZ, 0x10, R35 ;  /* 0x00000010ff1d7819 */ /* 0x000fe40000011623 */
[----:B------:R-:W-:Y:S02]  /*9100*/  PRMT R32, R53, 0x5432, R32 ;  /* 0x0000543235207816 */ /* 0x000fe40000000020 */
[--C-:B------:R-:W-:Y:S02]  /*9110*/  SHF.R.U32.HI R35, RZ, 0x10, R27.reuse ;  /* 0x00000010ff237819 */ /* 0x100fe4000001161b */
[----:B------:R-:W-:Y:S01]  /*9120*/  SHF.R.U64 R34, R26, 0x10, R27 ;  /* 0x000000101a227819 */ /* 0x000fe2000000121b */
[----:B------:R-:W-:Y:S01]  /*9130*/  IMAD.U32 R26, R25, 0x10000, RZ ;  /* 0x00010000191a7824 */ /* 0x000fe200078e00ff */
[----:B------:R-:W-:Y:S01]  /*9140*/  PRMT R27, R53, 0x5410, R33 ;  /* 0x00005410351b7816 */ /* 0x000fe20000000021 */
[----:B------:R-:W-:Y:S01]  /*9150*/  IMAD.U32 R33, R32, 0x10000, RZ ;  /* 0x0001000020217824 */ /* 0x000fe200078e00ff */
[----:B------:R-:W-:-:S02]  /*9160*/  PRMT R35, R52, 0x5410, R35 ;  /* 0x0000541034237816 */ /* 0x000fc40000000023 */
[C---:B------:R-:W-:Y:S02]  /*9170*/  PRMT R28, R12.reuse, 0x5432, R28 ;  /* 0x000054320c1c7816 */ /* 0x040fe4000000001c */
[----:B------:R-:W-:Y:S01]  /*9180*/  PRMT R29, R12, 0x5410, R29 ;  /* 0x000054100c1d7816 */ /* 0x000fe2000000001d */
[----:B0-----:R-:W-:Y:S02]  /*9190*/  IMAD.U32 R15, R8, 0x10000, RZ ;  /* 0x00010000080f7824 */ /* 0x001fe400078e00ff */
[----:B------:R-:W-:Y:S02]  /*91a0*/  IMAD.U32 R20, R9, 0x10000, RZ ;  /* 0x0001000009147824 */ /* 0x000fe400078e00ff */
[C---:B------:R-:W-:Y:S01]  /*91b0*/  FMUL.FTZ R37, R15.reuse, R31 ;  /* 0x0000001f0f257220 */ /* 0x040fe20000410000 */
[----:B------:R-:W-:Y:S01]  /*91c0*/  FMUL.FTZ R39, R15, R26 ;  /* 0x0000001a0f277220 */ /* 0x000fe20000410000 */
[----:B------:R-:W-:Y:S02]  /*91d0*/  IMAD.U32 R15, R27, 0x10000, RZ ;  /* 0x000100001b0f7824 */ /* 0x000fe400078e00ff */
[----:B------:R-:W-:Y:S01]  /*91e0*/  FMUL.FTZ R41, R20, R33 ;  /* 0x0000002114297220 */ /* 0x000fe20000410000 */
[----:B------:R-:W-:Y:S01]  /*91f0*/  IMAD.U32 R24, R11, 0x10000, RZ ;  /* 0x000100000b187824 */ /* 0x000fe200078e00ff */
[----:B------:R-:W-:Y:S01]  /*9200*/  LOP3.LUT R8, R8, 0xffff0000, RZ, 0xc0, !PT ;  /* 0xffff000008087812 */ /* 0x000fe200078ec0ff */
[----:B------:R-:W-:Y:S01]  /*9210*/  FMUL.FTZ R43, R20, R15 ;  /* 0x0000000f142b7220 */ /* 0x000fe20000410000 */
[----:B------:R-:W-:-:S02]  /*9220*/  LOP3.LUT R25, R25, 0xffff0000, RZ, 0xc0, !PT ;  /* 0xffff000019197812 */ /* 0x000fc400078ec0ff */
[----:B------:R-:W-:Y:S02]  /*9230*/  PRMT R34, R54, 0x5432, R34 ;  /* 0x0000543236227816 */ /* 0x000fe40000000022 */
[----:B------:R-:W-:Y:S02]  /*9240*/  LOP3.LUT R9, R9, 0xffff0000, RZ, 0xc0, !PT ;  /* 0xffff000009097812 */ /* 0x000fe400078ec0ff */
[----:B------:R-:W-:Y:S01]  /*9250*/  LOP3.LUT R32, R32, 0xffff0000, RZ, 0xc0, !PT ;  /* 0xffff000020207812 */ /* 0x000fe200078ec0ff */
[----:B------:R-:W-:-:S04]  /*9260*/  IMAD.U32 R21, R10, 0x10000, RZ ;  /* 0x000100000a157824 */ /* 0x000fc800078e00ff */
[----:B------:R-:W-:Y:S01]  /*9270*/  FMUL.FTZ R20, R9, R32 ;  /* 0x0000002009147220 */ /* 0x000fe20000410000 */
[----:B------:R-:W-:Y:S02]  /*9280*/  LOP3.LUT R10, R10, 0xffff0000, RZ, 0xc0, !PT ;  /* 0xffff00000a0a7812 */ /* 0x000fe400078ec0ff */
[----:B------:R-:W-:Y:S01]  /*9290*/  LOP3.LUT R11, R11, 0xffff0000, RZ, 0xc0, !PT ;  /* 0xffff00000b0b7812 */ /* 0x000fe200078ec0ff */
[----:B---3--:R-:W0:Y:S02]  /*92a0*/  LDS.128 R4, [R40+0x18400] ;  /* 0x0184000028047984 */ /* 0x008e240000000c00 */
[----:B0-----:R-:W-:Y:S02]  /*92b0*/  IMAD.U32 R0, R4, 0x10000, RZ ;  /* 0x0001000004007824 */ /* 0x001fe400078e00ff */
[----:B------:R-:W-:Y:S02]  /*92c0*/  IMAD.U32 R12, R5, 0x10000, RZ ;  /* 0x00010000050c7824 */ /* 0x000fe400078e00ff */
[----:B------:R-:W-:Y:S01]  /*92d0*/  FFMA.FTZ R26, R0, R26, -R37 ;  /* 0x0000001a001a7223 */ /* 0x000fe20000010825 */
[----:B------:R-:W-:-:S02]  /*92e0*/  IMAD.U32 R37, R35, 0x10000, RZ ;  /* 0x0001000023257824 */ /* 0x000fc400078e00ff */
[----:B------:R-:W-:Y:S01]  /*92f0*/  FFMA.FTZ R39, R0, R31, R39 ;  /* 0x0000001f00277223 */ /* 0x000fe20000010027 */
[----:B------:R-:W-:Y:S01]  /*9300*/  FFMA.FTZ R41, R12, R15, -R41 ;  /* 0x0000000f0c297223 */ /* 0x000fe20000010829 */
[----:B------:R-:W-:Y:S02]  /*9310*/  IMAD.U32 R14, R7, 0x10000, RZ ;  /* 0x00010000070e7824 */ /* 0x000fe400078e00ff */
[----:B------:R-:W-:Y:S01]  /*9320*/  FMUL.FTZ R45, R24, R37 ;  /* 0x00000025182d7220 */ /* 0x000fe20000410000 */
[----:B------:R-:W-:Y:S01]  /*9330*/  IMAD.U32 R31, R29, 0x10000, RZ ;  /* 0x000100001d1f7824 */ /* 0x000fe200078e00ff */
[----:B------:R-:W-:Y:S01]  /*9340*/  LOP3.LUT R15, R30, 0xffff0000, RZ, 0xc0, !PT ;  /* 0xffff00001e0f7812 */ /* 0x000fe200078ec0ff */
[----:B------:R-:W-:Y:S01]  /*9350*/  FFMA.FTZ R43, R12, R33, R43 ;  /* 0x000000210c2b7223 */ /* 0x000fe2000001002b */
[----:B------:R-:W-:Y:S01]  /*9360*/  LOP3.LUT R4, R4, 0xffff0000, RZ, 0xc0, !PT ;  /* 0xffff000004047812 */ /* 0x000fe200078ec0ff */
[-C--:B------:R-:W-:Y:S01]  /*9370*/  FMUL.FTZ R24, R24, R31.reuse ;  /* 0x0000001f18187220 */ /* 0x080fe20000410000 */
[----:B------:R-:W-:Y:S01]  /*9380*/  FFMA.FTZ R45, R14, R31, -R45 ;  /* 0x0000001f0e2d7223 */ /* 0x000fe2000001082d */
[----:B------:R-:W-:Y:S01]  /*9390*/  LOP3.LUT R0, R27, 0xffff0000, RZ, 0xc0, !PT ;  /* 0xffff00001b007812 */ /* 0x000fe200078ec0ff */
[C---:B------:R-:W-:Y:S01]  /*93a0*/  FMUL.FTZ R31, R8.reuse, R15 ;  /* 0x0000000f081f7220 */ /* 0x040fe20000410000 */
[----:B------:R-:W-:Y:S01]  /*93b0*/  FMUL.FTZ R27, R8, R25 ;  /* 0x00000019081b7220 */ /* 0x000fe20000410000 */
[----:B------:R-:W-:Y:S01]  /*93c0*/  IMAD.U32 R12, R34, 0x10000, RZ ;  /* 0x00010000220c7824 */ /* 0x000fe200078e00ff */
[----:B------:R-:W-:Y:S01]  /*93d0*/  LOP3.LUT R5, R5, 0xffff0000, RZ, 0xc0, !PT ;  /* 0xffff000005057812 */ /* 0x000fe200078ec0ff */
[----:B------:R-:W-:Y:S01]  /*93e0*/  FFMA.FTZ R37, R14, R37, R24 ;  /* 0x000000250e257223 */ /* 0x000fe20000010018 */
[C---:B------:R-:W-:Y:S01]  /*93f0*/  FFMA.FTZ R31, R4.reuse, R25, -R31 ;  /* 0x00000019041f7223 */ /* 0x040fe2000001081f */
[----:B------:R-:W-:Y:S01]  /*9400*/  FMUL.FTZ R9, R9, R0 ;  /* 0x0000000009097220 */ /* 0x000fe20000410000 */
[----:B------:R-:W-:Y:S01]  /*9410*/  FFMA.FTZ R14, R4, R15, R27 ;  /* 0x0000000f040e7223 */ /* 0x000fe2000001001b */
[----:B------:R-:W-:-:S02]  /*9420*/  IMAD.U32 R13, R6, 0x10000, RZ ;  /* 0x00010000060d7824 */ /* 0x000fc400078e00ff */
[----:B------:R-:W-:Y:S01]  /*9430*/  FMUL.FTZ R4, R21, R12 ;  /* 0x0000000c15047220 */ /* 0x000fe20000410000 */
[----:B------:R-:W-:Y:S02]  /*9440*/  IMAD.U32 R8, R28, 0x10000, RZ ;  /* 0x000100001c087824 */ /* 0x000fe400078e00ff */
[C---:B------:R-:W-:Y:S01]  /*9450*/  FFMA.FTZ R32, R5.reuse, R32, R9 ;  /* 0x0000002005207223 */ /* 0x040fe20000010009 */
[----:B------:R-:W-:Y:S01]  /*9460*/  FFMA.FTZ R20, R5, R0, -R20 ;  /* 0x0000000005147223 */ /* 0x000fe20000010814 */
[----:B------:R-:W-:Y:S01]  /*9470*/  LOP3.LUT R9, R34, 0xffff0000, RZ, 0xc0, !PT ;  /* 0xffff000022097812 */ /* 0x000fe200078ec0ff */
[-C--:B------:R-:W-:Y:S01]  /*9480*/  FMUL.FTZ R24, R21, R8.reuse ;  /* 0x0000000815187220 */ /* 0x080fe20000410000 */
[----:B------:R-:W-:Y:S01]  /*9490*/  FFMA.FTZ R15, R13, R8, -R4 ;  /* 0x000000080d0f7223 */ /* 0x000fe20000010804 */
[----:B------:R-:W-:Y:S02]  /*94a0*/  LOP3.LUT R5, R28, 0xffff0000, RZ, 0xc0, !PT ;  /* 0xffff00001c057812 */ /* 0x000fe400078ec0ff */
[----:B------:R-:W-:-:S02]  /*94b0*/  LOP3.LUT R4, R35, 0xffff0000, RZ, 0xc0, !PT ;  /* 0xffff000023047812 */ /* 0x000fc400078ec0ff */
[----:B------:R-:W-:Y:S01]  /*94c0*/  LOP3.LUT R0, R29, 0xffff0000, RZ, 0xc0, !PT ;  /* 0xffff00001d007812 */ /* 0x000fe200078ec0ff */
[----:B------:R-:W-:Y:S01]  /*94d0*/  FFMA.FTZ R24, R13, R12, R24 ;  /* 0x0000000c0d187223 */ /* 0x000fe20000010018 */
[----:B------:R-:W-:Y:S01]  /*94e0*/  LOP3.LUT R6, R6, 0xffff0000, RZ, 0xc0, !PT ;  /* 0xffff000006067812 */ /* 0x000fe200078ec0ff */
[C---:B------:R-:W-:Y:S01]  /*94f0*/  FMUL.FTZ R13, R10.reuse, R9 ;  /* 0x000000090a0d7220 */ /* 0x040fe20000410000 */
[----:B------:R-:W-:Y:S01]  /*9500*/  LOP3.LUT R7, R7, 0xffff0000, RZ, 0xc0, !PT ;  /* 0xffff000007077812 */ /* 0x000fe200078ec0ff */
        /* <DEDUP_REMOVED lines=17> */
.L_x_11831:
[----:B------:R-:W-:Y:S05]  /*9620*/  BSYNC B0 ;  /* 0x0000000000007941 */ /* 0x000fea0003800000 */
.L_x_11817:
        /* <DEDUP_REMOVED lines=8> */
.L_x_11814:
[----:B-12---:R-:W1:Y:S01]  /*96b0*/  S2R R0, SR_TID.X ;  /* 0x0000000000007919 */ /* 0x006e620000002100 */
[----:B------:R-:W-:Y:S01]  /*96c0*/  ISETP.NE.AND P0, PT, R207, 0x3, PT ;  /* 0x00000003cf00780c */ /* 0x000fe20003f05270 */
[----:B------:R-:W-:Y:S05]  /*96d0*/  WARPSYNC.ALL ;  /* 0x0000000000007948 */ /* 0x000fea0003800000 */
[----:B-1----:R-:W-:-:S05]  /*96e0*/  SHF.R.U32.HI R0, RZ, 0x7, R0 ;  /* 0x00000007ff007819 */ /* 0x002fca0000011600 */
[----:B------:R-:W-:-:S05]  /*96f0*/  VIADD R179, R0, 0x8 ;  /* 0x0000000800b37836 */ /* 0x000fca0000000000 */
[----:B------:R1:W-:Y:S06]  /*9700*/  BAR.SYNC.DEFER_BLOCKING R179, 0x100 ;  /* 0x000400b30000751d */ /* 0x0003ec0000010000 */
[----:B------:R-:W-:Y:S05]  /*9710*/  @!P0 BRA `(.L_x_11841) ;  /* 0x0000000000048947 */ /* 0x000fea0003800000 */
[----:B------:R-:W-:Y:S01]  /*9720*/  BPT.TRAP 0x1 ;  /* 0x000000040000795c */ /* 0x000fe20000300000 */
.L_x_11841:
[----:B---3--:R-:W-:Y:S01]  /*9730*/  IMAD R6, R2, 0x8, R16 ;  /* 0x0000000802067824 */ /* 0x008fe200078e0210 */
[----:B------:R-:W-:-:S04]  /*9740*/  SHF.L.U32 R11, R19, 0x1f, RZ ;  /* 0x0000001f130b7819 */ /* 0x000fc800000006ff */
[----:B------:R2:W3:Y:S01]  /*9750*/  SYNCS.PHASECHK.TRANS64.TRYWAIT P2, [R6+URZ+0x22830], R11 ;  /* 0x0228300b060075a7 */ /* 0x0004e2000804017f */
[----:B------:R-:W-:Y:S05]  /*9760*/  @!P0 BRA `(.L_x_11842) ;  /* 0x0000000000048947 */ /* 0x000fea0003800000 */
[----:B------:R-:W-:Y:S01]  /*9770*/  BPT.TRAP 0x1 ;  /* 0x000000040000795c */ /* 0x000fe20000300000 */
.L_x_11842:
[----:B0-----:R-:W0:Y:S01]  /*9780*/  S2R R3, SR_TID.X ;  /* 0x0000000000037919 */ /* 0x001e220000002100 */
[----:B------:R-:W-:-:S05]  /*9790*/  VIADD R0, R16, 0x1c400 ;  /* 0x0001c40010007836 */ /* 0x000fca0000000000 */
[----:B------:R-:W-:-:S04]  /*97a0*/  SHF.R.U32.HI R0, RZ, 0x4, R0 ;  /* 0x00000004ff007819 */ /* 0x000fc80000011600 */
[----:B------:R-:W-:Y:S02]  /*97b0*/  LOP3.LUT R0, R0, 0x3fff, RZ, 0xc0, !PT ;  /* 0x00003fff00007812 */ /* 0x000fe400078ec0ff */
[----:B0-----:R-:W-:-:S04]  /*97c0*/  LOP3.LUT R3, R3, 0x7f, RZ, 0xc0, !PT ;  /* 0x0000007f03037812 */ /* 0x001fc800078ec0ff */
[----:B------:R-:W-:Y:S01]  /*97d0*/  ISETP.NE.AND P1, PT, R3, RZ, PT ;  /* 0x000000ff0300720c */ /* 0x000fe20003f25270 */
[----:B---3--:R-:W-:-:S12]  /*97e0*/  @P2 BRA `(.L_x_11843) ;  /* 0x0000000000082947 */ /* 0x008fd80003800000 */
[----:B------:R-:W0:Y:S02]  /*97f0*/  SYNCS.PHASECHK.TRANS64.TRYWAIT P2, [R6+URZ+0x22830], R11 ;  /* 0x0228300b060075a7 */ /* 0x000e24000804017f */
[----:B0-----:R-:W-:Y:S05]  /*9800*/  @!P2 BRA `(.L_x_11844) ;  /* 0x0000017000d4a947 */ /* 0x001fea0003800000 */
.L_x_11843:
[----:B------:R-:W-:Y:S05]  /*9810*/  WARPSYNC.ALL ;  /* 0x0000000000007948 */ /* 0x000fea0003800000 */
[----:B------:R-:W-:-:S05]  /*9820*/  LOP3.LUT R211, R0, 0x10000, RZ, 0xfc, !PT ;  /* 0x0001000000d37812 */ /* 0x000fca00078efcff */
[----:B------:R-:W-:Y:S01]  /*9830*/  IMAD R4, R2, 0x300, R211 ;  /* 0x0000030002047824 */ /* 0x000fe200078e02d3 */
[----:B------:R-:W-:Y:S01]  /*9840*/  LOP3.LUT R8, R36, 0x10000, RZ, 0xfc, !PT ;  /* 0x0001000024087812 */ /* 0x000fe200078efcff */
[----:B------:R-:W-:Y:S01]  /*9850*/  IMAD.MOV.U32 R5, RZ, RZ, 0x40000040 ;  /* 0x40000040ff057424 */ /* 0x000fe200078e00ff */
[----:B------:R-:W3:Y:S01]  /*9860*/  LDL.LU R76, [R1] ;  /* 0x00000000014c7983 */ /* 0x000ee20000300800 */
[----:B------:R-:W-:Y:S01]  /*9870*/  IMAD.MOV.U32 R9, RZ, RZ, 0x40000040 ;  /* 0x40000040ff097424 */ /* 0x000fe200078e00ff */
[C---:B------:R-:W-:Y:S01]  /*9880*/  R2UR UR6, R4.reuse ;  /* 0x00000000040672ca */ /* 0x040fe200000e0000 */
[----:B-----5:R-:W-:Y:S01]  /*9890*/  WARPGROUP.ARRIVE ;  /* 0x00000000000079c5 */ /* 0x020fe20000000000 */
[----:B------:R-:W-:Y:S01]  /*98a0*/  R2UR UR7, R5 ;  /* 0x00000000050772ca */ /* 0x000fe200000e0000 */
[----:B------:R-:W-:Y:S01]  /*98b0*/  VIADD R12, R4, 0x2 ;  /* 0x00000002040c7836 */ /* 0x000fe20000000000 */
[C---:B------:R-:W-:Y:S01]  /*98c0*/  R2UR UR4, R8.reuse ;  /* 0x00000000080472ca */ /* 0x040fe200000e0000 */
[C---:B------:R-:W-:Y:S01]  /*98d0*/  VIADD R20, R8.reuse, 0x2 ;  /* 0x0000000208147836 */ /* 0x040fe20000000000 */
[----:B------:R-:W-:Y:S01]  /*98e0*/  R2UR UR5, R9 ;  /* 0x00000000090572ca */ /* 0x000fe200000e0000 */
[----:B------:R-:W-:Y:S01]  /*98f0*/  IMAD.MOV.U32 R13, RZ, RZ, 0x40000040 ;  /* 0x40000040ff0d7424 */ /* 0x000fe200078e00ff */
[----:B------:R-:W0:Y:S01]  /*9900*/  LDC R0, c[0x0][0x448] ;  /* 0x00011200ff007b82 */ /* 0x000e220000000800 */
[----:B------:R-:W-:Y:S01]  /*9910*/  IMAD.MOV.U32 R21, RZ, RZ, 0x40000040 ;  /* 0x40000040ff157424 */ /* 0x000fe200078e00ff */
[----:B------:R-:W1:Y:S01]  /*9920*/  S2R R7, SR_TID.X ;  /* 0x0000000000077919 */ /* 0x000e620000002100 */
[----:B----4-:R-:W-:-:S02]  /*9930*/  VIADD R14, R8, 0x4 ;  /* 0x00000004080e7836 */ /* 0x010fc40000000000 */
[----:B------:R-:W-:Y:S02]  /*9940*/  IMAD.MOV.U32 R15, RZ, RZ, 0x40000040 ;  /* 0x40000040ff0f7424 */ /* 0x000fe400078e00ff */
[----:B------:R-:W-:Y:S01]  /*9950*/  IMAD.MOV.U32 R5, RZ, RZ, 0x40000040 ;  /* 0x40000040ff057424 */ /* 0x000fe200078e00ff */
[----:B------:R-:W4:Y:S01]  /*9960*/  LDC.64 R176, c[0x0][0x9e0] ;  /* 0x00027800ffb07b82 */ /* 0x000f220000000a00 */
[----:B------:R-:W-:Y:S02]  /*9970*/  IMAD R3, R178, -0x60, R205 ;  /* 0xffffffa0b2037824 */ /* 0x000fe400078e02cd */
[----:B------:R-:W-:Y:S01]  /*9980*/  HGMMA.64x96x16.F32.BF16 R24, gdesc[UR4], RZ, !UPT, gsb0 ;  /* 0x01600000041879f0 */ /* 0x000fe2000c0018ff */
[----:B------:R-:W-:Y:S01]  /*9990*/  R2UR UR6, R12 ;  /* 0x000000000c0672ca */ /* 0x000fe200000e0000 */
[----:B------:R-:W-:Y:S01]  /*99a0*/  VIADD R12, R4, 0x4 ;  /* 0x00000004040c7836 */ /* 0x000fe20000000000 */
[----:B------:R-:W-:Y:S01]  /*99b0*/  R2UR UR7, R13 ;  /* 0x000000000d0772ca */ /* 0x000fe200000e0000 */
[----:B------:R-:W-:Y:S01]  /*99c0*/  IMAD.MOV.U32 R13, RZ, RZ, 0x40000040 ;  /* 0x40000040ff0d7424 */ /* 0x000fe200078e00ff */
[----:B------:R-:W-:Y:S01]  /*99d0*/  R2UR UR4, R20 ;  /* 0x00000000140472ca */ /* 0x000fe200000e0000 */
[----:B------:R-:W-:Y:S01]  /*99e0*/  VIADD R4, R4, 0x6 ;  /* 0x0000000604047836 */ /* 0x000fe20000000000 */
[----:B------:R-:W-:Y:S01]  /*99f0*/  R2UR UR5, R21 ;  /* 0x00000000150572ca */ /* 0x000fe200000e0000 */
[----:B------:R-:W-:-:S04]  /*9a00*/  IMAD.MOV.U32 R73, RZ, RZ, -0x60 ;  /* 0xffffffa0ff497424 */ /* 0x000fc800078e00ff */
[----:B------:R-:W-:Y:S01]  /*9a10*/  IMAD R77, R178, R73, 0x60 ;  /* 0x00000060b24d7424 */ /* 0x000fe200078e0249 */
[----:B0-----:R-:W-:Y:S01]  /*9a20*/  ISETP.NE.AND P2, PT, R0, 0x1, PT ;  /* 0x000000010000780c */ /* 0x001fe20003f45270 */
[----:B------:R-:W-:Y:S01]  /*9a30*/  IMAD.IADD R0, R215, 0x1, R210 ;  /* 0x00000001d7007824 */ /* 0x000fe200078e02d2 */
[----:B-1----:R-:W-:-:S11]  /*9a40*/  SHF.R.U32.HI R7, RZ, 0x7, R7 ;  /* 0x00000007ff077819 */ /* 0x002fd60000011607 */
[----:B------:R-:W0:Y:S01]  /*9a50*/  @P2 LDC R10, c[0x0][0x450] ;  /* 0x00011400ff0a2b82 */ /* 0x000e220000000800 */
[----:B------:R-:W-:Y:S02]  /*9a60*/  WARPGROUP.DEPBAR.LE gsb0, 0x0 ;  /* 0x00008000000079c5 */ /* 0x000fe40000010000 */
[----:B------:R-:W-:-:S06]  /*9a70*/  WARPGROUP.ARRIVE ;  /* 0x00000000000079c5 */ /* 0x000fcc0000000000 */
[----:B------:R-:W-:Y:S01]  /*9a80*/  HGMMA.64x96x16.F32.BF16 R24, gdesc[UR4], R24, gsb0 ;  /* 0x01600000041879f0 */ /* 0x000fe20008001818 */
        /* <DEDUP_REMOVED lines=8> */
[----:B------:R-:W-:Y:S01]  /*9b10*/  HGMMA.64x96x16.F32.BF16 R24, gdesc[UR4], R24, gsb0 ;  /* 0x01600000041879f0 */ /* 0x000fe20008001818 */
[----:B------:R-:W-:Y:S01]  /*9b20*/  R2UR UR6, R4 ;  /* 0x00000000040672ca */ /* 0x000fe200000e0000 */
[----:B------:R-:W-:Y:S01]  /*9b30*/  IMAD.MOV.U32 R4, RZ, RZ, R0 ;  /* 0x000000ffff047224 */ /* 0x000fe200078e0000 */
[----:B------:R-:W-:Y:S02]  /*9b40*/  R2UR UR7, R5 ;  /* 0x00000000050772ca */ /* 0x000fe400000e0000 */
[----:B------:R-:W-:Y:S01]  /*9b50*/  R2UR UR4, R12 ;  /* 0x000000000c0472ca */ /* 0x000fe200000e0000 */
[----:B------:R-:W1:Y:S01]  /*9b60*/  @P2 LDC R5, c[0x0][0x44c] ;  /* 0x00011300ff052b82 */ /* 0x000e620000000800 */
[----:B------:R-:W-:Y:S01]  /*9b70*/  R2UR UR5, R13 ;  /* 0x000000000d0572ca */ /* 0x000fe200000e0000 */
[----:B-1----:R-:W-:-:S04]  /*9b80*/  @P2 IMAD.HI.U32 R5, R0, R5, RZ ;  /* 0x0000000500052227 */ /* 0x002fc800078e00ff */
[----:B------:R-:W-:Y:S01]  /*9b90*/  @!P1 VIADD R0, R6, 0x22840 ;  /* 0x0002284006009836 */ /* 0x000fe20000000000 */
[----:B0-----:R-:W-:Y:S02]  /*9ba0*/  @P2 SHF.R.U32.HI R4, RZ, R10, R5 ;  /* 0x0000000aff042219 */ /* 0x001fe40000011605 */
[----:B------:R-:W-:Y:S01]  /*9bb0*/  IADD3 R5, -R7, 0xb, RZ ;  /* 0x0000000b07057810 */ /* 0x000fe20007ffe1ff */
[C---:B------:R-:W-:Y:S01]  /*9bc0*/  VIADD R7, R3.reuse, 0x61 ;  /* 0x0000006103077836 */ /* 0x040fe20000000000 */
[----:B------:R-:W-:Y:S01]  /*9bd0*/  @!P1 PRMT R0, RZ, 0x654, R0 ;  /* 0x00000654ff009816 */ /* 0x000fe20000000000 */
[----:B------:R-:W0:Y:S01]  /*9be0*/  SHFL.IDX PT, R72, R4, RZ, 0x1c1f ;  /* 0x001c1fff04487589 */ /* 0x000e2200000e0000 */
[----:B------:R-:W-:Y:S02]  /*9bf0*/  VIADD R3, R3, 0x60 ;  /* 0x0000006003037836 */ /* 0x000fe40000000000 */
[C---:B------:R-:W-:Y:S02]  /*9c00*/  IMAD R7, R206.reuse, -0x2, R7 ;  /* 0xfffffffece077824 */ /* 0x040fe400078e0207 */
[----:B------:R-:W-:-:S02]  /*9c10*/  IMAD R73, R206, -0x2, R3 ;  /* 0xfffffffece497824 */ /* 0x000fc400078e0203 */
[----:B------:R-:W-:-:S04]  /*9c20*/  IMAD.IADD R7, R7, 0x1, -R204 ;  /* 0x0000000107077824 */ /* 0x000fc800078e0acc */
[----:B----4-:R-:W-:Y:S01]  /*9c30*/  IMAD.IADD R74, R7, 0x1, R176 ;  /* 0x00000001074a7824 */ /* 0x010fe200078e02b0 */
[----:B---3--:R-:W-:-:S04]  /*9c40*/  LOP3.LUT R76, R76, 0xffdfffff, RZ, 0xc0, !PT ;  /* 0xffdfffff4c4c7812 */ /* 0x008fc800078ec0ff */
[----:B------:R-:W-:Y:S02]  /*9c50*/  @P2 LOP3.LUT R76, R76, 0x200000, RZ, 0xfc, !PT ;  /* 0x002000004c4c2812 */ /* 0x000fe400078efcff */
[----:B------:R-:W-:Y:S02]  /*9c60*/  ISETP.GE.AND P2, PT, R177, 0x1, PT ;  /* 0x00000001b100780c */ /* 0x000fe40003f46270 */
[----:B------:R-:W-:-:S11]  /*9c70*/  LOP3.LUT R76, R76, 0xffefffff, RZ, 0xc0, !PT ;  /* 0xffefffff4c4c7812 */ /* 0x000fd600078ec0ff */
[----:B------:R-:W-:-:S05]  /*9c80*/  @P2 LOP3.LUT R76, R76, 0x100000, RZ, 0xfc, !PT ;  /* 0x001000004c4c2812 */ /* 0x000fca00078efcff */
[----:B------:R1:W-:Y:S02]  /*9c90*/  STL [R1], R76 ;  /* 0x0000004c01007387 */ /* 0x0003e40000100800 */
[----:B-1----:R-:W-:Y:S01]  /*9ca0*/  IMAD R76, R206, -0x2, R77 ;  /* 0xfffffffece4c7824 */ /* 0x002fe200078e024d */
[----:B------:R-:W-:Y:S02]  /*9cb0*/  WARPGROUP.DEPBAR.LE gsb0, 0x0 ;  /* 0x00008000000079c5 */ /* 0x000fe40000010000 */
[----:B------:R-:W-:-:S06]  /*9cc0*/  WARPGROUP.ARRIVE ;  /* 0x00000000000079c5 */ /* 0x000fcc0000000000 */
[----:B------:R-:W-:Y:S01]  /*9cd0*/  HGMMA.64x96x16.F32.BF16 R24, gdesc[UR4], R24, gsb0 ;  /* 0x01600000041879f0 */ /* 0x000fe20008001818 */
[----:B------:R-:W-:Y:S02]  /*9ce0*/  ULDC UR4, c[0x0][0x9dc] ;  /* 0x0002770000047ab9 */ /* 0x000fe40000000800 */
[----:B------:R-:W-:Y:S01]  /*9cf0*/  IMAD.U32 R200, RZ, RZ, UR4 ;  /* 0x00000004ffc87e24 */ /* 0x000fe2000f8e00ff */
[----:B------:R-:W-:Y:S02]  /*9d00*/  WARPGROUP.DEPBAR.LE gsb0, 0x0 ;  /* 0x00008000000079c5 */ /* 0x000fe40000010000 */
[----:B------:R1:W-:Y:S06]  /*9d10*/  BAR.ARV R5, 0x100 ;  /* 0x000400050000751d */ /* 0x0003ec0000002000 */
[----:B------:R3:W-:Y:S02]  /*9d20*/  @!P1 SYNCS.ARRIVE.TRANS64.RED.A1T0 RZ, [R0+URZ], RZ ;  /* 0x000000ff00ff99a7 */ /* 0x0007e4000810043f */
[----:B---3--:R-:W-:-:S05]  /*9d30*/  LOP3.LUT R0, RZ, R200, RZ, 0x33, !PT ;  /* 0x000000c8ff007212 */ /* 0x008fca00078e33ff */
[----:B------:R-:W-:Y:S01]  /*9d40*/  IMAD.IADD R75, R7, 0x1, R0 ;  /* 0x00000001074b7824 */ /* 0x000fe200078e0200 */
[----:B0-----:R-:W-:-:S03]  /*9d50*/  VIADDMNMX R0, R72, R74, R73, PT ;  /* 0x0000004a48007246 */ /* 0x001fc60003800149 */
[----:B------:R-:W-:Y:S01]  /*9d60*/  IMAD.IADD R10, R75, 0x1, R72 ;  /* 0x000000014b0a7824 */ /* 0x000fe200078e0248 */
        /* <DEDUP_REMOVED lines=12> */
.L_x_11847:
[----:B------:R-:W-:-:S13]  /*9e30*/  ISETP.NE.AND P2, PT, R177, 0x1, PT ;  /* 0x00000001b100780c */ /* 0x000fda0003f45270 */
[----:B------:R-:W0:Y:S02]  /*9e40*/  @P2 LDC.64 R78, c[0x0][0x9e8] ;  /* 0x00027a00ff4e2b82 */ /* 0x000e240000000a00 */
[----:B0-----:R-:W-:-:S05]  /*9e50*/  @P2 IMAD.HI.U32 R72, R3, R78, RZ ;  /* 0x0000004e03482227 */ /* 0x001fca00078e00ff */
[----:B------:R-:W-:-:S07]  /*9e60*/  @P2 SHF.R.U32.HI R3, RZ, R79, R72 ;  /* 0x0000004fff032219 */ /* 0x000fce0000011648 */
.L_x_11848:
[----:B------:R-:W-:Y:S05]  /*9e70*/  BSYNC B0 ;  /* 0x0000000000007941 */ /* 0x000fea0003800000 */
.L_x_11846:
[----:B------:R-:W-:-:S05]  /*9e80*/  IMAD R3, R3, R177, R76 ;  /* 0x000000b103037224 */ /* 0x000fca00078e024c */
[----:B------:R-:W-:Y:S02]  /*9e90*/  VIMNMX R10, R10, R3, !PT ;  /* 0x000000030a0a7248 */ /* 0x000fe40007fe0100 */
[----:B------:R-:W-:-:S07]  /*9ea0*/  VIADDMNMX R0, R3, R177, R0, PT ;  /* 0x000000b103007246 */ /* 0x000fce0003800100 */
.L_x_11845:
[C---:B------:R-:W-:Y:S02]  /*9eb0*/  ISETP.GE.AND P2, PT, R77.reuse, 0x2, PT ;  /* 0x000000024d00780c */ /* 0x040fe40003f46270 */
[C---:B------:R-:W-:Y:S02]  /*9ec0*/  ISETP.GE.AND P6, PT, R77.reuse, 0x9, PT ;  /* 0x000000094d00780c */ /* 0x040fe40003fc6270 */
        /* <DEDUP_REMOVED lines=130> */
.L_x_11851:
[----:B------:R-:W-:-:S13]  /*a6f0*/  ISETP.NE.AND P5, PT, R177, 0x1, PT ;  /* 0x00000001b100780c */ /* 0x000fda0003fa5270 */
[----:B------:R-:W0:Y:S02]  /*a700*/  @P5 LDC.64 R32, c[0x0][0x9e8] ;  /* 0x00027a00ff205b82 */ /* 0x000e240000000a00 */
[----:B0-----:R-:W-:-:S05]  /*a710*/  @P5 IMAD.HI.U32 R32, R0, R32, RZ ;  /* 0x0000002000205227 */ /* 0x001fca00078e00ff */
[----:B------:R-:W-:-:S07]  /*a720*/  @P5 SHF.R.U32.HI R0, RZ, R33, R32 ;  /* 0x00000021ff005219 */ /* 0x000fce0000011620 */
.L_x_11852:
[----:B------:R-:W-:Y:S05]  /*a730*/  BSYNC B0 ;  /* 0x0000000000007941 */ /* 0x000fea0003800000 */
.L_x_11850:
[----:B------:R-:W-:-:S05]  /*a740*/  IMAD R33, R0, R177, R76 ;  /* 0x000000b100217224 */ /* 0x000fca00078e024c */
[----:B------:R-:W-:Y:S02]  /*a750*/  VIMNMX R28, R28, R33, !PT ;  /* 0x000000211c1c7248 */ /* 0x000fe40007fe0100 */
[----:B------:R-:W-:-:S07]  /*a760*/  VIADDMNMX R24, R33, R177, R24, PT ;  /* 0x000000b121187246 */ /* 0x000fce0003800118 */
.L_x_11849:
[----:B------:R-:W-:Y:S01]  /*a770*/  ISETP.GT.AND P2, PT, R28, 0x1, !P2 ;  /* 0x000000011c00780c */ /* 0x000fe20005744270 */
[----:B------:R-:W-:Y:S01]  /*a780*/  ULDC UR4, c[0x0][0x988] ;  /* 0x0002620000047ab9 */ /* 0x000fe20000000800 */
[----:B------:R-:W-:Y:S01]  /*a790*/  FMNMX.FTZ R0, R85, R109, !PT ;  /* 0x0000006d55007209 */ /* 0x000fe20007810000 */
[----:B------:R-:W-:Y:S01]  /*a7a0*/  IMAD.U32 R10, RZ, RZ, UR4 ;  /* 0x00000004ff0a7e24 */ /* 0x000fe2000f8e00ff */
        /* <DEDUP_REMOVED lines=8> */
[----:B------:R-:W-:Y:S02]  /*a830*/  ISETP.GT.AND P6, PT, R28, 0x8, !P6 ;  /* 0x000000081c00780c */ /* 0x000fe400077c4270 */
[----:B------:R-:W-:-:S02]  /*a840*/  FSEL R31, R31, -INF , !P2 ;  /* 0xff8000001f1f7808 */ /* 0x000fc40005000000 */
[----:B------:R-:W-:Y:S02]  /*a850*/  ISETP.NE.AND P2, PT, R78, RZ, PT ;  /* 0x000000ff4e00720c */ /* 0x000fe40003f45270 */
[----:B------:R-:W-:Y:S02]  /*a860*/  FMNMX.FTZ R0, R87, R0, !PT ;  /* 0x0000000057007209 */ /* 0x000fe40007810000 */
[----:B------:R-:W-:Y:S02]  /*a870*/  ISETP.GT.AND P2, PT, R28, 0x10, !P2 ;  /* 0x000000101c00780c */ /* 0x000fe40005744270 */
[C---:B------:R-:W-:Y:S02]  /*a880*/  ISETP.LT.OR P6, PT, R24.reuse, 0x9, P6 ;  /* 0x000000091800780c */ /* 0x040fe400037c1670 */
[----:B------:R-:W-:Y:S02]  /*a890*/  ISETP.LT.OR P2, PT, R24, 0x11, P2 ;  /* 0x000000111800780c */ /* 0x000fe40001741670 */
[----:B------:R-:W-:-:S02]  /*a8a0*/  FMNMX.FTZ R0, R105, R0, !PT ;  /* 0x0000000069007209 */ /* 0x000fc40007810000 */
[----:B------:R-:W-:Y:S02]  /*a8b0*/  FSEL R37, R34, -INF , !P2 ;  /* 0xff80000022257808 */ /* 0x000fe40005000000 */
[----:B------:R-:W-:Y:S02]  /*a8c0*/  ISETP.NE.AND P2, PT, R79, RZ, PT ;  /* 0x000000ff4f00720c */ /* 0x000fe40003f45270 */
[----:B------:R-:W-:Y:S02]  /*a8d0*/  FSEL R33, R30, -INF , !P6 ;  /* 0xff8000001e217808 */ /* 0x000fe40007000000 */
        /* <DEDUP_REMOVED lines=8> */
[----:B------:R-:W-:-:S02]  /*a960*/  ISETP.NE.AND P5, PT, R40, RZ, PT ;  /* 0x000000ff2800720c */ /* 0x000fc40003fa5270 */
        /* <DEDUP_REMOVED lines=39> */
[----:B------:R-:W-:Y:S01]  /*abe0*/  ISETP.GT.AND P4, PT, R28, RZ, !P4 ;  /* 0x000000ff1c00720c */ /* 0x000fe20006784270 */
[----:B------:R-:W0:Y:S01]  /*abf0*/  SHFL.BFLY PT, R83, R4, 0x2, 0x1f ;  /* 0x0c401f0004537f89 */ /* 0x000e2200000e0000 */
        /* <DEDUP_REMOVED lines=10> */
[----:B------:R-:W-:Y:S02]  /*aca0*/  ISETP.GT.AND P2, PT, R28, 0x38, !P2 ;  /* 0x000000381c00780c */ /* 0x000fe40005744270 */
[C---:B------:R-:W-:Y:S02]  /*acb0*/  ISETP.LT.OR P3, PT, R24.reuse, 0x59, P3 ;  /* 0x000000591800780c */ /* 0x040fe40001f61670 */
[----:B------:R-:W-:Y:S02]  /*acc0*/  ISETP.LT.OR P2, PT, R24, 0x39, P2 ;  /* 0x000000391800780c */ /* 0x000fe40001741670 */
[----:B0-----:R-:W-:-:S02]  /*acd0*/  FMNMX.FTZ R83, R4, R83, !PT ;  /* 0x0000005304537209 */ /* 0x001fc40007810000 */
[----:B------:R-:W-:Y:S02]  /*ace0*/  FSEL R75, R54, -INF , !P2 ;  /* 0xff800000364b7808 */ /* 0x000fe40005000000 */
[----:B------:R-:W-:Y:S01]  /*acf0*/  ISETP.NE.AND P2, PT, R52, RZ, PT ;  /* 0x000000ff3400720c */ /* 0x000fe20003f45270 */
[----:B------:R-:W0:Y:S01]  /*ad00*/  SHFL.BFLY PT, R0, R83, 0x1, 0x1f ;  /* 0x0c201f0053007f89 */ /* 0x000e2200000e0000 */
        /* <DEDUP_REMOVED lines=27> */
[----:B------:R-:W-:-:S02]  /*aec0*/  ISETP.GT.AND P2, PT, R28, 0x49, !P6 ;  /* 0x000000491c00780c */ /* 0x000fc40007744270 */
[----:B------:R-:W-:Y:S02]  /*aed0*/  FMNMX.FTZ R4, R51, R4, !PT ;  /* 0x0000000433047209 */ /* 0x000fe40007810000 */
[----:B------:R-:W-:Y:S02]  /*aee0*/  ISETP.LT.OR P2, PT, R24, 0x4a, P2 ;  /* 0x0000004a1800780c */ /* 0x000fe40001741670 */
[----:B------:R-:W-:Y:S02]  /*aef0*/  FMNMX.FTZ R4, R75, R4, !PT ;  /* 0x000000044b047209 */ /* 0x000fe40007810000 */
[----:B------:R-:W-:Y:S02]  /*af00*/  FSEL R63, R63, -INF , !P2 ;  /* 0xff8000003f3f7808 */ /* 0x000fe40005000000 */
[----:B------:R-:W-:Y:S02]  /*af10*/  ISETP.GT.AND P2, PT, R28, 0x50, !P5 ;  /* 0x000000501c00780c */ /* 0x000fe40006f44270 */
[----:B0-----:R-:W-:-:S02]  /*af20*/  FMNMX.FTZ R0, R83, R0, !PT ;  /* 0x0000000053007209 */ /* 0x001fc40007810000 */
[----:B------:R-:W-:Y:S02]  /*af30*/  FMNMX.FTZ R4, R55, R4, !PT ;  /* 0x0000000437047209 */ /* 0x000fe40007810000 */
[----:B------:R-:W-:Y:S01]  /*af40*/  ISETP.LT.OR P2, PT, R24, 0x51, P2 ;  /* 0x000000511800780c */ /* 0x000fe20001741670 */
[----:B------:R-:W-:Y:S01]  /*af50*/  FMUL.FTZ R30, R0, R10 ;  /* 0x0000000a001e7220 */ /* 0x000fe20000410000 */
[----:B------:R-:W-:Y:S02]  /*af60*/  FMNMX.FTZ R4, R77, R4, !PT ;  /* 0x000000044d047209 */ /* 0x000fe40007810000 */
[----:B------:R-:W-:Y:S02]  /*af70*/  FSEL R81, R66, -INF , !P2 ;  /* 0xff80000042517808 */ /* 0x000fe40005000000 */
[----:B------:R-:W-:Y:S02]  /*af80*/  FSETP.NEU.FTZ.AND P2, PT, R0, -INF , PT ;  /* 0xff8000000000780b */ /* 0x000fe40003f5d000 */
[----:B------:R-:W-:-:S02]  /*af90*/  ISETP.NE.AND P5, PT, R64, RZ, PT ;  /* 0x000000ff4000720c */ /* 0x000fc40003fa5270 */
[----:B------:R-:W-:Y:S02]  /*afa0*/  FMNMX.FTZ R4, R59, R4, !PT ;  /* 0x000000043b047209 */ /* 0x000fe40007810000 */
[----:B------:R-:W-:Y:S02]  /*afb0*/  FSEL R30, R30, RZ, P2 ;  /* 0x000000ff1e1e7208 */ /* 0x000fe40001000000 */
[----:B------:R-:W-:Y:S02]  /*afc0*/  ISETP.GT.AND P2, PT, R28, 0x51, !P5 ;  /* 0x000000511c00780c */ /* 0x000fe40006f44270 */
[----:B------:R-:W-:Y:S01]  /*afd0*/  FMNMX.FTZ R4, R79, R4, !PT ;  /* 0x000000044f047209 */ /* 0x000fe20007810000 */
[-CC-:B------:R-:W-:Y:S01]  /*afe0*/  FFMA.FTZ R160, R103, R10.reuse, -R30.reuse ;  /* 0x0000000a67a07223 */ /* 0x180fe2000001081e */
[----:B------:R-:W-:Y:S01]  /*aff0*/  ISETP.LT.OR P2, PT, R24, 0x52, P2 ;  /* 0x000000521800780c */ /* 0x000fe20001741670 */
[-CC-:B------:R-:W-:Y:S01]  /*b000*/  FFMA.FTZ R152, R85, R10.reuse, -R30.reuse ;  /* 0x0000000a55987223 */ /* 0x180fe2000001081e */
[----:B------:R-:W-:Y:S01]  /*b010*/  ISETP.NE.AND P5, PT, R68, RZ, PT ;  /* 0x000000ff4400720c */ /* 0x000fe20003fa5270 */
[--C-:B------:R-:W-:Y:S01]  /*b020*/  FFMA.FTZ R83, R109, R10, -R30.reuse ;  /* 0x0000000a6d537223 */ /* 0x100fe2000001081e */
[----:B------:R-:W-:Y:S01]  /*b030*/  FMNMX.FTZ R4, R63, R4, !PT ;  /* 0x000000043f047209 */ /* 0x000fe20007810000 */
[-CC-:B------:R-:W-:Y:S01]  /*b040*/  FFMA.FTZ R154, R111, R10.reuse, -R30.reuse ;  /* 0x0000000a6f9a7223 */ /* 0x180fe2000001081e */
[----:B------:R-:W-:Y:S01]  /*b050*/  FSEL R67, R67, -INF , !P2 ;  /* 0xff80000043437808 */ /* 0x000fe20005000000 */
[----:B------:R-:W-:Y:S01]  /*b060*/  MUFU.EX2 R152, R152 ;  /* 0x0000009800987308 */ /* 0x000fe20000000800 */
[----:B------:R-:W-:Y:S01]  /*b070*/  ISETP.GT.AND P2, PT, R28, 0x59, !P5 ;  /* 0x000000591c00780c */ /* 0x000fe20006f44270 */
[--C-:B------:R-:W-:Y:S01]  /*b080*/  FFMA.FTZ R28, R101, R10, -R30.reuse ;  /* 0x0000000a651c7223 */ /* 0x100fe2000001081e */
[----:B------:R-:W-:Y:S01]  /*b090*/  FMNMX.FTZ R4, R81, R4, !PT ;  /* 0x0000000451047209 */ /* 0x000fe20007810000 */
[-CC-:B------:R-:W-:Y:S01]  /*b0a0*/  FFMA.FTZ R85, R113, R10.reuse, -R30.reuse ;  /* 0x0000000a71557223 */ /* 0x180fe2000001081e */
[----:B------:R-:W-:Y:S01]  /*b0b0*/  ISETP.LT.OR P2, PT, R24, 0x5a, P2 ;  /* 0x0000005a1800780c */ /* 0x000fe20001741670 */
[--C-:B------:R-:W-:Y:S01]  /*b0c0*/  FFMA.FTZ R24, R97, R10, -R30.reuse ;  /* 0x0000000a61187223 */ /* 0x100fe2000001081e */
[----:B------:R-:W-:Y:S01]  /*b0d0*/  FSEL R101, R70, -INF , !P3 ;  /* 0xff80000046657808 */ /* 0x000fe20005800000 */
[----:B------:R0:W-:Y:S01]  /*b0e0*/  MUFU.EX2 R103, R28 ;  /* 0x0000001c00677308 */ /* 0x0001e20000000800 */
[----:B------:R-:W-:Y:S01]  /*b0f0*/  FMNMX.FTZ R4, R67, R4, !PT ;  /* 0x0000000443047209 */ /* 0x000fe20007810000 */
[-CC-:B------:R-:W-:Y:S01]  /*b100*/  FFMA.FTZ R156, R107, R10.reuse, -R30.reuse ;  /* 0x0000000a6b9c7223 */ /* 0x180fe2000001081e */
[----:B------:R-:W-:Y:S01]  /*b110*/  FSEL R71, R71, -INF , !P2 ;  /* 0xff80000047477808 */ /* 0x000fe20005000000 */
[--C-:B------:R-:W-:Y:S01]  /*b120*/  FFMA.FTZ R87, R87, R10, -R30.reuse ;  /* 0x0000000a57577223 */ /* 0x100fe2000001081e */
[----:B------:R-:W-:Y:S01]  /*b130*/  FMNMX.FTZ R4, R101, R4, !PT ;  /* 0x0000000465047209 */ /* 0x000fe20007810000 */
[-CC-:B------:R-:W-:Y:S01]  /*b140*/  FFMA.FTZ R158, R105, R10.reuse, -R30.reuse ;  /* 0x0000000a699e7223 */ /* 0x180fe2000001081e */
[--C-:B------:R-:W-:Y:S01]  /*b150*/  FFMA.FTZ R89, R89, R10, -R30.reuse ;  /* 0x0000000a59597223 */ /* 0x100fe2000001081e */
[----:B------:R-:W-:Y:S01]  /*b160*/  MUFU.EX2 R83, R83 ;  /* 0x0000005300537308 */ /* 0x000fe20000000800 */
[----:B------:R-:W-:Y:S01]  /*b170*/  FMNMX.FTZ R4, R71, R4, !PT ;  /* 0x0000000447047209 */ /* 0x000fe20007810000 */
[-CC-:B0-----:R-:W-:Y:S01]  /*b180*/  FFMA.FTZ R28, R7, R10.reuse, -R30.reuse ;  /* 0x0000000a071c7223 */ /* 0x181fe2000001081e */
[-CC-:B------:R-:W-:Y:S01]  /*b190*/  FFMA.FTZ R99, R99, R10.reuse, -R30.reuse ;  /* 0x0000000a63637223 */ /* 0x180fe2000001081e */
[-CC-:B------:R-:W-:Y:S01]  /*b1a0*/  FFMA.FTZ R95, R95, R10.reuse, -R30.reuse ;  /* 0x0000000a5f5f7223 */ /* 0x180fe2000001081e */
[-CC-:B------:R-:W-:Y:S01]  /*b1b0*/  FFMA.FTZ R93, R93, R10.reuse, -R30.reuse ;  /* 0x0000000a5d5d7223 */ /* 0x180fe2000001081e */
[----:B------:R-:W0:Y:S01]  /*b1c0*/  SHFL.BFLY PT, R97, R4, 0x2, 0x1f ;  /* 0x0c401f0004617f89 */ /* 0x000e2200000e0000 */
        /* <DEDUP_REMOVED lines=10> */
[----:B------:R-:W-:-:S07]  /*b270*/  FFMA.FTZ R30, R69, R10, -R30 ;  /* 0x0000000a451e7223 */ /* 0x000fce000001081e */
[----:B------:R-:W-:Y:S01]  /*b280*/  MUFU.EX2 R156, R156 ;  /* 0x0000009c009c7308 */ /* 0x000fe20000000800 */
[----:B0-----:R-:W-:-:S07]  /*b290*/  FMNMX.FTZ R97, R4, R97, !PT ;  /* 0x0000006104617209 */ /* 0x001fce0007810000 */
[----:B------:R-:W-:Y:S01]  /*b2a0*/  MUFU.EX2 R87, R87 ;  /* 0x0000005700577308 */ /* 0x000fe20000000800 */
[----:B------:R-:W0:Y:S07]  /*b2b0*/  SHFL.BFLY PT, R4, R97, 0x1, 0x1f ;  /* 0x0c201f0061047f89 */ /* 0x000e2e00000e0000 */
[----:B------:R-:W-:Y:S08]  /*b2c0*/  MUFU.EX2 R158, R158 ;  /* 0x0000009e009e7308 */ /* 0x000ff00000000800 */
[----:B------:R-:W-:Y:S08]  /*b2d0*/  MUFU.EX2 R89, R89 ;  /* 0x0000005900597308 */ /* 0x000ff00000000800 */
[----:B------:R-:W-:Y:S01]  /*b2e0*/  MUFU.EX2 R160, R160 ;  /* 0x000000a000a07308 */ /* 0x000fe20000000800 */
[----:B0-----:R-:W-:-:S04]  /*b2f0*/  FMNMX.FTZ R7, R97, R4, !PT ;  /* 0x0000000461077209 */ /* 0x001fc80007810000 */
[C---:B------:R-:W-:Y:S01]  /*b300*/  FSETP.NEU.FTZ.AND P2, PT, R7.reuse, -INF , PT ;  /* 0xff8000000700780b */ /* 0x040fe20003f5d000 */
[----:B------:R-:W-:Y:S02]  /*b310*/  FMUL.FTZ R4, R7, R10 ;  /* 0x0000000a07047220 */ /* 0x000fe40000410000 */
[----:B------:R-:W-:Y:S03]  /*b320*/  MUFU.EX2 R99, R99 ;  /* 0x0000006300637308 */ /* 0x000fe60000000800 */
[----:B------:R-:W-:-:S05]  /*b330*/  FSEL R4, R4, RZ, P2 ;  /* 0x000000ff04047208 */ /* 0x000fca0001000000 */
        /* <DEDUP_REMOVED lines=27> */
[----:B------:R-:W-:Y:S01]  /*b4f0*/  FFMA.FTZ R71, R71, R10, -R4 ;  /* 0x0000000a47477223 */ /* 0x000fe20000010804 */
[----:B0-----:R-:W-:-:S04]  /*b500*/  F2FP.BF16.F32.PACK_AB R162, R24, R99 ;  /* 0x0000006318a2723e */ /* 0x001fc800000010ff */
[----:B------:R-:W0:Y:S01]  /*b510*/  MUFU.EX2 R33, R33 ;  /* 0x0000002100217308 */ /* 0x000e220000000800 */
[----:B---3--:R-:W-:Y:S01]  /*b520*/  FADD.FTZ R31, R152, R83 ;  /* 0x00000053981f7221 */ /* 0x008fe20000010000 */
[----:B-1----:R-:W-:Y:S02]  /*b530*/  F2FP.BF16.F32.PACK_AB R153, R27, R26 ;  /* 0x0000001a1b99723e */ /* 0x002fe400000010ff */
[----:B------:R-:W-:Y:S01]  /*b540*/  F2FP.BF16.F32.PACK_AB R152, R83, R152 ;  /* 0x000000985398723e */ /* 0x000fe200000010ff */
[----:B------:R-:W-:Y:S01]  /*b550*/  FADD.FTZ R44, R154, R31 ;  /* 0x0000001f9a2c7221 */ /* 0x000fe20000010000 */
[C---:B------:R-:W-:Y:S02]  /*b560*/  F2FP.BF16.F32.PACK_AB R154, R85.reuse, R154 ;  /* 0x0000009a559a723e */ /* 0x040fe400000010ff */
[----:B------:R-:W1:Y:S01]  /*b570*/  MUFU.EX2 R37, R37 ;  /* 0x0000002500257308 */ /* 0x000e620000000800 */
[----:B------:R-:W-:Y:S01]  /*b580*/  FADD.FTZ R31, R85, R44 ;  /* 0x0000002c551f7221 */ /* 0x000fe20000010000 */
[----:B------:R-:W-:-:S03]  /*b590*/  FADD.FTZ R44, R26, R27 ;  /* 0x0000001b1a2c7221 */ /* 0x000fc60000010000 */
[----:B------:R-:W-:Y:S01]  /*b5a0*/  FADD.FTZ R46, R156, R31 ;  /* 0x0000001f9c2e7221 */ /* 0x000fe20000010000 */
[----:B------:R-:W-:Y:S02]  /*b5b0*/  F2FP.BF16.F32.PACK_AB R156, R87, R156 ;  /* 0x0000009c579c723e */ /* 0x000fe400000010ff */
[----:B------:R3:W4:Y:S01]  /*b5c0*/  MUFU.EX2 R34, R35 ;  /* 0x0000002300227308 */ /* 0x0007220000000800 */
[----:B0-----:R-:W-:Y:S01]  /*b5d0*/  FADD.FTZ R31, R33, R44 ;  /* 0x0000002c211f7221 */ /* 0x001fe20000010000 */
[----:B------:R-:W-:-:S06]  /*b5e0*/  F2FP.BF16.F32.PACK_AB R155, R32, R33 ;  /* 0x00000021209b723e */ /* 0x000fcc00000010ff */
[----:B------:R-:W0:Y:S01]  /*b5f0*/  MUFU.EX2 R41, R41 ;  /* 0x0000002900297308 */ /* 0x000e220000000800 */
[----:B---3--:R-:W-:Y:S01]  /*b600*/  FADD.FTZ R35, R87, R46 ;  /* 0x0000002e57237221 */ /* 0x008fe20000010000 */
[----:B------:R-:W-:-:S03]  /*b610*/  FADD.FTZ R46, R32, R31 ;  /* 0x0000001f202e7221 */ /* 0x000fc60000010000 */
[----:B------:R-:W-:Y:S01]  /*b620*/  FADD.FTZ R48, R158, R35 ;  /* 0x000000239e307221 */ /* 0x000fe20000010000 */
[----:B-1----:R-:W-:Y:S01]  /*b630*/  FADD.FTZ R31, R37, R46 ;  /* 0x0000002e251f7221 */ /* 0x002fe20000010000 */
[C---:B------:R-:W-:Y:S01]  /*b640*/  F2FP.BF16.F32.PACK_AB R158, R89.reuse, R158 ;  /* 0x0000009e599e723e */ /* 0x040fe200000010ff */
[----:B------:R-:W1:Y:S01]  /*b650*/  MUFU.EX2 R36, R39 ;  /* 0x0000002700247308 */ /* 0x000e620000000800 */
[----:B------:R-:W-:Y:S01]  /*b660*/  FADD.FTZ R35, R89, R48 ;  /* 0x0000003059237221 */ /* 0x000fe20000010000 */
[C---:B----4-:R-:W-:Y:S01]  /*b670*/  FADD.FTZ R46, R34.reuse, R31 ;  /* 0x0000001f222e7221 */ /* 0x050fe20000010000 */
[----:B------:R-:W-:Y:S02]  /*b680*/  F2FP.BF16.F32.PACK_AB R157, R34, R37 ;  /* 0x00000025229d723e */ /* 0x000fe400000010ff */
[----:B------:R-:W-:Y:S01]  /*b690*/  FADD.FTZ R48, R160, R35 ;  /* 0x00000023a0307221 */ /* 0x000fe20000010000 */
[C---:B------:R-:W-:Y:S02]  /*b6a0*/  F2FP.BF16.F32.PACK_AB R160, R103.reuse, R160 ;  /* 0x000000a067a0723e */ /* 0x040fe400000010ff */
[----:B------:R-:W3:Y:S01]  /*b6b0*/  MUFU.EX2 R45, R45 ;  /* 0x0000002d002d7308 */ /* 0x000ee20000000800 */
[----:B------:R-:W-:Y:S01]  /*b6c0*/  FADD.FTZ R48, R103, R48 ;  /* 0x0000003067307221 */ /* 0x000fe20000010000 */
[----:B0-----:R-:W-:-:S03]  /*b6d0*/  FADD.FTZ R31, R41, R46 ;  /* 0x0000002e291f7221 */ /* 0x001fc60000010000 */
[----:B------:R-:W-:-:S03]  /*b6e0*/  FADD.FTZ R35, R99, R48 ;  /* 0x0000003063237221 */ /* 0x000fc60000010000 */
[----:B------:R-:W0:Y:S01]  /*b6f0*/  MUFU.EX2 R95, R95 ;  /* 0x0000005f005f7308 */ /* 0x000e220000000800 */
[----:B-1----:R-:W-:Y:S01]  /*b700*/  FADD.FTZ R48, R36, R31 ;  /* 0x0000001f24307221 */ /* 0x002fe20000010000 */
[----:B------:R-:W-:Y:S01]  /*b710*/  FADD.FTZ R50, R24, R35 ;  /* 0x0000002318327221 */ /* 0x000fe20000010000 */
[----:B------:R-:W-:-:S05]  /*b720*/  F2FP.BF16.F32.PACK_AB R159, R36, R41 ;  /* 0x00000029249f723e */ /* 0x000fca00000010ff */
[----:B------:R-:W1:Y:S01]  /*b730*/  MUFU.EX2 R38, R43 ;  /* 0x0000002b00267308 */ /* 0x000e620000000800 */
[----:B---3--:R-:W-:-:S07]  /*b740*/  FADD.FTZ R31, R45, R48 ;  /* 0x000000302d1f7221 */ /* 0x008fce0000010000 */
[----:B------:R-:W3:Y:S01]  /*b750*/  MUFU.EX2 R164, R93 ;  /* 0x0000005d00a47308 */ /* 0x000ee20000000800 */
[----:B0-----:R-:W-:-:S07]  /*b760*/  FADD.FTZ R35, R95, R50 ;  /* 0x000000325f237221 */ /* 0x001fce0000010000 */
[----:B------:R-:W0:Y:S01]  /*b770*/  MUFU.EX2 R49, R49 ;  /* 0x0000003100317308 */ /* 0x000e220000000800 */
[C---:B-1----:R-:W-:Y:S01]  /*b780*/  FADD.FTZ R48, R38.reuse, R31 ;  /* 0x0000001f26307221 */ /* 0x042fe20000010000 */
[----:B------:R-:W-:-:S06]  /*b790*/  F2FP.BF16.F32.PACK_AB R161, R38, R45 ;  /* 0x0000002d26a1723e */ /* 0x000fcc00000010ff */
[----:B------:R-:W1:Y:S01]  /*b7a0*/  MUFU.EX2 R91, R91 ;  /* 0x0000005b005b7308 */ /* 0x000e620000000800 */
[C---:B---3--:R-:W-:Y:S01]  /*b7b0*/  FADD.FTZ R50, R164.reuse, R35 ;  /* 0x00000023a4327221 */ /* 0x048fe20000010000 */
[----:B------:R-:W-:-:S06]  /*b7c0*/  F2FP.BF16.F32.PACK_AB R164, R164, R95 ;  /* 0x0000005fa4a4723e */ /* 0x000fcc00000010ff */
[----:B------:R-:W3:Y:S01]  /*b7d0*/  MUFU.EX2 R40, R47 ;  /* 0x0000002f00287308 */ /* 0x000ee20000000800 */
[----:B0-----:R-:W-:-:S07]  /*b7e0*/  FADD.FTZ R31, R49, R48 ;  /* 0x00000030311f7221 */ /* 0x001fce0000010000 */
[----:B------:R-:W0:Y:S01]  /*b7f0*/  MUFU.EX2 R166, R53 ;  /* 0x0000003500a67308 */ /* 0x000e220000000800 */
[----:B-1----:R-:W-:-:S07]  /*b800*/  FADD.FTZ R35, R91, R50 ;  /* 0x000000325b237221 */ /* 0x002fce0000010000 */
[----:B------:R-:W1:Y:S01]  /*b810*/  MUFU.EX2 R73, R73 ;  /* 0x0000004900497308 */ /* 0x000e620000000800 */
[C---:B---3--:R-:W-:Y:S01]  /*b820*/  FADD.FTZ R50, R40.reuse, R31 ;  /* 0x0000001f28327221 */ /* 0x048fe20000010000 */
[----:B------:R-:W-:-:S06]  /*b830*/  F2FP.BF16.F32.PACK_AB R163, R40, R49 ;  /* 0x0000003128a3723e */ /* 0x000fcc00000010ff */
[----:B------:R-:W3:Y:S01]  /*b840*/  MUFU.EX2 R3, R3 ;  /* 0x0000000300037308 */ /* 0x000ee20000000800 */
[C---:B0-----:R-:W-:Y:S01]  /*b850*/  FADD.FTZ R52, R166.reuse, R35 ;  /* 0x00000023a6347221 */ /* 0x041fe20000010000 */
[----:B------:R-:W-:-:S06]  /*b860*/  F2FP.BF16.F32.PACK_AB R166, R166, R91 ;  /* 0x0000005ba6a6723e */ /* 0x000fcc00000010ff */
[----:B------:R-:W0:Y:S01]  /*b870*/  MUFU.EX2 R42, R51 ;  /* 0x00000033002a7308 */ /* 0x000e220000000800 */
[----:B-1----:R-:W-:-:S07]  /*b880*/  FADD.FTZ R31, R73, R50 ;  /* 0x00000032491f7221 */ /* 0x002fce0000010000 */
[----:B------:R-:W1:Y:S01]  /*b890*/  MUFU.EX2 R168, R57 ;  /* 0x0000003900a87308 */ /* 0x000e620000000800 */
[----:B---3--:R-:W-:-:S07]  /*b8a0*/  FADD.FTZ R35, R3, R52 ;  /* 0x0000003403237221 */ /* 0x008fce0000010000 */
[----:B------:R-:W3:Y:S01]  /*b8b0*/  MUFU.EX2 R75, R75 ;  /* 0x0000004b004b7308 */ /* 0x000ee20000000800 */
[C---:B0-----:R-:W-:Y:S01]  /*b8c0*/  FADD.FTZ R4, R42.reuse, R31 ;  /* 0x0000001f2a047221 */ /* 0x041fe20000010000 */
[----:B------:R-:W-:-:S06]  /*b8d0*/  F2FP.BF16.F32.PACK_AB R165, R42, R73 ;  /* 0x000000492aa5723e */ /* 0x000fcc00000010ff */
[----:B------:R-:W0:Y:S01]  /*b8e0*/  MUFU.EX2 R28, R28 ;  /* 0x0000001c001c7308 */ /* 0x000e220000000800 */
[C---:B-1----:R-:W-:Y:S01]  /*b8f0*/  FADD.FTZ R35, R168.reuse, R35 ;  /* 0x00000023a8237221 */ /* 0x042fe20000010000 */
[----:B------:R-:W-:-:S06]  /*b900*/  F2FP.BF16.F32.PACK_AB R168, R168, R3 ;  /* 0x00000003a8a8723e */ /* 0x000fcc00000010ff */
        /* <DEDUP_REMOVED lines=28> */
[----:B-1----:R-:W-:-:S07]  /*bad0*/  FADD.FTZ R3, R81, R28 ;  /* 0x0000001c51037221 */ /* 0x002fce0000010000 */
[----:B------:R-:W1:Y:S01]  /*bae0*/  MUFU.EX2 R30, R30 ;  /* 0x0000001e001e7308 */ /* 0x000e620000000800 */
[C---:B---3--:R-:W-:Y:S01]  /*baf0*/  FADD.FTZ R26, R50.reuse, R3 ;  /* 0x00000003321a7221 */ /* 0x048fe20000010000 */
[----:B------:R-:W-:-:S06]  /*bb00*/  F2FP.BF16.F32.PACK_AB R173, R50, R81 ;  /* 0x0000005132ad723e */ /* 0x000fcc00000010ff */
[----:B------:R-:W3:Y:S01]  /*bb10*/  MUFU.EX2 R24, R71 ;  /* 0x0000004700187308 */ /* 0x000ee20000000800 */
[----:B0-----:R-:W-:Y:S01]  /*bb20*/  FADD.FTZ R3, R101, R26 ;  /* 0x0000001a65037221 */ /* 0x001fe20000010000 */
[C---:B-1----:R-:W-:Y:S01]  /*bb30*/  FADD.FTZ R4, R30.reuse, R31 ;  /* 0x0000001f1e047221 */ /* 0x042fe20000010000 */
[----:B------:R-:W-:Y:S02]  /*bb40*/  F2FP.BF16.F32.PACK_AB R174, R30, R29 ;  /* 0x0000001d1eae723e */ /* 0x000fe400000010ff */
[C---:B---3--:R-:W-:Y:S01]  /*bb50*/  FADD.FTZ R3, R24.reuse, R3 ;  /* 0x0000000318037221 */ /* 0x048fe20000010000 */
[----:B------:R-:W-:Y:S01]  /*bb60*/  F2FP.BF16.F32.PACK_AB R175, R24, R101 ;  /* 0x0000006518af723e */ /* 0x000fe200000010ff */
[----:B------:R-:W-:Y:S06]  /*bb70*/  @!P0 BRA `(.L_x_11853) ;  /* 0x0000000000048947 */ /* 0x000fec0003800000 */
[----:B------:R-:W-:Y:S01]  /*bb80*/  BPT.TRAP 0x1 ;  /* 0x000000040000795c */ /* 0x000fe20000300000 */
.L_x_11853:
[----:B------:R0:W1:Y:S01]  /*bb90*/  SYNCS.PHASECHK.TRANS64.TRYWAIT P2, [R6+URZ+0x22850], R11 ;  /* 0x0228500b060075a7 */ /* 0x000062000804017f */
[----:B------:R-:W-:Y:S05]  /*bba0*/  @!P0 BRA `(.L_x_11854) ;  /* 0x0000000000048947 */ /* 0x000fea0003800000 */
[----:B------:R-:W-:Y:S01]  /*bbb0*/  BPT.TRAP 0x1 ;  /* 0x000000040000795c */ /* 0x000fe20000300000 */
.L_x_11854:
[----:B------:R-:W-:Y:S04]  /*bbc0*/  BSSY B0, `(.L_x_11855) ;  /* 0x0000004000007945 */ /* 0x000fe80003800000 */
[----:B-1----:R-:W-:Y:S05]  /*bbd0*/  @P2 BRA `(.L_x_11856) ;  /* 0x0000000000082947 */ /* 0x002fea0003800000 */
[----:B------:R-:W1:Y:S02]  /*bbe0*/  SYNCS.PHASECHK.TRANS64.TRYWAIT P2, [R6+URZ+0x22850], R11 ;  /* 0x0228500b060075a7 */ /* 0x000e64000804017f */
[----:B-1----:R-:W-:Y:S05]  /*bbf0*/  @!P2 BRA `(.L_x_11857) ;  /* 0x0000014c00eca947 */ /* 0x002fea0003800000 */
.L_x_11856:
[----:B------:R-:W-:Y:S05]  /*bc00*/  BSYNC B0 ;  /* 0x0000000000007941 */ /* 0x000fea0003800000 */
.L_x_11855:
[----:B------:R-:W-:Y:S05]  /*bc10*/  WARPSYNC.ALL ;  /* 0x0000000000007948 */ /* 0x000fea0003800000 */
[----:B012---:R-:W-:Y:S01]  /*bc20*/  VIADD R11, R16, 0x400 ;  /* 0x00000400100b7836 */ /* 0x007fe20000000000 */
[----:B------:R0:W-:Y:S01]  /*bc30*/  BAR.SYNC.DEFER_BLOCKING R179, 0x100 ;  /* 0x000400b30000751d */ /* 0x0001e20000010000 */
[----:B------:R-:W-:Y:S02]  /*bc40*/  IMAD.MOV.U32 R181, RZ, RZ, 0x40000040 ;  /* 0x40000040ffb57424 */ /* 0x000fe400078e00ff */
[----:B------:R-:W-:Y:S01]  /*bc50*/  @!P1 VIADD R6, R6, 0x22860 ;  /* 0x0002286006069836 */ /* 0x000fe20000000000 */
[----:B------:R-:W-:-:S02]  /*bc60*/  SHF.R.U32.HI R11, RZ, 0x4, R11 ;  /* 0x00000004ff0b7819 */ /* 0x000fc4000001160b */
[----:B------:R-:W-:Y:S01]  /*bc70*/  R2UR UR7, R181 ;  /* 0x00000000b50772ca */ /* 0x000fe200000e0000 */
[----:B------:R-:W-:Y:S01]  /*bc80*/  IMAD.MOV.U32 R181, RZ, RZ, 0x40000040 ;  /* 0x40000040ffb57424 */ /* 0x000fe200078e00ff */
[----:B------:R-:W-:Y:S01]  /*bc90*/  LOP3.LUT R11, R11, 0x3fff, RZ, 0xc0, !PT ;  /* 0x00003fff0b0b7812 */ /* 0x000fe200078ec0ff */
[----:B------:R-:W1:Y:S01]  /*bca0*/  LDC R182, c[0x0][0x448] ;  /* 0x00011200ffb67b82 */ /* 0x000e620000000800 */
[----:B------:R-:W-:Y:S02]  /*bcb0*/  @!P1 PRMT R6, RZ, 0x654, R6 ;  /* 0x00000654ff069816 */ /* 0x000fe40000000006 */
[----:B------:R-:W-:-:S05]  /*bcc0*/  LOP3.LUT R11, R11, 0x3000000, RZ, 0xfc, !PT ;  /* 0x030000000b0b7812 */ /* 0x000fca00078efcff */
[----:B------:R-:W-:-:S05]  /*bcd0*/  IMAD R180, R2, 0xc00, R11 ;  /* 0x00000c0002b47824 */ /* 0x000fca00078e020b */
[----:B------:R-:W-:Y:S01]  /*bce0*/  R2UR UR6, R180 ;  /* 0x00000000b40672ca */ /* 0x000fe200000e0000 */
[----:B------:R-:W-:Y:S01]  /*bcf0*/  WARPGROUP.ARRIVE ;  /* 0x00000000000079c5 */ /* 0x000fe20000000000 */
[----:B-1----:R-:W-:-:S11]  /*bd00*/  ISETP.NE.AND P2, PT, R182, 0x1, PT ;  /* 0x00000001b600780c */ /* 0x002fd60003f45270 */
[----:B------:R-:W-:Y:S03]  /*bd10*/  HGMMA.64x256x16.F32.BF16 R24, R152, gdesc[UR4].tnspB, RZ, !UPT, gsb0 ;  /* 0x43e0000498187df0 */ /* 0x000fe6000c0018ff */
        /* <DEDUP_REMOVED lines=28> */
[----:B------:R-:W1:Y:S08]  /*bee0*/  @P2 LDC R152, c[0x0][0x450] ;  /* 0x00011400ff982b82 */ /* 0x000e700000000800 */
[----:B------:R-:W2:Y:S02]  /*bef0*/  @P2 LDC R153, c[0x0][0x44c] ;  /* 0x00011300ff992b82 */ /* 0x000ea40000000800 */
[----:B--2---:R-:W-:Y:S01]  /*bf00*/  @P2 IMAD.HI.U32 R153, R210, R153, RZ ;  /* 0x00000099d2992227 */ /* 0x004fe200078e00ff */
[----:B------:R-:W-:-:S02]  /*bf10*/  WARPGROUP.DEPBAR.LE gsb0, 0x0 ;  /* 0x00008000000079c5 */ /* 0x000fc40000010000 */
[----:B------:R-:W-:-:S11]  /*bf20*/  WARPGROUP.ARRIVE ;  /* 0x00000000000079c5 */ /* 0x000fd60000000000 */
        /* <DEDUP_REMOVED lines=8> */
[----:B------:R2:W-:Y:S02]  /*bfb0*/  @!P1 SYNCS.ARRIVE.TRANS64.RED.A1T0 RZ, [R6+URZ], RZ ;  /* 0x000000ff06ff99a7 */ /* 0x0005e4000810043f */
[----:B--2---:R-:W-:Y:S01]  /*bfc0*/  IMAD.MOV.U32 R6, RZ, RZ, R210 ;  /* 0x000000ffff067224 */ /* 0x004fe200078e00d2 */
[----:B-1----:R-:W-:Y:S02]  /*bfd0*/  @P2 SHF.R.U32.HI R6, RZ, R152, R153 ;  /* 0x00000098ff062219 */ /* 0x002fe40000011699 */
[----:B------:R-:W-:-:S02]  /*bfe0*/  ISETP.GE.AND P2, PT, R177, 0x1, PT ;  /* 0x00000001b100780c */ /* 0x000fc40003f46270 */
[----:B------:R-:W-:Y:S01]  /*bff0*/  IADD3 R155, R6, R205, -R204 ;  /* 0x000000cd069b7210 */ /* 0x000fe20007ffe8cc */
[----:B------:R-:W-:-:S04]  /*c000*/  VIADD R6, R178, 0xfffffffe ;  /* 0xfffffffeb2067836 */ /* 0x000fc80000000000 */
[----:B------:R-:W-:-:S06]  /*c010*/  IMAD.IADD R176, R155, 0x1, R176 ;  /* 0x000000019bb07824 */ /* 0x000fcc00078e02b0 */
[----:B0-----:R-:W-:Y:S05]  /*c020*/  @!P2 BRA `(.L_x_11858) ;  /* 0x000000000048a947 */ /* 0x001fea0003800000 */
        /* <DEDUP_REMOVED lines=11> */
.L_x_11860:
[----:B------:R-:W-:-:S13]  /*c0e0*/  ISETP.NE.AND P2, PT, R177, 0x1, PT ;  /* 0x00000001b100780c */ /* 0x000fda0003f45270 */
[----:B------:R-:W0:Y:S02]  /*c0f0*/  @P2 LDC.64 R152, c[0x0][0x9e8] ;  /* 0x00027a00ff982b82 */ /* 0x000e240000000a00 */
[----:B0-----:R-:W-:-:S05]  /*c100*/  @P2 IMAD.HI.U32 R152, R154, R152, RZ ;  /* 0x000000989a982227 */ /* 0x001fca00078e00ff */
[----:B------:R-:W-:-:S07]  /*c110*/  @P2 SHF.R.U32.HI R154, RZ, R153, R152 ;  /* 0x00000099ff9a2219 */ /* 0x000fce0000011698 */
.L_x_11861:
[----:B------:R-:W-:Y:S05]  /*c120*/  BSYNC B0 ;  /* 0x0000000000007941 */ /* 0x000fea0003800000 */
.L_x_11859:
[----:B------:R-:W-:-:S05]  /*c130*/  IMAD R177, R154, R177, R177 ;  /* 0x000000b19ab17224 */ /* 0x000fca00078e02b1 */
[----:B------:R-:W-:-:S07]  /*c140*/  VIMNMX R176, R176, R177, PT ;  /* 0x000000b1b0b07248 */ /* 0x000fce0003fe0100 */
.L_x_11858:
        /* <DEDUP_REMOVED lines=11> */
[----:B------:R-:W-:-:S02]  /*c200*/  ULDC UR44, c[0x0][0x9e0] ;  /* 0x00027800002c7ab9 */ /* 0x000fc40000000800 */
[----:B------:R-:W-:-:S04]  /*c210*/  VIMNMX R203, R219, R176, !PT ;  /* 0x000000b0dbcb7248 */ /* 0x000fc80007fe0100 */
[----:B------:R-:W-:-:S13]  /*c220*/  ISETP.GE.AND P2, PT, R6, R203, PT ;  /* 0x000000cb0600720c */ /* 0x000fda0003f46270 */
[----:B------:R-:W-:Y:S05]  /*c230*/  @!P2 BRA `(.L_x_11862) ;  /* 0x000000300078a947 */ /* 0x000fea0003800000 */
.L_x_11880:
[----:B------:R-:W-:Y:S01]  /*c240*/  VIADD R2, R2, 0x1 ;  /* 0x0000000102027836 */ /* 0x000fe20000000000 */
[----:B------:R-:W-:Y:S05]  /*c250*/  YIELD ;  /* 0x0000000000007946 */ /* 0x000fea0003800000 */
[----:B------:R-:W-:-:S04]  /*c260*/  ISETP.NE.AND P2, PT, R2, 0x2, PT ;  /* 0x000000020200780c */ /* 0x000fc80003f45270 */
[----:B------:R-:W-:Y:S02]  /*c270*/  SEL R10, RZ, 0x1, P2 ;  /* 0x00000001ff0a7807 */ /* 0x000fe40001000000 */
[----:B------:R-:W-:Y:S02]  /*c280*/  SEL R2, R2, RZ, P2 ;  /* 0x000000ff02027207 */ /* 0x000fe40001000000 */
[----:B------:R-:W-:Y:S01]  /*c290*/  LOP3.LUT R19, R19, R10, RZ, 0x3c, !PT ;  /* 0x0000000a13137212 */ /* 0x000fe200078e3cff */
[----:B0-----:R-:W-:Y:S06]  /*c2a0*/  @!P0 BRA `(.L_x_11863) ;  /* 0x0000000000048947 */ /* 0x001fec0003800000 */
[----:B------:R-:W-:Y:S01]  /*c2b0*/  BPT.TRAP 0x1 ;  /* 0x000000040000795c */ /* 0x000fe20000300000 */
.L_x_11863:
[----:B------:R-:W-:Y:S01]  /*c2c0*/  IMAD R201, R2, 0x8, R16 ;  /* 0x0000000802c97824 */ /* 0x000fe200078e0210 */
[----:B------:R-:W-:-:S04]  /*c2d0*/  SHF.L.U32 R202, R19, 0x1f, RZ ;  /* 0x0000001f13ca7819 */ /* 0x000fc800000006ff */
[----:B------:R0:W1:Y:S01]  /*c2e0*/  SYNCS.PHASECHK.TRANS64.TRYWAIT P2, [R201+URZ+0x22830], R202 ;  /* 0x022830cac90075a7 */ /* 0x000062000804017f */
[----:B------:R-:W-:Y:S05]  /*c2f0*/  @!P0 BRA `(.L_x_11864) ;  /* 0x0000000000048947 */ /* 0x000fea0003800000 */
[----:B------:R-:W-:Y:S01]  /*c300*/  BPT.TRAP 0x1 ;  /* 0x000000040000795c */ /* 0x000fe20000300000 */
.L_x_11864:
[----:B------:R-:W-:Y:S02]  /*c310*/  IMAD R212, R2, 0x300, R211 ;  /* 0x0000030002d47824 */ /* 0x000fe400078e02d3 */
[----:B------:R-:W-:Y:S01]  /*c320*/  IMAD.MOV.U32 R213, RZ, RZ, 0x40000040 ;  /* 0x40000040ffd57424 */ /* 0x000fe200078e00ff */
[----:B-1----:R-:W-:Y:S06]  /*c330*/  @P2 BRA `(.L_x_11865) ;  /* 0x0000000000082947 */ /* 0x002fec0003800000 */
[----:B------:R-:W1:Y:S02]  /*c340*/  SYNCS.PHASECHK.TRANS64.TRYWAIT P2, [R201+URZ+0x22830], R202 ;  /* 0x022830cac90075a7 */ /* 0x000e64000804017f */
[----:B-1----:R-:W-:Y:S05]  /*c350*/  @!P2 BRA `(.L_x_11866) ;  /* 0x000001480028a947 */ /* 0x002fea0003800000 */
.L_x_11865:
[----:B------:R-:W-:Y:S05]  /*c360*/  WARPSYNC.ALL ;  /* 0x0000000000007948 */ /* 0x000fea0003800000 */
[----:B------:R-:W-:Y:S01]  /*c370*/  R2UR UR6, R212 ;  /* 0x00000000d40672ca */ /* 0x000fe200000e0000 */
[----:B------:R-:W2:Y:S01]  /*c380*/  LDL R5, [R1] ;  /* 0x0000000001057983 */ /* 0x000ea20000100800 */
[----:B------:R-:W-:Y:S01]  /*c390*/  R2UR UR7, R213 ;  /* 0x00000000d50772ca */ /* 0x000fe200000e0000 */
[----:B------:R-:W-:Y:S01]  /*c3a0*/  WARPGROUP.ARRIVE ;  /* 0x00000000000079c5 */ /* 0x000fe20000000000 */
[----:B------:R-:W-:Y:S01]  /*c3b0*/  R2UR UR4, R8 ;  /* 0x00000000080472ca */ /* 0x000fe200000e0000 */
[----:B------:R-:W-:Y:S01]  /*c3c0*/  VIADD R216, R212, 0x2 ;  /* 0x00000002d4d87836 */ /* 0x000fe20000000000 */
[----:B------:R-:W-:Y:S01]  /*c3d0*/  R2UR UR5, R9 ;  /* 0x00000000090572ca */ /* 0x000fe200000e0000 */
[----:B------:R-:W-:-:S02]  /*c3e0*/  IMAD.MOV.U32 R217, RZ, RZ, 0x40000040 ;  /* 0x40000040ffd97424 */ /* 0x000fc400078e00ff */
[----:B------:R-:W3:Y:S01]  /*c3f0*/  S2R R200, SR_TID.X ;  /* 0x0000000000c87919 */ /* 0x000ee20000002100 */
[----:B------:R-:W-:Y:S02]  /*c400*/  IMAD.MOV.U32 R213, RZ, RZ, 0x40000040 ;  /* 0x40000040ffd57424 */ /* 0x000fe400078e00ff */
[----:B------:R-:W-:-:S07]  /*c410*/  IMAD.IADD R228, R215, 0x1, R210 ;  /* 0x00000001d7e47824 */ /* 0x000fce00078e02d2 */
[----:B------:R-:W-:Y:S01]  /*c420*/  HGMMA.64x96x16.F32.BF16 R152, gdesc[UR4], RZ, !UPT, gsb0 ;  /* 0x01600000049879f0 */ /* 0x000fe2000c0018ff */
[----:B------:R-:W-:Y:S01]  /*c430*/  R2UR UR6, R216 ;  /* 0x00000000d80672ca */ /* 0x000fe200000e0000 */
[----:B------:R-:W-:Y:S01]  /*c440*/  VIADD R216, R212, 0x4 ;  /* 0x00000004d4d87836 */ /* 0x000fe20000000000 */
[----:B------:R-:W-:Y:S01]  /*c450*/  R2UR UR7, R217 ;  /* 0x00000000d90772ca */ /* 0x000fe200000e0000 */
[----:B------:R-:W-:Y:S01]  /*c460*/  IMAD.MOV.U32 R217, RZ, RZ, 0x40000040 ;  /* 0x40000040ffd97424 */ /* 0x000fe200078e00ff */
[----:B------:R-:W-:Y:S01]  /*c470*/  R2UR UR4, R20 ;  /* 0x00000000140472ca */ /* 0x000fe200000e0000 */
[----:B------:R-:W-:Y:S01]  /*c480*/  VIADD R212, R212, 0x6 ;  /* 0x00000006d4d47836 */ /* 0x000fe20000000000 */
[----:B------:R-:W-:Y:S02]  /*c490*/  R2UR UR5, R21 ;  /* 0x00000000150572ca */ /* 0x000fe400000e0000 */
[----:B---3--:R-:W-:Y:S01]  /*c4a0*/  SHF.R.U32.HI R200, RZ, 0x7, R200 ;  /* 0x00000007ffc87819 */ /* 0x008fe200000116c8 */
[----:B------:R-:W-:-:S02]  /*c4b0*/  WARPGROUP.DEPBAR.LE gsb0, 0x0 ;  /* 0x00008000000079c5 */ /* 0x000fc40000010000 */
[----:B------:R-:W-:-:S08]  /*c4c0*/  WARPGROUP.ARRIVE ;  /* 0x00000000000079c5 */ /* 0x000fd00000000000 */
        /* <DEDUP_REMOVED lines=12> */
[----:B--2---:R-:W-:Y:S02]  /*c590*/  LOP3.LUT P2, RZ, R5, 0x100000, RZ, 0xc0, !PT ;  /* 0x0010000005ff7812 */ /* 0x004fe4000784c0ff */
[----:B------:R-:W2:Y:S02]  /*c5a0*/  LDC R5, c[0x0][0x448] ;  /* 0x00011200ff057b82 */ /* 0x000ea40000000800 */
[----:B--2---:R-:W-:-:S13]  /*c5b0*/  ISETP.NE.AND P3, PT, R5, 0x1, PT ;  /* 0x000000010500780c */ /* 0x004fda0003f65270 */
[----:B------:R-:W2:Y:S01]  /*c5c0*/  @P3 LDC R10, c[0x0][0x44c] ;  /* 0x00011300ff0a3b82 */ /* 0x000ea20000000800 */
[----:B------:R-:W-:Y:S02]  /*c5d0*/  WARPGROUP.DEPBAR.LE gsb0, 0x0 ;  /* 0x00008000000079c5 */ /* 0x000fe40000010000 */
[----:B------:R-:W-:-:S05]  /*c5e0*/  WARPGROUP.ARRIVE ;  /* 0x00000000000079c5 */ /* 0x000fca0000000000 */
[----:B------:R-:W3:Y:S01]  /*c5f0*/  @P3 LDC R5, c[0x0][0x450] ;  /* 0x00011400ff053b82 */ /* 0x000ee20000000800 */
[----:B------:R-:W-:Y:S01]  /*c600*/  HGMMA.64x96x16.F32.BF16 R152, gdesc[UR4], R152, gsb0 ;  /* 0x01600000049879f0 */ /* 0x000fe20008001898 */
[----:B--2---:R-:W-:-:S05]  /*c610*/  @P3 IMAD.HI.U32 R10, R228, R10, RZ ;  /* 0x0000000ae40a3227 */ /* 0x004fca00078e00ff */
[----:B---3--:R-:W-:Y:S01]  /*c620*/  @P3 SHF.R.U32.HI R228, RZ, R5, R10 ;  /* 0x00000005ffe43219 */ /* 0x008fe2000001160a */
[----:B------:R-:W-:Y:S01]  /*c630*/  @!P1 VIADD R10, R201, 0x22840 ;  /* 0x00022840c90a9836 */ /* 0x000fe20000000000 */
[----:B------:R-:W-:Y:S01]  /*c640*/  IADD3 R5, -R200, 0xb, RZ ;  /* 0x0000000bc8057810 */ /* 0x000fe20007ffe1ff */
[----:B------:R-:W-:Y:S02]  /*c650*/  IMAD.U32 R200, RZ, RZ, UR43 ;  /* 0x0000002bffc87e24 */ /* 0x000fe4000f8e00ff */
[----:B------:R-:W2:Y:S01]  /*c660*/  SHFL.IDX PT, R229, R228, RZ, 0x1c1f ;  /* 0x001c1fffe4e57589 */ /* 0x000ea200000e0000 */
[----:B------:R-:W-:Y:S02]  /*c670*/  @!P1 PRMT R10, RZ, 0x654, R10 ;  /* 0x00000654ff0a9816 */ /* 0x000fe4000000000a */
[----:B------:R-:W-:Y:S01]  /*c680*/  LOP3.LUT R227, RZ, R200, RZ, 0x33, !PT ;  /* 0x000000c8ffe37212 */ /* 0x000fe200078e33ff */
[----:B------:R-:W-:Y:S02]  /*c690*/  WARPGROUP.DEPBAR.LE gsb0, 0x0 ;  /* 0x00008000000079c5 */ /* 0x000fe40000010000 */
[----:B------:R3:W-:Y:S06]  /*c6a0*/  BAR.ARV R5, 0x100 ;  /* 0x000400050000751d */ /* 0x0007ec0000002000 */
[----:B------:R4:W-:Y:S02]  /*c6b0*/  @!P1 SYNCS.ARRIVE.TRANS64.RED.A1T0 RZ, [R10+URZ], RZ ;  /* 0x000000ff0aff99a7 */ /* 0x0009e4000810043f */
[----:B----4-:R-:W-:-:S04]  /*c6c0*/  IMAD R10, R6, -0x60, RZ ;  /* 0xffffffa0060a7824 */ /* 0x010fc800078e02ff */
[----:B------:R-:W-:-:S04]  /*c6d0*/  VIADD R226, R10, 0x1 ;  /* 0x000000010ae27836 */ /* 0x000fc80000000000 */
[----:B------:R-:W-:-:S05]  /*c6e0*/  IMAD R226, R206, -0x2, R226 ;  /* 0xfffffffecee27824 */ /* 0x000fca00078e02e2 */
[----:B------:R-:W-:-:S05]  /*c6f0*/  IADD3 R226, -R204, R226, R205 ;  /* 0x000000e2cce27210 */ /* 0x000fca0007ffe1cd */
[----:B------:R-:W-:Y:S02]  /*c700*/  IMAD.IADD R227, R227, 0x1, R226 ;  /* 0x00000001e3e37824 */ /* 0x000fe400078e02e2 */
[----:B------:R-:W-:Y:S02]  /*c710*/  VIADD R226, R226, UR50 ;  /* 0x00000032e2e27c36 */ /* 0x000fe40008000000 */
[C---:B--2---:R-:W-:Y:S02]  /*c720*/  IMAD.IADD R216, R229.reuse, 0x1, R227 ;  /* 0x00000001e5d87824 */ /* 0x044fe400078e02e3 */
[----:B------:R-:W-:Y:S01]  /*c730*/  IMAD.IADD R217, R229, 0x1, R226 ;  /* 0x00000001e5d97824 */ /* 0x000fe200078e02e2 */
[----:B---3--:R-:W-:Y:S06]  /*c740*/  @!P2 BRA `(.L_x_11867) ;  /* 0x000000000058a947 */ /* 0x008fec0003800000 */
        /* <DEDUP_REMOVED lines=12> */
.L_x_11869:
[----:B------:R-:W-:-:S05]  /*c810*/  IMAD.U32 R234, RZ, RZ, UR42 ;  /* 0x0000002affea7e24 */ /* 0x000fca000f8e00ff */
[----:B------:R-:W-:-:S13]  /*c820*/  ISETP.NE.AND P2, PT, R234, 0x1, PT ;  /* 0x00000001ea00780c */ /* 0x000fda0003f45270 */
[----:B------:R-:W2:Y:S02]  /*c830*/  @P2 LDC.64 R212, c[0x0][0x9e8] ;  /* 0x00027a00ffd42b82 */ /* 0x000ea40000000a00 */
[----:B--2---:R-:W-:-:S05]  /*c840*/  @P2 IMAD.HI.U32 R212, R229, R212, RZ ;  /* 0x000000d4e5d42227 */ /* 0x004fca00078e00ff */
[----:B------:R-:W-:-:S07]  /*c850*/  @P2 SHF.R.U32.HI R229, RZ, R213, R212 ;  /* 0x000000d5ffe52219 */ /* 0x000fce00000116d4 */
.L_x_11870:
[----:B------:R-:W-:Y:S05]  /*c860*/  BSYNC B0 ;  /* 0x0000000000007941 */ /* 0x000fea0003800000 */
.L_x_11868:
[----:B------:R-:W-:-:S04]  /*c870*/  IMAD R212, R206, -0x2, R10 ;  /* 0xfffffffeced47824 */ /* 0x000fc800078e020a */
[----:B------:R-:W-:-:S05]  /*c880*/  IMAD R212, R229, R234, R212 ;  /* 0x000000eae5d47224 */ /* 0x000fca00078e02d4 */
[----:B------:R-:W-:Y:S02]  /*c890*/  VIMNMX R216, R216, R212, !PT ;  /* 0x000000d4d8d87248 */ /* 0x000fe40007fe0100 */
[----:B------:R-:W-:-:S07]  /*c8a0*/  VIADDMNMX R217, R212, R234, R217, PT ;  /* 0x000000ead4d97246 */ /* 0x000fce00038001d9 */
.L_x_11867:
[----:B------:R-:W2:Y:S01]  /*c8b0*/  LDL.LU R229, [R1] ;  /* 0x0000000001e57983 */ /* 0x000ea20000300800 */
[C---:B------:R-:W-:Y:S02]  /*c8c0*/  ISETP.GE.AND P2, PT, R10.reuse, 0x1, PT ;  /* 0x000000010a00780c */ /* 0x040fe40003f46270 */
[----:B------:R-:W-:Y:S02]  /*c8d0*/  ISETP.GE.AND P4, PT, R10, 0x9, PT ;  /* 0x000000090a00780c */ /* 0x000fe40003f86270 */
[----:B--2---:R-:W-:-:S09]  /*c8e0*/  LOP3.LUT R229, R229, 0xfff7ffff, RZ, 0xc0, !PT ;  /* 0xfff7ffffe5e57812 */ /* 0x004fd200078ec0ff */
[----:B------:R-:W-:Y:S02]  /*c8f0*/  @P2 LOP3.LUT R229, R229, 0x80000, RZ, 0xfc, !PT ;  /* 0x00080000e5e52812 */ /* 0x000fe400078efcff */
[----:B------:R-:W-:Y:S02]  /*c900*/  ISETP.GT.AND P2, PT, R216, RZ, !P2 ;  /* 0x000000ffd800720c */ /* 0x000fe40005744270 */
[----:B------:R-:W-:Y:S02]  /*c910*/  LOP3.LUT R229, R229, 0xfffffffd, RZ, 0xc0, !PT ;  /* 0xfffffffde5e57812 */ /* 0x000fe400078ec0ff */
[----:B------:R-:W-:Y:S02]  /*c920*/  ISETP.LT.OR P2, PT, R217, 0x1, P2 ;  /* 0x00000001d900780c */ /* 0x000fe40001741670 */
[----:B------:R-:W-:Y:S02]  /*c930*/  @P4 LOP3.LUT R229, R229, 0x2, RZ, 0xfc, !PT ;  /* 0x00000002e5e54812 */ /* 0x000fe400078efcff */
[----:B------:R-:W-:-:S02]  /*c940*/  FSEL R212, R152, -INF , !P2 ;  /* 0xff80000098d47808 */ /* 0x000fc40005000000 */
[----:B------:R-:W-:Y:S02]  /*c950*/  ISETP.GE.AND P2, PT, R10, 0x2, PT ;  /* 0x000000020a00780c */ /* 0x000fe40003f46270 */
[----:B------:R-:W-:Y:S02]  /*c960*/  LOP3.LUT R229, R229, 0xfffffffb, RZ, 0xc0, !PT ;  /* 0xfffffffbe5e57812 */ /* 0x000fe400078ec0ff */
[----:B------:R-:W-:-:S04]  /*c970*/  ISETP.GT.AND P3, PT, R216, 0x1, !P2 ;  /* 0x00000001d800780c */ /* 0x000fc80005764270 */
[----:B------:R-:W-:-:S04]  /*c980*/  ISETP.LT.OR P3, PT, R217, 0x2, P3 ;  /* 0x00000002d900780c */ /* 0x000fc80001f61670 */
[----:B------:R-:W-:Y:S02]  /*c990*/  FSEL R213, R153, -INF , !P3 ;  /* 0xff80000099d57808 */ /* 0x000fe40005800000 */
[----:B------:R-:W-:Y:S02]  /*c9a0*/  ISETP.GT.AND P3, PT, R216, 0x8, !P4 ;  /* 0x00000008d800780c */ /* 0x000fe40006764270 */
[----:B------:R-:W-:Y:S02]  /*c9b0*/  ISETP.GE.AND P4, PT, R10, 0xa, PT ;  /* 0x0000000a0a00780c */ /* 0x000fe40003f86270 */
[----:B------:R-:W-:-:S04]  /*c9c0*/  ISETP.LT.OR P3, PT, R217, 0x9, P3 ;  /* 0x00000009d900780c */ /* 0x000fc80001f61670 */
        /* <DEDUP_REMOVED lines=116> */
[----:B------:R-:W-:Y:S02]  /*d110*/  ISETP.GT.AND P6, PT, R216, 0x59, !P6 ;  /* 0x00000059d800780c */ /* 0x000fe400077c4270 */
[----:B------:R-:W2:Y:S02]  /*d120*/  SHFL.IDX PT, R216, R228, 0x1, 0x1c1f ;  /* 0x003c1f00e4d87f89 */ /* 0x000ea400000e0000 */
[----:B------:R-:W-:Y:S02]  /*d130*/  ISETP.LT.OR P6, PT, R217, 0x5a, P6 ;  /* 0x0000005ad900780c */ /* 0x000fe400037c1670 */
[----:B------:R3:W-:Y:S02]  /*d140*/  STL [R1], R229 ;  /* 0x000000e501007387 */ /* 0x0007e40000100800 */
[----:B------:R-:W-:-:S02]  /*d150*/  FSEL R197, R197, -INF , !P6 ;  /* 0xff800000c5c57808 */ /* 0x000fc40007000000 */
[----:B------:R-:W-:Y:S01]  /*d160*/  LOP3.LUT P6, RZ, R229, 0x100000, RZ, 0xc0, !PT ;  /* 0x00100000e5ff7812 */ /* 0x000fe200078cc0ff */
[--C-:B--2---:R-:W-:Y:S02]  /*d170*/  IMAD.IADD R226, R226, 0x1, R216.reuse ;  /* 0x00000001e2e27824 */ /* 0x104fe400078e02d8 */
[----:B------:R-:W-:-:S10]  /*d180*/  IMAD.IADD R227, R227, 0x1, R216 ;  /* 0x00000001e3e37824 */ /* 0x000fd400078e02d8 */
[----:B---3--:R-:W-:Y:S05]  /*d190*/  @!P6 BRA `(.L_x_11871) ;  /* 0x000000000058e947 */ /* 0x008fea0003800000 */
        /* <DEDUP_REMOVED lines=12> */
.L_x_11873:
[----:B------:R-:W-:-:S05]  /*d260*/  IMAD.U32 R217, RZ, RZ, UR42 ;  /* 0x0000002affd97e24 */ /* 0x000fca000f8e00ff */
[----:B------:R-:W-:-:S13]  /*d270*/  ISETP.NE.AND P6, PT, R217, 0x1, PT ;  /* 0x00000001d900780c */ /* 0x000fda0003fc5270 */
[----:B------:R-:W2:Y:S02]  /*d280*/  @P6 LDC.64 R152, c[0x0][0x9e8] ;  /* 0x00027a00ff986b82 */ /* 0x000ea40000000a00 */
[----:B--2---:R-:W-:-:S05]  /*d290*/  @P6 IMAD.HI.U32 R152, R216, R152, RZ ;  /* 0x00000098d8986227 */ /* 0x004fca00078e00ff */
[----:B------:R-:W-:-:S07]  /*d2a0*/  @P6 SHF.R.U32.HI R216, RZ, R153, R152 ;  /* 0x00000099ffd86219 */ /* 0x000fce0000011698 */
.L_x_11874:
[----:B------:R-:W-:Y:S05]  /*d2b0*/  BSYNC B0 ;  /* 0x0000000000007941 */ /* 0x000fea0003800000 */
.L_x_11872:
[----:B------:R-:W-:-:S04]  /*d2c0*/  IMAD R10, R206, -0x2, R10 ;  /* 0xfffffffece0a7824 */ /* 0x000fc800078e020a */
[----:B------:R-:W-:-:S05]  /*d2d0*/  IMAD R10, R216, R217, R10 ;  /* 0x000000d9d80a7224 */ /* 0x000fca00078e020a */
[----:B------:R-:W-:Y:S02]  /*d2e0*/  VIMNMX R227, R227, R10, !PT ;  /* 0x0000000ae3e37248 */ /* 0x000fe40007fe0100 */
[----:B------:R-:W-:-:S07]  /*d2f0*/  VIADDMNMX R226, R10, R217, R226, PT ;  /* 0x000000d90ae27246 */ /* 0x000fce00038001e2 */
.L_x_11871:
[----:B------:R-:W-:Y:S02]  /*d300*/  ISETP.GT.AND P2, PT, R227, 0x1, !P2 ;  /* 0x00000001e300780c */ /* 0x000fe40005744270 */
[----:B------:R-:W-:Y:S02]  /*d310*/  FMNMX.FTZ R10, R212, R0, !PT ;  /* 0x00000000d40a7209 */ /* 0x000fe40007810000 */
[----:B------:R-:W-:Y:S02]  /*d320*/  ISETP.LT.OR P2, PT, R226, 0x2, P2 ;  /* 0x00000002e200780c */ /* 0x000fe40001741670 */
[----:B------:R-:W-:Y:S02]  /*d330*/  LOP3.LUT P6, RZ, R229, 0x8000, RZ, 0xc0, !PT ;  /* 0x00008000e5ff7812 */ /* 0x000fe400078cc0ff */
        /* <DEDUP_REMOVED lines=56> */
[----:B------:R-:W2:Y:S01]  /*d6c0*/  SHFL.BFLY PT, R152, R10, 0x2, 0x1f ;  /* 0x0c401f000a987f89 */ /* 0x000ea200000e0000 */
[----:B------:R-:W-:-:S02]  /*d6d0*/  LOP3.LUT P6, RZ, R229, 0x10, RZ, 0xc0, !PT ;  /* 0x00000010e5ff7812 */ /* 0x000fc400078cc0ff */
[C---:B------:R-:W-:Y:S02]  /*d6e0*/  ISETP.GT.AND P2, PT, R227.reuse, 0x28, !P2 ;  /* 0x00000028e300780c */ /* 0x040fe40005744270 */
[----:B------:R-:W-:Y:S02]  /*d6f0*/  ISETP.GT.AND P3, PT, R227, 0x50, !P3 ;  /* 0x00000050e300780c */ /* 0x000fe40005f64270 */
[C---:B------:R-:W-:Y:S02]  /*d700*/  ISETP.LT.OR P2, PT, R226.reuse, 0x29, P2 ;  /* 0x00000029e200780c */ /* 0x040fe40001741670 */
[----:B------:R-:W-:Y:S02]  /*d710*/  ISETP.LT.OR P3, PT, R226, 0x51, P3 ;  /* 0x00000051e200780c */ /* 0x000fe40001f61670 */
[----:B------:R-:W-:Y:S02]  /*d720*/  FSEL R174, R174, -INF , !P2 ;  /* 0xff800000aeae7808 */ /* 0x000fe40005000000 */
[----:B------:R-:W-:-:S02]  /*d730*/  LOP3.LUT P2, RZ, R229, 0x1000, RZ, 0xc0, !PT ;  /* 0x00001000e5ff7812 */ /* 0x000fc4000784c0ff */
[----:B------:R-:W-:Y:S02]  /*d740*/  FSEL R194, R194, -INF , !P3 ;  /* 0xff800000c2c27808 */ /* 0x000fe40005800000 */
[----:B------:R-:W-:Y:S02]  /*d750*/  ISETP.GT.AND P2, PT, R227, 0x29, !P2 ;  /* 0x00000029e300780c */ /* 0x000fe40005744270 */
[----:B------:R-:W-:Y:S02]  /*d760*/  LOP3.LUT P3, RZ, R229, 0x80000, RZ, 0xc0, !PT ;  /* 0x00080000e5ff7812 */ /* 0x000fe4000786c0ff */
[----:B------:R-:W-:Y:S02]  /*d770*/  ISETP.LT.OR P2, PT, R226, 0x2a, P2 ;  /* 0x0000002ae200780c */ /* 0x000fe40001741670 */
[----:B------:R-:W-:Y:S02]  /*d780*/  ISETP.GT.AND P4, PT, R227, 0x51, !P4 ;  /* 0x00000051e300780c */ /* 0x000fe40006784270 */
[----:B------:R-:W-:-:S02]  /*d790*/  FSEL R175, R175, -INF , !P2 ;  /* 0xff800000afaf7808 */ /* 0x000fc40005000000 */
[----:B------:R-:W-:Y:S02]  /*d7a0*/  LOP3.LUT P2, RZ, R229, 0x800, RZ, 0xc0, !PT ;  /* 0x00000800e5ff7812 */ /* 0x000fe4000784c0ff */
[----:B--2---:R-:W-:Y:S02]  /*d7b0*/  FMNMX.FTZ R152, R10, R152, !PT ;  /* 0x000000980a987209 */ /* 0x004fe40007810000 */
[C---:B------:R-:W-:Y:S02]  /*d7c0*/  ISETP.GT.AND P2, PT, R227.reuse, 0x30, !P2 ;  /* 0x00000030e300780c */ /* 0x040fe40005744270 */
[C---:B------:R-:W-:Y:S02]  /*d7d0*/  ISETP.LT.OR P4, PT, R226.reuse, 0x52, P4 ;  /* 0x00000052e200780c */ /* 0x040fe40002781670 */
[----:B------:R-:W-:Y:S02]  /*d7e0*/  ISETP.LT.OR P2, PT, R226, 0x31, P2 ;  /* 0x00000031e200780c */ /* 0x000fe40001741670 */
[----:B------:R-:W-:-:S02]  /*d7f0*/  ISETP.GT.AND P5, PT, R227, 0x58, !P5 ;  /* 0x00000058e300780c */ /* 0x000fc40006fa4270 */
[----:B------:R-:W-:Y:S02]  /*d800*/  FSEL R153, R178, -INF , !P2 ;  /* 0xff800000b2997808 */ /* 0x000fe40005000000 */
[----:B------:R-:W-:Y:S01]  /*d810*/  LOP3.LUT P2, RZ, R229, 0x400, RZ, 0xc0, !PT ;  /* 0x00000400e5ff7812 */ /* 0x000fe2000784c0ff */
[----:B------:R-:W2:Y:S01]  /*d820*/  SHFL.BFLY PT, R178, R152, 0x1, 0x1f ;  /* 0x0c201f0098b27f89 */ /* 0x000ea200000e0000 */
[----:B------:R-:W-:Y:S02]  /*d830*/  FSEL R195, R195, -INF , !P4 ;  /* 0xff800000c3c37808 */ /* 0x000fe40006000000 */
[----:B------:R-:W-:Y:S02]  /*d840*/  ISETP.GT.AND P2, PT, R227, 0x31, !P2 ;  /* 0x00000031e300780c */ /* 0x000fe40005744270 */
[C---:B------:R-:W-:Y:S02]  /*d850*/  ISETP.LT.OR P5, PT, R226.reuse, 0x59, P5 ;  /* 0x00000059e200780c */ /* 0x040fe40002fa1670 */
[----:B------:R-:W-:-:S02]  /*d860*/  ISETP.LT.OR P2, PT, R226, 0x32, P2 ;  /* 0x00000032e200780c */ /* 0x000fc40001741670 */
[----:B------:R-:W-:Y:S02]  /*d870*/  FSEL R198, R198, -INF , !P5 ;  /* 0xff800000c6c67808 */ /* 0x000fe40006800000 */
[----:B------:R-:W-:Y:S02]  /*d880*/  FSEL R179, R179, -INF , !P2 ;  /* 0xff800000b3b37808 */ /* 0x000fe40005000000 */
[----:B------:R-:W-:-:S04]  /*d890*/  LOP3.LUT P2, RZ, R229, 0x200, RZ, 0xc0, !PT ;  /* 0x00000200e5ff7812 */ /* 0x000fc8000784c0ff */
[----:B------:R-:W-:-:S04]  /*d8a0*/  ISETP.GT.AND P2, PT, R227, 0x38, !P2 ;  /* 0x00000038e300780c */ /* 0x000fc80005744270 */
[----:B------:R-:W-:Y:S02]  /*d8b0*/  ISETP.LT.OR P2, PT, R226, 0x39, P2 ;  /* 0x00000039e200780c */ /* 0x000fe40001741670 */
[----:B--2---:R-:W-:Y:S02]  /*d8c0*/  FMNMX.FTZ R178, R152, R178, !PT ;  /* 0x000000b298b27209 */ /* 0x004fe40007810000 */
        /* <DEDUP_REMOVED lines=21> */
[----:B------:R-:W-:-:S04]  /*da20*/  FSETP.NEU.FTZ.AND P2, PT, R178, -INF , PT ;  /* 0xff800000b200780b */ /* 0x000fc80003f5d000 */
[----:B------:R-:W-:-:S05]  /*da30*/  FSEL R10, R178, RZ, P2 ;  /* 0x000000ffb20a7208 */ /* 0x000fca0001000000 */
[----:B------:R-:W-:Y:S01]  /*da40*/  FADD.FTZ R0, -R10, R0 ;  /* 0x000000000a007221 */ /* 0x000fe20000010100 */
[----:B------:R-:W-:-:S04]  /*da50*/  IMAD.U32 R10, RZ, RZ, UR39 ;  /* 0x00000027ff0a7e24 */ /* 0x000fc8000f8e00ff */
[-C--:B------:R-:W-:Y:S01]  /*da60*/  FMUL.FTZ R217, R178, R10.reuse ;  /* 0x0000000ab2d97220 */ /* 0x080fe20000410000 */
[----:B------:R-:W-:-:S04]  /*da70*/  FMUL.FTZ R0, R0, R10 ;  /* 0x0000000a00007220 */ /* 0x000fc80000410000 */
[----:B------:R-:W-:Y:S02]  /*da80*/  FSEL R217, R217, RZ, P2 ;  /* 0x000000ffd9d97208 */ /* 0x000fe40001000000 */
[----:B------:R-:W-:Y:S01]  /*da90*/  ISETP.GT.AND P2, PT, R227, RZ, !P3 ;  /* 0x000000ffe300720c */ /* 0x000fe20005f44270 */
[----:B------:R-:W-:Y:S02]  /*daa0*/  MUFU.EX2 R0, R0 ;  /* 0x0000000000007308 */ /* 0x000fe40000000800 */
[-CC-:B------:R-:W-:Y:S01]  /*dab0*/  FFMA.FTZ R212, R212, R10.reuse, -R217.reuse ;  /* 0x0000000ad4d47223 */ /* 0x180fe200000108d9 */
[----:B------:R-:W-:Y:S01]  /*dac0*/  ISETP.LT.OR P2, PT, R226, 0x1, P2 ;  /* 0x00000001e200780c */ /* 0x000fe20001741670 */
[-CC-:B------:R-:W-:Y:S01]  /*dad0*/  FFMA.FTZ R213, R213, R10.reuse, -R217.reuse ;  /* 0x0000000ad5d57223 */ /* 0x180fe200000108d9 */
[-CC-:B------:R-:W-:Y:S01]  /*dae0*/  FFMA.FTZ R156, R156, R10.reuse, -R217.reuse ;  /* 0x0000000a9c9c7223 */ /* 0x180fe200000108d9 */
[-CC-:B------:R-:W-:Y:S01]  /*daf0*/  FFMA.FTZ R157, R157, R10.reuse, -R217.reuse ;  /* 0x0000000a9d9d7223 */ /* 0x180fe200000108d9 */
[----:B------:R-:W-:Y:S01]  /*db00*/  FSEL R154, R154, -INF , !P2 ;  /* 0xff8000009a9a7808 */ /* 0x000fe20005000000 */
[----:B------:R2:W3:Y:S01]  /*db10*/  MUFU.EX2 R152, R212 ;  /* 0x000000d400987308 */ /* 0x0004e20000000800 */
[----:B------:R-:W-:Y:S01]  /*db20*/  ISETP.GT.AND P2, PT, R227, 0x59, !P6 ;  /* 0x00000059e300780c */ /* 0x000fe20007744270 */
[-CC-:B------:R-:W-:Y:S01]  /*db30*/  FFMA.FTZ R160, R160, R10.reuse, -R217.reuse ;  /* 0x0000000aa0a07223 */ /* 0x180fe200000108d9 */
[-CC-:B------:R-:W-:Y:S01]  /*db40*/  FFMA.FTZ R161, R161, R10.reuse, -R217.reuse ;  /* 0x0000000aa1a17223 */ /* 0x180fe200000108d9 */
[-CC-:B------:R-:W-:Y:S01]  /*db50*/  FFMA.FTZ R164, R164, R10.reuse, -R217.reuse ;  /* 0x0000000aa4a47223 */ /* 0x180fe200000108d9 */
[----:B------:R-:W-:Y:S01]  /*db60*/  ISETP.LT.OR P2, PT, R226, 0x5a, P2 ;  /* 0x0000005ae200780c */ /* 0x000fe20001741670 */
[-CC-:B------:R-:W-:Y:S01]  /*db70*/  FFMA.FTZ R165, R165, R10.reuse, -R217.reuse ;  /* 0x0000000aa5a57223 */ /* 0x180fe200000108d9 */
[-CC-:B------:R-:W-:Y:S01]  /*db80*/  FFMA.FTZ R168, R168, R10.reuse, -R217.reuse ;  /* 0x0000000aa8a87223 */ /* 0x180fe200000108d9 */
[----:B------:R-:W4:Y:S01]  /*db90*/  MUFU.EX2 R213, R213 ;  /* 0x000000d500d57308 */ /* 0x000f220000000800 */
[----:B--2---:R-:W-:Y:S01]  /*dba0*/  FMNMX.FTZ R212, R154, R7, !PT ;  /* 0x000000079ad47209 */ /* 0x004fe20007810000 */
[-CC-:B------:R-:W-:Y:S01]  /*dbb0*/  FFMA.FTZ R169, R169, R10.reuse, -R217.reuse ;  /* 0x0000000aa9a97223 */ /* 0x180fe200000108d9 */
[----:B------:R-:W-:Y:S01]  /*dbc0*/  FSEL R199, R199, -INF , !P2 ;  /* 0xff800000c7c77808 */ /* 0x000fe20005000000 */
[--C-:B------:R-:W-:Y:S01]  /*dbd0*/  FFMA.FTZ R172, R172, R10, -R217.reuse ;  /* 0x0000000aacac7223 */ /* 0x100fe200000108d9 */
[----:B------:R-:W-:Y:S01]  /*dbe0*/  FMNMX.FTZ R212, R155, R212, !PT ;  /* 0x000000d49bd47209 */ /* 0x000fe20007810000 */
[-CC-:B------:R-:W-:Y:S01]  /*dbf0*/  FFMA.FTZ R173, R173, R10.reuse, -R217.reuse ;  /* 0x0000000aadad7223 */ /* 0x180fe200000108d9 */
[--C-:B------:R-:W-:Y:S01]  /*dc00*/  FFMA.FTZ R176, R176, R10, -R217.reuse ;  /* 0x0000000ab0b07223 */ /* 0x100fe200000108d9 */
[----:B------:R-:W2:Y:S01]  /*dc10*/  MUFU.EX2 R156, R156 ;  /* 0x0000009c009c7308 */ /* 0x000ea20000000800 */
[----:B------:R-:W-:Y:S01]  /*dc20*/  FMNMX.FTZ R212, R158, R212, !PT ;  /* 0x000000d49ed47209 */ /* 0x000fe20007810000 */
[----:B---3--:R-:W-:Y:S01]  /*dc30*/  FFMA.FTZ R4, R0, R4, R152 ;  /* 0x0000000400047223 */ /* 0x008fe20000010098 */
[-CC-:B------:R-:W-:Y:S01]  /*dc40*/  FFMA.FTZ R177, R177, R10.reuse, -R217.reuse ;  /* 0x0000000ab1b17223 */ /* 0x180fe200000108d9 */
[--C-:B------:R-:W-:Y:S01]  /*dc50*/  FFMA.FTZ R180, R180, R10, -R217.reuse ;  /* 0x0000000ab4b47223 */ /* 0x100fe200000108d9 */
[----:B------:R-:W-:Y:S01]  /*dc60*/  FMNMX.FTZ R212, R159, R212, !PT ;  /* 0x000000d49fd47209 */ /* 0x000fe20007810000 */
[-CC-:B------:R-:W-:Y:S01]  /*dc70*/  FFMA.FTZ R181, R181, R10.reuse, -R217.reuse ;  /* 0x0000000ab5b57223 */ /* 0x180fe200000108d9 */
[--C-:B------:R-:W-:Y:S01]  /*dc80*/  FFMA.FTZ R184, R184, R10, -R217.reuse ;  /* 0x0000000ab8b87223 */ /* 0x100fe200000108d9 */
[----:B------:R-:W3:Y:S01]  /*dc90*/  MUFU.EX2 R157, R157 ;  /* 0x0000009d009d7308 */ /* 0x000ee20000000800 */
[----:B------:R-:W-:Y:S01]  /*dca0*/  FMNMX.FTZ R212, R162, R212, !PT ;  /* 0x000000d4a2d47209 */ /* 0x000fe20007810000 */
[C---:B----4-:R-:W-:Y:S01]  /*dcb0*/  FADD.FTZ R4, R213.reuse, R4 ;  /* 0x00000004d5047221 */ /* 0x050fe20000010000 */
[----:B------:R-:W-:Y:S01]  /*dcc0*/  F2FP.BF16.F32.PACK_AB R152, R213, R152 ;  /* 0x00000098d598723e */ /* 0x000fe200000010ff */
[--C-:B------:R-:W-:Y:S01]  /*dcd0*/  FFMA.FTZ R185, R185, R10, -R217.reuse ;  /* 0x0000000ab9b97223 */ /* 0x100fe200000108d9 */
[----:B------:R-:W-:Y:S01]  /*dce0*/  FMNMX.FTZ R212, R163, R212, !PT ;  /* 0x000000d4a3d47209 */ /* 0x000fe20007810000 */
[-CC-:B------:R-:W-:Y:S01]  /*dcf0*/  FFMA.FTZ R188, R188, R10.reuse, -R217.reuse ;  /* 0x0000000abcbc7223 */ /* 0x180fe200000108d9 */
[--C-:B------:R-:W-:Y:S01]  /*dd00*/  FFMA.FTZ R189, R189, R10, -R217.reuse ;  /* 0x0000000abdbd7223 */ /* 0x100fe200000108d9 */
[----:B------:R-:W4:Y:S01]  /*dd10*/  MUFU.EX2 R160, R160 ;  /* 0x000000a000a07308 */ /* 0x000f220000000800 */
[----:B------:R-:W-:Y:S01]  /*dd20*/  FMNMX.FTZ R212, R166, R212, !PT ;  /* 0x000000d4a6d47209 */ /* 0x000fe20007810000 */
[----:B--2---:R-:W-:Y:S01]  /*dd30*/  FADD.FTZ R4, R156, R4 ;  /* 0x000000049c047221 */ /* 0x004fe20000010000 */
[-CC-:B------:R-:W-:Y:S01]  /*dd40*/  FFMA.FTZ R192, R192, R10.reuse, -R217.reuse ;  /* 0x0000000ac0c07223 */ /* 0x180fe200000108d9 */
[--C-:B------:R-:W-:Y:S01]  /*dd50*/  FFMA.FTZ R193, R193, R10, -R217.reuse ;  /* 0x0000000ac1c17223 */ /* 0x100fe200000108d9 */
[----:B------:R-:W-:Y:S01]  /*dd60*/  FMNMX.FTZ R212, R167, R212, !PT ;  /* 0x000000d4a7d47209 */ /* 0x000fe20007810000 */
[-CC-:B------:R-:W-:Y:S01]  /*dd70*/  FFMA.FTZ R196, R196, R10.reuse, -R217.reuse ;  /* 0x0000000ac4c47223 */ /* 0x180fe200000108d9 */
[----:B------:R-:W-:Y:S01]  /*dd80*/  FFMA.FTZ R197, R197, R10, -R217 ;  /* 0x0000000ac5c57223 */ /* 0x000fe200000108d9 */
[----:B------:R-:W2:Y:S01]  /*dd90*/  MUFU.EX2 R161, R161 ;  /* 0x000000a100a17308 */ /* 0x000ea20000000800 */
[----:B------:R-:W-:Y:S01]  /*dda0*/  FMNMX.FTZ R212, R170, R212, !PT ;  /* 0x000000d4aad47209 */ /* 0x000fe20007810000 */
[----:B---3--:R-:W-:Y:S01]  /*ddb0*/  FADD.FTZ R4, R157, R4 ;  /* 0x000000049d047221 */ /* 0x008fe20000010000 */
[-C--:B------:R-:W-:Y:S01]  /*ddc0*/  FMUL.FTZ R24, R24, R0.reuse ;  /* 0x0000000018187220 */ /* 0x080fe20000410000 */
[----:B------:R-:W-:Y:S01]  /*ddd0*/  FMUL.FTZ R25, R25, R0 ;  /* 0x0000000019197220 */ /* 0x000fe20000410000 */
[----:B------:R-:W-:Y:S01]  /*dde0*/  FMNMX.FTZ R212, R171, R212, !PT ;  /* 0x000000d4abd47209 */ /* 0x000fe20007810000 */
[-C--:B------:R-:W-:Y:S01]  /*ddf0*/  FMUL.FTZ R28, R28, R0.reuse ;  /* 0x000000001c1c7220 */ /* 0x080fe20000410000 */
[----:B------:R-:W-:Y:S01]  /*de00*/  FMUL.FTZ R29, R29, R0 ;  /* 0x000000001d1d7220 */ /* 0x000fe20000410000 */
[----:B------:R-:W3:Y:S01]  /*de10*/  MUFU.EX2 R164, R164 ;  /* 0x000000a400a47308 */ /* 0x000ee20000000800 */
[----:B------:R-:W-:Y:S01]  /*de20*/  FMNMX.FTZ R212, R174, R212, !PT ;  /* 0x000000d4aed47209 */ /* 0x000fe20007810000 */
[----:B----4-:R-:W-:Y:S01]  /*de30*/  FADD.FTZ R4, R160, R4 ;  /* 0x00000004a0047221 */ /* 0x010fe20000010000 */
[-C--:B------:R-:W-:Y:S01]  /*de40*/  FMUL.FTZ R32, R32, R0.reuse ;  /* 0x0000000020207220 */ /* 0x080fe20000410000 */
[----:B------:R-:W-:Y:S01]  /*de50*/  FMUL.FTZ R33, R33, R0 ;  /* 0x0000000021217220 */ /* 0x000fe20000410000 */
[----:B------:R-:W-:Y:S01]  /*de60*/  FMNMX.FTZ R212, R175, R212, !PT ;  /* 0x000000d4afd47209 */ /* 0x000fe20007810000 */
[-C--:B------:R-:W-:Y:S01]  /*de70*/  FMUL.FTZ R36, R36, R0.reuse ;  /* 0x0000000024247220 */ /* 0x080fe20000410000 */
[----:B------:R-:W-:Y:S01]  /*de80*/  FMUL.FTZ R37, R37, R0 ;  /* 0x0000000025257220 */ /* 0x000fe20000410000 */
[----:B------:R-:W4:Y:S01]  /*de90*/  MUFU.EX2 R165, R165 ;  /* 0x000000a500a57308 */ /* 0x000f220000000800 */
[----:B------:R-:W-:Y:S01]  /*dea0*/  FMNMX.FTZ R212, R153, R212, !PT ;  /* 0x000000d499d47209 */ /* 0x000fe20007810000 */
[----:B--2---:R-:W-:Y:S01]  /*deb0*/  FADD.FTZ R4, R161, R4 ;  /* 0x00000004a1047221 */ /* 0x004fe20000010000 */
[-C--:B------:R-:W-:Y:S01]  /*dec0*/  FMUL.FTZ R40, R40, R0.reuse ;  /* 0x0000000028287220 */ /* 0x080fe20000410000 */
[----:B------:R-:W-:Y:S01]  /*ded0*/  FMUL.FTZ R41, R41, R0 ;  /* 0x0000000029297220 */ /* 0x000fe20000410000 */
[----:B------:R-:W-:Y:S01]  /*dee0*/  FMNMX.FTZ R212, R179, R212, !PT ;  /* 0x000000d4b3d47209 */ /* 0x000fe20007810000 */
[-C--:B------:R-:W-:Y:S01]  /*def0*/  FMUL.FTZ R44, R44, R0.reuse ;  /* 0x000000002c2c7220 */ /* 0x080fe20000410000 */
[----:B------:R-:W-:Y:S01]  /*df00*/  FMUL.FTZ R45, R45, R0 ;  /* 0x000000002d2d7220 */ /* 0x000fe20000410000 */
        /* <DEDUP_REMOVED lines=39> */
[-C--:B------:R-:W-:Y:S01]  /*e180*/  FMUL.FTZ R85, R85, R0.reuse ;  /* 0x0000000055557220 */ /* 0x080fe20000410000 */
[----:B------:R-:W4:Y:S01]  /*e190*/  MUFU.EX2 R177, R177 ;  /* 0x000000b100b17308 */ /* 0x000f220000000800 */
[----:B--2---:R-:W-:Y:S01]  /*e1a0*/  FADD.FTZ R4, R173, R4 ;  /* 0x00000004ad047221 */ /* 0x004fe20000010000 */
[----:B------:R-:W2:Y:S01]  /*e1b0*/  SHFL.BFLY PT, R213, R212, 0x2, 0x1f ;  /* 0x0c401f00d4d57f89 */ /* 0x000ea200000e0000 */
[-C--:B------:R-:W-:Y:S01]  /*e1c0*/  FMUL.FTZ R88, R88, R0.reuse ;  /* 0x0000000058587220 */ /* 0x080fe20000410000 */
[-C--:B------:R-:W-:Y:S01]  /*e1d0*/  FMUL.FTZ R89, R89, R0.reuse ;  /* 0x0000000059597220 */ /* 0x080fe20000410000 */
        /* <DEDUP_REMOVED lines=20> */
[----:B-----5:R-:W-:Y:S01]  /*e320*/  FADD.FTZ R4, R180, R4 ;  /* 0x00000004b4047221 */ /* 0x020fe20000010000 */
[----:B--2---:R-:W-:Y:S01]  /*e330*/  FMNMX.FTZ R212, R212, R213, !PT ;  /* 0x000000d5d4d47209 */ /* 0x004fe20007810000 */
[-C--:B------:R-:W-:Y:S01]  /*e340*/  FMUL.FTZ R121, R121, R0.reuse ;  /* 0x0000000079797220 */ /* 0x080fe20000410000 */
[-C--:B------:R-:W-:Y:S01]  /*e350*/  FMUL.FTZ R124, R124, R0.reuse ;  /* 0x000000007c7c7220 */ /* 0x080fe20000410000 */
[-C--:B------:R-:W-:Y:S01]  /*e360*/  FMUL.FTZ R125, R125, R0.reuse ;  /* 0x000000007d7d7220 */ /* 0x080fe20000410000 */
[-C--:B------:R-:W-:Y:S01]  /*e370*/  FMUL.FTZ R128, R128, R0.reuse ;  /* 0x0000000080807220 */ /* 0x080fe20000410000 */
[----:B------:R-:W2:Y:S01]  /*e380*/  SHFL.BFLY PT, R213, R212, 0x1, 0x1f ;  /* 0x0c201f00d4d57f89 */ /* 0x000ea200000e0000 */
        /* <DEDUP_REMOVED lines=14> */
[----:B------:R-:W-:-:S02]  /*e470*/  FMUL.FTZ R149, R149, R0 ;  /* 0x0000000095957220 */ /* 0x000fc40000410000 */
[----:B------:R-:W4:Y:S01]  /*e480*/  MUFU.EX2 R189, R189 ;  /* 0x000000bd00bd7308 */ /* 0x000f220000000800 */
[----:B-----5:R-:W-:Y:S01]  /*e490*/  FADD.FTZ R4, R185, R4 ;  /* 0x00000004b9047221 */ /* 0x020fe20000010000 */
[----:B--2---:R-:W-:-:S06]  /*e4a0*/  FMNMX.FTZ R176, R212, R213, !PT ;  /* 0x000000d5d4b07209 */ /* 0x004fcc0007810000 */
[----:B------:R-:W2:Y:S01]  /*e4b0*/  MUFU.EX2 R192, R192 ;  /* 0x000000c000c07308 */ /* 0x000ea20000000800 */
[----:B---3--:R-:W-:Y:S01]  /*e4c0*/  FADD.FTZ R4, R188, R4 ;  /* 0x00000004bc047221 */ /* 0x008fe20000010000 */
[C---:B------:R-:W-:Y:S01]  /*e4d0*/  FSETP.NEU.FTZ.AND P2, PT, R176.reuse, -INF , PT ;  /* 0xff800000b000780b */ /* 0x040fe20003f5d000 */
[----:B------:R-:W-:-:S05]  /*e4e0*/  FMUL.FTZ R213, R176, R10 ;  /* 0x0000000ab0d57220 */ /* 0x000fca0000410000 */
[----:B------:R-:W3:Y:S01]  /*e4f0*/  MUFU.EX2 R193, R193 ;  /* 0x000000c100c17308 */ /* 0x000ee20000000800 */
[----:B------:R-:W-:-:S05]  /*e500*/  FSEL R213, R213, RZ, P2 ;  /* 0x000000ffd5d57208 */ /* 0x000fca0001000000 */
[--C-:B------:R-:W-:Y:S01]  /*e510*/  FFMA.FTZ R226, R166, R10, -R213.reuse ;  /* 0x0000000aa6e27223 */ /* 0x100fe200000108d5 */
[----:B------:R-:W-:Y:S01]  /*e520*/  F2FP.BF16.F32.PACK_AB R166, R181, R180 ;  /* 0x000000b4b5a6723e */ /* 0x000fe200000010ff */
        /* <DEDUP_REMOVED lines=8> */
[--C-:B------:R-:W-:Y:S01]  /*e5b0*/  FFMA.FTZ R163, R163, R10, -R213.reuse ;  /* 0x0000000aa3a37223 */ /* 0x100fe200000108d5 */
[----:B------:R-:W-:Y:S01]  /*e5c0*/  F2FP.BF16.F32.PACK_AB R154, R157, R156 ;  /* 0x0000009c9d9a723e */ /* 0x000fe200000010ff */
[-C--:B------:R-:W-:Y:S01]  /*e5d0*/  FMUL.FTZ R7, R7, R10.reuse ;  /* 0x0000000a07077220 */ /* 0x080fe20000410000 */
[--C-:B------:R-:W-:Y:S01]  /*e5e0*/  FFMA.FTZ R155, R174, R10, -R213.reuse ;  /* 0x0000000aae9b7223 */ /* 0x100fe200000108d5 */
[----:B------:R-:W-:Y:S01]  /*e5f0*/  F2FP.BF16.F32.PACK_AB R156, R161, R160 ;  /* 0x000000a0a19c723e */ /* 0x000fe200000010ff */
[-CC-:B------:R-:W-:Y:S01]  /*e600*/  FFMA.FTZ R167, R167, R10.reuse, -R213.reuse ;  /* 0x0000000aa7a77223 */ /* 0x180fe200000108d5 */
[----:B----4-:R-:W-:Y:S01]  /*e610*/  FADD.FTZ R161, R189, R4 ;  /* 0x00000004bda17221 */ /* 0x010fe20000010000 */
[----:B------:R-:W-:Y:S01]  /*e620*/  MUFU.EX2 R212, R212 ;  /* 0x000000d400d47308 */ /* 0x000fe20000000800 */
[----:B------:R-:W-:Y:S01]  /*e630*/  FFMA.FTZ R217, R170, R10, -R213 ;  /* 0x0000000aaad97223 */ /* 0x000fe200000108d5 */
[----:B------:R-:W-:Y:S01]  /*e640*/  F2FP.BF16.F32.PACK_AB R158, R165, R164 ;  /* 0x000000a4a59e723e */ /* 0x000fe200000010ff */
[----:B--2---:R-:W-:Y:S01]  /*e650*/  FADD.FTZ R4, R192, R161 ;  /* 0x000000a1c0047221 */ /* 0x004fe20000010000 */
[-CC-:B------:R-:W-:Y:S01]  /*e660*/  FFMA.FTZ R171, R171, R10.reuse, -R213.reuse ;  /* 0x0000000aabab7223 */ /* 0x180fe200000108d5 */
[-CC-:B------:R-:W-:Y:S01]  /*e670*/  FFMA.FTZ R175, R175, R10.reuse, -R213.reuse ;  /* 0x0000000aafaf7223 */ /* 0x180fe200000108d5 */
[-CC-:B------:R-:W-:Y:S01]  /*e680*/  FFMA.FTZ R153, R153, R10.reuse, -R213.reuse ;  /* 0x0000000a99997223 */ /* 0x180fe200000108d5 */
[----:B---3--:R-:W-:Y:S01]  /*e690*/  FADD.FTZ R165, R193, R4 ;  /* 0x00000004c1a57221 */ /* 0x008fe20000010000 */
[----:B------:R-:W2:Y:S01]  /*e6a0*/  MUFU.EX2 R7, R7 ;  /* 0x0000000700077308 */ /* 0x000ea20000000800 */
[--C-:B------:R-:W-:Y:S01]  /*e6b0*/  FFMA.FTZ R179, R179, R10, -R213.reuse ;  /* 0x0000000ab3b37223 */ /* 0x100fe200000108d5 */
[----:B------:R-:W-:Y:S01]  /*e6c0*/  F2FP.BF16.F32.PACK_AB R160, R169, R168 ;  /* 0x000000a8a9a0723e */ /* 0x000fe200000010ff */
        /* <DEDUP_REMOVED lines=8> */
[--C-:B------:R-:W-:Y:S01]  /*e750*/  FFMA.FTZ R195, R195, R10, -R213.reuse ;  /* 0x0000000ac3c37223 */ /* 0x100fe200000108d5 */
[----:B------:R-:W-:Y:S01]  /*e760*/  F2FP.BF16.F32.PACK_AB R162, R173, R172 ;  /* 0x000000acada2723e */ /* 0x000fe200000010ff */
[-CC-:B------:R-:W-:Y:S01]  /*e770*/  FFMA.FTZ R198, R198, R10.reuse, -R213.reuse ;  /* 0x0000000ac6c67223 */ /* 0x180fe200000108d5 */
[----:B------:R-:W-:Y:S01]  /*e780*/  FFMA.FTZ R199, R199, R10, -R213 ;  /* 0x0000000ac7c77223 */ /* 0x000fe200000108d5 */
[----:B------:R-:W-:Y:S01]  /*e790*/  F2FP.BF16.F32.PACK_AB R164, R177, R216 ;  /* 0x000000d8b1a4723e */ /* 0x000fe200000010ff */
[----:B------:R-:W4:Y:S01]  /*e7a0*/  MUFU.EX2 R159, R159 ;  /* 0x0000009f009f7308 */ /* 0x000f220000000800 */
[----:B--2---:R-:W-:Y:S01]  /*e7b0*/  FFMA.FTZ R3, R7, R3, R229 ;  /* 0x0000000307037223 */ /* 0x004fe200000100e5 */
[----:B------:R-:W-:Y:S01]  /*e7c0*/  F2FP.BF16.F32.PACK_AB R168, R185, R184 ;  /* 0x000000b8b9a8723e */ /* 0x000fe200000010ff */
[-C--:B------:R-:W-:Y:S01]  /*e7d0*/  FMUL.FTZ R26, R26, R7.reuse ;  /* 0x000000071a1a7220 */ /* 0x080fe20000410000 */
[----:B------:R-:W-:Y:S01]  /*e7e0*/  F2FP.BF16.F32.PACK_AB R170, R189, R188 ;  /* 0x000000bcbdaa723e */ /* 0x000fe200000010ff */
[----:B------:R-:W-:Y:S01]  /*e7f0*/  FADD.FTZ R3, R212, R3 ;  /* 0x00000003d4037221 */ /* 0x000fe20000010000 */
        /* <DEDUP_REMOVED lines=37> */
[-C--:B------:R-:W-:Y:S01]  /*ea50*/  FMUL.FTZ R78, R78, R7.reuse ;  /* 0x000000074e4e7220 */ /* 0x080fe20000410000 */
[-C--:B------:R-:W-:Y:S01]  /*ea60*/  FMUL.FTZ R79, R79, R7.reuse ;  /* 0x000000074f4f7220 */ /* 0x080fe20000410000 */
[-C--:B------:R-:W-:Y:S01]  /*ea70*/  FMUL.FTZ R82, R82, R7.reuse ;  /* 0x0000000752527220 */ /* 0x080fe20000410000 */
[-C--:B------:R-:W-:Y:S01]  /*ea80*/  FMUL.FTZ R83, R83, R7.reuse ;  /* 0x0000000753537220 */ /* 0x080fe20000410000 */
[-C--:B------:R-:W-:Y:S01]  /*ea90*/  FMUL.FTZ R86, R86, R7.reuse ;  /* 0x0000000756567220 */ /* 0x080fe20000410000 */
[----:B------:R-:W4:Y:S01]  /*eaa0*/  MUFU.EX2 R167, R167 ;  /* 0x000000a700a77308 */ /* 0x000f220000000800 */
        /* <DEDUP_REMOVED lines=33> */
[----:B----4-:R-:W-:Y:S01]  /*ecc0*/  F2FP.BF16.F32.PACK_AB R155, R159, R228 ;  /* 0x000000e49f9b723e */ /* 0x010fe200000010ff */
[-C--:B------:R-:W-:Y:S01]  /*ecd0*/  FMUL.FTZ R134, R134, R7.reuse ;  /* 0x0000000786867220 */ /* 0x080fe20000410000 */
[----:B------:R-:W-:Y:S01]  /*ece0*/  F2FP.BF16.F32.PACK_AB R159, R167, R226 ;  /* 0x000000e2a79f723e */ /* 0x000fe200000010ff */
[----:B------:R-:W-:Y:S01]  /*ecf0*/  FMUL.FTZ R135, R135, R7 ;  /* 0x0000000787877220 */ /* 0x000fe20000410000 */
[----:B------:R-:W-:Y:S01]  /*ed00*/  F2FP.BF16.F32.PACK_AB R161, R171, R161 ;  /* 0x000000a1aba1723e */ /* 0x000fe200000010ff */
[-C--:B------:R-:W-:Y:S01]  /*ed10*/  FMUL.FTZ R138, R138, R7.reuse ;  /* 0x000000078a8a7220 */ /* 0x080fe20000410000 */
[----:B------:R3:W4:Y:S01]  /*ed20*/  MUFU.EX2 R169, R153 ;  /* 0x0000009900a97308 */ /* 0x0007220000000800 */
[----:B-----5:R-:W-:Y:S01]  /*ed30*/  FADD.FTZ R180, R165, R180 ;  /* 0x000000b4a5b47221 */ /* 0x020fe20000010000 */
[-C--:B------:R-:W-:Y:S01]  /*ed40*/  FMUL.FTZ R139, R139, R7.reuse ;  /* 0x000000078b8b7220 */ /* 0x080fe20000410000 */
[-C--:B------:R-:W-:Y:S01]  /*ed50*/  FMUL.FTZ R142, R142, R7.reuse ;  /* 0x000000078e8e7220 */ /* 0x080fe20000410000 */
[-C--:B------:R-:W-:Y:S01]  /*ed60*/  FMUL.FTZ R143, R143, R7.reuse ;  /* 0x000000078f8f7220 */ /* 0x080fe20000410000 */
[-C--:B------:R-:W-:Y:S01]  /*ed70*/  FMUL.FTZ R146, R146, R7.reuse ;  /* 0x0000000792927220 */ /* 0x080fe20000410000 */
[-C--:B------:R-:W-:Y:S01]  /*ed80*/  FMUL.FTZ R147, R147, R7.reuse ;  /* 0x0000000793937220 */ /* 0x080fe20000410000 */
[----:B------:R-:W-:Y:S01]  /*ed90*/  FMUL.FTZ R150, R150, R7 ;  /* 0x0000000796967220 */ /* 0x000fe20000410000 */
[----:B------:R-:W5:Y:S01]  /*eda0*/  MUFU.EX2 R179, R179 ;  /* 0x000000b300b37308 */ /* 0x000f620000000800 */
[C---:B--2---:R-:W-:Y:S01]  /*edb0*/  FADD.FTZ R180, R175.reuse, R180 ;  /* 0x000000b4afb47221 */ /* 0x044fe20000010000 */
[----:B------:R-:W-:Y:S01]  /*edc0*/  F2FP.BF16.F32.PACK_AB R163, R175, R165 ;  /* 0x000000a5afa3723e */ /* 0x000fe200000010ff */
[----:B------:R-:W-:Y:S01]  /*edd0*/  FMUL.FTZ R151, R151, R7 ;  /* 0x0000000797977220 */ /* 0x000fe20000410000 */
[----:B---3--:R-:W-:-:S04]  /*ede0*/  F2FP.BF16.F32.PACK_AB R153, R212, R229 ;  /* 0x000000e5d499723e */ /* 0x008fc800000010ff */
[----:B------:R-:W2:Y:S01]  /*edf0*/  MUFU.EX2 R182, R182 ;  /* 0x000000b600b67308 */ /* 0x000ea20000000800 */
[----:B----4-:R-:W-:-:S07]  /*ee00*/  FADD.FTZ R180, R169, R180 ;  /* 0x000000b4a9b47221 */ /* 0x010fce0000010000 */
[----:B------:R-:W3:Y:S01]  /*ee10*/  MUFU.EX2 R183, R183 ;  /* 0x000000b700b77308 */ /* 0x000ee20000000800 */
[C---:B-----5:R-:W-:Y:S01]  /*ee20*/  FADD.FTZ R3, R179.reuse, R180 ;  /* 0x000000b4b3037221 */ /* 0x060fe20000010000 */
[----:B------:R-:W-:-:S06]  /*ee30*/  F2FP.BF16.F32.PACK_AB R165, R179, R169 ;  /* 0x000000a9b3a5723e */ /* 0x000fcc00000010ff */
[----:B------:R-:W4:Y:S01]  /*ee40*/  MUFU.EX2 R186, R186 ;  /* 0x000000ba00ba7308 */ /* 0x000f220000000800 */
[----:B--2---:R-:W-:-:S07]  /*ee50*/  FADD.FTZ R0, R182, R3 ;  /* 0x00000003b6007221 */ /* 0x004fce0000010000 */
[----:B------:R-:W2:Y:S01]  /*ee60*/  MUFU.EX2 R187, R187 ;  /* 0x000000bb00bb7308 */ /* 0x000ea20000000800 */
[C---:B---3--:R-:W-:Y:S01]  /*ee70*/  FADD.FTZ R3, R183.reuse, R0 ;  /* 0x00000000b7037221 */ /* 0x048fe20000010000 */
[----:B------:R-:W-:-:S06]  /*ee80*/  F2FP.BF16.F32.PACK_AB R167, R183, R182 ;  /* 0x000000b6b7a7723e */ /* 0x000fcc00000010ff */
        /* <DEDUP_REMOVED lines=11> */
[----:B--2---:R-:W-:-:S07]  /*ef40*/  FADD.FTZ R0, R173, R0 ;  /* 0x00000000ad007221 */ /* 0x004fce0000010000 */
[----:B------:R-:W2:Y:S01]  /*ef50*/  MUFU.EX2 R199, R199 ;  /* 0x000000c700c77308 */ /* 0x000ea20000000800 */
[C---:B---3--:R-:W-:Y:S01]  /*ef60*/  FADD.FTZ R3, R195.reuse, R0 ;  /* 0x00000000c3037221 */ /* 0x048fe20000010000 */
[----:B------:R-:W-:-:S03]  /*ef70*/  F2FP.BF16.F32.PACK_AB R173, R195, R173 ;  /* 0x000000adc3ad723e */ /* 0x000fc600000010ff */
[----:B----4-:R-:W-:-:S04]  /*ef80*/  FADD.FTZ R0, R198, R3 ;  /* 0x00000003c6007221 */ /* 0x010fc80000010000 */
[C---:B--2---:R-:W-:Y:S01]  /*ef90*/  FADD.FTZ R3, R199.reuse, R0 ;  /* 0x00000000c7037221 */ /* 0x044fe20000010000 */
[----:B------:R-:W-:Y:S01]  /*efa0*/  F2FP.BF16.F32.PACK_AB R175, R199, R198 ;  /* 0x000000c6c7af723e */ /* 0x000fe200000010ff */
[----:B------:R-:W-:Y:S06]  /*efb0*/  @!P0 BRA `(.L_x_11875) ;  /* 0x0000000000048947 */ /* 0x000fec0003800000 */
[----:B------:R-:W-:Y:S01]  /*efc0*/  BPT.TRAP 0x1 ;  /* 0x000000040000795c */ /* 0x000fe20000300000 */
.L_x_11875:
[----:B------:R2:W3:Y:S01]  /*efd0*/  SYNCS.PHASECHK.TRANS64.TRYWAIT P2, [R201+URZ+0x22850], R202 ;  /* 0x022850cac90075a7 */ /* 0x0004e2000804017f */
[----:B------:R-:W-:Y:S05]  /*efe0*/  @!P0 BRA `(.L_x_11876) ;  /* 0x0000000000048947 */ /* 0x000fea0003800000 */
[----:B------:R-:W-:Y:S01]  /*eff0*/  BPT.TRAP 0x1 ;  /* 0x000000040000795c */ /* 0x000fe20000300000 */
.L_x_11876:
[----:B------:R-:W-:Y:S04]  /*f000*/  BSSY B0, `(.L_x_11877) ;  /* 0x0000004000007945 */ /* 0x000fe80003800000 */
[----:B---3--:R-:W-:Y:S05]  /*f010*/  @P2 BRA `(.L_x_11878) ;  /* 0x0000000000082947 */ /* 0x008fea0003800000 */
[----:B------:R-:W3:Y:S02]  /*f020*/  SYNCS.PHASECHK.TRANS64.TRYWAIT P2, [R201+URZ+0x22850], R202 ;  /* 0x022850cac90075a7 */ /* 0x000ee4000804017f */
[----:B---3--:R-:W-:Y:S05]  /*f030*/  @!P2 BRA `(.L_x_11879) ;  /* 0x0000011c0004a947 */ /* 0x008fea0003800000 */
.L_x_11878:
[----:B------:R-:W-:Y:S05]  /*f040*/  BSYNC B0 ;  /* 0x0000000000007941 */ /* 0x000fea0003800000 */
.L_x_11877:
[----:B------:R-:W4:Y:S01]  /*f050*/  S2R R0, SR_TID.X ;  /* 0x0000000000007919 */ /* 0x000f220000002100 */
[----:B------:R-:W-:Y:S05]  /*f060*/  WARPSYNC.ALL ;  /* 0x0000000000007948 */ /* 0x000fea0003800000 */
[----:B------:R-:W-:Y:S01]  /*f070*/  IMAD R180, R2, 0xc00, R11 ;  /* 0x00000c0002b47824 */ /* 0x000fe200078e020b */
[----:B------:R-:W-:Y:S01]  /*f080*/  ISETP.GT.AND P2, PT, R6, R203, PT ;  /* 0x000000cb0600720c */ /* 0x000fe20003f44270 */
[----:B------:R-:W-:Y:S02]  /*f090*/  IMAD.MOV.U32 R181, RZ, RZ, 0x40000040 ;  /* 0x40000040ffb57424 */ /* 0x000fe400078e00ff */
[----:B0123--:R-:W-:Y:S01]  /*f0a0*/  @!P1 VIADD R201, R201, 0x22860 ;  /* 0x00022860c9c99836 */ /* 0x00ffe20000000000 */
[----:B------:R-:W-:Y:S01]  /*f0b0*/  R2UR UR6, R180 ;  /* 0x00000000b40672ca */ /* 0x000fe200000e0000 */
[----:B------:R-:W-:Y:S01]  /*f0c0*/  VIADD R6, R6, 0xffffffff ;  /* 0xffffffff06067836 */ /* 0x000fe20000000000 */
[----:B------:R-:W-:Y:S01]  /*f0d0*/  R2UR UR7, R181 ;  /* 0x00000000b50772ca */ /* 0x000fe200000e0000 */
[----:B------:R-:W-:Y:S01]  /*f0e0*/  IMAD.MOV.U32 R181, RZ, RZ, 0x40000040 ;  /* 0x40000040ffb57424 */ /* 0x000fe200078e00ff */
[----:B------:R-:W-:Y:S01]  /*f0f0*/  @!P1 PRMT R201, RZ, 0x654, R201 ;  /* 0x00000654ffc99816 */ /* 0x000fe200000000c9 */
[----:B------:R-:W-:Y:S01]  /*f100*/  IMAD.MOV.U32 R7, RZ, RZ, R176 ;  /* 0x000000ffff077224 */ /* 0x000fe200078e00b0 */
[----:B----4-:R-:W-:-:S05]  /*f110*/  SHF.R.U32.HI R0, RZ, 0x7, R0 ;  /* 0x00000007ff007819 */ /* 0x010fca0000011600 */
[----:B------:R-:W-:-:S05]  /*f120*/  VIADD R0, R0, 0x8 ;  /* 0x0000000800007836 */ /* 0x000fca0000000000 */
[----:B------:R0:W-:Y:S02]  /*f130*/  BAR.SYNC.DEFER_BLOCKING R0, 0x100 ;  /* 0x000400000000751d */ /* 0x0001e40000010000 */
[----:B0-----:R-:W-:-:S04]  /*f140*/  IMAD.MOV.U32 R0, RZ, RZ, R178 ;  /* 0x000000ffff007224 */ /* 0x001fc800078e00b2 */
[----:B------:R-:W-:-:S06]  /*f150*/  WARPGROUP.ARRIVE ;  /* 0x00000000000079c5 */ /* 0x000fcc0000000000 */
        /* <DEDUP_REMOVED lines=42> */
[----:B------:R-:W-:Y:S02]  /*f400*/  IMAD.MOV.U32 R7, RZ, RZ, R176 ;  /* 0x000000ffff077224 */ /* 0x000fe400078e00b0 */
[----:B------:R-:W-:-:S07]  /*f410*/  IMAD.MOV.U32 R0, RZ, RZ, R178 ;  /* 0x000000ffff007224 */ /* 0x000fce00078e00b2 */
.L_x_11862:
[----:B------:R-:W2:Y:S01]  /*f420*/  LDL.LU R156, [R1] ;  /* 0x00000000019c7983 */ /* 0x000ea20000300800 */
[----:B------:R-:W1:Y:S01]  /*f430*/  LDC R234, c[0x0][0x448] ;  /* 0x00011200ffea7b82 */ /* 0x000e620000000800 */
[----:B------:R-:W-:Y:S01]  /*f440*/  VIADD R152, R210, 0x7f ;  /* 0x0000007fd2987836 */ /* 0x000fe20000000000 */
[----:B------:R-:W-:-:S06]  /*f450*/  IADD3 R155, R205, 0x1, -R204 ;  /* 0x00000001cd9b7810 */ /* 0x000fcc0007ffe8cc */
[----:B------:R-:W3:Y:S01]  /*f460*/  LDC R229, c[0x0][0x9e4] ;  /* 0x00027900ffe57b82 */ /* 0x000ee20000000800 */
[----:B-1----:R-:W-:-:S13]  /*f470*/  ISETP.NE.AND P2, PT, R234, 0x1, PT ;  /* 0x00000001ea00780c */ /* 0x002fda0003f45270 */
[----:B------:R-:W1:Y:S08]  /*f480*/  @P2 LDC R153, c[0x0][0x44c] ;  /* 0x00011300ff992b82 */ /* 0x000e700000000800 */
[----:B------:R-:W4:Y:S01]  /*f490*/  @P2 LDC R154, c[0x0][0x450] ;  /* 0x00011400ff9a2b82 */ /* 0x000f220000000800 */
[----:B-1----:R-:W-:-:S05]  /*f4a0*/  @P2 IMAD.HI.U32 R153, R152, R153, RZ ;  /* 0x0000009998992227 */ /* 0x002fca00078e00ff */
[----:B----4-:R-:W-:-:S05]  /*f4b0*/  @P2 SHF.R.U32.HI R152, RZ, R154, R153 ;  /* 0x0000009aff982219 */ /* 0x010fca0000011699 */
[----:B------:R-:W-:-:S04]  /*f4c0*/  IMAD.IADD R153, R155, 0x1, R152 ;  /* 0x000000019b997824 */ /* 0x000fc800078e0298 */
[----:B------:R-:W-:Y:S01]  /*f4d0*/  IMAD.IADD R200, R153, 0x1, -R200 ;  /* 0x0000000199c87824 */ /* 0x000fe200078e0ac8 */
[----:B--2---:R-:W-:-:S04]  /*f4e0*/  LOP3.LUT R156, R156, 0xffefffff, RZ, 0xc0, !PT ;  /* 0xffefffff9c9c7812 */ /* 0x004fc800078ec0ff */
[----:B------:R-:W-:Y:S02]  /*f4f0*/  @P2 LOP3.LUT R156, R156, 0x100000, RZ, 0xfc, !PT ;  /* 0x001000009c9c2812 */ /* 0x000fe400078efcff */
[----:B---3--:R-:W-:Y:S02]  /*f500*/  ISETP.GE.AND P2, PT, R229, 0x1, PT ;  /* 0x00000001e500780c */ /* 0x008fe40003f46270 */
[----:B------:R-:W-:-:S11]  /*f510*/  LOP3.LUT R156, R156, 0xffdfffff, RZ, 0xc0, !PT ;  /* 0xffdfffff9c9c7812 */ /* 0x000fd600078ec0ff */
[----:B------:R-:W-:-:S05]  /*f520*/  @P2 LOP3.LUT R156, R156, 0x200000, RZ, 0xfc, !PT ;  /* 0x002000009c9c2812 */ /* 0x000fca00078efcff */
[----:B------:R1:W-:Y:S01]  /*f530*/  STL [R1], R156 ;  /* 0x0000009c01007387 */ /* 0x0003e20000100800 */
[----:B------:R-:W-:Y:S05]  /*f540*/  @!P2 BRA `(.L_x_11881) ;  /* 0x000000000048a947 */ /* 0x000fea0003800000 */
[----:B------:R-:W-:Y:S01]  /*f550*/  IMAD.MOV.U32 R154, RZ, RZ, R153 ;  /* 0x000000ffff9a7224 */ /* 0x000fe200078e0099 */
[----:B------:R-:W-:Y:S04]  /*f560*/  BSSY B0, `(.L_x_11882) ;  /* 0x000000e000007945 */ /* 0x000fe80003800000 */
[----:B------:R-:W-:-:S13]  /*f570*/  ISETP.GT.AND P2, PT, R154, -0x1, PT ;  /* 0xffffffff9a00780c */ /* 0x000fda0003f44270 */
[----:B------:R-:W-:Y:S05]  /*f580*/  @P2 BRA `(.L_x_11883) ;  /* 0x00000000001c2947 */ /* 0x000fea0003800000 */
[----:B------:R-:W-:Y:S02]  /*f590*/  ISETP.NE.AND P2, PT, R229, 0x1, PT ;  /* 0x00000001e500780c */ /* 0x000fe40003f45270 */
[----:B------:R-:W-:-:S11]  /*f5a0*/  LOP3.LUT R155, RZ, R154, RZ, 0x33, !PT ;  /* 0x0000009aff9b7212 */ /* 0x000fd600078e33ff */
[----:B------:R-:W2:Y:S02]  /*f5b0*/  @P2 LDC.64 R152, c[0x0][0x9e8] ;  /* 0x00027a00ff982b82 */ /* 0x000ea40000000a00 */
[----:B--2---:R-:W-:-:S05]  /*f5c0*/  @P2 IMAD.HI.U32 R152, R155, R152, RZ ;  /* 0x000000989b982227 */ /* 0x004fca00078e00ff */
[----:B------:R-:W-:-:S04]  /*f5d0*/  @P2 SHF.R.U32.HI R155, RZ, R153, R152 ;  /* 0x00000099ff9b2219 */ /* 0x000fc80000011698 */
[----:B------:R-:W-:Y:S01]  /*f5e0*/  LOP3.LUT R154, RZ, R155, RZ, 0x33, !PT ;  /* 0x0000009bff9a7212 */ /* 0x000fe200078e33ff */
[----:B------:R-:W-:Y:S06]  /*f5f0*/  BRA `(.L_x_11884) ;  /* 0x0000000000107947 */ /* 0x000fec0003800000 */
.L_x_11883:
[----:B------:R-:W-:-:S13]  /*f600*/  ISETP.NE.AND P2, PT, R229, 0x1, PT ;  /* 0x00000001e500780c */ /* 0x000fda0003f45270 */
[----:B------:R-:W2:Y:S02]  /*f610*/  @P2 LDC.64 R152, c[0x0][0x9e8] ;  /* 0x00027a00ff982b82 */ /* 0x000ea40000000a00 */
[----:B--2---:R-:W-:-:S05]  /*f620*/  @P2 IMAD.HI.U32 R152, R154, R152, RZ ;  /* 0x000000989a982227 */ /* 0x004fca00078e00ff */
[----:B------:R-:W-:-:S07]  /*f630*/  @P2 SHF.R.U32.HI R154, RZ, R153, R152 ;  /* 0x00000099ff9a2219 */ /* 0x000fce0000011698 */
.L_x_11884:
[----:B------:R-:W-:Y:S05]  /*f640*/  BSYNC B0 ;  /* 0x0000000000007941 */ /* 0x000fea0003800000 */
.L_x_11882:
[----:B------:R-:W-:-:S05]  /*f650*/  IMAD R153, R154, R229, RZ ;  /* 0x000000e59a997224 */ /* 0x000fca00078e02ff */
[----:B------:R-:W-:-:S07]  /*f660*/  VIMNMX R200, R200, R153, !PT ;  /* 0x00000099c8c87248 */ /* 0x000fce0007fe0100 */
.L_x_11881:
[----:B------:R-:W-:-:S04]  /*f670*/  VIADD R200, R200, 0x5f ;  /* 0x0000005fc8c87836 */ /* 0x000fc80000000000 */
[----:B------:R-:W-:-:S05]  /*f680*/  IMAD.HI R200, R200, 0x2aaaaaab, RZ ;  /* 0x2aaaaaabc8c87827 */ /* 0x000fca00078e02ff */
[----:B------:R-:W-:-:S04]  /*f690*/  SHF.R.U32.HI R153, RZ, 0x1f, R200 ;  /* 0x0000001fff997819 */ /* 0x000fc800000116c8 */
[----:B------:R-:W-:-:S04]  /*f6a0*/  LEA.HI.SX32 R212, R200, R153, 0x1c ;  /* 0x00000099c8d47211 */ /* 0x000fc800078fe2ff */
[----:B------:R-:W-:-:S04]  /*f6b0*/  VIMNMX R212, R219, R212, !PT ;  /* 0x000000d4dbd47248 */ /* 0x000fc80007fe0100 */
[----:B------:R-:W-:-:S13]  /*f6c0*/  ISETP.GE.AND P2, PT, R6, R212, PT ;  /* 0x000000d40600720c */ /* 0x000fda0003f46270 */
[----:B------:R-:W-:Y:S05]  /*f6d0*/  @!P2 BRA `(.L_x_11885) ;  /* 0x0000001c00bca947 */ /* 0x000fea0003800000 */
[----:B0-----:R-:W-:Y:S02]  /*f6e0*/  IMAD.MOV.U32 R201, RZ, RZ, R7 ;  /* 0x000000ffffc97224 */ /* 0x001fe400078e0007 */
[----:B------:R-:W-:Y:S02]  /*f6f0*/  IMAD.MOV.U32 R200, RZ, RZ, R0 ;  /* 0x000000ffffc87224 */ /* 0x000fe400078e0000 */
[----:B------:R-:W-:-:S07]  /*f700*/  IMAD.MOV.U32 R216, RZ, RZ, R6 ;  /* 0x000000ffffd87224 */ /* 0x000fce00078e0006 */
.L_x_11895:
[----:B------:R-:W-:Y:S01]  /*f710*/  VIADD R2, R2, 0x1 ;  /* 0x0000000102027836 */ /* 0x000fe20000000000 */
[----:B------:R-:W-:Y:S05]  /*f720*/  YIELD ;  /* 0x0000000000007946 */ /* 0x000fea0003800000 */
[----:B------:R-:W-:Y:S01]  /*f730*/  ISETP.NE.AND P3, PT, R2, 0x2, PT ;  /* 0x000000020200780c */ /* 0x000fe20003f65270 */
[----:B------:R-:W-:Y:S02]  /*f740*/  IMAD.MOV.U32 R5, RZ, RZ, R216 ;  /* 0x000000ffff057224 */ /* 0x000fe400078e00d8 */
[----:B------:R-:W-:Y:S01]  /*f750*/  VIADD R216, R216, 0xffffffff ;  /* 0xffffffffd8d87836 */ /* 0x000fe20000000000 */
[----:B------:R-:W-:-:S02]  /*f760*/  SEL R0, RZ, 0x1, P3 ;  /* 0x00000001ff007807 */ /* 0x000fc40001800000 */
[----:B------:R-:W-:Y:S02]  /*f770*/  ISETP.GT.AND P2, PT, R5, R212, PT ;  /* 0x000000d40500720c */ /* 0x000fe40003f44270 */
[----:B------:R-:W-:Y:S02]  /*f780*/  LOP3.LUT R19, R19, R0, RZ, 0x3c, !PT ;  /* 0x0000000013137212 */ /* 0x000fe400078e3cff */
[----:B------:R-:W-:Y:S01]  /*f790*/  SEL R2, R2, RZ, P3 ;  /* 0x000000ff02027207 */ /* 0x000fe20001800000 */
[----:B0-----:R-:W-:Y:S08]  /*f7a0*/  @!P0 BRA `(.L_x_11886) ;  /* 0x0000000000048947 */ /* 0x001ff00003800000 */
[----:B------:R-:W-:Y:S01]  /*f7b0*/  BPT.TRAP 0x1 ;  /* 0x000000040000795c */ /* 0x000fe20000300000 */
.L_x_11886:
[----:B------:R-:W-:Y:S01]  /*f7c0*/  IMAD R6, R2, 0x8, R16 ;  /* 0x0000000802067824 */ /* 0x000fe200078e0210 */
[----:B------:R-:W-:-:S04]  /*f7d0*/  SHF.L.U32 R213, R19, 0x1f, RZ ;  /* 0x0000001f13d57819 */ /* 0x000fc800000006ff */
[----:B------:R0:W2:Y:S01]  /*f7e0*/  SYNCS.PHASECHK.TRANS64.TRYWAIT P3, [R6+URZ+0x22830], R213 ;  /* 0x022830d5060075a7 */ /* 0x0000a2000806017f */
[----:B------:R-:W-:Y:S05]  /*f7f0*/  @!P0 BRA `(.L_x_11887) ;  /* 0x0000000000048947 */ /* 0x000fea0003800000 */
[----:B------:R-:W-:Y:S01]  /*f800*/  BPT.TRAP 0x1 ;  /* 0x000000040000795c */ /* 0x000fe20000300000 */
.L_x_11887:
[----:B-1----:R-:W-:Y:S02]  /*f810*/  IMAD R156, R2, 0x300, R211 ;  /* 0x00000300029c7824 */ /* 0x002fe400078e02d3 */
[----:B------:R-:W-:Y:S01]  /*f820*/  IMAD.MOV.U32 R157, RZ, RZ, 0x40000040 ;  /* 0x40000040ff9d7424 */ /* 0x000fe200078e00ff */
[----:B--2---:R-:W-:Y:S06]  /*f830*/  @P3 BRA `(.L_x_11888) ;  /* 0x0000000000083947 */ /* 0x004fec0003800000 */
[----:B------:R-:W1:Y:S02]  /*f840*/  SYNCS.PHASECHK.TRANS64.TRYWAIT P3, [R6+URZ+0x22830], R213 ;  /* 0x022830d5060075a7 */ /* 0x000e64000806017f */
[----:B-1----:R-:W-:Y:S05]  /*f850*/  @!P3 BRA `(.L_x_11889) ;  /* 0x000001140010b947 */ /* 0x002fea0003800000 */
.L_x_11888:
        /* <DEDUP_REMOVED lines=14> */
[----:B------:R-:W-:Y:S01]  /*f940*/  IMAD.U32 R10, RZ, RZ, UR38 ;  /* 0x00000026ff0a7e24 */ /* 0x000fe2000f8e00ff */
[----:B------:R-:W-:Y:S01]  /*f950*/  R2UR UR15, R153 ;  /* 0x00000000990f72ca */ /* 0x000fe200000e0000 */
[----:B------:R-:W2:Y:S01]  /*f960*/  S2R R217, SR_TID.X ;  /* 0x0000000000d97919 */ /* 0x000ea20000002100 */
[----:B------:R-:W-:-:S02]  /*f970*/  R2UR UR18, R156 ;  /* 0x000000009c1272ca */ /* 0x000fc400000e0000 */
[----:B------:R-:W-:Y:S02]  /*f980*/  R2UR UR19, R157 ;  /* 0x000000009d1372ca */ /* 0x000fe400000e0000 */
[----:B------:R-:W-:Y:S01]  /*f990*/  WARPGROUP.ARRIVE ;  /* 0x00000000000079c5 */ /* 0x000fe20000000000 */
[----:B------:R-:W-:Y:S02]  /*f9a0*/  R2UR UR8, R20 ;  /* 0x00000000140872ca */ /* 0x000fe400000e0000 */
[----:B------:R-:W-:Y:S02]  /*f9b0*/  R2UR UR9, R21 ;  /* 0x00000000150972ca */ /* 0x000fe400000e0000 */
[----:B------:R-:W-:Y:S01]  /*f9c0*/  R2UR UR12, R14 ;  /* 0x000000000e0c72ca */ /* 0x000fe200000e0000 */
[----:B------:R-:W-:Y:S01]  /*f9d0*/  HGMMA.64x96x16.F32.BF16 R152, gdesc[UR4], RZ, !UPT, gsb0 ;  /* 0x01600000049879f0 */ /* 0x000fe2000c0018ff */
[----:B------:R-:W-:Y:S02]  /*f9e0*/  R2UR UR13, R15 ;  /* 0x000000000f0d72ca */ /* 0x000fe400000e0000 */
[----:B------:R-:W-:-:S02]  /*f9f0*/  R2UR UR16, R12 ;  /* 0x000000000c1072ca */ /* 0x000fc400000e0000 */
[----:B------:R-:W-:Y:S02]  /*fa00*/  R2UR UR17, R13 ;  /* 0x000000000d1172ca */ /* 0x000fe400000e0000 */
[----:B--2---:R-:W-:Y:S01]  /*fa10*/  SHF.R.U32.HI R217, RZ, 0x7, R217 ;  /* 0x00000007ffd97819 */ /* 0x004fe200000116d9 */
        /* <DEDUP_REMOVED lines=37> */
[----:B--2---:R-:W-:-:S05]  /*fc70*/  FMNMX.FTZ R0, R0, R5, !PT ;  /* 0x0000000500007209 */ /* 0x004fca0007810000 */
[C---:B------:R-:W-:Y:S01]  /*fc80*/  FMUL.FTZ R5, R0.reuse, R10 ;  /* 0x0000000a00057220 */ /* 0x040fe20000410000 */
[----:B------:R-:W-:-:S03]  /*fc90*/  FADD.FTZ R7, -R0, R200 ;  /* 0x000000c800077221 */ /* 0x000fc60000010100 */
[-CC-:B------:R-:W-:Y:S01]  /*fca0*/  FFMA.FTZ R152, R152, R10.reuse, -R5.reuse ;  /* 0x0000000a98987223 */ /* 0x180fe20000010805 */
        /* <DEDUP_REMOVED lines=92> */
[----:B------:R-:W-:Y:S01]  /*10270*/  FFMA.FTZ R4, R7, R4, R152 ;  /* 0x0000000407047223 */ /* 0x000fe20000010098 */
[----:B------:R-:W-:Y:S01]  /*10280*/  FMNMX.FTZ R7, R154, R201, !PT ;  /* 0x000000c99a077209 */ /* 0x000fe20007810000 */
[----:B------:R-:W2:Y:S01]  /*10290*/  MUFU.EX2 R157, R157 ;  /* 0x0000009d009d7308 */ /* 0x000ea20000000800 */
[C---:B---3--:R-:W-:Y:S01]  /*102a0*/  F2FP.BF16.F32.PACK_AB R200, R153.reuse, R152 ;  /* 0x0000009899c8723e */ /* 0x048fe200000010ff */
[----:B------:R-:W-:Y:S01]  /*102b0*/  FADD.FTZ R4, R153, R4 ;  /* 0x0000000499047221 */ /* 0x000fe20000010000 */
[----:B------:R-:W-:-:S03]  /*102c0*/  FMNMX.FTZ R7, R155, R7, !PT ;  /* 0x000000079b077209 */ /* 0x000fc60007810000 */
[----:B----4-:R-:W-:Y:S01]  /*102d0*/  FADD.FTZ R4, R156, R4 ;  /* 0x000000049c047221 */ /* 0x010fe20000010000 */
[----:B------:R-:W-:Y:S01]  /*102e0*/  FMNMX.FTZ R7, R158, R7, !PT ;  /* 0x000000079e077209 */ /* 0x000fe20007810000 */
[----:B------:R-:W3:Y:S03]  /*102f0*/  MUFU.EX2 R152, R160 ;  /* 0x000000a000987308 */ /* 0x000ee60000000800 */
[----:B------:R-:W-:-:S04]  /*10300*/  FMNMX.FTZ R7, R159, R7, !PT ;  /* 0x000000079f077209 */ /* 0x000fc80007810000 */
[----:B------:R-:W-:Y:S01]  /*10310*/  FMNMX.FTZ R7, R162, R7, !PT ;  /* 0x00000007a2077209 */ /* 0x000fe20007810000 */
[----:B------:R-:W4:Y:S01]  /*10320*/  MUFU.EX2 R161, R161 ;  /* 0x000000a100a17308 */ /* 0x000f220000000800 */
[C---:B--2---:R-:W-:Y:S01]  /*10330*/  FADD.FTZ R4, R157.reuse, R4 ;  /* 0x000000049d047221 */ /* 0x044fe20000010000 */
[----:B------:R-:W-:Y:S02]  /*10340*/  F2FP.BF16.F32.PACK_AB R202, R157, R156 ;  /* 0x0000009c9dca723e */ /* 0x000fe400000010ff */
[----:B------:R-:W-:-:S04]  /*10350*/  FMNMX.FTZ R7, R163, R7, !PT ;  /* 0x00000007a3077209 */ /* 0x000fc80007810000 */
[----:B------:R-:W-:Y:S01]  /*10360*/  FMNMX.FTZ R7, R166, R7, !PT ;  /* 0x00000007a6077209 */ /* 0x000fe20007810000 */
[----:B------:R-:W2:Y:S01]  /*10370*/  MUFU.EX2 R164, R164 ;  /* 0x000000a400a47308 */ /* 0x000ea20000000800 */
[----:B---3--:R-:W-:Y:S02]  /*10380*/  FADD.FTZ R4, R152, R4 ;  /* 0x0000000498047221 */ /* 0x008fe40000010000 */
[----:B------:R-:W-:-:S04]  /*10390*/  FMNMX.FTZ R7, R167, R7, !PT ;  /* 0x00000007a7077209 */ /* 0x000fc80007810000 */
[----:B------:R-:W-:Y:S01]  /*103a0*/  FMNMX.FTZ R7, R170, R7, !PT ;  /* 0x00000007aa077209 */ /* 0x000fe20007810000 */
[----:B------:R-:W3:Y:S01]  /*103b0*/  MUFU.EX2 R165, R165 ;  /* 0x000000a500a57308 */ /* 0x000ee20000000800 */
[C---:B----4-:R-:W-:Y:S01]  /*103c0*/  FADD.FTZ R4, R161.reuse, R4 ;  /* 0x00000004a1047221 */ /* 0x050fe20000010000 */
[----:B------:R-:W-:Y:S02]  /*103d0*/  F2FP.BF16.F32.PACK_AB R152, R161, R152 ;  /* 0x00000098a198723e */ /* 0x000fe400000010ff */
[----:B------:R-:W-:-:S04]  /*103e0*/  FMNMX.FTZ R7, R171, R7, !PT ;  /* 0x00000007ab077209 */ /* 0x000fc80007810000 */
[----:B------:R-:W-:Y:S01]  /*103f0*/  FMNMX.FTZ R7, R174, R7, !PT ;  /* 0x00000007ae077209 */ /* 0x000fe20007810000 */
[----:B------:R-:W4:Y:S01]  /*10400*/  MUFU.EX2 R156, R168 ;  /* 0x000000a8009c7308 */ /* 0x000f220000000800 */
[----:B--2---:R-:W-:Y:S02]  /*10410*/  FADD.FTZ R4, R164, R4 ;  /* 0x00000004a4047221 */ /* 0x004fe40000010000 */
[----:B------:R-:W-:-:S04]  /*10420*/  FMNMX.FTZ R7, R175, R7, !PT ;  /* 0x00000007af077209 */ /* 0x000fc80007810000 */
[----:B------:R-:W-:Y:S01]  /*10430*/  FMNMX.FTZ R7, R178, R7, !PT ;  /* 0x00000007b2077209 */ /* 0x000fe20007810000 */
[----:B------:R-:W2:Y:S01]  /*10440*/  MUFU.EX2 R169, R169 ;  /* 0x000000a900a97308 */ /* 0x000ea20000000800 */
[----:B---3--:R-:W-:Y:S02]  /*10450*/  FADD.FTZ R4, R165, R4 ;  /* 0x00000004a5047221 */ /* 0x008fe40000010000 */
[----:B------:R-:W-:-:S04]  /*10460*/  FMNMX.FTZ R7, R179, R7, !PT ;  /* 0x00000007b3077209 */ /* 0x000fc80007810000 */
[----:B------:R-:W-:Y:S01]  /*10470*/  FMNMX.FTZ R7, R182, R7, !PT ;  /* 0x00000007b6077209 */ /* 0x000fe20007810000 */
[----:B------:R-:W3:Y:S01]  /*10480*/  MUFU.EX2 R172, R172 ;  /* 0x000000ac00ac7308 */ /* 0x000ee20000000800 */
[----:B----4-:R-:W-:Y:S02]  /*10490*/  FADD.FTZ R4, R156, R4 ;  /* 0x000000049c047221 */ /* 0x010fe40000010000 */
        /* <DEDUP_REMOVED lines=15> */
[----:B------:R-:W-:Y:S01]  /*10590*/  MUFU.EX2 R168, R192 ;  /* 0x000000c000a87308 */ /* 0x000fe20000000800 */
[----:B--2---:R-:W-:Y:S02]  /*105a0*/  FADD.FTZ R4, R160, R4 ;  /* 0x00000004a0047221 */ /* 0x004fe40000010000 */
[----:B------:R-:W-:-:S05]  /*105b0*/  FMNMX.FTZ R7, R199, R7, !PT ;  /* 0x00000007c7077209 */ /* 0x000fca0007810000 */
[----:B------:R-:W2:Y:S01]  /*105c0*/  SHFL.BFLY PT, R153, R7, 0x2, 0x1f ;  /* 0x0c401f0007997f89 */ /* 0x000ea200000e0000 */
[----:B------:R-:W4:Y:S01]  /*105d0*/  MUFU.EX2 R180, R180 ;  /* 0x000000b400b47308 */ /* 0x000f220000000800 */
[C---:B---3--:R-:W-:Y:S01]  /*105e0*/  FADD.FTZ R4, R177.reuse, R4 ;  /* 0x00000004b1047221 */ /* 0x048fe20000010000 */
[----:B------:R-:W-:-:S06]  /*105f0*/  F2FP.BF16.F32.PACK_AB R160, R177, R160 ;  /* 0x000000a0b1a0723e */ /* 0x000fcc00000010ff */
[----:B------:R-:W3:Y:S08]  /*10600*/  MUFU.EX2 R181, R181 ;  /* 0x000000b500b57308 */ /* 0x000ef00000000800 */
[----:B------:R-:W5:Y:S01]  /*10610*/  MUFU.EX2 R184, R184 ;  /* 0x000000b800b87308 */ /* 0x000f620000000800 */
[----:B----4-:R-:W-:Y:S01]  /*10620*/  FADD.FTZ R4, R180, R4 ;  /* 0x00000004b4047221 */ /* 0x010fe20000010000 */
[----:B--2---:R-:W-:-:S06]  /*10630*/  FMNMX.FTZ R7, R7, R153, !PT ;  /* 0x0000009907077209 */ /* 0x004fcc0007810000 */
[----:B------:R-:W2:Y:S01]  /*10640*/  MUFU.EX2 R185, R185 ;  /* 0x000000b900b97308 */ /* 0x000ea20000000800 */
[----:B---3--:R-:W-:Y:S01]  /*10650*/  FADD.FTZ R4, R181, R4 ;  /* 0x00000004b5047221 */ /* 0x008fe20000010000 */
[----:B------:R-:W3:Y:S06]  /*10660*/  SHFL.BFLY PT, R153, R7, 0x1, 0x1f ;  /* 0x0c201f0007997f89 */ /* 0x000eec00000e0000 */
[----:B------:R-:W4:Y:S01]  /*10670*/  MUFU.EX2 R188, R188 ;  /* 0x000000bc00bc7308 */ /* 0x000f220000000800 */
[----:B-----5:R-:W-:-:S07]  /*10680*/  FADD.FTZ R4, R184, R4 ;  /* 0x00000004b8047221 */ /* 0x020fce0000010000 */
[----:B------:R-:W5:Y:S01]  /*10690*/  MUFU.EX2 R189, R189 ;  /* 0x000000bd00bd7308 */ /* 0x000f620000000800 */
[----:B--2---:R-:W-:-:S07]  /*106a0*/  FADD.FTZ R4, R185, R4 ;  /* 0x00000004b9047221 */ /* 0x004fce0000010000 */
[----:B------:R-:W-:Y:S01]  /*106b0*/  MUFU.EX2 R193, R193 ;  /* 0x000000c100c17308 */ /* 0x000fe20000000800 */
[----:B----4-:R-:W-:Y:S01]  /*106c0*/  FADD.FTZ R4, R188, R4 ;  /* 0x00000004bc047221 */ /* 0x010fe20000010000 */
[----:B---3--:R-:W-:-:S06]  /*106d0*/  FMNMX.FTZ R7, R7, R153, !PT ;  /* 0x0000009907077209 */ /* 0x008fcc0007810000 */
[----:B------:R-:W-:Y:S01]  /*106e0*/  MUFU.EX2 R196, R196 ;  /* 0x000000c400c47308 */ /* 0x000fe20000000800 */
[C---:B------:R-:W-:Y:S01]  /*106f0*/  FADD.FTZ R157, -R7.reuse, R201 ;  /* 0x000000c9079d7221 */ /* 0x040fe20000010100 */
[-C--:B------:R-:W-:Y:S01]  /*10700*/  FMUL.FTZ R153, R7, R10.reuse ;  /* 0x0000000a07997220 */ /* 0x080fe20000410000 */
[----:B-----5:R-:W-:Y:S02]  /*10710*/  FADD.FTZ R169, R189, R4 ;  /* 0x00000004bda97221 */ /* 0x020fe40000010000 */
[-C--:B------:R-:W-:Y:S01]  /*10720*/  FMUL.FTZ R157, R157, R10.reuse ;  /* 0x0000000a9d9d7220 */ /* 0x080fe20000410000 */
        /* <DEDUP_REMOVED lines=26> */
[----:B------:R-:W-:Y:S01]  /*108d0*/  FFMA.FTZ R199, R199, R10, -R153 ;  /* 0x0000000ac7c77223 */ /* 0x000fe20000010899 */
[----:B--2---:R-:W-:Y:S01]  /*108e0*/  @!P1 VIADD R154, R6, 0x22840 ;  /* 0x00022840069a9836 */ /* 0x004fe20000000000 */
[----:B------:R2:W5:Y:S01]  /*108f0*/  MUFU.EX2 R203, R158 ;  /* 0x0000009e00cb7308 */ /* 0x0005620000000800 */
[----:B------:R-:W-:Y:S01]  /*10900*/  FADD.FTZ R4, R168, R169 ;  /* 0x000000a9a8047221 */ /* 0x000fe20000010000 */
[-C--:B---3--:R-:W-:Y:S01]  /*10910*/  FMUL.FTZ R26, R26, R157.reuse ;  /* 0x0000009d1a1a7220 */ /* 0x088fe20000410000 */
[-C--:B------:R-:W-:Y:S01]  /*10920*/  FMUL.FTZ R27, R27, R157.reuse ;  /* 0x0000009d1b1b7220 */ /* 0x080fe20000410000 */
[----:B------:R-:W-:Y:S01]  /*10930*/  @!P1 PRMT R154, RZ, 0x654, R154 ;  /* 0x00000654ff9a9816 */ /* 0x000fe2000000009a */
[----:B------:R-:W-:Y:S01]  /*10940*/  FADD.FTZ R169, R193, R4 ;  /* 0x00000004c1a97221 */ /* 0x000fe20000010000 */
[-C--:B------:R-:W-:Y:S01]  /*10950*/  FMUL.FTZ R30, R30, R157.reuse ;  /* 0x0000009d1e1e7220 */ /* 0x080fe20000410000 */
[----:B------:R-:W-:Y:S01]  /*10960*/  FMUL.FTZ R31, R31, R157 ;  /* 0x0000009d1f1f7220 */ /* 0x000fe20000410000 */
[----:B------:R-:W3:Y:S01]  /*10970*/  MUFU.EX2 R159, R159 ;  /* 0x0000009f009f7308 */ /* 0x000ee20000000800 */
[----:B--2---:R-:W-:Y:S01]  /*10980*/  F2FP.BF16.F32.PACK_AB R158, R173, R172 ;  /* 0x000000acad9e723e */ /* 0x004fe200000010ff */
[----:B------:R-:W-:Y:S01]  /*10990*/  FFMA.FTZ R172, R157, R3, R201 ;  /* 0x000000039dac7223 */ /* 0x000fe200000100c9 */
[----:B------:R-:W-:Y:S01]  /*109a0*/  FADD.FTZ R169, R196, R169 ;  /* 0x000000a9c4a97221 */ /* 0x000fe20000010000 */
[C---:B----4-:R-:W-:Y:S01]  /*109b0*/  F2FP.BF16.F32.PACK_AB R201, R155.reuse, R201 ;  /* 0x000000c99bc9723e */ /* 0x050fe200000010ff */
[-C--:B------:R-:W-:Y:S01]  /*109c0*/  FMUL.FTZ R34, R34, R157.reuse ;  /* 0x0000009d22227220 */ /* 0x080fe20000410000 */
[----:B------:R-:W-:Y:S01]  /*109d0*/  FADD.FTZ R172, R155, R172 ;  /* 0x000000ac9bac7221 */ /* 0x000fe20000010000 */
[-C--:B------:R-:W-:Y:S01]  /*109e0*/  FMUL.FTZ R35, R35, R157.reuse ;  /* 0x0000009d23237220 */ /* 0x080fe20000410000 */
[----:B------:R-:W2:Y:S01]  /*109f0*/  MUFU.EX2 R153, R162 ;  /* 0x000000a200997308 */ /* 0x000ea20000000800 */
[-C--:B------:R-:W-:Y:S01]  /*10a00*/  FMUL.FTZ R38, R38, R157.reuse ;  /* 0x0000009d26267220 */ /* 0x080fe20000410000 */
[----:B-----5:R-:W-:Y:S01]  /*10a10*/  FADD.FTZ R172, R203, R172 ;  /* 0x000000accbac7221 */ /* 0x020fe20000010000 */
        /* <DEDUP_REMOVED lines=76> */
[-C--:B------:R-:W-:Y:S01]  /*10ee0*/  FMUL.FTZ R150, R150, R157.reuse ;  /* 0x0000009d96967220 */ /* 0x080fe20000410000 */
[----:B------:R4:W5:Y:S01]  /*10ef0*/  MUFU.EX2 R170, R5 ;  /* 0x0000000500aa7308 */ /* 0x0009620000000800 */
[----:B---3--:R-:W-:Y:S01]  /*10f00*/  FADD.FTZ R172, R161, R172 ;  /* 0x000000aca1ac7221 */ /* 0x008fe20000010000 */
[----:B------:R-:W-:Y:S01]  /*10f10*/  FMUL.FTZ R151, R151, R157 ;  /* 0x0000009d97977220 */ /* 0x000fe20000410000 */
[----:B------:R-:W-:-:S02]  /*10f20*/  F2FP.BF16.F32.PACK_AB R153, R163, R153 ;  /* 0x00000099a399723e */ /* 0x000fc400000010ff */
[----:B------:R-:W-:Y:S02]  /*10f30*/  F2FP.BF16.F32.PACK_AB R157, R171, R167 ;  /* 0x000000a7ab9d723e */ /* 0x000fe400000010ff */
[----:B------:R-:W-:Y:S01]  /*10f40*/  F2FP.BF16.F32.PACK_AB R162, R181, R180 ;  /* 0x000000b4b5a2723e */ /* 0x000fe200000010ff */
[----:B------:R-:W3:Y:S01]  /*10f50*/  MUFU.EX2 R182, R182 ;  /* 0x000000b600b67308 */ /* 0x000ee20000000800 */
[----:B----4-:R-:W-:Y:S01]  /*10f60*/  IADD3 R5, -R217, 0xb, RZ ;  /* 0x0000000bd9057810 */ /* 0x010fe20007ffe1ff */
[----:B--2---:R-:W-:Y:S01]  /*10f70*/  FADD.FTZ R3, R179, R172 ;  /* 0x000000acb3037221 */ /* 0x004fe20000010000 */
[----:B------:R-:W-:Y:S02]  /*10f80*/  F2FP.BF16.F32.PACK_AB R166, R189, R188 ;  /* 0x000000bcbda6723e */ /* 0x000fe400000010ff */
[----:B------:R-:W-:Y:S01]  /*10f90*/  F2FP.BF16.F32.PACK_AB R168, R193, R168 ;  /* 0x000000a8c1a8723e */ /* 0x000fe200000010ff */
[----:B------:R2:W-:Y:S06]  /*10fa0*/  BAR.ARV R5, 0x100 ;  /* 0x000400050000751d */ /* 0x0005ec0000002000 */
[----:B------:R-:W4:Y:S01]  /*10fb0*/  MUFU.EX2 R183, R183 ;  /* 0x000000b700b77308 */ /* 0x000f220000000800 */
[----:B------:R0:W-:Y:S01]  /*10fc0*/  @!P1 SYNCS.ARRIVE.TRANS64.RED.A1T0 RZ, [R154+URZ], RZ ;  /* 0x000000ff9aff99a7 */ /* 0x0001e2000810043f */
[C---:B-----5:R-:W-:Y:S01]  /*10fd0*/  FADD.FTZ R4, R170.reuse, R169 ;  /* 0x000000a9aa047221 */ /* 0x060fe20000010000 */
[----:B------:R-:W-:Y:S01]  /*10fe0*/  F2FP.BF16.F32.PACK_AB R170, R170, R196 ;  /* 0x000000c4aaaa723e */ /* 0x000fe200000010ff */
[----:B---3--:R-:W-:Y:S01]  /*10ff0*/  FADD.FTZ R178, R182, R3 ;  /* 0x00000003b6b27221 */ /* 0x008fe20000010000 */
[----:B------:R-:W-:-:S03]  /*11000*/  F2FP.BF16.F32.PACK_AB R161, R179, R161 ;  /* 0x000000a1b3a1723e */ /* 0x000fc600000010ff */
[----:B------:R-:W-:Y:S01]  /*11010*/  MUFU.EX2 R187, R187 ;  /* 0x000000bb00bb7308 */ /* 0x000fe20000000800 */
[----:B0-----:R-:W-:Y:S02]  /*11020*/  F2FP.BF16.F32.PACK_AB R154, R165, R164 ;  /* 0x000000a4a59a723e */ /* 0x001fe400000010ff */
[----:B------:R-:W-:-:S05]  /*11030*/  F2FP.BF16.F32.PACK_AB R164, R185, R184 ;  /* 0x000000b8b9a4723e */ /* 0x000fca00000010ff */
[----:B------:R-:W0:Y:S01]  /*11040*/  MUFU.EX2 R165, R186 ;  /* 0x000000ba00a57308 */ /* 0x000e220000000800 */
[C---:B----4-:R-:W-:Y:S01]  /*11050*/  FADD.FTZ R178, R183.reuse, R178 ;  /* 0x000000b2b7b27221 */ /* 0x050fe20000010000 */
[----:B------:R-:W-:-:S06]  /*11060*/  F2FP.BF16.F32.PACK_AB R163, R183, R182 ;  /* 0x000000b6b7a3723e */ /* 0x000fcc00000010ff */
[----:B------:R-:W3:Y:S08]  /*11070*/  MUFU.EX2 R190, R190 ;  /* 0x000000be00be7308 */ /* 0x000ef00000000800 */
[----:B------:R-:W4:Y:S01]  /*11080*/  MUFU.EX2 R191, R191 ;  /* 0x000000bf00bf7308 */ /* 0x000f220000000800 */
[----:B0-----:R-:W-:Y:S01]  /*11090*/  FADD.FTZ R178, R165, R178 ;  /* 0x000000b2a5b27221 */ /* 0x001fe20000010000 */
[----:B------:R-:W-:-:S03]  /*110a0*/  F2FP.BF16.F32.PACK_AB R165, R187, R165 ;  /* 0x000000a5bba5723e */ /* 0x000fc600000010ff */
[----:B------:R-:W-:-:S03]  /*110b0*/  FADD.FTZ R3, R187, R178 ;  /* 0x000000b2bb037221 */ /* 0x000fc60000010000 */
[----:B------:R-:W0:Y:S01]  /*110c0*/  MUFU.EX2 R169, R194 ;  /* 0x000000c200a97308 */ /* 0x000e220000000800 */
[----:B---3--:R-:W-:-:S07]  /*110d0*/  FADD.FTZ R176, R190, R3 ;  /* 0x00000003beb07221 */ /* 0x008fce0000010000 */
[----:B------:R-:W3:Y:S01]  /*110e0*/  MUFU.EX2 R172, R195 ;  /* 0x000000c300ac7308 */ /* 0x000ee20000000800 */
[C---:B----4-:R-:W-:Y:S01]  /*110f0*/  FADD.FTZ R176, R191.reuse, R176 ;  /* 0x000000b0bfb07221 */ /* 0x050fe20000010000 */
[----:B------:R-:W-:-:S06]  /*11100*/  F2FP.BF16.F32.PACK_AB R167, R191, R190 ;  /* 0x000000bebfa7723e */ /* 0x000fcc00000010ff */
[----:B------:R-:W4:Y:S01]  /*11110*/  MUFU.EX2 R198, R198 ;  /* 0x000000c600c67308 */ /* 0x000f220000000800 */
[----:B0-----:R-:W-:-:S07]  /*11120*/  FADD.FTZ R3, R169, R176 ;  /* 0x000000b0a9037221 */ /* 0x001fce0000010000 */
[----:B------:R-:W0:Y:S01]  /*11130*/  MUFU.EX2 R199, R199 ;  /* 0x000000c700c77308 */ /* 0x000e220000000800 */
[C---:B---3--:R-:W-:Y:S01]  /*11140*/  FADD.FTZ R3, R172.reuse, R3 ;  /* 0x00000003ac037221 */ /* 0x048fe20000010000 */
[----:B------:R-:W-:-:S03]  /*11150*/  F2FP.BF16.F32.PACK_AB R169, R172, R169 ;  /* 0x000000a9aca9723e */ /* 0x000fc600000010ff */
[----:B----4-:R-:W-:-:S04]  /*11160*/  FADD.FTZ R174, R198, R3 ;  /* 0x00000003c6ae7221 */ /* 0x010fc80000010000 */
[C---:B0-----:R-:W-:Y:S01]  /*11170*/  FADD.FTZ R3, R199.reuse, R174 ;  /* 0x000000aec7037221 */ /* 0x041fe20000010000 */
[----:B------:R-:W-:Y:S01]  /*11180*/  F2FP.BF16.F32.PACK_AB R171, R199, R198 ;  /* 0x000000c6c7ab723e */ /* 0x000fe200000010ff */
[----:B--2---:R-:W-:Y:S06]  /*11190*/  @!P0 BRA `(.L_x_11890) ;  /* 0x0000000000048947 */ /* 0x004fec0003800000 */
[----:B------:R-:W-:Y:S01]  /*111a0*/  BPT.TRAP 0x1 ;  /* 0x000000040000795c */ /* 0x000fe20000300000 */
.L_x_11890:
[----:B------:R0:W2:Y:S01]  /*111b0*/  SYNCS.PHASECHK.TRANS64.TRYWAIT P3, [R6+URZ+0x22850], R213 ;  /* 0x022850d5060075a7 */ /* 0x0000a2000806017f */
[----:B------:R-:W-:Y:S05]  /*111c0*/  @!P0 BRA `(.L_x_11891) ;  /* 0x0000000000048947 */ /* 0x000fea0003800000 */
[----:B------:R-:W-:Y:S01]  /*111d0*/  BPT.TRAP 0x1 ;  /* 0x000000040000795c */ /* 0x000fe20000300000 */
.L_x_11891:
[----:B------:R-:W-:Y:S04]  /*111e0*/  BSSY B0, `(.L_x_11892) ;  /* 0x0000004000007945 */ /* 0x000fe80003800000 */
[----:B--2---:R-:W-:Y:S05]  /*111f0*/  @P3 BRA `(.L_x_11893) ;  /* 0x0000000000083947 */ /* 0x004fea0003800000 */
[----:B------:R-:W2:Y:S02]  /*11200*/  SYNCS.PHASECHK.TRANS64.TRYWAIT P3, [R6+URZ+0x22850], R213 ;  /* 0x022850d5060075a7 */ /* 0x000ea4000806017f */
[----:B--2---:R-:W-:Y:S05]  /*11210*/  @!P3 BRA `(.L_x_11894) ;  /* 0x000000f800b4b947 */ /* 0x004fea0003800000 */
.L_x_11893:
[----:B------:R-:W-:Y:S05]  /*11220*/  BSYNC B0 ;  /* 0x0000000000007941 */ /* 0x000fea0003800000 */
.L_x_11892:
[----:B------:R-:W3:Y:S01]  /*11230*/  S2R R174, SR_TID.X ;  /* 0x0000000000ae7919 */ /* 0x000ee20000002100 */
[----:B------:R-:W-:Y:S01]  /*11240*/  IMAD.MOV.U32 R173, RZ, RZ, 0x40000040 ;  /* 0x40000040ffad7424 */ /* 0x000fe200078e00ff */
[----:B------:R-:W-:Y:S05]  /*11250*/  WARPSYNC.ALL ;  /* 0x0000000000007948 */ /* 0x000fea0003800000 */
[----:B------:R-:W-:Y:S01]  /*11260*/  R2UR UR7, R173 ;  /* 0x00000000ad0772ca */ /* 0x000fe200000e0000 */
[----:B------:R-:W-:Y:S02]  /*11270*/  IMAD R172, R2, 0xc00, R11 ;  /* 0x00000c0002ac7824 */ /* 0x000fe400078e020b */
[----:B------:R-:W-:-:S02]  /*11280*/  IMAD.MOV.U32 R175, RZ, RZ, 0x40000040 ;  /* 0x40000040ffaf7424 */ /* 0x000fc400078e00ff */
[----:B012---:R-:W-:Y:S01]  /*11290*/  @!P1 VIADD R6, R6, 0x22860 ;  /* 0x0002286006069836 */ /* 0x007fe20000000000 */
[----:B------:R-:W-:-:S04]  /*112a0*/  R2UR UR6, R172 ;  /* 0x00000000ac0672ca */ /* 0x000fc800000e0000 */
[----:B------:R-:W-:Y:S02]  /*112b0*/  @!P1 PRMT R6, RZ, 0x654, R6 ;  /* 0x00000654ff069816 */ /* 0x000fe40000000006 */
[----:B---3--:R-:W-:-:S05]  /*112c0*/  SHF.R.U32.HI R174, RZ, 0x7, R174 ;  /* 0x00000007ffae7819 */ /* 0x008fca00000116ae */
[----:B------:R-:W-:Y:S02]  /*112d0*/  VIADD R173, R174, 0x8 ;  /* 0x00000008aead7836 */ /* 0x000fe40000000000 */
[----:B------:R-:W-:-:S03]  /*112e0*/  VIADD R174, R172, 0x80 ;  /* 0x00000080acae7836 */ /* 0x000fc60000000000 */
        /* <DEDUP_REMOVED lines=45> */
[----:B0-----:R-:W-:-:S07]  /*115c0*/  IMAD.MOV.U32 R6, RZ, RZ, R216 ;  /* 0x000000ffff067224 */ /* 0x001fce00078e00d8 */
.L_x_11885:
[----:B------:R-:W-:-:S13]  /*115d0*/  ISETP.GE.AND P2, PT, R6, R219, PT ;  /* 0x000000db0600720c */ /* 0x000fda0003f46270 */
[----:B------:R-:W-:Y:S05]  /*115e0*/  @!P2 BRA `(.L_x_11896) ;  /* 0x00000030006ca947 */ /* 0x000fea0003800000 */
[----:B------:R-:W-:Y:S02]  /*115f0*/  IMAD.MOV.U32 R216, RZ, RZ, R7 ;  /* 0x000000ffffd87224 */ /* 0x000fe400078e0007 */
[----:B------:R-:W-:-:S07]  /*11600*/  IMAD.MOV.U32 R217, RZ, RZ, R0 ;  /* 0x000000ffffd97224 */ /* 0x000fce00078e0000 */
.L_x_11914:
[----:B------:R-:W-:Y:S01]  /*11610*/  VIADD R2, R2, 0x1 ;  /* 0x0000000102027836 */ /* 0x000fe20000000000 */
[----:B------:R-:W-:Y:S05]  /*11620*/  YIELD ;  /* 0x0000000000007946 */ /* 0x000fea0003800000 */
[----:B------:R-:W-:-:S04]  /*11630*/  ISETP.NE.AND P2, PT, R2, 0x2, PT ;  /* 0x000000020200780c */ /* 0x000fc80003f45270 */
[----:B------:R-:W-:Y:S02]  /*11640*/  SEL R0, RZ, 0x1, P2 ;  /* 0x00000001ff007807 */ /* 0x000fe40001000000 */
[----:B------:R-:W-:Y:S02]  /*11650*/  SEL R2, R2, RZ, P2 ;  /* 0x000000ff02027207 */ /* 0x000fe40001000000 */
[----:B------:R-:W-:Y:S01]  /*11660*/  LOP3.LUT R19, R19, R0, RZ, 0x3c, !PT ;  /* 0x0000000013137212 */ /* 0x000fe200078e3cff */
[----:B--2---:R-:W-:Y:S06]  /*11670*/  @!P0 BRA `(.L_x_11897) ;  /* 0x0000000000048947 */ /* 0x004fec0003800000 */
[----:B------:R-:W-:Y:S01]  /*11680*/  BPT.TRAP 0x1 ;  /* 0x000000040000795c */ /* 0x000fe20000300000 */
.L_x_11897:
[----:B0-----:R-:W-:Y:S01]  /*11690*/  IMAD R201, R2, 0x8, R16 ;  /* 0x0000000802c97824 */ /* 0x001fe200078e0210 */
[----:B------:R-:W-:-:S04]  /*116a0*/  SHF.L.U32 R200, R19, 0x1f, RZ ;  /* 0x0000001f13c87819 */ /* 0x000fc800000006ff */
[----:B------:R0:W2:Y:S01]  /*116b0*/  SYNCS.PHASECHK.TRANS64.TRYWAIT P2, [R201+URZ+0x22830], R200 ;  /* 0x022830c8c90075a7 */ /* 0x0000a2000804017f */
[----:B------:R-:W-:Y:S05]  /*116c0*/  @!P0 BRA `(.L_x_11898) ;  /* 0x0000000000048947 */ /* 0x000fea0003800000 */
[----:B------:R-:W-:Y:S01]  /*116d0*/  BPT.TRAP 0x1 ;  /* 0x000000040000795c */ /* 0x000fe20000300000 */
.L_x_11898:
[----:B------:R-:W-:Y:S02]  /*116e0*/  IMAD R202, R2, 0x300, R211 ;  /* 0x0000030002ca7824 */ /* 0x000fe400078e02d3 */
[----:B------:R-:W-:Y:S01]  /*116f0*/  IMAD.MOV.U32 R203, RZ, RZ, 0x40000040 ;  /* 0x40000040ffcb7424 */ /* 0x000fe200078e00ff */
[----:B--2---:R-:W-:Y:S06]  /*11700*/  @P2 BRA `(.L_x_11899) ;  /* 0x0000000000082947 */ /* 0x004fec0003800000 */
[----:B------:R-:W2:Y:S02]  /*11710*/  SYNCS.PHASECHK.TRANS64.TRYWAIT P2, [R201+URZ+0x22830], R200 ;  /* 0x022830c8c90075a7 */ /* 0x000ea4000804017f */
[----:B--2---:R-:W-:Y:S05]  /*11720*/  @!P2 BRA `(.L_x_11900) ;  /* 0x000000f40084a947 */ /* 0x004fea0003800000 */
.L_x_11899:
[----:B------:R-:W-:Y:S05]  /*11730*/  WARPSYNC.ALL ;  /* 0x0000000000007948 */ /* 0x000fea0003800000 */
[C---:B------:R-:W-:Y:S01]  /*11740*/  R2UR UR6, R202.reuse ;  /* 0x00000000ca0672ca */ /* 0x040fe200000e0000 */
[----:B-1----:R-:W-:Y:S01]  /*11750*/  WARPGROUP.ARRIVE ;  /* 0x00000000000079c5 */ /* 0x002fe20000000000 */
[----:B------:R-:W-:Y:S01]  /*11760*/  R2UR UR7, R203 ;  /* 0x00000000cb0772ca */ /* 0x000fe200000e0000 */
[----:B------:R-:W-:Y:S01]  /*11770*/  VIADD R212, R202, 0x2 ;  /* 0x00000002cad47836 */ /* 0x000fe20000000000 */
[----:B------:R-:W-:Y:S01]  /*11780*/  R2UR UR4, R8 ;  /* 0x00000000080472ca */ /* 0x000fe200000e0000 */
[----:B------:R-:W-:Y:S01]  /*11790*/  IMAD.MOV.U32 R213, RZ, RZ, 0x40000040 ;  /* 0x40000040ffd57424 */ /* 0x000fe200078e00ff */
[----:B------:R-:W-:Y:S01]  /*117a0*/  R2UR UR5, R9 ;  /* 0x00000000090572ca */ /* 0x000fe200000e0000 */
[----:B------:R-:W-:Y:S01]  /*117b0*/  IMAD.MOV.U32 R203, RZ, RZ, 0x40000040 ;  /* 0x40000040ffcb7424 */ /* 0x000fe200078e00ff */
[----:B------:R-:W-:Y:S01]  /*117c0*/  ISETP.NE.AND P2, PT, R234, 0x1, PT ;  /* 0x00000001ea00780c */ /* 0x000fe20003f45270 */
[----:B------:R-:W1:Y:S01]  /*117d0*/  S2R R7, SR_TID.X ;  /* 0x0000000000077919 */ /* 0x000e620000002100 */
[----:B------:R-:W-:-:S09]  /*117e0*/  IMAD.IADD R227, R215, 0x1, R210 ;  /* 0x00000001d7e37824 */ /* 0x000fd200078e02d2 */
        /* <DEDUP_REMOVED lines=8> */
[----:B------:R-:W3:Y:S08]  /*11870*/  @P2 LDC R5, c[0x0][0x44c] ;  /* 0x00011300ff052b82 */ /* 0x000ef00000000800 */
[----:B------:R-:W4:Y:S01]  /*11880*/  @P2 LDC R0, c[0x0][0x450] ;  /* 0x00011400ff002b82 */ /* 0x000f220000000800 */
[----:B-1----:R-:W-:Y:S01]  /*11890*/  SHF.R.U32.HI R7, RZ, 0x7, R7 ;  /* 0x00000007ff077819 */ /* 0x002fe20000011607 */
[----:B---3--:R-:W-:-:S05]  /*118a0*/  @P2 IMAD.HI.U32 R5, R227, R5, RZ ;  /* 0x00000005e3052227 */ /* 0x008fca00078e00ff */
[----:B----4-:R-:W-:Y:S01]  /*118b0*/  @P2 SHF.R.U32.HI R227, RZ, R0, R5 ;  /* 0x00000000ffe32219 */ /* 0x010fe20000011605 */
[----:B------:R-:W-:Y:S01]  /*118c0*/  @!P1 VIADD R0, R201, 0x22840 ;  /* 0x00022840c9009836 */ /* 0x000fe20000000000 */
[----:B------:R-:W-:Y:S02]  /*118d0*/  IADD3 R5, -R7, 0xb, RZ ;  /* 0x0000000b07057810 */ /* 0x000fe40007ffe1ff */
[----:B------:R-:W-:Y:S01]  /*118e0*/  ISETP.GE.AND P2, PT, R229, 0x1, PT ;  /* 0x00000001e500780c */ /* 0x000fe20003f46270 */
[----:B------:R-:W1:Y:S01]  /*118f0*/  SHFL.IDX PT, R7, R227, RZ, 0x1c1f ;  /* 0x001c1fffe3077589 */ /* 0x000e6200000e0000 */
[----:B------:R-:W-:Y:S01]  /*11900*/  @!P1 PRMT R0, RZ, 0x654, R0 ;  /* 0x00000654ff009816 */ /* 0x000fe20000000000 */
[----:B------:R-:W-:Y:S02]  /*11910*/  WARPGROUP.DEPBAR.LE gsb0, 0x0 ;  /* 0x00008000000079c5 */ /* 0x000fe40000010000 */
[----:B------:R-:W-:-:S06]  /*11920*/  WARPGROUP.ARRIVE ;  /* 0x00000000000079c5 */ /* 0x000fcc0000000000 */
        /* <DEDUP_REMOVED lines=15> */
[----:B------:R-:W-:Y:S02]  /*11a20*/  ULOP3.LUT UR4, URZ, UR45, URZ, 0x33, !UPT ;  /* 0x0000002d3f047292 */ /* 0x000fe4000f8e333f */
[----:B------:R-:W-:Y:S02]  /*11a30*/  WARPGROUP.DEPBAR.LE gsb0, 0x0 ;  /* 0x00008000000079c5 */ /* 0x000fe40000010000 */
[----:B------:R3:W-:Y:S06]  /*11a40*/  BAR.ARV R5, 0x100 ;  /* 0x000400050000751d */ /* 0x0007ec0000002000 */
[----:B------:R4:W-:Y:S02]  /*11a50*/  @!P1 SYNCS.ARRIVE.TRANS64.RED.A1T0 RZ, [R0+URZ], RZ ;  /* 0x000000ff00ff99a7 */ /* 0x0009e4000810043f */
[----:B----4-:R-:W-:-:S04]  /*11a60*/  IMAD R0, R6, -0x60, RZ ;  /* 0xffffffa006007824 */ /* 0x010fc800078e02ff */
[----:B------:R-:W-:-:S04]  /*11a70*/  VIADD R10, R0, 0x1 ;  /* 0x00000001000a7836 */ /* 0x000fc80000000000 */
[----:B------:R-:W-:-:S05]  /*11a80*/  IMAD R10, R206, -0x2, R10 ;  /* 0xfffffffece0a7824 */ /* 0x000fca00078e020a */
[----:B------:R-:W-:-:S05]  /*11a90*/  IADD3 R213, -R204, R10, R205 ;  /* 0x0000000accd57210 */ /* 0x000fca0007ffe1cd */
[C---:B------:R-:W-:Y:S02]  /*11aa0*/  VIADD R226, R213.reuse, UR44 ;  /* 0x0000002cd5e27c36 */ /* 0x040fe40008000000 */
[----:B------:R-:W-:Y:S02]  /*11ab0*/  VIADD R213, R213, UR4 ;  /* 0x00000004d5d57c36 */ /* 0x000fe40008000000 */
[C---:B-1----:R-:W-:Y:S02]  /*11ac0*/  IMAD.IADD R212, R7.reuse, 0x1, R226 ;  /* 0x0000000107d47824 */ /* 0x042fe400078e02e2 */
        /* <DEDUP_REMOVED lines=14> */
.L_x_11903:
[----:B------:R-:W-:-:S05]  /*11bb0*/  IMAD.U32 R228, RZ, RZ, UR37 ;  /* 0x00000025ffe47e24 */ /* 0x000fca000f8e00ff */
[----:B------:R-:W-:-:S13]  /*11bc0*/  ISETP.NE.AND P2, PT, R228, 0x1, PT ;  /* 0x00000001e400780c */ /* 0x000fda0003f45270 */
[----:B------:R-:W1:Y:S02]  /*11bd0*/  @P2 LDC.64 R202, c[0x0][0x9e8] ;  /* 0x00027a00ffca2b82 */ /* 0x000e640000000a00 */
[----:B-1----:R-:W-:-:S05]  /*11be0*/  @P2 IMAD.HI.U32 R202, R7, R202, RZ ;  /* 0x000000ca07ca2227 */ /* 0x002fca00078e00ff */
[----:B------:R-:W-:-:S07]  /*11bf0*/  @P2 SHF.R.U32.HI R7, RZ, R203, R202 ;  /* 0x000000cbff072219 */ /* 0x000fce00000116ca */
.L_x_11904:
[----:B------:R-:W-:Y:S05]  /*11c00*/  BSYNC B0 ;  /* 0x0000000000007941 */ /* 0x000fea0003800000 */
.L_x_11902:
[----:B------:R-:W-:-:S04]  /*11c10*/  IMAD R202, R206, -0x2, R0 ;  /* 0xfffffffececa7824 */ /* 0x000fc800078e0200 */
[----:B------:R-:W-:-:S05]  /*11c20*/  IMAD R202, R7, R228, R202 ;  /* 0x000000e407ca7224 */ /* 0x000fca00078e02ca */
[----:B------:R-:W-:Y:S02]  /*11c30*/  VIMNMX R10, R10, R202, !PT ;  /* 0x000000ca0a0a7248 */ /* 0x000fe40007fe0100 */
[----:B------:R-:W-:-:S07]  /*11c40*/  VIADDMNMX R212, R202, R228, R212, PT ;  /* 0x000000e4cad47246 */ /* 0x000fce00038001d4 */
.L_x_11901:
[----:B------:R-:W3:Y:S01]  /*11c50*/  LDL.LU R228, [R1] ;  /* 0x0000000001e47983 */ /* 0x000ee20000300800 */
[C---:B------:R-:W-:Y:S02]  /*11c60*/  ISETP.GE.AND P2, PT, R0.reuse, 0x1, PT ;  /* 0x000000010000780c */ /* 0x040fe40003f46270 */
[----:B------:R-:W-:Y:S02]  /*11c70*/  ISETP.GE.AND P4, PT, R0, 0x9, PT ;  /* 0x000000090000780c */ /* 0x000fe40003f86270 */
[----:B---3--:R-:W-:-:S09]  /*11c80*/  LOP3.LUT R228, R228, 0xfff7ffff, RZ, 0xc0, !PT ;  /* 0xfff7ffffe4e47812 */ /* 0x008fd200078ec0ff */
        /* <DEDUP_REMOVED lines=131> */
[----:B------:R-:W1:Y:S02]  /*124c0*/  SHFL.IDX PT, R10, R227, 0x1, 0x1c1f ;  /* 0x003c1f00e30a7f89 */ /* 0x000e6400000e0000 */
[----:B------:R-:W-:Y:S02]  /*124d0*/  ISETP.LT.OR P6, PT, R212, 0x5a, P6 ;  /* 0x0000005ad400780c */ /* 0x000fe400037c1670 */
[----:B------:R3:W-:Y:S02]  /*124e0*/  STL [R1], R228 ;  /* 0x000000e401007387 */ /* 0x0007e40000100800 */
[----:B------:R-:W-:-:S02]  /*124f0*/  FSEL R197, R197, -INF , !P6 ;  /* 0xff800000c5c57808 */ /* 0x000fc40007000000 */
[----:B------:R-:W-:Y:S01]  /*12500*/  ISETP.GE.AND P6, PT, R229, 0x1, PT ;  /* 0x00000001e500780c */ /* 0x000fe20003fc6270 */
[--C-:B-1----:R-:W-:Y:S02]  /*12510*/  IMAD.IADD R226, R226, 0x1, R10.reuse ;  /* 0x00000001e2e27824 */ /* 0x102fe400078e020a */
        /* <DEDUP_REMOVED lines=14> */
.L_x_11907:
[----:B------:R-:W-:-:S05]  /*12600*/  IMAD.U32 R203, RZ, RZ, UR37 ;  /* 0x00000025ffcb7e24 */ /* 0x000fca000f8e00ff */
[----:B------:R-:W-:-:S13]  /*12610*/  ISETP.NE.AND P6, PT, R203, 0x1, PT ;  /* 0x00000001cb00780c */ /* 0x000fda0003fc5270 */
[----:B------:R-:W1:Y:S02]  /*12620*/  @P6 LDC.64 R152, c[0x0][0x9e8] ;  /* 0x00027a00ff986b82 */ /* 0x000e640000000a00 */
[----:B-1----:R-:W-:-:S05]  /*12630*/  @P6 IMAD.HI.U32 R152, R10, R152, RZ ;  /* 0x000000980a986227 */ /* 0x002fca00078e00ff */
[----:B------:R-:W-:-:S07]  /*12640*/  @P6 SHF.R.U32.HI R10, RZ, R153, R152 ;  /* 0x00000099ff0a6219 */ /* 0x000fce0000011698 */
.L_x_11908:
[----:B------:R-:W-:Y:S05]  /*12650*/  BSYNC B0 ;  /* 0x0000000000007941 */ /* 0x000fea0003800000 */
.L_x_11906:
[----:B------:R-:W-:-:S04]  /*12660*/  IMAD R0, R206, -0x2, R0 ;  /* 0xfffffffece007824 */ /* 0x000fc800078e0200 */
[----:B------:R-:W-:-:S05]  /*12670*/  IMAD R0, R10, R203, R0 ;  /* 0x000000cb0a007224 */ /* 0x000fca00078e0200 */
[----:B------:R-:W-:Y:S02]  /*12680*/  VIMNMX R213, R213, R0, !PT ;  /* 0x00000000d5d57248 */ /* 0x000fe40007fe0100 */
[----:B------:R-:W-:-:S07]  /*12690*/  VIADDMNMX R226, R0, R203, R226, PT ;  /* 0x000000cb00e27246 */ /* 0x000fce00038001e2 */
.L_x_11905:
[----:B------:R-:W-:Y:S02]  /*126a0*/  ISETP.GT.AND P2, PT, R213, 0x1, !P2 ;  /* 0x00000001d500780c */ /* 0x000fe40005744270 */
[----:B------:R-:W-:Y:S02]  /*126b0*/  FMNMX.FTZ R0, R7, R217, !PT ;  /* 0x000000d907007209 */ /* 0x000fe40007810000 */
[----:B------:R-:W-:Y:S02]  /*126c0*/  ISETP.LT.OR P2, PT, R226, 0x2, P2 ;  /* 0x00000002e200780c */ /* 0x000fe40001741670 */
[C---:B------:R-:W-:Y:S02]  /*126d0*/  LOP3.LUT P6, RZ, R228.reuse, 0x8000, RZ, 0xc0, !PT ;  /* 0x00008000e4ff7812 */ /* 0x040fe400078cc0ff */
        /* <DEDUP_REMOVED lines=65> */
[C---:B------:R-:W-:Y:S02]  /*12af0*/  ISETP.GT.AND P2, PT, R213.reuse, 0x29, !P2 ;  /* 0x00000029d500780c */ /* 0x040fe40005744270 */
[----:B------:R-:W-:Y:S02]  /*12b00*/  LOP3.LUT P3, RZ, R228, 0x80000, RZ, 0xc0, !PT ;  /* 0x00080000e4ff7812 */ /* 0x000fe4000786c0ff */
        /* <DEDUP_REMOVED lines=12> */
[----:B------:R-:W-:Y:S02]  /*12bd0*/  FSEL R195, R195, -INF , !P4 ;  /* 0xff800000c3c37808 */ /* 0x000fe40006000000 */
[----:B------:R-:W-:Y:S02]  /*12be0*/  ISETP.GT.AND P2, PT, R213, 0x31, !P2 ;  /* 0x00000031d500780c */ /* 0x000fe40005744270 */
[C---:B------:R-:W-:Y:S02]  /*12bf0*/  ISETP.LT.OR P5, PT, R226.reuse, 0x59, P5 ;  /* 0x00000059e200780c */ /* 0x040fe40002fa1670 */
[----:B------:R-:W-:-:S02]  /*12c00*/  ISETP.LT.OR P2, PT, R226, 0x32, P2 ;  /* 0x00000032e200780c */ /* 0x000fc40001741670 */
[----:B------:R-:W-:Y:S02]  /*12c10*/  FSEL R198, R198, -INF , !P5 ;  /* 0xff800000c6c67808 */ /* 0x000fe40006800000 */
[----:B------:R-:W-:Y:S02]  /*12c20*/  FSEL R179, R179, -INF , !P2 ;  /* 0xff800000b3b37808 */ /* 0x000fe40005000000 */
[----:B------:R-:W-:Y:S02]  /*12c30*/  LOP3.LUT P2, RZ, R228, 0x200, RZ, 0xc0, !PT ;  /* 0x00000200e4ff7812 */ /* 0x000fe4000784c0ff */
[----:B-1----:R-:W-:Y:S01]  /*12c40*/  FMNMX.FTZ R0, R0, R10, !PT ;  /* 0x0000000a00007209 */ /* 0x002fe20007810000 */
[----:B------:R-:W-:Y:S01]  /*12c50*/  IMAD.U32 R10, RZ, RZ, UR36 ;  /* 0x00000024ff0a7e24 */ /* 0x000fe2000f8e00ff */
[----:B------:R-:W-:-:S03]  /*12c60*/  ISETP.GT.AND P2, PT, R213, 0x38, !P2 ;  /* 0x00000038d500780c */ /* 0x000fc60005744270 */
[----:B------:R-:W-:Y:S01]  /*12c70*/  FMUL.FTZ R153, R0, R10 ;  /* 0x0000000a00997220 */ /* 0x000fe20000410000 */
        /* <DEDUP_REMOVED lines=23> */
[----:B------:R-:W-:Y:S02]  /*12df0*/  FSEL R152, R0, RZ, P2 ;  /* 0x000000ff00987208 */ /* 0x000fe40001000000 */
[----:B------:R-:W-:Y:S02]  /*12e00*/  FSEL R153, R153, RZ, P2 ;  /* 0x000000ff99997208 */ /* 0x000fe40001000000 */
[----:B------:R-:W-:Y:S01]  /*12e10*/  ISETP.GT.AND P2, PT, R213, RZ, !P3 ;  /* 0x000000ffd500720c */ /* 0x000fe20005f44270 */
[----:B------:R-:W-:Y:S02]  /*12e20*/  FADD.FTZ R152, -R152, R217 ;  /* 0x000000d998987221 */ /* 0x000fe40000010100 */
[-CC-:B------:R-:W-:Y:S01]  /*12e30*/  FFMA.FTZ R7, R7, R10.reuse, -R153.reuse ;  /* 0x0000000a07077223 */ /* 0x180fe20000010899 */
[-CC-:B------:R-:W-:Y:S01]  /*12e40*/  FFMA.FTZ R202, R202, R10.reuse, -R153.reuse ;  /* 0x0000000acaca7223 */ /* 0x180fe20000010899 */
        /* <DEDUP_REMOVED lines=24> */
[----:B------:R-:W-:-:S04]  /*12fd0*/  ISETP.LT.OR P2, PT, R226, 0x1, P2 ;  /* 0x00000001e200780c */ /* 0x000fc80001741670 */
[----:B------:R-:W-:Y:S02]  /*12fe0*/  FSEL R154, R154, -INF , !P2 ;  /* 0xff8000009a9a7808 */ /* 0x000fe40005000000 */
[----:B------:R-:W-:Y:S01]  /*12ff0*/  ISETP.GT.AND P2, PT, R213, 0x59, !P6 ;  /* 0x00000059d500780c */ /* 0x000fe20007744270 */
[----:B------:R-:W1:Y:S03]  /*13000*/  MUFU.EX2 R153, R152 ;  /* 0x0000009800997308 */ /* 0x000e660000000800 */
[----:B------:R-:W-:-:S04]  /*13010*/  ISETP.LT.OR P2, PT, R226, 0x5a, P2 ;  /* 0x0000005ae200780c */ /* 0x000fc80001741670 */
[----:B------:R-:W-:Y:S01]  /*13020*/  FSEL R199, R199, -INF , !P2 ;  /* 0xff800000c7c77808 */ /* 0x000fe20005000000 */
[----:B------:R-:W3:Y:S08]  /*13030*/  MUFU.EX2 R152, R202 ;  /* 0x000000ca00987308 */ /* 0x000ef00000000800 */
[----:B------:R-:W4:Y:S01]  /*13040*/  MUFU.EX2 R156, R156 ;  /* 0x0000009c009c7308 */ /* 0x000f220000000800 */
[----:B-1----:R-:W-:Y:S01]  /*13050*/  FFMA.FTZ R4, R153, R4, R7 ;  /* 0x0000000499047223 */ /* 0x002fe20000010007 */
[-C--:B------:R-:W-:Y:S01]  /*13060*/  FMUL.FTZ R24, R24, R153.reuse ;  /* 0x0000009918187220 */ /* 0x080fe20000410000 */
[-C--:B------:R-:W-:Y:S01]  /*13070*/  FMUL.FTZ R25, R25, R153.reuse ;  /* 0x0000009919197220 */ /* 0x080fe20000410000 */
[-C--:B------:R-:W-:Y:S01]  /*13080*/  FMUL.FTZ R28, R28, R153.reuse ;  /* 0x000000991c1c7220 */ /* 0x080fe20000410000 */
[-C--:B------:R-:W-:Y:S01]  /*13090*/  FMUL.FTZ R29, R29, R153.reuse ;  /* 0x000000991d1d7220 */ /* 0x080fe20000410000 */
[-C--:B------:R-:W-:Y:S01]  /*130a0*/  FMUL.FTZ R32, R32, R153.reuse ;  /* 0x0000009920207220 */ /* 0x080fe20000410000 */
[----:B------:R-:W-:Y:S01]  /*130b0*/  FMUL.FTZ R33, R33, R153 ;  /* 0x0000009921217220 */ /* 0x000fe20000410000 */
[----:B------:R-:W1:Y:S01]  /*130c0*/  MUFU.EX2 R157, R157 ;  /* 0x0000009d009d7308 */ /* 0x000e620000000800 */
[C---:B---3--:R-:W-:Y:S01]  /*130d0*/  FADD.FTZ R4, R152.reuse, R4 ;  /* 0x0000000498047221 */ /* 0x048fe20000010000 */
[----:B------:R-:W-:Y:S01]  /*130e0*/  F2FP.BF16.F32.PACK_AB R152, R152, R7 ;  /* 0x000000079898723e */ /* 0x000fe200000010ff */
[-C--:B------:R-:W-:Y:S01]  /*130f0*/  FMUL.FTZ R36, R36, R153.reuse ;  /* 0x0000009924247220 */ /* 0x080fe20000410000 */
[----:B------:R-:W-:Y:S01]  /*13100*/  FMNMX.FTZ R7, R154, R216, !PT ;  /* 0x000000d89a077209 */ /* 0x000fe20007810000 */
[-C--:B------:R-:W-:Y:S01]  /*13110*/  FMUL.FTZ R37, R37, R153.reuse ;  /* 0x0000009925257220 */ /* 0x080fe20000410000 */
[-C--:B------:R-:W-:Y:S01]  /*13120*/  FMUL.FTZ R40, R40, R153.reuse ;  /* 0x0000009928287220 */ /* 0x080fe20000410000 */
[----:B------:R-:W-:Y:S01]  /*13130*/  FMUL.FTZ R41, R41, R153 ;  /* 0x0000009929297220 */ /* 0x000fe20000410000 */
[----:B------:R-:W-:Y:S01]  /*13140*/  FMNMX.FTZ R7, R155, R7, !PT ;  /* 0x000000079b077209 */ /* 0x000fe20007810000 */
[----:B------:R-:W3:Y:S01]  /*13150*/  MUFU.EX2 R160, R160 ;  /* 0x000000a000a07308 */ /* 0x000ee20000000800 */
[----:B----4-:R-:W-:Y:S01]  /*13160*/  FADD.FTZ R4, R156, R4 ;  /* 0x000000049c047221 */ /* 0x010fe20000010000 */
[----:B------:R-:W-:Y:S01]  /*13170*/  FMUL.FTZ R44, R44, R153 ;  /* 0x000000992c2c7220 */ /* 0x000fe20000410000 */
[----:B------:R-:W-:Y:S01]  /*13180*/  FMNMX.FTZ R7, R158, R7, !PT ;  /* 0x000000079e077209 */ /* 0x000fe20007810000 */
[-C--:B------:R-:W-:Y:S01]  /*13190*/  FMUL.FTZ R45, R45, R153.reuse ;  /* 0x000000992d2d7220 */ /* 0x080fe20000410000 */
[-C--:B------:R-:W-:Y:S01]  /*131a0*/  FMUL.FTZ R48, R48, R153.reuse ;  /* 0x0000009930307220 */ /* 0x080fe20000410000 */
[----:B------:R-:W-:Y:S01]  /*131b0*/  FMUL.FTZ R49, R49, R153 ;  /* 0x0000009931317220 */ /* 0x000fe20000410000 */
[----:B------:R-:W-:Y:S01]  /*131c0*/  FMNMX.FTZ R7, R159, R7, !PT ;  /* 0x000000079f077209 */ /* 0x000fe20007810000 */
[----:B------:R-:W4:Y:S01]  /*131d0*/  MUFU.EX2 R161, R161 ;  /* 0x000000a100a17308 */ /* 0x000f220000000800 */
[----:B-1----:R-:W-:Y:S01]  /*131e0*/  FADD.FTZ R4, R157, R4 ;  /* 0x000000049d047221 */ /* 0x002fe20000010000 */
[----:B------:R-:W-:Y:S01]  /*131f0*/  FMUL.FTZ R52, R52, R153 ;  /* 0x0000009934347220 */ /* 0x000fe20000410000 */
[----:B------:R-:W-:Y:S01]  /*13200*/  FMNMX.FTZ R7, R162, R7, !PT ;  /* 0x00000007a2077209 */ /* 0x000fe20007810000 */
[-C--:B------:R-:W-:Y:S01]  /*13210*/  FMUL.FTZ R53, R53, R153.reuse ;  /* 0x0000009935357220 */ /* 0x080fe20000410000 */
[-C--:B------:R-:W-:Y:S01]  /*13220*/  FMUL.FTZ R56, R56, R153.reuse ;  /* 0x0000009938387220 */ /* 0x080fe20000410000 */
[----:B------:R-:W-:Y:S01]  /*13230*/  FMUL.FTZ R57, R57, R153 ;  /* 0x0000009939397220 */ /* 0x000fe20000410000 */
[----:B------:R-:W-:Y:S01]  /*13240*/  FMNMX.FTZ R7, R163, R7, !PT ;  /* 0x00000007a3077209 */ /* 0x000fe20007810000 */
[----:B------:R-:W1:Y:S01]  /*13250*/  MUFU.EX2 R164, R164 ;  /* 0x000000a400a47308 */ /* 0x000e620000000800 */
[----:B---3--:R-:W-:Y:S01]  /*13260*/  FADD.FTZ R4, R160, R4 ;  /* 0x00000004a0047221 */ /* 0x008fe20000010000 */
[----:B------:R-:W-:Y:S01]  /*13270*/  FMUL.FTZ R60, R60, R153 ;  /* 0x000000993c3c7220 */ /* 0x000fe20000410000 */
        /* <DEDUP_REMOVED lines=71> */
[-C--:B------:R-:W-:Y:S01]  /*136f0*/  FMUL.FTZ R132, R132, R153.reuse ;  /* 0x0000009984847220 */ /* 0x080fe20000410000 */
[-C--:B------:R-:W-:Y:S01]  /*13700*/  FMUL.FTZ R133, R133, R153.reuse ;  /* 0x0000009985857220 */ /* 0x080fe20000410000 */
[----:B------:R-:W3:Y:S01]  /*13710*/  SHFL.BFLY PT, R202, R7, 0x2, 0x1f ;  /* 0x0c401f0007ca7f89 */ /* 0x000ee200000e0000 */
[-C--:B------:R-:W-:Y:S01]  /*13720*/  FMUL.FTZ R136, R136, R153.reuse ;  /* 0x0000009988887220 */ /* 0x080fe20000410000 */
[-C--:B------:R-:W-:Y:S01]  /*13730*/  FMUL.FTZ R137, R137, R153.reuse ;  /* 0x0000009989897220 */ /* 0x080fe20000410000 */
[-C--:B------:R-:W-:Y:S01]  /*13740*/  FMUL.FTZ R140, R140, R153.reuse ;  /* 0x000000998c8c7220 */ /* 0x080fe20000410000 */
[----:B------:R-:W5:Y:S01]  /*13750*/  MUFU.EX2 R184, R184 ;  /* 0x000000b800b87308 */ /* 0x000f620000000800 */
[----:B----4-:R-:W-:Y:S01]  /*13760*/  FADD.FTZ R4, R180, R4 ;  /* 0x00000004b4047221 */ /* 0x010fe20000010000 */
[-C--:B------:R-:W-:Y:S01]  /*13770*/  FMUL.FTZ R141, R141, R153.reuse ;  /* 0x000000998d8d7220 */ /* 0x080fe20000410000 */
[-C--:B------:R-:W-:Y:S01]  /*13780*/  FMUL.FTZ R144, R144, R153.reuse ;  /* 0x0000009990907220 */ /* 0x080fe20000410000 */
[-C--:B------:R-:W-:Y:S01]  /*13790*/  FMUL.FTZ R145, R145, R153.reuse ;  /* 0x0000009991917220 */ /* 0x080fe20000410000 */
[-C--:B------:R-:W-:Y:S01]  /*137a0*/  FMUL.FTZ R148, R148, R153.reuse ;  /* 0x0000009994947220 */ /* 0x080fe20000410000 */
[----:B------:R-:W-:-:S02]  /*137b0*/  FMUL.FTZ R149, R149, R153 ;  /* 0x0000009995957220 */ /* 0x000fc40000410000 */
[----:B------:R-:W4:Y:S01]  /*137c0*/  MUFU.EX2 R185, R185 ;  /* 0x000000b900b97308 */ /* 0x000f220000000800 */
[----:B-1----:R-:W-:-:S07]  /*137d0*/  FADD.FTZ R4, R181, R4 ;  /* 0x00000004b5047221 */ /* 0x002fce0000010000 */
[----:B------:R-:W1:Y:S01]  /*137e0*/  MUFU.EX2 R188, R188 ;  /* 0x000000bc00bc7308 */ /* 0x000e620000000800 */
[----:B-----5:R-:W-:Y:S01]  /*137f0*/  FADD.FTZ R4, R184, R4 ;  /* 0x00000004b8047221 */ /* 0x020fe20000010000 */
[----:B---3--:R-:W-:-:S06]  /*13800*/  FMNMX.FTZ R7, R7, R202, !PT ;  /* 0x000000ca07077209 */ /* 0x008fcc0007810000 */
[----:B------:R-:W3:Y:S01]  /*13810*/  MUFU.EX2 R189, R189 ;  /* 0x000000bd00bd7308 */ /* 0x000ee20000000800 */
[----:B------:R-:W5:Y:S07]  /*13820*/  SHFL.BFLY PT, R202, R7, 0x1, 0x1f ;  /* 0x0c201f0007ca7f89 */ /* 0x000f6e00000e0000 */
[----:B------:R-:W0:Y:S08]  /*13830*/  MUFU.EX2 R192, R192 ;  /* 0x000000c000c07308 */ /* 0x000e300000000800 */
[----:B------:R-:W2:Y:S08]  /*13840*/  MUFU.EX2 R193, R193 ;  /* 0x000000c100c17308 */ /* 0x000eb00000000800 */
[----:B------:R-:W2:Y:S01]  /*13850*/  MUFU.EX2 R196, R196 ;  /* 0x000000c400c47308 */ /* 0x000ea20000000800 */
[----:B-----5:R-:W-:-:S04]  /*13860*/  FMNMX.FTZ R7, R7, R202, !PT ;  /* 0x000000ca07077209 */ /* 0x020fc80007810000 */
[C---:B------:R-:W-:Y:S01]  /*13870*/  FSETP.NEU.FTZ.AND P2, PT, R7.reuse, -INF , PT ;  /* 0xff8000000700780b */ /* 0x040fe20003f5d000 */
[----:B------:R-:W-:-:S05]  /*13880*/  FMUL.FTZ R203, R7, R10 ;  /* 0x0000000a07cb7220 */ /* 0x000fca0000410000 */
[----:B------:R-:W-:-:S05]  /*13890*/  FSEL R203, R203, RZ, P2 ;  /* 0x000000ffcbcb7208 */ /* 0x000fca0001000000 */
[--C-:B------:R-:W-:Y:S01]  /*138a0*/  FFMA.FTZ R227, R154, R10, -R203.reuse ;  /* 0x0000000a9ae37223 */ /* 0x100fe200000108cb */
[----:B------:R-:W-:Y:S01]  /*138b0*/  F2FP.BF16.F32.PACK_AB R154, R157, R156 ;  /* 0x0000009c9d9a723e */ /* 0x000fe200000010ff */
[--C-:B------:R-:W-:Y:S01]  /*138c0*/  FFMA.FTZ R226, R158, R10, -R203.reuse ;  /* 0x0000000a9ee27223 */ /* 0x100fe200000108cb */
[----:B------:R-:W-:Y:S01]  /*138d0*/  F2FP.BF16.F32.PACK_AB R156, R161, R160 ;  /* 0x000000a0a19c723e */ /* 0x000fe200000010ff */
[--C-:B------:R-:W-:Y:S01]  /*138e0*/  FFMA.FTZ R202, R155, R10, -R203.reuse ;  /* 0x0000000a9bca7223 */ /* 0x100fe200000108cb */
[----:B------:R-:W-:Y:S01]  /*138f0*/  F2FP.BF16.F32.PACK_AB R160, R169, R168 ;  /* 0x000000a8a9a0723e */ /* 0x000fe200000010ff */
[----:B------:R-:W-:Y:S01]  /*13900*/  MUFU.EX2 R227, R227 ;  /* 0x000000e300e37308 */ /* 0x000fe20000000800 */
[----:B------:R-:W-:Y:S01]  /*13910*/  FSEL R169, R7, RZ, P2 ;  /* 0x000000ff07a97208 */ /* 0x000fe20001000000 */
[--C-:B------:R-:W-:Y:S01]  /*13920*/  FFMA.FTZ R159, R159, R10, -R203.reuse ;  /* 0x0000000a9f9f7223 */ /* 0x100fe200000108cb */
[----:B------:R-:W-:Y:S01]  /*13930*/  F2FP.BF16.F32.PACK_AB R158, R165, R164 ;  /* 0x000000a4a59e723e */ /* 0x000fe200000010ff */
[--C-:B------:R-:W-:Y:S01]  /*13940*/  FFMA.FTZ R217, R162, R10, -R203.reuse ;  /* 0x0000000aa2d97223 */ /* 0x100fe200000108cb */
[----:B------:R-:W-:Y:S01]  /*13950*/  F2FP.BF16.F32.PACK_AB R164, R177, R176 ;  /* 0x000000b0b1a4723e */ /* 0x000fe200000010ff */
[----:B------:R-:W-:Y:S01]  /*13960*/  FADD.FTZ R169, -R169, R216 ;  /* 0x000000d8a9a97221 */ /* 0x000fe20000010100 */
[-CC-:B------:R-:W-:Y:S01]  /*13970*/  FFMA.FTZ R163, R163, R10.reuse, -R203.reuse ;  /* 0x0000000aa3a37223 */ /* 0x180fe200000108cb */
[----:B------:R-:W-:Y:S01]  /*13980*/  MUFU.EX2 R202, R202 ;  /* 0x000000ca00ca7308 */ /* 0x000fe20000000800 */
[----:B----4-:R-:W-:Y:S01]  /*13990*/  FADD.FTZ R161, R185, R4 ;  /* 0x00000004b9a17221 */ /* 0x010fe20000010000 */
[-C--:B------:R-:W-:Y:S01]  /*139a0*/  FMUL.FTZ R169, R169, R10.reuse ;  /* 0x0000000aa9a97220 */ /* 0x080fe20000410000 */
[-CC-:B------:R-:W-:Y:S01]  /*139b0*/  FFMA.FTZ R213, R166, R10.reuse, -R203.reuse ;  /* 0x0000000aa6d57223 */ /* 0x180fe200000108cb */
[-C--:B------:R-:W-:Y:S01]  /*139c0*/  FFMA.FTZ R155, R174, R10.reuse, -R203 ;  /* 0x0000000aae9b7223 */ /* 0x080fe200000108cb */
[----:B-1----:R-:W-:Y:S01]  /*139d0*/  FADD.FTZ R4, R188, R161 ;  /* 0x000000a1bc047221 */ /* 0x002fe20000010000 */
[--C-:B------:R-:W-:Y:S01]  /*139e0*/  FFMA.FTZ R167, R167, R10, -R203.reuse ;  /* 0x0000000aa7a77223 */ /* 0x100fe200000108cb */
[----:B------:R-:W-:Y:S01]  /*139f0*/  F2FP.BF16.F32.PACK_AB R166, R181, R180 ;  /* 0x000000b4b5a6723e */ /* 0x000fe200000010ff */
[----:B------:R-:W1:Y:S01]  /*13a00*/  MUFU.EX2 R176, R169 ;  /* 0x000000a900b07308 */ /* 0x000e620000000800 */
[----:B---3--:R-:W-:Y:S01]  /*13a10*/  FADD.FTZ R161, R189, R4 ;  /* 0x00000004bda17221 */ /* 0x008fe20000010000 */
[-CC-:B------:R-:W-:Y:S01]  /*13a20*/  FFMA.FTZ R212, R170, R10.reuse, -R203.reuse ;  /* 0x0000000aaad47223 */ /* 0x180fe200000108cb */
[-CC-:B------:R-:W-:Y:S01]  /*13a30*/  FFMA.FTZ R171, R171, R10.reuse, -R203.reuse ;  /* 0x0000000aabab7223 */ /* 0x180fe200000108cb */
[-C--:B------:R-:W-:Y:S01]  /*13a40*/  FFMA.FTZ R175, R175, R10.reuse, -R203 ;  /* 0x0000000aafaf7223 */ /* 0x080fe200000108cb */
[----:B0-----:R-:W-:Y:S01]  /*13a50*/  FADD.FTZ R4, R192, R161 ;  /* 0x000000a1c0047221 */ /* 0x001fe20000010000 */
[-CC-:B------:R-:W-:Y:S01]  /*13a60*/  FFMA.FTZ R178, R178, R10.reuse, -R203.reuse ;  /* 0x0000000ab2b27223 */ /* 0x180fe200000108cb */
[-CC-:B------:R-:W-:Y:S01]  /*13a70*/  FFMA.FTZ R179, R179, R10.reuse, -R203.reuse ;  /* 0x0000000ab3b37223 */ /* 0x180fe200000108cb */
[----:B------:R-:W0:Y:S01]  /*13a80*/  MUFU.EX2 R226, R226 ;  /* 0x000000e200e27308 */ /* 0x000e220000000800 */
[----:B--2---:R-:W-:Y:S01]  /*13a90*/  FADD.FTZ R165, R193, R4 ;  /* 0x00000004c1a57221 */ /* 0x004fe20000010000 */
[-CC-:B------:R-:W-:Y:S01]  /*13aa0*/  FFMA.FTZ R182, R182, R10.reuse, -R203.reuse ;  /* 0x0000000ab6b67223 */ /* 0x180fe200000108cb */
[-CC-:B------:R-:W-:Y:S01]  /*13ab0*/  FFMA.FTZ R183, R183, R10.reuse, -R203.reuse ;  /* 0x0000000ab7b77223 */ /* 0x180fe200000108cb */
[-C--:B------:R-:W-:Y:S01]  /*13ac0*/  FFMA.FTZ R186, R186, R10.reuse, -R203 ;  /* 0x0000000ababa7223 */ /* 0x080fe200000108cb */
[----:B------:R-:W-:Y:S01]  /*13ad0*/  FADD.FTZ R165, R196, R165 ;  /* 0x000000a5c4a57221 */ /* 0x000fe20000010000 */
[-CC-:B------:R-:W-:Y:S01]  /*13ae0*/  FFMA.FTZ R187, R187, R10.reuse, -R203.reuse ;  /* 0x0000000abbbb7223 */ /* 0x180fe200000108cb */
[-C--:B------:R-:W-:Y:S01]  /*13af0*/  FFMA.FTZ R190, R190, R10.reuse, -R203 ;  /* 0x0000000abebe7223 */ /* 0x080fe200000108cb */
[----:B------:R-:W2:Y:S01]  /*13b00*/  MUFU.EX2 R159, R159 ;  /* 0x0000009f009f7308 */ /* 0x000ea20000000800 */
[----:B-1----:R-:W-:Y:S01]  /*13b10*/  FFMA.FTZ R3, R176, R3, R227 ;  /* 0x00000003b0037223 */ /* 0x002fe200000100e3 */
[-CC-:B------:R-:W-:Y:S01]  /*13b20*/  FFMA.FTZ R191, R191, R10.reuse, -R203.reuse ;  /* 0x0000000abfbf7223 */ /* 0x180fe200000108cb */
[-CC-:B------:R-:W-:Y:S01]  /*13b30*/  FFMA.FTZ R194, R194, R10.reuse, -R203.reuse ;  /* 0x0000000ac2c27223 */ /* 0x180fe200000108cb */
[----:B------:R-:W-:Y:S01]  /*13b40*/  FFMA.FTZ R195, R195, R10, -R203 ;  /* 0x0000000ac3c37223 */ /* 0x000fe200000108cb */
[----:B------:R-:W-:Y:S01]  /*13b50*/  FADD.FTZ R3, R202, R3 ;  /* 0x00000003ca037221 */ /* 0x000fe20000010000 */
[----:B------:R-:W-:Y:S01]  /*13b60*/  F2FP.BF16.F32.PACK_AB R162, R173, R172 ;  /* 0x000000acada2723e */ /* 0x000fe200000010ff */
[-C--:B------:R-:W-:Y:S01]  /*13b70*/  FFMA.FTZ R198, R198, R10.reuse, -R203 ;  /* 0x0000000ac6c67223 */ /* 0x080fe200000108cb */
[----:B------:R-:W1:Y:S01]  /*13b80*/  MUFU.EX2 R157, R217 ;  /* 0x000000d9009d7308 */ /* 0x000e620000000800 */
[----:B0-----:R-:W-:Y:S01]  /*13b90*/  FADD.FTZ R180, R226, R3 ;  /* 0x00000003e2b47221 */ /* 0x001fe20000010000 */
[----:B------:R-:W-:Y:S01]  /*13ba0*/  FFMA.FTZ R199, R199, R10, -R203 ;  /* 0x0000000ac7c77223 */ /* 0x000fe200000108cb */
[----:B------:R-:W-:Y:S01]  /*13bb0*/  F2FP.BF16.F32.PACK_AB R168, R185, R184 ;  /* 0x000000b8b9a8723e */ /* 0x000fe200000010ff */
[----:B------:R-:W-:Y:S01]  /*13bc0*/  FMUL.FTZ R26, R26, R176 ;  /* 0x000000b01a1a7220 */ /* 0x000fe20000410000 */
[----:B------:R-:W-:Y:S01]  /*13bd0*/  F2FP.BF16.F32.PACK_AB R170, R189, R188 ;  /* 0x000000bcbdaa723e */ /* 0x000fe200000010ff */
[----:B------:R-:W-:Y:S01]  /*13be0*/  FMUL.FTZ R27, R27, R176 ;  /* 0x000000b01b1b7220 */ /* 0x000fe20000410000 */
[----:B------:R-:W-:Y:S01]  /*13bf0*/  F2FP.BF16.F32.PACK_AB R172, R193, R192 ;  /* 0x000000c0c1ac723e */ /* 0x000fe200000010ff */
[----:B------:R-:W0:Y:S01]  /*13c00*/  MUFU.EX2 R163, R163 ;  /* 0x000000a300a37308 */ /* 0x000e220000000800 */
        /* <DEDUP_REMOVED lines=16> */
[C---:B0-----:R-:W-:Y:S01]  /*13d10*/  FADD.FTZ R180, R163.reuse, R180 ;  /* 0x000000b4a3b47221 */ /* 0x041fe20000010000 */
[----:B------:R-:W-:Y:S01]  /*13d20*/  F2FP.BF16.F32.PACK_AB R157, R163, R157 ;  /* 0x0000009da39d723e */ /* 0x000fe200000010ff */
        /* <DEDUP_REMOVED lines=29> */
[----:B------:R0:W3:Y:S01]  /*13f00*/  MUFU.EX2 R165, R155 ;  /* 0x0000009b00a57308 */ /* 0x0000e20000000800 */
        /* <DEDUP_REMOVED lines=8> */
[----:B-1----:R-:W-:Y:S01]  /*13f90*/  FADD.FTZ R180, R171, R180 ;  /* 0x000000b4abb47221 */ /* 0x002fe20000010000 */
[----:B0-----:R-:W-:Y:S01]  /*13fa0*/  F2FP.BF16.F32.PACK_AB R155, R159, R226 ;  /* 0x000000e29f9b723e */ /* 0x001fe200000010ff */
[-C--:B------:R-:W-:Y:S01]  /*13fb0*/  FMUL.FTZ R107, R107, R176.reuse ;  /* 0x000000b06b6b7220 */ /* 0x080fe20000410000 */
[----:B------:R-:W-:Y:S01]  /*13fc0*/  F2FP.BF16.F32.PACK_AB R159, R167, R213 ;  /* 0x000000d5a79f723e */ /* 0x000fe200000010ff */
[-C--:B------:R-:W-:Y:S01]  /*13fd0*/  FMUL.FTZ R110, R110, R176.reuse ;  /* 0x000000b06e6e7220 */ /* 0x080fe20000410000 */
[----:B------:R-:W-:Y:S01]  /*13fe0*/  F2FP.BF16.F32.PACK_AB R161, R171, R161 ;  /* 0x000000a1aba1723e */ /* 0x000fe200000010ff */
        /* <DEDUP_REMOVED lines=26> */
[C---:B-1----:R-:W-:Y:S01]  /*14190*/  FADD.FTZ R3, R179.reuse, R180 ;  /* 0x000000b4b3037221 */ /* 0x042fe20000010000 */
[----:B------:R-:W-:Y:S01]  /*141a0*/  F2FP.BF16.F32.PACK_AB R165, R179, R178 ;  /* 0x000000b2b3a5723e */ /* 0x000fe200000010ff */
[-C--:B------:R-:W-:Y:S01]  /*141b0*/  FMUL.FTZ R147, R147, R176.reuse ;  /* 0x000000b093937220 */ /* 0x080fe20000410000 */
[-C--:B------:R-:W-:Y:S01]  /*141c0*/  FMUL.FTZ R150, R150, R176.reuse ;  /* 0x000000b096967220 */ /* 0x080fe20000410000 */
[----:B------:R-:W-:-:S03]  /*141d0*/  FMUL.FTZ R151, R151, R176 ;  /* 0x000000b097977220 */ /* 0x000fc60000410000 */
        /* <DEDUP_REMOVED lines=25> */
.L_x_11909:
[----:B------:R0:W1:Y:S01]  /*14370*/  SYNCS.PHASECHK.TRANS64.TRYWAIT P2, [R201+URZ+0x22850], R200 ;  /* 0x022850c8c90075a7 */ /* 0x000062000804017f */
[----:B------:R-:W-:Y:S05]  /*14380*/  @!P0 BRA `(.L_x_11910) ;  /* 0x0000000000048947 */ /* 0x000fea0003800000 */
[----:B------:R-:W-:Y:S01]  /*14390*/  BPT.TRAP 0x1 ;  /* 0x000000040000795c */ /* 0x000fe20000300000 */
.L_x_11910:
[----:B------:R-:W-:Y:S04]  /*143a0*/  BSSY B0, `(.L_x_11911) ;  /* 0x0000004000007945 */ /* 0x000fe80003800000 */
[----:B-1----:R-:W-:Y:S05]  /*143b0*/  @P2 BRA `(.L_x_11912) ;  /* 0x0000000000082947 */ /* 0x002fea0003800000 */
[----:B------:R-:W1:Y:S02]  /*143c0*/  SYNCS.PHASECHK.TRANS64.TRYWAIT P2, [R201+URZ+0x22850], R200 ;  /* 0x022850c8c90075a7 */ /* 0x000e64000804017f */
[----:B-1----:R-:W-:Y:S05]  /*143d0*/  @!P2 BRA `(.L_x_11913) ;  /* 0x000000c8006ca947 */ /* 0x002fea0003800000 */
.L_x_11912:
[----:B------:R-:W-:Y:S05]  /*143e0*/  BSYNC B0 ;  /* 0x0000000000007941 */ /* 0x000fea0003800000 */
.L_x_11911:
[----:B------:R-:W2:Y:S01]  /*143f0*/  S2R R178, SR_TID.X ;  /* 0x0000000000b27919 */ /* 0x000ea20000002100 */
[----:B------:R-:W-:Y:S01]  /*14400*/  IMAD.MOV.U32 R177, RZ, RZ, 0x40000040 ;  /* 0x40000040ffb17424 */ /* 0x000fe200078e00ff */
[----:B------:R-:W-:Y:S05]  /*14410*/  WARPSYNC.ALL ;  /* 0x0000000000007948 */ /* 0x000fea0003800000 */
[----:B------:R-:W-:Y:S01]  /*14420*/  R2UR UR7, R177 ;  /* 0x00000000b10772ca */ /* 0x000fe200000e0000 */
[----:B------:R-:W-:Y:S01]  /*14430*/  IMAD R176, R2, 0xc00, R11 ;  /* 0x00000c0002b07824 */ /* 0x000fe200078e020b */
[----:B------:R-:W-:Y:S01]  /*14440*/  ISETP.GT.AND P2, PT, R6, R219, PT ;  /* 0x000000db0600720c */ /* 0x000fe20003f44270 */
[----:B01----:R-:W-:-:S02]  /*14450*/  @!P1 VIADD R201, R201, 0x22860 ;  /* 0x00022860c9c99836 */ /* 0x003fc40000000000 */
[----:B------:R-:W-:Y:S01]  /*14460*/  VIADD R6, R6, 0xffffffff ;  /* 0xffffffff06067836 */ /* 0x000fe20000000000 */
[----:B------:R-:W-:Y:S01]  /*14470*/  R2UR UR6, R176 ;  /* 0x00000000b00672ca */ /* 0x000fe200000e0000 */
[----:B------:R-:W-:Y:S01]  /*14480*/  IMAD.MOV.U32 R216, RZ, RZ, R7 ;  /* 0x000000ffffd87224 */ /* 0x000fe200078e0007 */
[----:B------:R-:W-:Y:S01]  /*14490*/  @!P1 PRMT R201, RZ, 0x654, R201 ;  /* 0x00000654ffc99816 */ /* 0x000fe200000000c9 */
[----:B------:R-:W-:Y:S01]  /*144a0*/  IMAD.MOV.U32 R217, RZ, RZ, R0 ;  /* 0x000000ffffd97224 */ /* 0x000fe200078e0000 */
[----:B--2---:R-:W-:-:S05]  /*144b0*/  SHF.R.U32.HI R178, RZ, 0x7, R178 ;  /* 0x00000007ffb27819 */ /* 0x004fca00000116b2 */
[----:B------:R-:W-:-:S05]  /*144c0*/  VIADD R177, R178, 0x8 ;  /* 0x00000008b2b17836 */ /* 0x000fca0000000000 */
[----:B------:R0:W-:Y:S02]  /*144d0*/  BAR.SYNC.DEFER_BLOCKING R177, 0x100 ;  /* 0x000400b10000751d */ /* 0x0001e40000010000 */
[----:B0-----:R-:W-:-:S04]  /*144e0*/  IMAD.MOV.U32 R177, RZ, RZ, 0x40000040 ;  /* 0x40000040ffb17424 */ /* 0x001fc800078e00ff */
        /* <DEDUP_REMOVED lines=43> */
.L_x_11896:
[----:B------:R-:W-:Y:S05]  /*147a0*/  WARPSYNC.ALL ;  /* 0x0000000000007948 */ /* 0x000fea0003800000 */
[----:B------:R-:W3:Y:S01]  /*147b0*/  SHFL.BFLY PT, R9, R4, 0x2, 0x1f ;  /* 0x0c401f0004097f89 */ /* 0x000ee200000e0000 */
[----:B------:R-:W-:Y:S01]  /*147c0*/  VIADD R2, R2, 0x1 ;  /* 0x0000000102027836 */ /* 0x000fe20000000000 */
[----:B------:R4:W-:Y:S08]  /*147d0*/  BAR.ARV R5, 0x100 ;  /* 0x000400050000751d */ /* 0x0009f00000002000 */
[----:B------:R-:W-:Y:S06]  /*147e0*/  BAR.ARV 0x8, 0x180 ;  /* 0x0206000000007b1d */ /* 0x000fec0000002000 */
[C---:B------:R-:W-:Y:S01]  /*147f0*/  ISETP.NE.AND P1, PT, R2.reuse, 0x2, PT ;  /* 0x000000020200780c */ /* 0x040fe20003f25270 */
[----:B----4-:R-:W-:Y:S01]  /*14800*/  IMAD.MOV.U32 R5, RZ, RZ, -0x800000 ;  /* 0xff800000ff057424 */ /* 0x010fe200078e00ff */
[----:B------:R-:W4:Y:S01]  /*14810*/  SHFL.BFLY PT, R6, R3, 0x2, 0x1f ;  /* 0x0c401f0003067f89 */ /* 0x000f2200000e0000 */
[----:B------:R-:W-:Y:S01]  /*14820*/  PLOP3.LUT P0, PT, PT, PT, PT, 0x8, 0x0 ;  /* 0x000000000000781c */ /* 0x000fe20003f0e170 */
[----:B------:R-:W-:Y:S01]  /*14830*/  VIADD R235, R235, 0x1 ;  /* 0x00000001ebeb7836 */ /* 0x000fe20000000000 */
[----:B------:R-:W-:Y:S01]  /*14840*/  SEL R2, R2, RZ, P1 ;  /* 0x000000ff02027207 */ /* 0x000fe20000800000 */
[----:B---3--:R-:W-:Y:S01]  /*14850*/  FADD.FTZ R11, R9, R4 ;  /* 0x00000004090b7221 */ /* 0x008fe20000010000 */
[----:B------:R-:W-:-:S04]  /*14860*/  SEL R4, RZ, 0x1, P1 ;  /* 0x00000001ff047807 */ /* 0x000fc80000800000 */
[----:B------:R-:W3:Y:S01]  /*14870*/  SHFL.BFLY PT, R8, R11, 0x1, 0x1f ;  /* 0x0c201f000b087f89 */ /* 0x000ee200000e0000 */
[----:B------:R-:W-:Y:S01]  /*14880*/  LOP3.LUT R19, R19, R4, RZ, 0x3c, !PT ;  /* 0x0000000413137212 */ /* 0x000fe200078e3cff */
[----:B----4-:R-:W-:Y:S01]  /*14890*/  FADD.FTZ R12, R6, R3 ;  /* 0x00000003060c7221 */ /* 0x010fe20000010000 */
[----:B------:R-:W-:Y:S02]  /*148a0*/  IMAD.MOV.U32 R6, RZ, RZ, RZ ;  /* 0x000000ffff067224 */ /* 0x000fe400078e00ff */
[----:B------:R-:W-:Y:S02]  /*148b0*/  IMAD.MOV.U32 R3, RZ, RZ, RZ ;  /* 0x000000ffff037224 */ /* 0x000fe400078e00ff */
[----:B------:R-:W4:Y:S01]  /*148c0*/  SHFL.BFLY PT, R9, R12, 0x1, 0x1f ;  /* 0x0c201f000c097f89 */ /* 0x000f2200000e0000 */
[----:B---3--:R-:W-:-:S05]  /*148d0*/  FADD.FTZ R8, R11, R8 ;  /* 0x000000080b087221 */ /* 0x008fca0000010000 */
[----:B------:R-:W-:-:S13]  /*148e0*/  FSETP.NE.FTZ.AND P2, PT, R8, RZ, PT ;  /* 0x000000ff0800720b */ /* 0x000fda0003f55000 */
[----:B------:R-:W3:Y:S01]  /*148f0*/  @P2 MUFU.LG2 R14, R8 ;  /* 0x00000008000e2308 */ /* 0x000ee20000000c00 */
[----:B----4-:R-:W-:Y:S01]  /*14900*/  FADD.FTZ R9, R12, R9 ;  /* 0x000000090c097221 */ /* 0x010fe20000010000 */
[----:B------:R-:W-:-:S04]  /*14910*/  @P2 FMUL.FTZ R12, R10, 0.69314718246459960938 ;  /* 0x3f3172180a0c2820 */ /* 0x000fc80000410000 */
[----:B------:R-:W-:Y:S02]  /*14920*/  FSETP.NE.FTZ.AND P3, PT, R9, RZ, PT ;  /* 0x000000ff0900720b */ /* 0x000fe40003f75000 */
[----:B------:R-:W4:Y:S01]  /*14930*/  @P2 MUFU.RCP R6, R8 ;  /* 0x0000000800062308 */ /* 0x000f220000001000 */
[----:B---3--:R-:W-:-:S10]  /*14940*/  @P2 FMUL.FTZ R21, R14, 0.69314718246459960938 ;  /* 0x3f3172180e152820 */ /* 0x008fd40000410000 */
[----:B------:R-:W3:Y:S01]  /*14950*/  @P3 MUFU.LG2 R15, R9 ;  /* 0x00000009000f3308 */ /* 0x000ee20000000c00 */
[----:B------:R-:W-:Y:S01]  /*14960*/  @P3 FMUL.FTZ R13, R10, 0.69314718246459960938 ;  /* 0x3f3172180a0d3820 */ /* 0x000fe20000410000 */
[-C--:B----4-:R-:W-:Y:S01]  /*14970*/  FMUL.FTZ R163, R68, R6.reuse ;  /* 0x0000000644a37220 */ /* 0x090fe20000410000 */
[-C--:B------:R-:W-:Y:S01]  /*14980*/  FMUL.FTZ R165, R76, R6.reuse ;  /* 0x000000064ca57220 */ /* 0x080fe20000410000 */
[----:B------:R-:W-:-:S04]  /*14990*/  FMUL.FTZ R24, R24, R6 ;  /* 0x0000000618187220 */ /* 0x000fc80000410000 */
[----:B------:R-:W4:Y:S01]  /*149a0*/  @P3 MUFU.RCP R3, R9 ;  /* 0x0000000900033308 */ /* 0x000f220000001000 */
        /* <DEDUP_REMOVED lines=129> */
.L_x_11806:
[----:B------:R-:W-:Y:S05]  /*151c0*/  WARPSYNC.ALL ;  /* 0x0000000000007948 */ /* 0x000fea0003800000 */
        /* <DEDUP_REMOVED lines=9> */
[----:B------:R-:W4:Y:S01]  /*15260*/  LDL R0, [R1+0x1c] ;  /* 0x00001c0001007983 */ /* 0x000f220000100800 */
[----:B------:R-:W-:Y:S05]  /*15270*/  WARPSYNC.ALL ;  /* 0x0000000000007948 */ /* 0x000fea0003800000 */
[----:B------:R-:W0:Y:S01]  /*15280*/  S2R R7, SR_SWINHI ;  /* 0x0000000000077919 */ /* 0x000e220000002f00 */
        /* <DEDUP_REMOVED lines=17> */
[----:B0-----:R-:W-:Y:S02]  /*153a0*/  MOV R13, R7 ;  /* 0x00000007000d7202 */ /* 0x001fe40000000f00 */
        /* <DEDUP_REMOVED lines=24> */
[----:B------:R-:W-:Y:S01]  /*15530*/  F2FP.BF16.F32.PACK_AB R147, R3, R150 ;  /* 0x000000960393723e */ /* 0x000fe200000010ff */
[----:B------:R-:W-:Y:S01]  /*15540*/  BAR.SYNC.DEFER_BLOCKING 0x1, 0x100 ;  /* 0x0044000000007b1d */ /* 0x000fe20000010000 */
[----:B----4-:R-:W-:-:S03]  /*15550*/  IMAD.WIDE R134, R0, 0x2, R12 ;  /* 0x0000000200867825 */ /* 0x010fc600078e020c */
[C---:B------:R-:W-:Y:S02]  /*15560*/  IADD3 R151, P1, R134.reuse, 0x20, RZ ;  /* 0x0000002086977810 */ /* 0x040fe40007f3e0ff */
[C---:B------:R-:W-:Y:S02]  /*15570*/  IADD3 R181, P2, R134.reuse, 0x40, RZ ;  /* 0x0000004086b57810 */ /* 0x040fe40007f5e0ff */
[----:B------:R-:W-:Y:S01]  /*15580*/  IADD3 R183, P3, R134, 0x60, RZ ;  /* 0x0000006086b77810 */ /* 0x000fe20007f7e0ff */
[--C-:B------:R-:W-:Y:S01]  /*15590*/  IMAD.X R21, RZ, RZ, R135.reuse, P1 ;  /* 0x000000ffff157224 */ /* 0x100fe200008e0687 */
[----:B------:R-:W-:Y:S01]  /*155a0*/  LOP3.LUT R20, R151, 0x380, RZ, 0xc0, !PT ;  /* 0x0000038097147812 */ /* 0x000fe200078ec0ff */
[--C-:B------:R-:W-:Y:S01]  /*155b0*/  IMAD.X R31, RZ, RZ, R135.reuse, P2 ;  /* 0x000000ffff1f7224 */ /* 0x100fe200010e0687 */
[----:B-----5:R-:W-:Y:S01]  /*155c0*/  LOP3.LUT R30, R181, 0x380, RZ, 0xc0, !PT ;  /* 0x00000380b51e7812 */ /* 0x020fe200078ec0ff */
[----:B------:R-:W-:Y:S01]  /*155d0*/  IMAD.X R39, RZ, RZ, R135, P3 ;  /* 0x000000ffff277224 */ /* 0x000fe200018e0687 */
[----:B------:R-:W-:-:S02]  /*155e0*/  LOP3.LUT R38, R183, 0x380, RZ, 0xc0, !PT ;  /* 0x00000380b7267812 */ /* 0x000fc400078ec0ff */
[----:B------:R-:W-:Y:S02]  /*155f0*/  SHF.R.U64 R20, R20, 0x3, RZ ;  /* 0x0000000314147819 */ /* 0x000fe400000012ff */
[----:B------:R-:W-:Y:S02]  /*15600*/  IADD3 R86, P4, R134, 0x4000, RZ ;  /* 0x0000400086567810 */ /* 0x000fe40007f9e0ff */
[----:B------:R-:W-:Y:S02]  /*15610*/  SHF.R.U64 R30, R30, 0x3, RZ ;  /* 0x000000031e1e7819 */ /* 0x000fe400000012ff */
[----:B------:R-:W-:Y:S01]  /*15620*/  IADD3 R94, P5, R134, 0x4020, RZ ;  /* 0x00004020865e7810 */ /* 0x000fe20007fbe0ff */
[--C-:B------:R-:W-:Y:S01]  /*15630*/  IMAD.X R87, RZ, RZ, R135.reuse, P4 ;  /* 0x000000ffff577224 */ /* 0x100fe200020e0687 */
[----:B------:R-:W-:Y:S02]  /*15640*/  SHF.R.U64 R38, R38, 0x3, RZ ;  /* 0x0000000326267819 */ /* 0x000fe400000012ff */
[----:B------:R-:W-:Y:S01]  /*15650*/  IADD3 R98, P0, R134, 0x4040, RZ ;  /* 0x0000404086627810 */ /* 0x000fe20007f1e0ff */
[----:B------:R-:W-:Y:S01]  /*15660*/  IMAD.X R95, RZ, RZ, R135, P5 ;  /* 0x000000ffff5f7224 */ /* 0x000fe200028e0687 */
[----:B------:R-:W-:-:S02]  /*15670*/  LOP3.LUT R20, R20, R151, RZ, 0x3c, !PT ;  /* 0x0000009714147212 */ /* 0x000fc400078e3cff */
[----:B------:R-:W-:Y:S01]  /*15680*/  LOP3.LUT R30, R30, R181, RZ, 0x3c, !PT ;  /* 0x000000b51e1e7212 */ /* 0x000fe200078e3cff */
[----:B------:R-:W-:Y:S01]  /*15690*/  IMAD.X R99, RZ, RZ, R135, P0 ;  /* 0x000000ffff637224 */ /* 0x000fe200000e0687 */
[----:B------:R-:W-:Y:S02]  /*156a0*/  LOP3.LUT R151, R86, 0x380, RZ, 0xc0, !PT ;  /* 0x0000038056977812 */ /* 0x000fe400078ec0ff */
[----:B------:R-:W-:Y:S02]  /*156b0*/  LOP3.LUT R38, R38, R183, RZ, 0x3c, !PT ;  /* 0x000000b726267212 */ /* 0x000fe400078e3cff */
[----:B------:R-:W-:Y:S02]  /*156c0*/  LOP3.LUT R181, R94, 0x380, RZ, 0xc0, !PT ;  /* 0x000003805eb57812 */ /* 0x000fe400078ec0ff */
[----:B------:R-:W-:Y:S02]  /*156d0*/  LOP3.LUT R183, R98, 0x380, RZ, 0xc0, !PT ;  /* 0x0000038062b77812 */ /* 0x000fe400078ec0ff */
[----:B------:R-:W-:-:S02]  /*156e0*/  IADD3 R102, P1, R134, 0x4060, RZ ;  /* 0x0000406086667810 */ /* 0x000fc40007f3e0ff */
[C---:B------:R-:W-:Y:S02]  /*156f0*/  LOP3.LUT R15, R134.reuse, 0x380, RZ, 0xc0, !PT ;  /* 0x00000380860f7812 */ /* 0x040fe400078ec0ff */
[C---:B------:R-:W-:Y:S01]  /*15700*/  IADD3 R0, P0, R134.reuse, 0xc000, RZ ;  /* 0x0000c00086007810 */ /* 0x040fe20007f1e0ff */
[--C-:B------:R-:W-:Y:S01]  /*15710*/  IMAD.X R103, RZ, RZ, R135.reuse, P1 ;  /* 0x000000ffff677224 */ /* 0x100fe200008e0687 */
[----:B------:R-:W-:Y:S02]  /*15720*/  SHF.R.U64 R151, R151, 0x3, RZ ;  /* 0x0000000397977819 */ /* 0x000fe400000012ff */
[C---:B------:R-:W-:Y:S01]  /*15730*/  IADD3 R106, P2, R134.reuse, 0x8000, RZ ;  /* 0x00008000866a7810 */ /* 0x040fe20007f5e0ff */
[--C-:B------:R-:W-:Y:S01]  /*15740*/  IMAD.X R123, RZ, RZ, R135.reuse, P0 ;  /* 0x000000ffff7b7224 */ /* 0x100fe200000e0687 */
[C---:B------:R-:W-:Y:S02]  /*15750*/  IADD3 R110, P3, R134.reuse, 0x8020, RZ ;  /* 0x00008020866e7810 */ /* 0x040fe40007f7e0ff */
[----:B------:R-:W-:Y:S01]  /*15760*/  SHF.R.U64 R181, R181, 0x3, RZ ;  /* 0x00000003b5b57819 */ /* 0x000fe200000012ff */
[--C-:B------:R-:W-:Y:S01]  /*15770*/  IMAD.X R107, RZ, RZ, R135.reuse, P2 ;  /* 0x000000ffff6b7224 */ /* 0x100fe200010e0687 */
[----:B------:R-:W-:Y:S01]  /*15780*/  SHF.R.U64 R183, R183, 0x3, RZ ;  /* 0x00000003b7b77819 */ /* 0x000fe200000012ff */
[----:B------:R-:W-:Y:S01]  /*15790*/  IMAD.X R111, RZ, RZ, R135, P3 ;  /* 0x000000ffff6f7224 */ /* 0x000fe200018e0687 */
[----:B------:R-:W-:-:S02]  /*157a0*/  IADD3 R114, P4, R134, 0x8040, RZ ;  /* 0x0000804086727810 */ /* 0x000fc40007f9e0ff */
[----:B------:R-:W-:Y:S02]  /*157b0*/  LOP3.LUT R185, R102, 0x380, RZ, 0xc0, !PT ;  /* 0x0000038066b97812 */ /* 0x000fe400078ec0ff */
[----:B------:R-:W-:Y:S01]  /*157c0*/  SHF.R.U64 R15, R15, 0x3, RZ ;  /* 0x000000030f0f7819 */ /* 0x000fe200000012ff */
[----:B------:R-:W-:Y:S01]  /*157d0*/  IMAD.X R115, RZ, RZ, R135, P4 ;  /* 0x000000ffff737224 */ /* 0x000fe200020e0687 */
[----:B------:R-:W-:Y:S02]  /*157e0*/  LOP3.LUT R86, R151, R86, RZ, 0x3c, !PT ;  /* 0x0000005697567212 */ /* 0x000fe400078e3cff */
[----:B------:R-:W-:Y:S02]  /*157f0*/  LOP3.LUT R94, R181, R94, RZ, 0x3c, !PT ;  /* 0x0000005eb55e7212 */ /* 0x000fe400078e3cff */
[----:B------:R-:W-:Y:S02]  /*15800*/  LOP3.LUT R151, R106, 0x380, RZ, 0xc0, !PT ;  /* 0x000003806a977812 */ /* 0x000fe400078ec0ff */
[----:B------:R-:W-:-:S02]  /*15810*/  LOP3.LUT R98, R183, R98, RZ, 0x3c, !PT ;  /* 0x00000062b7627212 */ /* 0x000fc400078e3cff */
[----:B------:R-:W-:Y:S02]  /*15820*/  LOP3.LUT R181, R110, 0x380, RZ, 0xc0, !PT ;  /* 0x000003806eb57812 */ /* 0x000fe400078ec0ff */
[----:B------:R-:W-:Y:S02]  /*15830*/  ISETP.NE.U32.AND P0, PT, RZ, UR4, PT ;  /* 0x00000004ff007c0c */ /* 0x000fe4000bf05070 */
[C---:B------:R-:W-:Y:S02]  /*15840*/  IADD3 R118, P5, R134.reuse, 0x8060, RZ ;  /* 0x0000806086767810 */ /* 0x040fe40007fbe0ff */
[C---:B------:R-:W-:Y:S02]  /*15850*/  IADD3 R14, P1, R134.reuse, 0xc020, RZ ;  /* 0x0000c020860e7810 */ /* 0x040fe40007f3e0ff */
[C---:B---3--:R-:W-:Y:S01]  /*15860*/  IADD3 R88, P2, R134.reuse, 0xc040, RZ ;  /* 0x0000c04086587810 */ /* 0x048fe20007f5e0ff */
[--C-:B------:R-:W-:Y:S01]  /*15870*/  IMAD.X R119, RZ, RZ, R135.reuse, P5 ;  /* 0x000000ffff777224 */ /* 0x100fe200028e0687 */
        /* <DEDUP_REMOVED lines=8> */
[----:B------:R-:W-:Y:S02]  /*15900*/  SHF.R.U64 R181, R181, 0x3, RZ ;  /* 0x00000003b5b57819 */ /* 0x000fe400000012ff */
[----:B------:R-:W-:Y:S01]  /*15910*/  ISETP.NE.AND.EX P0, PT, RZ, UR5, PT, P0 ;  /* 0x00000005ff007c0c */ /* 0x000fe2000bf05300 */
[----:B------:R-:W-:Y:S01]  /*15920*/  ULDC.64 UR4, c[0x0][0xc08] ;  /* 0x0003020000047ab9 */ /* 0x000fe20000000a00 */
[----:B------:R-:W-:Y:S02]  /*15930*/  LOP3.LUT R102, R185, R102, RZ, 0x3c, !PT ;  /* 0x00000066b9667212 */ /* 0x000fe400078e3cff */
[----:B------:R-:W-:-:S02]  /*15940*/  SHF.R.U64 R183, R183, 0x3, RZ ;  /* 0x00000003b7b77819 */ /* 0x000fc400000012ff */
[----:B------:R-:W-:Y:S02]  /*15950*/  LOP3.LUT R185, R118, 0x380, RZ, 0xc0, !PT ;  /* 0x0000038076b97812 */ /* 0x000fe400078ec0ff */
[----:B------:R-:W-:Y:S02]  /*15960*/  MOV R134, R134 ;  /* 0x0000008600867202 */ /* 0x000fe40000000f00 */
[----:B------:R-:W-:Y:S02]  /*15970*/  LOP3.LUT R106, R151, R106, RZ, 0x3c, !PT ;  /* 0x0000006a976a7212 */ /* 0x000fe400078e3cff */
[----:B------:R-:W-:Y:S01]  /*15980*/  MOV R20, R20 ;  /* 0x0000001400147202 */ /* 0x000fe20000000f00 */
[----:B------:R0:W-:Y:S01]  /*15990*/  STSM.16.M88.4 [R134], R24 ;  /* 0x0000001886007844 */ /* 0x0001e20000000200 */
[----:B------:R-:W-:Y:S02]  /*159a0*/  ISETP.NE.U32.AND P2, PT, RZ, UR4, PT ;  /* 0x00000004ff007c0c */ /* 0x000fe4000bf45070 */
[----:B------:R-:W-:Y:S01]  /*159b0*/  LOP3.LUT R110, R181, R110, RZ, 0x3c, !PT ;  /* 0x0000006eb56e7212 */ /* 0x000fe200078e3cff */
[----:B------:R3:W-:Y:S01]  /*159c0*/  STSM.16.M88.4 [R20], R32 ;  /* 0x0000002014007844 */ /* 0x0007e20000000200 */
[----:B------:R-:W-:-:S02]  /*159d0*/  LOP3.LUT R151, R0, 0x380, RZ, 0xc0, !PT ;  /* 0x0000038000977812 */ /* 0x000fc400078ec0ff */
[----:B------:R-:W-:Y:S02]  /*159e0*/  MOV R30, R30 ;  /* 0x0000001e001e7202 */ /* 0x000fe40000000f00 */
[----:B------:R-:W-:Y:S02]  /*159f0*/  LOP3.LUT R114, R183, R114, RZ, 0x3c, !PT ;  /* 0x00000072b7727212 */ /* 0x000fe400078e3cff */
[----:B------:R-:W-:Y:S01]  /*15a00*/  LOP3.LUT R181, R14, 0x380, RZ, 0xc0, !PT ;  /* 0x000003800eb57812 */ /* 0x000fe200078ec0ff */
[----:B------:R4:W-:Y:S01]  /*15a10*/  STSM.16.M88.4 [R30], R40 ;  /* 0x000000281e007844 */ /* 0x0009e20000000200 */
[----:B------:R-:W-:Y:S02]  /*15a20*/  MOV R38, R38 ;  /* 0x0000002600267202 */ /* 0x000fe40000000f00 */
[----:B------:R-:W-:Y:S02]  /*15a30*/  SHF.R.U64 R185, R185, 0x3, RZ ;  /* 0x00000003b9b97819 */ /* 0x000fe400000012ff */
[----:B------:R-:W-:Y:S01]  /*15a40*/  LOP3.LUT R183, R88, 0x380, RZ, 0xc0, !PT ;  /* 0x0000038058b77812 */ /* 0x000fe200078ec0ff */
[----:B------:R2:W-:Y:S01]  /*15a50*/  STSM.16.M88.4 [R38], R48 ;  /* 0x0000003026007844 */ /* 0x0005e20000000200 */
[----:B------:R-:W-:-:S02]  /*15a60*/  LOP3.LUT R178, R7, 0x380, RZ, 0xc0, !PT ;  /* 0x0000038007b27812 */ /* 0x000fc400078ec0ff */
[----:B------:R-:W-:Y:S02]  /*15a70*/  MOV R86, R86 ;  /* 0x0000005600567202 */ /* 0x000fe40000000f00 */
[----:B------:R-:W-:Y:S02]  /*15a80*/  MOV R94, R94 ;  /* 0x0000005e005e7202 */ /* 0x000fe40000000f00 */
[----:B------:R-:W-:Y:S01]  /*15a90*/  MOV R98, R98 ;  /* 0x0000006200627202 */ /* 0x000fe20000000f00 */
[----:B------:R-:W-:Y:S01]  /*15aa0*/  STSM.16.M88.4 [R86], R56 ;  /* 0x0000003856007844 */ /* 0x000fe20000000200 */
[----:B------:R-:W-:Y:S02]  /*15ab0*/  ISETP.NE.AND.EX P2, PT, RZ, UR5, PT, P2 ;  /* 0x00000005ff007c0c */ /* 0x000fe4000bf45320 */
[----:B------:R-:W-:Y:S01]  /*15ac0*/  MOV R102, R102 ;  /* 0x0000006600667202 */ /* 0x000fe20000000f00 */
[----:B------:R-:W-:Y:S01]  /*15ad0*/  STSM.16.M88.4 [R94], R64 ;  /* 0x000000405e007844 */ /* 0x000fe20000000200 */
[----:B------:R-:W-:-:S02]  /*15ae0*/  SHF.R.U64 R151, R151, 0x3, RZ ;  /* 0x0000000397977819 */ /* 0x000fc400000012ff */
[----:B0-----:R-:W-:Y:S01]  /*15af0*/  F2FP.BF16.F32.PACK_AB R24, R81, R166 ;  /* 0x000000a65118723e */ /* 0x001fe200000010ff */
[----:B------:R0:W-:Y:S01]  /*15b00*/  STSM.16.M88.4 [R98], R8 ;  /* 0x0000000862007844 */ /* 0x0001e20000000200 */
[----:B------:R-:W-:Y:S02]  /*15b10*/  SHF.R.U64 R181, R181, 0x3, RZ ;  /* 0x00000003b5b57819 */ /* 0x000fe400000012ff */
[----:B------:R-:W-:Y:S02]  /*15b20*/  F2FP.BF16.F32.PACK_AB R25, R83, R82 ;  /* 0x000000525319723e */ /* 0x000fe400000010ff */
[----:B------:R-:W-:Y:S02]  /*15b30*/  F2FP.BF16.F32.PACK_AB R26, R85, R167 ;  /* 0x000000a7551a723e */ /* 0x000fe400000010ff */
[----:B------:R-:W-:Y:S02]  /*15b40*/  F2FP.BF16.F32.PACK_AB R27, R54, R46 ;  /* 0x0000002e361b723e */ /* 0x000fe400000010ff */
[----:B------:R-:W-:Y:S01]  /*15b50*/  MOV R106, R106 ;  /* 0x0000006a006a7202 */ /* 0x000fe20000000f00 */
[----:B------:R-:W-:Y:S01]  /*15b60*/  ULDC UR4, c[0x0][0xa88] ;  /* 0x0002a20000047ab9 */ /* 0x000fe20000000800 */
[----:B------:R-:W-:Y:S01]  /*15b70*/  LOP3.LUT R118, R185, R118, RZ, 0x3c, !PT ;  /* 0x00000076b9767212 */ /* 0x000fe200078e3cff */
[----:B------:R1:W-:Y:S01]  /*15b80*/  STSM.16.M88.4 [R102], R24 ;  /* 0x0000001866007844 */ /* 0x0003e20000000200 */
[----:B------:R-:W-:Y:S01]  /*15b90*/  SHF.R.U64 R183, R183, 0x3, RZ ;  /* 0x00000003b7b77819 */ /* 0x000fe200000012ff */
[----:B---3--:R-:W-:Y:S01]  /*15ba0*/  IMAD.MOV.U32 R20, RZ, RZ, RZ ;  /* 0x000000ffff147224 */ /* 0x008fe200078e00ff */
[----:B------:R-:W-:-:S02]  /*15bb0*/  SHF.R.U64 R178, R178, 0x3, RZ ;  /* 0x00000003b2b27819 */ /* 0x000fc400000012ff */
[----:B----4-:R-:W-:Y:S02]  /*15bc0*/  F2FP.BF16.F32.PACK_AB R30, R93, R169 ;  /* 0x000000a95d1e723e */ /* 0x010fe400000010ff */
[----:B------:R-:W-:Y:S02]  /*15bd0*/  F2FP.BF16.F32.PACK_AB R31, R92, R84 ;  /* 0x000000545c1f723e */ /* 0x000fe400000010ff */
[----:B------:R-:W-:Y:S02]  /*15be0*/  LOP3.LUT R122, R151, R0, RZ, 0x3c, !PT ;  /* 0x00000000977a7212 */ /* 0x000fe400078e3cff */
[----:B------:R-:W-:Y:S01]  /*15bf0*/  MOV R110, R110 ;  /* 0x0000006e006e7202 */ /* 0x000fe20000000f00 */
[----:B------:R3:W-:Y:S01]  /*15c00*/  STSM.16.M88.4 [R106], R28 ;  /* 0x0000001c6a007844 */ /* 0x0007e20000000200 */
[----:B------:R-:W-:Y:S01]  /*15c10*/  F2FP.BF16.F32.PACK_AB R32, R97, R170 ;  /* 0x000000aa6120723e */ /* 0x000fe200000010ff */
[----:B------:R-:W4:Y:S01]  /*15c20*/  LDC R0, c[0x0][0xbe8] ;  /* 0x0002fa00ff007b82 */ /* 0x000f220000000800 */
[----:B------:R-:W-:-:S02]  /*15c30*/  F2FP.BF16.F32.PACK_AB R33, R100, R96 ;  /* 0x000000606421723e */ /* 0x000fc400000010ff */
[----:B------:R-:W-:Y:S02]  /*15c40*/  F2FP.BF16.F32.PACK_AB R34, R101, R171 ;  /* 0x000000ab6522723e */ /* 0x000fe400000010ff */
[----:B------:R-:W-:Y:S02]  /*15c50*/  F2FP.BF16.F32.PACK_AB R35, R108, R104 ;  /* 0x000000686c23723e */ /* 0x000fe400000010ff */
[----:B------:R-:W-:Y:S02]  /*15c60*/  LOP3.LUT R126, R181, R14, RZ, 0x3c, !PT ;  /* 0x0000000eb57e7212 */ /* 0x000fe400078e3cff */
[----:B------:R-:W-:Y:S01]  /*15c70*/  MOV R114, R114 ;  /* 0x0000007200727202 */ /* 0x000fe20000000f00 */
[----:B------:R-:W-:Y:S01]  /*15c80*/  STSM.16.M88.4 [R110], R32 ;  /* 0x000000206e007844 */ /* 0x000fe20000000200 */
[----:B--2---:R-:W-:Y:S02]  /*15c90*/  F2FP.BF16.F32.PACK_AB R38, R109, R173 ;  /* 0x000000ad6d26723e */ /* 0x004fe400000010ff */
[----:B------:R-:W-:-:S02]  /*15ca0*/  F2FP.BF16.F32.PACK_AB R39, R124, R120 ;  /* 0x000000787c27723e */ /* 0x000fc400000010ff */
[----:B------:R-:W-:Y:S02]  /*15cb0*/  LOP3.LUT R130, R183, R88, RZ, 0x3c, !PT ;  /* 0x00000058b7827212 */ /* 0x000fe400078e3cff */
[----:B------:R-:W-:Y:S01]  /*15cc0*/  LOP3.LUT R14, R178, R7, RZ, 0x3c, !PT ;  /* 0x00000007b20e7212 */ /* 0x000fe200078e3cff */
[----:B------:R-:W-:Y:S01]  /*15cd0*/  STSM.16.M88.4 [R114], R36 ;  /* 0x0000002472007844 */ /* 0x000fe20000000200 */
[----:B------:R-:W-:Y:S02]  /*15ce0*/  MOV R118, R118 ;  /* 0x0000007600767202 */ /* 0x000fe40000000f00 */
[----:B0-----:R-:W-:Y:S02]  /*15cf0*/  F2FP.BF16.F32.PACK_AB R8, R113, R174 ;  /* 0x000000ae7108723e */ /* 0x001fe400000010ff */
[----:B------:R-:W-:Y:S02]  /*15d00*/  F2FP.BF16.F32.PACK_AB R9, R152, R128 ;  /* 0x000000809809723e */ /* 0x000fe400000010ff */
[----:B------:R-:W-:-:S02]  /*15d10*/  F2FP.BF16.F32.PACK_AB R10, R117, R175 ;  /* 0x000000af750a723e */ /* 0x000fc400000010ff */
[----:B------:R-:W-:Y:S02]  /*15d20*/  F2FP.BF16.F32.PACK_AB R11, R154, R153 ;  /* 0x000000999a0b723e */ /* 0x000fe400000010ff */
[----:B------:R-:W-:Y:S02]  /*15d30*/  MOV R122, R122 ;  /* 0x0000007a007a7202 */ /* 0x000fe40000000f00 */
[----:B-1----:R-:W-:Y:S01]  /*15d40*/  F2FP.BF16.F32.PACK_AB R24, R121, R176 ;  /* 0x000000b07918723e */ /* 0x002fe200000010ff */
[----:B------:R0:W-:Y:S01]  /*15d50*/  STSM.16.M88.4 [R118], R8 ;  /* 0x0000000876007844 */ /* 0x0001e20000000200 */
[----:B------:R-:W-:Y:S02]  /*15d60*/  F2FP.BF16.F32.PACK_AB R25, R156, R155 ;  /* 0x0000009b9c19723e */ /* 0x000fe400000010ff */
[----:B------:R-:W-:Y:S02]  /*15d70*/  F2FP.BF16.F32.PACK_AB R26, R125, R177 ;  /* 0x000000b17d1a723e */ /* 0x000fe400000010ff */
[----:B------:R-:W-:-:S02]  /*15d80*/  F2FP.BF16.F32.PACK_AB R27, R158, R157 ;  /* 0x0000009d9e1b723e */ /* 0x000fc400000010ff */
[----:B------:R-:W-:Y:S02]  /*15d90*/  MOV R126, R126 ;  /* 0x0000007e007e7202 */ /* 0x000fe40000000f00 */
[----:B---3--:R-:W-:Y:S01]  /*15da0*/  F2FP.BF16.F32.PACK_AB R28, R129, R179 ;  /* 0x000000b3811c723e */ /* 0x008fe200000010ff */
[----:B------:R-:W-:Y:S01]  /*15db0*/  STSM.16.M88.4 [R122], R24 ;  /* 0x000000187a007844 */ /* 0x000fe20000000200 */
[----:B------:R-:W-:Y:S02]  /*15dc0*/  F2FP.BF16.F32.PACK_AB R29, R160, R159 ;  /* 0x0000009fa01d723e */ /* 0x000fe400000010ff */
[----:B------:R-:W-:Y:S02]  /*15dd0*/  F2FP.BF16.F32.PACK_AB R30, R133, R132 ;  /* 0x00000084851e723e */ /* 0x000fe400000010ff */
[----:B------:R-:W-:Y:S01]  /*15de0*/  F2FP.BF16.F32.PACK_AB R31, R162, R161 ;  /* 0x000000a1a21f723e */ /* 0x000fe200000010ff */
[----:B0-----:R-:W0:Y:S01]  /*15df0*/  @P2 LDC.64 R8, c[0x0][0xc08] ;  /* 0x00030200ff082b82 */ /* 0x001e220000000a00 */
[----:B------:R-:W-:-:S02]  /*15e00*/  MOV R130, R130 ;  /* 0x0000008200827202 */ /* 0x000fc40000000f00 */
[----:B------:R-:W-:Y:S01]  /*15e10*/  MOV R7, R14 ;  /* 0x0000000e00077202 */ /* 0x000fe20000000f00 */
[----:B------:R-:W-:Y:S04]  /*15e20*/  STSM.16.M88.4 [R126], R28 ;  /* 0x0000001c7e007844 */ /* 0x000fe80000000200 */
[----:B------:R-:W1:Y:S01]  /*15e30*/  LDC.64 R14, c[0x0][0xc00] ;  /* 0x00030000ff0e7b82 */ /* 0x000e620000000a00 */
[----:B------:R-:W-:Y:S04]  /*15e40*/  STSM.16.M88.4 [R130], R136 ;  /* 0x0000008882007844 */ /* 0x000fe80000000200 */
[----:B------:R2:W-:Y:S01]  /*15e50*/  STSM.16.M88.4 [R7], R144 ;  /* 0x0000009007007844 */ /* 0x0005e20000000200 */
[----:B0-----:R-:W-:-:S04]  /*15e60*/  @P2 IMAD.WIDE R8, R232, 0x4, R8 ;  /* 0x00000004e8082825 */ /* 0x001fc800078e0208 */
[----:B--2---:R-:W-:Y:S01]  /*15e70*/  IMAD.U32 R7, RZ, RZ, UR4 ;  /* 0x00000004ff077e24 */ /* 0x004fe2000f8e00ff */
[----:B------:R-:W-:Y:S01]  /*15e80*/  BAR.SYNC.DEFER_BLOCKING 0x1, 0x100 ;  /* 0x0044000000007b1d */ /* 0x000fe20000010000 */
[----:B-1----:R-:W-:-:S05]  /*15e90*/  IMAD.WIDE R14, R232, 0x4, R14 ;  /* 0x00000004e80e7825 */ /* 0x002fca00078e020e */
[----:B------:R0:W5:Y:S01]  /*15ea0*/  @P0 LDG.E R20, desc[UR40][R14.64] ;  /* 0x000000280e140981 */ /* 0x000162000c1e1900 */
[----:B----4-:R-:W-:Y:S01]  /*15eb0*/  ISETP.NE.AND P1, PT, R0, 0x1, PT ;  /* 0x000000010000780c */ /* 0x010fe20003f25270 */
[----:B------:R-:W-:Y:S02]  /*15ec0*/  IMAD.IADD R10, R215, 0x1, R210 ;  /* 0x00000001d70a7824 */ /* 0x000fe400078e02d2 */
[----:B------:R0:W5:Y:S10]  /*15ed0*/  @P2 LDG.E R7, desc[UR40][R8.64] ;  /* 0x0000002808072981 */ /* 0x000174000c1e1900 */
[----:B------:R-:W1:Y:S08]  /*15ee0*/  @P1 LDC R3, c[0x0][0xbec] ;  /* 0x0002fb00ff031b82 */ /* 0x000e700000000800 */
[----:B------:R-:W2:Y:S01]  /*15ef0*/  @P1 LDC R4, c[0x0][0xbf0] ;  /* 0x0002fc00ff041b82 */ /* 0x000ea20000000800 */
[----:B0-----:R-:W-:Y:S05]  /*15f00*/  @P2 BRA `(.L_x_11917) ;  /* 0x0000000000102947 */ /* 0x001fea0003800000 */
[----:B------:R-:W-:Y:S05]  /*15f10*/  @!P0 BRA `(.L_x_11917) ;  /* 0x00000000000c8947 */ /* 0x000fea0003800000 */
[----:B------:R-:W3:Y:S04]  /*15f20*/  LDG.E R8, desc[UR40][R14.64] ;  /* 0x000000280e087981 */ /* 0x000ee8000c1e1900 */
[----:B-----5:R-:W3:Y:S02]  /*15f30*/  LDG.E R7, desc[UR40][R14.64+0x4] ;  /* 0x000004280e077981 */ /* 0x020ee4000c1e1900 */
[----:B---3--:R-:W-:-:S07]  /*15f40*/  IMAD.IADD R7, R7, 0x1, -R8 ;  /* 0x0000000107077824 */ /* 0x008fce00078e0a08 */
.L_x_11917:
[----:B------:R-:W3:Y:S01]  /*15f50*/  LDL R26, [R1+0x18] ;  /* 0x00001800011a7983 */ /* 0x000ee20000100800 */
[----:B------:R-:W-:Y:S01]  /*15f60*/  SHF.R.S32.HI R77, RZ, 0x1f, R230 ;  /* 0x0000001fff4d7819 */ /* 0x000fe200000114e6 */
[----:B-1----:R-:W-:Y:S01]  /*15f70*/  @P1 IMAD.HI.U32 R3, R10, R3, RZ ;  /* 0x000000030a031227 */ /* 0x002fe200078e00ff */
[----:B------:R-:W-:Y:S01]  /*15f80*/  ULDC.64 UR4, c[0x0][0xb90] ;  /* 0x0002e40000047ab9 */ /* 0x000fe20000000a00 */
[----:B-----5:R-:W-:Y:S01]  /*15f90*/  SHF.R.S32.HI R21, RZ, 0x1f, R20 ;  /* 0x0000001fff157819 */ /* 0x020fe20000011414 */
[----:B------:R-:W0:Y:S01]  /*15fa0*/  S2R R31, SR_TID.X ;  /* 0x00000000001f7919 */ /* 0x000e220000002100 */
[----:B------:R-:W-:Y:S01]  /*15fb0*/  IMAD R15, R77, UR4, RZ ;  /* 0x000000044d0f7c24 */ /* 0x000fe2000f8e02ff */
[----:B------:R-:W-:Y:S01]  /*15fc0*/  SEL R76, R232, RZ, !P0 ;  /* 0x000000ffe84c7207 */ /* 0x000fe20004000000 */
[----:B------:R-:W-:Y:S01]  /*15fd0*/  IMAD.MOV.U32 R11, RZ, RZ, R10 ;  /* 0x000000ffff0b7224 */ /* 0x000fe200078e000a */
[----:B--2---:R-:W-:Y:S01]  /*15fe0*/  @P1 SHF.R.U32.HI R11, RZ, R4, R3 ;  /* 0x00000004ff0b1219 */ /* 0x004fe20000011603 */
[C---:B------:R-:W-:Y:S01]  /*15ff0*/  IMAD.WIDE.U32 R8, R230.reuse, UR4, R20 ;  /* 0x00000004e6087c25 */ /* 0x040fe2000f8e0014 */
[----:B------:R-:W-:Y:S01]  /*16000*/  SHF.R.S32.HI R3, RZ, 0x1f, R232 ;  /* 0x0000001fff037819 */ /* 0x000fe200000114e8 */
[----:B------:R-:W1:Y:S02]  /*16010*/  @P1 LDC R85, c[0x0][0xbec] ;  /* 0x0002fb00ff551b82 */ /* 0x000e640000000800 */
[----:B------:R-:W-:Y:S01]  /*16020*/  IMAD R15, R230, UR5, R15 ;  /* 0x00000005e60f7c24 */ /* 0x000fe2000f8e020f */
[----:B------:R-:W-:Y:S01]  /*16030*/  SEL R3, R3, RZ, !P0 ;  /* 0x000000ff03037207 */ /* 0x000fe20004000000 */
[----:B------:R-:W-:Y:S01]  /*16040*/  IMAD.MOV R27, RZ, RZ, -R11 ;  /* 0x000000ffff1b7224 */ /* 0x000fe200078e0a0b */
[----:B------:R-:W-:Y:S01]  /*16050*/  ULDC.64 UR4, c[0x0][0xb98] ;  /* 0x0002e60000047ab9 */ /* 0x000fe20000000a00 */
[----:B------:R-:W-:-:S02]  /*16060*/  IMAD.IADD R9, R9, 0x1, R15 ;  /* 0x0000000109097824 */ /* 0x000fc400078e020f */
[----:B------:R-:W-:Y:S01]  /*16070*/  IMAD R15, R0, R27, R10 ;  /* 0x0000001b000f7224 */ /* 0x000fe200078e020a */
[----:B------:R-:W2:Y:S01]  /*16080*/  @P1 LDC R87, c[0x0][0xbf0] ;  /* 0x0002fc00ff571b82 */ /* 0x000ea20000000800 */
        /* <DEDUP_REMOVED lines=12> */
[----:B0-----:R-:W-:Y:S01]  /*16150*/  VIADD R31, R31, 0xffffff80 ;  /* 0xffffff801f1f7836 */ /* 0x001fe20000000000 */
[----:B------:R-:W-:Y:S01]  /*16160*/  IADD3.X R9, R25, R9, R27, P0, !PT ;  /* 0x0000000919097210 */ /* 0x000fe200007fe41b */
[----:B------:R-:W-:Y:S01]  /*16170*/  IMAD R25, R15, UR5, R4 ;  /* 0x000000050f197c24 */ /* 0x000fe2000f8e0204 */
[----:B------:R-:W-:Y:S01]  /*16180*/  LOP3.LUT R36, R37, 0x380, RZ, 0xc0, !PT ;  /* 0x0000038025247812 */ /* 0x000fe200078ec0ff */
[----:B------:R-:W-:Y:S01]  /*16190*/  IMAD R83, R7, R0, RZ ;  /* 0x0000000007537224 */ /* 0x000fe200078e02ff */
[----:B------:R-:W-:Y:S01]  /*161a0*/  SHF.R.S32.HI R30, RZ, 0x1f, R31 ;  /* 0x0000001fff1e7819 */ /* 0x000fe2000001141f */
[----:B------:R-:W-:Y:S01]  /*161b0*/  IMAD.WIDE.U32 R8, R15, UR4, R8 ;  /* 0x000000040f087c25 */ /* 0x000fe2000f8e0008 */
[----:B------:R-:W-:Y:S01]  /*161c0*/  ULDC.64 UR4, c[0x0][0xb50] ;  /* 0x0002d40000047ab9 */ /* 0x000fe20000000a00 */
[----:B------:R-:W-:-:S02]  /*161d0*/  SHF.R.U64 R36, R36, 0x3, RZ ;  /* 0x0000000324247819 */ /* 0x000fc400000012ff */
[----:B------:R-:W-:Y:S01]  /*161e0*/  IMAD.IADD R9, R9, 0x1, R25 ;  /* 0x0000000109097824 */ /* 0x000fe200078e0219 */
[----:B------:R-:W-:Y:S01]  /*161f0*/  LEA R10, P0, R8, UR4, 0x2 ;  /* 0x00000004080a7c11 */ /* 0x000fe2000f8010ff */
[----:B------:R-:W-:Y:S01]  /*16200*/  IMAD.X R15, RZ, RZ, R13, P2 ;  /* 0x000000ffff0f7224 */ /* 0x000fe200010e060d */
[----:B------:R-:W-:Y:S02]  /*16210*/  IADD3 R25, P3, R12, 0x2000, RZ ;  /* 0x000020000c197810 */ /* 0x000fe40007f7e0ff */
[----:B------:R-:W-:Y:S01]  /*16220*/  LEA.HI.X R8, R8, UR5, R9, 0x2, P0 ;  /* 0x0000000508087c11 */ /* 0x000fe200080f1409 */
[----:B------:R-:W-:Y:S01]  /*16230*/  SHFL.IDX PT, R54, R10, RZ, 0x1c1f ;  /* 0x001c1fff0a367589 */ /* 0x000fe200000e0000 */
[----:B------:R-:W-:Y:S01]  /*16240*/  IADD3 R33, P0, R12, 0x4000, RZ ;  /* 0x000040000c217810 */ /* 0x000fe20007f1e0ff */
[----:B------:R-:W-:Y:S01]  /*16250*/  ULDC.64 UR4, c[0x0][0xaa0] ;  /* 0x0002a80000047ab9 */ /* 0x000fe20000000a00 */
[----:B------:R-:W-:Y:S01]  /*16260*/  LOP3.LUT R24, R25, 0x380, RZ, 0xc0, !PT ;  /* 0x0000038019187812 */ /* 0x000fe200078ec0ff */
[----:B------:R-:W0:Y:S01]  /*16270*/  SHFL.IDX PT, R55, R8, RZ, 0x1c1f ;  /* 0x001c1fff08377589 */ /* 0x000e2200000e0000 */
[----:B------:R-:W-:-:S02]  /*16280*/  LOP3.LUT R32, R33, 0x380, RZ, 0xc0, !PT ;  /* 0x0000038021207812 */ /* 0x000fc400078ec0ff */
[----:B------:R-:W-:Y:S01]  /*16290*/  SHF.R.U64 R24, R24, 0x3, RZ ;  /* 0x0000000318187819 */ /* 0x000fe200000012ff */
[----:B------:R-:W-:Y:S01]  /*162a0*/  SHFL.IDX PT, R58, R10, 0x1, 0x1c1f ;  /* 0x003c1f000a3a7f89 */ /* 0x000fe200000e0000 */
[----:B------:R-:W-:Y:S02]  /*162b0*/  IADD3 R41, P2, R12, 0x6000, RZ ;  /* 0x000060000c297810 */ /* 0x000fe40007f5e0ff */
[----:B------:R-:W-:Y:S01]  /*162c0*/  SHF.R.U64 R32, R32, 0x3, RZ ;  /* 0x0000000320207819 */ /* 0x000fe200000012ff */
[----:B------:R4:W1:Y:S01]  /*162d0*/  SHFL.IDX PT, R59, R8, 0x1, 0x1c1f ;  /* 0x003c1f00083b7f89 */ /* 0x00086200000e0000 */
[----:B------:R-:W-:Y:S01]  /*162e0*/  LOP3.LUT R24, R24, R25, RZ, 0x3c, !PT ;  /* 0x0000001918187212 */ /* 0x000fe200078e3cff */
[----:B------:R-:W-:Y:S01]  /*162f0*/  IMAD.X R25, RZ, RZ, R13, P3 ;  /* 0x000000ffff197224 */ /* 0x000fe200018e060d */
[----:B------:R-:W-:Y:S02]  /*16300*/  LOP3.LUT R40, R41, 0x380, RZ, 0xc0, !PT ;  /* 0x0000038029287812 */ /* 0x000fe400078ec0ff */
[----:B------:R-:W-:-:S02]  /*16310*/  IADD3 R45, P3, R12, 0x7000, RZ ;  /* 0x000070000c2d7810 */ /* 0x000fc40007f7e0ff */
[----:B------:R-:W-:Y:S01]  /*16320*/  LOP3.LUT R32, R32, R33, RZ, 0x3c, !PT ;  /* 0x0000002120207212 */ /* 0x000fe200078e3cff */
[--C-:B------:R-:W-:Y:S01]  /*16330*/  IMAD.X R33, RZ, RZ, R13.reuse, P0 ;  /* 0x000000ffff217224 */ /* 0x100fe200000e060d */
[----:B------:R-:W-:Y:S02]  /*16340*/  SHF.R.U64 R40, R40, 0x3, RZ ;  /* 0x0000000328287819 */ /* 0x000fe400000012ff */
[----:B------:R-:W-:Y:S02]  /*16350*/  IADD3 R53, P0, R12, 0x9000, RZ ;  /* 0x000090000c357810 */ /* 0x000fe40007f1e0ff */
[----:B------:R-:W-:Y:S02]  /*16360*/  LOP3.LUT R44, R45, 0x380, RZ, 0xc0, !PT ;  /* 0x000003802d2c7812 */ /* 0x000fe400078ec0ff */
[----:B------:R-:W-:Y:S02]  /*16370*/  LEA.HI R30, R30, R31, RZ, 0x7 ;  /* 0x0000001f1e1e7211 */ /* 0x000fe400078f38ff */
[----:B------:R-:W-:Y:S01]  /*16380*/  LOP3.LUT R40, R40, R41, RZ, 0x3c, !PT ;  /* 0x0000002928287212 */ /* 0x000fe200078e3cff */
[----:B------:R-:W-:Y:S01]  /*16390*/  IMAD.X R41, RZ, RZ, R13, P2 ;  /* 0x000000ffff297224 */ /* 0x000fe200010e060d */
[----:B------:R-:W-:-:S02]  /*163a0*/  LOP3.LUT R52, R53, 0x380, RZ, 0xc0, !PT ;  /* 0x0000038035347812 */ /* 0x000fc400078ec0ff */
[----:B------:R-:W-:Y:S02]  /*163b0*/  SHF.R.U64 R44, R44, 0x3, RZ ;  /* 0x000000032c2c7819 */ /* 0x000fe400000012ff */
[----:B------:R-:W-:Y:S02]  /*163c0*/  IADD3 R57, P2, R12, 0xb000, RZ ;  /* 0x0000b0000c397810 */ /* 0x000fe40007f5e0ff */
[----:B------:R-:W-:Y:S02]  /*163d0*/  LOP3.LUT R30, R30, 0xffffff80, RZ, 0xc0, !PT ;  /* 0xffffff801e1e7812 */ /* 0x000fe400078ec0ff */
[----:B------:R-:W-:Y:S02]  /*163e0*/  SHF.R.U64 R52, R52, 0x3, RZ ;  /* 0x0000000334347819 */ /* 0x000fe400000012ff */
[----:B------:R-:W-:Y:S01]  /*163f0*/  LOP3.LUT R44, R44, R45, RZ, 0x3c, !PT ;  /* 0x0000002d2c2c7212 */ /* 0x000fe200078e3cff */
[----:B------:R-:W-:Y:S01]  /*16400*/  IMAD.X R45, RZ, RZ, R13, P3 ;  /* 0x000000ffff2d7224 */ /* 0x000fe200018e060d */
[----:B------:R-:W-:Y:S01]  /*16410*/  LOP3.LUT R56, R57, 0x380, RZ, 0xc0, !PT ;  /* 0x0000038039387812 */ /* 0x000fe200078ec0ff */
[----:B------:R-:W-:Y:S01]  /*16420*/  IMAD.IADD R30, R31, 0x1, -R30 ;  /* 0x000000011f1e7824 */ /* 0x000fe200078e0a1e */
[----:B------:R-:W-:-:S02]  /*16430*/  IADD3 R61, P3, R12, 0xc000, RZ ;  /* 0x0000c0000c3d7810 */ /* 0x000fc40007f7e0ff */
[----:B------:R-:W-:Y:S01]  /*16440*/  LOP3.LUT R52, R52, R53, RZ, 0x3c, !PT ;  /* 0x0000003534347212 */ /* 0x000fe200078e3cff */
[--C-:B------:R-:W-:Y:S01]  /*16450*/  IMAD.X R53, RZ, RZ, R13.reuse, P0 ;  /* 0x000000ffff357224 */ /* 0x100fe200000e060d */
[----:B------:R-:W-:Y:S02]  /*16460*/  SHF.R.U64 R56, R56, 0x3, RZ ;  /* 0x0000000338387819 */ /* 0x000fe400000012ff */
[----:B------:R-:W-:Y:S02]  /*16470*/  LOP3.LUT R60, R61, 0x380, RZ, 0xc0, !PT ;  /* 0x000003803d3c7812 */ /* 0x000fe400078ec0ff */
[----:B------:R-:W-:Y:S02]  /*16480*/  LOP3.LUT P0, RZ, R30, 0x3, RZ, 0xc0, !PT ;  /* 0x000000031eff7812 */ /* 0x000fe4000780c0ff */
[----:B------:R-:W-:Y:S01]  /*16490*/  LOP3.LUT R56, R56, R57, RZ, 0x3c, !PT ;  /* 0x0000003938387212 */ /* 0x000fe200078e3cff */
[--C-:B------:R-:W-:Y:S01]  /*164a0*/  IMAD.X R57, RZ, RZ, R13.reuse, P2 ;  /* 0x000000ffff397224 */ /* 0x100fe200010e060d */
[----:B------:R-:W-:Y:S01]  /*164b0*/  LOP3.LUT R36, R36, R37, RZ, 0x3c, !PT ;  /* 0x0000002524247212 */ /* 0x000fe200078e3cff */
[----:B------:R-:W-:Y:S01]  /*164c0*/  IMAD.X R37, RZ, RZ, R13, P4 ;  /* 0x000000ffff257224 */ /* 0x000fe200020e060d */
[----:B------:R-:W-:-:S02]  /*164d0*/  SHF.R.U64 R60, R60, 0x3, RZ ;  /* 0x000000033c3c7819 */ /* 0x000fc400000012ff */
[C---:B------:R-:W-:Y:S02]  /*164e0*/  IADD3 R29, P5, R12.reuse, 0x3000, RZ ;  /* 0x000030000c1d7810 */ /* 0x040fe40007fbe0ff */
[----:B------:R-:W-:Y:S02]  /*164f0*/  IADD3 R79, P4, R12, 0xa000, RZ ;  /* 0x0000a0000c4f7810 */ /* 0x000fe40007f9e0ff */
[----:B------:R-:W-:Y:S01]  /*16500*/  LOP3.LUT R60, R60, R61, RZ, 0x3c, !PT ;  /* 0x0000003d3c3c7212 */ /* 0x000fe200078e3cff */
[----:B------:R-:W-:Y:S01]  /*16510*/  IMAD.X R61, RZ, RZ, R13, P3 ;  /* 0x000000ffff3d7224 */ /* 0x000fe200018e060d */
[----:B------:R-:W-:Y:S02]  /*16520*/  LOP3.LUT R28, R29, 0x380, RZ, 0xc0, !PT ;  /* 0x000003801d1c7812 */ /* 0x000fe400078ec0ff */
[----:B------:R-:W-:Y:S02]  /*16530*/  LOP3.LUT R78, R79, 0x380, RZ, 0xc0, !PT ;  /* 0x000003804f4e7812 */ /* 0x000fe400078ec0ff */
[----:B------:R-:W-:-:S02]  /*16540*/  IADD3 R7, P3, R12, 0xf000, RZ ;  /* 0x0000f0000c077810 */ /* 0x000fc40007f7e0ff */
[----:B------:R-:W-:Y:S02]  /*16550*/  SHF.R.U64 R28, R28, 0x3, RZ ;  /* 0x000000031c1c7819 */ /* 0x000fe400000012ff */
[----:B------:R-:W-:Y:S01]  /*16560*/  SHF.R.U64 R78, R78, 0x3, RZ ;  /* 0x000000034e4e7819 */ /* 0x000fe200000012ff */
[----:B------:R-:W-:Y:S01]  /*16570*/  IMAD R21, R21, UR4, RZ ;  /* 0x0000000415157c24 */ /* 0x000fe2000f8e02ff */
[----:B------:R-:W-:Y:S01]  /*16580*/  LOP3.LUT R28, R28, R29, RZ, 0x3c, !PT ;  /* 0x0000001d1c1c7212 */ /* 0x000fe200078e3cff */
[--C-:B------:R-:W-:Y:S01]  /*16590*/  IMAD.X R29, RZ, RZ, R13.reuse, P5 ;  /* 0x000000ffff1d7224 */ /* 0x100fe200028e060d */
[----:B------:R-:W-:Y:S01]  /*165a0*/  LOP3.LUT R78, R78, R79, RZ, 0x3c, !PT ;  /* 0x0000004f4e4e7212 */ /* 0x000fe200078e3cff */
[----:B------:R-:W-:Y:S01]  /*165b0*/  IMAD.X R79, RZ, RZ, R13, P4 ;  /* 0x000000ffff4f7224 */ /* 0x000fe200020e060d */
[----:B------:R-:W-:Y:S01]  /*165c0*/  IADD3 R49, P5, R12, 0x8000, RZ ;  /* 0x000080000c317810 */ /* 0x000fe20007fbe0ff */
[----:B------:R-:W-:Y:S01]  /*165d0*/  IMAD R81, R20, UR5, R21 ;  /* 0x0000000514517c24 */ /* 0x000fe2000f8e0215 */
[----:B------:R-:W-:Y:S01]  /*165e0*/  IADD3 R69, P4, R12, 0xe000, RZ ;  /* 0x0000e0000c457810 */ /* 0x000fe20007f9e0ff */
[----:B------:R-:W-:Y:S01]  /*165f0*/  IMAD.WIDE.U32 R20, R20, UR4, RZ ;  /* 0x0000000414147c25 */ /* 0x000fe2000f8e00ff */
[----:B------:R-:W-:Y:S01]  /*16600*/  LOP3.LUT R48, R49, 0x380, RZ, 0xc0, !PT ;  /* 0x0000038031307812 */ /* 0x000fe200078ec0ff */
[----:B------:R-:W-:Y:S01]  /*16610*/  ULDC.64 UR4, c[0x0][0xae8] ;  /* 0x0002ba0000047ab9 */ /* 0x000fe20000000a00 */
[----:B------:R-:W-:Y:S01]  /*16620*/  LOP3.LUT R68, R69, 0x380, RZ, 0xc0, !PT ;  /* 0x0000038045447812 */ /* 0x000fe200078ec0ff */
[----:B------:R-:W-:Y:S01]  /*16630*/  IMAD.IADD R21, R21, 0x1, R81 ;  /* 0x0000000115157824 */ /* 0x000fe200078e0251 */
[----:B------:R-:W-:Y:S01]  /*16640*/  SHF.R.U64 R48, R48, 0x3, RZ ;  /* 0x0000000330307819 */ /* 0x000fe200000012ff */
[----:B------:R-:W-:Y:S01]  /*16650*/  IMAD.X R73, RZ, RZ, R13, P3 ;  /* 0x000000ffff497224 */ /* 0x000fe200018e060d */
[----:B------:R-:W-:Y:S01]  /*16660*/  LOP3.LUT R9, R12, 0x380, RZ, 0xc0, !PT ;  /* 0x000003800c097812 */ /* 0x000fe200078ec0ff */
[----:B------:R-:W-:Y:S01]  /*16670*/  IMAD.WIDE.U32 R20, R230, UR4, R20 ;  /* 0x00000004e6147c25 */ /* 0x000fe2000f8e0014 */
[----:B------:R-:W-:-:S02]  /*16680*/  LOP3.LUT R48, R48, R49, RZ, 0x3c, !PT ;  /* 0x0000003130307212 */ /* 0x000fc400078e3cff */
[----:B------:R-:W-:Y:S01]  /*16690*/  LOP3.LUT R14, R11, 0x380, RZ, 0xc0, !PT ;  /* 0x000003800b0e7812 */ /* 0x000fe200078ec0ff */
[----:B------:R-:W-:Y:S01]  /*166a0*/  IMAD.X R49, RZ, RZ, R13, P5 ;  /* 0x000000ffff317224 */ /* 0x000fe200028e060d */
[----:B------:R-:W-:Y:S02]  /*166b0*/  IADD3 R65, P5, R12, 0xd000, RZ ;  /* 0x0000d0000c417810 */ /* 0x000fe40007fbe0ff */
[----:B------:R-:W-:Y:S02]  /*166c0*/  SHF.R.U64 R68, R68, 0x3, RZ ;  /* 0x0000000344447819 */ /* 0x000fe400000012ff */
        /* <DEDUP_REMOVED lines=8> */
[----:B----4-:R-:W-:Y:S01]  /*16750*/  LOP3.LUT R8, R9, R12, RZ, 0x3c, !PT ;  /* 0x0000000c09087212 */ /* 0x010fe200078e3cff */
[----:B------:R-:W-:Y:S01]  /*16760*/  IMAD.MOV.U32 R9, RZ, RZ, R13 ;  /* 0x000000ffff097224 */ /* 0x000fe200078e000d */
[----:B------:R-:W-:Y:S01]  /*16770*/  LOP3.LUT R14, R14, R11, RZ, 0x3c, !PT ;  /* 0x0000000b0e0e7212 */ /* 0x000fe200078e3cff */
[----:B------:R-:W-:Y:S01]  /*16780*/  BSSY B1, `(.L_x_11918) ;  /* 0x0000062000017945 */ /* 0x000fe20003800000 */
[----:B------:R-:W-:-:S02]  /*16790*/  SHF.R.S32.HI R86, RZ, 0x1f, R224 ;  /* 0x0000001fff567819 */ /* 0x000fc400000114e0 */
[----:B------:R-:W-:Y:S02]  /*167a0*/  SHF.R.S32.HI R88, RZ, 0x1f, R222 ;  /* 0x0000001fff587819 */ /* 0x000fe400000114de */
[----:B------:R-:W-:Y:S02]  /*167b0*/  SHF.R.S32.HI R92, RZ, 0x1f, R223 ;  /* 0x0000001fff5c7819 */ /* 0x000fe400000114df */
[----:B------:R-:W-:Y:S01]  /*167c0*/  SHF.R.S32.HI R93, RZ, 0x1f, R214 ;  /* 0x0000001fff5d7819 */ /* 0x000fe200000114d6 */
[----:B---3--:R-:W-:-:S05]  /*167d0*/  IMAD.IADD R4, R26, 0x1, R210 ;  /* 0x000000011a047824 */ /* 0x008fca00078e02d2 */
[C---:B------:R-:W-:Y:S01]  /*167e0*/  ISETP.GE.OR P2, PT, R4.reuse, R83, P0 ;  /* 0x000000530400720c */ /* 0x040fe20000746670 */
[----:B------:R-:W-:-:S05]  /*167f0*/  VIADD R4, R4, 0x8 ;  /* 0x0000000804047836 */ /* 0x000fca0000000000 */
[----:B------:R-:W-:Y:S02]  /*16800*/  ISETP.GE.OR P0, PT, R4, R83, P0 ;  /* 0x000000530400720c */ /* 0x000fe40000706670 */
[----:B------:R-:W-:-:S04]  /*16810*/  LOP3.LUT R4, R7, 0x380, RZ, 0xc0, !PT ;  /* 0x0000038007047812 */ /* 0x000fc800078ec0ff */
[----:B------:R-:W-:Y:S01]  /*16820*/  SHF.R.U64 R4, R4, 0x3, RZ ;  /* 0x0000000304047819 */ /* 0x000fe200000012ff */
[----:B0-----:R-:W-:Y:S03]  /*16830*/  @!P2 ST.E desc[UR40][R54.64], R6 ;  /* 0x000000063600a985 */ /* 0x001fe6000c101928 */
[----:B------:R-:W-:-:S03]  /*16840*/  LOP3.LUT R72, R4, R7, RZ, 0x3c, !PT ;  /* 0x0000000704487212 */ /* 0x000fc600078e3cff */
[----:B-1----:R0:W-:Y:S04]  /*16850*/  @!P0 ST.E desc[UR40][R58.64], R5 ;  /* 0x000000053a008985 */ /* 0x0021e8000c101928 */
[----:B------:R-:W5:Y:S04]  /*16860*/  LD.E.128 R8, desc[UR40][R8.64] ;  /* 0x0000002808087980 */ /* 0x000f68000c101d00 */
[----:B------:R-:W5:Y:S04]  /*16870*/  LD.E.128 R12, desc[UR40][R14.64] ;  /* 0x000000280e0c7980 */ /* 0x000f68000c101d00 */
[----:B0-----:R0:W5:Y:S04]  /*16880*/  LD.E.128 R4, desc[UR40][R78.64] ;  /* 0x000000284e047980 */ /* 0x001168000c101d00 */
[----:B------:R-:W5:Y:S04]  /*16890*/  LD.E.128 R24, desc[UR40][R24.64] ;  /* 0x0000002818187980 */ /* 0x000f68000c101d00 */
[----:B------:R-:W5:Y:S01]  /*168a0*/  LD.E.128 R28, desc[UR40][R28.64] ;  /* 0x000000281c1c7980 */ /* 0x000f62000c101d00 */
[----:B0-----:R-:W-:-:S02]  /*168b0*/  IMAD R79, R77, UR4, RZ ;  /* 0x000000044d4f7c24 */ /* 0x001fc4000f8e02ff */
[----:B------:R-:W-:Y:S01]  /*168c0*/  IMAD R77, R225, 0x20, R236 ;  /* 0x00000020e14d7824 */ /* 0x000fe200078e02ec */
[----:B------:R-:W5:Y:S01]  /*168d0*/  LD.E.128 R32, desc[UR40][R32.64] ;  /* 0x0000002820207980 */ /* 0x000f62000c101d00 */
[----:B------:R-:W-:Y:S01]  /*168e0*/  IMAD R79, R230, UR5, R79 ;  /* 0x00000005e64f7c24 */ /* 0x000fe2000f8e024f */
[----:B------:R-:W-:Y:S01]  /*168f0*/  ULDC.64 UR4, c[0x0][0xaf0] ;  /* 0x0002bc0000047ab9 */ /* 0x000fe20000000a00 */
[----:B------:R-:W-:Y:S01]  /*16900*/  IMAD.IADD R80, R210, 0x1, R77 ;  /* 0x00000001d2507824 */ /* 0x000fe200078e024d */
[----:B------:R-:W5:Y:S01]  /*16910*/  LD.E.128 R36, desc[UR40][R36.64] ;  /* 0x0000002824247980 */ /* 0x000f62000c101d00 */
[----:B------:R-:W-:Y:S02]  /*16920*/  IMAD R77, R3, UR4, RZ ;  /* 0x00000004034d7c24 */ /* 0x000fe4000f8e02ff */
[----:B------:R-:W-:Y:S01]  /*16930*/  @P1 IMAD.HI.U32 R78, R80, R85, RZ ;  /* 0x00000055504e1227 */ /* 0x000fe200078e00ff */
[----:B------:R-:W5:Y:S03]  /*16940*/  LD.E.128 R40, desc[UR40][R40.64] ;  /* 0x0000002828287980 */ /* 0x000f66000c101d00 */
[----:B------:R-:W-:Y:S01]  /*16950*/  IMAD.IADD R21, R21, 0x1, R79 ;  /* 0x0000000115157824 */ /* 0x000fe200078e024f */
[----:B------:R-:W5:Y:S01]  /*16960*/  LD.E.128 R44, desc[UR40][R44.64] ;  /* 0x000000282c2c7980 */ /* 0x000f62000c101d00 */
[----:B------:R-:W-:Y:S01]  /*16970*/  IMAD.MOV.U32 R3, RZ, RZ, R80 ;  /* 0x000000ffff037224 */ /* 0x000fe200078e0050 */
[----:B--2---:R-:W-:Y:S01]  /*16980*/  @P1 SHF.R.U32.HI R3, RZ, R87, R78 ;  /* 0x00000057ff031219 */ /* 0x004fe2000001164e */
[C---:B------:R-:W-:Y:S01]  /*16990*/  IMAD R79, R76.reuse, UR5, R77 ;  /* 0x000000054c4f7c24 */ /* 0x040fe2000f8e024d */
[----:B------:R-:W5:Y:S01]  /*169a0*/  LD.E.128 R48, desc[UR40][R48.64] ;  /* 0x0000002830307980 */ /* 0x000f62000c101d00 */
[----:B------:R-:W-:Y:S01]  /*169b0*/  IMAD.WIDE.U32 R76, R76, UR4, R20 ;  /* 0x000000044c4c7c25 */ /* 0x000fe2000f8e0014 */
[----:B------:R-:W-:Y:S01]  /*169c0*/  SHF.R.S32.HI R20, RZ, 0x1f, R3 ;  /* 0x0000001fff147819 */ /* 0x000fe20000011403 */
[----:B------:R-:W-:Y:S01]  /*169d0*/  ULDC.64 UR4, c[0x0][0xae0] ;  /* 0x0002b80000047ab9 */ /* 0x000fe20000000a00 */
[----:B------:R-:W5:Y:S01]  /*169e0*/  LD.E.128 R52, desc[UR40][R52.64] ;  /* 0x0000002834347980 */ /* 0x000f62000c101d00 */
[----:B------:R-:W-:-:S02]  /*169f0*/  IMAD.IADD R77, R77, 0x1, R79 ;  /* 0x000000014d4d7824 */ /* 0x000fc400078e024f */
[----:B------:R-:W-:Y:S01]  /*16a00*/  IMAD.MOV R79, RZ, RZ, -R3 ;  /* 0x000000ffff4f7224 */ /* 0x000fe200078e0a03 */
[----:B------:R-:W5:Y:S01]  /*16a10*/  LD.E.128 R56, desc[UR40][R56.64] ;  /* 0x0000002838387980 */ /* 0x000f62000c101d00 */
[----:B------:R-:W-:Y:S02]  /*16a20*/  IMAD R20, R20, UR4, RZ ;  /* 0x0000000414147c24 */ /* 0x000fe4000f8e02ff */
[----:B------:R-:W-:Y:S01]  /*16a30*/  IMAD R79, R0, R79, R80 ;  /* 0x0000004f004f7224 */ /* 0x000fe200078e0250 */
[----:B------:R-:W5:Y:S01]  /*16a40*/  LD.E.128 R60, desc[UR40][R60.64] ;  /* 0x000000283c3c7980 */ /* 0x000f62000c101d00 */
[C---:B------:R-:W-:Y:S02]  /*16a50*/  IMAD R81, R3.reuse, UR5, R20 ;  /* 0x0000000503517c24 */ /* 0x040fe4000f8e0214 */
[----:B------:R-:W-:Y:S01]  /*16a60*/  IMAD.WIDE.U32 R20, R3, UR4, R76 ;  /* 0x0000000403147c25 */ /* 0x000fe2000f8e004c */
[----:B------:R-:W5:Y:S01]  /*16a70*/  LD.E.128 R64, desc[UR40][R64.64] ;  /* 0x0000002840407980 */ /* 0x000f62000c101d00 */
[----:B------:R-:W-:Y:S01]  /*16a80*/  SHF.R.S32.HI R3, RZ, 0x1f, R79 ;  /* 0x0000001fff037819 */ /* 0x000fe2000001144f */
[----:B------:R-:W-:-:S02]  /*16a90*/  ULDC.64 UR4, c[0x0][0xad8] ;  /* 0x0002b60000047ab9 */ /* 0x000fc40000000a00 */
        /* <DEDUP_REMOVED lines=9> */
[----:B------:R-:W-:Y:S02]  /*16b30*/  IMAD.IADD R21, R21, 0x1, R81 ;  /* 0x0000000115157824 */ /* 0x000fe400078e0251 */
[----:B------:R-:W-:Y:S02]  /*16b40*/  IMAD R76, R3, UR4, RZ ;  /* 0x00000004034c7c24 */ /* 0x000fe4000f8e02ff */
[C---:B------:R-:W-:Y:S02]  /*16b50*/  VIADD R0, R210.reuse, 0x20 ;  /* 0x00000020d2007836 */ /* 0x040fe40000000000 */
[C---:B------:R-:W-:Y:S02]  /*16b60*/  IMAD R77, R79.reuse, UR5, R76 ;  /* 0x000000054f4d7c24 */ /* 0x040fe4000f8e024c */
[----:B------:R-:W-:Y:S01]  /*16b70*/  IMAD.WIDE.U32 R20, R79, UR4, R20 ;  /* 0x000000044f147c25 */ /* 0x000fe2000f8e0014 */
[-C--:B------:R-:W-:Y:S01]  /*16b80*/  ISETP.GE.AND P2, PT, R210, R83.reuse, PT ;  /* 0x00000053d200720c */ /* 0x080fe20003f46270 */
[----:B------:R-:W-:Y:S01]  /*16b90*/  ULDC.64 UR4, c[0x0][0xa80] ;  /* 0x0002a00000047ab9 */ /* 0x000fe20000000a00 */
[----:B------:R-:W-:Y:S01]  /*16ba0*/  ISETP.GE.AND P0, PT, R0, R83, PT ;  /* 0x000000530000720c */ /* 0x000fe20003f06270 */
[----:B------:R-:W-:Y:S01]  /*16bb0*/  VIADD R3, R210, 0x40 ;  /* 0x00000040d2037836 */ /* 0x000fe20000000000 */
[----:B------:R-:W-:Y:S01]  /*16bc0*/  LEA R82, P3, R20, UR4, 0x1 ;  /* 0x0000000414527c11 */ /* 0x000fe2000f8608ff */
[----:B------:R-:W-:-:S02]  /*16bd0*/  IMAD.IADD R21, R21, 0x1, R77 ;  /* 0x0000000115157824 */ /* 0x000fc400078e024d */
[----:B------:R-:W-:Y:S01]  /*16be0*/  VIADD R0, R16, 0x22820 ;  /* 0x0002282010007836 */ /* 0x000fe20000000000 */
[----:B------:R-:W-:Y:S01]  /*16bf0*/  P2R R84, PR, RZ, 0x1 ;  /* 0x00000001ff547803 */ /* 0x000fe20000000000 */
[----:B------:R-:W-:Y:S01]  /*16c00*/  VIADD R76, R210, 0x60 ;  /* 0x00000060d24c7836 */ /* 0x000fe20000000000 */
[-C--:B------:R-:W-:Y:S02]  /*16c10*/  ISETP.GE.AND P0, PT, R3, R83.reuse, PT ;  /* 0x000000530300720c */ /* 0x080fe40003f06270 */
[----:B------:R-:W-:Y:S02]  /*16c20*/  LEA.HI.X R3, R20, UR5, R21, 0x1, P3 ;  /* 0x0000000514037c11 */ /* 0x000fe400098f0c15 */
[----:B------:R-:W-:Y:S02]  /*16c30*/  PRMT R0, RZ, 0x654, R0 ;  /* 0x00000654ff007816 */ /* 0x000fe40000000000 */
[----:B------:R-:W-:Y:S01]  /*16c40*/  ISETP.GE.AND P1, PT, R76, R83, PT ;  /* 0x000000534c00720c */ /* 0x000fe20003f26270 */
[----:B0-----:R0:W1:Y:S01]  /*16c50*/  SHFL.IDX PT, R81, R3, RZ, 0x181f ;  /* 0x00181fff03517589 */ /* 0x00106200000e0000 */
[----:B------:R0:W-:Y:S03]  /*16c60*/  SYNCS.ARRIVE.TRANS64.RED.A1T0 RZ, [R0+URZ], RZ ;  /* 0x000000ff00ff79a7 */ /* 0x0001e6000810043f */
[----:B------:R0:W2:Y:S01]  /*16c70*/  SHFL.IDX PT, R83, R82, RZ, 0x181f ;  /* 0x00181fff52537589 */ /* 0x0000a200000e0000 */
[----:B------:R-:W-:Y:S07]  /*16c80*/  @P2 BRA `(.L_x_11919) ;  /* 0x0000000000442947 */ /* 0x000fee0003800000 */
[----:B------:R-:W-:Y:S02]  /*16c90*/  ULDC UR4, c[0x0][0xac8] ;  /* 0x0002b20000047ab9 */ /* 0x000fe40000000800 */
[----:B------:R-:W-:Y:S02]  /*16ca0*/  ISETP.GE.AND P2, PT, R214, UR4, PT ;  /* 0x00000004d6007c0c */ /* 0x000fe4000bf46270 */
[----:B------:R-:W-:-:S11]  /*16cb0*/  ISETP.GE.AND P3, PT, R223, UR4, PT ;  /* 0x00000004df007c0c */ /* 0x000fd6000bf66270 */
[----:B--2---:R-:W-:-:S04]  /*16cc0*/  @!P2 LEA R20, P4, R214, R83, 0x1 ;  /* 0x00000053d614a211 */ /* 0x004fc800078808ff */
[----:B-1----:R-:W-:Y:S02]  /*16cd0*/  @!P2 LEA.HI.X R21, R214, R81, R93, 0x1, P4 ;  /* 0x00000051d615a211 */ /* 0x002fe400020f0c5d */
        /* <DEDUP_REMOVED lines=12> */
.L_x_11919:
[----:B------:R-:W-:Y:S05]  /*16da0*/  BSYNC B1 ;  /* 0x0000000000017941 */ /* 0x000fea0003800000 */
.L_x_11918:
[----:B------:R-:W-:Y:S01]  /*16db0*/  ISETP.NE.AND P2, PT, R84, RZ, PT ;  /* 0x000000ff5400720c */ /* 0x000fe20003f45270 */
[----:B---3-5:R3:W4:Y:S01]  /*16dc0*/  SHFL.IDX PT, R33, R3, 0x1, 0x181f ;  /* 0x00381f0003217f89 */ /* 0x02872200000e0000 */
[----:B------:R-:W-:Y:S03]  /*16dd0*/  BSSY B1, `(.L_x_11920) ;  /* 0x0000014000017945 */ /* 0x000fe60003800000 */
[----:B------:R3:W0:Y:S08]  /*16de0*/  SHFL.IDX PT, R35, R82, 0x1, 0x181f ;  /* 0x00381f0052237f89 */ /* 0x00063000000e0000 */
[----:B---3--:R-:W-:Y:S05]  /*16df0*/  @P2 BRA `(.L_x_11921) ;  /* 0x0000000000442947 */ /* 0x008fea0003800000 */
[----:B------:R-:W-:Y:S02]  /*16e00*/  ULDC UR4, c[0x0][0xac8] ;  /* 0x0002b20000047ab9 */ /* 0x000fe40000000800 */
[----:B------:R-:W-:Y:S02]  /*16e10*/  ISETP.GE.AND P2, PT, R214, UR4, PT ;  /* 0x00000004d6007c0c */ /* 0x000fe4000bf46270 */
[----:B------:R-:W-:Y:S02]  /*16e20*/  ISETP.GE.AND P3, PT, R223, UR4, PT ;  /* 0x00000004df007c0c */ /* 0x000fe4000bf66270 */
[----:B------:R-:W-:-:S09]  /*16e30*/  ISETP.GE.AND P4, PT, R222, UR4, PT ;  /* 0x00000004de007c0c */ /* 0x000fd2000bf86270 */
[----:B0-----:R-:W-:-:S04]  /*16e40*/  @!P2 LEA R8, P5, R214, R35, 0x1 ;  /* 0x00000023d608a211 */ /* 0x001fc800078a08ff */
        /* <DEDUP_REMOVED lines=12> */
.L_x_11921:
[----:B------:R-:W-:Y:S05]  /*16f10*/  BSYNC B1 ;  /* 0x0000000000017941 */ /* 0x000fea0003800000 */
.L_x_11920:
[----:B---3--:R3:W0:Y:S01]  /*16f20*/  SHFL.IDX PT, R15, R3, 0x2, 0x181f ;  /* 0x00581f00030f7f89 */ /* 0x00862200000e0000 */
        /* <DEDUP_REMOVED lines=8> */
[----:B0-----:R-:W-:-:S04]  /*16fb0*/  @!P4 LEA R8, P5, R214, R21, 0x1 ;  /* 0x00000015d608c211 */ /* 0x001fc800078a08ff */
[----:B------:R-:W-:Y:S02]  /*16fc0*/  @!P4 LEA.HI.X R9, R214, R15, R93, 0x1, P5 ;  /* 0x0000000fd609c211 */ /* 0x000fe400028f0c5d */
        /* <DEDUP_REMOVED lines=10> */
.L_x_11923:
[----:B------:R-:W-:Y:S05]  /*17070*/  BSYNC B1 ;  /* 0x0000000000017941 */ /* 0x000fea0003800000 */
.L_x_11922:
[----:B0--3--:R-:W0:Y:S04]  /*17080*/  SHFL.IDX PT, R3, R3, 0x3, 0x181f ;  /* 0x00781f0003037f89 */ /* 0x009e2800000e0000 */
[----:B------:R3:W0:Y:S01]  /*17090*/  SHFL.IDX PT, R11, R82, 0x3, 0x181f ;  /* 0x00781f00520b7f89 */ /* 0x00062200000e0000 */
[----:B------:R-:W-:Y:S05]  /*170a0*/  @P1 BRA `(.L_x_11924) ;  /* 0x0000000c00e41947 */ /* 0x000fea0003800000 */
        /* <DEDUP_REMOVED lines=19> */
.L_x_11916:
[----:B------:R-:W-:Y:S01]  /*171e0*/  ULDC.64 UR4, c[0x0][0xc00] ;  /* 0x0003000000047ab9 */ /* 0x000fe20000000a00 */
[----:B------:R-:W4:Y:S01]  /*171f0*/  LDC.64 R4, c[0x0][0xc00] ;  /* 0x00030000ff047b82 */ /* 0x000f220000000a00 */
[----:B------:R-:W-:Y:S01]  /*17200*/  ISETP.NE.U32.AND P0, PT, RZ, UR4, PT ;  /* 0x00000004ff007c0c */ /* 0x000fe2000bf05070 */
[----:B------:R-:W-:-:S03]  /*17210*/  IMAD.MOV.U32 R0, RZ, RZ, RZ ;  /* 0x000000ffff007224 */ /* 0x000fc600078e00ff */
[----:B------:R-:W-:Y:S01]  /*17220*/  ISETP.NE.AND.EX P0, PT, RZ, UR5, PT, P0 ;  /* 0x00000005ff007c0c */ /* 0x000fe2000bf05300 */
[----:B------:R-:W-:Y:S02]  /*17230*/  ULDC.64 UR4, c[0x0][0xc08] ;  /* 0x0003020000047ab9 */ /* 0x000fe40000000a00 */
[----:B------:R-:W-:Y:S01]  /*17240*/  ISETP.NE.U32.AND P1, PT, RZ, UR4, PT ;  /* 0x00000004ff007c0c */ /* 0x000fe2000bf25070 */
[----:B------:R-:W0:Y:S03]  /*17250*/  LDC R25, c[0x0][0xbe8] ;  /* 0x0002fa00ff197b82 */ /* 0x000e260000000800 */
[----:B------:R-:W-:Y:S01]  /*17260*/  ISETP.NE.AND.EX P1, PT, RZ, UR5, PT, P1 ;  /* 0x00000005ff007c0c */ /* 0x000fe2000bf25310 */
[----:B----4-:R-:W-:-:S12]  /*17270*/  IMAD.WIDE R4, R232, 0x4, R4 ;  /* 0x00000004e8047825 */ /* 0x010fd800078e0204 */
[----:B------:R-:W4:Y:S01]  /*17280*/  @P1 LDC.64 R6, c[0x0][0xc08] ;  /* 0x00030200ff061b82 */ /* 0x000f220000000a00 */
[----:B------:R-:W-:Y:S02]  /*17290*/  ULDC UR4, c[0x0][0xa88] ;  /* 0x0002a20000047ab9 */ /* 0x000fe40000000800 */
[----:B------:R-:W-:Y:S01]  /*172a0*/  IMAD.U32 R8, RZ, RZ, UR4 ;  /* 0x00000004ff087e24 */ /* 0x000fe2000f8e00ff */
[----:B------:R0:W5:Y:S01]  /*172b0*/  @P0 LDG.E R0, desc[UR40][R4.64] ;  /* 0x0000002804000981 */ /* 0x000162000c1e1900 */
[----:B----4-:R-:W-:-:S05]  /*172c0*/  @P1 IMAD.WIDE R6, R232, 0x4, R6 ;  /* 0x00000004e8061825 */ /* 0x010fca00078e0206 */
[----:B------:R4:W5:Y:S01]  /*172d0*/  @P1 LDG.E R8, desc[UR40][R6.64] ;  /* 0x0000002806081981 */ /* 0x000962000c1e1900 */
[----:B0-----:R-:W-:Y:S02]  /*172e0*/  ISETP.NE.AND P2, PT, R25, 0x1, PT ;  /* 0x000000011900780c */ /* 0x001fe40003f45270 */
[----:B------:R-:W-:Y:S01]  /*172f0*/  SHF.R.S32.HI R9, RZ, 0x1f, R232 ;  /* 0x0000001fff097819 */ /* 0x000fe200000114e8 */
[----:B------:R-:W0:Y:S10]  /*17300*/  S2R R3, SR_TID.X ;  /* 0x0000000000037919 */ /* 0x000e340000002100 */
[----:B------:R-:W1:Y:S01]  /*17310*/  @P2 LDC R27, c[0x0][0xbec] ;  /* 0x0002fb00ff1b2b82 */ /* 0x000e620000000800 */
[----:B0-----:R-:W-:-:S05]  /*17320*/  VIADD R3, R3, 0xffffff80 ;  /* 0xffffff8003037836 */ /* 0x001fca0000000000 */
[----:B------:R-:W-:Y:S01]  /*17330*/  ISETP.GE.AND P3, PT, R3, 0x80, PT ;  /* 0x000000800300780c */ /* 0x000fe20003f66270 */
[----:B----4-:R-:W-:-:S12]  /*17340*/  @P1 BRA `(.L_x_11925) ;  /* 0x0000000000101947 */ /* 0x010fd80003800000 */
[----:B------:R-:W-:Y:S05]  /*17350*/  @!P0 BRA `(.L_x_11925) ;  /* 0x00000000000c8947 */ /* 0x000fea0003800000 */
[----:B------:R-:W4:Y:S04]  /*17360*/  LDG.E R3, desc[UR40][R4.64] ;  /* 0x0000002804037981 */ /* 0x000f28000c1e1900 */
[----:B-----5:R-:W4:Y:S02]  /*17370*/  LDG.E R8, desc[UR40][R4.64+0x4] ;  /* 0x0000042804087981 */ /* 0x020f24000c1e1900 */
[----:B----4-:R-:W-:-:S07]  /*17380*/  IMAD.IADD R8, R8, 0x1, -R3 ;  /* 0x0000000108087824 */ /* 0x010fce00078e0a03 */
.L_x_11925:
        /* <DEDUP_REMOVED lines=29> */
[--C-:B------:R-:W-:Y:S02]  /*17560*/  IMAD.MOV R7, RZ, RZ, -R3.reuse ;  /* 0x000000ffff077224 */ /* 0x100fe400078e0a03 */
        /* <DEDUP_REMOVED lines=15> */
.L_x_11927:
[----:B------:R-:W-:Y:S05]  /*17660*/  BSYNC B1 ;  /* 0x0000000000017941 */ /* 0x000fea0003800000 */
.L_x_11926:
[----:B------:R-:W4:Y:S01]  /*17670*/  @P2 LDC R9, c[0x0][0xbf0] ;  /* 0x0002fc00ff092b82 */ /* 0x000f220000000800 */
[----:B------:R-:W-:Y:S01]  /*17680*/  ULDC.64 UR4, c[0x0][0xaa0] ;  /* 0x0002a80000047ab9 */ /* 0x000fe20000000a00 */
[----:B0-----:R-:W-:Y:S02]  /*17690*/  IMAD R7, R225, 0x20, R236 ;  /* 0x00000020e1077824 */ /* 0x001fe400078e02ec */
[----:B------:R-:W-:Y:S02]  /*176a0*/  IMAD R3, R11, UR4, RZ ;  /* 0x000000040b037c24 */ /* 0x000fe4000f8e02ff */
[----:B------:R-:W-:-:S04]  /*176b0*/  IMAD.WIDE.U32 R4, R0, UR4, RZ ;  /* 0x0000000400047c25 */ /* 0x000fc8000f8e00ff */
[----:B------:R-:W-:Y:S01]  /*176c0*/  IMAD R3, R0, UR5, R3 ;  /* 0x0000000500037c24 */ /* 0x000fe2000f8e0203 */
[----:B------:R-:W-:Y:S01]  /*176d0*/  ULDC.64 UR4, c[0x0][0xae8] ;  /* 0x0002ba0000047ab9 */ /* 0x000fe20000000a00 */
[----:B------:R-:W-:Y:S02]  /*176e0*/  IMAD.IADD R10, R210, 0x1, R7 ;  /* 0x00000001d20a7824 */ /* 0x000fe400078e0207 */
[----:B------:R-:W-:Y:S02]  /*176f0*/  IMAD.IADD R5, R5, 0x1, R3 ;  /* 0x0000000105057824 */ /* 0x000fe400078e0203 */
[----:B------:R-:W-:Y:S02]  /*17700*/  IMAD R3, R12, UR4, RZ ;  /* 0x000000040c037c24 */ /* 0x000fe4000f8e02ff */
[----:B-1----:R-:W-:-:S04]  /*17710*/  @P2 IMAD.HI.U32 R0, R10, R27, RZ ;  /* 0x0000001b0a002227 */ /* 0x002fc800078e00ff */
[C---:B------:R-:W-:Y:S02]  /*17720*/  IMAD R7, R230.reuse, UR5, R3 ;  /* 0x00000005e6077c24 */ /* 0x040fe4000f8e0203 */
        /* <DEDUP_REMOVED lines=28> */
[----:B------:R0:W1:Y:S04]  /*178f0*/  SHFL.IDX PT, R3, R4, RZ, 0x181f ;  /* 0x00181fff04037589 */ /* 0x00006800000e0000 */
[----:B------:R0:W4:Y:S02]  /*17900*/  SHFL.IDX PT, R14, R0, RZ, 0x181f ;  /* 0x00181fff000e7589 */ /* 0x00012400000e0000 */
.L_x_12148:
[----:B------:R-:W-:Y:S01]  /*17910*/  IMAD R8, R8, R25, RZ ;  /* 0x0000001908087224 */ /* 0x000fe200078e02ff */
[----:B------:R-:W-:Y:S01]  /*17920*/  BSSY B1, `(.L_x_11929) ;  /* 0x0000019000017945 */ /* 0x000fe20003800000 */
[----:B------:R-:W-:-:S05]  /*17930*/  IMAD.IADD R7, R236, 0x1, R210 ;  /* 0x00000001ec077824 */ /* 0x000fca00078e02d2 */
        /* <DEDUP_REMOVED lines=11> */
[CC--:B------:R-:W-:Y:S02]  /*179f0*/  @!P2 LEA R12, P4, R223.reuse, R14.reuse, 0x1 ;  /* 0x0000000edf0ca211 */ /* 0x0c0fe400078808ff */
[-C--:B-1----:R-:W-:Y:S02]  /*17a00*/  @!P3 LEA.HI.X R11, R214, R3.reuse, R5, 0x1, P5 ;  /* 0x00000003d60bb211 */ /* 0x082fe400028f0c05 */
        /* <DEDUP_REMOVED lines=10> */
.L_x_11930:
[----:B------:R-:W-:Y:S05]  /*17ab0*/  BSYNC B1 ;  /* 0x0000000000017941 */ /* 0x000fea0003800000 */
.L_x_11929:
[----:B------:R-:W-:-:S03]  /*17ac0*/  UMOV UR4, 0xffffffff ;  /* 0xffffffff00047882 */ /* 0x000fc60000000000 */
[----:B------:R-:W-:Y:S05]  /*17ad0*/  BRA.DIV UR4, `(.L_x_11931) ;  /* 0x0000009204f47947 */ /* 0x000fea000b800000 */
[----:B-1----:R1:W0:Y:S04]  /*17ae0*/  SHFL.IDX PT, R3, R4, 0x1, 0x181f ;  /* 0x00381f0004037f89 */ /* 0x00222800000e0000 */
[----:B----4-:R1:W4:Y:S02]  /*17af0*/  SHFL.IDX PT, R14, R0, 0x1, 0x181f ;  /* 0x00381f00000e7f89 */ /* 0x01032400000e0000 */
.L_x_12152:
        /* <DEDUP_REMOVED lines=14> */
[-C--:B0-----:R-:W-:Y:S02]  /*17be0*/  @!P3 LEA.HI.X R11, R214, R3.reuse, R6, 0x1, P5 ;  /* 0x00000003d60bb211 */ /* 0x081fe400028f0c06 */
        /* <DEDUP_REMOVED lines=10> */
.L_x_11933:
[----:B------:R-:W-:Y:S05]  /*17c90*/  BSYNC B1 ;  /* 0x0000000000017941 */ /* 0x000fea0003800000 */
.L_x_11932:
[----:B------:R-:W-:-:S03]  /*17ca0*/  UMOV UR4, 0xffffffff ;  /* 0xffffffff00047882 */ /* 0x000fc60000000000 */
[----:B------:R-:W-:Y:S05]  /*17cb0*/  BRA.DIV UR4, `(.L_x_11934) ;  /* 0x0000009204c47947 */ /* 0x000fea000b800000 */
[----:B0-----:R0:W0:Y:S04]  /*17cc0*/  SHFL.IDX PT, R3, R4, 0x2, 0x181f ;  /* 0x00581f0004037f89 */ /* 0x00102800000e0000 */
[----:B----4-:R4:W0:Y:S02]  /*17cd0*/  SHFL.IDX PT, R14, R0, 0x2, 0x181f ;  /* 0x00581f00000e7f89 */ /* 0x01082400000e0000 */
.L_x_12156:
        /* <DEDUP_REMOVED lines=13> */
[CC--:B------:R-:W-:Y:S02]  /*17db0*/  @!P2 LEA R12, P4, R223.reuse, R14.reuse, 0x1 ;  /* 0x0000000edf0ca211 */ /* 0x0c0fe400078808ff */
[-C--:B------:R-:W-:Y:S02]  /*17dc0*/  @!P3 LEA.HI.X R11, R214, R3.reuse, R6, 0x1, P5 ;  /* 0x00000003d60bb211 */ /* 0x080fe400028f0c06 */
        /* <DEDUP_REMOVED lines=10> */
.L_x_11936:
[----:B------:R-:W-:Y:S05]  /*17e70*/  BSYNC B1 ;  /* 0x0000000000017941 */ /* 0x000fea0003800000 */
.L_x_11935:
[----:B------:R-:W-:-:S03]  /*17e80*/  UMOV UR4, 0xffffffff ;  /* 0xffffffff00047882 */ /* 0x000fc60000000000 */
[----:B------:R-:W-:Y:S05]  /*17e90*/  BRA.DIV UR4, `(.L_x_11937) ;  /* 0x0000009204947947 */ /* 0x000fea000b800000 */
[----:B0-----:R0:W0:Y:S04]  /*17ea0*/  SHFL.IDX PT, R3, R4, 0x3, 0x181f ;  /* 0x00781f0004037f89 */ /* 0x00102800000e0000 */
[----:B------:R0:W0:Y:S02]  /*17eb0*/  SHFL.IDX PT, R14, R0, 0x3, 0x181f ;  /* 0x00781f00000e7f89 */ /* 0x00002400000e0000 */
.L_x_12160:
[----:B01--4-:R-:W-:-:S05]  /*17ec0*/  VIADD R0, R7, 0x60 ;  /* 0x0000006007007836 */ /* 0x013fca0000000000 */
        /* <DEDUP_REMOVED lines=12> */
[-C--:B------:R-:W-:Y:S02]  /*17f90*/  @!P2 LEA R6, P4, R223, R14.reuse, 0x1 ;  /* 0x0000000edf06a211 */ /* 0x080fe400078808ff */
[----:B------:R-:W-:Y:S02]  /*17fa0*/  @!P3 LEA.HI.X R5, R214, R3, R9, 0x1, P5 ;  /* 0x00000003d605b211 */ /* 0x000fe400028f0c09 */
[----:B------:R-:W-:-:S02]  /*17fb0*/  @!P1 LEA R8, P5, R222, R14, 0x1 ;  /* 0x0000000ede089211 */ /* 0x000fc400078a08ff */
[-C--:B------:R-:W-:Y:S01]  /*17fc0*/  @!P2 LEA.HI.X R7, R223, R3.reuse, R12, 0x1, P4 ;  /* 0x00000003df07a211 */ /* 0x080fe200020f0c0c */
[----:B------:R0:W-:Y:S01]  /*17fd0*/  @!P3 ST.E.128 desc[UR40][R4.64], RZ ;  /* 0x000000ff0400b985 */ /* 0x0001e2000c101d28 */
[----:B------:R-:W-:Y:S02]  /*17fe0*/  @!P0 LEA R14, P4, R224, R14, 0x1 ;  /* 0x0000000ee00e8211 */ /* 0x000fe400078808ff */
[-C--:B------:R-:W-:Y:S01]  /*17ff0*/  @!P1 LEA.HI.X R9, R222, R3.reuse, R11, 0x1, P5 ;  /* 0x00000003de099211 */ /* 0x080fe200028f0c0b */
[----:B------:R0:W-:Y:S01]  /*18000*/  @!P2 ST.E.128 desc[UR40][R6.64], RZ ;  /* 0x000000ff0600a985 */ /* 0x0001e2000c101d28 */
[----:B------:R-:W-:-:S03]  /*18010*/  @!P0 LEA.HI.X R15, R224, R3, R10, 0x1, P4 ;  /* 0x00000003e00f8211 */ /* 0x000fc600020f0c0a */
[----:B------:R0:W-:Y:S04]  /*18020*/  @!P1 ST.E.128 desc[UR40][R8.64], RZ ;  /* 0x000000ff08009985 */ /* 0x0001e8000c101d28 */
[----:B------:R0:W-:Y:S02]  /*18030*/  @!P0 ST.E.128 desc[UR40][R14.64], RZ ;  /* 0x000000ff0e008985 */ /* 0x0001e4000c101d28 */
.L_x_11924:
[----:B------:R-:W-:Y:S05]  /*18040*/  BSYNC B0 ;  /* 0x0000000000007941 */ /* 0x000fea0003800000 */
.L_x_11915:
[----:B------:R-:W-:Y:S02]  /*18050*/  ULDC UR4, c[0x0][0xc3c] ;  /* 0x00030f0000047ab9 */ /* 0x000fe40000000800 */
[----:B---3--:R-:W-:-:S13]  /*18060*/  ISETP.GE.AND P0, PT, R91, UR4, PT ;  /* 0x000000045b007c0c */ /* 0x008fda000bf06270 */
[----:B------:R-:W-:Y:S05]  /*18070*/  @!P0 BRA `(.L_x_11938) ;  /* 0xfffffe8c00f48947 */ /* 0x000fea000383ffff */
[----:B------:R-:W-:Y:S05]  /*18080*/  BRA `(.L_x_11732) ;  /* 0x0000007c00ac7947 */ /* 0x000fea0003800000 */
.L_x_11730:
[----:B------:R-:W-:-:S08]  /*18090*/  NOP ;  /* 0x0000000000007918 */ /* 0x000fd00000000000 */
[----:B--2---:R-:W0:-:S00]  /*180a0*/  USETMAXREG.DEALLOC.CTAPOOL 0x18 ;  /* 0x00000018000079c8 */ /* 0x004e0000080e0500 */
        /* <DEDUP_REMOVED lines=16> */
.L_x_11939:
        /* <DEDUP_REMOVED lines=41> */
.L_x_11945:
        /* <DEDUP_REMOVED lines=12> */
.L_x_11944:
[----:B------:R-:W-:Y:S05]  /*18500*/  BSYNC B0 ;  /* 0x0000000000007941 */ /* 0x000fea0003800000 */
.L_x_11943:
        /* <DEDUP_REMOVED lines=21> */
.L_x_11941:
        /* <DEDUP_REMOVED lines=20> */
.L_x_11946:
        /* <DEDUP_REMOVED lines=56> */
.L_x_11942:
[----:B------:R-:W-:Y:S02]  /*18b20*/  IMAD.MOV.U32 R17, RZ, RZ, RZ ;  /* 0x000000ffff117224 */ /* 0x000fe400078e00ff */
[----:B------:R-:W-:Y:S02]  /*18b30*/  IMAD.U32 R16, RZ, RZ, UR6 ;  /* 0x00000006ff107e24 */ /* 0x000fe4000f8e00ff */
[----:B------:R-:W-:-:S07]  /*18b40*/  IMAD.MOV.U32 R18, RZ, RZ, RZ ;  /* 0x000000ffff127224 */ /* 0x000fce00078e00ff */
.L_x_11947:
[----:B------:R-:W-:-:S13]  /*18b50*/  ISETP.NE.AND P0, PT, R0, RZ, PT ;  /* 0x000000ff0000720c */ /* 0x000fda0003f05270 */
[----:B------:R-:W1:Y:S01]  /*18b60*/  @!P0 S2R R3, SR_CgaCtaId ;  /* 0x0000000000038919 */ /* 0x000e620000008800 */
[----:B------:R-:W-:-:S04]  /*18b70*/  @!P0 MOV R0, 0x400 ;  /* 0x0000040000008802 */ /* 0x000fc80000000f00 */
[----:B-1----:R-:W-:-:S05]  /*18b80*/  @!P0 LEA R0, R3, R0, 0x18 ;  /* 0x0000000003008211 */ /* 0x002fca00078ec0ff */
[----:B------:R2:W-:Y:S01]  /*18b90*/  @!P0 STS.128 [R0+0x228d0], R16 ;  /* 0x0228d01000008388 */ /* 0x0005e20000000c00 */
[----:B------:R-:W-:Y:S06]  /*18ba0*/  BAR.ARV 0x5, 0x180 ;  /* 0x0146000000007b1d */ /* 0x000fec0000002000 */
.L_x_11940:
        /* <DEDUP_REMOVED lines=32> */
.L_x_12104:
[----:B------:R-:W-:Y:S05]  /*18db0*/  YIELD ;  /* 0x0000000000007946 */ /* 0x000fea0003800000 */
[----:B------:R-:W-:Y:S01]  /*18dc0*/  ULDC.64 UR4, c[0x0][0xa28] ;  /* 0x00028a0000047ab9 */ /* 0x000fe20000000a00 */
[----:B0-----:R-:W-:Y:S02]  /*18dd0*/  CS2R R6, SRZ ;  /* 0x0000000000067805 */ /* 0x001fe4000001ff00 */
[----:B------:R-:W-:Y:S01]  /*18de0*/  ISETP.NE.U32.AND P0, PT, RZ, UR4, PT ;  /* 0x00000004ff007c0c */ /* 0x000fe2000bf05070 */
[----:B-1----:R-:W1:Y:S01]  /*18df0*/  LDC.64 R12, c[0x0][0xa00] ;  /* 0x00028000ff0c7b82 */ /* 0x002e620000000a00 */
[----:B------:R-:W-:Y:S01]  /*18e00*/  ULDC.64 UR6, c[0x0][0xa08] ;  /* 0x0002820000067ab9 */ /* 0x000fe20000000a00 */
[----:B------:R-:W-:Y:S01]  /*18e10*/  ULDC.64 UR8, c[0x0][0xa10] ;  /* 0x0002840000087ab9 */ /* 0x000fe20000000a00 */
[----:B------:R-:W-:Y:S01]  /*18e20*/  ISETP.NE.AND.EX P0, PT, RZ, UR5, PT, P0 ;  /* 0x00000005ff007c0c */ /* 0x000fe2000bf05300 */
[----:B------:R-:W-:-:S04]  /*18e30*/  ULDC.64 UR4, c[0x0][0xa18] ;  /* 0x0002860000047ab9 */ /* 0x000fc80000000a00 */
[----:B--2---:R-:W2:Y:S08]  /*18e40*/  LDC.64 R4, c[0x0][0xa08] ;  /* 0x00028200ff047b82 */ /* 0x004eb00000000a00 */
[----:B0-----:R-:W0:Y:S02]  /*18e50*/  @P0 LDC.64 R2, c[0x0][0xa28] ;  /* 0x00028a00ff020b82 */ /* 0x001e240000000a00 */
[----:B0-----:R-:W-:-:S05]  /*18e60*/  @P0 IMAD.WIDE R2, R19, 0x4, R2 ;  /* 0x0000000413020825 */ /* 0x001fca00078e0202 */
[----:B-----5:R0:W5:Y:S01]  /*18e70*/  @P0 LDG.E R6, desc[UR40][R2.64] ;  /* 0x0000002802060981 */ /* 0x020162000c1e1900 */
[----:B------:R-:W-:Y:S01]  /*18e80*/  ISETP.NE.U32.AND P0, PT, RZ, UR4, PT ;  /* 0x00000004ff007c0c */ /* 0x000fe2000bf05070 */
[----:B-1----:R-:W-:Y:S01]  /*18e90*/  IMAD.WIDE R12, R19, 0x4, R12 ;  /* 0x00000004130c7825 */ /* 0x002fe200078e020c */
[----:B------:R-:W-:Y:S02]  /*18ea0*/  ISETP.NE.U32.AND P2, PT, RZ, UR6, PT ;  /* 0x00000006ff007c0c */ /* 0x000fe4000bf45070 */
[----:B------:R-:W-:Y:S01]  /*18eb0*/  ISETP.NE.AND.EX P0, PT, RZ, UR5, PT, P0 ;  /* 0x00000005ff007c0c */ /* 0x000fe2000bf05300 */
[----:B------:R-:W-:Y:S01]  /*18ec0*/  ULDC.64 UR4, c[0x0][0xa00] ;  /* 0x0002800000047ab9 */ /* 0x000fe20000000a00 */
[----:B------:R-:W-:Y:S01]  /*18ed0*/  ISETP.NE.U32.AND P4, PT, RZ, UR8, PT ;  /* 0x00000008ff007c0c */ /* 0x000fe2000bf85070 */
[----:B------:R-:W-:Y:S01]  /*18ee0*/  IMAD.MOV.U32 R8, RZ, RZ, RZ ;  /* 0x000000ffff087224 */ /* 0x000fe200078e00ff */
[----:B------:R-:W-:Y:S01]  /*18ef0*/  ISETP.NE.U32.AND P1, PT, RZ, UR4, PT ;  /* 0x00000004ff007c0c */ /* 0x000fe2000bf25070 */
[----:B0-----:R-:W0:Y:S01]  /*18f00*/  LDC.64 R2, c[0x0][0xa10] ;  /* 0x00028400ff027b82 */ /* 0x001e220000000a00 */
[----:B------:R-:W-:-:S02]  /*18f10*/  IMAD.MOV.U32 R0, RZ, RZ, RZ ;  /* 0x000000ffff007224 */ /* 0x000fc400078e00ff */
[----:B------:R-:W-:Y:S01]  /*18f20*/  ISETP.NE.AND.EX P3, PT, RZ, UR5, PT, P1 ;  /* 0x00000005ff007c0c */ /* 0x000fe2000bf65310 */
[----:B--2---:R-:W-:-:S04]  /*18f30*/  IMAD.WIDE R4, R19, 0x4, R4 ;  /* 0x0000000413047825 */ /* 0x004fc800078e0204 */
        /* <DEDUP_REMOVED lines=30> */
.L_x_11949:
        /* <DEDUP_REMOVED lines=10> */
.L_x_11950:
[----:B------:R-:W-:Y:S05]  /*191c0*/  @!P1 BRA `(.L_x_11951) ;  /* 0x00000000000c9947 */ /* 0x000fea0003800000 */
[----:B------:R-:W2:Y:S04]  /*191d0*/  LDG.E R7, desc[UR40][R4.64] ;  /* 0x0000002804077981 */ /* 0x000ea8000c1e1900 */
[----:B------:R-:W2:Y:S02]  /*191e0*/  LDG.E R4, desc[UR40][R4.64+0x4] ;  /* 0x0000042804047981 */ /* 0x000ea4000c1e1900 */
[----:B--2---:R-:W-:-:S07]  /*191f0*/  IMAD.IADD R7, R4, 0x1, -R7 ;  /* 0x0000000104077824 */ /* 0x004fce00078e0a07 */
.L_x_11951:
        /* <DEDUP_REMOVED lines=35> */
.L_x_11954:
[----:B------:R-:W-:-:S13]  /*19430*/  ISETP.NE.AND P0, PT, R3, 0x1, PT ;  /* 0x000000010300780c */ /* 0x000fda0003f05270 */
[----:B------:R-:W1:Y:S02]  /*19440*/  @P0 LDC.64 R4, c[0x0][0x9e8] ;  /* 0x00027a00ff040b82 */ /* 0x000e640000000a00 */
[----:B-1----:R-:W-:-:S05]  /*19450*/  @P0 IMAD.HI.U32 R4, R2, R4, RZ ;  /* 0x0000000402040227 */ /* 0x002fca00078e00ff */
[----:B------:R-:W-:-:S07]  /*19460*/  @P0 SHF.R.U32.HI R2, RZ, R5, R4 ;  /* 0x00000005ff020219 */ /* 0x000fce0000011604 */
.L_x_11955:
[----:B------:R-:W-:Y:S05]  /*19470*/  BSYNC B0 ;  /* 0x0000000000007941 */ /* 0x000fea0003800000 */
.L_x_11953:
[----:B------:R-:W-:-:S05]  /*19480*/  IMAD R2, R2, R3, R3 ;  /* 0x0000000302027224 */ /* 0x000fca00078e0203 */
[----:B------:R-:W-:-:S07]  /*19490*/  VIMNMX R8, R8, R2, PT ;  /* 0x0000000208087248 */ /* 0x000fce0003fe0100 */
.L_x_11952:
        /* <DEDUP_REMOVED lines=20> */
.L_x_11958:
[----:B------:R-:W-:-:S13]  /*195e0*/  ISETP.NE.AND P0, PT, R3, 0x1, PT ;  /* 0x000000010300780c */ /* 0x000fda0003f05270 */
[----:B------:R-:W1:Y:S02]  /*195f0*/  @P0 LDC.64 R4, c[0x0][0x9e8] ;  /* 0x00027a00ff040b82 */ /* 0x000e640000000a00 */
[----:B-1----:R-:W-:-:S05]  /*19600*/  @P0 IMAD.HI.U32 R4, R2, R4, RZ ;  /* 0x0000000402040227 */ /* 0x002fca00078e00ff */
[----:B------:R-:W-:-:S07]  /*19610*/  @P0 SHF.R.U32.HI R2, RZ, R5, R4 ;  /* 0x00000005ff020219 */ /* 0x000fce0000011604 */
.L_x_11959:
[----:B------:R-:W-:Y:S05]  /*19620*/  BSYNC B0 ;  /* 0x0000000000007941 */ /* 0x000fea0003800000 */
.L_x_11957:
[----:B------:R-:W-:-:S05]  /*19630*/  IMAD R2, R2, R3, RZ ;  /* 0x0000000302027224 */ /* 0x000fca00078e02ff */
[----:B------:R-:W-:-:S07]  /*19640*/  VIMNMX R6, R6, R2, !PT ;  /* 0x0000000206067248 */ /* 0x000fce0007fe0100 */
.L_x_11956:
[----:B------:R-:W-:Y:S01]  /*19650*/  VIADD R8, R8, 0x5f ;  /* 0x0000005f08087836 */ /* 0x000fe20000000000 */
[----:B------:R-:W-:Y:S01]  /*19660*/  BSSY B0, `(.L_x_11960) ;  /* 0x000014f000007945 */ /* 0x000fe20003800000 */
        /* <DEDUP_REMOVED lines=30> */
.L_x_12163:
[----:B--2---:R-:W-:Y:S02]  /*19850*/  ISETP.NE.AND P0, PT, R14, RZ, PT ;  /* 0x000000ff0e00720c */ /* 0x004fe40003f05270 */
[----:B------:R-:W-:-:S11]  /*19860*/  PLOP3.LUT P6, PT, PT, PT, PT, 0x8, 0x0 ;  /* 0x000000000000781c */ /* 0x000fd60003fce170 */
[----:B------:R-:W-:Y:S05]  /*19870*/  @P0 BRA `(.L_x_11963) ;  /* 0x00000000000c0947 */ /* 0x000fea0003800000 */
[----:B------:R-:W-:-:S03]  /*19880*/  UMOV UR4, 0xffffffff ;  /* 0xffffffff00047882 */ /* 0x000fc60000000000 */
[----:B------:R-:W-:Y:S05]  /*19890*/  BRA.DIV UR4, `(.L_x_11964) ;  /* 0x0000007a04907947 */ /* 0x000fea000b800000 */
[----:B------:R-:W-:-:S13]  /*198a0*/  ELECT P6, URZ, PT ;  /* 0x00000000003f782f */ /* 0x000fda00038c0000 */
.L_x_11963:
        /* <DEDUP_REMOVED lines=10> */
.L_x_12166:
[----:B------:R-:W-:Y:S05]  /*19950*/  BSYNC B1 ;  /* 0x0000000000017941 */ /* 0x000fea0003800000 */
.L_x_11965:
[----:B------:R-:W-:Y:S04]  /*19960*/  BSSY B1, `(.L_x_11967) ;  /* 0x0000082000017945 */ /* 0x000fe80003800000 */
[----:B------:R-:W-:Y:S05]  /*19970*/  @!P6 BRA `(.L_x_11968) ;  /* 0x000000080000e947 */ /* 0x000fea0003800000 */
[----:B------:R-:W2:Y:S04]  /*19980*/  LDL R9, [R1+0x4] ;  /* 0x0000040001097983 */ /* 0x000ea80000100800 */
        /* <DEDUP_REMOVED lines=10> */
.L_x_12167:
[----:B------:R-:W-:Y:S05]  /*19a30*/  BSYNC B2 ;  /* 0x0000000000027941 */ /* 0x000fea0003800000 */
.L_x_11969:
        /* <DEDUP_REMOVED lines=9> */
.L_x_11972:
[----:B------:R-:W-:Y:S05]  /*19ad0*/  BSYNC B2 ;  /* 0x0000000000027941 */ /* 0x000fea0003800000 */
.L_x_11971:
        /* <DEDUP_REMOVED lines=14> */
.L_x_11973:
        /* <DEDUP_REMOVED lines=13> */
.L_x_12168:
[----:B------:R-:W-:Y:S05]  /*19c90*/  BSYNC B2 ;  /* 0x0000000000027941 */ /* 0x000fea0003800000 */
.L_x_11974:
        /* <DEDUP_REMOVED lines=11> */
.L_x_11977:
[----:B------:R-:W-:Y:S05]  /*19d50*/  BSYNC B2 ;  /* 0x0000000000027941 */ /* 0x000fea0003800000 */
.L_x_11976:
        /* <DEDUP_REMOVED lines=11> */
.L_x_11978:
        /* <DEDUP_REMOVED lines=15> */
.L_x_11979:
        /* <DEDUP_REMOVED lines=15> */
.L_x_11980:
        /* <DEDUP_REMOVED lines=15> */
.L_x_11981:
        /* <DEDUP_REMOVED lines=10> */
.L_x_11968:
[----:B------:R-:W-:Y:S05]  /*1a180*/  BSYNC B1 ;  /* 0x0000000000017941 */ /* 0x000fea0003800000 */
.L_x_11967:
[----:B------:R-:W1:Y:S04]  /*1a190*/  LDL.LU R9, [R1+0xc] ;  /* 0x00000c0001097983 */ /* 0x000e680000300800 */
[----:B------:R-:W2:Y:S01]  /*1a1a0*/  LDL.LU R8, [R1+0x18] ;  /* 0x0000180001087983 */ /* 0x000ea20000300800 */
[----:B------:R-:W-:Y:S01]  /*1a1b0*/  VIADD R4, R4, 0xfffffffe ;  /* 0xfffffffe04047836 */ /* 0x000fe20000000000 */
[----:B------:R-:W-:-:S04]  /*1a1c0*/  PLOP3.LUT P0, PT, PT, PT, PT, 0x8, 0x0 ;  /* 0x000000000000781c */ /* 0x000fc80003f0e170 */
[----:B------:R-:W-:Y:S01]  /*1a1d0*/  ISETP.GE.AND P2, PT, R4, R3, PT ;  /* 0x000000030400720c */ /* 0x000fe20003f46270 */
[----:B-1----:R-:W-:-:S05]  /*1a1e0*/  VIADD R5, R9, 0x1 ;  /* 0x0000000109057836 */ /* 0x002fca0000000000 */
[----:B------:R-:W-:-:S04]  /*1a1f0*/  ISETP.NE.AND P1, PT, R5, 0x2, PT ;  /* 0x000000020500780c */ /* 0x000fc80003f25270 */
[----:B------:R-:W-:Y:S02]  /*1a200*/  SEL R6, RZ, 0x1, P1 ;  /* 0x00000001ff067807 */ /* 0x000fe40000800000 */
[----:B------:R-:W-:Y:S02]  /*1a210*/  SEL R5, R5, RZ, P1 ;  /* 0x000000ff05057207 */ /* 0x000fe40000800000 */
[----:B--2---:R-:W-:-:S03]  /*1a220*/  LOP3.LUT R8, R8, R6, RZ, 0x3c, !PT ;  /* 0x0000000608087212 */ /* 0x004fc600078e3cff */
[----:B------:R1:W-:Y:S04]  /*1a230*/  STL [R1+0xc], R5 ;  /* 0x00000c0501007387 */ /* 0x0003e80000100800 */
[----:B------:R1:W-:Y:S01]  /*1a240*/  STL [R1+0x18], R8 ;  /* 0x0000180801007387 */ /* 0x0003e20000100800 */
[----:B------:R-:W-:Y:S05]  /*1a250*/  @!P2 BRA `(.L_x_11961) ;  /* 0x00000008003ca947 */ /* 0x000fea0003800000 */
.L_x_11997:
        /* <DEDUP_REMOVED lines=14> */
.L_x_12169:
[----:B------:R-:W-:Y:S05]  /*1a340*/  BSYNC B2 ;  /* 0x0000000000027941 */ /* 0x000fea0003800000 */
.L_x_11984:
        /* <DEDUP_REMOVED lines=9> */
.L_x_11987:
[----:B------:R-:W-:Y:S05]  /*1a3e0*/  BSYNC B2 ;  /* 0x0000000000027941 */ /* 0x000fea0003800000 */
.L_x_11986:
        /* <DEDUP_REMOVED lines=13> */
.L_x_11988:
        /* <DEDUP_REMOVED lines=13> */
.L_x_12170:
[----:B------:R-:W-:Y:S05]  /*1a590*/  BSYNC B2 ;  /* 0x0000000000027941 */ /* 0x000fea0003800000 */
.L_x_11989:
        /* <DEDUP_REMOVED lines=11> */
.L_x_11992:
[----:B------:R-:W-:Y:S05]  /*1a650*/  BSYNC B2 ;  /* 0x0000000000027941 */ /* 0x000fea0003800000 */
.L_x_11991:
        /* <DEDUP_REMOVED lines=11> */
.L_x_11993:
        /* <DEDUP_REMOVED lines=15> */
.L_x_11994:
        /* <DEDUP_REMOVED lines=15> */
.L_x_11995:
        /* <DEDUP_REMOVED lines=15> */
.L_x_11996:
        /* <DEDUP_REMOVED lines=10> */
.L_x_11983:
[----:B------:R-:W-:Y:S05]  /*1aa80*/  BSYNC B1 ;  /* 0x0000000000017941 */ /* 0x000fea0003800000 */
.L_x_11982:
[----:B------:R-:W1:Y:S04]  /*1aa90*/  LDL.LU R9, [R1+0xc] ;  /* 0x00000c0001097983 */ /* 0x000e680000300800 */
[----:B------:R-:W2:Y:S01]  /*1aaa0*/  LDL.LU R7, [R1+0x18] ;  /* 0x0000180001077983 */ /* 0x000ea20000300800 */
[C---:B------:R-:W-:Y:S01]  /*1aab0*/  ISETP.GT.AND P2, PT, R4.reuse, R3, PT ;  /* 0x000000030400720c */ /* 0x040fe20003f44270 */
[----:B------:R-:W-:Y:S02]  /*1aac0*/  VIADD R4, R4, 0xffffffff ;  /* 0xffffffff04047836 */ /* 0x000fe40000000000 */
[----:B-1----:R-:W-:-:S05]  /*1aad0*/  VIADD R5, R9, 0x1 ;  /* 0x0000000109057836 */ /* 0x002fca0000000000 */
[----:B------:R-:W-:-:S04]  /*1aae0*/  ISETP.NE.AND P1, PT, R5, 0x2, PT ;  /* 0x000000020500780c */ /* 0x000fc80003f25270 */
[----:B------:R-:W-:Y:S02]  /*1aaf0*/  SEL R6, RZ, 0x1, P1 ;  /* 0x00000001ff067807 */ /* 0x000fe40000800000 */
[----:B------:R-:W-:Y:S02]  /*1ab00*/  SEL R5, R5, RZ, P1 ;  /* 0x000000ff05057207 */ /* 0x000fe40000800000 */
[----:B--2---:R-:W-:-:S05]  /*1ab10*/  LOP3.LUT R7, R7, R6, RZ, 0x3c, !PT ;  /* 0x0000000607077212 */ /* 0x004fca00078e3cff */
[----:B------:R2:W-:Y:S04]  /*1ab20*/  STL [R1+0x18], R7 ;  /* 0x0000180701007387 */ /* 0x0005e80000100800 */
[----:B------:R2:W-:Y:S01]  /*1ab30*/  STL [R1+0xc], R5 ;  /* 0x00000c0501007387 */ /* 0x0005e20000100800 */
[----:B------:R-:W-:Y:S05]  /*1ab40*/  @P2 BRA `(.L_x_11997) ;  /* 0xfffffff400c42947 */ /* 0x000fea000383ffff */
.L_x_11961:
[----:B------:R-:W-:Y:S05]  /*1ab50*/  BSYNC B0 ;  /* 0x0000000000007941 */ /* 0x000fea0003800000 */
.L_x_11960:
[----:B--2---:R-:W2:Y:S01]  /*1ab60*/  LDL R7, [R1+0x28] ;  /* 0x0000280001077983 */ /* 0x004ea20000100800 */
[----:B------:R-:W3:Y:S01]  /*1ab70*/  LDC R0, c[0x0][0x448] ;  /* 0x00011200ff007b82 */ /* 0x000ee20000000800 */
[----:B------:R-:W-:Y:S07]  /*1ab80*/  @!P0 WARPSYNC.ALL ;  /* 0x0000000000008948 */ /* 0x000fee0003800000 */
[----:B------:R-:W-:Y:S01]  /*1ab90*/  @!P0 BAR.SYNC.DEFER_BLOCKING 0xc, 0x180 ;  /* 0x0306000000008b1d */ /* 0x000fe20000010000 */
[----:B---3--:R-:W-:-:S13]  /*1aba0*/  ISETP.NE.AND P1, PT, R0, 0x1, PT ;  /* 0x000000010000780c */ /* 0x008fda0003f25270 */
[----:B------:R-:W3:Y:S08]  /*1abb0*/  @P1 LDC R2, c[0x0][0x44c] ;  /* 0x00011300ff021b82 */ /* 0x000ef00000000800 */
[----:B------:R-:W4:Y:S01]  /*1abc0*/  @P1 LDC R3, c[0x0][0x450] ;  /* 0x00011400ff031b82 */ /* 0x000f220000000800 */
[----:B--2---:R-:W-:-:S04]  /*1abd0*/  VIADD R0, R7, 0x7f ;  /* 0x0000007f07007836 */ /* 0x004fc80000000000 */
[----:B---3--:R-:W-:-:S05]  /*1abe0*/  @P1 IMAD.HI.U32 R2, R0, R2, RZ ;  /* 0x0000000200021227 */ /* 0x008fca00078e00ff */
[----:B----4-:R-:W-:Y:S02]  /*1abf0*/  @P1 SHF.R.U32.HI R0, RZ, R3, R2 ;  /* 0x00000003ff001219 */ /* 0x010fe40000011602 */
[----:B------:R-:W2:Y:S03]  /*1ac00*/  LDC.64 R2, c[0x0][0x9e0] ;  /* 0x00027800ff027b82 */ /* 0x000ea60000000a00 */
[----:B------:R-:W-:Y:S01]  /*1ac10*/  IMAD.IADD R0, R17, 0x1, R0 ;  /* 0x0000000111007824 */ /* 0x000fe200078e0200 */
[----:B--2---:R-:W-:-:S03]  /*1ac20*/  ISETP.GE.AND P2, PT, R3, 0x1, PT ;  /* 0x000000010300780c */ /* 0x004fc60003f46270 */
        /* <DEDUP_REMOVED lines=13> */
.L_x_12000:
[----:B------:R-:W-:-:S13]  /*1ad00*/  ISETP.NE.AND P0, PT, R3, 0x1, PT ;  /* 0x000000010300780c */ /* 0x000fda0003f05270 */
[----:B-1----:R-:W1:Y:S02]  /*1ad10*/  @P0 LDC.64 R4, c[0x0][0x9e8] ;  /* 0x00027a00ff040b82 */ /* 0x002e640000000a00 */
[----:B-1----:R-:W-:-:S05]  /*1ad20*/  @P0 IMAD.HI.U32 R4, R6, R4, RZ ;  /* 0x0000000406040227 */ /* 0x002fca00078e00ff */
[----:B------:R-:W-:-:S07]  /*1ad30*/  @P0 SHF.R.U32.HI R6, RZ, R5, R4 ;  /* 0x00000005ff060219 */ /* 0x000fce0000011604 */
.L_x_12001:
[----:B------:R-:W-:Y:S05]  /*1ad40*/  BSYNC B0 ;  /* 0x0000000000007941 */ /* 0x000fea0003800000 */
.L_x_11999:
[----:B------:R-:W-:-:S05]  /*1ad50*/  IMAD R6, R6, R3, R3 ;  /* 0x0000000306067224 */ /* 0x000fca00078e0203 */
[----:B------:R-:W-:-:S07]  /*1ad60*/  VIMNMX R2, R2, R6, PT ;  /* 0x0000000602027248 */ /* 0x000fce0003fe0100 */
.L_x_11998:
[----:B------:R-:W-:Y:S01]  /*1ad70*/  VIADD R0, R2, 0x5f ;  /* 0x0000005f02007836 */ /* 0x000fe20000000000 */
[----:B------:R-:W2:Y:S01]  /*1ad80*/  @P1 LDC R4, c[0x0][0x450] ;  /* 0x00011400ff041b82 */ /* 0x000ea20000000800 */
[----:B------:R-:W-:Y:S02]  /*1ad90*/  ULDC UR4, c[0x0][0x9dc] ;  /* 0x0002770000047ab9 */ /* 0x000fe40000000800 */
[----:B------:R-:W-:-:S05]  /*1ada0*/  IMAD.HI R0, R0, 0x2aaaaaab, RZ ;  /* 0x2aaaaaab00007827 */ /* 0x000fca00078e02ff */
[----:B------:R-:W-:-:S04]  /*1adb0*/  SHF.R.U32.HI R2, RZ, 0x1f, R0 ;  /* 0x0000001fff027819 */ /* 0x000fc80000011600 */
[----:B------:R-:W-:Y:S02]  /*1adc0*/  LEA.HI.SX32 R2, R0, R2, 0x1c ;  /* 0x0000000200027211 */ /* 0x000fe400078fe2ff */
[----:B------:R-:W3:Y:S02]  /*1add0*/  @P1 LDC R0, c[0x0][0x44c] ;  /* 0x00011300ff001b82 */ /* 0x000ee40000000800 */
[----:B------:R-:W-:Y:S01]  /*1ade0*/  VIMNMX R6, R21, R2, PT ;  /* 0x0000000215067248 */ /* 0x000fe20003fe0100 */
[----:B------:R-:W-:-:S04]  /*1adf0*/  IMAD.MOV.U32 R2, RZ, RZ, R7 ;  /* 0x000000ffff027224 */ /* 0x000fc800078e0007 */
[----:B------:R4:W-:Y:S01]  /*1ae00*/  STL [R1+0x2c], R6 ;  /* 0x00002c0601007387 */ /* 0x0009e20000100800 */
[----:B---3--:R-:W-:-:S05]  /*1ae10*/  @P1 IMAD.HI.U32 R0, R7, R0, RZ ;  /* 0x0000000007001227 */ /* 0x008fca00078e00ff */
[----:B--2---:R-:W-:-:S05]  /*1ae20*/  @P1 SHF.R.U32.HI R2, RZ, R4, R0 ;  /* 0x00000004ff021219 */ /* 0x004fca0000011600 */
[----:B------:R-:W-:-:S04]  /*1ae30*/  IMAD.IADD R0, R20, 0x1, R2 ;  /* 0x0000000114007824 */ /* 0x000fc800078e0202 */
[----:B------:R-:W-:Y:S01]  /*1ae40*/  VIADD R2, R0, -UR4 ;  /* 0x8000000400027c36 */ /* 0x000fe20008000000 */
[----:B----4-:R-:W-:Y:S06]  /*1ae50*/  @!P2 BRA `(.L_x_12002) ;  /* 0x000000000044a947 */ /* 0x010fec0003800000 */
[----:B------:R-:W-:Y:S01]  /*1ae60*/  ISETP.GT.AND P0, PT, R0, -0x1, PT ;  /* 0xffffffff0000780c */ /* 0x000fe20003f04270 */
[----:B------:R-:W-:-:S12]  /*1ae70*/  BSSY B0, `(.L_x_12003) ;  /* 0x000000d000007945 */ /* 0x000fd80003800000 */
[----:B------:R-:W-:Y:S05]  /*1ae80*/  @P0 BRA `(.L_x_12004) ;  /* 0x00000000001c0947 */ /* 0x000fea0003800000 */
[----:B------:R-:W-:Y:S02]  /*1ae90*/  ISETP.NE.AND P0, PT, R3, 0x1, PT ;  /* 0x000000010300780c */ /* 0x000fe40003f05270 */
[----:B------:R-:W-:-:S11]  /*1aea0*/  LOP3.LUT R0, RZ, R0, RZ, 0x33, !PT ;  /* 0x00000000ff007212 */ /* 0x000fd600078e33ff */
[----:B-1----:R-:W1:Y:S02]  /*1aeb0*/  @P0 LDC.64 R4, c[0x0][0x9e8] ;  /* 0x00027a00ff040b82 */ /* 0x002e640000000a00 */
[----:B-1----:R-:W-:-:S05]  /*1aec0*/  @P0 IMAD.HI.U32 R4, R0, R4, RZ ;  /* 0x0000000400040227 */ /* 0x002fca00078e00ff */
[----:B------:R-:W-:-:S04]  /*1aed0*/  @P0 SHF.R.U32.HI R0, RZ, R5, R4 ;  /* 0x00000005ff000219 */ /* 0x000fc80000011604 */
[----:B------:R-:W-:Y:S01]  /*1aee0*/  LOP3.LUT R0, RZ, R0, RZ, 0x33, !PT ;  /* 0x00000000ff007212 */ /* 0x000fe200078e33ff */
[----:B------:R-:W-:Y:S06]  /*1aef0*/  BRA `(.L_x_12005) ;  /* 0x0000000000107947 */ /* 0x000fec0003800000 */
.L_x_12004:
[----:B------:R-:W-:-:S13]  /*1af00*/  ISETP.NE.AND P0, PT, R3, 0x1, PT ;  /* 0x000000010300780c */ /* 0x000fda0003f05270 */
[----:B-1----:R-:W1:Y:S02]  /*1af10*/  @P0 LDC.64 R4, c[0x0][0x9e8] ;  /* 0x00027a00ff040b82 */ /* 0x002e640000000a00 */
[----:B-1----:R-:W-:-:S05]  /*1af20*/  @P0 IMAD.HI.U32 R4, R0, R4, RZ ;  /* 0x0000000400040227 */ /* 0x002fca00078e00ff */
[----:B------:R-:W-:-:S07]  /*1af30*/  @P0 SHF.R.U32.HI R0, RZ, R5, R4 ;  /* 0x00000005ff000219 */ /* 0x000fce0000011604 */
.L_x_12005:
[----:B------:R-:W-:Y:S05]  /*1af40*/  BSYNC B0 ;  /* 0x0000000000007941 */ /* 0x000fea0003800000 */
.L_x_12003:
[----:B------:R-:W-:-:S05]  /*1af50*/  IMAD R0, R0, R3, RZ ;  /* 0x0000000300007224 */ /* 0x000fca00078e02ff */
[----:B------:R-:W-:-:S07]  /*1af60*/  VIMNMX R2, R2, R0, !PT ;  /* 0x0000000002027248 */ /* 0x000fce0007fe0100 */
.L_x_12002:
[----:B------:R-:W-:Y:S01]  /*1af70*/  IMAD.HI R2, R2, 0x2aaaaaab, RZ ;  /* 0x2aaaaaab02027827 */ /* 0x000fe200078e02ff */
[----:B------:R-:W-:Y:S04]  /*1af80*/  BSSY B7, `(.L_x_12006) ;  /* 0x00003fa000077945 */ /* 0x000fe80003800000 */
[----:B------:R-:W-:-:S04]  /*1af90*/  SHF.R.U32.HI R0, RZ, 0x1f, R2 ;  /* 0x0000001fff007819 */ /* 0x000fc80000011602 */
[----:B------:R-:W-:-:S04]  /*1afa0*/  LEA.HI.SX32 R0, R2, R0, 0x1c ;  /* 0x0000000002007211 */ /* 0x000fc800078fe2ff */
[----:B------:R-:W-:-:S04]  /*1afb0*/  VIMNMX R3, RZ, R0, !PT ;  /* 0x00000000ff037248 */ /* 0x000fc80007fe0100 */
[----:B------:R-:W-:Y:S01]  /*1afc0*/  ISETP.GT.AND P0, PT, R6, R3, PT ;  /* 0x000000030600720c */ /* 0x000fe20003f04270 */
[----:B------:R2:W-:-:S12]  /*1afd0*/  STL [R1+0x24], R3 ;  /* 0x0000240301007387 */ /* 0x0005d80000100800 */
[----:B--2---:R-:W-:Y:S05]  /*1afe0*/  @P0 BRA `(.L_x_12007) ;  /* 0x0000000000440947 */ /* 0x004fea0003800000 */
[----:B------:R-:W2:Y:S02]  /*1aff0*/  S2R R3, SR_TID.X ;  /* 0x0000000000037919 */ /* 0x000ea40000002100 */
[----:B--2---:R-:W-:-:S04]  /*1b000*/  LOP3.LUT R3, R3, 0x7f, RZ, 0xc0, !PT ;  /* 0x0000007f03037812 */ /* 0x004fc800078ec0ff */
[----:B------:R-:W-:-:S13]  /*1b010*/  ISETP.NE.AND P0, PT, R3, RZ, PT ;  /* 0x000000ff0300720c */ /* 0x000fda0003f05270 */
[----:B------:R-:W-:Y:S05]  /*1b020*/  @P0 BRA `(.L_x_12008) ;  /* 0x0000003c00bc0947 */ /* 0x000fea0003800000 */
[----:B------:R-:W2:Y:S01]  /*1b030*/  S2R R3, SR_LANEID ;  /* 0x0000000000037919 */ /* 0x000ea20000000000 */
[----:B------:R-:W-:Y:S02]  /*1b040*/  VOTEU.ANY UR4, UPT, PT ;  /* 0x0000000000047886 */ /* 0x000fe400038e0100 */
[----:B------:R-:W2:Y:S08]  /*1b050*/  FLO.U32 R0, UR4 ;  /* 0x0000000400007d00 */ /* 0x000eb000080e0000 */
[----:B-1----:R-:W1:Y:S01]  /*1b060*/  POPC R5, UR4 ;  /* 0x0000000400057d09 */ /* 0x002e620008000000 */
[----:B--2---:R-:W-:-:S02]  /*1b070*/  ISETP.EQ.U32.AND P0, PT, R0, R3, PT ;  /* 0x000000030000720c */ /* 0x004fc40003f02070 */
[----:B------:R-:W1:Y:S11]  /*1b080*/  LDC.64 R2, c[0x0][0xc60] ;  /* 0x00031800ff027b82 */ /* 0x000e760000000a00 */
[----:B-1----:R-:W2:Y:S01]  /*1b090*/  @P0 ATOMG.E.ADD.STRONG.GPU PT, R3, desc[UR40][R2.64], R5 ;  /* 0x00000005020309a8 */ /* 0x002ea200081ee1e8 */
[----:B------:R-:W1:Y:S02]  /*1b0a0*/  S2R R4, SR_LTMASK ;  /* 0x0000000000047919 */ /* 0x000e640000003900 */
[----:B-1----:R-:W-:-:S04]  /*1b0b0*/  LOP3.LUT R4, R4, UR4, RZ, 0xc0, !PT ;  /* 0x0000000404047c12 */ /* 0x002fc8000f8ec0ff */
[----:B------:R-:W1:Y:S01]  /*1b0c0*/  POPC R7, R4 ;  /* 0x0000000400077309 */ /* 0x000e620000000000 */
[----:B--2---:R-:W1:Y:S02]  /*1b0d0*/  SHFL.IDX PT, R0, R3, R0, 0x1f ;  /* 0x00001f0003007589 */ /* 0x004e6400000e0000 */
[----:B-1----:R-:W-:Y:S01]  /*1b0e0*/  IADD3 R16, R0, UR36, R7 ;  /* 0x0000002400107c10 */ /* 0x002fe2000fffe007 */
[----:B------:R-:W-:Y:S06]  /*1b0f0*/  BRA `(.L_x_12008) ;  /* 0x0000003c00887947 */ /* 0x000fec0003800000 */
.L_x_12007:
        /* <DEDUP_REMOVED lines=11> */
[----:B-1----:R-:W-:Y:S02]  /*1b1b0*/  IMAD.U32 R5, RZ, RZ, UR7 ;  /* 0x00000007ff057e24 */ /* 0x002fe4000f8e00ff */
        /* <DEDUP_REMOVED lines=8> */
[----:B--2---:R-:W-:Y:S05]  /*1b240*/  CALL.ABS.NOINC R2 ;  /* 0x0000000002007343 */ /* 0x004fea0003c00000 */
.L_x_12010:
[----:B------:R-:W-:Y:S05]  /*1b250*/  BSYNC B6 ;  /* 0x0000000000067941 */ /* 0x000fea0003800000 */
.L_x_12009:
        /* <DEDUP_REMOVED lines=10> */
[----:B-1----:R-:W-:Y:S02]  /*1b300*/  IMAD.U32 R5, RZ, RZ, UR7 ;  /* 0x00000007ff057e24 */ /* 0x002fe4000f8e00ff */
[----:B------:R-:W-:Y:S02]  /*1b310*/  IMAD.U32 R6, RZ, RZ, UR8 ;  /* 0x00000008ff067e24 */ /* 0x000fe4000f8e00ff */
[----:B------:R-:W-:-:S02]  /*1b320*/  IMAD.U32 R7, RZ, RZ, UR9 ;  /* 0x00000009ff077e24 */ /* 0x000fc4000f8e00ff */
[----:B------:R-:W-:Y:S02]  /*1b330*/  IMAD.U32 R10, RZ, RZ, UR4 ;  /* 0x00000004ff0a7e24 */ /* 0x000fe4000f8e00ff */
[----:B0-----:R-:W-:Y:S02]  /*1b340*/  IMAD.U32 R11, RZ, RZ, UR5 ;  /* 0x00000005ff0b7e24 */ /* 0x001fe4000f8e00ff */
[----:B------:R-:W-:Y:S02]  /*1b350*/  IMAD.MOV.U32 R8, RZ, RZ, 0x70 ;  /* 0x00000070ff087424 */ /* 0x000fe400078e00ff */
[----:B------:R-:W-:Y:S02]  /*1b360*/  IMAD.MOV.U32 R12, RZ, RZ, 0x1 ;  /* 0x00000001ff0c7424 */ /* 0x000fe400078e00ff */
[----:B--2---:R-:W-:-:S07]  /*1b370*/  IMAD.MOV.U32 R13, RZ, RZ, RZ ;  /* 0x000000ffff0d7224 */ /* 0x004fce00078e00ff */
[----:B------:R-:W-:-:S07]  /*1b380*/  LEPC R20, `(.L_x_12013) ;  /* 0x000000001014794e */ /* 0x000fce0000000000 */
[----:B---3--:R-:W-:Y:S05]  /*1b390*/  CALL.ABS.NOINC R2 ;  /* 0x0000000002007343 */ /* 0x008fea0003c00000 */
.L_x_12013:
        /* <DEDUP_REMOVED lines=15> */
.L_x_12012:
[----:B------:R-:W-:Y:S05]  /*1b490*/  BSYNC B6 ;  /* 0x0000000000067941 */ /* 0x000fea0003800000 */
.L_x_12011:
[----:B------:R-:W-:Y:S01]  /*1b4a0*/  ULDC.64 UR4, c[0x0][0x9f8] ;  /* 0x00027e0000047ab9 */ /* 0x000fe20000000a00 */
[----:B------:R-:W2:Y:S01]  /*1b4b0*/  LDL R17, [R1+0x2c] ;  /* 0x00002c0001117983 */ /* 0x000ea20000100800 */
[----:B------:R-:W-:Y:S01]  /*1b4c0*/  ISETP.NE.U32.AND P0, PT, RZ, UR4, PT ;  /* 0x00000004ff007c0c */ /* 0x000fe2000bf05070 */
[----:B------:R-:W-:-:S03]  /*1b4d0*/  IMAD.MOV.U32 R7, RZ, RZ, R19 ;  /* 0x000000ffff077224 */ /* 0x000fc600078e0013 */
[----:B------:R-:W-:Y:S01]  /*1b4e0*/  ISETP.NE.AND.EX P0, PT, RZ, UR5, PT, P0 ;  /* 0x00000005ff007c0c */ /* 0x000fe2000bf05300 */
[----:B------:R-:W-:-:S12]  /*1b4f0*/  ULDC.64 UR4, c[0x0][0xa08] ;  /* 0x0002820000047ab9 */ /* 0x000fd80000000a00 */
[----:B------:R-:W3:Y:S02]  /*1b500*/  @P0 LDC.64 R2, c[0x0][0x9f8] ;  /* 0x00027e00ff020b82 */ /* 0x000ee40000000a00 */
[----:B---3--:R-:W-:-:S05]  /*1b510*/  @P0 IMAD.WIDE R2, R19, 0x4, R2 ;  /* 0x0000000413020825 */ /* 0x008fca00078e0202 */
[----:B------:R3:W1:Y:S02]  /*1b520*/  @P0 LDG.E R7, desc[UR40][R2.64] ;  /* 0x0000002802070981 */ /* 0x000664000c1e1900 */
[----:B---3--:R-:W3:Y:S02]  /*1b530*/  LDC.64 R2, c[0x0][0x418] ;  /* 0x00010600ff027b82 */ /* 0x008ee40000000a00 */
[----:B---3--:R-:W-:Y:S01]  /*1b540*/  LOP3.LUT P0, RZ, R2, UR4, RZ, 0xfc, !PT ;  /* 0x0000000402ff7c12 */ /* 0x008fe2000f80fcff */
[----:B------:R-:W-:-:S03]  /*1b550*/  UMOV UR4, 0xffffffff ;  /* 0xffffffff00047882 */ /* 0x000fc60000000000 */
[----:B------:R-:W-:Y:S01]  /*1b560*/  LOP3.LUT P0, RZ, R3, UR5, RZ, 0xfc, P0 ;  /* 0x0000000503ff7c12 */ /* 0x000fe2000800fcff */
[----:B--2---:R-:W-:Y:S01]  /*1b570*/  VIADD R0, R17, 0xffffffff ;  /* 0xffffffff11007836 */ /* 0x004fe20000000000 */
[----:B-1----:R-:W-:Y:S01]  /*1b580*/  SHF.R.S32.HI R8, RZ, 0x1f, R7 ;  /* 0x0000001fff087819 */ /* 0x002fe20000011407 */
        /* <DEDUP_REMOVED lines=8> */
.L_x_12173:
[----:B--2---:R-:W2:Y:S01]  /*1b610*/  LDL.LU R4, [R1] ;  /* 0x0000000001047983 */ /* 0x004ea20000300800 */
[----:B------:R-:W-:Y:S02]  /*1b620*/  PLOP3.LUT P1, PT, PT, PT, PT, 0x8, 0x0 ;  /* 0x000000000000781c */ /* 0x000fe40003f2e170 */
[----:B---3--:R-:W-:Y:S01]  /*1b630*/  ISETP.NE.AND P0, PT, R14, RZ, PT ;  /* 0x000000ff0e00720c */ /* 0x008fe20003f05270 */
[----:B------:R3:W-:Y:S01]  /*1b640*/  STL [R1+0x30], R0 ;  /* 0x0000300001007387 */ /* 0x0007e20000100800 */
[----:B--2---:R-:W-:-:S09]  /*1b650*/  LOP3.LUT R4, R4, 0xfffffffe, RZ, 0xc0, !PT ;  /* 0xfffffffe04047812 */ /* 0x004fd200078ec0ff */
[----:B------:R-:W-:-:S05]  /*1b660*/  @P1 LOP3.LUT R4, R4, 0x1, RZ, 0xfc, !PT ;  /* 0x0000000104041812 */ /* 0x000fca00078efcff */
[----:B------:R3:W-:Y:S01]  /*1b670*/  STL [R1], R4 ;  /* 0x0000000401007387 */ /* 0x0007e20000100800 */
[----:B------:R-:W-:Y:S05]  /*1b680*/  @P0 BRA `(.L_x_12015) ;  /* 0x00000004001c0947 */ /* 0x000fea0003800000 */
[----:B------:R-:W-:-:S03]  /*1b690*/  UMOV UR4, 0xffffffff ;  /* 0xffffffff00047882 */ /* 0x000fc60000000000 */
[----:B------:R-:W-:Y:S05]  /*1b6a0*/  BRA.DIV UR4, `(.L_x_12016) ;  /* 0x0000005e04c87947 */ /* 0x000fea000b800000 */
[----:B------:R-:W-:-:S13]  /*1b6b0*/  ELECT P6, URZ, PT ;  /* 0x00000000003f782f */ /* 0x000fda00038c0000 */
.L_x_12176:
        /* <DEDUP_REMOVED lines=24> */
.L_x_12017:
[----:B-1----:R-:W4:Y:S04]  /*1b840*/  LDL R7, [R1+0x4] ;  /* 0x0000040001077983 */ /* 0x002f280000100800 */
[----:B---3--:R-:W4:Y:S04]  /*1b850*/  LDL R0, [R1+0x8] ;  /* 0x0000080001007983 */ /* 0x008f280000100800 */
[----:B--2---:R-:W2:Y:S01]  /*1b860*/  LDL R2, [R1+0x14] ;  /* 0x0000140001027983 */ /* 0x004ea20000100800 */
[----:B----4-:R-:W-:Y:S01]  /*1b870*/  IMAD R0, R0, 0x8, R7 ;  /* 0x0000000800007824 */ /* 0x010fe200078e0207 */
[----:B--2---:R-:W-:-:S04]  /*1b880*/  SHF.L.U32 R2, R2, 0x1f, RZ ;  /* 0x0000001f02027819 */ /* 0x004fc800000006ff */
[----:B------:R-:W1:Y:S02]  /*1b890*/  SYNCS.PHASECHK.TRANS64.TRYWAIT P0, [R0+URZ+0x22840], R2 ;  /* 0x02284002000075a7 */ /* 0x000e64000800017f */
[----:B-1----:R-:W-:Y:S05]  /*1b8a0*/  @!P0 BRA `(.L_x_12018) ;  /* 0x0000005c00688947 */ /* 0x002fea0003800000 */
.L_x_12177:
        /* <DEDUP_REMOVED lines=11> */
.L_x_12019:
[----:B------:R-:W2:Y:S04]  /*1b960*/  LDL R6, [R1+0x4] ;  /* 0x0000040001067983 */ /* 0x000ea80000100800 */
[----:B------:R-:W2:Y:S04]  /*1b970*/  LDL R5, [R1+0x8] ;  /* 0x0000080001057983 */ /* 0x000ea80000100800 */
[----:B------:R-:W3:Y:S04]  /*1b980*/  LDL R4, [R1+0x30] ;  /* 0x0000300001047983 */ /* 0x000ee80000100800 */
[----:B------:R-:W4:Y:S04]  /*1b990*/  LDL R3, [R1+0x20] ;  /* 0x0000200001037983 */ /* 0x000f280000100800 */
[----:B-1----:R-:W4:Y:S01]  /*1b9a0*/  LDL.LU R2, [R1] ;  /* 0x0000000001027983 */ /* 0x002f220000300800 */
        /* <DEDUP_REMOVED lines=9> */
[----:B--2---:R-:W-:Y:S01]  /*1ba40*/  IMAD R0, R5, 0x3000, R6 ;  /* 0x0000300005007824 */ /* 0x004fe200078e0206 */
[----:B---3--:R-:W-:-:S04]  /*1ba50*/  R2UR UR11, R4 ;  /* 0x00000000040b72ca */ /* 0x008fc800000e0000 */
[----:B------:R-:W-:Y:S02]  /*1ba60*/  R2UR UR8, R0 ;  /* 0x00000000000872ca */ /* 0x000fe400000e0000 */
[----:B----4-:R-:W-:Y:S02]  /*1ba70*/  R2UR UR4, R3 ;  /* 0x00000000030472ca */ /* 0x010fe400000e0000 */
[----:B------:R-:W-:-:S04]  /*1ba80*/  LOP3.LUT R2, R2, 0xfffffffe, RZ, 0xc0, !PT ;  /* 0xfffffffe02027812 */ /* 0x000fc800078ec0ff */
[----:B------:R-:W-:-:S05]  /*1ba90*/  @P0 LOP3.LUT R2, R2, 0x1, RZ, 0xfc, !PT ;  /* 0x0000000102020812 */ /* 0x000fca00078efcff */
[----:B------:R-:W-:Y:S02]  /*1baa0*/  UIADD3 UR8, UR8, 0x1c400, URZ ;  /* 0x0001c40008087890 */ /* 0x000fe4000fffe03f */
[----:B------:R-:W-:Y:S01]  /*1bab0*/  UIMAD UR11, UR11, 0x60, UR4 ;  /* 0x000000600b0b78a4 */ /* 0x000fe2000f8e0204 */
[----:B------:R2:W-:Y:S02]  /*1bac0*/  STL [R1], R2 ;  /* 0x0000000201007387 */ /* 0x0005e40000100800 */
[----:B------:R-:W-:-:S06]  /*1bad0*/  UMOV UR4, 0x0 ;  /* 0x0000000000047882 */ /* 0x000fcc0000000000 */
[----:B------:R2:W-:Y:S01]  /*1bae0*/  UTMALDG.4D [UR8], [UR6], desc[UR4] ;  /* 0x00000408060075b4 */ /* 0x0005e20008019000 */
[----:B------:R-:W-:Y:S02]  /*1baf0*/  NOP ;  /* 0x0000000000007918 */ /* 0x000fe40000000000 */
.L_x_12015:
[----:B---3--:R-:W3:Y:S04]  /*1bb00*/  LDL R4, [R1+0x4] ;  /* 0x0000040001047983 */ /* 0x008ee80000100800 */
        /* <DEDUP_REMOVED lines=31> */
.L_x_12021:
[----:B------:R-:W-:Y:S05]  /*1bd00*/  BSYNC B6 ;  /* 0x0000000000067941 */ /* 0x000fea0003800000 */
.L_x_12020:
[----:B--2---:R-:W2:Y:S01]  /*1bd10*/  LDL.LU R0, [R1+0x4c] ;  /* 0x00004c0001007983 */ /* 0x004ea20000300800 */
[----:B-1----:R-:W1:Y:S01]  /*1bd20*/  LDC R7, c[0x0][0x448] ;  /* 0x00011200ff077b82 */ /* 0x002e620000000800 */
[----:B------:R-:W-:Y:S01]  /*1bd30*/  ULDC.64 UR4, c[0x0][0x2d8] ;  /* 0x0000b60000047ab9 */ /* 0x000fe20000000a00 */
[----:B------:R-:W-:Y:S01]  /*1bd40*/  ULDC UR6, c[0x0][0x2b8] ;  /* 0x0000ae0000067ab9 */ /* 0x000fe20000000800 */
[----:B------:R-:W2:Y:S04]  /*1bd50*/  LDL.LU.64 R2, [R1+0x40] ;  /* 0x0000400001027983 */ /* 0x000ea80000300a00 */
[----:B------:R-:W3:Y:S04]  /*1bd60*/  LDL R12, [R1+0x28] ;  /* 0x00002800010c7983 */ /* 0x000ee80000100800 */
[----:B------:R4:W5:Y:S01]  /*1bd70*/  LDL R9, [R1+0x34] ;  /* 0x0000340001097983 */ /* 0x0009620000100800 */
[----:B------:R-:W0:Y:S01]  /*1bd80*/  S2R R5, SR_TID.X ;  /* 0x0000000000057919 */ /* 0x000e220000002100 */
[----:B------:R-:W4:Y:S01]  /*1bd90*/  S2R R8, SR_TID.X ;  /* 0x0000000000087919 */ /* 0x000f220000002100 */
[----:B0-----:R-:W-:-:S04]  /*1bda0*/  LOP3.LUT R5, R5, 0x7f, RZ, 0xc0, !PT ;  /* 0x0000007f05057812 */ /* 0x001fc800078ec0ff */
[----:B------:R-:W-:Y:S01]  /*1bdb0*/  SHF.R.U32.HI R5, RZ, 0x3, R5 ;  /* 0x00000003ff057819 */ /* 0x000fe20000011605 */
[----:B----4-:R-:W-:-:S05]  /*1bdc0*/  IMAD.SHL.U32 R8, R8, 0x10, RZ ;  /* 0x0000001008087824 */ /* 0x010fca00078e00ff */
[----:B------:R-:W-:Y:S01]  /*1bdd0*/  LOP3.LUT R8, R5, 0x70, R8, 0xf8, !PT ;  /* 0x0000007005087812 */ /* 0x000fe200078ef808 */
[----:B------:R-:W0:Y:S02]  /*1bde0*/  S2R R10, SR_TID.X ;  /* 0x00000000000a7919 */ /* 0x000e240000002100 */
[----:B0-----:R-:W-:-:S05]  /*1bdf0*/  IMAD.SHL.U32 R10, R10, 0x8, RZ ;  /* 0x000000080a0a7824 */ /* 0x001fca00078e00ff */
        /* <DEDUP_REMOVED lines=118> */
.L_x_12194:
[----:B------:R3:W5:Y:S01]  /*1c560*/  LDL R8, [R1+0x4] ;  /* 0x0000040001087983 */ /* 0x0007620000100800 */
        /* <DEDUP_REMOVED lines=10> */
.L_x_12023:
        /* <DEDUP_REMOVED lines=19> */
.L_x_12195:
[----:B------:R-:W-:Y:S05]  /*1c740*/  BSYNC B0 ;  /* 0x0000000000007941 */ /* 0x000fea0003800000 */
.L_x_12024:
[----:B0-----:R-:W2:Y:S01]  /*1c750*/  LDL R2, [R1] ;  /* 0x0000000001027983 */ /* 0x001ea20000100800 */
        /* <DEDUP_REMOVED lines=14> */
.L_x_12196:
[----:B------:R-:W-:Y:S05]  /*1c840*/  BSYNC B1 ;  /* 0x0000000000017941 */ /* 0x000fea0003800000 */
.L_x_12028:
        /* <DEDUP_REMOVED lines=9> */
.L_x_12031:
[----:B------:R-:W-:Y:S05]  /*1c8e0*/  BSYNC B1 ;  /* 0x0000000000017941 */ /* 0x000fea0003800000 */
.L_x_12030:
        /* <DEDUP_REMOVED lines=14> */
.L_x_12032:
        /* <DEDUP_REMOVED lines=15> */
.L_x_12033:
        /* <DEDUP_REMOVED lines=15> */
.L_x_12034:
        /* <DEDUP_REMOVED lines=15> */
.L_x_12035:
        /* <DEDUP_REMOVED lines=10> */
.L_x_12027:
[----:B------:R-:W-:Y:S05]  /*1cd40*/  BSYNC B0 ;  /* 0x0000000000007941 */ /* 0x000fea0003800000 */
.L_x_12026:
        /* <DEDUP_REMOVED lines=50> */
.L_x_12042:
[----:B------:R-:W2:Y:S01]  /*1d070*/  LDL R2, [R1+0x4] ;  /* 0x0000040001027983 */ /* 0x000ea20000100800 */
[----:B-1----:R-:W-:Y:S01]  /*1d080*/  SHF.L.U32 R5, R7, 0x1f, RZ ;  /* 0x0000001f07057819 */ /* 0x002fe200000006ff */
[----:B------:R-:W-:Y:S01]  /*1d090*/  BSSY B3, `(.L_x_12043) ;  /* 0x0000007000037945 */ /* 0x000fe20003800000 */
[----:B------:R-:W1:Y:S02]  /*1d0a0*/  S2R R3, SR_TID.X ;  /* 0x0000000000037919 */ /* 0x000e640000002100 */
[----:B-1----:R-:W-:-:S04]  /*1d0b0*/  LOP3.LUT R3, R3, 0x7f, RZ, 0xc0, !PT ;  /* 0x0000007f03037812 */ /* 0x002fc800078ec0ff */
[----:B------:R-:W-:Y:S01]  /*1d0c0*/  ISETP.NE.AND P1, PT, R3, RZ, PT ;  /* 0x000000ff0300720c */ /* 0x000fe20003f25270 */
[----:B--2---:R-:W-:-:S04]  /*1d0d0*/  IMAD R2, R8, 0x8, R2 ;  /* 0x0000000808027824 */ /* 0x004fc800078e0202 */
[----:B------:R-:W1:Y:S02]  /*1d0e0*/  SYNCS.PHASECHK.TRANS64.TRYWAIT P0, [R2+URZ+0x22840], R5 ;  /* 0x02284005020075a7 */ /* 0x000e64000800017f */
[----:B-1----:R-:W-:Y:S06]  /*1d0f0*/  @!P0 BRA `(.L_x_12044) ;  /* 0x0000005000288947 */ /* 0x002fec0003800000 */
.L_x_12197:
[----:B------:R-:W-:Y:S05]  /*1d100*/  BSYNC B3 ;  /* 0x0000000000037941 */ /* 0x000fea0003800000 */
.L_x_12043:
        /* <DEDUP_REMOVED lines=9> */
.L_x_12046:
[----:B------:R-:W-:Y:S05]  /*1d1a0*/  BSYNC B3 ;  /* 0x0000000000037941 */ /* 0x000fea0003800000 */
.L_x_12045:
        /* <DEDUP_REMOVED lines=14> */
.L_x_12047:
        /* <DEDUP_REMOVED lines=13> */
.L_x_12198:
[----:B------:R-:W-:Y:S05]  /*1d360*/  BSYNC B3 ;  /* 0x0000000000037941 */ /* 0x000fea0003800000 */
.L_x_12048:
        /* <DEDUP_REMOVED lines=11> */
.L_x_12051:
[----:B------:R-:W-:Y:S05]  /*1d420*/  BSYNC B3 ;  /* 0x0000000000037941 */ /* 0x000fea0003800000 */
.L_x_12050:
        /* <DEDUP_REMOVED lines=11> */
.L_x_12052:
        /* <DEDUP_REMOVED lines=15> */
.L_x_12053:
        /* <DEDUP_REMOVED lines=15> */
.L_x_12054:
        /* <DEDUP_REMOVED lines=15> */
.L_x_12055:
        /* <DEDUP_REMOVED lines=10> */
.L_x_12041:
[----:B------:R-:W-:Y:S05]  /*1d850*/  BSYNC B1 ;  /* 0x0000000000017941 */ /* 0x000fea0003800000 */
.L_x_12040:
[----:B------:R-:W2:Y:S02]  /*1d860*/  LDL R4, [R1+0x2c] ;  /* 0x00002c0001047983 */ /* 0x000ea40000100800 */
[----:B--2---:R-:W-:-:S07]  /*1d870*/  VIADD R0, R4, 0xfffffffd ;  /* 0xfffffffd04007836 */ /* 0x004fce0000000000 */
.L_x_12039:
[----:B------:R-:W-:Y:S05]  /*1d880*/  BSYNC B2 ;  /* 0x0000000000027941 */ /* 0x000fea0003800000 */
.L_x_12038:
[----:B------:R-:W2:Y:S01]  /*1d890*/  LDL.LU R2, [R1+0x2c] ;  /* 0x00002c0001027983 */ /* 0x000ea20000300800 */
[----:B------:R-:W-:Y:S01]  /*1d8a0*/  VIADD R6, R6, 0xfffffffe ;  /* 0xfffffffe06067836 */ /* 0x000fe20000000000 */
[----:B--2---:R-:W-:-:S04]  /*1d8b0*/  LOP3.LUT R2, RZ, R2, RZ, 0x33, !PT ;  /* 0x00000002ff027212 */ /* 0x004fc800078e33ff */
[----:B------:R-:W-:-:S13]  /*1d8c0*/  ISETP.NE.AND P0, PT, R6, R2, PT ;  /* 0x000000020600720c */ /* 0x000fda0003f05270 */
[----:B------:R-:W-:Y:S05]  /*1d8d0*/  @!P0 BRA `(.L_x_12037) ;  /* 0x0000001400208947 */ /* 0x000fea0003800000 */
.L_x_12088:
        /* <DEDUP_REMOVED lines=36> */
.L_x_12058:
[----:B------:R-:W2:Y:S01]  /*1db20*/  LDL R2, [R1+0x4] ;  /* 0x0000040001027983 */ /* 0x000ea20000100800 */
        /* <DEDUP_REMOVED lines=8> */
.L_x_12199:
[----:B------:R-:W-:Y:S05]  /*1dbb0*/  BSYNC B2 ;  /* 0x0000000000027941 */ /* 0x000fea0003800000 */
.L_x_12059:
        /* <DEDUP_REMOVED lines=9> */
.L_x_12062:
[----:B------:R-:W-:Y:S05]  /*1dc50*/  BSYNC B2 ;  /* 0x0000000000027941 */ /* 0x000fea0003800000 */
.L_x_12061:
        /* <DEDUP_REMOVED lines=13> */
.L_x_12063:
        /* <DEDUP_REMOVED lines=13> */
.L_x_12200:
[----:B------:R-:W-:Y:S05]  /*1de00*/  BSYNC B2 ;  /* 0x0000000000027941 */ /* 0x000fea0003800000 */
.L_x_12064:
        /* <DEDUP_REMOVED lines=11> */
.L_x_12067:
[----:B------:R-:W-:Y:S05]  /*1dec0*/  BSYNC B2 ;  /* 0x0000000000027941 */ /* 0x000fea0003800000 */
.L_x_12066:
        /* <DEDUP_REMOVED lines=10> */
.L_x_12068:
        /* <DEDUP_REMOVED lines=15> */
.L_x_12069:
        /* <DEDUP_REMOVED lines=15> */
.L_x_12070:
        /* <DEDUP_REMOVED lines=15> */
.L_x_12071:
        /* <DEDUP_REMOVED lines=10> */
.L_x_12057:
[----:B------:R-:W-:Y:S05]  /*1e2e0*/  BSYNC B1 ;  /* 0x0000000000017941 */ /* 0x000fea0003800000 */
.L_x_12056:
        /* <DEDUP_REMOVED lines=36> */
.L_x_12074:
        /* <DEDUP_REMOVED lines=9> */
.L_x_12201:
[----:B------:R-:W-:Y:S05]  /*1e5c0*/  BSYNC B2 ;  /* 0x0000000000027941 */ /* 0x000fea0003800000 */
.L_x_12075:
        /* <DEDUP_REMOVED lines=9> */
.L_x_12078:
[----:B------:R-:W-:Y:S05]  /*1e660*/  BSYNC B2 ;  /* 0x0000000000027941 */ /* 0x000fea0003800000 */
.L_x_12077:
        /* <DEDUP_REMOVED lines=14> */
.L_x_12079:
        /* <DEDUP_REMOVED lines=13> */
.L_x_12202:
[----:B------:R-:W-:Y:S05]  /*1e820*/  BSYNC B2 ;  /* 0x0000000000027941 */ /* 0x000fea0003800000 */
.L_x_12080:
        /* <DEDUP_REMOVED lines=11> */
.L_x_12083:
[----:B------:R-:W-:Y:S05]  /*1e8e0*/  BSYNC B2 ;  /* 0x0000000000027941 */ /* 0x000fea0003800000 */
.L_x_12082:
        /* <DEDUP_REMOVED lines=11> */
.L_x_12084:
        /* <DEDUP_REMOVED lines=15> */
.L_x_12085:
        /* <DEDUP_REMOVED lines=15> */
.L_x_12086:
        /* <DEDUP_REMOVED lines=15> */
.L_x_12087:
        /* <DEDUP_REMOVED lines=10> */
.L_x_12073:
[----:B------:R-:W-:Y:S05]  /*1ed10*/  BSYNC B1 ;  /* 0x0000000000017941 */ /* 0x000fea0003800000 */
.L_x_12072:
[----:B------:R-:W2:Y:S01]  /*1ed20*/  LDL R5, [R1+0x24] ;  /* 0x0000240001057983 */ /* 0x000ea20000100800 */
[----:B------:R-:W-:Y:S01]  /*1ed30*/  VIADD R0, R0, 0xfffffffe ;  /* 0xfffffffe00007836 */ /* 0x000fe20000000000 */
[----:B--2---:R-:W-:-:S13]  /*1ed40*/  ISETP.GT.AND P0, PT, R6, R5, PT ;  /* 0x000000050600720c */ /* 0x004fda0003f04270 */
[----:B------:R-:W-:Y:S05]  /*1ed50*/  @P0 BRA `(.L_x_12088) ;  /* 0xffffffe800e00947 */ /* 0x000fea000383ffff */
.L_x_12037:
[----:B------:R-:W-:Y:S05]  /*1ed60*/  BSYNC B0 ;  /* 0x0000000000007941 */ /* 0x000fea0003800000 */
.L_x_12036:
        /* <DEDUP_REMOVED lines=24> */
.L_x_12090:
[----:B------:R-:W-:Y:S05]  /*1eef0*/  BSYNC B0 ;  /* 0x0000000000007941 */ /* 0x000fea0003800000 */
.L_x_12089:
[----:B------:R-:W-:-:S05]  /*1ef00*/  SEL R0, R0, RZ, P0 ;  /* 0x000000ff00007207 */ /* 0x000fca0000000000 */
[----:B------:R2:W-:Y:S02]  /*1ef10*/  STL [R1+0x8], R0 ;  /* 0x0000080001007387 */ /* 0x0005e40000100800 */
.L_x_12008:
[----:B------:R-:W-:Y:S05]  /*1ef20*/  BSYNC B7 ;  /* 0x0000000000077941 */ /* 0x000fea0003800000 */
.L_x_12006:
[----:B--2---:R-:W2:Y:S02]  /*1ef30*/  LDL R0, [R1] ;  /* 0x0000000001007983 */ /* 0x004ea40000100800 */
        /* <DEDUP_REMOVED lines=12> */
.L_x_12091:
[----:B------:R-:W2:Y:S01]  /*1f000*/  S2R R6, SR_TID.X ;  /* 0x0000000000067919 */ /* 0x000ea20000002100 */
[----:B------:R-:W-:Y:S01]  /*1f010*/  UMOV UR4, 0xffffffff ;  /* 0xffffffff00047882 */ /* 0x000fe20000000000 */
[----:B--2---:R-:W-:-:S04]  /*1f020*/  LOP3.LUT R6, R6, 0x1f, RZ, 0xc0, !PT ;  /* 0x0000001f06067812 */ /* 0x004fc800078ec0ff */
[----:B------:R-:W-:Y:S01]  /*1f030*/  ISETP.NE.AND P0, PT, R6, 0x1f, PT ;  /* 0x0000001f0600780c */ /* 0x000fe20003f05270 */
[----:B------:R-:W-:-:S12]  /*1f040*/  BRA.DIV UR4, `(.L_x_12093) ;  /* 0x0000003204cc7947 */ /* 0x000fd8000b800000 */
[----:B-1----:R-:W-:Y:S01]  /*1f050*/  IMAD.IADD R5, R19, 0x1, R6 ;  /* 0x0000000113057824 */ /* 0x002fe200078e0206 */
[----:B------:R-:W-:-:S04]  /*1f060*/  ULDC UR4, c[0x0][0xc3c] ;  /* 0x00030f0000047ab9 */ /* 0x000fc80000000800 */
[----:B------:R-:W-:-:S13]  /*1f070*/  ISETP.GE.OR P1, PT, R5, UR4, !P0 ;  /* 0x0000000405007c0c */ /* 0x000fda000c726670 */
[----:B------:R-:W1:Y:S02]  /*1f080*/  @!P1 LDC.64 R2, c[0x0][0xc80] ;  /* 0x00032000ff029b82 */ /* 0x000e640000000a00 */
[----:B-1----:R-:W-:-:S06]  /*1f090*/  @!P1 IMAD.WIDE R2, R5, 0x4, R2 ;  /* 0x0000000405029825 */ /* 0x002fcc00078e0202 */
[----:B------:R1:W2:Y:S01]  /*1f0a0*/  @!P1 LDG.E R2, desc[UR40][R2.64] ;  /* 0x0000002802029981 */ /* 0x0002a2000c1e1900 */
[C---:B------:R-:W-:Y:S02]  /*1f0b0*/  ISETP.GE.U32.AND P2, PT, R6.reuse, 0x2, PT ;  /* 0x000000020600780c */ /* 0x040fe40003f46070 */
[C---:B------:R-:W-:Y:S01]  /*1f0c0*/  ISETP.GE.U32.AND P3, PT, R6.reuse, 0x4, PT ;  /* 0x000000040600780c */ /* 0x040fe20003f66070 */
[----:B------:R-:W-:Y:S01]  /*1f0d0*/  SHFL.IDX PT, R0, R16, RZ, 0x1f ;  /* 0x00001fff10007589 */ /* 0x000fe200000e0000 */
[C---:B------:R-:W-:Y:S02]  /*1f0e0*/  ISETP.GE.U32.AND P4, PT, R6.reuse, 0x8, PT ;  /* 0x000000080600780c */ /* 0x040fe40003f86070 */
[C---:B------:R-:W-:Y:S01]  /*1f0f0*/  ISETP.GE.U32.AND P5, PT, R6.reuse, 0x10, PT ;  /* 0x000000100600780c */ /* 0x040fe20003fa6070 */
        /* <DEDUP_REMOVED lines=20> */
.L_x_12212:
[----:B------:R-:W-:Y:S02]  /*1f240*/  ULDC UR4, c[0x0][0xc38] ;  /* 0x00030e0000047ab9 */ /* 0x000fe40000000800 */
[----:B------:R-:W-:-:S04]  /*1f250*/  IMAD.U32 R4, RZ, RZ, UR4 ;  /* 0x00000004ff047e24 */ /* 0x000fc8000f8e00ff */
[----:B-1-3--:R-:W-:-:S04]  /*1f260*/  IMAD R16, R16, R4, RZ ;  /* 0x0000000410107224 */ /* 0x00afc800078e02ff */
[----:B--2---:R-:W-:-:S05]  /*1f270*/  IMAD.IADD R5, R5, 0x1, R16 ;  /* 0x0000000105057824 */ /* 0x004fca00078e0210 */
[----:B------:R-:W-:-:S13]  /*1f280*/  ISETP.GT.AND P6, PT, R5, R0, PT ;  /* 0x000000000500720c */ /* 0x000fda0003fc4270 */
[----:B------:R-:W-:Y:S05]  /*1f290*/  @P6 BRA `(.L_x_12094) ;  /* 0x00000000009c6947 */ /* 0x000fea0003800000 */
.L_x_12099:
[----:B0-----:R-:W1:Y:S01]  /*1f2a0*/  LDC R2, c[0x0][0xc3c] ;  /* 0x00030f00ff027b82 */ /* 0x001e620000000800 */
        /* <DEDUP_REMOVED lines=13> */
.L_x_12097:
[----:B------:R-:W-:Y:S05]  /*1f380*/  BSYNC B0 ;  /* 0x0000000000007941 */ /* 0x000fea0003800000 */
.L_x_12096:
[----:B------:R-:W-:-:S03]  /*1f390*/  UMOV UR4, 0xffffffff ;  /* 0xffffffff00047882 */ /* 0x000fc60000000000 */
[----:B------:R-:W-:Y:S05]  /*1f3a0*/  BRA.DIV UR4, `(.L_x_12098) ;  /* 0x00000036042c7947 */ /* 0x000fea000b800000 */
[----:B-----5:R-:W1:Y:S02]  /*1f3b0*/  SHFL.UP PT, R14, R3, 0x1, RZ ;  /* 0x04200000030e7989 */ /* 0x020e6400000e00ff */
[----:B-1----:R-:W-:-:S05]  /*1f3c0*/  SEL R2, R14, RZ, P1 ;  /* 0x000000ff0e027207 */ /* 0x002fca0000800000 */
        /* <DEDUP_REMOVED lines=14> */
.L_x_12220:
[----:B------:R-:W-:Y:S02]  /*1f4b0*/  ULDC UR4, c[0x0][0xc38] ;  /* 0x00030e0000047ab9 */ /* 0x000fe40000000800 */
[----:B------:R-:W-:-:S04]  /*1f4c0*/  IMAD.U32 R4, RZ, RZ, UR4 ;  /* 0x00000004ff047e24 */ /* 0x000fc8000f8e00ff */
[----:B-1----:R-:W-:-:S04]  /*1f4d0*/  IMAD R16, R16, R4, RZ ;  /* 0x0000000410107224 */ /* 0x002fc800078e02ff */
[----:B------:R-:W-:-:S05]  /*1f4e0*/  IMAD.IADD R5, R16, 0x1, R5 ;  /* 0x0000000110057824 */ /* 0x000fca00078e0205 */
[----:B------:R-:W-:-:S13]  /*1f4f0*/  ISETP.GT.AND P6, PT, R5, R0, PT ;  /* 0x000000000500720c */ /* 0x000fda0003fc4270 */
[----:B------:R-:W-:Y:S05]  /*1f500*/  @!P6 BRA `(.L_x_12099) ;  /* 0xfffffffc0064e947 */ /* 0x000fea000383ffff */
.L_x_12094:
        /* <DEDUP_REMOVED lines=8> */
.L_x_12224:
[----:B------:R-:W-:Y:S01]  /*1f590*/  ISETP.NE.AND P0, PT, R5, RZ, PT ;  /* 0x000000ff0500720c */ /* 0x000fe20003f05270 */
[----:B------:R-:W-:-:S12]  /*1f5a0*/  IMAD.MOV.U32 R5, RZ, RZ, RZ ;  /* 0x000000ffff057224 */ /* 0x000fd800078e00ff */
[----:B------:R-:W-:Y:S05]  /*1f5b0*/  @!P0 BRA `(.L_x_12101) ;  /* 0x0000000000148947 */ /* 0x000fea0003800000 */
[----:B------:R-:W-:Y:S01]  /*1f5c0*/  UMOV UR4, 0xffffffff ;  /* 0xffffffff00047882 */ /* 0x000fe20000000000 */
[----:B------:R-:W-:Y:S02]  /*1f5d0*/  VIADD R12, R6, 0xffffffff ;  /* 0xffffffff060c7836 */ /* 0x000fe40000000000 */
[----:B------:R-:W-:Y:S05]  /*1f5e0*/  BRA.DIV UR4, `(.L_x_12102) ;  /* 0x0000003604a87947 */ /* 0x000fea000b800000 */
[----:B0-----:R0:W3:Y:S02]  /*1f5f0*/  SHFL.IDX PT, R2, R2, R12, 0x1f ;  /* 0x00001f0c02027589 */ /* 0x0010e400000e0000 */
.L_x_12227:
[----:B---3--:R-:W-:-:S07]  /*1f600*/  IMAD.MOV.U32 R5, RZ, RZ, R2 ;  /* 0x000000ffff057224 */ /* 0x008fce00078e0002 */
.L_x_12101:
        /* <DEDUP_REMOVED lines=66> */
.L_x_12095:
[----:B------:R-:W-:Y:S01]  /*1fa30*/  UMOV UR4, URZ ;  /* 0x0000003f00047c82 */ /* 0x000fe20008000000 */
[----:B------:R-:W-:Y:S01]  /*1fa40*/  UMOV UR5, URZ ;  /* 0x0000003f00057c82 */ /* 0x000fe20008000000 */
[----:B------:R-:W-:Y:S01]  /*1fa50*/  ULDC UR6, c[0x0][0xc3c] ;  /* 0x00030f0000067ab9 */ /* 0x000fe20000000800 */
[----:B------:R-:W-:Y:S02]  /*1fa60*/  IMAD.MOV.U32 R16, RZ, RZ, R0 ;  /* 0x000000ffff107224 */ /* 0x000fe400078e0000 */
[----:B------:R-:W-:Y:S02]  /*1fa70*/  IMAD.U32 R17, RZ, RZ, UR4 ;  /* 0x00000004ff117e24 */ /* 0x000fe4000f8e00ff */
[----:B------:R-:W-:Y:S02]  /*1fa80*/  IMAD.U32 R18, RZ, RZ, UR5 ;  /* 0x00000005ff127e24 */ /* 0x000fe4000f8e00ff */
[----:B------:R-:W-:-:S07]  /*1fa90*/  IMAD.U32 R19, RZ, RZ, UR6 ;  /* 0x00000006ff137e24 */ /* 0x000fce000f8e00ff */
.L_x_12103:
[----:B------:R1:W2:Y:S01]  /*1faa0*/  LDL R2, [R1+0x4] ;  /* 0x0000040001027983 */ /* 0x0002a20000100800 */
[----:B------:R-:W3:Y:S01]  /*1fab0*/  S2R R0, SR_TID.X ;  /* 0x0000000000007919 */ /* 0x000ee20000002100 */
[----:B------:R-:W-:Y:S05]  /*1fac0*/  WARPSYNC.ALL ;  /* 0x0000000000007948 */ /* 0x000fea0003800000 */
[----:B---3--:R-:W-:Y:S01]  /*1fad0*/  LOP3.LUT R0, R0, 0x1f, RZ, 0xc0, !PT ;  /* 0x0000001f00007812 */ /* 0x008fe200078ec0ff */
        /* <DEDUP_REMOVED lines=8> */
.L_x_12092:
[----:B------:R-:W-:Y:S02]  /*1fb60*/  ULDC UR4, c[0x0][0xc3c] ;  /* 0x00030f0000047ab9 */ /* 0x000fe40000000800 */
[----:B---3--:R-:W-:-:S13]  /*1fb70*/  ISETP.GE.AND P0, PT, R19, UR4, PT ;  /* 0x0000000413007c0c */ /* 0x008fda000bf06270 */
[----:B------:R-:W-:Y:S05]  /*1fb80*/  @!P0 BRA `(.L_x_12104) ;  /* 0xffffff9000888947 */ /* 0x000fea000383ffff */
[----:B------:R-:W-:Y:S05]  /*1fb90*/  BSYNC B8 ;  /* 0x0000000000087941 */ /* 0x000fea0003800000 */
.L_x_11948:
[----:B--2---:R-:W2:Y:S01]  /*1fba0*/  LDL.LU R0, [R1+0x48] ;  /* 0x0000480001007983 */ /* 0x004ea20000300800 */
[----:B------:R-:W-:Y:S01]  /*1fbb0*/  BSSY B0, `(.L_x_12105) ;  /* 0x000000b000007945 */ /* 0x000fe20003800000 */
[----:B-1----:R-:W1:Y:S01]  /*1fbc0*/  S2R R5, SR_CgaCtaId ;  /* 0x0000000000057919 */ /* 0x002e620000008800 */
[----:B--2---:R-:W-:-:S05]  /*1fbd0*/  VIADD R0, R0, 0x1 ;  /* 0x0000000100007836 */ /* 0x004fca0000000000 */
[----:B0-----:R-:W-:-:S04]  /*1fbe0*/  LEA.HI R2, R0, R0, RZ, 0x1 ;  /* 0x0000000000027211 */ /* 0x001fc800078f08ff */
[----:B------:R-:W-:-:S05]  /*1fbf0*/  LOP3.LUT R3, R2, 0xfffffffe, RZ, 0xc0, !PT ;  /* 0xfffffffe02037812 */ /* 0x000fca00078ec0ff */
[----:B------:R-:W-:Y:S01]  /*1fc00*/  IMAD.IADD R3, R0, 0x1, -R3 ;  /* 0x0000000100037824 */ /* 0x000fe200078e0a03 */
[----:B------:R-:W-:-:S04]  /*1fc10*/  MOV R0, 0x400 ;  /* 0x0000040000007802 */ /* 0x000fc80000000f00 */
[----:B-1----:R-:W-:Y:S02]  /*1fc20*/  LEA R0, R5, R0, 0x18 ;  /* 0x0000000005007211 */ /* 0x002fe400078ec0ff */
[----:B------:R-:W-:-:S04]  /*1fc30*/  SHF.L.U32 R3, R3, 0x1f, RZ ;  /* 0x0000001f03037819 */ /* 0x000fc800000006ff */
[----:B------:R-:W0:Y:S02]  /*1fc40*/  SYNCS.PHASECHK.TRANS64.TRYWAIT P0, [R0+URZ+0x22820], R3 ;  /* 0x02282003000075a7 */ /* 0x000e24000800017f */
[----:B0-----:R-:W-:Y:S05]  /*1fc50*/  @!P0 BRA `(.L_x_12106) ;  /* 0x0000003000348947 */ /* 0x001fea0003800000 */
.L_x_12228:
[----:B------:R-:W-:Y:S05]  /*1fc60*/  BSYNC B0 ;  /* 0x0000000000007941 */ /* 0x000fea0003800000 */
.L_x_12105:
[----:B------:R-:W-:-:S03]  /*1fc70*/  UMOV UR4, 0xffffffff ;  /* 0xffffffff00047882 */ /* 0x000fc60000000000 */
[----:B------:R-:W-:Y:S05]  /*1fc80*/  BRA.DIV UR4, `(.L_x_12107) ;  /* 0x00000032043c7947 */ /* 0x000fea000b800000 */
[----:B------:R-:W1:Y:S02]  /*1fc90*/  S2R R2, SR_TID.X ;  /* 0x0000000000027919 */ /* 0x000e640000002100 */
[----:B-1----:R-:W-:-:S04]  /*1fca0*/  SHF.R.U32.HI R2, RZ, 0x5, R2 ;  /* 0x00000005ff027819 */ /* 0x002fc80000011602 */
[----:B------:R-:W-:-:S05]  /*1fcb0*/  LOP3.LUT R2, R2, 0x3, RZ, 0xc0, !PT ;  /* 0x0000000302027812 */ /* 0x000fca00078ec0ff */
[----:B------:R1:W2:Y:S02]  /*1fcc0*/  SHFL.IDX PT, R14, R2, RZ, 0x1f ;  /* 0x00001fff020e7589 */ /* 0x0002a400000e0000 */
.L_x_12231:
[----:B--2---:R-:W-:-:S13]  /*1fcd0*/  ISETP.NE.AND P0, PT, R14, RZ, PT ;  /* 0x000000ff0e00720c */ /* 0x004fda0003f05270 */
[----:B------:R-:W-:Y:S05]  /*1fce0*/  @P0 BRA `(.L_x_11732) ;  /* 0x0000000000940947 */ /* 0x000fea0003800000 */
[----:B------:R-:W-:-:S03]  /*1fcf0*/  UMOV UR4, 0xffffffff ;  /* 0xffffffff00047882 */ /* 0x000fc60000000000 */
[----:B------:R-:W-:Y:S05]  /*1fd00*/  BRA.DIV UR4, `(.L_x_12108) ;  /* 0x0000003204507947 */ /* 0x000fea000b800000 */
[----:B------:R-:W-:-:S13]  /*1fd10*/  ELECT P6, URZ, PT ;  /* 0x00000000003f782f */ /* 0x000fda00038c0000 */
.L_x_12234:
[----:B------:R-:W-:Y:S05]  /*1fd20*/  @!P6 BRA `(.L_x_11732) ;  /* 0x000000000084e947 */ /* 0x000fea0003800000 */
[----:B-1----:R-:W2:Y:S02]  /*1fd30*/  LDL.LU R2, [R1+0x50] ;  /* 0x0000500001027983 */ /* 0x002ea40000300800 */
[----:B--2---:R-:W-:-:S04]  /*1fd40*/  LOP3.LUT R2, R2, 0x2, RZ, 0xfc, !PT ;  /* 0x0000000202027812 */ /* 0x004fc800078efcff */
[----:B------:R-:W-:-:S13]  /*1fd50*/  ISETP.NE.AND P2, PT, R2, 0x3, PT ;  /* 0x000000030200780c */ /* 0x000fda0003f45270 */
[----:B------:R-:W-:Y:S05]  /*1fd60*/  @!P2 BRA `(.L_x_12109) ;  /* 0x000000000004a947 */ /* 0x000fea0003800000 */
[----:B------:R-:W-:Y:S01]  /*1fd70*/  BPT.TRAP 0x1 ;  /* 0x000000040000795c */ /* 0x000fe20000300000 */
.L_x_12109:
        /* <DEDUP_REMOVED lines=14> */
.L_x_12235:
[----:B------:R-:W1:Y:S02]  /*1fe60*/  SYNCS.PHASECHK.TRANS64.TRYWAIT P0, [R7+URZ], R2 ;  /* 0x00000002070075a7 */ /* 0x000e64000800017f */
[----:B-1----:R-:W-:Y:S05]  /*1fe70*/  @!P0 BRA `(.L_x_12111) ;  /* 0x0000003000288947 */ /* 0x002fea0003800000 */
.L_x_12236:
[----:B------:R-:W-:Y:S05]  /*1fe80*/  @!P2 BRA `(.L_x_12112) ;  /* 0x000000000004a947 */ /* 0x000fea0003800000 */
[----:B------:R-:W-:Y:S01]  /*1fe90*/  BPT.TRAP 0x1 ;  /* 0x000000040000795c */ /* 0x000fe20000300000 */
.L_x_12112:
[----:B------:R-:W2:Y:S01]  /*1fea0*/  LDL.LU R4, [R1+0x8] ;  /* 0x0000080001047983 */ /* 0x000ea20000300800 */
[----:B------:R-:W-:-:S04]  /*1feb0*/  VIADD R0, R0, 0x22860 ;  /* 0x0002286000007836 */ /* 0x000fc80000000000 */
[----:B--2---:R-:W-:-:S04]  /*1fec0*/  IMAD R4, R4, 0x8, R0 ;  /* 0x0000000804047824 */ /* 0x004fc800078e0200 */
[----:B------:R-:W2:Y:S02]  /*1fed0*/  SYNCS.PHASECHK.TRANS64.TRYWAIT P0, [R4+URZ], R5 ;  /* 0x00000005040075a7 */ /* 0x000ea4000800017f */
[----:B--2---:R-:W-:Y:S05]  /*1fee0*/  @!P0 BRA `(.L_x_12113) ;  /* 0x0000003000208947 */ /* 0x004fea0003800000 */
.L_x_12237:
[----:B------:R-:W-:-:S07]  /*1fef0*/  IMAD R3, R3, 0x8, R0 ;  /* 0x0000000803037824 */ /* 0x000fce00078e0200 */
.L_x_12114:
[----:B---3--:R3:W4:Y:S02]  /*1ff00*/  SYNCS.PHASECHK.TRANS64.TRYWAIT P0, [R3+URZ], R2 ;  /* 0x00000002030075a7 */ /* 0x008724000800017f */
[----:B----4-:R-:W-:Y:S05]  /*1ff10*/  @!P0 NANOSLEEP.SYNCS 0x989680 ;  /* 0x009896800000895d */ /* 0x010fea0003900000 */
[----:B------:R-:W4:Y:S02]  /*1ff20*/  @!P0 SYNCS.PHASECHK.TRANS64 P0, [R3+URZ], R2 ;  /* 0x00000002030085a7 */ /* 0x000f24000800007f */
[----:B----4-:R-:W-:Y:S05]  /*1ff30*/  @!P0 BRA `(.L_x_12114) ;  /* 0xfffffffc00f08947 */ /* 0x010fea000383ffff */
.L_x_11732:
[----:B------:R-:W-:Y:S05]  /*1ff40*/  BSYNC B9 ;  /* 0x0000000000097941 */ /* 0x000fea0003800000 */
.L_x_11729:
[----:B------:R-:W-:Y:S05]  /*1ff50*/  EXIT ;  /* 0x000000000000794d */ /* 0x000fea0003800000 */
.L_x_11758:
[----:B0-----:R0:W1:Y:S02]  /*1ff60*/  SYNCS.PHASECHK.TRANS64.TRYWAIT P6, [R98+URZ+0x22890], R103 ;  /* 0x02289067620075a7 */ /* 0x00106400080c017f */
[----:B-1----:R-:W-:Y:S05]  /*1ff70*/  @!P6 NANOSLEEP.SYNCS 0x989680 ;  /* 0x009896800000e95d */ /* 0x002fea0003900000 */
[----:B------:R-:W1:Y:S02]  /*1ff80*/  @!P6 SYNCS.PHASECHK.TRANS64 P6, [R98+URZ+0x22890], R103 ;  /* 0x022890676200e5a7 */ /* 0x000e6400080c007f */
[----:B-1----:R-:W-:Y:S05]  /*1ff90*/  @!P6 BRA `(.L_x_11758) ;  /* 0xfffffffc00f0e947 */ /* 0x002fea000383ffff */
[----:B------:R-:W-:Y:S05]  /*1ffa0*/  BRA `(.L_x_12115) ;  /* 0xfffffe3000007947 */ /* 0x000fea000383ffff */
.L_x_11776:
[----:B0-----:R0:W1:Y:S02]  /*1ffb0*/  SYNCS.PHASECHK.TRANS64.TRYWAIT P5, [R98+URZ+0x22890], R103 ;  /* 0x02289067620075a7 */ /* 0x00106400080a017f */
[----:B-1----:R-:W-:Y:S05]  /*1ffc0*/  @!P5 NANOSLEEP.SYNCS 0x989680 ;  /* 0x009896800000d95d */ /* 0x002fea0003900000 */
[----:B------:R-:W1:Y:S02]  /*1ffd0*/  @!P5 SYNCS.PHASECHK.TRANS64 P5, [R98+URZ+0x22890], R103 ;  /* 0x022890676200d5a7 */ /* 0x000e6400080a007f */
[----:B-1----:R-:W-:Y:S05]  /*1ffe0*/  @!P5 BRA `(.L_x_11776) ;  /* 0xfffffffc00f0d947 */ /* 0x002fea000383ffff */
[----:B------:R-:W-:Y:S05]  /*1fff0*/  BRA `(.L_x_12116) ;  /* 0xfffffe4000a87947 */ /* 0x000fea000383ffff */
.L_x_11785:
[----:B0-----:R0:W1:Y:S02]  /*20000*/  SYNCS.PHASECHK.TRANS64.TRYWAIT P4, [R98+URZ+0x22890], R103 ;  /* 0x02289067620075a7 */ /* 0x001064000808017f */
[----:B-1----:R-:W-:Y:S05]  /*20010*/  @!P4 NANOSLEEP.SYNCS 0x989680 ;  /* 0x009896800000c95d */ /* 0x002fea0003900000 */
[----:B------:R-:W1:Y:S02]  /*20020*/  @!P4 SYNCS.PHASECHK.TRANS64 P4, [R98+URZ+0x22890], R103 ;  /* 0x022890676200c5a7 */ /* 0x000e64000808007f */
[----:B-1----:R-:W-:Y:S05]  /*20030*/  @!P4 BRA `(.L_x_11785) ;  /* 0xfffffffc00f0c947 */ /* 0x002fea000383ffff */
[----:B------:R-:W-:Y:S05]  /*20040*/  BRA `(.L_x_12117) ;  /* 0xfffffe5000d07947 */ /* 0x000fea000383ffff */
.L_x_11791:
[----:B-1----:R1:W2:Y:S02]  /*20050*/  SYNCS.PHASECHK.TRANS64.TRYWAIT P3, [R98+URZ+0x228b0], R103 ;  /* 0x0228b067620075a7 */ /* 0x0022a4000806017f */
[----:B--2---:R-:W-:Y:S05]  /*20060*/  @!P3 NANOSLEEP.SYNCS 0x989680 ;  /* 0x009896800000b95d */ /* 0x004fea0003900000 */
[----:B------:R-:W2:Y:S02]  /*20070*/  @!P3 SYNCS.PHASECHK.TRANS64 P3, [R98+URZ+0x228b0], R103 ;  /* 0x0228b0676200b5a7 */ /* 0x000ea4000806007f */
[----:B--2---:R-:W-:Y:S05]  /*20080*/  @!P3 BRA `(.L_x_11791) ;  /* 0xfffffffc00f0b947 */ /* 0x004fea000383ffff */
[----:B------:R-:W-:Y:S05]  /*20090*/  BRA `(.L_x_12118) ;  /* 0xfffffe5400607947 */ /* 0x000fea000383ffff */
.L_x_11807:
[----:B------:R-:W0:Y:S01]  /*200a0*/  S2R R12, SR_TID.X ;  /* 0x00000000000c7919 */ /* 0x000e220000002100 */
[----:B------:R-:W-:Y:S01]  /*200b0*/  BSSY B0, `(.L_x_12119) ;  /* 0x000000c000007945 */ /* 0x000fe20003800000 */
[----:B------:R-:W-:Y:S02]  /*200c0*/  IMAD.MOV.U32 R11, RZ, RZ, 0x1f ;  /* 0x0000001fff0b7424 */ /* 0x000fe400078e00ff */
[----:B------:R-:W-:Y:S02]  /*200d0*/  IMAD.MOV.U32 R15, RZ, RZ, -0x1 ;  /* 0xffffffffff0f7424 */ /* 0x000fe400078e00ff */
[----:B0-----:R-:W-:-:S05]  /*200e0*/  VIADD R12, R12, 0xffffff80 ;  /* 0xffffff800c0c7836 */ /* 0x001fca0000000000 */
[----:B------:R-:W-:-:S04]  /*200f0*/  SHF.R.S32.HI R7, RZ, 0x1f, R12 ;  /* 0x0000001fff077819 */ /* 0x000fc8000001140c */
[----:B------:R-:W-:Y:S01]  /*20100*/  LEA.HI R7, R7, R12, RZ, 0x7 ;  /* 0x0000000c07077211 */ /* 0x000fe200078f38ff */
[----:B------:R-:W-:-:S03]  /*20110*/  IMAD.MOV.U32 R12, RZ, RZ, RZ ;  /* 0x000000ffff0c7224 */ /* 0x000fc600078e00ff */
[----:B------:R-:W-:-:S05]  /*20120*/  SHF.R.S32.HI R7, RZ, 0x7, R7 ;  /* 0x00000007ff077819 */ /* 0x000fca0000011407 */
[----:B------:R-:W-:-:S07]  /*20130*/  IMAD.MOV.U32 R13, RZ, RZ, R7 ;  /* 0x000000ffff0d7224 */ /* 0x000fce00078e0007 */
[----:B-----5:R-:W-:Y:S05]  /*20140*/  WARPSYNC.COLLECTIVE R15, `(.L_x_12120) ;  /* 0x000000000f087348 */ /* 0x020fea0003c00000 */
[----:B------:R0:W1:Y:S02]  /*20150*/  SHFL.IDX P6, R14, R13, R12, R11 ;  /* 0x0000000c0d0e7389 */ /* 0x00006400000c000b */
[----:B01---5:R-:W-:Y:S01]  /*20160*/  ENDCOLLECTIVE ;  /* 0x000000000000791b */ /* 0x023fe20003800000 */
.L_x_12120:
[----:B------:R-:W-:Y:S05]  /*20170*/  BSYNC B0 ;  /* 0x0000000000007941 */ /* 0x000fea0003800000 */
.L_x_12119:
[----:B------:R-:W-:Y:S05]  /*20180*/  BRA `(.L_x_12121) ;  /* 0xfffffe6400087947 */ /* 0x000fea000383ffff */
.L_x_11819:
        /* <DEDUP_REMOVED lines=8> */
.L_x_12123:
[----:B------:R-:W-:Y:S05]  /*20210*/  BSYNC B1 ;  /* 0x0000000000017941 */ /* 0x000fea0003800000 */
.L_x_12122:
        /* <DEDUP_REMOVED lines=8> */
.L_x_12124:
[----:B------:R-:W-:Y:S02]  /*202a0*/  IMAD.MOV.U32 R13, RZ, RZ, R8 ;  /* 0x000000ffff0d7224 */ /* 0x000fe400078e0008 */
[----:B------:R-:W-:-:S07]  /*202b0*/  IMAD.MOV.U32 R0, RZ, RZ, R14 ;  /* 0x000000ffff007224 */ /* 0x000fce00078e000e */
[----:B------:R-:W-:Y:S05]  /*202c0*/  WARPSYNC.COLLECTIVE R15, `(.L_x_12125) ;  /* 0x000000000f087348 */ /* 0x000fea0003c00000 */
[----:B------:R0:W1:Y:S02]  /*202d0*/  SHFL.IDX P6, R14, R13, R12, R11 ;  /* 0x0000000c0d0e7389 */ /* 0x00006400000c000b */
[----:B01----:R-:W-:Y:S01]  /*202e0*/  ENDCOLLECTIVE ;  /* 0x000000000000791b */ /* 0x003fe20003800000 */
.L_x_12125:
[----:B------:R-:W-:Y:S02]  /*202f0*/  IMAD.MOV.U32 R13, RZ, RZ, R7 ;  /* 0x000000ffff0d7224 */ /* 0x000fe400078e0007 */
[----:B------:R-:W-:-:S07]  /*20300*/  IMAD.MOV.U32 R5, RZ, RZ, R14 ;  /* 0x000000ffff057224 */ /* 0x000fce00078e000e */
[----:B------:R-:W-:Y:S05]  /*20310*/  WARPSYNC.COLLECTIVE R15, `(.L_x_12126) ;  /* 0x000000000f087348 */ /* 0x000fea0003c00000 */
[----:B------:R0:W1:Y:S02]  /*20320*/  SHFL.IDX P6, R14, R13, R12, R11 ;  /* 0x0000000c0d0e7389 */ /* 0x00006400000c000b */
[----:B01----:R-:W-:Y:S01]  /*20330*/  ENDCOLLECTIVE ;  /* 0x000000000000791b */ /* 0x003fe20003800000 */
.L_x_12126:
[----:B------:R-:W-:Y:S05]  /*20340*/  BRA `(.L_x_12127) ;  /* 0xfffffe68006c7947 */ /* 0x000fea000383ffff */
.L_x_11822:
        /* <DEDUP_REMOVED lines=8> */
.L_x_12129:
[----:B------:R-:W-:Y:S05]  /*203d0*/  BSYNC B1 ;  /* 0x0000000000017941 */ /* 0x000fea0003800000 */
.L_x_12128:
        /* <DEDUP_REMOVED lines=8> */
.L_x_12130:
[----:B------:R-:W-:Y:S02]  /*20460*/  IMAD.MOV.U32 R13, RZ, RZ, R8 ;  /* 0x000000ffff0d7224 */ /* 0x000fe400078e0008 */
[----:B------:R-:W-:-:S07]  /*20470*/  IMAD.MOV.U32 R0, RZ, RZ, R14 ;  /* 0x000000ffff007224 */ /* 0x000fce00078e000e */
[----:B------:R-:W-:Y:S05]  /*20480*/  WARPSYNC.COLLECTIVE R15, `(.L_x_12131) ;  /* 0x000000000f087348 */ /* 0x000fea0003c00000 */
[----:B------:R0:W1:Y:S02]  /*20490*/  SHFL.IDX P6, R14, R13, R12, R11 ;  /* 0x0000000c0d0e7389 */ /* 0x00006400000c000b */
[----:B01----:R-:W-:Y:S01]  /*204a0*/  ENDCOLLECTIVE ;  /* 0x000000000000791b */ /* 0x003fe20003800000 */
.L_x_12131:
[----:B------:R-:W-:Y:S02]  /*204b0*/  IMAD.MOV.U32 R13, RZ, RZ, R7 ;  /* 0x000000ffff0d7224 */ /* 0x000fe400078e0007 */
[----:B------:R-:W-:-:S07]  /*204c0*/  IMAD.MOV.U32 R5, RZ, RZ, R14 ;  /* 0x000000ffff057224 */ /* 0x000fce00078e000e */
[----:B------:R-:W-:Y:S05]  /*204d0*/  WARPSYNC.COLLECTIVE R15, `(.L_x_12132) ;  /* 0x000000000f087348 */ /* 0x000fea0003c00000 */
[----:B------:R0:W1:Y:S02]  /*204e0*/  SHFL.IDX P6, R14, R13, R12, R11 ;  /* 0x0000000c0d0e7389 */ /* 0x00006400000c000b */
[----:B01----:R-:W-:Y:S01]  /*204f0*/  ENDCOLLECTIVE ;  /* 0x000000000000791b */ /* 0x003fe20003800000 */
.L_x_12132:
[----:B------:R-:W-:Y:S05]  /*20500*/  BRA `(.L_x_12133) ;  /* 0xfffffe6800d47947 */ /* 0x000fea000383ffff */
.L_x_11826:
[----:B0-----:R0:W1:Y:S02]  /*20510*/  SYNCS.PHASECHK.TRANS64.TRYWAIT P0, [R16+URZ+0x22800], R35 ;  /* 0x02280023100075a7 */ /* 0x001064000800017f */
[----:B-1----:R-:W-:Y:S05]  /*20520*/  @!P0 NANOSLEEP.SYNCS 0x989680 ;  /* 0x009896800000895d */ /* 0x002fea0003900000 */
[----:B------:R-:W1:Y:S02]  /*20530*/  @!P0 SYNCS.PHASECHK.TRANS64 P0, [R16+URZ+0x22800], R35 ;  /* 0x02280023100085a7 */ /* 0x000e64000800007f */
[----:B-1----:R-:W-:Y:S05]  /*20540*/  @!P0 BRA `(.L_x_11826) ;  /* 0xfffffffc00f08947 */ /* 0x002fea000383ffff */
[----:B------:R-:W-:Y:S05]  /*20550*/  BRA `(.L_x_12134) ;  /* 0xfffffe6c00c07947 */ /* 0x000fea000383ffff */
.L_x_11834:
[----:B------:R-:W0:Y:S01]  /*20560*/  LDC R38, c[0x0][0x3f4] ;  /* 0x0000fd00ff267b82 */ /* 0x000e220000000800 */
        /* <DEDUP_REMOVED lines=8> */
.L_x_12136:
[----:B------:R-:W-:Y:S05]  /*205f0*/  BSYNC B1 ;  /* 0x0000000000017941 */ /* 0x000fea0003800000 */
.L_x_12135:
[----:B------:R-:W-:Y:S01]  /*20600*/  IMAD.MOV.U32 R13, RZ, RZ, R10 ;  /* 0x000000ffff0d7224 */ /* 0x000fe200078e000a */
[----:B------:R-:W-:Y:S01]  /*20610*/  ISETP.GE.AND P0, PT, R37, R38, PT ;  /* 0x000000262500720c */ /* 0x000fe20003f06270 */
[----:B------:R-:W-:Y:S02]  /*20620*/  IMAD.MOV.U32 R12, RZ, RZ, RZ ;  /* 0x000000ffff0c7224 */ /* 0x000fe400078e00ff */
[----:B------:R-:W-:Y:S02]  /*20630*/  IMAD.MOV.U32 R11, RZ, RZ, 0x1c1f ;  /* 0x00001c1fff0b7424 */ /* 0x000fe400078e00ff */
[----:B------:R-:W-:Y:S02]  /*20640*/  IMAD.MOV.U32 R15, RZ, RZ, -0x1 ;  /* 0xffffffffff0f7424 */ /* 0x000fe400078e00ff */
[----:B------:R-:W-:Y:S02]  /*20650*/  IMAD.MOV.U32 R0, RZ, RZ, R14 ;  /* 0x000000ffff007224 */ /* 0x000fe400078e000e */
[----:B------:R-:W-:-:S07]  /*20660*/  IMAD R31, R204, R31, RZ ;  /* 0x0000001fcc1f7224 */ /* 0x000fce00078e02ff */
[----:B------:R-:W-:Y:S05]  /*20670*/  WARPSYNC.COLLECTIVE R15, `(.L_x_12137) ;  /* 0x000000000f087348 */ /* 0x000fea0003c00000 */
[----:B------:R0:W1:Y:S02]  /*20680*/  SHFL.IDX P6, R14, R13, R12, R11 ;  /* 0x0000000c0d0e7389 */ /* 0x00006400000c000b */
[----:B01----:R-:W-:Y:S01]  /*20690*/  ENDCOLLECTIVE ;  /* 0x000000000000791b */ /* 0x003fe20003800000 */
.L_x_12137:
[----:B------:R-:W-:Y:S01]  /*206a0*/  ISETP.GE.OR P1, PT, R34, R31, P0 ;  /* 0x0000001f2200720c */ /* 0x000fe20000726670 */
[----:B------:R-:W-:-:S12]  /*206b0*/  IMAD.MOV.U32 R13, RZ, RZ, R29 ;  /* 0x000000ffff0d7224 */ /* 0x000fd800078e001d */
[C---:B------:R-:W-:Y:S01]  /*206c0*/  @!P1 IMAD.SHL.U32 R9, R37.reuse, 0x2, RZ ;  /* 0x0000000225099824 */ /* 0x040fe200078e00ff */
[----:B------:R-:W-:Y:S01]  /*206d0*/  @!P1 SHF.L.U64.HI R21, R37, 0x1, R30 ;  /* 0x0000000125159819 */ /* 0x000fe2000001021e */
[----:B------:R-:W-:-:S07]  /*206e0*/  IMAD.MOV.U32 R3, RZ, RZ, R14 ;  /* 0x000000ffff037224 */ /* 0x000fce00078e000e */
[----:B------:R-:W-:Y:S05]  /*206f0*/  WARPSYNC.COLLECTIVE R15, `(.L_x_12138) ;  /* 0x000000000f087348 */ /* 0x000fea0003c00000 */
[----:B------:R0:W1:Y:S02]  /*20700*/  SHFL.IDX P6, R14, R13, R12, R11 ;  /* 0x0000000c0d0e7389 */ /* 0x00006400000c000b */
[----:B01----:R-:W-:Y:S01]  /*20710*/  ENDCOLLECTIVE ;  /* 0x000000000000791b */ /* 0x003fe20003800000 */
.L_x_12138:
[----:B------:R-:W-:-:S05]  /*20720*/  @!P1 IADD3 R4, P2, R3, R9, RZ ;  /* 0x0000000903049210 */ /* 0x000fca0007f5e0ff */
[----:B------:R-:W-:-:S06]  /*20730*/  @!P1 IMAD.X R5, R0, 0x1, R21, P2 ;  /* 0x0000000100059824 */ /* 0x000fcc00010e0615 */
[----:B------:R-:W5:Y:S01]  /*20740*/  @!P1 LD.E.128 R4, desc[UR40][R4.64] ;  /* 0x0000002804049980 */ /* 0x000f62000c101d00 */
[----:B------:R-:W-:Y:S02]  /*20750*/  IMAD.MOV.U32 R13, RZ, RZ, R28 ;  /* 0x000000ffff0d7224 */ /* 0x000fe400078e001c */
[----:B------:R-:W-:-:S07]  /*20760*/  IMAD.MOV.U32 R8, RZ, RZ, R14 ;  /* 0x000000ffff087224 */ /* 0x000fce00078e000e */
[----:B-----5:R-:W-:Y:S05]  /*20770*/  WARPSYNC.COLLECTIVE R15, `(.L_x_12139) ;  /* 0x000000000f087348 */ /* 0x020fea0003c00000 */
[----:B------:R0:W1:Y:S02]  /*20780*/  SHFL.IDX P6, R14, R13, R12, R11 ;  /* 0x0000000c0d0e7389 */ /* 0x00006400000c000b */
[----:B01---5:R-:W-:Y:S01]  /*20790*/  ENDCOLLECTIVE ;  /* 0x000000000000791b */ /* 0x023fe20003800000 */
.L_x_12139:
[----:B------:R-:W-:-:S05]  /*207a0*/  @!P1 IADD3 R14, P2, R14, R9, RZ ;  /* 0x000000090e0e9210 */ /* 0x000fca0007f5e0ff */
[----:B------:R-:W-:-:S04]  /*207b0*/  @!P1 IMAD.X R3, R8, 0x1, R21, P2 ;  /* 0x0000000108039824 */ /* 0x000fc800010e0615 */
[----:B------:R-:W-:-:S05]  /*207c0*/  @!P1 IMAD.MOV.U32 R15, RZ, RZ, R3 ;  /* 0x000000ffff0f9224 */ /* 0x000fca00078e0003 */
[----:B------:R0:W5:Y:S01]  /*207d0*/  @!P1 LD.E.128 R24, desc[UR40][R14.64] ;  /* 0x000000280e189980 */ /* 0x000162000c101d00 */
[----:B------:R-:W-:Y:S02]  /*207e0*/  IMAD.MOV.U32 R13, RZ, RZ, R20 ;  /* 0x000000ffff0d7224 */ /* 0x000fe400078e0014 */
[----:B------:R-:W-:Y:S02]  /*207f0*/  IMAD.MOV.U32 R12, RZ, RZ, 0x1 ;  /* 0x00000001ff0c7424 */ /* 0x000fe400078e00ff */
[----:B0-----:R-:W-:-:S07]  /*20800*/  IMAD.MOV.U32 R15, RZ, RZ, -0x1 ;  /* 0xffffffffff0f7424 */ /* 0x001fce00078e00ff */
[----:B-----5:R-:W-:Y:S05]  /*20810*/  WARPSYNC.COLLECTIVE R15, `(.L_x_12140) ;  /* 0x000000000f087348 */ /* 0x020fea0003c00000 */
[----:B------:R0:W1:Y:S02]  /*20820*/  SHFL.IDX P6, R14, R13, R12, R11 ;  /* 0x0000000c0d0e7389 */ /* 0x00006400000c000b */
[----:B01---5:R-:W-:Y:S01]  /*20830*/  ENDCOLLECTIVE ;  /* 0x000000000000791b */ /* 0x023fe20003800000 */
.L_x_12140:
[----:B------:R-:W-:Y:S01]  /*20840*/  CS2R R42, SRZ ;  /* 0x00000000002a7805 */ /* 0x000fe2000001ff00 */
[----:B------:R-:W-:Y:S01]  /*20850*/  IMAD.MOV.U32 R13, RZ, RZ, R10 ;  /* 0x000000ffff0d7224 */ /* 0x000fe200078e000a */
[----:B------:R-:W-:Y:S01]  /*20860*/  CS2R R40, SRZ ;  /* 0x0000000000287805 */ /* 0x000fe2000001ff00 */
[----:B------:R-:W-:-:S04]  /*20870*/  @!P1 IMAD.MOV.U32 R42, RZ, RZ, R4 ;  /* 0x000000ffff2a9224 */ /* 0x000fc800078e0004 */
[----:B------:R-:W-:-:S05]  /*20880*/  IMAD.MOV.U32 R0, RZ, RZ, R42 ;  /* 0x000000ffff007224 */ /* 0x000fca00078e002a */
[----:B------:R-:W-:Y:S01]  /*20890*/  PRMT R46, R46, 0x5410, R0 ;  /* 0x000054102e2e7816 */ /* 0x000fe20000000000 */
[----:B------:R-:W-:-:S07]  /*208a0*/  IMAD.MOV.U32 R0, RZ, RZ, R14 ;  /* 0x000000ffff007224 */ /* 0x000fce00078e000e */
[----:B------:R-:W-:Y:S05]  /*208b0*/  WARPSYNC.COLLECTIVE R15, `(.L_x_12141) ;  /* 0x000000000f087348 */ /* 0x000fea0003c00000 */
[----:B------:R0:W1:Y:S02]  /*208c0*/  SHFL.IDX P6, R14, R13, R12, R11 ;  /* 0x0000000c0d0e7389 */ /* 0x00006400000c000b */
[----:B01----:R-:W-:Y:S01]  /*208d0*/  ENDCOLLECTIVE ;  /* 0x000000000000791b */ /* 0x003fe20003800000 */
.L_x_12141:
[----:B------:R-:W-:-:S04]  /*208e0*/  @!P1 IMAD.MOV.U32 R43, RZ, RZ, R5 ;  /* 0x000000ffff2b9224 */ /* 0x000fc800078e0005 */
[----:B------:R-:W-:-:S05]  /*208f0*/  IMAD.MOV.U32 R3, RZ, RZ, R43 ;  /* 0x000000ffff037224 */ /* 0x000fca00078e002b */
[----:B------:R-:W-:Y:S01]  /*20900*/  PRMT R47, R3, 0x7610, R47 ;  /* 0x00007610032f7816 */ /* 0x000fe2000000002f */
[----:B------:R-:W-:Y:S02]  /*20910*/  IMAD.MOV.U32 R13, RZ, RZ, R29 ;  /* 0x000000ffff0d7224 */ /* 0x000fe400078e001d */
[----:B------:R-:W-:-:S07]  /*20920*/  IMAD.MOV.U32 R3, RZ, RZ, R14 ;  /* 0x000000ffff037224 */ /* 0x000fce00078e000e */
[----:B------:R-:W-:Y:S05]  /*20930*/  WARPSYNC.COLLECTIVE R15, `(.L_x_12142) ;  /* 0x000000000f087348 */ /* 0x000fea0003c00000 */
[----:B------:R0:W1:Y:S02]  /*20940*/  SHFL.IDX P6, R14, R13, R12, R11 ;  /* 0x0000000c0d0e7389 */ /* 0x00006400000c000b */
[----:B01----:R-:W-:Y:S01]  /*20950*/  ENDCOLLECTIVE ;  /* 0x000000000000791b */ /* 0x003fe20003800000 */
.L_x_12142:
[----:B------:R-:W-:Y:S02]  /*20960*/  @!P1 IMAD.MOV.U32 R40, RZ, RZ, R6 ;  /* 0x000000ffff289224 */ /* 0x000fe400078e0006 */
[----:B------:R-:W-:Y:S01]  /*20970*/  @!P1 IMAD.MOV.U32 R41, RZ, RZ, R7 ;  /* 0x000000ffff299224 */ /* 0x000fe200078e0007 */
[----:B------:R-:W-:Y:S02]  /*20980*/  CS2R R6, SRZ ;  /* 0x0000000000067805 */ /* 0x000fe4000001ff00 */
[----:B------:R-:W-:Y:S01]  /*20990*/  CS2R R4, SRZ ;  /* 0x0000000000047805 */ /* 0x000fe2000001ff00 */
[----:B------:R-:W-:Y:S02]  /*209a0*/  IMAD.MOV.U32 R10, RZ, RZ, R40 ;  /* 0x000000ffff0a7224 */ /* 0x000fe400078e0028 */
[----:B------:R-:W-:Y:S02]  /*209b0*/  IMAD.MOV.U32 R21, RZ, RZ, R41 ;  /* 0x000000ffff157224 */ /* 0x000fe400078e0029 */
[----:B------:R-:W-:-:S02]  /*209c0*/  @!P1 IMAD.MOV.U32 R6, RZ, RZ, R24 ;  /* 0x000000ffff069224 */ /* 0x000fc400078e0018 */
[----:B------:R-:W-:Y:S02]  /*209d0*/  IMAD.MOV.U32 R13, RZ, RZ, R28 ;  /* 0x000000ffff0d7224 */ /* 0x000fe400078e001c */
[----:B------:R-:W-:Y:S02]  /*209e0*/  @!P1 IMAD.MOV.U32 R7, RZ, RZ, R25 ;  /* 0x000000ffff079224 */ /* 0x000fe400078e0019 */
[----:B------:R-:W-:Y:S02]  /*209f0*/  @!P1 IMAD.MOV.U32 R4, RZ, RZ, R26 ;  /* 0x000000ffff049224 */ /* 0x000fe400078e001a */
[----:B------:R-:W-:Y:S01]  /*20a00*/  @!P1 IMAD.MOV.U32 R5, RZ, RZ, R27 ;  /* 0x000000ffff059224 */ /* 0x000fe200078e001b */
[----:B------:R-:W-:Y:S01]  /*20a10*/  PRMT R9, R10, 0x7610, R9 ;  /* 0x000076100a097816 */ /* 0x000fe20000000009 */
[----:B------:R-:W-:Y:S02]  /*20a20*/  IMAD.MOV.U32 R20, RZ, RZ, R6 ;  /* 0x000000ffff147224 */ /* 0x000fe400078e0006 */
[----:B------:R-:W-:-:S07]  /*20a30*/  IMAD.MOV.U32 R8, RZ, RZ, R14 ;  /* 0x000000ffff087224 */ /* 0x000fce00078e000e */
[----:B------:R-:W-:Y:S05]  /*20a40*/  WARPSYNC.COLLECTIVE R15, `(.L_x_12143) ;  /* 0x000000000f087348 */ /* 0x000fea0003c00000 */
[----:B------:R0:W1:Y:S02]  /*20a50*/  SHFL.IDX P6, R14, R13, R12, R11 ;  /* 0x0000000c0d0e7389 */ /* 0x00006400000c000b */
[----:B01----:R-:W-:Y:S01]  /*20a60*/  ENDCOLLECTIVE ;  /* 0x000000000000791b */ /* 0x003fe20003800000 */
.L_x_12143:
[----:B------:R-:W-:Y:S02]  /*20a70*/  PRMT R10, R21, 0x7610, R10 ;  /* 0x00007610150a7816 */ /* 0x000fe4000000000a */
[----:B------:R-:W-:Y:S02]  /*20a80*/  CS2R R24, SRZ ;  /* 0x0000000000187805 */ /* 0x000fe4000001ff00 */
[----:B------:R-:W-:Y:S01]  /*20a90*/  PRMT R9, R9, 0x5410, R20 ;  /* 0x0000541009097816 */ /* 0x000fe20000000014 */
[----:B------:R-:W-:Y:S02]  /*20aa0*/  IMAD.MOV.U32 R11, RZ, RZ, R7 ;  /* 0x000000ffff0b7224 */ /* 0x000fe400078e0007 */
[----:B------:R-:W-:Y:S02]  /*20ab0*/  IMAD.MOV.U32 R12, RZ, RZ, R4 ;  /* 0x000000ffff0c7224 */ /* 0x000fe400078e0004 */
[----:B------:R-:W-:Y:S01]  /*20ac0*/  IMAD.MOV.U32 R13, RZ, RZ, R5 ;  /* 0x000000ffff0d7224 */ /* 0x000fe200078e0005 */
[----:B------:R-:W-:-:S02]  /*20ad0*/  PRMT R21, R11, 0x7610, R21 ;  /* 0x000076100b157816 */ /* 0x000fc40000000015 */
[----:B------:R-:W-:Y:S02]  /*20ae0*/  PRMT R10, R10, 0x5410, R12 ;  /* 0x000054100a0a7816 */ /* 0x000fe4000000000c */
[----:B------:R-:W-:Y:S01]  /*20af0*/  PRMT R46, R13, 0x7610, R46 ;  /* 0x000076100d2e7816 */ /* 0x000fe2000000002e */
[----:B------:R-:W-:Y:S06]  /*20b00*/  BRA `(.L_x_12144) ;  /* 0xfffffe7800d07947 */ /* 0x000fec000383ffff */
.L_x_11838:
[----:B-1----:R1:W2:Y:S02]  /*20b10*/  SYNCS.PHASECHK.TRANS64.TRYWAIT P1, [R16+URZ+0x22800], R11 ;  /* 0x0228000b100075a7 */ /* 0x0022a4000802017f */
[----:B--2---:R-:W-:Y:S05]  /*20b20*/  @!P1 NANOSLEEP.SYNCS 0x989680 ;  /* 0x009896800000995d */ /* 0x004fea0003900000 */
[----:B------:R-:W2:Y:S02]  /*20b30*/  @!P1 SYNCS.PHASECHK.TRANS64 P1, [R16+URZ+0x22800], R11 ;  /* 0x0228000b100095a7 */ /* 0x000ea4000802007f */
[----:B--2---:R-:W-:Y:S05]  /*20b40*/  @!P1 BRA `(.L_x_11838) ;  /* 0xfffffffc00f09947 */ /* 0x004fea000383ffff */
[----:B------:R-:W-:Y:S05]  /*20b50*/  BRA `(.L_x_12145) ;  /* 0xfffffe7c006c7947 */ /* 0x000fea000383ffff */
.L_x_11844:
[----:B0-----:R0:W3:Y:S02]  /*20b60*/  SYNCS.PHASECHK.TRANS64.TRYWAIT P2, [R6+URZ+0x22830], R11 ;  /* 0x0228300b060075a7 */ /* 0x0010e4000804017f */
[----:B---3--:R-:W-:Y:S05]  /*20b70*/  @!P2 NANOSLEEP.SYNCS 0x989680 ;  /* 0x009896800000a95d */ /* 0x008fea0003900000 */
[----:B------:R-:W3:Y:S02]  /*20b80*/  @!P2 SYNCS.PHASECHK.TRANS64 P2, [R6+URZ+0x22830], R11 ;  /* 0x0228300b0600a5a7 */ /* 0x000ee4000804007f */
[----:B---3--:R-:W-:Y:S05]  /*20b90*/  @!P2 BRA `(.L_x_11844) ;  /* 0xfffffffc00f0a947 */ /* 0x008fea000383ffff */
[----:B------:R-:W-:Y:S05]  /*20ba0*/  BRA `(.L_x_11843) ;  /* 0xfffffe8c00187947 */ /* 0x000fea000383ffff */
.L_x_11857:
[----:B-1----:R1:W3:Y:S02]  /*20bb0*/  SYNCS.PHASECHK.TRANS64.TRYWAIT P2, [R6+URZ+0x22850], R11 ;  /* 0x0228500b060075a7 */ /* 0x0022e4000804017f */
[----:B---3--:R-:W-:Y:S05]  /*20bc0*/  @!P2 NANOSLEEP.SYNCS 0x989680 ;  /* 0x009896800000a95d */ /* 0x008fea0003900000 */
[----:B------:R-:W3:Y:S02]  /*20bd0*/  @!P2 SYNCS.PHASECHK.TRANS64 P2, [R6+URZ+0x22850], R11 ;  /* 0x0228500b0600a5a7 */ /* 0x000ee4000804007f */
[----:B---3--:R-:W-:Y:S05]  /*20be0*/  @!P2 BRA `(.L_x_11857) ;  /* 0xfffffffc00f0a947 */ /* 0x008fea000383ffff */
[----:B------:R-:W-:Y:S05]  /*20bf0*/  BRA `(.L_x_11856) ;  /* 0xfffffeb000007947 */ /* 0x000fea000383ffff */
.L_x_11866:
[----:B-1----:R1:W2:Y:S02]  /*20c00*/  SYNCS.PHASECHK.TRANS64.TRYWAIT P2, [R201+URZ+0x22830], R202 ;  /* 0x022830cac90075a7 */ /* 0x0022a4000804017f */
[----:B--2---:R-:W-:Y:S05]  /*20c10*/  @!P2 NANOSLEEP.SYNCS 0x989680 ;  /* 0x009896800000a95d */ /* 0x004fea0003900000 */
[----:B------:R-:W2:Y:S02]  /*20c20*/  @!P2 SYNCS.PHASECHK.TRANS64 P2, [R201+URZ+0x22830], R202 ;  /* 0x022830cac900a5a7 */ /* 0x000ea4000804007f */
[----:B--2---:R-:W-:Y:S05]  /*20c30*/  @!P2 BRA `(.L_x_11866) ;  /* 0xfffffffc00f0a947 */ /* 0x004fea000383ffff */
[----:B------:R-:W-:Y:S05]  /*20c40*/  BRA `(.L_x_11865) ;  /* 0xfffffeb400c47947 */ /* 0x000fea000383ffff */
.L_x_11879:
[----:B---3--:R3:W4:Y:S02]  /*20c50*/  SYNCS.PHASECHK.TRANS64.TRYWAIT P2, [R201+URZ+0x22850], R202 ;  /* 0x022850cac90075a7 */ /* 0x008724000804017f */
[----:B----4-:R-:W-:Y:S05]  /*20c60*/  @!P2 NANOSLEEP.SYNCS 0x989680 ;  /* 0x009896800000a95d */ /* 0x010fea0003900000 */
[----:B------:R-:W4:Y:S02]  /*20c70*/  @!P2 SYNCS.PHASECHK.TRANS64 P2, [R201+URZ+0x22850], R202 ;  /* 0x022850cac900a5a7 */ /* 0x000f24000804007f */
[----:B----4-:R-:W-:Y:S05]  /*20c80*/  @!P2 BRA `(.L_x_11879) ;  /* 0xfffffffc00f0a947 */ /* 0x010fea000383ffff */
[----:B------:R-:W-:Y:S05]  /*20c90*/  BRA `(.L_x_11878) ;  /* 0xfffffee000e87947 */ /* 0x000fea000383ffff */
.L_x_11889:
[----:B-1----:R1:W2:Y:S02]  /*20ca0*/  SYNCS.PHASECHK.TRANS64.TRYWAIT P3, [R6+URZ+0x22830], R213 ;  /* 0x022830d5060075a7 */ /* 0x0022a4000806017f */
[----:B--2---:R-:W-:Y:S05]  /*20cb0*/  @!P3 NANOSLEEP.SYNCS 0x989680 ;  /* 0x009896800000b95d */ /* 0x004fea0003900000 */
[----:B------:R-:W2:Y:S02]  /*20cc0*/  @!P3 SYNCS.PHASECHK.TRANS64 P3, [R6+URZ+0x22830], R213 ;  /* 0x022830d50600b5a7 */ /* 0x000ea4000806007f */
[----:B--2---:R-:W-:Y:S05]  /*20cd0*/  @!P3 BRA `(.L_x_11889) ;  /* 0xfffffffc00f0b947 */ /* 0x004fea000383ffff */
[----:B------:R-:W-:Y:S05]  /*20ce0*/  BRA `(.L_x_11888) ;  /* 0xfffffee800dc7947 */ /* 0x000fea000383ffff */
.L_x_11894:
[----:B--2---:R2:W3:Y:S02]  /*20cf0*/  SYNCS.PHASECHK.TRANS64.TRYWAIT P3, [R6+URZ+0x22850], R213 ;  /* 0x022850d5060075a7 */ /* 0x0044e4000806017f */
[----:B---3--:R-:W-:Y:S05]  /*20d00*/  @!P3 NANOSLEEP.SYNCS 0x989680 ;  /* 0x009896800000b95d */ /* 0x008fea0003900000 */
[----:B------:R-:W3:Y:S02]  /*20d10*/  @!P3 SYNCS.PHASECHK.TRANS64 P3, [R6+URZ+0x22850], R213 ;  /* 0x022850d50600b5a7 */ /* 0x000ee4000806007f */
[----:B---3--:R-:W-:Y:S05]  /*20d20*/  @!P3 BRA `(.L_x_11894) ;  /* 0xfffffffc00f0b947 */ /* 0x008fea000383ffff */
[----:B------:R-:W-:Y:S05]  /*20d30*/  BRA `(.L_x_11893) ;  /* 0xffffff0400387947 */ /* 0x000fea000383ffff */
.L_x_11900:
[----:B--2---:R2:W3:Y:S02]  /*20d40*/  SYNCS.PHASECHK.TRANS64.TRYWAIT P2, [R201+URZ+0x22830], R200 ;  /* 0x022830c8c90075a7 */ /* 0x0044e4000804017f */
[----:B---3--:R-:W-:Y:S05]  /*20d50*/  @!P2 NANOSLEEP.SYNCS 0x989680 ;  /* 0x009896800000a95d */ /* 0x008fea0003900000 */
[----:B------:R-:W3:Y:S02]  /*20d60*/  @!P2 SYNCS.PHASECHK.TRANS64 P2, [R201+URZ+0x22830], R200 ;  /* 0x022830c8c900a5a7 */ /* 0x000ee4000804007f */
[----:B---3--:R-:W-:Y:S05]  /*20d70*/  @!P2 BRA `(.L_x_11900) ;  /* 0xfffffffc00f0a947 */ /* 0x008fea000383ffff */
[----:B------:R-:W-:Y:S05]  /*20d80*/  BRA `(.L_x_11899) ;  /* 0xffffff0800687947 */ /* 0x000fea000383ffff */
.L_x_11913:
[----:B-1----:R1:W2:Y:S02]  /*20d90*/  SYNCS.PHASECHK.TRANS64.TRYWAIT P2, [R201+URZ+0x22850], R200 ;  /* 0x022850c8c90075a7 */ /* 0x0022a4000804017f */
[----:B--2---:R-:W-:Y:S05]  /*20da0*/  @!P2 NANOSLEEP.SYNCS 0x989680 ;  /* 0x009896800000a95d */ /* 0x004fea0003900000 */
[----:B------:R-:W2:Y:S02]  /*20db0*/  @!P2 SYNCS.PHASECHK.TRANS64 P2, [R201+URZ+0x22850], R200 ;  /* 0x022850c8c900a5a7 */ /* 0x000ea4000804007f */
[----:B--2---:R-:W-:Y:S05]  /*20dc0*/  @!P2 BRA `(.L_x_11913) ;  /* 0xfffffffc00f0a947 */ /* 0x004fea000383ffff */
[----:B------:R-:W-:Y:S05]  /*20dd0*/  BRA `(.L_x_11912) ;  /* 0xffffff3400807947 */ /* 0x000fea000383ffff */
.L_x_11928:
[----:B------:R-:W-:Y:S02]  /*20de0*/  IMAD.MOV.U32 R13, RZ, RZ, R4 ;  /* 0x000000ffff0d7224 */ /* 0x000fe400078e0004 */
[----:B------:R-:W-:Y:S02]  /*20df0*/  IMAD.MOV.U32 R12, RZ, RZ, RZ ;  /* 0x000000ffff0c7224 */ /* 0x000fe400078e00ff */
[----:B------:R-:W-:Y:S02]  /*20e00*/  IMAD.MOV.U32 R11, RZ, RZ, 0x181f ;  /* 0x0000181fff0b7424 */ /* 0x000fe400078e00ff */
[----:B------:R-:W-:-:S07]  /*20e10*/  IMAD.MOV.U32 R15, RZ, RZ, -0x1 ;  /* 0xffffffffff0f7424 */ /* 0x000fce00078e00ff */
[----:B--23--:R-:W-:Y:S05]  /*20e20*/  WARPSYNC.COLLECTIVE R15, `(.L_x_12146) ;  /* 0x000000000f087348 */ /* 0x00cfea0003c00000 */
[----:B------:R0:W1:Y:S02]  /*20e30*/  SHFL.IDX P6, R14, R13, R12, R11 ;  /* 0x0000000c0d0e7389 */ /* 0x00006400000c000b */
[----:B0123--:R-:W-:Y:S01]  /*20e40*/  ENDCOLLECTIVE ;  /* 0x000000000000791b */ /* 0x00ffe20003800000 */
.L_x_12146:
[----:B------:R-:W-:Y:S02]  /*20e50*/  IMAD.MOV.U32 R13, RZ, RZ, R0 ;  /* 0x000000ffff0d7224 */ /* 0x000fe400078e0000 */
[----:B------:R-:W-:-:S07]  /*20e60*/  IMAD.MOV.U32 R3, RZ, RZ, R14 ;  /* 0x000000ffff037224 */ /* 0x000fce00078e000e */
[----:B------:R-:W-:Y:S05]  /*20e70*/  WARPSYNC.COLLECTIVE R15, `(.L_x_12147) ;  /* 0x000000000f087348 */ /* 0x000fea0003c00000 */
[----:B------:R0:W1:Y:S02]  /*20e80*/  SHFL.IDX P6, R14, R13, R12, R11 ;  /* 0x0000000c0d0e7389 */ /* 0x00006400000c000b */
[----:B01----:R-:W-:Y:S01]  /*20e90*/  ENDCOLLECTIVE ;  /* 0x000000000000791b */ /* 0x003fe20003800000 */
.L_x_12147:
[----:B------:R-:W-:Y:S05]  /*20ea0*/  BRA `(.L_x_12148) ;  /* 0xffffff6800987947 */ /* 0x000fea000383ffff */
.L_x_11931:
[----:B------:R-:W-:Y:S01]  /*20eb0*/  BSSY B1, `(.L_x_12149) ;  /* 0x0000008000017945 */ /* 0x000fe20003800000 */
[----:B-1----:R-:W-:Y:S02]  /*20ec0*/  IMAD.MOV.U32 R13, RZ, RZ, R4 ;  /* 0x000000ffff0d7224 */ /* 0x002fe400078e0004 */
[----:B------:R-:W-:Y:S02]  /*20ed0*/  IMAD.MOV.U32 R12, RZ, RZ, 0x1 ;  /* 0x00000001ff0c7424 */ /* 0x000fe400078e00ff */
[----:B------:R-:W-:Y:S02]  /*20ee0*/  IMAD.MOV.U32 R11, RZ, RZ, 0x181f ;  /* 0x0000181fff0b7424 */ /* 0x000fe400078e00ff */
[----:B------:R-:W-:-:S07]  /*20ef0*/  IMAD.MOV.U32 R15, RZ, RZ, -0x1 ;  /* 0xffffffffff0f7424 */ /* 0x000fce00078e00ff */
[----:B0-234-:R-:W-:Y:S05]  /*20f00*/  WARPSYNC.COLLECTIVE R15, `(.L_x_12150) ;  /* 0x000000000f087348 */ /* 0x01dfea0003c00000 */
[----:B----4-:R1:W4:Y:S02]  /*20f10*/  SHFL.IDX P6, R14, R13, R12, R11 ;  /* 0x0000000c0d0e7389 */ /* 0x01032400000c000b */
[----:B01234-:R-:W-:Y:S01]  /*20f20*/  ENDCOLLECTIVE ;  /* 0x000000000000791b */ /* 0x01ffe20003800000 */
.L_x_12150:
[----:B------:R-:W-:Y:S05]  /*20f30*/  BSYNC B1 ;  /* 0x0000000000017941 */ /* 0x000fea0003800000 */
.L_x_12149:
        /* <DEDUP_REMOVED lines=8> */
.L_x_12151:
[----:B------:R-:W-:Y:S05]  /*20fc0*/  BRA `(.L_x_12152) ;  /* 0xffffff6800cc7947 */ /* 0x000fea000383ffff */
.L_x_11934:
        /* <DEDUP_REMOVED lines=8> */
.L_x_12154:
[----:B------:R-:W-:Y:S05]  /*21050*/  BSYNC B1 ;  /* 0x0000000000017941 */ /* 0x000fea0003800000 */
.L_x_12153:
        /* <DEDUP_REMOVED lines=8> */
.L_x_12155:
[----:B------:R-:W-:Y:S05]  /*210e0*/  BRA `(.L_x_12156) ;  /* 0xffffff6800fc7947 */ /* 0x000fea000383ffff */
.L_x_11937:
        /* <DEDUP_REMOVED lines=8> */
.L_x_12158:
[----:B------:R-:W-:Y:S05]  /*21170*/  BSYNC B1 ;  /* 0x0000000000017941 */ /* 0x000fea0003800000 */
.L_x_12157:
        /* <DEDUP_REMOVED lines=8> */
.L_x_12159:
[----:B------:R-:W-:Y:S05]  /*21200*/  BRA `(.L_x_12160) ;  /* 0xffffff6c002c7947 */ /* 0x000fea000383ffff */
.L_x_11962:
        /* <DEDUP_REMOVED lines=11> */
.L_x_12162:
[----:B------:R-:W-:Y:S05]  /*212c0*/  BSYNC B1 ;  /* 0x0000000000017941 */ /* 0x000fea0003800000 */
.L_x_12161:
[----:B------:R-:W-:Y:S05]  /*212d0*/  BRA `(.L_x_12163) ;  /* 0xffffff84005c7947 */ /* 0x000fea000383ffff */
.L_x_11964:
[----:B------:R-:W-:Y:S01]  /*212e0*/  BSSY B1, `(.L_x_12164) ;  /* 0x0000006000017945 */ /* 0x000fe20003800000 */
[----:B------:R-:W-:-:S07]  /*212f0*/  IMAD.MOV.U32 R15, RZ, RZ, -0x1 ;  /* 0xffffffffff0f7424 */ /* 0x000fce00078e00ff */
[----:B01----:R-:W-:Y:S05]  /*21300*/  WARPSYNC.COLLECTIVE R15, `(.L_x_12165) ;  /* 0x000000000f0c7348 */ /* 0x003fea0003c00000 */
[----:B------:R-:W-:Y:S02]  /*21310*/  ELECT P6, UR62, PT ;  /* 0x00000000003e782f */ /* 0x000fe400038c0000 */
[----:B------:R-:W-:Y:S01]  /*21320*/  MOV R14, UR62 ;  /* 0x0000003e000e7c02 */ /* 0x000fe20008000f00 */
[----:B01----:R-:W-:Y:S10]  /*21330*/  ENDCOLLECTIVE ;  /* 0x000000000000791b */ /* 0x003ff40003800000 */
.L_x_12165:
[----:B------:R-:W-:Y:S05]  /*21340*/  BSYNC B1 ;  /* 0x0000000000017941 */ /* 0x000fea0003800000 */
.L_x_12164:
[----:B------:R-:W-:Y:S05]  /*21350*/  BRA `(.L_x_11963) ;  /* 0xffffff8400547947 */ /* 0x000fea000383ffff */
.L_x_11966:
[----:B-1----:R-:W2:Y:S02]  /*21360*/  LDL R6, [R1+0x4] ;  /* 0x0000040001067983 */ /* 0x002ea40000100800 */
[----:B--2---:R1:W2:Y:S02]  /*21370*/  SYNCS.PHASECHK.TRANS64.TRYWAIT P0, [R6+URZ+0x22820], R5 ;  /* 0x02282005060075a7 */ /* 0x0042a4000800017f */
[----:B--2---:R-:W-:Y:S05]  /*21380*/  @!P0 NANOSLEEP.SYNCS 0x989680 ;  /* 0x009896800000895d */ /* 0x004fea0003900000 */
[----:B------:R-:W2:Y:S02]  /*21390*/  @!P0 SYNCS.PHASECHK.TRANS64 P0, [R6+URZ+0x22820], R5 ;  /* 0x02282005060085a7 */ /* 0x000ea4000800007f */
[----:B--2---:R-:W-:Y:S05]  /*213a0*/  @!P0 BRA `(.L_x_11966) ;  /* 0xfffffffc00ec8947 */ /* 0x004fea000383ffff */
[----:B------:R-:W-:Y:S05]  /*213b0*/  BRA `(.L_x_12166) ;  /* 0xffffff8400647947 */ /* 0x000fea000383ffff */
.L_x_11970:
[----:B-1----:R1:W2:Y:S02]  /*213c0*/  SYNCS.PHASECHK.TRANS64.TRYWAIT P0, [R6+URZ+0x228a0], R9 ;  /* 0x0228a009060075a7 */ /* 0x0022a4000800017f */
[----:B--2---:R-:W-:Y:S05]  /*213d0*/  @!P0 NANOSLEEP.SYNCS 0x989680 ;  /* 0x009896800000895d */ /* 0x004fea0003900000 */
[----:B------:R-:W2:Y:S02]  /*213e0*/  @!P0 SYNCS.PHASECHK.TRANS64 P0, [R6+URZ+0x228a0], R9 ;  /* 0x0228a009060085a7 */ /* 0x000ea4000800007f */
[----:B--2---:R-:W-:Y:S05]  /*213f0*/  @!P0 BRA `(.L_x_11970) ;  /* 0xfffffffc00f08947 */ /* 0x004fea000383ffff */
[----:B------:R-:W-:Y:S05]  /*21400*/  BRA `(.L_x_12167) ;  /* 0xffffff8400887947 */ /* 0x000fea000383ffff */
.L_x_11975:
[----:B--2---:R2:W3:Y:S02]  /*21410*/  SYNCS.PHASECHK.TRANS64.TRYWAIT P0, [R6+URZ+0x228c0], R9 ;  /* 0x0228c009060075a7 */ /* 0x0044e4000800017f */
[----:B---3--:R-:W-:Y:S05]  /*21420*/  @!P0 NANOSLEEP.SYNCS 0x989680 ;  /* 0x009896800000895d */ /* 0x008fea0003900000 */
[----:B------:R-:W3:Y:S02]  /*21430*/  @!P0 SYNCS.PHASECHK.TRANS64 P0, [R6+URZ+0x228c0], R9 ;  /* 0x0228c009060085a7 */ /* 0x000ee4000800007f */
[----:B---3--:R-:W-:Y:S05]  /*21440*/  @!P0 BRA `(.L_x_11975) ;  /* 0xfffffffc00f08947 */ /* 0x008fea000383ffff */
[----:B------:R-:W-:Y:S05]  /*21450*/  BRA `(.L_x_12168) ;  /* 0xffffff88000c7947 */ /* 0x000fea000383ffff */
.L_x_11985:
[----:B-1----:R1:W2:Y:S02]  /*21460*/  SYNCS.PHASECHK.TRANS64.TRYWAIT P1, [R5+URZ+0x228a0], R6 ;  /* 0x0228a006050075a7 */ /* 0x0022a4000802017f */
[----:B--2---:R-:W-:Y:S05]  /*21470*/  @!P1 NANOSLEEP.SYNCS 0x989680 ;  /* 0x009896800000995d */ /* 0x004fea0003900000 */
[----:B------:R-:W2:Y:S02]  /*21480*/  @!P1 SYNCS.PHASECHK.TRANS64 P1, [R5+URZ+0x228a0], R6 ;  /* 0x0228a006050095a7 */ /* 0x000ea4000802007f */
[----:B--2---:R-:W-:Y:S05]  /*21490*/  @!P1 BRA `(.L_x_11985) ;  /* 0xfffffffc00f09947 */ /* 0x004fea000383ffff */
[----:B------:R-:W-:Y:S05]  /*214a0*/  BRA `(.L_x_12169) ;  /* 0xffffff8c00a47947 */ /* 0x000fea000383ffff */
.L_x_11990:
[----:B--2---:R2:W3:Y:S02]  /*214b0*/  SYNCS.PHASECHK.TRANS64.TRYWAIT P1, [R5+URZ+0x228c0], R6 ;  /* 0x0228c006050075a7 */ /* 0x0044e4000802017f */
[----:B---3--:R-:W-:Y:S05]  /*214c0*/  @!P1 NANOSLEEP.SYNCS 0x989680 ;  /* 0x009896800000995d */ /* 0x008fea0003900000 */
[----:B------:R-:W3:Y:S02]  /*214d0*/  @!P1 SYNCS.PHASECHK.TRANS64 P1, [R5+URZ+0x228c0], R6 ;  /* 0x0228c006050095a7 */ /* 0x000ee4000802007f */
[----:B---3--:R-:W-:Y:S05]  /*214e0*/  @!P1 BRA `(.L_x_11990) ;  /* 0xfffffffc00f09947 */ /* 0x008fea000383ffff */
[----:B------:R-:W-:Y:S05]  /*214f0*/  BRA `(.L_x_12170) ;  /* 0xffffff9000247947 */ /* 0x000fea000383ffff */
.L_x_12014:
        /* <DEDUP_REMOVED lines=11> */
.L_x_12172:
[----:B------:R-:W-:Y:S05]  /*215b0*/  BSYNC B0 ;  /* 0x0000000000007941 */ /* 0x000fea0003800000 */
.L_x_12171:
[----:B------:R-:W-:Y:S05]  /*215c0*/  BRA `(.L_x_12173) ;  /* 0xffffffa000107947 */ /* 0x000fea000383ffff */
.L_x_12016:
[----:B------:R-:W-:Y:S01]  /*215d0*/  BSSY B0, `(.L_x_12174) ;  /* 0x0000006000007945 */ /* 0x000fe20003800000 */
[----:B------:R-:W-:-:S07]  /*215e0*/  IMAD.MOV.U32 R15, RZ, RZ, -0x1 ;  /* 0xffffffffff0f7424 */ /* 0x000fce00078e00ff */
[----:B01-3--:R-:W-:Y:S05]  /*215f0*/  WARPSYNC.COLLECTIVE R15, `(.L_x_12175) ;  /* 0x000000000f0c7348 */ /* 0x00bfea0003c00000 */
[----:B------:R-:W-:Y:S02]  /*21600*/  ELECT P6, UR62, PT ;  /* 0x00000000003e782f */ /* 0x000fe400038c0000 */
[----:B------:R-:W-:Y:S01]  /*21610*/  MOV R14, UR62 ;  /* 0x0000003e000e7c02 */ /* 0x000fe20008000f00 */
[----:B01-3--:R-:W-:Y:S10]  /*21620*/  ENDCOLLECTIVE ;  /* 0x000000000000791b */ /* 0x00bff40003800000 */
.L_x_12175:
[----:B------:R-:W-:Y:S05]  /*21630*/  BSYNC B0 ;  /* 0x0000000000007941 */ /* 0x000fea0003800000 */
.L_x_12174:
[----:B------:R-:W-:Y:S05]  /*21640*/  BRA `(.L_x_12176) ;  /* 0xffffffa0001c7947 */ /* 0x000fea000383ffff */
.L_x_12018:
[----:B-1----:R1:W2:Y:S02]  /*21650*/  SYNCS.PHASECHK.TRANS64.TRYWAIT P0, [R0+URZ+0x22840], R2 ;  /* 0x02284002000075a7 */ /* 0x0022a4000800017f */
[----:B--2---:R-:W-:Y:S05]  /*21660*/  @!P0 NANOSLEEP.SYNCS 0x989680 ;  /* 0x009896800000895d */ /* 0x004fea0003900000 */
[----:B------:R-:W2:Y:S02]  /*21670*/  @!P0 SYNCS.PHASECHK.TRANS64 P0, [R0+URZ+0x22840], R2 ;  /* 0x02284002000085a7 */ /* 0x000ea4000800007f */
[----:B--2---:R-:W-:Y:S05]  /*21680*/  @!P0 BRA `(.L_x_12018) ;  /* 0xfffffffc00f08947 */ /* 0x004fea000383ffff */
[----:B------:R-:W-:Y:S05]  /*21690*/  BRA `(.L_x_12177) ;  /* 0xffffffa000847947 */ /* 0x000fea000383ffff */
.L_x_12022:
        /* <DEDUP_REMOVED lines=13> */
.L_x_12178:
[----:B------:R-:W-:Y:S02]  /*21770*/  IMAD.MOV.U32 R13, RZ, RZ, R4 ;  /* 0x000000ffff0d7224 */ /* 0x000fe400078e0004 */
[----:B------:R-:W-:-:S07]  /*21780*/  IMAD.MOV.U32 R6, RZ, RZ, R14 ;  /* 0x000000ffff067224 */ /* 0x000fce00078e000e */
[----:B------:R-:W-:Y:S05]  /*21790*/  WARPSYNC.COLLECTIVE R15, `(.L_x_12179) ;  /* 0x000000000f087348 */ /* 0x000fea0003c00000 */
[----:B------:R0:W1:Y:S02]  /*217a0*/  SHFL.IDX P6, R14, R13, R12, R11 ;  /* 0x0000000c0d0e7389 */ /* 0x00006400000c000b */
[----:B01----:R-:W-:Y:S01]  /*217b0*/  ENDCOLLECTIVE ;  /* 0x000000000000791b */ /* 0x003fe20003800000 */
.L_x_12179:
[----:B------:R-:W-:Y:S02]  /*217c0*/  IMAD.MOV.U32 R13, RZ, RZ, R3 ;  /* 0x000000ffff0d7224 */ /* 0x000fe400078e0003 */
[----:B------:R-:W-:Y:S02]  /*217d0*/  IMAD.MOV.U32 R12, RZ, RZ, 0x1 ;  /* 0x00000001ff0c7424 */ /* 0x000fe400078e00ff */
[----:B------:R-:W-:-:S07]  /*217e0*/  IMAD.MOV.U32 R7, RZ, RZ, R14 ;  /* 0x000000ffff077224 */ /* 0x000fce00078e000e */
[----:B------:R-:W-:Y:S05]  /*217f0*/  WARPSYNC.COLLECTIVE R15, `(.L_x_12180) ;  /* 0x000000000f087348 */ /* 0x000fea0003c00000 */
[----:B------:R0:W1:Y:S02]  /*21800*/  SHFL.IDX P6, R14, R13, R12, R11 ;  /* 0x0000000c0d0e7389 */ /* 0x00006400000c000b */
[----:B01----:R-:W-:Y:S01]  /*21810*/  ENDCOLLECTIVE ;  /* 0x000000000000791b */ /* 0x003fe20003800000 */
.L_x_12180:
        /* <DEDUP_REMOVED lines=15> */
.L_x_12181:
[----:B------:R-:W-:Y:S02]  /*21910*/  IMAD.MOV.U32 R13, RZ, RZ, R3 ;  /* 0x000000ffff0d7224 */ /* 0x000fe400078e0003 */
[----:B------:R-:W-:Y:S02]  /*21920*/  IMAD.MOV.U32 R12, RZ, RZ, 0x2 ;  /* 0x00000002ff0c7424 */ /* 0x000fe400078e00ff */
[----:B------:R-:W-:-:S07]  /*21930*/  IMAD.MOV.U32 R5, RZ, RZ, R14 ;  /* 0x000000ffff057224 */ /* 0x000fce00078e000e */
[----:B------:R-:W-:Y:S05]  /*21940*/  WARPSYNC.COLLECTIVE R15, `(.L_x_12182) ;  /* 0x000000000f087348 */ /* 0x000fea0003c00000 */
[----:B------:R0:W1:Y:S02]  /*21950*/  SHFL.IDX P6, R14, R13, R12, R11 ;  /* 0x0000000c0d0e7389 */ /* 0x00006400000c000b */
[----:B01----:R-:W-:Y:S01]  /*21960*/  ENDCOLLECTIVE ;  /* 0x000000000000791b */ /* 0x003fe20003800000 */
.L_x_12182:
        /* <DEDUP_REMOVED lines=15> */
.L_x_12183:
[----:B------:R-:W-:Y:S02]  /*21a60*/  IMAD.MOV.U32 R13, RZ, RZ, R3 ;  /* 0x000000ffff0d7224 */ /* 0x000fe400078e0003 */
[----:B------:R-:W-:Y:S02]  /*21a70*/  IMAD.MOV.U32 R12, RZ, RZ, 0x3 ;  /* 0x00000003ff0c7424 */ /* 0x000fe400078e00ff */
[----:B------:R-:W-:-:S07]  /*21a80*/  IMAD.MOV.U32 R5, RZ, RZ, R14 ;  /* 0x000000ffff057224 */ /* 0x000fce00078e000e */
[----:B------:R-:W-:Y:S05]  /*21a90*/  WARPSYNC.COLLECTIVE R15, `(.L_x_12184) ;  /* 0x000000000f087348 */ /* 0x000fea0003c00000 */
[----:B------:R0:W1:Y:S02]  /*21aa0*/  SHFL.IDX P6, R14, R13, R12, R11 ;  /* 0x0000000c0d0e7389 */ /* 0x00006400000c000b */
[----:B01----:R-:W-:Y:S01]  /*21ab0*/  ENDCOLLECTIVE ;  /* 0x000000000000791b */ /* 0x003fe20003800000 */
.L_x_12184:
        /* <DEDUP_REMOVED lines=15> */
.L_x_12185:
[----:B------:R-:W-:Y:S02]  /*21bb0*/  IMAD.MOV.U32 R13, RZ, RZ, R3 ;  /* 0x000000ffff0d7224 */ /* 0x000fe400078e0003 */
[----:B------:R-:W-:Y:S02]  /*21bc0*/  IMAD.MOV.U32 R12, RZ, RZ, 0x4 ;  /* 0x00000004ff0c7424 */ /* 0x000fe400078e00ff */
[----:B------:R-:W-:-:S07]  /*21bd0*/  IMAD.MOV.U32 R5, RZ, RZ, R14 ;  /* 0x000000ffff057224 */ /* 0x000fce00078e000e */
[----:B------:R-:W-:Y:S05]  /*21be0*/  WARPSYNC.COLLECTIVE R15, `(.L_x_12186) ;  /* 0x000000000f087348 */ /* 0x000fea0003c00000 */
[----:B------:R0:W1:Y:S02]  /*21bf0*/  SHFL.IDX P6, R14, R13, R12, R11 ;  /* 0x0000000c0d0e7389 */ /* 0x00006400000c000b */
[----:B01----:R-:W-:Y:S01]  /*21c00*/  ENDCOLLECTIVE ;  /* 0x000000000000791b */ /* 0x003fe20003800000 */
.L_x_12186:
        /* <DEDUP_REMOVED lines=15> */
.L_x_12187:
[----:B------:R-:W-:Y:S02]  /*21d00*/  IMAD.MOV.U32 R13, RZ, RZ, R3 ;  /* 0x000000ffff0d7224 */ /* 0x000fe400078e0003 */
[----:B------:R-:W-:Y:S02]  /*21d10*/  IMAD.MOV.U32 R12, RZ, RZ, 0x5 ;  /* 0x00000005ff0c7424 */ /* 0x000fe400078e00ff */
[----:B------:R-:W-:-:S07]  /*21d20*/  IMAD.MOV.U32 R5, RZ, RZ, R14 ;  /* 0x000000ffff057224 */ /* 0x000fce00078e000e */
[----:B------:R-:W-:Y:S05]  /*21d30*/  WARPSYNC.COLLECTIVE R15, `(.L_x_12188) ;  /* 0x000000000f087348 */ /* 0x000fea0003c00000 */
[----:B------:R0:W1:Y:S02]  /*21d40*/  SHFL.IDX P6, R14, R13, R12, R11 ;  /* 0x0000000c0d0e7389 */ /* 0x00006400000c000b */
[----:B01----:R-:W-:Y:S01]  /*21d50*/  ENDCOLLECTIVE ;  /* 0x000000000000791b */ /* 0x003fe20003800000 */
.L_x_12188:
        /* <DEDUP_REMOVED lines=15> */
.L_x_12189:
[----:B------:R-:W-:Y:S02]  /*21e50*/  IMAD.MOV.U32 R13, RZ, RZ, R3 ;  /* 0x000000ffff0d7224 */ /* 0x000fe400078e0003 */
[----:B------:R-:W-:Y:S02]  /*21e60*/  IMAD.MOV.U32 R12, RZ, RZ, 0x6 ;  /* 0x00000006ff0c7424 */ /* 0x000fe400078e00ff */
[----:B------:R-:W-:-:S07]  /*21e70*/  IMAD.MOV.U32 R5, RZ, RZ, R14 ;  /* 0x000000ffff057224 */ /* 0x000fce00078e000e */
[----:B------:R-:W-:Y:S05]  /*21e80*/  WARPSYNC.COLLECTIVE R15, `(.L_x_12190) ;  /* 0x000000000f087348 */ /* 0x000fea0003c00000 */
[----:B------:R0:W1:Y:S02]  /*21e90*/  SHFL.IDX P6, R14, R13, R12, R11 ;  /* 0x0000000c0d0e7389 */ /* 0x00006400000c000b */
[----:B01----:R-:W-:Y:S01]  /*21ea0*/  ENDCOLLECTIVE ;  /* 0x000000000000791b */ /* 0x003fe20003800000 */
.L_x_12190:
        /* <DEDUP_REMOVED lines=13> */
.L_x_12191:
        /* <DEDUP_REMOVED lines=8> */
.L_x_12192:
        /* <DEDUP_REMOVED lines=13> */
.L_x_12193:
[----:B------:R-:W-:Y:S01]  /*220d0*/  IMAD.MOV.U32 R3, RZ, RZ, R14 ;  /* 0x000000ffff037224 */ /* 0x000fe200078e000e */
[----:B------:R-:W-:Y:S06]  /*220e0*/  BRA `(.L_x_12194) ;  /* 0xffffffa4001c7947 */ /* 0x000fec000383ffff */
.L_x_12025:
[----:B0-----:R-:W2:Y:S02]  /*220f0*/  LDL R2, [R1+0x4] ;  /* 0x0000040001027983 */ /* 0x001ea40000100800 */
[----:B--2---:R0:W1:Y:S02]  /*22100*/  SYNCS.PHASECHK.TRANS64.TRYWAIT P0, [R2+URZ+0x22820], R0 ;  /* 0x02282000020075a7 */ /* 0x004064000800017f */
[----:B-1----:R-:W-:Y:S05]  /*22110*/  @!P0 NANOSLEEP.SYNCS 0x989680 ;  /* 0x009896800000895d */ /* 0x002fea0003900000 */
[----:B------:R-:W1:Y:S02]  /*22120*/  @!P0 SYNCS.PHASECHK.TRANS64 P0, [R2+URZ+0x22820], R0 ;  /* 0x02282000020085a7 */ /* 0x000e64000800007f */
[----:B-1----:R-:W-:Y:S05]  /*22130*/  @!P0 BRA `(.L_x_12025) ;  /* 0xfffffffc00ec8947 */ /* 0x002fea000383ffff */
[----:B------:R-:W-:Y:S05]  /*22140*/  BRA `(.L_x_12195) ;  /* 0xffffffa4007c7947 */ /* 0x000fea000383ffff */
.L_x_12029:
[----:B0-----:R0:W1:Y:S02]  /*22150*/  SYNCS.PHASECHK.TRANS64.TRYWAIT P0, [R2+URZ+0x22860], R0 ;  /* 0x02286000020075a7 */ /* 0x001064000800017f */
[----:B-1----:R-:W-:Y:S05]  /*22160*/  @!P0 NANOSLEEP.SYNCS 0x989680 ;  /* 0x009896800000895d */ /* 0x002fea0003900000 */
[----:B------:R-:W1:Y:S02]  /*22170*/  @!P0 SYNCS.PHASECHK.TRANS64 P0, [R2+URZ+0x22860], R0 ;  /* 0x02286000020085a7 */ /* 0x000e64000800007f */
[----:B-1----:R-:W-:Y:S05]  /*22180*/  @!P0 BRA `(.L_x_12029) ;  /* 0xfffffffc00f08947 */ /* 0x002fea000383ffff */
[----:B------:R-:W-:Y:S05]  /*22190*/  BRA `(.L_x_12196) ;  /* 0xffffffa400a87947 */ /* 0x000fea000383ffff */
.L_x_12044:
[----:B-1----:R1:W2:Y:S02]  /*221a0*/  SYNCS.PHASECHK.TRANS64.TRYWAIT P0, [R2+URZ+0x22840], R5 ;  /* 0x02284005020075a7 */ /* 0x0022a4000800017f */
[----:B--2---:R-:W-:Y:S05]  /*221b0*/  @!P0 NANOSLEEP.SYNCS 0x989680 ;  /* 0x009896800000895d */ /* 0x004fea0003900000 */
[----:B------:R-:W2:Y:S02]  /*221c0*/  @!P0 SYNCS.PHASECHK.TRANS64 P0, [R2+URZ+0x22840], R5 ;  /* 0x02284005020085a7 */ /* 0x000ea4000800007f */
[----:B--2---:R-:W-:Y:S05]  /*221d0*/  @!P0 BRA `(.L_x_12044) ;  /* 0xfffffffc00f08947 */ /* 0x004fea000383ffff */
[----:B------:R-:W-:Y:S05]  /*221e0*/  BRA `(.L_x_12197) ;  /* 0xffffffac00c47947 */ /* 0x000fea000383ffff */
.L_x_12049:
[----:B0-----:R0:W2:Y:S02]  /*221f0*/  SYNCS.PHASECHK.TRANS64.TRYWAIT P0, [R2+URZ+0x22860], R5 ;  /* 0x02286005020075a7 */ /* 0x0010a4000800017f */
[----:B--2---:R-:W-:Y:S05]  /*22200*/  @!P0 NANOSLEEP.SYNCS 0x989680 ;  /* 0x009896800000895d */ /* 0x004fea0003900000 */
[----:B------:R-:W2:Y:S02]  /*22210*/  @!P0 SYNCS.PHASECHK.TRANS64 P0, [R2+URZ+0x22860], R5 ;  /* 0x02286005020085a7 */ /* 0x000ea4000800007f */
[----:B--2---:R-:W-:Y:S05]  /*22220*/  @!P0 BRA `(.L_x_12049) ;  /* 0xfffffffc00f08947 */ /* 0x004fea000383ffff */
[----:B------:R-:W-:Y:S05]  /*22230*/  BRA `(.L_x_12198) ;  /* 0xffffffb000487947 */ /* 0x000fea000383ffff */
.L_x_12060:
[----:B0-----:R0:W1:Y:S02]  /*22240*/  SYNCS.PHASECHK.TRANS64.TRYWAIT P0, [R3+URZ+0x22840], R2 ;  /* 0x02284002030075a7 */ /* 0x001064000800017f */
[----:B-1----:R-:W-:Y:S05]  /*22250*/  @!P0 NANOSLEEP.SYNCS 0x989680 ;  /* 0x009896800000895d */ /* 0x002fea0003900000 */
[----:B------:R-:W1:Y:S02]  /*22260*/  @!P0 SYNCS.PHASECHK.TRANS64 P0, [R3+URZ+0x22840], R2 ;  /* 0x02284002030085a7 */ /* 0x000e64000800007f */
[----:B-1----:R-:W-:Y:S05]  /*22270*/  @!P0 BRA `(.L_x_12060) ;  /* 0xfffffffc00f08947 */ /* 0x002fea000383ffff */
[----:B------:R-:W-:Y:S05]  /*22280*/  BRA `(.L_x_12199) ;  /* 0xffffffb800487947 */ /* 0x000fea000383ffff */
.L_x_12065:
[----:B-1----:R1:W2:Y:S02]  /*22290*/  SYNCS.PHASECHK.TRANS64.TRYWAIT P0, [R3+URZ+0x22860], R2 ;  /* 0x02286002030075a7 */ /* 0x0022a4000800017f */
[----:B--2---:R-:W-:Y:S05]  /*222a0*/  @!P0 NANOSLEEP.SYNCS 0x989680 ;  /* 0x009896800000895d */ /* 0x004fea0003900000 */
[----:B------:R-:W2:Y:S02]  /*222b0*/  @!P0 SYNCS.PHASECHK.TRANS64 P0, [R3+URZ+0x22860], R2 ;  /* 0x02286002030085a7 */ /* 0x000ea4000800007f */
[----:B--2---:R-:W-:Y:S05]  /*222c0*/  @!P0 BRA `(.L_x_12065) ;  /* 0xfffffffc00f08947 */ /* 0x004fea000383ffff */
[----:B------:R-:W-:Y:S05]  /*222d0*/  BRA `(.L_x_12200) ;  /* 0xffffffb800c87947 */ /* 0x000fea000383ffff */
.L_x_12076:
[----:B0-----:R0:W1:Y:S02]  /*222e0*/  SYNCS.PHASECHK.TRANS64.TRYWAIT P0, [R3+URZ+0x22840], R2 ;  /* 0x02284002030075a7 */ /* 0x001064000800017f */
[----:B-1----:R-:W-:Y:S05]  /*222f0*/  @!P0 NANOSLEEP.SYNCS 0x989680 ;  /* 0x009896800000895d */ /* 0x002fea0003900000 */
[----:B------:R-:W1:Y:S02]  /*22300*/  @!P0 SYNCS.PHASECHK.TRANS64 P0, [R3+URZ+0x22840], R2 ;  /* 0x02284002030085a7 */ /* 0x000e64000800007f */
[----:B-1----:R-:W-:Y:S05]  /*22310*/  @!P0 BRA `(.L_x_12076) ;  /* 0xfffffffc00f08947 */ /* 0x002fea000383ffff */
[----:B------:R-:W-:Y:S05]  /*22320*/  BRA `(.L_x_12201) ;  /* 0xffffffc000a47947 */ /* 0x000fea000383ffff */
.L_x_12081:
[----:B-1----:R1:W2:Y:S02]  /*22330*/  SYNCS.PHASECHK.TRANS64.TRYWAIT P0, [R3+URZ+0x22860], R2 ;  /* 0x02286002030075a7 */ /* 0x0022a4000800017f */
[----:B--2---:R-:W-:Y:S05]  /*22340*/  @!P0 NANOSLEEP.SYNCS 0x989680 ;  /* 0x009896800000895d */ /* 0x004fea0003900000 */
[----:B------:R-:W2:Y:S02]  /*22350*/  @!P0 SYNCS.PHASECHK.TRANS64 P0, [R3+URZ+0x22860], R2 ;  /* 0x02286002030085a7 */ /* 0x000ea4000800007f */
[----:B--2---:R-:W-:Y:S05]  /*22360*/  @!P0 BRA `(.L_x_12081) ;  /* 0xfffffffc00f08947 */ /* 0x004fea000383ffff */
[----:B------:R-:W-:Y:S05]  /*22370*/  BRA `(.L_x_12202) ;  /* 0xffffffc400287947 */ /* 0x000fea000383ffff */
.L_x_12093:
[----:B------:R-:W-:Y:S01]  /*22380*/  BSSY B0, `(.L_x_12203) ;  /* 0x0000008000007945 */ /* 0x000fe20003800000 */
[----:B------:R-:W-:Y:S02]  /*22390*/  IMAD.MOV.U32 R13, RZ, RZ, R16 ;  /* 0x000000ffff0d7224 */ /* 0x000fe400078e0010 */
[----:B------:R-:W-:Y:S02]  /*223a0*/  IMAD.MOV.U32 R12, RZ, RZ, RZ ;  /* 0x000000ffff0c7224 */ /* 0x000fe400078e00ff */
[----:B0-----:R-:W-:Y:S02]  /*223b0*/  IMAD.MOV.U32 R11, RZ, RZ, 0x1f ;  /* 0x0000001fff0b7424 */ /* 0x001fe400078e00ff */
[----:B------:R-:W-:-:S07]  /*223c0*/  IMAD.MOV.U32 R15, RZ, RZ, -0x1 ;  /* 0xffffffffff0f7424 */ /* 0x000fce00078e00ff */
[----:B-1---5:R-:W-:Y:S05]  /*223d0*/  WARPSYNC.COLLECTIVE R15, `(.L_x_12204) ;  /* 0x000000000f087348 */ /* 0x022fea0003c00000 */
[----:B------:R0:W2:Y:S02]  /*223e0*/  SHFL.IDX P6, R14, R13, R12, R11 ;  /* 0x0000000c0d0e7389 */ /* 0x0000a400000c000b */
[----:B012--5:R-:W-:Y:S01]  /*223f0*/  ENDCOLLECTIVE ;  /* 0x000000000000791b */ /* 0x027fe20003800000 */
.L_x_12204:
[----:B------:R-:W-:Y:S05]  /*22400*/  BSYNC B0 ;  /* 0x0000000000007941 */ /* 0x000fea0003800000 */
.L_x_12203:
        /* <DEDUP_REMOVED lines=9> */
.L_x_12205:
        /* <DEDUP_REMOVED lines=18> */
.L_x_12206:
[----:B------:R-:W-:Y:S01]  /*225c0*/  IMAD.MOV.U32 R12, RZ, RZ, 0x2 ;  /* 0x00000002ff0c7424 */ /* 0x000fe200078e00ff */
[----:B------:R-:W-:-:S05]  /*225d0*/  SEL R14, R14, RZ, P1 ;  /* 0x000000ff0e0e7207 */ /* 0x000fca0000800000 */
[----:B------:R-:W-:-:S04]  /*225e0*/  IMAD.IADD R2, R3, 0x1, R14 ;  /* 0x0000000103027824 */ /* 0x000fc800078e020e */
[----:B------:R-:W-:-:S07]  /*225f0*/  IMAD.MOV.U32 R13, RZ, RZ, R2 ;  /* 0x000000ffff0d7224 */ /* 0x000fce00078e0002 */
[----:B------:R-:W-:Y:S05]  /*22600*/  WARPSYNC.COLLECTIVE R15, `(.L_x_12207) ;  /* 0x000000000f087348 */ /* 0x000fea0003c00000 */
[----:B------:R0:W1:Y:S02]  /*22610*/  SHFL.UP P6, R14, R13, R12, R11 ;  /* 0x0400000c0d0e7389 */ /* 0x00006400000c000b */
[----:B01----:R-:W-:Y:S01]  /*22620*/  ENDCOLLECTIVE ;  /* 0x000000000000791b */ /* 0x003fe20003800000 */
.L_x_12207:
        /* <DEDUP_REMOVED lines=8> */
.L_x_12208:
        /* <DEDUP_REMOVED lines=8> */
.L_x_12209:
        /* <DEDUP_REMOVED lines=8> */
.L_x_12210:
        /* <DEDUP_REMOVED lines=9> */
.L_x_12211:
[----:B------:R-:W-:Y:S01]  /*22840*/  IMAD.MOV.U32 R16, RZ, RZ, R14 ;  /* 0x000000ffff107224 */ /* 0x000fe200078e000e */
[----:B------:R-:W-:Y:S06]  /*22850*/  BRA `(.L_x_12212) ;  /* 0xffffffc800787947 */ /* 0x000fec000383ffff */
.L_x_12098:
[----:B------:R-:W-:Y:S01]  /*22860*/  BSSY B0, `(.L_x_12213) ;  /* 0x0000008000007945 */ /* 0x000fe20003800000 */
[----:B-----5:R-:W-:Y:S02]  /*22870*/  IMAD.MOV.U32 R13, RZ, RZ, R3 ;  /* 0x000000ffff0d7224 */ /* 0x020fe400078e0003 */
[----:B------:R-:W-:Y:S02]  /*22880*/  IMAD.MOV.U32 R12, RZ, RZ, 0x1 ;  /* 0x00000001ff0c7424 */ /* 0x000fe400078e00ff */
[----:B0-----:R-:W-:Y:S02]  /*22890*/  IMAD.MOV.U32 R11, RZ, RZ, RZ ;  /* 0x000000ffff0b7224 */ /* 0x001fe400078e00ff */
[----:B------:R-:W-:-:S07]  /*228a0*/  IMAD.MOV.U32 R15, RZ, RZ, -0x1 ;  /* 0xffffffffff0f7424 */ /* 0x000fce00078e00ff */
[----:B-1----:R-:W-:Y:S05]  /*228b0*/  WARPSYNC.COLLECTIVE R15, `(.L_x_12214) ;  /* 0x000000000f087348 */ /* 0x002fea0003c00000 */
[----:B------:R0:W2:Y:S02]  /*228c0*/  SHFL.UP P6, R14, R13, R12, R11 ;  /* 0x0400000c0d0e7389 */ /* 0x0000a400000c000b */
[----:B012---:R-:W-:Y:S01]  /*228d0*/  ENDCOLLECTIVE ;  /* 0x000000000000791b */ /* 0x007fe20003800000 */
.L_x_12214:
[----:B------:R-:W-:Y:S05]  /*228e0*/  BSYNC B0 ;  /* 0x0000000000007941 */ /* 0x000fea0003800000 */
.L_x_12213:
        /* <DEDUP_REMOVED lines=9> */
.L_x_12215:
[----:B------:R-:W-:Y:S01]  /*22980*/  IMAD.MOV.U32 R12, RZ, RZ, 0x4 ;  /* 0x00000004ff0c7424 */ /* 0x000fe200078e00ff */
[----:B------:R-:W-:-:S05]  /*22990*/  SEL R7, R14, RZ, P2 ;  /* 0x000000ff0e077207 */ /* 0x000fca0001000000 */
[----:B------:R-:W-:-:S04]  /*229a0*/  IMAD.IADD R2, R2, 0x1, R7 ;  /* 0x0000000102027824 */ /* 0x000fc800078e0207 */
[----:B------:R-:W-:-:S07]  /*229b0*/  IMAD.MOV.U32 R13, RZ, RZ, R2 ;  /* 0x000000ffff0d7224 */ /* 0x000fce00078e0002 */
[----:B------:R-:W-:Y:S05]  /*229c0*/  WARPSYNC.COLLECTIVE R15, `(.L_x_12216) ;  /* 0x000000000f087348 */ /* 0x000fea0003c00000 */
[----:B------:R0:W1:Y:S02]  /*229d0*/  SHFL.UP P6, R14, R13, R12, R11 ;  /* 0x0400000c0d0e7389 */ /* 0x00006400000c000b */
[----:B01----:R-:W-:Y:S01]  /*229e0*/  ENDCOLLECTIVE ;  /* 0x000000000000791b */ /* 0x003fe20003800000 */
.L_x_12216:
[----:B------:R-:W-:Y:S01]  /*229f0*/  IMAD.MOV.U32 R12, RZ, RZ, 0x8 ;  /* 0x00000008ff0c7424 */ /* 0x000fe200078e00ff */
[----:B------:R-:W-:-:S05]  /*22a00*/  SEL R7, R14, RZ, P3 ;  /* 0x000000ff0e077207 */ /* 0x000fca0001800000 */
[----:B------:R-:W-:-:S04]  /*22a10*/  IMAD.IADD R2, R2, 0x1, R7 ;  /* 0x0000000102027824 */ /* 0x000fc800078e0207 */
[----:B------:R-:W-:-:S07]  /*22a20*/  IMAD.MOV.U32 R13, RZ, RZ, R2 ;  /* 0x000000ffff0d7224 */ /* 0x000fce00078e0002 */
[----:B------:R-:W-:Y:S05]  /*22a30*/  WARPSYNC.COLLECTIVE R15, `(.L_x_12217) ;  /* 0x000000000f087348 */ /* 0x000fea0003c00000 */
[----:B------:R0:W1:Y:S02]  /*22a40*/  SHFL.UP P6, R14, R13, R12, R11 ;  /* 0x0400000c0d0e7389 */ /* 0x00006400000c000b */
[----:B01----:R-:W-:Y:S01]  /*22a50*/  ENDCOLLECTIVE ;  /* 0x000000000000791b */ /* 0x003fe20003800000 */
.L_x_12217:
[----:B------:R-:W-:Y:S01]  /*22a60*/  IMAD.MOV.U32 R12, RZ, RZ, 0x10 ;  /* 0x00000010ff0c7424 */ /* 0x000fe200078e00ff */
[----:B------:R-:W-:-:S05]  /*22a70*/  SEL R7, R14, RZ, P4 ;  /* 0x000000ff0e077207 */ /* 0x000fca0002000000 */
[----:B------:R-:W-:-:S04]  /*22a80*/  IMAD.IADD R2, R2, 0x1, R7 ;  /* 0x0000000102027824 */ /* 0x000fc800078e0207 */
[----:B------:R-:W-:-:S07]  /*22a90*/  IMAD.MOV.U32 R13, RZ, RZ, R2 ;  /* 0x000000ffff0d7224 */ /* 0x000fce00078e0002 */
[----:B------:R-:W-:Y:S05]  /*22aa0*/  WARPSYNC.COLLECTIVE R15, `(.L_x_12218) ;  /* 0x000000000f087348 */ /* 0x000fea0003c00000 */
[----:B------:R0:W1:Y:S02]  /*22ab0*/  SHFL.UP P6, R14, R13, R12, R11 ;  /* 0x0400000c0d0e7389 */ /* 0x00006400000c000b */
[----:B01----:R-:W-:Y:S01]  /*22ac0*/  ENDCOLLECTIVE ;  /* 0x000000000000791b */ /* 0x003fe20003800000 */
.L_x_12218:
        /* <DEDUP_REMOVED lines=8> */
.L_x_12219:
[----:B------:R-:W-:Y:S01]  /*22b50*/  IMAD.MOV.U32 R16, RZ, RZ, R14 ;  /* 0x000000ffff107224 */ /* 0x000fe200078e000e */
[----:B------:R-:W-:Y:S06]  /*22b60*/  BRA `(.L_x_12220) ;  /* 0xffffffc800507947 */ /* 0x000fec000383ffff */
.L_x_12100:
[----:B------:R-:W-:Y:S01]  /*22b70*/  BSSY B0, `(.L_x_12221) ;  /* 0x0000006000007945 */ /* 0x000fe20003800000 */
[----:B------:R-:W-:Y:S01]  /*22b80*/  PLOP3.LUT P6, PT, P6, PT, PT, 0x8, 0x0 ;  /* 0x000000000000781c */ /* 0x000fe200037ce170 */
[----:B------:R-:W-:-:S12]  /*22b90*/  IMAD.MOV.U32 R15, RZ, RZ, -0x1 ;  /* 0xffffffffff0f7424 */ /* 0x000fd800078e00ff */
[----:B0----5:R-:W-:Y:S05]  /*22ba0*/  WARPSYNC.COLLECTIVE R15, `(.L_x_12222) ;  /* 0x000000000f087348 */ /* 0x021fea0003c00000 */
[----:B------:R-:W-:Y:S01]  /*22bb0*/  VOTE.ANY R14, PT, P6 ;  /* 0x00000000000e7806 */ /* 0x000fe200030e0100 */
[----:B0----5:R-:W-:Y:S06]  /*22bc0*/  ENDCOLLECTIVE ;  /* 0x000000000000791b */ /* 0x021fec0003800000 */
.L_x_12222:
[----:B------:R-:W-:Y:S05]  /*22bd0*/  BSYNC B0 ;  /* 0x0000000000007941 */ /* 0x000fea0003800000 */
.L_x_12221:
        /* <DEDUP_REMOVED lines=9> */
.L_x_12223:
[----:B------:R-:W-:Y:S01]  /*22c70*/  IMAD.MOV.U32 R17, RZ, RZ, R14 ;  /* 0x000000ffff117224 */ /* 0x000fe200078e000e */
[----:B------:R-:W-:Y:S06]  /*22c80*/  BRA `(.L_x_12224) ;  /* 0xffffffc800407947 */ /* 0x000fec000383ffff */
.L_x_12102:
[----:B------:R-:W-:Y:S01]  /*22c90*/  BSSY B0, `(.L_x_12225) ;  /* 0x0000007000007945 */ /* 0x000fe20003800000 */
[----:B------:R-:W-:Y:S02]  /*22ca0*/  IMAD.MOV.U32 R13, RZ, RZ, R2 ;  /* 0x000000ffff0d7224 */ /* 0x000fe400078e0002 */
[----:B0-----:R-:W-:Y:S02]  /*22cb0*/  IMAD.MOV.U32 R11, RZ, RZ, 0x1f ;  /* 0x0000001fff0b7424 */ /* 0x001fe400078e00ff */
[----:B------:R-:W-:-:S07]  /*22cc0*/  IMAD.MOV.U32 R15, RZ, RZ, -0x1 ;  /* 0xffffffffff0f7424 */ /* 0x000fce00078e00ff */
[----:B-12--5:R-:W-:Y:S05]  /*22cd0*/  WARPSYNC.COLLECTIVE R15, `(.L_x_12226) ;  /* 0x000000000f087348 */ /* 0x026fea0003c00000 */
[----:B------:R0:W3:Y:S02]  /*22ce0*/  SHFL.IDX P6, R14, R13, R12, R11 ;  /* 0x0000000c0d0e7389 */ /* 0x0000e400000c000b */
[----:B0123-5:R-:W-:Y:S01]  /*22cf0*/  ENDCOLLECTIVE ;  /* 0x000000000000791b */ /* 0x02ffe20003800000 */
.L_x_12226:
[----:B------:R-:W-:Y:S05]  /*22d00*/  BSYNC B0 ;  /* 0x0000000000007941 */ /* 0x000fea0003800000 */
.L_x_12225:
[----:B------:R-:W-:Y:S01]  /*22d10*/  IMAD.MOV.U32 R2, RZ, RZ, R14 ;  /* 0x000000ffff027224 */ /* 0x000fe200078e000e */
[----:B------:R-:W-:Y:S06]  /*22d20*/  BRA `(.L_x_12227) ;  /* 0xffffffc800347947 */ /* 0x000fec000383ffff */
.L_x_12106:
[----:B0-----:R0:W1:Y:S02]  /*22d30*/  SYNCS.PHASECHK.TRANS64.TRYWAIT P0, [R0+URZ+0x22820], R3 ;  /* 0x02282003000075a7 */ /* 0x001064000800017f */
[----:B-1----:R-:W-:Y:S05]  /*22d40*/  @!P0 NANOSLEEP.SYNCS 0x989680 ;  /* 0x009896800000895d */ /* 0x002fea0003900000 */
[----:B------:R-:W1:Y:S02]  /*22d50*/  @!P0 SYNCS.PHASECHK.TRANS64 P0, [R0+URZ+0x22820], R3 ;  /* 0x02282003000085a7 */ /* 0x000e64000800007f */
[----:B-1----:R-:W-:Y:S05]  /*22d60*/  @!P0 BRA `(.L_x_12106) ;  /* 0xfffffffc00f08947 */ /* 0x002fea000383ffff */
[----:B------:R-:W-:Y:S05]  /*22d70*/  BRA `(.L_x_12228) ;  /* 0xffffffcc00b87947 */ /* 0x000fea000383ffff */
.L_x_12107:
        /* <DEDUP_REMOVED lines=11> */
.L_x_12230:
[----:B------:R-:W-:Y:S05]  /*22e30*/  BSYNC B0 ;  /* 0x0000000000007941 */ /* 0x000fea0003800000 */
.L_x_12229:
[----:B------:R-:W-:Y:S05]  /*22e40*/  BRA `(.L_x_12231) ;  /* 0xffffffcc00a07947 */ /* 0x000fea000383ffff */
.L_x_12108:
[----:B------:R-:W-:Y:S01]  /*22e50*/  BSSY B0, `(.L_x_12232) ;  /* 0x0000006000007945 */ /* 0x000fe20003800000 */
[----:B------:R-:W-:-:S07]  /*22e60*/  IMAD.MOV.U32 R15, RZ, RZ, -0x1 ;  /* 0xffffffffff0f7424 */ /* 0x000fce00078e00ff */
[----:B01---5:R-:W-:Y:S05]  /*22e70*/  WARPSYNC.COLLECTIVE R15, `(.L_x_12233) ;  /* 0x000000000f0c7348 */ /* 0x023fea0003c00000 */
[----:B------:R-:W-:Y:S02]  /*22e80*/  ELECT P6, UR62, PT ;  /* 0x00000000003e782f */ /* 0x000fe400038c0000 */
[----:B------:R-:W-:Y:S01]  /*22e90*/  MOV R14, UR62 ;  /* 0x0000003e000e7c02 */ /* 0x000fe20008000f00 */
[----:B01---5:R-:W-:Y:S10]  /*22ea0*/  ENDCOLLECTIVE ;  /* 0x000000000000791b */ /* 0x023ff40003800000 */
.L_x_12233:
[----:B------:R-:W-:Y:S05]  /*22eb0*/  BSYNC B0 ;  /* 0x0000000000007941 */ /* 0x000fea0003800000 */
.L_x_12232:
[----:B------:R-:W-:Y:S05]  /*22ec0*/  BRA `(.L_x_12234) ;  /* 0xffffffcc00947947 */ /* 0x000fea000383ffff */
.L_x_12110:
[----:B0-----:R0:W1:Y:S02]  /*22ed0*/  SYNCS.PHASECHK.TRANS64.TRYWAIT P0, [R6+URZ], R5 ;  /* 0x00000005060075a7 */ /* 0x001064000800017f */
[----:B-1----:R-:W-:Y:S05]  /*22ee0*/  @!P0 NANOSLEEP.SYNCS 0x989680 ;  /* 0x009896800000895d */ /* 0x002fea0003900000 */
[----:B------:R-:W1:Y:S02]  /*22ef0*/  @!P0 SYNCS.PHASECHK.TRANS64 P0, [R6+URZ], R5 ;  /* 0x00000005060085a7 */ /* 0x000e64000800007f */
[----:B-1----:R-:W-:Y:S05]  /*22f00*/  @!P0 BRA `(.L_x_12110) ;  /* 0xfffffffc00f08947 */ /* 0x002fea000383ffff */
[----:B------:R-:W-:Y:S05]  /*22f10*/  BRA `(.L_x_12235) ;  /* 0xffffffcc00d07947 */ /* 0x000fea000383ffff */
.L_x_12111:
[----:B-1----:R1:W2:Y:S02]  /*22f20*/  SYNCS.PHASECHK.TRANS64.TRYWAIT P0, [R7+URZ], R2 ;  /* 0x00000002070075a7 */ /* 0x0022a4000800017f */
[----:B--2---:R-:W-:Y:S05]  /*22f30*/  @!P0 NANOSLEEP.SYNCS 0x989680 ;  /* 0x009896800000895d */ /* 0x004fea0003900000 */
[----:B------:R-:W2:Y:S02]  /*22f40*/  @!P0 SYNCS.PHASECHK.TRANS64 P0, [R7+URZ], R2 ;  /* 0x00000002070085a7 */ /* 0x000ea4000800007f */
[----:B--2---:R-:W-:Y:S05]  /*22f50*/  @!P0 BRA `(.L_x_12111) ;  /* 0xfffffffc00f08947 */ /* 0x004fea000383ffff */
[----:B------:R-:W-:Y:S05]  /*22f60*/  BRA `(.L_x_12236) ;  /* 0xffffffcc00c47947 */ /* 0x000fea000383ffff */
.L_x_12113:
[----:B--2---:R2:W3:Y:S02]  /*22f70*/  SYNCS.PHASECHK.TRANS64.TRYWAIT P0, [R4+URZ], R5 ;  /* 0x00000005040075a7 */ /* 0x0044e4000800017f */
[----:B---3--:R-:W-:Y:S05]  /*22f80*/  @!P0 NANOSLEEP.SYNCS 0x989680 ;  /* 0x009896800000895d */ /* 0x008fea0003900000 */
[----:B------:R-:W3:Y:S02]  /*22f90*/  @!P0 SYNCS.PHASECHK.TRANS64 P0, [R4+URZ], R5 ;  /* 0x00000005040085a7 */ /* 0x000ee4000800007f */
[----:B---3--:R-:W-:Y:S05]  /*22fa0*/  @!P0 BRA `(.L_x_12113) ;  /* 0xfffffffc00f08947 */ /* 0x008fea000383ffff */
[----:B------:R-:W-:Y:S05]  /*22fb0*/  BRA `(.L_x_12237) ;  /* 0xffffffcc00cc7947 */ /* 0x000fea000383ffff */
.L_x_12238:
        /* <DEDUP_REMOVED lines=12> */
.L_x_15144:


//--------------------- .text._ZN7cutlass13device_kernelIN5flash11enable_sm90INS1_16FlashAttnFwdSm90INS1_25CollectiveMainloopFwdSm90ILi2EN4cute5tupleIJNS5_1CILi1EEES8_S8_EEENS6_IJNS7_ILi128EEENS7_ILi96EEENS7_ILi64EEEEEELi256ENS_10bfloat16_tEfNS_4arch4Sm90ELb0ELb1ELb0ELb1ELb0ELb0ELb1ELb1ELb0ELb1ELb0ELb0EEENS1_21CollectiveEpilogueFwdINS6_IJSA_NS7_ILi256EEESB_EEES9_SE_SG_Li256ELb1ELb1ELb0ELb0EEENS1_36VarlenDynamicPersistentTileSchedulerILi128ELi96ELi256ELi128ELb0ELb1ELb1ELb1ELb0ELb1EEEEEEEEEvNT_6ParamsE --------------------------
	.section	.text._ZN7cutlass13device_kernelIN5flash11enable_sm90INS1_16FlashAttnFwdSm90INS1_25CollectiveMainloopFwdSm90ILi2EN4cute5tupleIJNS5_1CILi1EEES8_S8_EEENS6_IJNS7_ILi128EEENS7_ILi96EEENS7_ILi64EEEEEELi256ENS_10bfloat16_tEfNS_4arch4Sm90ELb0ELb1ELb0ELb1ELb0ELb0ELb1ELb1ELb0ELb1ELb0ELb0EEENS1_21CollectiveEpilogueFwdINS6_IJSA_NS7_ILi256EEESB_EEES9_SE_SG_Li256ELb1ELb1ELb0ELb0EEENS1_36VarlenDynamicPersistentTileSchedulerILi128ELi96ELi256ELi128ELb0ELb1ELb1ELb1ELb0ELb1EEEEEEEEEvNT_6ParamsE,"ax",@progbits
	.align	128
.text._ZN7cutlass13device_kernelIN5flash11enable_sm90INS1_16FlashAttnFwdSm90INS1_25CollectiveMainloopFwdSm90ILi2EN4cute5tupleIJNS5_1CILi1EEES8_S8_EEENS6_IJNS7_ILi128EEENS7_ILi96EEENS7_ILi64EEEEEELi256ENS_10bfloat16_tEfNS_4arch4Sm90ELb0ELb1ELb0ELb1ELb0ELb0ELb1ELb1ELb0ELb1ELb0ELb0EEENS1_21CollectiveEpilogueFwdINS6_IJSA_NS7_ILi256EEESB_EEES9_SE_SG_Li256ELb1ELb1ELb0ELb0EEENS1_36VarlenDynamicPersistentTileSchedulerILi128ELi96ELi256ELi128ELb0ELb1ELb1ELb1ELb0ELb1EEEEEEEEEvNT_6ParamsE:
        .type           _ZN7cutlass13device_kernelIN5flash11enable_sm90INS1_16FlashAttnFwdSm90INS1_25CollectiveMainloopFwdSm90ILi2EN4cute5tupleIJNS5_1CILi1EEES8_S8_EEENS6_IJNS7_ILi128EEENS7_ILi96EEENS7_ILi64EEEEEELi256ENS_10bfloat16_tEfNS_4arch4Sm90ELb0ELb1ELb0ELb1ELb0ELb0ELb1ELb1ELb0ELb1ELb0ELb0EEENS1_21CollectiveEpilogueFwdINS6_IJSA_NS7_ILi256EEESB_EEES9_SE_SG_Li256ELb1ELb1ELb0ELb0EEENS1_36VarlenDynamicPersistentTileSchedulerILi128ELi96ELi256ELi128ELb0ELb1ELb1ELb1ELb0ELb1EEEEEEEEEvNT_6ParamsE,@function
        .size           _ZN7cutlass13device_kernelIN5flash11enable_sm90INS1_16FlashAttnFwdSm90INS1_25CollectiveMainloopFwdSm90ILi2EN4cute5tupleIJNS5_1CILi1EEES8_S8_EEENS6_IJNS7_ILi128EEENS7_ILi96EEENS7_ILi64EEEEEELi256ENS_10bfloat16_tEfNS_4arch4Sm90ELb0ELb1ELb0ELb1ELb0ELb0ELb1ELb1ELb0ELb1ELb0ELb0EEENS1_21CollectiveEpilogueFwdINS6_IJSA_NS7_ILi256EEESB_EEES9_SE_SG_Li256ELb1ELb1ELb0ELb0EEENS1_36VarlenDynamicPersistentTileSchedulerILi128ELi96ELi256ELi128ELb0ELb1ELb1ELb1ELb0ELb1EEEEEEEEEvNT_6ParamsE,(.L_x_15145 - _ZN7cutlass13device_kernelIN5flash11enable_sm90INS1_16FlashAttnFwdSm90INS1_25CollectiveMainloopFwdSm90ILi2EN4cute5tupleIJNS5_1CILi1EEES8_S8_EEENS6_IJNS7_ILi128EEENS7_ILi96EEENS7_ILi64EEEEEELi256ENS_10bfloat16_tEfNS_4arch4Sm90ELb0ELb1ELb0ELb1ELb0ELb0ELb1ELb1ELb0ELb1ELb0ELb0EEENS1_21CollectiveEpilogueFwdINS6_IJSA_NS7_ILi256EEESB_EEES9_SE_SG_Li256ELb1ELb1ELb0ELb0EEENS1_36VarlenDynamicPersistentTileSchedulerILi128ELi96ELi256ELi128ELb0ELb1ELb1ELb1ELb0ELb1EEEEEEEEEvNT_6ParamsE)
        .other          _ZN7cutlass13device_kernelIN5flash11enable_sm90INS1_16FlashAttnFwdSm90INS1_25CollectiveMainloopFwdSm90ILi2EN4cute5tupleIJNS5_1CILi1EEES8_S8_EEENS6_IJNS7_ILi128EEENS7_ILi96EEENS7_ILi64EEEEEELi256ENS_10bfloat16_tEfNS_4arch4Sm90ELb0ELb1ELb0ELb1ELb0ELb0ELb1ELb1ELb0ELb1ELb0ELb0EEENS1_21CollectiveEpilogueFwdINS6_IJSA_NS7_ILi256EEESB_EEES9_SE_SG_Li256ELb1ELb1ELb0ELb0EEENS1_36VarlenDynamicPersistentTileSchedulerILi128ELi96ELi256ELi128ELb0ELb1ELb1ELb1ELb0ELb1EEEEEEEEEvNT_6ParamsE,@"STO_CUDA_ENTRY STV_DEFAULT"
_ZN7cutlass13device_kernelIN5flash11enable_sm90INS1_16FlashAttnFwdSm90INS1_25CollectiveMainloopFwdSm90ILi2EN4cute5tupleIJNS5_1CILi1EEES8_S8_EEENS6_IJNS7_ILi128EEENS7_ILi96EEENS7_ILi64EEEEEELi256ENS_10bfloat16_tEfNS_4arch4Sm90ELb0ELb1ELb0ELb1ELb0ELb0ELb1ELb1ELb0ELb1ELb0ELb0EEENS1_21CollectiveEpilogueFwdINS6_IJSA_NS7_ILi256EEESB_EEES9_SE_SG_Li256ELb1ELb1ELb0ELb0EEENS1_36VarlenDynamicPersistentTileSchedulerILi128ELi96ELi256ELi128ELb0ELb1ELb1ELb1ELb0ELb1EEEEEEEEEvNT_6ParamsE:
        /* <DEDUP_REMOVED lines=22> */
.L_x_12240:
[----:B------:R-:W-:Y:S05]  /*0160*/  BSYNC B0 ;  /* 0x0000000000007941 */ /* 0x000fea0003800000 */
.L_x_12239:
        /* <DEDUP_REMOVED lines=43> */
.L_x_12241:
        /* <DEDUP_REMOVED lines=22> */
.L_x_12242:
        /* <DEDUP_REMOVED lines=18> */
.L_x_12243:
        /* <DEDUP_REMOVED lines=22> */
.L_x_12244:
        /* <DEDUP_REMOVED lines=22> */
.L_x_12245:
        /* <DEDUP_REMOVED lines=13> */
.L_x_12247:
[----:B------:R-:W-:-:S08]  /*0a30*/  NOP ;  /* 0x0000000000007918 */ /* 0x000fd00000000000 */
[----:B------:R-:W0:Y:S02]  /*0a40*/  USETMAXREG.TRY_ALLOC.CTAPOOL UP0, 0xf0 ;  /* 0x000000f0000079c8 */ /* 0x000e240008000600 */
[----:B0-----:R-:W-:-:S13]  /*0a50*/  PLOP3.LUT P0, PT, PT, PT, UP0, 0x80, 0x0 ;  /* 0x000000000000781c */ /* 0x001fda0003f0f008 */
[----:B------:R-:W-:Y:S05]  /*0a60*/  @!P0 BRA `(.L_x_12247) ;  /* 0xfffffffc00f08947 */ /* 0x000fea000383ffff */
[----:B------:R-:W-:Y:S01]  /*0a70*/  ISETP.NE.AND P0, PT, R26, 0x1, PT ;  /* 0x000000011a00780c */ /* 0x000fe20003f05270 */
[----:B------:R-:W0:Y:S08]  /*0a80*/  S2UR UR4, SR_CgaCtaId ;  /* 0x00000000000479c3 */ /* 0x000e300000008800 */
[----:B------:R-:W-:Y:S06]  /*0a90*/  BAR.ARV 0x8, 0x180 ;  /* 0x0206000000007b1d */ /* 0x000fec0000002000 */
[----:B------:R-:W-:-:S02]  /*0aa0*/  UMOV UR46, 0x400 ;  /* 0x00000400002e7882 */ /* 0x000fc40000000000 */
[----:B------:R-:W-:Y:S08]  /*0ab0*/  @!P0 BAR.ARV 0x9, 0x100 ;  /* 0x0244000000008b1d */ /* 0x000ff00000002000 */
[----:B------:R-:W-:Y:S01]  /*0ac0*/  BAR.SYNC.DEFER_BLOCKING 0x5, 0x180 ;  /* 0x0146000000007b1d */ /* 0x000fe20000010000 */
[C---:B------:R-:W-:Y:S02]  /*0ad0*/  IADD3 R218, P1, R16.reuse, 0x210, RZ ;  /* 0x0000021010da7810 */ /* 0x040fe40007f3e0ff */
[----:B------:R-:W-:Y:S01]  /*0ae0*/  IADD3 R221, P2, R16, 0x21c, RZ ;  /* 0x0000021c10dd7810 */ /* 0x000fe20007f5e0ff */
[----:B0-----:R-:W-:-:S02]  /*0af0*/  ULEA UR46, UR4, UR46, 0x18 ;  /* 0x0000002e042e7291 */ /* 0x001fc4000f8ec03f */
[--C-:B------:R-:W-:Y:S01]  /*0b00*/  IMAD.X R217, RZ, RZ, R17.reuse, P1 ;  /* 0x000000ffffd97224 */ /* 0x100fe200008e0611 */
[----:B------:R-:W-:Y:S01]  /*0b10*/  ULDC UR4, c[0x0][0xd3c] ;  /* 0x00034f0000047ab9 */ /* 0x000fe20000000800 */
[----:B------:R-:W-:Y:S01]  /*0b20*/  STL.64 [R1+0x210], RZ ;  /* 0x000210ff01007387 */ /* 0x000fe20000100a00 */
[----:B------:R-:W-:-:S03]  /*0b30*/  IMAD.X R220, RZ, RZ, R17, P2 ;  /* 0x000000ffffdc7224 */ /* 0x000fc600010e0611 */
[----:B------:R-:W-:Y:S04]  /*0b40*/  STL [R1+0x218], RZ ;  /* 0x000218ff01007387 */ /* 0x000fe80000100800 */
[----:B------:R-:W-:Y:S04]  /*0b50*/  STL [R1+0x21c], RZ ;  /* 0x00021cff01007387 */ /* 0x000fe80000100800 */
[----:B------:R-:W0:Y:S01]  /*0b60*/  LDS.128 R8, [UR46+0x324d0] ;  /* 0x0324d02eff087984 */ /* 0x000e220008000c00 */
[----:B------:R-:W-:Y:S06]  /*0b70*/  BAR.ARV 0x4, 0x180 ;  /* 0x0106000000007b1d */ /* 0x000fec0000002000 */
[----:B0-----:R-:W-:-:S13]  /*0b80*/  ISETP.GE.AND P0, PT, R11, UR4, PT ;  /* 0x000000040b007c0c */ /* 0x001fda000bf06270 */
[----:B------:R-:W-:Y:S05]  /*0b90*/  @P0 EXIT ;  /* 0x000000000000094d */ /* 0x000fea0003800000 */
[----:B------:R-:W0:Y:S01]  /*0ba0*/  S2R R0, SR_TID.X ;  /* 0x0000000000007919 */ /* 0x000e220000002100 */
[----:B------:R-:W1:Y:S01]  /*0bb0*/  S2UR UR4, SR_SWINHI ;  /* 0x00000000000479c3 */ /* 0x000e620000002f00 */
[----:B------:R-:W-:Y:S01]  /*0bc0*/  IMAD.MOV.U32 R193, RZ, RZ, 0x2 ;  /* 0x00000002ffc17424 */ /* 0x000fe200078e00ff */
[----:B------:R-:W-:Y:S01]  /*0bd0*/  R2UR UR5, R9 ;  /* 0x00000000090572ca */ /* 0x000fe200000e0000 */
[----:B------:R-:W-:Y:S01]  /*0be0*/  VIADD R209, R26, 0x8 ;  /* 0x000000081ad17836 */ /* 0x000fe20000000000 */
[----:B------:R-:W-:Y:S02]  /*0bf0*/  R2UR UR6, R11 ;  /* 0x000000000b0672ca */ /* 0x000fe400000e0000 */
[----:B------:R-:W-:Y:S02]  /*0c00*/  R2UR UR7, R10 ;  /* 0x000000000a0772ca */ /* 0x000fe400000e0000 */
[----:B------:R-:W-:Y:S01]  /*0c10*/  IADD3 R208, -R26, 0xb, RZ ;  /* 0x0000000b1ad07810 */ /* 0x000fe20007ffe1ff */
[----:B------:R-:W-:Y:S01]  /*0c20*/  UMOV UR38, UR46 ;  /* 0x0000002e00267c82 */ /* 0x000fe20008000000 */
[----:B-1----:R-:W-:Y:S01]  /*0c30*/  UMOV UR39, UR4 ;  /* 0x0000000400277c82 */ /* 0x002fe20008000000 */
[----:B0-----:R-:W-:-:S05]  /*0c40*/  VIADD R206, R0, 0xffffff80 ;  /* 0xffffff8000ce7836 */ /* 0x001fca0000000000 */
[----:B------:R-:W-:-:S04]  /*0c50*/  SHF.R.S32.HI R27, RZ, 0x1f, R206 ;  /* 0x0000001fff1b7819 */ /* 0x000fc800000114ce */
[CC--:B----4-:R-:W-:Y:S02]  /*0c60*/  LEA.HI R2, R27.reuse, R206.reuse, RZ, 0x4 ;  /* 0x000000ce1b027211 */ /* 0x0d0fe400078f20ff */
[CC--:B------:R-:W-:Y:S02]  /*0c70*/  LEA.HI R0, R27.reuse, R206.reuse, RZ, 0x7 ;  /* 0x000000ce1b007211 */ /* 0x0c0fe400078f38ff */
[----:B------:R-:W-:Y:S02]  /*0c80*/  LEA.HI R4, R27, R206, RZ, 0x5 ;  /* 0x000000ce1b047211 */ /* 0x000fe400078f28ff */
[----:B------:R-:W-:Y:S02]  /*0c90*/  SHF.R.S32.HI R7, RZ, 0x4, R2 ;  /* 0x00000004ff077819 */ /* 0x000fe40000011402 */
[----:B------:R-:W-:Y:S01]  /*0ca0*/  LOP3.LUT R3, R0, 0xffffff80, RZ, 0xc0, !PT ;  /* 0xffffff8000037812 */ /* 0x000fe200078ec0ff */
[----:B------:R-:W-:Y:S01]  /*0cb0*/  IMAD.SHL.U32 R4, R4, 0x20, RZ ;  /* 0x0000002004047824 */ /* 0x000fe200078e00ff */
[----:B------:R-:W-:-:S02]  /*0cc0*/  LOP3.LUT R5, R2, 0x3fffff0, RZ, 0xc0, !PT ;  /* 0x03fffff002057812 */ /* 0x000fc400078ec0ff */
[----:B------:R-:W-:Y:S01]  /*0cd0*/  LEA.HI R2, R2, R7, RZ, 0x1 ;  /* 0x0000000702027211 */ /* 0x000fe200078f08ff */
[----:B------:R-:W-:Y:S01]  /*0ce0*/  IMAD.IADD R216, R206, 0x1, -R3 ;  /* 0x00000001ced87824 */ /* 0x000fe200078e0a03 */
[----:B------:R-:W-:Y:S01]  /*0cf0*/  LOP3.LUT R4, R4, 0xfffffc00, RZ, 0xc0, !PT ;  /* 0xfffffc0004047812 */ /* 0x000fe200078ec0ff */
[----:B------:R-:W-:Y:S01]  /*0d00*/  IMAD.IADD R5, R206, 0x1, -R5 ;  /* 0x00000001ce057824 */ /* 0x000fe200078e0a05 */
[----:B------:R-:W-:Y:S02]  /*0d10*/  LOP3.LUT R2, R2, 0x1ffffffe, RZ, 0xc0, !PT ;  /* 0x1ffffffe02027812 */ /* 0x000fe400078ec0ff */
[----:B------:R-:W-:Y:S01]  /*0d20*/  SHF.R.S32.HI R3, RZ, 0x1f, R216 ;  /* 0x0000001fff037819 */ /* 0x000fe200000114d8 */
[----:B------:R-:W-:Y:S01]  /*0d30*/  IMAD R5, R5, 0x40, R4 ;  /* 0x0000004005057824 */ /* 0x000fe200078e0204 */
[----:B------:R-:W-:Y:S01]  /*0d40*/  LEA.HI R4, R27, R206, RZ, 0x2 ;  /* 0x000000ce1b047211 */ /* 0x000fe200078f10ff */
[----:B------:R-:W-:Y:S01]  /*0d50*/  IMAD.IADD R2, R7, 0x1, -R2 ;  /* 0x0000000107027824 */ /* 0x000fe200078e0a02 */
[----:B------:R-:W-:-:S02]  /*0d60*/  LEA.HI R28, R3, R216, RZ, 0x2 ;  /* 0x000000d8031c7211 */ /* 0x000fc400078f10ff */
[----:B------:R-:W-:Y:S01]  /*0d70*/  LOP3.LUT R7, R4, 0xfffffffc, RZ, 0xc0, !PT ;  /* 0xfffffffc04077812 */ /* 0x000fe200078ec0ff */
[----:B------:R-:W-:Y:S01]  /*0d80*/  IMAD R192, R2, 0x8, R5 ;  /* 0x0000000802c07824 */ /* 0x000fe200078e0205 */
[--C-:B------:R-:W-:Y:S02]  /*0d90*/  SHF.R.S32.HI R2, RZ, 0x2, R28.reuse ;  /* 0x00000002ff027819 */ /* 0x100fe4000001141c */
[----:B------:R-:W-:Y:S01]  /*0da0*/  SHF.R.S32.HI R5, RZ, 0x1f, R28 ;  /* 0x0000001fff057819 */ /* 0x000fe2000001141c */
[----:B------:R-:W-:Y:S01]  /*0db0*/  IMAD.IADD R7, R206, 0x1, -R7 ;  /* 0x00000001ce077824 */ /* 0x000fe200078e0a07 */
[----:B------:R-:W-:Y:S01]  /*0dc0*/  LEA.HI R3, R3, R216, RZ, 0x5 ;  /* 0x000000d803037211 */ /* 0x000fe200078f28ff */
[----:B------:R-:W-:Y:S01]  /*0dd0*/  IMAD.WIDE R192, R192, R193, UR38 ;  /* 0x00000026c0c07e25 */ /* 0x000fe2000f8e02c1 */
[----:B------:R-:W-:Y:S02]  /*0de0*/  LEA.HI R5, R5, R2, RZ, 0x3 ;  /* 0x0000000205057211 */ /* 0x000fe400078f18ff */
[----:B------:R-:W-:-:S02]  /*0df0*/  LEA.HI R4, R7, R7, RZ, 0x1 ;  /* 0x0000000707047211 */ /* 0x000fc400078f08ff */
[----:B------:R-:W-:Y:S02]  /*0e00*/  LOP3.LUT R5, R5, 0xfffffff8, RZ, 0xc0, !PT ;  /* 0xfffffff805057812 */ /* 0x000fe400078ec0ff */
[----:B------:R-:W-:Y:S02]  /*0e10*/  IADD3 R6, P6, R192, 0x40, RZ ;  /* 0x00000040c0067810 */ /* 0x000fe40007fde0ff */
[----:B------:R-:W-:Y:S01]  /*0e20*/  LOP3.LUT R4, R4, 0x1ffffffe, RZ, 0xc0, !PT ;  /* 0x1ffffffe04047812 */ /* 0x000fe200078ec0ff */
[----:B------:R-:W-:Y:S01]  /*0e30*/  IMAD.IADD R2, R2, 0x1, -R5 ;  /* 0x0000000102027824 */ /* 0x000fe200078e0a05 */
[----:B------:R-:W-:Y:S02]  /*0e40*/  LOP3.LUT R5, R6, 0x380, RZ, 0xc0, !PT ;  /* 0x0000038006057812 */ /* 0x000fe400078ec0ff */
[----:B------:R-:W-:Y:S01]  /*0e50*/  IADD3 R9, P1, R192, 0x20, RZ ;  /* 0x00000020c0097810 */ /* 0x000fe20007f3e0ff */
[----:B------:R-:W-:Y:S01]  /*0e60*/  IMAD.IADD R31, R7, 0x1, -R4 ;  /* 0x00000001071f7824 */ /* 0x000fe200078e0a04 */
[----:B------:R-:W-:-:S02]  /*0e70*/  SHF.R.U64 R5, R5, 0x3, RZ ;  /* 0x0000000305057819 */ /* 0x000fc400000012ff */
[----:B------:R-:W-:Y:S02]  /*0e80*/  LOP3.LUT R8, R9, 0x380, RZ, 0xc0, !PT ;  /* 0x0000038009087812 */ /* 0x000fe400078ec0ff */
[----:B------:R-:W-:Y:S02]  /*0e90*/  IADD3 R7, P5, R192, 0x60, RZ ;  /* 0x00000060c0077810 */ /* 0x000fe40007fbe0ff */
[----:B------:R-:W-:Y:S02]  /*0ea0*/  SHF.R.S32.HI R3, RZ, 0x5, R3 ;  /* 0x00000005ff037819 */ /* 0x000fe40000011403 */
[----:B------:R-:W-:Y:S01]  /*0eb0*/  LOP3.LUT R4, R5, R6, RZ, 0x3c, !PT ;  /* 0x0000000605047212 */ /* 0x000fe200078e3cff */
[--C-:B------:R-:W-:Y:S01]  /*0ec0*/  IMAD.X R5, RZ, RZ, R193.reuse, P6 ;  /* 0x000000ffff057224 */ /* 0x100fe200030e06c1 */
[----:B------:R-:W-:Y:S01]  /*0ed0*/  SHF.R.U64 R8, R8, 0x3, RZ ;  /* 0x0000000308087819 */ /* 0x000fe200000012ff */
[----:B------:R-:W-:Y:S01]  /*0ee0*/  IMAD R29, R3, 0x10, R2 ;  /* 0x00000010031d7824 */ /* 0x000fe200078e0202 */
[----:B------:R-:W-:Y:S01]  /*0ef0*/  LOP3.LUT R6, R7, 0x380, RZ, 0xc0, !PT ;  /* 0x0000038007067812 */ /* 0x000fe200078ec0ff */
[----:B------:R-:W-:Y:S01]  /*0f00*/  IMAD.X R3, RZ, RZ, R193, P1 ;  /* 0x000000ffff037224 */ /* 0x000fe200008e06c1 */
[----:B------:R-:W-:-:S02]  /*0f10*/  LOP3.LUT R2, R8, R9, RZ, 0x3c, !PT ;  /* 0x0000000908027212 */ /* 0x000fc400078e3cff */
[----:B------:R-:W-:Y:S02]  /*0f20*/  SHF.R.U64 R6, R6, 0x3, RZ ;  /* 0x0000000306067819 */ /* 0x000fe400000012ff */
[----:B------:R-:W-:Y:S02]  /*0f30*/  IADD3 R19, P1, R192, 0x8000, RZ ;  /* 0x00008000c0137810 */ /* 0x000fe40007f3e0ff */
[----:B------:R-:W-:Y:S02]  /*0f40*/  LEA.HI R27, R27, R206, RZ, 0x3 ;  /* 0x000000ce1b1b7211 */ /* 0x000fe400078f18ff */
[----:B------:R-:W-:Y:S02]  /*0f50*/  SHF.R.S32.HI R225, RZ, 0x7, R0 ;  /* 0x00000007ffe17819 */ /* 0x000fe40000011400 */
[----:B------:R-:W-:Y:S01]  /*0f60*/  LOP3.LUT R6, R6, R7, RZ, 0x3c, !PT ;  /* 0x0000000706067212 */ /* 0x000fe200078e3cff */
[----:B------:R-:W-:Y:S01]  /*0f70*/  IMAD.X R7, RZ, RZ, R193, P5 ;  /* 0x000000ffff077224 */ /* 0x000fe200028e06c1 */
[----:B------:R-:W-:-:S02]  /*0f80*/  LOP3.LUT R18, R19, 0x380, RZ, 0xc0, !PT ;  /* 0x0000038013127812 */ /* 0x000fc400078ec0ff */
[----:B------:R-:W-:Y:S02]  /*0f90*/  MOV R235, R2 ;  /* 0x0000000200eb7202 */ /* 0x000fe40000000f00 */
[C---:B------:R-:W-:Y:S02]  /*0fa0*/  IADD3 R9, P0, R192.reuse, 0x4000, RZ ;  /* 0x00004000c0097810 */ /* 0x040fe40007f1e0ff */
[----:B------:R-:W-:Y:S02]  /*0fb0*/  LOP3.LUT R3, R27, 0xfffffff8, RZ, 0xc0, !PT ;  /* 0xfffffff81b037812 */ /* 0x000fe400078ec0ff */
[C---:B------:R-:W-:Y:S02]  /*0fc0*/  IADD3 R11, P4, R192.reuse, 0x4020, RZ ;  /* 0x00004020c00b7810 */ /* 0x040fe40007f9e0ff */
[----:B------:R-:W-:Y:S01]  /*0fd0*/  IADD3 R13, P3, R192, 0x4040, RZ ;  /* 0x00004040c00d7810 */ /* 0x000fe20007f7e0ff */
[----:B------:R-:W-:Y:S01]  /*0fe0*/  IMAD.IADD R3, R206, 0x1, -R3 ;  /* 0x00000001ce037824 */ /* 0x000fe200078e0a03 */
[----:B------:R-:W-:-:S02]  /*0ff0*/  IADD3 R15, P2, R192, 0x4060, RZ ;  /* 0x00004060c00f7810 */ /* 0x000fc40007f5e0ff */
[C---:B------:R-:W-:Y:S01]  /*1000*/  IADD3 R21, P6, R192.reuse, 0x8020, RZ ;  /* 0x00008020c0157810 */ /* 0x040fe20007fde0ff */
[----:B------:R-:W-:Y:S01]  /*1010*/  IMAD.SHL.U32 R194, R3, 0x8, RZ ;  /* 0x0000000803c27824 */ /* 0x000fe200078e00ff */
[----:B------:R-:W-:Y:S02]  /*1020*/  IADD3 R25, P5, R192, 0xc060, RZ ;  /* 0x0000c060c0197810 */ /* 0x000fe40007fbe0ff */
[----:B------:R-:W-:Y:S01]  /*1030*/  LEA.HI R0, R0, R225, RZ, 0x1 ;  /* 0x000000e100007211 */ /* 0x000fe200078f08ff */
[----:B------:R-:W-:Y:S01]  /*1040*/  VIADD R196, R194, 0x40 ;  /* 0x00000040c2c47836 */ /* 0x000fe20000000000 */
[----:B------:R-:W-:Y:S01]  /*1050*/  SHF.R.U64 R18, R18, 0x3, RZ ;  /* 0x0000000312127819 */ /* 0x000fe200000012ff */
[C---:B------:R-:W-:Y:S01]  /*1060*/  VIADD R195, R194.reuse, 0x80 ;  /* 0x00000080c2c37836 */ /* 0x040fe20000000000 */
[----:B------:R-:W-:Y:S01]  /*1070*/  LOP3.LUT R8, R9, 0x380, RZ, 0xc0, !PT ;  /* 0x0000038009087812 */ /* 0x000fe200078ec0ff */
[----:B------:R-:W-:Y:S01]  /*1080*/  VIADD R197, R194, 0xc0 ;  /* 0x000000c0c2c57836 */ /* 0x000fe20000000000 */
[----:B------:R-:W-:-:S02]  /*1090*/  SHF.R.S32.HI R210, RZ, 0x3, R27 ;  /* 0x00000003ffd27819 */ /* 0x000fc4000001141b */
[----:B------:R-:W-:Y:S02]  /*10a0*/  LOP3.LUT R10, R11, 0x380, RZ, 0xc0, !PT ;  /* 0x000003800b0a7812 */ /* 0x000fe400078ec0ff */
[----:B------:R-:W-:Y:S01]  /*10b0*/  LOP3.LUT R12, R13, 0x380, RZ, 0xc0, !PT ;  /* 0x000003800d0c7812 */ /* 0x000fe200078ec0ff */
[----:B------:R-:W-:Y:S01]  /*10c0*/  IMAD R211, R3, 0x20, R210 ;  /* 0x0000002003d37824 */ /* 0x000fe200078e02d2 */
[----:B------:R-:W-:Y:S02]  /*10d0*/  LOP3.LUT R14, R15, 0x380, RZ, 0xc0, !PT ;  /* 0x000003800f0e7812 */ /* 0x000fe400078ec0ff */
[----:B------:R-:W-:Y:S02]  /*10e0*/  LOP3.LUT R20, R21, 0x380, RZ, 0xc0, !PT ;  /* 0x0000038015147812 */ /* 0x000fe400078ec0ff */
[----:B------:R-:W-:Y:S02]  /*10f0*/  LOP3.LUT R24, R25, 0x380, RZ, 0xc0, !PT ;  /* 0x0000038019187812 */ /* 0x000fe400078ec0ff */
[----:B------:R-:W-:-:S02]  /*1100*/  LOP3.LUT R0, R0, 0x3fffffe, RZ, 0xc0, !PT ;  /* 0x03fffffe00007812 */ /* 0x000fc400078ec0ff */
[----:B------:R-:W-:Y:S01]  /*1110*/  LOP3.LUT R18, R18, R19, RZ, 0x3c, !PT ;  /* 0x0000001312127212 */ /* 0x000fe200078e3cff */
[----:B------:R-:W-:Y:S01]  /*1120*/  IMAD.X R19, RZ, RZ, R193, P1 ;  /* 0x000000ffff137224 */ /* 0x000fe200008e06c1 */
[----:B------:R-:W-:Y:S01]  /*1130*/  SHF.R.U64 R8, R8, 0x3, RZ ;  /* 0x0000000308087819 */ /* 0x000fe200000012ff */
[----:B------:R-:W-:Y:S01]  /*1140*/  IMAD.IADD R0, R225, 0x1, -R0 ;  /* 0x00000001e1007824 */ /* 0x000fe200078e0a00 */
[----:B------:R-:W-:Y:S02]  /*1150*/  SHF.R.U64 R10, R10, 0x3, RZ ;  /* 0x000000030a0a7819 */ /* 0x000fe400000012ff */
[----:B------:R-:W-:Y:S01]  /*1160*/  SHF.R.U64 R12, R12, 0x3, RZ ;  /* 0x000000030c0c7819 */ /* 0x000fe200000012ff */
[----:B------:R-:W-:Y:S01]  /*1170*/  IMAD R204, R0, 0x40, R29 ;  /* 0x0000004000cc7824 */ /* 0x000fe200078e021d */
[----:B------:R-:W-:Y:S02]  /*1180*/  SHF.R.U64 R14, R14, 0x3, RZ ;  /* 0x000000030e0e7819 */ /* 0x000fe400000012ff */
[----:B------:R-:W-:Y:S01]  /*1190*/  SHF.R.U64 R20, R20, 0x3, RZ ;  /* 0x0000000314147819 */ /* 0x000fe200000012ff */
[----:B------:R-:W-:Y:S01]  /*11a0*/  IMAD R236, R31, 0x8, R204 ;  /* 0x000000081fec7824 */ /* 0x000fe200078e02cc */
[----:B------:R-:W-:-:S02]  /*11b0*/  SHF.R.U64 R24, R24, 0x3, RZ ;  /* 0x0000000318187819 */ /* 0x000fc400000012ff */
        /* <DEDUP_REMOVED lines=14> */
[----:B------:R-:W-:Y:S01]  /*12a0*/  IMAD.IADD R3, R216, 0x1, -R3 ;  /* 0x00000001d8037824 */ /* 0x000fe200078e0a03 */
[----:B------:R-:W-:-:S02]  /*12b0*/  IADD3 R18, P0, R16, 0x13c, RZ ;  /* 0x0000013c10127810 */ /* 0x000fc40007f1e0ff */
[----:B------:R-:W-:Y:S01]  /*12c0*/  IADD3 R224, P1, R16, 0x220, RZ ;  /* 0x0000022010e07810 */ /* 0x000fe20007f3e0ff */
[----:B------:R-:W-:Y:S01]  /*12d0*/  IMAD.SHL.U32 R205, R3, 0x2, RZ ;  /* 0x0000000203cd7824 */ /* 0x000fe200078e00ff */
[----:B------:R-:W-:Y:S01]  /*12e0*/  MOV R234, R4 ;  /* 0x0000000400ea7202 */ /* 0x000fe20000000f00 */
[--C-:B------:R-:W-:Y:S01]  /*12f0*/  IMAD.X R164, RZ, RZ, R17.reuse, P0 ;  /* 0x000000ffffa47224 */ /* 0x100fe200000e0611 */
[----:B------:R-:W-:Y:S01]  /*1300*/  MOV R233, R6 ;  /* 0x0000000600e97202 */ /* 0x000fe20000000f00 */
[----:B------:R-:W-:Y:S01]  /*1310*/  IMAD.X R222, RZ, RZ, R17, P1 ;  /* 0x000000ffffde7224 */ /* 0x000fe200008e0611 */
[----:B------:R-:W-:Y:S02]  /*1320*/  MOV R232, R8 ;  /* 0x0000000800e87202 */ /* 0x000fe40000000f00 */
[----:B------:R-:W-:Y:S02]  /*1330*/  MOV R231, R10 ;  /* 0x0000000a00e77202 */ /* 0x000fe40000000f00 */
[----:B------:R-:W-:-:S02]  /*1340*/  MOV R230, R12 ;  /* 0x0000000c00e67202 */ /* 0x000fc40000000f00 */
[----:B------:R-:W-:Y:S02]  /*1350*/  MOV R229, R14 ;  /* 0x0000000e00e57202 */ /* 0x000fe40000000f00 */
[----:B------:R-:W-:Y:S02]  /*1360*/  MOV R227, R20 ;  /* 0x0000001400e37202 */ /* 0x000fe40000000f00 */
[----:B------:R-:W-:Y:S02]  /*1370*/  MOV R226, R24 ;  /* 0x0000001800e27202 */ /* 0x000fe40000000f00 */
[----:B------:R-:W-:Y:S02]  /*1380*/  SHF.R.S32.HI R203, RZ, 0x1f, R194 ;  /* 0x0000001fffcb7819 */ /* 0x000fe400000114c2 */
[----:B------:R-:W-:Y:S02]  /*1390*/  SHF.R.S32.HI R202, RZ, 0x1f, R196 ;  /* 0x0000001fffca7819 */ /* 0x000fe400000114c4 */
[----:B------:R-:W-:-:S02]  /*13a0*/  SHF.R.S32.HI R201, RZ, 0x1f, R195 ;  /* 0x0000001fffc97819 */ /* 0x000fc400000114c3 */
[----:B------:R-:W-:-:S07]  /*13b0*/  SHF.R.S32.HI R200, RZ, 0x1f, R197 ;  /* 0x0000001fffc87819 */ /* 0x000fce00000114c5 */
.L_x_12373:
        /* <DEDUP_REMOVED lines=12> */
[----:B012---:R-:W-:Y:S02]  /*1480*/  IMAD.U32 R2, RZ, RZ, UR8 ;  /* 0x00000008ff027e24 */ /* 0x007fe4000f8e00ff */
[----:B------:R-:W-:Y:S01]  /*1490*/  IMAD.U32 R3, RZ, RZ, UR9 ;  /* 0x00000009ff037e24 */ /* 0x000fe2000f8e00ff */
[----:B------:R-:W-:-:S03]  /*14a0*/  @UP1 UIMAD.WIDE UR8, UR6, 0x4, UR10 ;  /* 0x00000004060818a5 */ /* 0x000fc6000f8e020a */
[----:B------:R-:W-:Y:S01]  /*14b0*/  ULDC.64 UR10, c[0x0][0xb18] ;  /* 0x0002c600000a7ab9 */ /* 0x000fe20000000a00 */
[----:B------:R-:W2:Y:S02]  /*14c0*/  @P0 LDG.E R2, desc[UR40][R2.64] ;  /* 0x0000002802020981 */ /* 0x000ea4000c1e1900 */
[----:B------:R-:W-:Y:S02]  /*14d0*/  IMAD.U32 R4, RZ, RZ, UR8 ;  /* 0x00000008ff047e24 */ /* 0x000fe4000f8e00ff */
[----:B------:R-:W-:Y:S01]  /*14e0*/  IMAD.U32 R5, RZ, RZ, UR9 ;  /* 0x00000009ff057e24 */ /* 0x000fe2000f8e00ff */
[----:B------:R-:W-:-:S04]  /*14f0*/  ULDC.64 UR8, c[0x0][0x418] ;  /* 0x0001060000087ab9 */ /* 0x000fc80000000a00 */
[----:B---3--:R-:W3:Y:S01]  /*1500*/  @P2 LDG.E R4, desc[UR40][R4.64] ;  /* 0x0000002804042981 */ /* 0x008ee2000c1e1900 */
[----:B------:R-:W-:Y:S01]  /*1510*/  UISETP.NE.U32.AND UP0, UPT, UR8, URZ, UPT ;  /* 0x0000003f0800728c */ /* 0x000fe2000bf05070 */
[----:B------:R-:W-:Y:S01]  /*1520*/  ISETP.NE.U32.AND P1, PT, RZ, UR10, PT ;  /* 0x0000000aff007c0c */ /* 0x000fe2000bf25070 */
[----:B------:R-:W-:Y:S01]  /*1530*/  UMOV UR4, URZ ;  /* 0x0000003f00047c82 */ /* 0x000fe20008000000 */
[----:B------:R-:W-:Y:S01]  /*1540*/  ULDC UR8, c[0x0][0x424] ;  /* 0x0001090000087ab9 */ /* 0x000fe20000000800 */
[----:B------:R-:W-:Y:S01]  /*1550*/  UISETP.NE.AND.EX UP0, UPT, UR9, URZ, UPT, UP0 ;  /* 0x0000003f0900728c */ /* 0x000fe2000bf05300 */
[----:B------:R-:W-:Y:S01]  /*1560*/  ISETP.NE.AND.EX P1, PT, RZ, UR11, PT, P1 ;  /* 0x0000000bff007c0c */ /* 0x000fe2000bf25310 */
[----:B------:R-:W-:Y:S01]  /*1570*/  ULDC UR47, c[0x0][0x288] ;  /* 0x0000a200002f7ab9 */ /* 0x000fe20000000800 */
[----:B------:R-:W-:Y:S01]  /*1580*/  UMOV UR37, UR7 ;  /* 0x0000000700257c82 */ /* 0x000fe20008000000 */
[----:B------:R-:W-:-:S04]  /*1590*/  USEL UR8, UR8, 0x1, UP0 ;  /* 0x0000000108087887 */ /* 0x000fc80008000000 */
[----:B------:R-:W-:Y:S01]  /*15a0*/  UIMAD UR48, UR8, UR48, URZ ;  /* 0x00000030083072a4 */ /* 0x000fe2000f8e023f */
[----:B--2---:R-:W-:Y:S02]  /*15b0*/  @P0 R2UR UR4, R2 ;  /* 0x00000000020402ca */ /* 0x004fe400000e0000 */
[----:B---3--:R-:W-:Y:S01]  /*15c0*/  @P2 R2UR UR47, R4 ;  /* 0x00000000042f22ca */ /* 0x008fe200000e0000 */
[----:B----4-:R-:W-:-:S14]  /*15d0*/  @P2 BRA `(.L_x_12248) ;  /* 0x0000000000342947 */ /* 0x010fdc0003800000 */
        /* <DEDUP_REMOVED lines=13> */
.L_x_12248:
        /* <DEDUP_REMOVED lines=9> */
.L_x_12249:
        /* <DEDUP_REMOVED lines=13> */
.L_x_12250:
[----:B------:R-:W0:Y:S01]  /*1810*/  S2R R0, SR_TID.X ;  /* 0x0000000000007919 */ /* 0x000e220000002100 */
[----:B------:R-:W-:Y:S01]  /*1820*/  UIADD3 UR6, UP2, UR38, 0x32450, URZ ;  /* 0x0003245026067890 */ /* 0x000fe2000ff5e03f */
[----:B------:R-:W-:Y:S01]  /*1830*/  IMAD.MOV.U32 R2, RZ, RZ, 0x3000 ;  /* 0x00003000ff027424 */ /* 0x000fe200078e00ff */
[----:B------:R-:W-:Y:S01]  /*1840*/  UIADD3 UR12, UP3, UR38, 0x32460, URZ ;  /* 0x00032460260c7890 */ /* 0x000fe2000ff7e03f */
[----:B------:R-:W-:Y:S01]  /*1850*/  IMAD.U32 R3, RZ, RZ, UR36 ;  /* 0x00000024ff037e24 */ /* 0x000fe2000f8e00ff */
[----:B------:R-:W-:Y:S01]  /*1860*/  UIADD3 UR8, UP0, UR38, 0x32430, URZ ;  /* 0x0003243026087890 */ /* 0x000fe2000ff1e03f */
[----:B------:R-:W-:Y:S01]  /*1870*/  IMAD.MOV.U32 R8, RZ, RZ, 0x1 ;  /* 0x00000001ff087424 */ /* 0x000fe200078e00ff */
[----:B------:R-:W-:Y:S01]  /*1880*/  UIADD3 UR10, UP1, UR38, 0x32440, URZ ;  /* 0x00032440260a7890 */ /* 0x000fe2000ff3e03f */
[----:B------:R-:W-:Y:S01]  /*1890*/  IMAD.MOV.U32 R9, RZ, RZ, RZ ;  /* 0x000000ffff097224 */ /* 0x000fe200078e00ff */
[----:B------:R-:W-:Y:S01]  /*18a0*/  UIADD3.X UR7, URZ, UR39, URZ, UP2, !UPT ;  /* 0x000000273f077290 */ /* 0x000fe200097fe43f */
[----:B------:R-:W-:Y:S01]  /*18b0*/  IMAD.MOV.U32 R5, RZ, RZ, 0x100 ;  /* 0x00000100ff057424 */ /* 0x000fe200078e00ff */
[----:B------:R-:W-:Y:S01]  /*18c0*/  UIADD3.X UR13, URZ, UR39, URZ, UP3, !UPT ;  /* 0x000000273f0d7290 */ /* 0x000fe20009ffe43f */
[----:B------:R-:W-:Y:S01]  /*18d0*/  IMAD.MOV.U32 R6, RZ, RZ, 0x1 ;  /* 0x00000001ff067424 */ /* 0x000fe200078e00ff */
[----:B------:R-:W-:Y:S01]  /*18e0*/  UIADD3.X UR9, URZ, UR39, URZ, UP0, !UPT ;  /* 0x000000273f097290 */ /* 0x000fe200087fe43f */
[----:B------:R-:W-:Y:S01]  /*18f0*/  IMAD.MOV.U32 R7, RZ, RZ, RZ ;  /* 0x000000ffff077224 */ /* 0x000fe200078e00ff */
[----:B------:R-:W-:Y:S01]  /*1900*/  UIADD3.X UR11, URZ, UR39, URZ, UP1, !UPT ;  /* 0x000000273f0b7290 */ /* 0x000fe20008ffe43f */
[----:B------:R-:W-:Y:S01]  /*1910*/  IMAD.U32 R10, RZ, RZ, UR6 ;  /* 0x00000006ff0a7e24 */ /* 0x000fe2000f8e00ff */
[----:B------:R-:W-:Y:S01]  /*1920*/  UIADD3 UR48, -UR4, UR48, URZ ;  /* 0x0000003004307290 */ /* 0x000fe2000fffe13f */
[----:B------:R-:W-:Y:S01]  /*1930*/  IMAD.U32 R19, RZ, RZ, UR12 ;  /* 0x0000000cff137e24 */ /* 0x000fe2000f8e00ff */
[----:B------:R1:W-:Y:S01]  /*1940*/  STL.64 [R1+0x18], R2 ;  /* 0x0000180201007387 */ /* 0x0003e20000100a00 */
[----:B------:R-:W-:Y:S01]  /*1950*/  ULDC UR4, c[0x0][0x448] ;  /* 0x0001120000047ab9 */ /* 0x000fe20000000800 */
[----:B------:R-:W-:Y:S01]  /*1960*/  IMAD.U32 R11, RZ, RZ, UR7 ;  /* 0x00000007ff0b7e24 */ /* 0x000fe2000f8e00ff */
[----:B------:R-:W-:Y:S01]  /*1970*/  UISETP.NE.AND UP0, UPT, UR4, 0x1, UPT ;  /* 0x000000010400788c */ /* 0x000fe2000bf05270 */
[----:B------:R-:W-:Y:S01]  /*1980*/  IMAD.U32 R20, RZ, RZ, UR13 ;  /* 0x0000000dff147e24 */ /* 0x000fe2000f8e00ff */
[----:B------:R2:W-:Y:S01]  /*1990*/  STL.64 [R1+0x60], R8 ;  /* 0x0000600801007387 */ /* 0x0005e20000100a00 */
[----:B------:R-:W-:Y:S01]  /*19a0*/  IMAD.U32 R24, RZ, RZ, UR5 ;  /* 0x00000005ff187e24 */ /* 0x000fe2000f8e00ff */
[----:B------:R-:W-:Y:S01]  /*19b0*/  USHF.L.U32 UR43, UR5, 0x7, URZ ;  /* 0x00000007052b7899 */ /* 0x000fe2000800063f */
[----:B------:R-:W-:Y:S01]  /*19c0*/  IMAD.MOV.U32 R12, RZ, RZ, 0xc000 ;  /* 0x0000c000ff0c7424 */ /* 0x000fe200078e00ff */
[----:B------:R-:W-:Y:S01]  /*19d0*/  STL.128 [R1+0x430], RZ ;  /* 0x000430ff01007387 */ /* 0x000fe20000100c00 */
[----:B------:R-:W-:Y:S01]  /*19e0*/  IMAD.U32 R13, RZ, RZ, UR36 ;  /* 0x00000024ff0d7e24 */ /* 0x000fe2000f8e00ff */
[----:B------:R-:W-:Y:S01]  /*19f0*/  ULDC.64 UR4, c[0x0][0xad8] ;  /* 0x0002b60000047ab9 */ /* 0x000fe20000000a00 */
[----:B------:R-:W-:Y:S01]  /*1a00*/  IMAD.MOV.U32 R15, RZ, RZ, 0x100 ;  /* 0x00000100ff0f7424 */ /* 0x000fe200078e00ff */
[----:B0-----:R-:W-:Y:S01]  /*1a10*/  LOP3.LUT R0, R0, 0x7f, RZ, 0xc0, !PT ;  /* 0x0000007f00007812 */ /* 0x001fe200078ec0ff */
[----:B-1----:R-:W-:Y:S01]  /*1a20*/  IMAD.U32 R2, RZ, RZ, UR10 ;  /* 0x0000000aff027e24 */ /* 0x002fe2000f8e00ff */
[----:B------:R-:W-:Y:S01]  /*1a30*/  UISETP.GE.AND UP1, UPT, UR5, 0x1, UPT ;  /* 0x000000010500788c */ /* 0x000fe2000bf26270 */
[----:B------:R-:W-:Y:S01]  /*1a40*/  IMAD.U32 R3, RZ, RZ, UR11 ;  /* 0x0000000bff037e24 */ /* 0x000fe2000f8e00ff */
[----:B------:R-:W-:Y:S01]  /*1a50*/  ISETP.NE.AND P0, PT, R0, RZ, PT ;  /* 0x000000ff0000720c */ /* 0x000fe20003f05270 */
[----:B--2---:R-:W-:Y:S01]  /*1a60*/  IMAD.U32 R8, RZ, RZ, UR8 ;  /* 0x00000008ff087e24 */ /* 0x004fe2000f8e00ff */
[----:B------:R-:W0:Y:S01]  /*1a70*/  LDC R0, c[0x0][0xa80] ;  /* 0x0002a000ff007b82 */ /* 0x000e220000000800 */
[----:B------:R-:W-:Y:S01]  /*1a80*/  IMAD.U32 R9, RZ, RZ, UR9 ;  /* 0x00000009ff097e24 */ /* 0x000fe2000f8e00ff */
[----:B------:R-:W-:Y:S01]  /*1a90*/  SEL R4, RZ, 0x1, P0 ;  /* 0x00000001ff047807 */ /* 0x000fe20000000000 */
[----:B------:R-:W-:Y:S01]  /*1aa0*/  STL [R1+0x70], R24 ;  /* 0x0000701801007387 */ /* 0x000fe20000100800 */
[----:B------:R-:W-:Y:S01]  /*1ab0*/  UIADD3 UR8, UR43, 0x7f, URZ ;  /* 0x0000007f2b087890 */ /* 0x000fe2000fffe03f */
[----:B------:R-:W-:Y:S01]  /*1ac0*/  PLOP3.LUT P2, PT, PT, PT, UP1, 0x80, 0x0 ;  /* 0x000000000000781c */ /* 0x000fe20003f4f018 */
[----:B------:R-:W-:Y:S01]  /*1ad0*/  @UP0 ULDC UR6, c[0x0][0x44c] ;  /* 0x0001130000060ab9 */ /* 0x000fe20000000800 */
[----:B------:R-:W-:Y:S01]  /*1ae0*/  IMAD.MOV.U32 R14, RZ, RZ, R4 ;  /* 0x000000ffff0e7224 */ /* 0x000fe200078e0004 */
[----:B------:R1:W-:Y:S01]  /*1af0*/  STL.128 [R1+0x20], R4 ;  /* 0x0000200401007387 */ /* 0x0003e20000100c00 */
[----:B------:R-:W-:Y:S01]  /*1b00*/  UIMAD.WIDE.U32 UR6, UR8, UR6, URZ ;  /* 0x00000006080672a5 */ /* 0x000fe2000f8e003f */
[C---:B------:R-:W-:Y:S01]  /*1b10*/  IADD3 R35, P0, R16.reuse, 0x430, RZ ;  /* 0x0000043010237810 */ /* 0x040fe20007f1e0ff */
[----:B------:R-:W-:Y:S01]  /*1b20*/  @UP0 ULDC UR9, c[0x0][0x450] ;  /* 0x0001140000090ab9 */ /* 0x000fe20000000800 */
[----:B------:R2:W-:Y:S01]  /*1b30*/  STL.128 [R1+0x50], R12 ;  /* 0x0000500c01007387 */ /* 0x0005e20000100c00 */
[----:B------:R-:W-:Y:S01]  /*1b40*/  UIADD3 UR44, UR48, 0x1, -UR47 ;  /* 0x00000001302c7890 */ /* 0x000fe2000fffe82f */
[----:B------:R-:W-:Y:S01]  /*1b50*/  IADD3 R34, P1, R16, 0x38, RZ ;  /* 0x0000003810227810 */ /* 0x000fe20007f3e0ff */
[----:B------:R-:W-:Y:S01]  /*1b60*/  @UP0 USHF.R.U32.HI UR8, URZ, UR9, UR7 ;  /* 0x000000093f080299 */ /* 0x000fe20008011607 */
[----:B------:R2:W-:Y:S01]  /*1b70*/  STL.64 [R1+0x8], R8 ;  /* 0x0000080801007387 */ /* 0x0005e20000100a00 */
[----:B------:R-:W-:-:S02]  /*1b80*/  IMAD.X R48, RZ, RZ, R17, P0 ;  /* 0x000000ffff307224 */ /* 0x000fc400000e0611 */
[----:B------:R-:W-:Y:S01]  /*1b90*/  UIADD3 UR6, UR44, UR8, URZ ;  /* 0x000000082c067290 */ /* 0x000fe2000fffe03f */
[----:B------:R2:W-:Y:S01]  /*1ba0*/  STL.64 [R1+0x10], R2 ;  /* 0x0000100201007387 */ /* 0x0005e20000100a00 */
[----:B------:R-:W-:Y:S02]  /*1bb0*/  IMAD.X R45, RZ, RZ, R17, P1 ;  /* 0x000000ffff2d7224 */ /* 0x000fe400008e0611 */
[----:B------:R-:W-:Y:S01]  /*1bc0*/  UIADD3 UR4, UR6, UR4, URZ ;  /* 0x0000000406047290 */ /* 0x000fe2000fffe03f */
[----:B-1----:R-:W-:Y:S01]  /*1bd0*/  IMAD.MOV.U32 R4, RZ, RZ, R10 ;  /* 0x000000ffff047224 */ /* 0x002fe200078e000a */
[----:B------:R2:W-:Y:S01]  /*1be0*/  STL.64 [R1+0x30], R2 ;  /* 0x0000300201007387 */ /* 0x0005e20000100a00 */
[----:B------:R-:W-:Y:S02]  /*1bf0*/  IMAD.MOV.U32 R5, RZ, RZ, R11 ;  /* 0x000000ffff057224 */ /* 0x000fe400078e000b */
[----:B------:R-:W-:Y:S01]  /*1c00*/  IMAD.MOV.U32 R6, RZ, RZ, R19 ;  /* 0x000000ffff067224 */ /* 0x000fe200078e0013 */
[----:B0-----:R2:W-:Y:S01]  /*1c10*/  STL [R1+0x450], R0 ;  /* 0x0004500001007387 */ /* 0x0015e20000100800 */
[----:B------:R-:W-:-:S03]  /*1c20*/  IMAD.MOV.U32 R7, RZ, RZ, R20 ;  /* 0x000000ffff077224 */ /* 0x000fc600078e0014 */
[----:B------:R2:W-:Y:S04]  /*1c30*/  STL.128 [R1+0x440], RZ ;  /* 0x000440ff01007387 */ /* 0x0005e80000100c00 */
[----:B------:R2:W-:Y:S04]  /*1c40*/  STL.128 [R1+0x40], R4 ;  /* 0x0000400401007387 */ /* 0x0005e80000100c00 */
[----:B------:R2:W-:Y:S04]  /*1c50*/  STL.64 [R1+0x68], R6 ;  /* 0x0000680601007387 */ /* 0x0005e80000100a00 */
        /* <DEDUP_REMOVED lines=45> */
.L_x_12252:
[----:B------:R-:W-:-:S11]  /*1f30*/  UISETP.NE.AND UP1, UPT, UR5, 0x1, UPT ;  /* 0x000000010500788c */ /* 0x000fd6000bf25270 */
[----:B------:R-:W-:Y:S02]  /*1f40*/  @UP1 ULDC.64 UR10, c[0x0][0xae0] ;  /* 0x0002b800000a1ab9 */ /* 0x000fe40000000a00 */
[----:B------:R-:W-:-:S04]  /*1f50*/  UIMAD.WIDE.U32 UR6, UR8, UR10, URZ ;  /* 0x0000000a080672a5 */ /* 0x000fc8000f8e003f */
[----:B------:R-:W-:-:S12]  /*1f60*/  @UP1 USHF.R.U32.HI UR8, URZ, UR11, UR7 ;  /* 0x0000000b3f081299 */ /* 0x000fd80008011607 */
.L_x_12253:
[----:B------:R-:W-:-:S04]  /*1f70*/  UIMAD UR8, UR8, UR5, UR5 ;  /* 0x00000005080872a4 */ /* 0x000fc8000f8e0205 */
[----:B------:R-:W-:-:S04]  /*1f80*/  UISETP.LT.AND UP1, UPT, UR4, UR8, UPT ;  /* 0x000000080400728c */ /* 0x000fc8000bf21270 */
[----:B------:R-:W-:-:S12]  /*1f90*/  USEL UR4, UR4, UR8, UP1 ;  /* 0x0000000804047287 */ /* 0x000fd80008800000 */
.L_x_12251:
        /* <DEDUP_REMOVED lines=31> */
.L_x_12255:
[----:B------:R-:W-:-:S11]  /*2190*/  UISETP.NE.AND UP0, UPT, UR5, 0x1, UPT ;  /* 0x000000010500788c */ /* 0x000fd6000bf05270 */
[----:B------:R-:W-:Y:S02]  /*21a0*/  @UP0 ULDC.64 UR10, c[0x0][0xae0] ;  /* 0x0002b800000a0ab9 */ /* 0x000fe40000000a00 */
[----:B------:R-:W-:-:S04]  /*21b0*/  UIMAD.WIDE.U32 UR6, UR4, UR10, URZ ;  /* 0x0000000a040672a5 */ /* 0x000fc8000f8e003f */
[----:B------:R-:W-:-:S12]  /*21c0*/  @UP0 USHF.R.U32.HI UR4, URZ, UR11, UR7 ;  /* 0x0000000b3f040299 */ /* 0x000fd80008011607 */
.L_x_12256:
[----:B------:R-:W-:-:S04]  /*21d0*/  UIMAD UR4, UR4, UR5, URZ ;  /* 0x00000005040472a4 */ /* 0x000fc8000f8e023f */
[----:B------:R-:W-:-:S04]  /*21e0*/  UISETP.LT.AND UP0, UPT, UR8, UR4, UPT ;  /* 0x000000040800728c */ /* 0x000fc8000bf01270 */
[----:B------:R-:W-:-:S12]  /*21f0*/  USEL UR8, UR8, UR4, !UP0 ;  /* 0x0000000408087287 */ /* 0x000fd8000c000000 */
.L_x_12254:
        /* <DEDUP_REMOVED lines=9> */
[----:B--2---:R-:W0:Y:S01]  /*2290*/  SHFL.IDX PT, R0, R225, RZ, 0x1f ;  /* 0x00001fffe1007589 */ /* 0x004e2200000e0000 */
        /* <DEDUP_REMOVED lines=87> */
.L_x_12258:
        /* <DEDUP_REMOVED lines=8> */
[----:B------:R-:W2:Y:S01]  /*2890*/  LDC.64 R4, c[0x0][0xad8] ;  /* 0x0002b600ff047b82 */ /* 0x000ea20000000a00 */
[----:B------:R-:W-:Y:S01]  /*28a0*/  IMAD.U32 R13, RZ, RZ, UR48 ;  /* 0x00000030ff0d7e24 */ /* 0x000fe2000f8e00ff */
[----:B------:R-:W-:Y:S04]  /*28b0*/  STL.64 [R1+0x120], R204 ;  /* 0x000120cc01007387 */ /* 0x000fe80000100a00 */
[----:B------:R3:W-:Y:S02]  /*28c0*/  STL.64 [R1+0x128], R8 ;  /* 0x0001280801007387 */ /* 0x0007e40000100a00 */
[----:B------:R-:W4:Y:S02]  /*28d0*/  LDC.64 R2, c[0x0][0xae0] ;  /* 0x0002b800ff027b82 */ /* 0x000f240000000a00 */
[----:B------:R0:W-:Y:S04]  /*28e0*/  STL.U8 [R1+0x138], RZ ;  /* 0x000138ff01007387 */ /* 0x0001e80000100000 */
[----:B------:R0:W-:Y:S02]  /*28f0*/  STL [R198+0x4], R11 ;  /* 0x0000040bc6007387 */ /* 0x0001e40000100800 */
[----:B------:R-:W5:Y:S02]  /*2900*/  LDC.64 R6, c[0x0][0x448] ;  /* 0x00011200ff067b82 */ /* 0x000f640000000a00 */
[----:B------:R0:W-:Y:S04]  /*2910*/  STL [R198+0x8], R13 ;  /* 0x0000080dc6007387 */ /* 0x0001e80000100800 */
[----:B0-----:R0:W-:Y:S01]  /*2920*/  STL [R198+0xc], R15 ;  /* 0x00000c0fc6007387 */ /* 0x0011e20000100800 */
[----:B-1----:R-:W-:Y:S01]  /*2930*/  VIADD R206, R20, 0xffffff80 ;  /* 0xffffff8014ce7836 */ /* 0x002fe20000000000 */
[----:B------:R-:W1:Y:S02]  /*2940*/  LDC R237, c[0x0][0x450] ;  /* 0x00011400ffed7b82 */ /* 0x000e640000000800 */
[----:B------:R0:W-:Y:S04]  /*2950*/  STL [R198+0x14], RZ ;  /* 0x000014ffc6007387 */ /* 0x0001e80000100800 */
[----:B------:R0:W-:Y:S04]  /*2960*/  STL [R198], R206 ;  /* 0x000000cec6007387 */ /* 0x0001e80000100800 */
[----:B--2---:R0:W-:Y:S04]  /*2970*/  STL [R198+0x10], R4 ;  /* 0x00001004c6007387 */ /* 0x0041e80000100800 */
[----:B------:R0:W-:Y:S04]  /*2980*/  STL [R198+0x18], R5 ;  /* 0x00001805c6007387 */ /* 0x0001e80000100800 */
[----:B----4-:R0:W-:Y:S04]  /*2990*/  STL [R198+0x1c], R2 ;  /* 0x00001c02c6007387 */ /* 0x0101e80000100800 */
[----:B------:R0:W-:Y:S04]  /*29a0*/  STL [R198+0x20], R3 ;  /* 0x00002003c6007387 */ /* 0x0001e80000100800 */
[----:B-----5:R0:W-:Y:S04]  /*29b0*/  STL [R198+0x24], R6 ;  /* 0x00002406c6007387 */ /* 0x0201e80000100800 */
[----:B------:R0:W-:Y:S04]  /*29c0*/  STL [R198+0x28], R7 ;  /* 0x00002807c6007387 */ /* 0x0001e80000100800 */
[----:B-1----:R0:W-:Y:S04]  /*29d0*/  STL [R198+0x2c], R237 ;  /* 0x00002cedc6007387 */ /* 0x0021e80000100800 */
        /* <DEDUP_REMOVED lines=9> */
.L_x_12512:
[----:B------:R-:W-:Y:S05]  /*2a70*/  BSYNC B0 ;  /* 0x0000000000007941 */ /* 0x000fea0003800000 */
.L_x_12259:
[----:B------:R-:W2:Y:S04]  /*2a80*/  LDL R36, [R1+0x1c] ;  /* 0x00001c0001247983 */ /* 0x000ea80000100800 */
[----:B------:R1:W5:Y:S01]  /*2a90*/  LDL.64 R24, [R1+0x210] ;  /* 0x0002100001187983 */ /* 0x0003620000100a00 */
[----:B------:R-:W-:Y:S01]  /*2aa0*/  IMAD.U32 R8, RZ, RZ, UR38 ;  /* 0x00000026ff087e24 */ /* 0x000fe2000f8e00ff */
[C---:B------:R-:W-:Y:S01]  /*2ab0*/  IADD3 R20, P0, R16.reuse, 0x16c, RZ ;  /* 0x0000016c10147810 */ /* 0x040fe20007f1e0ff */
[----:B0-----:R-:W-:Y:S01]  /*2ac0*/  IMAD.U32 R9, RZ, RZ, UR39 ;  /* 0x00000027ff097e24 */ /* 0x001fe2000f8e00ff */
[C---:B------:R-:W-:Y:S01]  /*2ad0*/  IADD3 R0, P2, R16.reuse, 0x420, RZ ;  /* 0x0000042010007810 */ /* 0x040fe20007f5e0ff */
[----:B------:R-:W-:Y:S01]  /*2ae0*/  IMAD.MOV.U32 R10, RZ, RZ, R221 ;  /* 0x000000ffff0a7224 */ /* 0x000fe200078e00dd */
[----:B------:R-:W-:Y:S05]  /*2af0*/  WARPSYNC.ALL ;  /* 0x0000000000007948 */ /* 0x000fea0003800000 */
[----:B------:R-:W-:Y:S01]  /*2b00*/  IMAD.MOV.U32 R11, RZ, RZ, R220 ;  /* 0x000000ffff0b7224 */ /* 0x000fe200078e00dc */
[----:B------:R-:W-:Y:S01]  /*2b10*/  BSSY B0, `(.L_x_12261) ;  /* 0x0000035000007945 */ /* 0x000fe20003800000 */
[----:B------:R-:W-:Y:S01]  /*2b20*/  IMAD.MOV.U32 R14, RZ, RZ, R19 ;  /* 0x000000ffff0e7224 */ /* 0x000fe200078e0013 */
[----:B------:R1:W-:Y:S01]  /*2b30*/  BAR.SYNC.DEFER_BLOCKING R209, 0x100 ;  /* 0x000400d10000751d */ /* 0x0003e20000010000 */
[----:B------:R-:W-:Y:S01]  /*2b40*/  IMAD.MOV.U32 R15, RZ, RZ, R40 ;  /* 0x000000ffff0f7224 */ /* 0x000fe200078e0028 */
[----:B------:R-:W-:Y:S01]  /*2b50*/  IADD3 R19, P1, R16, 0x128, RZ ;  /* 0x0000012810137810 */ /* 0x000fe20007f3e0ff */
[----:B------:R-:W-:-:S02]  /*2b60*/  IMAD.MOV.U32 R12, RZ, RZ, R218 ;  /* 0x000000ffff0c7224 */ /* 0x000fc400078e00da */
[----:B------:R-:W-:Y:S02]  /*2b70*/  IMAD.MOV.U32 R13, RZ, RZ, R217 ;  /* 0x000000ffff0d7224 */ /* 0x000fe400078e00d9 */
[----:B------:R-:W-:Y:S01]  /*2b80*/  IMAD.X R21, RZ, RZ, R17, P0 ;  /* 0x000000ffff157224 */ /* 0x000fe200000e0611 */
[----:B------:R0:W-:Y:S04]  /*2b90*/  STL.128 [R1+0x1a0], R8 ;  /* 0x0001a00801007387 */ /* 0x0001e80000100c00 */
[----:B------:R3:W-:Y:S01]  /*2ba0*/  STL.128 [R1+0x170], R12 ;  /* 0x0001700c01007387 */ /* 0x0007e20000100c00 */
[----:B0-----:R-:W-:Y:S02]  /*2bb0*/  IMAD.MOV.U32 R8, RZ, RZ, R34 ;  /* 0x000000ffff087224 */ /* 0x001fe400078e0022 */
[----:B------:R-:W-:-:S02]  /*2bc0*/  IMAD.MOV.U32 R9, RZ, RZ, R45 ;  /* 0x000000ffff097224 */ /* 0x000fc400078e002d */
[----:B------:R-:W-:Y:S02]  /*2bd0*/  IMAD.MOV.U32 R10, RZ, RZ, R27 ;  /* 0x000000ffff0a7224 */ /* 0x000fe400078e001b */
[----:B------:R-:W-:Y:S02]  /*2be0*/  IMAD.MOV.U32 R11, RZ, RZ, R42 ;  /* 0x000000ffff0b7224 */ /* 0x000fe400078e002a */
[----:B---3--:R-:W-:Y:S02]  /*2bf0*/  IMAD.MOV.U32 R12, RZ, RZ, R28 ;  /* 0x000000ffff0c7224 */ /* 0x008fe400078e001c */
[----:B------:R-:W-:Y:S01]  /*2c00*/  IMAD.MOV.U32 R13, RZ, RZ, R41 ;  /* 0x000000ffff0d7224 */ /* 0x000fe200078e0029 */
[----:B------:R0:W-:Y:S01]  /*2c10*/  STL.128 [R1+0x1b0], R8 ;  /* 0x0001b00801007387 */ /* 0x0001e20000100c00 */
[----:B------:R-:W-:Y:S02]  /*2c20*/  IMAD.MOV.U32 R14, RZ, RZ, R29 ;  /* 0x000000ffff0e7224 */ /* 0x000fe400078e001d */
[----:B------:R-:W-:-:S02]  /*2c30*/  IMAD.MOV.U32 R15, RZ, RZ, R44 ;  /* 0x000000ffff0f7224 */ /* 0x000fc400078e002c */
[----:B------:R-:W-:Y:S02]  /*2c40*/  IMAD.MOV.U32 R28, RZ, RZ, R37 ;  /* 0x000000ffff1c7224 */ /* 0x000fe400078e0025 */
[----:B------:R-:W-:Y:S01]  /*2c50*/  IMAD.MOV.U32 R29, RZ, RZ, R38 ;  /* 0x000000ffff1d7224 */ /* 0x000fe200078e0026 */
[----:B------:R3:W-:Y:S01]  /*2c60*/  STL.128 [R1+0x190], R12 ;  /* 0x0001900c01007387 */ /* 0x0007e20000100c00 */
[----:B0-----:R-:W-:Y:S02]  /*2c70*/  IMAD.MOV.U32 R8, RZ, RZ, R31 ;  /* 0x000000ffff087224 */ /* 0x001fe400078e001f */
[----:B------:R-:W-:Y:S02]  /*2c80*/  IMAD.MOV.U32 R9, RZ, RZ, R46 ;  /* 0x000000ffff097224 */ /* 0x000fe400078e002e */
[----:B------:R-:W-:Y:S02]  /*2c90*/  IMAD.MOV.U32 R10, RZ, RZ, R32 ;  /* 0x000000ffff0a7224 */ /* 0x000fe400078e0020 */
[----:B------:R-:W-:-:S02]  /*2ca0*/  IMAD.MOV.U32 R11, RZ, RZ, R33 ;  /* 0x000000ffff0b7224 */ /* 0x000fc400078e0021 */
[--C-:B---3--:R-:W-:Y:S02]  /*2cb0*/  IMAD.X R13, RZ, RZ, R17.reuse, P2 ;  /* 0x000000ffff0d7224 */ /* 0x108fe400010e0611 */
[----:B------:R-:W-:Y:S01]  /*2cc0*/  IMAD.X R12, RZ, RZ, R17, P1 ;  /* 0x000000ffff0c7224 */ /* 0x000fe200008e0611 */
[----:B------:R0:W-:Y:S01]  /*2cd0*/  STL.128 [R1+0x1c0], R8 ;  /* 0x0001c00801007387 */ /* 0x0001e20000100c00 */
[----:B------:R-:W-:-:S05]  /*2ce0*/  IMAD.MOV.U32 R31, RZ, RZ, R43 ;  /* 0x000000ffff1f7224 */ /* 0x000fca00078e002b */
[----:B------:R-:W-:Y:S01]  /*2cf0*/  STL.128 [R1+0x200], R28 ;  /* 0x0002001c01007387 */ /* 0x000fe20000100c00 */
[----:B0-----:R-:W-:Y:S01]  /*2d00*/  IMAD.MOV.U32 R10, RZ, RZ, R20 ;  /* 0x000000ffff0a7224 */ /* 0x001fe200078e0014 */
[----:B------:R-:W-:Y:S01]  /*2d10*/  IADD3 R20, P0, R16, 0x138, RZ ;  /* 0x0000013810147810 */ /* 0x000fe20007f1e0ff */
[----:B------:R-:W-:Y:S02]  /*2d20*/  IMAD.MOV.U32 R11, RZ, RZ, R21 ;  /* 0x000000ffff0b7224 */ /* 0x000fe400078e0015 */
        /* <DEDUP_REMOVED lines=19> */
.L_x_12262:
[----:B------:R-:W-:Y:S05]  /*2e60*/  BSYNC B0 ;  /* 0x0000000000007941 */ /* 0x000fea0003800000 */
.L_x_12261:
        /* <DEDUP_REMOVED lines=8> */
.L_x_12264:
[----:B------:R-:W-:Y:S05]  /*2ef0*/  BSYNC B0 ;  /* 0x0000000000007941 */ /* 0x000fea0003800000 */
.L_x_12263:
[----:B------:R-:W-:Y:S04]  /*2f00*/  BSSY B0, `(.L_x_12265) ;  /* 0x0000004000007945 */ /* 0x000fe80003800000 */
[----:B-1----:R-:W-:Y:S05]  /*2f10*/  @P0 BRA `(.L_x_12266) ;  /* 0x0000000000080947 */ /* 0x002fea0003800000 */
[----:B------:R-:W1:Y:S02]  /*2f20*/  SYNCS.PHASECHK.TRANS64.TRYWAIT P0, [R24+URZ], R25 ;  /* 0x00000019180075a7 */ /* 0x000e64000800017f */
[----:B-1----:R-:W-:Y:S05]  /*2f30*/  @!P0 BRA `(.L_x_12267) ;  /* 0x0000025c00e88947 */ /* 0x002fea0003800000 */
.L_x_12266:
[----:B------:R-:W-:Y:S05]  /*2f40*/  BSYNC B0 ;  /* 0x0000000000007941 */ /* 0x000fea0003800000 */
.L_x_12265:
[----:B------:R-:W2:Y:S04]  /*2f50*/  LDL R13, [R1+0x210] ;  /* 0x00021000010d7983 */ /* 0x000ea80000100800 */
[----:B------:R-:W2:Y:S01]  /*2f60*/  LDL.64 R8, [R1+0xa0] ;  /* 0x0000a00001087983 */ /* 0x000ea20000100a00 */
[----:B------:R-:W-:Y:S05]  /*2f70*/  WARPSYNC.ALL ;  /* 0x0000000000007948 */ /* 0x000fea0003800000 */
[----:B01----:R-:W3:Y:S04]  /*2f80*/  LDL.64 R24, [R1+0x98] ;  /* 0x0000980001187983 */ /* 0x003ee80000100a00 */
        /* <DEDUP_REMOVED lines=54> */
.L_x_12513:
[----:B------:R-:W-:Y:S05]  /*32f0*/  BSYNC B0 ;  /* 0x0000000000007941 */ /* 0x000fea0003800000 */
.L_x_12268:
[----:B------:R-:W2:Y:S04]  /*3300*/  LDL R10, [R1+0x54] ;  /* 0x00005400010a7983 */ /* 0x000ea80000100800 */
[----:B0-----:R0:W5:Y:S01]  /*3310*/  LDL.64 R8, [R1+0x210] ;  /* 0x0002100001087983 */ /* 0x0011620000100a00 */
[----:B------:R-:W-:Y:S01]  /*3320*/  BSSY B0, `(.L_x_12270) ;  /* 0x0000005000007945 */ /* 0x000fe20003800000 */
[----:B--2---:R-:W-:-:S04]  /*3330*/  LOP3.LUT R10, R10, 0x1, RZ, 0xfc, !PT ;  /* 0x000000010a0a7812 */ /* 0x004fc800078efcff */
[----:B------:R-:W-:-:S13]  /*3340*/  ISETP.NE.AND P1, PT, R10, 0x3, PT ;  /* 0x000000030a00780c */ /* 0x000fda0003f25270 */
[----:B0-----:R-:W-:Y:S05]  /*3350*/  @!P1 BRA `(.L_x_12271) ;  /* 0x0000000000049947 */ /* 0x001fea0003800000 */
[----:B------:R-:W-:Y:S01]  /*3360*/  BPT.TRAP 0x1 ;  /* 0x000000040000795c */ /* 0x000fe20000300000 */
.L_x_12271:
[----:B------:R-:W-:Y:S05]  /*3370*/  BSYNC B0 ;  /* 0x0000000000007941 */ /* 0x000fea0003800000 */
.L_x_12270:
        /* <DEDUP_REMOVED lines=8> */
.L_x_12273:
[----:B------:R-:W-:Y:S05]  /*3400*/  BSYNC B0 ;  /* 0x0000000000007941 */ /* 0x000fea0003800000 */
.L_x_12272:
[----:B------:R-:W-:Y:S04]  /*3410*/  BSSY B0, `(.L_x_12274) ;  /* 0x0000004000007945 */ /* 0x000fe80003800000 */
[----:B-1----:R-:W-:Y:S05]  /*3420*/  @P0 BRA `(.L_x_12275) ;  /* 0x0000000000080947 */ /* 0x002fea0003800000 */
[----:B------:R-:W1:Y:S02]  /*3430*/  SYNCS.PHASECHK.TRANS64.TRYWAIT P0, [R8+URZ], R9 ;  /* 0x00000009080075a7 */ /* 0x000e64000800017f */
[----:B-1----:R-:W-:Y:S05]  /*3440*/  @!P0 BRA `(.L_x_12276) ;  /* 0x0000025800d08947 */ /* 0x002fea0003800000 */
.L_x_12275:
[----:B------:R-:W-:Y:S05]  /*3450*/  BSYNC B0 ;  /* 0x0000000000007941 */ /* 0x000fea0003800000 */
.L_x_12274:
        /* <DEDUP_REMOVED lines=244> */
[----:B------:R-:W-:-:S04]  /*43a0*/  IMAD.U32 R8, RZ, RZ, UR49 ;  /* 0x00000031ff087e24 */ /* 0x000fc8000f8e00ff */
[----:B-----5:R-:W-:Y:S01]  /*43b0*/  IMAD R9, R8, -0x60, R11 ;  /* 0xffffffa008097824 */ /* 0x020fe200078e020b */
[----:B------:R-:W-:Y:S01]  /*43c0*/  LOP3.LUT R8, R75, 0x7ffffffc, RZ, 0xc0, !PT ;  /* 0x7ffffffc4b087812 */ /* 0x000fe200078ec0ff */
[----:B------:R-:W-:Y:S01]  /*43d0*/  UMOV UR4, 0xffffffa0 ;  /* 0xffffffa000047882 */ /* 0x000fe20000000000 */
[----:B------:R-:W-:-:S03]  /*43e0*/  ISETP.GE.AND P2, PT, R72, 0x1, PT ;  /* 0x000000014800780c */ /* 0x000fc60003f46270 */
[----:B------:R-:W-:Y:S01]  /*43f0*/  IMAD.IADD R8, R73, 0x1, -R8 ;  /* 0x0000000149087824 */ /* 0x000fe200078e0a08 */
[----:B------:R-:W-:Y:S01]  /*4400*/  UIMAD UR4, UR49, UR4, 0x60 ;  /* 0x00000060310474a4 */ /* 0x000fe2000f8e0204 */
[----:B------:R-:W-:-:S05]  /*4410*/  LOP3.LUT R19, RZ, R19, RZ, 0x33, !PT ;  /* 0x00000013ff137212 */ /* 0x000fca00078e33ff */
[----:B------:R-:W-:Y:S01]  /*4420*/  IMAD.U32 R75, RZ, RZ, UR4 ;  /* 0x00000004ff4b7e24 */ /* 0x000fe2000f8e00ff */
[----:B------:R-:W-:Y:S03]  /*4430*/  BSSY B0, `(.L_x_12277) ;  /* 0x0000029000007945 */ /* 0x000fe60003800000 */
[----:B------:R-:W-:Y:S02]  /*4440*/  IMAD R76, R8, -0x2, R75 ;  /* 0xfffffffe084c7824 */ /* 0x000fe400078e024b */
[----:B------:R-:W-:Y:S02]  /*4450*/  VIADD R75, R20, UR4 ;  /* 0x00000004144b7c36 */ /* 0x000fe40008000000 */
[----:B--2---:R-:W-:-:S05]  /*4460*/  @P1 IMAD.HI.U32 R12, R77, R12, RZ ;  /* 0x0000000c4d0c1227 */ /* 0x004fca00078e00ff */
[----:B------:R-:W-:-:S05]  /*4470*/  @P1 SHF.R.U32.HI R77, RZ, R13, R12 ;  /* 0x0000000dff4d1219 */ /* 0x000fca000001160c */
[----:B------:R-:W1:Y:S01]  /*4480*/  SHFL.IDX PT, R21, R77, RZ, 0x1c1f ;  /* 0x001c1fff4d157589 */ /* 0x000e6200000e0000 */
[----:B------:R-:W-:-:S04]  /*4490*/  VIADD R13, R9, 0x61 ;  /* 0x00000061090d7836 */ /* 0x000fc80000000000 */
[C---:B------:R-:W-:Y:S02]  /*44a0*/  IMAD R13, R8.reuse, -0x2, R13 ;  /* 0xfffffffe080d7824 */ /* 0x040fe400078e020d */
[----:B------:R-:W-:Y:S02]  /*44b0*/  VIADD R9, R9, 0x60 ;  /* 0x0000006009097836 */ /* 0x000fe40000000000 */
[----:B------:R-:W-:Y:S02]  /*44c0*/  IMAD.IADD R10, R13, 0x1, -R14 ;  /* 0x000000010d0a7824 */ /* 0x000fe400078e0a0e */
        /* <DEDUP_REMOVED lines=18> */
.L_x_12282:
[----:B------:R-:W-:Y:S05]  /*45f0*/  BSYNC B2 ;  /* 0x0000000000027941 */ /* 0x000fea0003800000 */
.L_x_12281:
[----:B------:R-:W-:Y:S01]  /*4600*/  LOP3.LUT R13, RZ, R13, RZ, 0x33, !PT ;  /* 0x0000000dff0d7212 */ /* 0x000fe200078e33ff */
[----:B------:R-:W-:Y:S06]  /*4610*/  BRA `(.L_x_12283) ;  /* 0x0000000000187947 */ /* 0x000fec0003800000 */
.L_x_12280:
[----:B------:R-:W-:-:S13]  /*4620*/  ISETP.NE.AND P1, PT, R72, 0x1, PT ;  /* 0x000000014800780c */ /* 0x000fda0003f25270 */
[----:B------:R-:W-:Y:S05]  /*4630*/  @!P1 BRA `(.L_x_12283) ;  /* 0x0000000000109947 */ /* 0x000fea0003800000 */
[----:B------:R-:W2:Y:S04]  /*4640*/  LDL R10, [R198+0x1c] ;  /* 0x00001c00c60a7983 */ /* 0x000ea80000100800 */
[----:B------:R-:W3:Y:S01]  /*4650*/  LDL R20, [R198+0x20] ;  /* 0x00002000c6147983 */ /* 0x000ee20000100800 */
[----:B--2---:R-:W-:-:S05]  /*4660*/  IMAD.HI.U32 R13, R13, R10, RZ ;  /* 0x0000000a0d0d7227 */ /* 0x004fca00078e00ff */
[----:B---3--:R-:W-:-:S07]  /*4670*/  SHF.R.U32.HI R13, RZ, R20, R13 ;  /* 0x00000014ff0d7219 */ /* 0x008fce000001160d */
.L_x_12283:
[----:B------:R-:W-:Y:S05]  /*4680*/  BSYNC B1 ;  /* 0x0000000000017941 */ /* 0x000fea0003800000 */
.L_x_12279:
[----:B------:R-:W-:-:S05]  /*4690*/  IMAD R13, R72, R13, R76 ;  /* 0x0000000d480d7224 */ /* 0x000fca00078e024c */
[----:B------:R-:W-:Y:S02]  /*46a0*/  VIMNMX R8, R8, R13, !PT ;  /* 0x0000000d08087248 */ /* 0x000fe40007fe0100 */
[----:B------:R-:W-:-:S07]  /*46b0*/  VIADDMNMX R9, R13, R72, R9, PT ;  /* 0x000000480d097246 */ /* 0x000fce0003800109 */
.L_x_12278:
[----:B------:R-:W-:Y:S05]  /*46c0*/  BSYNC B0 ;  /* 0x0000000000007941 */ /* 0x000fea0003800000 */
.L_x_12277:
        /* <DEDUP_REMOVED lines=14> */
[C---:B------:R-:W-:Y:S02]  /*47b0*/  ISETP.LT.OR P4, PT, R9.reuse, 0x9, P4 ;  /* 0x000000090900780c */ /* 0x040fe40002781670 */
        /* <DEDUP_REMOVED lines=118> */
.L_x_12289:
[----:B------:R-:W-:Y:S05]  /*4f20*/  BSYNC B2 ;  /* 0x0000000000027941 */ /* 0x000fea0003800000 */
.L_x_12288:
[----:B------:R-:W-:Y:S01]  /*4f30*/  LOP3.LUT R11, RZ, R11, RZ, 0x33, !PT ;  /* 0x0000000bff0b7212 */ /* 0x000fe200078e33ff */
[----:B------:R-:W-:Y:S06]  /*4f40*/  BRA `(.L_x_12290) ;  /* 0x0000000000187947 */ /* 0x000fec0003800000 */
.L_x_12287:
[----:B------:R-:W-:-:S13]  /*4f50*/  ISETP.NE.AND P6, PT, R72, 0x1, PT ;  /* 0x000000014800780c */ /* 0x000fda0003fc5270 */
[----:B------:R-:W-:Y:S05]  /*4f60*/  @!P6 BRA `(.L_x_12290) ;  /* 0x000000000010e947 */ /* 0x000fea0003800000 */
[----:B------:R-:W2:Y:S04]  /*4f70*/  LDL R12, [R198+0x1c] ;  /* 0x00001c00c60c7983 */ /* 0x000ea80000100800 */
[----:B------:R-:W3:Y:S01]  /*4f80*/  LDL R14, [R198+0x20] ;  /* 0x00002000c60e7983 */ /* 0x000ee20000100800 */
[----:B--2---:R-:W-:-:S05]  /*4f90*/  IMAD.HI.U32 R11, R11, R12, RZ ;  /* 0x0000000c0b0b7227 */ /* 0x004fca00078e00ff */
[----:B---3--:R-:W-:-:S07]  /*4fa0*/  SHF.R.U32.HI R11, RZ, R14, R11 ;  /* 0x0000000eff0b7219 */ /* 0x008fce000001160b */
.L_x_12290:
[----:B------:R-:W-:Y:S05]  /*4fb0*/  BSYNC B1 ;  /* 0x0000000000017941 */ /* 0x000fea0003800000 */
.L_x_12286:
[----:B------:R-:W-:-:S05]  /*4fc0*/  IMAD R11, R72, R11, R76 ;  /* 0x0000000b480b7224 */ /* 0x000fca00078e024c */
[----:B------:R-:W-:Y:S02]  /*4fd0*/  VIADDMNMX R9, R11, R72, R9, PT ;  /* 0x000000480b097246 */ /* 0x000fe40003800109 */
[----:B------:R-:W-:-:S07]  /*4fe0*/  VIMNMX R8, R8, R11, !PT ;  /* 0x0000000b08087248 */ /* 0x000fce0007fe0100 */
.L_x_12285:
[----:B------:R-:W-:Y:S05]  /*4ff0*/  BSYNC B0 ;  /* 0x0000000000007941 */ /* 0x000fea0003800000 */
.L_x_12284:
        /* <DEDUP_REMOVED lines=13> */
[----:B------:R-:W3:Y:S01]  /*50d0*/  LDL R27, [R1+0x3f4] ;  /* 0x0003f400011b7983 */ /* 0x000ee20000100800 */
[----:B------:R-:W-:Y:S02]  /*50e0*/  ISETP.LT.OR P1, PT, R9, 0xa, P1 ;  /* 0x0000000a0900780c */ /* 0x000fe40000f21670 */
[----:B------:R-:W-:Y:S01]  /*50f0*/  ISETP.NE.AND P6, PT, R33, RZ, PT ;  /* 0x000000ff2100720c */ /* 0x000fe20003fc5270 */
[----:B------:R-:W4:Y:S01]  /*5100*/  LDL R149, [R1+0x234] ;  /* 0x0002340001957983 */ /* 0x000f220000100800 */
[----:B------:R-:W-:-:S02]  /*5110*/  FSEL R133, R31, -INF , !P1 ;  /* 0xff8000001f857808 */ /* 0x000fc40004800000 */
[----:B------:R-:W-:Y:S01]  /*5120*/  ISETP.NE.AND P1, PT, R28, RZ, PT ;  /* 0x000000ff1c00720c */ /* 0x000fe20003f25270 */
[----:B------:R-:W4:Y:S01]  /*5130*/  LDL R148, [R1+0x238] ;  /* 0x0002380001947983 */ /* 0x000f220000100800 */
[----:B------:R-:W-:Y:S02]  /*5140*/  FMNMX.FTZ R12, R65, R10, !PT ;  /* 0x0000000a410c7209 */ /* 0x000fe40007810000 */
[C---:B------:R-:W-:Y:S01]  /*5150*/  ISETP.GT.AND P1, PT, R8.reuse, 0x10, !P1 ;  /* 0x000000100800780c */ /* 0x040fe20004f24270 */
[----:B------:R-:W4:Y:S01]  /*5160*/  LDL R28, [R1+0x3f8] ;  /* 0x0003f800011c7983 */ /* 0x000f220000100800 */
[----:B------:R-:W-:Y:S02]  /*5170*/  FMNMX.FTZ R12, R15, R12, !PT ;  /* 0x0000000c0f0c7209 */ /* 0x000fe40007810000 */
[----:B------:R-:W-:Y:S01]  /*5180*/  ISETP.LT.OR P1, PT, R9, 0x11, P1 ;  /* 0x000000110900780c */ /* 0x000fe20000f21670 */
[----:B------:R-:W4:Y:S01]  /*5190*/  LDL R147, [R1+0x23c] ;  /* 0x00023c0001937983 */ /* 0x000f220000100800 */
[----:B------:R-:W-:-:S02]  /*51a0*/  ISETP.GT.AND P3, PT, R8, 0x50, !P3 ;  /* 0x000000500800780c */ /* 0x000fc40005f64270 */
[----:B------:R-:W-:Y:S01]  /*51b0*/  FSEL R163, R34, -INF , !P1 ;  /* 0xff80000022a37808 */ /* 0x000fe20004800000 */
[----:B------:R-:W4:Y:S01]  /*51c0*/  LDL R146, [R1+0x240] ;  /* 0x0002400001927983 */ /* 0x000f220000100800 */
[----:B------:R-:W-:Y:S02]  /*51d0*/  ISETP.NE.AND P1, PT, R29, RZ, PT ;  /* 0x000000ff1d00720c */ /* 0x000fe40003f25270 */
[C---:B------:R-:W-:Y:S01]  /*51e0*/  ISETP.GT.AND P4, PT, R8.reuse, 0x51, !P4 ;  /* 0x000000510800780c */ /* 0x040fe20006784270 */
[----:B------:R-:W4:Y:S01]  /*51f0*/  LDL R29, [R1+0x3fc] ;  /* 0x0003fc00011d7983 */ /* 0x000f220000100800 */
[C---:B------:R-:W-:Y:S02]  /*5200*/  ISETP.GT.AND P1, PT, R8.reuse, 0x11, !P1 ;  /* 0x000000110800780c */ /* 0x040fe40004f24270 */
[----:B------:R-:W-:Y:S01]  /*5210*/  ISETP.GT.AND P5, PT, R8, 0x58, !P5 ;  /* 0x000000580800780c */ /* 0x000fe20006fa4270 */
[----:B------:R-:W4:Y:S01]  /*5220*/  LDL R145, [R1+0x244] ;  /* 0x0002440001917983 */ /* 0x000f220000100800 */
[----:B------:R-:W-:-:S02]  /*5230*/  ISETP.LT.OR P1, PT, R9, 0x12, P1 ;  /* 0x000000120900780c */ /* 0x000fc40000f21670 */
[----:B------:R-:W-:Y:S01]  /*5240*/  ISETP.LT.OR P3, PT, R9, 0x51, P3 ;  /* 0x000000510900780c */ /* 0x000fe20001f61670 */
[----:B------:R-:W4:Y:S01]  /*5250*/  LDL R144, [R1+0x248] ;  /* 0x0002480001907983 */ /* 0x000f220000100800 */
[----:B------:R-:W-:Y:S02]  /*5260*/  FSEL R167, R35, -INF , !P1 ;  /* 0xff80000023a77808 */ /* 0x000fe40004800000 */
[----:B------:R-:W-:Y:S01]  /*5270*/  ISETP.GT.AND P1, PT, R8, 0x18, !P2 ;  /* 0x000000180800780c */ /* 0x000fe20005724270 */
[----:B------:R-:W4:Y:S01]  /*5280*/  LDL R143, [R1+0x24c] ;  /* 0x00024c00018f7983 */ /* 0x000f220000100800 */
[----:B------:R-:W-:Y:S02]  /*5290*/  ISETP.NE.AND P2, PT, R13, RZ, PT ;  /* 0x000000ff0d00720c */ /* 0x000fe40003f45270 */
[C---:B------:R-:W-:Y:S01]  /*52a0*/  ISETP.LT.OR P1, PT, R9.reuse, 0x19, P1 ;  /* 0x000000190900780c */ /* 0x040fe20000f21670 */
[----:B------:R-:W4:Y:S01]  /*52b0*/  LDL R141, [R1+0x250] ;  /* 0x00025000018d7983 */ /* 0x000f220000100800 */
[----:B------:R-:W-:-:S02]  /*52c0*/  ISETP.LT.OR P4, PT, R9, 0x52, P4 ;  /* 0x000000520900780c */ /* 0x000fc40002781670 */
[----:B------:R-:W-:Y:S01]  /*52d0*/  FSEL R171, R38, -INF , !P1 ;  /* 0xff80000026ab7808 */ /* 0x000fe20004800000 */
[----:B------:R-:W4:Y:S01]  /*52e0*/  LDL R140, [R1+0x254] ;  /* 0x00025400018c7983 */ /* 0x000f220000100800 */
[----:B------:R-:W-:Y:S02]  /*52f0*/  ISETP.GT.AND P1, PT, R8, 0x19, !P6 ;  /* 0x000000190800780c */ /* 0x000fe40007724270 */
[----:B------:R-:W-:Y:S01]  /*5300*/  ISETP.NE.AND P6, PT, R53, RZ, PT ;  /* 0x000000ff3500720c */ /* 0x000fe20003fc5270 */
[----:B------:R-:W4:Y:S01]  /*5310*/  LDL R139, [R1+0x258] ;  /* 0x00025800018b7983 */ /* 0x000f220000100800 */
[----:B------:R-:W-:Y:S02]  /*5320*/  ISETP.LT.OR P1, PT, R9, 0x1a, P1 ;  /* 0x0000001a0900780c */ /* 0x000fe40000f21670 */
[----:B------:R-:W-:Y:S01]  /*5330*/  FSEL R181, R66, -INF , !P3 ;  /* 0xff80000042b57808 */ /* 0x000fe20005800000 */
[----:B------:R-:W4:Y:S01]  /*5340*/  LDL R138, [R1+0x25c] ;  /* 0x00025c00018a7983 */ /* 0x000f220000100800 */
[----:B------:R-:W-:-:S02]  /*5350*/  FSEL R174, R39, -INF , !P1 ;  /* 0xff80000027ae7808 */ /* 0x000fc40004800000 */
[----:B------:R-:W-:Y:S01]  /*5360*/  ISETP.NE.AND P1, PT, R36, RZ, PT ;  /* 0x000000ff2400720c */ /* 0x000fe20003f25270 */
[----:B------:R-:W4:Y:S01]  /*5370*/  LDL R137, [R1+0x260] ;  /* 0x0002600001897983 */ /* 0x000f220000100800 */
[----:B------:R-:W-:Y:S02]  /*5380*/  ISETP.LT.OR P5, PT, R9, 0x59, P5 ;  /* 0x000000590900780c */ /* 0x000fe40002fa1670 */
[----:B------:R-:W-:Y:S01]  /*5390*/  ISETP.GT.AND P1, PT, R8, 0x20, !P1 ;  /* 0x000000200800780c */ /* 0x000fe20004f24270 */
[----:B------:R-:W4:Y:S01]  /*53a0*/  LDL R136, [R1+0x264] ;  /* 0x0002640001887983 */ /* 0x000f220000100800 */
[----:B------:R-:W-:Y:S02]  /*53b0*/  FSEL R182, R67, -INF , !P4 ;  /* 0xff80000043b67808 */ /* 0x000fe40006000000 */
[----:B------:R-:W-:Y:S01]  /*53c0*/  ISETP.LT.OR P1, PT, R9, 0x21, P1 ;  /* 0x000000210900780c */ /* 0x000fe20000f21670 */
[----:B------:R-:W4:Y:S01]  /*53d0*/  LDL R135, [R1+0x268] ;  /* 0x0002680001877983 */ /* 0x000f220000100800 */
[----:B------:R-:W-:-:S02]  /*53e0*/  FSEL R183, R70, -INF , !P5 ;  /* 0xff80000046b77808 */ /* 0x000fc40006800000 */
[----:B------:R-:W-:Y:S01]  /*53f0*/  FSEL R160, R42, -INF , !P1 ;  /* 0xff8000002aa07808 */ /* 0x000fe20004800000 */
[----:B------:R-:W4:Y:S01]  /*5400*/  LDL R130, [R1+0x26c] ;  /* 0x00026c0001827983 */ /* 0x000f220000100800 */
[----:B------:R-:W-:-:S03]  /*5410*/  ISETP.NE.AND P1, PT, R37, RZ, PT ;  /* 0x000000ff2500720c */ /* 0x000fc60003f25270 */
[----:B------:R-:W4:Y:S01]  /*5420*/  LDL R129, [R1+0x270] ;  /* 0x0002700001817983 */ /* 0x000f220000100800 */
[----:B------:R-:W-:-:S03]  /*5430*/  ISETP.GT.AND P1, PT, R8, 0x21, !P1 ;  /* 0x000000210800780c */ /* 0x000fc60004f24270 */
[----:B------:R-:W4:Y:S01]  /*5440*/  LDL R128, [R1+0x274] ;  /* 0x0002740001807983 */ /* 0x000f220000100800 */
[----:B------:R-:W-:-:S03]  /*5450*/  ISETP.LT.OR P1, PT, R9, 0x22, P1 ;  /* 0x000000220900780c */ /* 0x000fc60000f21670 */
[----:B------:R-:W4:Y:S01]  /*5460*/  LDL R127, [R1+0x278] ;  /* 0x00027800017f7983 */ /* 0x000f220000100800 */
[----:B------:R-:W-:Y:S02]  /*5470*/  FSEL R166, R43, -INF , !P1 ;  /* 0xff8000002ba67808 */ /* 0x000fe40004800000 */
[----:B------:R-:W-:Y:S01]  /*5480*/  ISETP.NE.AND P1, PT, R40, RZ, PT ;  /* 0x000000ff2800720c */ /* 0x000fe20003f25270 */
[----:B------:R-:W4:Y:S03]  /*5490*/  LDL R126, [R1+0x27c] ;  /* 0x00027c00017e7983 */ /* 0x000f260000100800 */
[----:B------:R-:W-:Y:S01]  /*54a0*/  ISETP.GT.AND P1, PT, R8, 0x28, !P1 ;  /* 0x000000280800780c */ /* 0x000fe20004f24270 */
[----:B------:R-:W4:Y:S03]  /*54b0*/  LDL R125, [R1+0x280] ;  /* 0x00028000017d7983 */ /* 0x000f260000100800 */
[----:B------:R-:W-:Y:S01]  /*54c0*/  ISETP.LT.OR P1, PT, R9, 0x29, P1 ;  /* 0x000000290900780c */ /* 0x000fe20000f21670 */
[----:B------:R-:W4:Y:S03]  /*54d0*/  LDL R124, [R1+0x284] ;  /* 0x00028400017c7983 */ /* 0x000f260000100800 */
[----:B------:R-:W-:Y:S01]  /*54e0*/  FSEL R170, R46, -INF , !P1 ;  /* 0xff8000002eaa7808 */ /* 0x000fe20004800000 */
[----:B------:R-:W4:Y:S01]  /*54f0*/  LDL R123, [R1+0x288] ;  /* 0x00028800017b7983 */ /* 0x000f220000100800 */
[----:B------:R-:W-:-:S03]  /*5500*/  ISETP.NE.AND P1, PT, R41, RZ, PT ;  /* 0x000000ff2900720c */ /* 0x000fc60003f25270 */
[----:B------:R-:W5:Y:S01]  /*5510*/  LDL R46, [R1+0x22c] ;  /* 0x00022c00012e7983 */ /* 0x000f620000100800 */
        /* <DEDUP_REMOVED lines=14> */
[----:B------:R-:W3:Y:S01]  /*5600*/  LDL R45, [R1+0x224] ;  /* 0x00022400012d7983 */ /* 0x000ee20000100800 */
        /* <DEDUP_REMOVED lines=28> */
[----:B------:R-:W-:-:S02]  /*57d0*/  ISETP.GT.AND P1, PT, R8, RZ, !P2 ;  /* 0x000000ff0800720c */ /* 0x000fc40005724270 */
[----:B------:R-:W-:Y:S01]  /*57e0*/  ISETP.NE.AND P2, PT, R57, RZ, PT ;  /* 0x000000ff3900720c */ /* 0x000fe20003f45270 */
[----:B------:R-:W4:Y:S01]  /*57f0*/  LDL R104, [R1+0x2d4] ;  /* 0x0002d40001687983 */ /* 0x000f220000100800 */
[----:B------:R-:W-:Y:S02]  /*5800*/  ISETP.LT.OR P1, PT, R9, 0x1, P1 ;  /* 0x000000010900780c */ /* 0x000fe40000f21670 */
[----:B------:R-:W-:Y:S01]  /*5810*/  ISETP.GT.AND P2, PT, R8, 0x49, !P2 ;  /* 0x000000490800780c */ /* 0x000fe20005744270 */
[----:B------:R-:W4:Y:S01]  /*5820*/  LDL R103, [R1+0x2d8] ;  /* 0x0002d80001677983 */ /* 0x000f220000100800 */
[----:B------:R-:W-:Y:S02]  /*5830*/  FSEL R142, R26, -INF , !P1 ;  /* 0xff8000001a8e7808 */ /* 0x000fe40004800000 */
[----:B------:R-:W-:Y:S01]  /*5840*/  ISETP.GT.AND P1, PT, R8, 0x41, !P6 ;  /* 0x000000410800780c */ /* 0x000fe20007724270 */
[----:B------:R-:W4:Y:S01]  /*5850*/  LDL R102, [R1+0x2dc] ;  /* 0x0002dc0001667983 */ /* 0x000f220000100800 */
[----:B------:R-:W-:-:S02]  /*5860*/  FMNMX.FTZ R11, R142, R131, !PT ;  /* 0x000000838e0b7209 */ /* 0x000fc40007810000 */
[----:B------:R-:W-:Y:S01]  /*5870*/  ISETP.LT.OR P1, PT, R9, 0x42, P1 ;  /* 0x000000420900780c */ /* 0x000fe20000f21670 */
[----:B------:R-:W4:Y:S01]  /*5880*/  LDL R101, [R1+0x2e0] ;  /* 0x0002e00001657983 */ /* 0x000f220000100800 */
[----:B------:R-:W-:Y:S02]  /*5890*/  FMNMX.FTZ R14, R132, R11, !PT ;  /* 0x0000000b840e7209 */ /* 0x000fe40007810000 */
[----:B------:R-:W-:Y:S01]  /*58a0*/  FMNMX.FTZ R11, R19, R12, !PT ;  /* 0x0000000c130b7209 */ /* 0x000fe20007810000 */
[----:B------:R-:W4:Y:S01]  /*58b0*/  LDL R100, [R1+0x2e4] ;  /* 0x0002e40001647983 */ /* 0x000f220000100800 */
[----:B------:R-:W-:Y:S02]  /*58c0*/  FMNMX.FTZ R14, R133, R14, !PT ;  /* 0x0000000e850e7209 */ /* 0x000fe40007810000 */
[----:B------:R-:W-:Y:S01]  /*58d0*/  FMNMX.FTZ R12, R134, R11, !PT ;  /* 0x0000000b860c7209 */ /* 0x000fe20007810000 */
[----:B------:R-:W4:Y:S01]  /*58e0*/  LDL R99, [R1+0x2e8] ;  /* 0x0002e80001637983 */ /* 0x000f220000100800 */
[----:B------:R-:W-:-:S02]  /*58f0*/  FMNMX.FTZ R14, R163, R14, !PT ;  /* 0x0000000ea30e7209 */ /* 0x000fc40007810000 */
[----:B------:R-:W-:Y:S01]  /*5900*/  FMNMX.FTZ R11, R21, R12, !PT ;  /* 0x0000000c150b7209 */ /* 0x000fe20007810000 */
        /* <DEDUP_REMOVED lines=26> */
[----:B------:R-:W-:Y:S01]  /*5ab0*/  FSEL R169, R59, -INF , !P1 ;  /* 0xff8000003ba97808 */ /* 0x000fe20004800000 */
[----:B------:R-:W4:Y:S01]  /*5ac0*/  LDL R89, [R1+0x310] ;  /* 0x0003100001597983 */ /* 0x000f220000100800 */
[----:B------:R-:W-:Y:S02]  /*5ad0*/  ISETP.NE.AND P1, PT, R56, RZ, PT ;  /* 0x000000ff3800720c */ /* 0x000fe40003f25270 */
[----:B------:R-:W-:Y:S01]  /*5ae0*/  FMNMX.FTZ R12, R191, R12, !PT ;  /* 0x0000000cbf0c7209 */ /* 0x000fe20007810000 */
[----:B------:R-:W4:Y:S01]  /*5af0*/  LDL R88, [R1+0x314] ;  /* 0x0003140001587983 */ /* 0x000f220000100800 */
[----:B------:R-:W-:Y:S02]  /*5b00*/  FMNMX.FTZ R14, R168, R11, !PT ;  /* 0x0000000ba80e7209 */ /* 0x000fe40007810000 */
[----:B------:R-:W-:Y:S01]  /*5b10*/  ISETP.NE.AND P6, PT, R24, RZ, PT ;  /* 0x000000ff1800720c */ /* 0x000fe20003fc5270 */
[----:B------:R-:W4:Y:S01]  /*5b20*/  LDL R87, [R1+0x318] ;  /* 0x0003180001577983 */ /* 0x000f220000100800 */
[----:B------:R-:W-:-:S02]  /*5b30*/  ISETP.GT.AND P1, PT, R8, 0x48, !P1 ;  /* 0x000000480800780c */ /* 0x000fc40004f24270 */
[----:B------:R-:W-:Y:S01]  /*5b40*/  FMNMX.FTZ R12, R199, R12, !PT ;  /* 0x0000000cc70c7209 */ /* 0x000fe20007810000 */
[----:B------:R-:W4:Y:S01]  /*5b50*/  LDL R86, [R1+0x31c] ;  /* 0x00031c0001567983 */ /* 0x000f220000100800 */
[----:B------:R-:W-:Y:S02]  /*5b60*/  FMNMX.FTZ R11, R173, R14, !PT ;  /* 0x0000000ead0b7209 */ /* 0x000fe40007810000 */
[----:B------:R-:W-:Y:S01]  /*5b70*/  ISETP.GT.AND P6, PT, R8, 0x59, !P6 ;  /* 0x000000590800780c */ /* 0x000fe200077c4270 */
[----:B------:R-:W4:Y:S01]  /*5b80*/  LDL R85, [R1+0x320] ;  /* 0x0003200001557983 */ /* 0x000f220000100800 */
[----:B------:R-:W-:Y:S02]  /*5b90*/  ISETP.LT.OR P1, PT, R9, 0x49, P1 ;  /* 0x000000490900780c */ /* 0x000fe40000f21670 */
[----:B------:R-:W-:Y:S01]  /*5ba0*/  FMNMX.FTZ R13, R185, R12, !PT ;  /* 0x0000000cb90d7209 */ /* 0x000fe20007810000 */
[----:B------:R-:W4:Y:S01]  /*5bb0*/  LDL R84, [R1+0x324] ;  /* 0x0003240001547983 */ /* 0x000f220000100800 */
[----:B------:R-:W-:-:S02]  /*5bc0*/  FMNMX.FTZ R8, R162, R11, !PT ;  /* 0x0000000ba2087209 */ /* 0x000fc40007810000 */
[----:B------:R-:W-:Y:S01]  /*5bd0*/  ISETP.LT.OR P2, PT, R9, 0x4a, P2 ;  /* 0x0000004a0900780c */ /* 0x000fe20001741670 */
[----:B------:R-:W4:Y:S01]  /*5be0*/  LDL R83, [R1+0x328] ;  /* 0x0003280001537983 */ /* 0x000f220000100800 */
[----:B------:R-:W-:Y:S02]  /*5bf0*/  FSEL R175, R62, -INF , !P1 ;  /* 0xff8000003eaf7808 */ /* 0x000fe40004800000 */
[----:B------:R-:W-:Y:S01]  /*5c00*/  FMNMX.FTZ R12, R186, R13, !PT ;  /* 0x0000000dba0c7209 */ /* 0x000fe20007810000 */
[----:B------:R-:W4:Y:S01]  /*5c10*/  LDL R82, [R1+0x32c] ;  /* 0x00032c0001527983 */ /* 0x000f220000100800 */
[----:B------:R-:W-:Y:S02]  /*5c20*/  FMNMX.FTZ R8, R169, R8, !PT ;  /* 0x00000008a9087209 */ /* 0x000fe40007810000 */
[----:B------:R-:W-:Y:S01]  /*5c30*/  FSEL R176, R63, -INF , !P2 ;  /* 0xff8000003fb07808 */ /* 0x000fe20005000000 */
        /* <DEDUP_REMOVED lines=10> */
[----:B------:R-:W-:-:S02]  /*5ce0*/  ISETP.LT.OR P6, PT, R9, 0x5a, P6 ;  /* 0x0000005a0900780c */ /* 0x000fc400037c1670 */
[----:B------:R-:W-:Y:S01]  /*5cf0*/  FMNMX.FTZ R8, R178, R11, !PT ;  /* 0x0000000bb2087209 */ /* 0x000fe20007810000 */
[----:B------:R-:W4:Y:S01]  /*5d00*/  LDL R77, [R1+0x340] ;  /* 0x00034000014d7983 */ /* 0x000f220000100800 */
[----:B------:R-:W-:Y:S02]  /*5d10*/  FMNMX.FTZ R12, R182, R13, !PT ;  /* 0x0000000db60c7209 */ /* 0x000fe40007810000 */
[----:B------:R-:W-:Y:S01]  /*5d20*/  FSEL R184, R71, -INF , !P6 ;  /* 0xff80000047b87808 */ /* 0x000fe20007000000 */
[----:B------:R-:W2:Y:S01]  /*5d30*/  LDL R11, [R1+0x450] ;  /* 0x00045000010b7983 */ /* 0x000ea20000100800 */
[----:B------:R-:W-:Y:S02]  /*5d40*/  FMNMX.FTZ R9, R179, R8, !PT ;  /* 0x00000008b3097209 */ /* 0x000fe40007810000 */
[----:B------:R-:W-:Y:S01]  /*5d50*/  FMNMX.FTZ R13, R183, R12, !PT ;  /* 0x0000000cb70d7209 */ /* 0x000fe20007810000 */
[----:B------:R-:W4:Y:S01]  /*5d60*/  LDL R76, [R1+0x344] ;  /* 0x00034400014c7983 */ /* 0x000f220000100800 */
[----:B------:R-:W-:-:S02]  /*5d70*/  FMNMX.FTZ R12, R180, R9, !PT ;  /* 0x00000009b40c7209 */ /* 0x000fc40007810000 */
[----:B------:R-:W-:Y:S01]  /*5d80*/  FMNMX.FTZ R13, R184, R13, !PT ;  /* 0x0000000db80d7209 */ /* 0x000fe20007810000 */
[----:B------:R-:W4:Y:S04]  /*5d90*/  LDL R75, [R1+0x348] ;  /* 0x00034800014b7983 */ /* 0x000f280000100800 */
[----:B------:R0:W-:Y:S04]  /*5da0*/  STL.64 [R1+0x430], R12 ;  /* 0x0004300c01007387 */ /* 0x0001e80000100a00 */
[----:B------:R-:W5:Y:S04]  /*5db0*/  LDL R26, [R1+0x434] ;  /* 0x00043400011a7983 */ /* 0x000f680000100800 */
[----:B------:R-:W1:Y:S04]  /*5dc0*/  SHFL.BFLY PT, R9, R12, 0x2, 0x1f ;  /* 0x0c401f000c097f89 */ /* 0x000e6800000e0000 */
[----:B0-----:R-:W4:Y:S04]  /*5dd0*/  LDL R13, [R1+0x3b8] ;  /* 0x0003b800010d7983 */ /* 0x001f280000100800 */
[----:B------:R-:W4:Y:S04]  /*5de0*/  LDL R74, [R1+0x34c] ;  /* 0x00034c00014a7983 */ /* 0x000f280000100800 */
[----:B------:R-:W4:Y:S04]  /*5df0*/  LDL R73, [R1+0x350] ;  /* 0x0003500001497983 */ /* 0x000f280000100800 */
[----:B------:R-:W4:Y:S04]  /*5e00*/  LDL R72, [R1+0x354] ;  /* 0x0003540001487983 */ /* 0x000f280000100800 */
[----:B------:R-:W4:Y:S01]  /*5e10*/  LDL R71, [R1+0x358] ;  /* 0x0003580001477983 */ /* 0x000f220000100800 */
[----:B-1----:R-:W-:-:S03]  /*5e20*/  FMNMX.FTZ R14, R12, R9, !PT ;  /* 0x000000090c0e7209 */ /* 0x002fc60007810000 */
[----:B------:R-:W4:Y:S04]  /*5e30*/  LDL R70, [R1+0x35c] ;  /* 0x00035c0001467983 */ /* 0x000f280000100800 */
[----:B------:R-:W0:Y:S04]  /*5e40*/  SHFL.BFLY PT, R9, R14, 0x1, 0x1f ;  /* 0x0c201f000e097f89 */ /* 0x000e2800000e0000 */
[----:B------:R-:W4:Y:S04]  /*5e50*/  LDL R12, [R1+0x3a8] ;  /* 0x0003a800010c7983 */ /* 0x000f280000100800 */
[----:B------:R-:W4:Y:S04]  /*5e60*/  LDL R69, [R1+0x360] ;  /* 0x0003600001457983 */ /* 0x000f280000100800 */
[----:B------:R-:W4:Y:S04]  /*5e70*/  LDL R68, [R1+0x364] ;  /* 0x0003640001447983 */ /* 0x000f280000100800 */
[----:B------:R-:W4:Y:S04]  /*5e80*/  LDL R67, [R1+0x368] ;  /* 0x0003680001437983 */ /* 0x000f280000100800 */
[----:B------:R-:W4:Y:S01]  /*5e90*/  LDL R66, [R1+0x36c] ;  /* 0x00036c0001427983 */ /* 0x000f220000100800 */
[----:B0-----:R-:W-:-:S03]  /*5ea0*/  FMNMX.FTZ R24, R14, R9, !PT ;  /* 0x000000090e187209 */ /* 0x001fc60007810000 */
[----:B------:R-:W4:Y:S04]  /*5eb0*/  LDL R49, [R1+0x370] ;  /* 0x0003700001317983 */ /* 0x000f280000100800 */
[----:B------:R0:W-:Y:S04]  /*5ec0*/  STL [R1+0x430], R24 ;  /* 0x0004301801007387 */ /* 0x0001e80000100800 */
[----:B------:R-:W3:Y:S04]  /*5ed0*/  LDL R156, [R1+0x430] ;  /* 0x00043000019c7983 */ /* 0x000ee80000100800 */
[----:B------:R-:W4:Y:S04]  /*5ee0*/  LDL.64 R8, [R1+0xa8] ;  /* 0x0000a80001087983 */ /* 0x000f280000100a00 */
[----:B------:R-:W4:Y:S04]  /*5ef0*/  LDL R14, [R1+0x3d0] ;  /* 0x0003d000010e7983 */ /* 0x000f280000100800 */
[----:B0-----:R-:W4:Y:S04]  /*5f00*/  LDL R24, [R1+0x3e8] ;  /* 0x0003e80001187983 */ /* 0x001f280000100800 */
[----:B------:R-:W4:Y:S04]  /*5f10*/  LDL R64, [R1+0x374] ;  /* 0x0003740001407983 */ /* 0x000f280000100800 */
        /* <DEDUP_REMOVED lines=31> */
[----:B-----5:R-:W0:Y:S02]  /*6110*/  SHFL.BFLY PT, R155, R26, 0x2, 0x1f ;  /* 0x0c401f001a9b7f89 */ /* 0x020e2400000e0000 */
[----:B0-----:R-:W-:-:S02]  /*6120*/  FMNMX.FTZ R155, R155, R26, !PT ;  /* 0x0000001a9b9b7209 */ /* 0x001fc40007810000 */
[----:B------:R-:W5:Y:S01]  /*6130*/  LDL R26, [R1+0x3f0] ;  /* 0x0003f000011a7983 */ /* 0x000f620000100800 */
[----:B---3--:R-:W-:Y:S01]  /*6140*/  FSETP.NEU.FTZ.AND P1, PT, R156, -INF , PT ;  /* 0xff8000009c00780b */ /* 0x008fe20003f3d000 */
[----:B--2---:R-:W-:-:S05]  /*6150*/  FMUL.FTZ R156, R11, R156 ;  /* 0x0000009c0b9c7220 */ /* 0x004fca0000410000 */
        /* <DEDUP_REMOVED lines=25> */
[----:B------:R-:W2:Y:S04]  /*62f0*/  LDL R21, [R1+0x414] ;  /* 0x0004140001157983 */ /* 0x000ea80000100800 */
[----:B------:R-:W3:Y:S04]  /*6300*/  LDL R156, [R1+0x418] ;  /* 0x00041800019c7983 */ /* 0x000ee80000100800 */
[----:B------:R-:W0:Y:S01]  /*6310*/  SHFL.BFLY PT, R10, R155, 0x1, 0x1f ;  /* 0x0c201f009b0a7f89 */ /* 0x000e2200000e0000 */
[----:B----4-:R-:W-:Y:S01]  /*6320*/  IMAD R158, R158, 0xc00, R8 ;  /* 0x00000c009e9e7824 */ /* 0x010fe200078e0208 */
[----:B------:R-:W-:Y:S02]  /*6330*/  MUFU.EX2 R65, R65 ;  /* 0x0000004100417308 */ /* 0x000fe40000000800 */
[----:B------:R1:W-:Y:S01]  /*6340*/  STL [R1+0x22c], R46 ;  /* 0x00022c2e01007387 */ /* 0x0003e20000100800 */
[----:B0-----:R-:W-:-:S04]  /*6350*/  FMNMX.FTZ R10, R155, R10, !PT ;  /* 0x0000000a9b0a7209 */ /* 0x001fc80007810000 */
[C---:B------:R-:W-:Y:S01]  /*6360*/  FSETP.NEU.FTZ.AND P1, PT, R10.reuse, -INF , PT ;  /* 0xff8000000a00780b */ /* 0x040fe20003f3d000 */
[----:B------:R-:W-:-:S05]  /*6370*/  FMUL.FTZ R8, R10, R11 ;  /* 0x0000000b0a087220 */ /* 0x000fca0000410000 */
[----:B------:R-:W-:Y:S01]  /*6380*/  FSEL R8, R8, RZ, P1 ;  /* 0x000000ff08087208 */ /* 0x000fe20000800000 */
[----:B-1----:R-:W0:Y:S04]  /*6390*/  MUFU.EX2 R46, R151 ;  /* 0x00000097002e7308 */ /* 0x002e280000000800 */
[-CC-:B------:R-:W-:Y:S01]  /*63a0*/  FFMA.FTZ R219, R132, R11.reuse, -R8.reuse ;  /* 0x0000000b84db7223 */ /* 0x180fe20000010808 */
[-CC-:B------:R-:W-:Y:S01]  /*63b0*/  FFMA.FTZ R223, R133, R11.reuse, -R8.reuse ;  /* 0x0000000b85df7223 */ /* 0x180fe20000010808 */
[-CC-:B------:R-:W-:Y:S01]  /*63c0*/  FFMA.FTZ R142, R142, R11.reuse, -R8.reuse ;  /* 0x0000000b8e8e7223 */ /* 0x180fe20000010808 */
[----:B------:R-:W-:Y:S01]  /*63d0*/  FFMA.FTZ R131, R131, R11, -R8 ;  /* 0x0000000b83837223 */ /* 0x000fe20000010808 */
[----:B------:R1:W-:Y:S02]  /*63e0*/  STL [R1+0x224], R45 ;  /* 0x0002242d01007387 */ /* 0x0003e40000100800 */
[----:B------:R-:W-:Y:S02]  /*63f0*/  MUFU.EX2 R219, R219 ;  /* 0x000000db00db7308 */ /* 0x000fe40000000800 */
[----:B------:R4:W-:Y:S04]  /*6400*/  STL [R1+0x3a8], R12 ;  /* 0x0003a80c01007387 */ /* 0x0009e80000100800 */
[----:B------:R0:W-:Y:S02]  /*6410*/  STL [R1+0x3b8], R13 ;  /* 0x0003b80d01007387 */ /* 0x0001e40000100800 */
[----:B-1----:R1:W-:Y:S02]  /*6420*/  MUFU.EX2 R45, R152 ;  /* 0x00000098002d7308 */ /* 0x0023e40000000800 */
[----:B------:R1:W-:Y:S06]  /*6430*/  STL [R1+0x3d0], R14 ;  /* 0x0003d00e01007387 */ /* 0x0003ec0000100800 */
[----:B----4-:R-:W-:Y:S08]  /*6440*/  MUFU.EX2 R12, R153 ;  /* 0x00000099000c7308 */ /* 0x010ff00000000800 */
[----:B0-----:R-:W-:Y:S08]  /*6450*/  MUFU.EX2 R13, R142 ;  /* 0x0000008e000d7308 */ /* 0x001ff00000000800 */
[----:B-1----:R-:W0:Y:S08]  /*6460*/  MUFU.EX2 R14, R131 ;  /* 0x00000083000e7308 */ /* 0x002e300000000800 */
[----:B------:R-:W1:Y:S01]  /*6470*/  MUFU.EX2 R223, R223 ;  /* 0x000000df00df7308 */ /* 0x000e620000000800 */
[----:B------:R4:W-:Y:S01]  /*6480*/  STL [R1+0x3e8], R24 ;  /* 0x0003e81801007387 */ /* 0x0009e20000100800 */
[----:B------:R-:W-:Y:S01]  /*6490*/  IMAD.MOV.U32 R159, RZ, RZ, R9 ;  /* 0x000000ffff9f7224 */ /* 0x000fe200078e0009 */
[----:B------:R-:W-:-:S02]  /*64a0*/  R2UR UR6, R158 ;  /* 0x000000009e0672ca */ /* 0x000fc400000e0000 */
[----:B------:R0:W-:Y:S01]  /*64b0*/  STL [R1+0x3ec], R25 ;  /* 0x0003ec1901007387 */ /* 0x0001e20000100800 */
[----:B----4-:R-:W-:-:S03]  /*64c0*/  VIADD R24, R158, 0x80 ;  /* 0x000000809e187836 */ /* 0x010fc60000000000 */
[----:B------:R4:W-:Y:S01]  /*64d0*/  STL [R1+0x3f4], R27 ;  /* 0x0003f41b01007387 */ /* 0x0009e20000100800 */
[----:B------:R-:W-:Y:S01]  /*64e0*/  R2UR UR7, R159 ;  /* 0x000000009f0772ca */ /* 0x000fe200000e0000 */
[--C-:B0-----:R-:W-:Y:S02]  /*64f0*/  IMAD.MOV.U32 R25, RZ, RZ, R9.reuse ;  /* 0x000000ffff197224 */ /* 0x101fe400078e0009 */
[----:B------:R0:W-:Y:S01]  /*6500*/  STL [R1+0x3f8], R28 ;  /* 0x0003f81c01007387 */ /* 0x0001e20000100800 */
[----:B------:R-:W-:Y:S01]  /*6510*/  R2UR UR10, R24 ;  /* 0x00000000180a72ca */ /* 0x000fe200000e0000 */
[----:B------:R-:W-:Y:S02]  /*6520*/  FADD.FTZ R24, R65, R46 ;  /* 0x0000002e41187221 */ /* 0x000fe40000010000 */
[----:B------:R1:W-:Y:S01]  /*6530*/  STL [R1+0x3fc], R29 ;  /* 0x0003fc1d01007387 */ /* 0x0003e20000100800 */
[----:B----4-:R-:W-:Y:S01]  /*6540*/  IMAD.MOV.U32 R27, RZ, RZ, R9 ;  /* 0x000000ffff1b7224 */ /* 0x010fe200078e0009 */
[----:B------:R-:W-:-:S02]  /*6550*/  F2FP.BF16.F32.PACK_AB R152, R46, R65 ;  /* 0x000000412e98723e */ /* 0x000fc400000010ff */
[----:B------:R4:W-:Y:S01]  /*6560*/  STL [R1+0x220], R154 ;  /* 0x0002209a01007387 */ /* 0x0009e20000100800 */
[----:B0-----:R-:W-:Y:S01]  /*6570*/  VIADD R28, R158, 0x180 ;  /* 0x000001809e1c7836 */ /* 0x001fe20000000000 */
[----:B------:R-:W-:Y:S01]  /*6580*/  F2FP.BF16.F32.PACK_AB R153, R14, R13 ;  /* 0x0000000d0e99723e */ /* 0x000fe200000010ff */
[----:B-1----:R-:W-:Y:S01]  /*6590*/  IMAD.MOV.U32 R29, RZ, RZ, R9 ;  /* 0x000000ffff1d7224 */ /* 0x002fe200078e0009 */
[----:B------:R-:W-:Y:S02]  /*65a0*/  F2FP.BF16.F32.PACK_AB R155, R223, R219 ;  /* 0x000000dbdf9b723e */ /* 0x000fe400000010ff */
[----:B----4-:R-:W-:Y:S01]  /*65b0*/  F2FP.BF16.F32.PACK_AB R154, R12, R45 ;  /* 0x0000002d0c9a723e */ /* 0x010fe200000010ff */
[----:B------:R-:W-:Y:S01]  /*65c0*/  STL [R1+0x228], R47 ;  /* 0x0002282f01007387 */ /* 0x000fe20000100800 */
[----:B------:R-:W-:Y:S01]  /*65d0*/  R2UR UR11, R25 ;  /* 0x00000000190b72ca */ /* 0x000fe200000e0000 */
[----:B------:R-:W-:Y:S01]  /*65e0*/  FADD.FTZ R159, R45, R24 ;  /* 0x000000182d9f7221 */ /* 0x000fe20000010000 */
[----:B------:R-:W-:Y:S01]  /*65f0*/  R2UR UR15, R27 ;  /* 0x000000001b0f72ca */ /* 0x000fe200000e0000 */
[----:B------:R-:W-:Y:S01]  /*6600*/  STL [R1+0x230], R150 ;  /* 0x0002309601007387 */ /* 0x000fe20000100800 */
[----:B------:R-:W-:-:S02]  /*6610*/  R2UR UR18, R28 ;  /* 0x000000001c1272ca */ /* 0x000fc400000e0000 */
[----:B------:R-:W-:Y:S01]  /*6620*/  R2UR UR19, R29 ;  /* 0x000000001d1372ca */ /* 0x000fe200000e0000 */
        /* <DEDUP_REMOVED lines=21> */
[----:B-----5:R0:W-:Y:S04]  /*6780*/  STL [R1+0x3f0], R26 ;  /* 0x0003f01a01007387 */ /* 0x0201e80000100800 */
[----:B------:R-:W-:Y:S01]  /*6790*/  STL [R1+0x288], R123 ;  /* 0x0002887b01007387 */ /* 0x000fe20000100800 */
[----:B0-----:R-:W-:-:S03]  /*67a0*/  VIADD R26, R158, 0x100 ;  /* 0x000001009e1a7836 */ /* 0x001fc60000000000 */
[----:B------:R-:W-:Y:S04]  /*67b0*/  STL [R1+0x28c], R122 ;  /* 0x00028c7a01007387 */ /* 0x000fe80000100800 */
        /* <DEDUP_REMOVED lines=92> */
[-CC-:B------:R-:W-:Y:S01]  /*6d80*/  FFMA.FTZ R167, R167, R11.reuse, -R8.reuse ;  /* 0x0000000ba7a77223 */ /* 0x180fe20000010808 */
[-CC-:B------:R-:W-:Y:S01]  /*6d90*/  FFMA.FTZ R171, R171, R11.reuse, -R8.reuse ;  /* 0x0000000babab7223 */ /* 0x180fe20000010808 */
[----:B--2---:R-:W-:Y:S01]  /*6da0*/  STL [R1+0x414], R21 ;  /* 0x0004141501007387 */ /* 0x004fe20000100800 */
[----:B------:R-:W-:Y:S03]  /*6db0*/  MUFU.EX2 R15, R15 ;  /* 0x0000000f000f7308 */ /* 0x000fe60000000800 */
[----:B---3--:R0:W-:Y:S04]  /*6dc0*/  STL [R1+0x418], R156 ;  /* 0x0004189c01007387 */ /* 0x0081e80000100800 */
[----:B------:R2:W-:Y:S01]  /*6dd0*/  STL [R1+0x41c], R157 ;  /* 0x00041c9d01007387 */ /* 0x0005e20000100800 */
[----:B------:R-:W3:Y:S08]  /*6de0*/  MUFU.EX2 R19, R19 ;  /* 0x0000001300137308 */ /* 0x000ef00000000800 */
[----:B------:R-:W-:Y:S08]  /*6df0*/  MUFU.EX2 R20, R20 ;  /* 0x0000001400147308 */ /* 0x000ff00000000800 */
[----:B------:R-:W4:Y:S08]  /*6e00*/  MUFU.EX2 R215, R215 ;  /* 0x000000d700d77308 */ /* 0x000f300000000800 */
[----:B0-----:R0:W-:Y:S08]  /*6e10*/  MUFU.EX2 R156, R167 ;  /* 0x000000a7009c7308 */ /* 0x0011f00000000800 */
[----:B--2---:R2:W-:Y:S01]  /*6e20*/  MUFU.EX2 R157, R171 ;  /* 0x000000ab009d7308 */ /* 0x0045e20000000800 */
[-CC-:B0-----:R-:W-:Y:S01]  /*6e30*/  FFMA.FTZ R167, R160, R11.reuse, -R8.reuse ;  /* 0x0000000ba0a77223 */ /* 0x181fe20000010808 */
[-CC-:B------:R-:W-:Y:S01]  /*6e40*/  FFMA.FTZ R160, R170, R11.reuse, -R8.reuse ;  /* 0x0000000baaa07223 */ /* 0x180fe20000010808 */
[-CC-:B--2---:R-:W-:Y:S01]  /*6e50*/  FFMA.FTZ R171, R166, R11.reuse, -R8.reuse ;  /* 0x0000000ba6ab7223 */ /* 0x184fe20000010808 */
[----:B------:R-:W-:-:S04]  /*6e60*/  FFMA.FTZ R166, R172, R11, -R8 ;  /* 0x0000000baca67223 */ /* 0x000fc80000010808 */
[----:B------:R-:W-:Y:S08]  /*6e70*/  MUFU.EX2 R207, R207 ;  /* 0x000000cf00cf7308 */ /* 0x000ff00000000800 */
[----:B------:R-:W-:Y:S08]  /*6e80*/  MUFU.EX2 R212, R212 ;  /* 0x000000d400d47308 */ /* 0x000ff00000000800 */
[----:B------:R-:W-:Y:S08]  /*6e90*/  MUFU.EX2 R213, R213 ;  /* 0x000000d500d57308 */ /* 0x000ff00000000800 */
[----:B------:R-:W-:Y:S08]  /*6ea0*/  MUFU.EX2 R214, R214 ;  /* 0x000000d600d67308 */ /* 0x000ff00000000800 */
[----:B------:R-:W-:Y:S01]  /*6eb0*/  MUFU.EX2 R167, R167 ;  /* 0x000000a700a77308 */ /* 0x000fe20000000800 */
[----:B------:R-:W-:-:S02]  /*6ec0*/  WARPGROUP.DEPBAR.LE gsb0, 0x0 ;  /* 0x00008000000079c5 */ /* 0x000fc40000010000 */
[-CC-:B------:R-:W-:Y:S01]  /*6ed0*/  FFMA.FTZ R152, R163, R11.reuse, -R8.reuse ;  /* 0x0000000ba3987223 */ /* 0x180fe20000010808 */
[----:B------:R-:W-:-:S04]  /*6ee0*/  FFMA.FTZ R163, R174, R11, -R8 ;  /* 0x0000000baea37223 */ /* 0x000fc80000010808 */
[----:B------:R3:W0:Y:S08]  /*6ef0*/  MUFU.EX2 R21, R152 ;  /* 0x0000009800157308 */ /* 0x0006300000000800 */
[----:B------:R-:W2:Y:S01]  /*6f00*/  MUFU.EX2 R163, R163 ;  /* 0x000000a300a37308 */ /* 0x000ea20000000800 */
[----:B---3--:R-:W-:Y:S02]  /*6f10*/  F2FP.BF16.F32.PACK_AB R152, R19, R15 ;  /* 0x0000000f1398723e */ /* 0x008fe400000010ff */
[----:B----4-:R-:W-:Y:S01]  /*6f20*/  F2FP.BF16.F32.PACK_AB R154, R215, R20 ;  /* 0x00000014d79a723e */ /* 0x010fe200000010ff */
[----:B------:R-:W-:Y:S01]  /*6f30*/  STL.128 [R1+0x220], R24 ;  /* 0x0002201801007387 */ /* 0x000fe20000100c00 */
[----:B0-----:R-:W-:-:S03]  /*6f40*/  F2FP.BF16.F32.PACK_AB R153, R156, R21 ;  /* 0x000000159c99723e */ /* 0x001fc600000010ff */
[----:B------:R-:W-:Y:S04]  /*6f50*/  STL.128 [R1+0x230], R28 ;  /* 0x0002301c01007387 */ /* 0x000fe80000100c00 */
[----:B------:R-:W-:Y:S01]  /*6f60*/  STL.128 [R1+0x240], R32 ;  /* 0x0002402001007387 */ /* 0x000fe20000100c00 */
[----:B--2---:R-:W-:-:S03]  /*6f70*/  F2FP.BF16.F32.PACK_AB R155, R163, R157 ;  /* 0x0000009da39b723e */ /* 0x004fc600000010ff */
        /* <DEDUP_REMOVED lines=31> */
[----:B------:R-:W0:Y:S08]  /*7170*/  MUFU.EX2 R171, R171 ;  /* 0x000000ab00ab7308 */ /* 0x000e300000000800 */
[----:B------:R-:W-:Y:S08]  /*7180*/  MUFU.EX2 R160, R160 ;  /* 0x000000a000a07308 */ /* 0x000ff00000000800 */
[----:B------:R-:W2:Y:S01]  /*7190*/  MUFU.EX2 R166, R166 ;  /* 0x000000a600a67308 */ /* 0x000ea20000000800 */
[----:B------:R-:W-:Y:S01]  /*71a0*/  FADD.FTZ R14, R13, R14 ;  /* 0x0000000e0d0e7221 */ /* 0x000fe20000010000 */
[-CC-:B------:R-:W-:Y:S01]  /*71b0*/  FFMA.FTZ R161, R161, R11.reuse, -R8.reuse ;  /* 0x0000000ba1a17223 */ /* 0x180fe20000010808 */
[-CC-:B------:R-:W-:Y:S01]  /*71c0*/  FFMA.FTZ R165, R165, R11.reuse, -R8.reuse ;  /* 0x0000000ba5a57223 */ /* 0x180fe20000010808 */
[-CC-:B------:R-:W-:Y:S01]  /*71d0*/  FFMA.FTZ R13, R173, R11.reuse, -R8.reuse ;  /* 0x0000000bad0d7223 */ /* 0x180fe20000010808 */
[----:B------:R-:W-:Y:S01]  /*71e0*/  FFMA.FTZ R168, R168, R11, -R8 ;  /* 0x0000000ba8a87223 */ /* 0x000fe20000010808 */
[----:B------:R-:W-:-:S02]  /*71f0*/  FADD.FTZ R159, R12, R159 ;  /* 0x0000009f0c9f7221 */ /* 0x000fc40000010000 */
[----:B------:R-:W-:Y:S08]  /*7200*/  MUFU.EX2 R189, R189 ;  /* 0x000000bd00bd7308 */ /* 0x000ff00000000800 */
[----:B------:R-:W3:Y:S08]  /*7210*/  MUFU.EX2 R190, R190 ;  /* 0x000000be00be7308 */ /* 0x000ef00000000800 */
[----:B------:R-:W-:Y:S08]  /*7220*/  MUFU.EX2 R191, R191 ;  /* 0x000000bf00bf7308 */ /* 0x000ff00000000800 */
[----:B------:R-:W4:Y:S08]  /*7230*/  MUFU.EX2 R199, R199 ;  /* 0x000000c700c77308 */ /* 0x000f300000000800 */
[----:B------:R-:W-:Y:S08]  /*7240*/  MUFU.EX2 R161, R161 ;  /* 0x000000a100a17308 */ /* 0x000ff00000000800 */
[----:B------:R-:W5:Y:S08]  /*7250*/  MUFU.EX2 R165, R165 ;  /* 0x000000a500a57308 */ /* 0x000f700000000800 */
[----:B------:R-:W-:Y:S08]  /*7260*/  MUFU.EX2 R12, R168 ;  /* 0x000000a8000c7308 */ /* 0x000ff00000000800 */
[----:B------:R-:W1:Y:S01]  /*7270*/  MUFU.EX2 R13, R13 ;  /* 0x0000000d000d7308 */ /* 0x000e620000000800 */
[----:B------:R-:W-:-:S02]  /*7280*/  WARPGROUP.DEPBAR.LE gsb0, 0x0 ;  /* 0x00008000000079c5 */ /* 0x000fc40000010000 */
[----:B------:R-:W-:Y:S02]  /*7290*/  F2FP.BF16.F32.PACK_AB R152, R212, R207 ;  /* 0x000000cfd498723e */ /* 0x000fe400000010ff */
[----:B------:R-:W-:Y:S02]  /*72a0*/  F2FP.BF16.F32.PACK_AB R154, R214, R213 ;  /* 0x000000d5d69a723e */ /* 0x000fe400000010ff */
[----:B0-----:R-:W-:Y:S02]  /*72b0*/  F2FP.BF16.F32.PACK_AB R153, R171, R167 ;  /* 0x000000a7ab99723e */ /* 0x001fe400000010ff */
        /* <DEDUP_REMOVED lines=36> */
[-CC-:B------:R-:W-:Y:S01]  /*7500*/  FFMA.FTZ R175, R175, R11.reuse, -R8.reuse ;  /* 0x0000000bafaf7223 */ /* 0x180fe20000010808 */
[-CC-:B------:R-:W-:Y:S01]  /*7510*/  FFMA.FTZ R176, R176, R11.reuse, -R8.reuse ;  /* 0x0000000bb0b07223 */ /* 0x180fe20000010808 */
[-C--:B------:R-:W-:Y:S01]  /*7520*/  FFMA.FTZ R181, R181, R11.reuse, -R8 ;  /* 0x0000000bb5b57223 */ /* 0x080fe20000010808 */
[----:B------:R-:W-:Y:S01]  /*7530*/  FADD.FTZ R223, R223, R14 ;  /* 0x0000000edfdf7221 */ /* 0x000fe20000010000 */
[-CC-:B------:R-:W-:Y:S01]  /*7540*/  FFMA.FTZ R14, R162, R11.reuse, -R8.reuse ;  /* 0x0000000ba20e7223 */ /* 0x180fe20000010808 */
[-CC-:B------:R-:W-:Y:S01]  /*7550*/  FFMA.FTZ R182, R182, R11.reuse, -R8.reuse ;  /* 0x0000000bb6b67223 */ /* 0x180fe20000010808 */
[-CC-:B------:R-:W-:Y:S01]  /*7560*/  FFMA.FTZ R183, R183, R11.reuse, -R8.reuse ;  /* 0x0000000bb7b77223 */ /* 0x180fe20000010808 */
[----:B------:R-:W-:Y:S01]  /*7570*/  FFMA.FTZ R184, R184, R11, -R8 ;  /* 0x0000000bb8b87223 */ /* 0x000fe20000010808 */
[----:B------:R-:W-:Y:S08]  /*7580*/  MUFU.EX2 R185, R185 ;  /* 0x000000b900b97308 */ /* 0x000ff00000000800 */
[----:B------:R-:W0:Y:S08]  /*7590*/  MUFU.EX2 R186, R186 ;  /* 0x000000ba00ba7308 */ /* 0x000e300000000800 */
[----:B------:R-:W-:Y:S08]  /*75a0*/  MUFU.EX2 R187, R187 ;  /* 0x000000bb00bb7308 */ /* 0x000ff00000000800 */
[----:B------:R-:W2:Y:S08]  /*75b0*/  MUFU.EX2 R188, R188 ;  /* 0x000000bc00bc7308 */ /* 0x000eb00000000800 */
[----:B------:R-:W-:Y:S01]  /*75c0*/  MUFU.EX2 R14, R14 ;  /* 0x0000000e000e7308 */ /* 0x000fe20000000800 */
[----:B------:R-:W-:Y:S01]  /*75d0*/  R2UR UR7, R9 ;  /* 0x00000000090772ca */ /* 0x000fe200000e0000 */
[----:B------:R-:W-:-:S02]  /*75e0*/  WARPGROUP.DEPBAR.LE gsb0, 0x0 ;  /* 0x00008000000079c5 */ /* 0x000fc40000010000 */
[----:B---3--:R-:W-:Y:S02]  /*75f0*/  F2FP.BF16.F32.PACK_AB R152, R190, R189 ;  /* 0x000000bdbe98723e */ /* 0x008fe400000010ff */
[----:B----4-:R-:W-:Y:S02]  /*7600*/  F2FP.BF16.F32.PACK_AB R154, R199, R191 ;  /* 0x000000bfc79a723e */ /* 0x010fe400000010ff */
[----:B-----5:R-:W-:Y:S02]  /*7610*/  F2FP.BF16.F32.PACK_AB R153, R165, R161 ;  /* 0x000000a1a599723e */ /* 0x020fe400000010ff */
[----:B-1----:R-:W-:Y:S01]  /*7620*/  F2FP.BF16.F32.PACK_AB R155, R13, R12 ;  /* 0x0000000c0d9b723e */ /* 0x002fe200000010ff */
        /* <DEDUP_REMOVED lines=32> */
[----:B-1----:R-:W-:-:S06]  /*7830*/  WARPGROUP.ARRIVE ;  /* 0x00000000000079c5 */ /* 0x002fcc0000000000 */
[----:B------:R-:W-:Y:S01]  /*7840*/  HGMMA.64x256x16.F32.BF16 R24, R152, gdesc[UR16].tnspB, R24, gsb0 ;  /* 0x43e0001098187df0 */ /* 0x000fe20008001818 */
        /* <DEDUP_REMOVED lines=9> */
[----:B------:R-:W-:Y:S01]  /*78e0*/  FADD.FTZ R152, R15, R159 ;  /* 0x0000009f0f987221 */ /* 0x000fe20000010000 */
[----:B------:R-:W-:Y:S01]  /*78f0*/  FFMA.FTZ R15, R169, R11, -R8 ;  /* 0x0000000ba90f7223 */ /* 0x000fe20000010808 */
[----:B------:R-:W-:Y:S02]  /*7900*/  VIADD R8, R158, 0x200 ;  /* 0x000002009e087836 */ /* 0x000fe40000000000 */
[----:B------:R-:W-:Y:S01]  /*7910*/  FADD.FTZ R19, R19, R152 ;  /* 0x0000009813137221 */ /* 0x000fe20000010000 */
[----:B------:R-:W-:Y:S02]  /*7920*/  MUFU.EX2 R11, R175 ;  /* 0x000000af000b7308 */ /* 0x000fe40000000800 */
[----:B------:R-:W-:Y:S01]  /*7930*/  R2UR UR6, R8 ;  /* 0x00000000080672ca */ /* 0x000fe200000e0000 */
[----:B------:R-:W-:-:S05]  /*7940*/  FADD.FTZ R8, R20, R19 ;  /* 0x0000001314087221 */ /* 0x000fca0000010000 */
[----:B------:R-:W1:Y:S01]  /*7950*/  MUFU.EX2 R15, R15 ;  /* 0x0000000f000f7308 */ /* 0x000e620000000800 */
[----:B0-----:R-:W-:Y:S02]  /*7960*/  F2FP.BF16.F32.PACK_AB R152, R186, R185 ;  /* 0x000000b9ba98723e */ /* 0x001fe400000010ff */
[----:B--2---:R-:W-:Y:S01]  /*7970*/  F2FP.BF16.F32.PACK_AB R154, R188, R187 ;  /* 0x000000bbbc9a723e */ /* 0x004fe200000010ff */
[----:B------:R-:W-:Y:S04]  /*7980*/  STL.128 [R1+0x220], R24 ;  /* 0x0002201801007387 */ /* 0x000fe80000100c00 */
[----:B------:R-:W0:Y:S01]  /*7990*/  MUFU.EX2 R20, R176 ;  /* 0x000000b000147308 */ /* 0x000e220000000800 */
[----:B------:R-:W-:Y:S04]  /*79a0*/  STL.128 [R1+0x230], R28 ;  /* 0x0002301c01007387 */ /* 0x000fe80000100c00 */
[----:B------:R-:W-:Y:S01]  /*79b0*/  STL.128 [R1+0x240], R32 ;  /* 0x0002402001007387 */ /* 0x000fe20000100c00 */
[----:B-1----:R-:W-:-:S03]  /*79c0*/  F2FP.BF16.F32.PACK_AB R153, R15, R14 ;  /* 0x0000000e0f99723e */ /* 0x002fc600000010ff */
[----:B------:R-:W-:Y:S04]  /*79d0*/  STL.128 [R1+0x250], R36 ;  /* 0x0002502401007387 */ /* 0x000fe80000100c00 */
[----:B------:R-:W-:Y:S01]  /*79e0*/  STL.128 [R1+0x260], R40 ;  /* 0x0002602801007387 */ /* 0x000fe20000100c00 */
[----:B0-----:R-:W-:-:S03]  /*79f0*/  F2FP.BF16.F32.PACK_AB R155, R20, R11 ;  /* 0x0000000b149b723e */ /* 0x001fc600000010ff */
        /* <DEDUP_REMOVED lines=27> */
[----:B------:R-:W-:-:S03]  /*7bb0*/  FADD.FTZ R223, R21, R223 ;  /* 0x000000df15df7221 */ /* 0x000fc60000010000 */
[----:B------:R-:W2:Y:S01]  /*7bc0*/  @!P0 LDL R19, [R1+0x210] ;  /* 0x0002100001138983 */ /* 0x000ea20000100800 */
[----:B0-----:R-:W-:-:S06]  /*7bd0*/  WARPGROUP.ARRIVE ;  /* 0x00000000000079c5 */ /* 0x001fcc0000000000 */
[----:B------:R-:W-:Y:S01]  /*7be0*/  HGMMA.64x256x16.F32.BF16 R24, R152, gdesc[UR4].tnspB, R24, gsb0 ;  /* 0x43e0000498187df0 */ /* 0x000fe20008001818 */
[----:B------:R-:W-:-:S04]  /*7bf0*/  FADD.FTZ R8, R215, R8 ;  /* 0x00000008d7087221 */ /* 0x000fc80000010000 */
[----:B------:R-:W-:Y:S01]  /*7c00*/  FADD.FTZ R207, R207, R8 ;  /* 0x00000008cfcf7221 */ /* 0x000fe20000010000 */
[----:B------:R-:W-:Y:S01]  /*7c10*/  VIADD R8, R158, 0x280 ;  /* 0x000002809e087836 */ /* 0x000fe20000000000 */
[----:B------:R-:W-:-:S04]  /*7c20*/  R2UR UR7, R9 ;  /* 0x00000000090772ca */ /* 0x000fc800000e0000 */
[----:B------:R-:W-:Y:S01]  /*7c30*/  R2UR UR6, R8 ;  /* 0x00000000080672ca */ /* 0x000fe200000e0000 */
[----:B------:R-:W-:Y:S01]  /*7c40*/  FADD.FTZ R156, R156, R223 ;  /* 0x000000df9c9c7221 */ /* 0x000fe20000010000 */
[----:B------:R-:W3:Y:S03]  /*7c50*/  @!P0 LDL.64 R8, [R1+0x68] ;  /* 0x0000680001088983 */ /* 0x000ee60000100a00 */
[----:B------:R-:W-:-:S04]  /*7c60*/  FADD.FTZ R156, R157, R156 ;  /* 0x0000009c9d9c7221 */ /* 0x000fc80000010000 */
[----:B------:R-:W-:-:S04]  /*7c70*/  FADD.FTZ R156, R163, R156 ;  /* 0x0000009ca39c7221 */ /* 0x000fc80000010000 */
[----:B------:R-:W-:-:S04]  /*7c80*/  FADD.FTZ R156, R167, R156 ;  /* 0x0000009ca79c7221 */ /* 0x000fc80000010000 */
        /* <DEDUP_REMOVED lines=230> */
[----:B------:R-:W-:Y:S01]  /*8af0*/  STL [R1+0x88], RZ ;  /* 0x000088ff01007387 */ /* 0x000fe20000100800 */
[----:B------:R-:W-:-:S02]  /*8b00*/  FADD.FTZ R181, R184, R181 ;  /* 0x000000b5b8b57221 */ /* 0x000fc40000010000 */
        /* <DEDUP_REMOVED lines=161> */
.L_x_12293:
[----:B------:R-:W-:-:S13]  /*9520*/  ISETP.NE.AND P1, PT, R5, 0x1, PT ;  /* 0x000000010500780c */ /* 0x000fda0003f25270 */
[----:B------:R-:W-:-:S05]  /*9530*/  @P1 IMAD.HI.U32 R2, R6, R2, RZ ;  /* 0x0000000206021227 */ /* 0x000fca00078e00ff */
[----:B------:R-:W-:-:S07]  /*9540*/  @P1 SHF.R.U32.HI R6, RZ, R3, R2 ;  /* 0x00000003ff061219 */ /* 0x000fce0000011602 */
.L_x_12294:
[----:B------:R-:W-:Y:S05]  /*9550*/  BSYNC B0 ;  /* 0x0000000000007941 */ /* 0x000fea0003800000 */
.L_x_12292:
[----:B------:R-:W-:-:S05]  /*9560*/  IMAD R5, R6, R5, R5 ;  /* 0x0000000506057224 */ /* 0x000fca00078e0205 */
[----:B------:R-:W-:-:S07]  /*9570*/  VIMNMX R4, R4, R5, PT ;  /* 0x0000000504047248 */ /* 0x000fce0003fe0100 */
.L_x_12291:
        /* <DEDUP_REMOVED lines=8> */
.L_x_12299:
[----:B------:R-:W-:Y:S01]  /*9600*/  BSSY B0, `(.L_x_12298) ;  /* 0x0000004000007945 */ /* 0x000fe20003800000 */
[----:B------:R-:W-:Y:S01]  /*9610*/  VIADD R0, R16, 0x170 ;  /* 0x0000017010007836 */ /* 0x000fe20000000000 */
[----:B------:R-:W-:-:S07]  /*9620*/  MOV R212, 0x9640 ;  /* 0x0000964000d47802 */ /* 0x000fce0000000f00 */
[----:B------:R-:W-:Y:S05]  /*9630*/  CALL.REL.NOINC `($_ZN7cutlass13device_kernelIN5flash11enable_sm90INS1_16FlashAttnFwdSm90INS1_25CollectiveMainloopFwdSm90ILi2EN4cute5tupleIJNS5_1CILi1EEES8_S8_EEENS6_IJNS7_ILi128EEENS7_ILi96EEENS7_ILi64EEEEEELi256ENS_10bfloat16_tEfNS_4arch4Sm90ELb0ELb1ELb0ELb1ELb0ELb0ELb1ELb1ELb0ELb1ELb0ELb0EEENS1_21CollectiveEpilogueFwdINS6_IJSA_NS7_ILi256EEESB_EEES9_SE_SG_Li256ELb1ELb1ELb0ELb0EEENS1_36VarlenDynamicPersistentTileSchedulerILi128ELi96ELi256ELi128ELb0ELb1ELb1ELb1ELb0ELb1EEEEEEEEEvNT_6ParamsE$_ZZN5flash25CollectiveMainloopFwdSm90ILi2EN4cute5tupleIJNS1_1CILi1EEES4_S4_EEENS2_IJNS3_ILi128EEENS3_ILi96EEENS3_ILi64EEEEEELi256EN7cutlass10bfloat16_tEfNSA_4arch4Sm90ELb0ELb1ELb0ELb1ELb0ELb0ELb1ELb1ELb0ELb1ELb0ELb0EE3mmaINS_16FlashAttnFwdSm90ISE_NS_21CollectiveEpilogueFwdINS2_IJS6_NS3_ILi256EEES7_EEES5_SB_SD_Li256ELb1ELb1ELb0ELb0EEENS_36VarlenDynamicPersistentTileSchedulerILi128ELi96ELi256ELi128ELb0ELb1ELb1ELb1ELb0ELb1EEEE13SharedStorageENS1_6TensorINS1_11ArrayEngineIfLm128EEENS1_6LayoutINS2_IJNS2_IJNS3_ILi2EEEST_NS3_ILi32EEEEEES4_S4_EEENS2_IJNS2_IJS4_ST_NS3_ILi4EEEEEENS3_ILi0EEESZ_EEEEEEENS_7SoftmaxILi2ELi0EEEEEbRKNSE_6ParamsENSA_25PipelineTmaAsyncNoClusterILi2ENSA_16PipelineTmaAsyncILi2EEEEES1B_RNSA_13PipelineStateILj2EEERT0_RT1_iRiRKNS_16SeqlenInfoQKNewKILb1ELb0EEENS2_IJiiiiEEERT_ENKUliT_T0_T1_E_clIZSF_ISO_S12_S14_EbS17_S1B_S1B_S1E_S1G_S1I_iS1J_S1N_S1O_S1Q_EUlRS1R_iE1_NS3_ILb0EEENS3_ILb1EEEEEDaiS1R_S1S_S1T_) ;  /* 0x0000022000fc7944 */ /* 0x000fea0003c00000 */
[----:B------:R-:W-:Y:S05]  /*9640*/  BSYNC B0 ;  /* 0x0000000000007941 */ /* 0x000fea0003800000 */
.L_x_12298:
[C---:B------:R-:W-:Y:S01]  /*9650*/  ISETP.GT.AND P1, PT, R10.reuse, R191, PT ;  /* 0x000000bf0a00720c */ /* 0x040fe20003f24270 */
[----:B------:R-:W-:-:S12]  /*9660*/  VIADD R10, R10, 0xffffffff ;  /* 0xffffffff0a0a7836 */ /* 0x000fd80000000000 */
[----:B------:R-:W-:Y:S05]  /*9670*/  @P1 BRA `(.L_x_12299) ;  /* 0xfffffffc00e01947 */ /* 0x000fea000383ffff */
[----:B------:R-:W-:Y:S05]  /*9680*/  BSYNC B1 ;  /* 0x0000000000017941 */ /* 0x000fea0003800000 */
.L_x_12297:
[----:B------:R-:W2:Y:S02]  /*9690*/  LDL R0, [R1+0x70] ;  /* 0x0000700001007983 */ /* 0x000ea40000100800 */
[----:B--2---:R-:W-:-:S07]  /*96a0*/  IMAD.SHL.U32 R0, R0, 0x80, RZ ;  /* 0x0000008000007824 */ /* 0x004fce00078e00ff */
.L_x_12296:
[----:B------:R-:W-:Y:S05]  /*96b0*/  BSYNC B2 ;  /* 0x0000000000027941 */ /* 0x000fea0003800000 */
.L_x_12295:
        /* <DEDUP_REMOVED lines=23> */
.L_x_12302:
[----:B------:R-:W-:-:S13]  /*9830*/  ISETP.NE.AND P1, PT, R7, 0x1, PT ;  /* 0x000000010700780c */ /* 0x000fda0003f25270 */
[----:B------:R-:W0:Y:S02]  /*9840*/  @P1 LDC.64 R4, c[0x0][0xae0] ;  /* 0x0002b800ff041b82 */ /* 0x000e240000000a00 */
[----:B0-----:R-:W-:-:S05]  /*9850*/  @P1 IMAD.HI.U32 R4, R0, R4, RZ ;  /* 0x0000000400041227 */ /* 0x001fca00078e00ff */
[----:B------:R-:W-:-:S07]  /*9860*/  @P1 SHF.R.U32.HI R0, RZ, R5, R4 ;  /* 0x00000005ff001219 */ /* 0x000fce0000011604 */
.L_x_12303:
[----:B------:R-:W-:Y:S05]  /*9870*/  BSYNC B0 ;  /* 0x0000000000007941 */ /* 0x000fea0003800000 */
.L_x_12301:
[----:B------:R-:W-:-:S05]  /*9880*/  IMAD R3, R0, R7, RZ ;  /* 0x0000000700037224 */ /* 0x000fca00078e02ff */
[----:B------:R-:W-:-:S07]  /*9890*/  VIMNMX R2, R2, R3, !PT ;  /* 0x0000000302027248 */ /* 0x000fce0007fe0100 */
.L_x_12300:
[----:B------:R-:W-:-:S04]  /*98a0*/  VIADD R2, R2, 0x5f ;  /* 0x0000005f02027836 */ /* 0x000fc80000000000 */
[----:B------:R-:W-:-:S05]  /*98b0*/  IMAD.HI R2, R2, 0x2aaaaaab, RZ ;  /* 0x2aaaaaab02027827 */ /* 0x000fca00078e02ff */
[----:B------:R-:W-:-:S04]  /*98c0*/  SHF.R.U32.HI R3, RZ, 0x1f, R2 ;  /* 0x0000001fff037819 */ /* 0x000fc80000011602 */
[----:B------:R-:W-:-:S04]  /*98d0*/  LEA.HI.SX32 R2, R2, R3, 0x1c ;  /* 0x0000000302027211 */ /* 0x000fc800078fe2ff */
[----:B------:R-:W-:-:S04]  /*98e0*/  VIMNMX R2, R2, UR45, !PT ;  /* 0x0000002d02027c48 */ /* 0x000fc8000ffe0100 */
[----:B------:R-:W-:-:S13]  /*98f0*/  ISETP.GE.AND P1, PT, R10, R2, PT ;  /* 0x000000020a00720c */ /* 0x000fda0003f26270 */
[----:B------:R-:W-:Y:S05]  /*9900*/  @!P1 BRA `(.L_x_12304) ;  /* 0x0000009400e09947 */ /* 0x000fea0003800000 */
.L_x_12321:
        /* <DEDUP_REMOVED lines=24> */
.L_x_12306:
[----:B------:R-:W-:Y:S05]  /*9a90*/  BSYNC B0 ;  /* 0x0000000000007941 */ /* 0x000fea0003800000 */
.L_x_12305:
        /* <DEDUP_REMOVED lines=13> */
.L_x_12308:
[----:B------:R-:W-:Y:S05]  /*9b70*/  BSYNC B0 ;  /* 0x0000000000007941 */ /* 0x000fea0003800000 */
.L_x_12307:
        /* <DEDUP_REMOVED lines=8> */
.L_x_12310:
[----:B------:R-:W-:Y:S05]  /*9c00*/  BSYNC B0 ;  /* 0x0000000000007941 */ /* 0x000fea0003800000 */
.L_x_12309:
        /* <DEDUP_REMOVED lines=59> */
.L_x_12313:
[----:B------:R-:W-:Y:S05]  /*9fc0*/  BSYNC B0 ;  /* 0x0000000000007941 */ /* 0x000fea0003800000 */
.L_x_12312:
        /* <DEDUP_REMOVED lines=10> */
.L_x_12315:
[----:B------:R-:W-:Y:S05]  /*a070*/  BSYNC B0 ;  /* 0x0000000000007941 */ /* 0x000fea0003800000 */
.L_x_12314:
[----:B------:R-:W-:Y:S04]  /*a080*/  BSSY B0, `(.L_x_12316) ;  /* 0x0000006000007945 */ /* 0x000fe80003800000 */
[----:B-1----:R-:W-:Y:S05]  /*a090*/  @P2 BRA `(.L_x_12317) ;  /* 0x0000000000102947 */ /* 0x002fea0003800000 */
[----:B-----5:R-:W-:Y:S01]  /*a0a0*/  IMAD R4, R4, 0x8, R6 ;  /* 0x0000000804047824 */ /* 0x020fe200078e0206 */
[----:B------:R-:W-:-:S04]  /*a0b0*/  SHF.L.U32 R5, R5, 0x1f, RZ ;  /* 0x0000001f05057819 */ /* 0x000fc800000006ff */
[----:B------:R-:W1:Y:S02]  /*a0c0*/  SYNCS.PHASECHK.TRANS64.TRYWAIT P2, [R4+URZ], R5 ;  /* 0x00000005040075a7 */ /* 0x000e64000804017f */
[----:B-1----:R-:W-:Y:S05]  /*a0d0*/  @!P2 BRA `(.L_x_12318) ;  /* 0x000001ec00d4a947 */ /* 0x002fea0003800000 */
.L_x_12317:
[----:B------:R-:W-:Y:S05]  /*a0e0*/  BSYNC B0 ;  /* 0x0000000000007941 */ /* 0x000fea0003800000 */
.L_x_12316:
        /* <DEDUP_REMOVED lines=270> */
[----:B------:R-:W-:-:S03]  /*b1d0*/  FFMA.FTZ R152, R24, R74, -R77 ;  /* 0x0000004a18987223 */ /* 0x000fc6000001084d */
[----:B------:R-:W-:Y:S01]  /*b1e0*/  MUFU.EX2 R75, R75 ;  /* 0x0000004b004b7308 */ /* 0x000fe20000000800 */
[----:B-1----:R-:W-:-:S05]  /*b1f0*/  FMNMX.FTZ R28, R5, R28, !PT ;  /* 0x0000001c051c7209 */ /* 0x002fca0007810000 */
[----:B------:R-:W-:Y:S01]  /*b200*/  FADD.FTZ R73, R73, -R28 ;  /* 0x8000001c49497221 */ /* 0x000fe20000010000 */
[----:B------:R-:W-:-:S03]  /*b210*/  FMUL.FTZ R25, R28, R74 ;  /* 0x0000004a1c197220 */ /* 0x000fc60000410000 */
[----:B------:R-:W-:Y:S01]  /*b220*/  FMUL.FTZ R44, R74, R73 ;  /* 0x000000494a2c7220 */ /* 0x000fe20000410000 */
[-CC-:B------:R-:W-:Y:S01]  /*b230*/  FFMA.FTZ R153, R26, R74.reuse, -R25.reuse ;  /* 0x0000004a1a997223 */ /* 0x180fe20000010819 */
[-CC-:B------:R-:W-:Y:S01]  /*b240*/  FFMA.FTZ R186, R27, R74.reuse, -R25.reuse ;  /* 0x0000004a1bba7223 */ /* 0x180fe20000010819 */
[----:B------:R-:W-:Y:S01]  /*b250*/  MUFU.EX2 R152, R152 ;  /* 0x0000009800987308 */ /* 0x000fe20000000800 */
[-CC-:B------:R-:W-:Y:S01]  /*b260*/  FFMA.FTZ R185, R30, R74.reuse, -R25.reuse ;  /* 0x0000004a1eb97223 */ /* 0x180fe20000010819 */
[----:B------:R-:W-:-:S06]  /*b270*/  FFMA.FTZ R187, R31, R74, -R25 ;  /* 0x0000004a1fbb7223 */ /* 0x000fcc0000010819 */
[----:B------:R-:W-:Y:S01]  /*b280*/  MUFU.EX2 R44, R44 ;  /* 0x0000002c002c7308 */ /* 0x000fe20000000800 */
[----:B------:R-:W-:-:S07]  /*b290*/  FFMA.FTZ R155, R29, R74, -R77 ;  /* 0x0000004a1d9b7223 */ /* 0x000fce000001084d */
[----:B------:R-:W4:Y:S01]  /*b2a0*/  MUFU.EX2 R153, R153 ;  /* 0x0000009900997308 */ /* 0x000f220000000800 */
[----:B------:R-:W-:-:S07]  /*b2b0*/  FFMA.FTZ R181, R34, R74, -R25 ;  /* 0x0000004a22b57223 */ /* 0x000fce0000010819 */
[----:B------:R-:W1:Y:S01]  /*b2c0*/  MUFU.EX2 R186, R186 ;  /* 0x000000ba00ba7308 */ /* 0x000e620000000800 */
[----:B------:R-:W-:-:S07]  /*b2d0*/  FFMA.FTZ R19, R32, R74, -R77 ;  /* 0x0000004a20137223 */ /* 0x000fce000001084d */
[----:B------:R-:W2:Y:S01]  /*b2e0*/  MUFU.EX2 R3, R3 ;  /* 0x0000000300037308 */ /* 0x000ea20000000800 */
[----:B------:R-:W-:-:S07]  /*b2f0*/  FFMA.FTZ R183, R35, R74, -R25 ;  /* 0x0000004a23b77223 */ /* 0x000fce0000010819 */
[----:B------:R-:W3:Y:S01]  /*b300*/  MUFU.EX2 R185, R185 ;  /* 0x000000b900b97308 */ /* 0x000ee20000000800 */
[----:B------:R-:W-:-:S07]  /*b310*/  FFMA.FTZ R163, R33, R74, -R77 ;  /* 0x0000004a21a37223 */ /* 0x000fce000001084d */
[----:B------:R-:W0:Y:S01]  /*b320*/  MUFU.EX2 R154, R154 ;  /* 0x0000009a009a7308 */ /* 0x000e220000000800 */
[----:B----4-:R-:W-:Y:S01]  /*b330*/  FFMA.FTZ R15, R15, R44, R153 ;  /* 0x0000002c0f0f7223 */ /* 0x010fe20000010099 */
[----:B------:R-:W-:-:S06]  /*b340*/  FFMA.FTZ R182, R38, R74, -R25 ;  /* 0x0000004a26b67223 */ /* 0x000fcc0000010819 */
[----:B------:R-:W4:Y:S01]  /*b350*/  MUFU.EX2 R187, R187 ;  /* 0x000000bb00bb7308 */ /* 0x000f220000000800 */
[----:B------:R-:W-:Y:S01]  /*b360*/  FFMA.FTZ R14, R75, R14, R152 ;  /* 0x0000000e4b0e7223 */ /* 0x000fe20000010098 */
[----:B------:R-:W-:-:S06]  /*b370*/  FFMA.FTZ R13, R36, R74, -R77 ;  /* 0x0000004a240d7223 */ /* 0x000fcc000001084d */
[----:B------:R-:W4:Y:S01]  /*b380*/  MUFU.EX2 R155, R155 ;  /* 0x0000009b009b7308 */ /* 0x000f220000000800 */
[----:B-1----:R-:W-:Y:S01]  /*b390*/  FADD.FTZ R24, R186, R15 ;  /* 0x0000000fba187221 */ /* 0x002fe20000010000 */
[----:B------:R-:W-:-:S06]  /*b3a0*/  FFMA.FTZ R184, R39, R74, -R25 ;  /* 0x0000004a27b87223 */ /* 0x000fcc0000010819 */
[----:B------:R-:W1:Y:S01]  /*b3b0*/  MUFU.EX2 R181, R181 ;  /* 0x000000b500b57308 */ /* 0x000e620000000800 */
[----:B--2---:R-:W-:Y:S01]  /*b3c0*/  FADD.FTZ R15, R3, R14 ;  /* 0x0000000e030f7221 */ /* 0x004fe20000010000 */
[----:B------:R-:W-:-:S06]  /*b3d0*/  FFMA.FTZ R162, R37, R74, -R77 ;  /* 0x0000004a25a27223 */ /* 0x000fcc000001084d */
[----:B------:R-:W2:Y:S01]  /*b3e0*/  MUFU.EX2 R19, R19 ;  /* 0x0000001300137308 */ /* 0x000ea20000000800 */
[----:B---3--:R-:W-:Y:S01]  /*b3f0*/  FADD.FTZ R24, R185, R24 ;  /* 0x00000018b9187221 */ /* 0x008fe20000010000 */
[----:B------:R-:W-:-:S06]  /*b400*/  FFMA.FTZ R177, R42, R74, -R25 ;  /* 0x0000004a2ab17223 */ /* 0x000fcc0000010819 */
[----:B------:R-:W3:Y:S01]  /*b410*/  MUFU.EX2 R183, R183 ;  /* 0x000000b700b77308 */ /* 0x000ee20000000800 */
[----:B0-----:R-:W-:Y:S01]  /*b420*/  FADD.FTZ R14, R154, R15 ;  /* 0x0000000f9a0e7221 */ /* 0x001fe20000010000 */
[----:B------:R-:W-:-:S06]  /*b430*/  FFMA.FTZ R11, R40, R74, -R77 ;  /* 0x0000004a280b7223 */ /* 0x000fcc000001084d */
[----:B------:R-:W0:Y:S01]  /*b440*/  MUFU.EX2 R163, R163 ;  /* 0x000000a300a37308 */ /* 0x000e220000000800 */
[----:B----4-:R-:W-:Y:S01]  /*b450*/  FADD.FTZ R24, R187, R24 ;  /* 0x00000018bb187221 */ /* 0x010fe20000010000 */
[----:B------:R-:W-:-:S06]  /*b460*/  FFMA.FTZ R179, R43, R74, -R25 ;  /* 0x0000004a2bb37223 */ /* 0x000fcc0000010819 */
[----:B------:R-:W4:Y:S01]  /*b470*/  MUFU.EX2 R182, R182 ;  /* 0x000000b600b67308 */ /* 0x000f220000000800 */
[----:B------:R-:W-:Y:S01]  /*b480*/  FADD.FTZ R14, R155, R14 ;  /* 0x0000000e9b0e7221 */ /* 0x000fe20000010000 */
[----:B------:R-:W-:-:S06]  /*b490*/  FFMA.FTZ R160, R41, R74, -R77 ;  /* 0x0000004a29a07223 */ /* 0x000fcc000001084d */
[----:B------:R-:W4:Y:S01]  /*b4a0*/  MUFU.EX2 R13, R13 ;  /* 0x0000000d000d7308 */ /* 0x000f220000000800 */
[----:B-1----:R-:W-:Y:S01]  /*b4b0*/  FADD.FTZ R24, R181, R24 ;  /* 0x00000018b5187221 */ /* 0x002fe20000010000 */
[----:B------:R-:W-:-:S06]  /*b4c0*/  FFMA.FTZ R178, R46, R74, -R25 ;  /* 0x0000004a2eb27223 */ /* 0x000fcc0000010819 */
[----:B------:R-:W1:Y:S01]  /*b4d0*/  MUFU.EX2 R184, R184 ;  /* 0x000000b800b87308 */ /* 0x000e620000000800 */
[----:B--2---:R-:W-:-:S07]  /*b4e0*/  FADD.FTZ R14, R19, R14 ;  /* 0x0000000e130e7221 */ /* 0x004fce0000010000 */
        /* <DEDUP_REMOVED lines=72> */
[----:B------:R-:W-:Y:S01]  /*b970*/  FFMA.FTZ R68, R68, R74, -R77 ;  /* 0x0000004a44447223 */ /* 0x000fe2000001084d */
[----:B---3--:R-:W-:-:S06]  /*b980*/  FADD.FTZ R27, R173, R24 ;  /* 0x00000018ad1b7221 */ /* 0x008fcc0000010000 */
[----:B------:R-:W3:Y:S01]  /*b990*/  MUFU.EX2 R169, R169 ;  /* 0x000000a900a97308 */ /* 0x000ee20000000800 */
[----:B0-----:R-:W-:Y:S01]  /*b9a0*/  FADD.FTZ R14, R156, R15 ;  /* 0x0000000f9c0e7221 */ /* 0x001fe20000010000 */
[----:B------:R-:W-:-:S06]  /*b9b0*/  FFMA.FTZ R20, R69, R74, -R77 ;  /* 0x0000004a45147223 */ /* 0x000fcc000001084d */
[----:B------:R-:W0:Y:S01]  /*b9c0*/  MUFU.EX2 R4, R4 ;  /* 0x0000000400047308 */ /* 0x000e220000000800 */
[----:B------:R-:W-:Y:S01]  /*b9d0*/  FFMA.FTZ R176, R71, R74, -R25 ;  /* 0x0000004a47b07223 */ /* 0x000fe20000010819 */
[----:B----4-:R-:W-:-:S06]  /*b9e0*/  FADD.FTZ R27, R168, R27 ;  /* 0x0000001ba81b7221 */ /* 0x010fcc0000010000 */
[----:B------:R-:W4:Y:S01]  /*b9f0*/  MUFU.EX2 R175, R175 ;  /* 0x000000af00af7308 */ /* 0x000f220000000800 */
[----:B------:R-:W-:-:S07]  /*ba00*/  FADD.FTZ R14, R7, R14 ;  /* 0x0000000e070e7221 */ /* 0x000fce0000010000 */
[----:B------:R-:W4:Y:S01]  /*ba10*/  MUFU.EX2 R21, R21 ;  /* 0x0000001500157308 */ /* 0x000f220000000800 */
[----:B-1----:R-:W-:Y:S01]  /*ba20*/  FADD.FTZ R24, R174, R27 ;  /* 0x0000001bae187221 */ /* 0x002fe20000010000 */
[----:B--2---:R-:W-:-:S06]  /*ba30*/  FADD.FTZ R15, R157, R14 ;  /* 0x0000000e9d0f7221 */ /* 0x004fcc0000010000 */
[----:B------:R-:W1:Y:S08]  /*ba40*/  MUFU.EX2 R170, R170 ;  /* 0x000000aa00aa7308 */ /* 0x000e700000000800 */
[----:B------:R-:W2:Y:S01]  /*ba50*/  MUFU.EX2 R5, R68 ;  /* 0x0000004400057308 */ /* 0x000ea20000000800 */
[----:B---3--:R-:W-:Y:S01]  /*ba60*/  FADD.FTZ R24, R169, R24 ;  /* 0x00000018a9187221 */ /* 0x008fe20000010000 */
[----:B0-----:R-:W-:-:S06]  /*ba70*/  FADD.FTZ R14, R4, R15 ;  /* 0x0000000f040e7221 */ /* 0x001fcc0000010000 */
[----:B------:R-:W0:Y:S08]  /*ba80*/  MUFU.EX2 R20, R20 ;  /* 0x0000001400147308 */ /* 0x000e300000000800 */
[----:B------:R-:W3:Y:S01]  /*ba90*/  MUFU.EX2 R176, R176 ;  /* 0x000000b000b07308 */ /* 0x000ee20000000800 */
[----:B----4-:R-:W-:Y:S01]  /*baa0*/  FADD.FTZ R15, R175, R24 ;  /* 0x00000018af0f7221 */ /* 0x010fe20000010000 */
[----:B------:R-:W-:-:S03]  /*bab0*/  FADD.FTZ R14, R21, R14 ;  /* 0x0000000e150e7221 */ /* 0x000fc60000010000 */
[----:B-1----:R-:W-:Y:S01]  /*bac0*/  FADD.FTZ R27, R170, R15 ;  /* 0x0000000faa1b7221 */ /* 0x002fe20000010000 */
[----:B--2---:R-:W-:-:S04]  /*bad0*/  FADD.FTZ R15, R5, R14 ;  /* 0x0000000e050f7221 */ /* 0x004fc80000010000 */
[----:B0-----:R-:W-:Y:S01]  /*bae0*/  FADD.FTZ R26, R20, R15 ;  /* 0x0000000f141a7221 */ /* 0x001fe20000010000 */
[----:B------:R0:W-:Y:S01]  /*baf0*/  STL [R1+0x434], R28 ;  /* 0x0004341c01007387 */ /* 0x0001e20000100800 */
[----:B---3--:R-:W-:-:S05]  /*bb00*/  FADD.FTZ R27, R176, R27 ;  /* 0x0000001bb01b7221 */ /* 0x008fca0000010000 */
[----:B------:R1:W-:Y:S04]  /*bb10*/  STL.64 [R1+0x440], R26 ;  /* 0x0004401a01007387 */ /* 0x0003e80000100a00 */
[----:B------:R-:W2:Y:S04]  /*bb20*/  LD.E R15, desc[UR40][R22.64+0x41c] ;  /* 0x00041c28160f7980 */ /* 0x000ea8000c101900 */
        /* <DEDUP_REMOVED lines=127> */
[----:B--2---:R-:W-:Y:S01]  /*c320*/  FMUL.FTZ R219, R44, R15 ;  /* 0x0000000f2cdb7220 */ /* 0x004fe20000410000 */
[C---:B---3--:R-:W-:Y:S01]  /*c330*/  FMUL.FTZ R215, R75.reuse, R42 ;  /* 0x0000002a4bd77220 */ /* 0x048fe20000410000 */
[C---:B----4-:R-:W-:Y:S01]  /*c340*/  FMUL.FTZ R15, R75.reuse, R30 ;  /* 0x0000001e4b0f7220 */ /* 0x050fe20000410000 */
        /* <DEDUP_REMOVED lines=31> */
[C---:B0-----:R-:W-:Y:S01]  /*c540*/  FMUL.FTZ R219, R75.reuse, R130 ;  /* 0x000000824bdb7220 */ /* 0x041fe20000410000 */
[C---:B-1----:R-:W-:Y:S01]  /*c550*/  FMUL.FTZ R189, R75.reuse, R126 ;  /* 0x0000007e4bbd7220 */ /* 0x042fe20000410000 */
[C---:B--2---:R-:W-:Y:S01]  /*c560*/  FMUL.FTZ R191, R75.reuse, R132 ;  /* 0x000000844bbf7220 */ /* 0x044fe20000410000 */
[C---:B---3--:R-:W-:Y:S01]  /*c570*/  FMUL.FTZ R199, R75.reuse, R124 ;  /* 0x0000007c4bc77220 */ /* 0x048fe20000410000 */
        /* <DEDUP_REMOVED lines=756> */
[----:B------:R-:W-:Y:S01]  /*f4c0*/  STL [R1+0x88], R0 ;  /* 0x0000880001007387 */ /* 0x000fe20000100800 */
[--C-:B------:R-:W-:Y:S01]  /*f4d0*/  IMAD.MOV.U32 R13, RZ, RZ, R15.reuse ;  /* 0x000000ffff0d7224 */ /* 0x100fe200078e000f */
        /* <DEDUP_REMOVED lines=953> */
.L_x_12320:
[----:B------:R-:W-:Y:S05]  /*13070*/  BSYNC B0 ;  /* 0x0000000000007941 */ /* 0x000fea0003800000 */
.L_x_12319:
[----:B------:R-:W-:Y:S05]  /*13080*/  @P1 BRA `(.L_x_12321) ;  /* 0xffffff6800201947 */ /* 0x000fea000383ffff */
.L_x_12304:
[----:B------:R-:W-:-:S13]  /*13090*/  ISETP.GE.AND P1, PT, R10, UR45, PT ;  /* 0x0000002d0a007c0c */ /* 0x000fda000bf26270 */
[----:B------:R-:W-:Y:S05]  /*130a0*/  @!P1 BRA `(.L_x_12322) ;  /* 0x000000a800fc9947 */ /* 0x000fea0003800000 */
[----:B0-----:R0:W5:Y:S02]  /*130b0*/  LDL.64 R2, [R1+0x170] ;  /* 0x0001700001027983 */ /* 0x0011640000100a00 */
.L_x_12353:
        /* <DEDUP_REMOVED lines=21> */
.L_x_12324:
[----:B------:R-:W-:Y:S05]  /*13210*/  BSYNC B0 ;  /* 0x0000000000007941 */ /* 0x000fea0003800000 */
.L_x_12323:
        /* <DEDUP_REMOVED lines=13> */
.L_x_12326:
[----:B------:R-:W-:Y:S05]  /*132f0*/  BSYNC B0 ;  /* 0x0000000000007941 */ /* 0x000fea0003800000 */
.L_x_12325:
        /* <DEDUP_REMOVED lines=8> */
.L_x_12328:
[----:B------:R-:W-:Y:S05]  /*13380*/  BSYNC B0 ;  /* 0x0000000000007941 */ /* 0x000fea0003800000 */
.L_x_12327:
        /* <DEDUP_REMOVED lines=59> */
.L_x_12331:
[----:B------:R-:W-:Y:S05]  /*13740*/  BSYNC B0 ;  /* 0x0000000000007941 */ /* 0x000fea0003800000 */
.L_x_12330:
        /* <DEDUP_REMOVED lines=10> */
.L_x_12333:
[----:B------:R-:W-:Y:S05]  /*137f0*/  BSYNC B0 ;  /* 0x0000000000007941 */ /* 0x000fea0003800000 */
.L_x_12332:
[----:B------:R-:W-:Y:S04]  /*13800*/  BSSY B0, `(.L_x_12334) ;  /* 0x0000006000007945 */ /* 0x000fe80003800000 */
[----:B--2---:R-:W-:Y:S05]  /*13810*/  @P1 BRA `(.L_x_12335) ;  /* 0x0000000000101947 */ /* 0x004fea0003800000 */
[----:B-----5:R-:W-:Y:S01]  /*13820*/  IMAD R4, R4, 0x8, R7 ;  /* 0x0000000804047824 */ /* 0x020fe200078e0207 */
[----:B-1----:R-:W-:-:S04]  /*13830*/  SHF.L.U32 R5, R6, 0x1f, RZ ;  /* 0x0000001f06057819 */ /* 0x002fc800000006ff */
[----:B------:R-:W1:Y:S02]  /*13840*/  SYNCS.PHASECHK.TRANS64.TRYWAIT P1, [R4+URZ], R5 ;  /* 0x00000005040075a7 */ /* 0x000e64000802017f */
[----:B-1----:R-:W-:Y:S05]  /*13850*/  @!P1 BRA `(.L_x_12336) ;  /* 0x00000158001c9947 */ /* 0x002fea0003800000 */
.L_x_12335:
[----:B------:R-:W-:Y:S05]  /*13860*/  BSYNC B0 ;  /* 0x0000000000007941 */ /* 0x000fea0003800000 */
.L_x_12334:
[----:B-1----:R-:W2:Y:S04]  /*13870*/  LDL R5, [R1+0x90] ;  /* 0x0000900001057983 */ /* 0x002ea80000100800 */
[----:B------:R-:W3:Y:S04]  /*13880*/  LD.E R11, desc[UR40][R2.64] ;  /* 0x00000028020b7980 */ /* 0x000ee8000c101900 */
[----:B------:R-:W3:Y:S04]  /*13890*/  LDL.64 R74, [R1+0x118] ;  /* 0x00011800014a7983 */ /* 0x000ee80000100a00 */
[----:B-----5:R-:W4:Y:S04]  /*138a0*/  LDL.64 R6, [R1+0x110] ;  /* 0x0001100001067983 */ /* 0x020f280000100a00 */
        /* <DEDUP_REMOVED lines=268> */
.L_x_12342:
[----:B------:R-:W-:Y:S05]  /*14970*/  BSYNC B2 ;  /* 0x0000000000027941 */ /* 0x000fea0003800000 */
.L_x_12341:
[----:B------:R-:W-:Y:S01]  /*14980*/  LOP3.LUT R7, RZ, R7, RZ, 0x33, !PT ;  /* 0x00000007ff077212 */ /* 0x000fe200078e33ff */
[----:B------:R-:W-:Y:S06]  /*14990*/  BRA `(.L_x_12343) ;  /* 0x0000000000187947 */ /* 0x000fec0003800000 */
.L_x_12340:
[----:B------:R-:W-:-:S13]  /*149a0*/  ISETP.NE.AND P1, PT, R14, 0x1, PT ;  /* 0x000000010e00780c */ /* 0x000fda0003f25270 */
[----:B------:R-:W-:Y:S05]  /*149b0*/  @!P1 BRA `(.L_x_12343) ;  /* 0x0000000000109947 */ /* 0x000fea0003800000 */
[----:B------:R-:W2:Y:S04]  /*149c0*/  LDL R6, [R198+0x1c] ;  /* 0x00001c00c6067983 */ /* 0x000ea80000100800 */
[----:B------:R-:W3:Y:S01]  /*149d0*/  LDL R72, [R198+0x20] ;  /* 0x00002000c6487983 */ /* 0x000ee20000100800 */
[----:B--2---:R-:W-:-:S05]  /*149e0*/  IMAD.HI.U32 R7, R7, R6, RZ ;  /* 0x0000000607077227 */ /* 0x004fca00078e00ff */
[----:B---3--:R-:W-:-:S07]  /*149f0*/  SHF.R.U32.HI R7, RZ, R72, R7 ;  /* 0x00000048ff077219 */ /* 0x008fce0000011607 */
.L_x_12343:
[----:B------:R-:W-:Y:S05]  /*14a00*/  BSYNC B1 ;  /* 0x0000000000017941 */ /* 0x000fea0003800000 */
.L_x_12339:
[----:B------:R-:W-:-:S05]  /*14a10*/  IMAD R7, R14, R7, R20 ;  /* 0x000000070e077224 */ /* 0x000fca00078e0214 */
[----:B------:R-:W-:Y:S02]  /*14a20*/  VIMNMX R4, R4, R7, !PT ;  /* 0x0000000704047248 */ /* 0x000fe40007fe0100 */
[----:B------:R-:W-:-:S07]  /*14a30*/  VIADDMNMX R5, R7, R14, R5, PT ;  /* 0x0000000e07057246 */ /* 0x000fce0003800105 */
.L_x_12338:
[----:B------:R-:W-:Y:S05]  /*14a40*/  BSYNC B0 ;  /* 0x0000000000007941 */ /* 0x000fea0003800000 */
.L_x_12337:
        /* <DEDUP_REMOVED lines=133> */
.L_x_12349:
[----:B------:R-:W-:Y:S05]  /*152a0*/  BSYNC B2 ;  /* 0x0000000000027941 */ /* 0x000fea0003800000 */
.L_x_12348:
[----:B------:R-:W-:Y:S01]  /*152b0*/  LOP3.LUT R9, RZ, R9, RZ, 0x33, !PT ;  /* 0x00000009ff097212 */ /* 0x000fe200078e33ff */
[----:B------:R-:W-:Y:S06]  /*152c0*/  BRA `(.L_x_12350) ;  /* 0x0000000000187947 */ /* 0x000fec0003800000 */
.L_x_12347:
[----:B------:R-:W-:-:S13]  /*152d0*/  ISETP.NE.AND P6, PT, R14, 0x1, PT ;  /* 0x000000010e00780c */ /* 0x000fda0003fc5270 */
[----:B------:R-:W-:Y:S05]  /*152e0*/  @!P6 BRA `(.L_x_12350) ;  /* 0x000000000010e947 */ /* 0x000fea0003800000 */
[----:B------:R-:W2:Y:S04]  /*152f0*/  LDL R4, [R198+0x1c] ;  /* 0x00001c00c6047983 */ /* 0x000ea80000100800 */
[----:B------:R-:W3:Y:S01]  /*15300*/  LDL R8, [R198+0x20] ;  /* 0x00002000c6087983 */ /* 0x000ee20000100800 */
[----:B--2---:R-:W-:-:S05]  /*15310*/  IMAD.HI.U32 R9, R9, R4, RZ ;  /* 0x0000000409097227 */ /* 0x004fca00078e00ff */
[----:B---3--:R-:W-:-:S07]  /*15320*/  SHF.R.U32.HI R9, RZ, R8, R9 ;  /* 0x00000008ff097219 */ /* 0x008fce0000011609 */
.L_x_12350:
[----:B------:R-:W-:Y:S05]  /*15330*/  BSYNC B1 ;  /* 0x0000000000017941 */ /* 0x000fea0003800000 */
.L_x_12346:
[----:B------:R-:W-:-:S05]  /*15340*/  IMAD R9, R14, R9, R20 ;  /* 0x000000090e097224 */ /* 0x000fca00078e0214 */
[----:B------:R-:W-:Y:S02]  /*15350*/  VIADDMNMX R5, R9, R14, R5, PT ;  /* 0x0000000e09057246 */ /* 0x000fe40003800105 */
[----:B------:R-:W-:-:S07]  /*15360*/  VIMNMX R6, R6, R9, !PT ;  /* 0x0000000906067248 */ /* 0x000fce0007fe0100 */
.L_x_12345:
[----:B------:R-:W-:Y:S05]  /*15370*/  BSYNC B0 ;  /* 0x0000000000007941 */ /* 0x000fea0003800000 */
.L_x_12344:
        /* <DEDUP_REMOVED lines=148> */
[----:B------:R-:W-:Y:S04]  /*15cc0*/  STL [R1+0x430], R6 ;  /* 0x0004300601007387 */ /* 0x000fe80000100800 */
[----:B------:R-:W2:Y:S04]  /*15cd0*/  LDL R15, [R1+0x430] ;  /* 0x00043000010f7983 */ /* 0x000ea80000100800 */
[----:B----4-:R-:W1:Y:S01]  /*15ce0*/  SHFL.BFLY PT, R9, R12, 0x2, 0x1f ;  /* 0x0c401f000c097f89 */ /* 0x010e6200000e0000 */
[----:B--2---:R-:W-:Y:S01]  /*15cf0*/  FMUL.FTZ R7, R26, R15 ;  /* 0x0000000f1a077220 */ /* 0x004fe20000410000 */
[----:B------:R-:W-:-:S04]  /*15d00*/  FSETP.NEU.FTZ.AND P1, PT, R15, -INF , PT ;  /* 0xff8000000f00780b */ /* 0x000fc80003f3d000 */
[----:B------:R-:W-:-:S05]  /*15d10*/  FSEL R11, R7, RZ, P1 ;  /* 0x000000ff070b7208 */ /* 0x000fca0000800000 */
[----:B------:R-:W-:Y:S01]  /*15d20*/  FFMA.FTZ R7, R24, R26, -R11 ;  /* 0x0000001a18077223 */ /* 0x000fe2000001080b */
[----:B-1----:R-:W-:-:S05]  /*15d30*/  FMNMX.FTZ R9, R9, R12, !PT ;  /* 0x0000000c09097209 */ /* 0x002fca0007810000 */
[----:B------:R-:W1:Y:S01]  /*15d40*/  SHFL.BFLY PT, R24, R9, 0x1, 0x1f ;  /* 0x0c201f0009187f89 */ /* 0x000e6200000e0000 */
[----:B------:R-:W-:-:S05]  /*15d50*/  FSEL R15, R15, RZ, P1 ;  /* 0x000000ff0f0f7208 */ /* 0x000fca0000800000 */
[----:B------:R-:W-:Y:S01]  /*15d60*/  FADD.FTZ R15, R20, -R15 ;  /* 0x8000000f140f7221 */ /* 0x000fe20000010000 */
[----:B-1----:R-:W-:-:S04]  /*15d70*/  FMNMX.FTZ R24, R9, R24, !PT ;  /* 0x0000001809187209 */ /* 0x002fc80007810000 */
[C---:B------:R-:W-:Y:S01]  /*15d80*/  FSETP.NEU.FTZ.AND P1, PT, R24.reuse, -INF , PT ;  /* 0xff8000001800780b */ /* 0x040fe20003f3d000 */
[----:B------:R-:W-:-:S03]  /*15d90*/  FMUL.FTZ R6, R24, R26 ;  /* 0x0000001a18067220 */ /* 0x000fc60000410000 */
[----:B------:R-:W-:Y:S02]  /*15da0*/  FSEL R12, R24, RZ, P1 ;  /* 0x000000ff180c7208 */ /* 0x000fe40000800000 */
[----:B------:R-:W-:-:S03]  /*15db0*/  FSEL R29, R6, RZ, P1 ;  /* 0x000000ff061d7208 */ /* 0x000fc60000800000 */
[----:B------:R-:W-:Y:S01]  /*15dc0*/  FADD.FTZ R21, R21, -R12 ;  /* 0x8000000c15157221 */ /* 0x000fe20000010000 */
[-C--:B------:R-:W-:Y:S01]  /*15dd0*/  FMUL.FTZ R15, R15, R26.reuse ;  /* 0x0000001a0f0f7220 */ /* 0x080fe20000410000 */
[-C--:B------:R-:W-:Y:S01]  /*15de0*/  FFMA.FTZ R190, R25, R26.reuse, -R29 ;  /* 0x0000001a19be7223 */ /* 0x080fe2000001081d */
[-CC-:B------:R-:W-:Y:S01]  /*15df0*/  FFMA.FTZ R152, R152, R26.reuse, -R11.reuse ;  /* 0x0000001a98987223 */ /* 0x180fe2000001080b */
[----:B------:R-:W-:Y:S01]  /*15e00*/  FMUL.FTZ R21, R26, R21 ;  /* 0x000000151a157220 */ /* 0x000fe20000410000 */
[-C--:B------:R-:W-:Y:S01]  /*15e10*/  FFMA.FTZ R8, R36, R26.reuse, -R11 ;  /* 0x0000001a24087223 */ /* 0x080fe2000001080b */
[-CC-:B------:R-:W-:Y:S01]  /*15e20*/  FFMA.FTZ R153, R27, R26.reuse, -R29.reuse ;  /* 0x0000001a1b997223 */ /* 0x180fe2000001081d */
[----:B------:R-:W-:Y:S01]  /*15e30*/  MUFU.EX2 R7, R7 ;  /* 0x0000000700077308 */ /* 0x000fe20000000800 */
[-C--:B------:R-:W-:Y:S01]  /*15e40*/  FFMA.FTZ R184, R35, R26.reuse, -R29 ;  /* 0x0000001a23b87223 */ /* 0x080fe2000001081d */
[-C--:B------:R-:W-:Y:S01]  /*15e50*/  FFMA.FTZ R154, R154, R26.reuse, -R11 ;  /* 0x0000001a9a9a7223 */ /* 0x080fe2000001080b */
[----:B------:R-:W-:-:S05]  /*15e60*/  FFMA.FTZ R155, R30, R26, -R29 ;  /* 0x0000001a1e9b7223 */ /* 0x000fca000001081d */
[----:B------:R-:W3:Y:S01]  /*15e70*/  MUFU.EX2 R36, R15 ;  /* 0x0000000f00247308 */ /* 0x000ee20000000800 */
[-C--:B------:R-:W-:Y:S01]  /*15e80*/  FFMA.FTZ R185, R90, R26.reuse, -R11 ;  /* 0x0000001a5ab97223 */ /* 0x080fe2000001080b */
[----:B------:R-:W-:-:S06]  /*15e90*/  FFMA.FTZ R6, R31, R26, -R29 ;  /* 0x0000001a1f067223 */ /* 0x000fcc000001081d */
        /* <DEDUP_REMOVED lines=27> */
[----:B------:R-:W-:Y:S01]  /*16050*/  FFMA.FTZ R68, R68, R26, -R11 ;  /* 0x0000001a44447223 */ /* 0x000fe2000001080b */
[----:B------:R-:W0:Y:S01]  /*16060*/  MUFU.EX2 R188, R188 ;  /* 0x000000bc00bc7308 */ /* 0x000e220000000800 */
[----:B---3--:R-:W-:Y:S01]  /*16070*/  FFMA.FTZ R11, R36, R4, R7 ;  /* 0x00000004240b7223 */ /* 0x008fe20000010007 */
[----:B-1----:R-:W-:Y:S01]  /*16080*/  FFMA.FTZ R4, R5, R35, R190 ;  /* 0x0000002305047223 */ /* 0x002fe200000100be */
[----:B------:R-:W-:-:S05]  /*16090*/  FFMA.FTZ R177, R38, R26, -R29 ;  /* 0x0000001a26b17223 */ /* 0x000fca000001081d */
[----:B------:R-:W1:Y:S01]  /*160a0*/  MUFU.EX2 R179, R179 ;  /* 0x000000b300b37308 */ /* 0x000e620000000800 */
[----:B--2---:R-:W-:Y:S01]  /*160b0*/  FADD.FTZ R11, R152, R11 ;  /* 0x0000000b980b7221 */ /* 0x004fe20000010000 */
[----:B----4-:R-:W-:Y:S01]  /*160c0*/  FADD.FTZ R4, R153, R4 ;  /* 0x0000000499047221 */ /* 0x010fe20000010000 */
[----:B------:R-:W-:-:S05]  /*160d0*/  FFMA.FTZ R182, R39, R26, -R29 ;  /* 0x0000001a27b67223 */ /* 0x000fca000001081d */
        /* <DEDUP_REMOVED lines=97> */
[----:B------:R-:W-:Y:S01]  /*166f0*/  STL [R1+0x434], R24 ;  /* 0x0004341801007387 */ /* 0x000fe20000100800 */
        /* <DEDUP_REMOVED lines=130> */
[C---:B--2---:R-:W-:Y:S01]  /*16f20*/  FMUL.FTZ R25, R36.reuse, R25 ;  /* 0x0000001924197220 */ /* 0x044fe20000410000 */
[C---:B---3--:R-:W-:Y:S01]  /*16f30*/  FMUL.FTZ R5, R36.reuse, R5 ;  /* 0x0000000524057220 */ /* 0x048fe20000410000 */
[C---:B----4-:R-:W-:Y:S01]  /*16f40*/  FMUL.FTZ R187, R36.reuse, R33 ;  /* 0x0000002124bb7220 */ /* 0x050fe20000410000 */
[C---:B-----5:R-:W-:Y:S01]  /*16f50*/  FMUL.FTZ R33, R36.reuse, R28 ;  /* 0x0000001c24217220 */ /* 0x060fe20000410000 */
[C---:B------:R-:W-:Y:S01]  /*16f60*/  FMUL.FTZ R29, R36.reuse, R29 ;  /* 0x0000001d241d7220 */ /* 0x040fe20000410000 */
[----:B------:R0:W-:Y:S01]  /*16f70*/  ST.E desc[UR40][R22.64+0x220], R25 ;  /* 0x0002201916007985 */ /* 0x0001e2000c101928 */
[C---:B------:R-:W-:Y:S01]  /*16f80*/  FMUL.FTZ R31, R36.reuse, R31 ;  /* 0x0000001f241f7220 */ /* 0x040fe20000410000 */
[C---:B------:R-:W-:Y:S01]  /*16f90*/  FMUL.FTZ R43, R36.reuse, R43 ;  /* 0x0000002b242b7220 */ /* 0x040fe20000410000 */
[C---:B------:R-:W-:Y:S01]  /*16fa0*/  FMUL.FTZ R27, R36.reuse, R27 ;  /* 0x0000001b241b7220 */ /* 0x040fe20000410000 */
[----:B------:R1:W-:Y:S01]  /*16fb0*/  ST.E desc[UR40][R22.64+0x250], R5 ;  /* 0x0002500516007985 */ /* 0x0003e2000c101928 */
[C---:B------:R-:W-:Y:S01]  /*16fc0*/  FMUL.FTZ R39, R35.reuse, R39 ;  /* 0x0000002723277220 */ /* 0x040fe20000410000 */
[C---:B------:R-:W-:Y:S01]  /*16fd0*/  FMUL.FTZ R37, R35.reuse, R37 ;  /* 0x0000002523257220 */ /* 0x040fe20000410000 */
[C---:B0-----:R-:W-:Y:S01]  /*16fe0*/  FMUL.FTZ R25, R36.reuse, R4 ;  /* 0x0000000424197220 */ /* 0x041fe20000410000 */
[----:B-1----:R-:W-:Y:S01]  /*16ff0*/  FMUL.FTZ R5, R35, R214 ;  /* 0x000000d623057220 */ /* 0x002fe20000410000 */
        /* <DEDUP_REMOVED lines=100> */
[----:B------:R-:W-:Y:S01]  /*17640*/  FMUL.FTZ R189, R35, R34 ;  /* 0x0000002223bd7220 */ /* 0x000fe20000410000 */
        /* <DEDUP_REMOVED lines=73> */
[----:B------:R-:W-:Y:S01]  /*17ae0*/  FMUL.FTZ R35, R35, R26 ;  /* 0x0000001a23237220 */ /* 0x000fe20000410000 */
        /* <DEDUP_REMOVED lines=70> */
[----:B--2---:R-:W2:Y:S04]  /*17f50*/  LD.E R31, desc[UR40][R22.64+0x228] ;  /* 0x00022828161f7980 */ /* 0x004ea8000c101900 */
[----:B---3--:R-:W3:Y:S04]  /*17f60*/  LD.E R33, desc[UR40][R22.64+0x22c] ;  /* 0x00022c2816217980 */ /* 0x008ee8000c101900 */
[----:B------:R-:W3:Y:S04]  /*17f70*/  LD.E R41, desc[UR40][R22.64+0x230] ;  /* 0x0002302816297980 */ /* 0x000ee8000c101900 */
        /* <DEDUP_REMOVED lines=126> */
[----:B--2---:R-:W-:Y:S04]  /*18760*/  ST.E desc[UR40][R22.64+0x228], R31 ;  /* 0x0002281f16007985 */ /* 0x004fe8000c101928 */
[----:B---3--:R-:W-:Y:S04]  /*18770*/  ST.E desc[UR40][R22.64+0x22c], R33 ;  /* 0x00022c2116007985 */ /* 0x008fe8000c101928 */
[----:B------:R-:W-:Y:S04]  /*18780*/  ST.E desc[UR40][R22.64+0x230], R41 ;  /* 0x0002302916007985 */ /* 0x000fe8000c101928 */
        /* <DEDUP_REMOVED lines=124> */
[----:B------:R-:W5:Y:S04]  /*18f50*/  LDL R189, [R1+0x88] ;  /* 0x0000880001bd7983 */ /* 0x000f680000100800 */
[----:B-1----:R-:W5:Y:S04]  /*18f60*/  LD.E R24, desc[UR40][R22.64+0x220] ;  /* 0x0002202816187980 */ /* 0x002f68000c101900 */
[----:B------:R-:W5:Y:S04]  /*18f70*/  LD.E R25, desc[UR40][R22.64+0x224] ;  /* 0x0002242816197980 */ /* 0x000f68000c101900 */
        /* <DEDUP_REMOVED lines=1230> */
.L_x_12352:
[----:B------:R-:W-:Y:S05]  /*1dc60*/  BSYNC B0 ;  /* 0x0000000000007941 */ /* 0x000fea0003800000 */
.L_x_12351:
[C---:B------:R-:W-:Y:S01]  /*1dc70*/  ISETP.GT.AND P1, PT, R10.reuse, UR45, PT ;  /* 0x0000002d0a007c0c */ /* 0x040fe2000bf24270 */
[----:B------:R-:W-:-:S12]  /*1dc80*/  VIADD R10, R10, 0xffffffff ;  /* 0xffffffff0a0a7836 */ /* 0x000fd80000000000 */
[----:B------:R-:W-:Y:S05]  /*1dc90*/  @P1 BRA `(.L_x_12353) ;  /* 0xffffff5400081947 */ /* 0x000fea000383ffff */
.L_x_12322:
[----:B------:R-:W-:Y:S05]  /*1dca0*/  WARPSYNC.ALL ;  /* 0x0000000000007948 */ /* 0x000fea0003800000 */
[----:B0-----:R-:W1:Y:S04]  /*1dcb0*/  LDL R5, [R1+0x440] ;  /* 0x0004400001057983 */ /* 0x001e680000100800 */
[----:B------:R-:W2:Y:S04]  /*1dcc0*/  LDL R4, [R1+0x444] ;  /* 0x0004440001047983 */ /* 0x000ea80000100800 */
[----:B------:R-:W3:Y:S04]  /*1dcd0*/  LDL R136, [R1+0x210] ;  /* 0x0002100001887983 */ /* 0x000ee80000100800 */
        /* <DEDUP_REMOVED lines=75> */
[----:B------:R-:W5:Y:S01]  /*1e190*/  @!P2 LDL R19, [R1+0x214] ;  /* 0x000214000113a983 */ /* 0x000f620000100800 */
[----:B0-----:R-:W-:-:S03]  /*1e1a0*/  FADD.FTZ R140, R8, R3 ;  /* 0x00000003088c7221 */ /* 0x001fc60000010000 */
[----:B------:R-:W5:Y:S02]  /*1e1b0*/  LDL.64 R2, [R1+0x220] ;  /* 0x0002200001027983 */ /* 0x000f640000100a00 */
[----:B------:R-:W-:Y:S02]  /*1e1c0*/  FSETP.NE.FTZ.AND P1, PT, R140, RZ, PT ;  /* 0x000000ff8c00720b */ /* 0x000fe40003f35000 */
[----:B------:R-:W5:Y:S11]  /*1e1d0*/  LDL.64 R8, [R1+0x250] ;  /* 0x0002500001087983 */ /* 0x000f760000100a00 */
[----:B------:R-:W5:Y:S04]  /*1e1e0*/  @P1 LDL R143, [R1+0x450] ;  /* 0x00045000018f1983 */ /* 0x000f680000100800 */
[----:B------:R-:W5:Y:S01]  /*1e1f0*/  @P1 LDL R145, [R1+0x434] ;  /* 0x0004340001911983 */ /* 0x000f620000100800 */
[----:B------:R-:W-:-:S02]  /*1e200*/  IMAD.MOV.U32 R138, RZ, RZ, RZ ;  /* 0x000000ffff8a7224 */ /* 0x000fc400078e00ff */
[----:B------:R-:W-:Y:S01]  /*1e210*/  IMAD.MOV.U32 R142, RZ, RZ, -0x800000 ;  /* 0xff800000ff8e7424 */ /* 0x000fe200078e00ff */
[----:B------:R0:W-:Y:S08]  /*1e220*/  BAR.ARV R208, 0x100 ;  /* 0x000400d00000751d */ /* 0x0001f00000002000 */
[----:B------:R-:W-:Y:S06]  /*1e230*/  BAR.ARV 0x8, 0x180 ;  /* 0x0206000000007b1d */ /* 0x000fec0000002000 */
[----:B----4-:R-:W-:-:S13]  /*1e240*/  FSETP.NE.FTZ.AND P0, PT, R148, RZ, PT ;  /* 0x000000ff9400720b */ /* 0x010fda0003f15000 */
[----:B------:R-:W4:Y:S04]  /*1e250*/  @P0 LDL R139, [R1+0x450] ;  /* 0x00045000018b0983 */ /* 0x000f280000100800 */
[----:B------:R-:W4:Y:S01]  /*1e260*/  @P0 LDL R144, [R1+0x430] ;  /* 0x0004300001900983 */ /* 0x000f220000100800 */
[----:B------:R-:W1:Y:S08]  /*1e270*/  @P0 MUFU.LG2 R141, R148 ;  /* 0x00000094008d0308 */ /* 0x000e700000000c00 */
[----:B------:R-:W2:Y:S01]  /*1e280*/  @P0 MUFU.RCP R138, R148 ;  /* 0x00000094008a0308 */ /* 0x000ea20000001000 */
[----:B-1----:R-:W-:-:S07]  /*1e290*/  @P0 FMUL.FTZ R146, R141, 0.69314718246459960938 ;  /* 0x3f3172188d920820 */ /* 0x002fce0000410000 */
[----:B------:R-:W1:Y:S01]  /*1e2a0*/  @P1 MUFU.LG2 R147, R140 ;  /* 0x0000008c00931308 */ /* 0x000e620000000c00 */
[----:B---3--:R-:W-:Y:S02]  /*1e2b0*/  VIADD R0, R0, 0x1 ;  /* 0x0000000100007836 */ /* 0x008fe40000000000 */
[-C--:B--2---:R-:W-:Y:S01]  /*1e2c0*/  FMUL.FTZ R5, R5, R138.reuse ;  /* 0x0000008a05057220 */ /* 0x084fe20000410000 */
[-C--:B------:R-:W-:Y:S01]  /*1e2d0*/  FMUL.FTZ R4, R4, R138.reuse ;  /* 0x0000008a04047220 */ /* 0x080fe20000410000 */
[-C--:B------:R-:W-:Y:S01]  /*1e2e0*/  FMUL.FTZ R7, R7, R138.reuse ;  /* 0x0000008a07077220 */ /* 0x080fe20000410000 */
[-C--:B------:R-:W-:Y:S01]  /*1e2f0*/  FMUL.FTZ R6, R6, R138.reuse ;  /* 0x0000008a06067220 */ /* 0x080fe20000410000 */
[-C--:B-----5:R-:W-:Y:S01]  /*1e300*/  FMUL.FTZ R11, R11, R138.reuse ;  /* 0x0000008a0b0b7220 */ /* 0x0a0fe20000410000 */
[-C--:B------:R-:W-:Y:S01]  /*1e310*/  FMUL.FTZ R10, R10, R138.reuse ;  /* 0x0000008a0a0a7220 */ /* 0x080fe20000410000 */
[----:B------:R-:W-:Y:S01]  /*1e320*/  STL.64 [R1+0x230], R4 ;  /* 0x0002300401007387 */ /* 0x000fe20000100a00 */
        /* <DEDUP_REMOVED lines=60> */
[----:B-1----:R-:W-:Y:S01]  /*1e6f0*/  VIADD R2, R137, 0x1 ;  /* 0x0000000189027836 */ /* 0x002fe20000000000 */
[----:B------:R-:W-:Y:S01]  /*1e700*/  @!P2 LOP3.LUT R4, R19, 0x1, RZ, 0x3c, !PT ;  /* 0x000000011304a812 */ /* 0x000fe200078e3cff */
[----:B------:R0:W-:Y:S04]  /*1e710*/  STL [R1+0x444], R140 ;  /* 0x0004448c01007387 */ /* 0x0001e80000100800 */
        /* <DEDUP_REMOVED lines=32> */
[----:B------:R0:W-:Y:S04]  /*1e920*/  @!P2 STL [R1+0x214], R4 ;  /* 0x000214040100a387 */ /* 0x0001e80000100800 */
[----:B------:R0:W-:Y:S04]  /*1e930*/  STL [R1+0x21c], R0 ;  /* 0x00021c0001007387 */ /* 0x0001e80000100800 */
[----:B------:R0:W-:Y:S01]  /*1e940*/  @!P2 STL [R1+0x210], RZ ;  /* 0x000210ff0100a387 */ /* 0x0001e20000100800 */
[----:B----4-:R-:W-:-:S04]  /*1e950*/  @P0 FMUL.FTZ R139, R139, 0.69314718246459960938 ;  /* 0x3f3172188b8b0820 */ /* 0x010fc80000410000 */
[----:B------:R-:W-:Y:S01]  /*1e960*/  @P0 FFMA.FTZ R142, R139, R144, R146 ;  /* 0x000000908b8e0223 */ /* 0x000fe20000010092 */
[----:B------:R-:W-:-:S06]  /*1e970*/  IMAD.MOV.U32 R139, RZ, RZ, RZ ;  /* 0x000000ffff8b7224 */ /* 0x000fcc00078e00ff */
[----:B------:R-:W1:Y:S01]  /*1e980*/  @P1 MUFU.RCP R139, R140 ;  /* 0x0000008c008b1308 */ /* 0x000e620000001000 */
[----:B------:R-:W-:Y:S01]  /*1e990*/  @P1 FMUL.FTZ R146, R143, 0.69314718246459960938 ;  /* 0x3f3172188f921820 */ /* 0x000fe20000410000 */
[----:B------:R-:W-:-:S03]  /*1e9a0*/  IMAD.MOV.U32 R144, RZ, RZ, -0x800000 ;  /* 0xff800000ff907424 */ /* 0x000fc600078e00ff */
[----:B------:R-:W-:Y:S01]  /*1e9b0*/  @P1 FFMA.FTZ R144, R146, R145, R147 ;  /* 0x0000009192901223 */ /* 0x000fe20000010093 */
[----:B------:R0:W-:Y:S04]  /*1e9c0*/  STL [R1+0x440], R142 ;  /* 0x0004408e01007387 */ /* 0x0001e80000100800 */
[----:B------:R0:W-:Y:S01]  /*1e9d0*/  STL [R1+0x444], R144 ;  /* 0x0004449001007387 */ /* 0x0001e20000100800 */
        /* <DEDUP_REMOVED lines=95> */
[----:B------:R0:W-:Y:S01]  /*1efd0*/  STL.64 [R1+0x418], R134 ;  /* 0x0004188601007387 */ /* 0x0001e20000100a00 */
[----:B------:R-:W-:-:S13]  /*1efe0*/  PLOP3.LUT P0, PT, PT, PT, PT, 0x8, 0x0 ;  /* 0x000000000000781c */ /* 0x000fda0003f0e170 */
.L_x_12257:
[----:B------:R-:W1:Y:S08]  /*1eff0*/  S2UR UR4, SR_CgaCtaId ;  /* 0x00000000000479c3 */ /* 0x000e700000008800 */
[----:B------:R-:W-:Y:S06]  /*1f000*/  BAR.SYNC.DEFER_BLOCKING 0x5, 0x180 ;  /* 0x0146000000007b1d */ /* 0x000fec0000010000 */
[----:B------:R-:W-:Y:S01]  /*1f010*/  UMOV UR46, 0x400 ;  /* 0x00000400002e7882 */ /* 0x000fe20000000000 */
[----:B------:R-:W-:Y:S01]  /*1f020*/  BSSY B0, `(.L_x_12354) ;  /* 0x00002b6000007945 */ /* 0x000fe20003800000 */
[----:B-1----:R-:W-:-:S09]  /*1f030*/  ULEA UR46, UR4, UR46, 0x18 ;  /* 0x0000002e042e7291 */ /* 0x002fd2000f8ec03f */
[----:B0-2---:R-:W0:Y:S02]  /*1f040*/  LDS.128 R4, [UR46+0x324d0] ;  /* 0x0324d02eff047984 */ /* 0x005e240008000c00 */
[----:B0-----:R-:W-:Y:S02]  /*1f050*/  R2UR UR5, R5 ;  /* 0x00000000050572ca */ /* 0x001fe400000e0000 */
[----:B------:R-:W-:Y:S02]  /*1f060*/  R2UR UR7, R6 ;  /* 0x00000000060772ca */ /* 0x000fe400000e0000 */
[----:B------:R-:W-:Y:S01]  /*1f070*/  R2UR UR6, R7 ;  /* 0x00000000070672ca */ /* 0x000fe200000e0000 */
[----:B------:R-:W-:Y:S06]  /*1f080*/  BAR.ARV 0x4, 0x180 ;  /* 0x0106000000007b1d */ /* 0x000fec0000002000 */
[----:B------:R-:W-:Y:S08]  /*1f090*/  @P0 BRA `(.L_x_12355) ;  /* 0x0000001c005c0947 */ /* 0x000ff00003800000 */
[----:B------:R-:W2:Y:S04]  /*1f0a0*/  LDL.128 R136, [R1+0x220] ;  /* 0x0002200001887983 */ /* 0x000ea80000100c00 */
        /* <DEDUP_REMOVED lines=31> */
[----:B------:R-:W-:Y:S01]  /*1f2a0*/  IADD3 R3, P4, R192, 0x8040, RZ ;  /* 0x00008040c0037810 */ /* 0x000fe20007f9e0ff */
[----:B------:R-:W-:-:S03]  /*1f2b0*/  ULDC.64 UR8, c[0x0][0xd00] ;  /* 0x0003400000087ab9 */ /* 0x000fc60000000a00 */
[----:B------:R-:W-:Y:S02]  /*1f2c0*/  LOP3.LUT R2, R3, 0x380, RZ, 0xc0, !PT ;  /* 0x0000038003027812 */ /* 0x000fe400078ec0ff */
[----:B------:R-:W-:Y:S02]  /*1f2d0*/  LOP3.LUT R145, R192, 0x380, RZ, 0xc0, !PT ;  /* 0x00000380c0917812 */ /* 0x000fe400078ec0ff */
[----:B------:R-:W-:Y:S02]  /*1f2e0*/  SHF.R.U64 R2, R2, 0x3, RZ ;  /* 0x0000000302027819 */ /* 0x000fe400000012ff */
[----:B------:R-:W-:Y:S02]  /*1f2f0*/  SHF.R.U64 R145, R145, 0x3, RZ ;  /* 0x0000000391917819 */ /* 0x000fe400000012ff */
[----:B------:R-:W-:Y:S02]  /*1f300*/  LOP3.LUT R2, R2, R3, RZ, 0x3c, !PT ;  /* 0x0000000302027212 */ /* 0x000fe400078e3cff */
[----:B------:R-:W-:-:S02]  /*1f310*/  IADD3 R3, P1, R192, 0xc020, RZ ;  /* 0x0000c020c0037810 */ /* 0x000fc40007f3e0ff */
[C---:B------:R-:W-:Y:S02]  /*1f320*/  IADD3 R21, P3, R192.reuse, 0x8060, RZ ;  /* 0x00008060c0157810 */ /* 0x040fe40007f7e0ff */
[C---:B------:R-:W-:Y:S02]  /*1f330*/  IADD3 R0, P2, R192.reuse, 0xc000, RZ ;  /* 0x0000c000c0007810 */ /* 0x040fe40007f5e0ff */
[----:B------:R-:W-:Y:S01]  /*1f340*/  LOP3.LUT R144, R145, R192, RZ, 0x3c, !PT ;  /* 0x000000c091907212 */ /* 0x000fe200078e3cff */
[----:B------:R-:W-:Y:S01]  /*1f350*/  IMAD.MOV.U32 R145, RZ, RZ, R193 ;  /* 0x000000ffff917224 */ /* 0x000fe200078e00c1 */
[----:B------:R-:W-:Y:S02]  /*1f360*/  IADD3 R141, P0, R192, 0xc040, RZ ;  /* 0x0000c040c08d7810 */ /* 0x000fe40007f1e0ff */
[----:B------:R-:W-:Y:S02]  /*1f370*/  LOP3.LUT R146, R3, 0x380, RZ, 0xc0, !PT ;  /* 0x0000038003927812 */ /* 0x000fe400078ec0ff */
[----:B------:R-:W-:-:S02]  /*1f380*/  LOP3.LUT R20, R21, 0x380, RZ, 0xc0, !PT ;  /* 0x0000038015147812 */ /* 0x000fc400078ec0ff */
[----:B------:R-:W-:Y:S02]  /*1f390*/  LOP3.LUT R143, R0, 0x380, RZ, 0xc0, !PT ;  /* 0x00000380008f7812 */ /* 0x000fe400078ec0ff */
[----:B------:R-:W-:Y:S02]  /*1f3a0*/  LOP3.LUT R140, R141, 0x380, RZ, 0xc0, !PT ;  /* 0x000003808d8c7812 */ /* 0x000fe400078ec0ff */
[----:B------:R-:W-:Y:S02]  /*1f3b0*/  SHF.R.U64 R146, R146, 0x3, RZ ;  /* 0x0000000392927819 */ /* 0x000fe400000012ff */
[----:B------:R-:W-:Y:S02]  /*1f3c0*/  MOV R144, R144 ;  /* 0x0000009000907202 */ /* 0x000fe40000000f00 */
        /* <DEDUP_REMOVED lines=11> */
[----:B------:R-:W-:Y:S01]  /*1f480*/  UISETP.NE.U32.AND UP0, UPT, UR8, URZ, UPT ;  /* 0x0000003f0800728c */ /* 0x000fe2000bf05070 */
[----:B------:R-:W-:Y:S01]  /*1f490*/  IMAD.X R141, RZ, RZ, R193, P0 ;  /* 0x000000ffff8d7224 */ /* 0x000fe200000e06c1 */
[----:B------:R-:W-:-:S02]  /*1f4a0*/  MOV R3, R2 ;  /* 0x0000000200037202 */ /* 0x000fc40000000f00 */
[----:B------:R-:W-:Y:S01]  /*1f4b0*/  MOV R20, R20 ;  /* 0x0000001400147202 */ /* 0x000fe20000000f00 */
[----:B------:R-:W-:Y:S01]  /*1f4c0*/  UISETP.NE.AND.EX UP0, UPT, UR9, URZ, UPT, UP0 ;  /* 0x0000003f0900728c */ /* 0x000fe2000bf05300 */
[----:B------:R-:W-:Y:S02]  /*1f4d0*/  MOV R2, R142 ;  /* 0x0000008e00027202 */ /* 0x000fe40000000f00 */
[----:B------:R-:W-:Y:S01]  /*1f4e0*/  MOV R0, R146 ;  /* 0x0000009200007202 */ /* 0x000fe20000000f00 */
[----:B------:R-:W-:Y:S01]  /*1f4f0*/  ULDC.64 UR8, c[0x0][0xd00] ;  /* 0x0003400000087ab9 */ /* 0x000fe20000000a00 */
[----:B------:R-:W-:Y:S01]  /*1f500*/  MOV R140, R140 ;  /* 0x0000008c008c7202 */ /* 0x000fe20000000f00 */
[----:B------:R-:W-:Y:S01]  /*1f510*/  UIMAD.WIDE UR8, UR42, 0x4, UR8 ;  /* 0x000000042a0878a5 */ /* 0x000fe2000f8e0208 */
[----:B------:R-:W-:Y:S01]  /*1f520*/  PLOP3.LUT P1, PT, PT, PT, UP0, 0x80, 0x0 ;  /* 0x000000000000781c */ /* 0x000fe20003f2f008 */
[----:B------:R-:W-:Y:S02]  /*1f530*/  ULDC UR4, c[0x0][0xb88] ;  /* 0x0002e20000047ab9 */ /* 0x000fe40000000800 */
[----:B------:R-:W-:Y:S01]  /*1f540*/  IMAD.U32 R19, RZ, RZ, UR4 ;  /* 0x00000004ff137e24 */ /* 0x000fe2000f8e00ff */
[----:B--2---:R-:W-:-:S02]  /*1f550*/  F2FP.BF16.F32.PACK_AB R136, R137, R136 ;  /* 0x000000888988723e */ /* 0x004fc400000010ff */
[----:B------:R-:W-:Y:S02]  /*1f560*/  F2FP.BF16.F32.PACK_AB R137, R139, R138 ;  /* 0x0000008a8b89723e */ /* 0x000fe400000010ff */
[----:B---3--:R-:W-:Y:S02]  /*1f570*/  F2FP.BF16.F32.PACK_AB R128, R129, R128 ;  /* 0x000000808180723e */ /* 0x008fe400000010ff */
[----:B------:R-:W-:Y:S02]  /*1f580*/  F2FP.BF16.F32.PACK_AB R129, R131, R130 ;  /* 0x000000828381723e */ /* 0x000fe400000010ff */
[----:B----4-:R-:W-:Y:S02]  /*1f590*/  F2FP.BF16.F32.PACK_AB R138, R133, R132 ;  /* 0x00000084858a723e */ /* 0x010fe400000010ff */
[----:B------:R-:W-:Y:S01]  /*1f5a0*/  F2FP.BF16.F32.PACK_AB R139, R135, R134 ;  /* 0x00000086878b723e */ /* 0x000fe200000010ff */
[----:B------:R-:W-:Y:S01]  /*1f5b0*/  BAR.SYNC.DEFER_BLOCKING 0x1, 0x100 ;  /* 0x0044000000007b1d */ /* 0x000fe20000010000 */
        /* <DEDUP_REMOVED lines=66> */
[----:B------:R-:W-:Y:S01]  /*1f9e0*/  F2FP.BF16.F32.PACK_AB R27, R15, R14 ;  /* 0x0000000e0f1b723e */ /* 0x000fe200000010ff */
[----:B------:R0:W-:Y:S01]  /*1f9f0*/  STSM.16.M88.4 [R20], R48 ;  /* 0x0000003014007844 */ /* 0x0001e20000000200 */
[----:B------:R-:W-:-:S02]  /*1fa00*/  F2FP.BF16.F32.PACK_AB R10, R5, R4 ;  /* 0x00000004050a723e */ /* 0x000fc400000010ff */
[----:B------:R-:W-:Y:S01]  /*1fa10*/  F2FP.BF16.F32.PACK_AB R11, R7, R6 ;  /* 0x00000006070b723e */ /* 0x000fe200000010ff */
[----:B------:R1:W-:Y:S01]  /*1fa20*/  STSM.16.M88.4 [R2], R40 ;  /* 0x0000002802007844 */ /* 0x0003e20000000200 */
[----:B------:R-:W-:-:S03]  /*1fa30*/  IMAD.U32 R4, RZ, RZ, UR8 ;  /* 0x00000008ff047e24 */ /* 0x000fc6000f8e00ff */
[----:B------:R1:W-:Y:S01]  /*1fa40*/  STSM.16.M88.4 [R0], R32 ;  /* 0x0000002000007844 */ /* 0x0003e20000000200 */
[----:B------:R-:W-:Y:S01]  /*1fa50*/  IMAD.U32 R5, RZ, RZ, UR9 ;  /* 0x00000009ff057e24 */ /* 0x000fe2000f8e00ff */
[----:B------:R-:W-:Y:S02]  /*1fa60*/  ULDC.64 UR8, c[0x0][0xd08] ;  /* 0x0003420000087ab9 */ /* 0x000fe40000000a00 */
[----:B------:R1:W-:Y:S04]  /*1fa70*/  STSM.16.M88.4 [R140], R24 ;  /* 0x000000188c007844 */ /* 0x0003e80000000200 */
[----:B------:R1:W-:Y:S01]  /*1fa80*/  STSM.16.M88.4 [R226], R8 ;  /* 0x00000008e2007844 */ /* 0x0003e20000000200 */
[----:B------:R-:W-:Y:S01]  /*1fa90*/  UISETP.NE.U32.AND UP1, UPT, UR8, URZ, UPT ;  /* 0x0000003f0800728c */ /* 0x000fe2000bf25070 */
[----:B0-----:R-:W0:Y:S08]  /*1faa0*/  LDC R20, c[0x0][0xce8] ;  /* 0x00033a00ff147b82 */ /* 0x001e300000000800 */
[----:B------:R-:W-:Y:S01]  /*1fab0*/  BAR.SYNC.DEFER_BLOCKING 0x1, 0x100 ;  /* 0x0044000000007b1d */ /* 0x000fe20000010000 */
[----:B------:R-:W-:-:S06]  /*1fac0*/  UISETP.NE.AND.EX UP1, UPT, UR9, URZ, UPT, UP1 ;  /* 0x0000003f0900728c */ /* 0x000fcc000bf25310 */
[----:B------:R-:W-:-:S05]  /*1fad0*/  PLOP3.LUT P2, PT, PT, PT, UP1, 0x80, 0x0 ;  /* 0x000000000000781c */ /* 0x000fca0003f4f018 */
[----:B------:R-:W-:Y:S02]  /*1fae0*/  @UP1 ULDC.64 UR8, c[0x0][0xd08] ;  /* 0x0003420000081ab9 */ /* 0x000fe40000000a00 */
[----:B------:R-:W-:-:S06]  /*1faf0*/  @UP1 UIMAD.WIDE UR8, UR42, 0x4, UR8 ;  /* 0x000000042a0818a5 */ /* 0x000fcc000f8e0208 */
[----:B------:R-:W-:Y:S02]  /*1fb00*/  IMAD.U32 R6, RZ, RZ, UR8 ;  /* 0x00000008ff067e24 */ /* 0x000fe4000f8e00ff */
[----:B------:R-:W-:Y:S01]  /*1fb10*/  IMAD.U32 R7, RZ, RZ, UR9 ;  /* 0x00000009ff077e24 */ /* 0x000fe2000f8e00ff */
[----:B------:R-:W2:Y:S04]  /*1fb20*/  @P1 LDG.E R3, desc[UR40][R4.64] ;  /* 0x0000002804031981 */ /* 0x000ea8000c1e1900 */
[----:B------:R1:W5:Y:S01]  /*1fb30*/  @P2 LDG.E R19, desc[UR40][R6.64] ;  /* 0x0000002806132981 */ /* 0x000362000c1e1900 */
[----:B------:R-:W-:Y:S01]  /*1fb40*/  UMOV UR4, URZ ;  /* 0x0000003f00047c82 */ /* 0x000fe20008000000 */
[----:B------:R-:W-:Y:S02]  /*1fb50*/  LOP3.LUT P0, RZ, R216, 0x3, RZ, 0xc0, !PT ;  /* 0x00000003d8ff7812 */ /* 0x000fe4000780c0ff */
[----:B--2---:R-:W-:Y:S01]  /*1fb60*/  @P1 R2UR UR4, R3 ;  /* 0x00000000030412ca */ /* 0x004fe200000e0000 */
[----:B01----:R-:W-:-:S14]  /*1fb70*/  @P2 BRA `(.L_x_12356) ;  /* 0x0000000000102947 */ /* 0x003fdc0003800000 */
[----:B------:R-:W-:Y:S05]  /*1fb80*/  @!P1 BRA `(.L_x_12356) ;  /* 0x00000000000c9947 */ /* 0x000fea0003800000 */
[----:B------:R-:W2:Y:S04]  /*1fb90*/  LDG.E R0, desc[UR40][R4.64] ;  /* 0x0000002804007981 */ /* 0x000ea8000c1e1900 */
[----:B-----5:R-:W2:Y:S02]  /*1fba0*/  LDG.E R19, desc[UR40][R4.64+0x4] ;  /* 0x0000042804137981 */ /* 0x020ea4000c1e1900 */
[----:B--2---:R-:W-:-:S07]  /*1fbb0*/  IMAD.IADD R19, R19, 0x1, -R0 ;  /* 0x0000000113137824 */ /* 0x004fce00078e0a00 */
.L_x_12356:
[----:B-----5:R-:W-:Y:S02]  /*1fbc0*/  IMAD R19, R19, R20, RZ ;  /* 0x0000001413137224 */ /* 0x020fe400078e02ff */
[----:B------:R-:W-:Y:S01]  /*1fbd0*/  VIADD R12, R204, UR43 ;  /* 0x0000002bcc0c7c36 */ /* 0x000fe20008000000 */
[----:B------:R-:W-:Y:S01]  /*1fbe0*/  ISETP.NE.AND P1, PT, R20, 0x1, PT ;  /* 0x000000011400780c */ /* 0x000fe20003f25270 */
[----:B------:R-:W-:Y:S01]  /*1fbf0*/  VIADD R5, R236, UR43 ;  /* 0x0000002bec057c36 */ /* 0x000fe20008000000 */
[----:B------:R-:W-:Y:S02]  /*1fc00*/  USHF.R.S32.HI UR16, URZ, 0x1f, UR37 ;  /* 0x0000001f3f107899 */ /* 0x000fe40008011425 */
[----:B------:R-:W-:Y:S01]  /*1fc10*/  ISETP.GE.OR P2, PT, R12, R19, P0 ;  /* 0x000000130c00720c */ /* 0x000fe20000746670 */
[----:B------:R-:W-:-:S08]  /*1fc20*/  ULDC.64 UR14, c[0x0][0xc90] ;  /* 0x00032400000e7ab9 */ /* 0x000fd00000000a00 */
[----:B------:R-:W0:Y:S04]  /*1fc30*/  @P1 LDC R2, c[0x0][0xcec] ;  /* 0x00033b00ff021b82 */ /* 0x000e280000000800 */
[----:B------:R-:W2:Y:S01]  /*1fc40*/  @!P2 LDL R11, [R1+0x440] ;  /* 0x00044000010ba983 */ /* 0x000ea20000100800 */
[----:B------:R-:W-:Y:S01]  /*1fc50*/  USHF.R.S32.HI UR12, URZ, 0x1f, UR42 ;  /* 0x0000001f3f0c7899 */ /* 0x000fe2000801142a */
[----:B------:R-:W-:Y:S01]  /*1fc60*/  IMAD.MOV.U32 R0, RZ, RZ, R5 ;  /* 0x000000ffff007224 */ /* 0x000fe200078e0005 */
[----:B------:R-:W-:Y:S01]  /*1fc70*/  USHF.R.S32.HI UR11, URZ, 0x1f, UR4 ;  /* 0x0000001f3f0b7899 */ /* 0x000fe20008011404 */
[----:B------:R-:W1:Y:S01]  /*1fc80*/  @P1 LDC R3, c[0x0][0xcf0] ;  /* 0x00033c00ff031b82 */ /* 0x000e620000000800 */
[----:B------:R-:W-:Y:S01]  /*1fc90*/  UIMAD UR13, UR16, UR14, URZ ;  /* 0x0000000e100d72a4 */ /* 0x000fe2000f8e023f */
[----:B------:R-:W-:Y:S01]  /*1fca0*/  UMOV UR10, UR4 ;  /* 0x00000004000a7c82 */ /* 0x000fe20008000000 */
[----:B------:R-:W-:-:S02]  /*1fcb0*/  USEL UR18, UR12, URZ, !UP0 ;  /* 0x0000003f0c127287 */ /* 0x000fc4000c000000 */
[----:B------:R-:W-:Y:S02]  /*1fcc0*/  UIMAD.WIDE.U32 UR8, UR37, UR14, UR10 ;  /* 0x0000000e250872a5 */ /* 0x000fe4000f8e000a */
[----:B------:R-:W-:Y:S01]  /*1fcd0*/  UIMAD UR13, UR37, UR15, UR13 ;  /* 0x0000000f250d72a4 */ /* 0x000fe2000f8e020d */
[----:B------:R-:W3:Y:S01]  /*1fce0*/  @P1 LDC R77, c[0x0][0xcf0] ;  /* 0x00033c00ff4d1b82 */ /* 0x000ee20000000800 */
[----:B------:R-:W-:Y:S01]  /*1fcf0*/  USEL UR17, UR42, URZ, !UP0 ;  /* 0x0000003f2a117287 */ /* 0x000fe2000c000000 */
[----:B------:R-:W-:Y:S01]  /*1fd00*/  ULDC.64 UR14, c[0x0][0xc98] ;  /* 0x00032600000e7ab9 */ /* 0x000fe20000000a00 */
[----:B------:R-:W-:Y:S02]  /*1fd10*/  UIADD3 UR9, UR9, UR13, URZ ;  /* 0x0000000d09097290 */ /* 0x000fe4000fffe03f */
[----:B------:R-:W-:Y:S01]  /*1fd20*/  UIMAD UR10, UR18, UR14, URZ ;  /* 0x0000000e120a72a4 */ /* 0x000fe2000f8e023f */
[----:B0-----:R-:W-:Y:S01]  /*1fd30*/  @P1 IMAD.HI.U32 R2, R5, R2, RZ ;  /* 0x0000000205021227 */ /* 0x001fe200078e00ff */
[----:B------:R-:W-:-:S02]  /*1fd40*/  UIMAD.WIDE.U32 UR8, UR17, UR14, UR8 ;  /* 0x0000000e110872a5 */ /* 0x000fc4000f8e0008 */
[----:B------:R-:W-:Y:S01]  /*1fd50*/  UIMAD UR10, UR17, UR15, UR10 ;  /* 0x0000000f110a72a4 */ /* 0x000fe2000f8e020a */
[----:B------:R-:W-:Y:S01]  /*1fd60*/  ULDC.64 UR12, c[0x0][0xc88] ;  /* 0x00032200000c7ab9 */ /* 0x000fe20000000a00 */
[----:B-1----:R-:W-:-:S04]  /*1fd70*/  @P1 SHF.R.U32.HI R0, RZ, R3, R2 ;  /* 0x00000003ff001219 */ /* 0x002fc80000011602 */
[----:B------:R-:W-:Y:S01]  /*1fd80*/  IMAD.U32 R7, RZ, RZ, UR10 ;  /* 0x0000000aff077e24 */ /* 0x000fe2000f8e00ff */
[--C-:B------:R-:W-:Y:S01]  /*1fd90*/  SHF.R.S32.HI R4, RZ, 0x1f, R0.reuse ;  /* 0x0000001fff047819 */ /* 0x100fe20000011400 */
[----:B------:R-:W-:-:S04]  /*1fda0*/  IMAD.MOV R2, RZ, RZ, -R0 ;  /* 0x000000ffff027224 */ /* 0x000fc800078e0a00 */
[----:B------:R-:W-:Y:S01]  /*1fdb0*/  IMAD R5, R20, R2, R5 ;  /* 0x0000000214057224 */ /* 0x000fe200078e0205 */
[----:B------:R-:W-:-:S04]  /*1fdc0*/  IADD3 R2, P3, R0, UR8, RZ ;  /* 0x0000000800027c10 */ /* 0x000fc8000ff7e0ff */
[----:B------:R-:W-:-:S05]  /*1fdd0*/  SHF.R.S32.HI R3, RZ, 0x1f, R5 ;  /* 0x0000001fff037819 */ /* 0x000fca0000011405 */
[----:B------:R-:W-:Y:S01]  /*1fde0*/  IMAD R0, R3, UR12, RZ ;  /* 0x0000000c03007c24 */ /* 0x000fe2000f8e02ff */
[----:B------:R-:W-:Y:S01]  /*1fdf0*/  IADD3.X R3, R4, UR9, R7, P3, !PT ;  /* 0x0000000904037c10 */ /* 0x000fe20009ffe407 */
[----:B------:R-:W-:Y:S02]  /*1fe00*/  ULDC.64 UR8, c[0x0][0xc50] ;  /* 0x0003140000087ab9 */ /* 0x000fe40000000a00 */
[C---:B------:R-:W-:Y:S02]  /*1fe10*/  IMAD R7, R5.reuse, UR13, R0 ;  /* 0x0000000d05077c24 */ /* 0x040fe4000f8e0200 */
[----:B------:R-:W-:Y:S01]  /*1fe20*/  IMAD.WIDE.U32 R2, R5, UR12, R2 ;  /* 0x0000000c05027c25 */ /* 0x000fe2000f8e0002 */
[----:B------:R-:W-:-:S03]  /*1fe30*/  ULDC.64 UR12, c[0x0][0xba0] ;  /* 0x0002e800000c7ab9 */ /* 0x000fc60000000a00 */
[----:B------:R-:W-:Y:S01]  /*1fe40*/  IMAD.IADD R3, R3, 0x1, R7 ;  /* 0x0000000103037824 */ /* 0x000fe200078e0207 */
[----:B------:R-:W-:Y:S01]  /*1fe50*/  LEA R6, P3, R2, UR8, 0x2 ;  /* 0x0000000802067c11 */ /* 0x000fe2000f8610ff */
[----:B------:R-:W-:-:S03]  /*1fe60*/  VIADD R0, R12, 0x8 ;  /* 0x000000080c007836 */ /* 0x000fc60000000000 */
[----:B------:R-:W-:Y:S01]  /*1fe70*/  LEA.HI.X R10, R2, UR9, R3, 0x2, P3 ;  /* 0x00000009020a7c11 */ /* 0x000fe200098f1403 */
[----:B------:R-:W-:Y:S01]  /*1fe80*/  SHFL.IDX PT, R8, R6, RZ, 0x1c1f ;  /* 0x001c1fff06087589 */ /* 0x000fe200000e0000 */
[----:B------:R-:W-:-:S03]  /*1fe90*/  ISETP.GE.OR P0, PT, R0, R19, P0 ;  /* 0x000000130000720c */ /* 0x000fc60000706670 */
[----:B------:R-:W2:Y:S04]  /*1fea0*/  SHFL.IDX PT, R9, R10, RZ, 0x1c1f ;  /* 0x001c1fff0a097589 */ /* 0x000ea800000e0000 */
[----:B--2---:R0:W-:Y:S06]  /*1feb0*/  @!P2 ST.E desc[UR40][R8.64], R11 ;  /* 0x0000000b0800a985 */ /* 0x0041ec000c101928 */
[----:B------:R-:W2:Y:S01]  /*1fec0*/  @!P0 LDL R21, [R1+0x444] ;  /* 0x0004440001158983 */ /* 0x000ea20000100800 */
[----:B------:R-:W-:-:S02]  /*1fed0*/  IMAD R0, R210, 0x40, R194 ;  /* 0x00000040d2007824 */ /* 0x000fc400078e02c2 */
[----:B------:R-:W-:Y:S01]  /*1fee0*/  IMAD.MOV.U32 R3, RZ, RZ, 0x2 ;  /* 0x00000002ff037424 */ /* 0x000fe200078e00ff */
[----:B------:R-:W-:Y:S03]  /*1fef0*/  SHFL.IDX PT, R54, R6, 0x1, 0x1c1f ;  /* 0x003c1f0006367f89 */ /* 0x000fe600000e0000 */
[----:B------:R-:W-:Y:S01]  /*1ff00*/  IMAD.WIDE R2, R0, R3, UR38 ;  /* 0x0000002600027e25 */ /* 0x000fe2000f8e0203 */
[----:B------:R-:W2:Y:S02]  /*1ff10*/  SHFL.IDX PT, R55, R10, 0x1, 0x1c1f ;  /* 0x003c1f000a377f89 */ /* 0x000ea400000e0000 */
[C---:B------:R-:W-:Y:S02]  /*1ff20*/  IADD3 R25, P4, R2.reuse, 0x3000, RZ ;  /* 0x0000300002197810 */ /* 0x040fe40007f9e0ff */
[C---:B------:R-:W-:Y:S02]  /*1ff30*/  IADD3 R29, P5, R2.reuse, 0x4000, RZ ;  /* 0x00004000021d7810 */ /* 0x040fe40007fbe0ff */
[----:B------:R-:W-:-:S02]  /*1ff40*/  IADD3 R33, P6, R2, 0x5000, RZ ;  /* 0x0000500002217810 */ /* 0x000fc40007fde0ff */
[----:B------:R-:W-:Y:S02]  /*1ff50*/  LOP3.LUT R24, R25, 0x380, RZ, 0xc0, !PT ;  /* 0x0000038019187812 */ /* 0x000fe400078ec0ff */
[----:B------:R-:W-:Y:S02]  /*1ff60*/  LOP3.LUT R28, R29, 0x380, RZ, 0xc0, !PT ;  /* 0x000003801d1c7812 */ /* 0x000fe400078ec0ff */
[----:B------:R-:W-:Y:S02]  /*1ff70*/  LOP3.LUT R32, R33, 0x380, RZ, 0xc0, !PT ;  /* 0x0000038021207812 */ /* 0x000fe400078ec0ff */
[C---:B------:R-:W-:Y:S02]  /*1ff80*/  IADD3 R7, P2, R2.reuse, 0x1000, RZ ;  /* 0x0000100002077810 */ /* 0x040fe40007f5e0ff */
[----:B------:R-:W-:Y:S02]  /*1ff90*/  IADD3 R5, P3, R2, 0x2000, RZ ;  /* 0x0000200002057810 */ /* 0x000fe40007f7e0ff */
[----:B------:R-:W-:Y:S01]  /*1ffa0*/  SHF.R.U64 R24, R24, 0x3, RZ ;  /* 0x0000000318187819 */ /* 0x000fe200000012ff */
[--C-:B0-----:R-:W-:Y:S01]  /*1ffb0*/  IMAD.X R9, RZ, RZ, R3.reuse, P2 ;  /* 0x000000ffff097224 */ /* 0x101fe200010e0603 */
[----:B------:R-:W-:Y:S01]  /*1ffc0*/  SHF.R.U64 R28, R28, 0x3, RZ ;  /* 0x000000031c1c7819 */ /* 0x000fe200000012ff */
[----:B------:R-:W-:Y:S01]  /*1ffd0*/  IMAD.X R13, RZ, RZ, R3, P3 ;  /* 0x000000ffff0d7224 */ /* 0x000fe200018e0603 */
[----:B------:R-:W-:-:S02]  /*1ffe0*/  SHF.R.U64 R32, R32, 0x3, RZ ;  /* 0x0000000320207819 */ /* 0x000fc400000012ff */
[----:B------:R-:W-:Y:S01]  /*1fff0*/  LOP3.LUT R24, R24, R25, RZ, 0x3c, !PT ;  /* 0x0000001918187212 */ /* 0x000fe200078e3cff */
[--C-:B------:R-:W-:Y:S01]  /*20000*/  IMAD.X R25, RZ, RZ, R3.reuse, P4 ;  /* 0x000000ffff197224 */ /* 0x100fe200020e0603 */
[----:B------:R-:W-:Y:S01]  /*20010*/  LOP3.LUT R28, R28, R29, RZ, 0x3c, !PT ;  /* 0x0000001d1c1c7212 */ /* 0x000fe200078e3cff */
[--C-:B------:R-:W-:Y:S01]  /*20020*/  IMAD.X R29, RZ, RZ, R3.reuse, P5 ;  /* 0x000000ffff1d7224 */ /* 0x100fe200028e0603 */
[----:B------:R-:W-:Y:S01]  /*20030*/  LOP3.LUT R32, R32, R33, RZ, 0x3c, !PT ;  /* 0x0000002120207212 */ /* 0x000fe200078e3cff */
[----:B------:R-:W-:Y:S01]  /*20040*/  IMAD.X R33, RZ, RZ, R3, P6 ;  /* 0x000000ffff217224 */ /* 0x000fe200030e0603 */
[C---:B------:R-:W-:Y:S02]  /*20050*/  IADD3 R37, P2, R2.reuse, 0x6000, RZ ;  /* 0x0000600002257810 */ /* 0x040fe40007f5e0ff */
[C---:B------:R-:W-:Y:S02]  /*20060*/  IADD3 R41, P3, R2.reuse, 0x7000, RZ ;  /* 0x0000700002297810 */ /* 0x040fe40007f7e0ff */
[----:B------:R-:W-:-:S02]  /*20070*/  IADD3 R45, P4, R2, 0x8000, RZ ;  /* 0x00008000022d7810 */ /* 0x000fc40007f9e0ff */
[C---:B------:R-:W-:Y:S02]  /*20080*/  IADD3 R49, P5, R2.reuse, 0x9000, RZ ;  /* 0x0000900002317810 */ /* 0x040fe40007fbe0ff */
[----:B------:R-:W-:Y:S02]  /*20090*/  IADD3 R53, P6, R2, 0xa000, RZ ;  /* 0x0000a00002357810 */ /* 0x000fe40007fde0ff */
[----:B------:R-:W-:Y:S02]  /*200a0*/  LOP3.LUT R36, R37, 0x380, RZ, 0xc0, !PT ;  /* 0x0000038025247812 */ /* 0x000fe400078ec0ff */
[----:B------:R-:W-:Y:S02]  /*200b0*/  LOP3.LUT R40, R41, 0x380, RZ, 0xc0, !PT ;  /* 0x0000038029287812 */ /* 0x000fe400078ec0ff */
[----:B------:R-:W-:Y:S02]  /*200c0*/  LOP3.LUT R44, R45, 0x380, RZ, 0xc0, !PT ;  /* 0x000003802d2c7812 */ /* 0x000fe400078ec0ff */
[----:B------:R-:W-:-:S02]  /*200d0*/  LOP3.LUT R48, R49, 0x380, RZ, 0xc0, !PT ;  /* 0x0000038031307812 */ /* 0x000fc400078ec0ff */
[----:B------:R-:W-:Y:S02]  /*200e0*/  LOP3.LUT R52, R53, 0x380, RZ, 0xc0, !PT ;  /* 0x0000038035347812 */ /* 0x000fe400078ec0ff */
[----:B------:R-:W-:Y:S02]  /*200f0*/  LOP3.LUT R4, R7, 0x380, RZ, 0xc0, !PT ;  /* 0x0000038007047812 */ /* 0x000fe400078ec0ff */
[----:B------:R-:W-:Y:S02]  /*20100*/  LOP3.LUT R0, R5, 0x380, RZ, 0xc0, !PT ;  /* 0x0000038005007812 */ /* 0x000fe400078ec0ff */
[----:B------:R-:W-:Y:S02]  /*20110*/  SHF.R.U64 R36, R36, 0x3, RZ ;  /* 0x0000000324247819 */ /* 0x000fe400000012ff */
[----:B------:R-:W-:Y:S02]  /*20120*/  SHF.R.U64 R40, R40, 0x3, RZ ;  /* 0x0000000328287819 */ /* 0x000fe400000012ff */
[----:B------:R-:W-:-:S02]  /*20130*/  SHF.R.U64 R44, R44, 0x3, RZ ;  /* 0x000000032c2c7819 */ /* 0x000fc400000012ff */
[----:B------:R-:W-:Y:S02]  /*20140*/  SHF.R.U64 R48, R48, 0x3, RZ ;  /* 0x0000000330307819 */ /* 0x000fe400000012ff */
        /* <DEDUP_REMOVED lines=26> */
[----:B------:R-:W-:-:S02]  /*202f0*/  SHF.R.U64 R7, R7, 0x3, RZ ;  /* 0x0000000307077819 */ /* 0x000fc400000012ff */
[----:B------:R-:W-:Y:S02]  /*20300*/  LOP3.LUT R0, R5, 0x380, RZ, 0xc0, !PT ;  /* 0x0000038005007812 */ /* 0x000fe400078ec0ff */
[----:B------:R-:W-:Y:S02]  /*20310*/  SHF.R.U64 R56, R56, 0x3, RZ ;  /* 0x0000000338387819 */ /* 0x000fe400000012ff */
[----:B------:R-:W-:Y:S02]  /*20320*/  SHF.R.U64 R60, R60, 0x3, RZ ;  /* 0x000000033c3c7819 */ /* 0x000fe400000012ff */
        /* <DEDUP_REMOVED lines=13> */
[----:B------:R-:W-:-:S02]  /*20400*/  UIMAD UR10, UR11, UR12, URZ ;  /* 0x0000000c0b0a72a4 */ /* 0x000fc4000f8e023f */
[----:B------:R-:W-:Y:S02]  /*20410*/  UIMAD.WIDE.U32 UR8, UR4, UR12, URZ ;  /* 0x0000000c040872a5 */ /* 0x000fe4000f8e003f */
[----:B------:R-:W-:-:S03]  /*20420*/  UIMAD UR10, UR4, UR13, UR10 ;  /* 0x0000000d040a72a4 */ /* 0x000fc6000f8e020a */
[----:B------:R-:W-:Y:S01]  /*20430*/  ULDC.64 UR12, c[0x0][0xbe8] ;  /* 0x0002fa00000c7ab9 */ /* 0x000fe20000000a00 */
[----:B------:R-:W-:Y:S02]  /*20440*/  UIADD3 UR9, UR9, UR10, URZ ;  /* 0x0000000a09097290 */ /* 0x000fe4000fffe03f */
[----:B------:R-:W-:Y:S01]  /*20450*/  UIMAD UR4, UR16, UR12, URZ ;  /* 0x0000000c100472a4 */ /* 0x000fe2000f8e023f */
[----:B------:R-:W-:Y:S01]  /*20460*/  VIADD R76, R211, UR43 ;  /* 0x0000002bd34c7c36 */ /* 0x000fe20008000000 */
[----:B------:R-:W-:Y:S02]  /*20470*/  UIMAD.WIDE.U32 UR8, UR37, UR12, UR8 ;  /* 0x0000000c250872a5 */ /* 0x000fe4000f8e0008 */
[----:B------:R-:W-:Y:S01]  /*20480*/  UIMAD UR4, UR37, UR13, UR4 ;  /* 0x0000000d250472a4 */ /* 0x000fe2000f8e0204 */
[----:B------:R-:W-:-:S03]  /*20490*/  ULDC.64 UR10, c[0x0][0xbf0] ;  /* 0x0002fc00000a7ab9 */ /* 0x000fc60000000a00 */
[----:B------:R-:W-:Y:S02]  /*204a0*/  UIADD3 UR9, UR9, UR4, URZ ;  /* 0x0000000409097290 */ /* 0x000fe4000fffe03f */
[----:B------:R-:W-:Y:S02]  /*204b0*/  UIMAD UR4, UR18, UR10, URZ ;  /* 0x0000000a120472a4 */ /* 0x000fe4000f8e023f */
[----:B------:R-:W-:Y:S02]  /*204c0*/  UIMAD.WIDE.U32 UR8, UR17, UR10, UR8 ;  /* 0x0000000a110872a5 */ /* 0x000fe4000f8e0008 */
[----:B------:R-:W-:-:S03]  /*204d0*/  UIMAD UR4, UR17, UR11, UR4 ;  /* 0x0000000b110472a4 */ /* 0x000fc6000f8e0204 */
[----:B------:R-:W-:Y:S01]  /*204e0*/  ULDC.64 UR10, c[0x0][0xbe0] ;  /* 0x0002f800000a7ab9 */ /* 0x000fe20000000a00 */
[----:B------:R-:W-:Y:S01]  /*204f0*/  UIADD3 UR4, UR9, UR4, URZ ;  /* 0x0000000409047290 */ /* 0x000fe2000fffe03f */
[----:B------:R-:W-:-:S05]  /*20500*/  VIADD R82, R210, UR43 ;  /* 0x0000002bd2527c36 */ /* 0x000fca0008000000 */
[----:B------:R-:W-:Y:S01]  /*20510*/  ISETP.GE.AND P2, PT, R82, R19, PT ;  /* 0x000000135200720c */ /* 0x000fe20003f46270 */
[----:B------:R-:W-:Y:S01]  /*20520*/  BSSY B1, `(.L_x_12357) ;  /* 0x000004a000017945 */ /* 0x000fe20003800000 */
[----:B--2---:R0:W-:Y:S04]  /*20530*/  @!P0 ST.E desc[UR40][R54.64], R21 ;  /* 0x0000001536008985 */ /* 0x0041e8000c101928 */
[----:B------:R1:W5:Y:S04]  /*20540*/  LD.E.128 R4, desc[UR40][R2.64] ;  /* 0x0000002802047980 */ /* 0x000368000c101d00 */
[----:B------:R-:W5:Y:S01]  /*20550*/  LD.E.128 R8, desc[UR40][R8.64] ;  /* 0x0000002808087980 */ /* 0x000f62000c101d00 */
[----:B0-----:R-:W-:-:S03]  /*20560*/  IMAD.MOV.U32 R21, RZ, RZ, R76 ;  /* 0x000000ffff157224 */ /* 0x001fc600078e004c */
[----:B------:R-:W5:Y:S01]  /*20570*/  LD.E.128 R12, desc[UR40][R12.64] ;  /* 0x000000280c0c7980 */ /* 0x000f62000c101d00 */
[----:B-1----:R-:W0:Y:S01]  /*20580*/  @P1 LDC R3, c[0x0][0xcec] ;  /* 0x00033b00ff031b82 */ /* 0x002e220000000800 */
[----:B------:R-:W-:Y:S02]  /*20590*/  IMAD.U32 R2, RZ, RZ, UR8 ;  /* 0x00000008ff027e24 */ /* 0x000fe4000f8e00ff */
[----:B------:R-:W5:Y:S04]  /*205a0*/  LD.E.128 R24, desc[UR40][R24.64] ;  /* 0x0000002818187980 */ /* 0x000f68000c101d00 */
[----:B------:R-:W5:Y:S04]  /*205b0*/  LD.E.128 R28, desc[UR40][R28.64] ;  /* 0x000000281c1c7980 */ /* 0x000f68000c101d00 */
[----:B------:R-:W5:Y:S04]  /*205c0*/  LD.E.128 R32, desc[UR40][R32.64] ;  /* 0x0000002820207980 */ /* 0x000f68000c101d00 */
[----:B------:R-:W5:Y:S04]  /*205d0*/  LD.E.128 R36, desc[UR40][R36.64] ;  /* 0x0000002824247980 */ /* 0x000f68000c101d00 */
[----:B------:R-:W5:Y:S04]  /*205e0*/  LD.E.128 R40, desc[UR40][R40.64] ;  /* 0x0000002828287980 */ /* 0x000f68000c101d00 */
[----:B------:R-:W5:Y:S01]  /*205f0*/  LD.E.128 R44, desc[UR40][R44.64] ;  /* 0x000000282c2c7980 */ /* 0x000f62000c101d00 */
[----:B0-----:R-:W-:-:S03]  /*20600*/  @P1 IMAD.HI.U32 R0, R76, R3, RZ ;  /* 0x000000034c001227 */ /* 0x001fc600078e00ff */
[----:B------:R-:W5:Y:S02]  /*20610*/  LD.E.128 R48, desc[UR40][R48.64] ;  /* 0x0000002830307980 */ /* 0x000f64000c101d00 */
[----:B---3--:R-:W-:Y:S02]  /*20620*/  @P1 SHF.R.U32.HI R21, RZ, R77, R0 ;  /* 0x0000004dff151219 */ /* 0x008fe40000011600 */
        /* <DEDUP_REMOVED lines=15> */
[----:B------:R-:W5:Y:S01]  /*20720*/  LD.E.128 R72, desc[UR40][R72.64] ;  /* 0x0000002848487980 */ /* 0x000f62000c101d00 */
[----:B------:R-:W-:Y:S01]  /*20730*/  IMAD.IADD R3, R3, 0x1, R79 ;  /* 0x0000000103037824 */ /* 0x000fe200078e024f */
[----:B------:R-:W-:Y:S01]  /*20740*/  UIADD3 UR4, UR46, 0x32420, URZ ;  /* 0x000324202e047890 */ /* 0x000fe2000fffe03f */
[----:B------:R-:W-:Y:S01]  /*20750*/  IMAD R20, R0, UR8, RZ ;  /* 0x0000000800147c24 */ /* 0x000fe2000f8e02ff */
[----:B------:R-:W-:Y:S01]  /*20760*/  @!PT LDS RZ, [RZ] ;  /* 0x00000000fffff984 */ /* 0x000fe20000000800 */
[----:B------:R-:W-:Y:S01]  /*20770*/  @!PT LDS RZ, [RZ] ;  /* 0x00000000fffff984 */ /* 0x000fe20000000800 */
[----:B------:R-:W-:Y:S01]  /*20780*/  @!PT LDS RZ, [RZ] ;  /* 0x00000000fffff984 */ /* 0x000fe20000000800 */
[----:B------:R-:W-:Y:S01]  /*20790*/  @!PT LDS RZ, [RZ] ;  /* 0x00000000fffff984 */ /* 0x000fe20000000800 */
[----:B------:R0:W-:Y:S06]  /*207a0*/  MEMBAR.ALL.CTA ;  /* 0x0000000000007992 */ /* 0x0001ec0000008000 */
[----:B0-----:R-:W0:Y:S01]  /*207b0*/  FENCE.VIEW.ASYNC.S ;  /* 0x00000000000073c6 */ /* 0x001e220000000000 */
[----:B------:R-:W-:Y:S01]  /*207c0*/  IMAD.WIDE.U32 R2, R77, UR8, R2 ;  /* 0x000000084d027c25 */ /* 0x000fe2000f8e0002 */
[----:B------:R-:W-:-:S03]  /*207d0*/  UPRMT UR4, URZ, 0x654, UR4 ;  /* 0x000006543f047896 */ /* 0x000fc60008000004 */
[----:B------:R-:W-:Y:S01]  /*207e0*/  IMAD R21, R77, UR9, R20 ;  /* 0x000000094d157c24 */ /* 0x000fe2000f8e0214 */
[----:B------:R-:W-:Y:S01]  /*207f0*/  ULDC.64 UR8, c[0x0][0xb80] ;  /* 0x0002e00000087ab9 */ /* 0x000fe20000000a00 */
[----:B------:R-:W-:Y:S01]  /*20800*/  VIADD R0, R82, 0x20 ;  /* 0x0000002052007836 */ /* 0x000fe20000000000 */
[----:B------:R-:W-:Y:S01]  /*20810*/  LEA R80, P3, R2, UR8, 0x1 ;  /* 0x0000000802507c11 */ /* 0x000fe2000f8608ff */
[----:B------:R-:W-:-:S03]  /*20820*/  IMAD.IADD R3, R3, 0x1, R21 ;  /* 0x0000000103037824 */ /* 0x000fc600078e0215 */
[-C--:B------:R-:W-:Y:S01]  /*20830*/  ISETP.GE.AND P1, PT, R0, R19.reuse, PT ;  /* 0x000000130000720c */ /* 0x080fe20003f26270 */
[----:B------:R-:W-:Y:S01]  /*20840*/  VIADD R0, R82, 0x40 ;  /* 0x0000004052007836 */ /* 0x000fe20000000000 */
[----:B------:R-:W-:Y:S01]  /*20850*/  LEA.HI.X R81, R2, UR9, R3, 0x1, P3 ;  /* 0x0000000902517c11 */ /* 0x000fe200098f0c03 */
[----:B0-----:R0:W1:Y:S03]  /*20860*/  SHFL.IDX PT, R78, R80, RZ, 0x181f ;  /* 0x00181fff504e7589 */ /* 0x00106600000e0000 */
[----:B------:R-:W-:Y:S02]  /*20870*/  ISETP.GE.AND P0, PT, R0, R19, PT ;  /* 0x000000130000720c */ /* 0x000fe40003f06270 */
[----:B------:R0:W2:Y:S01]  /*20880*/  SHFL.IDX PT, R0, R81, RZ, 0x181f ;  /* 0x00181fff51007589 */ /* 0x0000a200000e0000 */
[----:B------:R-:W-:Y:S01]  /*20890*/  SYNCS.ARRIVE.TRANS64.RED.A1T0 RZ, [UR4], RZ ;  /* 0x000000ffffff79a7 */ /* 0x000fe20008100404 */
[----:B------:R-:W-:Y:S09]  /*208a0*/  @P2 BRA `(.L_x_12358) ;  /* 0x0000000000442947 */ /* 0x000ff20003800000 */
        /* <DEDUP_REMOVED lines=17> */
.L_x_12358:
[----:B------:R-:W-:Y:S05]  /*209c0*/  BSYNC B1 ;  /* 0x0000000000017941 */ /* 0x000fea0003800000 */
.L_x_12357:
        /* <DEDUP_REMOVED lines=9> */
[-C--:B---3--:R-:W-:Y:S02]  /*20a60*/  @!P4 LEA R2, P6, R194, R20.reuse, 0x1 ;  /* 0x00000014c202c211 */ /* 0x088fe400078c08ff */
[----:B-----5:R-:W-:Y:S02]  /*20a70*/  @!P3 LEA R4, P5, R196, R20, 0x1 ;  /* 0x00000014c404b211 */ /* 0x020fe400078a08ff */
        /* <DEDUP_REMOVED lines=10> */
.L_x_12360:
[----:B------:R-:W-:Y:S05]  /*20b20*/  BSYNC B1 ;  /* 0x0000000000017941 */ /* 0x000fea0003800000 */
.L_x_12359:
[----:B----4-:R4:W0:Y:S01]  /*20b30*/  SHFL.IDX PT, R0, R81, 0x2, 0x181f ;  /* 0x00581f0051007f89 */ /* 0x01082200000e0000 */
        /* <DEDUP_REMOVED lines=8> */
[-C--:B---3--:R-:W-:Y:S02]  /*20bc0*/  @!P3 LEA R2, P6, R194, R8.reuse, 0x1 ;  /* 0x00000008c202b211 */ /* 0x088fe400078c08ff */
[-C--:B------:R-:W-:Y:S02]  /*20bd0*/  @!P2 LEA R4, P5, R196, R8.reuse, 0x1 ;  /* 0x00000008c404a211 */ /* 0x080fe400078a08ff */
[----:B------:R-:W-:Y:S02]  /*20be0*/  @!P1 LEA R6, P4, R195, R8, 0x1 ;  /* 0x00000008c3069211 */ /* 0x000fe400078808ff */
[----:B0-----:R-:W-:Y:S02]  /*20bf0*/  @!P3 LEA.HI.X R3, R194, R0, R203, 0x1, P6 ;  /* 0x00000000c203b211 */ /* 0x001fe400030f0ccb */
        /* <DEDUP_REMOVED lines=8> */
.L_x_12362:
[----:B------:R-:W-:Y:S05]  /*20c80*/  BSYNC B1 ;  /* 0x0000000000017941 */ /* 0x000fea0003800000 */
.L_x_12361:
[----:B0-----:R-:W-:Y:S01]  /*20c90*/  VIADD R0, R82, 0x60 ;  /* 0x0000006052007836 */ /* 0x001fe20000000000 */
[----:B--2-4-:R-:W4:Y:S04]  /*20ca0*/  SHFL.IDX PT, R81, R81, 0x3, 0x181f ;  /* 0x00781f0051517f89 */ /* 0x014f2800000e0000 */
[----:B------:R-:W-:Y:S01]  /*20cb0*/  ISETP.GE.AND P0, PT, R0, R19, PT ;  /* 0x000000130000720c */ /* 0x000fe20003f06270 */
[----:B------:R-:W0:-:S12]  /*20cc0*/  SHFL.IDX PT, R80, R80, 0x3, 0x181f ;  /* 0x00781f0050507f89 */ /* 0x000e1800000e0000 */
[----:B------:R-:W-:Y:S05]  /*20cd0*/  @P0 BRA `(.L_x_12363) ;  /* 0x0000000c00a80947 */ /* 0x000fea0003800000 */
[----:B------:R-:W-:Y:S02]  /*20ce0*/  ULDC UR4, c[0x0][0xbc8] ;  /* 0x0002f20000047ab9 */ /* 0x000fe40000000800 */
[----:B------:R-:W-:Y:S02]  /*20cf0*/  ISETP.GE.AND P3, PT, R194, UR4, PT ;  /* 0x00000004c2007c0c */ /* 0x000fe4000bf66270 */
[----:B------:R-:W-:Y:S02]  /*20d00*/  ISETP.GE.AND P4, PT, R196, UR4, PT ;  /* 0x00000004c4007c0c */ /* 0x000fe4000bf86270 */
[----:B------:R-:W-:-:S09]  /*20d10*/  ISETP.GE.AND P5, PT, R195, UR4, PT ;  /* 0x00000004c3007c0c */ /* 0x000fd2000bfa6270 */
[-C--:B0-----:R-:W-:Y:S02]  /*20d20*/  @!P3 LEA R2, P0, R194, R80.reuse, 0x1 ;  /* 0x00000050c202b211 */ /* 0x081fe400078008ff */
[-C--:B------:R-:W-:Y:S02]  /*20d30*/  @!P4 LEA R4, P1, R196, R80.reuse, 0x1 ;  /* 0x00000050c404c211 */ /* 0x080fe400078208ff */
[C---:B------:R-:W-:Y:S02]  /*20d40*/  @!P5 LEA R6, P2, R195.reuse, R80, 0x1 ;  /* 0x00000050c306d211 */ /* 0x040fe400078408ff */
        /* <DEDUP_REMOVED lines=12> */
.L_x_12355:
        /* <DEDUP_REMOVED lines=32> */
.L_x_12364:
        /* <DEDUP_REMOVED lines=47> */
.L_x_12366:
[----:B------:R-:W-:Y:S05]  /*21300*/  BSYNC B1 ;  /* 0x0000000000017941 */ /* 0x000fea0003800000 */
.L_x_12365:
[----:B0-----:R-:W0:Y:S01]  /*21310*/  @P0 LDC R3, c[0x0][0xcf0] ;  /* 0x00033c00ff030b82 */ /* 0x001e220000000800 */
[----:B------:R-:W-:Y:S01]  /*21320*/  ULDC.64 UR16, c[0x0][0xba0] ;  /* 0x0002e80000107ab9 */ /* 0x000fe20000000a00 */
[----:B------:R-:W-:Y:S01]  /*21330*/  VIADD R6, R211, UR43 ;  /* 0x0000002bd3067c36 */ /* 0x000fe20008000000 */
[----:B------:R-:W-:Y:S01]  /*21340*/  UIMAD UR10, UR11, UR16, URZ ;  /* 0x000000100b0a72a4 */ /* 0x000fe2000f8e023f */
[----:B------:R-:W-:Y:S01]  /*21350*/  BSSY B1, `(.L_x_12367) ;  /* 0x0000040000017945 */ /* 0x000fe20003800000 */
[----:B------:R-:W-:Y:S01]  /*21360*/  UIMAD.WIDE.U32 UR8, UR4, UR16, URZ ;  /* 0x00000010040872a5 */ /* 0x000fe2000f8e003f */
[----:B------:R-:W-:Y:S01]  /*21370*/  @P0 IMAD.HI.U32 R2, R6, R9, RZ ;  /* 0x0000000906020227 */ /* 0x000fe200078e00ff */
[----:B------:R-:W-:-:S03]  /*21380*/  UIMAD UR10, UR4, UR17, UR10 ;  /* 0x00000011040a72a4 */ /* 0x000fc6000f8e020a */
[----:B------:R-:W-:Y:S01]  /*21390*/  ULDC.64 UR16, c[0x0][0xbe8] ;  /* 0x0002fa0000107ab9 */ /* 0x000fe20000000a00 */
[----:B------:R-:W-:Y:S01]  /*213a0*/  UIADD3 UR9, UR9, UR10, URZ ;  /* 0x0000000a09097290 */ /* 0x000fe2000fffe03f */
[----:B------:R-:W-:Y:S01]  /*213b0*/  IMAD.MOV.U32 R5, RZ, RZ, R6 ;  /* 0x000000ffff057224 */ /* 0x000fe200078e0006 */
[----:B------:R-:W-:Y:S02]  /*213c0*/  UIMAD UR4, UR12, UR16, URZ ;  /* 0x000000100c0472a4 */ /* 0x000fe4000f8e023f */
[----:B------:R-:W-:Y:S02]  /*213d0*/  UIMAD.WIDE.U32 UR8, UR37, UR16, UR8 ;  /* 0x00000010250872a5 */ /* 0x000fe4000f8e0008 */
        /* <DEDUP_REMOVED lines=22> */
[----:B------:R-:W-:Y:S02]  /*21540*/  VIADD R6, R210, UR43 ;  /* 0x0000002bd2067c36 */ /* 0x000fe40008000000 */
        /* <DEDUP_REMOVED lines=32> */
.L_x_12368:
[----:B------:R-:W-:Y:S05]  /*21750*/  BSYNC B1 ;  /* 0x0000000000017941 */ /* 0x000fea0003800000 */
.L_x_12367:
        /* <DEDUP_REMOVED lines=21> */
.L_x_12370:
[----:B------:R-:W-:Y:S05]  /*218b0*/  BSYNC B1 ;  /* 0x0000000000017941 */ /* 0x000fea0003800000 */
.L_x_12369:
        /* <DEDUP_REMOVED lines=21> */
.L_x_12372:
[----:B------:R-:W-:Y:S05]  /*21a10*/  BSYNC B1 ;  /* 0x0000000000017941 */ /* 0x000fea0003800000 */
.L_x_12371:
[----:B0-----:R-:W-:Y:S01]  /*21a20*/  VIADD R0, R6, 0x60 ;  /* 0x0000006006007836 */ /* 0x001fe20000000000 */
[----:B--2-4-:R-:W0:Y:S04]  /*21a30*/  SHFL.IDX PT, R5, R5, 0x3, 0x181f ;  /* 0x00781f0005057f89 */ /* 0x014e2800000e0000 */
[----:B------:R-:W-:Y:S01]  /*21a40*/  ISETP.GE.AND P0, PT, R0, R11, PT ;  /* 0x0000000b0000720c */ /* 0x000fe20003f06270 */
[----:B-1-3--:R1:W2:-:S12]  /*21a50*/  SHFL.IDX PT, R2, R4, 0x3, 0x181f ;  /* 0x00781f0004027f89 */ /* 0x00a29800000e0000 */
[----:B-1----:R-:W-:Y:S05]  /*21a60*/  @P0 BRA `(.L_x_12363) ;  /* 0x0000000000440947 */ /* 0x002fea0003800000 */
[----:B------:R-:W-:Y:S02]  /*21a70*/  ULDC UR4, c[0x0][0xbc8] ;  /* 0x0002f20000047ab9 */ /* 0x000fe40000000800 */
[----:B------:R-:W-:Y:S02]  /*21a80*/  ISETP.GE.AND P3, PT, R194, UR4, PT ;  /* 0x00000004c2007c0c */ /* 0x000fe4000bf66270 */
[----:B------:R-:W-:Y:S02]  /*21a90*/  ISETP.GE.AND P2, PT, R196, UR4, PT ;  /* 0x00000004c4007c0c */ /* 0x000fe4000bf46270 */
[----:B------:R-:W-:Y:S02]  /*21aa0*/  ISETP.GE.AND P1, PT, R195, UR4, PT ;  /* 0x00000004c3007c0c */ /* 0x000fe4000bf26270 */
[----:B------:R-:W-:-:S07]  /*21ab0*/  ISETP.GE.AND P0, PT, R197, UR4, PT ;  /* 0x00000004c5007c0c */ /* 0x000fce000bf06270 */
[-C--:B--2---:R-:W-:Y:S02]  /*21ac0*/  @!P3 LEA R6, P6, R194, R2.reuse, 0x1 ;  /* 0x00000002c206b211 */ /* 0x084fe400078c08ff */
[-C--:B------:R-:W-:Y:S02]  /*21ad0*/  @!P2 LEA R8, P5, R196, R2.reuse, 0x1 ;  /* 0x00000002c408a211 */ /* 0x080fe400078a08ff */
[-C--:B------:R-:W-:Y:S02]  /*21ae0*/  @!P1 LEA R10, P4, R195, R2.reuse, 0x1 ;  /* 0x00000002c30a9211 */ /* 0x080fe400078808ff */
[-C--:B0-----:R-:W-:Y:S02]  /*21af0*/  @!P3 LEA.HI.X R7, R194, R5.reuse, R203, 0x1, P6 ;  /* 0x00000005c207b211 */ /* 0x081fe400030f0ccb */
        /* <DEDUP_REMOVED lines=8> */
.L_x_12363:
[----:B------:R-:W-:Y:S05]  /*21b80*/  BSYNC B0 ;  /* 0x0000000000007941 */ /* 0x000fea0003800000 */
.L_x_12354:
[----:B------:R-:W-:Y:S02]  /*21b90*/  ULDC UR4, c[0x0][0xd3c] ;  /* 0x00034f0000047ab9 */ /* 0x000fe40000000800 */
[----:B------:R-:W-:-:S06]  /*21ba0*/  UISETP.GE.AND UP0, UPT, UR6, UR4, UPT ;  /* 0x000000040600728c */ /* 0x000fcc000bf06270 */
[----:B------:R-:W-:-:S13]  /*21bb0*/  PLOP3.LUT P0, PT, PT, PT, UP0, 0x80, 0x0 ;  /* 0x000000000000781c */ /* 0x000fda0003f0f008 */
[----:B------:R-:W-:Y:S05]  /*21bc0*/  @!P0 BRA `(.L_x_12373) ;  /* 0xfffffdf400fc8947 */ /* 0x000fea000383ffff */
[----:B------:R-:W-:Y:S05]  /*21bd0*/  EXIT ;  /* 0x000000000000794d */ /* 0x000fea0003800000 */
.L_x_12246:
[----:B------:R-:W-:-:S08]  /*21be0*/  NOP ;  /* 0x0000000000007918 */ /* 0x000fd00000000000 */
[----:B----4-:R-:W0:-:S00]  /*21bf0*/  USETMAXREG.DEALLOC.CTAPOOL 0x18 ;  /* 0x00000018000079c8 */ /* 0x010e0000080e0500 */
        /* <DEDUP_REMOVED lines=16> */
.L_x_12374:
        /* <DEDUP_REMOVED lines=42> */
.L_x_12380:
        /* <DEDUP_REMOVED lines=12> */
.L_x_12379:
[----:B------:R-:W-:Y:S05]  /*22060*/  BSYNC B0 ;  /* 0x0000000000007941 */ /* 0x000fea0003800000 */
.L_x_12378:
        /* <DEDUP_REMOVED lines=21> */
.L_x_12376:
        /* <DEDUP_REMOVED lines=20> */
.L_x_12381:
        /* <DEDUP_REMOVED lines=56> */
.L_x_12377:
[----:B------:R-:W-:Y:S02]  /*22680*/  IMAD.MOV.U32 R17, RZ, RZ, RZ ;  /* 0x000000ffff117224 */ /* 0x000fe400078e00ff */
[----:B------:R-:W-:Y:S02]  /*22690*/  IMAD.U32 R16, RZ, RZ, UR6 ;  /* 0x00000006ff107e24 */ /* 0x000fe4000f8e00ff */
[----:B------:R-:W-:-:S07]  /*226a0*/  IMAD.MOV.U32 R18, RZ, RZ, RZ ;  /* 0x000000ffff127224 */ /* 0x000fce00078e00ff */
.L_x_12382:
[----:B------:R-:W-:-:S13]  /*226b0*/  ISETP.NE.AND P0, PT, R0, RZ, PT ;  /* 0x000000ff0000720c */ /* 0x000fda0003f05270 */
[----:B------:R-:W1:Y:S01]  /*226c0*/  @!P0 S2R R3, SR_CgaCtaId ;  /* 0x0000000000038919 */ /* 0x000e620000008800 */
[----:B------:R-:W-:-:S04]  /*226d0*/  @!P0 MOV R0, 0x400 ;  /* 0x0000040000008802 */ /* 0x000fc80000000f00 */
[----:B-1----:R-:W-:-:S05]  /*226e0*/  @!P0 LEA R0, R3, R0, 0x18 ;  /* 0x0000000003008211 */ /* 0x002fca00078ec0ff */
[----:B------:R2:W-:Y:S01]  /*226f0*/  @!P0 STS.128 [R0+0x324d0], R16 ;  /* 0x0324d01000008388 */ /* 0x0005e20000000c00 */
[----:B------:R-:W-:Y:S06]  /*22700*/  BAR.ARV 0x5, 0x180 ;  /* 0x0146000000007b1d */ /* 0x000fec0000002000 */
.L_x_12375:
        /* <DEDUP_REMOVED lines=11> */
[----:B------:R-:W-:Y:S01]  /*227c0*/  STL [R1+0x4cc], RZ ;  /* 0x0004ccff01007387 */ /* 0x000fe20000100800 */
[----:B------:R-:W-:Y:S01]  /*227d0*/  ULDC UR37, c[0x0][0xc] ;  /* 0x0000030000257ab9 */ /* 0x000fe20000000800 */
[----:B------:R-:W-:Y:S02]  /*227e0*/  ULDC.64 UR38, c[0x0][0x198] ;  /* 0x0000660000267ab9 */ /* 0x000fe40000000a00 */
[----:B------:R-:W-:Y:S01]  /*227f0*/  STL [R1+0x464], RZ ;  /* 0x000464ff01007387 */ /* 0x000fe20000100800 */
        /* <DEDUP_REMOVED lines=16> */
[----:B------:R1:W-:Y:S01]  /*22900*/  STL [R1+0x470], R2 ;  /* 0x0004700201007387 */ /* 0x0003e20000100800 */
[C---:B0-----:R-:W-:Y:S02]  /*22910*/  LOP3.LUT R3, R0.reuse, 0x40, RZ, 0xfc, !PT ;  /* 0x0000004000037812 */ /* 0x041fe400078efcff */
[C---:B-1----:R-:W-:Y:S02]  /*22920*/  LOP3.LUT R2, R0.reuse, 0x80, RZ, 0xfc, !PT ;  /* 0x0000008000027812 */ /* 0x042fe400078efcff */
[----:B------:R-:W-:-:S07]  /*22930*/  LOP3.LUT R0, R0, 0xc0, RZ, 0xfc, !PT ;  /* 0x000000c000007812 */ /* 0x000fce00078efcff */
.L_x_12499:
[----:B------:R-:W-:Y:S05]  /*22940*/  YIELD ;  /* 0x0000000000007946 */ /* 0x000fea0003800000 */
[----:B------:R-:W-:Y:S01]  /*22950*/  ULDC.64 UR4, c[0x0][0xb20] ;  /* 0x0002c80000047ab9 */ /* 0x000fe20000000a00 */
[----:B---3--:R-:W-:Y:S01]  /*22960*/  IMAD.MOV.U32 R0, RZ, RZ, RZ ;  /* 0x000000ffff007224 */ /* 0x008fe200078e00ff */
[----:B------:R-:W-:Y:S01]  /*22970*/  ISETP.NE.U32.AND P0, PT, RZ, UR4, PT ;  /* 0x00000004ff007c0c */ /* 0x000fe2000bf05070 */
[----:B0-----:R-:W0:Y:S01]  /*22980*/  LDC.64 R4, c[0x0][0xaf8] ;  /* 0x0002be00ff047b82 */ /* 0x001e220000000a00 */
        /* <DEDUP_REMOVED lines=40> */
.L_x_12384:
        /* <DEDUP_REMOVED lines=10> */
.L_x_12385:
[----:B------:R-:W-:Y:S05]  /*22cb0*/  @!P1 BRA `(.L_x_12386) ;  /* 0x00000000000c9947 */ /* 0x000fea0003800000 */
[----:B------:R-:W2:Y:S04]  /*22cc0*/  LDG.E R6, desc[UR40][R2.64] ;  /* 0x0000002802067981 */ /* 0x000ea8000c1e1900 */
[----:B------:R-:W2:Y:S02]  /*22cd0*/  LDG.E R2, desc[UR40][R2.64+0x4] ;  /* 0x0000042802027981 */ /* 0x000ea4000c1e1900 */
[----:B--2---:R-:W-:-:S07]  /*22ce0*/  IMAD.IADD R6, R2, 0x1, -R6 ;  /* 0x0000000102067824 */ /* 0x004fce00078e0a06 */
.L_x_12386:
        /* <DEDUP_REMOVED lines=28> */
.L_x_12389:
[----:B------:R-:W-:-:S13]  /*22eb0*/  ISETP.NE.AND P0, PT, R3, 0x1, PT ;  /* 0x000000010300780c */ /* 0x000fda0003f05270 */
[----:B------:R-:W2:Y:S02]  /*22ec0*/  @P0 LDC.64 R4, c[0x0][0xae0] ;  /* 0x0002b800ff040b82 */ /* 0x000ea40000000a00 */
[----:B--2---:R-:W-:-:S05]  /*22ed0*/  @P0 IMAD.HI.U32 R4, R7, R4, RZ ;  /* 0x0000000407040227 */ /* 0x004fca00078e00ff */
[----:B------:R-:W-:-:S07]  /*22ee0*/  @P0 SHF.R.U32.HI R7, RZ, R5, R4 ;  /* 0x00000005ff070219 */ /* 0x000fce0000011604 */
.L_x_12390:
[----:B------:R-:W-:Y:S05]  /*22ef0*/  BSYNC B0 ;  /* 0x0000000000007941 */ /* 0x000fea0003800000 */
.L_x_12388:
[----:B------:R-:W-:-:S05]  /*22f00*/  IMAD R7, R7, R3, R3 ;  /* 0x0000000307077224 */ /* 0x000fca00078e0203 */
[----:B------:R-:W-:-:S07]  /*22f10*/  VIMNMX R2, R2, R7, PT ;  /* 0x0000000702027248 */ /* 0x000fce0003fe0100 */
.L_x_12387:
        /* <DEDUP_REMOVED lines=29> */
.L_x_12393:
[----:B------:R-:W-:-:S13]  /*230f0*/  ISETP.NE.AND P0, PT, R3, 0x1, PT ;  /* 0x000000010300780c */ /* 0x000fda0003f05270 */
[----:B------:R-:W3:Y:S02]  /*23100*/  @P0 LDC.64 R4, c[0x0][0xae0] ;  /* 0x0002b800ff040b82 */ /* 0x000ee40000000a00 */
[----:B---3--:R-:W-:-:S05]  /*23110*/  @P0 IMAD.HI.U32 R4, R2, R4, RZ ;  /* 0x0000000402040227 */ /* 0x008fca00078e00ff */
[----:B------:R-:W-:-:S07]  /*23120*/  @P0 SHF.R.U32.HI R2, RZ, R5, R4 ;  /* 0x00000005ff020219 */ /* 0x000fce0000011604 */
.L_x_12394:
[----:B------:R-:W-:Y:S05]  /*23130*/  BSYNC B0 ;  /* 0x0000000000007941 */ /* 0x000fea0003800000 */
.L_x_12392:
[----:B------:R-:W-:-:S05]  /*23140*/  IMAD R2, R2, R3, RZ ;  /* 0x0000000302027224 */ /* 0x000fca00078e02ff */
[----:B------:R-:W-:-:S07]  /*23150*/  VIMNMX R0, R0, R2, !PT ;  /* 0x0000000200007248 */ /* 0x000fce0007fe0100 */
.L_x_12391:
        /* <DEDUP_REMOVED lines=25> */
.L_x_12396:
        /* <DEDUP_REMOVED lines=21> */
.L_x_12399:
[----:B------:R-:W-:Y:S05]  /*23440*/  BSYNC B6 ;  /* 0x0000000000067941 */ /* 0x000fea0003800000 */
.L_x_12398:
        /* <DEDUP_REMOVED lines=20> */
.L_x_12402:
        /* <DEDUP_REMOVED lines=15> */
.L_x_12401:
[----:B------:R-:W-:Y:S05]  /*23680*/  BSYNC B6 ;  /* 0x0000000000067941 */ /* 0x000fea0003800000 */
.L_x_12400:
        /* <DEDUP_REMOVED lines=23> */
.L_x_12516:
        /* <DEDUP_REMOVED lines=11> */
.L_x_12519:
        /* <DEDUP_REMOVED lines=24> */
.L_x_12406:
[----:B--2---:R-:W2:Y:S04]  /*23a30*/  LDL R7, [R1+0x460] ;  /* 0x0004600001077983 */ /* 0x004ea80000100800 */
[----:B----4-:R-:W2:Y:S04]  /*23a40*/  LDL R0, [R1+0x464] ;  /* 0x0004640001007983 */ /* 0x010ea80000100800 */
[----:B---3--:R-:W3:Y:S01]  /*23a50*/  LDL R2, [R1+0x470] ;  /* 0x0004700001027983 */ /* 0x008ee20000100800 */
[----:B--2---:R-:W-:Y:S01]  /*23a60*/  IMAD R0, R0, 0x8, R7 ;  /* 0x0000000800007824 */ /* 0x004fe200078e0207 */
[----:B---3--:R-:W-:-:S04]  /*23a70*/  SHF.L.U32 R2, R2, 0x1f, RZ ;  /* 0x0000001f02027819 */ /* 0x008fc800000006ff */
[----:B------:R-:W2:Y:S02]  /*23a80*/  SYNCS.PHASECHK.TRANS64.TRYWAIT P0, [R0+URZ+0x32440], R2 ;  /* 0x03244002000075a7 */ /* 0x000ea4000800017f */
[----:B--2---:R-:W-:Y:S05]  /*23a90*/  @!P0 BRA `(.L_x_12407) ;  /* 0x0000005400f48947 */ /* 0x004fea0003800000 */
.L_x_12520:
        /* <DEDUP_REMOVED lines=11> */
.L_x_12408:
[----:B------:R-:W3:Y:S04]  /*23b50*/  LDL R6, [R1+0x460] ;  /* 0x0004600001067983 */ /* 0x000ee80000100800 */
[----:B------:R-:W3:Y:S04]  /*23b60*/  LDL R5, [R1+0x464] ;  /* 0x0004640001057983 */ /* 0x000ee80000100800 */
[----:B------:R-:W4:Y:S04]  /*23b70*/  LDL R4, [R1+0x498] ;  /* 0x0004980001047983 */ /* 0x000f280000100800 */
[----:B------:R-:W4:Y:S04]  /*23b80*/  LDL R3, [R1+0x478] ;  /* 0x0004780001037983 */ /* 0x000f280000100800 */
[----:B--2---:R-:W2:Y:S01]  /*23b90*/  LDL.LU R2, [R1+0x47c] ;  /* 0x00047c0001027983 */ /* 0x004ea20000300800 */
        /* <DEDUP_REMOVED lines=17> */
[----:B------:R3:W-:Y:S02]  /*23cb0*/  STL [R1+0x47c], R2 ;  /* 0x00047c0201007387 */ /* 0x0007e40000100800 */
[----:B------:R-:W-:-:S06]  /*23cc0*/  UMOV UR4, 0x0 ;  /* 0x0000000000047882 */ /* 0x000fcc0000000000 */
[----:B------:R3:W-:Y:S01]  /*23cd0*/  UTMALDG.4D [UR8], [UR6], desc[UR4] ;  /* 0x00000408060075b4 */ /* 0x0007e20008019000 */
[----:B------:R-:W-:Y:S02]  /*23ce0*/  NOP ;  /* 0x0000000000007918 */ /* 0x000fe40000000000 */
.L_x_12404:
[----:B----4-:R-:W4:Y:S04]  /*23cf0*/  LDL R0, [R1+0x460] ;  /* 0x0004600001007983 */ /* 0x010f280000100800 */
        /* <DEDUP_REMOVED lines=10> */
[----:B------:R-:W-:Y:S01]  /*23da0*/  SHF.R.S32.HI R0, RZ, 0x1f, R19 ;  /* 0x0000001fff007819 */ /* 0x000fe20000011413 */
[----:B------:R-:W-:Y:S01]  /*23db0*/  STL [R1+0x4a0], R3 ;  /* 0x0004a00301007387 */ /* 0x000fe20000100800 */
[----:B------:R-:W-:Y:S02]  /*23dc0*/  SHF.R.S32.HI R2, RZ, 0x1f, R18 ;  /* 0x0000001fff027819 */ /* 0x000fe40000011412 */
[----:B------:R-:W-:-:S03]  /*23dd0*/  SEL R0, R0, RZ, !P0 ;  /* 0x000000ff00007207 */ /* 0x000fc60004000000 */
[----:B------:R-:W-:Y:S04]  /*23de0*/  STL [R1+0x4b0], R2 ;  /* 0x0004b00201007387 */ /* 0x000fe80000100800 */
[----:B------:R3:W-:Y:S02]  /*23df0*/  STL [R1+0x4b4], R0 ;  /* 0x0004b40001007387 */ /* 0x0007e40000100800 */
[----:B---3--:R-:W-:-:S05]  /*23e00*/  SEL R0, R19, RZ, !P0 ;  /* 0x000000ff13007207 */ /* 0x008fca0004000000 */
[----:B------:R3:W-:Y:S01]  /*23e10*/  STL [R1+0x49c], R0 ;  /* 0x00049c0001007387 */ /* 0x0007e20000100800 */
        /* <DEDUP_REMOVED lines=16> */
[----:B01-34-:R-:W-:Y:S05]  /*23f20*/  CALL.ABS.NOINC R2 ;  /* 0x0000000002007343 */ /* 0x01bfea0003c00000 */
.L_x_12410:
[----:B------:R-:W-:Y:S05]  /*23f30*/  BSYNC B6 ;  /* 0x0000000000067941 */ /* 0x000fea0003800000 */
.L_x_12409:
[----:B------:R-:W4:Y:S01]  /*23f40*/  LDL R11, [R1+0x484] ;  /* 0x00048400010b7983 */ /* 0x000f220000100800 */
[----:B--2---:R-:W2:Y:S01]  /*23f50*/  LDC R7, c[0x0][0x448] ;  /* 0x00011200ff077b82 */ /* 0x004ea20000000800 */
[----:B------:R-:W-:Y:S01]  /*23f60*/  ULDC.64 UR4, c[0x0][0x298] ;  /* 0x0000a60000047ab9 */ /* 0x000fe20000000a00 */
[----:B------:R-:W-:Y:S01]  /*23f70*/  ULDC.64 UR6, c[0x0][0x280] ;  /* 0x0000a00000067ab9 */ /* 0x000fe20000000a00 */
[----:B------:R-:W4:Y:S04]  /*23f80*/  LDL R4, [R1+0x4a0] ;  /* 0x0004a00001047983 */ /* 0x000f280000100800 */
[----:B------:R-:W4:Y:S04]  /*23f90*/  LDL R10, [R1+0x490] ;  /* 0x00049000010a7983 */ /* 0x000f280000100800 */
[----:B01----:R-:W4:Y:S01]  /*23fa0*/  LDL R9, [R1+0x4b0] ;  /* 0x0004b00001097983 */ /* 0x003f220000100800 */
[----:B------:R-:W0:Y:S01]  /*23fb0*/  S2R R2, SR_TID.X ;  /* 0x0000000000027919 */ /* 0x000e220000002100 */
[----:B---3--:R-:W1:Y:S02]  /*23fc0*/  S2R R0, SR_TID.X ;  /* 0x0000000000007919 */ /* 0x008e640000002100 */
[----:B------:R-:W3:Y:S01]  /*23fd0*/  LDL R8, [R1+0x4b4] ;  /* 0x0004b40001087983 */ /* 0x000ee20000100800 */
[----:B--2---:R-:W-:-:S03]  /*23fe0*/  ISETP.NE.AND P0, PT, R7, 0x1, PT ;  /* 0x000000010700780c */ /* 0x004fc60003f05270 */
[----:B------:R-:W2:Y:S10]  /*23ff0*/  LDL R6, [R1+0x49c] ;  /* 0x00049c0001067983 */ /* 0x000eb40000100800 */
[----:B------:R-:W4:Y:S01]  /*24000*/  @P0 LDC R3, c[0x0][0x450] ;  /* 0x00011400ff030b82 */ /* 0x000f220000000800 */
[----:B0-----:R-:W-:-:S04]  /*24010*/  LOP3.LUT R2, R2, 0x7f, RZ, 0xc0, !PT ;  /* 0x0000007f02027812 */ /* 0x001fc800078ec0ff */
[----:B------:R-:W-:Y:S01]  /*24020*/  SHF.R.U32.HI R2, RZ, 0x3, R2 ;  /* 0x00000003ff027819 */ /* 0x000fe20000011602 */
[----:B-1----:R-:W-:-:S05]  /*24030*/  IMAD.SHL.U32 R0, R0, 0x10, RZ ;  /* 0x0000001000007824 */ /* 0x002fca00078e00ff */
[----:B------:R-:W-:Y:S02]  /*24040*/  LOP3.LUT R0, R2, 0x70, R0, 0xf8, !PT ;  /* 0x0000007002007812 */ /* 0x000fe400078ef800 */
[----:B------:R-:W0:Y:S03]  /*24050*/  @P0 LDC R2, c[0x0][0x44c] ;  /* 0x00011300ff020b82 */ /* 0x000e260000000800 */
[----:B----4-:R-:W-:-:S04]  /*24060*/  IMAD.IADD R5, R0, 0x1, R11 ;  /* 0x0000000100057824 */ /* 0x010fc800078e020b */
[----:B0-----:R-:W-:-:S04]  /*24070*/  @P0 IMAD.HI.U32 R2, R5, R2, RZ ;  /* 0x0000000205020227 */ /* 0x001fc800078e00ff */
[----:B------:R-:W-:Y:S01]  /*24080*/  IMAD.MOV.U32 R0, RZ, RZ, R5 ;  /* 0x000000ffff007224 */ /* 0x000fe200078e0005 */
[----:B------:R-:W-:Y:S01]  /*24090*/  @P0 SHF.R.U32.HI R0, RZ, R3, R2 ;  /* 0x00000003ff000219 */ /* 0x000fe20000011602 */
[----:B------:R-:W-:-:S04]  /*240a0*/  IMAD R2, R4, UR4, RZ ;  /* 0x0000000404027c24 */ /* 0x000fc8000f8e02ff */
        /* <DEDUP_REMOVED lines=10> */
[----:B---3--:R-:W-:Y:S02]  /*24150*/  IMAD R4, R8, UR4, RZ ;  /* 0x0000000408047c24 */ /* 0x008fe4000f8e02ff */
[----:B------:R-:W1:Y:S01]  /*24160*/  S2R R8, SR_TID.X ;  /* 0x0000000000087919 */ /* 0x000e620000002100 */
[----:B--2---:R-:W-:-:S04]  /*24170*/  IMAD.WIDE.U32 R2, R6, UR4, R2 ;  /* 0x0000000406027c25 */ /* 0x004fc8000f8e0002 */
        /* <DEDUP_REMOVED lines=11> */
[----:B------:R-:W-:Y:S01]  /*24230*/  IMAD.IADD R3, R3, 0x1, R4 ;  /* 0x0000000103037824 */ /* 0x000fe200078e0204 */
[----:B------:R2:W-:Y:S01]  /*24240*/  STL [R1+0x48c], R5 ;  /* 0x00048c0501007387 */ /* 0x0005e20000100800 */
[----:B-1----:R-:W-:Y:S02]  /*24250*/  IMAD.SHL.U32 R10, R8, 0x8, RZ ;  /* 0x00000008080a7824 */ /* 0x002fe400078e00ff */
[----:B------:R-:W-:-:S03]  /*24260*/  IMAD R6, R6, UR4, RZ ;  /* 0x0000000406067c24 */ /* 0x000fc6000f8e02ff */
[----:B------:R-:W-:Y:S01]  /*24270*/  LOP3.LUT R10, R10, 0x38, RZ, 0xc0, !PT ;  /* 0x000000380a0a7812 */ /* 0x000fe200078ec0ff */
[----:B--2---:R-:W-:Y:S01]  /*24280*/  IMAD.WIDE.U32 R4, R0, UR4, R2 ;  /* 0x0000000400047c25 */ /* 0x004fe2000f8e0002 */
[----:B------:R-:W-:-:S03]  /*24290*/  ULDC UR4, c[0x0][0x2b8] ;  /* 0x0000ae0000047ab9 */ /* 0x000fc60000000800 */
        /* <DEDUP_REMOVED lines=9> */
[----:B------:R-:W2:Y:S04]  /*24330*/  LDL R4, [R1+0x494] ;  /* 0x0004940001047983 */ /* 0x000ea80000100800 */
[----:B------:R-:W3:Y:S04]  /*24340*/  LDL.LU R6, [R1+0x484] ;  /* 0x0004840001067983 */ /* 0x000ee80000300800 */
[----:B------:R-:W0:Y:S01]  /*24350*/  SHFL.IDX PT, R5, R3, RZ, 0x181f ;  /* 0x00181fff03057589 */ /* 0x000e2200000e0000 */
[----:B--2---:R-:W-:-:S03]  /*24360*/  IMAD R2, R4, R7, RZ ;  /* 0x0000000704027224 */ /* 0x004fc600078e02ff */
[----:B------:R-:W1:Y:S01]  /*24370*/  SHFL.IDX PT, R4, R0, RZ, 0x181f ;  /* 0x00181fff00047589 */ /* 0x000e6200000e0000 */
[----:B---3--:R-:W-:-:S03]  /*24380*/  IMAD.IADD R8, R8, 0x1, R6 ;  /* 0x0000000108087824 */ /* 0x008fc600078e0206 */
[----:B------:R-:W2:Y:S01]  /*24390*/  SHFL.IDX PT, R6, R3, 0x1, 0x181f ;  /* 0x00381f0003067f89 */ /* 0x000ea200000e0000 */
[C---:B------:R-:W-:Y:S01]  /*243a0*/  VIADD R11, R8.reuse, 0x10 ;  /* 0x00000010080b7836 */ /* 0x040fe20000000000 */
[-C--:B------:R-:W-:Y:S02]  /*243b0*/  ISETP.GE.AND P1, PT, R8, R2.reuse, PT ;  /* 0x000000020800720c */ /* 0x080fe40003f26270 */
[----:B------:R-:W3:Y:S02]  /*243c0*/  SHFL.IDX PT, R7, R0, 0x1, 0x181f ;  /* 0x00381f0000077f89 */ /* 0x000ee400000e0000 */
[----:B------:R-:W-:Y:S02]  /*243d0*/  ISETP.GE.AND P2, PT, R11, R2, PT ;  /* 0x000000020b00720c */ /* 0x000fe40003f46270 */
        /* <DEDUP_REMOVED lines=12> */
[----:B---3--:R-:W-:Y:S01]  /*244a0*/  @!P2 IMAD.X R4, RZ, RZ, R7, P1 ;  /* 0x000000ffff04a224 */ /* 0x008fe200008e0607 */
        /* <DEDUP_REMOVED lines=58> */
.L_x_12537:
[----:B01----:R-:W2:Y:S04]  /*24850*/  LDL R4, [R1+0x484] ;  /* 0x0004840001047983 */ /* 0x003ea80000100800 */
[----:B------:R0:W5:Y:S01]  /*24860*/  LDL R8, [R1+0x460] ;  /* 0x0004600001087983 */ /* 0x0001620000100800 */
        /* <DEDUP_REMOVED lines=11> */
.L_x_12412:
[----:B0-----:R-:W2:Y:S01]  /*24920*/  LDL R2, [R1+0x460] ;  /* 0x0004600001027983 */ /* 0x001ea20000100800 */
        /* <DEDUP_REMOVED lines=37> */
.L_x_12414:
[----:B------:R-:W-:Y:S05]  /*24b80*/  BSYNC B6 ;  /* 0x0000000000067941 */ /* 0x000fea0003800000 */
.L_x_12413:
        /* <DEDUP_REMOVED lines=60> */
[----:B------:R-:W5:Y:S04]  /*24f50*/  LDL.LU R11, [R1+0x4ac] ;  /* 0x0004ac00010b7983 */ /* 0x000f680000300800 */
[----:B------:R-:W5:Y:S04]  /*24f60*/  LDL.LU R12, [R1+0x4bc] ;  /* 0x0004bc00010c7983 */ /* 0x000f680000300800 */
[----:B------:R-:W-:Y:S01]  /*24f70*/  SHFL.IDX PT, R6, R0, 0x1, 0x181f ;  /* 0x00381f0000067f89 */ /* 0x000fe200000e0000 */
[----:B--2---:R-:W-:-:S03]  /*24f80*/  IMAD R3, R10, R7, RZ ;  /* 0x000000070a037224 */ /* 0x004fc600078e02ff */
[----:B------:R-:W2:Y:S02]  /*24f90*/  LDL.LU R10, [R1+0x4b8] ;  /* 0x0004b800010a7983 */ /* 0x000ea40000300800 */
[-C--:B---3--:R-:W-:Y:S02]  /*24fa0*/  ISETP.GE.AND P5, PT, R5, R3.reuse, PT ;  /* 0x000000030500720c */ /* 0x088fe40003fa6270 */
[----:B------:R-:W0:Y:S01]  /*24fb0*/  SHFL.IDX PT, R5, R2, RZ, 0x181f ;  /* 0x00181fff02057589 */ /* 0x000e2200000e0000 */
[----:B----4-:R-:W-:-:S03]  /*24fc0*/  ISETP.GE.AND P4, PT, R4, R3, PT ;  /* 0x000000030400720c */ /* 0x010fc60003f86270 */
[----:B------:R-:W1:Y:S07]  /*24fd0*/  SHFL.IDX PT, R4, R0, RZ, 0x181f ;  /* 0x00181fff00047589 */ /* 0x000e6e00000e0000 */
        /* <DEDUP_REMOVED lines=55> */
[----:B0-----:R-:W0:Y:S04]  /*25350*/  SHFL.IDX PT, R4, R2, 0x6, 0x181f ;  /* 0x00d81f0002047f89 */ /* 0x001e2800000e0000 */
[----:B------:R-:W1:Y:S01]  /*25360*/  SHFL.IDX PT, R2, R2, 0x7, 0x181f ;  /* 0x00f81f0002027f89 */ /* 0x000e6200000e0000 */
[----:B--2---:R-:W-:-:S13]  /*25370*/  ISETP.GE.AND P4, PT, R10, R3, PT ;  /* 0x000000030a00720c */ /* 0x004fda0003f86270 */
[----:B0-----:R-:W-:-:S05]  /*25380*/  @!P4 LEA R4, P5, R8, R4, 0x1 ;  /* 0x000000040804c211 */ /* 0x001fca00078a08ff */
[----:B------:R-:W-:Y:S02]  /*25390*/  @!P4 IMAD.X R5, RZ, RZ, R6, P5 ;  /* 0x000000ffff05c224 */ /* 0x000fe400028e0606 */
[----:B------:R0:W2:Y:S04]  /*253a0*/  SHFL.IDX PT, R6, R0, 0x7, 0x181f ;  /* 0x00f81f0000067f89 */ /* 0x0000a800000e0000 */
[----:B------:R0:W-:Y:S04]  /*253b0*/  @!P4 LDGSTS.E.BYPASS.LTC128B.128 [R9+0x25400], desc[UR40][R4.64], !P3 ;  /* 0x254000000409cfae */ /* 0x0001e8000d901d68 */
[----:B------:R0:W-:Y:S04]  /*253c0*/  @!P4 LDGSTS.E.BYPASS.LTC128B.128 [R9+0x29400], desc[UR40][R4.64+0x80], !P2 ;  /* 0x294000800409cfae */ /* 0x0001e8000d101d68 */
[----:B------:R0:W-:Y:S04]  /*253d0*/  @!P4 LDGSTS.E.BYPASS.LTC128B.128 [R9+0x2d400], desc[UR40][R4.64+0x100], !P1 ;  /* 0x2d4001000409cfae */ /* 0x0001e8000c901d68 */
[----:B-1----:R0:W-:Y:S02]  /*253e0*/  @!P4 LDGSTS.E.BYPASS.LTC128B.128 [R9+0x31400], desc[UR40][R4.64+0x180], !P0 ;  /* 0x314001800409cfae */ /* 0x0021e4000c101d68 */
.L_x_12555:
[----:B0-----:R-:W3:Y:S01]  /*253f0*/  LDL.LU R0, [R1+0x4c8] ;  /* 0x0004c80001007983 */ /* 0x001ee20000300800 */
[----:B------:R-:W-:Y:S01]  /*25400*/  BSSY B0, `(.L_x_12416) ;  /* 0x000000d000007945 */ /* 0x000fe20003800000 */
[----:B---3--:R-:W-:-:S13]  /*25410*/  ISETP.GE.AND P4, PT, R0, R3, PT ;  /* 0x000000030000720c */ /* 0x008fda0003f86270 */
[----:B------:R-:W-:Y:S05]  /*25420*/  @P4 BRA `(.L_x_12417) ;  /* 0x0000000000284947 */ /* 0x000fea0003800000 */
[----:B------:R-:W3:Y:S01]  /*25430*/  LDL R0, [R1+0x46c] ;  /* 0x00046c0001007983 */ /* 0x000ee20000100800 */
[----:B------:R-:W-:-:S05]  /*25440*/  LEA R2, P4, R8, R2, 0x1 ;  /* 0x0000000208027211 */ /* 0x000fca00078808ff */
        /* <DEDUP_REMOVED lines=8> */
.L_x_12417:
[----:B------:R-:W-:Y:S05]  /*254d0*/  BSYNC B0 ;  /* 0x0000000000007941 */ /* 0x000fea0003800000 */
.L_x_12416:
[----:B------:R1:W5:Y:S01]  /*254e0*/  LDL R8, [R1+0x460] ;  /* 0x0004600001087983 */ /* 0x0003620000100800 */
[----:B------:R-:W-:Y:S01]  /*254f0*/  PLOP3.LUT P0, PT, PT, PT, PT, 0x80, 0x0 ;  /* 0x000000000000781c */ /* 0x000fe20003f0f070 */
[----:B------:R-:W-:-:S12]  /*25500*/  NOP ;  /* 0x0000000000007918 */ /* 0x000fd80000000000 */
.L_x_12418:
        /* <DEDUP_REMOVED lines=19> */
.L_x_12556:
[----:B------:R-:W-:Y:S05]  /*25640*/  BSYNC B0 ;  /* 0x0000000000007941 */ /* 0x000fea0003800000 */
.L_x_12419:
[----:B0-----:R-:W3:Y:S01]  /*25650*/  LDL R2, [R1+0x47c] ;  /* 0x00047c0001027983 */ /* 0x001ee20000100800 */
[----:B------:R-:W-:Y:S01]  /*25660*/  BSSY B0, `(.L_x_12421) ;  /* 0x000005f000007945 */ /* 0x000fe20003800000 */
[----:B---3--:R-:W-:-:S13]  /*25670*/  LOP3.LUT P0, RZ, R2, 0x1, RZ, 0xc0, !PT ;  /* 0x0000000102ff7812 */ /* 0x008fda000780c0ff */
[----:B------:R-:W-:Y:S05]  /*25680*/  @!P0 BRA `(.L_x_12422) ;  /* 0x0000000400708947 */ /* 0x000fea0003800000 */
[----:B------:R-:W3:Y:S04]  /*25690*/  LDL R2, [R1+0x460] ;  /* 0x0004600001027983 */ /* 0x000ee80000100800 */
[----:B------:R-:W4:Y:S01]  /*256a0*/  LDL R4, [R1+0x470] ;  /* 0x0004700001047983 */ /* 0x000f220000100800 */
        /* <DEDUP_REMOVED lines=10> */
.L_x_12557:
[----:B------:R-:W-:Y:S05]  /*25750*/  BSYNC B1 ;  /* 0x0000000000017941 */ /* 0x000fea0003800000 */
.L_x_12423:
[----:B------:R-:W-:Y:S04]  /*25760*/  BSSY B1, `(.L_x_12425) ;  /* 0x0000009000017945 */ /* 0x000fe80003800000 */
[----:B------:R-:W-:Y:S05]  /*25770*/  @P1 BRA `(.L_x_12426) ;  /* 0x00000000001c1947 */ /* 0x000fea0003800000 */
[----:B------:R-:W3:Y:S01]  /*25780*/  S2R R3, SR_TID.X ;  /* 0x0000000000037919 */ /* 0x000ee20000002100 */
[----:B0-----:R-:W-:-:S04]  /*25790*/  IMAD.MOV.U32 R0, RZ, RZ, 0xc000 ;  /* 0x0000c000ff007424 */ /* 0x001fc800078e00ff */
[----:B------:R4:W-:Y:S01]  /*257a0*/  SYNCS.ARRIVE.TRANS64 RZ, [R2+URZ+0x32450], R0 ;  /* 0x0324500002ff79a7 */ /* 0x0009e2000800003f */
[----:B---3--:R-:W-:-:S04]  /*257b0*/  LOP3.LUT R3, R3, 0x1f, RZ, 0xc0, !PT ;  /* 0x0000001f03037812 */ /* 0x008fc800078ec0ff */
[----:B------:R-:W-:-:S13]  /*257c0*/  ISETP.NE.AND P0, PT, R3, RZ, PT ;  /* 0x000000ff0300720c */ /* 0x000fda0003f05270 */
[----:B----4-:R-:W-:Y:S05]  /*257d0*/  @!P0 BRA `(.L_x_12426) ;  /* 0x0000000000048947 */ /* 0x010fea0003800000 */
[----:B------:R-:W-:Y:S01]  /*257e0*/  BPT.TRAP 0x1 ;  /* 0x000000040000795c */ /* 0x000fe20000300000 */
.L_x_12426:
[----:B------:R-:W-:Y:S05]  /*257f0*/  BSYNC B1 ;  /* 0x0000000000017941 */ /* 0x000fea0003800000 */
.L_x_12425:
[----:B------:R-:W3:Y:S04]  /*25800*/  LDL R5, [R1+0x460] ;  /* 0x0004600001057983 */ /* 0x000ee80000100800 */
[----:B0-----:R-:W3:Y:S04]  /*25810*/  LDL R0, [R1+0x464] ;  /* 0x0004640001007983 */ /* 0x001ee80000100800 */
[----:B------:R-:W4:Y:S04]  /*25820*/  LDL R4, [R1+0x478] ;  /* 0x0004780001047983 */ /* 0x000f280000100800 */
[----:B------:R-:W4:Y:S01]  /*25830*/  LDL.LU R3, [R1+0x498] ;  /* 0x0004980001037983 */ /* 0x000f220000300800 */
        /* <DEDUP_REMOVED lines=8> */
[----:B----4-:R-:W-:Y:S02]  /*258c0*/  IMAD R3, R3, 0x60, R4 ;  /* 0x0000006003037824 */ /* 0x010fe400078e0204 */
[----:B------:R-:W-:-:S07]  /*258d0*/  VIADD R4, R0, 0x400 ;  /* 0x0000040000047836 */ /* 0x000fce0000000000 */
.L_x_12427:
        /* <DEDUP_REMOVED lines=15> */
.L_x_12428:
        /* <DEDUP_REMOVED lines=15> */
.L_x_12429:
        /* <DEDUP_REMOVED lines=15> */
.L_x_12430:
        /* <DEDUP_REMOVED lines=10> */
.L_x_12422:
[----:B------:R-:W-:Y:S05]  /*25c50*/  BSYNC B0 ;  /* 0x0000000000007941 */ /* 0x000fea0003800000 */
.L_x_12421:
[----:B------:R-:W3:Y:S04]  /*25c60*/  LDL R4, [R1+0x488] ;  /* 0x0004880001047983 */ /* 0x000ee80000100800 */
[----:B------:R-:W4:Y:S01]  /*25c70*/  LDL R5, [R1+0x480] ;  /* 0x0004800001057983 */ /* 0x000f220000100800 */
[----:B------:R-:W-:Y:S01]  /*25c80*/  BSSY B0, `(.L_x_12431) ;  /* 0x00001ff000007945 */ /* 0x000fe20003800000 */
[----:B---3--:R-:W-:-:S05]  /*25c90*/  VIADD R0, R4, 0xfffffffe ;  /* 0xfffffffe04007836 */ /* 0x008fca0000000000 */
[----:B----4-:R-:W-:-:S13]  /*25ca0*/  ISETP.GE.AND P0, PT, R0, R5, PT ;  /* 0x000000050000720c */ /* 0x010fda0003f06270 */
[----:B------:R-:W-:Y:S05]  /*25cb0*/  @!P0 BRA `(.L_x_12432) ;  /* 0x0000001c00ec8947 */ /* 0x000fea0003800000 */
[----:B------:R-:W-:Y:S01]  /*25cc0*/  IMAD.MOV R2, RZ, RZ, -R4 ;  /* 0x000000ffff027224 */ /* 0x000fe200078e0a04 */
[----:B--2---:R-:W-:Y:S01]  /*25cd0*/  LOP3.LUT R6, RZ, R5, RZ, 0x33, !PT ;  /* 0x00000005ff067212 */ /* 0x004fe200078e33ff */
[----:B------:R-:W-:Y:S03]  /*25ce0*/  BSSY B2, `(.L_x_12433) ;  /* 0x00000ab000027945 */ /* 0x000fe60003800000 */
[----:B------:R-:W-:-:S05]  /*25cf0*/  VIADDMNMX R6, R2, 0x1, R6, !PT ;  /* 0x0000000102067846 */ /* 0x000fca0007800106 */
[----:B------:R-:W-:-:S05]  /*25d00*/  IMAD.IADD R2, R4, 0x1, R6 ;  /* 0x0000000104027824 */ /* 0x000fca00078e0206 */
[----:B------:R-:W-:-:S04]  /*25d10*/  LOP3.LUT R2, R2, 0x1, RZ, 0xc0, !PT ;  /* 0x0000000102027812 */ /* 0x000fc800078ec0ff */
[----:B------:R-:W-:-:S13]  /*25d20*/  ISETP.NE.U32.AND P0, PT, R2, 0x1, PT ;  /* 0x000000010200780c */ /* 0x000fda0003f05070 */
[----:B------:R-:W-:Y:S05]  /*25d30*/  @P0 BRA `(.L_x_12434) ;  /* 0x0000000800940947 */ /* 0x000fea0003800000 */
[----:B------:R-:W2:Y:S04]  /*25d40*/  LDL.LU R4, [R1+0x464] ;  /* 0x0004640001047983 */ /* 0x000ea80000300800 */
[----:B------:R-:W3:Y:S04]  /*25d50*/  LDL.LU R7, [R1+0x470] ;  /* 0x0004700001077983 */ /* 0x000ee80000300800 */
[----:B------:R-:W4:Y:S01]  /*25d60*/  LDL R5, [R1+0x47c] ;  /* 0x00047c0001057983 */ /* 0x000f220000100800 */
[----:B------:R-:W-:Y:S01]  /*25d70*/  BSSY B1, `(.L_x_12435) ;  /* 0x000009f000017945 */ /* 0x000fe20003800000 */
[----:B--2---:R-:W-:-:S05]  /*25d80*/  VIADD R2, R4, 0x1 ;  /* 0x0000000104027836 */ /* 0x004fca0000000000 */
[----:B------:R-:W-:-:S04]  /*25d90*/  ISETP.NE.AND P0, PT, R2, 0x2, PT ;  /* 0x000000020200780c */ /* 0x000fc80003f05270 */
[----:B------:R-:W-:Y:S02]  /*25da0*/  SEL R3, RZ, 0x1, P0 ;  /* 0x00000001ff037807 */ /* 0x000fe40000000000 */
[----:B-----5:R-:W-:Y:S02]  /*25db0*/  SEL R8, R2, RZ, P0 ;  /* 0x000000ff02087207 */ /* 0x020fe40000000000 */
[----:B---3--:R-:W-:-:S03]  /*25dc0*/  LOP3.LUT R7, R7, R3, RZ, 0x3c, !PT ;  /* 0x0000000307077212 */ /* 0x008fc600078e3cff */
[----:B------:R0:W-:Y:S04]  /*25dd0*/  STL [R1+0x464], R8 ;  /* 0x0004640801007387 */ /* 0x0001e80000100800 */
[----:B------:R0:W-:Y:S01]  /*25de0*/  STL [R1+0x470], R7 ;  /* 0x0004700701007387 */ /* 0x0001e20000100800 */
[----:B----4-:R-:W-:-:S13]  /*25df0*/  LOP3.LUT P2, RZ, R5, 0x1, RZ, 0xc0, !PT ;  /* 0x0000000105ff7812 */ /* 0x010fda000784c0ff */
[----:B0-----:R-:W-:Y:S05]  /*25e00*/  @!P2 BRA `(.L_x_12436) ;  /* 0x000000080054a947 */ /* 0x001fea0003800000 */
[----:B------:R-:W-:Y:S02]  /*25e10*/  ULDC.64 UR4, c[0x0][0x418] ;  /* 0x0001060000047ab9 */ /* 0x000fe40000000a00 */
        /* <DEDUP_REMOVED lines=22> */
.L_x_12437:
        /* <DEDUP_REMOVED lines=9> */
.L_x_12558:
[----:B------:R-:W-:Y:S05]  /*26010*/  BSYNC B3 ;  /* 0x0000000000037941 */ /* 0x000fea0003800000 */
.L_x_12438:
        /* <DEDUP_REMOVED lines=9> */
.L_x_12441:
[----:B------:R-:W-:Y:S05]  /*260b0*/  BSYNC B3 ;  /* 0x0000000000037941 */ /* 0x000fea0003800000 */
.L_x_12440:
        /* <DEDUP_REMOVED lines=14> */
.L_x_12442:
        /* <DEDUP_REMOVED lines=13> */
.L_x_12559:
[----:B------:R-:W-:Y:S05]  /*26270*/  BSYNC B3 ;  /* 0x0000000000037941 */ /* 0x000fea0003800000 */
.L_x_12443:
[----:B------:R-:W-:Y:S01]  /*26280*/  BSSY B3, `(.L_x_12445) ;  /* 0x000000b000037945 */ /* 0x000fe20003800000 */
[----:B------:R-:W-:Y:S02]  /*26290*/  IMAD.MOV.U32 R8, RZ, RZ, 0x0 ;  /* 0x00000000ff087424 */ /* 0x000fe400078e00ff */
[----:B------:R-:W-:Y:S01]  /*262a0*/  IMAD.MOV.U32 R9, RZ, RZ, 0x14f00000 ;  /* 0x14f00000ff097424 */ /* 0x000fe200078e00ff */
[----:B------:R-:W-:Y:S06]  /*262b0*/  @P1 BRA `(.L_x_12446) ;  /* 0x00000000001c1947 */ /* 0x000fec0003800000 */
[----:B------:R-:W3:Y:S01]  /*262c0*/  S2R R4, SR_TID.X ;  /* 0x0000000000047919 */ /* 0x000ee20000002100 */
[----:B0-2---:R-:W-:-:S04]  /*262d0*/  IMAD.MOV.U32 R2, RZ, RZ, 0xc000 ;  /* 0x0000c000ff027424 */ /* 0x005fc800078e00ff */
[----:B------:R4:W-:Y:S01]  /*262e0*/  SYNCS.ARRIVE.TRANS64 RZ, [R3+URZ+0x32450], R2 ;  /* 0x0324500203ff79a7 */ /* 0x0009e2000800003f */
[----:B---3--:R-:W-:-:S04]  /*262f0*/  LOP3.LUT R4, R4, 0x1f, RZ, 0xc0, !PT ;  /* 0x0000001f04047812 */ /* 0x008fc800078ec0ff */
[----:B------:R-:W-:-:S13]  /*26300*/  ISETP.NE.AND P0, PT, R4, RZ, PT ;  /* 0x000000ff0400720c */ /* 0x000fda0003f05270 */
[----:B----4-:R-:W-:Y:S05]  /*26310*/  @!P0 BRA `(.L_x_12446) ;  /* 0x0000000000048947 */ /* 0x010fea0003800000 */
[----:B------:R-:W-:Y:S01]  /*26320*/  BPT.TRAP 0x1 ;  /* 0x000000040000795c */ /* 0x000fe20000300000 */
.L_x_12446:
[----:B------:R-:W-:Y:S05]  /*26330*/  BSYNC B3 ;  /* 0x0000000000037941 */ /* 0x000fea0003800000 */
.L_x_12445:
        /* <DEDUP_REMOVED lines=11> */
.L_x_12447:
        /* <DEDUP_REMOVED lines=15> */
.L_x_12448:
        /* <DEDUP_REMOVED lines=15> */
.L_x_12449:
        /* <DEDUP_REMOVED lines=15> */
.L_x_12450:
        /* <DEDUP_REMOVED lines=10> */
.L_x_12436:
[----:B------:R-:W-:Y:S05]  /*26760*/  BSYNC B1 ;  /* 0x0000000000017941 */ /* 0x000fea0003800000 */
.L_x_12435:
[----:B------:R-:W2:Y:S02]  /*26770*/  LDL R4, [R1+0x488] ;  /* 0x0004880001047983 */ /* 0x000ea40000100800 */
[----:B--2---:R-:W-:-:S07]  /*26780*/  VIADD R0, R4, 0xfffffffd ;  /* 0xfffffffd04007836 */ /* 0x004fce0000000000 */
.L_x_12434:
[----:B------:R-:W-:Y:S05]  /*26790*/  BSYNC B2 ;  /* 0x0000000000027941 */ /* 0x000fea0003800000 */
.L_x_12433:
[----:B------:R-:W2:Y:S01]  /*267a0*/  LDL.LU R2, [R1+0x488] ;  /* 0x0004880001027983 */ /* 0x000ea20000300800 */
[----:B------:R-:W-:Y:S01]  /*267b0*/  VIADD R6, R6, 0xfffffffe ;  /* 0xfffffffe06067836 */ /* 0x000fe20000000000 */
[----:B--2---:R-:W-:-:S04]  /*267c0*/  LOP3.LUT R2, RZ, R2, RZ, 0x33, !PT ;  /* 0x00000002ff027212 */ /* 0x004fc800078e33ff */
[----:B------:R-:W-:-:S13]  /*267d0*/  ISETP.NE.AND P0, PT, R6, R2, PT ;  /* 0x000000020600720c */ /* 0x000fda0003f05270 */
[----:B------:R-:W-:Y:S05]  /*267e0*/  @!P0 BRA `(.L_x_12432) ;  /* 0x0000001400208947 */ /* 0x000fea0003800000 */
.L_x_12483:
        /* <DEDUP_REMOVED lines=36> */
.L_x_12453:
        /* <DEDUP_REMOVED lines=9> */
.L_x_12560:
[----:B------:R-:W-:Y:S05]  /*26ac0*/  BSYNC B2 ;  /* 0x0000000000027941 */ /* 0x000fea0003800000 */
.L_x_12454:
        /* <DEDUP_REMOVED lines=9> */
.L_x_12457:
[----:B------:R-:W-:Y:S05]  /*26b60*/  BSYNC B2 ;  /* 0x0000000000027941 */ /* 0x000fea0003800000 */
.L_x_12456:
        /* <DEDUP_REMOVED lines=13> */
.L_x_12458:
        /* <DEDUP_REMOVED lines=13> */
.L_x_12561:
[----:B------:R-:W-:Y:S05]  /*26d10*/  BSYNC B2 ;  /* 0x0000000000027941 */ /* 0x000fea0003800000 */
.L_x_12459:
        /* <DEDUP_REMOVED lines=11> */
.L_x_12462:
[----:B------:R-:W-:Y:S05]  /*26dd0*/  BSYNC B2 ;  /* 0x0000000000027941 */ /* 0x000fea0003800000 */
.L_x_12461:
[----:B0-2---:R-:W2:Y:S01]  /*26de0*/  LDL R3, [R1+0x460] ;  /* 0x0004600001037983 */ /* 0x005ea20000100800 */
        /* <DEDUP_REMOVED lines=9> */
.L_x_12463:
        /* <DEDUP_REMOVED lines=15> */
.L_x_12464:
        /* <DEDUP_REMOVED lines=15> */
.L_x_12465:
        /* <DEDUP_REMOVED lines=15> */
.L_x_12466:
        /* <DEDUP_REMOVED lines=10> */
.L_x_12452:
[----:B------:R-:W-:Y:S05]  /*271f0*/  BSYNC B1 ;  /* 0x0000000000017941 */ /* 0x000fea0003800000 */
.L_x_12451:
[----:B------:R-:W2:Y:S01]  /*27200*/  LDL R5, [R1+0x47c] ;  /* 0x00047c0001057983 */ /* 0x000ea20000100800 */
[----:B------:R-:W-:Y:S01]  /*27210*/  VIADD R7, R7, 0x1 ;  /* 0x0000000107077836 */ /* 0x000fe20000000000 */
[----:B------:R-:W-:Y:S04]  /*27220*/  BSSY B1, `(.L_x_12467) ;  /* 0x00000a0000017945 */ /* 0x000fe80003800000 */
[----:B------:R-:W-:-:S04]  /*27230*/  ISETP.NE.AND P0, PT, R7, 0x2, PT ;  /* 0x000000020700780c */ /* 0x000fc80003f05270 */
[----:B------:R-:W-:Y:S02]  /*27240*/  SEL R2, RZ, 0x1, P0 ;  /* 0x00000001ff027807 */ /* 0x000fe40000000000 */
[----:B------:R-:W-:Y:S02]  /*27250*/  SEL R9, R7, RZ, P0 ;  /* 0x000000ff07097207 */ /* 0x000fe40000000000 */
[----:B-----5:R-:W-:Y:S01]  /*27260*/  LOP3.LUT R8, R6, R2, RZ, 0x3c, !PT ;  /* 0x0000000206087212 */ /* 0x020fe200078e3cff */
[----:B------:R-:W-:Y:S02]  /*27270*/  VIADD R6, R0, 0xffffffff ;  /* 0xffffffff00067836 */ /* 0x000fe40000000000 */
        /* <DEDUP_REMOVED lines=28> */
.L_x_12469:
        /* <DEDUP_REMOVED lines=9> */
.L_x_12562:
[----:B------:R-:W-:Y:S05]  /*274d0*/  BSYNC B2 ;  /* 0x0000000000027941 */ /* 0x000fea0003800000 */
.L_x_12470:
        /* <DEDUP_REMOVED lines=9> */
.L_x_12473:
[----:B------:R-:W-:Y:S05]  /*27570*/  BSYNC B2 ;  /* 0x0000000000027941 */ /* 0x000fea0003800000 */
.L_x_12472:
        /* <DEDUP_REMOVED lines=14> */
.L_x_12474:
        /* <DEDUP_REMOVED lines=13> */
.L_x_12563:
[----:B------:R-:W-:Y:S05]  /*27730*/  BSYNC B2 ;  /* 0x0000000000027941 */ /* 0x000fea0003800000 */
.L_x_12475:
        /* <DEDUP_REMOVED lines=11> */
.L_x_12478:
[----:B------:R-:W-:Y:S05]  /*277f0*/  BSYNC B2 ;  /* 0x0000000000027941 */ /* 0x000fea0003800000 */
.L_x_12477:
        /* <DEDUP_REMOVED lines=11> */
.L_x_12479:
        /* <DEDUP_REMOVED lines=15> */
.L_x_12480:
        /* <DEDUP_REMOVED lines=15> */
.L_x_12481:
        /* <DEDUP_REMOVED lines=15> */
.L_x_12482:
        /* <DEDUP_REMOVED lines=10> */
.L_x_12468:
[----:B------:R-:W-:Y:S05]  /*27c20*/  BSYNC B1 ;  /* 0x0000000000017941 */ /* 0x000fea0003800000 */
.L_x_12467:
[----:B------:R-:W2:Y:S01]  /*27c30*/  LDL R5, [R1+0x480] ;  /* 0x0004800001057983 */ /* 0x000ea20000100800 */
[----:B------:R-:W-:Y:S01]  /*27c40*/  VIADD R0, R0, 0xfffffffe ;  /* 0xfffffffe00007836 */ /* 0x000fe20000000000 */
[----:B--2---:R-:W-:-:S13]  /*27c50*/  ISETP.GT.AND P0, PT, R6, R5, PT ;  /* 0x000000050600720c */ /* 0x004fda0003f04270 */
[----:B------:R-:W-:Y:S05]  /*27c60*/  @P0 BRA `(.L_x_12483) ;  /* 0xffffffe800e00947 */ /* 0x000fea000383ffff */
.L_x_12432:
[----:B------:R-:W-:Y:S05]  /*27c70*/  BSYNC B0 ;  /* 0x0000000000007941 */ /* 0x000fea0003800000 */
.L_x_12431:
[----:B------:R-:W3:Y:S04]  /*27c80*/  LDL.LU R4, [R1+0x464] ;  /* 0x0004640001047983 */ /* 0x000ee80000300800 */
[----:B------:R-:W4:Y:S01]  /*27c90*/  LDL.LU R3, [R1+0x470] ;  /* 0x0004700001037983 */ /* 0x000f220000300800 */
[----:B------:R-:W0:Y:S01]  /*27ca0*/  S2R R2, SR_TID.X ;  /* 0x0000000000027919 */ /* 0x000e220000002100 */
[----:B------:R-:W-:Y:S01]  /*27cb0*/  BSSY B0, `(.L_x_12484) ;  /* 0x0000015000007945 */ /* 0x000fe20003800000 */
[----:B0-----:R-:W-:-:S04]  /*27cc0*/  LOP3.LUT R2, R2, 0x7f, RZ, 0xc0, !PT ;  /* 0x0000007f02027812 */ /* 0x001fc800078ec0ff */
[----:B------:R-:W-:Y:S01]  /*27cd0*/  ISETP.NE.AND P1, PT, R2, RZ, PT ;  /* 0x000000ff0200720c */ /* 0x000fe20003f25270 */
[----:B---3--:R-:W-:-:S05]  /*27ce0*/  VIADD R0, R4, 0x1 ;  /* 0x0000000104007836 */ /* 0x008fca0000000000 */
[----:B------:R-:W-:-:S04]  /*27cf0*/  ISETP.NE.AND P0, PT, R0, 0x2, PT ;  /* 0x000000020000780c */ /* 0x000fc80003f05270 */
[----:B------:R-:W-:-:S04]  /*27d00*/  SEL R2, RZ, 0x1, P0 ;  /* 0x00000001ff027807 */ /* 0x000fc80000000000 */
[----:B----4-:R-:W-:-:S05]  /*27d10*/  LOP3.LUT R3, R3, R2, RZ, 0x3c, !PT ;  /* 0x0000000203037212 */ /* 0x010fca00078e3cff */
[----:B------:R0:W-:Y:S01]  /*27d20*/  STL [R1+0x470], R3 ;  /* 0x0004700301007387 */ /* 0x0001e20000100800 */
[----:B------:R-:W-:Y:S05]  /*27d30*/  @P1 BRA `(.L_x_12485) ;  /* 0x0000000000301947 */ /* 0x000fea0003800000 */
[----:B0-----:R-:W0:Y:S01]  /*27d40*/  S2R R3, SR_LANEID ;  /* 0x0000000000037919 */ /* 0x001e220000000000 */
[----:B------:R-:W-:Y:S02]  /*27d50*/  VOTEU.ANY UR4, UPT, PT ;  /* 0x0000000000047886 */ /* 0x000fe400038e0100 */
[----:B------:R-:W0:Y:S08]  /*27d60*/  FLO.U32 R4, UR4 ;  /* 0x0000000400047d00 */ /* 0x000e3000080e0000 */
[----:B------:R-:W3:Y:S01]  /*27d70*/  POPC R5, UR4 ;  /* 0x0000000400057d09 */ /* 0x000ee20008000000 */
[----:B0-----:R-:W-:-:S02]  /*27d80*/  ISETP.EQ.U32.AND P1, PT, R4, R3, PT ;  /* 0x000000030400720c */ /* 0x001fc40003f22070 */
[----:B------:R-:W3:Y:S11]  /*27d90*/  LDC.64 R2, c[0x0][0xd60] ;  /* 0x00035800ff027b82 */ /* 0x000ef60000000a00 */
[----:B---3--:R-:W3:Y:S01]  /*27da0*/  @P1 ATOMG.E.ADD.STRONG.GPU PT, R3, desc[UR40][R2.64], R5 ;  /* 0x00000005020319a8 */ /* 0x008ee200081ee1e8 */
[----:B--2---:R-:W0:Y:S02]  /*27db0*/  S2R R6, SR_LTMASK ;  /* 0x0000000000067919 */ /* 0x004e240000003900 */
[----:B0-----:R-:W-:-:S04]  /*27dc0*/  LOP3.LUT R6, R6, UR4, RZ, 0xc0, !PT ;  /* 0x0000000406067c12 */ /* 0x001fc8000f8ec0ff */
[----:B------:R-:W0:Y:S01]  /*27dd0*/  POPC R7, R6 ;  /* 0x0000000600077309 */ /* 0x000e220000000000 */
[----:B---3--:R-:W0:Y:S02]  /*27de0*/  SHFL.IDX PT, R4, R3, R4, 0x1f ;  /* 0x00001f0403047589 */ /* 0x008e2400000e0000 */
[----:B0-----:R-:W-:-:S07]  /*27df0*/  IADD3 R16, R4, UR37, R7 ;  /* 0x0000002504107c10 */ /* 0x001fce000fffe007 */
.L_x_12485:
[----:B------:R-:W-:Y:S05]  /*27e00*/  BSYNC B0 ;  /* 0x0000000000007941 */ /* 0x000fea0003800000 */
.L_x_12484:
[----:B------:R-:W-:-:S05]  /*27e10*/  SEL R0, R0, RZ, P0 ;  /* 0x000000ff00007207 */ /* 0x000fca0000000000 */
[----:B------:R3:W-:Y:S02]  /*27e20*/  STL [R1+0x464], R0 ;  /* 0x0004640001007387 */ /* 0x0007e40000100800 */
.L_x_12397:
[----:B------:R-:W-:Y:S05]  /*27e30*/  BSYNC B7 ;  /* 0x0000000000077941 */ /* 0x000fea0003800000 */
.L_x_12395:
        /* <DEDUP_REMOVED lines=13> */
.L_x_12486:
        /* <DEDUP_REMOVED lines=8> */
[----:B0-----:R-:W0:Y:S02]  /*27f90*/  @!P1 LDC.64 R2, c[0x0][0xd80] ;  /* 0x00036000ff029b82 */ /* 0x001e240000000a00 */
[----:B0-----:R-:W-:-:S06]  /*27fa0*/  @!P1 IMAD.WIDE R2, R5, 0x4, R2 ;  /* 0x0000000405029825 */ /* 0x001fcc00078e0202 */
[----:B------:R0:W2:Y:S01]  /*27fb0*/  @!P1 LDG.E R3, desc[UR40][R2.64] ;  /* 0x0000002802039981 */ /* 0x0000a2000c1e1900 */
[C---:B------:R-:W-:Y:S02]  /*27fc0*/  ISETP.GE.U32.AND P2, PT, R6.reuse, 0x2, PT ;  /* 0x000000020600780c */ /* 0x040fe40003f46070 */
[C---:B------:R-:W-:Y:S01]  /*27fd0*/  ISETP.GE.U32.AND P3, PT, R6.reuse, 0x4, PT ;  /* 0x000000040600780c */ /* 0x040fe20003f66070 */
[----:B------:R-:W-:Y:S01]  /*27fe0*/  SHFL.IDX PT, R0, R16, RZ, 0x1f ;  /* 0x00001fff10007589 */ /* 0x000fe200000e0000 */
[C---:B------:R-:W-:Y:S02]  /*27ff0*/  ISETP.GE.U32.AND P4, PT, R6.reuse, 0x8, PT ;  /* 0x000000080600780c */ /* 0x040fe40003f86070 */
[C---:B------:R-:W-:Y:S01]  /*28000*/  ISETP.GE.U32.AND P5, PT, R6.reuse, 0x10, PT ;  /* 0x000000100600780c */ /* 0x040fe20003fa6070 */
[----:B0-----:R-:W-:Y:S02]  /*28010*/  IMAD.MOV.U32 R2, RZ, RZ, RZ ;  /* 0x000000ffff027224 */ /* 0x001fe400078e00ff */
[----:B--2---:R-:W-:Y:S01]  /*28020*/  @!P1 IMAD.MOV.U32 R2, RZ, RZ, R3 ;  /* 0x000000ffff029224 */ /* 0x004fe200078e0003 */
        /* <DEDUP_REMOVED lines=18> */
.L_x_12573:
[----:B------:R-:W-:Y:S02]  /*28150*/  ULDC UR4, c[0x0][0xd38] ;  /* 0x00034e0000047ab9 */ /* 0x000fe40000000800 */
[----:B------:R-:W-:-:S04]  /*28160*/  IMAD.U32 R4, RZ, RZ, UR4 ;  /* 0x00000004ff047e24 */ /* 0x000fc8000f8e00ff */
[----:B--2---:R-:W-:-:S04]  /*28170*/  IMAD R16, R16, R4, RZ ;  /* 0x0000000410107224 */ /* 0x004fc800078e02ff */
[----:B------:R-:W-:-:S05]  /*28180*/  IMAD.IADD R5, R5, 0x1, R16 ;  /* 0x0000000105057824 */ /* 0x000fca00078e0210 */
[----:B------:R-:W-:-:S13]  /*28190*/  ISETP.GT.AND P6, PT, R5, R0, PT ;  /* 0x000000000500720c */ /* 0x000fda0003fc4270 */
[----:B------:R-:W-:Y:S05]  /*281a0*/  @P6 BRA `(.L_x_12489) ;  /* 0x00000000009c6947 */ /* 0x000fea0003800000 */
.L_x_12494:
[----:B------:R-:W2:Y:S01]  /*281b0*/  LDC R2, c[0x0][0xd3c] ;  /* 0x00034f00ff027b82 */ /* 0x000ea20000000800 */
[----:B------:R-:W-:-:S05]  /*281c0*/  VIADD R19, R19, 0x1f ;  /* 0x0000001f13137836 */ /* 0x000fca0000000000 */
[----:B--2---:R-:W-:-:S13]  /*281d0*/  ISETP.GE.AND P6, PT, R19, R2, PT ;  /* 0x000000021300720c */ /* 0x004fda0003fc6270 */
        /* <DEDUP_REMOVED lines=11> */
.L_x_12492:
[----:B------:R-:W-:Y:S05]  /*28290*/  BSYNC B0 ;  /* 0x0000000000007941 */ /* 0x000fea0003800000 */
.L_x_12491:
        /* <DEDUP_REMOVED lines=18> */
.L_x_12581:
[----:B------:R-:W-:Y:S02]  /*283c0*/  ULDC UR4, c[0x0][0xd38] ;  /* 0x00034e0000047ab9 */ /* 0x000fe40000000800 */
[----:B------:R-:W-:-:S04]  /*283d0*/  IMAD.U32 R4, RZ, RZ, UR4 ;  /* 0x00000004ff047e24 */ /* 0x000fc8000f8e00ff */
[----:B--2---:R-:W-:-:S04]  /*283e0*/  IMAD R16, R16, R4, RZ ;  /* 0x0000000410107224 */ /* 0x004fc800078e02ff */
[----:B------:R-:W-:-:S05]  /*283f0*/  IMAD.IADD R5, R16, 0x1, R5 ;  /* 0x0000000110057824 */ /* 0x000fca00078e0205 */
[----:B------:R-:W-:-:S13]  /*28400*/  ISETP.GT.AND P6, PT, R5, R0, PT ;  /* 0x000000000500720c */ /* 0x000fda0003fc4270 */
[----:B------:R-:W-:Y:S05]  /*28410*/  @!P6 BRA `(.L_x_12494) ;  /* 0xfffffffc0064e947 */ /* 0x000fea000383ffff */
.L_x_12489:
        /* <DEDUP_REMOVED lines=8> */
.L_x_12585:
[----:B------:R-:W-:Y:S01]  /*284a0*/  ISETP.NE.AND P0, PT, R5, RZ, PT ;  /* 0x000000ff0500720c */ /* 0x000fe20003f05270 */
[----:B------:R-:W-:-:S12]  /*284b0*/  IMAD.MOV.U32 R5, RZ, RZ, RZ ;  /* 0x000000ffff057224 */ /* 0x000fd800078e00ff */
[----:B------:R-:W-:Y:S05]  /*284c0*/  @!P0 BRA `(.L_x_12496) ;  /* 0x0000000000148947 */ /* 0x000fea0003800000 */
[----:B------:R-:W-:Y:S01]  /*284d0*/  UMOV UR4, 0xffffffff ;  /* 0xffffffff00047882 */ /* 0x000fe20000000000 */
[----:B------:R-:W-:Y:S02]  /*284e0*/  VIADD R12, R6, 0xffffffff ;  /* 0xffffffff060c7836 */ /* 0x000fe40000000000 */
[----:B------:R-:W-:Y:S05]  /*284f0*/  BRA.DIV UR4, `(.L_x_12497) ;  /* 0x0000003204807947 */ /* 0x000fea000b800000 */
[----:B0-----:R0:W4:Y:S02]  /*28500*/  SHFL.IDX PT, R3, R3, R12, 0x1f ;  /* 0x00001f0c03037589 */ /* 0x00112400000e0000 */
.L_x_12588:
[----:B----4-:R-:W-:-:S07]  /*28510*/  IMAD.MOV.U32 R5, RZ, RZ, R3 ;  /* 0x000000ffff057224 */ /* 0x010fce00078e0003 */
.L_x_12496:
[----:B0-2---:R-:W0:Y:S01]  /*28520*/  LDC.64 R2, c[0x0][0xd90] ;  /* 0x00036400ff027b82 */ /* 0x005e220000000a00 */
[----:B------:R-:W-:-:S04]  /*28530*/  IMAD.IADD R19, R6, 0x1, R19 ;  /* 0x0000000106137824 */ /* 0x000fc800078e0213 */
[----:B0-----:R-:W-:-:S05]  /*28540*/  IMAD.WIDE R2, R19, 0x4, R2 ;  /* 0x0000000413027825 */ /* 0x001fca00078e0202 */
[----:B------:R-:W3:Y:S01]  /*28550*/  LDG.E R7, desc[UR40][R2.64] ;  /* 0x0000002802077981 */ /* 0x000ee2000c1e1900 */
        /* <DEDUP_REMOVED lines=62> */
.L_x_12490:
[----:B------:R-:W-:Y:S01]  /*28940*/  UMOV UR4, URZ ;  /* 0x0000003f00047c82 */ /* 0x000fe20008000000 */
[----:B------:R-:W-:Y:S01]  /*28950*/  UMOV UR5, URZ ;  /* 0x0000003f00057c82 */ /* 0x000fe20008000000 */
[----:B------:R-:W-:Y:S01]  /*28960*/  ULDC UR6, c[0x0][0xd3c] ;  /* 0x00034f0000067ab9 */ /* 0x000fe20000000800 */
[----:B------:R-:W-:Y:S02]  /*28970*/  IMAD.MOV.U32 R16, RZ, RZ, R0 ;  /* 0x000000ffff107224 */ /* 0x000fe400078e0000 */
[----:B------:R-:W-:Y:S02]  /*28980*/  IMAD.U32 R17, RZ, RZ, UR4 ;  /* 0x00000004ff117e24 */ /* 0x000fe4000f8e00ff */
[----:B------:R-:W-:Y:S02]  /*28990*/  IMAD.U32 R18, RZ, RZ, UR5 ;  /* 0x00000005ff127e24 */ /* 0x000fe4000f8e00ff */
[----:B------:R-:W-:-:S07]  /*289a0*/  IMAD.U32 R19, RZ, RZ, UR6 ;  /* 0x00000006ff137e24 */ /* 0x000fce000f8e00ff */
.L_x_12498:
[----:B------:R2:W3:Y:S01]  /*289b0*/  LDL R2, [R1+0x460] ;  /* 0x0004600001027983 */ /* 0x0004e20000100800 */
[----:B------:R-:W4:Y:S01]  /*289c0*/  S2R R0, SR_TID.X ;  /* 0x0000000000007919 */ /* 0x000f220000002100 */
[----:B------:R-:W-:Y:S05]  /*289d0*/  WARPSYNC.ALL ;  /* 0x0000000000007948 */ /* 0x000fea0003800000 */
[----:B----4-:R-:W-:Y:S01]  /*289e0*/  LOP3.LUT R0, R0, 0x1f, RZ, 0xc0, !PT ;  /* 0x0000001f00007812 */ /* 0x010fe200078ec0ff */
[----:B------:R-:W-:Y:S03]  /*289f0*/  BAR.SYNC.DEFER_BLOCKING 0x4, 0x180 ;  /* 0x0106000000007b1d */ /* 0x000fe60000010000 */
[----:B------:R-:W-:-:S13]  /*28a00*/  ISETP.NE.AND P0, PT, R0, RZ, PT ;  /* 0x000000ff0000720c */ /* 0x000fda0003f05270 */
[----:B0-----:R-:W3:Y:S01]  /*28a10*/  @!P0 S2R R3, SR_CgaCtaId ;  /* 0x0000000000038919 */ /* 0x001ee20000008800 */
[----:B------:R-:W-:-:S04]  /*28a20*/  @!P0 MOV R0, 0x400 ;  /* 0x0000040000008802 */ /* 0x000fc80000000f00 */
[----:B---3--:R-:W-:-:S05]  /*28a30*/  @!P0 LEA R2, R3, R0, 0x18 ;  /* 0x0000000003028211 */ /* 0x008fca00078ec0ff */
[----:B------:R2:W-:Y:S04]  /*28a40*/  @!P0 STS.128 [R2+0x324d0], R16 ;  /* 0x0324d01002008388 */ /* 0x0005e80000000c00 */
[----:B------:R2:W-:Y:S01]  /*28a50*/  @!P0 STL [R1+0x460], R2 ;  /* 0x0004600201008387 */ /* 0x0005e20000100800 */
[----:B------:R-:W-:Y:S06]  /*28a60*/  BAR.ARV 0x5, 0x180 ;  /* 0x0146000000007b1d */ /* 0x000fec0000002000 */
.L_x_12487:
[----:B------:R-:W-:Y:S02]  /*28a70*/  ULDC UR4, c[0x0][0xd3c] ;  /* 0x00034f0000047ab9 */ /* 0x000fe40000000800 */
[----:B----4-:R-:W-:-:S13]  /*28a80*/  ISETP.GE.AND P0, PT, R19, UR4, PT ;  /* 0x0000000413007c0c */ /* 0x010fda000bf06270 */
[----:B------:R-:W-:Y:S05]  /*28a90*/  @!P0 BRA `(.L_x_12499) ;  /* 0xffffff9c00a88947 */ /* 0x000fea000383ffff */
[----:B------:R-:W-:Y:S05]  /*28aa0*/  BSYNC B8 ;  /* 0x0000000000087941 */ /* 0x000fea0003800000 */
.L_x_12383:
[----:B---3--:R-:W3:Y:S01]  /*28ab0*/  LDL.LU R0, [R1+0x4cc] ;  /* 0x0004cc0001007983 */ /* 0x008ee20000300800 */
[----:B------:R-:W-:Y:S01]  /*28ac0*/  BSSY B0, `(.L_x_12500) ;  /* 0x000000b000007945 */ /* 0x000fe20003800000 */
[----:B------:R-:W4:Y:S01]  /*28ad0*/  S2R R5, SR_CgaCtaId ;  /* 0x0000000000057919 */ /* 0x000f220000008800 */
[----:B---3--:R-:W-:-:S05]  /*28ae0*/  VIADD R0, R0, 0x1 ;  /* 0x0000000100007836 */ /* 0x008fca0000000000 */
[----:B0-2---:R-:W-:-:S04]  /*28af0*/  LEA.HI R2, R0, R0, RZ, 0x1 ;  /* 0x0000000000027211 */ /* 0x005fc800078f08ff */
[----:B------:R-:W-:-:S05]  /*28b00*/  LOP3.LUT R3, R2, 0xfffffffe, RZ, 0xc0, !PT ;  /* 0xfffffffe02037812 */ /* 0x000fca00078ec0ff */
[----:B------:R-:W-:Y:S01]  /*28b10*/  IMAD.IADD R3, R0, 0x1, -R3 ;  /* 0x0000000100037824 */ /* 0x000fe200078e0a03 */
[----:B------:R-:W-:-:S04]  /*28b20*/  MOV R0, 0x400 ;  /* 0x0000040000007802 */ /* 0x000fc80000000f00 */
[----:B----4-:R-:W-:Y:S02]  /*28b30*/  LEA R0, R5, R0, 0x18 ;  /* 0x0000000005007211 */ /* 0x010fe400078ec0ff */
[----:B------:R-:W-:-:S04]  /*28b40*/  SHF.L.U32 R3, R3, 0x1f, RZ ;  /* 0x0000001f03037819 */ /* 0x000fc800000006ff */
[----:B------:R-:W0:Y:S02]  /*28b50*/  SYNCS.PHASECHK.TRANS64.TRYWAIT P0, [R0+URZ+0x32420], R3 ;  /* 0x03242003000075a7 */ /* 0x000e24000800017f */
[----:B0-----:R-:W-:Y:S05]  /*28b60*/  @!P0 BRA `(.L_x_12501) ;  /* 0x0000002c000c8947 */ /* 0x001fea0003800000 */
.L_x_12589:
[----:B------:R-:W-:Y:S05]  /*28b70*/  BSYNC B0 ;  /* 0x0000000000007941 */ /* 0x000fea0003800000 */
.L_x_12500:
[----:B------:R-:W-:-:S03]  /*28b80*/  UMOV UR4, 0xffffffff ;  /* 0xffffffff00047882 */ /* 0x000fc60000000000 */
[----:B------:R-:W-:Y:S05]  /*28b90*/  BRA.DIV UR4, `(.L_x_12502) ;  /* 0x0000002e04147947 */ /* 0x000fea000b800000 */
[----:B------:R-:W2:Y:S02]  /*28ba0*/  S2R R2, SR_TID.X ;  /* 0x0000000000027919 */ /* 0x000ea40000002100 */
[----:B--2---:R-:W-:-:S04]  /*28bb0*/  SHF.R.U32.HI R2, RZ, 0x5, R2 ;  /* 0x00000005ff027819 */ /* 0x004fc80000011602 */
[----:B------:R-:W-:-:S05]  /*28bc0*/  LOP3.LUT R2, R2, 0x3, RZ, 0xc0, !PT ;  /* 0x0000000302027812 */ /* 0x000fca00078ec0ff */
[----:B------:R2:W3:Y:S02]  /*28bd0*/  SHFL.IDX PT, R14, R2, RZ, 0x1f ;  /* 0x00001fff020e7589 */ /* 0x0004e400000e0000 */
.L_x_12592:
[----:B---3--:R-:W-:Y:S01]  /*28be0*/  ISETP.NE.AND P0, PT, R14, RZ, PT ;  /* 0x000000ff0e00720c */ /* 0x008fe20003f05270 */
[----:B------:R-:W-:-:S12]  /*28bf0*/  BSSY B0, `(.L_x_12503) ;  /* 0x0000027000007945 */ /* 0x000fd80003800000 */
[----:B------:R-:W-:Y:S05]  /*28c00*/  @P0 BRA `(.L_x_12504) ;  /* 0x0000000000940947 */ /* 0x000fea0003800000 */
[----:B------:R-:W-:-:S03]  /*28c10*/  UMOV UR4, 0xffffffff ;  /* 0xffffffff00047882 */ /* 0x000fc60000000000 */
[----:B------:R-:W-:Y:S05]  /*28c20*/  BRA.DIV UR4, `(.L_x_12505) ;  /* 0x0000002e04247947 */ /* 0x000fea000b800000 */
[----:B------:R-:W-:-:S13]  /*28c30*/  ELECT P6, URZ, PT ;  /* 0x00000000003f782f */ /* 0x000fda00038c0000 */
.L_x_12595:
[----:B------:R-:W-:Y:S05]  /*28c40*/  @!P6 BRA `(.L_x_12504) ;  /* 0x000000000084e947 */ /* 0x000fea0003800000 */
[----:B------:R-:W-:-:S06]  /*28c50*/  ULOP3.LUT UR4, UR36, 0x2, URZ, 0xfc, !UPT ;  /* 0x0000000224047892 */ /* 0x000fcc000f8efc3f */
[----:B--2---:R-:W-:-:S05]  /*28c60*/  IMAD.U32 R2, RZ, RZ, UR4 ;  /* 0x00000004ff027e24 */ /* 0x004fca000f8e00ff */
[----:B------:R-:W-:-:S13]  /*28c70*/  ISETP.NE.AND P2, PT, R2, 0x3, PT ;  /* 0x000000030200780c */ /* 0x000fda0003f45270 */
[----:B------:R-:W-:Y:S05]  /*28c80*/  @!P2 BRA `(.L_x_12506) ;  /* 0x000000000004a947 */ /* 0x000fea0003800000 */
[----:B------:R-:W-:Y:S01]  /*28c90*/  BPT.TRAP 0x1 ;  /* 0x000000040000795c */ /* 0x000fe20000300000 */
.L_x_12506:
        /* <DEDUP_REMOVED lines=14> */
.L_x_12596:
[----:B------:R-:W2:Y:S02]  /*28d80*/  SYNCS.PHASECHK.TRANS64.TRYWAIT P0, [R7+URZ], R2 ;  /* 0x00000002070075a7 */ /* 0x000ea4000800017f */
[----:B--2---:R-:W-:Y:S05]  /*28d90*/  @!P0 BRA `(.L_x_12508) ;  /* 0x0000002800fc8947 */ /* 0x004fea0003800000 */
.L_x_12597:
[----:B------:R-:W-:Y:S05]  /*28da0*/  @!P2 BRA `(.L_x_12509) ;  /* 0x000000000004a947 */ /* 0x000fea0003800000 */
[----:B------:R-:W-:Y:S01]  /*28db0*/  BPT.TRAP 0x1 ;  /* 0x000000040000795c */ /* 0x000fe20000300000 */
.L_x_12509:
[----:B------:R-:W3:Y:S01]  /*28dc0*/  LDL.LU R4, [R1+0x464] ;  /* 0x0004640001047983 */ /* 0x000ee20000300800 */
[----:B------:R-:W-:-:S04]  /*28dd0*/  VIADD R0, R0, 0x32460 ;  /* 0x0003246000007836 */ /* 0x000fc80000000000 */
[----:B---3--:R-:W-:-:S04]  /*28de0*/  IMAD R4, R4, 0x8, R0 ;  /* 0x0000000804047824 */ /* 0x008fc800078e0200 */
[----:B------:R-:W3:Y:S02]  /*28df0*/  SYNCS.PHASECHK.TRANS64.TRYWAIT P0, [R4+URZ], R5 ;  /* 0x00000005040075a7 */ /* 0x000ee4000800017f */
[----:B---3--:R-:W-:Y:S05]  /*28e00*/  @!P0 BRA `(.L_x_12510) ;  /* 0x0000002800f48947 */ /* 0x008fea0003800000 */
.L_x_12598:
[----:B------:R-:W-:-:S07]  /*28e10*/  IMAD R3, R3, 0x8, R0 ;  /* 0x0000000803037824 */ /* 0x000fce00078e0200 */
.L_x_12511:
[----:B----4-:R4:W0:Y:S02]  /*28e20*/  SYNCS.PHASECHK.TRANS64.TRYWAIT P0, [R3+URZ], R2 ;  /* 0x00000002030075a7 */ /* 0x010824000800017f */
[----:B0-----:R-:W-:Y:S05]  /*28e30*/  @!P0 NANOSLEEP.SYNCS 0x989680 ;  /* 0x009896800000895d */ /* 0x001fea0003900000 */
[----:B------:R-:W0:Y:S02]  /*28e40*/  @!P0 SYNCS.PHASECHK.TRANS64 P0, [R3+URZ], R2 ;  /* 0x00000002030085a7 */ /* 0x000e24000800007f */
[----:B0-----:R-:W-:Y:S05]  /*28e50*/  @!P0 BRA `(.L_x_12511) ;  /* 0xfffffffc00f08947 */ /* 0x001fea000383ffff */
.L_x_12504:
[----:B------:R-:W-:Y:S05]  /*28e60*/  BSYNC B0 ;  /* 0x0000000000007941 */ /* 0x000fea0003800000 */
.L_x_12503:
[----:B------:R-:W-:Y:S05]  /*28e70*/  EXIT ;  /* 0x000000000000794d */ /* 0x000fea0003800000 */
.L_x_12260:
[----:B0-----:R-:W-:-:S04]  /*28e80*/  IMAD.U32 R9, RZ, RZ, UR46 ;  /* 0x0000002eff097e24 */ /* 0x001fc8000f8e00ff */
[----:B------:R0:W1:Y:S03]  /*28e90*/  SYNCS.PHASECHK.TRANS64.TRYWAIT P0, [R9+URZ+0x32400], R0 ;  /* 0x03240000090075a7 */ /* 0x000066000800017f */
[----:B-1----:R-:W-:Y:S05]  /*28ea0*/  @!P0 NANOSLEEP.SYNCS 0x989680 ;  /* 0x009896800000895d */ /* 0x002fea0003900000 */
[----:B------:R-:W1:Y:S02]  /*28eb0*/  @!P0 SYNCS.PHASECHK.TRANS64 P0, [R9+URZ+0x32400], R0 ;  /* 0x03240000090085a7 */ /* 0x000e64000800007f */
[----:B-1----:R-:W-:Y:S05]  /*28ec0*/  @!P0 BRA `(.L_x_12260) ;  /* 0xfffffffc00ec8947 */ /* 0x002fea000383ffff */
[----:B------:R-:W-:Y:S05]  /*28ed0*/  BRA `(.L_x_12512) ;  /* 0xfffffd9800e47947 */ /* 0x000fea000383ffff */
.L_x_12267:
[----:B-1----:R1:W2:Y:S02]  /*28ee0*/  SYNCS.PHASECHK.TRANS64.TRYWAIT P0, [R24+URZ], R25 ;  /* 0x00000019180075a7 */ /* 0x0022a4000800017f */
[----:B--2---:R-:W-:Y:S05]  /*28ef0*/  @!P0 NANOSLEEP.SYNCS 0x989680 ;  /* 0x009896800000895d */ /* 0x004fea0003900000 */
[----:B------:R-:W2:Y:S02]  /*28f00*/  @!P0 SYNCS.PHASECHK.TRANS64 P0, [R24+URZ], R25 ;  /* 0x00000019180085a7 */ /* 0x000ea4000800007f */
[----:B--2---:R-:W-:Y:S05]  /*28f10*/  @!P0 BRA `(.L_x_12267) ;  /* 0xfffffffc00f08947 */ /* 0x004fea000383ffff */
[----:B------:R-:W-:Y:S05]  /*28f20*/  BRA `(.L_x_12266) ;  /* 0xfffffda000047947 */ /* 0x000fea000383ffff */
.L_x_12269:
[----:B0-----:R-:W-:-:S04]  /*28f30*/  IMAD.U32 R9, RZ, RZ, UR46 ;  /* 0x0000002eff097e24 */ /* 0x001fc8000f8e00ff */
[----:B------:R0:W1:Y:S03]  /*28f40*/  SYNCS.PHASECHK.TRANS64.TRYWAIT P0, [R9+URZ+0x32410], R8 ;  /* 0x03241008090075a7 */ /* 0x000066000800017f */
[----:B-1----:R-:W-:Y:S05]  /*28f50*/  @!P0 NANOSLEEP.SYNCS 0x989680 ;  /* 0x009896800000895d */ /* 0x002fea0003900000 */
[----:B------:R-:W1:Y:S02]  /*28f60*/  @!P0 SYNCS.PHASECHK.TRANS64 P0, [R9+URZ+0x32410], R8 ;  /* 0x03241008090085a7 */ /* 0x000e64000800007f */
[----:B-1----:R-:W-:Y:S05]  /*28f70*/  @!P0 BRA `(.L_x_12269) ;  /* 0xfffffffc00ec8947 */ /* 0x002fea000383ffff */
[----:B------:R-:W-:Y:S05]  /*28f80*/  BRA `(.L_x_12513) ;  /* 0xfffffda000d87947 */ /* 0x000fea000383ffff */
.L_x_12276:
[----:B-1----:R1:W2:Y:S02]  /*28f90*/  SYNCS.PHASECHK.TRANS64.TRYWAIT P0, [R8+URZ], R9 ;  /* 0x00000009080075a7 */ /* 0x0022a4000800017f */
[----:B--2---:R-:W-:Y:S05]  /*28fa0*/  @!P0 NANOSLEEP.SYNCS 0x989680 ;  /* 0x009896800000895d */ /* 0x004fea0003900000 */
[----:B------:R-:W2:Y:S02]  /*28fb0*/  @!P0 SYNCS.PHASECHK.TRANS64 P0, [R8+URZ], R9 ;  /* 0x00000009080085a7 */ /* 0x000ea4000800007f */
[----:B--2---:R-:W-:Y:S05]  /*28fc0*/  @!P0 BRA `(.L_x_12276) ;  /* 0xfffffffc00f08947 */ /* 0x004fea000383ffff */
[----:B------:R-:W-:Y:S05]  /*28fd0*/  BRA `(.L_x_12275) ;  /* 0xfffffda4001c7947 */ /* 0x000fea000383ffff */
.L_x_12311:
[----:B0-----:R0:W1:Y:S02]  /*28fe0*/  SYNCS.PHASECHK.TRANS64.TRYWAIT P2, [R0+URZ], R3 ;  /* 0x00000003000075a7 */ /* 0x001064000804017f */
[----:B-1----:R-:W-:Y:S05]  /*28ff0*/  @!P2 NANOSLEEP.SYNCS 0x989680 ;  /* 0x009896800000a95d */ /* 0x002fea0003900000 */
[----:B------:R-:W1:Y:S02]  /*29000*/  @!P2 SYNCS.PHASECHK.TRANS64 P2, [R0+URZ], R3 ;  /* 0x000000030000a5a7 */ /* 0x000e64000804007f */
[----:B-1----:R-:W-:Y:S05]  /*29010*/  @!P2 BRA `(.L_x_12311) ;  /* 0xfffffffc00f0a947 */ /* 0x002fea000383ffff */
[----:B------:R-:W-:Y:S05]  /*29020*/  BRA `(.L_x_12310) ;  /* 0xfffffe0800f47947 */ /* 0x000fea000383ffff */
.L_x_12318:
[----:B-1----:R1:W2:Y:S02]  /*29030*/  SYNCS.PHASECHK.TRANS64.TRYWAIT P2, [R4+URZ], R5 ;  /* 0x00000005040075a7 */ /* 0x0022a4000804017f */
[----:B--2---:R-:W-:Y:S05]  /*29040*/  @!P2 NANOSLEEP.SYNCS 0x989680 ;  /* 0x009896800000a95d */ /* 0x004fea0003900000 */
[----:B------:R-:W2:Y:S02]  /*29050*/  @!P2 SYNCS.PHASECHK.TRANS64 P2, [R4+URZ], R5 ;  /* 0x000000050400a5a7 */ /* 0x000ea4000804007f */
[----:B--2---:R-:W-:Y:S05]  /*29060*/  @!P2 BRA `(.L_x_12318) ;  /* 0xfffffffc00f0a947 */ /* 0x004fea000383ffff */
[----:B------:R-:W-:Y:S05]  /*29070*/  BRA `(.L_x_12317) ;  /* 0xfffffe1000187947 */ /* 0x000fea000383ffff */
.L_x_12329:
[----:B-1----:R1:W2:Y:S02]  /*29080*/  SYNCS.PHASECHK.TRANS64.TRYWAIT P1, [R0+URZ], R7 ;  /* 0x00000007000075a7 */ /* 0x0022a4000802017f */
[----:B--2---:R-:W-:Y:S05]  /*29090*/  @!P1 NANOSLEEP.SYNCS 0x989680 ;  /* 0x009896800000995d */ /* 0x004fea0003900000 */
[----:B------:R-:W2:Y:S02]  /*290a0*/  @!P1 SYNCS.PHASECHK.TRANS64 P1, [R0+URZ], R7 ;  /* 0x00000007000095a7 */ /* 0x000ea4000802007f */
[----:B--2---:R-:W-:Y:S05]  /*290b0*/  @!P1 BRA `(.L_x_12329) ;  /* 0xfffffffc00f09947 */ /* 0x004fea000383ffff */
[----:B------:R-:W-:Y:S05]  /*290c0*/  BRA `(.L_x_12328) ;  /* 0xfffffea000ac7947 */ /* 0x000fea000383ffff */
.L_x_12336:
[----:B-1----:R1:W2:Y:S02]  /*290d0*/  SYNCS.PHASECHK.TRANS64.TRYWAIT P1, [R4+URZ], R5 ;  /* 0x00000005040075a7 */ /* 0x0022a4000802017f */
[----:B--2---:R-:W-:Y:S05]  /*290e0*/  @!P1 NANOSLEEP.SYNCS 0x989680 ;  /* 0x009896800000995d */ /* 0x004fea0003900000 */
[----:B------:R-:W2:Y:S02]  /*290f0*/  @!P1 SYNCS.PHASECHK.TRANS64 P1, [R4+URZ], R5 ;  /* 0x00000005040095a7 */ /* 0x000ea4000802007f */
[----:B--2---:R-:W-:Y:S05]  /*29100*/  @!P1 BRA `(.L_x_12336) ;  /* 0xfffffffc00f09947 */ /* 0x004fea000383ffff */
[----:B------:R-:W-:Y:S05]  /*29110*/  BRA `(.L_x_12335) ;  /* 0xfffffea400d07947 */ /* 0x000fea000383ffff */
.L_x_12403:
        /* <DEDUP_REMOVED lines=11> */
.L_x_12515:
[----:B------:R-:W-:Y:S05]  /*291d0*/  BSYNC B0 ;  /* 0x0000000000007941 */ /* 0x000fea0003800000 */
.L_x_12514:
[----:B------:R-:W-:Y:S05]  /*291e0*/  BRA `(.L_x_12516) ;  /* 0xffffffa400847947 */ /* 0x000fea000383ffff */
.L_x_12405:
[----:B------:R-:W-:Y:S01]  /*291f0*/  BSSY B0, `(.L_x_12517) ;  /* 0x0000006000007945 */ /* 0x000fe20003800000 */
[----:B------:R-:W-:-:S07]  /*29200*/  IMAD.MOV.U32 R15, RZ, RZ, -0x1 ;  /* 0xffffffffff0f7424 */ /* 0x000fce00078e00ff */
[----:B012-4-:R-:W-:Y:S05]  /*29210*/  WARPSYNC.COLLECTIVE R15, `(.L_x_12518) ;  /* 0x000000000f0c7348 */ /* 0x017fea0003c00000 */
[----:B------:R-:W-:Y:S02]  /*29220*/  ELECT P6, UR62, PT ;  /* 0x00000000003e782f */ /* 0x000fe400038c0000 */
[----:B------:R-:W-:Y:S01]  /*29230*/  MOV R14, UR62 ;  /* 0x0000003e000e7c02 */ /* 0x000fe20008000f00 */
[----:B012-4-:R-:W-:Y:S10]  /*29240*/  ENDCOLLECTIVE ;  /* 0x000000000000791b */ /* 0x017ff40003800000 */
.L_x_12518:
[----:B------:R-:W-:Y:S05]  /*29250*/  BSYNC B0 ;  /* 0x0000000000007941 */ /* 0x000fea0003800000 */
.L_x_12517:
[----:B------:R-:W-:Y:S05]  /*29260*/  BRA `(.L_x_12519) ;  /* 0xffffffa400907947 */ /* 0x000fea000383ffff */
.L_x_12407:
[----:B--2---:R2:W3:Y:S02]  /*29270*/  SYNCS.PHASECHK.TRANS64.TRYWAIT P0, [R0+URZ+0x32440], R2 ;  /* 0x03244002000075a7 */ /* 0x0044e4000800017f */
[----:B---3--:R-:W-:Y:S05]  /*29280*/  @!P0 NANOSLEEP.SYNCS 0x989680 ;  /* 0x009896800000895d */ /* 0x008fea0003900000 */
[----:B------:R-:W3:Y:S02]  /*29290*/  @!P0 SYNCS.PHASECHK.TRANS64 P0, [R0+URZ+0x32440], R2 ;  /* 0x03244002000085a7 */ /* 0x000ee4000800007f */
[----:B---3--:R-:W-:Y:S05]  /*292a0*/  @!P0 BRA `(.L_x_12407) ;  /* 0xfffffffc00f08947 */ /* 0x008fea000383ffff */
[----:B------:R-:W-:Y:S05]  /*292b0*/  BRA `(.L_x_12520) ;  /* 0xffffffa400f87947 */ /* 0x000fea000383ffff */
.L_x_12411:
        /* <DEDUP_REMOVED lines=10> */
.L_x_12521:
[----:B------:R0:W-:Y:S01]  /*29360*/  STL [R1+0x484], R8 ;  /* 0x0004840801007387 */ /* 0x0001e20000100800 */
[----:B------:R-:W-:Y:S02]  /*29370*/  IMAD.MOV.U32 R13, RZ, RZ, R3 ;  /* 0x000000ffff0d7224 */ /* 0x000fe400078e0003 */
[----:B------:R-:W-:-:S07]  /*29380*/  IMAD.MOV.U32 R4, RZ, RZ, R14 ;  /* 0x000000ffff047224 */ /* 0x000fce00078e000e */
[----:B0-----:R-:W-:Y:S05]  /*29390*/  WARPSYNC.COLLECTIVE R15, `(.L_x_12522) ;  /* 0x000000000f087348 */ /* 0x001fea0003c00000 */
[----:B------:R1:W2:Y:S02]  /*293a0*/  SHFL.IDX P6, R14, R13, R12, R11 ;  /* 0x0000000c0d0e7389 */ /* 0x0002a400000c000b */
[----:B012---:R-:W-:Y:S01]  /*293b0*/  ENDCOLLECTIVE ;  /* 0x000000000000791b */ /* 0x007fe20003800000 */
.L_x_12522:
[----:B------:R-:W-:Y:S02]  /*293c0*/  IMAD.MOV.U32 R13, RZ, RZ, R0 ;  /* 0x000000ffff0d7224 */ /* 0x000fe400078e0000 */
[----:B------:R-:W-:Y:S02]  /*293d0*/  IMAD.MOV.U32 R12, RZ, RZ, 0x1 ;  /* 0x00000001ff0c7424 */ /* 0x000fe400078e00ff */
[----:B------:R-:W-:-:S07]  /*293e0*/  IMAD.MOV.U32 R5, RZ, RZ, R14 ;  /* 0x000000ffff057224 */ /* 0x000fce00078e000e */
[----:B------:R-:W-:Y:S05]  /*293f0*/  WARPSYNC.COLLECTIVE R15, `(.L_x_12523) ;  /* 0x000000000f087348 */ /* 0x000fea0003c00000 */
[----:B------:R0:W1:Y:S02]  /*29400*/  SHFL.IDX P6, R14, R13, R12, R11 ;  /* 0x0000000c0d0e7389 */ /* 0x00006400000c000b */
[----:B01----:R-:W-:Y:S01]  /*29410*/  ENDCOLLECTIVE ;  /* 0x000000000000791b */ /* 0x003fe20003800000 */
.L_x_12523:
[----:B------:R-:W-:Y:S02]  /*29420*/  IMAD.MOV.U32 R13, RZ, RZ, R3 ;  /* 0x000000ffff0d7224 */ /* 0x000fe400078e0003 */
[----:B------:R-:W-:Y:S02]  /*29430*/  IMAD R2, R2, R7, RZ ;  /* 0x0000000702027224 */ /* 0x000fe400078e02ff */
[----:B------:R-:W-:-:S07]  /*29440*/  IMAD.MOV.U32 R7, RZ, RZ, R14 ;  /* 0x000000ffff077224 */ /* 0x000fce00078e000e */
[----:B------:R-:W-:Y:S05]  /*29450*/  WARPSYNC.COLLECTIVE R15, `(.L_x_12524) ;  /* 0x000000000f087348 */ /* 0x000fea0003c00000 */
[----:B------:R0:W1:Y:S02]  /*29460*/  SHFL.IDX P6, R14, R13, R12, R11 ;  /* 0x0000000c0d0e7389 */ /* 0x00006400000c000b */
[----:B01----:R-:W-:Y:S01]  /*29470*/  ENDCOLLECTIVE ;  /* 0x000000000000791b */ /* 0x003fe20003800000 */
.L_x_12524:
[----:B------:R-:W-:-:S13]  /*29480*/  ISETP.GE.AND P1, PT, R8, R2, PT ;  /* 0x000000020800720c */ /* 0x000fda0003f26270 */
[----:B------:R-:W-:Y:S01]  /*29490*/  @!P1 LEA R5, P3, R10, R5, 0x1 ;  /* 0x000000050a059211 */ /* 0x000fe200078608ff */
[----:B------:R-:W-:Y:S02]  /*294a0*/  IMAD.MOV.U32 R13, RZ, RZ, R0 ;  /* 0x000000ffff0d7224 */ /* 0x000fe400078e0000 */
[----:B------:R-:W-:Y:S02]  /*294b0*/  IMAD.MOV.U32 R12, RZ, RZ, 0x2 ;  /* 0x00000002ff0c7424 */ /* 0x000fe400078e00ff */
[----:B------:R-:W-:-:S05]  /*294c0*/  @!P1 IMAD.X R4, RZ, RZ, R4, P3 ;  /* 0x000000ffff049224 */ /* 0x000fca00018e0604 */
[----:B------:R-:W-:Y:S01]  /*294d0*/  @!P1 LOP3.LUT R5, R5, R4, RZ, 0x3c, !PT ;  /* 0x0000000405059212 */ /* 0x000fe200078e3cff */
[----:B------:R-:W-:-:S07]  /*294e0*/  IMAD.MOV.U32 R6, RZ, RZ, R14 ;  /* 0x000000ffff067224 */ /* 0x000fce00078e000e */
[----:B------:R-:W-:Y:S05]  /*294f0*/  WARPSYNC.COLLECTIVE R15, `(.L_x_12525) ;  /* 0x000000000f087348 */ /* 0x000fea0003c00000 */
[----:B------:R0:W1:Y:S02]  /*29500*/  SHFL.IDX P6, R14, R13, R12, R11 ;  /* 0x0000000c0d0e7389 */ /* 0x00006400000c000b */
[----:B01----:R-:W-:Y:S01]  /*29510*/  ENDCOLLECTIVE ;  /* 0x000000000000791b */ /* 0x003fe20003800000 */
.L_x_12525:
[----:B------:R-:W-:-:S04]  /*29520*/  @!P1 LOP3.LUT R4, R5, R4, RZ, 0x3c, !PT ;  /* 0x0000000405049212 */ /* 0x000fc800078e3cff */
[----:B------:R-:W-:-:S05]  /*29530*/  @!P1 LOP3.LUT R5, R5, R4, RZ, 0x3c, !PT ;  /* 0x0000000405059212 */ /* 0x000fca00078e3cff */
[----:B------:R-:W-:Y:S01]  /*29540*/  @!PT LDS RZ, [RZ] ;  /* 0x00000000fffff984 */ /* 0x000fe20000000800 */
[----:B------:R-:W-:Y:S01]  /*29550*/  @!PT LDS RZ, [RZ] ;  /* 0x00000000fffff984 */ /* 0x000fe20000000800 */
[----:B------:R-:W-:Y:S01]  /*29560*/  @!PT LDS RZ, [RZ] ;  /* 0x00000000fffff984 */ /* 0x000fe20000000800 */
[----:B------:R0:W-:Y:S01]  /*29570*/  @!P1 LDGSTS.E.BYPASS.LTC128B.128 [R9+0x18400], desc[UR40][R4.64], !P0 ;  /* 0x1840000004099fae */ /* 0x0001e2000c101d68 */
[----:B------:R-:W-:Y:S02]  /*29580*/  IMAD.MOV.U32 R13, RZ, RZ, R3 ;  /* 0x000000ffff0d7224 */ /* 0x000fe400078e0003 */
[----:B0-----:R-:W-:-:S05]  /*29590*/  VIADD R5, R8, 0x10 ;  /* 0x0000001008057836 */ /* 0x001fca0000000000 */
[----:B------:R-:W-:Y:S01]  /*295a0*/  ISETP.GE.AND P2, PT, R5, R2, PT ;  /* 0x000000020500720c */ /* 0x000fe20003f46270 */
[----:B------:R0:W-:-:S12]  /*295b0*/  STL [R1+0x4a8], R5 ;  /* 0x0004a80501007387 */ /* 0x0001d80000100800 */
[----:B0-----:R-:W-:Y:S01]  /*295c0*/  @!P2 LEA R5, P1, R10, R6, 0x1 ;  /* 0x000000060a05a211 */ /* 0x001fe200078208ff */
[----:B------:R-:W-:-:S12]  /*295d0*/  IMAD.MOV.U32 R6, RZ, RZ, R14 ;  /* 0x000000ffff067224 */ /* 0x000fd800078e000e */
[----:B------:R-:W-:Y:S05]  /*295e0*/  WARPSYNC.COLLECTIVE R15, `(.L_x_12526) ;  /* 0x000000000f087348 */ /* 0x000fea0003c00000 */
[----:B------:R0:W1:Y:S02]  /*295f0*/  SHFL.IDX P6, R14, R13, R12, R11 ;  /* 0x0000000c0d0e7389 */ /* 0x00006400000c000b */
[----:B01----:R-:W-:Y:S01]  /*29600*/  ENDCOLLECTIVE ;  /* 0x000000000000791b */ /* 0x003fe20003800000 */
.L_x_12526:
[----:B------:R-:W-:Y:S02]  /*29610*/  @!P2 IMAD.X R4, RZ, RZ, R7, P1 ;  /* 0x000000ffff04a224 */ /* 0x000fe400008e0607 */
[----:B------:R-:W-:-:S03]  /*29620*/  VIADD R7, R8, 0x20 ;  /* 0x0000002008077836 */ /* 0x000fc60000000000 */
[----:B------:R-:W-:Y:S02]  /*29630*/  @!P2 LOP3.LUT R5, R5, R4, RZ, 0x3c, !PT ;  /* 0x000000040505a212 */ /* 0x000fe400078e3cff */
[----:B------:R-:W-:Y:S01]  /*29640*/  ISETP.GE.AND P1, PT, R7, R2, PT ;  /* 0x000000020700720c */ /* 0x000fe20003f26270 */
[----:B------:R0:W-:Y:S01]  /*29650*/  STL [R1+0x4ac], R7 ;  /* 0x0004ac0701007387 */ /* 0x0001e20000100800 */
[----:B------:R-:W-:Y:S01]  /*29660*/  @!P2 LOP3.LUT R4, R5, R4, RZ, 0x3c, !PT ;  /* 0x000000040504a212 */ /* 0x000fe200078e3cff */
[----:B------:R-:W-:-:S03]  /*29670*/  IMAD.MOV.U32 R13, RZ, RZ, R0 ;  /* 0x000000ffff0d7224 */ /* 0x000fc600078e0000 */
[----:B------:R-:W-:Y:S01]  /*29680*/  @!P2 LOP3.LUT R5, R5, R4, RZ, 0x3c, !PT ;  /* 0x000000040505a212 */ /* 0x000fe200078e3cff */
[----:B------:R-:W-:-:S04]  /*29690*/  IMAD.MOV.U32 R12, RZ, RZ, 0x3 ;  /* 0x00000003ff0c7424 */ /* 0x000fc800078e00ff */
[----:B------:R-:W-:Y:S01]  /*296a0*/  @!PT LDS RZ, [RZ] ;  /* 0x00000000fffff984 */ /* 0x000fe20000000800 */
[----:B------:R-:W-:Y:S01]  /*296b0*/  @!PT LDS RZ, [RZ] ;  /* 0x00000000fffff984 */ /* 0x000fe20000000800 */
[----:B------:R-:W-:Y:S01]  /*296c0*/  @!PT LDS RZ, [RZ] ;  /* 0x00000000fffff984 */ /* 0x000fe20000000800 */
[----:B------:R1:W-:Y:S01]  /*296d0*/  @!P2 LDGSTS.E.BYPASS.LTC128B.128 [R9+0x18c00], desc[UR40][R4.64], !P0 ;  /* 0x18c000000409afae */ /* 0x0003e2000c101d68 */
[----:B0-----:R-:W-:-:S05]  /*296e0*/  VIADD R7, R8, 0x30 ;  /* 0x0000003008077836 */ /* 0x001fca0000000000 */
[----:B------:R0:W-:Y:S01]  /*296f0*/  STL [R1+0x4b8], R7 ;  /* 0x0004b80701007387 */ /* 0x0001e20000100800 */
[----:B-1----:R-:W-:-:S07]  /*29700*/  IMAD.MOV.U32 R4, RZ, RZ, R14 ;  /* 0x000000ffff047224 */ /* 0x002fce00078e000e */
[----:B0-----:R-:W-:Y:S05]  /*29710*/  WARPSYNC.COLLECTIVE R15, `(.L_x_12527) ;  /* 0x000000000f087348 */ /* 0x001fea0003c00000 */
[----:B------:R1:W2:Y:S02]  /*29720*/  SHFL.IDX P6, R14, R13, R12, R11 ;  /* 0x0000000c0d0e7389 */ /* 0x0002a400000c000b */
[----:B012---:R-:W-:Y:S01]  /*29730*/  ENDCOLLECTIVE ;  /* 0x000000000000791b */ /* 0x007fe20003800000 */
.L_x_12527:
        /* <DEDUP_REMOVED lines=10> */
.L_x_12528:
        /* <DEDUP_REMOVED lines=13> */
.L_x_12529:
        /* <DEDUP_REMOVED lines=10> */
.L_x_12530:
        /* <DEDUP_REMOVED lines=13> */
.L_x_12531:
        /* <DEDUP_REMOVED lines=10> */
.L_x_12532:
        /* <DEDUP_REMOVED lines=13> */
.L_x_12533:
        /* <DEDUP_REMOVED lines=10> */
.L_x_12534:
        /* <DEDUP_REMOVED lines=11> */
.L_x_12535:
        /* <DEDUP_REMOVED lines=10> */
.L_x_12536:
[----:B------:R-:W-:Y:S01]  /*29d80*/  @!PT LDS RZ, [RZ] ;  /* 0x00000000fffff984 */ /* 0x000fe20000000800 */
[----:B------:R-:W-:Y:S01]  /*29d90*/  @!PT LDS RZ, [RZ] ;  /* 0x00000000fffff984 */ /* 0x000fe20000000800 */
[----:B------:R-:W-:Y:S01]  /*29da0*/  @!PT LDS RZ, [RZ] ;  /* 0x00000000fffff984 */ /* 0x000fe20000000800 */
[----:B------:R1:W-:Y:S01]  /*29db0*/  @!P1 LDGSTS.E.BYPASS.LTC128B.128 [R9+0x1b400], desc[UR40][R4.64], !P0 ;  /* 0x1b40000004099fae */ /* 0x0003e2000c101d68 */
[----:B------:R-:W-:Y:S01]  /*29dc0*/  IMAD.MOV.U32 R3, RZ, RZ, R14 ;  /* 0x000000ffff037224 */ /* 0x000fe200078e000e */
[----:B------:R-:W-:Y:S06]  /*29dd0*/  BRA `(.L_x_12537) ;  /* 0xffffffa8009c7947 */ /* 0x000fec000383ffff */
.L_x_12415:
[----:B------:R-:W2:Y:S04]  /*29de0*/  LDL.LU R3, [R1+0x494] ;  /* 0x0004940001037983 */ /* 0x000ea80000300800 */
[----:B------:R-:W3:Y:S04]  /*29df0*/  LDL.LU R6, [R1+0x484] ;  /* 0x0004840001067983 */ /* 0x000ee80000300800 */
[----:B------:R-:W4:Y:S04]  /*29e00*/  LDL.LU R15, [R1+0x4a8] ;  /* 0x0004a800010f7983 */ /* 0x000f280000300800 */
[----:B------:R-:W5:Y:S04]  /*29e10*/  LDL.LU R9, [R1+0x47c] ;  /* 0x00047c0001097983 */ /* 0x000f680000300800 */
[----:B------:R-:W5:Y:S04]  /*29e20*/  LDL.LU R14, [R1+0x4ac] ;  /* 0x0004ac00010e7983 */ /* 0x000f680000300800 */
[----:B------:R-:W5:Y:S04]  /*29e30*/  LDL.LU R13, [R1+0x4b8] ;  /* 0x0004b800010d7983 */ /* 0x000f680000300800 */
[----:B------:R-:W5:Y:S04]  /*29e40*/  LDL.LU R11, [R1+0x4c0] ;  /* 0x0004c000010b7983 */ /* 0x000f680000300800 */
[----:B------:R-:W5:Y:S04]  /*29e50*/  LDL.LU R12, [R1+0x4bc] ;  /* 0x0004bc00010c7983 */ /* 0x000f680000300800 */
[----:B------:R-:W5:Y:S01]  /*29e60*/  LDL.LU R10, [R1+0x4c4] ;  /* 0x0004c400010a7983 */ /* 0x000f620000300800 */
[----:B------:R-:W-:Y:S01]  /*29e70*/  BSSY B0, `(.L_x_12538) ;  /* 0x000001b000007945 */ /* 0x000fe20003800000 */
[----:B--2---:R-:W-:-:S05]  /*29e80*/  IMAD R3, R3, R7, RZ ;  /* 0x0000000703037224 */ /* 0x004fca00078e02ff */
[-C--:B---3--:R-:W-:Y:S02]  /*29e90*/  ISETP.GE.AND P4, PT, R6, R3.reuse, PT ;  /* 0x000000030600720c */ /* 0x088fe40003f86270 */
[----:B----4-:R-:W-:Y:S02]  /*29ea0*/  ISETP.GE.AND P5, PT, R15, R3, PT ;  /* 0x000000030f00720c */ /* 0x010fe40003fa6270 */
[----:B-----5:R-:W-:-:S09]  /*29eb0*/  LOP3.LUT R9, R9, 0xffffffef, RZ, 0xc0, !PT ;  /* 0xffffffef09097812 */ /* 0x020fd200078ec0ff */
[----:B------:R-:W-:Y:S02]  /*29ec0*/  @P4 LOP3.LUT R9, R9, 0x10, RZ, 0xfc, !PT ;  /* 0x0000001009094812 */ /* 0x000fe400078efcff */
[----:B------:R-:W-:Y:S02]  /*29ed0*/  ISETP.GE.AND P6, PT, R14, R3, PT ;  /* 0x000000030e00720c */ /* 0x000fe40003fc6270 */
[----:B------:R-:W-:-:S04]  /*29ee0*/  LOP3.LUT R9, R9, 0xfffffff7, RZ, 0xc0, !PT ;  /* 0xfffffff709097812 */ /* 0x000fc800078ec0ff */
[----:B------:R-:W-:Y:S02]  /*29ef0*/  @P5 LOP3.LUT R9, R9, 0x8, RZ, 0xfc, !PT ;  /* 0x0000000809095812 */ /* 0x000fe400078efcff */
[----:B------:R-:W-:Y:S02]  /*29f00*/  ISETP.GE.AND P4, PT, R13, R3, PT ;  /* 0x000000030d00720c */ /* 0x000fe40003f86270 */
[----:B------:R-:W-:-:S04]  /*29f10*/  LOP3.LUT R9, R9, 0xfffffffb, RZ, 0xc0, !PT ;  /* 0xfffffffb09097812 */ /* 0x000fc800078ec0ff */
[----:B------:R-:W-:Y:S02]  /*29f20*/  @P6 LOP3.LUT R9, R9, 0x4, RZ, 0xfc, !PT ;  /* 0x0000000409096812 */ /* 0x000fe400078efcff */
[----:B------:R-:W-:Y:S02]  /*29f30*/  ISETP.GE.AND P6, PT, R11, R3, PT ;  /* 0x000000030b00720c */ /* 0x000fe40003fc6270 */
[----:B------:R-:W-:-:S04]  /*29f40*/  LOP3.LUT R9, R9, 0xfffffffd, RZ, 0xc0, !PT ;  /* 0xfffffffd09097812 */ /* 0x000fc800078ec0ff */
[----:B------:R-:W-:-:S04]  /*29f50*/  @P4 LOP3.LUT R9, R9, 0x2, RZ, 0xfc, !PT ;  /* 0x0000000209094812 */ /* 0x000fc800078efcff */
[----:B------:R-:W-:-:S04]  /*29f60*/  LOP3.LUT R9, R9, 0xffffffdf, RZ, 0xc0, !PT ;  /* 0xffffffdf09097812 */ /* 0x000fc800078ec0ff */
[----:B------:R-:W-:-:S05]  /*29f70*/  @P6 LOP3.LUT R9, R9, 0x20, RZ, 0xfc, !PT ;  /* 0x0000002009096812 */ /* 0x000fca00078efcff */
[----:B------:R0:W-:Y:S01]  /*29f80*/  STL [R1+0x47c], R9 ;  /* 0x00047c0901007387 */ /* 0x0001e20000100800 */
[-C--:B------:R-:W-:Y:S01]  /*29f90*/  ISETP.GE.AND P5, PT, R12, R3.reuse, PT ;  /* 0x000000030c00720c */ /* 0x080fe20003fa6270 */
[----:B------:R-:W-:Y:S01]  /*29fa0*/  IMAD.MOV.U32 R13, RZ, RZ, R0 ;  /* 0x000000ffff0d7224 */ /* 0x000fe200078e0000 */
[----:B------:R-:W-:Y:S01]  /*29fb0*/  ISETP.GE.AND P4, PT, R10, R3, PT ;  /* 0x000000030a00720c */ /* 0x000fe20003f86270 */
[----:B------:R-:W-:Y:S02]  /*29fc0*/  IMAD.MOV.U32 R12, RZ, RZ, RZ ;  /* 0x000000ffff0c7224 */ /* 0x000fe400078e00ff */
[----:B------:R-:W-:Y:S02]  /*29fd0*/  IMAD.MOV.U32 R11, RZ, RZ, 0x181f ;  /* 0x0000181fff0b7424 */ /* 0x000fe400078e00ff */
[----:B------:R-:W-:-:S08]  /*29fe0*/  IMAD.MOV.U32 R15, RZ, RZ, -0x1 ;  /* 0xffffffffff0f7424 */ /* 0x000fd000078e00ff */
[----:B0-----:R-:W-:Y:S05]  /*29ff0*/  WARPSYNC.COLLECTIVE R15, `(.L_x_12539) ;  /* 0x000000000f087348 */ /* 0x001fea0003c00000 */
[----:B------:R1:W2:Y:S02]  /*2a000*/  SHFL.IDX P6, R14, R13, R12, R11 ;  /* 0x0000000c0d0e7389 */ /* 0x0002a400000c000b */
[----:B012---:R-:W-:Y:S01]  /*2a010*/  ENDCOLLECTIVE ;  /* 0x000000000000791b */ /* 0x007fe20003800000 */
.L_x_12539:
[----:B------:R-:W-:Y:S05]  /*2a020*/  BSYNC B0 ;  /* 0x0000000000007941 */ /* 0x000fea0003800000 */
.L_x_12538:
[----:B------:R0:W5:Y:S04]  /*2a030*/  LDL.LU R9, [R1+0x47c] ;  /* 0x00047c0001097983 */ /* 0x0001680000300800 */
[----:B------:R0:W5:Y:S01]  /*2a040*/  LDL R7, [R1+0x46c] ;  /* 0x00046c0001077983 */ /* 0x0001620000100800 */
[----:B------:R-:W-:Y:S02]  /*2a050*/  IMAD.MOV.U32 R13, RZ, RZ, R2 ;  /* 0x000000ffff0d7224 */ /* 0x000fe400078e0002 */
[----:B------:R-:W-:Y:S02]  /*2a060*/  IMAD.MOV.U32 R12, RZ, RZ, RZ ;  /* 0x000000ffff0c7224 */ /* 0x000fe400078e00ff */
[----:B------:R-:W-:Y:S02]  /*2a070*/  IMAD.MOV.U32 R11, RZ, RZ, 0x181f ;  /* 0x0000181fff0b7424 */ /* 0x000fe400078e00ff */
[----:B------:R-:W-:-:S02]  /*2a080*/  IMAD.MOV.U32 R15, RZ, RZ, -0x1 ;  /* 0xffffffffff0f7424 */ /* 0x000fc400078e00ff */
[----:B0-----:R-:W-:-:S07]  /*2a090*/  IMAD.MOV.U32 R4, RZ, RZ, R14 ;  /* 0x000000ffff047224 */ /* 0x001fce00078e000e */
[----:B-----5:R-:W-:Y:S05]  /*2a0a0*/  WARPSYNC.COLLECTIVE R15, `(.L_x_12540) ;  /* 0x000000000f087348 */ /* 0x020fea0003c00000 */
[----:B------:R0:W1:Y:S02]  /*2a0b0*/  SHFL.IDX P6, R14, R13, R12, R11 ;  /* 0x0000000c0d0e7389 */ /* 0x00006400000c000b */
[----:B01---5:R-:W-:Y:S01]  /*2a0c0*/  ENDCOLLECTIVE ;  /* 0x000000000000791b */ /* 0x023fe20003800000 */
.L_x_12540:
[----:B------:R-:W-:Y:S02]  /*2a0d0*/  IMAD.MOV.U32 R13, RZ, RZ, R0 ;  /* 0x000000ffff0d7224 */ /* 0x000fe400078e0000 */
[----:B------:R-:W-:Y:S02]  /*2a0e0*/  IMAD.MOV.U32 R12, RZ, RZ, 0x1 ;  /* 0x00000001ff0c7424 */ /* 0x000fe400078e00ff */
[----:B------:R-:W-:Y:S01]  /*2a0f0*/  IMAD.MOV.U32 R5, RZ, RZ, R14 ;  /* 0x000000ffff057224 */ /* 0x000fe200078e000e */
[----:B------:R-:W-:-:S04]  /*2a100*/  LOP3.LUT R9, R9, 0xffbfffff, RZ, 0xc0, !PT ;  /* 0xffbfffff09097812 */ /* 0x000fc800078ec0ff */
[----:B------:R-:W-:-:S04]  /*2a110*/  @P5 LOP3.LUT R9, R9, 0x400000, RZ, 0xfc, !PT ;  /* 0x0040000009095812 */ /* 0x000fc800078efcff */
[C---:B------:R-:W-:Y:S02]  /*2a120*/  LOP3.LUT P5, RZ, R9.reuse, 0x10, RZ, 0xc0, !PT ;  /* 0x0000001009ff7812 */ /* 0x040fe400078ac0ff */
[----:B------:R-:W-:-:S04]  /*2a130*/  LOP3.LUT R9, R9, 0xffdfffff, RZ, 0xc0, !PT ;  /* 0xffdfffff09097812 */ /* 0x000fc800078ec0ff */
[----:B------:R-:W-:-:S04]  /*2a140*/  @P4 LOP3.LUT R9, R9, 0x200000, RZ, 0xfc, !PT ;  /* 0x0020000009094812 */ /* 0x000fc800078efcff */
[----:B------:R-:W-:Y:S01]  /*2a150*/  LOP3.LUT P4, RZ, R9, 0x8, RZ, 0xc0, !PT ;  /* 0x0000000809ff7812 */ /* 0x000fe2000788c0ff */
[----:B------:R0:W-:Y:S02]  /*2a160*/  STL [R1+0x47c], R9 ;  /* 0x00047c0901007387 */ /* 0x0001e40000100800 */
[----:B------:R-:W-:-:S05]  /*2a170*/  @!P5 LEA R5, P6, R8, R5, 0x1 ;  /* 0x000000050805d211 */ /* 0x000fca00078c08ff */
[----:B------:R-:W-:-:S05]  /*2a180*/  @!P5 IMAD.X R4, RZ, RZ, R4, P6 ;  /* 0x000000ffff04d224 */ /* 0x000fca00030e0604 */
[----:B0-----:R-:W-:-:S07]  /*2a190*/  @!P5 LOP3.LUT R5, R5, R4, RZ, 0x3c, !PT ;  /* 0x000000040505d212 */ /* 0x001fce00078e3cff */
[----:B------:R-:W-:Y:S05]  /*2a1a0*/  WARPSYNC.COLLECTIVE R15, `(.L_x_12541) ;  /* 0x000000000f087348 */ /* 0x000fea0003c00000 */
[----:B------:R0:W1:Y:S02]  /*2a1b0*/  SHFL.IDX P6, R14, R13, R12, R11 ;  /* 0x0000000c0d0e7389 */ /* 0x00006400000c000b */
[----:B01----:R-:W-:Y:S01]  /*2a1c0*/  ENDCOLLECTIVE ;  /* 0x000000000000791b */ /* 0x003fe20003800000 */
.L_x_12541:
        /* <DEDUP_REMOVED lines=15> */
.L_x_12542:
        /* <DEDUP_REMOVED lines=12> */
.L_x_12543:
        /* <DEDUP_REMOVED lines=12> */
.L_x_12544:
        /* <DEDUP_REMOVED lines=12> */
.L_x_12545:
        /* <DEDUP_REMOVED lines=12> */
.L_x_12546:
        /* <DEDUP_REMOVED lines=12> */
.L_x_12547:
        /* <DEDUP_REMOVED lines=12> */
.L_x_12548:
        /* <DEDUP_REMOVED lines=12> */
.L_x_12549:
        /* <DEDUP_REMOVED lines=11> */
.L_x_12550:
        /* <DEDUP_REMOVED lines=16> */
.L_x_12551:
[----:B------:R-:W-:Y:S02]  /*2a9b0*/  IMAD.MOV.U32 R13, RZ, RZ, R2 ;  /* 0x000000ffff0d7224 */ /* 0x000fe400078e0002 */
[----:B------:R-:W-:-:S07]  /*2a9c0*/  IMAD.MOV.U32 R6, RZ, RZ, R14 ;  /* 0x000000ffff067224 */ /* 0x000fce00078e000e */
[----:B------:R-:W-:Y:S05]  /*2a9d0*/  WARPSYNC.COLLECTIVE R15, `(.L_x_12552) ;  /* 0x000000000f087348 */ /* 0x000fea0003c00000 */
[----:B------:R0:W1:Y:S02]  /*2a9e0*/  SHFL.IDX P6, R14, R13, R12, R11 ;  /* 0x0000000c0d0e7389 */ /* 0x00006400000c000b */
[----:B01----:R-:W-:Y:S01]  /*2a9f0*/  ENDCOLLECTIVE ;  /* 0x000000000000791b */ /* 0x003fe20003800000 */
.L_x_12552:
[----:B------:R-:W-:Y:S02]  /*2aa00*/  IMAD.MOV.U32 R13, RZ, RZ, R0 ;  /* 0x000000ffff0d7224 */ /* 0x000fe400078e0000 */
[----:B------:R-:W-:Y:S02]  /*2aa10*/  IMAD.MOV.U32 R12, RZ, RZ, 0x7 ;  /* 0x00000007ff0c7424 */ /* 0x000fe400078e00ff */
[----:B------:R-:W-:-:S07]  /*2aa20*/  IMAD.MOV.U32 R4, RZ, RZ, R14 ;  /* 0x000000ffff047224 */ /* 0x000fce00078e000e */
[----:B------:R-:W-:Y:S05]  /*2aa30*/  WARPSYNC.COLLECTIVE R15, `(.L_x_12553) ;  /* 0x000000000f087348 */ /* 0x000fea0003c00000 */
[----:B------:R0:W1:Y:S02]  /*2aa40*/  SHFL.IDX P6, R14, R13, R12, R11 ;  /* 0x0000000c0d0e7389 */ /* 0x00006400000c000b */
[----:B01----:R-:W-:Y:S01]  /*2aa50*/  ENDCOLLECTIVE ;  /* 0x000000000000791b */ /* 0x003fe20003800000 */
.L_x_12553:
        /* <DEDUP_REMOVED lines=14> */
.L_x_12554:
[----:B------:R-:W-:Y:S01]  /*2ab40*/  IMAD.MOV.U32 R2, RZ, RZ, R14 ;  /* 0x000000ffff027224 */ /* 0x000fe200078e000e */
[----:B------:R-:W-:Y:S06]  /*2ab50*/  BRA `(.L_x_12555) ;  /* 0xffffffa800247947 */ /* 0x000fec000383ffff */
.L_x_12420:
[----:B0-----:R-:W3:Y:S02]  /*2ab60*/  LDL R2, [R1+0x460] ;  /* 0x0004600001027983 */ /* 0x001ee40000100800 */
[----:B---3--:R0:W3:Y:S02]  /*2ab70*/  SYNCS.PHASECHK.TRANS64.TRYWAIT P0, [R2+URZ+0x32420], R0 ;  /* 0x03242000020075a7 */ /* 0x0080e4000800017f */
[----:B---3--:R-:W-:Y:S05]  /*2ab80*/  @!P0 NANOSLEEP.SYNCS 0x989680 ;  /* 0x009896800000895d */ /* 0x008fea0003900000 */
[----:B------:R-:W3:Y:S02]  /*2ab90*/  @!P0 SYNCS.PHASECHK.TRANS64 P0, [R2+URZ+0x32420], R0 ;  /* 0x03242000020085a7 */ /* 0x000ee4000800007f */
[----:B---3--:R-:W-:Y:S05]  /*2aba0*/  @!P0 BRA `(.L_x_12420) ;  /* 0xfffffffc00ec8947 */ /* 0x008fea000383ffff */
[----:B------:R-:W-:Y:S05]  /*2abb0*/  BRA `(.L_x_12556) ;  /* 0xffffffa800a07947 */ /* 0x000fea000383ffff */
.L_x_12424:
[----:B0-----:R0:W3:Y:S02]  /*2abc0*/  SYNCS.PHASECHK.TRANS64.TRYWAIT P0, [R2+URZ+0x32460], R0 ;  /* 0x03246000020075a7 */ /* 0x0010e4000800017f */
[----:B---3--:R-:W-:Y:S05]  /*2abd0*/  @!P0 NANOSLEEP.SYNCS 0x989680 ;  /* 0x009896800000895d */ /* 0x008fea0003900000 */
[----:B------:R-:W3:Y:S02]  /*2abe0*/  @!P0 SYNCS.PHASECHK.TRANS64 P0, [R2+URZ+0x32460], R0 ;  /* 0x03246000020085a7 */ /* 0x000ee4000800007f */
[----:B---3--:R-:W-:Y:S05]  /*2abf0*/  @!P0 BRA `(.L_x_12424) ;  /* 0xfffffffc00f08947 */ /* 0x008fea000383ffff */
[----:B------:R-:W-:Y:S05]  /*2ac00*/  BRA `(.L_x_12557) ;  /* 0xffffffa800d07947 */ /* 0x000fea000383ffff */
.L_x_12439:
[----:B0-----:R0:W2:Y:S02]  /*2ac10*/  SYNCS.PHASECHK.TRANS64.TRYWAIT P0, [R3+URZ+0x32440], R2 ;  /* 0x03244002030075a7 */ /* 0x0010a4000800017f */
[----:B--2---:R-:W-:Y:S05]  /*2ac20*/  @!P0 NANOSLEEP.SYNCS 0x989680 ;  /* 0x009896800000895d */ /* 0x004fea0003900000 */
[----:B------:R-:W2:Y:S02]  /*2ac30*/  @!P0 SYNCS.PHASECHK.TRANS64 P0, [R3+URZ+0x32440], R2 ;  /* 0x03244002030085a7 */ /* 0x000ea4000800007f */
[----:B--2---:R-:W-:Y:S05]  /*2ac40*/  @!P0 BRA `(.L_x_12439) ;  /* 0xfffffffc00f08947 */ /* 0x004fea000383ffff */
[----:B------:R-:W-:Y:S05]  /*2ac50*/  BRA `(.L_x_12558) ;  /* 0xffffffb000ec7947 */ /* 0x000fea000383ffff */
.L_x_12444:
[----:B--2---:R2:W3:Y:S02]  /*2ac60*/  SYNCS.PHASECHK.TRANS64.TRYWAIT P0, [R3+URZ+0x32460], R2 ;  /* 0x03246002030075a7 */ /* 0x0044e4000800017f */
[----:B---3--:R-:W-:Y:S05]  /*2ac70*/  @!P0 NANOSLEEP.SYNCS 0x989680 ;  /* 0x009896800000895d */ /* 0x008fea0003900000 */
[----:B------:R-:W3:Y:S02]  /*2ac80*/  @!P0 SYNCS.PHASECHK.TRANS64 P0, [R3+URZ+0x32460], R2 ;  /* 0x03246002030085a7 */ /* 0x000ee4000800007f */
[----:B---3--:R-:W-:Y:S05]  /*2ac90*/  @!P0 BRA `(.L_x_12444) ;  /* 0xfffffffc00f08947 */ /* 0x008fea000383ffff */
[----:B------:R-:W-:Y:S05]  /*2aca0*/  BRA `(.L_x_12559) ;  /* 0xffffffb400707947 */ /* 0x000fea000383ffff */
.L_x_12455:
[----:B0-----:R0:W2:Y:S02]  /*2acb0*/  SYNCS.PHASECHK.TRANS64.TRYWAIT P0, [R2+URZ+0x32440], R3 ;  /* 0x03244003020075a7 */ /* 0x0010a4000800017f */
[----:B--2---:R-:W-:Y:S05]  /*2acc0*/  @!P0 NANOSLEEP.SYNCS 0x989680 ;  /* 0x009896800000895d */ /* 0x004fea0003900000 */
[----:B------:R-:W2:Y:S02]  /*2acd0*/  @!P0 SYNCS.PHASECHK.TRANS64 P0, [R2+URZ+0x32440], R3 ;  /* 0x03244003020085a7 */ /* 0x000ea4000800007f */
[----:B--2---:R-:W-:Y:S05]  /*2ace0*/  @!P0 BRA `(.L_x_12455) ;  /* 0xfffffffc00f08947 */ /* 0x004fea000383ffff */
[----:B------:R-:W-:Y:S05]  /*2acf0*/  BRA `(.L_x_12560) ;  /* 0xffffffbc00707947 */ /* 0x000fea000383ffff */
.L_x_12460:
[----:B--2---:R2:W3:Y:S02]  /*2ad00*/  SYNCS.PHASECHK.TRANS64.TRYWAIT P0, [R2+URZ+0x32460], R3 ;  /* 0x03246003020075a7 */ /* 0x0044e4000800017f */
[----:B---3--:R-:W-:Y:S05]  /*2ad10*/  @!P0 NANOSLEEP.SYNCS 0x989680 ;  /* 0x009896800000895d */ /* 0x008fea0003900000 */
[----:B------:R-:W3:Y:S02]  /*2ad20*/  @!P0 SYNCS.PHASECHK.TRANS64 P0, [R2+URZ+0x32460], R3 ;  /* 0x03246003020085a7 */ /* 0x000ee4000800007f */
[----:B---3--:R-:W-:Y:S05]  /*2ad30*/  @!P0 BRA `(.L_x_12460) ;  /* 0xfffffffc00f08947 */ /* 0x008fea000383ffff */
[----:B------:R-:W-:Y:S05]  /*2ad40*/  BRA `(.L_x_12561) ;  /* 0xffffffbc00f07947 */ /* 0x000fea000383ffff */
.L_x_12471:
[----:B0-----:R0:W2:Y:S02]  /*2ad50*/  SYNCS.PHASECHK.TRANS64.TRYWAIT P0, [R3+URZ+0x32440], R2 ;  /* 0x03244002030075a7 */ /* 0x0010a4000800017f */
[----:B--2---:R-:W-:Y:S05]  /*2ad60*/  @!P0 NANOSLEEP.SYNCS 0x989680 ;  /* 0x009896800000895d */ /* 0x004fea0003900000 */
[----:B------:R-:W2:Y:S02]  /*2ad70*/  @!P0 SYNCS.PHASECHK.TRANS64 P0, [R3+URZ+0x32440], R2 ;  /* 0x03244002030085a7 */ /* 0x000ea4000800007f */
[----:B--2---:R-:W-:Y:S05]  /*2ad80*/  @!P0 BRA `(.L_x_12471) ;  /* 0xfffffffc00f08947 */ /* 0x004fea000383ffff */
[----:B------:R-:W-:Y:S05]  /*2ad90*/  BRA `(.L_x_12562) ;  /* 0xffffffc400cc7947 */ /* 0x000fea000383ffff */
.L_x_12476:
[----:B--2---:R2:W3:Y:S02]  /*2ada0*/  SYNCS.PHASECHK.TRANS64.TRYWAIT P0, [R3+URZ+0x32460], R2 ;  /* 0x03246002030075a7 */ /* 0x0044e4000800017f */
[----:B---3--:R-:W-:Y:S05]  /*2adb0*/  @!P0 NANOSLEEP.SYNCS 0x989680 ;  /* 0x009896800000895d */ /* 0x008fea0003900000 */
[----:B------:R-:W3:Y:S02]  /*2adc0*/  @!P0 SYNCS.PHASECHK.TRANS64 P0, [R3+URZ+0x32460], R2 ;  /* 0x03246002030085a7 */ /* 0x000ee4000800007f */
[----:B---3--:R-:W-:Y:S05]  /*2add0*/  @!P0 BRA `(.L_x_12476) ;  /* 0xfffffffc00f08947 */ /* 0x008fea000383ffff */
[----:B------:R-:W-:Y:S05]  /*2ade0*/  BRA `(.L_x_12563) ;  /* 0xffffffc800507947 */ /* 0x000fea000383ffff */
.L_x_12488:
        /* <DEDUP_REMOVED lines=8> */
.L_x_12565:
[----:B------:R-:W-:Y:S05]  /*2ae70*/  BSYNC B0 ;  /* 0x0000000000007941 */ /* 0x000fea0003800000 */
.L_x_12564:
        /* <DEDUP_REMOVED lines=9> */
.L_x_12566:
        /* <DEDUP_REMOVED lines=18> */
.L_x_12567:
[----:B------:R-:W-:Y:S01]  /*2b030*/  IMAD.MOV.U32 R12, RZ, RZ, 0x2 ;  /* 0x00000002ff0c7424 */ /* 0x000fe200078e00ff */
[----:B------:R-:W-:-:S05]  /*2b040*/  SEL R7, R14, RZ, P1 ;  /* 0x000000ff0e077207 */ /* 0x000fca0000800000 */
[----:B------:R-:W-:-:S04]  /*2b050*/  IMAD.IADD R3, R2, 0x1, R7 ;  /* 0x0000000102037824 */ /* 0x000fc800078e0207 */
[----:B------:R-:W-:-:S07]  /*2b060*/  IMAD.MOV.U32 R13, RZ, RZ, R3 ;  /* 0x000000ffff0d7224 */ /* 0x000fce00078e0003 */
[----:B------:R-:W-:Y:S05]  /*2b070*/  WARPSYNC.COLLECTIVE R15, `(.L_x_12568) ;  /* 0x000000000f087348 */ /* 0x000fea0003c00000 */
[----:B------:R0:W1:Y:S02]  /*2b080*/  SHFL.UP P6, R14, R13, R12, R11 ;  /* 0x0400000c0d0e7389 */ /* 0x00006400000c000b */
[----:B01----:R-:W-:Y:S01]  /*2b090*/  ENDCOLLECTIVE ;  /* 0x000000000000791b */ /* 0x003fe20003800000 */
.L_x_12568:
        /* <DEDUP_REMOVED lines=8> */
.L_x_12569:
        /* <DEDUP_REMOVED lines=8> */
.L_x_12570:
        /* <DEDUP_REMOVED lines=8> */
.L_x_12571:
        /* <DEDUP_REMOVED lines=9> */
.L_x_12572:
[----:B------:R-:W-:Y:S01]  /*2b2b0*/  IMAD.MOV.U32 R16, RZ, RZ, R14 ;  /* 0x000000ffff107224 */ /* 0x000fe200078e000e */
[----:B------:R-:W-:Y:S06]  /*2b2c0*/  BRA `(.L_x_12573) ;  /* 0xffffffcc00a07947 */ /* 0x000fec000383ffff */
.L_x_12493:
        /* <DEDUP_REMOVED lines=8> */
.L_x_12575:
[----:B------:R-:W-:Y:S05]  /*2b350*/  BSYNC B0 ;  /* 0x0000000000007941 */ /* 0x000fea0003800000 */
.L_x_12574:
        /* <DEDUP_REMOVED lines=9> */
.L_x_12576:
[----:B------:R-:W-:Y:S01]  /*2b3f0*/  IMAD.MOV.U32 R12, RZ, RZ, 0x4 ;  /* 0x00000004ff0c7424 */ /* 0x000fe200078e00ff */
[----:B------:R-:W-:-:S05]  /*2b400*/  SEL R14, R14, RZ, P2 ;  /* 0x000000ff0e0e7207 */ /* 0x000fca0001000000 */
[----:B------:R-:W-:-:S04]  /*2b410*/  IMAD.IADD R3, R3, 0x1, R14 ;  /* 0x0000000103037824 */ /* 0x000fc800078e020e */
[----:B------:R-:W-:-:S07]  /*2b420*/  IMAD.MOV.U32 R13, RZ, RZ, R3 ;  /* 0x000000ffff0d7224 */ /* 0x000fce00078e0003 */
[----:B------:R-:W-:Y:S05]  /*2b430*/  WARPSYNC.COLLECTIVE R15, `(.L_x_12577) ;  /* 0x000000000f087348 */ /* 0x000fea0003c00000 */
[----:B------:R0:W1:Y:S02]  /*2b440*/  SHFL.UP P6, R14, R13, R12, R11 ;  /* 0x0400000c0d0e7389 */ /* 0x00006400000c000b */
[----:B01----:R-:W-:Y:S01]  /*2b450*/  ENDCOLLECTIVE ;  /* 0x000000000000791b */ /* 0x003fe20003800000 */
.L_x_12577:
[----:B------:R-:W-:Y:S01]  /*2b460*/  IMAD.MOV.U32 R12, RZ, RZ, 0x8 ;  /* 0x00000008ff0c7424 */ /* 0x000fe200078e00ff */
[----:B------:R-:W-:-:S05]  /*2b470*/  SEL R14, R14, RZ, P3 ;  /* 0x000000ff0e0e7207 */ /* 0x000fca0001800000 */
[----:B------:R-:W-:-:S04]  /*2b480*/  IMAD.IADD R3, R3, 0x1, R14 ;  /* 0x0000000103037824 */ /* 0x000fc800078e020e */
[----:B------:R-:W-:-:S07]  /*2b490*/  IMAD.MOV.U32 R13, RZ, RZ, R3 ;  /* 0x000000ffff0d7224 */ /* 0x000fce00078e0003 */
[----:B------:R-:W-:Y:S05]  /*2b4a0*/  WARPSYNC.COLLECTIVE R15, `(.L_x_12578) ;  /* 0x000000000f087348 */ /* 0x000fea0003c00000 */
[----:B------:R0:W1:Y:S02]  /*2b4b0*/  SHFL.UP P6, R14, R13, R12, R11 ;  /* 0x0400000c0d0e7389 */ /* 0x00006400000c000b */
[----:B01----:R-:W-:Y:S01]  /*2b4c0*/  ENDCOLLECTIVE ;  /* 0x000000000000791b */ /* 0x003fe20003800000 */
.L_x_12578:
[----:B------:R-:W-:Y:S01]  /*2b4d0*/  IMAD.MOV.U32 R12, RZ, RZ, 0x10 ;  /* 0x00000010ff0c7424 */ /* 0x000fe200078e00ff */
[----:B------:R-:W-:-:S05]  /*2b4e0*/  SEL R14, R14, RZ, P4 ;  /* 0x000000ff0e0e7207 */ /* 0x000fca0002000000 */
[----:B------:R-:W-:-:S04]  /*2b4f0*/  IMAD.IADD R3, R3, 0x1, R14 ;  /* 0x0000000103037824 */ /* 0x000fc800078e020e */
[----:B------:R-:W-:-:S07]  /*2b500*/  IMAD.MOV.U32 R13, RZ, RZ, R3 ;  /* 0x000000ffff0d7224 */ /* 0x000fce00078e0003 */
[----:B------:R-:W-:Y:S05]  /*2b510*/  WARPSYNC.COLLECTIVE R15, `(.L_x_12579) ;  /* 0x000000000f087348 */ /* 0x000fea0003c00000 */
[----:B------:R0:W1:Y:S02]  /*2b520*/  SHFL.UP P6, R14, R13, R12, R11 ;  /* 0x0400000c0d0e7389 */ /* 0x00006400000c000b */
[----:B01----:R-:W-:Y:S01]  /*2b530*/  ENDCOLLECTIVE ;  /* 0x000000000000791b */ /* 0x003fe20003800000 */
.L_x_12579:
        /* <DEDUP_REMOVED lines=8> */
.L_x_12580:
[----:B------:R-:W-:Y:S01]  /*2b5c0*/  IMAD.MOV.U32 R16, RZ, RZ, R14 ;  /* 0x000000ffff107224 */ /* 0x000fe200078e000e */
[----:B------:R-:W-:Y:S06]  /*2b5d0*/  BRA `(.L_x_12581) ;  /* 0xffffffcc00787947 */ /* 0x000fec000383ffff */
.L_x_12495:
[----:B------:R-:W-:Y:S01]  /*2b5e0*/  BSSY B0, `(.L_x_12582) ;  /* 0x0000006000007945 */ /* 0x000fe20003800000 */
[----:B------:R-:W-:Y:S01]  /*2b5f0*/  PLOP3.LUT P6, PT, P6, PT, PT, 0x8, 0x0 ;  /* 0x000000000000781c */ /* 0x000fe200037ce170 */
[----:B------:R-:W-:-:S12]  /*2b600*/  IMAD.MOV.U32 R15, RZ, RZ, -0x1 ;  /* 0xffffffffff0f7424 */ /* 0x000fd800078e00ff */
[----:B01---5:R-:W-:Y:S05]  /*2b610*/  WARPSYNC.COLLECTIVE R15, `(.L_x_12583) ;  /* 0x000000000f087348 */ /* 0x023fea0003c00000 */
[----:B------:R-:W-:Y:S01]  /*2b620*/  VOTE.ANY R14, PT, P6 ;  /* 0x00000000000e7806 */ /* 0x000fe200030e0100 */
[----:B01---5:R-:W-:Y:S06]  /*2b630*/  ENDCOLLECTIVE ;  /* 0x000000000000791b */ /* 0x023fec0003800000 */
.L_x_12583:
[----:B------:R-:W-:Y:S05]  /*2b640*/  BSYNC B0 ;  /* 0x0000000000007941 */ /* 0x000fea0003800000 */
.L_x_12582:
        /* <DEDUP_REMOVED lines=9> */
.L_x_12584:
[----:B------:R-:W-:Y:S01]  /*2b6e0*/  IMAD.MOV.U32 R17, RZ, RZ, R14 ;  /* 0x000000ffff117224 */ /* 0x000fe200078e000e */
[----:B------:R-:W-:Y:S06]  /*2b6f0*/  BRA `(.L_x_12585) ;  /* 0xffffffcc00687947 */ /* 0x000fec000383ffff */
.L_x_12497:
[----:B------:R-:W-:Y:S01]  /*2b700*/  BSSY B0, `(.L_x_12586) ;  /* 0x0000007000007945 */ /* 0x000fe20003800000 */
[----:B------:R-:W-:Y:S02]  /*2b710*/  IMAD.MOV.U32 R13, RZ, RZ, R3 ;  /* 0x000000ffff0d7224 */ /* 0x000fe400078e0003 */
[----:B------:R-:W-:Y:S02]  /*2b720*/  IMAD.MOV.U32 R11, RZ, RZ, 0x1f ;  /* 0x0000001fff0b7424 */ /* 0x000fe400078e00ff */
[----:B------:R-:W-:-:S07]  /*2b730*/  IMAD.MOV.U32 R15, RZ, RZ, -0x1 ;  /* 0xffffffffff0f7424 */ /* 0x000fce00078e00ff */
[----:B0123-5:R-:W-:Y:S05]  /*2b740*/  WARPSYNC.COLLECTIVE R15, `(.L_x_12587) ;  /* 0x000000000f087348 */ /* 0x02ffea0003c00000 */
[----:B------:R4:W0:Y:S02]  /*2b750*/  SHFL.IDX P6, R14, R13, R12, R11 ;  /* 0x0000000c0d0e7389 */ /* 0x00082400000c000b */
[----:B012345:R-:W-:Y:S01]  /*2b760*/  ENDCOLLECTIVE ;  /* 0x000000000000791b */ /* 0x03ffe20003800000 */
.L_x_12587:
[----:B------:R-:W-:Y:S05]  /*2b770*/  BSYNC B0 ;  /* 0x0000000000007941 */ /* 0x000fea0003800000 */
.L_x_12586:
[----:B------:R-:W-:Y:S01]  /*2b780*/  IMAD.MOV.U32 R3, RZ, RZ, R14 ;  /* 0x000000ffff037224 */ /* 0x000fe200078e000e */
[----:B------:R-:W-:Y:S06]  /*2b790*/  BRA `(.L_x_12588) ;  /* 0xffffffcc005c7947 */ /* 0x000fec000383ffff */
.L_x_12501:
[----:B0-----:R0:W2:Y:S02]  /*2b7a0*/  SYNCS.PHASECHK.TRANS64.TRYWAIT P0, [R0+URZ+0x32420], R3 ;  /* 0x03242003000075a7 */ /* 0x0010a4000800017f */
[----:B--2---:R-:W-:Y:S05]  /*2b7b0*/  @!P0 NANOSLEEP.SYNCS 0x989680 ;  /* 0x009896800000895d */ /* 0x004fea0003900000 */
[----:B------:R-:W2:Y:S02]  /*2b7c0*/  @!P0 SYNCS.PHASECHK.TRANS64 P0, [R0+URZ+0x32420], R3 ;  /* 0x03242003000085a7 */ /* 0x000ea4000800007f */
[----:B--2---:R-:W-:Y:S05]  /*2b7d0*/  @!P0 BRA `(.L_x_12501) ;  /* 0xfffffffc00f08947 */ /* 0x004fea000383ffff */
[----:B------:R-:W-:Y:S05]  /*2b7e0*/  BRA `(.L_x_12589) ;  /* 0xffffffd000e07947 */ /* 0x000fea000383ffff */
.L_x_12502:
        /* <DEDUP_REMOVED lines=11> */
.L_x_12591:
[----:B------:R-:W-:Y:S05]  /*2b8a0*/  BSYNC B0 ;  /* 0x0000000000007941 */ /* 0x000fea0003800000 */
.L_x_12590:
[----:B------:R-:W-:Y:S05]  /*2b8b0*/  BRA `(.L_x_12592) ;  /* 0xffffffd000c87947 */ /* 0x000fea000383ffff */
.L_x_12505:
[----:B------:R-:W-:Y:S01]  /*2b8c0*/  BSSY B1, `(.L_x_12593) ;  /* 0x0000006000017945 */ /* 0x000fe20003800000 */
[----:B------:R-:W-:-:S07]  /*2b8d0*/  IMAD.MOV.U32 R15, RZ, RZ, -0x1 ;  /* 0xffffffffff0f7424 */ /* 0x000fce00078e00ff */
[----:B012--5:R-:W-:Y:S05]  /*2b8e0*/  WARPSYNC.COLLECTIVE R15, `(.L_x_12594) ;  /* 0x000000000f0c7348 */ /* 0x027fea0003c00000 */
[----:B------:R-:W-:Y:S02]  /*2b8f0*/  ELECT P6, UR62, PT ;  /* 0x00000000003e782f */ /* 0x000fe400038c0000 */
[----:B------:R-:W-:Y:S01]  /*2b900*/  MOV R14, UR62 ;  /* 0x0000003e000e7c02 */ /* 0x000fe20008000f00 */
[----:B012--5:R-:W-:Y:S10]  /*2b910*/  ENDCOLLECTIVE ;  /* 0x000000000000791b */ /* 0x027ff40003800000 */
.L_x_12594:
[----:B------:R-:W-:Y:S05]  /*2b920*/  BSYNC B1 ;  /* 0x0000000000017941 */ /* 0x000fea0003800000 */
.L_x_12593:
[----:B------:R-:W-:Y:S05]  /*2b930*/  BRA `(.L_x_12595) ;  /* 0xffffffd000c07947 */ /* 0x000fea000383ffff */
.L_x_12507:
[----:B0-----:R0:W2:Y:S02]  /*2b940*/  SYNCS.PHASECHK.TRANS64.TRYWAIT P0, [R6+URZ], R5 ;  /* 0x00000005060075a7 */ /* 0x0010a4000800017f */
[----:B--2---:R-:W-:Y:S05]  /*2b950*/  @!P0 NANOSLEEP.SYNCS 0x989680 ;  /* 0x009896800000895d */ /* 0x004fea0003900000 */
[----:B------:R-:W2:Y:S02]  /*2b960*/  @!P0 SYNCS.PHASECHK.TRANS64 P0, [R6+URZ], R5 ;  /* 0x00000005060085a7 */ /* 0x000ea4000800007f */
[----:B--2---:R-:W-:Y:S05]  /*2b970*/  @!P0 BRA `(.L_x_12507) ;  /* 0xfffffffc00f08947 */ /* 0x004fea000383ffff */
[----:B------:R-:W-:Y:S05]  /*2b980*/  BRA `(.L_x_12596) ;  /* 0xffffffd000fc7947 */ /* 0x000fea000383ffff */
.L_x_12508:
[----:B--2---:R2:W3:Y:S02]  /*2b990*/  SYNCS.PHASECHK.TRANS64.TRYWAIT P0, [R7+URZ], R2 ;  /* 0x00000002070075a7 */ /* 0x0044e4000800017f */
[----:B---3--:R-:W-:Y:S05]  /*2b9a0*/  @!P0 NANOSLEEP.SYNCS 0x989680 ;  /* 0x009896800000895d */ /* 0x008fea0003900000 */
[----:B------:R-:W3:Y:S02]  /*2b9b0*/  @!P0 SYNCS.PHASECHK.TRANS64 P0, [R7+URZ], R2 ;  /* 0x00000002070085a7 */ /* 0x000ee4000800007f */
[----:B---3--:R-:W-:Y:S05]  /*2b9c0*/  @!P0 BRA `(.L_x_12508) ;  /* 0xfffffffc00f08947 */ /* 0x008fea000383ffff */
[----:B------:R-:W-:Y:S05]  /*2b9d0*/  BRA `(.L_x_12597) ;  /* 0xffffffd000f07947 */ /* 0x000fea000383ffff */
.L_x_12510:
[----:B---3--:R3:W4:Y:S02]  /*2b9e0*/  SYNCS.PHASECHK.TRANS64.TRYWAIT P0, [R4+URZ], R5 ;  /* 0x00000005040075a7 */ /* 0x008724000800017f */
[----:B----4-:R-:W-:Y:S05]  /*2b9f0*/  @!P0 NANOSLEEP.SYNCS 0x989680 ;  /* 0x009896800000895d */ /* 0x010fea0003900000 */
[----:B------:R-:W4:Y:S02]  /*2ba00*/  @!P0 SYNCS.PHASECHK.TRANS64 P0, [R4+URZ], R5 ;  /* 0x00000005040085a7 */ /* 0x000f24000800007f */
[----:B----4-:R-:W-:Y:S05]  /*2ba10*/  @!P0 BRA `(.L_x_12510) ;  /* 0xfffffffc00f08947 */ /* 0x010fea000383ffff */
[----:B------:R-:W-:Y:S05]  /*2ba20*/  BRA `(.L_x_12598) ;  /* 0xffffffd000f87947 */ /* 0x000fea000383ffff */
        .type           $_ZN7cutlass13device_kernelIN5flash11enable_sm90INS1_16FlashAttnFwdSm90INS1_25CollectiveMainloopFwdSm90ILi2EN4cute5tupleIJNS5_1CILi1EEES8_S8_EEENS6_IJNS7_ILi128EEENS7_ILi96EEENS7_ILi64EEEEEELi256ENS_10bfloat16_tEfNS_4arch4Sm90ELb0ELb1ELb0ELb1ELb0ELb0ELb1ELb1ELb0ELb1ELb0ELb0EEENS1_21CollectiveEpilogueFwdINS6_IJSA_NS7_ILi256EEESB_EEES9_SE_SG_Li256ELb1ELb1ELb0ELb0EEENS1_36VarlenDynamicPersistentTileSchedulerILi128ELi96ELi256ELi128ELb0ELb1ELb1ELb1ELb0ELb1EEEEEEEEEvNT_6ParamsE$_ZZN5flash25CollectiveMainloopFwdSm90ILi2EN4cute5tupleIJNS1_1CILi1EEES4_S4_EEENS2_IJNS3_ILi128EEENS3_ILi96EEENS3_ILi64EEEEEELi256EN7cutlass10bfloat16_tEfNSA_4arch4Sm90ELb0ELb1ELb0ELb1ELb0ELb0ELb1ELb1ELb0ELb1ELb0ELb0EE3mmaINS_16FlashAttnFwdSm90ISE_NS_21CollectiveEpilogueFwdINS2_IJS6_NS3_ILi256EEES7_EEES5_SB_SD_Li256ELb1ELb1ELb0ELb0EEENS_36VarlenDynamicPersistentTileSchedulerILi128ELi96ELi256ELi128ELb0ELb1ELb1ELb1ELb0ELb1EEEE13SharedStorageENS1_6TensorINS1_11ArrayEngineIfLm128EEENS1_6LayoutINS2_IJNS2_IJNS3_ILi2EEEST_NS3_ILi32EEEEEES4_S4_EEENS2_IJNS2_IJS4_ST_NS3_ILi4EEEEEENS3_ILi0EEESZ_EEEEEEENS_7SoftmaxILi2ELi0EEEEEbRKNSE_6ParamsENSA_25PipelineTmaAsyncNoClusterILi2ENSA_16PipelineTmaAsyncILi2EEEEES1B_RNSA_13PipelineStateILj2EEERT0_RT1_iRiRKNS_16SeqlenInfoQKNewKILb1ELb0EEENS2_IJiiiiEEERT_ENKUliT_T0_T1_E_clIZSF_ISO_S12_S14_EbS17_S1B_S1B_S1E_S1G_S1I_iS1J_S1N_S1O_S1Q_EUlRS1R_iE1_NS3_ILb0EEENS3_ILb1EEEEEDaiS1R_S1S_S1T_,@function
        .size           $_ZN7cutlass13device_kernelIN5flash11enable_sm90INS1_16FlashAttnFwdSm90INS1_25CollectiveMainloopFwdSm90ILi2EN4cute5tupleIJNS5_1CILi1EEES8_S8_EEENS6_IJNS7_ILi128EEENS7_ILi96EEENS7_ILi64EEEEEELi256ENS_10bfloat16_tEfNS_4arch4Sm90ELb0ELb1ELb0ELb1ELb0ELb0ELb1ELb1ELb0ELb1ELb0ELb0EEENS1_21CollectiveEpilogueFwdINS6_IJSA_NS7_ILi256EEESB_EEES9_SE_SG_Li256ELb1ELb1ELb0ELb0EEENS1_36VarlenDynamicPersistentTileSchedulerILi128ELi96ELi256ELi128ELb0ELb1ELb1ELb1ELb0ELb1EEEEEEEEEvNT_6ParamsE$_ZZN5flash25CollectiveMainloopFwdSm90ILi2EN4cute5tupleIJNS1_1CILi1EEES4_S4_EEENS2_IJNS3_ILi128EEENS3_ILi96EEENS3_ILi64EEEEEELi256EN7cutlass10bfloat16_tEfNSA_4arch4Sm90ELb0ELb1ELb0ELb1ELb0ELb0ELb1ELb1ELb0ELb1ELb0ELb0EE3mmaINS_16FlashAttnFwdSm90ISE_NS_21CollectiveEpilogueFwdINS2_IJS6_NS3_ILi256EEES7_EEES5_SB_SD_Li256ELb1ELb1ELb0ELb0EEENS_36VarlenDynamicPersistentTileSchedulerILi128ELi96ELi256ELi128ELb0ELb1ELb1ELb1ELb0ELb1EEEE13SharedStorageENS1_6TensorINS1_11ArrayEngineIfLm128EEENS1_6LayoutINS2_IJNS2_IJNS3_ILi2EEEST_NS3_ILi32EEEEEES4_S4_EEENS2_IJNS2_IJS4_ST_NS3_ILi4EEEEEENS3_ILi0EEESZ_EEEEEEENS_7SoftmaxILi2ELi0EEEEEbRKNSE_6ParamsENSA_25PipelineTmaAsyncNoClusterILi2ENSA_16PipelineTmaAsyncILi2EEEEES1B_RNSA_13PipelineStateILj2EEERT0_RT1_iRiRKNS_16SeqlenInfoQKNewKILb1ELb0EEENS2_IJiiiiEEERT_ENKUliT_T0_T1_E_clIZSF_ISO_S12_S14_EbS17_S1B_S1B_S1E_S1G_S1I_iS1J_S1N_S1O_S1Q_EUlRS1R_iE1_NS3_ILb0EEENS3_ILb1EEEEEDaiS1R_S1S_S1T_,(.L_x_15145 - $_ZN7cutlass13device_kernelIN5flash11enable_sm90INS1_16FlashAttnFwdSm90INS1_25CollectiveMainloopFwdSm90ILi2EN4cute5tupleIJNS5_1CILi1EEES8_S8_EEENS6_IJNS7_ILi128EEENS7_ILi96EEENS7_ILi64EEEEEELi256ENS_10bfloat16_tEfNS_4arch4Sm90ELb0ELb1ELb0ELb1ELb0ELb0ELb1ELb1ELb0ELb1ELb0ELb0EEENS1_21CollectiveEpilogueFwdINS6_IJSA_NS7_ILi256EEESB_EEES9_SE_SG_Li256ELb1ELb1ELb0ELb0EEENS1_36VarlenDynamicPersistentTileSchedulerILi128ELi96ELi256ELi128ELb0ELb1ELb1ELb1ELb0ELb1EEEEEEEEEvNT_6ParamsE$_ZZN5flash25CollectiveMainloopFwdSm90ILi2EN4cute5tupleIJNS1_1CILi1EEES4_S4_EEENS2_IJNS3_ILi128EEENS3_ILi96EEENS3_ILi64EEEEEELi256EN7cutlass10bfloat16_tEfNSA_4arch4Sm90ELb0ELb1ELb0ELb1ELb0ELb0ELb1ELb1ELb0ELb1ELb0ELb0EE3mmaINS_16FlashAttnFwdSm90ISE_NS_21CollectiveEpilogueFwdINS2_IJS6_NS3_ILi256EEES7_EEES5_SB_SD_Li256ELb1ELb1ELb0ELb0EEENS_36VarlenDynamicPersistentTileSchedulerILi128ELi96ELi256ELi128ELb0ELb1ELb1ELb1ELb0ELb1EEEE13SharedStorageENS1_6TensorINS1_11ArrayEngineIfLm128EEENS1_6LayoutINS2_IJNS2_IJNS3_ILi2EEEST_NS3_ILi32EEEEEES4_S4_EEENS2_IJNS2_IJS4_ST_NS3_ILi4EEEEEENS3_ILi0EEESZ_EEEEEEENS_7SoftmaxILi2ELi0EEEEEbRKNSE_6ParamsENSA_25PipelineTmaAsyncNoClusterILi2ENSA_16PipelineTmaAsyncILi2EEEEES1B_RNSA_13PipelineStateILj2EEERT0_RT1_iRiRKNS_16SeqlenInfoQKNewKILb1ELb0EEENS2_IJiiiiEEERT_ENKUliT_T0_T1_E_clIZSF_ISO_S12_S14_EbS17_S1B_S1B_S1E_S1G_S1I_iS1J_S1N_S1O_S1Q_EUlRS1R_iE1_NS3_ILb0EEENS3_ILb1EEEEEDaiS1R_S1S_S1T_)
$_ZN7cutlass13device_kernelIN5flash11enable_sm90INS1_16FlashAttnFwdSm90INS1_25CollectiveMainloopFwdSm90ILi2EN4cute5tupleIJNS5_1CILi1EEES8_S8_EEENS6_IJNS7_ILi128EEENS7_ILi96EEENS7_ILi64EEEEEELi256ENS_10bfloat16_tEfNS_4arch4Sm90ELb0ELb1ELb0ELb1ELb0ELb0ELb1ELb1ELb0ELb1ELb0ELb0EEENS1_21CollectiveEpilogueFwdINS6_IJSA_NS7_ILi256EEESB_EEES9_SE_SG_Li256ELb1ELb1ELb0ELb0EEENS1_36VarlenDynamicPersistentTileSchedulerILi128ELi96ELi256ELi128ELb0ELb1ELb1ELb1ELb0ELb1EEEEEEEEEvNT_6ParamsE$_ZZN5flash25CollectiveMainloopFwdSm90ILi2EN4cute5tupleIJNS1_1CILi1EEES4_S4_EEENS2_IJNS3_ILi128EEENS3_ILi96EEENS3_ILi64EEEEEELi256EN7cutlass10bfloat16_tEfNSA_4arch4Sm90ELb0ELb1ELb0ELb1ELb0ELb0ELb1ELb1ELb0ELb1ELb0ELb0EE3mmaINS_16FlashAttnFwdSm90ISE_NS_21CollectiveEpilogueFwdINS2_IJS6_NS3_ILi256EEES7_EEES5_SB_SD_Li256ELb1ELb1ELb0ELb0EEENS_36VarlenDynamicPersistentTileSchedulerILi128ELi96ELi256ELi128ELb0ELb1ELb1ELb1ELb0ELb1EEEE13SharedStorageENS1_6TensorINS1_11ArrayEngineIfLm128EEENS1_6LayoutINS2_IJNS2_IJNS3_ILi2EEEST_NS3_ILi32EEEEEES4_S4_EEENS2_IJNS2_IJS4_ST_NS3_ILi4EEEEEENS3_ILi0EEESZ_EEEEEEENS_7SoftmaxILi2ELi0EEEEEbRKNSE_6ParamsENSA_25PipelineTmaAsyncNoClusterILi2ENSA_16PipelineTmaAsyncILi2EEEEES1B_RNSA_13PipelineStateILj2EEERT0_RT1_iRiRKNS_16SeqlenInfoQKNewKILb1ELb0EEENS2_IJiiiiEEERT_ENKUliT_T0_T1_E_clIZSF_ISO_S12_S14_EbS17_S1B_S1B_S1E_S1G_S1I_iS1J_S1N_S1O_S1Q_EUlRS1R_iE1_NS3_ILb0EEENS3_ILb1EEEEEDaiS1R_S1S_S1T_:
        /* <DEDUP_REMOVED lines=47> */
.L_x_12600:
[----:B------:R-:W-:Y:S05]  /*2bd20*/  BSYNC B3 ;  /* 0x0000000000037941 */ /* 0x000fea0003800000 */
.L_x_12599:
        /* <DEDUP_REMOVED lines=17> */
.L_x_12602:
[----:B------:R-:W-:Y:S05]  /*2be40*/  BSYNC B3 ;  /* 0x0000000000037941 */ /* 0x000fea0003800000 */
.L_x_12601:
        /* <DEDUP_REMOVED lines=10> */
.L_x_12604:
[----:B------:R-:W-:Y:S05]  /*2bef0*/  BSYNC B3 ;  /* 0x0000000000037941 */ /* 0x000fea0003800000 */
.L_x_12603:
        /* <DEDUP_REMOVED lines=92> */
.L_x_12607:
[----:B------:R-:W-:Y:S05]  /*2c4c0*/  BSYNC B3 ;  /* 0x0000000000037941 */ /* 0x000fea0003800000 */
.L_x_12606:
        /* <DEDUP_REMOVED lines=17> */
.L_x_12609:
[----:B------:R-:W-:Y:S05]  /*2c5e0*/  BSYNC B3 ;  /* 0x0000000000037941 */ /* 0x000fea0003800000 */
.L_x_12608:
        /* <DEDUP_REMOVED lines=10> */
.L_x_12611:
[----:B------:R-:W-:Y:S05]  /*2c690*/  BSYNC B3 ;  /* 0x0000000000037941 */ /* 0x000fea0003800000 */
.L_x_12610:
        /* <DEDUP_REMOVED lines=392> */
.L_x_12618:
[----:B------:R-:W-:Y:S05]  /*2df20*/  BSYNC B5 ;  /* 0x0000000000057941 */ /* 0x000fea0003800000 */
.L_x_12617:
[----:B------:R-:W-:Y:S01]  /*2df30*/  LOP3.LUT R9, RZ, R9, RZ, 0x33, !PT ;  /* 0x00000009ff097212 */ /* 0x000fe200078e33ff */
[----:B------:R-:W-:Y:S06]  /*2df40*/  BRA `(.L_x_12619) ;  /* 0x0000000000287947 */ /* 0x000fec0003800000 */
.L_x_12616:
        /* <DEDUP_REMOVED lines=10> */
.L_x_12619:
[----:B------:R-:W-:Y:S05]  /*2dff0*/  BSYNC B4 ;  /* 0x0000000000047941 */ /* 0x000fea0003800000 */
.L_x_12615:
[----:B------:R-:W-:-:S05]  /*2e000*/  IMAD R9, R76, R9, R12 ;  /* 0x000000094c097224 */ /* 0x000fca00078e020c */
[----:B------:R-:W-:Y:S02]  /*2e010*/  VIMNMX R2, R2, R9, !PT ;  /* 0x0000000902027248 */ /* 0x000fe40007fe0100 */
[----:B------:R-:W-:-:S07]  /*2e020*/  VIADDMNMX R7, R9, R76, R7, PT ;  /* 0x0000004c09077246 */ /* 0x000fce0003800107 */
.L_x_12614:
[----:B------:R-:W-:Y:S05]  /*2e030*/  BSYNC B3 ;  /* 0x0000000000037941 */ /* 0x000fea0003800000 */
.L_x_12613:
        /* <DEDUP_REMOVED lines=137> */
.L_x_12625:
[----:B------:R-:W-:Y:S05]  /*2e8d0*/  BSYNC B5 ;  /* 0x0000000000057941 */ /* 0x000fea0003800000 */
.L_x_12624:
[----:B------:R-:W-:Y:S01]  /*2e8e0*/  LOP3.LUT R21, RZ, R21, RZ, 0x33, !PT ;  /* 0x00000015ff157212 */ /* 0x000fe200078e33ff */
[----:B------:R-:W-:Y:S06]  /*2e8f0*/  BRA `(.L_x_12626) ;  /* 0x0000000000287947 */ /* 0x000fec0003800000 */
.L_x_12623:
        /* <DEDUP_REMOVED lines=10> */
.L_x_12626:
[----:B------:R-:W-:Y:S05]  /*2e9a0*/  BSYNC B4 ;  /* 0x0000000000047941 */ /* 0x000fea0003800000 */
.L_x_12622:
[----:B------:R-:W-:-:S05]  /*2e9b0*/  IMAD R21, R76, R21, R12 ;  /* 0x000000154c157224 */ /* 0x000fca00078e020c */
[----:B------:R-:W-:Y:S02]  /*2e9c0*/  VIADDMNMX R9, R21, R76, R9, PT ;  /* 0x0000004c15097246 */ /* 0x000fe40003800109 */
[----:B------:R-:W-:-:S07]  /*2e9d0*/  VIMNMX R8, R8, R21, !PT ;  /* 0x0000001508087248 */ /* 0x000fce0007fe0100 */
.L_x_12621:
[----:B------:R-:W-:Y:S05]  /*2e9e0*/  BSYNC B3 ;  /* 0x0000000000037941 */ /* 0x000fea0003800000 */
.L_x_12620:
        /* <DEDUP_REMOVED lines=246> */
[----:B---3--:R-:W-:Y:S01]  /*2f950*/  FADD.FTZ R6, R152, R73 ;  /* 0x0000004998067221 */ /* 0x008fe20000010000 */
[----:B------:R-:W3:Y:S01]  /*2f960*/  MUFU.EX2 R13, R34 ;  /* 0x00000022000d7308 */ /* 0x000ee20000000800 */
[----:B----4-:R-:W-:-:S02]  /*2f970*/  FADD.FTZ R7, R153, R24 ;  /* 0x0000001899077221 */ /* 0x010fc40000010000 */
[----:B0-----:R-:W-:Y:S02]  /*2f980*/  FADD.FTZ R27, R25, R6 ;  /* 0x00000006191b7221 */ /* 0x001fe40000010000 */
[----:B-1----:R-:W-:-:S03]  /*2f990*/  FADD.FTZ R6, R158, R7 ;  /* 0x000000079e067221 */ /* 0x002fc60000010000 */
[----:B------:R-:W0:Y:S01]  /*2f9a0*/  MUFU.EX2 R21, R21 ;  /* 0x0000001500157308 */ /* 0x000e220000000800 */
[----:B--2---:R-:W-:Y:S01]  /*2f9b0*/  FADD.FTZ R24, R154, R27 ;  /* 0x0000001b9a187221 */ /* 0x004fe20000010000 */
[----:B-----5:R-:W-:-:S06]  /*2f9c0*/  FADD.FTZ R6, R155, R6 ;  /* 0x000000069b067221 */ /* 0x020fcc0000010000 */
[----:B------:R-:W1:Y:S01]  /*2f9d0*/  MUFU.EX2 R12, R12 ;  /* 0x0000000c000c7308 */ /* 0x000e620000000800 */
[----:B------:R-:W-:Y:S01]  /*2f9e0*/  FADD.FTZ R7, R213, R24 ;  /* 0x00000018d5077221 */ /* 0x000fe20000010000 */
[----:B------:R-:W-:-:S06]  /*2f9f0*/  FADD.FTZ R6, R157, R6 ;  /* 0x000000069d067221 */ /* 0x000fcc0000010000 */
[----:B------:R-:W2:Y:S08]  /*2fa00*/  MUFU.EX2 R20, R20 ;  /* 0x0000001400147308 */ /* 0x000eb00000000800 */
[----:B------:R-:W4:Y:S01]  /*2fa10*/  MUFU.EX2 R160, R160 ;  /* 0x000000a000a07308 */ /* 0x000f220000000800 */
[----:B------:R-:W-:Y:S01]  /*2fa20*/  FADD.FTZ R24, R156, R7 ;  /* 0x000000079c187221 */ /* 0x000fe20000010000 */
        /* <DEDUP_REMOVED lines=464> */
[----:B------:R-:W3:Y:S02]  /*31730*/  LD.E R2, desc[UR6][R6.64+0x1f8] ;  /* 0x0001f80606027980 */ /* 0x000ee4000c101900 */
[----:B---3--:R-:W-:-:S05]  /*31740*/  FMUL.FTZ R31, R9, R2 ;  /* 0x00000002091f7220 */ /* 0x008fca0000410000 */
[----:B------:R-:W-:Y:S04]  /*31750*/  ST.E desc[UR4][R6.64+0x1f8], R31 ;  /* 0x0001f81f06007985 */ /* 0x000fe8000c101904 */
[----:B------:R-:W3:Y:S01]  /*31760*/  LD.E R2, desc[UR6][R6.64+0x1fc] ;  /* 0x0001fc0606027980 */ /* 0x000ee2000c101900 */
[----:B------:R-:W-:Y:S01]  /*31770*/  LEA.HI R24, R207, 0x8, RZ, 0x19 ;  /* 0x00000008cf187811 */ /* 0x000fe200078fc8ff */
[----:B---3--:R-:W-:-:S05]  /*31780*/  FMUL.FTZ R9, R9, R2 ;  /* 0x0000000209097220 */ /* 0x008fca0000410000 */
[----:B------:R3:W-:Y:S04]  /*31790*/  ST.E desc[UR4][R6.64+0x1fc], R9 ;  /* 0x0001fc0906007985 */ /* 0x0007e8000c101904 */
[----:B0-----:R-:W4:Y:S01]  /*317a0*/  LDL.64 R2, [R0+0x80] ;  /* 0x0000800000027983 */ /* 0x001f220000100a00 */
[----:B------:R0:W-:Y:S06]  /*317b0*/  BAR.SYNC.DEFER_BLOCKING R24, 0x100 ;  /* 0x000400180000751d */ /* 0x0001ec0000010000 */
[----:B-1----:R-:W5:Y:S04]  /*317c0*/  LDL.64 R26, [R0] ;  /* 0x00000000001a7983 */ /* 0x002f680000100a00 */
[----:B--2---:R-:W2:Y:S04]  /*317d0*/  LDL.64 R28, [R0+0x98] ;  /* 0x00009800001c7983 */ /* 0x004ea80000100a00 */
[----:B---3--:R-:W0:Y:S04]  /*317e0*/  LDL.64 R8, [R0+0x88] ;  /* 0x0000880000087983 */ /* 0x008e280000100a00 */
[----:B----4-:R-:W3:Y:S04]  /*317f0*/  LD.E R31, desc[UR4][R2.64] ;  /* 0x00000004021f7980 */ /* 0x010ee8000c101900 */
[----:B-----5:R-:W4:Y:S04]  /*31800*/  LD.E R27, desc[UR6][R26.64] ;  /* 0x000000061a1b7980 */ /* 0x020f28000c101900 */
[----:B--2---:R-:W4:Y:S04]  /*31810*/  LD.E.64 R6, desc[UR4][R28.64] ;  /* 0x000000041c067980 */ /* 0x004f28000c101b00 */
[----:B---3--:R1:W-:Y:S04]  /*31820*/  ST.E desc[UR8][R2.64], R31 ;  /* 0x0000001f02007985 */ /* 0x0083e8000c101908 */
[----:B------:R-:W2:Y:S04]  /*31830*/  LD.E R33, desc[UR10][R2.64+0x4] ;  /* 0x0000040a02217980 */ /* 0x000ea8000c101900 */
[----:B--2---:R2:W-:Y:S04]  /*31840*/  ST.E desc[UR4][R2.64+0x4], R33 ;  /* 0x0000042102007985 */ /* 0x0045e8000c101904 */
[----:B------:R-:W3:Y:S04]  /*31850*/  LD.E R35, desc[UR6][R2.64+0x8] ;  /* 0x0000080602237980 */ /* 0x000ee8000c101900 */
[----:B---3--:R3:W-:Y:S04]  /*31860*/  ST.E desc[UR4][R2.64+0x8], R35 ;  /* 0x0000082302007985 */ /* 0x0087e8000c101904 */
[----:B------:R-:W5:Y:S04]  /*31870*/  LD.E R37, desc[UR6][R2.64+0xc] ;  /* 0x00000c0602257980 */ /* 0x000f68000c101900 */
[----:B-----5:R-:W-:Y:S04]  /*31880*/  ST.E desc[UR4][R2.64+0xc], R37 ;  /* 0x00000c2502007985 */ /* 0x020fe8000c101904 */
[----:B------:R-:W5:Y:S04]  /*31890*/  LD.E R29, desc[UR6][R2.64+0x10] ;  /* 0x00001006021d7980 */ /* 0x000f68000c101900 */
[----:B-----5:R5:W-:Y:S04]  /*318a0*/  ST.E desc[UR4][R2.64+0x10], R29 ;  /* 0x0000101d02007985 */ /* 0x020be8000c101904 */
[----:B-1----:R-:W4:Y:S04]  /*318b0*/  LD.E R31, desc[UR6][R2.64+0x14] ;  /* 0x00001406021f7980 */ /* 0x002f28000c101900 */
[----:B----4-:R1:W-:Y:S04]  /*318c0*/  ST.E desc[UR4][R2.64+0x14], R31 ;  /* 0x0000141f02007985 */ /* 0x0103e8000c101904 */
[----:B--2---:R-:W2:Y:S04]  /*318d0*/  LD.E R33, desc[UR6][R2.64+0x18] ;  /* 0x0000180602217980 */ /* 0x004ea8000c101900 */
[----:B--2---:R2:W-:Y:S04]  /*318e0*/  ST.E desc[UR4][R2.64+0x18], R33 ;  /* 0x0000182102007985 */ /* 0x0045e8000c101904 */
[----:B---3--:R-:W3:Y:S04]  /*318f0*/  LD.E R35, desc[UR6][R2.64+0x1c] ;  /* 0x00001c0602237980 */ /* 0x008ee8000c101900 */
[----:B---3--:R3:W-:Y:S04]  /*31900*/  ST.E desc[UR4][R2.64+0x1c], R35 ;  /* 0x00001c2302007985 */ /* 0x0087e8000c101904 */
[----:B-----5:R-:W4:Y:S04]  /*31910*/  LD.E R29, desc[UR6][R2.64+0x20] ;  /* 0x00002006021d7980 */ /* 0x020f28000c101900 */
[----:B----4-:R4:W-:Y:S04]  /*31920*/  ST.E desc[UR4][R2.64+0x20], R29 ;  /* 0x0000201d02007985 */ /* 0x0109e8000c101904 */
[----:B-1----:R-:W5:Y:S04]  /*31930*/  LD.E R31, desc[UR6][R2.64+0x24] ;  /* 0x00002406021f7980 */ /* 0x002f68000c101900 */
[----:B-----5:R1:W-:Y:S04]  /*31940*/  ST.E desc[UR4][R2.64+0x24], R31 ;  /* 0x0000241f02007985 */ /* 0x0203e8000c101904 */
[----:B--2---:R-:W2:Y:S04]  /*31950*/  LD.E R33, desc[UR6][R2.64+0x28] ;  /* 0x0000280602217980 */ /* 0x004ea8000c101900 */
[----:B--2---:R2:W-:Y:S04]  /*31960*/  ST.E desc[UR4][R2.64+0x28], R33 ;  /* 0x0000282102007985 */ /* 0x0045e8000c101904 */
[----:B---3--:R-:W3:Y:S04]  /*31970*/  LD.E R35, desc[UR6][R2.64+0x2c] ;  /* 0x00002c0602237980 */ /* 0x008ee8000c101900 */
[----:B---3--:R3:W-:Y:S04]  /*31980*/  ST.E desc[UR4][R2.64+0x2c], R35 ;  /* 0x00002c2302007985 */ /* 0x0087e8000c101904 */
[----:B----4-:R-:W4:Y:S04]  /*31990*/  LD.E R29, desc[UR6][R2.64+0x30] ;  /* 0x00003006021d7980 */ /* 0x010f28000c101900 */
        /* <DEDUP_REMOVED lines=229> */
[----:B---3--:R-:W3:Y:S01]  /*327f0*/  LD.E R35, desc[UR6][R2.64+0x1fc] ;  /* 0x0001fc0602237980 */ /* 0x008ee2000c101900 */
[----:B------:R-:W-:-:S02]  /*32800*/  R2UR UR30, R4 ;  /* 0x00000000041e72ca */ /* 0x000fc400000e0000 */
[C---:B------:R-:W-:Y:S02]  /*32810*/  R2UR UR31, R5.reuse ;  /* 0x00000000051f72ca */ /* 0x040fe400000e0000 */
[C---:B------:R-:W-:Y:S02]  /*32820*/  R2UR UR32, R4.reuse ;  /* 0x00000000042072ca */ /* 0x040fe400000e0000 */
[C---:B------:R-:W-:Y:S02]  /*32830*/  R2UR UR33, R5.reuse ;  /* 0x00000000052172ca */ /* 0x040fe400000e0000 */
[C---:B------:R-:W-:Y:S02]  /*32840*/  R2UR UR34, R4.reuse ;  /* 0x00000000042272ca */ /* 0x040fe400000e0000 */
[----:B------:R-:W-:Y:S01]  /*32850*/  R2UR UR35, R5 ;  /* 0x00000000052372ca */ /* 0x000fe200000e0000 */
[----:B---3--:R3:W-:Y:S04]  /*32860*/  ST.E desc[UR4][R2.64+0x1fc], R35 ;  /* 0x0001fc2302007985 */ /* 0x0087e8000c101904 */
[----:B0-----:R-:W5:Y:S01]  /*32870*/  LD.E R24, desc[UR6][R8.64] ;  /* 0x0000000608187980 */ /* 0x001f62000c101900 */
        /* <DEDUP_REMOVED lines=26> */
[----:B------:R-:W-:Y:S01]  /*32a20*/  IMAD R6, R27, 0xc00, R6 ;  /* 0x00000c001b067824 */ /* 0x000fe200078e0206 */
[----:B------:R-:W-:Y:S01]  /*32a30*/  F2FP.BF16.F32.PACK_AB R152, R25, R152 ;  /* 0x000000981998723e */ /* 0x000fe200000010ff */
[----:B------:R-:W5:Y:S04]  /*32a40*/  LD.E R26, desc[UR34][R2.64+0x8] ;  /* 0x00000822021a7980 */ /* 0x000f68000c101900 */
[----:B------:R-:W5:Y:S04]  /*32a50*/  LD.E R25, desc[UR32][R2.64+0x4] ;  /* 0x0000042002197980 */ /* 0x000f68000c101900 */
[----:B------:R-:W5:Y:S04]  /*32a60*/  LD.E R27, desc[UR46][R2.64+0xc] ;  /* 0x00000c2e021b7980 */ /* 0x000f68000c101900 */
[----:B------:R-:W5:Y:S04]  /*32a70*/  LD.E R28, desc[UR48][R2.64+0x10] ;  /* 0x00001030021c7980 */ /* 0x000f68000c101900 */
[----:B----4-:R-:W4:Y:S04]  /*32a80*/  LD.E R29, desc[UR50][R2.64+0x14] ;  /* 0x00001432021d7980 */ /* 0x010f28000c101900 */
[----:B------:R-:W4:Y:S04]  /*32a90*/  LD.E R30, desc[UR52][R2.64+0x18] ;  /* 0x00001834021e7980 */ /* 0x000f28000c101900 */
[----:B-1----:R-:W4:Y:S04]  /*32aa0*/  LD.E R31, desc[UR54][R2.64+0x1c] ;  /* 0x00001c36021f7980 */ /* 0x002f28000c101900 */
[----:B------:R-:W4:Y:S04]  /*32ab0*/  LD.E R32, desc[UR60][R2.64+0x20] ;  /* 0x0000203c02207980 */ /* 0x000f28000c101900 */
[----:B--2---:R-:W4:Y:S04]  /*32ac0*/  LD.E R33, desc[UR58][R2.64+0x24] ;  /* 0x0000243a02217980 */ /* 0x004f28000c101900 */
[----:B------:R-:W4:Y:S04]  /*32ad0*/  LD.E R34, desc[UR56][R2.64+0x28] ;  /* 0x0000283802227980 */ /* 0x000f28000c101900 */
[----:B---3--:R-:W4:Y:S04]  /*32ae0*/  LD.E R35, desc[UR4][R2.64+0x2c] ;  /* 0x00002c0402237980 */ /* 0x008f28000c101900 */
        /* <DEDUP_REMOVED lines=51> */
[----:B-----5:R-:W-:-:S03]  /*32e20*/  ISETP.NE.U32.AND P1, PT, R24, RZ, PT ;  /* 0x000000ff1800720c */ /* 0x020fc60003f25070 */
        /* <DEDUP_REMOVED lines=66> */
[----:B------:R-:W-:-:S02]  /*33250*/  R2UR UR6, R6 ;  /* 0x00000000060672ca */ /* 0x000fc400000e0000 */
[----:B------:R-:W-:Y:S02]  /*33260*/  R2UR UR7, R7 ;  /* 0x00000000070772ca */ /* 0x000fe400000e0000 */
[----:B------:R-:W-:Y:S02]  /*33270*/  F2FP.BF16.F32.PACK_AB R154, R213, R154 ;  /* 0x0000009ad59a723e */ /* 0x000fe400000010ff */
[----:B------:R-:W-:Y:S02]  /*33280*/  F2FP.BF16.F32.PACK_AB R153, R158, R153 ;  /* 0x000000999e99723e */ /* 0x000fe400000010ff */
[----:B------:R-:W-:Y:S01]  /*33290*/  F2FP.BF16.F32.PACK_AB R155, R157, R155 ;  /* 0x0000009b9d9b723e */ /* 0x000fe200000010ff */
[----:B------:R-:W-:Y:S01]  /*332a0*/  VOTEU.ANY UP0, P1 ;  /* 0x00000000003f7886 */ /* 0x000fe20000800100 */
        /* <DEDUP_REMOVED lines=5081> */
.L_x_12627:
[----:B------:R-:W-:-:S04]  /*47040*/  IMAD.MOV.U32 R213, RZ, RZ, 0x0 ;  /* 0x00000000ffd57424 */ /* 0x000fc800078e00ff */
[----:B01----:R-:W-:Y:S05]  /*47050*/  RET.REL.NODEC R212 `(_ZN7cutlass13device_kernelIN5flash11enable_sm90INS1_16FlashAttnFwdSm90INS1_25CollectiveMainloopFwdSm90ILi2EN4cute5tupleIJNS5_1CILi1EEES8_S8_EEENS6_IJNS7_ILi128EEENS7_ILi96EEENS7_ILi64EEEEEELi256ENS_10bfloat16_tEfNS_4arch4Sm90ELb0ELb1ELb0ELb1ELb0ELb0ELb1ELb1ELb0ELb1ELb0ELb0EEENS1_21CollectiveEpilogueFwdINS6_IJSA_NS7_ILi256EEESB_EEES9_SE_SG_Li256ELb1ELb1ELb0ELb0EEENS1_36VarlenDynamicPersistentTileSchedulerILi128ELi96ELi256ELi128ELb0ELb1ELb1ELb1ELb0ELb1EEEEEEEEEvNT_6ParamsE) ;  /* 0xfffffb8cd4e87950 */ /* 0x003fea0003c3ffff */
.L_x_12605:
[----:B0-----:R0:W1:Y:S02]  /*47060*/  SYNCS.PHASECHK.TRANS64.TRYWAIT P1, [R2+URZ], R3 ;  /* 0x00000003020075a7 */ /* 0x001064000802017f */
[----:B-1----:R-:W-:Y:S05]  /*47070*/  @!P1 NANOSLEEP.SYNCS 0x989680 ;  /* 0x009896800000995d */ /* 0x002fea0003900000 */
[----:B------:R-:W1:Y:S02]  /*47080*/  @!P1 SYNCS.PHASECHK.TRANS64 P1, [R2+URZ], R3 ;  /* 0x00000003020095a7 */ /* 0x000e64000802007f */
[----:B-1----:R-:W-:Y:S05]  /*47090*/  @!P1 BRA `(.L_x_12605) ;  /* 0xfffffffc00f09947 */ /* 0x002fea000383ffff */
[----:B------:R-:W-:Y:S05]  /*470a0*/  BRA `(.L_x_12604) ;  /* 0xfffffe4c00907947 */ /* 0x000fea000383ffff */
.L_x_12612:
[----:B0-----:R0:W1:Y:S02]  /*470b0*/  SYNCS.PHASECHK.TRANS64.TRYWAIT P1, [R8+URZ], R9 ;  /* 0x00000009080075a7 */ /* 0x001064000802017f */
[----:B-1----:R-:W-:Y:S05]  /*470c0*/  @!P1 NANOSLEEP.SYNCS 0x989680 ;  /* 0x009896800000995d */ /* 0x002fea0003900000 */
[----:B------:R-:W1:Y:S02]  /*470d0*/  @!P1 SYNCS.PHASECHK.TRANS64 P1, [R8+URZ], R9 ;  /* 0x00000009080095a7 */ /* 0x000e64000802007f */
[----:B-1----:R-:W-:Y:S05]  /*470e0*/  @!P1 BRA `(.L_x_12612) ;  /* 0xfffffffc00f09947 */ /* 0x002fea000383ffff */
[----:B------:R-:W-:Y:S05]  /*470f0*/  BRA `(.L_x_12611) ;  /* 0xfffffe5400647947 */ /* 0x000fea000383ffff */
.L_x_12628:
        /* <DEDUP_REMOVED lines=16> */
.L_x_15145:


//--------------------- .text._ZN7cutlass13device_kernelIN5flash11enable_sm90INS1_16FlashAttnFwdSm90INS1_25CollectiveMainloopFwdSm90ILi2EN4cute5tupleIJNS5_1CILi1EEES8_S8_EEENS6_IJNS7_ILi128EEENS7_ILi96EEENS7_ILi64EEEEEELi256ENS_10bfloat16_tEfNS_4arch4Sm90ELb0ELb1ELb0ELb1ELb0ELb1ELb1ELb1ELb0ELb1ELb0ELb0EEENS1_21CollectiveEpilogueFwdINS6_IJSA_NS7_ILi256EEESB_EEES9_SE_SG_Li256ELb1ELb1ELb0ELb0EEENS1_36VarlenDynamicPersistentTileSchedulerILi128ELi96ELi256ELi128ELb0ELb1ELb1ELb1ELb0ELb1EEEEEEEEEvNT_6ParamsE --------------------------
	.section	.text._ZN7cutlass13device_kernelIN5flash11enable_sm90INS1_16FlashAttnFwdSm90INS1_25CollectiveMainloopFwdSm90ILi2EN4cute5tupleIJNS5_1CILi1EEES8_S8_EEENS6_IJNS7_ILi128EEENS7_ILi96EEENS7_ILi64EEEEEELi256ENS_10bfloat16_tEfNS_4arch4Sm90ELb0ELb1ELb0ELb1ELb0ELb1ELb1ELb1ELb0ELb1ELb0ELb0EEENS1_21CollectiveEpilogueFwdINS6_IJSA_NS7_ILi256EEESB_EEES9_SE_SG_Li256ELb1ELb1ELb0ELb0EEENS1_36VarlenDynamicPersistentTileSchedulerILi128ELi96ELi256ELi128ELb0ELb1ELb1ELb1ELb0ELb1EEEEEEEEEvNT_6ParamsE,"ax",@progbits
	.align	128
.text._ZN7cutlass13device_kernelIN5flash11enable_sm90INS1_16FlashAttnFwdSm90INS1_25CollectiveMainloopFwdSm90ILi2EN4cute5tupleIJNS5_1CILi1EEES8_S8_EEENS6_IJNS7_ILi128EEENS7_ILi96EEENS7_ILi64EEEEEELi256ENS_10bfloat16_tEfNS_4arch4Sm90ELb0ELb1ELb0ELb1ELb0ELb1ELb1ELb1ELb0ELb1ELb0ELb0EEENS1_21CollectiveEpilogueFwdINS6_IJSA_NS7_ILi256EEESB_EEES9_SE_SG_Li256ELb1ELb1ELb0ELb0EEENS1_36VarlenDynamicPersistentTileSchedulerILi128ELi96ELi256ELi128ELb0ELb1ELb1ELb1ELb0ELb1EEEEEEEEEvNT_6ParamsE:
        .type           _ZN7cutlass13device_kernelIN5flash11enable_sm90INS1_16FlashAttnFwdSm90INS1_25CollectiveMainloopFwdSm90ILi2EN4cute5tupleIJNS5_1CILi1EEES8_S8_EEENS6_IJNS7_ILi128EEENS7_ILi96EEENS7_ILi64EEEEEELi256ENS_10bfloat16_tEfNS_4arch4Sm90ELb0ELb1ELb0ELb1ELb0ELb1ELb1ELb1ELb0ELb1ELb0ELb0EEENS1_21CollectiveEpilogueFwdINS6_IJSA_NS7_ILi256EEESB_EEES9_SE_SG_Li256ELb1ELb1ELb0ELb0EEENS1_36VarlenDynamicPersistentTileSchedulerILi128ELi96ELi256ELi128ELb0ELb1ELb1ELb1ELb0ELb1EEEEEEEEEvNT_6ParamsE,@function
        .size           _ZN7cutlass13device_kernelIN5flash11enable_sm90INS1_16FlashAttnFwdSm90INS1_25CollectiveMainloopFwdSm90ILi2EN4cute5tupleIJNS5_1CILi1EEES8_S8_EEENS6_IJNS7_ILi128EEENS7_ILi96EEENS7_ILi64EEEEEELi256ENS_10bfloat16_tEfNS_4arch4Sm90ELb0ELb1ELb0ELb1ELb0ELb1ELb1ELb1ELb0ELb1ELb0ELb0EEENS1_21CollectiveEpilogueFwdINS6_IJSA_NS7_ILi256EEESB_EEES9_SE_SG_Li256ELb1ELb1ELb0ELb0EEENS1_36VarlenDynamicPersistentTileSchedulerILi128ELi96ELi256ELi128ELb0ELb1ELb1ELb1ELb0ELb1EEEEEEEEEvNT_6ParamsE,(.L_x_15147 - _ZN7cutlass13device_kernelIN5flash11enable_sm90INS1_16FlashAttnFwdSm90INS1_25CollectiveMainloopFwdSm90ILi2EN4cute5tupleIJNS5_1CILi1EEES8_S8_EEENS6_IJNS7_ILi128EEENS7_ILi96EEENS7_ILi64EEEEEELi256ENS_10bfloat16_tEfNS_4arch4Sm90ELb0ELb1ELb0ELb1ELb0ELb1ELb1ELb1ELb0ELb1ELb0ELb0EEENS1_21CollectiveEpilogueFwdINS6_IJSA_NS7_ILi256EEESB_EEES9_SE_SG_Li256ELb1ELb1ELb0ELb0EEENS1_36VarlenDynamicPersistentTileSchedulerILi128ELi96ELi256ELi128ELb0ELb1ELb1ELb1ELb0ELb1EEEEEEEEEvNT_6ParamsE)
        .other          _ZN7cutlass13device_kernelIN5flash11enable_sm90INS1_16FlashAttnFwdSm90INS1_25CollectiveMainloopFwdSm90ILi2EN4cute5tupleIJNS5_1CILi1EEES8_S8_EEENS6_IJNS7_ILi128EEENS7_ILi96EEENS7_ILi64EEEEEELi256ENS_10bfloat16_tEfNS_4arch4Sm90ELb0ELb1ELb0ELb1ELb0ELb1ELb1ELb1ELb0ELb1ELb0ELb0EEENS1_21CollectiveEpilogueFwdINS6_IJSA_NS7_ILi256EEESB_EEES9_SE_SG_Li256ELb1ELb1ELb0ELb0EEENS1_36VarlenDynamicPersistentTileSchedulerILi128ELi96ELi256ELi128ELb0ELb1ELb1ELb1ELb0ELb1EEEEEEEEEvNT_6ParamsE,@"STO_CUDA_ENTRY STV_DEFAULT"
_ZN7cutlass13device_kernelIN5flash11enable_sm90INS1_16FlashAttnFwdSm90INS1_25CollectiveMainloopFwdSm90ILi2EN4cute5tupleIJNS5_1CILi1EEES8_S8_EEENS6_IJNS7_ILi128EEENS7_ILi96EEENS7_ILi64EEEEEELi256ENS_10bfloat16_tEfNS_4arch4Sm90ELb0ELb1ELb0ELb1ELb0ELb1ELb1ELb1ELb0ELb1ELb0ELb0EEENS1_21CollectiveEpilogueFwdINS6_IJSA_NS7_ILi256EEESB_EEES9_SE_SG_Li256ELb1ELb1ELb0ELb0EEENS1_36VarlenDynamicPersistentTileSchedulerILi128ELi96ELi256ELi128ELb0ELb1ELb1ELb1ELb0ELb1EEEEEEEEEvNT_6ParamsE:
[----:B------:R-:W0:Y:S02]  /*0000*/  LDC R1, c[0x0][0x28] ;  /* 0x00000a00ff017b82 */ /* 0x000e240000000800 */
[----:B0-----:R-:W-:-:S05]  /*0010*/  VIADD R1, R1, 0xfffffb20 ;  /* 0xfffffb2001017836 */ /* 0x001fca0000000000 */
[----:B------:R-:W-:Y:S01]  /*0020*/  R2UR UR4, R1 ;  /* 0x00000000010472ca */ /* 0x000fe200000e0000 */
[----:B------:R-:W0:Y:S01]  /*0030*/  S2R R3, SR_TID.X ;  /* 0x0000000000037919 */ /* 0x000e220000002100 */
[----:B------:R-:W-:Y:S01]  /*0040*/  ELECT P0, URZ, PT ;  /* 0x00000000003f782f */ /* 0x000fe20003800000 */
[----:B------:R-:W-:Y:S01]  /*0050*/  BSSY B0, `(.L_x_12629) ;  /* 0x0000018000007945 */ /* 0x000fe20003800000 */
[----:B------:R-:W-:Y:S01]  /*0060*/  ULDC UR37, c[0x0][0x20] ;  /* 0x0000080000257ab9 */ /* 0x000fe20000000800 */
[----:B------:R-:W-:-:S08]  /*0070*/  ULDC UR36, c[0x0][0x24] ;  /* 0x0000090000247ab9 */ /* 0x000fd00000000800 */
[----:B------:R-:W-:-:S04]  /*0080*/  UIADD3 UR37, UP0, UR4, UR37, URZ ;  /* 0x0000002504257290 */ /* 0x000fc8000ff1e03f */
[----:B------:R-:W-:Y:S01]  /*0090*/  UIADD3.X UR36, URZ, UR36, URZ, UP0, !UPT ;  /* 0x000000243f247290 */ /* 0x000fe200087fe43f */
        /* <DEDUP_REMOVED lines=19> */
.L_x_12630:
[----:B------:R-:W-:Y:S05]  /*01d0*/  BSYNC B0 ;  /* 0x0000000000007941 */ /* 0x000fea0003800000 */
.L_x_12629:
        /* <DEDUP_REMOVED lines=43> */
.L_x_12631:
        /* <DEDUP_REMOVED lines=22> */
.L_x_12632:
        /* <DEDUP_REMOVED lines=18> */
.L_x_12633:
        /* <DEDUP_REMOVED lines=22> */
.L_x_12634:
        /* <DEDUP_REMOVED lines=22> */
.L_x_12635:
[----:B------:R-:W-:Y:S01]  /*09d0*/  PLOP3.LUT P0, PT, PT, PT, UP0, 0x80, 0x0 ;  /* 0x000000000000781c */ /* 0x000fe20003f0f008 */
[----:B------:R-:W-:Y:S01]  /*09e0*/  UMOV UR38, 0x1 ;  /* 0x0000000100267882 */ /* 0x000fe20000000000 */
[----:B------:R-:W-:Y:S01]  /*09f0*/  NOP ;  /* 0x0000000000007918 */ /* 0x000fe20000000000 */
[----:B------:R-:W-:Y:S01]  /*0a00*/  USEL UR38, UR38, 0x2, !UP0 ;  /* 0x0000000226267887 */ /* 0x000fe2000c000000 */
[----:B------:R-:W-:Y:S01]  /*0a10*/  BSSY B9, `(.L_x_12636) ;  /* 0x00035e2000097945 */ /* 0x000fe20003800000 */
[----:B------:R-:W-:Y:S01]  /*0a20*/  ULDC.64 UR42, c[0x0][0x208] ;  /* 0x00008200002a7ab9 */ /* 0x000fe20000000a00 */
[----:B------:R-:W-:Y:S02]  /*0a30*/  IMAD.U32 R18, RZ, RZ, UR37 ;  /* 0x00000025ff127e24 */ /* 0x000fe4000f8e00ff */
[----:B------:R-:W-:Y:S01]  /*0a40*/  IMAD.U32 R19, RZ, RZ, UR36 ;  /* 0x00000024ff137e24 */ /* 0x000fe2000f8e00ff */
[----:B0123--:R-:W-:Y:S06]  /*0a50*/  BAR.SYNC.DEFER_BLOCKING 0x0 ;  /* 0x0000000000007b1d */ /* 0x00ffec0000010000 */
[----:B------:R-:W-:Y:S05]  /*0a60*/  @!P0 BRA `(.L_x_12637) ;  /* 0x000002d000108947 */ /* 0x000fea0003800000 */
.L_x_12638:
[----:B------:R-:W-:-:S08]  /*0a70*/  NOP ;  /* 0x0000000000007918 */ /* 0x000fd00000000000 */
[----:B------:R-:W0:Y:S02]  /*0a80*/  USETMAXREG.TRY_ALLOC.CTAPOOL UP0, 0xf0 ;  /* 0x000000f0000079c8 */ /* 0x000e240008000600 */
[----:B0-----:R-:W-:-:S13]  /*0a90*/  PLOP3.LUT P0, PT, PT, PT, UP0, 0x80, 0x0 ;  /* 0x000000000000781c */ /* 0x001fda0003f0f008 */
[----:B------:R-:W-:Y:S05]  /*0aa0*/  @!P0 BRA `(.L_x_12638) ;  /* 0xfffffffc00f08947 */ /* 0x000fea000383ffff */
[----:B------:R-:W2:Y:S01]  /*0ab0*/  LDL.LU R2, [R1+0x48c] ;  /* 0x00048c0001027983 */ /* 0x000ea20000300800 */
[----:B------:R-:W0:Y:S01]  /*0ac0*/  S2UR UR5, SR_CgaCtaId ;  /* 0x00000000000579c3 */ /* 0x000e220000008800 */
[----:B------:R-:W-:Y:S01]  /*0ad0*/  UMOV UR4, 0x400 ;  /* 0x0000040000047882 */ /* 0x000fe20000000000 */
[----:B------:R-:W-:Y:S01]  /*0ae0*/  UIADD3 UR39, UP0, UR37, 0x210, URZ ;  /* 0x0000021025277890 */ /* 0x000fe2000ff1e03f */
[----:B------:R-:W1:Y:S01]  /*0af0*/  S2R R0, SR_TID.X ;  /* 0x0000000000007919 */ /* 0x000e620000002100 */
[----:B------:R-:W-:Y:S02]  /*0b00*/  UIADD3 UR46, UP1, UR37, 0x21c, URZ ;  /* 0x0000021c252e7890 */ /* 0x000fe4000ff3e03f */
[----:B------:R-:W-:Y:S01]  /*0b10*/  UIADD3.X UR47, URZ, UR36, URZ, UP0, !UPT ;  /* 0x000000243f2f7290 */ /* 0x000fe200087fe43f */
[----:B------:R-:W-:Y:S01]  /*0b20*/  STL.64 [R1+0x210], RZ ;  /* 0x000210ff01007387 */ /* 0x000fe20000100a00 */
[----:B------:R-:W-:-:S03]  /*0b30*/  UIADD3.X UR48, URZ, UR36, URZ, UP1, !UPT ;  /* 0x000000243f307290 */ /* 0x000fc60008ffe43f */
[----:B------:R-:W-:Y:S04]  /*0b40*/  STL [R1+0x218], RZ ;  /* 0x000218ff01007387 */ /* 0x000fe80000100800 */
[----:B------:R-:W-:Y:S01]  /*0b50*/  STL [R1+0x21c], RZ ;  /* 0x00021cff01007387 */ /* 0x000fe20000100800 */
[----:B0-----:R-:W-:-:S06]  /*0b60*/  ULEA UR4, UR5, UR4, 0x18 ;  /* 0x0000000405047291 */ /* 0x001fcc000f8ec03f */
[----:B------:R-:W-:Y:S01]  /*0b70*/  IMAD.U32 R144, RZ, RZ, UR4 ;  /* 0x00000004ff907e24 */ /* 0x000fe2000f8e00ff */
[----:B------:R-:W-:Y:S06]  /*0b80*/  BAR.ARV 0x8, 0x180 ;  /* 0x0206000000007b1d */ /* 0x000fec0000002000 */
[----:B-1----:R-:W-:Y:S01]  /*0b90*/  SHF.R.U32.HI R11, RZ, 0x7, R0 ;  /* 0x00000007ff0b7819 */ /* 0x002fe20000011600 */
[----:B------:R-:W-:-:S03]  /*0ba0*/  ULDC UR4, c[0x0][0xd3c] ;  /* 0x00034f0000047ab9 */ /* 0x000fc60000000800 */
[----:B------:R-:W-:-:S13]  /*0bb0*/  ISETP.NE.AND P0, PT, R11, 0x1, PT ;  /* 0x000000010b00780c */ /* 0x000fda0003f05270 */
[----:B------:R-:W-:Y:S08]  /*0bc0*/  @!P0 BAR.ARV 0x9, 0x100 ;  /* 0x0244000000008b1d */ /* 0x000ff00000002000 */
[----:B------:R-:W-:Y:S06]  /*0bd0*/  BAR.SYNC.DEFER_BLOCKING 0x5, 0x180 ;  /* 0x0146000000007b1d */ /* 0x000fec0000010000 */
[----:B------:R-:W0:Y:S02]  /*0be0*/  LDS.128 R120, [R144+0x324d0] ;  /* 0x0324d00090787984 */ /* 0x000e240000000c00 */
[----:B------:R-:W-:Y:S06]  /*0bf0*/  BAR.ARV 0x4, 0x180 ;  /* 0x0106000000007b1d */ /* 0x000fec0000002000 */
[----:B--2---:R-:W-:-:S04]  /*0c00*/  LOP3.LUT R2, R2, 0xffefffff, RZ, 0xc0, !PT ;  /* 0xffefffff02027812 */ /* 0x004fc800078ec0ff */
[----:B------:R-:W-:Y:S02]  /*0c10*/  @P0 LOP3.LUT R2, R2, 0x100000, RZ, 0xfc, !PT ;  /* 0x0010000002020812 */ /* 0x000fe400078efcff */
[----:B0-----:R-:W-:-:S03]  /*0c20*/  ISETP.GE.AND P0, PT, R123, UR4, PT ;  /* 0x000000047b007c0c */ /* 0x001fc6000bf06270 */
[----:B------:R4:W-:Y:S10]  /*0c30*/  STL [R1+0x48c], R2 ;  /* 0x00048c0201007387 */ /* 0x0009f40000100800 */
[----:B----4-:R-:W-:Y:S05]  /*0c40*/  @P0 BRA `(.L_x_12639) ;  /* 0x0000035800f80947 */ /* 0x010fea0003800000 */
[----:B------:R-:W-:Y:S01]  /*0c50*/  VIADD R222, R0, 0xffffff80 ;  /* 0xffffff8000de7836 */ /* 0x000fe20000000000 */
[C---:B------:R-:W-:Y:S01]  /*0c60*/  IADD3 R219, -R11.reuse, 0xb, RZ ;  /* 0x0000000b0bdb7810 */ /* 0x040fe20007ffe1ff */
[----:B------:R-:W-:Y:S02]  /*0c70*/  VIADD R214, R11, 0x8 ;  /* 0x000000080bd67836 */ /* 0x000fe40000000000 */
[----:B------:R-:W-:Y:S01]  /*0c80*/  IMAD.MOV.U32 R152, RZ, RZ, RZ ;  /* 0x000000ffff987224 */ /* 0x000fe200078e00ff */
[----:B------:R-:W-:Y:S01]  /*0c90*/  SHF.R.S32.HI R3, RZ, 0x1f, R222 ;  /* 0x0000001fff037819 */ /* 0x000fe200000114de */
[----:B------:R-:W-:-:S03]  /*0ca0*/  IMAD.MOV.U32 R157, RZ, RZ, RZ ;  /* 0x000000ffff9d7224 */ /* 0x000fc600078e00ff */
[CC--:B------:R-:W-:Y:S02]  /*0cb0*/  LEA.HI R0, R3.reuse, R222.reuse, RZ, 0x7 ;  /* 0x000000de03007211 */ /* 0x0c0fe400078f38ff */
[CC--:B------:R-:W-:Y:S02]  /*0cc0*/  LEA.HI R7, R3.reuse, R222.reuse, RZ, 0x4 ;  /* 0x000000de03077211 */ /* 0x0c0fe400078f20ff */
[----:B------:R-:W-:Y:S02]  /*0cd0*/  LOP3.LUT R229, R0, 0xffffff80, RZ, 0xc0, !PT ;  /* 0xffffff8000e57812 */ /* 0x000fe400078ec0ff */
[----:B------:R-:W-:Y:S02]  /*0ce0*/  SHF.R.S32.HI R231, RZ, 0x7, R0 ;  /* 0x00000007ffe77819 */ /* 0x000fe40000011400 */
[----:B------:R-:W-:Y:S01]  /*0cf0*/  LEA.HI R8, R3, R222, RZ, 0x5 ;  /* 0x000000de03087211 */ /* 0x000fe200078f28ff */
[----:B------:R-:W-:Y:S01]  /*0d00*/  IMAD.IADD R229, R222, 0x1, -R229 ;  /* 0x00000001dee57824 */ /* 0x000fe200078e0ae5 */
[----:B------:R-:W-:-:S02]  /*0d10*/  LEA.HI R0, R0, R231, RZ, 0x1 ;  /* 0x000000e700007211 */ /* 0x000fc400078f08ff */
[----:B------:R-:W-:Y:S02]  /*0d20*/  SHF.R.S32.HI R10, RZ, 0x4, R7 ;  /* 0x00000004ff0a7819 */ /* 0x000fe40000011407 */
        /* <DEDUP_REMOVED lines=9> */
[C---:B------:R-:W-:Y:S02]  /*0dc0*/  LOP3.LUT R9, R7.reuse, 0x3fffff0, RZ, 0xc0, !PT ;  /* 0x03fffff007097812 */ /* 0x040fe400078ec0ff */
[----:B------:R-:W-:Y:S02]  /*0dd0*/  LOP3.LUT R6, R6, 0xfffffff8, RZ, 0xc0, !PT ;  /* 0xfffffff806067812 */ /* 0x000fe400078ec0ff */
[----:B------:R-:W-:Y:S01]  /*0de0*/  LEA.HI R7, R7, R10, RZ, 0x1 ;  /* 0x0000000a07077211 */ /* 0x000fe200078f08ff */
[----:B------:R-:W-:Y:S01]  /*0df0*/  IMAD.IADD R9, R222, 0x1, -R9 ;  /* 0x00000001de097824 */ /* 0x000fe200078e0a09 */
[----:B------:R-:W-:Y:S01]  /*0e00*/  SHF.R.S32.HI R8, RZ, 0x5, R8 ;  /* 0x00000005ff087819 */ /* 0x000fe20000011408 */
[----:B------:R-:W-:Y:S01]  /*0e10*/  IMAD.IADD R5, R5, 0x1, -R6 ;  /* 0x0000000105057824 */ /* 0x000fe200078e0a06 */
[----:B------:R-:W-:-:S02]  /*0e20*/  LOP3.LUT R7, R7, 0x1ffffffe, RZ, 0xc0, !PT ;  /* 0x1ffffffe07077812 */ /* 0x000fc400078ec0ff */
[----:B------:R-:W-:Y:S01]  /*0e30*/  LOP3.LUT R4, R4, 0x7ffffffc, RZ, 0xc0, !PT ;  /* 0x7ffffffc04047812 */ /* 0x000fe200078ec0ff */
[----:B------:R-:W-:Y:S02]  /*0e40*/  IMAD R5, R2, 0x10, R5 ;  /* 0x0000001002057824 */ /* 0x000fe400078e0205 */
[----:B------:R-:W-:Y:S02]  /*0e50*/  IMAD.IADD R7, R10, 0x1, -R7 ;  /* 0x000000010a077824 */ /* 0x000fe400078e0a07 */
[----:B------:R-:W-:Y:S01]  /*0e60*/  IMAD R220, R0, 0x40, R5 ;  /* 0x0000004000dc7824 */ /* 0x000fe200078e0205 */
[CC--:B------:R-:W-:Y:S01]  /*0e70*/  LEA.HI R0, R3.reuse, R222.reuse, RZ, 0x2 ;  /* 0x000000de03007211 */ /* 0x0c0fe200078f10ff */
[C---:B------:R-:W-:Y:S01]  /*0e80*/  IMAD R6, R8.reuse, 0x10, R9 ;  /* 0x0000001008067824 */ /* 0x040fe200078e0209 */
[----:B------:R-:W-:Y:S01]  /*0e90*/  LEA.HI R3, R3, R222, RZ, 0x3 ;  /* 0x000000de03037211 */ /* 0x000fe200078f18ff */
[----:B------:R-:W-:Y:S01]  /*0ea0*/  IMAD.SHL.U32 R167, R8, 0x200, RZ ;  /* 0x0000020008a77824 */ /* 0x000fe200078e00ff */
[----:B------:R-:W-:Y:S01]  /*0eb0*/  LOP3.LUT R225, R0, 0xfffffffc, RZ, 0xc0, !PT ;  /* 0xfffffffc00e17812 */ /* 0x000fe200078ec0ff */
[----:B------:R-:W-:Y:S01]  /*0ec0*/  IMAD R6, R6, 0x8, R7 ;  /* 0x0000000806067824 */ /* 0x000fe200078e0207 */
[----:B------:R-:W-:Y:S01]  /*0ed0*/  SHF.R.S32.HI R153, RZ, 0x2, R0 ;  /* 0x00000002ff997819 */ /* 0x000fe20000011400 */
[----:B------:R-:W-:Y:S01]  /*0ee0*/  IMAD.IADD R4, R229, 0x1, -R4 ;  /* 0x00000001e5047824 */ /* 0x000fe200078e0a04 */
[----:B------:R-:W-:Y:S01]  /*0ef0*/  SHF.R.S32.HI R0, RZ, 0x1f, R0 ;  /* 0x0000001fff007819 */ /* 0x000fe20000011400 */
[----:B------:R-:W-:Y:S01]  /*0f00*/  IMAD.IADD R225, R222, 0x1, -R225 ;  /* 0x00000001dee17824 */ /* 0x000fe200078e0ae1 */
[----:B------:R-:W-:Y:S01]  /*0f10*/  SHF.R.S32.HI R223, RZ, 0x3, R3 ;  /* 0x00000003ffdf7819 */ /* 0x000fe20000011403 */
[----:B------:R-:W-:Y:S01]  /*0f20*/  VIADD R156, R153, 0x40 ;  /* 0x00000040999c7836 */ /* 0x000fe20000000000 */
[----:B------:R-:W-:Y:S01]  /*0f30*/  LEA.HI R0, R0, R153, RZ, 0x3 ;  /* 0x0000009900007211 */ /* 0x000fe200078f18ff */
[----:B------:R-:W-:Y:S01]  /*0f40*/  IMAD.SHL.U32 R22, R225, 0x8, RZ ;  /* 0x00000008e1167824 */ /* 0x000fe200078e00ff */
[----:B------:R-:W-:Y:S01]  /*0f50*/  LOP3.LUT R3, R3, 0xfffffff8, RZ, 0xc0, !PT ;  /* 0xfffffff803037812 */ /* 0x000fe200078ec0ff */
[----:B------:R-:W-:Y:S01]  /*0f60*/  IMAD.SHL.U32 R172, R156, 0x40, RZ ;  /* 0x000000409cac7824 */ /* 0x000fe200078e00ff */
[----:B------:R-:W-:Y:S01]  /*0f70*/  LOP3.LUT R0, R0, 0xfffffff8, RZ, 0xc0, !PT ;  /* 0xfffffff800007812 */ /* 0x000fe200078ec0ff */
[C---:B------:R-:W-:Y:S01]  /*0f80*/  IMAD.SHL.U32 R154, R225.reuse, 0x4, RZ ;  /* 0x00000004e19a7824 */ /* 0x040fe200078e00ff */
[----:B------:R-:W-:Y:S01]  /*0f90*/  LEA.HI R2, R225, R225, RZ, 0x1 ;  /* 0x000000e1e1027211 */ /* 0x000fe200078f08ff */
[----:B------:R-:W-:Y:S01]  /*0fa0*/  IMAD.IADD R224, R222, 0x1, -R3 ;  /* 0x00000001dee07824 */ /* 0x000fe200078e0a03 */
[----:B------:R-:W-:Y:S01]  /*0fb0*/  SHF.R.S32.HI R3, RZ, 0x1f, R156 ;  /* 0x0000001fff037819 */ /* 0x000fe2000001149c */
[----:B------:R-:W-:Y:S01]  /*0fc0*/  IMAD.IADD R227, R153, 0x1, -R0 ;  /* 0x0000000199e37824 */ /* 0x000fe200078e0a00 */
[----:B------:R-:W-:Y:S01]  /*0fd0*/  LOP3.LUT R2, R2, 0x1ffffffe, RZ, 0xc0, !PT ;  /* 0x1ffffffe02027812 */ /* 0x000fe200078ec0ff */
[----:B------:R-:W-:Y:S01]  /*0fe0*/  IMAD.SHL.U32 R161, R224, 0x8, RZ ;  /* 0x00000008e0a17824 */ /* 0x000fe200078e00ff */
[----:B------:R-:W-:Y:S01]  /*0ff0*/  LEA.HI R0, R3, R156, RZ, 0x3 ;  /* 0x0000009c03007211 */ /* 0x000fe200078f18ff */
[----:B------:R-:W-:Y:S01]  /*1000*/  IMAD.SHL.U32 R166, R227, 0x40, RZ ;  /* 0x00000040e3a67824 */ /* 0x000fe200078e00ff */
[----:B------:R-:W-:Y:S01]  /*1010*/  LOP3.LUT R172, R172, 0x1c0, RZ, 0xc0, !PT ;  /* 0x000001c0acac7812 */ /* 0x000fe200078ec0ff */
[----:B------:R-:W-:Y:S01]  /*1020*/  IMAD.IADD R3, R225, 0x1, -R2 ;  /* 0x00000001e1037824 */ /* 0x000fe200078e0a02 */
[----:B------:R-:W-:Y:S01]  /*1030*/  SHF.R.S32.HI R159, RZ, 0x1f, R153 ;  /* 0x0000001fff9f7819 */ /* 0x000fe20000011499 */
[----:B------:R-:W-:Y:S01]  /*1040*/  IMAD.SHL.U32 R0, R0, 0x40, RZ ;  /* 0x0000004000007824 */ /* 0x000fe200078e00ff */
[----:B------:R-:W-:Y:S01]  /*1050*/  LOP3.LUT R166, R166, 0x1c0, RZ, 0xc0, !PT ;  /* 0x000001c0a6a67812 */ /* 0x000fe200078ec0ff */
[----:B------:R-:W-:Y:S01]  /*1060*/  VIADD R158, R154, 0x10 ;  /* 0x000000109a9e7836 */ /* 0x000fe20000000000 */
[----:B------:R-:W-:Y:S01]  /*1070*/  SHF.R.U32.HI R174, RZ, 0x3, R172 ;  /* 0x00000003ffae7819 */ /* 0x000fe200000116ac */
[C---:B------:R-:W-:Y:S01]  /*1080*/  VIADD R163, R161.reuse, 0x40 ;  /* 0x00000040a1a37836 */ /* 0x040fe20000000000 */
[--C-:B------:R-:W-:Y:S01]  /*1090*/  LOP3.LUT R2, R172, 0x38, R22.reuse, 0xf8, !PT ;  /* 0x00000038ac027812 */ /* 0x100fe200078ef816 */
[C---:B------:R-:W-:Y:S01]  /*10a0*/  VIADD R162, R161.reuse, 0x80 ;  /* 0x00000080a1a27836 */ /* 0x040fe20000000000 */
[----:B------:R-:W-:Y:S01]  /*10b0*/  LOP3.LUT R175, R0, 0xfffffe00, RZ, 0xc0, !PT ;  /* 0xfffffe0000af7812 */ /* 0x000fe200078ec0ff */
[----:B------:R-:W-:Y:S01]  /*10c0*/  VIADD R164, R161, 0xc0 ;  /* 0x000000c0a1a47836 */ /* 0x000fe20000000000 */
[----:B------:R-:W-:Y:S01]  /*10d0*/  LOP3.LUT R230, R166, 0x18, R22, 0xf8, !PT ;  /* 0x00000018a6e67812 */ /* 0x000fe200078ef816 */
[----:B------:R-:W-:Y:S01]  /*10e0*/  IMAD R224, R224, 0x20, R223 ;  /* 0x00000020e0e07824 */ /* 0x000fe200078e02df */
[----:B------:R-:W-:Y:S01]  /*10f0*/  SHF.R.U32.HI R173, RZ, 0x3, R166 ;  /* 0x00000003ffad7819 */ /* 0x000fe200000116a6 */
[----:B------:R-:W-:Y:S01]  /*1100*/  IMAD.SHL.U32 R234, R6, 0x8, RZ ;  /* 0x0000000806ea7824 */ /* 0x000fe200078e00ff */
[----:B------:R-:W-:Y:S01]  /*1110*/  LOP3.LUT R5, R175, R2, R174, 0xf6, !PT ;  /* 0x00000002af057212 */ /* 0x000fe200078ef6ae */
[----:B------:R-:W-:Y:S01]  /*1120*/  IMAD.SHL.U32 R221, R4, 0x2, RZ ;  /* 0x0000000204dd7824 */ /* 0x000fe200078e00ff */
[----:B------:R-:W-:Y:S01]  /*1130*/  LOP3.LUT R230, R230, R173, RZ, 0x3c, !PT ;  /* 0x000000ade6e67212 */ /* 0x000fe200078e3cff */
[----:B------:R-:W-:Y:S01]  /*1140*/  IMAD R232, R3, 0x8, R220 ;  /* 0x0000000803e87824 */ /* 0x000fe200078e02dc */
[----:B------:R-:W-:Y:S01]  /*1150*/  SHF.R.S32.HI R176, RZ, 0x1f, R156 ;  /* 0x0000001fffb07819 */ /* 0x000fe2000001149c */
[----:B------:R-:W-:Y:S01]  /*1160*/  IMAD R228, R5, 0x2, R144 ;  /* 0x0000000205e47824 */ /* 0x000fe200078e0290 */
[----:B------:R-:W-:-:S02]  /*1170*/  SHF.R.S32.HI R23, RZ, 0x1f, R22 ;  /* 0x0000001fff177819 */ /* 0x000fc40000011416 */
[----:B------:R-:W-:Y:S02]  /*1180*/  SHF.R.S32.HI R218, RZ, 0x1f, R161 ;  /* 0x0000001fffda7819 */ /* 0x000fe400000114a1 */
[----:B------:R-:W-:Y:S02]  /*1190*/  SHF.R.S32.HI R226, RZ, 0x1f, R158 ;  /* 0x0000001fffe27819 */ /* 0x000fe4000001149e */
[----:B------:R-:W-:Y:S02]  /*11a0*/  SHF.R.S32.HI R217, RZ, 0x1f, R163 ;  /* 0x0000001fffd97819 */ /* 0x000fe400000114a3 */
[----:B------:R-:W-:Y:S02]  /*11b0*/  SHF.R.S32.HI R216, RZ, 0x1f, R162 ;  /* 0x0000001fffd87819 */ /* 0x000fe400000114a2 */
[----:B------:R-:W-:Y:S02]  /*11c0*/  SHF.R.S32.HI R215, RZ, 0x1f, R164 ;  /* 0x0000001fffd77819 */ /* 0x000fe400000114a4 */
[----:B------:R-:W-:-:S07]  /*11d0*/  LOP3.LUT R160, R230, R167, RZ, 0xfc, !PT ;  /* 0x000000a7e6a07212 */ /* 0x000fce00078efcff */
.L_x_12858:
        /* <DEDUP_REMOVED lines=12> */
[----:B------:R-:W1:Y:S01]  /*12a0*/  @P1 LDC.64 R2, c[0x0][0xb20] ;  /* 0x0002c800ff021b82 */ /* 0x000e620000000a00 */
[----:B------:R-:W-:Y:S01]  /*12b0*/  ISETP.NE.AND.EX P0, PT, RZ, UR5, PT, P0 ;  /* 0x00000005ff007c0c */ /* 0x000fe2000bf05300 */
[----:B0--3--:R-:W-:-:S06]  /*12c0*/  IMAD.WIDE R8, R123, 0x4, R4 ;  /* 0x000000047b087825 */ /* 0x009fcc00078e0204 */
        /* <DEDUP_REMOVED lines=28> */
.L_x_12640:
        /* <DEDUP_REMOVED lines=10> */
.L_x_12641:
[----:B------:R-:W-:Y:S05]  /*1530*/  @!P0 BRA `(.L_x_12642) ;  /* 0x00000000000c8947 */ /* 0x000fea0003800000 */
[----:B------:R-:W2:Y:S04]  /*1540*/  LDG.E R3, desc[UR42][R8.64] ;  /* 0x0000002a08037981 */ /* 0x000ea8000c1e1900 */
[----:B------:R-:W2:Y:S02]  /*1550*/  LDG.E R28, desc[UR42][R8.64+0x4] ;  /* 0x0000042a081c7981 */ /* 0x000ea4000c1e1900 */
[----:B--2---:R-:W-:-:S07]  /*1560*/  IMAD.IADD R28, R28, 0x1, -R3 ;  /* 0x000000011c1c7824 */ /* 0x004fce00078e0a03 */
.L_x_12642:
[----:B------:R-:W-:Y:S01]  /*1570*/  ULDC.64 UR4, c[0x0][0xb08] ;  /* 0x0002c20000047ab9 */ /* 0x000fe20000000a00 */
[----:B------:R-:W1:Y:S01]  /*1580*/  LDC R8, c[0x0][0x448] ;  /* 0x00011200ff087b82 */ /* 0x000e620000000800 */
[----:B------:R-:W-:-:S04]  /*1590*/  ISETP.NE.U32.AND P0, PT, RZ, UR4, PT ;  /* 0x00000004ff007c0c */ /* 0x000fc8000bf05070 */
[----:B------:R-:W-:Y:S01]  /*15a0*/  ISETP.NE.AND.EX P0, PT, RZ, UR5, PT, P0 ;  /* 0x00000005ff007c0c */ /* 0x000fe2000bf05300 */
[----:B------:R-:W-:Y:S02]  /*15b0*/  ULDC.64 UR4, c[0x0][0xb28] ;  /* 0x0002ca0000047ab9 */ /* 0x000fe40000000a00 */
[----:B------:R-:W-:Y:S01]  /*15c0*/  ISETP.NE.U32.AND P1, PT, RZ, UR4, PT ;  /* 0x00000004ff007c0c */ /* 0x000fe2000bf25070 */
[----:B0----5:R-:W-:Y:S01]  /*15d0*/  IMAD.MOV.U32 R2, RZ, RZ, R28 ;  /* 0x000000ffff027224 */ /* 0x021fe200078e001c */
[----:B------:R-:W0:Y:S02]  /*15e0*/  LDC.64 R12, c[0x0][0xad8] ;  /* 0x0002b600ff0c7b82 */ /* 0x000e240000000a00 */
[----:B------:R-:W-:-:S06]  /*15f0*/  ISETP.NE.AND.EX P1, PT, RZ, UR5, PT, P1 ;  /* 0x00000005ff007c0c */ /* 0x000fcc000bf25310 */
[----:B------:R-:W2:Y:S08]  /*1600*/  @P0 LDC.64 R4, c[0x0][0xb08] ;  /* 0x0002c200ff040b82 */ /* 0x000eb00000000a00 */
[----:B------:R-:W3:Y:S01]  /*1610*/  @P1 LDC.64 R6, c[0x0][0xb28] ;  /* 0x0002ca00ff061b82 */ /* 0x000ee20000000a00 */
[----:B--2---:R-:W-:-:S05]  /*1620*/  @P0 IMAD.WIDE R4, R123, 0x4, R4 ;  /* 0x000000047b040825 */ /* 0x004fca00078e0204 */
[----:B------:R-:W2:Y:S04]  /*1630*/  @P0 LDG.E R0, desc[UR42][R4.64] ;  /* 0x0000002a04000981 */ /* 0x000ea8000c1e1900 */
[----:B------:R-:W2:Y:S01]  /*1640*/  @P0 LDG.E R3, desc[UR42][R4.64+0x4] ;  /* 0x0000042a04030981 */ /* 0x000ea2000c1e1900 */
[----:B---3--:R-:W-:-:S05]  /*1650*/  @P1 IMAD.WIDE R6, R123, 0x4, R6 ;  /* 0x000000047b061825 */ /* 0x008fca00078e0206 */
[----:B------:R3:W5:Y:S01]  /*1660*/  @P1 LDG.E R2, desc[UR42][R6.64] ;  /* 0x0000002a06021981 */ /* 0x000762000c1e1900 */
[----:B-1----:R-:W-:Y:S01]  /*1670*/  ISETP.NE.AND P1, PT, R8, 0x1, PT ;  /* 0x000000010800780c */ /* 0x002fe20003f25270 */
[----:B------:R-:W-:Y:S01]  /*1680*/  IMAD.SHL.U32 R191, R121, 0x80, RZ ;  /* 0x0000008079bf7824 */ /* 0x000fe200078e00ff */
[----:B0-----:R-:W-:Y:S01]  /*1690*/  ISETP.GE.AND P2, PT, R13, 0x1, PT ;  /* 0x000000010d00780c */ /* 0x001fe20003f46270 */
[----:B------:R-:W-:-:S10]  /*16a0*/  IMAD.IADD R11, R28, 0x1, -R11 ;  /* 0x000000011c0b7824 */ /* 0x000fd400078e0a0b */
[----:B------:R-:W0:Y:S08]  /*16b0*/  @P1 LDC R8, c[0x0][0x44c] ;  /* 0x00011300ff081b82 */ /* 0x000e300000000800 */
[----:B------:R-:W1:Y:S01]  /*16c0*/  @P1 LDC R9, c[0x0][0x450] ;  /* 0x00011400ff091b82 */ /* 0x000e620000000800 */
[----:B--2---:R-:W-:Y:S02]  /*16d0*/  @P0 IMAD.IADD R56, R3, 0x1, -R0 ;  /* 0x0000000103380824 */ /* 0x004fe400078e0a00 */
[----:B------:R-:W-:-:S02]  /*16e0*/  VIADD R3, R191, 0x7f ;  /* 0x0000007fbf037836 */ /* 0x000fc40000000000 */
[----:B------:R-:W-:Y:S02]  /*16f0*/  IMAD.IADD R25, R11, 0x1, R56 ;  /* 0x000000010b197824 */ /* 0x000fe400078e0238 */
[----:B0-----:R-:W-:-:S03]  /*1700*/  @P1 IMAD.HI.U32 R4, R3, R8, RZ ;  /* 0x0000000803041227 */ /* 0x001fc600078e00ff */
[C---:B------:R-:W-:Y:S01]  /*1710*/  IADD3 R179, R25.reuse, 0x1, -R24 ;  /* 0x0000000119b37810 */ /* 0x040fe20007ffe818 */
[----:B------:R-:W-:Y:S01]  /*1720*/  VIADD R0, R25, 0x5f ;  /* 0x0000005f19007836 */ /* 0x000fe20000000000 */
[----:B-1----:R-:W-:-:S03]  /*1730*/  @P1 SHF.R.U32.HI R3, RZ, R9, R4 ;  /* 0x00000009ff031219 */ /* 0x002fc60000011604 */
[----:B------:R-:W-:-:S04]  /*1740*/  IMAD.HI R0, R0, 0x2aaaaaab, RZ ;  /* 0x2aaaaaab00007827 */ /* 0x000fc800078e02ff */
[----:B---3--:R-:W-:Y:S01]  /*1750*/  IMAD.IADD R7, R179, 0x1, R3 ;  /* 0x00000001b3077824 */ /* 0x008fe200078e0203 */
[----:B------:R-:W-:-:S04]  /*1760*/  SHF.R.U32.HI R177, RZ, 0x1f, R0 ;  /* 0x0000001fffb17819 */ /* 0x000fc80000011600 */
        /* <DEDUP_REMOVED lines=14> */
.L_x_12645:
[----:B------:R-:W-:-:S13]  /*1850*/  ISETP.NE.AND P0, PT, R13, 0x1, PT ;  /* 0x000000010d00780c */ /* 0x000fda0003f05270 */
[----:B------:R-:W0:Y:S02]  /*1860*/  @P0 LDC.64 R4, c[0x0][0xae0] ;  /* 0x0002b800ff040b82 */ /* 0x000e240000000a00 */
[----:B0-----:R-:W-:-:S05]  /*1870*/  @P0 IMAD.HI.U32 R4, R3, R4, RZ ;  /* 0x0000000403040227 */ /* 0x001fca00078e00ff */
[----:B------:R-:W-:-:S07]  /*1880*/  @P0 SHF.R.U32.HI R3, RZ, R5, R4 ;  /* 0x00000005ff030219 */ /* 0x000fce0000011604 */
.L_x_12646:
[----:B------:R-:W-:Y:S05]  /*1890*/  BSYNC B0 ;  /* 0x0000000000007941 */ /* 0x000fea0003800000 */
.L_x_12644:
[----:B------:R-:W-:-:S05]  /*18a0*/  IMAD R3, R3, R13, R13 ;  /* 0x0000000d03037224 */ /* 0x000fca00078e020d */
[----:B------:R-:W-:-:S07]  /*18b0*/  VIMNMX R0, R0, R3, PT ;  /* 0x0000000300007248 */ /* 0x000fce0003fe0100 */
.L_x_12643:
        /* <DEDUP_REMOVED lines=20> */
.L_x_12649:
[----:B------:R-:W-:-:S13]  /*1a00*/  ISETP.NE.AND P0, PT, R13, 0x1, PT ;  /* 0x000000010d00780c */ /* 0x000fda0003f05270 */
[----:B------:R-:W0:Y:S02]  /*1a10*/  @P0 LDC.64 R6, c[0x0][0xae0] ;  /* 0x0002b800ff060b82 */ /* 0x000e240000000a00 */
[----:B0-----:R-:W-:-:S05]  /*1a20*/  @P0 IMAD.HI.U32 R6, R3, R6, RZ ;  /* 0x0000000603060227 */ /* 0x001fca00078e00ff */
[----:B------:R-:W-:-:S07]  /*1a30*/  @P0 SHF.R.U32.HI R3, RZ, R7, R6 ;  /* 0x00000007ff030219 */ /* 0x000fce0000011606 */
.L_x_12650:
[----:B------:R-:W-:Y:S05]  /*1a40*/  BSYNC B0 ;  /* 0x0000000000007941 */ /* 0x000fea0003800000 */
.L_x_12648:
[----:B------:R-:W-:-:S05]  /*1a50*/  IMAD R3, R3, R13, RZ ;  /* 0x0000000d03037224 */ /* 0x000fca00078e02ff */
[----:B------:R-:W-:-:S07]  /*1a60*/  VIMNMX R4, R4, R3, !PT ;  /* 0x0000000304047248 */ /* 0x000fce0007fe0100 */
.L_x_12647:
        /* <DEDUP_REMOVED lines=44> */
.L_x_12653:
[----:B------:R-:W-:Y:S05]  /*1d30*/  BSYNC B6 ;  /* 0x0000000000067941 */ /* 0x000fea0003800000 */
.L_x_12652:
        /* <DEDUP_REMOVED lines=20> */
.L_x_12655:
[----:B------:R-:W-:Y:S05]  /*1e80*/  BSYNC B6 ;  /* 0x0000000000067941 */ /* 0x000fea0003800000 */
.L_x_12654:
        /* <DEDUP_REMOVED lines=8> */
[----:B------:R-:W-:Y:S01]  /*1f10*/  SHF.R.S32.HI R11, RZ, 0x1f, R122 ;  /* 0x0000001fff0b7819 */ /* 0x000fe2000001147a */
[C---:B------:R-:W-:Y:S02]  /*1f20*/  VIADD R60, R22.reuse, 0x20 ;  /* 0x00000020163c7836 */ /* 0x040fe40000000000 */
[----:B------:R-:W2:Y:S08]  /*1f30*/  LDC R35, c[0x0][0x3f4] ;  /* 0x0000fd00ff237b82 */ /* 0x000eb00000000800 */
[----:B------:R-:W3:Y:S01]  /*1f40*/  @P0 LDC.64 R4, c[0x0][0xaf0] ;  /* 0x0002bc00ff040b82 */ /* 0x000ee20000000a00 */
[----:B------:R-:W-:-:S07]  /*1f50*/  VIADD R10, R22, 0xc0 ;  /* 0x000000c0160a7836 */ /* 0x000fce0000000000 */
[----:B------:R-:W4:Y:S08]  /*1f60*/  LDC.64 R52, c[0x0][0x408] ;  /* 0x00010200ff347b82 */ /* 0x000f300000000a00 */
[----:B------:R-:W2:Y:S01]  /*1f70*/  LDC.64 R48, c[0x0][0x3f8] ;  /* 0x0000fe00ff307b82 */ /* 0x000ea20000000a00 */
        /* <DEDUP_REMOVED lines=8> */
[----:B------:R-:W-:Y:S01]  /*2000*/  VIADD R61, R22, 0x80 ;  /* 0x00000080163d7836 */ /* 0x000fe20000000000 */
[----:B------:R-:W-:Y:S01]  /*2010*/  ISETP.NE.AND P6, PT, R20, 0x1, PT ;  /* 0x000000011400780c */ /* 0x000fe20003fc5270 */
[----:B------:R-:W-:Y:S01]  /*2020*/  IMAD R3, R54, R9, R0 ;  /* 0x0000000936037224 */ /* 0x000fe200078e0200 */
[----:B------:R-:W-:Y:S01]  /*2030*/  SHF.R.S32.HI R155, RZ, 0x1f, R154 ;  /* 0x0000001fff9b7819 */ /* 0x000fe2000001149a */
[----:B------:R-:W-:Y:S01]  /*2040*/  VIADD R62, R22, 0xa0 ;  /* 0x000000a0163e7836 */ /* 0x000fe20000000000 */
[----:B-----5:R-:W-:Y:S01]  /*2050*/  SHF.R.S32.HI R63, RZ, 0x1f, R2 ;  /* 0x0000001fff3f7819 */ /* 0x020fe20000011402 */
[----:B------:R-:W-:Y:S01]  /*2060*/  IMAD.IADD R7, R7, 0x1, R3 ;  /* 0x0000000107077824 */ /* 0x000fe200078e0203 */
[----:B------:R-:W-:Y:S01]  /*2070*/  SHF.L.U64.HI R64, R8, 0x6, R9 ;  /* 0x0000000608407819 */ /* 0x000fe20000010209 */
[----:B------:R-:W-:Y:S01]  /*2080*/  IMAD R3, R11, UR4, RZ ;  /* 0x000000040b037c24 */ /* 0x000fe2000f8e02ff */
[----:B--2---:R-:W-:Y:S01]  /*2090*/  SHF.L.U64.HI R66, R48, 0x6, R49 ;  /* 0x0000000630427819 */ /* 0x004fe20000010231 */
[----:B---3--:R-:W-:Y:S01]  /*20a0*/  IMAD.WIDE.U32 R4, R122, UR4, R6 ;  /* 0x000000047a047c25 */ /* 0x008fe2000f8e0006 */
[----:B----4-:R-:W-:-:S03]  /*20b0*/  SHF.L.U64.HI R68, R52, 0x6, R53 ;  /* 0x0000000634447819 */ /* 0x010fc60000010235 */
[----:B------:R-:W-:Y:S01]  /*20c0*/  IMAD R3, R122, UR5, R3 ;  /* 0x000000057a037c24 */ /* 0x000fe2000f8e0203 */
[----:B------:R-:W-:Y:S01]  /*20d0*/  ULDC.64 UR4, c[0x0][0x310] ;  /* 0x0000c40000047ab9 */ /* 0x000fe20000000a00 */
[----:B------:R-:W-:-:S04]  /*20e0*/  IMAD.WIDE.U32 R6, R153, R8, R22 ;  /* 0x0000000899067225 */ /* 0x000fc800078e0016 */
[----:B------:R-:W-:Y:S02]  /*20f0*/  IMAD.IADD R5, R5, 0x1, R3 ;  /* 0x0000000105057824 */ /* 0x000fe400078e0203 */
[----:B------:R-:W-:Y:S02]  /*2100*/  IMAD R20, R159, R52, RZ ;  /* 0x000000349f147224 */ /* 0x000fe400078e02ff */
[----:B------:R-:W-:Y:S02]  /*2110*/  IMAD.MOV.U32 R70, RZ, RZ, 0x20 ;  /* 0x00000020ff467424 */ /* 0x000fe400078e00ff */
[----:B------:R-:W-:Y:S02]  /*2120*/  IMAD R33, R153, R53, R20 ;  /* 0x0000003599217224 */ /* 0x000fe400078e0214 */
[----:B------:R-:W-:Y:S02]  /*2130*/  IMAD.SHL.U32 R65, R8, 0x40, RZ ;  /* 0x0000004008417824 */ /* 0x000fe400078e00ff */
[----:B------:R-:W-:-:S02]  /*2140*/  IMAD R75, R49, 0x60, RZ ;  /* 0x00000060314b7824 */ /* 0x000fc400078e02ff */
[----:B------:R-:W-:Y:S02]  /*2150*/  IMAD.SHL.U32 R67, R48, 0x40, RZ ;  /* 0x0000004030437824 */ /* 0x000fe400078e00ff */
[----:B------:R-:W-:Y:S02]  /*2160*/  IMAD.U32 R71, RZ, RZ, UR38 ;  /* 0x00000026ff477e24 */ /* 0x000fe4000f8e00ff */
[----:B------:R-:W-:Y:S02]  /*2170*/  IMAD.SHL.U32 R69, R52, 0x40, RZ ;  /* 0x0000004034457824 */ /* 0x000fe400078e00ff */
[----:B------:R-:W-:Y:S01]  /*2180*/  IMAD.SHL.U32 R72, R35, 0x2, RZ ;  /* 0x0000000223487824 */ /* 0x000fe200078e00ff */
[----:B------:R-:W-:Y:S02]  /*2190*/  LOP3.LUT R71, R71, 0x1, RZ, 0xfc, !PT ;  /* 0x0000000147477812 */ /* 0x000fe400078efcff */
[----:B------:R-:W-:Y:S02]  /*21a0*/  SHF.R.S32.HI R0, RZ, 0x1f, R123 ;  /* 0x0000001fff007819 */ /* 0x000fe4000001147b */
[----:B------:R-:W-:-:S02]  /*21b0*/  SEL R123, R123, RZ, !P0 ;  /* 0x000000ff7b7b7207 */ /* 0x000fc40004000000 */
[----:B------:R-:W-:-:S03]  /*21c0*/  SEL R14, R0, RZ, !P0 ;  /* 0x000000ff000e7207 */ /* 0x000fc60004000000 */
[----:B------:R-:W-:-:S04]  /*21d0*/  IMAD.WIDE.U32 R4, R123, UR4, R4 ;  /* 0x000000047b047c25 */ /* 0x000fc8000f8e0004 */
[----:B------:R-:W-:-:S04]  /*21e0*/  IMAD R0, R14, UR4, RZ ;  /* 0x000000040e007c24 */ /* 0x000fc8000f8e02ff */
[----:B------:R-:W-:Y:S01]  /*21f0*/  IMAD R59, R123, UR5, R0 ;  /* 0x000000057b3b7c24 */ /* 0x000fe2000f8e0200 */
[----:B------:R-:W-:Y:S05]  /*2200*/  @!P6 WARPSYNC.ALL ;  /* 0x000000000000e948 */ /* 0x000fea0003800000 */
[----:B------:R-:W-:Y:S01]  /*2210*/  ULDC UR4, c[0x0][0x320] ;  /* 0x0000c80000047ab9 */ /* 0x000fe20000000800 */
[----:B------:R-:W-:Y:S01]  /*2220*/  IMAD R0, R159, R8, RZ ;  /* 0x000000089f007224 */ /* 0x000fe200078e02ff */
[----:B------:R-:W-:Y:S01]  /*2230*/  @!P6 BAR.SYNC.DEFER_BLOCKING 0x9, 0x100 ;  /* 0x024400000000eb1d */ /* 0x000fe20000010000 */
[----:B------:R-:W-:Y:S01]  /*2240*/  ISETP.GE.AND P1, PT, R60, UR4, PT ;  /* 0x000000043c007c0c */ /* 0x000fe2000bf26270 */
[----:B------:R-:W-:Y:S01]  /*2250*/  IMAD.IADD R59, R5, 0x1, R59 ;  /* 0x00000001053b7824 */ /* 0x000fe200078e023b */
[----:B------:R-:W-:Y:S01]  /*2260*/  ISETP.GE.AND P0, PT, R22, UR4, PT ;  /* 0x0000000416007c0c */ /* 0x000fe2000bf06270 */
[----:B------:R-:W-:Y:S01]  /*2270*/  IMAD R57, R153, R9, R0 ;  /* 0x0000000999397224 */ /* 0x000fe200078e0200 */
[----:B------:R-:W-:Y:S01]  /*2280*/  SEL R3, RZ, 0xffffffff, P1 ;  /* 0xffffffffff037807 */ /* 0x000fe20000800000 */
[----:B------:R-:W-:Y:S01]  /*2290*/  ULDC.64 UR6, c[0x0][0x330] ;  /* 0x0000cc0000067ab9 */ /* 0x000fe20000000a00 */
[----:B------:R-:W-:Y:S01]  /*22a0*/  IADD3 R58, P1, R4, R6, RZ ;  /* 0x00000006043a7210 */ /* 0x000fe20007f3e0ff */
[----:B------:R-:W-:Y:S01]  /*22b0*/  VIADD R6, R22, 0xe0 ;  /* 0x000000e016067836 */ /* 0x000fe20000000000 */
[----:B------:R-:W-:Y:S01]  /*22c0*/  SEL R0, RZ, 0x1, P0 ;  /* 0x00000001ff007807 */ /* 0x000fe20000000000 */
[----:B------:R-:W-:Y:S01]  /*22d0*/  IMAD.SHL.U32 R3, R3, 0x2, RZ ;  /* 0x0000000203037824 */ /* 0x000fe200078e00ff */
[----:B------:R-:W-:Y:S01]  /*22e0*/  IADD3.X R57, R59, R7, R57, P1, !PT ;  /* 0x000000073b397210 */ /* 0x000fe20000ffe439 */
[----:B------:R-:W-:Y:S01]  /*22f0*/  IMAD R7, R11, UR6, RZ ;  /* 0x000000060b077c24 */ /* 0x000fe2000f8e02ff */
[----:B------:R-:W-:-:S02]  /*2300*/  ISETP.GE.AND P1, PT, R10, UR4, PT ;  /* 0x000000040a007c0c */ /* 0x000fc4000bf26270 */
[----:B------:R-:W-:Y:S01]  /*2310*/  LOP3.LUT R10, R3, 0x2, R0, 0xe2, !PT ;  /* 0x00000002030a7812 */ /* 0x000fe200078ee200 */
[----:B------:R-:W-:Y:S01]  /*2320*/  VIADD R3, R22, 0x40 ;  /* 0x0000004016037836 */ /* 0x000fe20000000000 */
[----:B------:R-:W-:Y:S01]  /*2330*/  ISETP.GE.AND P3, PT, R6, UR4, PT ;  /* 0x0000000406007c0c */ /* 0x000fe2000bf66270 */
[----:B------:R-:W-:Y:S01]  /*2340*/  VIADD R0, R22, 0x60 ;  /* 0x0000006016007836 */ /* 0x000fe20000000000 */
[----:B------:R-:W-:Y:S01]  /*2350*/  SEL R20, RZ, 0x40, P1 ;  /* 0x00000040ff147807 */ /* 0x000fe20000800000 */
[C---:B------:R-:W-:Y:S01]  /*2360*/  IMAD R13, R122.reuse, UR7, R7 ;  /* 0x000000077a0d7c24 */ /* 0x040fe2000f8e0207 */
[----:B------:R-:W-:Y:S01]  /*2370*/  ISETP.GE.AND P0, PT, R3, UR4, PT ;  /* 0x0000000403007c0c */ /* 0x000fe2000bf06270 */
[----:B------:R-:W-:Y:S01]  /*2380*/  IMAD.WIDE.U32 R6, R122, UR6, R22 ;  /* 0x000000067a067c25 */ /* 0x000fe2000f8e0016 */
[----:B------:R-:W-:Y:S01]  /*2390*/  ISETP.GE.AND P2, PT, R0, UR4, PT ;  /* 0x0000000400007c0c */ /* 0x000fe2000bf46270 */
[----:B------:R-:W-:Y:S01]  /*23a0*/  ULDC.64 UR6, c[0x0][0x338] ;  /* 0x0000ce0000067ab9 */ /* 0x000fe20000000a00 */
[----:B------:R-:W-:Y:S01]  /*23b0*/  SEL R11, RZ, 0x4, P0 ;  /* 0x00000004ff0b7807 */ /* 0x000fe20000000000 */
[----:B------:R-:W-:Y:S01]  /*23c0*/  IMAD.IADD R7, R7, 0x1, R13 ;  /* 0x0000000107077824 */ /* 0x000fe200078e020d */
[----:B------:R-:W-:Y:S01]  /*23d0*/  SEL R12, RZ, 0x8, P2 ;  /* 0x00000008ff0c7807 */ /* 0x000fe20001000000 */
[----:B------:R-:W-:Y:S01]  /*23e0*/  IMAD R13, R14, UR6, RZ ;  /* 0x000000060e0d7c24 */ /* 0x000fe2000f8e02ff */
[----:B------:R-:W-:Y:S01]  /*23f0*/  ISETP.GE.AND P0, PT, R61, UR4, PT ;  /* 0x000000043d007c0c */ /* 0x000fe2000bf06270 */
[----:B------:R-:W-:Y:S01]  /*2400*/  IMAD.WIDE.U32 R14, R153, R48, R22 ;  /* 0x00000030990e7225 */ /* 0x000fe200078e0016 */
[----:B------:R-:W-:-:S02]  /*2410*/  LOP3.LUT R10, R12, R10, R11, 0xfe, !PT ;  /* 0x0000000a0c0a7212 */ /* 0x000fc400078efe0b */
[----:B------:R-:W-:Y:S01]  /*2420*/  SEL R11, RZ, 0x10, P0 ;  /* 0x00000010ff0b7807 */ /* 0x000fe20000000000 */
[C---:B------:R-:W-:Y:S01]  /*2430*/  IMAD R85, R123.reuse, UR7, R13 ;  /* 0x000000077b557c24 */ /* 0x040fe2000f8e020d */
[----:B------:R-:W-:Y:S01]  /*2440*/  ISETP.GE.AND P0, PT, R22, R35, PT ;  /* 0x000000231600720c */ /* 0x000fe20003f06270 */
[----:B------:R-:W-:Y:S01]  /*2450*/  IMAD.WIDE.U32 R6, R123, UR6, R6 ;  /* 0x000000067b067c25 */ /* 0x000fe2000f8e0006 */
[----:B------:R-:W-:Y:S01]  /*2460*/  ISETP.GE.AND P2, PT, R62, UR4, PT ;  /* 0x000000043e007c0c */ /* 0x000fe2000bf46270 */
[----:B------:R-:W-:Y:S01]  /*2470*/  ULDC UR4, c[0x0][0x2f4] ;  /* 0x0000bd0000047ab9 */ /* 0x000fe20000000800 */
[----:B------:R-:W-:Y:S01]  /*2480*/  SEL R29, R35, RZ, P0 ;  /* 0x000000ff231d7207 */ /* 0x000fe20000000000 */
[----:B------:R-:W-:Y:S01]  /*2490*/  IMAD.IADD R85, R7, 0x1, R85 ;  /* 0x0000000107557824 */ /* 0x000fe200078e0255 */
[----:B------:R-:W-:Y:S02]  /*24a0*/  SEL R12, RZ, 0x20, P2 ;  /* 0x00000020ff0c7807 */ /* 0x000fe40001000000 */
[----:B------:R-:W-:Y:S01]  /*24b0*/  LOP3.LUT P1, RZ, R227, 0x4, RZ, 0xc0, !PT ;  /* 0x00000004e3ff7812 */ /* 0x000fe2000782c0ff */
[----:B------:R-:W-:Y:S01]  /*24c0*/  IMAD.IADD R29, R22, 0x1, R29 ;  /* 0x00000001161d7824 */ /* 0x000fe200078e021d */
[----:B------:R-:W-:Y:S01]  /*24d0*/  LOP3.LUT R21, R12, R10, R11, 0xfe, !PT ;  /* 0x0000000a0c157212 */ /* 0x000fe200078efe0b */
[----:B------:R-:W-:Y:S01]  /*24e0*/  IMAD R10, R159, R48, RZ ;  /* 0x000000309f0a7224 */ /* 0x000fe200078e02ff */
[C---:B------:R-:W-:Y:S01]  /*24f0*/  IADD3 R54, P2, R153.reuse, R54, RZ ;  /* 0x0000003699367210 */ /* 0x040fe20007f5e0ff */
[----:B------:R-:W-:Y:S01]  /*2500*/  IMAD.WIDE.U32 R12, R153, R52, R154 ;  /* 0x00000034990c7225 */ /* 0x000fe200078e009a */
[----:B------:R-:W-:-:S02]  /*2510*/  LOP3.LUT R87, R21, R20, RZ, 0xfc, !PT ;  /* 0x0000001415577212 */ /* 0x000fc400078efcff */
[----:B------:R-:W-:Y:S01]  /*2520*/  SHF.R.S32.HI R20, RZ, 0x1f, R29 ;  /* 0x0000001fff147819 */ /* 0x000fe2000001141d */
[----:B------:R-:W-:Y:S01]  /*2530*/  IMAD R31, R153, R49, R10 ;  /* 0x00000031991f7224 */ /* 0x000fe200078e020a */
[----:B------:R-:W-:Y:S01]  /*2540*/  SEL R70, R70, 0xffffffe0, !P1 ;  /* 0xffffffe046467807 */ /* 0x000fe20004800000 */
[----:B------:R-:W-:Y:S01]  /*2550*/  IMAD.IADD R13, R13, 0x1, R33 ;  /* 0x000000010d0d7824 */ /* 0x000fe200078e0221 */
[----:B------:R-:W-:Y:S01]  /*2560*/  LEA.HI R29, R20, R29, RZ, 0x3 ;  /* 0x0000001d141d7211 */ /* 0x000fe200078f18ff */
[-C--:B------:R-:W-:Y:S01]  /*2570*/  IMAD R20, R63, R48.reuse, RZ ;  /* 0x000000303f147224 */ /* 0x080fe200078e02ff */
[----:B------:R-:W-:Y:S01]  /*2580*/  SEL R86, RZ, 0xffffff80, P3 ;  /* 0xffffff80ff567807 */ /* 0x000fe20001800000 */
[----:B------:R-:W-:Y:S01]  /*2590*/  IMAD.IADD R15, R31, 0x1, R15 ;  /* 0x000000011f0f7824 */ /* 0x000fe200078e020f */
[----:B------:R-:W-:Y:S01]  /*25a0*/  LOP3.LUT R81, R29, 0xfffffff8, RZ, 0xc0, !PT ;  /* 0xfffffff81d517812 */ /* 0x000fe200078ec0ff */
[----:B------:R-:W-:Y:S01]  /*25b0*/  IMAD.WIDE.U32 R10, R153, R48, R154 ;  /* 0x00000030990a7225 */ /* 0x000fe200078e009a */
[----:B------:R-:W-:-:S02]  /*25c0*/  LOP3.LUT R86, R87, 0x80, R86, 0xc8, !PT ;  /* 0x0000008057567812 */ /* 0x000fc400078ec856 */
[----:B------:R-:W-:Y:S01]  /*25d0*/  SHF.R.S32.HI R80, RZ, 0x3, R29 ;  /* 0x00000003ff507819 */ /* 0x000fe2000001141d */
[C---:B------:R-:W-:Y:S01]  /*25e0*/  IMAD R33, R2.reuse, R49, R20 ;  /* 0x0000003102217224 */ /* 0x040fe200078e0214 */
[----:B------:R-:W-:Y:S01]  /*25f0*/  SHF.R.S32.HI R82, RZ, 0x1f, R81 ;  /* 0x0000001fff527819 */ /* 0x000fe20000011451 */
[----:B------:R-:W-:Y:S01]  /*2600*/  IMAD.WIDE.U32 R20, R2, R48, R14 ;  /* 0x0000003002147225 */ /* 0x000fe200078e000e */
[----:B------:R-:W-:Y:S02]  /*2610*/  ISETP.GE.AND P1, PT, R22, UR4, PT ;  /* 0x0000000416007c0c */ /* 0x000fe4000bf26270 */
[----:B------:R-:W-:Y:S01]  /*2620*/  LOP3.LUT R87, R87, 0x40, RZ, 0xc0, !PT ;  /* 0x0000004057577812 */ /* 0x000fe200078ec0ff */
[-C--:B------:R-:W-:Y:S01]  /*2630*/  IMAD.WIDE.U32 R50, R2, R52.reuse, R12 ;  /* 0x0000003402327225 */ /* 0x080fe200078e000c */
[--C-:B------:R-:W-:Y:S02]  /*2640*/  LOP3.LUT R12, R166, 0x38, R29.reuse, 0xf8, !PT ;  /* 0x00000038a60c7812 */ /* 0x100fe400078ef81d */
[----:B------:R-:W-:Y:S01]  /*2650*/  LOP3.LUT R13, R172, 0x38, R29, 0xf8, !PT ;  /* 0x00000038ac0d7812 */ /* 0x000fe200078ef81d */
[----:B------:R-:W-:Y:S01]  /*2660*/  IMAD.IADD R11, R11, 0x1, R31 ;  /* 0x000000010b0b7824 */ /* 0x000fe200078e021f */
[----:B------:R-:W-:Y:S01]  /*2670*/  LOP3.LUT R12, R12, R173, RZ, 0x3c, !PT ;  /* 0x000000ad0c0c7212 */ /* 0x000fe200078e3cff */
[----:B------:R-:W-:Y:S01]  /*2680*/  IMAD R14, R63, R52, RZ ;  /* 0x000000343f0e7224 */ /* 0x000fe200078e02ff */
[----:B------:R-:W-:Y:S01]  /*2690*/  LOP3.LUT R84, R13, R174, RZ, 0x3c, !PT ;  /* 0x000000ae0d547212 */ /* 0x000fe200078e3cff */
[----:B------:R-:W-:-:S02]  /*26a0*/  IMAD R31, R9, 0x60, RZ ;  /* 0x00000060091f7824 */ /* 0x000fc400078e02ff */
[----:B------:R-:W-:-:S04]  /*26b0*/  IMAD.WIDE.U32 R10, R2, R48, R10 ;  /* 0x00000030020a7225 */ /* 0x000fc800078e000a */
[----:B------:R-:W-:Y:S02]  /*26c0*/  IMAD R15, R53, 0x60, RZ ;  /* 0x00000060350f7824 */ /* 0x000fe400078e02ff */
[----:B------:R-:W-:Y:S02]  /*26d0*/  IMAD R79, R2, R53, R14 ;  /* 0x00000035024f7224 */ /* 0x000fe400078e020e */
        /* <DEDUP_REMOVED lines=13> */
[----:B------:R-:W-:-:S07]  /*27b0*/  IMAD.IADD R84, R175, 0x1, R84 ;  /* 0x00000001af547824 */ /* 0x000fce00078e0254 */
.L_x_12707:
[----:B0-----:R-:W0:Y:S01]  /*27c0*/  LDC.64 R90, c[0x0][0x2e8] ;  /* 0x0000ba00ff5a7b82 */ /* 0x001e220000000a00 */
        /* <DEDUP_REMOVED lines=19> */
[----:B------:R-:W-:Y:S02]  /*2900*/  LEA.HI.X R33, R12, R91, R13, 0x1, P3 ;  /* 0x0000005b0c217211 */ /* 0x000fe400018f0c0d */
[----:B-1----:R-:W-:Y:S02]  /*2910*/  ISETP.GE.AND P3, PT, R95, 0x1, PT ;  /* 0x000000015f00780c */ /* 0x002fe40003f66270 */
[----:B------:R-:W-:Y:S02]  /*2920*/  ISETP.GT.AND P4, PT, R26, R27, PT ;  /* 0x0000001b1a00720c */ /* 0x000fe40003f84270 */
[----:B------:R-:W-:Y:S02]  /*2930*/  LEA.HI.X R35, R14, R91, R15, 0x1, P5 ;  /* 0x0000005b0e237211 */ /* 0x000fe400028f0c0f */
[----:B------:R-:W-:-:S07]  /*2940*/  P2R R89, PR, RZ, 0x10 ;  /* 0x00000010ff597803 */ /* 0x000fce0000000000 */
[----:B------:R-:W-:Y:S05]  /*2950*/  @!P3 BRA `(.L_x_12657) ;  /* 0x0000002800dcb947 */ /* 0x000fea0003800000 */
[----:B------:R-:W-:Y:S01]  /*2960*/  ULDC.U8 UR4, c[0x0][0x410] ;  /* 0x0001040000047ab9 */ /* 0x000fe20000000000 */
[-C--:B------:R-:W-:Y:S01]  /*2970*/  IMAD R13, R75, R26.reuse, RZ ;  /* 0x0000001a4b0d7224 */ /* 0x080fe200078e02ff */
[----:B------:R-:W-:Y:S01]  /*2980*/  ISETP.NE.AND P3, PT, RZ, UR4, PT ;  /* 0x00000004ff007c0c */ /* 0x000fe2000bf65270 */
[----:B------:R-:W-:Y:S02]  /*2990*/  IMAD R15, R76, R26, RZ ;  /* 0x0000001a4c0f7224 */ /* 0x000fe400078e02ff */
[----:B------:R-:W-:Y:S02]  /*29a0*/  IMAD R98, R26, -0x60, R56 ;  /* 0xffffffa01a627824 */ /* 0x000fe400078e0238 */
[C---:B------:R-:W-:Y:S02]  /*29b0*/  IMAD R13, R28.reuse, R48, R13 ;  /* 0x000000301c0d7224 */ /* 0x040fe400078e020d */
[----:B------:R-:W-:Y:S01]  /*29c0*/  IMAD R15, R28, R52, R15 ;  /* 0x000000341c0f7224 */ /* 0x000fe200078e020f */
[----:B------:R-:W-:Y:S01]  /*29d0*/  VIMNMX R98, R98, 0x60, PT ;  /* 0x0000006062627848 */ /* 0x000fe20003fe0100 */
[----:B------:R-:W-:-:S04]  /*29e0*/  IMAD.WIDE.U32 R42, R48, R26, RZ ;  /* 0x0000001a302a7225 */ /* 0x000fc800078e00ff */
        /* <DEDUP_REMOVED lines=32> */
.L_x_12660:
[----:B------:R-:W-:Y:S05]  /*2bf0*/  BSYNC B1 ;  /* 0x0000000000017941 */ /* 0x000fea0003800000 */
.L_x_12659:
[----:B------:R-:W-:Y:S01]  /*2c00*/  ISETP.GE.AND P5, PT, R156, R98, PT ;  /* 0x000000629c00720c */ /* 0x000fe20003fa6270 */
[----:B------:R-:W-:Y:S01]  /*2c10*/  BSSY B1, `(.L_x_12661) ;  /* 0x000001b000017945 */ /* 0x000fe20003800000 */
[----:B------:R-:W-:Y:S02]  /*2c20*/  CS2R R36, SRZ ;  /* 0x0000000000247805 */ /* 0x000fe4000001ff00 */
        /* <DEDUP_REMOVED lines=9> */
[----:B0-----:R-:W-:Y:S02]  /*2cc0*/  IADD3.X R13, R77, R97, R66, P3, P6 ;  /* 0x000000614d0d7210 */ /* 0x001fe40001fec442 */
        /* <DEDUP_REMOVED lines=15> */
.L_x_12662:
[----:B------:R-:W-:Y:S05]  /*2dc0*/  BSYNC B1 ;  /* 0x0000000000017941 */ /* 0x000fea0003800000 */
.L_x_12661:
[----:B01----:R-:W-:Y:S01]  /*2dd0*/  IMAD.MOV.U32 R12, RZ, RZ, R92 ;  /* 0x000000ffff0c7224 */ /* 0x003fe200078e005c */
[----:B------:R-:W-:Y:S01]  /*2de0*/  PRMT R41, R41, 0x5410, R100 ;  /* 0x0000541029297816 */ /* 0x000fe20000000064 */
[----:B------:R-:W-:Y:S01]  /*2df0*/  IMAD.MOV.U32 R13, RZ, RZ, R93 ;  /* 0x000000ffff0d7224 */ /* 0x000fe200078e005d */
        /* <DEDUP_REMOVED lines=24> */
[----:B------:R-:W-:Y:S02]  /*2f80*/  PRMT R42, R12, 0x7610, R42 ;  /* 0x000076100c2a7816 */ /* 0x000fe4000000002a */
[----:B------:R-:W-:Y:S02]  /*2f90*/  PRMT R43, R13, 0x5410, R14 ;  /* 0x000054100d2b7816 */ /* 0x000fe4000000000e */
[----:B------:R-:W-:Y:S01]  /*2fa0*/  PRMT R108, R108, 0x5410, R15 ;  /* 0x000054106c6c7816 */ /* 0x000fe2000000000f */
[----:B------:R-:W-:Y:S06]  /*2fb0*/  @!P3 BRA `(.L_x_12663) ;  /* 0x000000000004b947 */ /* 0x000fec0003800000 */
[----:B------:R-:W-:Y:S01]  /*2fc0*/  BPT.TRAP 0x1 ;  /* 0x000000040000795c */ /* 0x000fe20000300000 */
.L_x_12663:
[----:B------:R-:W-:Y:S01]  /*2fd0*/  IMAD R88, R152, 0x8, R144 ;  /* 0x0000000898587824 */ /* 0x000fe200078e0290 */
[----:B------:R-:W-:Y:S01]  /*2fe0*/  SHF.L.U32 R99, R157, 0x1f, RZ ;  /* 0x0000001f9d637819 */ /* 0x000fe200000006ff */
[----:B------:R-:W-:Y:S03]  /*2ff0*/  BSSY B1, `(.L_x_12664) ;  /* 0x0000003000017945 */ /* 0x000fe60003800000 */
[----:B------:R-:W0:Y:S02]  /*3000*/  SYNCS.PHASECHK.TRANS64.TRYWAIT P6, [R88+URZ+0x32490], R99 ;  /* 0x03249063580075a7 */ /* 0x000e2400080c017f */
[----:B0-----:R-:W-:Y:S05]  /*3010*/  @!P6 BRA `(.L_x_12665) ;  /* 0x00000338000ce947 */ /* 0x001fea0003800000 */
.L_x_13041:
[----:B------:R-:W-:Y:S05]  /*3020*/  BSYNC B1 ;  /* 0x0000000000017941 */ /* 0x000fea0003800000 */
.L_x_12664:
        /* <DEDUP_REMOVED lines=54> */
.L_x_12671:
[----:B------:R-:W-:Y:S05]  /*3390*/  BSYNC B3 ;  /* 0x0000000000037941 */ /* 0x000fea0003800000 */
.L_x_12670:
[----:B--2---:R1:W-:Y:S02]  /*33a0*/  STG.E.128 desc[UR42][R34.64], R12 ;  /* 0x0000000c22007986 */ /* 0x0043e4000c101d2a */
.L_x_12669:
[----:B------:R-:W-:Y:S05]  /*33b0*/  BSYNC B2 ;  /* 0x0000000000027941 */ /* 0x000fea0003800000 */
.L_x_12668:
        /* <DEDUP_REMOVED lines=51> */
.L_x_12673:
[----:B------:R-:W-:Y:S05]  /*36f0*/  BSYNC B2 ;  /* 0x0000000000027941 */ /* 0x000fea0003800000 */
.L_x_12672:
[----:B--2---:R2:W-:Y:S02]  /*3700*/  STG.E.128 desc[UR42][R34.64+0x40], R12 ;  /* 0x0000400c22007986 */ /* 0x0045e4000c101d2a */
.L_x_12667:
[----:B------:R-:W-:Y:S05]  /*3710*/  BSYNC B1 ;  /* 0x0000000000017941 */ /* 0x000fea0003800000 */
.L_x_12666:
        /* <DEDUP_REMOVED lines=53> */
.L_x_12678:
[----:B------:R-:W-:Y:S05]  /*3a70*/  BSYNC B2 ;  /* 0x0000000000027941 */ /* 0x000fea0003800000 */
.L_x_12677:
[----:B--2---:R3:W-:Y:S02]  /*3a80*/  STG.E.128 desc[UR42][R32.64], R12 ;  /* 0x0000000c20007986 */ /* 0x0047e4000c101d2a */
.L_x_12676:
[----:B------:R-:W-:Y:S05]  /*3a90*/  BSYNC B1 ;  /* 0x0000000000017941 */ /* 0x000fea0003800000 */
.L_x_12675:
        /* <DEDUP_REMOVED lines=51> */
.L_x_12680:
[----:B------:R-:W-:Y:S05]  /*3dd0*/  BSYNC B1 ;  /* 0x0000000000017941 */ /* 0x000fea0003800000 */
.L_x_12679:
[----:B--2---:R4:W-:Y:S01]  /*3de0*/  STG.E.128 desc[UR42][R32.64+0x40], R12 ;  /* 0x0000400c20007986 */ /* 0x0049e2000c101d2a */
[----:B------:R-:W-:Y:S05]  /*3df0*/  BRA `(.L_x_12674) ;  /* 0x0000001800187947 */ /* 0x000fea0003800000 */
.L_x_12658:
[-C--:B------:R-:W-:Y:S01]  /*3e00*/  ISETP.GE.AND P4, PT, R153, R98.reuse, PT ;  /* 0x000000629900720c */ /* 0x080fe20003f86270 */
[----:B------:R-:W-:Y:S01]  /*3e10*/  BSSY B1, `(.L_x_12681) ;  /* 0x0000020000017945 */ /* 0x000fe20003800000 */
[----:B------:R-:W-:Y:S02]  /*3e20*/  ISETP.GE.AND P3, PT, R156, R98, PT ;  /* 0x000000629c00720c */ /* 0x000fe40003f66270 */
[----:B------:R-:W-:Y:S02]  /*3e30*/  CS2R R34, SRZ ;  /* 0x0000000000227805 */ /* 0x000fe4000001ff00 */
[CC--:B------:R-:W-:Y:S02]  /*3e40*/  ISETP.GE.OR P4, PT, R22.reuse, R95.reuse, P4 ;  /* 0x0000005f1600720c */ /* 0x0c0fe40002786670 */
[----:B------:R-:W-:Y:S02]  /*3e50*/  CS2R R14, SRZ ;  /* 0x00000000000e7805 */ /* 0x000fe4000001ff00 */
[----:B------:R-:W-:-:S02]  /*3e60*/  ISETP.GE.OR P3, PT, R22, R95, P3 ;  /* 0x0000005f1600720c */ /* 0x000fc40001f66670 */
[----:B------:R-:W-:Y:S02]  /*3e70*/  CS2R R12, SRZ ;  /* 0x00000000000c7805 */ /* 0x000fe4000001ff00 */
[----:B------:R-:W-:Y:S02]  /*3e80*/  CS2R R30, SRZ ;  /* 0x00000000001e7805 */ /* 0x000fe4000001ff00 */
[----:B------:R-:W-:-:S03]  /*3e90*/  CS2R R28, SRZ ;  /* 0x00000000001c7805 */ /* 0x000fc6000001ff00 */
[----:B------:R-:W-:Y:S05]  /*3ea0*/  @P4 BRA `(.L_x_12682) ;  /* 0x0000000000584947 */ /* 0x000fea0003800000 */
[----:B------:R-:W-:Y:S01]  /*3eb0*/  ULDC.64 UR4, c[0x0][0x408] ;  /* 0x0001020000047ab9 */ /* 0x000fe20000000a00 */
[----:B------:R-:W-:Y:S01]  /*3ec0*/  IMAD.MOV.U32 R12, RZ, RZ, R22 ;  /* 0x000000ffff0c7224 */ /* 0x000fe200078e0016 */
[----:B------:R-:W-:Y:S01]  /*3ed0*/  ULDC.64 UR6, c[0x0][0x400] ;  /* 0x0001000000067ab9 */ /* 0x000fe20000000a00 */
[----:B------:R-:W-:Y:S02]  /*3ee0*/  IMAD R14, R159, UR4, RZ ;  /* 0x000000049f0e7c24 */ /* 0x000fe4000f8e02ff */
[----:B------:R-:W-:Y:S02]  /*3ef0*/  IMAD.MOV.U32 R13, RZ, RZ, R23 ;  /* 0x000000ffff0d7224 */ /* 0x000fe400078e0017 */
[C---:B------:R-:W-:Y:S02]  /*3f00*/  IMAD R15, R153.reuse, UR5, R14 ;  /* 0x00000005990f7c24 */ /* 0x040fe4000f8e020e */
[----:B------:R-:W-:-:S04]  /*3f10*/  IMAD.WIDE.U32 R12, R153, UR4, R12 ;  /* 0x00000004990c7c25 */ /* 0x000fc8000f8e000c */
[----:B------:R-:W-:Y:S02]  /*3f20*/  IMAD.IADD R13, R15, 0x1, R13 ;  /* 0x000000010f0d7824 */ /* 0x000fe400078e020d */
[----:B------:R-:W-:Y:S02]  /*3f30*/  IMAD R15, R63, UR4, RZ ;  /* 0x000000043f0f7c24 */ /* 0x000fe4000f8e02ff */
[----:B------:R-:W-:-:S04]  /*3f40*/  IMAD.WIDE.U32 R12, R2, UR4, R12 ;  /* 0x00000004020c7c25 */ /* 0x000fc8000f8e000c */
[----:B------:R-:W-:Y:S01]  /*3f50*/  IMAD R15, R2, UR5, R15 ;  /* 0x00000005020f7c24 */ /* 0x000fe2000f8e020f */
[----:B------:R-:W-:Y:S01]  /*3f60*/  IADD3 R14, P4, R40, R12, RZ ;  /* 0x0000000c280e7210 */ /* 0x000fe20007f9e0ff */
[----:B------:R-:W-:-:S03]  /*3f70*/  ULDC.64 UR4, c[0x0][0x3e8] ;  /* 0x0000fa0000047ab9 */ /* 0x000fc60000000a00 */
[----:B------:R-:W-:Y:S02]  /*3f80*/  IADD3.X R15, R99, R15, R13, P4, !PT ;  /* 0x0000000f630f7210 */ /* 0x000fe400027fe40d */
[----:B------:R-:W-:-:S05]  /*3f90*/  IADD3 R13, P4, R20, R42, RZ ;  /* 0x0000002a140d7210 */ /* 0x000fca0007f9e0ff */
[----:B------:R-:W-:Y:S01]  /*3fa0*/  IMAD.X R28, R97, 0x1, R78, P4 ;  /* 0x00000001611c7824 */ /* 0x000fe200020e064e */
[----:B------:R-:W-:-:S04]  /*3fb0*/  LEA R12, P4, R13, UR4, 0x1 ;  /* 0x000000040d0c7c11 */ /* 0x000fc8000f8808ff */
[----:B------:R-:W-:Y:S02]  /*3fc0*/  LEA.HI.X R13, R13, UR5, R28, 0x1, P4 ;  /* 0x000000050d0d7c11 */ /* 0x000fe4000a0f0c1c */
[----:B------:R-:W-:-:S04]  /*3fd0*/  LEA R28, P4, R14, UR6, 0x1 ;  /* 0x000000060e1c7c11 */ /* 0x000fc8000f8808ff */
[----:B------:R-:W-:Y:S02]  /*3fe0*/  LEA.HI.X R29, R14, UR7, R15, 0x1, P4 ;  /* 0x000000070e1d7c11 */ /* 0x000fe4000a0f0c0f */
[----:B------:R-:W5:Y:S04]  /*3ff0*/  LDG.E.128 R12, desc[UR42][R12.64] ;  /* 0x0000002a0c0c7981 */ /* 0x000f68000c1e1d00 */
[----:B------:R-:W5:Y:S03]  /*4000*/  LDG.E.128 R28, desc[UR42][R28.64] ;  /* 0x0000002a1c1c7981 */ /* 0x000f66000c1e1d00 */
.L_x_12682:
[----:B------:R-:W-:Y:S05]  /*4010*/  BSYNC B1 ;  /* 0x0000000000017941 */ /* 0x000fea0003800000 */
.L_x_12681:
[----:B------:R-:W-:Y:S01]  /*4020*/  BSSY B1, `(.L_x_12683) ;  /* 0x000001e000017945 */ /* 0x000fe20003800000 */
[----:B------:R-:W-:Y:S02]  /*4030*/  ISETP.GE.AND P4, PT, R22, R95, PT ;  /* 0x0000005f1600720c */ /* 0x000fe40003f86270 */
[----:B------:R-:W-:Y:S02]  /*4040*/  CS2R R32, SRZ ;  /* 0x0000000000207805 */ /* 0x000fe4000001ff00 */
[----:B------:R-:W-:Y:S01]  /*4050*/  CS2R R38, SRZ ;  /* 0x0000000000267805 */ /* 0x000fe2000001ff00 */
[----:B-----5:R-:W-:Y:S01]  /*4060*/  IMAD.MOV.U32 R45, RZ, RZ, R14 ;  /* 0x000000ffff2d7224 */ /* 0x020fe200078e000e */
[----:B------:R-:W-:Y:S01]  /*4070*/  CS2R R36, SRZ ;  /* 0x0000000000247805 */ /* 0x000fe2000001ff00 */
[----:B------:R-:W-:Y:S06]  /*4080*/  @P3 BRA `(.L_x_12684) ;  /* 0x00000000005c3947 */ /* 0x000fec0003800000 */
[----:B------:R-:W-:Y:S01]  /*4090*/  ULDC.64 UR4, c[0x0][0x408] ;  /* 0x0001020000047ab9 */ /* 0x000fe20000000a00 */
[----:B------:R-:W-:Y:S01]  /*40a0*/  IMAD.MOV.U32 R32, RZ, RZ, R22 ;  /* 0x000000ffff207224 */ /* 0x000fe200078e0016 */
[----:B------:R-:W-:Y:S01]  /*40b0*/  IADD3 R42, P3, P5, R20, R42, R67 ;  /* 0x0000002a142a7210 */ /* 0x000fe20007d7e043 */
[----:B------:R-:W-:Y:S01]  /*40c0*/  IMAD R34, R159, UR4, RZ ;  /* 0x000000049f227c24 */ /* 0x000fe2000f8e02ff */
[----:B------:R-:W-:Y:S01]  /*40d0*/  ULDC.64 UR6, c[0x0][0x400] ;  /* 0x0001000000067ab9 */ /* 0x000fe20000000a00 */
[----:B------:R-:W-:Y:S01]  /*40e0*/  IMAD.MOV.U32 R33, RZ, RZ, R23 ;  /* 0x000000ffff217224 */ /* 0x000fe200078e0017 */
[----:B------:R-:W-:Y:S01]  /*40f0*/  IADD3.X R37, R78, R97, R66, P3, P5 ;  /* 0x000000614e257210 */ /* 0x000fe20001fea442 */
[C---:B------:R-:W-:Y:S02]  /*4100*/  IMAD R35, R153.reuse, UR5, R34 ;  /* 0x0000000599237c24 */ /* 0x040fe4000f8e0222 */
[----:B------:R-:W-:-:S04]  /*4110*/  IMAD.WIDE.U32 R32, R153, UR4, R32 ;  /* 0x0000000499207c25 */ /* 0x000fc8000f8e0020 */
[----:B------:R-:W-:Y:S02]  /*4120*/  IMAD R39, R63, UR4, RZ ;  /* 0x000000043f277c24 */ /* 0x000fe4000f8e02ff */
[----:B------:R-:W-:Y:S02]  /*4130*/  IMAD.IADD R33, R35, 0x1, R33 ;  /* 0x0000000123217824 */ /* 0x000fe400078e0221 */
[C---:B------:R-:W-:Y:S02]  /*4140*/  IMAD R39, R2.reuse, UR5, R39 ;  /* 0x0000000502277c24 */ /* 0x040fe4000f8e0227 */
[----:B------:R-:W-:Y:S01]  /*4150*/  IMAD.WIDE.U32 R32, R2, UR4, R32 ;  /* 0x0000000402207c25 */ /* 0x000fe2000f8e0020 */
[----:B------:R-:W-:-:S03]  /*4160*/  ULDC.64 UR4, c[0x0][0x3e8] ;  /* 0x0000fa0000047ab9 */ /* 0x000fc60000000a00 */
[----:B------:R-:W-:Y:S01]  /*4170*/  IMAD.IADD R35, R39, 0x1, R33 ;  /* 0x0000000127237824 */ /* 0x000fe200078e0221 */
[----:B------:R-:W-:-:S04]  /*4180*/  IADD3 R40, P3, P5, R32, R40, R69 ;  /* 0x0000002820287210 */ /* 0x000fc80007d7e045 */
[----:B------:R-:W-:Y:S02]  /*4190*/  IADD3.X R35, R35, R99, R68, P3, P5 ;  /* 0x0000006323237210 */ /* 0x000fe40001fea444 */
[----:B------:R-:W-:-:S04]  /*41a0*/  LEA R32, P3, R42, UR4, 0x1 ;  /* 0x000000042a207c11 */ /* 0x000fc8000f8608ff */
[----:B------:R-:W-:Y:S02]  /*41b0*/  LEA.HI.X R33, R42, UR5, R37, 0x1, P3 ;  /* 0x000000052a217c11 */ /* 0x000fe400098f0c25 */
[----:B------:R-:W-:-:S04]  /*41c0*/  LEA R36, P3, R40, UR6, 0x1 ;  /* 0x0000000628247c11 */ /* 0x000fc8000f8608ff */
[----:B------:R-:W-:Y:S02]  /*41d0*/  LEA.HI.X R37, R40, UR7, R35, 0x1, P3 ;  /* 0x0000000728257c11 */ /* 0x000fe400098f0c23 */
[----:B------:R-:W5:Y:S04]  /*41e0*/  LDG.E.128 R32, desc[UR42][R32.64] ;  /* 0x0000002a20207981 */ /* 0x000f68000c1e1d00 */
[----:B------:R-:W5:Y:S03]  /*41f0*/  LDG.E.128 R36, desc[UR42][R36.64] ;  /* 0x0000002a24247981 */ /* 0x000f66000c1e1d00 */
.L_x_12684:
[----:B------:R-:W-:Y:S05]  /*4200*/  BSYNC B1 ;  /* 0x0000000000017941 */ /* 0x000fea0003800000 */
.L_x_12683:
        /* <DEDUP_REMOVED lines=34> */
.L_x_12685:
        /* <DEDUP_REMOVED lines=9> */
.L_x_13042:
[----:B------:R-:W-:Y:S05]  /*44c0*/  BSYNC B1 ;  /* 0x0000000000017941 */ /* 0x000fea0003800000 */
.L_x_12686:
        /* <DEDUP_REMOVED lines=14> */
[----:B------:R-:W-:Y:S02]  /*45b0*/  IMAD.SHL.U32 R105, R41, 0x8, RZ ;  /* 0x0000000829697824 */ /* 0x000fe400078e00ff */
[----:B------:R-:W-:-:S03]  /*45c0*/  IMAD R41, R152, 0x1800, R83 ;  /* 0x0000180098297824 */ /* 0x000fc600078e0253 */
[----:B------:R-:W-:Y:S01]  /*45d0*/  LOP3.LUT R40, R166, 0x38, R105, 0xf8, !PT ;  /* 0x00000038a6287812 */ /* 0x000fe200078ef869 */
[----:B------:R-:W-:-:S03]  /*45e0*/  IMAD R41, R41, 0x2, R144 ;  /* 0x0000000229297824 */ /* 0x000fc600078e0290 */
        /* <DEDUP_REMOVED lines=10> */
[----:B------:R-:W-:Y:S01]  /*4690*/  SHF.R.U64 R117, R14, 0x10, R15 ;  /* 0x000000100e757819 */ /* 0x000fe2000000120f */
[----:B-1----:R-:W-:Y:S01]  /*46a0*/  IMAD.U32 R14, R41, 0x10000, RZ ;  /* 0x00010000290e7824 */ /* 0x002fe200078e00ff */
[----:B------:R-:W-:Y:S01]  /*46b0*/  PRMT R115, R122, 0x5410, R115 ;  /* 0x000054107a737816 */ /* 0x000fe20000000073 */
[----:B------:R-:W-:Y:S01]  /*46c0*/  IMAD.U32 R122, R120, 0x10000, RZ ;  /* 0x00010000787a7824 */ /* 0x000fe200078e00ff */
[--C-:B------:R-:W-:Y:S01]  /*46d0*/  SHF.R.U64 R123, R30, 0x10, R31.reuse ;  /* 0x000000101e7b7819 */ /* 0x100fe2000000121f */
[----:B--2---:R-:W-:Y:S01]  /*46e0*/  IMAD.U32 R30, R44, 0x10000, RZ ;  /* 0x000100002c1e7824 */ /* 0x004fe200078e00ff */
[----:B------:R-:W-:Y:S01]  /*46f0*/  SHF.R.U32.HI R124, RZ, 0x10, R31 ;  /* 0x00000010ff7c7819 */ /* 0x000fe2000001161f */
[----:B------:R-:W-:Y:S01]  /*4700*/  IMAD.U32 R31, R45, 0x10000, RZ ;  /* 0x000100002d1f7824 */ /* 0x000fe200078e00ff */
[----:B------:R-:W-:Y:S01]  /*4710*/  PRMT R117, R116, 0x5410, R117 ;  /* 0x0000541074757816 */ /* 0x000fe20000000075 */
[----:B------:R-:W-:Y:S01]  /*4720*/  IMAD.U32 R116, R115, 0x10000, RZ ;  /* 0x0001000073747824 */ /* 0x000fe200078e00ff */
[----:B------:R-:W-:-:S02]  /*4730*/  SHF.R.U32.HI R118, RZ, 0x10, R15 ;  /* 0x00000010ff767819 */ /* 0x000fc4000001160f */
[----:B------:R-:W-:Y:S01]  /*4740*/  PRMT R123, R125, 0x5410, R123 ;  /* 0x000054107d7b7816 */ /* 0x000fe2000000007b */
[----:B------:R-:W-:Y:S01]  /*4750*/  FMUL.FTZ R125, R31, R122 ;  /* 0x0000007a1f7d7220 */ /* 0x000fe20000410000 */
        /* <DEDUP_REMOVED lines=8> */
[----:B------:R-:W-:Y:S01]  /*47e0*/  PRMT R118, R106, 0x5432, R118 ;  /* 0x000054326a767816 */ /* 0x000fe20000000076 */
[----:B------:R-:W-:Y:S01]  /*47f0*/  IMAD.U32 R28, R43, 0x10000, RZ ;  /* 0x000100002b1c7824 */ /* 0x000fe200078e00ff */
[----:B------:R-:W-:-:S02]  /*4800*/  PRMT R124, R108, 0x5432, R124 ;  /* 0x000054326c7c7816 */ /* 0x000fc4000000007c */
[----:B------:R-:W-:Y:S01]  /*4810*/  PRMT R119, R126, 0x5410, R119 ;  /* 0x000054107e777816 */ /* 0x000fe20000000077 */
[----:B------:R-:W-:Y:S01]  /*4820*/  FMUL.FTZ R126, R41, R120 ;  /* 0x00000078297e7220 */ /* 0x000fe20000410000 */
[----:B------:R-:W-:Y:S01]  /*4830*/  LOP3.LUT R116, R115, 0xffff0000, RZ, 0xc0, !PT ;  /* 0xffff000073747812 */ /* 0x000fe200078ec0ff */
[----:B------:R-:W-:Y:S01]  /*4840*/  IMAD.U32 R31, R124, 0x10000, RZ ;  /* 0x000100007c1f7824 */ /* 0x000fe200078e00ff */
[----:B------:R-:W-:Y:S01]  /*4850*/  SHF.R.U64 R114, R12, 0x10, R13 ;  /* 0x000000100c727819 */ /* 0x000fe2000000120d */
[----:B------:R-:W-:Y:S01]  /*4860*/  IMAD.U32 R14, R118, 0x10000, RZ ;  /* 0x00010000760e7824 */ /* 0x000fe200078e00ff */
[----:B------:R-:W-:Y:S01]  /*4870*/  LOP3.LUT R47, R47, 0xffff0000, RZ, 0xc0, !PT ;  /* 0xffff00002f2f7812 */ /* 0x000fe200078ec0ff */
[-C--:B------:R-:W-:Y:S01]  /*4880*/  FMUL.FTZ R122, R41, R116.reuse ;  /* 0x00000074297a7220 */ /* 0x080fe20000410000 */
[----:B------:R-:W-:Y:S01]  /*4890*/  FFMA.FTZ R126, R15, R116, -R126 ;  /* 0x000000740f7e7223 */ /* 0x000fe2000001087e */
[CC--:B------:R-:W-:Y:S01]  /*48a0*/  FMUL.FTZ R41, R45.reuse, R31.reuse ;  /* 0x0000001f2d297220 */ /* 0x0c0fe20000410000 */
[----:B------:R-:W-:Y:S01]  /*48b0*/  FMUL.FTZ R116, R45, R14 ;  /* 0x0000000e2d747220 */ /* 0x000fe20000410000 */
[----:B------:R-:W-:Y:S01]  /*48c0*/  PRMT R114, R107, 0x5432, R114 ;  /* 0x000054326b727816 */ /* 0x000fe20000000072 */
[----:B------:R-:W-:Y:S01]  /*48d0*/  FFMA.FTZ R122, R15, R120, R122 ;  /* 0x000000780f7a7223 */ /* 0x000fe2000001007a */
[----:B------:R-:W-:Y:S01]  /*48e0*/  LOP3.LUT R124, R124, 0xffff0000, RZ, 0xc0, !PT ;  /* 0xffff00007c7c7812 */ /* 0x000fe200078ec0ff */
[----:B------:R-:W-:Y:S01]  /*48f0*/  FFMA.FTZ R45, R28, R14, -R41 ;  /* 0x0000000e1c2d7223 */ /* 0x000fe20000010829 */
[----:B------:R-:W-:Y:S01]  /*4900*/  LOP3.LUT R118, R118, 0xffff0000, RZ, 0xc0, !PT ;  /* 0xffff000076767812 */ /* 0x000fe200078ec0ff */
[----:B------:R-:W-:Y:S01]  /*4910*/  FFMA.FTZ R116, R28, R31, R116 ;  /* 0x0000001f1c747223 */ /* 0x000fe20000010074 */
[----:B------:R-:W-:Y:S01]  /*4920*/  IMAD.U32 R28, R119, 0x10000, RZ ;  /* 0x00010000771c7824 */ /* 0x000fe200078e00ff */
[----:B------:R-:W-:Y:S01]  /*4930*/  LOP3.LUT R29, R43, 0xffff0000, RZ, 0xc0, !PT ;  /* 0xffff00002b1d7812 */ /* 0x000fe200078ec0ff */
[C---:B------:R-:W-:Y:S01]  /*4940*/  IMAD.U32 R14, R114.reuse, 0x10000, RZ ;  /* 0x00010000720e7824 */ /* 0x040fe200078e00ff */
[----:B------:R-:W-:Y:S01]  /*4950*/  LOP3.LUT R15, R114, 0xffff0000, RZ, 0xc0, !PT ;  /* 0xffff0000720f7812 */ /* 0x000fe200078ec0ff */
[----:B------:R-:W-:Y:S01]  /*4960*/  IMAD.U32 R13, R40, 0x10000, RZ ;  /* 0x00010000280d7824 */ /* 0x000fe200078e00ff */
[----:B------:R-:W-:Y:S01]  /*4970*/  LOP3.LUT R44, R44, 0xffff0000, RZ, 0xc0, !PT ;  /* 0xffff00002c2c7812 */ /* 0x000fe200078ec0ff */
[C---:B------:R-:W-:Y:S01]  /*4980*/  FMUL.FTZ R120, R47.reuse, R124 ;  /* 0x0000007c2f787220 */ /* 0x040fe20000410000 */
[----:B------:R-:W-:Y:S01]  /*4990*/  FMUL.FTZ R128, R47, R118 ;  /* 0x000000762f807220 */ /* 0x000fe20000410000 */
[----:B------:R-:W-:Y:S01]  /*49a0*/  LOP3.LUT R119, R119, 0xffff0000, RZ, 0xc0, !PT ;  /* 0xffff000077777812 */ /* 0x000fe200078ec0ff */
[C---:B------:R-:W-:Y:S01]  /*49b0*/  FMUL.FTZ R114, R30.reuse, R28 ;  /* 0x0000001c1e727220 */ /* 0x040fe20000410000 */
[----:B------:R-:W-:Y:S01]  /*49c0*/  FMUL.FTZ R31, R30, R14 ;  /* 0x0000000e1e1f7220 */ /* 0x000fe20000410000 */
[----:B------:R-:W-:Y:S01]  /*49d0*/  LOP3.LUT R40, R40, 0xffff0000, RZ, 0xc0, !PT ;  /* 0xffff000028287812 */ /* 0x000fe200078ec0ff */
[C---:B------:R-:W-:Y:S01]  /*49e0*/  FFMA.FTZ R120, R29.reuse, R118, -R120 ;  /* 0x000000761d787223 */ /* 0x040fe20000010878 */
[----:B------:R-:W-:Y:S01]  /*49f0*/  FFMA.FTZ R47, R29, R124, R128 ;  /* 0x0000007c1d2f7223 */ /* 0x000fe20000010080 */
[----:B------:R-:W-:Y:S01]  /*4a00*/  FFMA.FTZ R114, R13, R14, -R114 ;  /* 0x0000000e0d727223 */ /* 0x000fe20000010872 */
[----:B------:R-:W-:-:S02]  /*4a10*/  IMAD.U32 R43, R46, 0x10000, RZ ;  /* 0x000100002e2b7824 */ /* 0x000fc400078e00ff */
[----:B------:R-:W-:Y:S01]  /*4a20*/  FMUL.FTZ R29, R44, R119 ;  /* 0x000000772c1d7220 */ /* 0x000fe20000410000 */
[----:B------:R-:W-:Y:S01]  /*4a30*/  FFMA.FTZ R31, R13, R28, R31 ;  /* 0x0000001c0d1f7223 */ /* 0x000fe2000001001f */
[----:B------:R-:W-:Y:S01]  /*4a40*/  IMAD.U32 R14, R123, 0x10000, RZ ;  /* 0x000100007b0e7824 */ /* 0x000fe200078e00ff */
[----:B------:R-:W-:Y:S01]  /*4a50*/  LOP3.LUT R46, R46, 0xffff0000, RZ, 0xc0, !PT ;  /* 0xffff00002e2e7812 */ /* 0x000fe200078ec0ff */
[-C--:B------:R-:W-:Y:S01]  /*4a60*/  FMUL.FTZ R41, R44, R15.reuse ;  /* 0x0000000f2c297220 */ /* 0x080fe20000410000 */
[----:B------:R-:W-:Y:S01]  /*4a70*/  IMAD.U32 R13, R117, 0x10000, RZ ;  /* 0x00010000750d7824 */ /* 0x000fe200078e00ff */
[----:B------:R-:W-:Y:S01]  /*4a80*/  LOP3.LUT R123, R123, 0xffff0000, RZ, 0xc0, !PT ;  /* 0xffff00007b7b7812 */ /* 0x000fe200078ec0ff */
[----:B------:R-:W-:Y:S01]  /*4a90*/  FFMA.FTZ R29, R40, R15, -R29 ;  /* 0x0000000f281d7223 */ /* 0x000fe2000001081d */
[----:B------:R-:W-:Y:S01]  /*4aa0*/  LOP3.LUT R117, R117, 0xffff0000, RZ, 0xc0, !PT ;  /* 0xffff000075757812 */ /* 0x000fe200078ec0ff */
[----:B------:R-:W-:Y:S02]  /*4ab0*/  IMAD.U32 R12, R42, 0x10000, RZ ;  /* 0x000100002a0c7824 */ /* 0x000fe400078e00ff */
[----:B------:R-:W-:Y:S01]  /*4ac0*/  FFMA.FTZ R40, R40, R119, R41 ;  /* 0x0000007728287223 */ /* 0x000fe20000010029 */
[----:B------:R-:W-:Y:S01]  /*4ad0*/  LOP3.LUT R42, R42, 0xffff0000, RZ, 0xc0, !PT ;  /* 0xffff00002a2a7812 */ /* 0x000fe200078ec0ff */
[CC--:B------:R-:W-:Y:S01]  /*4ae0*/  FMUL.FTZ R15, R43.reuse, R14.reuse ;  /* 0x0000000e2b0f7220 */ /* 0x0c0fe20000410000 */
[C---:B------:R-:W-:Y:S01]  /*4af0*/  FMUL.FTZ R41, R46.reuse, R123 ;  /* 0x0000007b2e297220 */ /* 0x040fe20000410000 */
[----:B------:R-:W-:Y:S01]  /*4b00*/  FMUL.FTZ R43, R43, R13 ;  /* 0x0000000d2b2b7220 */ /* 0x000fe20000410000 */
[----:B------:R-:W-:Y:S01]  /*4b10*/  FMUL.FTZ R46, R46, R117 ;  /* 0x000000752e2e7220 */ /* 0x000fe20000410000 */
[----:B------:R-:W-:Y:S01]  /*4b20*/  FFMA.FTZ R15, R12, R13, -R15 ;  /* 0x0000000d0c0f7223 */ /* 0x000fe2000001080f */
[----:B------:R-:W-:Y:S01]  /*4b30*/  F2FP.BF16.F32.PACK_AB R120, R120, R45 ;  /* 0x0000002d7878723e */ /* 0x000fe200000010ff */
        /* <DEDUP_REMOVED lines=11> */
[----:B------:R-:W-:-:S07]  /*4bf0*/  F2FP.BF16.F32.PACK_AB R42, R12, R15 ;  /* 0x0000000f0c2a723e */ /* 0x000fce00000010ff */
.L_x_12691:
[----:B------:R-:W-:Y:S05]  /*4c00*/  BSYNC B2 ;  /* 0x0000000000027941 */ /* 0x000fea0003800000 */
.L_x_12690:
        /* <DEDUP_REMOVED lines=12> */
.L_x_12689:
[----:B------:R-:W-:Y:S05]  /*4cd0*/  BSYNC B1 ;  /* 0x0000000000017941 */ /* 0x000fea0003800000 */
.L_x_12688:
        /* <DEDUP_REMOVED lines=10> */
[----:B------:R-:W-:-:S04]  /*4d80*/  LEA R40, P5, R12, R90, 0x1 ;  /* 0x0000005a0c287211 */ /* 0x000fc800078a08ff */
[----:B------:R-:W-:Y:S02]  /*4d90*/  LEA.HI.X R41, R12, R91, R13, 0x1, P5 ;  /* 0x0000005b0c297211 */ /* 0x000fe400028f0c0d */
[----:B------:R-:W-:-:S04]  /*4da0*/  SHF.R.S32.HI R12, RZ, 0x1f, R103 ;  /* 0x0000001fff0c7819 */ /* 0x000fc80000011467 */
[----:B------:R-:W-:-:S04]  /*4db0*/  LEA.HI R103, R12, R103, RZ, 0x4 ;  /* 0x000000670c677211 */ /* 0x000fc800078f20ff */
[----:B------:R-:W-:-:S05]  /*4dc0*/  LEA.HI.SX32 R43, R103, R80, 0x1c ;  /* 0x00000050672b7211 */ /* 0x000fca00078fe2ff */
[----:B------:R-:W-:-:S05]  /*4dd0*/  IMAD.SHL.U32 R43, R43, 0x8, RZ ;  /* 0x000000082b2b7824 */ /* 0x000fca00078e00ff */
[----:B------:R-:W-:-:S04]  /*4de0*/  LOP3.LUT R13, R172, 0x38, R43, 0xf8, !PT ;  /* 0x00000038ac0d7812 */ /* 0x000fc800078ef82b */
[----:B------:R-:W-:Y:S01]  /*4df0*/  LOP3.LUT R12, R13, R174, RZ, 0x3c, !PT ;  /* 0x000000ae0d0c7212 */ /* 0x000fe200078e3cff */
[----:B------:R-:W-:-:S04]  /*4e00*/  IMAD R13, R152, 0x1800, R84 ;  /* 0x00001800980d7824 */ /* 0x000fc800078e0254 */
[----:B------:R-:W-:Y:S02]  /*4e10*/  IMAD.IADD R15, R175, 0x1, R12 ;  /* 0x00000001af0f7824 */ /* 0x000fe400078e020c */
        /* <DEDUP_REMOVED lines=14> */
[----:B------:R-:W-:Y:S01]  /*4f00*/  SHF.R.U64 R97, R32, 0x10, R33 ;  /* 0x0000001020617819 */ /* 0x000fe20000001221 */
[----:B-1----:R-:W-:Y:S01]  /*4f10*/  IMAD.U32 R32, R13, 0x10000, RZ ;  /* 0x000100000d207824 */ /* 0x002fe200078e00ff */
[--C-:B------:R-:W-:Y:S01]  /*4f20*/  SHF.R.U64 R95, R38, 0x10, R39.reuse ;  /* 0x00000010265f7819 */ /* 0x100fe20000001227 */
[----:B------:R-:W-:Y:S01]  /*4f30*/  IMAD.U32 R38, R31, 0x10000, RZ ;  /* 0x000100001f267824 */ /* 0x000fe200078e00ff */
[----:B------:R-:W-:Y:S02]  /*4f40*/  SHF.R.U32.HI R44, RZ, 0x10, R39 ;  /* 0x00000010ff2c7819 */ /* 0x000fe40000011627 */
[----:B------:R-:W-:Y:S01]  /*4f50*/  PRMT R106, R106, 0x5410, R47 ;  /* 0x000054106a6a7816 */ /* 0x000fe2000000002f */
[----:B------:R-:W-:Y:S01]  /*4f60*/  IMAD.U32 R47, R113, 0x10000, RZ ;  /* 0x00010000712f7824 */ /* 0x000fe200078e00ff */
[----:B------:R-:W-:Y:S01]  /*4f70*/  PRMT R112, R112, 0x5410, R45 ;  /* 0x0000541070707816 */ /* 0x000fe2000000002d */
[----:B------:R-:W-:Y:S01]  /*4f80*/  IMAD.U32 R45, R109, 0x10000, RZ ;  /* 0x000100006d2d7824 */ /* 0x000fe200078e00ff */
[----:B------:R-:W-:-:S02]  /*4f90*/  SHF.R.U32.HI R94, RZ, 0x10, R35 ;  /* 0x00000010ff5e7819 */ /* 0x000fc40000011623 */
[----:B------:R-:W-:Y:S01]  /*4fa0*/  PRMT R108, R108, 0x5410, R97 ;  /* 0x000054106c6c7816 */ /* 0x000fe20000000061 */
[----:B------:R-:W-:Y:S01]  /*4fb0*/  FMUL.FTZ R97, R36, R45 ;  /* 0x0000002d24617220 */ /* 0x000fe20000410000 */
[----:B------:R-:W-:Y:S01]  /*4fc0*/  PRMT R110, R110, 0x5410, R95 ;  /* 0x000054106e6e7816 */ /* 0x000fe2000000005f */
[-C--:B------:R-:W-:Y:S01]  /*4fd0*/  FMUL.FTZ R95, R36, R47.reuse ;  /* 0x0000002f245f7220 */ /* 0x080fe20000410000 */
[----:B------:R-:W-:Y:S01]  /*4fe0*/  PRMT R111, R111, 0x5410, R44 ;  /* 0x000054106f6f7816 */ /* 0x000fe2000000002c */
[C---:B------:R-:W-:Y:S01]  /*4ff0*/  FFMA.FTZ R97, R32.reuse, R47, R97 ;  /* 0x0000002f20617223 */ /* 0x040fe20000010061 */
[----:B------:R-:W-:Y:S01]  /*5000*/  LOP3.LUT R37, R29, 0xffff0000, RZ, 0xc0, !PT ;  /* 0xffff00001d257812 */ /* 0x000fe200078ec0ff */
[----:B------:R-:W-:Y:S01]  /*5010*/  FFMA.FTZ R46, R32, R45, -R95 ;  /* 0x0000002d202e7223 */ /* 0x000fe2000001085f */
[----:B------:R-:W-:Y:S01]  /*5020*/  LOP3.LUT R44, R113, 0xffff0000, RZ, 0xc0, !PT ;  /* 0xffff0000712c7812 */ /* 0x000fe200078ec0ff */
[----:B------:R-:W-:Y:S01]  /*5030*/  IMAD.U32 R95, R111, 0x10000, RZ ;  /* 0x000100006f5f7824 */ /* 0x000fe200078e00ff */
[----:B------:R-:W-:-:S02]  /*5040*/  PRMT R107, R107, 0x5410, R94 ;  /* 0x000054106b6b7816 */ /* 0x000fc4000000005e */
[----:B------:R-:W-:Y:S01]  /*5050*/  LOP3.LUT R36, R109, 0xffff0000, RZ, 0xc0, !PT ;  /* 0xffff00006d247812 */ /* 0x000fe200078ec0ff */
[----:B------:R-:W-:Y:S01]  /*5060*/  FMUL.FTZ R94, R37, R44 ;  /* 0x0000002c255e7220 */ /* 0x000fe20000410000 */
[----:B------:R-:W-:Y:S01]  /*5070*/  LOP3.LUT R33, R13, 0xffff0000, RZ, 0xc0, !PT ;  /* 0xffff00000d217812 */ /* 0x000fe200078ec0ff */
[----:B------:R-:W-:Y:S01]  /*5080*/  IMAD.U32 R45, R107, 0x10000, RZ ;  /* 0x000100006b2d7824 */ /* 0x000fe200078e00ff */
[----:B------:R-:W-:Y:S01]  /*5090*/  LOP3.LUT R35, R28, 0xffff0000, RZ, 0xc0, !PT ;  /* 0xffff00001c237812 */ /* 0x000fe200078ec0ff */
[-C--:B------:R-:W-:Y:S01]  /*50a0*/  FMUL.FTZ R32, R37, R36.reuse ;  /* 0x0000002425207220 */ /* 0x080fe20000410000 */
[C---:B------:R-:W-:Y:S01]  /*50b0*/  FMUL.FTZ R47, R38.reuse, R95 ;  /* 0x0000005f262f7220 */ /* 0x040fe20000410000 */
[----:B------:R-:W-:Y:S01]  /*50c0*/  FFMA.FTZ R37, R33, R36, -R94 ;  /* 0x0000002421257223 */ /* 0x000fe2000001085e */
[----:B------:R-:W-:Y:S01]  /*50d0*/  IMAD.U32 R28, R15, 0x10000, RZ ;  /* 0x000100000f1c7824 */ /* 0x000fe200078e00ff */
[----:B------:R-:W-:Y:S01]  /*50e0*/  LOP3.LUT R39, R31, 0xffff0000, RZ, 0xc0, !PT ;  /* 0xffff00001f277812 */ /* 0x000fe200078ec0ff */
[----:B------:R-:W-:Y:S01]  /*50f0*/  FMUL.FTZ R38, R38, R45 ;  /* 0x0000002d26267220 */ /* 0x000fe20000410000 */
[----:B------:R-:W-:Y:S01]  /*5100*/  LOP3.LUT R36, R111, 0xffff0000, RZ, 0xc0, !PT ;  /* 0xffff00006f247812 */ /* 0x000fe200078ec0ff */
[----:B------:R-:W-:Y:S01]  /*5110*/  FFMA.FTZ R44, R33, R44, R32 ;  /* 0x0000002c212c7223 */ /* 0x000fe20000010020 */
[----:B------:R-:W-:Y:S01]  /*5120*/  LOP3.LUT R32, R107, 0xffff0000, RZ, 0xc0, !PT ;  /* 0xffff00006b207812 */ /* 0x000fe200078ec0ff */
[C---:B------:R-:W-:Y:S01]  /*5130*/  FFMA.FTZ R95, R28.reuse, R95, R38 ;  /* 0x0000005f1c5f7223 */ /* 0x040fe20000010026 */
[----:B------:R-:W-:Y:S01]  /*5140*/  LOP3.LUT R29, R15, 0xffff0000, RZ, 0xc0, !PT ;  /* 0xffff00000f1d7812 */ /* 0x000fe200078ec0ff */
[----:B------:R-:W-:Y:S01]  /*5150*/  FFMA.FTZ R47, R28, R45, -R47 ;  /* 0x0000002d1c2f7223 */ /* 0x000fe2000001082f */
[----:B------:R-:W-:Y:S01]  /*5160*/  FMUL.FTZ R38, R39, R36 ;  /* 0x0000002427267220 */ /* 0x000fe20000410000 */
[----:B------:R-:W-:-:S02]  /*5170*/  IMAD.U32 R33, R112, 0x10000, RZ ;  /* 0x0001000070217824 */ /* 0x000fc400078e00ff */
[-C--:B------:R-:W-:Y:S01]  /*5180*/  FMUL.FTZ R96, R39, R32.reuse ;  /* 0x0000002027607220 */ /* 0x080fe20000410000 */
[----:B------:R-:W-:Y:S01]  /*5190*/  IMAD.U32 R28, R108, 0x10000, RZ ;  /* 0x000100006c1c7824 */ /* 0x000fe200078e00ff */
[----:B------:R-:W-:Y:S01]  /*51a0*/  LOP3.LUT R112, R112, 0xffff0000, RZ, 0xc0, !PT ;  /* 0xffff000070707812 */ /* 0x000fe200078ec0ff */
[C---:B------:R-:W-:Y:S02]  /*51b0*/  IMAD.U32 R13, R12.reuse, 0x10000, RZ ;  /* 0x000100000c0d7824 */ /* 0x040fe400078e00ff */
[C---:B------:R-:W-:Y:S01]  /*51c0*/  FFMA.FTZ R94, R29.reuse, R32, -R38 ;  /* 0x000000201d5e7223 */ /* 0x040fe20000010826 */
[----:B------:R-:W-:Y:S01]  /*51d0*/  LOP3.LUT R12, R12, 0xffff0000, RZ, 0xc0, !PT ;  /* 0xffff00000c0c7812 */ /* 0x000fe200078ec0ff */
[----:B------:R-:W-:Y:S01]  /*51e0*/  FMUL.FTZ R38, R34, R28 ;  /* 0x0000001c22267220 */ /* 0x000fe20000410000 */
[----:B------:R-:W-:Y:S01]  /*51f0*/  LOP3.LUT R108, R108, 0xffff0000, RZ, 0xc0, !PT ;  /* 0xffff00006c6c7812 */ /* 0x000fe200078ec0ff */
[----:B------:R-:W-:Y:S01]  /*5200*/  FFMA.FTZ R96, R29, R36, R96 ;  /* 0x000000241d607223 */ /* 0x000fe20000010060 */
[----:B------:R-:W-:Y:S01]  /*5210*/  FMUL.FTZ R29, R35, R112 ;  /* 0x00000070231d7220 */ /* 0x000fe20000410000 */
[-C--:B------:R-:W-:Y:S01]  /*5220*/  FMUL.FTZ R32, R34, R33.reuse ;  /* 0x0000002122207220 */ /* 0x080fe20000410000 */
[----:B------:R-:W-:Y:S01]  /*5230*/  FFMA.FTZ R38, R13, R33, R38 ;  /* 0x000000210d267223 */ /* 0x000fe20000010026 */
[----:B------:R-:W-:-:S02]  /*5240*/  IMAD.U32 R31, R30, 0x10000, RZ ;  /* 0x000100001e1f7824 */ /* 0x000fc400078e00ff */
[----:B------:R-:W-:Y:S01]  /*5250*/  FFMA.FTZ R33, R12, R108, -R29 ;  /* 0x0000006c0c217223 */ /* 0x000fe2000001081d */
[----:B------:R-:W-:Y:S01]  /*5260*/  LOP3.LUT R30, R30, 0xffff0000, RZ, 0xc0, !PT ;  /* 0xffff00001e1e7812 */ /* 0x000fe200078ec0ff */
[----:B------:R-:W-:Y:S01]  /*5270*/  FFMA.FTZ R34, R13, R28, -R32 ;  /* 0x0000001c0d227223 */ /* 0x000fe20000010820 */
[----:B------:R-:W-:Y:S01]  /*5280*/  FMUL.FTZ R35, R35, R108 ;  /* 0x0000006c23237220 */ /* 0x000fe20000410000 */
[C---:B------:R-:W-:Y:S01]  /*5290*/  LOP3.LUT R29, R110.reuse, 0xffff0000, RZ, 0xc0, !PT ;  /* 0xffff00006e1d7812 */ /* 0x040fe200078ec0ff */
[----:B------:R-:W-:Y:S01]  /*52a0*/  IMAD.U32 R32, R110, 0x10000, RZ ;  /* 0x000100006e207824 */ /* 0x000fe200078e00ff */
[C---:B------:R-:W-:Y:S01]  /*52b0*/  LOP3.LUT R13, R106.reuse, 0xffff0000, RZ, 0xc0, !PT ;  /* 0xffff00006a0d7812 */ /* 0x040fe200078ec0ff */
[----:B------:R-:W-:Y:S02]  /*52c0*/  IMAD.U32 R28, R106, 0x10000, RZ ;  /* 0x000100006a1c7824 */ /* 0x000fe400078e00ff */
[----:B------:R-:W-:Y:S01]  /*52d0*/  FFMA.FTZ R35, R12, R112, R35 ;  /* 0x000000700c237223 */ /* 0x000fe20000010023 */
[C---:B------:R-:W-:Y:S01]  /*52e0*/  IMAD.U32 R15, R14.reuse, 0x10000, RZ ;  /* 0x000100000e0f7824 */ /* 0x040fe200078e00ff */
        /* <DEDUP_REMOVED lines=16> */
[----:B------:R-:W-:Y:S02]  /*53f0*/  F2FP.BF16.F32.PACK_AB R15, R94, R47 ;  /* 0x0000002f5e0f723e */ /* 0x000fe400000010ff */
[----:B------:R-:W-:-:S02]  /*5400*/  F2FP.BF16.F32.PACK_AB R29, R44, R97 ;  /* 0x000000612c1d723e */ /* 0x000fc400000010ff */
[----:B------:R-:W-:-:S07]  /*5410*/  F2FP.BF16.F32.PACK_AB R28, R35, R38 ;  /* 0x00000026231c723e */ /* 0x000fce00000010ff */
.L_x_12693:
[----:B------:R-:W-:Y:S05]  /*5420*/  BSYNC B1 ;  /* 0x0000000000017941 */ /* 0x000fea0003800000 */
.L_x_12692:
        /* <DEDUP_REMOVED lines=10> */
.L_x_12657:
[----:B------:R-:W-:-:S13]  /*54d0*/  ISETP.NE.AND P3, PT, R71, 0x3, PT ;  /* 0x000000034700780c */ /* 0x000fda0003f65270 */
[----:B------:R-:W-:Y:S05]  /*54e0*/  @!P3 BRA `(.L_x_12694) ;  /* 0x000000000004b947 */ /* 0x000fea0003800000 */
[----:B------:R-:W-:Y:S01]  /*54f0*/  BPT.TRAP 0x1 ;  /* 0x000000040000795c */ /* 0x000fe20000300000 */
.L_x_12694:
[----:B------:R-:W-:Y:S01]  /*5500*/  IMAD R88, R152, 0x8, R144 ;  /* 0x0000000898587824 */ /* 0x000fe200078e0290 */
[----:B------:R-:W-:Y:S01]  /*5510*/  SHF.L.U32 R99, R157, 0x1f, RZ ;  /* 0x0000001f9d637819 */ /* 0x000fe200000006ff */
[----:B------:R-:W-:Y:S01]  /*5520*/  IMAD R98, R26, -0x60, R56 ;  /* 0xffffffa01a627824 */ /* 0x000fe200078e0238 */
[----:B------:R-:W-:Y:S02]  /*5530*/  BSSY B1, `(.L_x_12695) ;  /* 0x0000004000017945 */ /* 0x000fe40003800000 */
[----:B------:R-:W0:Y:S02]  /*5540*/  SYNCS.PHASECHK.TRANS64.TRYWAIT P4, [R88+URZ+0x32490], R99 ;  /* 0x03249063580075a7 */ /* 0x000e24000808017f */
[----:B------:R-:W-:Y:S01]  /*5550*/  VIMNMX R98, R98, 0x60, PT ;  /* 0x0000006062627848 */ /* 0x000fe20003fe0100 */
[----:B0-----:R-:W-:Y:S06]  /*5560*/  @!P4 BRA `(.L_x_12696) ;  /* 0x0000031000e0c947 */ /* 0x001fec0003800000 */
.L_x_13043:
[----:B------:R-:W-:Y:S05]  /*5570*/  BSYNC B1 ;  /* 0x0000000000017941 */ /* 0x000fea0003800000 */
.L_x_12695:
        /* <DEDUP_REMOVED lines=8> */
.L_x_12698:
[----:B------:R-:W-:Y:S05]  /*5600*/  BSYNC B1 ;  /* 0x0000000000017941 */ /* 0x000fea0003800000 */
.L_x_12697:
[----:B------:R-:W-:Y:S05]  /*5610*/  @P4 BRA `(.L_x_12674) ;  /* 0x0000000000104947 */ /* 0x000fea0003800000 */
[----:B-1----:R-:W1:Y:S04]  /*5620*/  @!P1 LDS.128 R12, [R96+0x2000] ;  /* 0x00200000600c9984 */ /* 0x002e680000000c00 */
[----:B------:R-:W2:Y:S04]  /*5630*/  @!P2 LDS.128 R28, [R94+0x2000] ;  /* 0x002000005e1ca984 */ /* 0x000ea80000000c00 */
[----:B-1----:R3:W-:Y:S04]  /*5640*/  @!P1 STG.E.128 desc[UR42][R32.64], R12 ;  /* 0x0000000c20009986 */ /* 0x0027e8000c101d2a */
[----:B--2---:R3:W-:Y:S02]  /*5650*/  @!P2 STG.E.128 desc[UR42][R32.64+0x40], R28 ;  /* 0x0000401c2000a986 */ /* 0x0047e4000c101d2a */
.L_x_12674:
[----:B------:R-:W-:Y:S05]  /*5660*/  BSYNC B0 ;  /* 0x0000000000007941 */ /* 0x000fea0003800000 */
.L_x_12656:
        /* <DEDUP_REMOVED lines=17> */
.L_x_12700:
[----:B------:R-:W-:Y:S05]  /*5780*/  BSYNC B0 ;  /* 0x0000000000007941 */ /* 0x000fea0003800000 */
.L_x_12699:
[----:B------:R-:W2:Y:S01]  /*5790*/  SYNCS.PHASECHK.TRANS64.TRYWAIT P3, [R88+URZ+0x324b0], R99 ;  /* 0x0324b063580075a7 */ /* 0x000ea2000806017f */
[----:B------:R-:W-:Y:S01]  /*57a0*/  ULDC UR49, c[0x0][0x320] ;  /* 0x0000c80000317ab9 */ /* 0x000fe20000000800 */
[----:B------:R-:W-:Y:S01]  /*57b0*/  ULDC.64 UR44, c[0x0][0x328] ;  /* 0x0000ca00002c7ab9 */ /* 0x000fe20000000a00 */
[----:B------:R-:W-:Y:S01]  /*57c0*/  ULDC.64 UR40, c[0x0][0x318] ;  /* 0x0000c60000287ab9 */ /* 0x000fe20000000a00 */
[----:B------:R-:W-:Y:S01]  /*57d0*/  BSSY B0, `(.L_x_12701) ;  /* 0x0000003000007945 */ /* 0x000fe20003800000 */
[----:B------:R-:W-:-:S03]  /*57e0*/  IMAD R13, R152, 0x6000, R160 ;  /* 0x00006000980d7824 */ /* 0x000fc600078e02a0 */
[----:B--2---:R-:W-:Y:S05]  /*57f0*/  @!P3 BRA `(.L_x_12702) ;  /* 0x000003100050b947 */ /* 0x004fea0003800000 */
.L_x_13044:
[----:B------:R-:W-:Y:S05]  /*5800*/  BSYNC B0 ;  /* 0x0000000000007941 */ /* 0x000fea0003800000 */
.L_x_12701:
        /* <DEDUP_REMOVED lines=8> */
[----:B-1----:R-:W-:Y:S02]  /*5890*/  IMAD.MOV.U32 R12, RZ, RZ, R6 ;  /* 0x000000ffff0c7224 */ /* 0x002fe400078e0006 */
[----:B------:R-:W-:Y:S02]  /*58a0*/  IMAD.MOV.U32 R13, RZ, RZ, R85 ;  /* 0x000000ffff0d7224 */ /* 0x000fe400078e0055 */
[C---:B------:R-:W-:Y:S02]  /*58b0*/  IMAD R15, R28.reuse, UR45, R15 ;  /* 0x0000002d1c0f7c24 */ /* 0x040fe4000f8e020f */
[----:B------:R-:W-:-:S04]  /*58c0*/  IMAD.WIDE.U32 R12, R28, UR44, R12 ;  /* 0x0000002c1c0c7c25 */ /* 0x000fc8000f8e000c */
[----:B------:R-:W-:Y:S01]  /*58d0*/  IMAD.IADD R13, R13, 0x1, R15 ;  /* 0x000000010d0d7824 */ /* 0x000fe200078e020f */
[----:B------:R-:W-:-:S04]  /*58e0*/  LEA R30, P3, R12, UR40, 0x1 ;  /* 0x000000280c1e7c11 */ /* 0x000fc8000f8608ff */
[----:B------:R-:W-:Y:S02]  /*58f0*/  LEA.HI.X R31, R12, UR41, R13, 0x1, P3 ;  /* 0x000000290c1f7c11 */ /* 0x000fe400098f0c0d */
[----:B------:R-:W-:-:S13]  /*5900*/  ISETP.GE.AND P3, PT, R22, UR49, PT ;  /* 0x0000003116007c0c */ /* 0x000fda000bf66270 */
[----:B------:R-:W1:Y:S04]  /*5910*/  @!P3 LDS.128 R12, [R32] ;  /* 0x00000000200cb984 */ /* 0x000e680000000c00 */
[----:B-1----:R-:W-:Y:S01]  /*5920*/  @!P3 STG.E.128 desc[UR42][R30.64], R12 ;  /* 0x0000000c1e00b986 */ /* 0x002fe2000c101d2a */
[----:B------:R-:W-:-:S13]  /*5930*/  ISETP.GE.AND P3, PT, R60, UR49, PT ;  /* 0x000000313c007c0c */ /* 0x000fda000bf66270 */
[----:B------:R-:W1:Y:S04]  /*5940*/  @!P3 LDS.128 R12, [R33] ;  /* 0x00000000210cb984 */ /* 0x000e680000000c00 */
[----:B-1----:R-:W-:Y:S01]  /*5950*/  @!P3 STG.E.128 desc[UR42][R30.64+0x40], R12 ;  /* 0x0000400c1e00b986 */ /* 0x002fe2000c101d2a */
[----:B------:R-:W-:-:S13]  /*5960*/  ISETP.GE.AND P3, PT, R3, UR49, PT ;  /* 0x0000003103007c0c */ /* 0x000fda000bf66270 */
[----:B------:R-:W1:Y:S04]  /*5970*/  @!P3 LDS.128 R12, [R32+0x3000] ;  /* 0x00300000200cb984 */ /* 0x000e680000000c00 */
        /* <DEDUP_REMOVED lines=10> */
[----:B------:R-:W-:-:S13]  /*5a20*/  ISETP.NE.AND P3, PT, R87, RZ, PT ;  /* 0x000000ff5700720c */ /* 0x000fda0003f65270 */
[----:B------:R-:W1:Y:S04]  /*5a30*/  @P3 LDS.128 R12, [R32+0x9000] ;  /* 0x00900000200c3984 */ /* 0x000e680000000c00 */
[----:B-1----:R-:W-:Y:S01]  /*5a40*/  @P3 STG.E.128 desc[UR42][R30.64+0x180], R12 ;  /* 0x0001800c1e003986 */ /* 0x002fe2000c101d2a */
[----:B------:R-:W-:-:S13]  /*5a50*/  ISETP.NE.AND P3, PT, R86, RZ, PT ;  /* 0x000000ff5600720c */ /* 0x000fda0003f65270 */
[----:B------:R-:W1:Y:S04]  /*5a60*/  @P3 LDS.128 R12, [R33+0x9000] ;  /* 0x00900000210c3984 */ /* 0x000e680000000c00 */
[----:B-1----:R3:W-:Y:S02]  /*5a70*/  @P3 STG.E.128 desc[UR42][R30.64+0x1c0], R12 ;  /* 0x0001c00c1e003986 */ /* 0x0027e4000c101d2a */
.L_x_12704:
[----:B------:R-:W-:Y:S05]  /*5a80*/  BSYNC B0 ;  /* 0x0000000000007941 */ /* 0x000fea0003800000 */
.L_x_12703:
[----:B------:R-:W-:Y:S01]  /*5a90*/  ISETP.GE.AND P3, PT, R156, R98, PT ;  /* 0x000000629c00720c */ /* 0x000fe20003f66270 */
[----:B------:R-:W-:-:S12]  /*5aa0*/  BSSY B0, `(.L_x_12705) ;  /* 0x0000024000007945 */ /* 0x000fd80003800000 */
[----:B------:R-:W-:Y:S05]  /*5ab0*/  @P3 BRA `(.L_x_12706) ;  /* 0x0000000000883947 */ /* 0x000fea0003800000 */
[----:B---3--:R-:W-:Y:S01]  /*5ac0*/  IADD3 R15, P3, R28, 0x40, RZ ;  /* 0x000000401c0f7810 */ /* 0x008fe20007f7e0ff */
[----:B-1----:R-:W-:Y:S02]  /*5ad0*/  IMAD.MOV.U32 R12, RZ, RZ, R6 ;  /* 0x000000ffff0c7224 */ /* 0x002fe400078e0006 */
        /* <DEDUP_REMOVED lines=31> */
[----:B-1----:R4:W-:Y:S02]  /*5cd0*/  @P3 STG.E.128 desc[UR42][R28.64+0x1c0], R12 ;  /* 0x0001c00c1c003986 */ /* 0x0029e4000c101d2a */
.L_x_12706:
[----:B------:R-:W-:Y:S05]  /*5ce0*/  BSYNC B0 ;  /* 0x0000000000007941 */ /* 0x000fea0003800000 */
.L_x_12705:
[----:B------:R-:W-:Y:S01]  /*5cf0*/  @!PT LDS RZ, [RZ] ;  /* 0x00000000fffff984 */ /* 0x000fe20000000800 */
[----:B------:R-:W-:Y:S01]  /*5d00*/  @!PT LDS RZ, [RZ] ;  /* 0x00000000fffff984 */ /* 0x000fe20000000800 */
[----:B------:R-:W-:Y:S01]  /*5d10*/  @!PT LDS RZ, [RZ] ;  /* 0x00000000fffff984 */ /* 0x000fe20000000800 */
[----:B------:R-:W-:Y:S01]  /*5d20*/  @!PT LDS RZ, [RZ] ;  /* 0x00000000fffff984 */ /* 0x000fe20000000800 */
[----:B------:R5:W-:Y:S06]  /*5d30*/  MEMBAR.ALL.CTA ;  /* 0x0000000000007992 */ /* 0x000bec0000008000 */
[----:B-----5:R-:W5:Y:S02]  /*5d40*/  FENCE.VIEW.ASYNC.S ;  /* 0x00000000000073c6 */ /* 0x020f640000000000 */
[----:B-----5:R1:W-:Y:S01]  /*5d50*/  BAR.SYNC.DEFER_BLOCKING R214, 0x80 ;  /* 0x000200d60000751d */ /* 0x0203e20000010000 */
[----:B------:R-:W-:Y:S01]  /*5d60*/  ISETP.NE.AND P5, PT, R89, RZ, PT ;  /* 0x000000ff5900720c */ /* 0x000fe20003fa5270 */
[----:B------:R-:W-:-:S02]  /*5d70*/  VIADD R152, R152, 0x1 ;  /* 0x0000000198987836 */ /* 0x000fc40000000000 */
[----:B0-2---:R-:W-:-:S03]  /*5d80*/  @!P4 VIADD R88, R88, 0x324c0 ;  /* 0x000324c05858c836 */ /* 0x005fc60000000000 */
[C---:B------:R-:W-:Y:S02]  /*5d90*/  ISETP.NE.AND P3, PT, R152.reuse, 0x2, PT ;  /* 0x000000029800780c */ /* 0x040fe40003f65270 */
[----:B------:R-:W-:Y:S02]  /*5da0*/  @!P4 PRMT R88, RZ, 0x654, R88 ;  /* 0x00000654ff58c816 */ /* 0x000fe40000000058 */
[----:B-1-34-:R-:W-:Y:S02]  /*5db0*/  SEL R12, RZ, 0x1, P3 ;  /* 0x00000001ff0c7807 */ /* 0x01afe40001800000 */
[----:B------:R-:W-:Y:S02]  /*5dc0*/  SEL R152, R152, RZ, P3 ;  /* 0x000000ff98987207 */ /* 0x000fe40001800000 */
[----:B------:R-:W-:Y:S01]  /*5dd0*/  LOP3.LUT R157, R157, R12, RZ, 0x3c, !PT ;  /* 0x0000000c9d9d7212 */ /* 0x000fe200078e3cff */
[----:B------:R0:W-:Y:S01]  /*5de0*/  @!P4 SYNCS.ARRIVE.TRANS64.RED.A1T0 RZ, [R88+URZ], RZ ;  /* 0x000000ff58ffc9a7 */ /* 0x0001e2000810043f */
[----:B------:R-:W-:Y:S05]  /*5df0*/  @P5 BRA `(.L_x_12707) ;  /* 0xffffffc800705947 */ /* 0x000fea000383ffff */
[----:B------:R-:W1:Y:S01]  /*5e00*/  S2R R13, SR_TID.X ;  /* 0x00000000000d7919 */ /* 0x000e620000002100 */
[----:B------:R-:W-:Y:S02]  /*5e10*/  PLOP3.LUT P0, PT, PT, PT, PT, 0x8, 0x0 ;  /* 0x000000000000781c */ /* 0x000fe40003f0e170 */
[----:B-1----:R-:W-:-:S04]  /*5e20*/  SHF.R.U32.HI R13, RZ, 0x7, R13 ;  /* 0x00000007ff0d7819 */ /* 0x002fc8000001160d */
[----:B------:R-:W-:-:S13]  /*5e30*/  ISETP.NE.AND P5, PT, R13, 0x1, PT ;  /* 0x000000010d00780c */ /* 0x000fda0003fa5270 */
[----:B------:R-:W-:Y:S06]  /*5e40*/  @!P5 BAR.ARV 0x9, 0x100 ;  /* 0x024400000000db1d */ /* 0x000fec0000002000 */
.L_x_12651:
[----:B------:R-:W1:Y:S01]  /*5e50*/  S2R R0, SR_TID.X ;  /* 0x0000000000007919 */ /* 0x000e620000002100 */
[----:B------:R-:W2:Y:S01]  /*5e60*/  LDC R15, c[0x0][0x448] ;  /* 0x00011200ff0f7b82 */ /* 0x000ea20000000800 */
[----:B------:R-:W-:Y:S01]  /*5e70*/  IMAD.MOV.U32 R12, RZ, RZ, 0x3000 ;  /* 0x00003000ff0c7424 */ /* 0x000fe200078e00ff */
[----:B------:R-:W3:Y:S01]  /*5e80*/  S2R R3, SR_SWINHI ;  /* 0x0000000000037919 */ /* 0x000ee20000002f00 */
[----:B------:R-:W-:Y:S02]  /*5e90*/  IMAD.U32 R13, RZ, RZ, UR38 ;  /* 0x00000026ff0d7e24 */ /* 0x000fe4000f8e00ff */
[----:B------:R-:W-:Y:S01]  /*5ea0*/  IMAD.MOV.U32 R9, RZ, RZ, 0x100 ;  /* 0x00000100ff097424 */ /* 0x000fe200078e00ff */
[----:B------:R-:W-:Y:S02]  /*5eb0*/  STL [R1+0x70], R121 ;  /* 0x0000707901007387 */ /* 0x000fe40000100800 */
[----:B------:R-:W4:Y:S01]  /*5ec0*/  LDC R14, c[0x0][0xa80] ;  /* 0x0002a000ff0e7b82 */ /* 0x000f220000000800 */
[----:B------:R-:W-:Y:S01]  /*5ed0*/  IMAD.MOV.U32 R10, RZ, RZ, 0x1 ;  /* 0x00000001ff0a7424 */ /* 0x000fe200078e00ff */
[----:B------:R0:W-:Y:S01]  /*5ee0*/  STL.64 [R1+0x18], R12 ;  /* 0x0000180c01007387 */ /* 0x0001e20000100a00 */
[----:B------:R-:W-:-:S02]  /*5ef0*/  IMAD.MOV.U32 R11, RZ, RZ, RZ ;  /* 0x000000ffff0b7224 */ /* 0x000fc400078e00ff */
[----:B------:R-:W-:Y:S01]  /*5f00*/  IMAD.MOV.U32 R4, RZ, RZ, 0xc000 ;  /* 0x0000c000ff047424 */ /* 0x000fe200078e00ff */
[----:B------:R-:W-:Y:S01]  /*5f10*/  STL.128 [R1+0x430], RZ ;  /* 0x000430ff01007387 */ /* 0x000fe20000100c00 */
[----:B------:R-:W-:Y:S02]  /*5f20*/  IMAD.U32 R5, RZ, RZ, UR38 ;  /* 0x00000026ff057e24 */ /* 0x000fe4000f8e00ff */
[----:B------:R-:W-:Y:S01]  /*5f30*/  IMAD.MOV.U32 R7, RZ, RZ, 0x100 ;  /* 0x00000100ff077424 */ /* 0x000fe200078e00ff */
[----:B------:R-:W-:Y:S01]  /*5f40*/  STL.128 [R1+0x440], RZ ;  /* 0x000440ff01007387 */ /* 0x000fe20000100c00 */
[----:B------:R-:W-:Y:S02]  /*5f50*/  IMAD.MOV.U32 R16, RZ, RZ, 0x1 ;  /* 0x00000001ff107424 */ /* 0x000fe400078e00ff */
[----:B------:R-:W-:Y:S01]  /*5f60*/  IMAD.MOV.U32 R17, RZ, RZ, RZ ;  /* 0x000000ffff117224 */ /* 0x000fe200078e00ff */
[----:B------:R-:W-:Y:S01]  /*5f70*/  STL.128 [R1+0x220], RZ ;  /* 0x000220ff01007387 */ /* 0x000fe20000100c00 */
[----:B------:R-:W-:-:S02]  /*5f80*/  IMAD.U32 R30, RZ, RZ, UR37 ;  /* 0x00000025ff1e7e24 */ /* 0x000fc4000f8e00ff */
[----:B------:R-:W-:Y:S01]  /*5f90*/  IMAD.U32 R72, RZ, RZ, UR37 ;  /* 0x00000025ff487e24 */ /* 0x000fe2000f8e00ff */
[----:B------:R-:W-:Y:S01]  /*5fa0*/  STL.128 [R1+0x230], RZ ;  /* 0x000230ff01007387 */ /* 0x000fe20000100c00 */
[----:B-1----:R-:W-:-:S03]  /*5fb0*/  LOP3.LUT R0, R0, 0x7f, RZ, 0xc0, !PT ;  /* 0x0000007f00007812 */ /* 0x002fc600078ec0ff */
[----:B----4-:R-:W-:Y:S01]  /*5fc0*/  STL [R1+0x450], R14 ;  /* 0x0004500e01007387 */ /* 0x010fe20000100800 */
[----:B------:R-:W-:Y:S02]  /*5fd0*/  IADD3 R72, P5, R72, 0x70, RZ ;  /* 0x0000007048487810 */ /* 0x000fe40007fbe0ff */
[----:B------:R-:W-:Y:S01]  /*5fe0*/  ISETP.NE.AND P1, PT, R0, RZ, PT ;  /* 0x000000ff0000720c */ /* 0x000fe20003f25270 */
[----:B------:R-:W-:Y:S01]  /*5ff0*/  STL.128 [R1+0x240], RZ ;  /* 0x000240ff01007387 */ /* 0x000fe20000100c00 */
[----:B------:R-:W-:Y:S02]  /*6000*/  MOV R28, R144 ;  /* 0x00000090001c7202 */ /* 0x000fe40000000f00 */
[----:B---3--:R-:W-:Y:S02]  /*6010*/  MOV R29, R3 ;  /* 0x00000003001d7202 */ /* 0x008fe40000000f00 */
[----:B------:R-:W-:Y:S01]  /*6020*/  SEL R8, RZ, 0x1, P1 ;  /* 0x00000001ff087807 */ /* 0x000fe20000800000 */
[----:B------:R-:W-:Y:S01]  /*6030*/  STL.128 [R1+0x250], RZ ;  /* 0x000250ff01007387 */ /* 0x000fe20000100c00 */
[----:B0-----:R-:W-:-:S02]  /*6040*/  IADD3 R12, P1, R28, 0x32430, RZ ;  /* 0x000324301c0c7810 */ /* 0x001fc40007f3e0ff */
[C---:B------:R-:W-:Y:S01]  /*6050*/  IADD3 R0, P3, R28.reuse, 0x32450, RZ ;  /* 0x000324501c007810 */ /* 0x040fe20007f7e0ff */
[----:B------:R-:W-:Y:S01]  /*6060*/  IMAD.MOV.U32 R6, RZ, RZ, R8 ;  /* 0x000000ffff067224 */ /* 0x000fe200078e0008 */
[C---:B------:R-:W-:Y:S01]  /*6070*/  IADD3 R3, P4, R28.reuse, 0x32460, RZ ;  /* 0x000324601c037810 */ /* 0x040fe20007f9e0ff */
[--C-:B------:R-:W-:Y:S01]  /*6080*/  IMAD.X R13, RZ, RZ, R29.reuse, P1 ;  /* 0x000000ffff0d7224 */ /* 0x100fe200008e061d */
[----:B--2---:R-:W-:Y:S01]  /*6090*/  ISETP.NE.AND P1, PT, R15, 0x1, PT ;  /* 0x000000010f00780c */ /* 0x004fe20003f25270 */
[----:B------:R0:W-:Y:S04]  /*60a0*/  STL.128 [R1+0x20], R8 ;  /* 0x0000200801007387 */ /* 0x0001e80000100c00 */
[----:B------:R1:W-:Y:S04]  /*60b0*/  STL.128 [R1+0x50], R4 ;  /* 0x0000500401007387 */ /* 0x0003e80000100c00 */
[----:B------:R-:W-:Y:S04]  /*60c0*/  STL.64 [R1+0x8], R12 ;  /* 0x0000080c01007387 */ /* 0x000fe80000100a00 */
[----:B------:R-:W-:Y:S01]  /*60d0*/  STL.128 [R1+0x260], RZ ;  /* 0x000260ff01007387 */ /* 0x000fe20000100c00 */
[--C-:B0-----:R-:W-:Y:S01]  /*60e0*/  IMAD.X R11, RZ, RZ, R29.reuse, P3 ;  /* 0x000000ffff0b7224 */ /* 0x101fe200018e061d */
[----:B------:R-:W-:Y:S01]  /*60f0*/  IADD3 R8, P2, R28, 0x32440, RZ ;  /* 0x000324401c087810 */ /* 0x000fe20007f5e0ff */
[----:B------:R-:W-:Y:S01]  /*6100*/  IMAD.X R10, RZ, RZ, R29, P4 ;  /* 0x000000ffff0a7224 */ /* 0x000fe200020e061d */
[----:B------:R-:W-:Y:S01]  /*6110*/  STL.128 [R1+0x270], RZ ;  /* 0x000270ff01007387 */ /* 0x000fe20000100c00 */
[----:B-1----:R-:W-:Y:S01]  /*6120*/  IMAD.MOV.U32 R4, RZ, RZ, R0 ;  /* 0x000000ffff047224 */ /* 0x002fe200078e0000 */
[----:B------:R-:W-:Y:S01]  /*6130*/  IADD3 R30, P4, R30, 0x38, RZ ;  /* 0x000000381e1e7810 */ /* 0x000fe20007f9e0ff */
[----:B------:R-:W-:Y:S01]  /*6140*/  IMAD.MOV.U32 R5, RZ, RZ, R11 ;  /* 0x000000ffff057224 */ /* 0x000fe200078e000b */
[----:B------:R-:W-:Y:S01]  /*6150*/  STL.128 [R1+0x280], RZ ;  /* 0x000280ff01007387 */ /* 0x000fe20000100c00 */
[----:B------:R-:W-:-:S02]  /*6160*/  IMAD.MOV.U32 R6, RZ, RZ, R3 ;  /* 0x000000ffff067224 */ /* 0x000fc400078e0003 */
[----:B------:R-:W-:Y:S01]  /*6170*/  IMAD.MOV.U32 R7, RZ, RZ, R10 ;  /* 0x000000ffff077224 */ /* 0x000fe200078e000a */
[----:B------:R-:W0:Y:S01]  /*6180*/  @P1 LDC R3, c[0x0][0x44c] ;  /* 0x00011300ff031b82 */ /* 0x000e220000000800 */
[----:B------:R-:W-:Y:S01]  /*6190*/  IMAD.X R9, RZ, RZ, R29, P2 ;  /* 0x000000ffff097224 */ /* 0x000fe200010e061d */
[----:B------:R-:W-:Y:S01]  /*61a0*/  STL.128 [R1+0x290], RZ ;  /* 0x000290ff01007387 */ /* 0x000fe20000100c00 */
[----:B------:R-:W-:-:S03]  /*61b0*/  VIADD R0, R191, 0x7f ;  /* 0x0000007fbf007836 */ /* 0x000fc60000000000 */
[----:B------:R1:W-:Y:S04]  /*61c0*/  STL.128 [R1+0x40], R4 ;  /* 0x0000400401007387 */ /* 0x0003e80000100c00 */
[----:B------:R2:W-:Y:S04]  /*61d0*/  STL.64 [R1+0x68], R6 ;  /* 0x0000680601007387 */ /* 0x0005e80000100a00 */
[----:B------:R-:W-:Y:S04]  /*61e0*/  STL.64 [R1+0x10], R8 ;  /* 0x0000100801007387 */ /* 0x000fe80000100a00 */
[----:B------:R-:W-:Y:S01]  /*61f0*/  STL.64 [R1+0x30], R8 ;  /* 0x0000300801007387 */ /* 0x000fe20000100a00 */
[----:B-1----:R-:W1:Y:S03]  /*6200*/  @P1 LDC R4, c[0x0][0x450] ;  /* 0x00011400ff041b82 */ /* 0x002e660000000800 */
[----:B------:R-:W-:Y:S01]  /*6210*/  STL.128 [R1+0x2a0], RZ ;  /* 0x0002a0ff01007387 */ /* 0x000fe20000100c00 */
[----:B0-----:R-:W-:-:S03]  /*6220*/  @P1 IMAD.HI.U32 R3, R0, R3, RZ ;  /* 0x0000000300031227 */ /* 0x001fc600078e00ff */
[----:B------:R-:W-:Y:S01]  /*6230*/  STL.128 [R1+0x2b0], RZ ;  /* 0x0002b0ff01007387 */ /* 0x000fe20000100c00 */
[----:B--2---:R-:W0:Y:S03]  /*6240*/  LDC.64 R6, c[0x0][0xad8] ;  /* 0x0002b600ff067b82 */ /* 0x004e260000000a00 */
[----:B------:R-:W-:Y:S04]  /*6250*/  STL.128 [R1+0x2c0], RZ ;  /* 0x0002c0ff01007387 */ /* 0x000fe80000100c00 */
[----:B------:R-:W-:Y:S04]  /*6260*/  STL.128 [R1+0x2d0], RZ ;  /* 0x0002d0ff01007387 */ /* 0x000fe80000100c00 */
[----:B------:R-:W-:Y:S04]  /*6270*/  STL.128 [R1+0x2e0], RZ ;  /* 0x0002e0ff01007387 */ /* 0x000fe80000100c00 */
[----:B------:R-:W-:Y:S01]  /*6280*/  STL.128 [R1+0x2f0], RZ ;  /* 0x0002f0ff01007387 */ /* 0x000fe20000100c00 */
[----:B-1----:R-:W-:-:S03]  /*6290*/  @P1 SHF.R.U32.HI R0, RZ, R4, R3 ;  /* 0x00000004ff001219 */ /* 0x002fc60000011603 */
[----:B------:R-:W-:Y:S04]  /*62a0*/  STL.128 [R1+0x300], RZ ;  /* 0x000300ff01007387 */ /* 0x000fe80000100c00 */
[----:B------:R-:W-:Y:S01]  /*62b0*/  STL.128 [R1+0x310], RZ ;  /* 0x000310ff01007387 */ /* 0x000fe20000100c00 */
[----:B0-----:R-:W-:-:S03]  /*62c0*/  ISETP.GE.AND P6, PT, R7, 0x1, PT ;  /* 0x000000010700780c */ /* 0x001fc60003fc6270 */
[----:B------:R-:W-:Y:S04]  /*62d0*/  STL.128 [R1+0x320], RZ ;  /* 0x000320ff01007387 */ /* 0x000fe80000100c00 */
        /* <DEDUP_REMOVED lines=15> */
[----:B------:R-:W-:Y:S04]  /*63d0*/  STL.64 [R1], RZ ;  /* 0x000000ff01007387 */ /* 0x000fe80000100a00 */
[----:B------:R-:W-:Y:S04]  /*63e0*/  STL.64 [R1+0x38], RZ ;  /* 0x000038ff01007387 */ /* 0x000fe80000100a00 */
[----:B------:R0:W-:Y:S02]  /*63f0*/  STL.64 [R1+0x60], R16 ;  /* 0x0000601001007387 */ /* 0x0001e40000100a00 */
[----:B0-----:R-:W-:-:S02]  /*6400*/  IMAD.U32 R17, RZ, RZ, UR37 ;  /* 0x00000025ff117e24 */ /* 0x001fc4000f8e00ff */
[----:B------:R-:W-:-:S03]  /*6410*/  IMAD.U32 R16, RZ, RZ, UR37 ;  /* 0x00000025ff107e24 */ /* 0x000fc6000f8e00ff */
[----:B------:R-:W-:Y:S02]  /*6420*/  IADD3 R17, P2, R17, 0x430, RZ ;  /* 0x0000043011117810 */ /* 0x000fe40007f5e0ff */
[----:B------:R-:W-:Y:S01]  /*6430*/  IADD3 R16, P3, R16, 0x220, RZ ;  /* 0x0000022010107810 */ /* 0x000fe20007f7e0ff */
[----:B------:R-:W-:-:S12]  /*6440*/  @P0 BRA `(.L_x_12708) ;  /* 0x00000000000c0947 */ /* 0x000fd80003800000 */
[----:B------:R-:W0:Y:S01]  /*6450*/  FENCE.VIEW.ASYNC.G ;  /* 0x00000000000073c6 */ /* 0x000e220000000100 */
[----:B------:R-:W-:Y:S05]  /*6460*/  WARPSYNC.ALL ;  /* 0x0000000000007948 */ /* 0x000fea0003800000 */
[----:B0-----:R-:W-:Y:S06]  /*6470*/  BAR.ARV 0xc, 0x180 ;  /* 0x0306000000007b1d */ /* 0x001fec0000002000 */
.L_x_12708:
[----:B------:R-:W-:Y:S02]  /*6480*/  IMAD.IADD R3, R179, 0x1, R0 ;  /* 0x00000001b3037824 */ /* 0x000fe400078e0200 */
[----:B------:R-:W-:Y:S02]  /*6490*/  IMAD.X R44, RZ, RZ, UR36, P2 ;  /* 0x00000024ff2c7e24 */ /* 0x000fe400090e06ff */
[----:B------:R-:W-:Y:S02]  /*64a0*/  IMAD.X R45, RZ, RZ, UR36, P3 ;  /* 0x00000024ff2d7e24 */ /* 0x000fe400098e06ff */
[----:B------:R-:W-:Y:S02]  /*64b0*/  IMAD.X R51, RZ, RZ, UR36, P4 ;  /* 0x00000024ff337e24 */ /* 0x000fe4000a0e06ff */
[----:B------:R-:W-:Y:S02]  /*64c0*/  IMAD.X R73, RZ, RZ, UR36, P5 ;  /* 0x00000024ff497e24 */ /* 0x000fe4000a8e06ff */
        /* <DEDUP_REMOVED lines=13> */
.L_x_12711:
[----:B------:R-:W-:-:S13]  /*65a0*/  ISETP.NE.AND P0, PT, R7, 0x1, PT ;  /* 0x000000010700780c */ /* 0x000fda0003f05270 */
[----:B------:R-:W0:Y:S02]  /*65b0*/  @P0 LDC.64 R4, c[0x0][0xae0] ;  /* 0x0002b800ff040b82 */ /* 0x000e240000000a00 */
[----:B0-----:R-:W-:-:S05]  /*65c0*/  @P0 IMAD.HI.U32 R4, R0, R4, RZ ;  /* 0x0000000400040227 */ /* 0x001fca00078e00ff */
[----:B------:R-:W-:-:S07]  /*65d0*/  @P0 SHF.R.U32.HI R0, RZ, R5, R4 ;  /* 0x00000005ff000219 */ /* 0x000fce0000011604 */
.L_x_12712:
[----:B------:R-:W-:Y:S05]  /*65e0*/  BSYNC B0 ;  /* 0x0000000000007941 */ /* 0x000fea0003800000 */
.L_x_12710:
[----:B------:R-:W-:-:S05]  /*65f0*/  IMAD R3, R0, R7, R7 ;  /* 0x0000000700037224 */ /* 0x000fca00078e0207 */
[----:B------:R-:W-:-:S07]  /*6600*/  VIMNMX R6, R6, R3, PT ;  /* 0x0000000306067248 */ /* 0x000fce0003fe0100 */
.L_x_12709:
[----:B------:R-:W0:Y:S01]  /*6610*/  @P1 LDC R0, c[0x0][0x44c] ;  /* 0x00011300ff001b82 */ /* 0x000e220000000800 */
[----:B------:R-:W-:Y:S01]  /*6620*/  VIADD R6, R6, 0x5f ;  /* 0x0000005f06067836 */ /* 0x000fe20000000000 */
[----:B------:R-:W-:Y:S01]  /*6630*/  ULDC UR4, c[0x0][0xad4] ;  /* 0x0002b50000047ab9 */ /* 0x000fe20000000800 */
[----:B------:R-:W-:Y:S02]  /*6640*/  IMAD.MOV.U32 R5, RZ, RZ, R191 ;  /* 0x000000ffff057224 */ /* 0x000fe400078e00bf */
[----:B------:R-:W-:-:S03]  /*6650*/  IMAD.HI R6, R6, 0x2aaaaaab, RZ ;  /* 0x2aaaaaab06067827 */ /* 0x000fc600078e02ff */
[----:B------:R-:W1:Y:S02]  /*6660*/  @P1 LDC R9, c[0x0][0x450] ;  /* 0x00011400ff091b82 */ /* 0x000e640000000800 */
[----:B------:R-:W-:-:S04]  /*6670*/  SHF.R.U32.HI R3, RZ, 0x1f, R6 ;  /* 0x0000001fff037819 */ /* 0x000fc80000011606 */
[----:B------:R-:W-:-:S04]  /*6680*/  LEA.HI.SX32 R6, R6, R3, 0x1c ;  /* 0x0000000306067211 */ /* 0x000fc800078fe2ff */
[----:B------:R-:W-:Y:S01]  /*6690*/  VIMNMX R177, R177, R6, PT ;  /* 0x00000006b1b17248 */ /* 0x000fe20003fe0100 */
        /* <DEDUP_REMOVED lines=15> */
.L_x_12715:
[----:B------:R-:W-:-:S13]  /*6790*/  ISETP.NE.AND P0, PT, R7, 0x1, PT ;  /* 0x000000010700780c */ /* 0x000fda0003f05270 */
[----:B------:R-:W0:Y:S02]  /*67a0*/  @P0 LDC.64 R4, c[0x0][0xae0] ;  /* 0x0002b800ff040b82 */ /* 0x000e240000000a00 */
[----:B0-----:R-:W-:-:S05]  /*67b0*/  @P0 IMAD.HI.U32 R4, R0, R4, RZ ;  /* 0x0000000400040227 */ /* 0x001fca00078e00ff */
[----:B------:R-:W-:-:S07]  /*67c0*/  @P0 SHF.R.U32.HI R0, RZ, R5, R4 ;  /* 0x00000005ff000219 */ /* 0x000fce0000011604 */
.L_x_12716:
[----:B------:R-:W-:Y:S05]  /*67d0*/  BSYNC B0 ;  /* 0x0000000000007941 */ /* 0x000fea0003800000 */
.L_x_12714:
[----:B------:R-:W-:-:S05]  /*67e0*/  IMAD R0, R0, R7, RZ ;  /* 0x0000000700007224 */ /* 0x000fca00078e02ff */
[----:B------:R-:W-:-:S07]  /*67f0*/  VIMNMX R3, R3, R0, !PT ;  /* 0x0000000003037248 */ /* 0x000fce0007fe0100 */
.L_x_12713:
[----:B------:R-:W-:Y:S01]  /*6800*/  IMAD.HI R3, R3, 0x2aaaaaab, RZ ;  /* 0x2aaaaaab03037827 */ /* 0x000fe200078e02ff */
[----:B------:R-:W-:-:S04]  /*6810*/  PLOP3.LUT P0, PT, PT, PT, PT, 0x80, 0x0 ;  /* 0x000000000000781c */ /* 0x000fc80003f0f070 */
[----:B------:R-:W-:-:S04]  /*6820*/  SHF.R.U32.HI R0, RZ, 0x1f, R3 ;  /* 0x0000001fff007819 */ /* 0x000fc80000011603 */
[----:B------:R-:W-:-:S04]  /*6830*/  LEA.HI.SX32 R0, R3, R0, 0x1c ;  /* 0x0000000003007211 */ /* 0x000fc800078fe2ff */
[----:B------:R-:W-:-:S04]  /*6840*/  VIMNMX R165, RZ, R0, !PT ;  /* 0x00000000ffa57248 */ /* 0x000fc80007fe0100 */
[----:B------:R-:W-:-:S13]  /*6850*/  ISETP.GT.AND P1, PT, R177, R165, PT ;  /* 0x000000a5b100720c */ /* 0x000fda0003f24270 */
[----:B------:R-:W-:Y:S05]  /*6860*/  @!P1 BRA `(.L_x_12717) ;  /* 0x0000024000e09947 */ /* 0x000fea0003800000 */
[----:B------:R0:W-:Y:S01]  /*6870*/  STL.64 [R1+0x78], RZ ;  /* 0x000078ff01007387 */ /* 0x0001e20000100a00 */
[----:B------:R-:W-:Y:S01]  /*6880*/  IMAD.U32 R47, RZ, RZ, UR37 ;  /* 0x00000025ff2f7e24 */ /* 0x000fe2000f8e00ff */
[----:B------:R-:W-:Y:S01]  /*6890*/  UMOV UR4, 0xffffffff ;  /* 0xffffffff00047882 */ /* 0x000fe20000000000 */
[----:B------:R-:W-:Y:S02]  /*68a0*/  IMAD.U32 R49, RZ, RZ, UR37 ;  /* 0x00000025ff317e24 */ /* 0x000fe4000f8e00ff */
[----:B------:R-:W-:Y:S01]  /*68b0*/  IMAD.U32 R42, RZ, RZ, UR37 ;  /* 0x00000025ff2a7e24 */ /* 0x000fe2000f8e00ff */
[----:B------:R-:W-:Y:S01]  /*68c0*/  IADD3 R47, P0, R47, 0x118, RZ ;  /* 0x000001182f2f7810 */ /* 0x000fe20007f1e0ff */
[----:B------:R-:W-:Y:S01]  /*68d0*/  IMAD.U32 R57, RZ, RZ, UR37 ;  /* 0x00000025ff397e24 */ /* 0x000fe2000f8e00ff */
[----:B------:R-:W-:Y:S01]  /*68e0*/  IADD3 R49, P1, R49, 0x110, RZ ;  /* 0x0000011031317810 */ /* 0x000fe20007f3e0ff */
[----:B------:R-:W-:Y:S01]  /*68f0*/  IMAD.U32 R34, RZ, RZ, UR37 ;  /* 0x00000025ff227e24 */ /* 0x000fe2000f8e00ff */
[----:B------:R-:W-:Y:S01]  /*6900*/  IADD3 R42, P2, R42, 0xa8, RZ ;  /* 0x000000a82a2a7810 */ /* 0x000fe20007f5e0ff */
[----:B------:R-:W-:Y:S01]  /*6910*/  IMAD.U32 R40, RZ, RZ, UR37 ;  /* 0x00000025ff287e24 */ /* 0x000fe2000f8e00ff */
[----:B------:R-:W-:Y:S01]  /*6920*/  IADD3 R57, P3, R57, 0x98, RZ ;  /* 0x0000009839397810 */ /* 0x000fe20007f7e0ff */
[----:B------:R-:W-:Y:S01]  /*6930*/  IMAD.X R46, RZ, RZ, UR36, P0 ;  /* 0x00000024ff2e7e24 */ /* 0x000fe200080e06ff */
[----:B------:R-:W-:Y:S01]  /*6940*/  IADD3 R34, P4, R34, 0x78, RZ ;  /* 0x0000007822227810 */ /* 0x000fe20007f9e0ff */
[----:B------:R-:W-:Y:S01]  /*6950*/  IMAD.X R48, RZ, RZ, UR36, P1 ;  /* 0x00000024ff307e24 */ /* 0x000fe200088e06ff */
[----:B------:R-:W-:Y:S01]  /*6960*/  IADD3 R40, P5, R40, 0x80, RZ ;  /* 0x0000008028287810 */ /* 0x000fe20007fbe0ff */
[----:B------:R-:W-:-:S02]  /*6970*/  IMAD.X R43, RZ, RZ, UR36, P2 ;  /* 0x00000024ff2b7e24 */ /* 0x000fc400090e06ff */
[----:B------:R-:W-:Y:S02]  /*6980*/  IMAD.X R50, RZ, RZ, UR36, P3 ;  /* 0x00000024ff327e24 */ /* 0x000fe400098e06ff */
[----:B------:R-:W-:Y:S02]  /*6990*/  IMAD.X R35, RZ, RZ, UR36, P4 ;  /* 0x00000024ff237e24 */ /* 0x000fe4000a0e06ff */
[----:B------:R-:W-:Y:S01]  /*69a0*/  IMAD.X R41, RZ, RZ, UR36, P5 ;  /* 0x00000024ff297e24 */ /* 0x000fe2000a8e06ff */
[----:B0-----:R-:W-:Y:S06]  /*69b0*/  BRA.DIV UR4, `(.L_x_12718) ;  /* 0x000002fe04f47947 */ /* 0x001fec000b800000 */
[----:B------:R0:W1:Y:S02]  /*69c0*/  SHFL.IDX PT, R14, R231, RZ, 0x1f ;  /* 0x00001fffe70e7589 */ /* 0x00006400000e0000 */
.L_x_13047:
[----:B-1----:R-:W-:Y:S01]  /*69d0*/  LEA.HI R0, R14, R14, RZ, 0x1 ;  /* 0x0000000e0e007211 */ /* 0x002fe200078f08ff */
[C---:B------:R-:W-:Y:S01]  /*69e0*/  VIADD R61, R144.reuse, 0x18400 ;  /* 0x00018400903d7836 */ /* 0x040fe20000000000 */
[----:B------:R-:W-:Y:S01]  /*69f0*/  STL.128 [R1+0xb0], RZ ;  /* 0x0000b0ff01007387 */ /* 0x000fe20000100c00 */
[----:B------:R-:W-:Y:S01]  /*6a00*/  VIADD R8, R144, 0x400 ;  /* 0x0000040090087836 */ /* 0x000fe20000000000 */
[----:B------:R-:W-:Y:S01]  /*6a10*/  LOP3.LUT R3, R0, 0x7fffe, RZ, 0xc0, !PT ;  /* 0x0007fffe00037812 */ /* 0x000fe200078ec0ff */
[----:B------:R-:W-:Y:S01]  /*6a20*/  IMAD.MOV.U32 R4, RZ, RZ, 0x1 ;  /* 0x00000001ff047424 */ /* 0x000fe200078e00ff */
[----:B------:R-:W-:Y:S01]  /*6a30*/  STL.128 [R1+0xc0], RZ ;  /* 0x0000c0ff01007387 */ /* 0x000fe20000100c00 */
[----:B------:R-:W-:Y:S01]  /*6a40*/  IMAD.MOV.U32 R5, RZ, RZ, RZ ;  /* 0x000000ffff057224 */ /* 0x000fe200078e00ff */
[----:B------:R-:W-:Y:S01]  /*6a50*/  SHF.R.U32.HI R8, RZ, 0x4, R8 ;  /* 0x00000004ff087819 */ /* 0x000fe20000011608 */
[----:B------:R-:W-:Y:S01]  /*6a60*/  IMAD.IADD R0, R14, 0x1, -R3 ;  /* 0x000000010e007824 */ /* 0x000fe200078e0a03 */
[----:B------:R-:W-:Y:S01]  /*6a70*/  STL.128 [R1+0xd0], RZ ;  /* 0x0000d0ff01007387 */ /* 0x000fe20000100c00 */
[----:B------:R-:W-:Y:S01]  /*6a80*/  VIADD R3, R144, 0x1c400 ;  /* 0x0001c40090037836 */ /* 0x000fe20000000000 */
[----:B------:R-:W-:Y:S01]  /*6a90*/  LOP3.LUT R8, R8, 0x3fff, RZ, 0xc0, !PT ;  /* 0x00003fff08087812 */ /* 0x000fe200078ec0ff */
[----:B------:R-:W-:Y:S01]  /*6aa0*/  IMAD R0, R0, 0x2000, R61 ;  /* 0x0000200000007824 */ /* 0x000fe200078e023d */
[----:B------:R-:W-:Y:S01]  /*6ab0*/  STL.128 [R1+0xe0], RZ ;  /* 0x0000e0ff01007387 */ /* 0x000fe20000100c00 */
[----:B------:R-:W-:Y:S01]  /*6ac0*/  IMAD.MOV.U32 R6, RZ, RZ, 0x1 ;  /* 0x00000001ff067424 */ /* 0x000fe200078e00ff */
[----:B------:R-:W-:Y:S01]  /*6ad0*/  SHF.R.U32.HI R3, RZ, 0x4, R3 ;  /* 0x00000004ff037819 */ /* 0x000fe20000011603 */
[----:B------:R-:W-:Y:S01]  /*6ae0*/  VIADD R9, R0, 0xa000 ;  /* 0x0000a00000097836 */ /* 0x000fe20000000000 */
[----:B------:R-:W-:Y:S01]  /*6af0*/  SHF.R.U32.HI R0, RZ, 0x4, R0 ;  /* 0x00000004ff007819 */ /* 0x000fe20000011600 */
[----:B------:R-:W-:Y:S01]  /*6b00*/  IMAD.MOV.U32 R7, RZ, RZ, RZ ;  /* 0x000000ffff077224 */ /* 0x000fe200078e00ff */
[----:B------:R-:W-:Y:S01]  /*6b10*/  LOP3.LUT R3, R3, 0x3fff, RZ, 0xc0, !PT ;  /* 0x00003fff03037812 */ /* 0x000fe200078ec0ff */
[----:B------:R-:W-:Y:S01]  /*6b20*/  IMAD.MOV.U32 R12, RZ, RZ, 0x1 ;  /* 0x00000001ff0c7424 */ /* 0x000fe200078e00ff */
[----:B------:R-:W-:Y:S01]  /*6b30*/  SHF.R.U32.HI R9, RZ, 0x4, R9 ;  /* 0x00000004ff097819 */ /* 0x000fe20000011609 */
[----:B------:R-:W-:Y:S01]  /*6b40*/  IMAD.MOV.U32 R13, RZ, RZ, RZ ;  /* 0x000000ffff0d7224 */ /* 0x000fe200078e00ff */
[----:B------:R-:W-:Y:S01]  /*6b50*/  LOP3.LUT R3, R3, 0x10000, RZ, 0xfc, !PT ;  /* 0x0001000003037812 */ /* 0x000fe200078efcff */
[----:B------:R1:W-:Y:S01]  /*6b60*/  STL.128 [R1+0x80], R4 ;  /* 0x0000800401007387 */ /* 0x0003e20000100c00 */
[----:B------:R-:W-:Y:S01]  /*6b70*/  LOP3.LUT R9, R9, 0x3fff, RZ, 0xc0, !PT ;  /* 0x00003fff09097812 */ /* 0x000fe200078ec0ff */
[----:B------:R-:W-:Y:S01]  /*6b80*/  IMAD.MOV.U32 R11, RZ, RZ, 0x40000040 ;  /* 0x40000040ff0b7424 */ /* 0x000fe200078e00ff */
[----:B------:R-:W-:Y:S01]  /*6b90*/  LOP3.LUT R0, R0, 0x3fff, RZ, 0xc0, !PT ;  /* 0x00003fff00007812 */ /* 0x000fe200078ec0ff */
[----:B------:R2:W-:Y:S01]  /*6ba0*/  STL.64 [R1+0x90], R12 ;  /* 0x0000900c01007387 */ /* 0x0005e20000100a00 */
[----:B------:R-:W-:Y:S01]  /*6bb0*/  LOP3.LUT R10, R8, 0x10000, RZ, 0xfc, !PT ;  /* 0x00010000080a7812 */ /* 0x000fe200078efcff */
[----:B------:R-:W-:Y:S01]  /*6bc0*/  IMAD.U32 R33, RZ, RZ, UR37 ;  /* 0x00000025ff217e24 */ /* 0x000fe2000f8e00ff */
[----:B------:R-:W-:Y:S01]  /*6bd0*/  LOP3.LUT P0, RZ, R61, 0x1bf, RZ, 0xc0, !PT ;  /* 0x000001bf3dff7812 */ /* 0x000fe2000780c0ff */
[----:B------:R3:W-:Y:S01]  /*6be0*/  STL.128 [R1+0xf0], RZ ;  /* 0x0000f0ff01007387 */ /* 0x0007e20000100c00 */
[----:B------:R-:W-:Y:S01]  /*6bf0*/  IMAD.U32 R37, RZ, RZ, UR37 ;  /* 0x00000025ff257e24 */ /* 0x000fe2000f8e00ff */
[----:B------:R-:W-:Y:S01]  /*6c00*/  BSSY B6, `(.L_x_12719) ;  /* 0x0000028000067945 */ /* 0x000fe20003800000 */
[----:B------:R-:W-:Y:S01]  /*6c10*/  IMAD.U32 R39, RZ, RZ, UR37 ;  /* 0x00000025ff277e24 */ /* 0x000fe2000f8e00ff */
[----:B------:R3:W-:Y:S01]  /*6c20*/  STL.128 [R1+0x100], RZ ;  /* 0x000100ff01007387 */ /* 0x0007e20000100c00 */
[----:B------:R-:W-:Y:S01]  /*6c30*/  IMAD.U32 R31, RZ, RZ, UR37 ;  /* 0x00000025ff1f7e24 */ /* 0x000fe2000f8e00ff */
[----:B------:R-:W-:-:S02]  /*6c40*/  IADD3 R33, P1, R33, 0x88, RZ ;  /* 0x0000008821217810 */ /* 0x000fc40007f3e0ff */
[----:B-1----:R-:W-:Y:S01]  /*6c50*/  LOP3.LUT R6, R8, 0x3000000, RZ, 0xfc, !PT ;  /* 0x0300000008067812 */ /* 0x002fe200078efcff */
[----:B------:R-:W-:Y:S01]  /*6c60*/  IMAD.MOV.U32 R4, RZ, RZ, R3 ;  /* 0x000000ffff047224 */ /* 0x000fe200078e0003 */
[----:B------:R-:W-:Y:S01]  /*6c70*/  LOP3.LUT R8, R9, 0x10000, RZ, 0xfc, !PT ;  /* 0x0001000009087812 */ /* 0x000fe200078efcff */
[----:B------:R-:W-:Y:S01]  /*6c80*/  IMAD.MOV.U32 R5, RZ, RZ, 0x40000040 ;  /* 0x40000040ff057424 */ /* 0x000fe200078e00ff */
[----:B--2---:R-:W-:Y:S01]  /*6c90*/  LOP3.LUT R12, R0, 0x10000, RZ, 0xfc, !PT ;  /* 0x00010000000c7812 */ /* 0x004fe200078efcff */
[----:B------:R-:W-:Y:S01]  /*6ca0*/  IMAD.MOV.U32 R7, RZ, RZ, 0x40000040 ;  /* 0x40000040ff077424 */ /* 0x000fe200078e00ff */
[----:B------:R-:W-:Y:S01]  /*6cb0*/  IADD3 R37, P2, R37, 0x90, RZ ;  /* 0x0000009025257810 */ /* 0x000fe20007f5e0ff */
[----:B------:R-:W-:Y:S01]  /*6cc0*/  IMAD.MOV.U32 R13, RZ, RZ, 0x40000040 ;  /* 0x40000040ff0d7424 */ /* 0x000fe200078e00ff */
[----:B------:R-:W-:Y:S01]  /*6cd0*/  IADD3 R39, P3, R39, 0xa0, RZ ;  /* 0x000000a027277810 */ /* 0x000fe20007f7e0ff */
[----:B------:R-:W-:Y:S01]  /*6ce0*/  IMAD.MOV.U32 R9, RZ, RZ, 0x40000040 ;  /* 0x40000040ff097424 */ /* 0x000fe200078e00ff */
[----:B------:R3:W-:Y:S01]  /*6cf0*/  STL.128 [R1+0xa0], R4 ;  /* 0x0000a00401007387 */ /* 0x0007e20000100c00 */
[----:B------:R-:W-:Y:S01]  /*6d00*/  IADD3 R31, P4, R31, 0xb0, RZ ;  /* 0x000000b01f1f7810 */ /* 0x000fe20007f9e0ff */
[----:B------:R-:W-:-:S02]  /*6d10*/  IMAD.X R36, RZ, RZ, UR36, P1 ;  /* 0x00000024ff247e24 */ /* 0x000fc400088e06ff */
[----:B------:R3:W-:Y:S01]  /*6d20*/  STL.64 [R1+0x98], R12 ;  /* 0x0000980c01007387 */ /* 0x0007e20000100a00 */
[----:B------:R-:W-:Y:S02]  /*6d30*/  IMAD.X R56, RZ, RZ, UR36, P2 ;  /* 0x00000024ff387e24 */ /* 0x000fe400090e06ff */
[----:B------:R-:W-:Y:S01]  /*6d40*/  IMAD.X R58, RZ, RZ, UR36, P3 ;  /* 0x00000024ff3a7e24 */ /* 0x000fe200098e06ff */
[----:B------:R3:W-:Y:S01]  /*6d50*/  STL.128 [R1+0x110], R8 ;  /* 0x0001100801007387 */ /* 0x0007e20000100c00 */
[----:B------:R-:W-:Y:S01]  /*6d60*/  IMAD.X R52, RZ, RZ, UR36, P4 ;  /* 0x00000024ff347e24 */ /* 0x000fe2000a0e06ff */
[----:B------:R-:W-:Y:S06]  /*6d70*/  @!P0 BRA `(.L_x_12720) ;  /* 0x0000000000408947 */ /* 0x000fec0003800000 */
[----:B------:R-:W-:Y:S01]  /*6d80*/  MOV R0, 0x0 ;  /* 0x0000000000007802 */ /* 0x000fe20000000f00 */
[----:B------:R-:W-:Y:S01]  /*6d90*/  ULDC.64 UR4, c[0x4][0x118] ;  /* 0x0100460000047ab9 */ /* 0x000fe20000000a00 */
[----:B------:R-:W-:Y:S01]  /*6da0*/  ULDC.64 UR6, c[0x4][0x120] ;  /* 0x0100480000067ab9 */ /* 0x000fe20000000a00 */
[----:B---3--:R-:W-:Y:S01]  /*6db0*/  IMAD.U32 R4, RZ, RZ, UR4 ;  /* 0x00000004ff047e24 */ /* 0x008fe2000f8e00ff */
        /* <DEDUP_REMOVED lines=12> */
.L_x_12720:
[----:B------:R-:W-:Y:S05]  /*6e80*/  BSYNC B6 ;  /* 0x0000000000067941 */ /* 0x000fea0003800000 */
.L_x_12719:
[----:B------:R-:W1:Y:S01]  /*6e90*/  S2R R20, SR_TID.X ;  /* 0x0000000000147919 */ /* 0x000e620000002100 */
[----:B---3--:R-:W2:Y:S01]  /*6ea0*/  LDC.64 R6, c[0x0][0xad8] ;  /* 0x0002b600ff067b82 */ /* 0x008ea20000000a00 */
[----:B------:R-:W-:Y:S01]  /*6eb0*/  UIADD3 UR4, UP0, UR37, 0x120, URZ ;  /* 0x0000012025047890 */ /* 0x000fe2000ff1e03f */
[----:B------:R-:W-:Y:S01]  /*6ec0*/  IMAD.MOV.U32 R4, RZ, RZ, RZ ;  /* 0x000000ffff047224 */ /* 0x000fe200078e00ff */
[----:B------:R-:W-:Y:S01]  /*6ed0*/  STL.64 [R1+0x120], R220 ;  /* 0x000120dc01007387 */ /* 0x000fe20000100a00 */
[----:B------:R-:W-:Y:S01]  /*6ee0*/  IMAD.U32 R32, RZ, RZ, UR37 ;  /* 0x00000025ff207e24 */ /* 0x000fe2000f8e00ff */
[----:B------:R-:W-:Y:S01]  /*6ef0*/  UIADD3.X UR5, URZ, UR36, URZ, UP0, !UPT ;  /* 0x000000243f057290 */ /* 0x000fe200087fe43f */
[----:B------:R-:W-:Y:S01]  /*6f00*/  IMAD.U32 R38, RZ, RZ, UR37 ;  /* 0x00000025ff267e24 */ /* 0x000fe2000f8e00ff */
[----:B------:R-:W-:Y:S01]  /*6f10*/  STL.U8 [R1+0x138], RZ ;  /* 0x000138ff01007387 */ /* 0x000fe20000100000 */
[----:B------:R-:W3:Y:S01]  /*6f20*/  LDC.64 R12, c[0x0][0xae0] ;  /* 0x0002b800ff0c7b82 */ /* 0x000ee20000000a00 */
[----:B------:R-:W-:Y:S01]  /*6f30*/  IMAD.U32 R8, RZ, RZ, UR4 ;  /* 0x00000004ff087e24 */ /* 0x000fe2000f8e00ff */
[----:B------:R-:W-:Y:S01]  /*6f40*/  ULDC UR4, c[0x0][0x3f4] ;  /* 0x0000fd0000047ab9 */ /* 0x000fe20000000800 */
[----:B------:R-:W-:Y:S01]  /*6f50*/  IMAD.U32 R9, RZ, RZ, UR5 ;  /* 0x00000005ff097e24 */ /* 0x000fe2000f8e00ff */
[----:B------:R-:W-:Y:S01]  /*6f60*/  STL.U8 [R1+0x16c], RZ ;  /* 0x00016cff01007387 */ /* 0x000fe20000100000 */
[----:B------:R-:W-:-:S02]  /*6f70*/  ISETP.LT.AND P0, PT, RZ, UR4, PT ;  /* 0x00000004ff007c0c */ /* 0x000fc4000bf01270 */
[----:B------:R-:W-:Y:S01]  /*6f80*/  IADD3 R32, P2, R32, 0x13c, RZ ;  /* 0x0000013c20207810 */ /* 0x000fe20007f5e0ff */
[----:B------:R-:W4:Y:S01]  /*6f90*/  LDC R26, c[0x0][0xad4] ;  /* 0x0002b500ff1a7b82 */ /* 0x000f220000000800 */
[----:B------:R-:W-:Y:S01]  /*6fa0*/  STL.64 [R1+0x128], R8 ;  /* 0x0001280801007387 */ /* 0x000fe20000100a00 */
[----:B------:R-:W-:Y:S02]  /*6fb0*/  IADD3 R38, P4, R38, 0x128, RZ ;  /* 0x0000012826267810 */ /* 0x000fe40007f9e0ff */
[----:B------:R-:W-:Y:S01]  /*6fc0*/  IMAD.X R53, RZ, RZ, UR36, P2 ;  /* 0x00000024ff357e24 */ /* 0x000fe200090e06ff */
[----:B------:R0:W-:Y:S02]  /*6fd0*/  STL.64 [R1+0x130], R34 ;  /* 0x0001302201007387 */ /* 0x0001e40000100a00 */
[----:B------:R-:W-:Y:S01]  /*6fe0*/  IMAD.X R59, RZ, RZ, UR36, P4 ;  /* 0x00000024ff3b7e24 */ /* 0x000fe2000a0e06ff */
[----:B------:R-:W4:Y:S01]  /*6ff0*/  LDC.64 R10, c[0x0][0x448] ;  /* 0x00011200ff0a7b82 */ /* 0x000f220000000a00 */
[----:B--2---:R-:W-:-:S02]  /*7000*/  IMAD.MOV.U32 R27, RZ, RZ, R6 ;  /* 0x000000ffff1b7224 */ /* 0x004fc400078e0006 */
[----:B------:R-:W-:Y:S02]  /*7010*/  IMAD.MOV.U32 R5, RZ, RZ, R7 ;  /* 0x000000ffff057224 */ /* 0x000fe400078e0007 */
[----:B-1----:R-:W-:-:S03]  /*7020*/  VIADD R222, R20, 0xffffff80 ;  /* 0xffffff8014de7836 */ /* 0x002fc60000000000 */
[----:B------:R-:W1:Y:S01]  /*7030*/  LDC R0, c[0x0][0x450] ;  /* 0x00011400ff007b82 */ /* 0x000e620000000800 */
[----:B---3--:R-:W-:Y:S02]  /*7040*/  IMAD.MOV.U32 R6, RZ, RZ, R12 ;  /* 0x000000ffff067224 */ /* 0x008fe400078e000c */
[----:B------:R-:W-:Y:S01]  /*7050*/  IMAD.MOV.U32 R7, RZ, RZ, R13 ;  /* 0x000000ffff077224 */ /* 0x000fe200078e000d */
[----:B------:R2:W-:Y:S01]  /*7060*/  STL [R1+0x13c], R222 ;  /* 0x00013cde01007387 */ /* 0x0005e20000100800 */
[----:B0-----:R-:W-:Y:S02]  /*7070*/  IMAD.U32 R34, RZ, RZ, UR37 ;  /* 0x00000025ff227e24 */ /* 0x001fe4000f8e00ff */
[----:B------:R-:W-:Y:S01]  /*7080*/  IMAD.U32 R35, RZ, RZ, UR37 ;  /* 0x00000025ff237e24 */ /* 0x000fe2000f8e00ff */
[----:B----4-:R2:W-:Y:S02]  /*7090*/  STL.128 [R1+0x140], R24 ;  /* 0x0001401801007387 */ /* 0x0105e40000100c00 */
[----:B------:R-:W-:-:S02]  /*70a0*/  IADD3 R34, P1, R34, 0x16c, RZ ;  /* 0x0000016c22227810 */ /* 0x000fc40007f3e0ff */
[----:B------:R2:W-:Y:S01]  /*70b0*/  STL.128 [R1+0x150], R4 ;  /* 0x0001500401007387 */ /* 0x0005e20000100c00 */
[----:B------:R-:W-:Y:S02]  /*70c0*/  IADD3 R35, P3, R35, 0x138, RZ ;  /* 0x0000013823237810 */ /* 0x000fe40007f7e0ff */
[----:B------:R-:W-:Y:S01]  /*70d0*/  IMAD.X R55, RZ, RZ, UR36, P1 ;  /* 0x00000024ff377e24 */ /* 0x000fe200088e06ff */
[----:B------:R2:W-:Y:S02]  /*70e0*/  STL.64 [R1+0x160], R10 ;  /* 0x0001600a01007387 */ /* 0x0005e40000100a00 */
[----:B------:R-:W-:Y:S02]  /*70f0*/  IMAD.X R54, RZ, RZ, UR36, P3 ;  /* 0x00000024ff367e24 */ /* 0x000fe400098e06ff */
[----:B-1----:R2:W-:Y:S01]  /*7100*/  STL [R1+0x168], R0 ;  /* 0x0001680001007387 */ /* 0x0025e20000100800 */
[----:B------:R-:W-:Y:S05]  /*7110*/  @P0 BRA `(.L_x_12721) ;  /* 0x0000000000400947 */ /* 0x000fea0003800000 */
[----:B------:R-:W2:Y:S02]  /*7120*/  LDL R3, [R1+0x21c] ;  /* 0x00021c0001037983 */ /* 0x000ea40000100800 */
[----:B--2---:R-:W-:-:S04]  /*7130*/  LEA.HI R0, R3, R3, RZ, 0x1 ;  /* 0x0000000303007211 */ /* 0x004fc800078f08ff */
        /* <DEDUP_REMOVED lines=8> */
.L_x_12724:
[----:B-1----:R1:W2:Y:S02]  /*71c0*/  SYNCS.PHASECHK.TRANS64.TRYWAIT P0, [R144+URZ+0x32400], R3 ;  /* 0x03240003900075a7 */ /* 0x0022a4000800017f */
[----:B--2---:R-:W-:Y:S05]  /*71d0*/  @!P0 NANOSLEEP.SYNCS 0x989680 ;  /* 0x009896800000895d */ /* 0x004fea0003900000 */
[----:B------:R-:W2:Y:S02]  /*71e0*/  @!P0 SYNCS.PHASECHK.TRANS64 P0, [R144+URZ+0x32400], R3 ;  /* 0x03240003900085a7 */ /* 0x000ea4000800007f */
[----:B--2---:R-:W-:Y:S05]  /*71f0*/  @!P0 BRA `(.L_x_12724) ;  /* 0xfffffffc00f08947 */ /* 0x004fea000383ffff */
.L_x_12723:
[----:B------:R-:W-:Y:S05]  /*7200*/  BSYNC B0 ;  /* 0x0000000000007941 */ /* 0x000fea0003800000 */
.L_x_12722:
[----:B------:R-:W-:Y:S05]  /*7210*/  BRA `(.L_x_12725) ;  /* 0x0000002c003c7947 */ /* 0x000fea0003800000 */
.L_x_12721:
[----:B------:R-:W-:Y:S01]  /*7220*/  LOP3.LUT P0, RZ, R61, 0x3ff, RZ, 0xc0, !PT ;  /* 0x000003ff3dff7812 */ /* 0x000fe2000780c0ff */
[----:B------:R-:W-:Y:S01]  /*7230*/  ULDC.64 UR4, c[0x0][0x3f8] ;  /* 0x0000fe0000047ab9 */ /* 0x000fe20000000a00 */
[----:B--2--5:R-:W-:Y:S01]  /*7240*/  SHF.R.S32.HI R5, RZ, 0x1f, R2 ;  /* 0x0000001fff057819 */ /* 0x024fe20000011402 */
        /* <DEDUP_REMOVED lines=27> */
.L_x_12727:
[----:B------:R-:W-:Y:S05]  /*7400*/  BSYNC B6 ;  /* 0x0000000000067941 */ /* 0x000fea0003800000 */
.L_x_12726:
[----:B------:R-:W2:Y:S01]  /*7410*/  LDL R0, [R1+0x70] ;  /* 0x0000700001007983 */ /* 0x000ea20000100800 */
[----:B------:R-:W-:Y:S01]  /*7420*/  ULDC.U8 UR4, c[0x0][0x410] ;  /* 0x0001040000047ab9 */ /* 0x000fe20000000000 */
[----:B------:R-:W-:Y:S01]  /*7430*/  BSSY B0, `(.L_x_12728) ;  /* 0x00002a5000007945 */ /* 0x000fe20003800000 */
[----:B------:R-:W-:Y:S01]  /*7440*/  ISETP.NE.AND P0, PT, RZ, UR4, PT ;  /* 0x00000004ff007c0c */ /* 0x000fe2000bf05270 */
[----:B--2---:R-:W-:-:S12]  /*7450*/  IMAD R0, R0, 0x80, R153 ;  /* 0x0000008000007824 */ /* 0x004fd800078e0299 */
[----:B------:R-:W-:Y:S05]  /*7460*/  @!P0 BRA `(.L_x_12729) ;  /* 0x00000014006c8947 */ /* 0x000fea0003800000 */
[----:B------:R-:W0:Y:S01]  /*7470*/  LDC R67, c[0x0][0x448] ;  /* 0x00011200ff437b82 */ /* 0x000e220000000800 */
[----:B------:R-:W-:Y:S01]  /*7480*/  IMAD R5, R225, 0x40, R0 ;  /* 0x00000040e1057824 */ /* 0x000fe200078e0200 */
[----:B------:R-:W-:Y:S01]  /*7490*/  ULDC.64 UR4, c[0x0][0x3f8] ;  /* 0x0000fe0000047ab9 */ /* 0x000fe20000000a00 */
[----:B------:R-:W-:Y:S01]  /*74a0*/  ULDC.64 UR6, c[0x0][0x408] ;  /* 0x0001020000067ab9 */ /* 0x000fe20000000a00 */
[----:B------:R-:W-:Y:S02]  /*74b0*/  IMAD.MOV.U32 R6, RZ, RZ, R60 ;  /* 0x000000ffff067224 */ /* 0x000fe400078e003c */
[----:B------:R-:W-:Y:S01]  /*74c0*/  IMAD.MOV.U32 R7, RZ, RZ, R25 ;  /* 0x000000ffff077224 */ /* 0x000fe200078e0019 */
[----:B0-----:R-:W-:-:S13]  /*74d0*/  ISETP.NE.AND P0, PT, R67, 0x1, PT ;  /* 0x000000014300780c */ /* 0x001fda0003f05270 */
[----:B------:R-:W0:Y:S08]  /*74e0*/  @P0 LDC R2, c[0x0][0x44c] ;  /* 0x00011300ff020b82 */ /* 0x000e300000000800 */
[----:B------:R-:W1:Y:S01]  /*74f0*/  @P0 LDC R3, c[0x0][0x450] ;  /* 0x00011400ff030b82 */ /* 0x000e620000000800 */
[----:B0-----:R-:W-:-:S05]  /*7500*/  @P0 IMAD.HI.U32 R2, R5, R2, RZ ;  /* 0x0000000205020227 */ /* 0x001fca00078e00ff */
[----:B-1----:R-:W-:Y:S01]  /*7510*/  @P0 SHF.R.U32.HI R5, RZ, R3, R2 ;  /* 0x00000003ff050219 */ /* 0x002fe20000011602 */
[----:B------:R-:W-:Y:S02]  /*7520*/  IMAD.MOV.U32 R2, RZ, RZ, R26 ;  /* 0x000000ffff027224 */ /* 0x000fe400078e001a */
[----:B------:R-:W-:Y:S01]  /*7530*/  IMAD.MOV.U32 R3, RZ, RZ, R63 ;  /* 0x000000ffff037224 */ /* 0x000fe200078e003f */
        /* <DEDUP_REMOVED lines=21> */
.L_x_13053:
        /* <DEDUP_REMOVED lines=28> */
.L_x_12732:
[----:B------:R-:W-:Y:S05]  /*7850*/  BSYNC B1 ;  /* 0x0000000000017941 */ /* 0x000fea0003800000 */
.L_x_12731:
[----:B-12--5:R-:W-:Y:S01]  /*7860*/  IMAD.MOV.U32 R2, RZ, RZ, R24 ;  /* 0x000000ffff027224 */ /* 0x026fe200078e0018 */
[----:B------:R-:W-:Y:S01]  /*7870*/  UMOV UR4, 0xffffffff ;  /* 0xffffffff00047882 */ /* 0x000fe20000000000 */
[----:B------:R-:W-:Y:S01]  /*7880*/  IMAD.MOV.U32 R3, RZ, RZ, R25 ;  /* 0x000000ffff037224 */ /* 0x000fe200078e0019 */
[----:B------:R-:W-:Y:S01]  /*7890*/  CS2R R20, SRZ ;  /* 0x0000000000147805 */ /* 0x000fe2000001ff00 */
[----:B---3--:R-:W-:Y:S02]  /*78a0*/  IMAD.MOV.U32 R5, RZ, RZ, R60 ;  /* 0x000000ffff057224 */ /* 0x008fe400078e003c */
[----:B------:R-:W-:Y:S01]  /*78b0*/  IMAD.MOV.U32 R9, RZ, RZ, R61 ;  /* 0x000000ffff097224 */ /* 0x000fe200078e003d */
[----:B------:R-:W-:Y:S01]  /*78c0*/  PRMT R76, R3, 0x5410, R2 ;  /* 0x00005410034c7816 */ /* 0x000fe20000000002 */
[----:B------:R-:W-:Y:S02]  /*78d0*/  IMAD.MOV.U32 R2, RZ, RZ, R26 ;  /* 0x000000ffff027224 */ /* 0x000fe400078e001a */
[----:B------:R-:W-:Y:S01]  /*78e0*/  IMAD.MOV.U32 R3, RZ, RZ, R27 ;  /* 0x000000ffff037224 */ /* 0x000fe200078e001b */
[----:B------:R-:W-:Y:S01]  /*78f0*/  PRMT R66, R9, 0x5410, R5 ;  /* 0x0000541009427816 */ /* 0x000fe20000000005 */
[----:B------:R-:W-:-:S02]  /*7900*/  IMAD.MOV.U32 R5, RZ, RZ, R62 ;  /* 0x000000ffff057224 */ /* 0x000fc400078e003e */
[----:B------:R-:W-:Y:S01]  /*7910*/  IMAD.MOV.U32 R9, RZ, RZ, R63 ;  /* 0x000000ffff097224 */ /* 0x000fe200078e003f */
[----:B------:R-:W-:-:S04]  /*7920*/  PRMT R77, R2, 0x5410, R3 ;  /* 0x00005410024d7816 */ /* 0x000fc80000000003 */
[----:B------:R-:W-:Y:S01]  /*7930*/  PRMT R69, R5, 0x5410, R9 ;  /* 0x0000541005457816 */ /* 0x000fe20000000009 */
[----:B------:R-:W-:Y:S06]  /*7940*/  BRA.DIV UR4, `(.L_x_12733) ;  /* 0x000002f204a87947 */ /* 0x000fec000b800000 */
[----:B------:R1:W2:Y:S04]  /*7950*/  SHFL.IDX PT, R5, R6, 0x1, 0x1c1f ;  /* 0x003c1f0006057f89 */ /* 0x0002a800000e0000 */
[----:B0-----:R-:W0:Y:S04]  /*7960*/  SHFL.IDX PT, R4, R4, 0x1, 0x1c1f ;  /* 0x003c1f0004047f89 */ /* 0x001e2800000e0000 */
[----:B------:R-:W3:Y:S04]  /*7970*/  SHFL.IDX PT, R7, R7, 0x1, 0x1c1f ;  /* 0x003c1f0007077f89 */ /* 0x000ee800000e0000 */
[----:B----4-:R1:W4:Y:S02]  /*7980*/  SHFL.IDX PT, R14, R8, 0x1, 0x1c1f ;  /* 0x003c1f00080e7f89 */ /* 0x01032400000e0000 */
.L_x_13059:
[----:B------:R-:W5:Y:S01]  /*7990*/  LDL R3, [R1+0x21c] ;  /* 0x00021c0001037983 */ /* 0x000f620000100800 */
[----:B------:R-:W-:Y:S01]  /*79a0*/  VIADD R0, R0, 0x40 ;  /* 0x0000004000007836 */ /* 0x000fe20000000000 */
[----:B------:R-:W-:Y:S01]  /*79b0*/  BSSY B1, `(.L_x_12734) ;  /* 0x000001e000017945 */ /* 0x000fe20003800000 */
[----:B-1----:R-:W-:Y:S02]  /*79c0*/  CS2R R8, SRZ ;  /* 0x0000000000087805 */ /* 0x002fe4000001ff00 */
[----:B------:R-:W-:Y:S02]  /*79d0*/  CS2R R10, SRZ ;  /* 0x00000000000a7805 */ /* 0x000fe4000001ff00 */
[----:B------:R-:W-:Y:S02]  /*79e0*/  ISETP.GE.AND P0, PT, R0, R67, PT ;  /* 0x000000430000720c */ /* 0x000fe40003f06270 */
[----:B-----5:R-:W-:-:S04]  /*79f0*/  LEA.HI R2, R3, R3, RZ, 0x1 ;  /* 0x0000000303027211 */ /* 0x020fc800078f08ff */
        /* <DEDUP_REMOVED lines=8> */
[----:B------:R-:W-:Y:S01]  /*7a80*/  ISETP.GE.AND P2, PT, R154, UR4, PT ;  /* 0x000000049a007c0c */ /* 0x000fe2000bf46270 */
[----:B---3--:R-:W-:Y:S01]  /*7a90*/  IMAD.MOV.U32 R15, RZ, RZ, R7 ;  /* 0x000000ffff0f7224 */ /* 0x008fe200078e0007 */
[----:B------:R-:W-:-:S09]  /*7aa0*/  CS2R R10, SRZ ;  /* 0x00000000000a7805 */ /* 0x000fd2000001ff00 */
[C---:B------:R-:W-:Y:S01]  /*7ab0*/  @!P3 IMAD.SHL.U32 R3, R158.reuse, 0x2, RZ ;  /* 0x000000029e03b824 */ /* 0x040fe200078e00ff */
[----:B------:R-:W-:Y:S01]  /*7ac0*/  @!P3 SHF.L.U64.HI R0, R158, 0x1, R226 ;  /* 0x000000019e00b819 */ /* 0x000fe200000102e2 */
[----:B0-2---:R-:W-:-:S03]  /*7ad0*/  @!P2 IMAD.WIDE R64, R154, 0x2, R4 ;  /* 0x000000029a40a825 */ /* 0x005fc600078e0204 */
        /* <DEDUP_REMOVED lines=11> */
.L_x_12735:
[----:B------:R-:W-:Y:S05]  /*7b90*/  BSYNC B1 ;  /* 0x0000000000017941 */ /* 0x000fea0003800000 */
.L_x_12734:
[----:B------:R-:W0:Y:S01]  /*7ba0*/  SYNCS.PHASECHK.TRANS64.TRYWAIT P0, [R144+URZ+0x32400], R13 ;  /* 0x0324000d900075a7 */ /* 0x000e22000800017f */
[----:B------:R-:W-:Y:S04]  /*7bb0*/  BSSY B1, `(.L_x_12736) ;  /* 0x0000002000017945 */ /* 0x000fe80003800000 */
[----:B0-----:R-:W-:Y:S05]  /*7bc0*/  @!P0 BRA `(.L_x_12737) ;  /* 0x000002f000788947 */ /* 0x001fea0003800000 */
.L_x_13060:
[----:B------:R-:W-:Y:S05]  /*7bd0*/  BSYNC B1 ;  /* 0x0000000000017941 */ /* 0x000fea0003800000 */
.L_x_12736:
[----:B-1----:R-:W4:Y:S01]  /*7be0*/  LDL R6, [R1+0x70] ;  /* 0x0000700001067983 */ /* 0x002f220000100800 */
[----:B------:R-:W-:Y:S01]  /*7bf0*/  LOP3.LUT P0, RZ, R227, 0x4, RZ, 0xc0, !PT ;  /* 0x00000004e3ff7812 */ /* 0x000fe2000780c0ff */
[----:B--2---:R-:W-:Y:S01]  /*7c00*/  IMAD.IADD R5, R167, 0x1, R230 ;  /* 0x00000001a7057824 */ /* 0x004fe200078e02e6 */
[----:B------:R-:W-:Y:S01]  /*7c10*/  BSSY B1, `(.L_x_12738) ;  /* 0x000007a000017945 */ /* 0x000fe20003800000 */
[----:B---3-5:R-:W-:Y:S02]  /*7c20*/  IMAD.MOV.U32 R7, RZ, RZ, R8 ;  /* 0x000000ffff077224 */ /* 0x028fe400078e0008 */
[----:B------:R-:W-:Y:S02]  /*7c30*/  IMAD R144, R5, 0x2, R144 ;  /* 0x0000000205907824 */ /* 0x000fe400078e0290 */
[----:B------:R-:W-:Y:S02]  /*7c40*/  IMAD.MOV.U32 R5, RZ, RZ, R20 ;  /* 0x000000ffff057224 */ /* 0x000fe400078e0014 */
[----:B------:R-:W-:-:S02]  /*7c50*/  VIADD R4, R144, 0x18400 ;  /* 0x0001840090047836 */ /* 0x000fc40000000000 */
[----:B------:R-:W-:Y:S01]  /*7c60*/  VIADD R0, R144, 0x18440 ;  /* 0x0001844090007836 */ /* 0x000fe20000000000 */
[----:B------:R-:W-:Y:S01]  /*7c70*/  PRMT R12, R5, 0x5410, R7 ;  /* 0x00005410050c7816 */ /* 0x000fe20000000007 */
[----:B------:R-:W-:Y:S02]  /*7c80*/  @P0 VIADD R0, R4, 0xffffffc0 ;  /* 0xffffffc004000836 */ /* 0x000fe40000000000 */
[----:B------:R-:W-:Y:S02]  /*7c90*/  IMAD.MOV.U32 R5, RZ, RZ, R9 ;  /* 0x000000ffff057224 */ /* 0x000fe400078e0009 */
[----:B------:R-:W-:-:S03]  /*7ca0*/  IMAD.MOV.U32 R7, RZ, RZ, R11 ;  /* 0x000000ffff077224 */ /* 0x000fc600078e000b */
[----:B------:R-:W-:Y:S01]  /*7cb0*/  PRMT R78, R5, 0x7610, R78 ;  /* 0x00007610054e7816 */ /* 0x000fe2000000004e */
[----:B------:R-:W-:-:S05]  /*7cc0*/  IMAD.MOV.U32 R5, RZ, RZ, R3 ;  /* 0x000000ffff057224 */ /* 0x000fca00078e0003 */
[----:B----4-:R-:W-:Y:S01]  /*7cd0*/  PRMT R14, R5, 0x5410, R7 ;  /* 0x00005410050e7816 */ /* 0x010fe20000000007 */
[----:B------:R-:W-:Y:S02]  /*7ce0*/  IMAD R4, R6, -0x80, R67 ;  /* 0xffffff8006047824 */ /* 0x000fe400078e0243 */
[----:B------:R-:W-:-:S03]  /*7cf0*/  IMAD.MOV.U32 R6, RZ, RZ, R21 ;  /* 0x000000ffff067224 */ /* 0x000fc600078e0015 */
[----:B------:R-:W-:Y:S01]  /*7d00*/  VIMNMX R74, R4, 0x80, PT ;  /* 0x00000080044a7848 */ /* 0x000fe20003fe0100 */
[----:B------:R-:W-:Y:S01]  /*7d10*/  IMAD.MOV.U32 R4, RZ, RZ, R2 ;  /* 0x000000ffff047224 */ /* 0x000fe200078e0002 */
[----:B------:R-:W-:Y:S01]  /*7d20*/  PRMT R13, R6, 0x7610, R13 ;  /* 0x00007610060d7816 */ /* 0x000fe2000000000d */
[----:B------:R-:W-:Y:S01]  /*7d30*/  IMAD.MOV.U32 R6, RZ, RZ, R10 ;  /* 0x000000ffff067224 */ /* 0x000fe200078e000a */
[----:B------:R-:W-:Y:S02]  /*7d40*/  ISETP.GE.AND P0, PT, R153, R74, PT ;  /* 0x0000004a9900720c */ /* 0x000fe40003f06270 */
[----:B------:R-:W-:Y:S02]  /*7d50*/  PRMT R15, R4, 0x7610, R15 ;  /* 0x00007610040f7816 */ /* 0x000fe4000000000f */
[----:B------:R-:W-:-:S09]  /*7d60*/  PRMT R13, R13, 0x5410, R6 ;  /* 0x000054100d0d7816 */ /* 0x000fd20000000006 */
[----:B------:R-:W-:Y:S05]  /*7d70*/  @P0 BRA `(.L_x_12739) ;  /* 0x00000004008c0947 */ /* 0x000fea0003800000 */
[----:B------:R-:W0:Y:S01]  /*7d80*/  LDC R5, c[0x0][0x3f4] ;  /* 0x0000fd00ff057b82 */ /* 0x000e220000000800 */
[----:B------:R-:W-:Y:S01]  /*7d90*/  BSSY B2, `(.L_x_12740) ;  /* 0x0000032000027945 */ /* 0x000fe20003800000 */
[-C--:B0-----:R-:W-:Y:S02]  /*7da0*/  ISETP.GE.AND P0, PT, R154, R5.reuse, PT ;  /* 0x000000059a00720c */ /* 0x081fe40003f06270 */
[----:B------:R-:W-:-:S11]  /*7db0*/  ISETP.GE.AND P1, PT, R158, R5, PT ;  /* 0x000000059e00720c */ /* 0x000fd60003f26270 */
[----:B------:R-:W-:Y:S05]  /*7dc0*/  @P0 BRA `(.L_x_12741) ;  /* 0x0000000000b80947 */ /* 0x000fea0003800000 */
[----:B------:R-:W0:Y:S01]  /*7dd0*/  LDS.128 R4, [R144+0x18400] ;  /* 0x0184000090047984 */ /* 0x000e220000000c00 */
[----:B------:R-:W-:Y:S02]  /*7de0*/  SHF.R.U32.HI R68, RZ, 0x10, R63 ;  /* 0x00000010ff447819 */ /* 0x000fe4000001163f */
[----:B------:R-:W-:Y:S02]  /*7df0*/  SHF.R.U32.HI R65, RZ, 0x10, R61 ;  /* 0x00000010ff417819 */ /* 0x000fe4000001163d */
[----:B------:R-:W-:Y:S02]  /*7e00*/  SHF.R.U64 R67, R62, 0x10, R63 ;  /* 0x000000103e437819 */ /* 0x000fe4000000123f */
[----:B------:R-:W-:Y:S02]  /*7e10*/  PRMT R68, R69, 0x5432, R68 ;  /* 0x0000543245447816 */ /* 0x000fe40000000044 */
[----:B------:R-:W-:Y:S02]  /*7e20*/  SHF.R.U64 R64, R60, 0x10, R61 ;  /* 0x000000103c407819 */ /* 0x000fe4000000123d */
        /* <DEDUP_REMOVED lines=40> */
.L_x_12741:
[----:B------:R-:W-:Y:S05]  /*80b0*/  BSYNC B2 ;  /* 0x0000000000027941 */ /* 0x000fea0003800000 */
.L_x_12740:
[----:B------:R-:W-:Y:S05]  /*80c0*/  @P1 BRA `(.L_x_12739) ;  /* 0x0000000000b81947 */ /* 0x000fea0003800000 */
[----:B0-----:R-:W0:Y:S01]  /*80d0*/  LDS.128 R4, [R0] ;  /* 0x0000000000047984 */ /* 0x001e220000000c00 */
        /* <DEDUP_REMOVED lines=12> */
[C---:B0-----:R-:W-:Y:S01]  /*81a0*/  LOP3.LUT R25, R6.reuse, 0xffff0000, RZ, 0xc0, !PT ;  /* 0xffff000006197812 */ /* 0x041fe200078ec0ff */
        /* <DEDUP_REMOVED lines=32> */
.L_x_12739:
[----:B------:R-:W-:Y:S05]  /*83b0*/  BSYNC B1 ;  /* 0x0000000000017941 */ /* 0x000fea0003800000 */
.L_x_12738:
        /* <DEDUP_REMOVED lines=53> */
.L_x_12744:
[----:B------:R-:W-:Y:S05]  /*8710*/  BSYNC B1 ;  /* 0x0000000000017941 */ /* 0x000fea0003800000 */
.L_x_12743:
        /* <DEDUP_REMOVED lines=10> */
[C---:B------:R-:W-:Y:S01]  /*87c0*/  LOP3.LUT R10, R13.reuse, 0xffff0000, RZ, 0xc0, !PT ;  /* 0xffff00000d0a7812 */ /* 0x040fe200078ec0ff */
[----:B------:R-:W-:Y:S01]  /*87d0*/  IMAD.U32 R11, R13, 0x10000, RZ ;  /* 0x000100000d0b7824 */ /* 0x000fe200078e00ff */
        /* <DEDUP_REMOVED lines=36> */
.L_x_12729:
[----:B------:R-:W0:Y:S01]  /*8a20*/  LDC R21, c[0x0][0x448] ;  /* 0x00011200ff157b82 */ /* 0x000e220000000800 */
[----:B------:R-:W-:Y:S01]  /*8a30*/  IMAD R5, R225, 0x40, R0 ;  /* 0x00000040e1057824 */ /* 0x000fe200078e0200 */
[----:B------:R-:W-:Y:S01]  /*8a40*/  ULDC.64 UR4, c[0x0][0x3f8] ;  /* 0x0000fe0000047ab9 */ /* 0x000fe20000000a00 */
[----:B------:R-:W-:Y:S01]  /*8a50*/  ULDC.64 UR6, c[0x0][0x408] ;  /* 0x0001020000067ab9 */ /* 0x000fe20000000a00 */
        /* <DEDUP_REMOVED lines=12> */
[----:B------:R-:W-:-:S04]  /*8b20*/  IMAD.WIDE.U32 R2, R5, UR4, R2 ;  /* 0x0000000405027c25 */ /* 0x000fc8000f8e0002 */
[C---:B------:R-:W-:Y:S01]  /*8b30*/  IMAD R7, R5.reuse, UR5, R6 ;  /* 0x0000000505077c24 */ /* 0x040fe2000f8e0206 */
[----:B------:R-:W-:Y:S01]  /*8b40*/  ULDC.64 UR4, c[0x0][0x3e8] ;  /* 0x0000fa0000047ab9 */ /* 0x000fe20000000a00 */
        /* <DEDUP_REMOVED lines=21> */
[----:B--2---:R-:W-:Y:S01]  /*8ca0*/  @!P1 IMAD.X R5, R2, 0x1, R21, P2 ;  /* 0x0000000102059824 */ /* 0x004fe200010e0615 */
[----:B---3--:R-:W-:-:S05]  /*8cb0*/  @!P1 IADD3 R14, P2, R14, R9, RZ ;  /* 0x000000090e0e9210 */ /* 0x008fca0007f5e0ff */
[----:B------:R-:W2:Y:S01]  /*8cc0*/  @!P1 LD.E.128 R4, desc[UR42][R4.64] ;  /* 0x0000002a04049980 */ /* 0x000ea2000c101d00 */
[----:B----4-:R-:W-:-:S04]  /*8cd0*/  @!P1 IMAD.X R3, R8, 0x1, R21, P2 ;  /* 0x0000000108039824 */ /* 0x010fc800010e0615 */
[----:B------:R-:W-:-:S05]  /*8ce0*/  @!P1 IMAD.MOV.U32 R15, RZ, RZ, R3 ;  /* 0x000000ffff0f9224 */ /* 0x000fca00078e0003 */
[----:B------:R0:W3:Y:S01]  /*8cf0*/  @!P1 LD.E.128 R24, desc[UR42][R14.64] ;  /* 0x0000002a0e189980 */ /* 0x0000e2000c101d00 */
[----:B------:R-:W-:Y:S02]  /*8d00*/  CS2R R64, SRZ ;  /* 0x0000000000407805 */ /* 0x000fe4000001ff00 */
[----:B------:R-:W-:Y:S02]  /*8d10*/  CS2R R66, SRZ ;  /* 0x0000000000427805 */ /* 0x000fe4000001ff00 */
[----:B------:R-:W-:Y:S01]  /*8d20*/  CS2R R20, SRZ ;  /* 0x0000000000147805 */ /* 0x000fe2000001ff00 */
[----:B------:R-:W1:Y:S04]  /*8d30*/  SHFL.IDX PT, R61, R61, 0x1, 0x1c1f ;  /* 0x003c1f003d3d7f89 */ /* 0x000e6800000e0000 */
[----:B------:R-:W4:Y:S04]  /*8d40*/  SHFL.IDX PT, R60, R60, 0x1, 0x1c1f ;  /* 0x003c1f003c3c7f89 */ /* 0x000f2800000e0000 */
[----:B0-----:R0:W0:Y:S04]  /*8d50*/  SHFL.IDX PT, R14, R10, 0x1, 0x1c1f ;  /* 0x003c1f000a0e7f89 */ /* 0x00102800000e0000 */
[----:B------:R-:W0:Y:S01]  /*8d60*/  SHFL.IDX PT, R62, R62, 0x1, 0x1c1f ;  /* 0x003c1f003e3e7f89 */ /* 0x000e2200000e0000 */
[----:B--2---:R-:W-:-:S02]  /*8d70*/  @!P1 IMAD.MOV.U32 R64, RZ, RZ, R6 ;  /* 0x000000ffff409224 */ /* 0x004fc400078e0006 */
[----:B------:R-:W-:Y:S02]  /*8d80*/  @!P1 IMAD.MOV.U32 R65, RZ, RZ, R7 ;  /* 0x000000ffff419224 */ /* 0x000fe400078e0007 */
[----:B------:R-:W-:Y:S02]  /*8d90*/  IMAD.MOV.U32 R2, RZ, RZ, R64 ;  /* 0x000000ffff027224 */ /* 0x000fe400078e0040 */
[----:B------:R-:W-:Y:S02]  /*8da0*/  IMAD.MOV.U32 R3, RZ, RZ, R65 ;  /* 0x000000ffff037224 */ /* 0x000fe400078e0041 */
[----:B------:R-:W-:Y:S02]  /*8db0*/  @!P1 IMAD.MOV.U32 R66, RZ, RZ, R4 ;  /* 0x000000ffff429224 */ /* 0x000fe400078e0004 */
[----:B------:R-:W-:Y:S01]  /*8dc0*/  @!P1 IMAD.MOV.U32 R67, RZ, RZ, R5 ;  /* 0x000000ffff439224 */ /* 0x000fe200078e0005 */
[----:B------:R-:W-:Y:S02]  /*8dd0*/  PRMT R74, R3, 0x5410, R2 ;  /* 0x00005410034a7816 */ /* 0x000fe40000000002 */
[----:B------:R-:W-:Y:S01]  /*8de0*/  CS2R R2, SRZ ;  /* 0x0000000000027805 */ /* 0x000fe2000001ff00 */
[----:B------:R-:W-:-:S02]  /*8df0*/  IMAD.MOV.U32 R4, RZ, RZ, R66 ;  /* 0x000000ffff047224 */ /* 0x000fc400078e0042 */
[----:B------:R-:W-:Y:S02]  /*8e00*/  IMAD.MOV.U32 R5, RZ, RZ, R67 ;  /* 0x000000ffff057224 */ /* 0x000fe400078e0043 */
[----:B---3--:R-:W-:Y:S01]  /*8e10*/  @!P1 IMAD.MOV.U32 R20, RZ, RZ, R24 ;  /* 0x000000ffff149224 */ /* 0x008fe200078e0018 */
[----:B------:R-:W-:Y:S01]  /*8e20*/  PRMT R68, R4, 0x7610, R68 ;  /* 0x0000761004447816 */ /* 0x000fe20000000044 */
[----:B------:R-:W-:Y:S01]  /*8e30*/  @!P1 IMAD.MOV.U32 R21, RZ, RZ, R25 ;  /* 0x000000ffff159224 */ /* 0x000fe200078e0019 */
[----:B------:R-:W-:Y:S01]  /*8e40*/  PRMT R69, R5, 0x7610, R69 ;  /* 0x0000761005457816 */ /* 0x000fe20000000045 */
[----:B------:R-:W-:Y:S02]  /*8e50*/  @!P1 IMAD.MOV.U32 R2, RZ, RZ, R26 ;  /* 0x000000ffff029224 */ /* 0x000fe400078e001a */
[----:B------:R-:W-:Y:S02]  /*8e60*/  @!P1 IMAD.MOV.U32 R3, RZ, RZ, R27 ;  /* 0x000000ffff039224 */ /* 0x000fe400078e001b */
[----:B------:R-:W-:-:S02]  /*8e70*/  IMAD.MOV.U32 R6, RZ, RZ, R20 ;  /* 0x000000ffff067224 */ /* 0x000fc400078e0014 */
[----:B------:R-:W-:Y:S02]  /*8e80*/  IMAD.MOV.U32 R7, RZ, RZ, R21 ;  /* 0x000000ffff077224 */ /* 0x000fe400078e0015 */
[----:B------:R-:W-:Y:S02]  /*8e90*/  IMAD.MOV.U32 R4, RZ, RZ, R2 ;  /* 0x000000ffff047224 */ /* 0x000fe400078e0002 */
[----:B------:R-:W-:Y:S01]  /*8ea0*/  IMAD.MOV.U32 R5, RZ, RZ, R3 ;  /* 0x000000ffff057224 */ /* 0x000fe200078e0003 */
[----:B------:R-:W-:Y:S02]  /*8eb0*/  PRMT R79, R7, 0x5410, R6 ;  /* 0x00005410074f7816 */ /* 0x000fe40000000006 */
[----:B------:R-:W-:Y:S02]  /*8ec0*/  CS2R R6, SRZ ;  /* 0x0000000000067805 */ /* 0x000fe4000001ff00 */
[----:B01--4-:R-:W-:-:S07]  /*8ed0*/  PRMT R76, R4, 0x5410, R5 ;  /* 0x00005410044c7816 */ /* 0x013fce0000000005 */
.L_x_13070:
[----:B------:R-:W2:Y:S01]  /*8ee0*/  LDL R5, [R1+0x21c] ;  /* 0x00021c0001057983 */ /* 0x000ea20000100800 */
[----:B------:R-:W-:Y:S01]  /*8ef0*/  VIADD R0, R0, 0x40 ;  /* 0x0000004000007836 */ /* 0x000fe20000000000 */
[----:B------:R-:W-:Y:S01]  /*8f00*/  BSSY B1, `(.L_x_12746) ;  /* 0x0000016000017945 */ /* 0x000fe20003800000 */
[----:B------:R-:W-:Y:S02]  /*8f10*/  CS2R R10, SRZ ;  /* 0x00000000000a7805 */ /* 0x000fe4000001ff00 */
[----:B------:R-:W-:Y:S02]  /*8f20*/  CS2R R8, SRZ ;  /* 0x0000000000087805 */ /* 0x000fe4000001ff00 */
[----:B------:R-:W-:Y:S02]  /*8f30*/  ISETP.GE.AND P1, PT, R0, R63, PT ;  /* 0x0000003f0000720c */ /* 0x000fe40003f26270 */
[----:B--2---:R-:W-:-:S04]  /*8f40*/  LEA.HI R4, R5, R5, RZ, 0x1 ;  /* 0x0000000505047211 */ /* 0x004fc800078f08ff */
[----:B------:R-:W-:-:S05]  /*8f50*/  LOP3.LUT R4, R4, 0xfffffffe, RZ, 0xc0, !PT ;  /* 0xfffffffe04047812 */ /* 0x000fca00078ec0ff */
[----:B------:R-:W-:Y:S01]  /*8f60*/  IMAD.IADD R0, R5, 0x1, -R4 ;  /* 0x0000000105007824 */ /* 0x000fe200078e0a04 */
[----:B------:R-:W-:-:S04]  /*8f70*/  CS2R R4, SRZ ;  /* 0x0000000000047805 */ /* 0x000fc8000001ff00 */
        /* <DEDUP_REMOVED lines=8> */
[-C--:B------:R-:W-:Y:S02]  /*9000*/  IADD3 R4, P1, R61, R8.reuse, RZ ;  /* 0x000000083d047210 */ /* 0x080fe40007f3e0ff */
[----:B------:R-:W-:-:S03]  /*9010*/  IADD3 R8, P2, R14, R8, RZ ;  /* 0x000000080e087210 */ /* 0x000fc60007f5e0ff */
[--C-:B------:R-:W-:Y:S02]  /*9020*/  IMAD.X R5, R60, 0x1, R7.reuse, P1 ;  /* 0x000000013c057824 */ /* 0x100fe400008e0607 */
[----:B------:R-:W-:-:S04]  /*9030*/  IMAD.X R9, R62, 0x1, R7, P2 ;  /* 0x000000013e097824 */ /* 0x000fc800010e0607 */
[----:B------:R-:W5:Y:S04]  /*9040*/  LD.E.128 R4, desc[UR42][R4.64] ;  /* 0x0000002a04047980 */ /* 0x000f68000c101d00 */
[----:B------:R-:W5:Y:S02]  /*9050*/  LD.E.128 R8, desc[UR42][R8.64] ;  /* 0x0000002a08087980 */ /* 0x000f64000c101d00 */
.L_x_12747:
[----:B------:R-:W-:Y:S05]  /*9060*/  BSYNC B1 ;  /* 0x0000000000017941 */ /* 0x000fea0003800000 */
.L_x_12746:
[----:B------:R-:W0:Y:S01]  /*9070*/  SYNCS.PHASECHK.TRANS64.TRYWAIT P1, [R144+URZ+0x32400], R13 ;  /* 0x0324000d900075a7 */ /* 0x000e22000802017f */
[----:B------:R-:W-:Y:S04]  /*9080*/  BSSY B1, `(.L_x_12748) ;  /* 0x0000002000017945 */ /* 0x000fe80003800000 */
[----:B0-----:R-:W-:Y:S05]  /*9090*/  @!P1 BRA `(.L_x_12749) ;  /* 0x000002e000b89947 */ /* 0x001fea0003800000 */
.L_x_13071:
[----:B------:R-:W-:Y:S05]  /*90a0*/  BSYNC B1 ;  /* 0x0000000000017941 */ /* 0x000fea0003800000 */
.L_x_12748:
[----:B------:R-:W2:Y:S01]  /*90b0*/  LDL R0, [R1+0x70] ;  /* 0x0000700001007983 */ /* 0x000ea20000100800 */
[----:B-----5:R-:W-:Y:S01]  /*90c0*/  IMAD.MOV.U32 R12, RZ, RZ, R6 ;  /* 0x000000ffff0c7224 */ /* 0x020fe200078e0006 */
[----:B------:R-:W-:Y:S01]  /*90d0*/  BSSY B1, `(.L_x_12750) ;  /* 0x0000077000017945 */ /* 0x000fe20003800000 */
[----:B0-----:R-:W-:Y:S02]  /*90e0*/  IMAD.MOV.U32 R13, RZ, RZ, R7 ;  /* 0x000000ffff0d7224 */ /* 0x001fe400078e0007 */
        /* <DEDUP_REMOVED lines=9> */
[----:B--2---:R-:W-:-:S05]  /*9180*/  IMAD R0, R0, -0x80, R63 ;  /* 0xffffff8000007824 */ /* 0x004fca00078e023f */
[----:B------:R-:W-:-:S04]  /*9190*/  VIMNMX R0, R0, 0x80, PT ;  /* 0x0000008000007848 */ /* 0x000fc80003fe0100 */
[-C--:B------:R-:W-:Y:S02]  /*91a0*/  ISETP.GE.OR P1, PT, R153, R0.reuse, P0 ;  /* 0x000000009900720c */ /* 0x080fe40000726670 */
[----:B------:R-:W-:Y:S01]  /*91b0*/  ISETP.GE.OR P0, PT, R156, R0, P0 ;  /* 0x000000009c00720c */ /* 0x000fe20000706670 */
[----:B------:R-:W-:-:S05]  /*91c0*/  IMAD.MOV.U32 R0, RZ, RZ, R4 ;  /* 0x000000ffff007224 */ /* 0x000fca00078e0004 */
[----:B------:R-:W-:-:S05]  /*91d0*/  PRMT R60, R60, 0x5410, R0 ;  /* 0x000054103c3c7816 */ /* 0x000fca0000000000 */
[----:B------:R-:W-:Y:S05]  /*91e0*/  @P1 BRA `(.L_x_12751) ;  /* 0x0000000400941947 */ /* 0x000fea0003800000 */
[----:B------:R-:W-:Y:S01]  /*91f0*/  IMAD.IADD R13, R22, 0x1, R71 ;  /* 0x00000001160d7824 */ /* 0x000fe200078e0247 */
[----:B------:R-:W-:Y:S02]  /*9200*/  LOP3.LUT R0, R166, 0x38, R22, 0xf8, !PT ;  /* 0x00000038a6007812 */ /* 0x000fe400078ef816 */
[----:B------:R-:W-:Y:S02]  /*9210*/  SHF.R.U64 R63, R66, 0x10, R67 ;  /* 0x00000010423f7819 */ /* 0x000fe40000001243 */
[----:B------:R-:W-:Y:S02]  /*9220*/  LOP3.LUT R12, R166, 0x38, R13, 0xf8, !PT ;  /* 0x00000038a60c7812 */ /* 0x000fe400078ef80d */
[-C--:B------:R-:W-:Y:S02]  /*9230*/  LOP3.LUT R0, R0, R173.reuse, RZ, 0x3c, !PT ;  /* 0x000000ad00007212 */ /* 0x080fe400078e3cff */
[----:B------:R-:W-:Y:S02]  /*9240*/  LOP3.LUT R12, R12, R173, RZ, 0x3c, !PT ;  /* 0x000000ad0c0c7212 */ /* 0x000fe400078e3cff */
[----:B------:R-:W-:Y:S01]  /*9250*/  SHF.R.U64 R70, R20, 0x10, R21 ;  /* 0x0000001014467819 */ /* 0x000fe20000001215 */
[C---:B------:R-:W-:Y:S01]  /*9260*/  IMAD.IADD R13, R167.reuse, 0x1, R0 ;  /* 0x00000001a70d7824 */ /* 0x040fe200078e0200 */
[----:B------:R-:W-:Y:S01]  /*9270*/  SHF.R.U32.HI R0, RZ, 0x10, R67 ;  /* 0x00000010ff007819 */ /* 0x000fe20000011643 */
[----:B------:R-:W-:Y:S01]  /*9280*/  IMAD.IADD R25, R167, 0x1, R12 ;  /* 0x00000001a7197824 */ /* 0x000fe200078e020c */
[--C-:B------:R-:W-:Y:S01]  /*9290*/  SHF.R.U64 R66, R64, 0x10, R65.reuse ;  /* 0x0000001040427819 */ /* 0x100fe20000001241 */
[--C-:B------:R-:W-:Y:S01]  /*92a0*/  IMAD R84, R13, 0x2, R144.reuse ;  /* 0x000000020d547824 */ /* 0x100fe200078e0290 */
[----:B------:R-:W-:Y:S01]  /*92b0*/  SHF.R.U32.HI R67, RZ, 0x10, R65 ;  /* 0x00000010ff437819 */ /* 0x000fe20000011641 */
[----:B------:R-:W-:Y:S01]  /*92c0*/  IMAD R85, R25, 0x2, R144 ;  /* 0x0000000219557824 */ /* 0x000fe200078e0290 */
[----:B------:R-:W-:-:S02]  /*92d0*/  SHF.R.U32.HI R75, RZ, 0x10, R21 ;  /* 0x00000010ff4b7819 */ /* 0x000fc40000011615 */
[----:B------:R-:W0:Y:S01]  /*92e0*/  LDS.128 R12, [R84+0x18400] ;  /* 0x01840000540c7984 */ /* 0x000e220000000c00 */
[----:B------:R-:W-:Y:S02]  /*92f0*/  PRMT R68, R68, 0x5410, R63 ;  /* 0x0000541044447816 */ /* 0x000fe4000000003f */
[C---:B------:R-:W-:Y:S01]  /*9300*/  PRMT R70, R79.reuse, 0x5432, R70 ;  /* 0x000054324f467816 */ /* 0x040fe20000000046 */
[----:B------:R-:W1:Y:S01]  /*9310*/  LDS.128 R24, [R85+0x18400] ;  /* 0x0184000055187984 */ /* 0x000e620000000c00 */
[--C-:B------:R-:W-:Y:S01]  /*9320*/  SHF.R.U64 R77, R2, 0x10, R3.reuse ;  /* 0x00000010024d7819 */ /* 0x100fe20000001203 */
[----:B------:R-:W-:Y:S01]  /*9330*/  IMAD.U32 R65, R68, 0x10000, RZ ;  /* 0x0001000044417824 */ /* 0x000fe200078e00ff */
[----:B------:R-:W-:Y:S02]  /*9340*/  SHF.R.U32.HI R78, RZ, 0x10, R3 ;  /* 0x00000010ff4e7819 */ /* 0x000fe40000011603 */
[C---:B------:R-:W-:Y:S02]  /*9350*/  PRMT R66, R74.reuse, 0x5432, R66 ;  /* 0x000054324a427816 */ /* 0x040fe40000000042 */
[----:B------:R-:W-:Y:S01]  /*9360*/  PRMT R67, R74, 0x5410, R67 ;  /* 0x000054104a437816 */ /* 0x000fe20000000043 */
[----:B------:R-:W-:Y:S01]  /*9370*/  IMAD.U32 R74, R70, 0x10000, RZ ;  /* 0x00010000464a7824 */ /* 0x000fe200078e00ff */
[----:B------:R-:W-:-:S02]  /*9380*/  PRMT R75, R79, 0x5410, R75 ;  /* 0x000054104f4b7816 */ /* 0x000fc4000000004b */
[----:B------:R-:W-:Y:S02]  /*9390*/  PRMT R69, R69, 0x5410, R0 ;  /* 0x0000541045457816 */ /* 0x000fe40000000000 */
[C---:B------:R-:W-:Y:S02]  /*93a0*/  PRMT R77, R76.reuse, 0x5410, R77 ;  /* 0x000054104c4d7816 */ /* 0x040fe4000000004d */
[----:B------:R-:W-:Y:S01]  /*93b0*/  PRMT R78, R76, 0x5432, R78 ;  /* 0x000054324c4e7816 */ /* 0x000fe2000000004e */
[C---:B------:R-:W-:Y:S01]  /*93c0*/  IMAD.U32 R76, R75.reuse, 0x10000, RZ ;  /* 0x000100004b4c7824 */ /* 0x040fe200078e00ff */
[----:B------:R-:W-:Y:S01]  /*93d0*/  LOP3.LUT R75, R75, 0xffff0000, RZ, 0xc0, !PT ;  /* 0xffff00004b4b7812 */ /* 0x000fe200078ec0ff */
        /* <DEDUP_REMOVED lines=11> */
[----:B------:R-:W-:Y:S01]  /*9490*/  FMUL.FTZ R82, R62, R76 ;  /* 0x0000004c3e527220 */ /* 0x000fe20000410000 */
[----:B------:R-:W-:Y:S01]  /*94a0*/  FFMA.FTZ R80, R0, R65, -R79 ;  /* 0x0000004100507223 */ /* 0x000fe2000001084f */
[----:B------:R-:W-:Y:S02]  /*94b0*/  IMAD.U32 R64, R27, 0x10000, RZ ;  /* 0x000100001b407824 */ /* 0x000fe400078e00ff */
[-C--:B------:R-:W-:Y:S01]  /*94c0*/  FMUL.FTZ R62, R62, R21.reuse ;  /* 0x000000153e3e7220 */ /* 0x080fe20000410000 */
[----:B------:R-:W-:Y:S02]  /*94d0*/  IMAD.U32 R79, R78, 0x10000, RZ ;  /* 0x000100004e4f7824 */ /* 0x000fe400078e00ff */
[----:B------:R-:W-:Y:S01]  /*94e0*/  FFMA.FTZ R82, R3, R21, -R82 ;  /* 0x0000001503527223 */ /* 0x000fe20000010852 */
[----:B------:R-:W-:Y:S01]  /*94f0*/  IMAD.U32 R65, R67, 0x10000, RZ ;  /* 0x0001000043417824 */ /* 0x000fe200078e00ff */
[----:B------:R-:W-:Y:S01]  /*9500*/  LOP3.LUT R21, R70, 0xffff0000, RZ, 0xc0, !PT ;  /* 0xffff000046157812 */ /* 0x000fe200078ec0ff */
[----:B------:R-:W-:-:S02]  /*9510*/  IMAD.U32 R20, R15, 0x10000, RZ ;  /* 0x000100000f147824 */ /* 0x000fc400078e00ff */
[C---:B------:R-:W-:Y:S01]  /*9520*/  FMUL.FTZ R83, R64.reuse, R79 ;  /* 0x0000004f40537220 */ /* 0x040fe20000410000 */
[----:B------:R-:W-:Y:S01]  /*9530*/  FFMA.FTZ R62, R3, R76, R62 ;  /* 0x0000004c033e7223 */ /* 0x000fe2000001003e */
[-C--:B------:R-:W-:Y:S01]  /*9540*/  FMUL.FTZ R64, R64, R65.reuse ;  /* 0x0000004140407220 */ /* 0x080fe20000410000 */
[----:B------:R-:W-:Y:S01]  /*9550*/  LOP3.LUT R3, R68, 0xffff0000, RZ, 0xc0, !PT ;  /* 0xffff000044037812 */ /* 0x000fe200078ec0ff */
[----:B------:R-:W-:Y:S01]  /*9560*/  FFMA.FTZ R83, R20, R65, -R83 ;  /* 0x0000004114537223 */ /* 0x000fe20000010853 */
[----:B------:R-:W-:Y:S01]  /*9570*/  FMUL.FTZ R65, R24, R21 ;  /* 0x0000001518417220 */ /* 0x000fe20000410000 */
[----:B------:R-:W-:Y:S01]  /*9580*/  FFMA.FTZ R68, R20, R79, R64 ;  /* 0x0000004f14447223 */ /* 0x000fe20000010040 */
[----:B------:R-:W-:Y:S01]  /*9590*/  LOP3.LUT R69, R69, 0xffff0000, RZ, 0xc0, !PT ;  /* 0xffff000045457812 */ /* 0x000fe200078ec0ff */
[-C--:B------:R-:W-:Y:S01]  /*95a0*/  FMUL.FTZ R79, R24, R3.reuse ;  /* 0x00000003184f7220 */ /* 0x080fe20000410000 */
[----:B------:R-:W-:Y:S02]  /*95b0*/  IMAD.U32 R63, R26, 0x10000, RZ ;  /* 0x000100001a3f7824 */ /* 0x000fe400078e00ff */
[----:B------:R-:W-:Y:S01]  /*95c0*/  FFMA.FTZ R65, R2, R3, -R65 ;  /* 0x0000000302417223 */ /* 0x000fe20000010841 */
[----:B------:R-:W-:-:S02]  /*95d0*/  IMAD.U32 R20, R77, 0x10000, RZ ;  /* 0x000100004d147824 */ /* 0x000fc400078e00ff */
[----:B------:R-:W-:Y:S01]  /*95e0*/  FFMA.FTZ R81, R0, R74, R81 ;  /* 0x0000004a00517223 */ /* 0x000fe20000010051 */
[C---:B------:R-:W-:Y:S01]  /*95f0*/  FMUL.FTZ R3, R25.reuse, R75 ;  /* 0x0000004b19037220 */ /* 0x040fe20000410000 */
[----:B------:R-:W-:Y:S01]  /*9600*/  FMUL.FTZ R64, R25, R69 ;  /* 0x0000004519407220 */ /* 0x000fe20000410000 */
[----:B------:R-:W-:Y:S01]  /*9610*/  FFMA.FTZ R24, R2, R21, R79 ;  /* 0x0000001502187223 */ /* 0x000fe2000001004f */
[----:B------:R-:W-:Y:S02]  /*9620*/  IMAD.U32 R13, R14, 0x10000, RZ ;  /* 0x000100000e0d7824 */ /* 0x000fe400078e00ff */
[C---:B------:R-:W-:Y:S01]  /*9630*/  FMUL.FTZ R2, R63.reuse, R20 ;  /* 0x000000143f027220 */ /* 0x040fe20000410000 */
[----:B------:R-:W-:Y:S02]  /*9640*/  IMAD.U32 R0, R66, 0x10000, RZ ;  /* 0x0001000042007824 */ /* 0x000fe400078e00ff */
[C---:B------:R-:W-:Y:S01]  /*9650*/  FFMA.FTZ R69, R12.reuse, R69, -R3 ;  /* 0x000000450c457223 */ /* 0x040fe20000010803 */
[----:B------:R-:W-:Y:S01]  /*9660*/  FFMA.FTZ R25, R12, R75, R64 ;  /* 0x0000004b0c197223 */ /* 0x000fe20000010040 */
[----:B------:R-:W-:Y:S01]  /*9670*/  LOP3.LUT R26, R26, 0xffff0000, RZ, 0xc0, !PT ;  /* 0xffff00001a1a7812 */ /* 0x000fe200078ec0ff */
[-C--:B------:R-:W-:Y:S01]  /*9680*/  FMUL.FTZ R12, R63, R0.reuse ;  /* 0x000000003f0c7220 */ /* 0x080fe20000410000 */
        /* <DEDUP_REMOVED lines=12> */
[-C--:B------:R-:W-:Y:S01]  /*9750*/  FMUL.FTZ R27, R27, R0.reuse ;  /* 0x000000001b1b7220 */ /* 0x080fe20000410000 */
[----:B------:R-:W-:Y:S01]  /*9760*/  F2FP.BF16.F32.PACK_AB R24, R24, R81 ;  /* 0x000000511818723e */ /* 0x000fe200000010ff */
        /* <DEDUP_REMOVED lines=13> */
.L_x_12751:
[----:B------:R-:W-:Y:S05]  /*9840*/  BSYNC B1 ;  /* 0x0000000000017941 */ /* 0x000fea0003800000 */
.L_x_12750:
[----:B------:R-:W-:Y:S01]  /*9850*/  PRMT R2, R87, 0x5410, R88 ;  /* 0x0000541057027816 */ /* 0x000fe20000000058 */
[----:B------:R-:W-:Y:S06]  /*9860*/  @P0 BRA `(.L_x_12742) ;  /* 0x0000000400840947 */ /* 0x000fec0003800000 */
[----:B------:R-:W-:Y:S01]  /*9870*/  IMAD.IADD R3, R22, 0x1, R71 ;  /* 0x0000000116037824 */ /* 0x000fe200078e0247 */
[----:B0-----:R-:W0:Y:S01]  /*9880*/  LDS.128 R12, [R228+0x18400] ;  /* 0x01840000e40c7984 */ /* 0x001e220000000c00 */
[----:B------:R-:W-:Y:S02]  /*9890*/  SHF.R.U64 R63, R8, 0x10, R9 ;  /* 0x00000010083f7819 */ /* 0x000fe40000001209 */
[----:B------:R-:W-:Y:S02]  /*98a0*/  SHF.R.U64 R20, R4, 0x10, R5 ;  /* 0x0000001004147819 */ /* 0x000fe40000001205 */
[----:B------:R-:W-:Y:S02]  /*98b0*/  LOP3.LUT R3, R172, 0x38, R3, 0xf8, !PT ;  /* 0x00000038ac037812 */ /* 0x000fe400078ef803 */
[----:B------:R-:W-:Y:S02]  /*98c0*/  PRMT R63, R2, 0x5410, R63 ;  /* 0x00005410023f7816 */ /* 0x000fe4000000003f */
[----:B------:R-:W-:-:S02]  /*98d0*/  LOP3.LUT R0, R3, R174, RZ, 0x3c, !PT ;  /* 0x000000ae03007212 */ /* 0x000fc400078e3cff */
[----:B------:R-:W-:Y:S02]  /*98e0*/  SHF.R.U32.HI R64, RZ, 0x10, R9 ;  /* 0x00000010ff407819 */ /* 0x000fe40000011609 */
[----:B------:R-:W-:Y:S01]  /*98f0*/  PRMT R20, R60, 0x5432, R20 ;  /* 0x000054323c147816 */ /* 0x000fe20000000014 */
[----:B------:R-:W-:Y:S01]  /*9900*/  IMAD.IADD R3, R175, 0x1, R0 ;  /* 0x00000001af037824 */ /* 0x000fe200078e0200 */
[----:B------:R-:W-:Y:S02]  /*9910*/  SHF.R.U64 R65, R10, 0x10, R11 ;  /* 0x000000100a417819 */ /* 0x000fe4000000120b */
[----:B------:R-:W-:Y:S01]  /*9920*/  SHF.R.U32.HI R62, RZ, 0x10, R5 ;  /* 0x00000010ff3e7819 */ /* 0x000fe20000011605 */
[----:B------:R-:W-:Y:S01]  /*9930*/  IMAD R3, R3, 0x2, R144 ;  /* 0x0000000203037824 */ /* 0x000fe200078e0290 */
[--C-:B------:R-:W-:Y:S01]  /*9940*/  SHF.R.U64 R5, R6, 0x10, R7.reuse ;  /* 0x0000001006057819 */ /* 0x100fe20000001207 */
[----:B------:R-:W-:Y:S01]  /*9950*/  IMAD.U32 R21, R20, 0x10000, RZ ;  /* 0x0001000014157824 */ /* 0x000fe200078e00ff */
[----:B------:R-:W-:-:S02]  /*9960*/  SHF.R.U32.HI R6, RZ, 0x10, R7 ;  /* 0x00000010ff067819 */ /* 0x000fc40000011607 */
[----:B------:R-:W1:Y:S01]  /*9970*/  LDS.128 R24, [R3+0x18400] ;  /* 0x0184000003187984 */ /* 0x000e620000000c00 */
[----:B------:R-:W-:Y:S02]  /*9980*/  SHF.R.U32.HI R66, RZ, 0x10, R11 ;  /* 0x00000010ff427819 */ /* 0x000fe4000001160b */
[C---:B------:R-:W-:Y:S02]  /*9990*/  PRMT R62, R61.reuse, 0x5432, R62 ;  /* 0x000054323d3e7816 */ /* 0x040fe4000000003e */
[----:B------:R-:W-:Y:S02]  /*99a0*/  PRMT R64, R2, 0x5432, R64 ;  /* 0x0000543202407816 */ /* 0x000fe40000000040 */
[----:B------:R-:W-:Y:S02]  /*99b0*/  PRMT R60, R60, 0x5410, R5 ;  /* 0x000054103c3c7816 */ /* 0x000fe40000000005 */
[----:B------:R-:W-:Y:S02]  /*99c0*/  PRMT R61, R61, 0x5410, R6 ;  /* 0x000054103d3d7816 */ /* 0x000fe40000000006 */
        /* <DEDUP_REMOVED lines=23> */
[----:B------:R-:W-:Y:S01]  /*9b40*/  FFMA.FTZ R67, R0, R21, -R67 ;  /* 0x0000001500437223 */ /* 0x000fe20000010843 */
[----:B------:R-:W-:Y:S02]  /*9b50*/  IMAD.U32 R21, R62, 0x10000, RZ ;  /* 0x000100003e157824 */ /* 0x000fe400078e00ff */
[----:B------:R-:W-:Y:S01]  /*9b60*/  FFMA.FTZ R69, R0, R25, R69 ;  /* 0x0000001900457223 */ /* 0x000fe20000010045 */
[----:B------:R-:W-:-:S02]  /*9b70*/  IMAD.U32 R8, R66, 0x10000, RZ ;  /* 0x0001000042087824 */ /* 0x000fc400078e00ff */
[C---:B------:R-:W-:Y:S01]  /*9b80*/  FMUL.FTZ R71, R10.reuse, R27 ;  /* 0x0000001b0a477220 */ /* 0x040fe20000410000 */
[----:B------:R-:W-:Y:S02]  /*9b90*/  IMAD.U32 R0, R61, 0x10000, RZ ;  /* 0x000100003d007824 */ /* 0x000fe400078e00ff */
[-C--:B------:R-:W-:Y:S01]  /*9ba0*/  FMUL.FTZ R25, R10, R21.reuse ;  /* 0x000000150a197220 */ /* 0x080fe20000410000 */
[----:B------:R-:W-:Y:S01]  /*9bb0*/  FMUL.FTZ R10, R15, R8 ;  /* 0x000000080f0a7220 */ /* 0x000fe20000410000 */
[----:B------:R-:W-:Y:S01]  /*9bc0*/  LOP3.LUT R63, R63, 0xffff0000, RZ, 0xc0, !PT ;  /* 0xffff00003f3f7812 */ /* 0x000fe200078ec0ff */
[-C--:B------:R-:W-:Y:S01]  /*9bd0*/  FMUL.FTZ R15, R15, R0.reuse ;  /* 0x000000000f0f7220 */ /* 0x080fe20000410000 */
[C---:B------:R-:W-:Y:S01]  /*9be0*/  FFMA.FTZ R71, R4.reuse, R21, -R71 ;  /* 0x0000001504477223 */ /* 0x040fe20000010847 */
[----:B------:R-:W-:Y:S01]  /*9bf0*/  FFMA.FTZ R25, R4, R27, R25 ;  /* 0x0000001b04197223 */ /* 0x000fe20000010019 */
[C---:B------:R-:W-:Y:S01]  /*9c00*/  FFMA.FTZ R27, R7.reuse, R0, -R10 ;  /* 0x00000000071b7223 */ /* 0x040fe2000001080a */
[----:B------:R-:W-:Y:S01]  /*9c10*/  FFMA.FTZ R68, R7, R8, R15 ;  /* 0x0000000807447223 */ /* 0x000fe2000001000f */
[C---:B------:R-:W-:Y:S01]  /*9c20*/  FMUL.FTZ R21, R9.reuse, R63 ;  /* 0x0000003f09157220 */ /* 0x040fe20000410000 */
[----:B------:R-:W-:Y:S01]  /*9c30*/  LOP3.LUT R15, R64, 0xffff0000, RZ, 0xc0, !PT ;  /* 0xffff0000400f7812 */ /* 0x000fe200078ec0ff */
[-C--:B------:R-:W-:Y:S01]  /*9c40*/  FMUL.FTZ R9, R9, R20.reuse ;  /* 0x0000001409097220 */ /* 0x080fe20000410000 */
[----:B------:R-:W-:Y:S01]  /*9c50*/  LOP3.LUT R7, R62, 0xffff0000, RZ, 0xc0, !PT ;  /* 0xffff00003e077812 */ /* 0x000fe200078ec0ff */
[----:B------:R-:W-:Y:S01]  /*9c60*/  FFMA.FTZ R20, R2, R20, -R21 ;  /* 0x0000001402147223 */ /* 0x000fe20000010815 */
[----:B------:R-:W-:-:S02]  /*9c70*/  IMAD.U32 R4, R65, 0x10000, RZ ;  /* 0x0001000041047824 */ /* 0x000fc400078e00ff */
[----:B------:R-:W-:Y:S01]  /*9c80*/  FMUL.FTZ R21, R24, R15 ;  /* 0x0000000f18157220 */ /* 0x000fe20000410000 */
[----:B------:R-:W-:Y:S02]  /*9c90*/  IMAD.U32 R0, R60, 0x10000, RZ ;  /* 0x000100003c007824 */ /* 0x000fe400078e00ff */
[----:B------:R-:W-:Y:S01]  /*9ca0*/  FMUL.FTZ R24, R24, R7 ;  /* 0x0000000718187220 */ /* 0x000fe20000410000 */
[----:B------:R-:W-:Y:S01]  /*9cb0*/  FFMA.FTZ R8, R2, R63, R9 ;  /* 0x0000003f02087223 */ /* 0x000fe20000010009 */
[C---:B------:R-:W-:Y:S01]  /*9cc0*/  FMUL.FTZ R10, R11.reuse, R4 ;  /* 0x000000040b0a7220 */ /* 0x040fe20000410000 */
[C---:B------:R-:W-:Y:S01]  /*9cd0*/  FFMA.FTZ R2, R12.reuse, R7, -R21 ;  /* 0x000000070c027223 */ /* 0x040fe20000010815 */
[----:B------:R-:W-:Y:S01]  /*9ce0*/  FFMA.FTZ R24, R12, R15, R24 ;  /* 0x0000000f0c187223 */ /* 0x000fe20000010018 */
[----:B------:R-:W-:Y:S01]  /*9cf0*/  LOP3.LUT R60, R60, 0xffff0000, RZ, 0xc0, !PT ;  /* 0xffff00003c3c7812 */ /* 0x000fe200078ec0ff */
[-C--:B------:R-:W-:Y:S01]  /*9d00*/  FMUL.FTZ R12, R11, R0.reuse ;  /* 0x000000000b0c7220 */ /* 0x080fe20000410000 */
[----:B------:R-:W-:Y:S01]  /*9d10*/  LOP3.LUT R65, R65, 0xffff0000, RZ, 0xc0, !PT ;  /* 0xffff000041417812 */ /* 0x000fe200078ec0ff */
[C---:B------:R-:W-:Y:S01]  /*9d20*/  FFMA.FTZ R10, R5.reuse, R0, -R10 ;  /* 0x00000000050a7223 */ /* 0x040fe2000001080a */
[----:B------:R-:W-:Y:S01]  /*9d30*/  LOP3.LUT R7, R66, 0xffff0000, RZ, 0xc0, !PT ;  /* 0xffff000042077812 */ /* 0x000fe200078ec0ff */
[----:B------:R-:W-:Y:S01]  /*9d40*/  FFMA.FTZ R12, R5, R4, R12 ;  /* 0x00000004050c7223 */ /* 0x000fe2000001000c */
[----:B------:R-:W-:Y:S01]  /*9d50*/  LOP3.LUT R61, R61, 0xffff0000, RZ, 0xc0, !PT ;  /* 0xffff00003d3d7812 */ /* 0x000fe200078ec0ff */
[CC--:B------:R-:W-:Y:S01]  /*9d60*/  FMUL.FTZ R0, R13.reuse, R60.reuse ;  /* 0x0000003c0d007220 */ /* 0x0c0fe20000410000 */
[----:B------:R-:W-:Y:S01]  /*9d70*/  FMUL.FTZ R5, R13, R65 ;  /* 0x000000410d057220 */ /* 0x000fe20000410000 */
[----:B------:R-:W-:Y:S01]  /*9d80*/  FMUL.FTZ R9, R26, R7 ;  /* 0x000000071a097220 */ /* 0x000fe20000410000 */
[----:B------:R-:W-:Y:S01]  /*9d90*/  F2FP.BF16.F32.PACK_AB R4, R20, R67 ;  /* 0x000000431404723e */ /* 0x000fe200000010ff */
[----:B------:R-:W-:Y:S01]  /*9da0*/  FMUL.FTZ R26, R26, R61 ;  /* 0x0000003d1a1a7220 */ /* 0x000fe20000410000 */
        /* <DEDUP_REMOVED lines=13> */
.L_x_12742:
[----:B------:R-:W-:Y:S05]  /*9e80*/  BSYNC B0 ;  /* 0x0000000000007941 */ /* 0x000fea0003800000 */
.L_x_12728:
[----:B------:R-:W-:Y:S01]  /*9e90*/  @!PT LDS RZ, [RZ] ;  /* 0x00000000fffff984 */ /* 0x000fe20000000800 */
[----:B------:R-:W-:Y:S01]  /*9ea0*/  @!PT LDS RZ, [RZ] ;  /* 0x00000000fffff984 */ /* 0x000fe20000000800 */
[----:B------:R-:W-:Y:S01]  /*9eb0*/  @!PT LDS RZ, [RZ] ;  /* 0x00000000fffff984 */ /* 0x000fe20000000800 */
[----:B------:R-:W-:Y:S01]  /*9ec0*/  @!PT LDS RZ, [RZ] ;  /* 0x00000000fffff984 */ /* 0x000fe20000000800 */
[----:B------:R3:W-:Y:S06]  /*9ed0*/  MEMBAR.ALL.CTA ;  /* 0x0000000000007992 */ /* 0x0007ec0000008000 */
[----:B---3--:R-:W3:Y:S01]  /*9ee0*/  FENCE.VIEW.ASYNC.S ;  /* 0x00000000000073c6 */ /* 0x008ee20000000000 */
[----:B------:R-:W-:Y:S05]  /*9ef0*/  WARPSYNC.ALL ;  /* 0x0000000000007948 */ /* 0x000fea0003800000 */
[----:B---3--:R-:W-:Y:S06]  /*9f00*/  BAR.SYNC.DEFER_BLOCKING 0xd, 0x100 ;  /* 0x0344000000007b1d */ /* 0x008fec0000010000 */
.L_x_12725:
[----:B012---:R-:W-:Y:S01]  /*9f10*/  IMAD.MOV.U32 R4, RZ, RZ, R57 ;  /* 0x000000ffff047224 */ /* 0x007fe200078e0039 */
[----:B------:R-:W-:Y:S05]  /*9f20*/  WARPSYNC.ALL ;  /* 0x0000000000007948 */ /* 0x000fea0003800000 */
[----:B------:R-:W-:Y:S01]  /*9f30*/  IMAD.MOV.U32 R5, RZ, RZ, R50 ;  /* 0x000000ffff057224 */ /* 0x000fe200078e0032 */
[----:B------:R-:W-:Y:S01]  /*9f40*/  UIADD3 UR4, UP0, UR37, 0x420, URZ ;  /* 0x0000042025047890 */ /* 0x000fe2000ff1e03f */
[----:B------:R-:W-:Y:S01]  /*9f50*/  IMAD.MOV.U32 R6, RZ, RZ, R39 ;  /* 0x000000ffff067224 */ /* 0x000fe200078e0027 */
[----:B------:R0:W-:Y:S01]  /*9f60*/  BAR.SYNC.DEFER_BLOCKING R214, 0x100 ;  /* 0x000400d60000751d */ /* 0x0001e20000010000 */
[----:B------:R-:W-:Y:S01]  /*9f70*/  IMAD.MOV.U32 R7, RZ, RZ, R58 ;  /* 0x000000ffff077224 */ /* 0x000fe200078e003a */
[----:B------:R-:W-:Y:S01]  /*9f80*/  UIADD3.X UR5, URZ, UR36, URZ, UP0, !UPT ;  /* 0x000000243f057290 */ /* 0x000fe200087fe43f */
[----:B------:R-:W-:Y:S01]  /*9f90*/  IMAD.U32 R0, RZ, RZ, UR39 ;  /* 0x00000027ff007e24 */ /* 0x000fe2000f8e00ff */
[----:B------:R-:W-:Y:S01]  /*9fa0*/  MOV R236, 0xa2d0 ;  /* 0x0000a2d000ec7802 */ /* 0x000fe20000000f00 */
[----:B------:R-:W-:Y:S01]  /*9fb0*/  IMAD.U32 R3, RZ, RZ, UR47 ;  /* 0x0000002fff037e24 */ /* 0x000fe2000f8e00ff */
[----:B------:R-:W-:Y:S01]  /*9fc0*/  BSSY B0, `(.L_x_12752) ;  /* 0x0000031000007945 */ /* 0x000fe20003800000 */
[----:B------:R-:W-:Y:S01]  /*9fd0*/  IMAD.MOV.U32 R8, RZ, RZ, R30 ;  /* 0x000000ffff087224 */ /* 0x000fe200078e001e */
[----:B------:R1:W-:Y:S01]  /*9fe0*/  STL.128 [R1+0x190], R4 ;  /* 0x0001900401007387 */ /* 0x0003e20000100c00 */
[----:B------:R-:W-:-:S02]  /*9ff0*/  IMAD.MOV.U32 R9, RZ, RZ, R51 ;  /* 0x000000ffff097224 */ /* 0x000fc400078e0033 */
[----:B------:R-:W-:Y:S02]  /*a000*/  IMAD.MOV.U32 R10, RZ, RZ, R37 ;  /* 0x000000ffff0a7224 */ /* 0x000fe400078e0025 */
[----:B------:R-:W-:Y:S02]  /*a010*/  IMAD.MOV.U32 R11, RZ, RZ, R56 ;  /* 0x000000ffff0b7224 */ /* 0x000fe400078e0038 */
[----:B------:R-:W-:Y:S02]  /*a020*/  IMAD.U32 R30, RZ, RZ, UR46 ;  /* 0x0000002eff1e7e24 */ /* 0x000fe4000f8e00ff */
[----:B-----5:R-:W-:Y:S01]  /*a030*/  IMAD.U32 R2, RZ, RZ, UR37 ;  /* 0x00000025ff027e24 */ /* 0x020fe2000f8e00ff */
[----:B------:R-:W-:Y:S03]  /*a040*/  STL.128 [R1+0x1b0], R8 ;  /* 0x0001b00801007387 */ /* 0x000fe60000100c00 */
[----:B------:R-:W-:-:S02]  /*a050*/  VIADD R2, R2, 0x170 ;  /* 0x0000017002027836 */ /* 0x000fc40000000000 */
[----:B-1----:R-:W-:Y:S02]  /*a060*/  IMAD.MOV.U32 R4, RZ, RZ, R49 ;  /* 0x000000ffff047224 */ /* 0x002fe400078e0031 */
[----:B------:R-:W-:Y:S02]  /*a070*/  IMAD.MOV.U32 R5, RZ, RZ, R48 ;  /* 0x000000ffff057224 */ /* 0x000fe400078e0030 */
[----:B------:R-:W-:Y:S02]  /*a080*/  IMAD.MOV.U32 R6, RZ, RZ, R47 ;  /* 0x000000ffff067224 */ /* 0x000fe400078e002f */
[----:B------:R-:W-:-:S05]  /*a090*/  IMAD.MOV.U32 R7, RZ, RZ, R46 ;  /* 0x000000ffff077224 */ /* 0x000fca00078e002e */
[----:B------:R1:W-:Y:S02]  /*a0a0*/  STL.128 [R1+0x1c0], R4 ;  /* 0x0001c00401007387 */ /* 0x0003e40000100c00 */
[----:B-1----:R-:W-:Y:S02]  /*a0b0*/  IMAD.MOV.U32 R4, RZ, RZ, R17 ;  /* 0x000000ffff047224 */ /* 0x002fe400078e0011 */
[----:B------:R-:W-:Y:S02]  /*a0c0*/  IMAD.MOV.U32 R5, RZ, RZ, R44 ;  /* 0x000000ffff057224 */ /* 0x000fe400078e002c */
[----:B------:R-:W-:Y:S02]  /*a0d0*/  IMAD.MOV.U32 R6, RZ, RZ, R38 ;  /* 0x000000ffff067224 */ /* 0x000fe400078e0026 */
[----:B------:R-:W-:Y:S02]  /*a0e0*/  IMAD.MOV.U32 R7, RZ, RZ, R59 ;  /* 0x000000ffff077224 */ /* 0x000fe400078e003b */
[----:B------:R-:W-:-:S03]  /*a0f0*/  IMAD.MOV.U32 R17, RZ, RZ, R54 ;  /* 0x000000ffff117224 */ /* 0x000fc600078e0036 */
[----:B------:R1:W-:Y:S02]  /*a100*/  STL.128 [R1+0x1e0], R4 ;  /* 0x0001e00401007387 */ /* 0x0003e40000100c00 */
[----:B-1----:R-:W-:Y:S02]  /*a110*/  IMAD.MOV.U32 R4, RZ, RZ, R16 ;  /* 0x000000ffff047224 */ /* 0x002fe400078e0010 */
[----:B------:R-:W-:Y:S02]  /*a120*/  IMAD.MOV.U32 R5, RZ, RZ, R45 ;  /* 0x000000ffff057224 */ /* 0x000fe400078e002d */
[----:B------:R-:W-:Y:S02]  /*a130*/  IMAD.MOV.U32 R6, RZ, RZ, R33 ;  /* 0x000000ffff067224 */ /* 0x000fe400078e0021 */
[----:B------:R-:W-:Y:S02]  /*a140*/  IMAD.MOV.U32 R7, RZ, RZ, R36 ;  /* 0x000000ffff077224 */ /* 0x000fe400078e0024 */
[----:B------:R-:W-:-:S03]  /*a150*/  IMAD.MOV.U32 R16, RZ, RZ, R35 ;  /* 0x000000ffff107224 */ /* 0x000fc600078e0023 */
[----:B------:R1:W-:Y:S04]  /*a160*/  STL.128 [R1+0x1f0], R4 ;  /* 0x0001f00401007387 */ /* 0x0003e80000100c00 */
[----:B------:R-:W-:Y:S01]  /*a170*/  STL.128 [R1+0x180], R16 ;  /* 0x0001801001007387 */ /* 0x000fe20000100c00 */
[----:B-1----:R-:W-:Y:S02]  /*a180*/  IMAD.MOV.U32 R4, RZ, RZ, R31 ;  /* 0x000000ffff047224 */ /* 0x002fe400078e001f */
[----:B------:R-:W-:Y:S02]  /*a190*/  IMAD.MOV.U32 R5, RZ, RZ, R52 ;  /* 0x000000ffff057224 */ /* 0x000fe400078e0034 */
[----:B------:R-:W-:Y:S02]  /*a1a0*/  IMAD.MOV.U32 R6, RZ, RZ, R42 ;  /* 0x000000ffff067224 */ /* 0x000fe400078e002a */
[----:B------:R-:W-:-:S02]  /*a1b0*/  IMAD.MOV.U32 R7, RZ, RZ, R43 ;  /* 0x000000ffff077224 */ /* 0x000fc400078e002b */
[----:B------:R-:W-:-:S03]  /*a1c0*/  IMAD.U32 R31, RZ, RZ, UR48 ;  /* 0x00000030ff1f7e24 */ /* 0x000fc6000f8e00ff */
[----:B------:R1:W-:Y:S04]  /*a1d0*/  STL.128 [R1+0x200], R4 ;  /* 0x0002000401007387 */ /* 0x0003e80000100c00 */
[----:B------:R-:W-:Y:S01]  /*a1e0*/  STL.128 [R1+0x1a0], R28 ;  /* 0x0001a01c01007387 */ /* 0x000fe20000100c00 */
[----:B-1----:R-:W-:Y:S02]  /*a1f0*/  IMAD.MOV.U32 R6, RZ, RZ, R40 ;  /* 0x000000ffff067224 */ /* 0x002fe400078e0028 */
[----:B------:R-:W-:Y:S02]  /*a200*/  IMAD.MOV.U32 R7, RZ, RZ, R41 ;  /* 0x000000ffff077224 */ /* 0x000fe400078e0029 */
[----:B------:R-:W-:Y:S02]  /*a210*/  IMAD.MOV.U32 R4, RZ, RZ, R0 ;  /* 0x000000ffff047224 */ /* 0x000fe400078e0000 */
[----:B------:R-:W-:-:S02]  /*a220*/  IMAD.MOV.U32 R5, RZ, RZ, R3 ;  /* 0x000000ffff057224 */ /* 0x000fc400078e0003 */
[----:B------:R-:W-:Y:S02]  /*a230*/  IMAD.U32 R0, RZ, RZ, UR4 ;  /* 0x00000004ff007e24 */ /* 0x000fe4000f8e00ff */
[----:B------:R-:W-:Y:S01]  /*a240*/  IMAD.U32 R3, RZ, RZ, UR5 ;  /* 0x00000005ff037e24 */ /* 0x000fe2000f8e00ff */
[----:B------:R1:W-:Y:S02]  /*a250*/  STL.128 [R1+0x170], R4 ;  /* 0x0001700401007387 */ /* 0x0003e40000100c00 */
[----:B-1----:R-:W-:Y:S02]  /*a260*/  IMAD.MOV.U32 R6, RZ, RZ, R34 ;  /* 0x000000ffff067224 */ /* 0x002fe400078e0022 */
[----:B------:R-:W-:Y:S02]  /*a270*/  IMAD.MOV.U32 R7, RZ, RZ, R55 ;  /* 0x000000ffff077224 */ /* 0x000fe400078e0037 */
[----:B------:R-:W-:Y:S02]  /*a280*/  IMAD.MOV.U32 R4, RZ, RZ, R0 ;  /* 0x000000ffff047224 */ /* 0x000fe400078e0000 */
[----:B------:R-:W-:-:S02]  /*a290*/  IMAD.MOV.U32 R5, RZ, RZ, R3 ;  /* 0x000000ffff057224 */ /* 0x000fc400078e0003 */
[----:B------:R-:W-:-:S03]  /*a2a0*/  VIADD R0, R177, 0xffffffff ;  /* 0xffffffffb1007836 */ /* 0x000fc60000000000 */
[----:B------:R0:W-:Y:S04]  /*a2b0*/  STL.128 [R1+0x1d0], R4 ;  /* 0x0001d00401007387 */ /* 0x0001e80000100c00 */
[----:B0-----:R-:W-:Y:S05]  /*a2c0*/  CALL.REL.NOINC `($_ZN7cutlass13device_kernelIN5flash11enable_sm90INS1_16FlashAttnFwdSm90INS1_25CollectiveMainloopFwdSm90ILi2EN4cute5tupleIJNS5_1CILi1EEES8_S8_EEENS6_IJNS7_ILi128EEENS7_ILi96EEENS7_ILi64EEEEEELi256ENS_10bfloat16_tEfNS_4arch4Sm90ELb0ELb1ELb0ELb1ELb0ELb1ELb1ELb1ELb0ELb1ELb0ELb0EEENS1_21CollectiveEpilogueFwdINS6_IJSA_NS7_ILi256EEESB_EEES9_SE_SG_Li256ELb1ELb1ELb0ELb0EEENS1_36VarlenDynamicPersistentTileSchedulerILi128ELi96ELi256ELi128ELb0ELb1ELb1ELb1ELb0ELb1EEEEEEEEEvNT_6ParamsE$_ZZN5flash25CollectiveMainloopFwdSm90ILi2EN4cute5tupleIJNS1_1CILi1EEES4_S4_EEENS2_IJNS3_ILi128EEENS3_ILi96EEENS3_ILi64EEEEEELi256EN7cutlass10bfloat16_tEfNSA_4arch4Sm90ELb0ELb1ELb0ELb1ELb0ELb1ELb1ELb1ELb0ELb1ELb0ELb0EE3mmaINS_16FlashAttnFwdSm90ISE_NS_21CollectiveEpilogueFwdINS2_IJS6_NS3_ILi256EEES7_EEES5_SB_SD_Li256ELb1ELb1ELb0ELb0EEENS_36VarlenDynamicPersistentTileSchedulerILi128ELi96ELi256ELi128ELb0ELb1ELb1ELb1ELb0ELb1EEEE13SharedStorageENS1_6TensorINS1_11ArrayEngineIfLm128EEENS1_6LayoutINS2_IJNS2_IJNS3_ILi2EEEST_NS3_ILi32EEEEEES4_S4_EEENS2_IJNS2_IJS4_ST_NS3_ILi4EEEEEENS3_ILi0EEESZ_EEEEEEENS_7SoftmaxILi2ELi0EEEEEbRKNSE_6ParamsENSA_25PipelineTmaAsyncNoClusterILi2ENSA_16PipelineTmaAsyncILi2EEEEES1B_RNSA_13PipelineStateILj2EEERT0_RT1_iRiRKNS_16SeqlenInfoQKNewKILb1ELb1EEENS2_IJiiiiEEERT_ENKUliT_T0_T1_E_clIZSF_ISO_S12_S14_EbS17_S1B_S1B_S1E_S1G_S1I_iS1J_S1N_S1O_S1Q_EUlRS1R_iE0_NS3_ILb1EEES1Y_EEDaiS1R_S1S_S1T_) ;  /* 0x0000030000f47944 */ /* 0x001fea0003c00000 */
[----:B------:R-:W-:Y:S05]  /*a2d0*/  BSYNC B0 ;  /* 0x0000000000007941 */ /* 0x000fea0003800000 */
.L_x_12752:
[----:B------:R-:W2:Y:S01]  /*a2e0*/  LDL R2, [R1+0x70] ;  /* 0x0000700001027983 */ /* 0x000ea20000100800 */
[----:B------:R-:W0:Y:S08]  /*a2f0*/  LDC R0, c[0x0][0x448] ;  /* 0x00011200ff007b82 */ /* 0x000e300000000800 */
[----:B------:R-:W1:Y:S01]  /*a300*/  LDC.64 R6, c[0x0][0xad8] ;  /* 0x0002b600ff067b82 */ /* 0x000e620000000a00 */
[----:B0-----:R-:W-:-:S13]  /*a310*/  ISETP.NE.AND P0, PT, R0, 0x1, PT ;  /* 0x000000010000780c */ /* 0x001fda0003f05270 */
[----:B------:R-:W0:Y:S08]  /*a320*/  @P0 LDC R3, c[0x0][0x44c] ;  /* 0x00011300ff030b82 */ /* 0x000e300000000800 */
[----:B------:R-:W3:Y:S01]  /*a330*/  @P0 LDC R5, c[0x0][0x450] ;  /* 0x00011400ff050b82 */ /* 0x000ee20000000800 */
[----:B--2---:R-:W-:-:S04]  /*a340*/  IMAD.SHL.U32 R2, R2, 0x80, RZ ;  /* 0x0000008002027824 */ /* 0x004fc800078e00ff */
[----:B0-----:R-:W-:-:S04]  /*a350*/  @P0 IMAD.HI.U32 R0, R2, R3, RZ ;  /* 0x0000000302000227 */ /* 0x001fc800078e00ff */
[----:B------:R-:W-:Y:S01]  /*a360*/  IMAD.MOV.U32 R3, RZ, RZ, R2 ;  /* 0x000000ffff037224 */ /* 0x000fe200078e0002 */
[----:B---3--:R-:W-:Y:S01]  /*a370*/  @P0 SHF.R.U32.HI R3, RZ, R5, R0 ;  /* 0x00000005ff030219 */ /* 0x008fe20000011600 */
[----:B------:R-:W-:Y:S01]  /*a380*/  VIADD R0, R177, 0xfffffffe ;  /* 0xfffffffeb1007836 */ /* 0x000fe20000000000 */
[----:B-1----:R-:W-:-:S03]  /*a390*/  ISETP.GE.AND P0, PT, R7, 0x1, PT ;  /* 0x000000010700780c */ /* 0x002fc60003f06270 */
[----:B------:R-:W-:-:S04]  /*a3a0*/  IMAD.IADD R5, R178, 0x1, R3 ;  /* 0x00000001b2057824 */ /* 0x000fc800078e0203 */
[----:B------:R-:W-:-:S06]  /*a3b0*/  IMAD.IADD R6, R5, 0x1, R6 ;  /* 0x0000000105067824 */ /* 0x000fcc00078e0206 */
[----:B------:R-:W-:Y:S05]  /*a3c0*/  @!P0 BRA `(.L_x_12753) ;  /* 0x0000000000488947 */ /* 0x000fea0003800000 */
        /* <DEDUP_REMOVED lines=11> */
.L_x_12755:
[----:B------:R-:W-:-:S13]  /*a480*/  ISETP.NE.AND P0, PT, R7, 0x1, PT ;  /* 0x000000010700780c */ /* 0x000fda0003f05270 */
[----:B------:R-:W0:Y:S02]  /*a490*/  @P0 LDC.64 R4, c[0x0][0xae0] ;  /* 0x0002b800ff040b82 */ /* 0x000e240000000a00 */
[----:B0-----:R-:W-:-:S05]  /*a4a0*/  @P0 IMAD.HI.U32 R4, R3, R4, RZ ;  /* 0x0000000403040227 */ /* 0x001fca00078e00ff */
[----:B------:R-:W-:-:S07]  /*a4b0*/  @P0 SHF.R.U32.HI R3, RZ, R5, R4 ;  /* 0x00000005ff030219 */ /* 0x000fce0000011604 */
.L_x_12756:
[----:B------:R-:W-:Y:S05]  /*a4c0*/  BSYNC B0 ;  /* 0x0000000000007941 */ /* 0x000fea0003800000 */
.L_x_12754:
[----:B------:R-:W-:-:S05]  /*a4d0*/  IMAD R3, R3, R7, R7 ;  /* 0x0000000703037224 */ /* 0x000fca00078e0207 */
[----:B------:R-:W-:-:S07]  /*a4e0*/  VIMNMX R6, R6, R3, PT ;  /* 0x0000000306067248 */ /* 0x000fce0003fe0100 */
.L_x_12753:
[----:B------:R-:W-:-:S05]  /*a4f0*/  IMAD.HI R6, R6, 0x2aaaaaab, RZ ;  /* 0x2aaaaaab06067827 */ /* 0x000fca00078e02ff */
[----:B------:R-:W-:-:S04]  /*a500*/  SHF.R.U32.HI R3, RZ, 0x1f, R6 ;  /* 0x0000001fff037819 */ /* 0x000fc80000011606 */
[----:B------:R-:W-:-:S04]  /*a510*/  LEA.HI.SX32 R6, R6, R3, 0x1c ;  /* 0x0000000306067211 */ /* 0x000fc800078fe2ff */
[----:B------:R-:W-:-:S04]  /*a520*/  VIMNMX R3, R165, R6, !PT ;  /* 0x00000006a5037248 */ /* 0x000fc80007fe0100 */
[----:B------:R-:W-:-:S13]  /*a530*/  ISETP.GE.AND P0, PT, R0, R3, PT ;  /* 0x000000030000720c */ /* 0x000fda0003f06270 */
[----:B------:R-:W-:Y:S05]  /*a540*/  @!P0 BRA `(.L_x_12757) ;  /* 0x000000a800e08947 */ /* 0x000fea0003800000 */
.L_x_12784:
        /* <DEDUP_REMOVED lines=16> */
[----:B-1----:R-:W-:Y:S01]  /*a650*/  @!P0 IMAD.MOV.U32 R5, RZ, RZ, RZ ;  /* 0x000000ffff058224 */ /* 0x002fe200078e00ff */
[----:B--2---:R-:W-:-:S04]  /*a660*/  LOP3.LUT R2, R2, 0x1, RZ, 0xfc, !PT ;  /* 0x0000000102027812 */ /* 0x004fc800078efcff */
[----:B------:R-:W-:-:S13]  /*a670*/  ISETP.NE.AND P1, PT, R2, 0x3, PT ;  /* 0x000000030200780c */ /* 0x000fda0003f25270 */
[----:B0-----:R-:W-:Y:S05]  /*a680*/  @!P1 BRA `(.L_x_12759) ;  /* 0x0000000000049947 */ /* 0x001fea0003800000 */
[----:B------:R-:W-:Y:S01]  /*a690*/  BPT.TRAP 0x1 ;  /* 0x000000040000795c */ /* 0x000fe20000300000 */
.L_x_12759:
[----:B------:R-:W-:Y:S05]  /*a6a0*/  BSYNC B0 ;  /* 0x0000000000007941 */ /* 0x000fea0003800000 */
.L_x_12758:
        /* <DEDUP_REMOVED lines=13> */
.L_x_12761:
[----:B------:R-:W-:Y:S05]  /*a780*/  BSYNC B0 ;  /* 0x0000000000007941 */ /* 0x000fea0003800000 */
.L_x_12760:
        /* <DEDUP_REMOVED lines=8> */
.L_x_12763:
[----:B------:R-:W-:Y:S05]  /*a810*/  BSYNC B0 ;  /* 0x0000000000007941 */ /* 0x000fea0003800000 */
.L_x_12762:
[----:B------:R-:W2:Y:S04]  /*a820*/  LD.E R5, desc[UR42][R18.64+0x210] ;  /* 0x0002102a12057980 */ /* 0x000ea8000c101900 */
[----:B------:R-:W2:Y:S01]  /*a830*/  LDL.64 R8, [R1+0xa0] ;  /* 0x0000a00001087983 */ /* 0x000ea20000100a00 */
[----:B------:R-:W-:Y:S05]  /*a840*/  WARPSYNC.ALL ;  /* 0x0000000000007948 */ /* 0x000fea0003800000 */
[----:B------:R-:W3:Y:S04]  /*a850*/  LDL.64 R14, [R1+0x98] ;  /* 0x00009800010e7983 */ /* 0x000ee80000100a00 */
[----:B0----5:R-:W4:Y:S04]  /*a860*/  LDL.64 R6, [R1+0x98] ;  /* 0x0000980001067983 */ /* 0x021f280000100a00 */
[----:B------:R-:W4:Y:S01]  /*a870*/  LDL.64 R10, [R1+0x98] ;  /* 0x00009800010a7983 */ /* 0x000f220000100a00 */
[----:B--2---:R-:W-:-:S03]  /*a880*/  IMAD R4, R5, 0x300, R8 ;  /* 0x0000030005047824 */ /* 0x004fc600078e0208 */
[----:B------:R-:W2:Y:S01]  /*a890*/  LDL.64 R12, [R1+0x98] ;  /* 0x00009800010c7983 */ /* 0x000ea20000100a00 */
[----:B------:R-:W-:Y:S01]  /*a8a0*/  IMAD.MOV.U32 R5, RZ, RZ, R9 ;  /* 0x000000ffff057224 */ /* 0x000fe200078e0009 */
[----:B------:R-:W-:Y:S01]  /*a8b0*/  R2UR UR6, R4 ;  /* 0x00000000040672ca */ /* 0x000fe200000e0000 */
[----:B------:R-:W-:-:S03]  /*a8c0*/  WARPGROUP.ARRIVE ;  /* 0x00000000000079c5 */ /* 0x000fc60000000000 */
        /* <DEDUP_REMOVED lines=9> */
[----:B------:R-:W-:Y:S02]  /*a960*/  R2UR UR5, R15 ;  /* 0x000000000f0572ca */ /* 0x000fe400000e0000 */
[----:B------:R-:W3:Y:S11]  /*a970*/  LDL R15, [R1+0x54] ;  /* 0x00005400010f7983 */ /* 0x000ef60000100800 */
[----:B------:R-:W-:Y:S01]  /*a980*/  HGMMA.64x96x16.F32.BF16 R24, gdesc[UR4], RZ, !UPT, gsb0 ;  /* 0x01600000041879f0 */ /* 0x000fe2000c0018ff */
[----:B----4-:R-:W-:Y:S01]  /*a990*/  VIADD R6, R6, 0x2 ;  /* 0x0000000206067836 */ /* 0x010fe20000000000 */
[----:B------:R-:W-:-:S02]  /*a9a0*/  R2UR UR6, R8 ;  /* 0x00000000080672ca */ /* 0x000fc400000e0000 */
[----:B------:R-:W-:Y:S02]  /*a9b0*/  R2UR UR7, R9 ;  /* 0x00000000090772ca */ /* 0x000fe400000e0000 */
[----:B------:R-:W-:Y:S02]  /*a9c0*/  R2UR UR4, R6 ;  /* 0x00000000060472ca */ /* 0x000fe400000e0000 */
[----:B------:R-:W-:Y:S01]  /*a9d0*/  R2UR UR5, R7 ;  /* 0x00000000070572ca */ /* 0x000fe200000e0000 */
[----:B------:R-:W-:Y:S02]  /*a9e0*/  VIADD R10, R10, 0x4 ;  /* 0x000000040a0a7836 */ /* 0x000fe40000000000 */
[----:B------:R-:W-:Y:S02]  /*a9f0*/  VIADD R6, R4, 0x4 ;  /* 0x0000000404067836 */ /* 0x000fe40000000000 */
[----:B------:R-:W-:Y:S01]  /*aa00*/  IMAD.MOV.U32 R7, RZ, RZ, R9 ;  /* 0x000000ffff077224 */ /* 0x000fe200078e0009 */
[----:B------:R-:W-:-:S02]  /*aa10*/  WARPGROUP.DEPBAR.LE gsb0, 0x0 ;  /* 0x00008000000079c5 */ /* 0x000fc40000010000 */
        /* <DEDUP_REMOVED lines=21> */
[----:B---3--:R-:W-:-:S04]  /*ab70*/  LOP3.LUT R15, R15, 0x1, RZ, 0xfc, !PT ;  /* 0x000000010f0f7812 */ /* 0x008fc800078efcff */
[----:B------:R-:W-:Y:S01]  /*ab80*/  ISETP.NE.AND P1, PT, R15, 0x3, PT ;  /* 0x000000030f00780c */ /* 0x000fe20003f25270 */
[----:B------:R-:W-:Y:S01]  /*ab90*/  BSSY B0, `(.L_x_12765) ;  /* 0x0000004000007945 */ /* 0x000fe20003800000 */
[----:B------:R-:W-:-:S11]  /*aba0*/  WARPGROUP.DEPBAR.LE gsb0, 0x0 ;  /* 0x00008000000079c5 */ /* 0x000fd60000010000 */
[----:B0-----:R-:W-:Y:S05]  /*abb0*/  @!P1 BRA `(.L_x_12766) ;  /* 0x0000000000049947 */ /* 0x001fea0003800000 */
[----:B------:R-:W-:Y:S01]  /*abc0*/  BPT.TRAP 0x1 ;  /* 0x000000040000795c */ /* 0x000fe20000300000 */
.L_x_12766:
[----:B------:R-:W-:Y:S05]  /*abd0*/  BSYNC B0 ;  /* 0x0000000000007941 */ /* 0x000fea0003800000 */
.L_x_12765:
        /* <DEDUP_REMOVED lines=10> */
.L_x_12768:
[----:B------:R-:W-:Y:S05]  /*ac80*/  BSYNC B0 ;  /* 0x0000000000007941 */ /* 0x000fea0003800000 */
.L_x_12767:
[----:B------:R-:W-:Y:S04]  /*ac90*/  BSSY B0, `(.L_x_12769) ;  /* 0x0000006000007945 */ /* 0x000fe80003800000 */
[----:B-1----:R-:W-:Y:S05]  /*aca0*/  @P0 BRA `(.L_x_12770) ;  /* 0x0000000000100947 */ /* 0x002fea0003800000 */
[----:B-----5:R-:W-:Y:S01]  /*acb0*/  IMAD R4, R4, 0x8, R7 ;  /* 0x0000000804047824 */ /* 0x020fe200078e0207 */
[----:B0-----:R-:W-:-:S04]  /*acc0*/  SHF.L.U32 R5, R6, 0x1f, RZ ;  /* 0x0000001f06057819 */ /* 0x001fc800000006ff */
[----:B------:R-:W0:Y:S02]  /*acd0*/  SYNCS.PHASECHK.TRANS64.TRYWAIT P0, [R4+URZ], R5 ;  /* 0x00000005040075a7 */ /* 0x000e24000800017f */
[----:B0-----:R-:W-:Y:S05]  /*ace0*/  @!P0 BRA `(.L_x_12771) ;  /* 0x000002c400cc8947 */ /* 0x001fea0003800000 */
.L_x_12770:
[----:B------:R-:W-:Y:S05]  /*acf0*/  BSYNC B0 ;  /* 0x0000000000007941 */ /* 0x000fea0003800000 */
.L_x_12769:
[----:B0-----:R-:W2:Y:S04]  /*ad00*/  LDL R5, [R1+0x90] ;  /* 0x0000900001057983 */ /* 0x001ea80000100800 */
        /* <DEDUP_REMOVED lines=8> */
[----:B--2---:R-:W-:Y:S01]  /*ad90*/  ISETP.NE.U32.AND P0, PT, R5, RZ, PT ;  /* 0x000000ff0500720c */ /* 0x004fe20003f05070 */
[----:B---3--:R-:W-:-:S02]  /*ada0*/  IMAD R4, R15, 0xc00, R20 ;  /* 0x00000c000f047824 */ /* 0x008fc400078e0214 */
[----:B------:R-:W-:Y:S01]  /*adb0*/  IMAD.MOV.U32 R5, RZ, RZ, R21 ;  /* 0x000000ffff057224 */ /* 0x000fe200078e0015 */
[----:B------:R-:W2:Y:S01]  /*adc0*/  LDL.64 R14, [R1+0x110] ;  /* 0x00011000010e7983 */ /* 0x000ea20000100a00 */
[----:B----4-:R-:W-:Y:S02]  /*add0*/  R2UR UR4, R6 ;  /* 0x00000000060472ca */ /* 0x010fe400000e0000 */
[----:B------:R-:W-:Y:S02]  /*ade0*/  R2UR UR6, R4 ;  /* 0x00000000040672ca */ /* 0x000fe400000e0000 */
[----:B------:R-:W-:Y:S02]  /*adf0*/  R2UR UR7, R5 ;  /* 0x00000000050772ca */ /* 0x000fe400000e0000 */
[----:B------:R-:W-:Y:S02]  /*ae00*/  R2UR UR5, R7 ;  /* 0x00000000070572ca */ /* 0x000fe400000e0000 */
[----:B------:R-:W-:-:S11]  /*ae10*/  VOTEU.ANY UP0, P0 ;  /* 0x00000000003f7886 */ /* 0x000fd60000000100 */
        /* <DEDUP_REMOVED lines=129> */
[----:B---3--:R-:W-:Y:S01]  /*b630*/  VIADD R8, R8, 0xc02 ;  /* 0x00000c0208087836 */ /* 0x008fe20000000000 */
[----:B------:R-:W-:Y:S02]  /*b640*/  WARPGROUP.DEPBAR.LE gsb0, 0x0 ;  /* 0x00008000000079c5 */ /* 0x000fe40000010000 */
[----:B------:R-:W-:-:S09]  /*b650*/  WARPGROUP.ARRIVE ;  /* 0x00000000000079c5 */ /* 0x000fd20000000000 */
[----:B------:R-:W-:Y:S01]  /*b660*/  HGMMA.64x96x16.F32.BF16 R24, gdesc[UR4], R24, gsb0 ;  /* 0x01600000041879f0 */ /* 0x000fe20008001818 */
[----:B------:R-:W-:Y:S01]  /*b670*/  VIADD R20, R4, 0x902 ;  /* 0x0000090204147836 */ /* 0x000fe20000000000 */
        /* <DEDUP_REMOVED lines=22> */
[----:B------:R-:W0:Y:S01]  /*b7e0*/  S2R R72, SR_TID.X ;  /* 0x0000000000487919 */ /* 0x000e220000002100 */
[----:B------:R-:W-:Y:S04]  /*b7f0*/  STL [R1+0x90], R2 ;  /* 0x0000900201007387 */ /* 0x000fe80000100800 */
[----:B------:R-:W-:Y:S01]  /*b800*/  STL [R1+0x90], R2 ;  /* 0x0000900201007387 */ /* 0x000fe20000100800 */
[----:B------:R-:W-:-:S02]  /*b810*/  WARPGROUP.DEPBAR.LE gsb0, 0x0 ;  /* 0x00008000000079c5 */ /* 0x000fc40000010000 */
[----:B------:R-:W-:-:S06]  /*b820*/  WARPGROUP.ARRIVE ;  /* 0x00000000000079c5 */ /* 0x000fcc0000000000 */
[----:B------:R-:W-:Y:S01]  /*b830*/  HGMMA.64x96x16.F32.BF16 R24, gdesc[UR4], R24, gsb0 ;  /* 0x01600000041879f0 */ /* 0x000fe20008001818 */
[----:B0-----:R-:W-:Y:S01]  /*b840*/  LOP3.LUT R72, R72, 0x7f, RZ, 0xc0, !PT ;  /* 0x0000007f48487812 */ /* 0x001fe200078ec0ff */
[----:B------:R-:W-:Y:S03]  /*b850*/  STL [R1+0x90], R2 ;  /* 0x0000900201007387 */ /* 0x000fe60000100800 */
[----:B------:R-:W-:Y:S01]  /*b860*/  ISETP.NE.AND P0, PT, R72, RZ, PT ;  /* 0x000000ff4800720c */ /* 0x000fe20003f05270 */
        /* <DEDUP_REMOVED lines=21> */
[----:B------:R-:W2:Y:S04]  /*b9c0*/  LDL R12, [R1+0x13c] ;  /* 0x00013c00010c7983 */ /* 0x000ea80000100800 */
[----:B------:R-:W3:Y:S04]  /*b9d0*/  LDL R72, [R1+0x70] ;  /* 0x0000700001487983 */ /* 0x000ee80000100800 */
[----:B------:R-:W4:Y:S04]  /*b9e0*/  LDL.64 R74, [R1+0x160] ;  /* 0x00016000014a7983 */ /* 0x000f280000100a00 */
[----:B------:R-:W4:Y:S04]  /*b9f0*/  LDL R73, [R1+0x168] ;  /* 0x0001680001497983 */ /* 0x000f280000100800 */
[----:B------:R-:W4:Y:S04]  /*ba00*/  LDL.128 R8, [R1+0x150] ;  /* 0x0001500001087983 */ /* 0x000f280000100c00 */
[----:B-1----:R-:W4:Y:S01]  /*ba10*/  LDL.128 R4, [R1+0x140] ;  /* 0x0001400001047983 */ /* 0x002f220000100c00 */
[----:B------:R-:W-:Y:S01]  /*ba20*/  BSSY B0, `(.L_x_12772) ;  /* 0x0000040000007945 */ /* 0x000fe20003800000 */
[----:B--2---:R-:W-:-:S04]  /*ba30*/  SHF.R.S32.HI R13, RZ, 0x1f, R12 ;  /* 0x0000001fff0d7819 */ /* 0x004fc8000001140c */
        /* <DEDUP_REMOVED lines=19> */
[----:B---3--:R-:W-:Y:S01]  /*bb70*/  IMAD R72, R72, 0x8, R13 ;  /* 0x0000000848487824 */ /* 0x008fe200078e020d */
[----:B----4-:R-:W-:Y:S01]  /*bb80*/  ISETP.NE.AND P1, PT, R74, 0x1, PT ;  /* 0x000000014a00780c */ /* 0x010fe20003f25270 */
[----:B------:R-:W-:Y:S01]  /*bb90*/  IMAD.IADD R14, R77, 0x1, -R14 ;  /* 0x000000014d0e7824 */ /* 0x000fe200078e0a0e */
[----:B------:R-:W-:Y:S01]  /*bba0*/  LOP3.LUT R12, R12, 0x1ffffffe, RZ, 0xc0, !PT ;  /* 0x1ffffffe0c0c7812 */ /* 0x000fe200078ec0ff */
[----:B------:R-:W-:-:S04]  /*bbb0*/  IMAD.U32 R21, R72, 0x10, R21 ;  /* 0x0000001048157824 */ /* 0x000fc800078e0015 */
[----:B------:R-:W-:Y:S02]  /*bbc0*/  IMAD.IADD R12, R79, 0x1, -R12 ;  /* 0x000000014f0c7824 */ /* 0x000fe400078e0a0c */
[----:B------:R-:W-:-:S04]  /*bbd0*/  IMAD R21, R14, 0x40, R21 ;  /* 0x000000400e157824 */ /* 0x000fc800078e0215 */
[----:B------:R-:W-:-:S04]  /*bbe0*/  IMAD R14, R12, 0x8, R21 ;  /* 0x000000080c0e7824 */ /* 0x000fc800078e0215 */
[----:B------:R-:W-:-:S05]  /*bbf0*/  @P1 IMAD.HI.U32 R12, R14, R75, RZ ;  /* 0x0000004b0e0c1227 */ /* 0x000fca00078e00ff */
[----:B------:R-:W-:Y:S01]  /*bc00*/  @P1 SHF.R.U32.HI R14, RZ, R73, R12 ;  /* 0x00000049ff0e1219 */ /* 0x000fe2000001160c */
[----:B------:R-:W-:Y:S01]  /*bc10*/  IMAD.MOV.U32 R13, RZ, RZ, -0x60 ;  /* 0xffffffa0ff0d7424 */ /* 0x000fe200078e00ff */
[----:B------:R-:W-:-:S03]  /*bc20*/  LOP3.LUT R12, R17, 0x7ffffffc, RZ, 0xc0, !PT ;  /* 0x7ffffffc110c7812 */ /* 0x000fc600078ec0ff */
[----:B------:R-:W1:Y:S01]  /*bc30*/  SHFL.IDX PT, R20, R14, RZ, 0x1c1f ;  /* 0x001c1fff0e147589 */ /* 0x000e6200000e0000 */
[----:B------:R-:W-:Y:S02]  /*bc40*/  IMAD R13, R0, R13, 0x1 ;  /* 0x00000001000d7424 */ /* 0x000fe400078e020d */
[----:B------:R-:W-:Y:S01]  /*bc50*/  IMAD.IADD R12, R15, 0x1, -R12 ;  /* 0x000000010f0c7824 */ /* 0x000fe200078e0a0c */
[----:B------:R-:W-:-:S03]  /*bc60*/  ISETP.GE.AND P2, PT, R9, 0x1, PT ;  /* 0x000000010900780c */ /* 0x000fc60003f46270 */
[----:B------:R-:W-:Y:S01]  /*bc70*/  IMAD R12, R12, -0x2, R13 ;  /* 0xfffffffe0c0c7824 */ /* 0x000fe200078e020d */
[----:B------:R-:W-:-:S04]  /*bc80*/  LOP3.LUT R13, RZ, R6, RZ, 0x33, !PT ;  /* 0x00000006ff0d7212 */ /* 0x000fc800078e33ff */
[----:B------:R-:W-:Y:S01]  /*bc90*/  IADD3 R16, -R4, R12, R5 ;  /* 0x0000000c04107210 */ /* 0x000fe20007ffe105 */
[----:B------:R-:W-:-:S04]  /*bca0*/  IMAD R21, R0, -0x60, R8 ;  /* 0xffffffa000157824 */ /* 0x000fc800078e0208 */
[C---:B------:R-:W-:Y:S02]  /*bcb0*/  IMAD.IADD R15, R16.reuse, 0x1, R7 ;  /* 0x00000001100f7824 */ /* 0x040fe400078e0207 */
[----:B------:R-:W-:Y:S02]  /*bcc0*/  IMAD.IADD R17, R16, 0x1, R13 ;  /* 0x0000000110117824 */ /* 0x000fe400078e020d */
[----:B------:R-:W-:Y:S02]  /*bcd0*/  VIADD R73, R12, 0xffffffff ;  /* 0xffffffff0c497836 */ /* 0x000fe40000000000 */
[--C-:B-1----:R-:W-:Y:S02]  /*bce0*/  IMAD.IADD R6, R15, 0x1, R20.reuse ;  /* 0x000000010f067824 */ /* 0x102fe400078e0214 */
[----:B------:R-:W-:Y:S01]  /*bcf0*/  IMAD.IADD R7, R17, 0x1, R20 ;  /* 0x0000000111077824 */ /* 0x000fe200078e0214 */
[----:B0-----:R-:W-:Y:S06]  /*bd00*/  @!P2 BRA `(.L_x_12773) ;  /* 0x000000000044a947 */ /* 0x001fec0003800000 */
[----:B------:R-:W-:Y:S01]  /*bd10*/  IADD3 R8, -R4, R5, R20 ;  /* 0x0000000504087210 */ /* 0x000fe20007ffe114 */
[----:B------:R-:W-:Y:S03]  /*bd20*/  BSSY B1, `(.L_x_12774) ;  /* 0x000000c000017945 */ /* 0x000fe60003800000 */
[----:B------:R-:W-:-:S13]  /*bd30*/  ISETP.GT.AND P1, PT, R8, -0x1, PT ;  /* 0xffffffff0800780c */ /* 0x000fda0003f24270 */
[----:B------:R-:W-:Y:S05]  /*bd40*/  @P1 BRA `(.L_x_12775) ;  /* 0x0000000000181947 */ /* 0x000fea0003800000 */
[----:B------:R-:W-:Y:S02]  /*bd50*/  ISETP.NE.AND P1, PT, R9, 0x1, PT ;  /* 0x000000010900780c */ /* 0x000fe40003f25270 */
[----:B------:R-:W-:-:S11]  /*bd60*/  LOP3.LUT R13, RZ, R8, RZ, 0x33, !PT ;  /* 0x00000008ff0d7212 */ /* 0x000fd600078e33ff */
[----:B------:R-:W-:-:S05]  /*bd70*/  @P1 IMAD.HI.U32 R8, R13, R10, RZ ;  /* 0x0000000a0d081227 */ /* 0x000fca00078e00ff */
[----:B------:R-:W-:-:S04]  /*bd80*/  @P1 SHF.R.U32.HI R13, RZ, R11, R8 ;  /* 0x0000000bff0d1219 */ /* 0x000fc80000011608 */
[----:B------:R-:W-:Y:S01]  /*bd90*/  LOP3.LUT R8, RZ, R13, RZ, 0x33, !PT ;  /* 0x0000000dff087212 */ /* 0x000fe200078e33ff */
[----:B------:R-:W-:Y:S06]  /*bda0*/  BRA `(.L_x_12776) ;  /* 0x00000000000c7947 */ /* 0x000fec0003800000 */
.L_x_12775:
[----:B------:R-:W-:-:S13]  /*bdb0*/  ISETP.NE.AND P1, PT, R9, 0x1, PT ;  /* 0x000000010900780c */ /* 0x000fda0003f25270 */
[----:B------:R-:W-:-:S05]  /*bdc0*/  @P1 IMAD.HI.U32 R12, R8, R10, RZ ;  /* 0x0000000a080c1227 */ /* 0x000fca00078e00ff */
[----:B------:R-:W-:-:S07]  /*bdd0*/  @P1 SHF.R.U32.HI R8, RZ, R11, R12 ;  /* 0x0000000bff081219 */ /* 0x000fce000001160c */
.L_x_12776:
[----:B------:R-:W-:Y:S05]  /*bde0*/  BSYNC B1 ;  /* 0x0000000000017941 */ /* 0x000fea0003800000 */
.L_x_12774:
[----:B------:R-:W-:-:S05]  /*bdf0*/  IMAD R8, R8, R9, R73 ;  /* 0x0000000908087224 */ /* 0x000fca00078e0249 */
[----:B------:R-:W-:Y:S02]  /*be00*/  VIMNMX R7, R7, R8, !PT ;  /* 0x0000000807077248 */ /* 0x000fe40007fe0100 */
[----:B------:R-:W-:-:S07]  /*be10*/  VIADDMNMX R6, R8, R9, R6, PT ;  /* 0x0000000908067246 */ /* 0x000fce0003800106 */
.L_x_12773:
[----:B------:R-:W-:Y:S05]  /*be20*/  BSYNC B0 ;  /* 0x0000000000007941 */ /* 0x000fea0003800000 */
.L_x_12772:
[C---:B------:R-:W-:Y:S01]  /*be30*/  ISETP.GE.AND P1, PT, R21.reuse, 0x9, PT ;  /* 0x000000091500780c */ /* 0x040fe20003f26270 */
[----:B------:R-:W0:Y:S01]  /*be40*/  SHFL.IDX PT, R14, R14, 0x1, 0x1c1f ;  /* 0x003c1f000e0e7f89 */ /* 0x000e2200000e0000 */
[----:B------:R-:W-:Y:S01]  /*be50*/  ISETP.GE.AND P2, PT, R21, 0x2, PT ;  /* 0x000000021500780c */ /* 0x000fe20003f46270 */
[----:B------:R-:W-:Y:S01]  /*be60*/  BSSY B0, `(.L_x_12777) ;  /* 0x0000087000007945 */ /* 0x000fe20003800000 */
[----:B------:R-:W-:Y:S02]  /*be70*/  P2R R75, PR, RZ, 0x2 ;  /* 0x00000002ff4b7803 */ /* 0x000fe40000000000 */
[----:B------:R-:W-:Y:S02]  /*be80*/  ISETP.GT.AND P1, PT, R7, 0x8, !P1 ;  /* 0x000000080700780c */ /* 0x000fe40004f24270 */
[----:B------:R-:W-:Y:S02]  /*be90*/  P2R R13, PR, RZ, 0x4 ;  /* 0x00000004ff0d7803 */ /* 0x000fe40000000000 */
[----:B------:R-:W-:-:S02]  /*bea0*/  ISETP.LT.OR P1, PT, R6, 0x9, P1 ;  /* 0x000000090600780c */ /* 0x000fc40000f21670 */
[----:B------:R-:W-:Y:S02]  /*beb0*/  ISETP.GT.AND P2, PT, R7, 0x1, !P2 ;  /* 0x000000010700780c */ /* 0x000fe40005744270 */
[----:B------:R-:W-:Y:S02]  /*bec0*/  ISETP.GE.AND P3, PT, R21, 0xa, PT ;  /* 0x0000000a1500780c */ /* 0x000fe40003f66270 */
[----:B------:R-:W-:Y:S02]  /*bed0*/  FSEL R170, R28, -INF , !P1 ;  /* 0xff8000001caa7808 */ /* 0x000fe40004800000 */
[----:B------:R-:W-:Y:S02]  /*bee0*/  ISETP.LT.OR P2, PT, R6, 0x2, P2 ;  /* 0x000000020600780c */ /* 0x000fe40001741670 */
[----:B------:R-:W-:Y:S02]  /*bef0*/  ISETP.GT.AND P1, PT, R7, 0x9, !P3 ;  /* 0x000000090700780c */ /* 0x000fe40005f24270 */
[----:B------:R-:W-:-:S02]  /*bf00*/  FSEL R168, R25, -INF , !P2 ;  /* 0xff80000019a87808 */ /* 0x000fc40005000000 */
        /* <DEDUP_REMOVED lines=77> */
[----:B------:R-:W-:Y:S02]  /*c3e0*/  P2R R25, PR, RZ, 0x8 ;  /* 0x00000008ff197803 */ /* 0x000fe40000000000 */
[----:B------:R-:W-:-:S02]  /*c3f0*/  FSEL R60, R60, -INF , !P1 ;  /* 0xff8000003c3c7808 */ /* 0x000fc40004800000 */
        /* <DEDUP_REMOVED lines=38> */
.L_x_12780:
[----:B------:R-:W-:-:S13]  /*c660*/  ISETP.NE.AND P6, PT, R9, 0x1, PT ;  /* 0x000000010900780c */ /* 0x000fda0003fc5270 */
[----:B------:R-:W-:-:S05]  /*c670*/  @P6 IMAD.HI.U32 R10, R4, R10, RZ ;  /* 0x0000000a040a6227 */ /* 0x000fca00078e00ff */
[----:B------:R-:W-:-:S07]  /*c680*/  @P6 SHF.R.U32.HI R4, RZ, R11, R10 ;  /* 0x0000000bff046219 */ /* 0x000fce000001160a */
.L_x_12781:
[----:B------:R-:W-:Y:S05]  /*c690*/  BSYNC B1 ;  /* 0x0000000000017941 */ /* 0x000fea0003800000 */
.L_x_12779:
[----:B------:R-:W-:-:S05]  /*c6a0*/  IMAD R4, R4, R9, R73 ;  /* 0x0000000904047224 */ /* 0x000fca00078e0249 */
[----:B------:R-:W-:Y:S02]  /*c6b0*/  VIADDMNMX R8, R4, R9, R8, PT ;  /* 0x0000000904087246 */ /* 0x000fe40003800108 */
[----:B------:R-:W-:-:S07]  /*c6c0*/  VIMNMX R7, R7, R4, !PT ;  /* 0x0000000407077248 */ /* 0x000fce0007fe0100 */
.L_x_12778:
[----:B------:R-:W-:Y:S05]  /*c6d0*/  BSYNC B0 ;  /* 0x0000000000007941 */ /* 0x000fea0003800000 */
.L_x_12777:
[----:B------:R-:W2:Y:S01]  /*c6e0*/  LDL.64 R14, [R1+0x430] ;  /* 0x00043000010e7983 */ /* 0x000ea20000100a00 */
[----:B------:R-:W-:Y:S02]  /*c6f0*/  ISETP.GT.AND P5, PT, R7, RZ, !P5 ;  /* 0x000000ff0700720c */ /* 0x000fe40006fa4270 */
        /* <DEDUP_REMOVED lines=35> */
[----:B------:R-:W-:Y:S02]  /*c930*/  ISETP.NE.AND P5, PT, R40, RZ, PT ;  /* 0x000000ff2800720c */ /* 0x000fe40003fa5270 */
[C---:B------:R-:W-:Y:S01]  /*c940*/  ISETP.GT.AND P1, PT, R7.reuse, 0x49, !P1 ;  /* 0x000000490700780c */ /* 0x040fe20004f24270 */
[----:B------:R-:W3:Y:S01]  /*c950*/  LDL R40, [R1+0x450] ;  /* 0x0004500001287983 */ /* 0x000ee20000100800 */
        /* <DEDUP_REMOVED lines=36> */
[----:B--2---:R-:W-:Y:S02]  /*cba0*/  FMNMX.FTZ R4, R86, R14, !PT ;  /* 0x0000000e56047209 */ /* 0x004fe40007810000 */
[----:B------:R-:W-:Y:S02]  /*cbb0*/  ISETP.LT.OR P5, PT, R8, 0x49, P5 ;  /* 0x000000490800780c */ /* 0x000fe40002fa1670 */
[----:B------:R-:W-:Y:S02]  /*cbc0*/  FMNMX.FTZ R4, R168, R4, !PT ;  /* 0x00000004a8047209 */ /* 0x000fe40007810000 */
[----:B------:R-:W-:-:S02]  /*cbd0*/  FSEL R62, R62, -INF , !P5 ;  /* 0xff8000003e3e7808 */ /* 0x000fc40006800000 */
[----:B------:R-:W-:Y:S02]  /*cbe0*/  FMNMX.FTZ R4, R170, R4, !PT ;  /* 0x00000004aa047209 */ /* 0x000fe40007810000 */
[C---:B------:R-:W-:Y:S02]  /*cbf0*/  ISETP.GT.AND P2, PT, R7.reuse, 0x50, !P2 ;  /* 0x000000500700780c */ /* 0x040fe40005744270 */
[----:B------:R-:W-:Y:S02]  /*cc00*/  FMNMX.FTZ R4, R84, R4, !PT ;  /* 0x0000000454047209 */ /* 0x000fe40007810000 */
[----:B------:R-:W-:Y:S02]  /*cc10*/  ISETP.LT.OR P1, PT, R8, 0x4a, P1 ;  /* 0x0000004a0800780c */ /* 0x000fe40000f21670 */
[----:B------:R-:W-:Y:S02]  /*cc20*/  FMNMX.FTZ R4, R82, R4, !PT ;  /* 0x0000000452047209 */ /* 0x000fe40007810000 */
[----:B------:R-:W-:-:S02]  /*cc30*/  ISETP.GT.AND P3, PT, R7, 0x51, !P3 ;  /* 0x000000510700780c */ /* 0x000fc40005f64270 */
[----:B------:R-:W-:Y:S02]  /*cc40*/  FMNMX.FTZ R4, R80, R4, !PT ;  /* 0x0000000450047209 */ /* 0x000fe40007810000 */
[----:B------:R-:W-:Y:S02]  /*cc50*/  ISETP.NE.AND P6, PT, R21, RZ, PT ;  /* 0x000000ff1500720c */ /* 0x000fe40003fc5270 */
        /* <DEDUP_REMOVED lines=38> */
[----:B------:R-:W-:Y:S01]  /*cec0*/  ISETP.LT.OR P2, PT, R8, 0x51, P2 ;  /* 0x000000510800780c */ /* 0x000fe20001741670 */
[----:B------:R-:W0:Y:S01]  /*ced0*/  SHFL.BFLY PT, R10, R9, 0x1, 0x1f ;  /* 0x0c201f00090a7f89 */ /* 0x000e2200000e0000 */
        /* <DEDUP_REMOVED lines=16> */
[----:B0-----:R-:W-:Y:S01]  /*cfe0*/  FMNMX.FTZ R8, R9, R10, !PT ;  /* 0x0000000a09087209 */ /* 0x001fe20007810000 */
[----:B------:R-:W2:Y:S04]  /*cff0*/  LDL.64 R4, [R1+0x440] ;  /* 0x0004400001047983 */ /* 0x000ea80000100a00 */
[----:B------:R0:W-:Y:S04]  /*d000*/  STL.64 [R1+0x430], R6 ;  /* 0x0004300601007387 */ /* 0x0001e80000100a00 */
[----:B------:R-:W4:Y:S04]  /*d010*/  LDL R10, [R1+0x434] ;  /* 0x00043400010a7983 */ /* 0x000f280000100800 */
[----:B------:R-:W-:Y:S04]  /*d020*/  STL [R1+0x430], R8 ;  /* 0x0004300801007387 */ /* 0x000fe80000100800 */
[----:B------:R-:W3:Y:S04]  /*d030*/  LDL R11, [R1+0x430] ;  /* 0x00043000010b7983 */ /* 0x000ee80000100800 */
[----:B----4-:R-:W1:Y:S01]  /*d040*/  SHFL.BFLY PT, R7, R10, 0x2, 0x1f ;  /* 0x0c401f000a077f89 */ /* 0x010e6200000e0000 */
[----:B---3--:R-:W-:Y:S01]  /*d050*/  FMUL.FTZ R9, R40, R11 ;  /* 0x0000000b28097220 */ /* 0x008fe20000410000 */
[----:B------:R-:W-:-:S04]  /*d060*/  FSETP.NEU.FTZ.AND P1, PT, R11, -INF , PT ;  /* 0xff8000000b00780b */ /* 0x000fc80003f3d000 */
[----:B------:R-:W-:-:S05]  /*d070*/  FSEL R9, R9, RZ, P1 ;  /* 0x000000ff09097208 */ /* 0x000fca0000800000 */
[----:B0-----:R-:W-:Y:S01]  /*d080*/  FFMA.FTZ R6, R84, R40, -R9 ;  /* 0x0000002854067223 */ /* 0x001fe20000010809 */
[----:B-1----:R-:W-:-:S03]  /*d090*/  FMNMX.FTZ R7, R7, R10, !PT ;  /* 0x0000000a07077209 */ /* 0x002fc60007810000 */
[----:B------:R0:W-:Y:S02]  /*d0a0*/  MUFU.EX2 R25, R6 ;  /* 0x0000000600197308 */ /* 0x0001e40000000800 */
[----:B0-----:R-:W0:Y:S01]  /*d0b0*/  SHFL.BFLY PT, R6, R7, 0x1, 0x1f ;  /* 0x0c201f0007067f89 */ /* 0x001e2200000e0000 */
[----:B------:R-:W-:Y:S01]  /*d0c0*/  FSEL R11, R11, RZ, P1 ;  /* 0x000000ff0b0b7208 */ /* 0x000fe20000800000 */
[-CC-:B------:R-:W-:Y:S01]  /*d0d0*/  FFMA.FTZ R13, R86, R40.reuse, -R9.reuse ;  /* 0x00000028560d7223 */ /* 0x180fe20000010809 */
[----:B------:R-:W-:-:S03]  /*d0e0*/  FFMA.FTZ R21, R24, R40, -R9 ;  /* 0x0000002818157223 */ /* 0x000fc60000010809 */
[----:B------:R-:W-:Y:S01]  /*d0f0*/  FADD.FTZ R11, R14, -R11 ;  /* 0x8000000b0e0b7221 */ /* 0x000fe20000010000 */
[----:B0-----:R-:W-:-:S04]  /*d100*/  FMNMX.FTZ R6, R7, R6, !PT ;  /* 0x0000000607067209 */ /* 0x001fc80007810000 */
        /* <DEDUP_REMOVED lines=10> */
[-C--:B------:R-:W-:Y:S01]  /*d1b0*/  FFMA.FTZ R169, R27, R40.reuse, -R7 ;  /* 0x000000281ba97223 */ /* 0x080fe20000010807 */
[----:B------:R-:W-:Y:S01]  /*d1c0*/  MUFU.EX2 R13, R13 ;  /* 0x0000000d000d7308 */ /* 0x000fe20000000800 */
[-C--:B------:R-:W-:Y:S01]  /*d1d0*/  FFMA.FTZ R170, R170, R40.reuse, -R9 ;  /* 0x00000028aaaa7223 */ /* 0x080fe20000010809 */
[----:B------:R-:W-:-:S06]  /*d1e0*/  FFMA.FTZ R171, R30, R40, -R7 ;  /* 0x000000281eab7223 */ /* 0x000fcc0000010807 */
[----:B------:R-:W2:Y:S01]  /*d1f0*/  MUFU.EX2 R28, R11 ;  /* 0x0000000b001c7308 */ /* 0x000ea20000000800 */
[-C--:B------:R-:W-:Y:S01]  /*d200*/  FFMA.FTZ R178, R12, R40.reuse, -R9 ;  /* 0x000000280cb27223 */ /* 0x080fe20000010809 */
[----:B------:R-:W-:-:S06]  /*d210*/  FFMA.FTZ R12, R31, R40, -R7 ;  /* 0x000000281f0c7223 */ /* 0x000fcc0000010807 */
[----:B------:R-:W-:Y:S08]  /*d220*/  MUFU.EX2 R24, R24 ;  /* 0x0000001800187308 */ /* 0x000ff00000000800 */
[----:B------:R-:W0:Y:S01]  /*d230*/  MUFU.EX2 R26, R15 ;  /* 0x0000000f001a7308 */ /* 0x000e220000000800 */
[----:B------:R-:W-:-:S07]  /*d240*/  FFMA.FTZ R212, R82, R40, -R9 ;  /* 0x0000002852d47223 */ /* 0x000fce0000010809 */
[----:B------:R-:W1:Y:S01]  /*d250*/  MUFU.EX2 R168, R168 ;  /* 0x000000a800a87308 */ /* 0x000e620000000800 */
[----:B------:R-:W-:-:S07]  /*d260*/  FFMA.FTZ R208, R34, R40, -R7 ;  /* 0x0000002822d07223 */ /* 0x000fce0000010807 */
[----:B------:R-:W3:Y:S01]  /*d270*/  MUFU.EX2 R169, R169 ;  /* 0x000000a900a97308 */ /* 0x000ee20000000800 */
[----:B------:R-:W-:-:S07]  /*d280*/  FFMA.FTZ R233, R80, R40, -R9 ;  /* 0x0000002850e97223 */ /* 0x000fce0000010809 */
[----:B------:R-:W4:Y:S01]  /*d290*/  MUFU.EX2 R170, R170 ;  /* 0x000000aa00aa7308 */ /* 0x000f220000000800 */
[-C--:B------:R-:W-:Y:S01]  /*d2a0*/  FFMA.FTZ R187, R20, R40.reuse, -R9 ;  /* 0x0000002814bb7223 */ /* 0x080fe20000010809 */
[----:B------:R-:W-:-:S06]  /*d2b0*/  FFMA.FTZ R209, R35, R40, -R7 ;  /* 0x0000002823d17223 */ /* 0x000fcc0000010807 */
        /* <DEDUP_REMOVED lines=14> */
[----:B------:R-:W5:Y:S01]  /*d3a0*/  MUFU.EX2 R212, R212 ;  /* 0x000000d400d47308 */ /* 0x000f620000000800 */
[-CC-:B------:R-:W-:Y:S01]  /*d3b0*/  FFMA.FTZ R177, R64, R40.reuse, -R9.reuse ;  /* 0x0000002840b17223 */ /* 0x180fe20000010809 */
[----:B------:R-:W-:Y:S01]  /*d3c0*/  FFMA.FTZ R20, R68, R40, -R9 ;  /* 0x0000002844147223 */ /* 0x000fe20000010809 */
[----:B--2---:R-:W-:Y:S01]  /*d3d0*/  FFMA.FTZ R9, R28, R4, R13 ;  /* 0x000000041c097223 */ /* 0x004fe2000001000d */
[----:B0-----:R-:W-:Y:S01]  /*d3e0*/  FFMA.FTZ R4, R5, R26, R24 ;  /* 0x0000001a05047223 */ /* 0x001fe20000010018 */
[----:B------:R-:W-:-:S03]  /*d3f0*/  FFMA.FTZ R206, R38, R40, -R7 ;  /* 0x0000002826ce7223 */ /* 0x000fc60000010807 */
[----:B------:R-:W0:Y:S01]  /*d400*/  MUFU.EX2 R208, R208 ;  /* 0x000000d000d07308 */ /* 0x000e220000000800 */
[----:B-1----:R-:W-:Y:S01]  /*d410*/  FADD.FTZ R9, R168, R9 ;  /* 0x00000009a8097221 */ /* 0x002fe20000010000 */
[----:B---3--:R-:W-:Y:S01]  /*d420*/  FADD.FTZ R4, R169, R4 ;  /* 0x00000004a9047221 */ /* 0x008fe20000010000 */
[----:B------:R-:W-:-:S05]  /*d430*/  FFMA.FTZ R207, R39, R40, -R7 ;  /* 0x0000002827cf7223 */ /* 0x000fca0000010807 */
[----:B------:R-:W1:Y:S01]  /*d440*/  MUFU.EX2 R233, R233 ;  /* 0x000000e900e97308 */ /* 0x000e620000000800 */
[----:B----4-:R-:W-:Y:S01]  /*d450*/  FADD.FTZ R8, R170, R9 ;  /* 0x00000009aa087221 */ /* 0x010fe20000010000 */
[----:B-----5:R-:W-:-:S06]  /*d460*/  FADD.FTZ R5, R171, R4 ;  /* 0x00000004ab057221 */ /* 0x020fcc0000010000 */
[----:B------:R-:W2:Y:S01]  /*d470*/  MUFU.EX2 R209, R209 ;  /* 0x000000d100d17308 */ /* 0x000ea20000000800 */
[----:B------:R-:W-:Y:S01]  /*d480*/  FFMA.FTZ R200, R42, R40, -R7 ;  /* 0x000000282ac87223 */ /* 0x000fe20000010807 */
[----:B------:R-:W-:-:S06]  /*d490*/  FADD.FTZ R9, R25, R8 ;  /* 0x0000000819097221 */ /* 0x000fcc0000010000 */
[----:B------:R-:W3:Y:S01]  /*d4a0*/  MUFU.EX2 R210, R210 ;  /* 0x000000d200d27308 */ /* 0x000ee20000000800 */
[----:B------:R-:W-:Y:S01]  /*d4b0*/  FADD.FTZ R5, R12, R5 ;  /* 0x000000050c057221 */ /* 0x000fe20000010000 */
[----:B------:R-:W-:-:S06]  /*d4c0*/  FFMA.FTZ R201, R43, R40, -R7 ;  /* 0x000000282bc97223 */ /* 0x000fcc0000010807 */
[----:B------:R-:W4:Y:S01]  /*d4d0*/  MUFU.EX2 R206, R206 ;  /* 0x000000ce00ce7308 */ /* 0x000f220000000800 */
[----:B------:R-:W-:Y:S01]  /*d4e0*/  FADD.FTZ R4, R212, R9 ;  /* 0x00000009d4047221 */ /* 0x000fe20000010000 */
[----:B0-----:R-:W-:-:S06]  /*d4f0*/  FADD.FTZ R8, R208, R5 ;  /* 0x00000005d0087221 */ /* 0x001fcc0000010000 */
[----:B------:R-:W0:Y:S01]  /*d500*/  MUFU.EX2 R211, R211 ;  /* 0x000000d300d37308 */ /* 0x000e220000000800 */
[----:B------:R-:W-:-:S07]  /*d510*/  FFMA.FTZ R198, R46, R40, -R7 ;  /* 0x000000282ec67223 */ /* 0x000fce0000010807 */
[----:B------:R-:W5:Y:S01]  /*d520*/  MUFU.EX2 R207, R207 ;  /* 0x000000cf00cf7308 */ /* 0x000f620000000800 */
[----:B-1----:R-:W-:Y:S01]  /*d530*/  FADD.FTZ R5, R233, R4 ;  /* 0x00000004e9057221 */ /* 0x002fe20000010000 */
[----:B--2---:R-:W-:-:S06]  /*d540*/  FADD.FTZ R9, R209, R8 ;  /* 0x00000008d1097221 */ /* 0x004fcc0000010000 */
[----:B------:R-:W1:Y:S01]  /*d550*/  MUFU.EX2 R205, R205 ;  /* 0x000000cd00cd7308 */ /* 0x000e620000000800 */
[----:B------:R-:W-:-:S07]  /*d560*/  FFMA.FTZ R199, R47, R40, -R7 ;  /* 0x000000282fc77223 */ /* 0x000fce0000010807 */
[----:B------:R-:W2:Y:S01]  /*d570*/  MUFU.EX2 R200, R200 ;  /* 0x000000c800c87308 */ /* 0x000ea20000000800 */
[----:B---3--:R-:W-:Y:S01]  /*d580*/  FADD.FTZ R4, R210, R5 ;  /* 0x00000005d2047221 */ /* 0x008fe20000010000 */
[----:B----4-:R-:W-:-:S06]  /*d590*/  FADD.FTZ R8, R206, R9 ;  /* 0x00000009ce087221 */ /* 0x010fcc0000010000 */
[----:B------:R-:W3:Y:S01]  /*d5a0*/  MUFU.EX2 R204, R204 ;  /* 0x000000cc00cc7308 */ /* 0x000ee20000000800 */
[----:B------:R-:W-:-:S07]  /*d5b0*/  FFMA.FTZ R190, R50, R40, -R7 ;  /* 0x0000002832be7223 */ /* 0x000fce0000010807 */
[----:B------:R-:W4:Y:S01]  /*d5c0*/  MUFU.EX2 R201, R201 ;  /* 0x000000c900c97308 */ /* 0x000f220000000800 */
[----:B0-----:R-:W-:Y:S01]  /*d5d0*/  FADD.FTZ R4, R211, R4 ;  /* 0x00000004d3047221 */ /* 0x001fe20000010000 */
[----:B-----5:R-:W-:-:S06]  /*d5e0*/  FADD.FTZ R5, R207, R8 ;  /* 0x00000008cf057221 */ /* 0x020fcc0000010000 */
        /* <DEDUP_REMOVED lines=55> */
[----:B------:R-:W3:Y:S08]  /*d960*/  MUFU.EX2 R178, R178 ;  /* 0x000000b200b27308 */ /* 0x000ef00000000800 */
[----:B------:R-:W4:Y:S01]  /*d970*/  MUFU.EX2 R17, R17 ;  /* 0x0000001100117308 */ /* 0x000f220000000800 */
[----:B0-----:R-:W-:Y:S01]  /*d980*/  FADD.FTZ R4, R185, R4 ;  /* 0x00000004b9047221 */ /* 0x001fe20000010000 */
[----:B-----5:R-:W-:-:S06]  /*d990*/  FADD.FTZ R5, R181, R8 ;  /* 0x00000008b5057221 */ /* 0x020fcc0000010000 */
[----:B------:R-:W0:Y:S08]  /*d9a0*/  MUFU.EX2 R20, R20 ;  /* 0x0000001400147308 */ /* 0x000e300000000800 */
[----:B------:R-:W5:Y:S01]  /*d9b0*/  MUFU.EX2 R14, R14 ;  /* 0x0000000e000e7308 */ /* 0x000f620000000800 */
[----:B-1----:R-:W-:Y:S01]  /*d9c0*/  FADD.FTZ R7, R177, R4 ;  /* 0x00000004b1077221 */ /* 0x002fe20000010000 */
[----:B--2---:R-:W-:-:S06]  /*d9d0*/  FADD.FTZ R4, R16, R5 ;  /* 0x0000000510047221 */ /* 0x004fcc0000010000 */
[----:B------:R-:W1:Y:S08]  /*d9e0*/  MUFU.EX2 R21, R21 ;  /* 0x0000001500157308 */ /* 0x000e700000000800 */
[----:B------:R-:W2:Y:S01]  /*d9f0*/  MUFU.EX2 R15, R15 ;  /* 0x0000000f000f7308 */ /* 0x000ea20000000800 */
[----:B---3--:R-:W-:Y:S01]  /*da00*/  FADD.FTZ R7, R178, R7 ;  /* 0x00000007b2077221 */ /* 0x008fe20000010000 */
[----:B----4-:R-:W-:-:S03]  /*da10*/  FADD.FTZ R5, R17, R4 ;  /* 0x0000000411057221 */ /* 0x010fc60000010000 */
[----:B0-----:R-:W-:Y:S01]  /*da20*/  FADD.FTZ R8, R20, R7 ;  /* 0x0000000714087221 */ /* 0x001fe20000010000 */
[----:B-----5:R-:W-:-:S03]  /*da30*/  FADD.FTZ R4, R14, R5 ;  /* 0x000000050e047221 */ /* 0x020fc60000010000 */
[----:B-1----:R-:W-:Y:S01]  /*da40*/  FADD.FTZ R8, R21, R8 ;  /* 0x0000000815087221 */ /* 0x002fe20000010000 */
[----:B------:R-:W-:Y:S01]  /*da50*/  STL [R1+0x434], R6 ;  /* 0x0004340601007387 */ /* 0x000fe20000100800 */
[----:B--2---:R-:W-:-:S05]  /*da60*/  FADD.FTZ R9, R15, R4 ;  /* 0x000000040f097221 */ /* 0x004fca0000010000 */
[----:B------:R0:W-:Y:S04]  /*da70*/  STL.64 [R1+0x440], R8 ;  /* 0x0004400801007387 */ /* 0x0001e80000100a00 */
[----:B------:R-:W2:Y:S01]  /*da80*/  LD.E R7, desc[UR42][R18.64+0x220] ;  /* 0x0002202a12077980 */ /* 0x000ea2000c101900 */
[----:B------:R-:W-:-:S04]  /*da90*/  UIADD3 UR4, UP0, UR37, 0x220, URZ ;  /* 0x0000022025047890 */ /* 0x000fc8000ff1e03f */
[----:B------:R-:W-:Y:S02]  /*daa0*/  ULOP3.LUT UR5, UR4, 0x4, URZ, 0xfc, !UPT ;  /* 0x0000000404057892 */ /* 0x000fe4000f8efc3f */
[----:B------:R-:W-:-:S04]  /*dab0*/  UIADD3.X UR6, URZ, UR36, URZ, UP0, !UPT ;  /* 0x000000243f067290 */ /* 0x000fc800087fe43f */
[----:B------:R-:W-:Y:S02]  /*dac0*/  IMAD.U32 R4, RZ, RZ, UR5 ;  /* 0x00000005ff047e24 */ /* 0x000fe4000f8e00ff */
[----:B------:R-:W-:Y:S02]  /*dad0*/  IMAD.U32 R5, RZ, RZ, UR6 ;  /* 0x00000006ff057e24 */ /* 0x000fe4000f8e00ff */
[----:B--2---:R-:W-:-:S05]  /*dae0*/  FMUL.FTZ R7, R28, R7 ;  /* 0x000000071c077220 */ /* 0x004fca0000410000 */
[----:B------:R1:W-:Y:S04]  /*daf0*/  ST.E desc[UR42][R18.64+0x220], R7 ;  /* 0x0002200712007985 */ /* 0x0003e8000c10192a */
[----:B------:R-:W2:Y:S02]  /*db00*/  LD.E R10, desc[UR42][R4.64] ;  /* 0x0000002a040a7980 */ /* 0x000ea4000c101900 */
[----:B--2---:R-:W-:-:S05]  /*db10*/  FMUL.FTZ R11, R28, R10 ;  /* 0x0000000a1c0b7220 */ /* 0x004fca0000410000 */
[----:B------:R2:W-:Y:S04]  /*db20*/  ST.E desc[UR42][R4.64], R11 ;  /* 0x0000000b04007985 */ /* 0x0005e8000c10192a */
[----:B0-----:R-:W3:Y:S04]  /*db30*/  LD.E R9, desc[UR42][R18.64+0x230] ;  /* 0x0002302a12097980 */ /* 0x001ee8000c101900 */
[----:B------:R-:W4:Y:S04]  /*db40*/  LD.E R143, desc[UR42][R18.64+0x414] ;  /* 0x0004142a128f7980 */ /* 0x000f28000c101900 */
        /* <DEDUP_REMOVED lines=60> */
[----:B------:R-:W-:-:S06]  /*df10*/  ULOP3.LUT UR5, UR4, 0x8, URZ, 0xfc, !UPT ;  /* 0x0000000804057892 */ /* 0x000fcc000f8efc3f */
[----:B------:R-:W-:Y:S02]  /*df20*/  IMAD.U32 R8, RZ, RZ, UR5 ;  /* 0x00000005ff087e24 */ /* 0x000fe4000f8e00ff */
[C---:B---3--:R-:W-:Y:S01]  /*df30*/  FMUL.FTZ R9, R28.reuse, R9 ;  /* 0x000000091c097220 */ /* 0x048fe20000410000 */
[----:B----4-:R-:W-:-:S04]  /*df40*/  FMUL.FTZ R143, R28, R143 ;  /* 0x0000008f1c8f7220 */ /* 0x010fc80000410000 */
[----:B------:R0:W-:Y:S01]  /*df50*/  ST.E desc[UR42][R18.64+0x230], R9 ;  /* 0x0002300912007985 */ /* 0x0001e2000c10192a */
[C---:B-----5:R-:W-:Y:S01]  /*df60*/  FMUL.FTZ R27, R28.reuse, R27 ;  /* 0x0000001b1c1b7220 */ /* 0x060fe20000410000 */
[C---:B------:R-:W-:Y:S01]  /*df70*/  FMUL.FTZ R29, R28.reuse, R29 ;  /* 0x0000001d1c1d7220 */ /* 0x040fe20000410000 */
[C---:B------:R-:W-:Y:S01]  /*df80*/  FMUL.FTZ R31, R28.reuse, R31 ;  /* 0x0000001f1c1f7220 */ /* 0x040fe20000410000 */
[----:B0-----:R-:W-:Y:S02]  /*df90*/  IMAD.U32 R9, RZ, RZ, UR6 ;  /* 0x00000006ff097e24 */ /* 0x001fe4000f8e00ff */
[C---:B------:R-:W-:Y:S01]  /*dfa0*/  FMUL.FTZ R33, R28.reuse, R33 ;  /* 0x000000211c217220 */ /* 0x040fe20000410000 */
[C---:B------:R-:W-:Y:S01]  /*dfb0*/  FMUL.FTZ R35, R28.reuse, R35 ;  /* 0x000000231c237220 */ /* 0x040fe20000410000 */
[C---:B------:R-:W-:Y:S01]  /*dfc0*/  FMUL.FTZ R7, R28.reuse, R7 ;  /* 0x000000071c077220 */ /* 0x040fe20000410000 */
[C---:B------:R-:W-:Y:S01]  /*dfd0*/  FMUL.FTZ R37, R28.reuse, R37 ;  /* 0x000000251c257220 */ /* 0x040fe20000410000 */
[C---:B------:R-:W-:Y:S01]  /*dfe0*/  FMUL.FTZ R39, R28.reuse, R39 ;  /* 0x000000271c277220 */ /* 0x040fe20000410000 */
[C---:B--2---:R-:W-:Y:S01]  /*dff0*/  FMUL.FTZ R11, R28.reuse, R11 ;  /* 0x0000000b1c0b7220 */ /* 0x044fe20000410000 */
        /* <DEDUP_REMOVED lines=112> */
[----:B0-----:R-:W2:Y:S01]  /*e700*/  LD.E R11, desc[UR42][R8.64] ;  /* 0x0000002a080b7980 */ /* 0x001ea2000c101900 */
[----:B------:R-:W-:Y:S01]  /*e710*/  ULOP3.LUT UR4, UR4, 0xc, URZ, 0xfc, !UPT ;  /* 0x0000000c04047892 */ /* 0x000fe2000f8efc3f */
[----:B------:R-:W-:-:S05]  /*e720*/  IMAD.U32 R7, RZ, RZ, UR6 ;  /* 0x00000006ff077e24 */ /* 0x000fca000f8e00ff */
[----:B------:R-:W-:Y:S02]  /*e730*/  IMAD.U32 R6, RZ, RZ, UR4 ;  /* 0x00000004ff067e24 */ /* 0x000fe4000f8e00ff */
[----:B--2---:R-:W-:-:S05]  /*e740*/  FMUL.FTZ R11, R26, R11 ;  /* 0x0000000b1a0b7220 */ /* 0x004fca0000410000 */
[----:B------:R0:W-:Y:S04]  /*e750*/  ST.E desc[UR42][R8.64], R11 ;  /* 0x0000000b08007985 */ /* 0x0001e8000c10192a */
[----:B------:R-:W2:Y:S02]  /*e760*/  LD.E R27, desc[UR42][R6.64] ;  /* 0x0000002a061b7980 */ /* 0x000ea4000c101900 */
[----:B--2---:R-:W-:-:S05]  /*e770*/  FMUL.FTZ R27, R26, R27 ;  /* 0x0000001b1a1b7220 */ /* 0x004fca0000410000 */
[----:B------:R1:W-:Y:S04]  /*e780*/  ST.E desc[UR42][R6.64], R27 ;  /* 0x0000001b06007985 */ /* 0x0003e8000c10192a */
[----:B------:R-:W2:Y:S04]  /*e790*/  LD.E R147, desc[UR42][R18.64+0x41c] ;  /* 0x00041c2a12937980 */ /* 0x000ea8000c101900 */
[----:B------:R-:W3:Y:S04]  /*e7a0*/  LD.E R29, desc[UR42][R18.64+0x238] ;  /* 0x0002382a121d7980 */ /* 0x000ee8000c101900 */
[----:B------:R-:W4:Y:S04]  /*e7b0*/  LD.E R31, desc[UR42][R18.64+0x23c] ;  /* 0x00023c2a121f7980 */ /* 0x000f28000c101900 */
[----:B------:R-:W5:Y:S04]  /*e7c0*/  LD.E R33, desc[UR42][R18.64+0x248] ;  /* 0x0002482a12217980 */ /* 0x000f68000c101900 */
[----:B------:R-:W5:Y:S04]  /*e7d0*/  LD.E R35, desc[UR42][R18.64+0x24c] ;  /* 0x00024c2a12237980 */ /* 0x000f68000c101900 */
[----:B------:R-:W5:Y:S04]  /*e7e0*/  LD.E R37, desc[UR42][R18.64+0x258] ;  /* 0x0002582a12257980 */ /* 0x000f68000c101900 */
[----:B------:R-:W5:Y:S04]  /*e7f0*/  LD.E R39, desc[UR42][R18.64+0x25c] ;  /* 0x00025c2a12277980 */ /* 0x000f68000c101900 */
[----:B0-----:R-:W5:Y:S04]  /*e800*/  LD.E R11, desc[UR42][R18.64+0x268] ;  /* 0x0002682a120b7980 */ /* 0x001f68000c101900 */
        /* <DEDUP_REMOVED lines=177> */
[----:B------:R-:W-:Y:S01]  /*f320*/  ST.E desc[UR42][R18.64+0x418], R145 ;  /* 0x0004189112007985 */ /* 0x000fe2000c10192a */
[----:B------:R2:W-:Y:S06]  /*f330*/  BAR.SYNC.DEFER_BLOCKING R214, 0x100 ;  /* 0x000400d60000751d */ /* 0x0005ec0000010000 */
[----:B0-----:R-:W3:Y:S04]  /*f340*/  LD.E R29, desc[UR42][R18.64+0x220] ;  /* 0x0002202a121d7980 */ /* 0x001ee8000c101900 */
[----:B-1----:R-:W4:Y:S04]  /*f350*/  LD.E R27, desc[UR42][R18.64+0x210] ;  /* 0x0002102a121b7980 */ /* 0x002f28000c101900 */
[----:B------:R-:W4:Y:S04]  /*f360*/  LD.E.64 R10, desc[UR42][R18.64+0xa8] ;  /* 0x0000a82a120a7980 */ /* 0x000f28000c101b00 */
[----:B---3--:R0:W-:Y:S04]  /*f370*/  ST.E desc[UR42][R18.64+0x220], R29 ;  /* 0x0002201d12007985 */ /* 0x0081e8000c10192a */
[----:B------:R-:W3:Y:S04]  /*f380*/  LD.E R31, desc[UR42][R4.64] ;  /* 0x0000002a041f7980 */ /* 0x000ee8000c101900 */
[----:B---3--:R1:W-:Y:S04]  /*f390*/  ST.E desc[UR42][R4.64], R31 ;  /* 0x0000001f04007985 */ /* 0x0083e8000c10192a */
[----:B------:R-:W3:Y:S04]  /*f3a0*/  LD.E R33, desc[UR42][R8.64] ;  /* 0x0000002a08217980 */ /* 0x000ee8000c101900 */
[----:B---3--:R3:W-:Y:S04]  /*f3b0*/  ST.E desc[UR42][R8.64], R33 ;  /* 0x0000002108007985 */ /* 0x0087e8000c10192a */
[----:B------:R-:W5:Y:S04]  /*f3c0*/  LD.E R35, desc[UR42][R6.64] ;  /* 0x0000002a06237980 */ /* 0x000f68000c101900 */
[----:B-----5:R5:W-:Y:S04]  /*f3d0*/  ST.E desc[UR42][R6.64], R35 ;  /* 0x0000002306007985 */ /* 0x020be8000c10192a */
[----:B------:R-:W2:Y:S04]  /*f3e0*/  LD.E R37, desc[UR42][R18.64+0x230] ;  /* 0x0002302a12257980 */ /* 0x000ea8000c101900 */
[----:B------:R-:W4:Y:S04]  /*f3f0*/  LD.E R39, desc[UR42][R18.64+0x234] ;  /* 0x0002342a12277980 */ /* 0x000f28000c101900 */
[----:B0-----:R-:W4:Y:S04]  /*f400*/  LD.E R29, desc[UR42][R18.64+0x238] ;  /* 0x0002382a121d7980 */ /* 0x001f28000c101900 */
[----:B------:R-:W4:Y:S04]  /*f410*/  LD.E R41, desc[UR42][R18.64+0x23c] ;  /* 0x00023c2a12297980 */ /* 0x000f28000c101900 */
[----:B------:R-:W4:Y:S04]  /*f420*/  LD.E R43, desc[UR42][R18.64+0x240] ;  /* 0x0002402a122b7980 */ /* 0x000f28000c101900 */
[----:B------:R-:W4:Y:S04]  /*f430*/  LD.E R45, desc[UR42][R18.64+0x244] ;  /* 0x0002442a122d7980 */ /* 0x000f28000c101900 */
[----:B-1----:R-:W4:Y:S04]  /*f440*/  LD.E R31, desc[UR42][R18.64+0x248] ;  /* 0x0002482a121f7980 */ /* 0x002f28000c101900 */
[----:B------:R-:W4:Y:S04]  /*f450*/  LD.E R47, desc[UR42][R18.64+0x24c] ;  /* 0x00024c2a122f7980 */ /* 0x000f28000c101900 */
[----:B---3--:R-:W3:Y:S04]  /*f460*/  LD.E R33, desc[UR42][R18.64+0x250] ;  /* 0x0002502a12217980 */ /* 0x008ee8000c101900 */
[----:B------:R-:W3:Y:S04]  /*f470*/  LD.E R49, desc[UR42][R18.64+0x254] ;  /* 0x0002542a12317980 */ /* 0x000ee8000c101900 */
        /* <DEDUP_REMOVED lines=114> */
[----:B--2---:R-:W-:Y:S04]  /*fba0*/  ST.E desc[UR42][R18.64+0x230], R37 ;  /* 0x0002302512007985 */ /* 0x004fe8000c10192a */
[----:B----4-:R-:W-:Y:S04]  /*fbb0*/  ST.E desc[UR42][R18.64+0x234], R39 ;  /* 0x0002342712007985 */ /* 0x010fe8000c10192a */
[----:B------:R-:W-:Y:S04]  /*fbc0*/  ST.E desc[UR42][R18.64+0x238], R29 ;  /* 0x0002381d12007985 */ /* 0x000fe8000c10192a */
[----:B------:R-:W-:Y:S04]  /*fbd0*/  ST.E desc[UR42][R18.64+0x23c], R41 ;  /* 0x00023c2912007985 */ /* 0x000fe8000c10192a */
[----:B------:R-:W-:Y:S04]  /*fbe0*/  ST.E desc[UR42][R18.64+0x240], R43 ;  /* 0x0002402b12007985 */ /* 0x000fe8000c10192a */
[----:B------:R-:W-:Y:S04]  /*fbf0*/  ST.E desc[UR42][R18.64+0x244], R45 ;  /* 0x0002442d12007985 */ /* 0x000fe8000c10192a */
[----:B------:R-:W-:Y:S04]  /*fc00*/  ST.E desc[UR42][R18.64+0x248], R31 ;  /* 0x0002481f12007985 */ /* 0x000fe8000c10192a */
[----:B------:R-:W-:Y:S04]  /*fc10*/  ST.E desc[UR42][R18.64+0x24c], R47 ;  /* 0x00024c2f12007985 */ /* 0x000fe8000c10192a */
[----:B---3--:R-:W-:Y:S04]  /*fc20*/  ST.E desc[UR42][R18.64+0x250], R33 ;  /* 0x0002502112007985 */ /* 0x008fe8000c10192a */
[----:B------:R-:W-:Y:S04]  /*fc30*/  ST.E desc[UR42][R18.64+0x254], R49 ;  /* 0x0002543112007985 */ /* 0x000fe8000c10192a */
        /* <DEDUP_REMOVED lines=114> */
[----:B0-----:R-:W5:Y:S01]  /*10360*/  LDL R26, [R1+0x88] ;  /* 0x00008800011a7983 */ /* 0x001f620000100800 */
[----:B------:R-:W-:Y:S01]  /*10370*/  IMAD R10, R27, 0xc00, R10 ;  /* 0x00000c001b0a7824 */ /* 0x000fe200078e020a */
[----:B------:R-:W-:-:S02]  /*10380*/  F2FP.BF16.F32.PACK_AB R170, R25, R170 ;  /* 0x000000aa19aa723e */ /* 0x000fc400000010ff */
[----:B------:R-:W-:Y:S01]  /*10390*/  F2FP.BF16.F32.PACK_AB R169, R169, R24 ;  /* 0x00000018a9a9723e */ /* 0x000fe200000010ff */
[----:B-1----:R-:W5:Y:S04]  /*103a0*/  LD.E R28, desc[UR42][R18.64+0x230] ;  /* 0x0002302a121c7980 */ /* 0x002f68000c101900 */
[----:B------:R-:W5:Y:S04]  /*103b0*/  LD.E R24, desc[UR42][R18.64+0x220] ;  /* 0x0002202a12187980 */ /* 0x000f68000c101900 */
        /* <DEDUP_REMOVED lines=72> */
[----:B------:R-:W-:-:S03]  /*10840*/  ISETP.NE.U32.AND P1, PT, R26, RZ, PT ;  /* 0x000000ff1a00720c */ /* 0x000fc60003f25070 */
        /* <DEDUP_REMOVED lines=54> */
[----:B------:R-:W-:-:S02]  /*10bb0*/  R2UR UR6, R10 ;  /* 0x000000000a0672ca */ /* 0x000fc400000e0000 */
[----:B------:R-:W-:Y:S02]  /*10bc0*/  R2UR UR7, R11 ;  /* 0x000000000b0772ca */ /* 0x000fe400000e0000 */
[----:B------:R-:W-:Y:S02]  /*10bd0*/  F2FP.BF16.F32.PACK_AB R168, R168, R13 ;  /* 0x0000000da8a8723e */ /* 0x000fe400000010ff */
[----:B------:R-:W-:Y:S01]  /*10be0*/  F2FP.BF16.F32.PACK_AB R171, R12, R171 ;  /* 0x000000ab0cab723e */ /* 0x000fe200000010ff */
[----:B------:R-:W-:Y:S01]  /*10bf0*/  VOTEU.ANY UP0, P1 ;  /* 0x00000000003f7886 */ /* 0x000fe20000800100 */
[----:B------:R-:W-:Y:S02]  /*10c00*/  VIADD R12, R10, 0x80 ;  /* 0x000000800a0c7836 */ /* 0x000fe40000000000 */
        /* <DEDUP_REMOVED lines=8> */
[----:B------:R-:W-:Y:S01]  /*10c90*/  ST.E desc[UR42][R18.64+0x220], R24 ;  /* 0x0002201812007985 */ /* 0x000fe2000c10192a */
[----:B------:R-:W-:-:S02]  /*10ca0*/  F2FP.BF16.F32.PACK_AB R168, R233, R212 ;  /* 0x000000d4e9a8723e */ /* 0x000fc400000010ff */
[----:B------:R-:W-:Y:S01]  /*10cb0*/  F2FP.BF16.F32.PACK_AB R170, R211, R210 ;  /* 0x000000d2d3aa723e */ /* 0x000fe200000010ff */
[----:B------:R-:W-:Y:S01]  /*10cc0*/  ST.E desc[UR42][R4.64], R25 ;  /* 0x0000001904007985 */ /* 0x000fe2000c10192a */
        /* <DEDUP_REMOVED lines=130> */
[----:B------:R-:W-:Y:S01]  /*114f0*/  R2UR UR6, R12 ;  /* 0x000000000c0672ca */ /* 0x000fe200000e0000 */
[----:B------:R-:W-:Y:S01]  /*11500*/  STL [R1+0x88], R2 ;  /* 0x0000880201007387 */ /* 0x000fe20000100800 */
        /* <DEDUP_REMOVED lines=281> */
[----:B------:R-:W-:Y:S01]  /*126a0*/  VIADD R10, R10, 0x280 ;  /* 0x000002800a0a7836 */ /* 0x000fe20000000000 */
[----:B------:R-:W-:Y:S02]  /*126b0*/  WARPGROUP.DEPBAR.LE gsb0, 0x0 ;  /* 0x00008000000079c5 */ /* 0x000fe40000010000 */
[----:B------:R-:W-:Y:S01]  /*126c0*/  ST.E desc[UR42][R18.64+0x220], R24 ;  /* 0x0002201812007985 */ /* 0x000fe2000c10192a */
[----:B------:R-:W-:Y:S02]  /*126d0*/  F2FP.BF16.F32.PACK_AB R168, R187, R186 ;  /* 0x000000babba8723e */ /* 0x000fe400000010ff */
[----:B------:R-:W-:Y:S01]  /*126e0*/  F2FP.BF16.F32.PACK_AB R170, R185, R184 ;  /* 0x000000b8b9aa723e */ /* 0x000fe200000010ff */
[----:B------:R-:W-:Y:S01]  /*126f0*/  ST.E desc[UR42][R4.64], R25 ;  /* 0x0000001904007985 */ /* 0x000fe2000c10192a */
        /* <DEDUP_REMOVED lines=398> */
[----:B------:R-:W-:Y:S04]  /*13fe0*/  STL [R1+0x88], R2 ;  /* 0x0000880201007387 */ /* 0x000fe80000100800 */
[----:B------:R-:W3:Y:S04]  /*13ff0*/  LD.E R11, desc[UR42][R18.64+0x220] ;  /* 0x0002202a120b7980 */ /* 0x000ee8000c101900 */
[----:B---3--:R3:W-:Y:S04]  /*14000*/  ST.E desc[UR42][R18.64+0x220], R11 ;  /* 0x0002200b12007985 */ /* 0x0087e8000c10192a */
[----:B------:R-:W4:Y:S04]  /*14010*/  LD.E R13, desc[UR42][R4.64] ;  /* 0x0000002a040d7980 */ /* 0x000f28000c101900 */
[----:B----4-:R4:W-:Y:S04]  /*14020*/  ST.E desc[UR42][R4.64], R13 ;  /* 0x0000000d04007985 */ /* 0x0109e8000c10192a */
[----:B------:R-:W5:Y:S04]  /*14030*/  LD.E R15, desc[UR42][R8.64] ;  /* 0x0000002a080f7980 */ /* 0x000f68000c101900 */
[----:B-----5:R5:W-:Y:S04]  /*14040*/  ST.E desc[UR42][R8.64], R15 ;  /* 0x0000000f08007985 */ /* 0x020be8000c10192a */
[----:B------:R-:W2:Y:S04]  /*14050*/  LD.E R17, desc[UR42][R6.64] ;  /* 0x0000002a06117980 */ /* 0x000ea8000c101900 */
[----:B--2---:R2:W-:Y:S04]  /*14060*/  ST.E desc[UR42][R6.64], R17 ;  /* 0x0000001106007985 */ /* 0x0045e8000c10192a */
[----:B------:R-:W2:Y:S04]  /*14070*/  LD.E R21, desc[UR42][R18.64+0x230] ;  /* 0x0002302a12157980 */ /* 0x000ea8000c101900 */
[----:B0-----:R-:W2:Y:S04]  /*14080*/  LD.E R25, desc[UR42][R18.64+0x234] ;  /* 0x0002342a12197980 */ /* 0x001ea8000c101900 */
[----:B-1----:R-:W2:Y:S04]  /*14090*/  LD.E R27, desc[UR42][R18.64+0x238] ;  /* 0x0002382a121b7980 */ /* 0x002ea8000c101900 */
[----:B------:R-:W2:Y:S04]  /*140a0*/  LD.E R29, desc[UR42][R18.64+0x23c] ;  /* 0x00023c2a121d7980 */ /* 0x000ea8000c101900 */
[----:B---3--:R-:W3:Y:S04]  /*140b0*/  LD.E R11, desc[UR42][R18.64+0x240] ;  /* 0x0002402a120b7980 */ /* 0x008ee8000c101900 */
[----:B------:R-:W3:Y:S04]  /*140c0*/  LD.E R31, desc[UR42][R18.64+0x244] ;  /* 0x0002442a121f7980 */ /* 0x000ee8000c101900 */
[----:B----4-:R-:W4:Y:S04]  /*140d0*/  LD.E R5, desc[UR42][R18.64+0x248] ;  /* 0x0002482a12057980 */ /* 0x010f28000c101900 */
[----:B------:R-:W4:Y:S04]  /*140e0*/  LD.E R13, desc[UR42][R18.64+0x24c] ;  /* 0x00024c2a120d7980 */ /* 0x000f28000c101900 */
[----:B-----5:R-:W5:Y:S04]  /*140f0*/  LD.E R9, desc[UR42][R18.64+0x250] ;  /* 0x0002502a12097980 */ /* 0x020f68000c101900 */
        /* <DEDUP_REMOVED lines=115> */
[----:B------:R0:W-:Y:S04]  /*14830*/  ST.E desc[UR42][R18.64+0x230], R21 ;  /* 0x0002301512007985 */ /* 0x0001e8000c10192a */
[----:B------:R0:W-:Y:S04]  /*14840*/  ST.E desc[UR42][R18.64+0x234], R25 ;  /* 0x0002341912007985 */ /* 0x0001e8000c10192a */
[----:B------:R0:W-:Y:S04]  /*14850*/  ST.E desc[UR42][R18.64+0x238], R27 ;  /* 0x0002381b12007985 */ /* 0x0001e8000c10192a */
[----:B------:R0:W-:Y:S04]  /*14860*/  ST.E desc[UR42][R18.64+0x23c], R29 ;  /* 0x00023c1d12007985 */ /* 0x0001e8000c10192a */
[----:B---3--:R0:W-:Y:S04]  /*14870*/  ST.E desc[UR42][R18.64+0x240], R11 ;  /* 0x0002400b12007985 */ /* 0x0081e8000c10192a */
[----:B------:R0:W-:Y:S04]  /*14880*/  ST.E desc[UR42][R18.64+0x244], R31 ;  /* 0x0002441f12007985 */ /* 0x0001e8000c10192a */
[----:B----4-:R0:W-:Y:S04]  /*14890*/  ST.E desc[UR42][R18.64+0x248], R5 ;  /* 0x0002480512007985 */ /* 0x0101e8000c10192a */
[----:B------:R0:W-:Y:S04]  /*148a0*/  ST.E desc[UR42][R18.64+0x24c], R13 ;  /* 0x00024c0d12007985 */ /* 0x0001e8000c10192a */
[----:B-----5:R0:W-:Y:S04]  /*148b0*/  ST.E desc[UR42][R18.64+0x250], R9 ;  /* 0x0002500912007985 */ /* 0x0201e8000c10192a */
[----:B------:R0:W-:Y:S04]  /*148c0*/  ST.E desc[UR42][R18.64+0x254], R15 ;  /* 0x0002540f12007985 */ /* 0x0001e8000c10192a */
[----:B--2---:R0:W-:Y:S04]  /*148d0*/  ST.E desc[UR42][R18.64+0x258], R7 ;  /* 0x0002580712007985 */ /* 0x0041e8000c10192a */
        /* <DEDUP_REMOVED lines=121> */
.L_x_12783:
[----:B------:R-:W-:Y:S05]  /*15070*/  BSYNC B0 ;  /* 0x0000000000007941 */ /* 0x000fea0003800000 */
.L_x_12782:
[C---:B------:R-:W-:Y:S01]  /*15080*/  ISETP.GT.AND P0, PT, R0.reuse, R3, PT ;  /* 0x000000030000720c */ /* 0x040fe20003f04270 */
[----:B------:R-:W-:-:S12]  /*15090*/  VIADD R0, R0, 0xffffffff ;  /* 0xffffffff00007836 */ /* 0x000fd80000000000 */
[----:B------:R-:W-:Y:S05]  /*150a0*/  @P0 BRA `(.L_x_12784) ;  /* 0xffffff5400280947 */ /* 0x000fea000383ffff */
[----:B01----:R-:W2:Y:S02]  /*150b0*/  LDL R2, [R1+0x70] ;  /* 0x0000700001027983 */ /* 0x003ea40000100800 */
[----:B--2---:R-:W-:-:S07]  /*150c0*/  IMAD.SHL.U32 R2, R2, 0x80, RZ ;  /* 0x0000008002027824 */ /* 0x004fce00078e00ff */
.L_x_12757:
        /* <DEDUP_REMOVED lines=23> */
.L_x_12787:
[----:B------:R-:W-:-:S13]  /*15240*/  ISETP.NE.AND P0, PT, R7, 0x1, PT ;  /* 0x000000010700780c */ /* 0x000fda0003f05270 */
[----:B------:R-:W0:Y:S02]  /*15250*/  @P0 LDC.64 R4, c[0x0][0xae0] ;  /* 0x0002b800ff040b82 */ /* 0x000e240000000a00 */
[----:B0-----:R-:W-:-:S05]  /*15260*/  @P0 IMAD.HI.U32 R4, R2, R4, RZ ;  /* 0x0000000402040227 */ /* 0x001fca00078e00ff */
[----:B------:R-:W-:-:S07]  /*15270*/  @P0 SHF.R.U32.HI R2, RZ, R5, R4 ;  /* 0x00000005ff020219 */ /* 0x000fce0000011604 */
.L_x_12788:
[----:B------:R-:W-:Y:S05]  /*15280*/  BSYNC B0 ;  /* 0x0000000000007941 */ /* 0x000fea0003800000 */
.L_x_12786:
[----:B------:R-:W-:-:S05]  /*15290*/  IMAD R2, R2, R7, RZ ;  /* 0x0000000702027224 */ /* 0x000fca00078e02ff */
[----:B------:R-:W-:-:S07]  /*152a0*/  VIMNMX R3, R3, R2, !PT ;  /* 0x0000000203037248 */ /* 0x000fce0007fe0100 */
.L_x_12785:
[----:B------:R-:W-:-:S04]  /*152b0*/  VIADD R3, R3, 0x5f ;  /* 0x0000005f03037836 */ /* 0x000fc80000000000 */
[----:B------:R-:W-:-:S05]  /*152c0*/  IMAD.HI R3, R3, 0x2aaaaaab, RZ ;  /* 0x2aaaaaab03037827 */ /* 0x000fca00078e02ff */
[----:B------:R-:W-:-:S04]  /*152d0*/  SHF.R.U32.HI R2, RZ, 0x1f, R3 ;  /* 0x0000001fff027819 */ /* 0x000fc80000011603 */
[----:B------:R-:W-:-:S04]  /*152e0*/  LEA.HI.SX32 R2, R3, R2, 0x1c ;  /* 0x0000000203027211 */ /* 0x000fc800078fe2ff */
[----:B------:R-:W-:-:S04]  /*152f0*/  VIMNMX R5, R165, R2, !PT ;  /* 0x00000002a5057248 */ /* 0x000fc80007fe0100 */
[----:B------:R-:W-:-:S13]  /*15300*/  ISETP.GE.AND P0, PT, R0, R5, PT ;  /* 0x000000050000720c */ /* 0x000fda0003f06270 */
[----:B------:R-:W-:Y:S05]  /*15310*/  @!P0 BRA `(.L_x_12789) ;  /* 0x00000098001c8947 */ /* 0x000fea0003800000 */
[----:B------:R0:W5:Y:S01]  /*15320*/  LDL.64 R2, [R1+0x170] ;  /* 0x0001700001027983 */ /* 0x0001620000100a00 */
[----:B------:R-:W-:-:S07]  /*15330*/  IMAD.MOV.U32 R4, RZ, RZ, R0 ;  /* 0x000000ffff047224 */ /* 0x000fce00078e0000 */
.L_x_12806:
        /* <DEDUP_REMOVED lines=19> */
[----:B---3--:R-:W-:Y:S01]  /*15470*/  @!P1 IMAD.MOV.U32 R7, RZ, RZ, RZ ;  /* 0x000000ffff079224 */ /* 0x008fe200078e00ff */
[----:B--2---:R-:W-:-:S04]  /*15480*/  LOP3.LUT R0, R0, 0x1, RZ, 0xfc, !PT ;  /* 0x0000000100007812 */ /* 0x004fc800078efcff */
[----:B------:R-:W-:-:S13]  /*15490*/  ISETP.NE.AND P2, PT, R0, 0x3, PT ;  /* 0x000000030000780c */ /* 0x000fda0003f45270 */
[----:B-1----:R-:W-:Y:S05]  /*154a0*/  @!P2 BRA `(.L_x_12791) ;  /* 0x000000000004a947 */ /* 0x002fea0003800000 */
[----:B------:R-:W-:Y:S01]  /*154b0*/  BPT.TRAP 0x1 ;  /* 0x000000040000795c */ /* 0x000fe20000300000 */
.L_x_12791:
[----:B------:R-:W-:Y:S05]  /*154c0*/  BSYNC B0 ;  /* 0x0000000000007941 */ /* 0x000fea0003800000 */
.L_x_12790:
        /* <DEDUP_REMOVED lines=13> */
.L_x_12793:
[----:B------:R-:W-:Y:S05]  /*155a0*/  BSYNC B0 ;  /* 0x0000000000007941 */ /* 0x000fea0003800000 */
.L_x_12792:
        /* <DEDUP_REMOVED lines=8> */
.L_x_12795:
[----:B------:R-:W-:Y:S05]  /*15630*/  BSYNC B0 ;  /* 0x0000000000007941 */ /* 0x000fea0003800000 */
.L_x_12794:
        /* <DEDUP_REMOVED lines=57> */
[----:B-1----:R-:W-:Y:S05]  /*159d0*/  @!P2 BRA `(.L_x_12798) ;  /* 0x000000000004a947 */ /* 0x002fea0003800000 */
[----:B------:R-:W-:Y:S01]  /*159e0*/  BPT.TRAP 0x1 ;  /* 0x000000040000795c */ /* 0x000fe20000300000 */
.L_x_12798:
[----:B------:R-:W-:Y:S05]  /*159f0*/  BSYNC B0 ;  /* 0x0000000000007941 */ /* 0x000fea0003800000 */
.L_x_12797:
        /* <DEDUP_REMOVED lines=10> */
.L_x_12800:
[----:B------:R-:W-:Y:S05]  /*15aa0*/  BSYNC B0 ;  /* 0x0000000000007941 */ /* 0x000fea0003800000 */
.L_x_12799:
[----:B------:R-:W-:Y:S04]  /*15ab0*/  BSSY B0, `(.L_x_12801) ;  /* 0x0000006000007945 */ /* 0x000fe80003800000 */
[----:B--2---:R-:W-:Y:S05]  /*15ac0*/  @P1 BRA `(.L_x_12802) ;  /* 0x0000000000101947 */ /* 0x004fea0003800000 */
[----:B-----5:R-:W-:Y:S01]  /*15ad0*/  IMAD R6, R6, 0x8, R9 ;  /* 0x0000000806067824 */ /* 0x020fe200078e0209 */
[----:B-1----:R-:W-:-:S04]  /*15ae0*/  SHF.L.U32 R7, R8, 0x1f, RZ ;  /* 0x0000001f08077819 */ /* 0x002fc800000006ff */
[----:B------:R-:W1:Y:S02]  /*15af0*/  SYNCS.PHASECHK.TRANS64.TRYWAIT P1, [R6+URZ], R7 ;  /* 0x00000007060075a7 */ /* 0x000e64000802017f */
[----:B-1----:R-:W-:Y:S05]  /*15b00*/  @!P1 BRA `(.L_x_12803) ;  /* 0x00000218006c9947 */ /* 0x002fea0003800000 */
.L_x_12802:
[----:B------:R-:W-:Y:S05]  /*15b10*/  BSYNC B0 ;  /* 0x0000000000007941 */ /* 0x000fea0003800000 */
.L_x_12801:
        /* <DEDUP_REMOVED lines=174> */
[----:B------:R-:W1:Y:S01]  /*16600*/  S2R R74, SR_TID.X ;  /* 0x00000000004a7919 */ /* 0x000e620000002100 */
[----:B------:R-:W-:Y:S04]  /*16610*/  STL [R1+0x90], R0 ;  /* 0x0000900001007387 */ /* 0x000fe80000100800 */
[----:B------:R-:W-:Y:S01]  /*16620*/  STL [R1+0x90], R0 ;  /* 0x0000900001007387 */ /* 0x000fe20000100800 */
[----:B------:R-:W-:-:S02]  /*16630*/  WARPGROUP.DEPBAR.LE gsb0, 0x0 ;  /* 0x00008000000079c5 */ /* 0x000fc40000010000 */
[----:B------:R-:W-:-:S06]  /*16640*/  WARPGROUP.ARRIVE ;  /* 0x00000000000079c5 */ /* 0x000fcc0000000000 */
[----:B------:R-:W-:Y:S01]  /*16650*/  HGMMA.64x96x16.F32.BF16 R24, gdesc[UR4], R24, gsb0 ;  /* 0x01600000041879f0 */ /* 0x000fe20008001818 */
[----:B-1----:R-:W-:Y:S01]  /*16660*/  LOP3.LUT R74, R74, 0x7f, RZ, 0xc0, !PT ;  /* 0x0000007f4a4a7812 */ /* 0x002fe200078ec0ff */
        /* <DEDUP_REMOVED lines=24> */
[----:B--2---:R-:W2:Y:S02]  /*167f0*/  LDL.64 R6, [R1+0x430] ;  /* 0x0004300001067983 */ /* 0x004ea40000100a00 */
        /* <DEDUP_REMOVED lines=38> */
[----:B------:R-:W-:-:S04]  /*16a60*/  FMNMX.FTZ R8, R54, R9, !PT ;  /* 0x0000000936087209 */ /* 0x000fc80007810000 */
[----:B------:R-:W-:Y:S01]  /*16a70*/  FMNMX.FTZ R9, R55, R8, !PT ;  /* 0x0000000837097209 */ /* 0x000fe20007810000 */
[----:B------:R-:W2:Y:S03]  /*16a80*/  SHFL.BFLY PT, R11, R10, 0x2, 0x1f ;  /* 0x0c401f000a0b7f89 */ /* 0x000ea600000e0000 */
[----:B------:R-:W-:-:S04]  /*16a90*/  FMNMX.FTZ R8, R58, R9, !PT ;  /* 0x000000093a087209 */ /* 0x000fc80007810000 */
[----:B------:R-:W-:-:S04]  /*16aa0*/  FMNMX.FTZ R9, R59, R8, !PT ;  /* 0x000000083b097209 */ /* 0x000fc80007810000 */
[----:B------:R-:W-:-:S04]  /*16ab0*/  FMNMX.FTZ R8, R62, R9, !PT ;  /* 0x000000093e087209 */ /* 0x000fc80007810000 */
[----:B------:R-:W-:-:S04]  /*16ac0*/  FMNMX.FTZ R9, R63, R8, !PT ;  /* 0x000000083f097209 */ /* 0x000fc80007810000 */
[----:B------:R-:W-:-:S04]  /*16ad0*/  FMNMX.FTZ R8, R66, R9, !PT ;  /* 0x0000000942087209 */ /* 0x000fc80007810000 */
[----:B------:R-:W-:Y:S02]  /*16ae0*/  FMNMX.FTZ R9, R67, R8, !PT ;  /* 0x0000000843097209 */ /* 0x000fe40007810000 */
[----:B--2---:R-:W-:Y:S02]  /*16af0*/  FMNMX.FTZ R13, R10, R11, !PT ;  /* 0x0000000b0a0d7209 */ /* 0x004fe40007810000 */
[----:B------:R-:W-:-:S03]  /*16b00*/  FMNMX.FTZ R8, R70, R9, !PT ;  /* 0x0000000946087209 */ /* 0x000fc60007810000 */
[----:B------:R-:W2:Y:S01]  /*16b10*/  SHFL.BFLY PT, R12, R13, 0x1, 0x1f ;  /* 0x0c201f000d0c7f89 */ /* 0x000ea200000e0000 */
[----:B------:R-:W-:-:S03]  /*16b20*/  FMNMX.FTZ R11, R71, R8, !PT ;  /* 0x00000008470b7209 */ /* 0x000fc60007810000 */
[----:B------:R-:W4:Y:S04]  /*16b30*/  LDL.64 R8, [R1+0x440] ;  /* 0x0004400001087983 */ /* 0x000f280000100a00 */
[----:B------:R-:W-:Y:S04]  /*16b40*/  STL.64 [R1+0x430], R10 ;  /* 0x0004300a01007387 */ /* 0x000fe80000100a00 */
[----:B------:R-:W3:Y:S01]  /*16b50*/  LDL R76, [R1+0x434] ;  /* 0x00043400014c7983 */ /* 0x000ee20000100800 */
[----:B--2---:R-:W-:-:S05]  /*16b60*/  FMNMX.FTZ R12, R13, R12, !PT ;  /* 0x0000000c0d0c7209 */ /* 0x004fca0007810000 */
[----:B------:R-:W-:Y:S04]  /*16b70*/  STL [R1+0x430], R12 ;  /* 0x0004300c01007387 */ /* 0x000fe80000100800 */
[----:B------:R-:W2:Y:S04]  /*16b80*/  LDL R75, [R1+0x430] ;  /* 0x00043000014b7983 */ /* 0x000ea80000100800 */
[----:B---3--:R-:W3:Y:S01]  /*16b90*/  SHFL.BFLY PT, R11, R76, 0x2, 0x1f ;  /* 0x0c401f004c0b7f89 */ /* 0x008ee200000e0000 */
[----:B--2---:R-:W-:Y:S01]  /*16ba0*/  FADD.FTZ R13, R6, -R75 ;  /* 0x8000004b060d7221 */ /* 0x004fe20000010000 */
[----:B------:R-:W-:Y:S01]  /*16bb0*/  FMUL.FTZ R75, R74, R75 ;  /* 0x0000004b4a4b7220 */ /* 0x000fe20000410000 */
[----:B---3--:R-:W-:-:S03]  /*16bc0*/  FMNMX.FTZ R11, R11, R76, !PT ;  /* 0x0000004c0b0b7209 */ /* 0x008fc60007810000 */
[-CC-:B------:R-:W-:Y:S02]  /*16bd0*/  FFMA.FTZ R73, R24, R74.reuse, -R75.reuse ;  /* 0x0000004a18497223 */ /* 0x180fe4000001084b */
[----:B------:R-:W2:Y:S01]  /*16be0*/  SHFL.BFLY PT, R24, R11, 0x1, 0x1f ;  /* 0x0c201f000b187f89 */ /* 0x000ea200000e0000 */
[-CC-:B------:R-:W-:Y:S01]  /*16bf0*/  FFMA.FTZ R168, R25, R74.reuse, -R75.reuse ;  /* 0x0000004a19a87223 */ /* 0x180fe2000001084b */
[-C--:B------:R-:W-:Y:S01]  /*16c00*/  FMUL.FTZ R13, R13, R74.reuse ;  /* 0x0000004a0d0d7220 */ /* 0x080fe20000410000 */
[-CC-:B------:R-:W-:Y:S01]  /*16c10*/  FFMA.FTZ R21, R32, R74.reuse, -R75.reuse ;  /* 0x0000004a20157223 */ /* 0x180fe2000001084b */
[----:B------:R-:W-:Y:S01]  /*16c20*/  MUFU.EX2 R73, R73 ;  /* 0x0000004900497308 */ /* 0x000fe20000000800 */
[----:B------:R-:W-:Y:S01]  /*16c30*/  FFMA.FTZ R170, R28, R74, -R75 ;  /* 0x0000004a1caa7223 */ /* 0x000fe2000001084b */
[----:B--2---:R-:W-:-:S05]  /*16c40*/  FMNMX.FTZ R24, R11, R24, !PT ;  /* 0x000000180b187209 */ /* 0x004fca0007810000 */
[----:B------:R-:W-:Y:S01]  /*16c50*/  FMUL.FTZ R25, R24, R74 ;  /* 0x0000004a18197220 */ /* 0x000fe20000410000 */
[----:B------:R-:W-:-:S03]  /*16c60*/  FADD.FTZ R7, R7, -R24 ;  /* 0x8000001807077221 */ /* 0x000fc60000010000 */
[-CC-:B------:R-:W-:Y:S01]  /*16c70*/  FFMA.FTZ R26, R26, R74.reuse, -R25.reuse ;  /* 0x0000004a1a1a7223 */ /* 0x180fe20000010819 */
[----:B------:R-:W-:Y:S01]  /*16c80*/  FMUL.FTZ R7, R74, R7 ;  /* 0x000000074a077220 */ /* 0x000fe20000410000 */
        /* <DEDUP_REMOVED lines=8> */
[----:B------:R-:W2:Y:S08]  /*16d10*/  MUFU.EX2 R169, R169 ;  /* 0x000000a900a97308 */ /* 0x000eb00000000800 */
[----:B------:R-:W3:Y:S01]  /*16d20*/  MUFU.EX2 R168, R168 ;  /* 0x000000a800a87308 */ /* 0x000ee20000000800 */
[----:B------:R-:W-:-:S07]  /*16d30*/  FFMA.FTZ R211, R35, R74, -R25 ;  /* 0x0000004a23d37223 */ /* 0x000fce0000010819 */
[----:B------:R-:W0:Y:S01]  /*16d40*/  MUFU.EX2 R171, R171 ;  /* 0x000000ab00ab7308 */ /* 0x000e220000000800 */
[----:B------:R-:W-:-:S07]  /*16d50*/  FFMA.FTZ R190, R33, R74, -R75 ;  /* 0x0000004a21be7223 */ /* 0x000fce000001084b */
[----:B------:R-:W1:Y:S01]  /*16d60*/  MUFU.EX2 R170, R170 ;  /* 0x000000aa00aa7308 */ /* 0x000e620000000800 */
[----:B----4-:R-:W-:Y:S01]  /*16d70*/  FFMA.FTZ R6, R9, R32, R26 ;  /* 0x0000002009067223 */ /* 0x010fe2000001001a */
[----:B------:R-:W-:-:S06]  /*16d80*/  FFMA.FTZ R209, R38, R74, -R25 ;  /* 0x0000004a26d17223 */ /* 0x000fcc0000010819 */
[----:B------:R-:W4:Y:S01]  /*16d90*/  MUFU.EX2 R28, R28 ;  /* 0x0000001c001c7308 */ /* 0x000f220000000800 */
[----:B------:R-:W-:Y:S01]  /*16da0*/  FFMA.FTZ R7, R72, R8, R73 ;  /* 0x0000000848077223 */ /* 0x000fe20000010049 */
[----:B------:R-:W-:-:S06]  /*16db0*/  FFMA.FTZ R20, R36, R74, -R75 ;  /* 0x0000004a24147223 */ /* 0x000fcc000001084b */
[----:B------:R-:W4:Y:S01]  /*16dc0*/  MUFU.EX2 R29, R29 ;  /* 0x0000001d001d7308 */ /* 0x000f220000000800 */
        /* <DEDUP_REMOVED lines=9> */
[----:B-1----:R-:W-:Y:S01]  /*16e60*/  FADD.FTZ R6, R170, R7 ;  /* 0x00000007aa067221 */ /* 0x002fe20000010000 */
[----:B------:R-:W-:-:S06]  /*16e70*/  FFMA.FTZ R16, R40, R74, -R75 ;  /* 0x0000004a28107223 */ /* 0x000fcc000001084b */
[----:B------:R-:W1:Y:S01]  /*16e80*/  MUFU.EX2 R190, R190 ;  /* 0x000000be00be7308 */ /* 0x000e620000000800 */
[----:B----4-:R-:W-:Y:S01]  /*16e90*/  FADD.FTZ R9, R28, R9 ;  /* 0x000000091c097221 */ /* 0x010fe20000010000 */
[----:B------:R-:W-:-:S06]  /*16ea0*/  FFMA.FTZ R207, R43, R74, -R25 ;  /* 0x0000004a2bcf7223 */ /* 0x000fcc0000010819 */
[----:B------:R-:W4:Y:S01]  /*16eb0*/  MUFU.EX2 R209, R209 ;  /* 0x000000d100d17308 */ /* 0x000f220000000800 */
[----:B------:R-:W-:Y:S01]  /*16ec0*/  FADD.FTZ R6, R29, R6 ;  /* 0x000000061d067221 */ /* 0x000fe20000010000 */
        /* <DEDUP_REMOVED lines=75> */
[----:B---3--:R-:W-:-:S06]  /*17380*/  FADD.FTZ R6, R12, R7 ;  /* 0x000000070c067221 */ /* 0x008fcc0000010000 */
[----:B------:R-:W2:Y:S01]  /*17390*/  MUFU.EX2 R202, R202 ;  /* 0x000000ca00ca7308 */ /* 0x000ea20000000800 */
[----:B------:R-:W-:-:S07]  /*173a0*/  FFMA.FTZ R198, R70, R74, -R25 ;  /* 0x0000004a46c67223 */ /* 0x000fce0000010819 */
[----:B------:R-:W3:Y:S01]  /*173b0*/  MUFU.EX2 R184, R184 ;  /* 0x000000b800b87308 */ /* 0x000ee20000000800 */
[----:B------:R-:W-:Y:S01]  /*173c0*/  FFMA.FTZ R68, R68, R74, -R75 ;  /* 0x0000004a44447223 */ /* 0x000fe2000001084b */
[----:B0-----:R-:W-:-:S06]  /*173d0*/  FADD.FTZ R7, R201, R8 ;  /* 0x00000008c9077221 */ /* 0x001fcc0000010000 */
[----:B------:R-:W0:Y:S01]  /*173e0*/  MUFU.EX2 R197, R197 ;  /* 0x000000c500c57308 */ /* 0x000e220000000800 */
[----:B-1----:R-:W-:Y:S01]  /*173f0*/  FADD.FTZ R6, R183, R6 ;  /* 0x00000006b7067221 */ /* 0x002fe20000010000 */
[----:B------:R-:W-:-:S06]  /*17400*/  FFMA.FTZ R177, R69, R74, -R75 ;  /* 0x0000004a45b17223 */ /* 0x000fcc000001084b */
[----:B------:R-:W1:Y:S01]  /*17410*/  MUFU.EX2 R10, R10 ;  /* 0x0000000a000a7308 */ /* 0x000e620000000800 */
[----:B------:R-:W-:Y:S01]  /*17420*/  FFMA.FTZ R204, R71, R74, -R25 ;  /* 0x0000004a47cc7223 */ /* 0x000fe20000010819 */
[----:B----4-:R-:W-:-:S06]  /*17430*/  FADD.FTZ R9, R196, R7 ;  /* 0x00000007c4097221 */ /* 0x010fcc0000010000 */
[----:B------:R-:W4:Y:S01]  /*17440*/  MUFU.EX2 R203, R203 ;  /* 0x000000cb00cb7308 */ /* 0x000f220000000800 */
[----:B------:R-:W-:-:S07]  /*17450*/  FADD.FTZ R7, R13, R6 ;  /* 0x000000060d077221 */ /* 0x000fce0000010000 */
[----:B------:R-:W4:Y:S01]  /*17460*/  MUFU.EX2 R182, R182 ;  /* 0x000000b600b67308 */ /* 0x000f220000000800 */
[----:B--2---:R-:W-:Y:S01]  /*17470*/  FADD.FTZ R6, R202, R9 ;  /* 0x00000009ca067221 */ /* 0x004fe20000010000 */
[----:B---3--:R-:W-:-:S06]  /*17480*/  FADD.FTZ R7, R184, R7 ;  /* 0x00000007b8077221 */ /* 0x008fcc0000010000 */
[----:B------:R-:W-:Y:S08]  /*17490*/  MUFU.EX2 R11, R68 ;  /* 0x00000044000b7308 */ /* 0x000ff00000000800 */
[----:B------:R-:W2:Y:S01]  /*174a0*/  MUFU.EX2 R198, R198 ;  /* 0x000000c600c67308 */ /* 0x000ea20000000800 */
[----:B0-----:R-:W-:Y:S01]  /*174b0*/  FADD.FTZ R6, R197, R6 ;  /* 0x00000006c5067221 */ /* 0x001fe20000010000 */
[----:B-1----:R-:W-:-:S06]  /*174c0*/  FADD.FTZ R7, R10, R7 ;  /* 0x000000070a077221 */ /* 0x002fcc0000010000 */
[----:B------:R-:W0:Y:S08]  /*174d0*/  MUFU.EX2 R177, R177 ;  /* 0x000000b100b17308 */ /* 0x000e300000000800 */
[----:B------:R-:W1:Y:S01]  /*174e0*/  MUFU.EX2 R204, R204 ;  /* 0x000000cc00cc7308 */ /* 0x000e620000000800 */
[----:B----4-:R-:W-:Y:S01]  /*174f0*/  FADD.FTZ R9, R203, R6 ;  /* 0x00000006cb097221 */ /* 0x010fe20000010000 */
[----:B------:R-:W-:-:S03]  /*17500*/  FADD.FTZ R6, R182, R7 ;  /* 0x00000007b6067221 */ /* 0x000fc60000010000 */
[----:B--2---:R-:W-:Y:S01]  /*17510*/  FADD.FTZ R9, R198, R9 ;  /* 0x00000009c6097221 */ /* 0x004fe20000010000 */
[----:B------:R-:W-:-:S04]  /*17520*/  FADD.FTZ R6, R11, R6 ;  /* 0x000000060b067221 */ /* 0x000fc80000010000 */
[----:B0-----:R-:W-:Y:S01]  /*17530*/  FADD.FTZ R8, R177, R6 ;  /* 0x00000006b1087221 */ /* 0x001fe20000010000 */
[----:B------:R-:W-:Y:S01]  /*17540*/  STL [R1+0x434], R24 ;  /* 0x0004341801007387 */ /* 0x000fe20000100800 */
[----:B-1----:R-:W-:-:S05]  /*17550*/  FADD.FTZ R9, R204, R9 ;  /* 0x00000009cc097221 */ /* 0x002fca0000010000 */
        /* <DEDUP_REMOVED lines=12> */
[----:B------:R-:W3:Y:S04]  /*17620*/  LD.E R149, desc[UR42][R18.64+0x414] ;  /* 0x0004142a12957980 */ /* 0x000ee8000c101900 */
[----:B0-----:R-:W4:Y:S04]  /*17630*/  LD.E R9, desc[UR42][R18.64+0x230] ;  /* 0x0002302a12097980 */ /* 0x001f28000c101900 */
        /* <DEDUP_REMOVED lines=60> */
[----:B------:R-:W-:Y:S01]  /*17a00*/  ULOP3.LUT UR6, UR4, 0x8, URZ, 0xfc, !UPT ;  /* 0x0000000804067892 */ /* 0x000fe2000f8efc3f */
[----:B------:R-:W-:-:S05]  /*17a10*/  IMAD.U32 R179, RZ, RZ, UR5 ;  /* 0x00000005ffb37e24 */ /* 0x000fca000f8e00ff */
[----:B------:R-:W-:Y:S02]  /*17a20*/  IMAD.U32 R178, RZ, RZ, UR6 ;  /* 0x00000006ffb27e24 */ /* 0x000fe4000f8e00ff */
[C---:B---3--:R-:W-:Y:S01]  /*17a30*/  FMUL.FTZ R149, R72.reuse, R149 ;  /* 0x0000009548957220 */ /* 0x048fe20000410000 */
[C---:B----4-:R-:W-:Y:S01]  /*17a40*/  FMUL.FTZ R9, R72.reuse, R9 ;  /* 0x0000000948097220 */ /* 0x050fe20000410000 */
        /* <DEDUP_REMOVED lines=122> */
[----:B0-----:R-:W3:Y:S01]  /*181f0*/  LD.E R9, desc[UR42][R178.64] ;  /* 0x0000002ab2097980 */ /* 0x001ee2000c101900 */
[----:B------:R-:W-:Y:S01]  /*18200*/  ULOP3.LUT UR4, UR4, 0xc, URZ, 0xfc, !UPT ;  /* 0x0000000c04047892 */ /* 0x000fe2000f8efc3f */
[----:B------:R-:W-:-:S05]  /*18210*/  IMAD.U32 R181, RZ, RZ, UR5 ;  /* 0x00000005ffb57e24 */ /* 0x000fca000f8e00ff */
[----:B------:R-:W-:Y:S02]  /*18220*/  IMAD.U32 R180, RZ, RZ, UR4 ;  /* 0x00000004ffb47e24 */ /* 0x000fe4000f8e00ff */
[----:B---3--:R-:W-:-:S05]  /*18230*/  FMUL.FTZ R9, R32, R9 ;  /* 0x0000000920097220 */ /* 0x008fca0000410000 */
[----:B------:R0:W-:Y:S04]  /*18240*/  ST.E desc[UR42][R178.64], R9 ;  /* 0x00000009b2007985 */ /* 0x0001e8000c10192a */
[----:B-1----:R-:W3:Y:S02]  /*18250*/  LD.E R25, desc[UR42][R180.64] ;  /* 0x0000002ab4197980 */ /* 0x002ee4000c101900 */
[----:B---3--:R-:W-:-:S05]  /*18260*/  FMUL.FTZ R25, R32, R25 ;  /* 0x0000001920197220 */ /* 0x008fca0000410000 */
[----:B------:R1:W-:Y:S04]  /*18270*/  ST.E desc[UR42][R180.64], R25 ;  /* 0x00000019b4007985 */ /* 0x0003e8000c10192a */
[----:B------:R-:W3:Y:S04]  /*18280*/  LD.E R149, desc[UR42][R18.64+0x41c] ;  /* 0x00041c2a12957980 */ /* 0x000ee8000c101900 */
[----:B--2---:R-:W2:Y:S04]  /*18290*/  LD.E R27, desc[UR42][R18.64+0x238] ;  /* 0x0002382a121b7980 */ /* 0x004ea8000c101900 */
[----:B------:R-:W4:Y:S04]  /*182a0*/  LD.E R31, desc[UR42][R18.64+0x23c] ;  /* 0x00023c2a121f7980 */ /* 0x000f28000c101900 */
[----:B------:R-:W4:Y:S04]  /*182b0*/  LD.E R33, desc[UR42][R18.64+0x248] ;  /* 0x0002482a12217980 */ /* 0x000f28000c101900 */
[----:B------:R-:W4:Y:S04]  /*182c0*/  LD.E R35, desc[UR42][R18.64+0x24c] ;  /* 0x00024c2a12237980 */ /* 0x000f28000c101900 */
[----:B------:R-:W4:Y:S04]  /*182d0*/  LD.E R37, desc[UR42][R18.64+0x258] ;  /* 0x0002582a12257980 */ /* 0x000f28000c101900 */
[----:B------:R-:W4:Y:S04]  /*182e0*/  LD.E R39, desc[UR42][R18.64+0x25c] ;  /* 0x00025c2a12277980 */ /* 0x000f28000c101900 */
[----:B0-----:R-:W4:Y:S04]  /*182f0*/  LD.E R9, desc[UR42][R18.64+0x268] ;  /* 0x0002682a12097980 */ /* 0x001f28000c101900 */
        /* <DEDUP_REMOVED lines=54> */
[C---:B---3--:R-:W-:Y:S01]  /*18660*/  FMUL.FTZ R149, R32.reuse, R149 ;  /* 0x0000009520957220 */ /* 0x048fe20000410000 */
[C---:B--2---:R-:W-:Y:S01]  /*18670*/  FMUL.FTZ R27, R32.reuse, R27 ;  /* 0x0000001b201b7220 */ /* 0x044fe20000410000 */
        /* <DEDUP_REMOVED lines=131> */
[----:B------:R-:W2:Y:S04]  /*18eb0*/  LD.E R37, desc[UR42][R180.64] ;  /* 0x0000002ab4257980 */ /* 0x000ea8000c101900 */
[----:B--2---:R2:W-:Y:S04]  /*18ec0*/  ST.E desc[UR42][R180.64], R37 ;  /* 0x00000025b4007985 */ /* 0x0045e8000c10192a */
[----:B------:R-:W4:Y:S04]  /*18ed0*/  LD.E R39, desc[UR42][R18.64+0x230] ;  /* 0x0002302a12277980 */ /* 0x000f28000c101900 */
[----:B------:R-:W4:Y:S04]  /*18ee0*/  LD.E R41, desc[UR42][R18.64+0x234] ;  /* 0x0002342a12297980 */ /* 0x000f28000c101900 */
[----:B------:R-:W4:Y:S04]  /*18ef0*/  LD.E R27, desc[UR42][R18.64+0x238] ;  /* 0x0002382a121b7980 */ /* 0x000f28000c101900 */
[----:B0-----:R-:W4:Y:S04]  /*18f00*/  LD.E R31, desc[UR42][R18.64+0x23c] ;  /* 0x00023c2a121f7980 */ /* 0x001f28000c101900 */
[----:B-1----:R-:W4:Y:S04]  /*18f10*/  LD.E R33, desc[UR42][R18.64+0x240] ;  /* 0x0002402a12217980 */ /* 0x002f28000c101900 */
[----:B------:R-:W4:Y:S04]  /*18f20*/  LD.E R43, desc[UR42][R18.64+0x244] ;  /* 0x0002442a122b7980 */ /* 0x000f28000c101900 */
[----:B---3--:R-:W3:Y:S04]  /*18f30*/  LD.E R35, desc[UR42][R18.64+0x248] ;  /* 0x0002482a12237980 */ /* 0x008ee8000c101900 */
[----:B------:R-:W3:Y:S04]  /*18f40*/  LD.E R45, desc[UR42][R18.64+0x24c] ;  /* 0x00024c2a122d7980 */ /* 0x000ee8000c101900 */
        /* <DEDUP_REMOVED lines=67> */
[----:B----4-:R0:W-:Y:S04]  /*19380*/  ST.E desc[UR42][R18.64+0x230], R39 ;  /* 0x0002302712007985 */ /* 0x0101e8000c10192a */
[----:B------:R1:W-:Y:S04]  /*19390*/  ST.E desc[UR42][R18.64+0x234], R41 ;  /* 0x0002342912007985 */ /* 0x0003e8000c10192a */
        /* <DEDUP_REMOVED lines=51> */
[----:B------:R-:W-:Y:S04]  /*196d0*/  ST.E desc[UR42][R18.64+0x240], R33 ;  /* 0x0002402112007985 */ /* 0x000fe8000c10192a */
[----:B------:R-:W-:Y:S04]  /*196e0*/  ST.E desc[UR42][R18.64+0x244], R43 ;  /* 0x0002442b12007985 */ /* 0x000fe8000c10192a */
[----:B---3--:R-:W-:Y:S04]  /*196f0*/  ST.E desc[UR42][R18.64+0x248], R35 ;  /* 0x0002482312007985 */ /* 0x008fe8000c10192a */
[----:B------:R-:W-:Y:S04]  /*19700*/  ST.E desc[UR42][R18.64+0x24c], R45 ;  /* 0x00024c2d12007985 */ /* 0x000fe8000c10192a */
[----:B--2---:R-:W-:Y:S04]  /*19710*/  ST.E desc[UR42][R18.64+0x250], R37 ;  /* 0x0002502512007985 */ /* 0x004fe8000c10192a */
        /* <DEDUP_REMOVED lines=115> */
[----:B0-----:R-:W4:Y:S01]  /*19e50*/  LDL R24, [R1+0x88] ;  /* 0x0000880001187983 */ /* 0x001f220000100800 */
[----:B------:R-:W-:Y:S01]  /*19e60*/  IMAD R8, R25, 0xc00, R8 ;  /* 0x00000c0019087824 */ /* 0x000fe200078e0208 */
[----:B------:R-:W-:-:S02]  /*19e70*/  F2FP.BF16.F32.PACK_AB R168, R168, R73 ;  /* 0x00000049a8a8723e */ /* 0x000fc400000010ff */
[----:B------:R-:W-:Y:S01]  /*19e80*/  F2FP.BF16.F32.PACK_AB R169, R169, R26 ;  /* 0x0000001aa9a9723e */ /* 0x000fe200000010ff */
[----:B-1----:R-:W4:Y:S01]  /*19e90*/  LD.E R30, desc[UR42][R18.64+0x238] ;  /* 0x0002382a121e7980 */ /* 0x002f22000c101900 */
[----:B------:R-:W-:Y:S02]  /*19ea0*/  F2FP.BF16.F32.PACK_AB R170, R29, R170 ;  /* 0x000000aa1daa723e */ /* 0x000fe400000010ff */
[----:B------:R-:W-:Y:S01]  /*19eb0*/  F2FP.BF16.F32.PACK_AB R171, R28, R171 ;  /* 0x000000ab1cab723e */ /* 0x000fe200000010ff */
[----:B------:R-:W4:Y:S04]  /*19ec0*/  LD.E R29, desc[UR42][R18.64+0x234] ;  /* 0x0002342a121d7980 */ /* 0x000f28000c101900 */
[----:B------:R-:W4:Y:S04]  /*19ed0*/  LD.E R28, desc[UR42][R18.64+0x230] ;  /* 0x0002302a121c7980 */ /* 0x000f28000c101900 */
[----:B------:R-:W4:Y:S04]  /*19ee0*/  LD.E R31, desc[UR42][R18.64+0x23c] ;  /* 0x00023c2a121f7980 */ /* 0x000f28000c101900 */
        /* <DEDUP_REMOVED lines=126> */
[----:B------:R-:W-:Y:S01]  /*1a6d0*/  R2UR UR7, R9 ;  /* 0x00000000090772ca */ /* 0x000fe200000e0000 */
[----:B------:R-:W-:Y:S01]  /*1a6e0*/  VOTEU.ANY UP0, P1 ;  /* 0x00000000003f7886 */ /* 0x000fe20000800100 */
[----:B--2---:R-:W-:-:S11]  /*1a6f0*/  WARPGROUP.ARRIVE ;  /* 0x00000000000079c5 */ /* 0x004fd60000000000 */
[----:B------:R-:W-:Y:S03]  /*1a700*/  HGMMA.64x256x16.F32.BF16 R24, R168, gdesc[UR4].tnspB, R24, UP0, gsb0 ;  /* 0x43e00004a8187df0 */ /* 0x000fe6000b801818 */
[----:B------:R-:W-:Y:S02]  /*1a710*/  WARPGROUP.DEPBAR.LE gsb0, 0x0 ;  /* 0x00008000000079c5 */ /* 0x000fe40000010000 */
[----:B------:R-:W-:Y:S02]  /*1a720*/  VIADD R168, R8, 0x80 ;  /* 0x0000008008a87836 */ /* 0x000fe40000000000 */
[----:B------:R-:W-:Y:S01]  /*1a730*/  IMAD.MOV.U32 R169, RZ, RZ, R9 ;  /* 0x000000ffffa97224 */ /* 0x000fe200078e0009 */
[----:B------:R-:W-:Y:S02]  /*1a740*/  ST.E desc[UR42][R18.64+0x220], R24 ;  /* 0x0002201812007985 */ /* 0x000fe4000c10192a */
[----:B------:R-:W-:-:S02]  /*1a750*/  R2UR UR6, R168 ;  /* 0x00000000a80672ca */ /* 0x000fc400000e0000 */
[----:B------:R-:W-:Y:S01]  /*1a760*/  R2UR UR7, R169 ;  /* 0x00000000a90772ca */ /* 0x000fe200000e0000 */
[----:B------:R-:W-:Y:S01]  /*1a770*/  ST.E desc[UR42][R6.64], R25 ;  /* 0x0000001906007985 */ /* 0x000fe2000c10192a */
[----:B------:R-:W-:Y:S02]  /*1a780*/  F2FP.BF16.F32.PACK_AB R168, R190, R21 ;  /* 0x00000015bea8723e */ /* 0x000fe400000010ff */
        /* <DEDUP_REMOVED lines=132> */
[----:B------:R-:W-:Y:S01]  /*1afd0*/  IMAD.MOV.U32 R21, RZ, RZ, R9 ;  /* 0x000000ffff157224 */ /* 0x000fe200078e0009 */
[----:B------:R-:W-:Y:S02]  /*1afe0*/  STL [R1+0x88], R0 ;  /* 0x0000880001007387 */ /* 0x000fe40000100800 */
[----:B------:R-:W-:Y:S02]  /*1aff0*/  R2UR UR6, R20 ;  /* 0x00000000140672ca */ /* 0x000fe400000e0000 */
[----:B------:R-:W-:Y:S01]  /*1b000*/  R2UR UR7, R21 ;  /* 0x00000000150772ca */ /* 0x000fe200000e0000 */
        /* <DEDUP_REMOVED lines=280> */
[----:B------:R-:W-:Y:S01]  /*1c190*/  VIADD R8, R8, 0x280 ;  /* 0x0000028008087836 */ /* 0x000fe20000000000 */
[----:B------:R-:W-:-:S02]  /*1c1a0*/  WARPGROUP.DEPBAR.LE gsb0, 0x0 ;  /* 0x00008000000079c5 */ /* 0x000fc40000010000 */
        /* <DEDUP_REMOVED lines=403> */
[----:B------:R-:W2:Y:S04]  /*1dae0*/  LD.E R9, desc[UR42][R18.64+0x220] ;  /* 0x0002202a12097980 */ /* 0x000ea8000c101900 */
[----:B--2---:R2:W-:Y:S04]  /*1daf0*/  ST.E desc[UR42][R18.64+0x220], R9 ;  /* 0x0002200912007985 */ /* 0x0045e8000c10192a */
[----:B------:R-:W3:Y:S04]  /*1db00*/  LD.E R11, desc[UR42][R6.64] ;  /* 0x0000002a060b7980 */ /* 0x000ee8000c101900 */
[----:B---3--:R3:W-:Y:S04]  /*1db10*/  ST.E desc[UR42][R6.64], R11 ;  /* 0x0000000b06007985 */ /* 0x0087e8000c10192a */
[----:B------:R-:W4:Y:S04]  /*1db20*/  LD.E R13, desc[UR42][R178.64] ;  /* 0x0000002ab20d7980 */ /* 0x000f28000c101900 */
[----:B----4-:R4:W-:Y:S04]  /*1db30*/  ST.E desc[UR42][R178.64], R13 ;  /* 0x0000000db2007985 */ /* 0x0109e8000c10192a */
[----:B------:R-:W2:Y:S04]  /*1db40*/  LD.E R15, desc[UR42][R180.64] ;  /* 0x0000002ab40f7980 */ /* 0x000ea8000c101900 */
[----:B--2---:R2:W-:Y:S04]  /*1db50*/  ST.E desc[UR42][R180.64], R15 ;  /* 0x0000000fb4007985 */ /* 0x0045e8000c10192a */
[----:B------:R-:W2:Y:S04]  /*1db60*/  LD.E R17, desc[UR42][R18.64+0x230] ;  /* 0x0002302a12117980 */ /* 0x000ea8000c101900 */
[----:B------:R-:W2:Y:S04]  /*1db70*/  LD.E R21, desc[UR42][R18.64+0x234] ;  /* 0x0002342a12157980 */ /* 0x000ea8000c101900 */
[----:B0-----:R-:W2:Y:S04]  /*1db80*/  LD.E R25, desc[UR42][R18.64+0x238] ;  /* 0x0002382a12197980 */ /* 0x001ea8000c101900 */
[----:B-1----:R-:W2:Y:S04]  /*1db90*/  LD.E R27, desc[UR42][R18.64+0x23c] ;  /* 0x00023c2a121b7980 */ /* 0x002ea8000c101900 */
[----:B------:R-:W2:Y:S04]  /*1dba0*/  LD.E R9, desc[UR42][R18.64+0x240] ;  /* 0x0002402a12097980 */ /* 0x000ea8000c101900 */
[----:B------:R-:W2:Y:S04]  /*1dbb0*/  LD.E R29, desc[UR42][R18.64+0x244] ;  /* 0x0002442a121d7980 */ /* 0x000ea8000c101900 */
[----:B---3--:R-:W3:Y:S04]  /*1dbc0*/  LD.E R7, desc[UR42][R18.64+0x248] ;  /* 0x0002482a12077980 */ /* 0x008ee8000c101900 */
[----:B------:R-:W3:Y:S04]  /*1dbd0*/  LD.E R11, desc[UR42][R18.64+0x24c] ;  /* 0x00024c2a120b7980 */ /* 0x000ee8000c101900 */
[----:B----4-:R-:W4:Y:S04]  /*1dbe0*/  LD.E R13, desc[UR42][R18.64+0x250] ;  /* 0x0002502a120d7980 */ /* 0x010f28000c101900 */
        /* <DEDUP_REMOVED lines=247> */
.L_x_12805:
[----:B------:R-:W-:Y:S05]  /*1eb60*/  BSYNC B0 ;  /* 0x0000000000007941 */ /* 0x000fea0003800000 */
.L_x_12804:
[----:B------:R-:W-:Y:S05]  /*1eb70*/  @P0 BRA `(.L_x_12806) ;  /* 0xffffff6400f00947 */ /* 0x000fea000383ffff */
[----:B01----:R-:W-:-:S07]  /*1eb80*/  IMAD.MOV.U32 R0, RZ, RZ, R4 ;  /* 0x000000ffff007224 */ /* 0x003fce00078e0004 */
.L_x_12789:
[----:B------:R-:W-:-:S13]  /*1eb90*/  ISETP.GE.AND P0, PT, R0, R165, PT ;  /* 0x000000a50000720c */ /* 0x000fda0003f06270 */
[----:B------:R-:W-:Y:S05]  /*1eba0*/  @!P0 BRA `(.L_x_12807) ;  /* 0x000000ac003c8947 */ /* 0x000fea0003800000 */
[----:B------:R0:W5:Y:S02]  /*1ebb0*/  LDL.64 R2, [R1+0x170] ;  /* 0x0001700001027983 */ /* 0x0001640000100a00 */
.L_x_12834:
        /* <DEDUP_REMOVED lines=21> */
.L_x_12809:
[----:B------:R-:W-:Y:S05]  /*1ed10*/  BSYNC B0 ;  /* 0x0000000000007941 */ /* 0x000fea0003800000 */
.L_x_12808:
        /* <DEDUP_REMOVED lines=13> */
.L_x_12811:
[----:B------:R-:W-:Y:S05]  /*1edf0*/  BSYNC B0 ;  /* 0x0000000000007941 */ /* 0x000fea0003800000 */
.L_x_12810:
        /* <DEDUP_REMOVED lines=8> */
.L_x_12813:
[----:B------:R-:W-:Y:S05]  /*1ee80*/  BSYNC B0 ;  /* 0x0000000000007941 */ /* 0x000fea0003800000 */
.L_x_12812:
[----:B-1---5:R-:W2:Y:S04]  /*1ee90*/  LD.E R7, desc[UR42][R2.64] ;  /* 0x0000002a02077980 */ /* 0x022ea8000c101900 */
[----:B------:R-:W2:Y:S01]  /*1eea0*/  LDL.64 R10, [R1+0xa0] ;  /* 0x0000a000010a7983 */ /* 0x000ea20000100a00 */
[----:B------:R-:W-:Y:S05]  /*1eeb0*/  WARPSYNC.ALL ;  /* 0x0000000000007948 */ /* 0x000fea0003800000 */
[----:B------:R-:W3:Y:S04]  /*1eec0*/  LDL.64 R4, [R1+0x98] ;  /* 0x0000980001047983 */ /* 0x000ee80000100a00 */
[----:B------:R-:W4:Y:S04]  /*1eed0*/  LDL.64 R8, [R1+0x98] ;  /* 0x0000980001087983 */ /* 0x000f280000100a00 */
        /* <DEDUP_REMOVED lines=8> */
[----:B------:R-:W-:Y:S01]  /*1ef60*/  VIADD R10, R6, 0x2 ;  /* 0x00000002060a7836 */ /* 0x000fe20000000000 */
[----:B------:R1:W-:Y:S01]  /*1ef70*/  STL [R1+0x80], RZ ;  /* 0x000080ff01007387 */ /* 0x0003e20000100800 */
[----:B---3--:R-:W-:Y:S02]  /*1ef80*/  R2UR UR4, R4 ;  /* 0x00000000040472ca */ /* 0x008fe400000e0000 */
[----:B------:R-:W-:-:S13]  /*1ef90*/  R2UR UR5, R5 ;  /* 0x00000000050572ca */ /* 0x000fda00000e0000 */
[----:B------:R-:W-:Y:S01]  /*1efa0*/  HGMMA.64x96x16.F32.BF16 R24, gdesc[UR4], RZ, !UPT, gsb0 ;  /* 0x01600000041879f0 */ /* 0x000fe2000c0018ff */
[----:B----4-:R-:W-:Y:S02]  /*1efb0*/  VIADD R8, R8, 0x2 ;  /* 0x0000000208087836 */ /* 0x010fe40000000000 */
[----:B------:R-:W-:Y:S01]  /*1efc0*/  IMAD.MOV.U32 R4, RZ, RZ, 0x1 ;  /* 0x00000001ff047424 */ /* 0x000fe200078e00ff */
[----:B------:R-:W-:Y:S02]  /*1efd0*/  R2UR UR6, R10 ;  /* 0x000000000a0672ca */ /* 0x000fe400000e0000 */
[----:B------:R-:W-:Y:S02]  /*1efe0*/  R2UR UR7, R11 ;  /* 0x000000000b0772ca */ /* 0x000fe400000e0000 */
[----:B------:R-:W-:Y:S02]  /*1eff0*/  R2UR UR4, R8 ;  /* 0x00000000080472ca */ /* 0x000fe400000e0000 */
[----:B------:R-:W-:Y:S01]  /*1f000*/  R2UR UR5, R9 ;  /* 0x00000000090572ca */ /* 0x000fe200000e0000 */
[----:B------:R1:W-:Y:S04]  /*1f010*/  STL [R1+0x80], R4 ;  /* 0x0000800401007387 */ /* 0x0003e80000100800 */
[----:B------:R1:W-:Y:S04]  /*1f020*/  STL [R1+0x80], R4 ;  /* 0x0000800401007387 */ /* 0x0003e80000100800 */
[----:B------:R1:W-:Y:S04]  /*1f030*/  STL [R1+0x80], R4 ;  /* 0x0000800401007387 */ /* 0x0003e80000100800 */
[----:B------:R1:W-:Y:S01]  /*1f040*/  STL [R1+0x80], R4 ;  /* 0x0000800401007387 */ /* 0x0003e20000100800 */
[----:B------:R-:W-:-:S03]  /*1f050*/  WARPGROUP.DEPBAR.LE gsb0, 0x0 ;  /* 0x00008000000079c5 */ /* 0x000fc60000010000 */
[----:B------:R1:W5:Y:S04]  /*1f060*/  LD.E R5, desc[UR42][R2.64] ;  /* 0x0000002a02057980 */ /* 0x000368000c101900 */
[----:B------:R1:W5:Y:S01]  /*1f070*/  LD.E R7, desc[UR42][R2.64+0x4] ;  /* 0x0000042a02077980 */ /* 0x000362000c101900 */
[----:B------:R-:W-:-:S06]  /*1f080*/  WARPGROUP.ARRIVE ;  /* 0x00000000000079c5 */ /* 0x000fcc0000000000 */
        /* <DEDUP_REMOVED lines=12> */
[----:B--2---:R-:W-:Y:S02]  /*1f150*/  VIADD R14, R14, 0x6 ;  /* 0x000000060e0e7836 */ /* 0x004fe40000000000 */
[----:B------:R-:W-:Y:S01]  /*1f160*/  IMAD.MOV.U32 R9, RZ, RZ, R11 ;  /* 0x000000ffff097224 */ /* 0x000fe200078e000b */
[----:B------:R-:W-:Y:S02]  /*1f170*/  R2UR UR6, R8 ;  /* 0x00000000080672ca */ /* 0x000fe400000e0000 */
[----:B------:R-:W-:Y:S02]  /*1f180*/  R2UR UR4, R14 ;  /* 0x000000000e0472ca */ /* 0x000fe400000e0000 */
[----:B------:R-:W-:Y:S02]  /*1f190*/  R2UR UR7, R9 ;  /* 0x00000000090772ca */ /* 0x000fe400000e0000 */
[----:B------:R-:W-:-:S02]  /*1f1a0*/  R2UR UR5, R15 ;  /* 0x000000000f0572ca */ /* 0x000fc400000e0000 */
[----:B------:R-:W-:Y:S01]  /*1f1b0*/  LOP3.LUT R16, R16, 0x1, RZ, 0xfc, !PT ;  /* 0x0000000110107812 */ /* 0x000fe200078efcff */
[----:B------:R-:W-:Y:S02]  /*1f1c0*/  WARPGROUP.DEPBAR.LE gsb0, 0x0 ;  /* 0x00008000000079c5 */ /* 0x000fe40000010000 */
[----:B------:R-:W-:-:S08]  /*1f1d0*/  WARPGROUP.ARRIVE ;  /* 0x00000000000079c5 */ /* 0x000fd00000000000 */
[----:B------:R-:W-:Y:S01]  /*1f1e0*/  HGMMA.64x96x16.F32.BF16 R24, gdesc[UR4], R24, gsb0 ;  /* 0x01600000041879f0 */ /* 0x000fe20008001818 */
[----:B------:R-:W-:Y:S01]  /*1f1f0*/  ISETP.NE.AND P1, PT, R16, 0x3, PT ;  /* 0x000000031000780c */ /* 0x000fe20003f25270 */
[----:B------:R-:W-:Y:S01]  /*1f200*/  BSSY B0, `(.L_x_12815) ;  /* 0x0000004000007945 */ /* 0x000fe20003800000 */
[----:B------:R-:W-:-:S11]  /*1f210*/  WARPGROUP.DEPBAR.LE gsb0, 0x0 ;  /* 0x00008000000079c5 */ /* 0x000fd60000010000 */
[----:B-1----:R-:W-:Y:S05]  /*1f220*/  @!P1 BRA `(.L_x_12816) ;  /* 0x0000000000049947 */ /* 0x002fea0003800000 */
[----:B------:R-:W-:Y:S01]  /*1f230*/  BPT.TRAP 0x1 ;  /* 0x000000040000795c */ /* 0x000fe20000300000 */
.L_x_12816:
[----:B------:R-:W-:Y:S05]  /*1f240*/  BSYNC B0 ;  /* 0x0000000000007941 */ /* 0x000fea0003800000 */
.L_x_12815:
        /* <DEDUP_REMOVED lines=10> */
.L_x_12818:
[----:B------:R-:W-:Y:S05]  /*1f2f0*/  BSYNC B0 ;  /* 0x0000000000007941 */ /* 0x000fea0003800000 */
.L_x_12817:
[----:B------:R-:W-:Y:S04]  /*1f300*/  BSSY B0, `(.L_x_12819) ;  /* 0x0000006000007945 */ /* 0x000fe80003800000 */
[----:B--2---:R-:W-:Y:S05]  /*1f310*/  @P0 BRA `(.L_x_12820) ;  /* 0x0000000000100947 */ /* 0x004fea0003800000 */
[----:B-----5:R-:W-:Y:S01]  /*1f320*/  IMAD R6, R6, 0x8, R8 ;  /* 0x0000000806067824 */ /* 0x020fe200078e0208 */
[----:B------:R-:W-:-:S04]  /*1f330*/  SHF.L.U32 R7, R7, 0x1f, RZ ;  /* 0x0000001f07077819 */ /* 0x000fc800000006ff */
[----:B------:R-:W2:Y:S02]  /*1f340*/  SYNCS.PHASECHK.TRANS64.TRYWAIT P0, [R6+URZ], R7 ;  /* 0x00000007060075a7 */ /* 0x000ea4000800017f */
[----:B--2---:R-:W-:Y:S05]  /*1f350*/  @!P0 BRA `(.L_x_12821) ;  /* 0x0000018000808947 */ /* 0x004fea0003800000 */
.L_x_12820:
[----:B------:R-:W-:Y:S05]  /*1f360*/  BSYNC B0 ;  /* 0x0000000000007941 */ /* 0x000fea0003800000 */
.L_x_12819:
[----:B------:R-:W3:Y:S04]  /*1f370*/  LD.E R17, desc[UR42][R2.64] ;  /* 0x0000002a02117980 */ /* 0x000ee8000c101900 */
[----:B--2--5:R-:W3:Y:S04]  /*1f380*/  LDL.64 R6, [R1+0x118] ;  /* 0x0001180001067983 */ /* 0x024ee80000100a00 */
[----:B-1----:R-:W2:Y:S04]  /*1f390*/  LDL R5, [R1+0x90] ;  /* 0x0000900001057983 */ /* 0x002ea80000100800 */
[----:B------:R-:W4:Y:S04]  /*1f3a0*/  LDL.64 R8, [R1+0x110] ;  /* 0x0001100001087983 */ /* 0x000f280000100a00 */
[----:B------:R-:W4:Y:S04]  /*1f3b0*/  LDL.64 R10, [R1+0x110] ;  /* 0x00011000010a7983 */ /* 0x000f280000100a00 */
[----:B------:R-:W4:Y:S04]  /*1f3c0*/  LDL.64 R12, [R1+0x110] ;  /* 0x00011000010c7983 */ /* 0x000f280000100a00 */
[----:B------:R-:W4:Y:S01]  /*1f3d0*/  LDL.64 R14, [R1+0x110] ;  /* 0x00011000010e7983 */ /* 0x000f220000100a00 */
[----:B------:R-:W-:Y:S05]  /*1f3e0*/  WARPSYNC.ALL ;  /* 0x0000000000007948 */ /* 0x000fea0003800000 */
[----:B------:R-:W-:Y:S01]  /*1f3f0*/  WARPGROUP.ARRIVE ;  /* 0x00000000000079c5 */ /* 0x000fe20000000000 */
[----:B---3--:R-:W-:Y:S01]  /*1f400*/  IMAD R6, R17, 0xc00, R6 ;  /* 0x00000c0011067824 */ /* 0x008fe200078e0206 */
[----:B------:R-:W-:Y:S01]  /*1f410*/  R2UR UR7, R7 ;  /* 0x00000000070772ca */ /* 0x000fe200000e0000 */
[----:B------:R-:W3:Y:S01]  /*1f420*/  LDL.64 R16, [R1+0x110] ;  /* 0x0001100001107983 */ /* 0x000ee20000100a00 */
[----:B--2---:R-:W-:-:S02]  /*1f430*/  ISETP.NE.U32.AND P0, PT, R5, RZ, PT ;  /* 0x000000ff0500720c */ /* 0x004fc40003f05070 */
        /* <DEDUP_REMOVED lines=143> */
[----:B----4-:R-:W-:-:S02]  /*1fd30*/  VIADD R12, R12, 0xc04 ;  /* 0x00000c040c0c7836 */ /* 0x010fc40000000000 */
        /* <DEDUP_REMOVED lines=49> */
[----:B------:R-:W4:Y:S04]  /*20050*/  LDL.64 R74, [R1+0x160] ;  /* 0x00016000014a7983 */ /* 0x000f280000100a00 */
[----:B--2---:R-:W2:Y:S04]  /*20060*/  LDL R5, [R1+0x13c] ;  /* 0x00013c0001057983 */ /* 0x004ea80000100800 */
[----:B------:R-:W4:Y:S04]  /*20070*/  LDL R76, [R1+0x168] ;  /* 0x00016800014c7983 */ /* 0x000f280000100800 */
[----:B------:R-:W4:Y:S04]  /*20080*/  LDL.128 R12, [R1+0x150] ;  /* 0x00015000010c7983 */ /* 0x000f280000100c00 */
[----:B------:R-:W4:Y:S01]  /*20090*/  LDL.128 R8, [R1+0x140] ;  /* 0x0001400001087983 */ /* 0x000f220000100c00 */
        /* <DEDUP_REMOVED lines=30> */
[----:B------:R-:W-:Y:S02]  /*20280*/  @P1 SHF.R.U32.HI R6, RZ, R76, R75 ;  /* 0x0000004cff061219 */ /* 0x000fe4000001164b */
[----:B------:R-:W-:Y:S01]  /*20290*/  LOP3.LUT R5, R20, 0x7ffffffc, RZ, 0xc0, !PT ;  /* 0x7ffffffc14057812 */ /* 0x000fe200078ec0ff */
[----:B------:R-:W-:Y:S02]  /*202a0*/  IMAD.MOV.U32 R7, RZ, RZ, -0x60 ;  /* 0xffffffa0ff077424 */ /* 0x000fe400078e00ff */
[----:B------:R-:W2:Y:S02]  /*202b0*/  SHFL.IDX PT, R72, R6, RZ, 0x1c1f ;  /* 0x001c1fff06487589 */ /* 0x000ea400000e0000 */
[----:B------:R-:W-:Y:S02]  /*202c0*/  IMAD.IADD R5, R16, 0x1, -R5 ;  /* 0x0000000110057824 */ /* 0x000fe400078e0a05 */
[----:B------:R-:W-:Y:S01]  /*202d0*/  IMAD R16, R0, R7, 0x1 ;  /* 0x0000000100107424 */ /* 0x000fe200078e0207 */
[----:B------:R-:W-:-:S03]  /*202e0*/  ISETP.GE.AND P2, PT, R13, 0x1, PT ;  /* 0x000000010d00780c */ /* 0x000fc60003f46270 */
[----:B------:R-:W-:Y:S01]  /*202f0*/  IMAD R5, R5, -0x2, R16 ;  /* 0xfffffffe05057824 */ /* 0x000fe200078e0210 */
[----:B------:R-:W-:-:S04]  /*20300*/  LOP3.LUT R7, RZ, R10, RZ, 0x33, !PT ;  /* 0x0000000aff077212 */ /* 0x000fc800078e33ff */
[----:B------:R-:W-:Y:S01]  /*20310*/  IADD3 R16, -R8, R5, R9 ;  /* 0x0000000508107210 */ /* 0x000fe20007ffe109 */
[----:B------:R-:W-:-:S04]  /*20320*/  VIADD R86, R5, 0xffffffff ;  /* 0xffffffff05567836 */ /* 0x000fc80000000000 */
[C---:B------:R-:W-:Y:S02]  /*20330*/  IMAD.IADD R11, R16.reuse, 0x1, R11 ;  /* 0x00000001100b7824 */ /* 0x040fe400078e020b */
[----:B------:R-:W-:Y:S02]  /*20340*/  IMAD.IADD R17, R16, 0x1, R7 ;  /* 0x0000000110117824 */ /* 0x000fe400078e0207 */
[----:B------:R-:W-:Y:S02]  /*20350*/  IMAD R21, R0, -0x60, R12 ;  /* 0xffffffa000157824 */ /* 0x000fe400078e020c */
[--C-:B--2---:R-:W-:Y:S02]  /*20360*/  IMAD.IADD R10, R11, 0x1, R72.reuse ;  /* 0x000000010b0a7824 */ /* 0x104fe400078e0248 */
        /* <DEDUP_REMOVED lines=12> */
.L_x_12825:
[----:B------:R-:W-:-:S13]  /*20430*/  ISETP.NE.AND P1, PT, R13, 0x1, PT ;  /* 0x000000010d00780c */ /* 0x000fda0003f25270 */
[----:B------:R-:W-:-:S05]  /*20440*/  @P1 IMAD.HI.U32 R12, R7, R14, RZ ;  /* 0x0000000e070c1227 */ /* 0x000fca00078e00ff */
[----:B------:R-:W-:-:S07]  /*20450*/  @P1 SHF.R.U32.HI R7, RZ, R15, R12 ;  /* 0x0000000fff071219 */ /* 0x000fce000001160c */
.L_x_12826:
[----:B------:R-:W-:Y:S05]  /*20460*/  BSYNC B1 ;  /* 0x0000000000017941 */ /* 0x000fea0003800000 */
.L_x_12824:
[----:B------:R-:W-:-:S05]  /*20470*/  IMAD R12, R7, R13, R86 ;  /* 0x0000000d070c7224 */ /* 0x000fca00078e0256 */
[----:B------:R-:W-:Y:S02]  /*20480*/  VIMNMX R5, R5, R12, !PT ;  /* 0x0000000c05057248 */ /* 0x000fe40007fe0100 */
[----:B------:R-:W-:-:S07]  /*20490*/  VIADDMNMX R10, R12, R13, R10, PT ;  /* 0x0000000d0c0a7246 */ /* 0x000fce000380010a */
.L_x_12823:
[----:B------:R-:W-:Y:S05]  /*204a0*/  BSYNC B0 ;  /* 0x0000000000007941 */ /* 0x000fea0003800000 */
.L_x_12822:
[C---:B------:R-:W-:Y:S01]  /*204b0*/  ISETP.GE.AND P1, PT, R21.reuse, 0x9, PT ;  /* 0x000000091500780c */ /* 0x040fe20003f26270 */
[----:B------:R-:W1:Y:S01]  /*204c0*/  SHFL.IDX PT, R6, R6, 0x1, 0x1c1f ;  /* 0x003c1f0006067f89 */ /* 0x000e6200000e0000 */
        /* <DEDUP_REMOVED lines=13> */
[----:B-1----:R-:W-:Y:S01]  /*205a0*/  IMAD.IADD R7, R17, 0x1, R6 ;  /* 0x0000000111077824 */ /* 0x002fe200078e0206 */
        /* <DEDUP_REMOVED lines=115> */
.L_x_12830:
[----:B------:R-:W-:-:S13]  /*20ce0*/  ISETP.NE.AND P6, PT, R13, 0x1, PT ;  /* 0x000000010d00780c */ /* 0x000fda0003fc5270 */
[----:B------:R-:W-:-:S05]  /*20cf0*/  @P6 IMAD.HI.U32 R14, R8, R14, RZ ;  /* 0x0000000e080e6227 */ /* 0x000fca00078e00ff */
[----:B------:R-:W-:-:S07]  /*20d00*/  @P6 SHF.R.U32.HI R8, RZ, R15, R14 ;  /* 0x0000000fff086219 */ /* 0x000fce000001160e */
.L_x_12831:
[----:B------:R-:W-:Y:S05]  /*20d10*/  BSYNC B1 ;  /* 0x0000000000017941 */ /* 0x000fea0003800000 */
.L_x_12829:
[----:B------:R-:W-:-:S05]  /*20d20*/  IMAD R8, R8, R13, R86 ;  /* 0x0000000d08087224 */ /* 0x000fca00078e0256 */
[----:B------:R-:W-:Y:S02]  /*20d30*/  VIADDMNMX R10, R8, R13, R10, PT ;  /* 0x0000000d080a7246 */ /* 0x000fe4000380010a */
[----:B------:R-:W-:-:S07]  /*20d40*/  VIMNMX R7, R7, R8, !PT ;  /* 0x0000000807077248 */ /* 0x000fce0007fe0100 */
.L_x_12828:
[----:B------:R-:W-:Y:S05]  /*20d50*/  BSYNC B0 ;  /* 0x0000000000007941 */ /* 0x000fea0003800000 */
.L_x_12827:
        /* <DEDUP_REMOVED lines=77> */
[----:B------:R-:W-:Y:S02]  /*21230*/  FMNMX.FTZ R6, R26, R15, !PT ;  /* 0x0000000f1a067209 */ /* 0x000fe40007810000 */
[----:B------:R-:W-:Y:S02]  /*21240*/  FMNMX.FTZ R5, R168, R5, !PT ;  /* 0x00000005a8057209 */ /* 0x000fe40007810000 */
[----:B------:R-:W-:-:S02]  /*21250*/  ISETP.LT.OR P5, PT, R10, 0x49, P5 ;  /* 0x000000490a00780c */ /* 0x000fc40002fa1670 */
[----:B------:R-:W-:Y:S02]  /*21260*/  FMNMX.FTZ R5, R170, R5, !PT ;  /* 0x00000005aa057209 */ /* 0x000fe40007810000 */
[----:B------:R-:W-:Y:S02]  /*21270*/  FSEL R62, R62, -INF , !P5 ;  /* 0xff8000003e3e7808 */ /* 0x000fe40006800000 */
[----:B------:R-:W-:Y:S02]  /*21280*/  FMNMX.FTZ R5, R212, R5, !PT ;  /* 0x00000005d4057209 */ /* 0x000fe40007810000 */
[----:B------:R-:W-:Y:S02]  /*21290*/  ISETP.GT.AND P2, PT, R7, 0x50, !P2 ;  /* 0x000000500700780c */ /* 0x000fe40005744270 */
[----:B------:R-:W-:Y:S02]  /*212a0*/  FMNMX.FTZ R5, R84, R5, !PT ;  /* 0x0000000554057209 */ /* 0x000fe40007810000 */
[----:B------:R-:W-:-:S02]  /*212b0*/  ISETP.LT.OR P1, PT, R10, 0x4a, P1 ;  /* 0x0000004a0a00780c */ /* 0x000fc40000f21670 */
        /* <DEDUP_REMOVED lines=40> */
[----:B------:R-:W-:Y:S01]  /*21540*/  ISETP.LT.OR P2, PT, R10, 0x51, P2 ;  /* 0x000000510a00780c */ /* 0x000fe20001741670 */
[----:B------:R-:W1:Y:S01]  /*21550*/  SHFL.BFLY PT, R12, R11, 0x1, 0x1f ;  /* 0x0c201f000b0c7f89 */ /* 0x000e6200000e0000 */
        /* <DEDUP_REMOVED lines=17> */
[----:B------:R-:W2:Y:S04]  /*21670*/  LDL.64 R6, [R1+0x440] ;  /* 0x0004400001067983 */ /* 0x000ea80000100a00 */
[----:B------:R-:W-:Y:S04]  /*21680*/  STL.64 [R1+0x430], R8 ;  /* 0x0004300801007387 */ /* 0x000fe80000100a00 */
[----:B------:R-:W4:Y:S04]  /*21690*/  LDL R11, [R1+0x434] ;  /* 0x00043400010b7983 */ /* 0x000f280000100800 */
[----:B------:R-:W-:Y:S04]  /*216a0*/  STL [R1+0x430], R10 ;  /* 0x0004300a01007387 */ /* 0x000fe80000100800 */
[----:B------:R-:W3:Y:S04]  /*216b0*/  LDL R12, [R1+0x430] ;  /* 0x00043000010c7983 */ /* 0x000ee80000100800 */
[----:B----4-:R-:W1:Y:S02]  /*216c0*/  SHFL.BFLY PT, R8, R11, 0x2, 0x1f ;  /* 0x0c401f000b087f89 */ /* 0x010e6400000e0000 */
[----:B-1----:R-:W-:-:S05]  /*216d0*/  FMNMX.FTZ R8, R8, R11, !PT ;  /* 0x0000000b08087209 */ /* 0x002fca0007810000 */
[----:B------:R-:W1:Y:S01]  /*216e0*/  SHFL.BFLY PT, R9, R8, 0x1, 0x1f ;  /* 0x0c201f0008097f89 */ /* 0x000e6200000e0000 */
[----:B---3--:R-:W-:Y:S01]  /*216f0*/  FMUL.FTZ R5, R44, R12 ;  /* 0x0000000c2c057220 */ /* 0x008fe20000410000 */
[----:B------:R-:W-:-:S04]  /*21700*/  FSETP.NEU.FTZ.AND P1, PT, R12, -INF , PT ;  /* 0xff8000000c00780b */ /* 0x000fc80003f3d000 */
[----:B------:R-:W-:Y:S02]  /*21710*/  FSEL R5, R5, RZ, P1 ;  /* 0x000000ff05057208 */ /* 0x000fe40000800000 */
[----:B------:R-:W-:-:S03]  /*21720*/  FSEL R11, R12, RZ, P1 ;  /* 0x000000ff0c0b7208 */ /* 0x000fc60000800000 */
        /* <DEDUP_REMOVED lines=10> */
[----:B-1----:R-:W-:Y:S01]  /*217d0*/  FMNMX.FTZ R8, R8, R9, !PT ;  /* 0x0000000908087209 */ /* 0x002fe20007810000 */
        /* <DEDUP_REMOVED lines=14> */
[C---:B------:R-:W-:Y:S01]  /*218c0*/  FSETP.NEU.FTZ.AND P1, PT, R8.reuse, -INF , PT ;  /* 0xff8000000800780b */ /* 0x040fe20003f3d000 */
[----:B------:R-:W-:-:S03]  /*218d0*/  FMUL.FTZ R5, R8, R44 ;  /* 0x0000002c08057220 */ /* 0x000fc60000410000 */
[----:B------:R-:W-:Y:S02]  /*218e0*/  FSEL R10, R8, RZ, P1 ;  /* 0x000000ff080a7208 */ /* 0x000fe40000800000 */
[----:B------:R-:W-:Y:S01]  /*218f0*/  FSEL R9, R5, RZ, P1 ;  /* 0x000000ff05097208 */ /* 0x000fe20000800000 */
[----:B------:R-:W-:Y:S02]  /*21900*/  FADD.FTZ R11, R14, -R11 ;  /* 0x8000000b0e0b7221 */ /* 0x000fe40000010000 */
[----:B------:R-:W-:Y:S02]  /*21910*/  FADD.FTZ R15, R15, -R10 ;  /* 0x8000000a0f0f7221 */ /* 0x000fe40000010000 */
[-CC-:B------:R-:W-:Y:S01]  /*21920*/  FFMA.FTZ R169, R26, R44.reuse, -R9.reuse ;  /* 0x0000002c1aa97223 */ /* 0x180fe20000010809 */
[-C--:B------:R-:W-:Y:S01]  /*21930*/  FMUL.FTZ R11, R11, R44.reuse ;  /* 0x0000002c0b0b7220 */ /* 0x080fe20000410000 */
[----:B------:R-:W-:Y:S01]  /*21940*/  FMUL.FTZ R15, R44, R15 ;  /* 0x0000000f2c0f7220 */ /* 0x000fe20000410000 */
[-CC-:B------:R-:W-:Y:S01]  /*21950*/  FFMA.FTZ R13, R27, R44.reuse, -R9.reuse ;  /* 0x0000002c1b0d7223 */ /* 0x180fe20000010809 */
[----:B------:R-:W-:Y:S01]  /*21960*/  MUFU.EX2 R25, R25 ;  /* 0x0000001900197308 */ /* 0x000fe20000000800 */
[----:B------:R-:W-:-:S07]  /*21970*/  FFMA.FTZ R171, R30, R44, -R9 ;  /* 0x0000002c1eab7223 */ /* 0x000fce0000010809 */
[----:B------:R-:W2:Y:S01]  /*21980*/  MUFU.EX2 R28, R11 ;  /* 0x0000000b001c7308 */ /* 0x000ea20000000800 */
[----:B------:R-:W-:-:S07]  /*21990*/  FFMA.FTZ R12, R31, R44, -R9 ;  /* 0x0000002c1f0c7223 */ /* 0x000fce0000010809 */
[----:B------:R-:W-:Y:S08]  /*219a0*/  MUFU.EX2 R169, R169 ;  /* 0x000000a900a97308 */ /* 0x000ff00000000800 */
[----:B------:R-:W1:Y:S01]  /*219b0*/  MUFU.EX2 R26, R15 ;  /* 0x0000000f001a7308 */ /* 0x000e620000000800 */
[----:B------:R-:W-:-:S07]  /*219c0*/  FFMA.FTZ R206, R34, R44, -R9 ;  /* 0x0000002c22ce7223 */ /* 0x000fce0000010809 */
[----:B------:R-:W3:Y:S08]  /*219d0*/  MUFU.EX2 R168, R168 ;  /* 0x000000a800a87308 */ /* 0x000ef00000000800 */
[----:B------:R-:W4:Y:S01]  /*219e0*/  MUFU.EX2 R13, R13 ;  /* 0x0000000d000d7308 */ /* 0x000f220000000800 */
[----:B------:R-:W-:-:S07]  /*219f0*/  FFMA.FTZ R207, R35, R44, -R9 ;  /* 0x0000002c23cf7223 */ /* 0x000fce0000010809 */
[----:B------:R-:W5:Y:S08]  /*21a00*/  MUFU.EX2 R170, R170 ;  /* 0x000000aa00aa7308 */ /* 0x000f700000000800 */
[----:B------:R-:W0:Y:S01]  /*21a10*/  MUFU.EX2 R171, R171 ;  /* 0x000000ab00ab7308 */ /* 0x000e220000000800 */
[----:B--2---:R-:W-:Y:S01]  /*21a20*/  FFMA.FTZ R5, R28, R6, R25 ;  /* 0x000000061c057223 */ /* 0x004fe20000010019 */
[----:B-1----:R-:W-:-:S06]  /*21a30*/  FFMA.FTZ R6, R7, R26, R169 ;  /* 0x0000001a07067223 */ /* 0x002fcc00000100a9 */
        /* <DEDUP_REMOVED lines=8> */
[----:B-----5:R-:W-:Y:S01]  /*21ac0*/  FADD.FTZ R5, R170, R5 ;  /* 0x00000005aa057221 */ /* 0x020fe20000010000 */
        /* <DEDUP_REMOVED lines=81> */
[----:B------:R-:W1:Y:S08]  /*21fe0*/  MUFU.EX2 R177, R177 ;  /* 0x000000b100b17308 */ /* 0x000e700000000800 */
        /* <DEDUP_REMOVED lines=10> */
[----:B--2---:R-:W-:-:S03]  /*22090*/  FADD.FTZ R10, R16, R7 ;  /* 0x00000007100a7221 */ /* 0x004fc60000010000 */
[----:B---3--:R-:W-:Y:S01]  /*220a0*/  FADD.FTZ R7, R17, R6 ;  /* 0x0000000611077221 */ /* 0x008fe20000010000 */
[----:B----4-:R-:W-:-:S03]  /*220b0*/  FADD.FTZ R11, R5, R10 ;  /* 0x0000000a050b7221 */ /* 0x010fc60000010000 */
[----:B0-----:R-:W-:Y:S01]  /*220c0*/  FADD.FTZ R10, R20, R7 ;  /* 0x00000007140a7221 */ /* 0x001fe20000010000 */
[----:B------:R-:W-:Y:S01]  /*220d0*/  STL [R1+0x434], R8 ;  /* 0x0004340801007387 */ /* 0x000fe20000100800 */
[----:B-----5:R-:W-:-:S05]  /*220e0*/  FADD.FTZ R11, R14, R11 ;  /* 0x0000000b0e0b7221 */ /* 0x020fca0000010000 */
[----:B------:R-:W-:Y:S04]  /*220f0*/  STL.64 [R1+0x440], R10 ;  /* 0x0004400a01007387 */ /* 0x000fe80000100a00 */
        /* <DEDUP_REMOVED lines=11> */
[----:B0-----:R-:W2:Y:S04]  /*221b0*/  LD.E R9, desc[UR42][R18.64+0x260] ;  /* 0x0002602a12097980 */ /* 0x001ea8000c101900 */
        /* <DEDUP_REMOVED lines=61> */
[----:B------:R-:W-:-:S06]  /*22590*/  ULOP3.LUT UR5, UR4, 0x8, URZ, 0xfc, !UPT ;  /* 0x0000000804057892 */ /* 0x000fcc000f8efc3f */
[----:B------:R-:W-:Y:S02]  /*225a0*/  IMAD.U32 R8, RZ, RZ, UR5 ;  /* 0x00000005ff087e24 */ /* 0x000fe4000f8e00ff */
[C---:B--2---:R-:W-:Y:S01]  /*225b0*/  FMUL.FTZ R9, R28.reuse, R9 ;  /* 0x000000091c097220 */ /* 0x044fe20000410000 */
[----:B---3--:R-:W-:-:S04]  /*225c0*/  FMUL.FTZ R145, R28, R145 ;  /* 0x000000911c917220 */ /* 0x008fc80000410000 */
[----:B------:R0:W-:Y:S01]  /*225d0*/  ST.E desc[UR42][R18.64+0x260], R9 ;  /* 0x0002600912007985 */ /* 0x0001e2000c10192a */
[C---:B----4-:R-:W-:Y:S01]  /*225e0*/  FMUL.FTZ R11, R28.reuse, R11 ;  /* 0x0000000b1c0b7220 */ /* 0x050fe20000410000 */
[C---:B-----5:R-:W-:Y:S01]  /*225f0*/  FMUL.FTZ R29, R28.reuse, R29 ;  /* 0x0000001d1c1d7220 */ /* 0x060fe20000410000 */
[C---:B------:R-:W-:Y:S01]  /*22600*/  FMUL.FTZ R31, R28.reuse, R31 ;  /* 0x0000001f1c1f7220 */ /* 0x040fe20000410000 */
[----:B0-----:R-:W-:Y:S02]  /*22610*/  IMAD.U32 R9, RZ, RZ, UR7 ;  /* 0x00000007ff097e24 */ /* 0x001fe4000f8e00ff */
        /* <DEDUP_REMOVED lines=118> */
[----:B0-----:R-:W1:Y:S01]  /*22d80*/  LD.E R11, desc[UR42][R8.64] ;  /* 0x0000002a080b7980 */ /* 0x001e62000c101900 */
[----:B------:R-:W-:-:S06]  /*22d90*/  ULOP3.LUT UR6, UR4, 0xc, URZ, 0xfc, !UPT ;  /* 0x0000000c04067892 */ /* 0x000fcc000f8efc3f */
[----:B------:R-:W-:Y:S02]  /*22da0*/  IMAD.U32 R10, RZ, RZ, UR6 ;  /* 0x00000006ff0a7e24 */ /* 0x000fe4000f8e00ff */
[----:B-1----:R-:W-:Y:S01]  /*22db0*/  FMUL.FTZ R27, R26, R11 ;  /* 0x0000000b1a1b7220 */ /* 0x002fe20000410000 */
[----:B------:R-:W-:-:S04]  /*22dc0*/  IMAD.U32 R11, RZ, RZ, UR7 ;  /* 0x00000007ff0b7e24 */ /* 0x000fc8000f8e00ff */
[----:B------:R0:W-:Y:S04]  /*22dd0*/  ST.E desc[UR42][R8.64], R27 ;  /* 0x0000001b08007985 */ /* 0x0001e8000c10192a */
[----:B------:R-:W2:Y:S01]  /*22de0*/  LD.E R11, desc[UR42][R10.64] ;  /* 0x0000002a0a0b7980 */ /* 0x000ea2000c101900 */
[----:B------:R-:W-:Y:S02]  /*22df0*/  IMAD.U32 R28, RZ, RZ, UR6 ;  /* 0x00000006ff1c7e24 */ /* 0x000fe4000f8e00ff */
[----:B------:R-:W-:Y:S02]  /*22e00*/  IMAD.U32 R29, RZ, RZ, UR7 ;  /* 0x00000007ff1d7e24 */ /* 0x000fe4000f8e00ff */
        /* <DEDUP_REMOVED lines=8> */
[----:B0-----:R-:W5:Y:S04]  /*22e90*/  LD.E R27, desc[UR42][R18.64+0x25c] ;  /* 0x00025c2a121b7980 */ /* 0x001f68000c101900 */
        /* <DEDUP_REMOVED lines=180> */
[----:B0-----:R-:W5:Y:S04]  /*239e0*/  LD.E R33, desc[UR42][R18.64+0x220] ;  /* 0x0002202a12217980 */ /* 0x001f68000c101900 */
[----:B-1----:R-:W4:Y:S04]  /*239f0*/  LD.E R27, desc[UR42][R2.64] ;  /* 0x0000002a021b7980 */ /* 0x002f28000c101900 */
[----:B--2---:R-:W2:Y:S04]  /*23a00*/  LD.E.64 R10, desc[UR42][R18.64+0xa8] ;  /* 0x0000a82a120a7980 */ /* 0x004ea8000c101b00 */
[----:B-----5:R0:W-:Y:S04]  /*23a10*/  ST.E desc[UR42][R18.64+0x220], R33 ;  /* 0x0002202112007985 */ /* 0x0201e8000c10192a */
[----:B------:R-:W5:Y:S01]  /*23a20*/  LD.E R35, desc[UR42][R6.64] ;  /* 0x0000002a06237980 */ /* 0x000f62000c101900 */
[----:B---3--:R-:W-:-:S03]  /*23a30*/  IMAD.U32 R29, RZ, RZ, UR7 ;  /* 0x00000007ff1d7e24 */ /* 0x008fc6000f8e00ff */
[----:B-----5:R1:W-:Y:S04]  /*23a40*/  ST.E desc[UR42][R6.64], R35 ;  /* 0x0000002306007985 */ /* 0x0203e8000c10192a */
[----:B------:R-:W3:Y:S01]  /*23a50*/  LD.E R37, desc[UR42][R8.64] ;  /* 0x0000002a08257980 */ /* 0x000ee2000c101900 */
[----:B------:R-:W-:Y:S02]  /*23a60*/  IMAD.U32 R30, RZ, RZ, UR6 ;  /* 0x00000006ff1e7e24 */ /* 0x000fe4000f8e00ff */
[----:B----4-:R-:W-:Y:S01]  /*23a70*/  IMAD.U32 R31, RZ, RZ, UR7 ;  /* 0x00000007ff1f7e24 */ /* 0x010fe2000f8e00ff */
[----:B---3--:R3:W-:Y:S04]  /*23a80*/  ST.E desc[UR42][R8.64], R37 ;  /* 0x0000002508007985 */ /* 0x0087e8000c10192a */
[----:B------:R-:W4:Y:S04]  /*23a90*/  LD.E R29, desc[UR42][R28.64] ;  /* 0x0000002a1c1d7980 */ /* 0x000f28000c101900 */
[----:B----4-:R4:W-:Y:S04]  /*23aa0*/  ST.E desc[UR42][R30.64], R29 ;  /* 0x0000001d1e007985 */ /* 0x0109e8000c10192a */
[----:B------:R-:W5:Y:S04]  /*23ab0*/  LD.E R39, desc[UR42][R18.64+0x230] ;  /* 0x0002302a12277980 */ /* 0x000f68000c101900 */
[----:B0-----:R-:W2:Y:S04]  /*23ac0*/  LD.E R33, desc[UR42][R18.64+0x234] ;  /* 0x0002342a12217980 */ /* 0x001ea8000c101900 */
[----:B------:R-:W2:Y:S04]  /*23ad0*/  LD.E R41, desc[UR42][R18.64+0x238] ;  /* 0x0002382a12297980 */ /* 0x000ea8000c101900 */
[----:B------:R-:W2:Y:S04]  /*23ae0*/  LD.E R43, desc[UR42][R18.64+0x23c] ;  /* 0x00023c2a122b7980 */ /* 0x000ea8000c101900 */
[----:B-1----:R-:W2:Y:S04]  /*23af0*/  LD.E R35, desc[UR42][R18.64+0x240] ;  /* 0x0002402a12237980 */ /* 0x002ea8000c101900 */
[----:B------:R-:W2:Y:S04]  /*23b00*/  LD.E R45, desc[UR42][R18.64+0x244] ;  /* 0x0002442a122d7980 */ /* 0x000ea8000c101900 */
[----:B------:R-:W2:Y:S04]  /*23b10*/  LD.E R47, desc[UR42][R18.64+0x248] ;  /* 0x0002482a122f7980 */ /* 0x000ea8000c101900 */
[----:B---3--:R-:W3:Y:S04]  /*23b20*/  LD.E R37, desc[UR42][R18.64+0x24c] ;  /* 0x00024c2a12257980 */ /* 0x008ee8000c101900 */
[----:B------:R-:W3:Y:S04]  /*23b30*/  LD.E R49, desc[UR42][R18.64+0x250] ;  /* 0x0002502a12317980 */ /* 0x000ee8000c101900 */
[----:B------:R-:W3:Y:S04]  /*23b40*/  LD.E R51, desc[UR42][R18.64+0x254] ;  /* 0x0002542a12337980 */ /* 0x000ee8000c101900 */
        /* <DEDUP_REMOVED lines=114> */
[----:B-----5:R-:W-:Y:S04]  /*24270*/  ST.E desc[UR42][R18.64+0x230], R39 ;  /* 0x0002302712007985 */ /* 0x020fe8000c10192a */
[----:B--2---:R-:W-:Y:S04]  /*24280*/  ST.E desc[UR42][R18.64+0x234], R33 ;  /* 0x0002342112007985 */ /* 0x004fe8000c10192a */
[----:B------:R-:W-:Y:S04]  /*24290*/  ST.E desc[UR42][R18.64+0x238], R41 ;  /* 0x0002382912007985 */ /* 0x000fe8000c10192a */
[----:B------:R-:W-:Y:S04]  /*242a0*/  ST.E desc[UR42][R18.64+0x23c], R43 ;  /* 0x00023c2b12007985 */ /* 0x000fe8000c10192a */
[----:B------:R-:W-:Y:S04]  /*242b0*/  ST.E desc[UR42][R18.64+0x240], R35 ;  /* 0x0002402312007985 */ /* 0x000fe8000c10192a */
[----:B------:R-:W-:Y:S04]  /*242c0*/  ST.E desc[UR42][R18.64+0x244], R45 ;  /* 0x0002442d12007985 */ /* 0x000fe8000c10192a */
[----:B------:R-:W-:Y:S04]  /*242d0*/  ST.E desc[UR42][R18.64+0x248], R47 ;  /* 0x0002482f12007985 */ /* 0x000fe8000c10192a */
[----:B---3--:R-:W-:Y:S04]  /*242e0*/  ST.E desc[UR42][R18.64+0x24c], R37 ;  /* 0x00024c2512007985 */ /* 0x008fe8000c10192a */
        /* <DEDUP_REMOVED lines=117> */
[----:B------:R-:W-:-:S02]  /*24a40*/  IMAD R10, R27, 0xc00, R10 ;  /* 0x00000c001b0a7824 */ /* 0x000fc400078e020a */
[----:B------:R-:W-:Y:S01]  /*24a50*/  IMAD.U32 R27, RZ, RZ, UR7 ;  /* 0x00000007ff1b7e24 */ /* 0x000fe2000f8e00ff */
[----:B------:R-:W-:Y:S01]  /*24a60*/  F2FP.BF16.F32.PACK_AB R168, R168, R25 ;  /* 0x00000019a8a8723e */ /* 0x000fe200000010ff */
[----:B-1----:R-:W-:Y:S01]  /*24a70*/  IMAD.U32 R26, RZ, RZ, UR6 ;  /* 0x00000006ff1a7e24 */ /* 0x002fe2000f8e00ff */
[----:B--2---:R-:W2:Y:S04]  /*24a80*/  LD.E R28, desc[UR42][R18.64+0x230] ;  /* 0x0002302a121c7980 */ /* 0x004ea8000c101900 */
[----:B------:R-:W2:Y:S04]  /*24a90*/  LD.E R27, desc[UR42][R26.64] ;  /* 0x0000002a1a1b7980 */ /* 0x000ea8000c101900 */
        /* <DEDUP_REMOVED lines=130> */
[----:B------:R-:W-:Y:S02]  /*252c0*/  F2FP.BF16.F32.PACK_AB R169, R13, R169 ;  /* 0x000000a90da9723e */ /* 0x000fe400000010ff */
[----:B------:R-:W-:Y:S01]  /*252d0*/  F2FP.BF16.F32.PACK_AB R171, R12, R171 ;  /* 0x000000ab0cab723e */ /* 0x000fe200000010ff */
[----:B------:R-:W-:Y:S01]  /*252e0*/  VOTEU.ANY UP0, P1 ;  /* 0x00000000003f7886 */ /* 0x000fe20000800100 */
[----:B------:R-:W-:Y:S02]  /*252f0*/  VIADD R12, R10, 0x80 ;  /* 0x000000800a0c7836 */ /* 0x000fe40000000000 */
[----:B------:R-:W-:Y:S01]  /*25300*/  IMAD.MOV.U32 R13, RZ, RZ, R11 ;  /* 0x000000ffff0d7224 */ /* 0x000fe200078e000b */
[----:B--2---:R-:W-:-:S06]  /*25310*/  WARPGROUP.ARRIVE ;  /* 0x00000000000079c5 */ /* 0x004fcc0000000000 */
[----:B------:R-:W-:Y:S01]  /*25320*/  HGMMA.64x256x16.F32.BF16 R24, R168, gdesc[UR8].tnspB, R24, UP0, gsb0 ;  /* 0x43e00008a8187df0 */ /* 0x000fe2000b801818 */
[----:B------:R-:W-:Y:S01]  /*25330*/  R2UR UR10, R12 ;  /* 0x000000000c0a72ca */ /* 0x000fe200000e0000 */
[----:B------:R-:W-:Y:S01]  /*25340*/  IMAD.U32 R12, RZ, RZ, UR6 ;  /* 0x00000006ff0c7e24 */ /* 0x000fe2000f8e00ff */
[----:B------:R-:W-:Y:S01]  /*25350*/  R2UR UR11, R13 ;  /* 0x000000000d0b72ca */ /* 0x000fe200000e0000 */
[----:B------:R-:W-:Y:S01]  /*25360*/  IMAD.U32 R13, RZ, RZ, UR7 ;  /* 0x00000007ff0d7e24 */ /* 0x000fe2000f8e00ff */
        /* <DEDUP_REMOVED lines=138> */
[----:B------:R-:W-:Y:S01]  /*25c10*/  R2UR UR10, R12 ;  /* 0x000000000c0a72ca */ /* 0x000fe200000e0000 */
[----:B------:R-:W-:Y:S01]  /*25c20*/  IMAD.U32 R12, RZ, RZ, UR6 ;  /* 0x00000006ff0c7e24 */ /* 0x000fe2000f8e00ff */
[----:B------:R-:W-:Y:S01]  /*25c30*/  R2UR UR11, R13 ;  /* 0x000000000d0b72ca */ /* 0x000fe200000e0000 */
[----:B------:R-:W-:Y:S01]  /*25c40*/  IMAD.U32 R13, RZ, RZ, UR7 ;  /* 0x00000007ff0d7e24 */ /* 0x000fe2000f8e00ff */
        /* <DEDUP_REMOVED lines=283> */
[----:B------:R-:W-:Y:S02]  /*26e00*/  IMAD.U32 R13, RZ, RZ, UR7 ;  /* 0x00000007ff0d7e24 */ /* 0x000fe4000f8e00ff */
        /* <DEDUP_REMOVED lines=137> */
[----:B------:R-:W-:Y:S01]  /*276a0*/  IMAD.U32 R10, RZ, RZ, UR6 ;  /* 0x00000006ff0a7e24 */ /* 0x000fe2000f8e00ff */
[----:B------:R-:W-:Y:S01]  /*276b0*/  R2UR UR11, R11 ;  /* 0x000000000b0b72ca */ /* 0x000fe200000e0000 */
[----:B------:R-:W-:Y:S01]  /*276c0*/  IMAD.U32 R11, RZ, RZ, UR7 ;  /* 0x00000007ff0b7e24 */ /* 0x000fe2000f8e00ff */
[----:B------:R-:W-:Y:S01]  /*276d0*/  STL [R1+0x88], R4 ;  /* 0x0000880401007387 */ /* 0x000fe20000100800 */
[----:B------:R-:W-:-:S03]  /*276e0*/  WARPGROUP.DEPBAR.LE gsb0, 0x0 ;  /* 0x00008000000079c5 */ /* 0x000fc60000010000 */
        /* <DEDUP_REMOVED lines=134> */
[----:B------:R-:W-:Y:S01]  /*27f50*/  IMAD.U32 R10, RZ, RZ, UR6 ;  /* 0x00000006ff0a7e24 */ /* 0x000fe2000f8e00ff */
[----:B------:R-:W-:Y:S01]  /*27f60*/  STL [R1+0x88], R4 ;  /* 0x0000880401007387 */ /* 0x000fe20000100800 */
[----:B------:R-:W-:Y:S01]  /*27f70*/  IMAD.U32 R11, RZ, RZ, UR7 ;  /* 0x00000007ff0b7e24 */ /* 0x000fe2000f8e00ff */
[----:B------:R-:W-:Y:S02]  /*27f80*/  WARPGROUP.DEPBAR.LE gsb0, 0x0 ;  /* 0x00008000000079c5 */ /* 0x000fe40000010000 */
        /* <DEDUP_REMOVED lines=131> */
[----:B0-----:R-:W2:Y:S01]  /*287c0*/  LD.E R11, desc[UR42][R6.64] ;  /* 0x0000002a060b7980 */ /* 0x001ea2000c101900 */
[----:B------:R-:W-:-:S02]  /*287d0*/  IMAD.U32 R14, RZ, RZ, UR6 ;  /* 0x00000006ff0e7e24 */ /* 0x000fc4000f8e00ff */
[----:B------:R-:W-:Y:S01]  /*287e0*/  IMAD.U32 R15, RZ, RZ, UR7 ;  /* 0x00000007ff0f7e24 */ /* 0x000fe2000f8e00ff */
[----:B--2---:R0:W-:Y:S04]  /*287f0*/  ST.E desc[UR42][R6.64], R11 ;  /* 0x0000000b06007985 */ /* 0x0041e8000c10192a */
[----:B------:R-:W2:Y:S01]  /*28800*/  LD.E R13, desc[UR42][R8.64] ;  /* 0x0000002a080d7980 */ /* 0x000ea2000c101900 */
[----:B------:R-:W-:Y:S02]  /*28810*/  IMAD.U32 R16, RZ, RZ, UR6 ;  /* 0x00000006ff107e24 */ /* 0x000fe4000f8e00ff */
[----:B------:R-:W-:Y:S01]  /*28820*/  IMAD.U32 R17, RZ, RZ, UR7 ;  /* 0x00000007ff117e24 */ /* 0x000fe2000f8e00ff */
[----:B--2---:R2:W-:Y:S04]  /*28830*/  ST.E desc[UR42][R8.64], R13 ;  /* 0x0000000d08007985 */ /* 0x0045e8000c10192a */
[----:B------:R-:W3:Y:S04]  /*28840*/  LD.E R10, desc[UR42][R14.64] ;  /* 0x0000002a0e0a7980 */ /* 0x000ee8000c101900 */
[----:B---3--:R3:W-:Y:S04]  /*28850*/  ST.E desc[UR42][R16.64], R10 ;  /* 0x0000000a10007985 */ /* 0x0087e8000c10192a */
[----:B------:R-:W4:Y:S04]  /*28860*/  LD.E R21, desc[UR42][R18.64+0x230] ;  /* 0x0002302a12157980 */ /* 0x000f28000c101900 */
[----:B------:R-:W5:Y:S04]  /*28870*/  LD.E R25, desc[UR42][R18.64+0x234] ;  /* 0x0002342a12197980 */ /* 0x000f68000c101900 */
[----:B-1----:R-:W5:Y:S04]  /*28880*/  LD.E R5, desc[UR42][R18.64+0x238] ;  /* 0x0002382a12057980 */ /* 0x002f68000c101900 */
[----:B------:R-:W5:Y:S04]  /*28890*/  LD.E R27, desc[UR42][R18.64+0x23c] ;  /* 0x00023c2a121b7980 */ /* 0x000f68000c101900 */
[----:B0-----:R-:W5:Y:S04]  /*288a0*/  LD.E R7, desc[UR42][R18.64+0x240] ;  /* 0x0002402a12077980 */ /* 0x001f68000c101900 */
[----:B------:R-:W5:Y:S04]  /*288b0*/  LD.E R11, desc[UR42][R18.64+0x244] ;  /* 0x0002442a120b7980 */ /* 0x000f68000c101900 */
[----:B------:R-:W5:Y:S04]  /*288c0*/  LD.E R29, desc[UR42][R18.64+0x248] ;  /* 0x0002482a121d7980 */ /* 0x000f68000c101900 */
[----:B--2---:R-:W2:Y:S04]  /*288d0*/  LD.E R9, desc[UR42][R18.64+0x24c] ;  /* 0x00024c2a12097980 */ /* 0x004ea8000c101900 */
[----:B------:R-:W2:Y:S04]  /*288e0*/  LD.E R13, desc[UR42][R18.64+0x250] ;  /* 0x0002502a120d7980 */ /* 0x000ea8000c101900 */
[----:B------:R-:W2:Y:S04]  /*288f0*/  LD.E R15, desc[UR42][R18.64+0x254] ;  /* 0x0002542a120f7980 */ /* 0x000ea8000c101900 */
[----:B---3--:R-:W3:Y:S04]  /*28900*/  LD.E R17, desc[UR42][R18.64+0x258] ;  /* 0x0002582a12117980 */ /* 0x008ee8000c101900 */
[----:B------:R-:W3:Y:S04]  /*28910*/  LD.E R31, desc[UR42][R18.64+0x25c] ;  /* 0x00025c2a121f7980 */ /* 0x000ee8000c101900 */
        /* <DEDUP_REMOVED lines=112> */
[----:B----4-:R0:W-:Y:S04]  /*29020*/  ST.E desc[UR42][R18.64+0x230], R21 ;  /* 0x0002301512007985 */ /* 0x0101e8000c10192a */
[----:B-----5:R0:W-:Y:S04]  /*29030*/  ST.E desc[UR42][R18.64+0x234], R25 ;  /* 0x0002341912007985 */ /* 0x0201e8000c10192a */
[----:B------:R0:W-:Y:S04]  /*29040*/  ST.E desc[UR42][R18.64+0x238], R5 ;  /* 0x0002380512007985 */ /* 0x0001e8000c10192a */
[----:B------:R0:W-:Y:S04]  /*29050*/  ST.E desc[UR42][R18.64+0x23c], R27 ;  /* 0x00023c1b12007985 */ /* 0x0001e8000c10192a */
[----:B------:R0:W-:Y:S04]  /*29060*/  ST.E desc[UR42][R18.64+0x240], R7 ;  /* 0x0002400712007985 */ /* 0x0001e8000c10192a */
[----:B------:R0:W-:Y:S04]  /*29070*/  ST.E desc[UR42][R18.64+0x244], R11 ;  /* 0x0002440b12007985 */ /* 0x0001e8000c10192a */
[----:B------:R0:W-:Y:S04]  /*29080*/  ST.E desc[UR42][R18.64+0x248], R29 ;  /* 0x0002481d12007985 */ /* 0x0001e8000c10192a */
[----:B--2---:R0:W-:Y:S04]  /*29090*/  ST.E desc[UR42][R18.64+0x24c], R9 ;  /* 0x00024c0912007985 */ /* 0x0041e8000c10192a */
[----:B------:R0:W-:Y:S04]  /*290a0*/  ST.E desc[UR42][R18.64+0x250], R13 ;  /* 0x0002500d12007985 */ /* 0x0001e8000c10192a */
[----:B------:R0:W-:Y:S04]  /*290b0*/  ST.E desc[UR42][R18.64+0x254], R15 ;  /* 0x0002540f12007985 */ /* 0x0001e8000c10192a */
[----:B---3--:R0:W-:Y:S04]  /*290c0*/  ST.E desc[UR42][R18.64+0x258], R17 ;  /* 0x0002581112007985 */ /* 0x0081e8000c10192a */
        /* <DEDUP_REMOVED lines=121> */
.L_x_12833:
[----:B------:R-:W-:Y:S05]  /*29860*/  BSYNC B0 ;  /* 0x0000000000007941 */ /* 0x000fea0003800000 */
.L_x_12832:
[C---:B------:R-:W-:Y:S01]  /*29870*/  ISETP.GT.AND P0, PT, R0.reuse, R165, PT ;  /* 0x000000a50000720c */ /* 0x040fe20003f04270 */
[----:B------:R-:W-:-:S12]  /*29880*/  VIADD R0, R0, 0xffffffff ;  /* 0xffffffff00007836 */ /* 0x000fd80000000000 */
[----:B------:R-:W-:Y:S05]  /*29890*/  @P0 BRA `(.L_x_12834) ;  /* 0xffffff5000c80947 */ /* 0x000fea000383ffff */
.L_x_12807:
[----:B0-----:R-:W2:Y:S01]  /*298a0*/  LDL R5, [R1+0x440] ;  /* 0x0004400001057983 */ /* 0x001ea20000100800 */
[----:B------:R-:W-:Y:S05]  /*298b0*/  WARPSYNC.ALL ;  /* 0x0000000000007948 */ /* 0x000fea0003800000 */
[----:B------:R-:W3:Y:S04]  /*298c0*/  LDL R6, [R1+0x444] ;  /* 0x0004440001067983 */ /* 0x000ee80000100800 */
[----:B------:R-:W4:Y:S04]  /*298d0*/  LDL R136, [R1+0x210] ;  /* 0x0002100001887983 */ /* 0x000f280000100800 */
        /* <DEDUP_REMOVED lines=62> */
[----:B--2---:R-:W0:Y:S02]  /*29cc0*/  SHFL.BFLY PT, R0, R5, 0x2, 0x1f ;  /* 0x0c401f0005007f89 */ /* 0x004e2400000e0000 */
[----:B0-----:R-:W-:-:S05]  /*29cd0*/  FADD.FTZ R0, R5, R0 ;  /* 0x0000000005007221 */ /* 0x001fca0000010000 */
[----:B------:R-:W0:Y:S02]  /*29ce0*/  SHFL.BFLY PT, R3, R0, 0x1, 0x1f ;  /* 0x0c201f0000037f89 */ /* 0x000e2400000e0000 */
[----:B0-----:R-:W-:Y:S01]  /*29cf0*/  FADD.FTZ R2, R0, R3 ;  /* 0x0000000300027221 */ /* 0x001fe20000010000 */
[----:B----4-:R-:W-:Y:S01]  /*29d00*/  VIADD R136, R136, 0x1 ;  /* 0x0000000188887836 */ /* 0x010fe20000000000 */
[----:B------:R-:W2:Y:S04]  /*29d10*/  LDL R0, [R1+0x21c] ;  /* 0x00021c0001007983 */ /* 0x000ea80000100800 */
[----:B------:R-:W-:Y:S04]  /*29d20*/  STL [R1+0x440], R2 ;  /* 0x0004400201007387 */ /* 0x000fe80000100800 */
[----:B------:R-:W4:Y:S04]  /*29d30*/  LDL R147, [R1+0x440] ;  /* 0x0004400001937983 */ /* 0x000f280000100800 */
[----:B---3--:R-:W0:Y:S02]  /*29d40*/  SHFL.BFLY PT, R3, R6, 0x2, 0x1f ;  /* 0x0c401f0006037f89 */ /* 0x008e2400000e0000 */
[----:B0-----:R-:W-:Y:S01]  /*29d50*/  FADD.FTZ R3, R3, R6 ;  /* 0x0000000603037221 */ /* 0x001fe20000010000 */
[----:B------:R-:W-:Y:S01]  /*29d60*/  ISETP.NE.AND P2, PT, R136, 0x2, PT ;  /* 0x000000028800780c */ /* 0x000fe20003f45270 */
[----:B------:R-:W3:Y:S04]  /*29d70*/  LDL.64 R6, [R1+0x408] ;  /* 0x0004080001067983 */ /* 0x000ee80000100a00 */
[----:B-1----:R-:W0:Y:S08]  /*29d80*/  SHFL.BFLY PT, R4, R3, 0x1, 0x1f ;  /* 0x0c201f0003047f89 */ /* 0x002e3000000e0000 */
[----:B------:R-:W5:Y:S01]  /*29d90*/  @!P2 LDL R134, [R1+0x214] ;  /* 0x000214000186a983 */ /* 0x000f620000100800 */
[----:B0-----:R-:W-:-:S03]  /*29da0*/  FADD.FTZ R140, R3, R4 ;  /* 0x00000004038c7221 */ /* 0x001fc60000010000 */
[----:B------:R-:W3:Y:S02]  /*29db0*/  LDL.64 R4, [R1+0x3f8] ;  /* 0x0003f80001047983 */ /* 0x000ee40000100a00 */
[----:B------:R-:W-:Y:S02]  /*29dc0*/  FSETP.NE.FTZ.AND P1, PT, R140, RZ, PT ;  /* 0x000000ff8c00720b */ /* 0x000fe40003f35000 */
[----:B------:R-:W3:Y:S11]  /*29dd0*/  LDL.64 R2, [R1+0x418] ;  /* 0x0004180001027983 */ /* 0x000ef60000100a00 */
[----:B------:R-:W3:Y:S04]  /*29de0*/  @P1 LDL R143, [R1+0x450] ;  /* 0x00045000018f1983 */ /* 0x000ee80000100800 */
[----:B------:R-:W3:Y:S01]  /*29df0*/  @P1 LDL R145, [R1+0x434] ;  /* 0x0004340001911983 */ /* 0x000ee20000100800 */
[----:B------:R-:W-:-:S02]  /*29e00*/  IMAD.MOV.U32 R142, RZ, RZ, -0x800000 ;  /* 0xff800000ff8e7424 */ /* 0x000fc400078e00ff */
[----:B------:R-:W-:Y:S02]  /*29e10*/  IMAD.MOV.U32 R137, RZ, RZ, RZ ;  /* 0x000000ffff897224 */ /* 0x000fe400078e00ff */
[----:B------:R-:W-:Y:S01]  /*29e20*/  IMAD.MOV.U32 R144, RZ, RZ, -0x800000 ;  /* 0xff800000ff907424 */ /* 0x000fe200078e00ff */
[----:B------:R0:W-:Y:S08]  /*29e30*/  BAR.ARV R219, 0x100 ;  /* 0x000400db0000751d */ /* 0x0001f00000002000 */
[----:B------:R-:W-:Y:S06]  /*29e40*/  BAR.ARV 0x8, 0x180 ;  /* 0x0206000000007b1d */ /* 0x000fec0000002000 */
[----:B----4-:R-:W-:-:S13]  /*29e50*/  FSETP.NE.FTZ.AND P0, PT, R147, RZ, PT ;  /* 0x000000ff9300720b */ /* 0x010fda0003f15000 */
[----:B------:R-:W4:Y:S04]  /*29e60*/  @P0 LDL R138, [R1+0x450] ;  /* 0x00045000018a0983 */ /* 0x000f280000100800 */
[----:B------:R-:W3:Y:S01]  /*29e70*/  @P0 LDL R139, [R1+0x430] ;  /* 0x00043000018b0983 */ /* 0x000ee20000100800 */
[----:B------:R-:W1:Y:S02]  /*29e80*/  @P0 MUFU.LG2 R141, R147 ;  /* 0x00000093008d0308 */ /* 0x000e640000000c00 */
[----:B-1----:R-:W-:-:S06]  /*29e90*/  @P0 FMUL.FTZ R141, R141, 0.69314718246459960938 ;  /* 0x3f3172188d8d0820 */ /* 0x002fcc0000410000 */
[----:B------:R-:W-:Y:S08]  /*29ea0*/  @P1 MUFU.LG2 R146, R140 ;  /* 0x0000008c00921308 */ /* 0x000ff00000000c00 */
[----:B------:R-:W1:Y:S01]  /*29eb0*/  @P0 MUFU.RCP R137, R147 ;  /* 0x0000009300890308 */ /* 0x000e620000001000 */
[----:B-----5:R-:W-:Y:S01]  /*29ec0*/  @!P2 LOP3.LUT R134, R134, 0x1, RZ, 0x3c, !PT ;  /* 0x000000018686a812 */ /* 0x020fe200078e3cff */
[----:B--2---:R-:W-:Y:S01]  /*29ed0*/  VIADD R0, R0, 0x1 ;  /* 0x0000000100007836 */ /* 0x004fe20000000000 */
[----:B------:R-:W-:Y:S04]  /*29ee0*/  STL [R1+0x444], R140 ;  /* 0x0004448c01007387 */ /* 0x000fe80000100800 */
[----:B------:R-:W-:Y:S04]  /*29ef0*/  STL [R1+0x210], R136 ;  /* 0x0002108801007387 */ /* 0x000fe80000100800 */
[----:B------:R-:W-:Y:S01]  /*29f00*/  @!P2 STL [R1+0x214], R134 ;  /* 0x000214860100a387 */ /* 0x000fe20000100800 */
        /* <DEDUP_REMOVED lines=99> */
[----:B---3--:R-:W-:Y:S01]  /*2a540*/  @P0 FFMA.FTZ R142, R138, R139, R141 ;  /* 0x0000008b8a8e0223 */ /* 0x008fe2000001008d */
[----:B------:R-:W-:-:S06]  /*2a550*/  IMAD.MOV.U32 R138, RZ, RZ, RZ ;  /* 0x000000ffff8a7224 */ /* 0x000fcc00078e00ff */
[----:B------:R-:W1:Y:S01]  /*2a560*/  @P1 MUFU.RCP R138, R140 ;  /* 0x0000008c008a1308 */ /* 0x000e620000001000 */
[----:B------:R-:W-:Y:S01]  /*2a570*/  @P1 FMUL.FTZ R139, R146, 0.69314718246459960938 ;  /* 0x3f317218928b1820 */ /* 0x000fe20000410000 */
[----:B------:R-:W-:-:S04]  /*2a580*/  @P1 FMUL.FTZ R146, R143, 0.69314718246459960938 ;  /* 0x3f3172188f921820 */ /* 0x000fc80000410000 */
[----:B------:R-:W-:Y:S01]  /*2a590*/  @P1 FFMA.FTZ R144, R146, R145, R139 ;  /* 0x0000009192901223 */ /* 0x000fe2000001008b */
[-C--:B-1----:R-:W-:Y:S01]  /*2a5a0*/  FMUL.FTZ R13, R13, R138.reuse ;  /* 0x0000008a0d0d7220 */ /* 0x082fe20000410000 */
        /* <DEDUP_REMOVED lines=98> */
[----:B------:R0:W-:Y:S01]  /*2abd0*/  STL [R1+0x218], R12 ;  /* 0x0002180c01007387 */ /* 0x0001e20000100800 */
[----:B------:R-:W-:-:S13]  /*2abe0*/  PLOP3.LUT P0, PT, PT, PT, PT, 0x8, 0x0 ;  /* 0x000000000000781c */ /* 0x000fda0003f0e170 */
.L_x_12717:
[----:B------:R-:W-:Y:S05]  /*2abf0*/  WARPSYNC.ALL ;  /* 0x0000000000007948 */ /* 0x000fea0003800000 */
[----:B------:R-:W1:Y:S08]  /*2ac00*/  S2UR UR5, SR_CgaCtaId ;  /* 0x00000000000579c3 */ /* 0x000e700000008800 */
[----:B------:R-:W-:Y:S06]  /*2ac10*/  BAR.SYNC.DEFER_BLOCKING 0x5, 0x180 ;  /* 0x0146000000007b1d */ /* 0x000fec0000010000 */
[----:B------:R-:W-:Y:S01]  /*2ac20*/  UMOV UR4, 0x400 ;  /* 0x0000040000047882 */ /* 0x000fe20000000000 */
[----:B------:R-:W-:Y:S01]  /*2ac30*/  BSSY B0, `(.L_x_12835) ;  /* 0x00002e3000007945 */ /* 0x000fe20003800000 */
[----:B-1----:R-:W-:-:S06]  /*2ac40*/  ULEA UR4, UR5, UR4, 0x18 ;  /* 0x0000000405047291 */ /* 0x002fcc000f8ec03f */
[----:B0-----:R-:W-:-:S05]  /*2ac50*/  IMAD.U32 R144, RZ, RZ, UR4 ;  /* 0x00000004ff907e24 */ /* 0x001fca000f8e00ff */
[----:B------:R0:W1:Y:S01]  /*2ac60*/  LDS.128 R120, [R144+0x324d0] ;  /* 0x0324d00090787984 */ /* 0x0000620000000c00 */
[----:B------:R-:W-:Y:S06]  /*2ac70*/  BAR.ARV 0x4, 0x180 ;  /* 0x0106000000007b1d */ /* 0x000fec0000002000 */
[----:B------:R-:W-:Y:S05]  /*2ac80*/  @P0 BRA `(.L_x_12836) ;  /* 0x0000002000280947 */ /* 0x000fea0003800000 */
        /* <DEDUP_REMOVED lines=32> */
[----:B------:R-:W0:Y:S01]  /*2ae90*/  S2R R17, SR_SWINHI ;  /* 0x0000000000117919 */ /* 0x000e220000002f00 */
[----:B------:R-:W-:Y:S05]  /*2aea0*/  WARPSYNC.ALL ;  /* 0x0000000000007948 */ /* 0x000fea0003800000 */
[----:B------:R-:W-:Y:S01]  /*2aeb0*/  ULDC.64 UR4, c[0x0][0xd00] ;  /* 0x0003400000047ab9 */ /* 0x000fe20000000a00 */
[----:B-----5:R-:W-:-:S02]  /*2aec0*/  MOV R2, R144 ;  /* 0x0000009000027202 */ /* 0x020fc40000000f00 */
[----:B0-----:R-:W-:-:S03]  /*2aed0*/  MOV R3, R17 ;  /* 0x0000001100037202 */ /* 0x001fc60000000f00 */
[----:B------:R-:W-:-:S03]  /*2aee0*/  IMAD.WIDE R16, R234, 0x2, R2 ;  /* 0x00000002ea107825 */ /* 0x000fc600078e0202 */
[C---:B------:R-:W-:Y:S02]  /*2aef0*/  IADD3 R0, P1, R16.reuse, 0x20, RZ ;  /* 0x0000002010007810 */ /* 0x040fe40007f3e0ff */
[----:B------:R-:W-:Y:S02]  /*2af00*/  IADD3 R148, P2, R16, 0x40, RZ ;  /* 0x0000004010947810 */ /* 0x000fe40007f5e0ff */
[----:B------:R-:W-:Y:S02]  /*2af10*/  LOP3.LUT R201, R0, 0x380, RZ, 0xc0, !PT ;  /* 0x0000038000c97812 */ /* 0x000fe400078ec0ff */
[C---:B------:R-:W-:Y:S01]  /*2af20*/  IADD3 R146, P3, R16.reuse, 0x60, RZ ;  /* 0x0000006010927810 */ /* 0x040fe20007f7e0ff */
[----:B------:R-:W-:Y:S01]  /*2af30*/  IMAD.X R197, RZ, RZ, R17, P1 ;  /* 0x000000ffffc57224 */ /* 0x000fe200008e0611 */
[----:B------:R-:W-:Y:S02]  /*2af40*/  SHF.R.U64 R201, R201, 0x3, RZ ;  /* 0x00000003c9c97819 */ /* 0x000fe400000012ff */
[----:B------:R-:W-:-:S02]  /*2af50*/  IADD3 R145, P0, R16, 0x4040, RZ ;  /* 0x0000404010917810 */ /* 0x000fc40007f1e0ff */
[----:B------:R-:W-:Y:S02]  /*2af60*/  IADD3 R170, P1, R16, 0x4060, RZ ;  /* 0x0000406010aa7810 */ /* 0x000fe40007f3e0ff */
[----:B------:R-:W-:Y:S02]  /*2af70*/  LOP3.LUT R178, R148, 0x380, RZ, 0xc0, !PT ;  /* 0x0000038094b27812 */ /* 0x000fe400078ec0ff */
[----:B------:R-:W-:Y:S02]  /*2af80*/  LOP3.LUT R180, R146, 0x380, RZ, 0xc0, !PT ;  /* 0x0000038092b47812 */ /* 0x000fe400078ec0ff */
[----:B------:R-:W-:Y:S02]  /*2af90*/  LOP3.LUT R196, R201, R0, RZ, 0x3c, !PT ;  /* 0x00000000c9c47212 */ /* 0x000fe400078e3cff */
[----:B------:R-:W-:Y:S01]  /*2afa0*/  LOP3.LUT R0, R145, 0x380, RZ, 0xc0, !PT ;  /* 0x0000038091007812 */ /* 0x000fe200078ec0ff */
[----:B------:R-:W-:Y:S01]  /*2afb0*/  IMAD.X R181, RZ, RZ, R17, P1 ;  /* 0x000000ffffb57224 */ /* 0x000fe200008e0611 */
[----:B------:R-:W-:-:S02]  /*2afc0*/  IADD3 R20, P4, R16, 0x4000, RZ ;  /* 0x0000400010147810 */ /* 0x000fc40007f9e0ff */
[----:B------:R-:W-:Y:S02]  /*2afd0*/  SHF.R.U64 R203, R178, 0x3, RZ ;  /* 0x00000003b2cb7819 */ /* 0x000fe400000012ff */
[----:B-1----:R-:W-:Y:S02]  /*2afe0*/  IADD3 R120, P5, R16, 0x4020, RZ ;  /* 0x0000402010787810 */ /* 0x002fe40007fbe0ff */
[----:B------:R-:W-:Y:S01]  /*2aff0*/  SHF.R.U64 R205, R180, 0x3, RZ ;  /* 0x00000003b4cd7819 */ /* 0x000fe200000012ff */
[--C-:B------:R-:W-:Y:S01]  /*2b000*/  IMAD.X R195, RZ, RZ, R17.reuse, P2 ;  /* 0x000000ffffc37224 */ /* 0x100fe200010e0611 */
[----:B------:R-:W-:Y:S01]  /*2b010*/  IADD3 R190, P1, R16, 0xc020, RZ ;  /* 0x0000c02010be7810 */ /* 0x000fe20007f3e0ff */
[----:B------:R-:W-:Y:S01]  /*2b020*/  IMAD.X R189, RZ, RZ, R17, P3 ;  /* 0x000000ffffbd7224 */ /* 0x000fe200018e0611 */
[----:B------:R-:W-:Y:S02]  /*2b030*/  SHF.R.U64 R0, R0, 0x3, RZ ;  /* 0x0000000300007819 */ /* 0x000fe400000012ff */
[----:B------:R-:W-:-:S02]  /*2b040*/  LOP3.LUT R21, R16, 0x380, RZ, 0xc0, !PT ;  /* 0x0000038010157812 */ /* 0x000fc400078ec0ff */
[----:B------:R-:W-:Y:S02]  /*2b050*/  IADD3 R150, P2, R16, 0x8000, RZ ;  /* 0x0000800010967810 */ /* 0x000fe40007f5e0ff */
[----:B------:R-:W-:Y:S02]  /*2b060*/  LOP3.LUT R194, R203, R148, RZ, 0x3c, !PT ;  /* 0x00000094cbc27212 */ /* 0x000fe400078e3cff */
[----:B------:R-:W-:Y:S02]  /*2b070*/  LOP3.LUT R201, R20, 0x380, RZ, 0xc0, !PT ;  /* 0x0000038014c97812 */ /* 0x000fe400078ec0ff */
[----:B------:R-:W-:Y:S02]  /*2b080*/  IADD3 R168, P3, R16, 0x8020, RZ ;  /* 0x0000802010a87810 */ /* 0x000fe40007f7e0ff */
[----:B------:R-:W-:Y:S02]  /*2b090*/  LOP3.LUT R188, R205, R146, RZ, 0x3c, !PT ;  /* 0x00000092cdbc7212 */ /* 0x000fe400078e3cff */
[----:B------:R-:W-:Y:S01]  /*2b0a0*/  LOP3.LUT R203, R120, 0x380, RZ, 0xc0, !PT ;  /* 0x0000038078cb7812 */ /* 0x000fe200078ec0ff */
[--C-:B------:R-:W-:Y:S01]  /*2b0b0*/  IMAD.X R147, RZ, RZ, R17.reuse, P1 ;  /* 0x000000ffff937224 */ /* 0x100fe200008e0611 */
[----:B------:R-:W-:Y:S01]  /*2b0c0*/  LOP3.LUT R205, R170, 0x380, RZ, 0xc0, !PT ;  /* 0x00000380aacd7812 */ /* 0x000fe200078ec0ff */
[--C-:B------:R-:W-:Y:S01]  /*2b0d0*/  IMAD.X R183, RZ, RZ, R17.reuse, P0 ;  /* 0x000000ffffb77224 */ /* 0x100fe200000e0611 */
[----:B------:R-:W-:Y:S01]  /*2b0e0*/  LOP3.LUT R182, R0, R145, RZ, 0x3c, !PT ;  /* 0x0000009100b67212 */ /* 0x000fe200078e3cff */
[----:B------:R-:W-:Y:S01]  /*2b0f0*/  IMAD.X R187, RZ, RZ, R17, P4 ;  /* 0x000000ffffbb7224 */ /* 0x000fe200020e0611 */
[----:B------:R-:W-:-:S02]  /*2b100*/  SHF.R.U64 R199, R21, 0x3, RZ ;  /* 0x0000000315c77819 */ /* 0x000fc400000012ff */
[----:B------:R-:W-:Y:S02]  /*2b110*/  SHF.R.U64 R201, R201, 0x3, RZ ;  /* 0x00000003c9c97819 */ /* 0x000fe400000012ff */
[----:B------:R-:W-:Y:S02]  /*2b120*/  LOP3.LUT R145, R150, 0x380, RZ, 0xc0, !PT ;  /* 0x0000038096917812 */ /* 0x000fe400078ec0ff */
[----:B------:R-:W-:Y:S01]  /*2b130*/  ISETP.NE.U32.AND P1, PT, RZ, UR4, PT ;  /* 0x00000004ff007c0c */ /* 0x000fe2000bf25070 */
[--C-:B------:R-:W-:Y:S01]  /*2b140*/  IMAD.X R185, RZ, RZ, R17.reuse, P5 ;  /* 0x000000ffffb97224 */ /* 0x100fe200028e0611 */
[C---:B------:R-:W-:Y:S01]  /*2b150*/  IADD3 R165, P0, R16.reuse, 0xc000, RZ ;  /* 0x0000c00010a57810 */ /* 0x040fe20007f1e0ff */
[--C-:B------:R-:W-:Y:S01]  /*2b160*/  IMAD.X R179, RZ, RZ, R17.reuse, P2 ;  /* 0x000000ffffb37224 */ /* 0x100fe200010e0611 */
[----:B------:R-:W-:Y:S01]  /*2b170*/  SHF.R.U64 R203, R203, 0x3, RZ ;  /* 0x00000003cbcb7819 */ /* 0x000fe200000012ff */
[----:B------:R-:W-:Y:S01]  /*2b180*/  IMAD.X R171, RZ, RZ, R17, P3 ;  /* 0x000000ffffab7224 */ /* 0x000fe200018e0611 */
[----:B------:R-:W-:-:S02]  /*2b190*/  IADD3 R200, P4, R16, 0x8040, RZ ;  /* 0x0000804010c87810 */ /* 0x000fc40007f9e0ff */
[----:B------:R-:W-:Y:S02]  /*2b1a0*/  SHF.R.U64 R205, R205, 0x3, RZ ;  /* 0x00000003cdcd7819 */ /* 0x000fe400000012ff */
[C---:B------:R-:W-:Y:S02]  /*2b1b0*/  IADD3 R198, P5, R16.reuse, 0x8060, RZ ;  /* 0x0000806010c67810 */ /* 0x040fe40007fbe0ff */
[C---:B------:R-:W-:Y:S02]  /*2b1c0*/  IADD3 R193, P2, R16.reuse, 0xc040, RZ ;  /* 0x0000c04010c17810 */ /* 0x040fe40007f5e0ff */
[----:B------:R-:W-:Y:S02]  /*2b1d0*/  IADD3 R177, P3, R16, 0xc060, RZ ;  /* 0x0000c06010b17810 */ /* 0x000fe40007f7e0ff */
[----:B------:R-:W-:Y:S02]  /*2b1e0*/  LOP3.LUT R16, R199, R16, RZ, 0x3c, !PT ;  /* 0x00000010c7107212 */ /* 0x000fe400078e3cff */
[----:B------:R-:W-:-:S02]  /*2b1f0*/  LOP3.LUT R186, R201, R20, RZ, 0x3c, !PT ;  /* 0x00000014c9ba7212 */ /* 0x000fc400078e3cff */
[----:B------:R-:W-:Y:S02]  /*2b200*/  SHF.R.U64 R145, R145, 0x3, RZ ;  /* 0x0000000391917819 */ /* 0x000fe400000012ff */
[----:B------:R-:W-:Y:S01]  /*2b210*/  ISETP.NE.AND.EX P1, PT, RZ, UR5, PT, P1 ;  /* 0x00000005ff007c0c */ /* 0x000fe2000bf25310 */
[----:B------:R-:W-:Y:S01]  /*2b220*/  ULDC.64 UR4, c[0x0][0xd08] ;  /* 0x0003420000047ab9 */ /* 0x000fe20000000a00 */
[----:B------:R-:W-:Y:S01]  /*2b230*/  LOP3.LUT R184, R203, R120, RZ, 0x3c, !PT ;  /* 0x00000078cbb87212 */ /* 0x000fe200078e3cff */
[----:B------:R-:W-:Y:S01]  /*2b240*/  IMAD.X R149, RZ, RZ, R17, P0 ;  /* 0x000000ffff957224 */ /* 0x000fe200000e0611 */
[----:B------:R-:W-:Y:S02]  /*2b250*/  LOP3.LUT R201, R168, 0x380, RZ, 0xc0, !PT ;  /* 0x00000380a8c97812 */ /* 0x000fe400078ec0ff */
[----:B------:R-:W-:Y:S02]  /*2b260*/  LOP3.LUT R180, R205, R170, RZ, 0x3c, !PT ;  /* 0x000000aacdb47212 */ /* 0x000fe400078e3cff */
[----:B------:R-:W-:-:S02]  /*2b270*/  LOP3.LUT R203, R200, 0x380, RZ, 0xc0, !PT ;  /* 0x00000380c8cb7812 */ /* 0x000fc400078ec0ff */
[----:B------:R-:W-:Y:S02]  /*2b280*/  LOP3.LUT R205, R198, 0x380, RZ, 0xc0, !PT ;  /* 0x00000380c6cd7812 */ /* 0x000fe400078ec0ff */
[----:B------:R-:W-:Y:S02]  /*2b290*/  ISETP.NE.U32.AND P0, PT, RZ, UR4, PT ;  /* 0x00000004ff007c0c */ /* 0x000fe4000bf05070 */
[----:B------:R-:W-:Y:S02]  /*2b2a0*/  LOP3.LUT R178, R145, R150, RZ, 0x3c, !PT ;  /* 0x0000009691b27212 */ /* 0x000fe400078e3cff */
[----:B------:R-:W-:Y:S02]  /*2b2b0*/  LOP3.LUT R0, R165, 0x380, RZ, 0xc0, !PT ;  /* 0x00000380a5007812 */ /* 0x000fe400078ec0ff */
[----:B------:R-:W-:Y:S02]  /*2b2c0*/  MOV R16, R16 ;  /* 0x0000001000107202 */ /* 0x000fe40000000f00 */
[----:B------:R-:W-:-:S02]  /*2b2d0*/  SHF.R.U64 R201, R201, 0x3, RZ ;  /* 0x00000003c9c97819 */ /* 0x000fc400000012ff */
[----:B------:R-:W-:Y:S02]  /*2b2e0*/  LOP3.LUT R145, R190, 0x380, RZ, 0xc0, !PT ;  /* 0x00000380be917812 */ /* 0x000fe400078ec0ff */
[----:B------:R-:W-:Y:S02]  /*2b2f0*/  MOV R196, R196 ;  /* 0x000000c400c47202 */ /* 0x000fe40000000f00 */
[----:B------:R-:W-:Y:S02]  /*2b300*/  SHF.R.U64 R203, R203, 0x3, RZ ;  /* 0x00000003cbcb7819 */ /* 0x000fe400000012ff */
[----:B------:R-:W-:Y:S02]  /*2b310*/  LOP3.LUT R20, R193, 0x380, RZ, 0xc0, !PT ;  /* 0x00000380c1147812 */ /* 0x000fe400078ec0ff */
[----:B------:R-:W-:Y:S02]  /*2b320*/  MOV R194, R194 ;  /* 0x000000c200c27202 */ /* 0x000fe40000000f00 */
[----:B------:R-:W-:-:S02]  /*2b330*/  SHF.R.U64 R205, R205, 0x3, RZ ;  /* 0x00000003cdcd7819 */ /* 0x000fc400000012ff */
[----:B------:R-:W-:Y:S02]  /*2b340*/  LOP3.LUT R120, R177, 0x380, RZ, 0xc0, !PT ;  /* 0x00000380b1787812 */ /* 0x000fe400078ec0ff */
[----:B------:R-:W-:Y:S02]  /*2b350*/  MOV R188, R188 ;  /* 0x000000bc00bc7202 */ /* 0x000fe40000000f00 */
[----:B------:R-:W-:Y:S01]  /*2b360*/  ISETP.NE.AND.EX P0, PT, RZ, UR5, PT, P0 ;  /* 0x00000005ff007c0c */ /* 0x000fe2000bf05300 */
[----:B------:R-:W-:Y:S01]  /*2b370*/  IMAD.X R169, RZ, RZ, R17, P4 ;  /* 0x000000ffffa97224 */ /* 0x000fe200020e0611 */
[----:B------:R-:W-:Y:S02]  /*2b380*/  SHF.R.U64 R0, R0, 0x3, RZ ;  /* 0x0000000300007819 */ /* 0x000fe400000012ff */
[----:B------:R-:W-:Y:S02]  /*2b390*/  MOV R186, R186 ;  /* 0x000000ba00ba7202 */ /* 0x000fe40000000f00 */
        /* <DEDUP_REMOVED lines=25> */
[----:B------:R-:W-:Y:S01]  /*2b530*/  IMAD.X R151, RZ, RZ, R17, P5 ;  /* 0x000000ffff977224 */ /* 0x000fe200028e0611 */
[----:B------:R-:W-:Y:S01]  /*2b540*/  LOP3.LUT R170, R201, R168, RZ, 0x3c, !PT ;  /* 0x000000a8c9aa7212 */ /* 0x000fe200078e3cff */
[----:B------:R1:W-:Y:S01]  /*2b550*/  STSM.16.M88.4 [R196], R132 ;  /* 0x00000084c4007844 */ /* 0x0003e20000000200 */
[----:B------:R-:W-:Y:S02]  /*2b560*/  SHF.R.U64 R145, R145, 0x3, RZ ;  /* 0x0000000391917819 */ /* 0x000fe400000012ff */
[----:B------:R-:W-:-:S02]  /*2b570*/  MOV R184, R184 ;  /* 0x000000b800b87202 */ /* 0x000fc40000000f00 */
[----:B------:R-:W-:Y:S02]  /*2b580*/  F2FP.BF16.F32.PACK_AB R98, R93, R92 ;  /* 0x0000005c5d62723e */ /* 0x000fe400000010ff */
[----:B------:R-:W-:Y:S02]  /*2b590*/  F2FP.BF16.F32.PACK_AB R99, R95, R94 ;  /* 0x0000005e5f63723e */ /* 0x000fe400000010ff */
[----:B------:R-:W-:Y:S02]  /*2b5a0*/  F2FP.BF16.F32.PACK_AB R89, R91, R90 ;  /* 0x0000005a5b59723e */ /* 0x000fe400000010ff */
[----:B------:R-:W-:Y:S01]  /*2b5b0*/  F2FP.BF16.F32.PACK_AB R80, R81, R80 ;  /* 0x000000505150723e */ /* 0x000fe200000010ff */
[----:B------:R1:W-:Y:S01]  /*2b5c0*/  STSM.16.M88.4 [R194], R124 ;  /* 0x0000007cc2007844 */ /* 0x0003e20000000200 */
[----:B------:R-:W-:Y:S02]  /*2b5d0*/  LOP3.LUT R168, R203, R200, RZ, 0x3c, !PT ;  /* 0x000000c8cba87212 */ /* 0x000fe400078e3cff */
[----:B------:R-:W-:-:S02]  /*2b5e0*/  SHF.R.U64 R20, R20, 0x3, RZ ;  /* 0x0000000314147819 */ /* 0x000fc400000012ff */
[----:B------:R-:W-:Y:S02]  /*2b5f0*/  MOV R182, R182 ;  /* 0x000000b600b67202 */ /* 0x000fe40000000f00 */
[----:B------:R-:W-:Y:S02]  /*2b600*/  F2FP.BF16.F32.PACK_AB R90, R85, R84 ;  /* 0x00000054555a723e */ /* 0x000fe400000010ff */
[----:B------:R-:W-:Y:S02]  /*2b610*/  F2FP.BF16.F32.PACK_AB R91, R87, R86 ;  /* 0x00000056575b723e */ /* 0x000fe400000010ff */
[----:B------:R-:W-:Y:S02]  /*2b620*/  F2FP.BF16.F32.PACK_AB R81, R83, R82 ;  /* 0x000000525351723e */ /* 0x000fe400000010ff */
[----:B------:R-:W-:Y:S01]  /*2b630*/  F2FP.BF16.F32.PACK_AB R72, R73, R72 ;  /* 0x000000484948723e */ /* 0x000fe200000010ff */
[----:B------:R1:W-:Y:S01]  /*2b640*/  STSM.16.M88.4 [R188], R112 ;  /* 0x00000070bc007844 */ /* 0x0003e20000000200 */
[----:B------:R-:W-:-:S02]  /*2b650*/  LOP3.LUT R150, R205, R198, RZ, 0x3c, !PT ;  /* 0x000000c6cd967212 */ /* 0x000fc400078e3cff */
[----:B------:R-:W-:Y:S02]  /*2b660*/  SHF.R.U64 R120, R120, 0x3, RZ ;  /* 0x0000000378787819 */ /* 0x000fe400000012ff */
[----:B------:R-:W-:Y:S02]  /*2b670*/  MOV R180, R180 ;  /* 0x000000b400b47202 */ /* 0x000fe40000000f00 */
[----:B------:R-:W-:Y:S02]  /*2b680*/  F2FP.BF16.F32.PACK_AB R82, R77, R76 ;  /* 0x0000004c4d52723e */ /* 0x000fe400000010ff */
[----:B------:R-:W-:Y:S02]  /*2b690*/  F2FP.BF16.F32.PACK_AB R83, R79, R78 ;  /* 0x0000004e4f53723e */ /* 0x000fe400000010ff */
[----:B------:R-:W-:Y:S02]  /*2b6a0*/  F2FP.BF16.F32.PACK_AB R73, R75, R74 ;  /* 0x0000004a4b49723e */ /* 0x000fe400000010ff */
[----:B------:R-:W-:Y:S01]  /*2b6b0*/  F2FP.BF16.F32.PACK_AB R64, R65, R64 ;  /* 0x000000404140723e */ /* 0x000fe200000010ff */
[----:B------:R-:W-:Y:S01]  /*2b6c0*/  IMAD.X R21, RZ, RZ, R17, P2 ;  /* 0x000000ffff157224 */ /* 0x000fe200010e0611 */
[----:B------:R-:W-:Y:S01]  /*2b6d0*/  LOP3.LUT R148, R0, R165, RZ, 0x3c, !PT ;  /* 0x000000a500947212 */ /* 0x000fe200078e3cff */
[----:B------:R1:W-:Y:S01]  /*2b6e0*/  STSM.16.M88.4 [R186], R104 ;  /* 0x00000068ba007844 */ /* 0x0003e20000000200 */
[----:B------:R-:W-:-:S02]  /*2b6f0*/  MOV R178, R178 ;  /* 0x000000b200b27202 */ /* 0x000fc40000000f00 */
        /* <DEDUP_REMOVED lines=12> */
[----:B------:R1:W-:Y:S01]  /*2b7c0*/  STSM.16.M88.4 [R182], R88 ;  /* 0x00000058b6007844 */ /* 0x0003e20000000200 */
[----:B------:R-:W-:Y:S02]  /*2b7d0*/  LOP3.LUT R20, R20, R193, RZ, 0x3c, !PT ;  /* 0x000000c114147212 */ /* 0x000fe400078e3cff */
        /* <DEDUP_REMOVED lines=13> */
[----:B------:R-:W-:Y:S01]  /*2b8b0*/  MOV R148, R148 ;  /* 0x0000009400947202 */ /* 0x000fe20000000f00 */
[----:B------:R-:W2:Y:S01]  /*2b8c0*/  LDC.64 R44, c[0x0][0xd00] ;  /* 0x00034000ff2c7b82 */ /* 0x000ea20000000a00 */
[----:B------:R-:W-:-:S02]  /*2b8d0*/  F2FP.BF16.F32.PACK_AB R42, R37, R36 ;  /* 0x00000024252a723e */ /* 0x000fc400000010ff */
[----:B------:R-:W-:Y:S02]  /*2b8e0*/  F2FP.BF16.F32.PACK_AB R43, R39, R38 ;  /* 0x00000026272b723e */ /* 0x000fe400000010ff */
[----:B------:R-:W-:Y:S02]  /*2b8f0*/  F2FP.BF16.F32.PACK_AB R33, R35, R34 ;  /* 0x000000222321723e */ /* 0x000fe400000010ff */
[----:B------:R-:W-:Y:S01]  /*2b900*/  F2FP.BF16.F32.PACK_AB R24, R25, R24 ;  /* 0x000000181918723e */ /* 0x000fe200000010ff */
[----:B------:R1:W-:Y:S01]  /*2b910*/  STSM.16.M88.4 [R170], R64 ;  /* 0x00000040aa007844 */ /* 0x0003e20000000200 */
[----:B------:R-:W-:Y:S02]  /*2b920*/  MOV R146, R146 ;  /* 0x0000009200927202 */ /* 0x000fe40000000f00 */
        /* <DEDUP_REMOVED lines=8> */
[----:B------:R-:W-:Y:S01]  /*2b9b0*/  F2FP.BF16.F32.PACK_AB R9, R11, R10 ;  /* 0x0000000a0b09723e */ /* 0x000fe200000010ff */
[----:B------:R1:W-:Y:S01]  /*2b9c0*/  STSM.16.M88.4 [R150], R48 ;  /* 0x0000003096007844 */ /* 0x0003e20000000200 */
[----:B------:R-:W-:Y:S01]  /*2b9d0*/  MOV R198, R198 ;  /* 0x000000c600c67202 */ /* 0x000fe20000000f00 */
[----:B------:R-:W-:Y:S01]  /*2b9e0*/  ULDC UR4, c[0x0][0xb88] ;  /* 0x0002e20000047ab9 */ /* 0x000fe20000000800 */
[----:B------:R-:W-:Y:S01]  /*2b9f0*/  F2FP.BF16.F32.PACK_AB R10, R5, R4 ;  /* 0x00000004050a723e */ /* 0x000fe200000010ff */
[----:B0-----:R-:W-:Y:S01]  /*2ba00*/  IMAD.MOV.U32 R16, RZ, RZ, RZ ;  /* 0x000000ffff107224 */ /* 0x001fe200078e00ff */
[----:B------:R-:W-:Y:S01]  /*2ba10*/  F2FP.BF16.F32.PACK_AB R11, R7, R6 ;  /* 0x00000006070b723e */ /* 0x000fe200000010ff */
[----:B------:R-:W0:Y:S01]  /*2ba20*/  @P0 LDC.64 R4, c[0x0][0xd08] ;  /* 0x00034200ff040b82 */ /* 0x000e220000000a00 */
[----:B------:R1:W-:Y:S04]  /*2ba30*/  STSM.16.M88.4 [R148], R40 ;  /* 0x0000002894007844 */ /* 0x0003e80000000200 */
[----:B------:R1:W-:Y:S01]  /*2ba40*/  STSM.16.M88.4 [R146], R32 ;  /* 0x0000002092007844 */ /* 0x0003e20000000200 */
[----:B--2---:R-:W-:-:S02]  /*2ba50*/  IMAD.WIDE R44, R213, 0x4, R44 ;  /* 0x00000004d52c7825 */ /* 0x004fc400078e022c */
[----:B------:R-:W2:Y:S01]  /*2ba60*/  LDC R21, c[0x0][0xce8] ;  /* 0x00033a00ff157b82 */ /* 0x000ea20000000800 */
[----:B------:R1:W-:Y:S04]  /*2ba70*/  STSM.16.M88.4 [R20], R24 ;  /* 0x0000001814007844 */ /* 0x0003e80000000200 */
[----:B------:R1:W-:Y:S03]  /*2ba80*/  STSM.16.M88.4 [R198], R8 ;  /* 0x00000008c6007844 */ /* 0x0003e60000000200 */
[----:B------:R-:W-:Y:S01]  /*2ba90*/  BAR.SYNC.DEFER_BLOCKING 0x1, 0x100 ;  /* 0x0044000000007b1d */ /* 0x000fe20000010000 */
[----:B------:R-:W-:Y:S02]  /*2baa0*/  IMAD.U32 R0, RZ, RZ, UR4 ;  /* 0x00000004ff007e24 */ /* 0x000fe4000f8e00ff */
[----:B0-----:R-:W-:-:S03]  /*2bab0*/  @P0 IMAD.WIDE R4, R213, 0x4, R4 ;  /* 0x00000004d5040825 */ /* 0x001fc600078e0204 */
[----:B------:R1:W5:Y:S04]  /*2bac0*/  @P1 LDG.E R16, desc[UR42][R44.64] ;  /* 0x0000002a2c101981 */ /* 0x000368000c1e1900 */
[----:B------:R1:W5:Y:S01]  /*2bad0*/  @P0 LDG.E R0, desc[UR42][R4.64] ;  /* 0x0000002a04000981 */ /* 0x000362000c1e1900 */
[----:B------:R-:W-:Y:S05]  /*2bae0*/  @P0 BRA `(.L_x_12837) ;  /* 0x0000000000100947 */ /* 0x000fea0003800000 */
[----:B------:R-:W-:Y:S05]  /*2baf0*/  @!P1 BRA `(.L_x_12837) ;  /* 0x00000000000c9947 */ /* 0x000fea0003800000 */
[----:B-1----:R-:W3:Y:S04]  /*2bb00*/  LDG.E R5, desc[UR42][R44.64] ;  /* 0x0000002a2c057981 */ /* 0x002ee8000c1e1900 */
[----:B-----5:R-:W3:Y:S02]  /*2bb10*/  LDG.E R0, desc[UR42][R44.64+0x4] ;  /* 0x0000042a2c007981 */ /* 0x020ee4000c1e1900 */
[----:B---3--:R-:W-:-:S07]  /*2bb20*/  IMAD.IADD R0, R0, 0x1, -R5 ;  /* 0x0000000100007824 */ /* 0x008fce00078e0a05 */
.L_x_12837:
[----:B-12--5:R-:W-:Y:S01]  /*2bb30*/  IMAD R20, R0, R21, RZ ;  /* 0x0000001500147224 */ /* 0x026fe200078e02ff */
[----:B------:R-:W-:Y:S01]  /*2bb40*/  LOP3.LUT P0, RZ, R229, 0x3, RZ, 0xc0, !PT ;  /* 0x00000003e5ff7812 */ /* 0x000fe2000780c0ff */
[--C-:B------:R-:W-:Y:S01]  /*2bb50*/  IMAD.IADD R15, R220, 0x1, R191.reuse ;  /* 0x00000001dc0f7824 */ /* 0x100fe200078e02bf */
[----:B------:R-:W-:Y:S01]  /*2bb60*/  ISETP.NE.AND P2, PT, R21, 0x1, PT ;  /* 0x000000011500780c */ /* 0x000fe20003f45270 */
[----:B------:R-:W-:Y:S01]  /*2bb70*/  IMAD.IADD R8, R232, 0x1, R191 ;  /* 0x00000001e8087824 */ /* 0x000fe200078e02bf */
[----:B------:R-:W-:Y:S02]  /*2bb80*/  ULDC.64 UR4, c[0x0][0xc90] ;  /* 0x0003240000047ab9 */ /* 0x000fe40000000a00 */
[----:B------:R-:W-:-:S09]  /*2bb90*/  ISETP.GE.OR P3, PT, R15, R20, P0 ;  /* 0x000000140f00720c */ /* 0x000fd20000766670 */
[----:B------:R-:W0:Y:S04]  /*2bba0*/  @P2 LDC R5, c[0x0][0xcec] ;  /* 0x00033b00ff052b82 */ /* 0x000e280000000800 */
[----:B------:R-:W2:Y:S01]  /*2bbb0*/  @!P3 LDL R11, [R1+0x440] ;  /* 0x00044000010bb983 */ /* 0x000ea20000100800 */
[----:B------:R-:W-:Y:S01]  /*2bbc0*/  SHF.R.S32.HI R0, RZ, 0x1f, R192 ;  /* 0x0000001fff007819 */ /* 0x000fe200000114c0 */
[----:B------:R-:W-:Y:S01]  /*2bbd0*/  IMAD.MOV.U32 R4, RZ, RZ, R8 ;  /* 0x000000ffff047224 */ /* 0x000fe200078e0008 */
[----:B------:R-:W-:Y:S01]  /*2bbe0*/  SHF.R.S32.HI R17, RZ, 0x1f, R16 ;  /* 0x0000001fff117819 */ /* 0x000fe20000011410 */
[----:B------:R-:W1:Y:S01]  /*2bbf0*/  @P2 LDC R6, c[0x0][0xcf0] ;  /* 0x00033c00ff062b82 */ /* 0x000e620000000800 */
[----:B------:R-:W-:Y:S01]  /*2bc00*/  SHF.R.S32.HI R76, RZ, 0x1f, R213 ;  /* 0x0000001fff4c7819 */ /* 0x000fe200000114d5 */
[----:B------:R-:W-:Y:S01]  /*2bc10*/  IMAD R7, R0, UR4, RZ ;  /* 0x0000000400077c24 */ /* 0x000fe2000f8e02ff */
[----:B------:R-:W-:-:S02]  /*2bc20*/  SEL R77, R213, RZ, !P1 ;  /* 0x000000ffd54d7207 */ /* 0x000fc40004800000 */
[----:B------:R-:W-:-:S03]  /*2bc30*/  SEL R76, R76, RZ, !P1 ;  /* 0x000000ff4c4c7207 */ /* 0x000fc60004800000 */
[----:B------:R-:W3:Y:S01]  /*2bc40*/  @P2 LDC R79, c[0x0][0xcec] ;  /* 0x00033b00ff4f2b82 */ /* 0x000ee20000000800 */
[----:B0-----:R-:W-:-:S07]  /*2bc50*/  @P2 IMAD.HI.U32 R5, R8, R5, RZ ;  /* 0x0000000508052227 */ /* 0x001fce00078e00ff */
[----:B------:R-:W0:Y:S01]  /*2bc60*/  @P2 LDC R81, c[0x0][0xcf0] ;  /* 0x00033c00ff512b82 */ /* 0x000e220000000800 */
[----:B-1----:R-:W-:Y:S01]  /*2bc70*/  @P2 SHF.R.U32.HI R4, RZ, R6, R5 ;  /* 0x00000006ff042219 */ /* 0x002fe20000011605 */
[C---:B------:R-:W-:Y:S02]  /*2bc80*/  IMAD R5, R192.reuse, UR5, R7 ;  /* 0x00000005c0057c24 */ /* 0x040fe4000f8e0207 */
[----:B------:R-:W-:Y:S01]  /*2bc90*/  IMAD.WIDE.U32 R6, R192, UR4, R16 ;  /* 0x00000004c0067c25 */ /* 0x000fe2000f8e0010 */
[----:B------:R-:W-:Y:S01]  /*2bca0*/  ULDC.64 UR4, c[0x0][0xc98] ;  /* 0x0003260000047ab9 */ /* 0x000fe20000000a00 */
[--C-:B------:R-:W-:Y:S02]  /*2bcb0*/  SHF.R.S32.HI R13, RZ, 0x1f, R4.reuse ;  /* 0x0000001fff0d7819 */ /* 0x100fe40000011404 */
[----:B------:R-:W-:Y:S02]  /*2bcc0*/  IMAD.MOV R9, RZ, RZ, -R4 ;  /* 0x000000ffff097224 */ /* 0x000fe400078e0a04 */
[----:B------:R-:W-:-:S02]  /*2bcd0*/  IMAD.IADD R7, R7, 0x1, R5 ;  /* 0x0000000107077824 */ /* 0x000fc400078e0205 */
[----:B------:R-:W-:Y:S02]  /*2bce0*/  IMAD R9, R21, R9, R8 ;  /* 0x0000000915097224 */ /* 0x000fe400078e0208 */
[----:B------:R-:W-:Y:S02]  /*2bcf0*/  IMAD R8, R76, UR4, RZ ;  /* 0x000000044c087c24 */ /* 0x000fe4000f8e02ff */
[----:B------:R-:W-:Y:S01]  /*2bd00*/  IMAD.WIDE.U32 R6, R77, UR4, R6 ;  /* 0x000000044d067c25 */ /* 0x000fe2000f8e0006 */
[----:B------:R-:W-:-:S03]  /*2bd10*/  SHF.R.S32.HI R5, RZ, 0x1f, R9 ;  /* 0x0000001fff057819 */ /* 0x000fc60000011409 */
[----:B------:R-:W-:Y:S01]  /*2bd20*/  IMAD R8, R77, UR5, R8 ;  /* 0x000000054d087c24 */ /* 0x000fe2000f8e0208 */
[----:B------:R-:W-:Y:S01]  /*2bd30*/  IADD3 R4, P1, R4, R6, RZ ;  /* 0x0000000604047210 */ /* 0x000fe20007f3e0ff */
[----:B------:R-:W-:Y:S02]  /*2bd40*/  ULDC.64 UR4, c[0x0][0xc88] ;  /* 0x0003220000047ab9 */ /* 0x000fe40000000a00 */
[----:B------:R-:W-:Y:S01]  /*2bd50*/  IMAD R6, R5, UR4, RZ ;  /* 0x0000000405067c24 */ /* 0x000fe2000f8e02ff */
[----:B------:R-:W-:-:S03]  /*2bd60*/  IADD3.X R5, R13, R7, R8, P1, !PT ;  /* 0x000000070d057210 */ /* 0x000fc60000ffe408 */
[C---:B------:R-:W-:Y:S02]  /*2bd70*/  IMAD R7, R9.reuse, UR5, R6 ;  /* 0x0000000509077c24 */ /* 0x040fe4000f8e0206 */
[----:B------:R-:W-:Y:S01]  /*2bd80*/  IMAD.WIDE.U32 R4, R9, UR4, R4 ;  /* 0x0000000409047c25 */ /* 0x000fe2000f8e0004 */
[----:B------:R-:W-:-:S03]  /*2bd90*/  ULDC.64 UR4, c[0x0][0xc50] ;  /* 0x0003140000047ab9 */ /* 0x000fc60000000a00 */
[----:B------:R-:W-:Y:S01]  /*2bda0*/  IMAD.IADD R5, R5, 0x1, R7 ;  /* 0x0000000105057824 */ /* 0x000fe200078e0207 */
[----:B------:R-:W-:-:S04]  /*2bdb0*/  LEA R10, P1, R4, UR4, 0x2 ;  /* 0x00000004040a7c11 */ /* 0x000fc8000f8210ff */
[----:B------:R-:W-:Y:S01]  /*2bdc0*/  LEA.HI.X R4, R4, UR5, R5, 0x2, P1 ;  /* 0x0000000504047c11 */ /* 0x000fe200088f1405 */
[----:B------:R-:W-:Y:S01]  /*2bdd0*/  SHFL.IDX PT, R6, R10, RZ, 0x1c1f ;  /* 0x001c1fff0a067589 */ /* 0x000fe200000e0000 */
[----:B------:R-:W-:Y:S01]  /*2bde0*/  VIADD R5, R15, 0x8 ;  /* 0x000000080f057836 */ /* 0x000fe20000000000 */
[----:B------:R-:W-:Y:S02]  /*2bdf0*/  ULDC.64 UR4, c[0x0][0xba0] ;  /* 0x0002e80000047ab9 */ /* 0x000fe40000000a00 */
[----:B------:R-:W2:Y:S02]  /*2be00*/  SHFL.IDX PT, R7, R4, RZ, 0x1c1f ;  /* 0x001c1fff04077589 */ /* 0x000ea400000e0000 */
[----:B------:R-:W-:Y:S02]  /*2be10*/  ISETP.GE.OR P0, PT, R5, R20, P0 ;  /* 0x000000140500720c */ /* 0x000fe40000706670 */
[----:B--2---:R1:W-:Y:S11]  /*2be20*/  @!P3 ST.E desc[UR42][R6.64], R11 ;  /* 0x0000000b0600b985 */ /* 0x0043f6000c10192a */
[----:B------:R-:W2:Y:S01]  /*2be30*/  @!P0 LDL R59, [R1+0x444] ;  /* 0x00044400013b8983 */ /* 0x000ea20000100800 */
[----:B------:R-:W-:-:S03]  /*2be40*/  IMAD R5, R223, 0x40, R161 ;  /* 0x00000040df057824 */ /* 0x000fc600078e02a1 */
[----:B------:R-:W-:Y:S01]  /*2be50*/  SHFL.IDX PT, R54, R10, 0x1, 0x1c1f ;  /* 0x003c1f000a367f89 */ /* 0x000fe200000e0000 */
[----:B------:R-:W-:-:S03]  /*2be60*/  IMAD.WIDE R2, R5, 0x2, R2 ;  /* 0x0000000205027825 */ /* 0x000fc600078e0202 */
[----:B------:R4:W2:Y:S01]  /*2be70*/  SHFL.IDX PT, R55, R4, 0x1, 0x1c1f ;  /* 0x003c1f0004377f89 */ /* 0x0008a200000e0000 */
[C---:B------:R-:W-:Y:S02]  /*2be80*/  IADD3 R25, P4, R2.reuse, 0x3000, RZ ;  /* 0x0000300002197810 */ /* 0x040fe40007f9e0ff */
[C---:B------:R-:W-:Y:S02]  /*2be90*/  IADD3 R9, P1, R2.reuse, 0x1000, RZ ;  /* 0x0000100002097810 */ /* 0x040fe40007f3e0ff */
[----:B------:R-:W-:Y:S02]  /*2bea0*/  IADD3 R13, P5, R2, 0x2000, RZ ;  /* 0x00002000020d7810 */ /* 0x000fe40007fbe0ff */
[----:B------:R-:W-:Y:S02]  /*2beb0*/  LOP3.LUT R24, R25, 0x380, RZ, 0xc0, !PT ;  /* 0x0000038019187812 */ /* 0x000fe400078ec0ff */
[----:B------:R-:W-:Y:S02]  /*2bec0*/  LOP3.LUT R8, R9, 0x380, RZ, 0xc0, !PT ;  /* 0x0000038009087812 */ /* 0x000fe400078ec0ff */
[----:B------:R-:W-:-:S02]  /*2bed0*/  LOP3.LUT R12, R13, 0x380, RZ, 0xc0, !PT ;  /* 0x000003800d0c7812 */ /* 0x000fc400078ec0ff */
        /* <DEDUP_REMOVED lines=51> */
[C---:B------:R-:W-:Y:S01]  /*2c210*/  IADD3 R65, P1, R2.reuse, 0xd000, RZ ;  /* 0x0000d00002417810 */ /* 0x040fe20007f3e0ff */
[----:B------:R-:W-:Y:S01]  /*2c220*/  IMAD.X R73, RZ, RZ, R3, P4 ;  /* 0x000000ffff497224 */ /* 0x000fe200020e0603 */
[C---:B------:R-:W-:Y:S02]  /*2c230*/  IADD3 R69, P5, R2.reuse, 0xe000, RZ ;  /* 0x0000e00002457810 */ /* 0x040fe40007fbe0ff */
[----:B-1----:R-:W-:Y:S02]  /*2c240*/  LOP3.LUT R7, R2, 0x380, RZ, 0xc0, !PT ;  /* 0x0000038002077812 */ /* 0x002fe400078ec0ff */
[----:B----4-:R-:W-:Y:S02]  /*2c250*/  LOP3.LUT R4, R5, 0x380, RZ, 0xc0, !PT ;  /* 0x0000038005047812 */ /* 0x010fe400078ec0ff */
        /* <DEDUP_REMOVED lines=8> */
[----:B------:R-:W-:Y:S02]  /*2c2e0*/  LOP3.LUT R2, R7, R2, RZ, 0x3c, !PT ;  /* 0x0000000207027212 */ /* 0x000fe400078e3cff */
[----:B------:R-:W-:Y:S01]  /*2c2f0*/  LOP3.LUT R60, R60, R61, RZ, 0x3c, !PT ;  /* 0x0000003d3c3c7212 */ /* 0x000fe200078e3cff */
[--C-:B------:R-:W-:Y:S01]  /*2c300*/  IMAD.X R61, RZ, RZ, R3.reuse, P3 ;  /* 0x000000ffff3d7224 */ /* 0x100fe200018e0603 */
[----:B------:R-:W-:Y:S01]  /*2c310*/  LOP3.LUT R64, R64, R65, RZ, 0x3c, !PT ;  /* 0x0000004140407212 */ /* 0x000fe200078e3cff */
[--C-:B------:R-:W-:Y:S01]  /*2c320*/  IMAD.X R65, RZ, RZ, R3.reuse, P1 ;  /* 0x000000ffff417224 */ /* 0x100fe200008e0603 */
[----:B------:R-:W-:Y:S01]  /*2c330*/  LOP3.LUT R68, R68, R69, RZ, 0x3c, !PT ;  /* 0x0000004544447212 */ /* 0x000fe200078e3cff */
[----:B------:R-:W-:Y:S01]  /*2c340*/  IMAD.X R69, RZ, RZ, R3, P5 ;  /* 0x000000ffff457224 */ /* 0x000fe200028e0603 */
[----:B------:R-:W-:Y:S01]  /*2c350*/  LOP3.LUT R72, R4, R5, RZ, 0x3c, !PT ;  /* 0x0000000504487212 */ /* 0x000fe200078e3cff */
[----:B------:R-:W-:-:S02]  /*2c360*/  IMAD.IADD R78, R224, 0x1, R191 ;  /* 0x00000001e04e7824 */ /* 0x000fc400078e02bf */
[----:B------:R-:W-:Y:S01]  /*2c370*/  IMAD.IADD R191, R223, 0x1, R191 ;  /* 0x00000001dfbf7824 */ /* 0x000fe200078e02bf */
[----:B------:R-:W-:Y:S01]  /*2c380*/  BSSY B1, `(.L_x_12838) ;  /* 0x0000056000017945 */ /* 0x000fe20003800000 */
[----:B--2---:R1:W-:Y:S04]  /*2c390*/  @!P0 ST.E desc[UR42][R54.64], R59 ;  /* 0x0000003b36008985 */ /* 0x0043e8000c10192a */
[----:B------:R2:W5:Y:S04]  /*2c3a0*/  LD.E.128 R4, desc[UR42][R2.64] ;  /* 0x0000002a02047980 */ /* 0x000568000c101d00 */
        /* <DEDUP_REMOVED lines=9> */
[----:B------:R-:W-:Y:S01]  /*2c440*/  IMAD R17, R0, UR4, RZ ;  /* 0x0000000400117c24 */ /* 0x000fe2000f8e02ff */
[----:B------:R-:W5:Y:S01]  /*2c450*/  LD.E.128 R32, desc[UR42][R32.64] ;  /* 0x0000002a20207980 */ /* 0x000f62000c101d00 */
[----:B------:R-:W-:-:S03]  /*2c460*/  IMAD.WIDE.U32 R2, R192, UR4, R2 ;  /* 0x00000004c0027c25 */ /* 0x000fc6000f8e0002 */
[----:B------:R-:W5:Y:S01]  /*2c470*/  LD.E.128 R36, desc[UR42][R36.64] ;  /* 0x0000002a24247980 */ /* 0x000f62000c101d00 */
[----:B------:R-:W-:Y:S01]  /*2c480*/  IMAD R17, R192, UR5, R17 ;  /* 0x00000005c0117c24 */ /* 0x000fe2000f8e0211 */
[----:B------:R-:W-:Y:S01]  /*2c490*/  ULDC.64 UR4, c[0x0][0xbf0] ;  /* 0x0002fc0000047ab9 */ /* 0x000fe20000000a00 */
[----:B---3--:R-:W-:Y:S01]  /*2c4a0*/  @P2 IMAD.HI.U32 R0, R78, R79, RZ ;  /* 0x0000004f4e002227 */ /* 0x008fe200078e00ff */
[----:B------:R-:W5:Y:S03]  /*2c4b0*/  LD.E.128 R40, desc[UR42][R40.64] ;  /* 0x0000002a28287980 */ /* 0x000f66000c101d00 */
[----:B------:R-:W-:Y:S01]  /*2c4c0*/  IMAD.IADD R3, R3, 0x1, R17 ;  /* 0x0000000103037824 */ /* 0x000fe200078e0211 */
[----:B------:R-:W5:Y:S01]  /*2c4d0*/  LD.E.128 R44, desc[UR42][R44.64] ;  /* 0x0000002a2c2c7980 */ /* 0x000f62000c101d00 */
[----:B------:R-:W-:Y:S01]  /*2c4e0*/  IMAD.MOV.U32 R17, RZ, RZ, R78 ;  /* 0x000000ffff117224 */ /* 0x000fe200078e004e */
[----:B0-----:R-:W-:Y:S01]  /*2c4f0*/  @P2 SHF.R.U32.HI R17, RZ, R81, R0 ;  /* 0x00000051ff112219 */ /* 0x001fe20000011600 */
[----:B------:R-:W-:Y:S01]  /*2c500*/  IMAD R76, R76, UR4, RZ ;  /* 0x000000044c4c7c24 */ /* 0x000fe2000f8e02ff */
[----:B------:R-:W5:Y:S02]  /*2c510*/  LD.E.128 R48, desc[UR42][R48.64] ;  /* 0x0000002a30307980 */ /* 0x000f64000c101d00 */
[--C-:B------:R-:W-:Y:S01]  /*2c520*/  SHF.R.S32.HI R0, RZ, 0x1f, R17.reuse ;  /* 0x0000001fff007819 */ /* 0x100fe20000011411 */
[----:B------:R-:W-:Y:S01]  /*2c530*/  IMAD.MOV R16, RZ, RZ, -R17 ;  /* 0x000000ffff107224 */ /* 0x000fe200078e0a11 */
[----:B-1----:R-:W5:Y:S01]  /*2c540*/  LD.E.128 R52, desc[UR42][R52.64] ;  /* 0x0000002a34347980 */ /* 0x002f62000c101d00 */
[----:B------:R-:W-:-:S02]  /*2c550*/  IMAD R79, R77, UR5, R76 ;  /* 0x000000054d4f7c24 */ /* 0x000fc4000f8e024c */
[----:B------:R-:W-:Y:S01]  /*2c560*/  IMAD.WIDE.U32 R2, R77, UR4, R2 ;  /* 0x000000044d027c25 */ /* 0x000fe2000f8e0002 */
[----:B------:R-:W-:Y:S01]  /*2c570*/  ULDC.64 UR4, c[0x0][0xbe0] ;  /* 0x0002f80000047ab9 */ /* 0x000fe20000000a00 */
[----:B------:R-:W5:Y:S02]  /*2c580*/  LD.E.128 R56, desc[UR42][R56.64] ;  /* 0x0000002a38387980 */ /* 0x000f64000c101d00 */
[----:B------:R-:W-:Y:S02]  /*2c590*/  IMAD R0, R0, UR4, RZ ;  /* 0x0000000400007c24 */ /* 0x000fe4000f8e02ff */
[----:B------:R-:W-:Y:S01]  /*2c5a0*/  IMAD R21, R21, R16, R78 ;  /* 0x0000001015157224 */ /* 0x000fe200078e024e */
[----:B------:R-:W5:Y:S01]  /*2c5b0*/  LD.E.128 R60, desc[UR42][R60.64] ;  /* 0x0000002a3c3c7980 */ /* 0x000f62000c101d00 */
[----:B------:R-:W-:-:S03]  /*2c5c0*/  IMAD.IADD R3, R3, 0x1, R79 ;  /* 0x0000000103037824 */ /* 0x000fc600078e024f */
[----:B------:R-:W5:Y:S01]  /*2c5d0*/  LD.E.128 R64, desc[UR42][R64.64] ;  /* 0x0000002a40407980 */ /* 0x000f62000c101d00 */
[----:B------:R-:W-:-:S03]  /*2c5e0*/  IMAD R77, R17, UR5, R0 ;  /* 0x00000005114d7c24 */ /* 0x000fc6000f8e0200 */
[----:B------:R-:W5:Y:S01]  /*2c5f0*/  LD.E.128 R68, desc[UR42][R68.64] ;  /* 0x0000002a44447980 */ /* 0x000f62000c101d00 */
[----:B------:R-:W-:-:S03]  /*2c600*/  SHF.R.S32.HI R0, RZ, 0x1f, R21 ;  /* 0x0000001fff007819 */ /* 0x000fc60000011415 */
[----:B------:R-:W5:Y:S01]  /*2c610*/  LD.E.128 R72, desc[UR42][R72.64] ;  /* 0x0000002a48487980 */ /* 0x000f62000c101d00 */
[----:B------:R-:W-:Y:S01]  /*2c620*/  IMAD.WIDE.U32 R2, R17, UR4, R2 ;  /* 0x0000000411027c25 */ /* 0x000fe2000f8e0002 */
[----:B------:R-:W-:Y:S01]  /*2c630*/  ULDC.64 UR4, c[0x0][0xbd8] ;  /* 0x0002f60000047ab9 */ /* 0x000fe20000000a00 */
[----:B------:R-:W-:Y:S01]  /*2c640*/  ISETP.GE.AND P2, PT, R191, R20, PT ;  /* 0x00000014bf00720c */ /* 0x000fe20003f46270 */
        /* <DEDUP_REMOVED lines=8> */
[----:B------:R-:W-:-:S04]  /*2c6d0*/  IMAD.WIDE.U32 R2, R21, UR4, R2 ;  /* 0x0000000415027c25 */ /* 0x000fc8000f8e0002 */
[----:B------:R-:W-:Y:S01]  /*2c6e0*/  IMAD R77, R21, UR5, R0 ;  /* 0x00000005154d7c24 */ /* 0x000fe2000f8e0200 */
[----:B------:R-:W-:Y:S01]  /*2c6f0*/  ULDC.64 UR4, c[0x0][0xb80] ;  /* 0x0002e00000047ab9 */ /* 0x000fe20000000a00 */
[----:B------:R-:W-:Y:S01]  /*2c700*/  VIADD R0, R144, 0x32420 ;  /* 0x0003242090007836 */ /* 0x000fe20000000000 */
[C---:B------:R-:W-:Y:S01]  /*2c710*/  LEA R21, P3, R2.reuse, UR4, 0x1 ;  /* 0x0000000402157c11 */ /* 0x040fe2000f8608ff */
[----:B------:R-:W-:Y:S02]  /*2c720*/  IMAD.IADD R3, R3, 0x1, R77 ;  /* 0x0000000103037824 */ /* 0x000fe400078e024d */
[----:B------:R-:W-:Y:S01]  /*2c730*/  VIADD R17, R191, 0x20 ;  /* 0x00000020bf117836 */ /* 0x000fe20000000000 */
[----:B------:R-:W-:Y:S01]  /*2c740*/  PRMT R0, RZ, 0x654, R0 ;  /* 0x00000654ff007816 */ /* 0x000fe20000000000 */
[----:B0-----:R0:W1:Y:S01]  /*2c750*/  SHFL.IDX PT, R78, R21, RZ, 0x181f ;  /* 0x00181fff154e7589 */ /* 0x00106200000e0000 */
[----:B------:R-:W-:Y:S02]  /*2c760*/  LEA.HI.X R80, R2, UR5, R3, 0x1, P3 ;  /* 0x0000000502507c11 */ /* 0x000fe400098f0c03 */
[-C--:B------:R-:W-:Y:S01]  /*2c770*/  ISETP.GE.AND P1, PT, R17, R20.reuse, PT ;  /* 0x000000141100720c */ /* 0x080fe20003f26270 */
[----:B------:R-:W-:Y:S01]  /*2c780*/  VIADD R17, R191, 0x40 ;  /* 0x00000040bf117836 */ /* 0x000fe20000000000 */
[----:B------:R2:W-:Y:S04]  /*2c790*/  SYNCS.ARRIVE.TRANS64.RED.A1T0 RZ, [R0+URZ], RZ ;  /* 0x000000ff00ff79a7 */ /* 0x0005e8000810043f */
[----:B------:R-:W-:Y:S01]  /*2c7a0*/  ISETP.GE.AND P0, PT, R17, R20, PT ;  /* 0x000000141100720c */ /* 0x000fe20003f06270 */
[----:B--2---:R0:W2:Y:S01]  /*2c7b0*/  SHFL.IDX PT, R0, R80, RZ, 0x181f ;  /* 0x00181fff50007589 */ /* 0x0040a200000e0000 */
[----:B------:R-:W-:Y:S11]  /*2c7c0*/  @P2 BRA `(.L_x_12839) ;  /* 0x0000000000442947 */ /* 0x000ff60003800000 */
[----:B------:R-:W-:Y:S02]  /*2c7d0*/  ULDC UR4, c[0x0][0xbc8] ;  /* 0x0002f20000047ab9 */ /* 0x000fe40000000800 */
[----:B------:R-:W-:Y:S02]  /*2c7e0*/  ISETP.GE.AND P2, PT, R161, UR4, PT ;  /* 0x00000004a1007c0c */ /* 0x000fe4000bf46270 */
[----:B------:R-:W-:Y:S02]  /*2c7f0*/  ISETP.GE.AND P3, PT, R163, UR4, PT ;  /* 0x00000004a3007c0c */ /* 0x000fe4000bf66270 */
[----:B------:R-:W-:-:S09]  /*2c800*/  ISETP.GE.AND P4, PT, R162, UR4, PT ;  /* 0x00000004a2007c0c */ /* 0x000fd2000bf86270 */
[----:B-1----:R-:W-:-:S04]  /*2c810*/  @!P2 LEA R2, P5, R161, R78, 0x1 ;  /* 0x0000004ea102a211 */ /* 0x002fc800078a08ff */
[----:B--2---:R-:W-:Y:S02]  /*2c820*/  @!P2 LEA.HI.X R3, R161, R0, R218, 0x1, P5 ;  /* 0x00000000a103a211 */ /* 0x004fe400028f0cda */
        /* <DEDUP_REMOVED lines=11> */
.L_x_12839:
[----:B------:R-:W-:Y:S05]  /*2c8e0*/  BSYNC B1 ;  /* 0x0000000000017941 */ /* 0x000fea0003800000 */
.L_x_12838:
        /* <DEDUP_REMOVED lines=11> */
[----:B-----5:R-:W-:-:S03]  /*2c9a0*/  @!P3 LEA R4, P5, R163, R16, 0x1 ;  /* 0x00000010a304b211 */ /* 0x020fc600078a08ff */
        /* <DEDUP_REMOVED lines=9> */
.L_x_12841:
[----:B------:R-:W-:Y:S05]  /*2ca40*/  BSYNC B1 ;  /* 0x0000000000017941 */ /* 0x000fea0003800000 */
.L_x_12840:
        /* <DEDUP_REMOVED lines=10> */
[----:B------:R-:W-:Y:S02]  /*2caf0*/  @!P2 LEA R4, P4, R163, R8, 0x1 ;  /* 0x00000008a304a211 */ /* 0x000fe400078808ff */
        /* <DEDUP_REMOVED lines=10> */
.L_x_12843:
[----:B------:R-:W-:Y:S05]  /*2cba0*/  BSYNC B1 ;  /* 0x0000000000017941 */ /* 0x000fea0003800000 */
.L_x_12842:
[----:B0-----:R-:W-:Y:S01]  /*2cbb0*/  VIADD R3, R191, 0x60 ;  /* 0x00000060bf037836 */ /* 0x001fe20000000000 */
[----:B--2-4-:R-:W2:Y:S04]  /*2cbc0*/  SHFL.IDX PT, R80, R80, 0x3, 0x181f ;  /* 0x00781f0050507f89 */ /* 0x014ea800000e0000 */
[----:B------:R-:W-:Y:S01]  /*2cbd0*/  ISETP.GE.AND P0, PT, R3, R20, PT ;  /* 0x000000140300720c */ /* 0x000fe20003f06270 */
[----:B------:R-:W4:-:S12]  /*2cbe0*/  SHFL.IDX PT, R21, R21, 0x3, 0x181f ;  /* 0x00781f0015157f89 */ /* 0x000f1800000e0000 */
[----:B------:R-:W-:Y:S05]  /*2cbf0*/  @P0 BRA `(.L_x_12844) ;  /* 0x0000000c00980947 */ /* 0x000fea0003800000 */
[----:B------:R-:W-:Y:S02]  /*2cc00*/  ULDC UR4, c[0x0][0xbc8] ;  /* 0x0002f20000047ab9 */ /* 0x000fe40000000800 */
[----:B------:R-:W-:Y:S02]  /*2cc10*/  ISETP.GE.AND P3, PT, R161, UR4, PT ;  /* 0x00000004a1007c0c */ /* 0x000fe4000bf66270 */
[----:B------:R-:W-:Y:S02]  /*2cc20*/  ISETP.GE.AND P4, PT, R163, UR4, PT ;  /* 0x00000004a3007c0c */ /* 0x000fe4000bf86270 */
[----:B------:R-:W-:-:S09]  /*2cc30*/  ISETP.GE.AND P5, PT, R162, UR4, PT ;  /* 0x00000004a2007c0c */ /* 0x000fd2000bfa6270 */
[-C--:B----4-:R-:W-:Y:S02]  /*2cc40*/  @!P3 LEA R2, P0, R161, R21.reuse, 0x1 ;  /* 0x00000015a102b211 */ /* 0x090fe400078008ff */
[-C--:B------:R-:W-:Y:S02]  /*2cc50*/  @!P4 LEA R4, P1, R163, R21.reuse, 0x1 ;  /* 0x00000015a304c211 */ /* 0x080fe400078208ff */
[C---:B------:R-:W-:Y:S02]  /*2cc60*/  @!P5 LEA R6, P2, R162.reuse, R21, 0x1 ;  /* 0x00000015a206d211 */ /* 0x040fe400078408ff */
[-C--:B--2---:R-:W-:Y:S02]  /*2cc70*/  @!P3 LEA.HI.X R3, R161, R80.reuse, R218, 0x1, P0 ;  /* 0x00000050a103b211 */ /* 0x084fe400000f0cda */
        /* <DEDUP_REMOVED lines=11> */
.L_x_12836:
[----:B------:R-:W-:Y:S01]  /*2cd30*/  ULDC.64 UR4, c[0x0][0xd00] ;  /* 0x0003400000047ab9 */ /* 0x000fe20000000a00 */
[----:B-----5:R-:W2:Y:S01]  /*2cd40*/  LDC.64 R2, c[0x0][0xd00] ;  /* 0x00034000ff027b82 */ /* 0x020ea20000000a00 */
[----:B------:R-:W-:Y:S01]  /*2cd50*/  ISETP.NE.U32.AND P0, PT, RZ, UR4, PT ;  /* 0x00000004ff007c0c */ /* 0x000fe2000bf05070 */
[----:B------:R-:W-:-:S03]  /*2cd60*/  IMAD.MOV.U32 R0, RZ, RZ, RZ ;  /* 0x000000ffff007224 */ /* 0x000fc600078e00ff */
[----:B------:R-:W-:Y:S01]  /*2cd70*/  ISETP.NE.AND.EX P0, PT, RZ, UR5, PT, P0 ;  /* 0x00000005ff007c0c */ /* 0x000fe2000bf05300 */
[----:B------:R-:W-:Y:S02]  /*2cd80*/  ULDC.64 UR4, c[0x0][0xd08] ;  /* 0x0003420000047ab9 */ /* 0x000fe40000000a00 */
[----:B------:R-:W-:Y:S01]  /*2cd90*/  ISETP.NE.U32.AND P1, PT, RZ, UR4, PT ;  /* 0x00000004ff007c0c */ /* 0x000fe2000bf25070 */
[----:B------:R-:W3:Y:S03]  /*2cda0*/  LDC R21, c[0x0][0xce8] ;  /* 0x00033a00ff157b82 */ /* 0x000ee60000000800 */
[----:B------:R-:W-:Y:S01]  /*2cdb0*/  ISETP.NE.AND.EX P1, PT, RZ, UR5, PT, P1 ;  /* 0x00000005ff007c0c */ /* 0x000fe2000bf25310 */
[----:B--2---:R-:W-:-:S12]  /*2cdc0*/  IMAD.WIDE R2, R213, 0x4, R2 ;  /* 0x00000004d5027825 */ /* 0x004fd800078e0202 */
[----:B------:R-:W2:Y:S01]  /*2cdd0*/  @P1 LDC.64 R4, c[0x0][0xd08] ;  /* 0x00034200ff041b82 */ /* 0x000ea20000000a00 */
[----:B------:R-:W-:Y:S02]  /*2cde0*/  ULDC UR4, c[0x0][0xb88] ;  /* 0x0002e20000047ab9 */ /* 0x000fe40000000800 */
[----:B------:R-:W-:Y:S01]  /*2cdf0*/  IMAD.U32 R6, RZ, RZ, UR4 ;  /* 0x00000004ff067e24 */ /* 0x000fe2000f8e00ff */
[----:B------:R4:W5:Y:S01]  /*2ce00*/  @P0 LDG.E R0, desc[UR42][R2.64] ;  /* 0x0000002a02000981 */ /* 0x000962000c1e1900 */
[----:B--2---:R-:W-:-:S05]  /*2ce10*/  @P1 IMAD.WIDE R4, R213, 0x4, R4 ;  /* 0x00000004d5041825 */ /* 0x004fca00078e0204 */
[----:B------:R4:W5:Y:S01]  /*2ce20*/  @P1 LDG.E R6, desc[UR42][R4.64] ;  /* 0x0000002a04061981 */ /* 0x000962000c1e1900 */
[----:B---3--:R-:W-:Y:S02]  /*2ce30*/  ISETP.NE.AND P2, PT, R21, 0x1, PT ;  /* 0x000000011500780c */ /* 0x008fe40003f45270 */
[----:B------:R-:W-:Y:S02]  /*2ce40*/  ISETP.GE.AND P3, PT, R222, 0x80, PT ;  /* 0x00000080de00780c */ /* 0x000fe40003f66270 */
[----:B------:R-:W-:-:S09]  /*2ce50*/  SHF.R.S32.HI R7, RZ, 0x1f, R213 ;  /* 0x0000001fff077819 */ /* 0x000fd200000114d5 */
[----:B------:R-:W2:Y:S01]  /*2ce60*/  @P2 LDC R25, c[0x0][0xcec] ;  /* 0x00033b00ff192b82 */ /* 0x000ea20000000800 */
[----:B----4-:R-:W-:Y:S05]  /*2ce70*/  @P1 BRA `(.L_x_12845) ;  /* 0x0000000000101947 */ /* 0x010fea0003800000 */
[----:B------:R-:W-:Y:S05]  /*2ce80*/  @!P0 BRA `(.L_x_12845) ;  /* 0x00000000000c8947 */ /* 0x000fea0003800000 */
[----:B------:R-:W3:Y:S04]  /*2ce90*/  LDG.E R5, desc[UR42][R2.64] ;  /* 0x0000002a02057981 */ /* 0x000ee8000c1e1900 */
[----:B-----5:R-:W3:Y:S02]  /*2cea0*/  LDG.E R6, desc[UR42][R2.64+0x4] ;  /* 0x0000042a02067981 */ /* 0x020ee4000c1e1900 */
[----:B---3--:R-:W-:-:S07]  /*2ceb0*/  IMAD.IADD R6, R6, 0x1, -R5 ;  /* 0x0000000106067824 */ /* 0x008fce00078e0a05 */
.L_x_12845:
        /* <DEDUP_REMOVED lines=8> */
[----:B----4-:R-:W-:Y:S01]  /*2cf40*/  IMAD R2, R6, R9, RZ ;  /* 0x0000000906027224 */ /* 0x010fe200078e02ff */
        /* <DEDUP_REMOVED lines=36> */
.L_x_12847:
[----:B------:R-:W-:Y:S05]  /*2d190*/  BSYNC B1 ;  /* 0x0000000000017941 */ /* 0x000fea0003800000 */
.L_x_12846:
[----:B------:R-:W4:Y:S01]  /*2d1a0*/  @P2 LDC R9, c[0x0][0xcf0] ;  /* 0x00033c00ff092b82 */ /* 0x000f220000000800 */
[----:B------:R-:W-:Y:S01]  /*2d1b0*/  ULDC.64 UR4, c[0x0][0xba0] ;  /* 0x0002e80000047ab9 */ /* 0x000fe20000000a00 */
[----:B------:R-:W-:Y:S02]  /*2d1c0*/  IMAD.IADD R8, R224, 0x1, R191 ;  /* 0x00000001e0087824 */ /* 0x000fe400078e02bf */
[----:B---3--:R-:W-:-:S04]  /*2d1d0*/  IMAD R3, R11, UR4, RZ ;  /* 0x000000040b037c24 */ /* 0x008fc8000f8e02ff */
        /* <DEDUP_REMOVED lines=37> */
.L_x_13074:
[----:B------:R-:W-:Y:S01]  /*2d430*/  IMAD R21, R6, R21, RZ ;  /* 0x0000001506157224 */ /* 0x000fe200078e02ff */
[----:B------:R-:W-:Y:S01]  /*2d440*/  BSSY B1, `(.L_x_12849) ;  /* 0x0000015000017945 */ /* 0x000fe20003800000 */
[----:B------:R-:W-:-:S05]  /*2d450*/  IMAD.IADD R6, R223, 0x1, R191 ;  /* 0x00000001df067824 */ /* 0x000fca00078e02bf */
[----:B------:R-:W-:-:S13]  /*2d460*/  ISETP.GE.AND P0, PT, R6, R21, PT ;  /* 0x000000150600720c */ /* 0x000fda0003f06270 */
[----:B------:R-:W-:Y:S05]  /*2d470*/  @P0 BRA `(.L_x_12850) ;  /* 0x0000000000440947 */ /* 0x000fea0003800000 */
[----:B------:R-:W-:Y:S02]  /*2d480*/  ULDC UR4, c[0x0][0xbc8] ;  /* 0x0002f20000047ab9 */ /* 0x000fe40000000800 */
[----:B------:R-:W-:Y:S02]  /*2d490*/  ISETP.GE.AND P3, PT, R161, UR4, PT ;  /* 0x00000004a1007c0c */ /* 0x000fe4000bf66270 */
[----:B------:R-:W-:Y:S02]  /*2d4a0*/  ISETP.GE.AND P2, PT, R163, UR4, PT ;  /* 0x00000004a3007c0c */ /* 0x000fe4000bf46270 */
[----:B------:R-:W-:Y:S02]  /*2d4b0*/  ISETP.GE.AND P1, PT, R162, UR4, PT ;  /* 0x00000004a2007c0c */ /* 0x000fe4000bf26270 */
[----:B------:R-:W-:-:S07]  /*2d4c0*/  ISETP.GE.AND P0, PT, R164, UR4, PT ;  /* 0x00000004a4007c0c */ /* 0x000fce000bf06270 */
[-C--:B----4-:R-:W-:Y:S02]  /*2d4d0*/  @!P3 LEA R4, P5, R161, R14.reuse, 0x1 ;  /* 0x0000000ea104b211 */ /* 0x090fe400078a08ff */
[----:B------:R-:W-:Y:S02]  /*2d4e0*/  @!P2 LEA R8, P4, R163, R14, 0x1 ;  /* 0x0000000ea308a211 */ /* 0x000fe400078808ff */
        /* <DEDUP_REMOVED lines=10> */
.L_x_12850:
[----:B------:R-:W-:Y:S05]  /*2d590*/  BSYNC B1 ;  /* 0x0000000000017941 */ /* 0x000fea0003800000 */
.L_x_12849:
[----:B------:R-:W-:-:S03]  /*2d5a0*/  UMOV UR4, 0xffffffff ;  /* 0xffffffff00047882 */ /* 0x000fc60000000000 */
[----:B------:R-:W-:Y:S05]  /*2d5b0*/  BRA.DIV UR4, `(.L_x_12851) ;  /* 0x000000a204307947 */ /* 0x000fea000b800000 */
[----:B---3--:R3:W0:Y:S04]  /*2d5c0*/  SHFL.IDX PT, R0, R3, 0x1, 0x181f ;  /* 0x00381f0003007f89 */ /* 0x00862800000e0000 */
[----:B----4-:R3:W4:Y:S02]  /*2d5d0*/  SHFL.IDX PT, R14, R2, 0x1, 0x181f ;  /* 0x00381f00020e7f89 */ /* 0x01072400000e0000 */
.L_x_13078:
[----:B------:R-:W-:Y:S01]  /*2d5e0*/  VIADD R4, R6, 0x20 ;  /* 0x0000002006047836 */ /* 0x000fe20000000000 */
[----:B------:R-:W-:Y:S04]  /*2d5f0*/  BSSY B1, `(.L_x_12852) ;  /* 0x0000014000017945 */ /* 0x000fe80003800000 */
        /* <DEDUP_REMOVED lines=9> */
[----:B0-----:R-:W-:Y:S02]  /*2d690*/  @!P3 LEA.HI.X R5, R161, R0, R218, 0x1, P5 ;  /* 0x00000000a105b211 */ /* 0x001fe400028f0cda */
        /* <DEDUP_REMOVED lines=9> */
.L_x_12853:
[----:B------:R-:W-:Y:S05]  /*2d730*/  BSYNC B1 ;  /* 0x0000000000017941 */ /* 0x000fea0003800000 */
.L_x_12852:
[----:B------:R-:W-:-:S03]  /*2d740*/  UMOV UR4, 0xffffffff ;  /* 0xffffffff00047882 */ /* 0x000fc60000000000 */
[----:B------:R-:W-:Y:S05]  /*2d750*/  BRA.DIV UR4, `(.L_x_12854) ;  /* 0x000000a204107947 */ /* 0x000fea000b800000 */
[----:B0-----:R0:W0:Y:S04]  /*2d760*/  SHFL.IDX PT, R0, R3, 0x2, 0x181f ;  /* 0x00581f0003007f89 */ /* 0x00102800000e0000 */
[----:B----4-:R4:W0:Y:S02]  /*2d770*/  SHFL.IDX PT, R14, R2, 0x2, 0x181f ;  /* 0x00581f00020e7f89 */ /* 0x01082400000e0000 */
.L_x_13082:
        /* <DEDUP_REMOVED lines=9> */
[-C--:B0-----:R-:W-:Y:S02]  /*2d810*/  @!P3 LEA R4, P5, R161, R14.reuse, 0x1 ;  /* 0x0000000ea104b211 */ /* 0x081fe400078a08ff */
[----:B------:R-:W-:Y:S02]  /*2d820*/  @!P2 LEA R8, P4, R163, R14, 0x1 ;  /* 0x0000000ea308a211 */ /* 0x000fe400078808ff */
[----:B------:R-:W-:Y:S02]  /*2d830*/  @!P3 LEA.HI.X R5, R161, R0, R218, 0x1, P5 ;  /* 0x00000000a105b211 */ /* 0x000fe400028f0cda */
        /* <DEDUP_REMOVED lines=9> */
.L_x_12856:
[----:B------:R-:W-:Y:S05]  /*2d8d0*/  BSYNC B1 ;  /* 0x0000000000017941 */ /* 0x000fea0003800000 */
.L_x_12855:
[----:B------:R-:W-:-:S03]  /*2d8e0*/  UMOV UR4, 0xffffffff ;  /* 0xffffffff00047882 */ /* 0x000fc60000000000 */
[----:B------:R-:W-:Y:S05]  /*2d8f0*/  BRA.DIV UR4, `(.L_x_12857) ;  /* 0x0000009e04f07947 */ /* 0x000fea000b800000 */
[----:B0-----:R0:W0:Y:S04]  /*2d900*/  SHFL.IDX PT, R0, R3, 0x3, 0x181f ;  /* 0x00781f0003007f89 */ /* 0x00102800000e0000 */
[----:B------:R0:W0:Y:S02]  /*2d910*/  SHFL.IDX PT, R14, R2, 0x3, 0x181f ;  /* 0x00781f00020e7f89 */ /* 0x00002400000e0000 */
.L_x_13086:
[----:B0-234-:R-:W-:-:S05]  /*2d920*/  VIADD R2, R6, 0x60 ;  /* 0x0000006006027836 */ /* 0x01dfca0000000000 */
[----:B------:R-:W-:-:S13]  /*2d930*/  ISETP.GE.AND P0, PT, R2, R21, PT ;  /* 0x000000150200720c */ /* 0x000fda0003f06270 */
[----:B------:R-:W-:Y:S05]  /*2d940*/  @P0 BRA `(.L_x_12844) ;  /* 0x0000000000440947 */ /* 0x000fea0003800000 */
[----:B------:R-:W-:Y:S02]  /*2d950*/  ULDC UR4, c[0x0][0xbc8] ;  /* 0x0002f20000047ab9 */ /* 0x000fe40000000800 */
[----:B------:R-:W-:Y:S02]  /*2d960*/  ISETP.GE.AND P3, PT, R161, UR4, PT ;  /* 0x00000004a1007c0c */ /* 0x000fe4000bf66270 */
[----:B------:R-:W-:Y:S02]  /*2d970*/  ISETP.GE.AND P2, PT, R163, UR4, PT ;  /* 0x00000004a3007c0c */ /* 0x000fe4000bf46270 */
[----:B------:R-:W-:Y:S02]  /*2d980*/  ISETP.GE.AND P1, PT, R162, UR4, PT ;  /* 0x00000004a2007c0c */ /* 0x000fe4000bf26270 */
[----:B------:R-:W-:-:S07]  /*2d990*/  ISETP.GE.AND P0, PT, R164, UR4, PT ;  /* 0x00000004a4007c0c */ /* 0x000fce000bf06270 */
[-C--:B------:R-:W-:Y:S02]  /*2d9a0*/  @!P3 LEA R2, P5, R161, R14.reuse, 0x1 ;  /* 0x0000000ea102b211 */ /* 0x080fe400078a08ff */
        /* <DEDUP_REMOVED lines=11> */
.L_x_12844:
[----:B------:R-:W-:Y:S05]  /*2da60*/  BSYNC B0 ;  /* 0x0000000000007941 */ /* 0x000fea0003800000 */
.L_x_12835:
[----:B------:R-:W-:Y:S02]  /*2da70*/  ULDC UR4, c[0x0][0xd3c] ;  /* 0x00034f0000047ab9 */ /* 0x000fe40000000800 */
[----:B-1----:R-:W-:-:S13]  /*2da80*/  ISETP.GE.AND P0, PT, R123, UR4, PT ;  /* 0x000000047b007c0c */ /* 0x002fda000bf06270 */
[----:B------:R-:W-:Y:S05]  /*2da90*/  @!P0 BRA `(.L_x_12858) ;  /* 0xfffffd3400d08947 */ /* 0x000fea000383ffff */
[----:B------:R-:W-:Y:S05]  /*2daa0*/  BRA `(.L_x_12639) ;  /* 0x0000008c00607947 */ /* 0x000fea0003800000 */
.L_x_12637:
        /* <DEDUP_REMOVED lines=18> */
.L_x_12859:
        /* <DEDUP_REMOVED lines=42> */
.L_x_12865:
        /* <DEDUP_REMOVED lines=12> */
.L_x_12864:
[----:B------:R-:W-:Y:S05]  /*2df30*/  BSYNC B0 ;  /* 0x0000000000007941 */ /* 0x000fea0003800000 */
.L_x_12863:
        /* <DEDUP_REMOVED lines=21> */
.L_x_12861:
        /* <DEDUP_REMOVED lines=20> */
.L_x_12866:
        /* <DEDUP_REMOVED lines=56> */
.L_x_12862:
[----:B------:R-:W-:Y:S02]  /*2e550*/  IMAD.MOV.U32 R17, RZ, RZ, RZ ;  /* 0x000000ffff117224 */ /* 0x000fe400078e00ff */
[----:B------:R-:W-:Y:S02]  /*2e560*/  IMAD.U32 R16, RZ, RZ, UR6 ;  /* 0x00000006ff107e24 */ /* 0x000fe4000f8e00ff */
[----:B------:R-:W-:-:S07]  /*2e570*/  IMAD.MOV.U32 R18, RZ, RZ, RZ ;  /* 0x000000ffff127224 */ /* 0x000fce00078e00ff */
.L_x_12867:
[----:B------:R-:W-:-:S13]  /*2e580*/  ISETP.NE.AND P0, PT, R0, RZ, PT ;  /* 0x000000ff0000720c */ /* 0x000fda0003f05270 */
[----:B------:R-:W1:Y:S01]  /*2e590*/  @!P0 S2R R3, SR_CgaCtaId ;  /* 0x0000000000038919 */ /* 0x000e620000008800 */
[----:B------:R-:W-:-:S04]  /*2e5a0*/  @!P0 MOV R0, 0x400 ;  /* 0x0000040000008802 */ /* 0x000fc80000000f00 */
[----:B-1----:R-:W-:-:S05]  /*2e5b0*/  @!P0 LEA R0, R3, R0, 0x18 ;  /* 0x0000000003008211 */ /* 0x002fca00078ec0ff */
[----:B------:R1:W-:Y:S01]  /*2e5c0*/  @!P0 STS.128 [R0+0x324d0], R16 ;  /* 0x0324d01000008388 */ /* 0x0003e20000000c00 */
[----:B------:R-:W-:Y:S06]  /*2e5d0*/  BAR.ARV 0x5, 0x180 ;  /* 0x0146000000007b1d */ /* 0x000fec0000002000 */
.L_x_12860:
        /* <DEDUP_REMOVED lines=11> */
[----:B------:R-:W-:Y:S01]  /*2e690*/  STL [R1+0x4d4], RZ ;  /* 0x0004d4ff01007387 */ /* 0x000fe20000100800 */
[----:B------:R-:W-:Y:S01]  /*2e6a0*/  ULDC.64 UR40, c[0x0][0x198] ;  /* 0x0000660000287ab9 */ /* 0x000fe20000000a00 */
[----:B------:R-:W-:Y:S02]  /*2e6b0*/  ULDC UR39, c[0x0][0xc] ;  /* 0x0000030000277ab9 */ /* 0x000fe40000000800 */
[----:B------:R-:W-:Y:S04]  /*2e6c0*/  STL [R1+0x468], RZ ;  /* 0x000468ff01007387 */ /* 0x000fe80000100800 */
        /* <DEDUP_REMOVED lines=17> */
[----:B------:R2:W-:Y:S01]  /*2e7e0*/  STL [R1+0x478], R2 ;  /* 0x0004780201007387 */ /* 0x0005e20000100800 */
[----:B0-----:R-:W-:Y:S01]  /*2e7f0*/  IMAD.MOV.U32 R4, RZ, RZ, 0x1 ;  /* 0x00000001ff047424 */ /* 0x001fe200078e00ff */
[----:B-1----:R-:W-:-:S04]  /*2e800*/  LOP3.LUT R3, R0, 0x40, RZ, 0xfc, !PT ;  /* 0x0000004000037812 */ /* 0x002fc800078efcff */
[----:B------:R0:W-:Y:S01]  /*2e810*/  STL [R1+0x474], R4 ;  /* 0x0004740401007387 */ /* 0x0001e20000100800 */
[C---:B--2---:R-:W-:Y:S02]  /*2e820*/  LOP3.LUT R2, R0.reuse, 0x80, RZ, 0xfc, !PT ;  /* 0x0000008000027812 */ /* 0x044fe400078efcff */
[----:B------:R-:W-:-:S07]  /*2e830*/  LOP3.LUT R0, R0, 0xc0, RZ, 0xfc, !PT ;  /* 0x000000c000007812 */ /* 0x000fce00078efcff */
.L_x_13030:
[----:B------:R-:W-:Y:S05]  /*2e840*/  YIELD ;  /* 0x0000000000007946 */ /* 0x000fea0003800000 */
[----:B------:R-:W-:Y:S01]  /*2e850*/  ULDC.64 UR4, c[0x0][0xb20] ;  /* 0x0002c80000047ab9 */ /* 0x000fe20000000a00 */
[----:B---3--:R-:W-:Y:S02]  /*2e860*/  CS2R R6, SRZ ;  /* 0x0000000000067805 */ /* 0x008fe4000001ff00 */
[----:B------:R-:W-:Y:S01]  /*2e870*/  ISETP.NE.U32.AND P0, PT, RZ, UR4, PT ;  /* 0x00000004ff007c0c */ /* 0x000fe2000bf05070 */
[----:B-1----:R-:W1:Y:S01]  /*2e880*/  LDC.64 R12, c[0x0][0xaf8] ;  /* 0x0002be00ff0c7b82 */ /* 0x002e620000000a00 */
[----:B------:R-:W-:Y:S01]  /*2e890*/  ULDC.64 UR6, c[0x0][0xb00] ;  /* 0x0002c00000067ab9 */ /* 0x000fe20000000a00 */
[----:B------:R-:W-:Y:S01]  /*2e8a0*/  ULDC.64 UR8, c[0x0][0xb08] ;  /* 0x0002c20000087ab9 */ /* 0x000fe20000000a00 */
[----:B------:R-:W-:Y:S01]  /*2e8b0*/  ISETP.NE.AND.EX P0, PT, RZ, UR5, PT, P0 ;  /* 0x00000005ff007c0c */ /* 0x000fe2000bf05300 */
[----:B------:R-:W-:-:S04]  /*2e8c0*/  ULDC.64 UR4, c[0x0][0xb10] ;  /* 0x0002c40000047ab9 */ /* 0x000fc80000000a00 */
[----:B0-----:R-:W0:Y:S08]  /*2e8d0*/  LDC.64 R4, c[0x0][0xb00] ;  /* 0x0002c000ff047b82 */ /* 0x001e300000000a00 */
[----:B------:R-:W2:Y:S02]  /*2e8e0*/  @P0 LDC.64 R2, c[0x0][0xb20] ;  /* 0x0002c800ff020b82 */ /* 0x000ea40000000a00 */
[----:B--2---:R-:W-:-:S05]  /*2e8f0*/  @P0 IMAD.WIDE R2, R19, 0x4, R2 ;  /* 0x0000000413020825 */ /* 0x004fca00078e0202 */
        /* <DEDUP_REMOVED lines=9> */
[----:B--2---:R-:W1:Y:S01]  /*2e990*/  LDC.64 R2, c[0x0][0xb08] ;  /* 0x0002c200ff027b82 */ /* 0x004e620000000a00 */
[----:B------:R-:W-:-:S02]  /*2e9a0*/  IMAD.MOV.U32 R0, RZ, RZ, RZ ;  /* 0x000000ffff007224 */ /* 0x000fc400078e00ff */
[----:B------:R-:W-:Y:S01]  /*2e9b0*/  ISETP.NE.AND.EX P3, PT, RZ, UR5, PT, P1 ;  /* 0x00000005ff007c0c */ /* 0x000fe2000bf65310 */
[----:B0-----:R-:W-:-:S04]  /*2e9c0*/  IMAD.WIDE R4, R19, 0x4, R4 ;  /* 0x0000000413047825 */ /* 0x001fc800078e0204 */
[----:B------:R-:W0:Y:S01]  /*2e9d0*/  @P0 LDC.64 R10, c[0x0][0xb10] ;  /* 0x0002c400ff0a0b82 */ /* 0x000e220000000a00 */
[----:B------:R-:W-:Y:S01]  /*2e9e0*/  ULDC UR4, c[0x0][0x288] ;  /* 0x0000a20000047ab9 */ /* 0x000fe20000000800 */
[----:B------:R-:W-:Y:S02]  /*2e9f0*/  ISETP.NE.AND.EX P1, PT, RZ, UR7, PT, P2 ;  /* 0x00000007ff007c0c */ /* 0x000fe4000bf25320 */
[----:B------:R-:W-:-:S04]  /*2ea00*/  ISETP.NE.AND.EX P2, PT, RZ, UR9, PT, P4 ;  /* 0x00000009ff007c0c */ /* 0x000fc8000bf45340 */
[----:B------:R-:W2:Y:S07]  /*2ea10*/  @P3 LDG.E R7, desc[UR42][R12.64] ;  /* 0x0000002a0c073981 */ /* 0x000eae000c1e1900 */
[----:B------:R-:W5:Y:S01]  /*2ea20*/  @P1 LDG.E R8, desc[UR42][R4.64] ;  /* 0x0000002a04081981 */ /* 0x000f62000c1e1900 */
[----:B-1----:R-:W-:-:S05]  /*2ea30*/  IMAD.WIDE R2, R19, 0x4, R2 ;  /* 0x0000000413027825 */ /* 0x002fca00078e0202 */
[----:B------:R-:W5:Y:S01]  /*2ea40*/  @P2 LDG.E R0, desc[UR42][R2.64] ;  /* 0x0000002a02002981 */ /* 0x000f62000c1e1900 */
[----:B0-----:R-:W-:-:S03]  /*2ea50*/  @P0 IMAD.WIDE R10, R19, 0x4, R10 ;  /* 0x00000004130a0825 */ /* 0x001fc600078e020a */
        /* <DEDUP_REMOVED lines=21> */
.L_x_12869:
        /* <DEDUP_REMOVED lines=10> */
.L_x_12870:
[----:B------:R-:W-:Y:S05]  /*2ec50*/  @!P1 BRA `(.L_x_12871) ;  /* 0x00000000000c9947 */ /* 0x000fea0003800000 */
[----:B------:R-:W2:Y:S04]  /*2ec60*/  LDG.E R7, desc[UR42][R4.64] ;  /* 0x0000002a04077981 */ /* 0x000ea8000c1e1900 */
[----:B------:R-:W2:Y:S02]  /*2ec70*/  LDG.E R4, desc[UR42][R4.64+0x4] ;  /* 0x0000042a04047981 */ /* 0x000ea4000c1e1900 */
[----:B--2---:R-:W-:-:S07]  /*2ec80*/  IMAD.IADD R7, R4, 0x1, -R7 ;  /* 0x0000000104077824 */ /* 0x004fce00078e0a07 */
.L_x_12871:
        /* <DEDUP_REMOVED lines=35> */
.L_x_12874:
[----:B------:R-:W-:-:S13]  /*2eec0*/  ISETP.NE.AND P0, PT, R3, 0x1, PT ;  /* 0x000000010300780c */ /* 0x000fda0003f05270 */
[----:B------:R-:W1:Y:S02]  /*2eed0*/  @P0 LDC.64 R4, c[0x0][0xae0] ;  /* 0x0002b800ff040b82 */ /* 0x000e640000000a00 */
[----:B-1----:R-:W-:-:S05]  /*2eee0*/  @P0 IMAD.HI.U32 R4, R2, R4, RZ ;  /* 0x0000000402040227 */ /* 0x002fca00078e00ff */
[----:B------:R-:W-:-:S07]  /*2eef0*/  @P0 SHF.R.U32.HI R2, RZ, R5, R4 ;  /* 0x00000005ff020219 */ /* 0x000fce0000011604 */
.L_x_12875:
[----:B------:R-:W-:Y:S05]  /*2ef00*/  BSYNC B0 ;  /* 0x0000000000007941 */ /* 0x000fea0003800000 */
.L_x_12873:
[----:B------:R-:W-:-:S05]  /*2ef10*/  IMAD R2, R2, R3, R3 ;  /* 0x0000000302027224 */ /* 0x000fca00078e0203 */
[----:B------:R-:W-:-:S07]  /*2ef20*/  VIMNMX R8, R8, R2, PT ;  /* 0x0000000208087248 */ /* 0x000fce0003fe0100 */
.L_x_12872:
        /* <DEDUP_REMOVED lines=20> */
.L_x_12878:
[----:B------:R-:W-:-:S13]  /*2f070*/  ISETP.NE.AND P0, PT, R3, 0x1, PT ;  /* 0x000000010300780c */ /* 0x000fda0003f05270 */
[----:B------:R-:W1:Y:S02]  /*2f080*/  @P0 LDC.64 R4, c[0x0][0xae0] ;  /* 0x0002b800ff040b82 */ /* 0x000e640000000a00 */
[----:B-1----:R-:W-:-:S05]  /*2f090*/  @P0 IMAD.HI.U32 R4, R2, R4, RZ ;  /* 0x0000000402040227 */ /* 0x002fca00078e00ff */
[----:B------:R-:W-:-:S07]  /*2f0a0*/  @P0 SHF.R.U32.HI R2, RZ, R5, R4 ;  /* 0x00000005ff020219 */ /* 0x000fce0000011604 */
.L_x_12879:
[----:B------:R-:W-:Y:S05]  /*2f0b0*/  BSYNC B0 ;  /* 0x0000000000007941 */ /* 0x000fea0003800000 */
.L_x_12877:
[----:B------:R-:W-:-:S05]  /*2f0c0*/  IMAD R2, R2, R3, RZ ;  /* 0x0000000302027224 */ /* 0x000fca00078e02ff */
[----:B------:R-:W-:-:S07]  /*2f0d0*/  VIMNMX R6, R6, R2, !PT ;  /* 0x0000000206067248 */ /* 0x000fce0007fe0100 */
.L_x_12876:
        /* <DEDUP_REMOVED lines=32> */
.L_x_13089:
[----:B--2---:R-:W-:Y:S02]  /*2f2e0*/  ISETP.NE.AND P0, PT, R14, RZ, PT ;  /* 0x000000ff0e00720c */ /* 0x004fe40003f05270 */
[----:B------:R-:W-:-:S11]  /*2f2f0*/  PLOP3.LUT P6, PT, PT, PT, PT, 0x8, 0x0 ;  /* 0x000000000000781c */ /* 0x000fd60003fce170 */
[----:B------:R-:W-:Y:S05]  /*2f300*/  @P0 BRA `(.L_x_12883) ;  /* 0x00000000000c0947 */ /* 0x000fea0003800000 */
[----:B------:R-:W-:-:S03]  /*2f310*/  UMOV UR4, 0xffffffff ;  /* 0xffffffff00047882 */ /* 0x000fc60000000000 */
[----:B------:R-:W-:Y:S05]  /*2f320*/  BRA.DIV UR4, `(.L_x_12884) ;  /* 0x0000008604e07947 */ /* 0x000fea000b800000 */
[----:B------:R-:W-:-:S13]  /*2f330*/  ELECT P6, URZ, PT ;  /* 0x00000000003f782f */ /* 0x000fda00038c0000 */
.L_x_12883:
        /* <DEDUP_REMOVED lines=10> */
.L_x_13092:
[----:B------:R-:W-:Y:S05]  /*2f3e0*/  BSYNC B1 ;  /* 0x0000000000017941 */ /* 0x000fea0003800000 */
.L_x_12885:
[----:B------:R-:W-:Y:S04]  /*2f3f0*/  BSSY B1, `(.L_x_12887) ;  /* 0x0000083000017945 */ /* 0x000fe80003800000 */
[----:B------:R-:W-:Y:S05]  /*2f400*/  @!P6 BRA `(.L_x_12888) ;  /* 0x000000080004e947 */ /* 0x000fea0003800000 */
[----:B------:R-:W2:Y:S04]  /*2f410*/  LDL R6, [R1+0x460] ;  /* 0x0004600001067983 */ /* 0x000ea80000100800 */
[----:B------:R-:W3:Y:S01]  /*2f420*/  LDL R7, [R1+0x468] ;  /* 0x0004680001077983 */ /* 0x000ee20000100800 */
[----:B-1----:R-:W1:Y:S01]  /*2f430*/  S2R R5, SR_TID.X ;  /* 0x0000000000057919 */ /* 0x002e620000002100 */
[----:B--2---:R-:W-:Y:S02]  /*2f440*/  IMAD.MOV.U32 R9, RZ, RZ, R6 ;  /* 0x000000ffff097224 */ /* 0x004fe400078e0006 */
[----:B------:R-:W2:Y:S02]  /*2f450*/  LDL R6, [R1+0x478] ;  /* 0x0004780001067983 */ /* 0x000ea40000100800 */
[----:B---3--:R-:W-:Y:S01]  /*2f460*/  IMAD R4, R7, 0x8, R9 ;  /* 0x0000000807047824 */ /* 0x008fe200078e0209 */
[----:B-1----:R-:W-:Y:S01]  /*2f470*/  LOP3.LUT R5, R5, 0x7f, RZ, 0xc0, !PT ;  /* 0x0000007f05057812 */ /* 0x002fe200078ec0ff */
[----:B------:R-:W-:Y:S03]  /*2f480*/  BSSY B2, `(.L_x_12889) ;  /* 0x0000005000027945 */ /* 0x000fe60003800000 */
[----:B------:R-:W-:-:S02]  /*2f490*/  ISETP.NE.AND P1, PT, R5, RZ, PT ;  /* 0x000000ff0500720c */ /* 0x000fc40003f25270 */
[----:B--2---:R-:W-:-:S04]  /*2f4a0*/  SHF.L.U32 R9, R6, 0x1f, RZ ;  /* 0x0000001f06097819 */ /* 0x004fc800000006ff */
[----:B------:R-:W1:Y:S02]  /*2f4b0*/  SYNCS.PHASECHK.TRANS64.TRYWAIT P0, [R4+URZ+0x324a0], R9 ;  /* 0x0324a009040075a7 */ /* 0x000e64000800017f */
[----:B-1----:R-:W-:Y:S05]  /*2f4c0*/  @!P0 BRA `(.L_x_12890) ;  /* 0x0000008400b08947 */ /* 0x002fea0003800000 */
.L_x_13093:
[----:B------:R-:W-:Y:S05]  /*2f4d0*/  BSYNC B2 ;  /* 0x0000000000027941 */ /* 0x000fea0003800000 */
.L_x_12889:
        /* <DEDUP_REMOVED lines=9> */
.L_x_12892:
[----:B------:R-:W-:Y:S05]  /*2f570*/  BSYNC B2 ;  /* 0x0000000000027941 */ /* 0x000fea0003800000 */
.L_x_12891:
        /* <DEDUP_REMOVED lines=14> */
.L_x_12893:
        /* <DEDUP_REMOVED lines=13> */
.L_x_13094:
[----:B------:R-:W-:Y:S05]  /*2f730*/  BSYNC B2 ;  /* 0x0000000000027941 */ /* 0x000fea0003800000 */
.L_x_12894:
        /* <DEDUP_REMOVED lines=11> */
.L_x_12897:
[----:B------:R-:W-:Y:S05]  /*2f7f0*/  BSYNC B2 ;  /* 0x0000000000027941 */ /* 0x000fea0003800000 */
.L_x_12896:
        /* <DEDUP_REMOVED lines=11> */
.L_x_12898:
        /* <DEDUP_REMOVED lines=15> */
.L_x_12899:
        /* <DEDUP_REMOVED lines=15> */
.L_x_12900:
        /* <DEDUP_REMOVED lines=15> */
.L_x_12901:
        /* <DEDUP_REMOVED lines=10> */
.L_x_12888:
[----:B------:R-:W-:Y:S05]  /*2fc20*/  BSYNC B1 ;  /* 0x0000000000017941 */ /* 0x000fea0003800000 */
.L_x_12887:
        /* <DEDUP_REMOVED lines=13> */
.L_x_12917:
        /* <DEDUP_REMOVED lines=14> */
.L_x_13095:
[----:B------:R-:W-:Y:S05]  /*2fde0*/  BSYNC B2 ;  /* 0x0000000000027941 */ /* 0x000fea0003800000 */
.L_x_12904:
        /* <DEDUP_REMOVED lines=9> */
.L_x_12907:
[----:B------:R-:W-:Y:S05]  /*2fe80*/  BSYNC B2 ;  /* 0x0000000000027941 */ /* 0x000fea0003800000 */
.L_x_12906:
        /* <DEDUP_REMOVED lines=13> */
.L_x_12908:
        /* <DEDUP_REMOVED lines=13> */
.L_x_13096:
[----:B------:R-:W-:Y:S05]  /*30030*/  BSYNC B2 ;  /* 0x0000000000027941 */ /* 0x000fea0003800000 */
.L_x_12909:
        /* <DEDUP_REMOVED lines=11> */
.L_x_12912:
[----:B------:R-:W-:Y:S05]  /*300f0*/  BSYNC B2 ;  /* 0x0000000000027941 */ /* 0x000fea0003800000 */
.L_x_12911:
        /* <DEDUP_REMOVED lines=11> */
.L_x_12913:
        /* <DEDUP_REMOVED lines=15> */
.L_x_12914:
        /* <DEDUP_REMOVED lines=15> */
.L_x_12915:
        /* <DEDUP_REMOVED lines=15> */
.L_x_12916:
        /* <DEDUP_REMOVED lines=10> */
.L_x_12903:
[----:B------:R-:W-:Y:S05]  /*30520*/  BSYNC B1 ;  /* 0x0000000000017941 */ /* 0x000fea0003800000 */
.L_x_12902:
[----:B-1----:R-:W2:Y:S04]  /*30530*/  LDL.LU R9, [R1+0x468] ;  /* 0x0004680001097983 */ /* 0x002ea80000300800 */
[----:B------:R-:W3:Y:S01]  /*30540*/  LDL.LU R7, [R1+0x478] ;  /* 0x0004780001077983 */ /* 0x000ee20000300800 */
[C---:B------:R-:W-:Y:S01]  /*30550*/  ISETP.GT.AND P2, PT, R4.reuse, R3, PT ;  /* 0x000000030400720c */ /* 0x040fe20003f44270 */
[----:B------:R-:W-:Y:S02]  /*30560*/  VIADD R4, R4, 0xffffffff ;  /* 0xffffffff04047836 */ /* 0x000fe40000000000 */
[----:B--2---:R-:W-:-:S05]  /*30570*/  VIADD R5, R9, 0x1 ;  /* 0x0000000109057836 */ /* 0x004fca0000000000 */
[----:B------:R-:W-:-:S04]  /*30580*/  ISETP.NE.AND P1, PT, R5, 0x2, PT ;  /* 0x000000020500780c */ /* 0x000fc80003f25270 */
[----:B------:R-:W-:Y:S02]  /*30590*/  SEL R6, RZ, 0x1, P1 ;  /* 0x00000001ff067807 */ /* 0x000fe40000800000 */
[----:B------:R-:W-:Y:S02]  /*305a0*/  SEL R5, R5, RZ, P1 ;  /* 0x000000ff05057207 */ /* 0x000fe40000800000 */
[----:B---3--:R-:W-:-:S03]  /*305b0*/  LOP3.LUT R7, R7, R6, RZ, 0x3c, !PT ;  /* 0x0000000607077212 */ /* 0x008fc600078e3cff */
[----:B------:R2:W-:Y:S04]  /*305c0*/  STL [R1+0x468], R5 ;  /* 0x0004680501007387 */ /* 0x0005e80000100800 */
[----:B------:R2:W-:Y:S01]  /*305d0*/  STL [R1+0x478], R7 ;  /* 0x0004780701007387 */ /* 0x0005e20000100800 */
[----:B------:R-:W-:Y:S05]  /*305e0*/  @P2 BRA `(.L_x_12917) ;  /* 0xfffffff400c42947 */ /* 0x000fea000383ffff */
.L_x_12881:
[----:B------:R-:W-:Y:S05]  /*305f0*/  BSYNC B0 ;  /* 0x0000000000007941 */ /* 0x000fea0003800000 */
.L_x_12880:
        /* <DEDUP_REMOVED lines=9> */
[----:B----4-:R-:W-:-:S05]  /*30690*/  @P1 SHF.R.U32.HI R2, RZ, R3, R0 ;  /* 0x00000003ff021219 */ /* 0x010fca0000011600 */
[----:B------:R-:W-:Y:S02]  /*306a0*/  IMAD.IADD R0, R17, 0x1, R2 ;  /* 0x0000000111007824 */ /* 0x000fe400078e0202 */
[----:B------:R-:W2:Y:S02]  /*306b0*/  LDC.64 R2, c[0x0][0xad8] ;  /* 0x0002b600ff027b82 */ /* 0x000ea40000000a00 */
[----:B--2---:R-:W-:Y:S01]  /*306c0*/  ISETP.GE.AND P2, PT, R3, 0x1, PT ;  /* 0x000000010300780c */ /* 0x004fe20003f46270 */
[----:B------:R-:W-:-:S12]  /*306d0*/  IMAD.IADD R2, R0, 0x1, R2 ;  /* 0x0000000100027824 */ /* 0x000fd800078e0202 */
        /* <DEDUP_REMOVED lines=12> */
.L_x_12920:
[----:B------:R-:W-:-:S13]  /*307a0*/  ISETP.NE.AND P0, PT, R3, 0x1, PT ;  /* 0x000000010300780c */ /* 0x000fda0003f05270 */
[----:B-1----:R-:W1:Y:S02]  /*307b0*/  @P0 LDC.64 R4, c[0x0][0xae0] ;  /* 0x0002b800ff040b82 */ /* 0x002e640000000a00 */
[----:B-1----:R-:W-:-:S05]  /*307c0*/  @P0 IMAD.HI.U32 R4, R6, R4, RZ ;  /* 0x0000000406040227 */ /* 0x002fca00078e00ff */
[----:B------:R-:W-:-:S07]  /*307d0*/  @P0 SHF.R.U32.HI R6, RZ, R5, R4 ;  /* 0x00000005ff060219 */ /* 0x000fce0000011604 */
.L_x_12921:
[----:B------:R-:W-:Y:S05]  /*307e0*/  BSYNC B0 ;  /* 0x0000000000007941 */ /* 0x000fea0003800000 */
.L_x_12919:
[----:B------:R-:W-:-:S05]  /*307f0*/  IMAD R6, R6, R3, R3 ;  /* 0x0000000306067224 */ /* 0x000fca00078e0203 */
[----:B------:R-:W-:-:S07]  /*30800*/  VIMNMX R2, R2, R6, PT ;  /* 0x0000000602027248 */ /* 0x000fce0003fe0100 */
.L_x_12918:
        /* <DEDUP_REMOVED lines=25> */
.L_x_12924:
[----:B------:R-:W-:-:S13]  /*309a0*/  ISETP.NE.AND P0, PT, R3, 0x1, PT ;  /* 0x000000010300780c */ /* 0x000fda0003f05270 */
[----:B-1----:R-:W1:Y:S02]  /*309b0*/  @P0 LDC.64 R4, c[0x0][0xae0] ;  /* 0x0002b800ff040b82 */ /* 0x002e640000000a00 */
[----:B-1----:R-:W-:-:S05]  /*309c0*/  @P0 IMAD.HI.U32 R4, R0, R4, RZ ;  /* 0x0000000400040227 */ /* 0x002fca00078e00ff */
[----:B------:R-:W-:-:S07]  /*309d0*/  @P0 SHF.R.U32.HI R0, RZ, R5, R4 ;  /* 0x00000005ff000219 */ /* 0x000fce0000011604 */
.L_x_12925:
[----:B------:R-:W-:Y:S05]  /*309e0*/  BSYNC B0 ;  /* 0x0000000000007941 */ /* 0x000fea0003800000 */
.L_x_12923:
[----:B------:R-:W-:-:S05]  /*309f0*/  IMAD R0, R0, R3, RZ ;  /* 0x0000000300007224 */ /* 0x000fca00078e02ff */
[----:B------:R-:W-:-:S07]  /*30a00*/  VIMNMX R2, R2, R0, !PT ;  /* 0x0000000002027248 */ /* 0x000fce0007fe0100 */
.L_x_12922:
        /* <DEDUP_REMOVED lines=14> */
[----:B-1----:R-:W1:Y:S01]  /*30af0*/  LDC.64 R4, c[0x0][0xd60] ;  /* 0x00035800ff047b82 */ /* 0x002e620000000a00 */
[----:B------:R-:W2:Y:S08]  /*30b00*/  FLO.U32 R0, UR4 ;  /* 0x0000000400007d00 */ /* 0x000eb000080e0000 */
[----:B------:R-:W1:Y:S01]  /*30b10*/  POPC R2, UR4 ;  /* 0x0000000400027d09 */ /* 0x000e620008000000 */
[----:B--2---:R-:W-:-:S13]  /*30b20*/  ISETP.EQ.U32.AND P0, PT, R0, R3, PT ;  /* 0x000000030000720c */ /* 0x004fda0003f02070 */
[----:B-1----:R-:W2:Y:S01]  /*30b30*/  @P0 ATOMG.E.ADD.STRONG.GPU PT, R5, desc[UR42][R4.64], R2 ;  /* 0x00000002040509a8 */ /* 0x002ea200081ee1ea */
[----:B------:R-:W1:Y:S02]  /*30b40*/  S2R R3, SR_LTMASK ;  /* 0x0000000000037919 */ /* 0x000e640000003900 */
[----:B-1----:R-:W-:-:S06]  /*30b50*/  LOP3.LUT R3, R3, UR4, RZ, 0xc0, !PT ;  /* 0x0000000403037c12 */ /* 0x002fcc000f8ec0ff */
[----:B------:R-:W1:Y:S01]  /*30b60*/  POPC R3, R3 ;  /* 0x0000000300037309 */ /* 0x000e620000000000 */
[----:B--2---:R-:W1:Y:S02]  /*30b70*/  SHFL.IDX PT, R0, R5, R0, 0x1f ;  /* 0x00001f0005007589 */ /* 0x004e6400000e0000 */
[----:B-1----:R-:W-:Y:S01]  /*30b80*/  IADD3 R16, R0, UR39, R3 ;  /* 0x0000002700107c10 */ /* 0x002fe2000fffe003 */
[----:B------:R-:W-:Y:S06]  /*30b90*/  BRA `(.L_x_12928) ;  /* 0x0000004c001c7947 */ /* 0x000fec0003800000 */
.L_x_12927:
        /* <DEDUP_REMOVED lines=21> */
.L_x_12930:
[----:B------:R-:W-:Y:S05]  /*30cf0*/  BSYNC B6 ;  /* 0x0000000000067941 */ /* 0x000fea0003800000 */
.L_x_12929:
        /* <DEDUP_REMOVED lines=20> */
.L_x_12933:
        /* <DEDUP_REMOVED lines=15> */
.L_x_12932:
[----:B------:R-:W-:Y:S05]  /*30f30*/  BSYNC B6 ;  /* 0x0000000000067941 */ /* 0x000fea0003800000 */
.L_x_12931:
        /* <DEDUP_REMOVED lines=8> */
[----:B------:R3:W4:Y:S02]  /*30fc0*/  @P0 LDG.E R7, desc[UR42][R2.64] ;  /* 0x0000002a02070981 */ /* 0x000724000c1e1900 */
[----:B---3--:R-:W3:Y:S02]  /*30fd0*/  LDC.64 R2, c[0x0][0x418] ;  /* 0x00010600ff027b82 */ /* 0x008ee40000000a00 */
[----:B---3--:R-:W-:Y:S01]  /*30fe0*/  LOP3.LUT P0, RZ, R2, UR4, RZ, 0xfc, !PT ;  /* 0x0000000402ff7c12 */ /* 0x008fe2000f80fcff */
[----:B------:R-:W-:-:S03]  /*30ff0*/  UMOV UR4, 0xffffffff ;  /* 0xffffffff00047882 */ /* 0x000fc60000000000 */
[----:B------:R-:W-:Y:S01]  /*31000*/  LOP3.LUT P0, RZ, R3, UR5, RZ, 0xfc, P0 ;  /* 0x0000000503ff7c12 */ /* 0x000fe2000800fcff */
[----:B--2---:R-:W-:Y:S01]  /*31010*/  VIADD R0, R17, 0xffffffff ;  /* 0xffffffff11007836 */ /* 0x004fe20000000000 */
        /* <DEDUP_REMOVED lines=9> */
.L_x_13099:
        /* <DEDUP_REMOVED lines=11> */
.L_x_13102:
[----:B------:R-:W-:Y:S05]  /*31160*/  @!P6 BRA `(.L_x_12935) ;  /* 0x00000004000ce947 */ /* 0x000fea0003800000 */
[----:B------:R-:W-:-:S04]  /*31170*/  ISETP.NE.U32.AND P0, PT, R2, RZ, PT ;  /* 0x000000ff0200720c */ /* 0x000fc80003f05070 */
[----:B------:R-:W-:-:S13]  /*31180*/  ISETP.NE.AND.EX P0, PT, R3, RZ, PT, P0 ;  /* 0x000000ff0300720c */ /* 0x000fda0003f05300 */
[----:B------:R-:W-:Y:S05]  /*31190*/  @!P0 BRA `(.L_x_12937) ;  /* 0x0000000000508947 */ /* 0x000fea0003800000 */
[----:B------:R-:W3:Y:S01]  /*311a0*/  LDC R6, c[0x0][0x43c] ;  /* 0x00010f00ff067b82 */ /* 0x000ee20000000800 */
[----:B-1----:R-:W-:Y:S01]  /*311b0*/  IMAD.MOV.U32 R9, RZ, RZ, R0 ;  /* 0x000000ffff097224 */ /* 0x002fe200078e0000 */
[----:B------:R-:W-:-:S03]  /*311c0*/  ULDC.64 UR4, c[0x0][0x428] ;  /* 0x00010a0000047ab9 */ /* 0x000fc60000000a00 */
[----:B----4-:R-:W-:Y:S01]  /*311d0*/  IMAD.MOV.U32 R0, RZ, RZ, R9 ;  /* 0x000000ffff007224 */ /* 0x010fe200078e0009 */
[----:B---3--:R-:W-:-:S13]  /*311e0*/  ISETP.NE.AND P0, PT, R6, 0x1, PT ;  /* 0x000000010600780c */ /* 0x008fda0003f05270 */
        /* <DEDUP_REMOVED lines=15> */
.L_x_12937:
[----:B--2---:R-:W2:Y:S04]  /*312e0*/  LDL R7, [R1+0x460] ;  /* 0x0004600001077983 */ /* 0x004ea80000100800 */
[----:B----4-:R-:W2:Y:S04]  /*312f0*/  LDL R0, [R1+0x464] ;  /* 0x0004640001007983 */ /* 0x010ea80000100800 */
[----:B---3--:R-:W3:Y:S01]  /*31300*/  LDL R2, [R1+0x474] ;  /* 0x0004740001027983 */ /* 0x008ee20000100800 */
[----:B--2---:R-:W-:Y:S01]  /*31310*/  IMAD R0, R0, 0x8, R7 ;  /* 0x0000000800007824 */ /* 0x004fe200078e0207 */
[----:B---3--:R-:W-:-:S04]  /*31320*/  SHF.L.U32 R2, R2, 0x1f, RZ ;  /* 0x0000001f02027819 */ /* 0x008fc800000006ff */
[----:B------:R-:W2:Y:S02]  /*31330*/  SYNCS.PHASECHK.TRANS64.TRYWAIT P0, [R0+URZ+0x32440], R2 ;  /* 0x03244002000075a7 */ /* 0x000ea4000800017f */
[----:B--2---:R-:W-:Y:S05]  /*31340*/  @!P0 BRA `(.L_x_12938) ;  /* 0x0000006800b48947 */ /* 0x004fea0003800000 */
.L_x_13103:
        /* <DEDUP_REMOVED lines=11> */
.L_x_12939:
[----:B------:R-:W3:Y:S04]  /*31400*/  LDL R6, [R1+0x460] ;  /* 0x0004600001067983 */ /* 0x000ee80000100800 */
[----:B-1----:R-:W3:Y:S04]  /*31410*/  LDL R5, [R1+0x464] ;  /* 0x0004640001057983 */ /* 0x002ee80000100800 */
        /* <DEDUP_REMOVED lines=24> */
.L_x_12935:
        /* <DEDUP_REMOVED lines=26> */
[----:B-1----:R-:W-:Y:S02]  /*31740*/  IMAD.U32 R5, RZ, RZ, UR5 ;  /* 0x00000005ff057e24 */ /* 0x002fe4000f8e00ff */
[----:B------:R-:W-:Y:S02]  /*31750*/  IMAD.U32 R6, RZ, RZ, UR6 ;  /* 0x00000006ff067e24 */ /* 0x000fe4000f8e00ff */
[----:B--2---:R-:W-:-:S02]  /*31760*/  IMAD.U32 R7, RZ, RZ, UR7 ;  /* 0x00000007ff077e24 */ /* 0x004fc4000f8e00ff */
[----:B------:R-:W-:Y:S02]  /*31770*/  IMAD.U32 R10, RZ, RZ, UR8 ;  /* 0x00000008ff0a7e24 */ /* 0x000fe4000f8e00ff */
[----:B0-----:R-:W-:Y:S02]  /*31780*/  IMAD.U32 R11, RZ, RZ, UR9 ;  /* 0x00000009ff0b7e24 */ /* 0x001fe4000f8e00ff */
[----:B------:R-:W-:Y:S02]  /*31790*/  IMAD.MOV.U32 R8, RZ, RZ, 0x70 ;  /* 0x00000070ff087424 */ /* 0x000fe400078e00ff */
[----:B------:R-:W-:Y:S02]  /*317a0*/  IMAD.MOV.U32 R12, RZ, RZ, 0x1 ;  /* 0x00000001ff0c7424 */ /* 0x000fe400078e00ff */
[----:B------:R-:W-:-:S07]  /*317b0*/  IMAD.MOV.U32 R13, RZ, RZ, RZ ;  /* 0x000000ffff0d7224 */ /* 0x000fce00078e00ff */
[----:B------:R-:W-:-:S07]  /*317c0*/  LEPC R20, `(.L_x_12941) ;  /* 0x000000001014794e */ /* 0x000fce0000000000 */
[----:B---34-:R-:W-:Y:S05]  /*317d0*/  CALL.ABS.NOINC R2 ;  /* 0x0000000002007343 */ /* 0x018fea0003c00000 */
.L_x_12941:
[----:B------:R-:W-:Y:S05]  /*317e0*/  BSYNC B6 ;  /* 0x0000000000067941 */ /* 0x000fea0003800000 */
.L_x_12940:
[----:B0-----:R-:W4:Y:S01]  /*317f0*/  LDL R11, [R1+0x488] ;  /* 0x00048800010b7983 */ /* 0x001f220000100800 */
[----:B--2---:R-:W0:Y:S01]  /*31800*/  LDC R7, c[0x0][0x448] ;  /* 0x00011200ff077b82 */ /* 0x004e220000000800 */
[----:B------:R-:W-:Y:S01]  /*31810*/  ULDC.64 UR4, c[0x0][0x298] ;  /* 0x0000a60000047ab9 */ /* 0x000fe20000000a00 */
[----:B------:R-:W-:Y:S01]  /*31820*/  ULDC.64 UR6, c[0x0][0x280] ;  /* 0x0000a00000067ab9 */ /* 0x000fe20000000a00 */
[----:B------:R-:W2:Y:S04]  /*31830*/  LDL R4, [R1+0x4a8] ;  /* 0x0004a80001047983 */ /* 0x000ea80000100800 */
[----:B------:R-:W2:Y:S04]  /*31840*/  LDL R10, [R1+0x49c] ;  /* 0x00049c00010a7983 */ /* 0x000ea80000100800 */
[----:B-1----:R-:W2:Y:S01]  /*31850*/  LDL R9, [R1+0x4b8] ;  /* 0x0004b80001097983 */ /* 0x002ea20000100800 */
[----:B------:R-:W1:Y:S01]  /*31860*/  S2R R2, SR_TID.X ;  /* 0x0000000000027919 */ /* 0x000e620000002100 */
[----:B---3--:R-:W3:Y:S02]  /*31870*/  S2R R0, SR_TID.X ;  /* 0x0000000000007919 */ /* 0x008ee40000002100 */
[----:B------:R-:W2:Y:S01]  /*31880*/  LDL R8, [R1+0x4bc] ;  /* 0x0004bc0001087983 */ /* 0x000ea20000100800 */
[----:B0-----:R-:W-:-:S03]  /*31890*/  ISETP.NE.AND P0, PT, R7, 0x1, PT ;  /* 0x000000010700780c */ /* 0x001fc60003f05270 */
[----:B------:R-:W2:Y:S10]  /*318a0*/  LDL R6, [R1+0x4a4] ;  /* 0x0004a40001067983 */ /* 0x000eb40000100800 */
[----:B------:R-:W0:Y:S01]  /*318b0*/  @P0 LDC R3, c[0x0][0x450] ;  /* 0x00011400ff030b82 */ /* 0x000e220000000800 */
[----:B-1----:R-:W-:-:S04]  /*318c0*/  LOP3.LUT R2, R2, 0x7f, RZ, 0xc0, !PT ;  /* 0x0000007f02027812 */ /* 0x002fc800078ec0ff */
[----:B------:R-:W-:Y:S01]  /*318d0*/  SHF.R.U32.HI R2, RZ, 0x3, R2 ;  /* 0x00000003ff027819 */ /* 0x000fe20000011602 */
[----:B---3--:R-:W-:-:S05]  /*318e0*/  IMAD.SHL.U32 R0, R0, 0x10, RZ ;  /* 0x0000001000007824 */ /* 0x008fca00078e00ff */
[----:B------:R-:W-:Y:S02]  /*318f0*/  LOP3.LUT R0, R2, 0x70, R0, 0xf8, !PT ;  /* 0x0000007002007812 */ /* 0x000fe400078ef800 */
[----:B------:R-:W1:Y:S03]  /*31900*/  @P0 LDC R2, c[0x0][0x44c] ;  /* 0x00011300ff020b82 */ /* 0x000e660000000800 */
[----:B----4-:R-:W-:-:S04]  /*31910*/  IMAD.IADD R5, R0, 0x1, R11 ;  /* 0x0000000100057824 */ /* 0x010fc800078e020b */
[----:B-1----:R-:W-:-:S04]  /*31920*/  @P0 IMAD.HI.U32 R2, R5, R2, RZ ;  /* 0x0000000205020227 */ /* 0x002fc800078e00ff */
[----:B------:R-:W-:Y:S01]  /*31930*/  IMAD.MOV.U32 R0, RZ, RZ, R5 ;  /* 0x000000ffff007224 */ /* 0x000fe200078e0005 */
[----:B0-----:R-:W-:Y:S01]  /*31940*/  @P0 SHF.R.U32.HI R0, RZ, R3, R2 ;  /* 0x00000003ff000219 */ /* 0x001fe20000011602 */
[----:B--2---:R-:W-:-:S04]  /*31950*/  IMAD R2, R4, UR4, RZ ;  /* 0x0000000404027c24 */ /* 0x004fc8000f8e02ff */
        /* <DEDUP_REMOVED lines=42> */
[----:B------:R-:W0:Y:S04]  /*31c00*/  SHFL.IDX PT, R5, R3, RZ, 0x181f ;  /* 0x00181fff03057589 */ /* 0x000e2800000e0000 */
[----:B------:R-:W1:Y:S01]  /*31c10*/  SHFL.IDX PT, R4, R2, RZ, 0x181f ;  /* 0x00181fff02047589 */ /* 0x000e6200000e0000 */
[----:B--2---:R-:W-:-:S03]  /*31c20*/  IMAD R0, R11, R7, RZ ;  /* 0x000000070b007224 */ /* 0x004fc600078e02ff */
[----:B------:R-:W-:Y:S01]  /*31c30*/  SHFL.IDX PT, R7, R2, 0x1, 0x181f ;  /* 0x00381f0002077f89 */ /* 0x000fe200000e0000 */
[----:B---3--:R-:W-:-:S03]  /*31c40*/  IMAD.IADD R8, R8, 0x1, R6 ;  /* 0x0000000108087824 */ /* 0x008fc600078e0206 */
[----:B------:R-:W2:Y:S01]  /*31c50*/  SHFL.IDX PT, R6, R3, 0x1, 0x181f ;  /* 0x00381f0003067f89 */ /* 0x000ea200000e0000 */
[C---:B------:R-:W-:Y:S01]  /*31c60*/  VIADD R11, R8.reuse, 0x10 ;  /* 0x00000010080b7836 */ /* 0x040fe20000000000 */
[-C--:B------:R-:W-:Y:S02]  /*31c70*/  ISETP.GE.AND P1, PT, R8, R0.reuse, PT ;  /* 0x000000000800720c */ /* 0x080fe40003f26270 */
[----:B------:R-:W-:Y:S02]  /*31c80*/  STL [R1+0x488], R8 ;  /* 0x0004880801007387 */ /* 0x000fe40000100800 */
[----:B------:R-:W-:Y:S02]  /*31c90*/  ISETP.GE.AND P2, PT, R11, R0, PT ;  /* 0x000000000b00720c */ /* 0x000fe40003f46270 */
[----:B------:R3:W-:Y:S07]  /*31ca0*/  STL [R1+0x4b0], R11 ;  /* 0x0004b00b01007387 */ /* 0x0007ee0000100800 */
[----:B0-----:R-:W-:Y:S01]  /*31cb0*/  @!P1 LEA R5, P3, R10, R5, 0x1 ;  /* 0x000000050a059211 */ /* 0x001fe200078608ff */
[----:B---3--:R-:W-:-:S04]  /*31cc0*/  VIADD R11, R8, 0x20 ;  /* 0x00000020080b7836 */ /* 0x008fc80000000000 */
        /* <DEDUP_REMOVED lines=8> */
[----:B------:R-:W-:Y:S01]  /*31d50*/  @!P2 IMAD.X R4, RZ, RZ, R7, P1 ;  /* 0x000000ffff04a224 */ /* 0x000fe200008e0607 */
        /* <DEDUP_REMOVED lines=58> */
.L_x_13120:
[----:B0-----:R-:W3:Y:S04]  /*32100*/  LDL R2, [R1+0x488] ;  /* 0x0004880001027983 */ /* 0x001ee80000100800 */
[----:B------:R0:W5:Y:S01]  /*32110*/  LDL R8, [R1+0x460] ;  /* 0x0004600001087983 */ /* 0x0001620000100800 */
        /* <DEDUP_REMOVED lines=11> */
.L_x_12943:
        /* <DEDUP_REMOVED lines=38> */
.L_x_12945:
[----:B------:R-:W-:Y:S05]  /*32430*/  BSYNC B6 ;  /* 0x0000000000067941 */ /* 0x000fea0003800000 */
.L_x_12944:
        /* <DEDUP_REMOVED lines=61> */
[----:B------:R-:W-:Y:S04]  /*32810*/  SHFL.IDX PT, R6, R0, RZ, 0x181f ;  /* 0x00181fff00067589 */ /* 0x000fe800000e0000 */
[----:B------:R-:W5:Y:S01]  /*32820*/  LDL.LU R12, [R1+0x4c4] ;  /* 0x0004c400010c7983 */ /* 0x000f620000300800 */
[----:B--2---:R-:W-:-:S03]  /*32830*/  IMAD R3, R10, R7, RZ ;  /* 0x000000070a037224 */ /* 0x004fc600078e02ff */
[----:B------:R-:W2:Y:S02]  /*32840*/  LDL.LU R10, [R1+0x4c0] ;  /* 0x0004c000010a7983 */ /* 0x000ea40000300800 */
[-C--:B---3--:R-:W-:Y:S02]  /*32850*/  ISETP.GE.AND P4, PT, R4, R3.reuse, PT ;  /* 0x000000030400720c */ /* 0x088fe40003f86270 */
[----:B------:R-:W0:Y:S01]  /*32860*/  SHFL.IDX PT, R4, R2, RZ, 0x181f ;  /* 0x00181fff02047589 */ /* 0x000e2200000e0000 */
[----:B----4-:R-:W-:-:S13]  /*32870*/  ISETP.GE.AND P5, PT, R5, R3, PT ;  /* 0x000000030500720c */ /* 0x010fda0003fa6270 */
        /* <DEDUP_REMOVED lines=76> */
[----:B------:R-:W-:-:S05]  /*32d40*/  @!P4 IMAD.X R4, RZ, RZ, R6, P5 ;  /* 0x000000ffff04c224 */ /* 0x000fca00028e0606 */
[----:B------:R-:W-:-:S04]  /*32d50*/  @!P4 LOP3.LUT R5, R5, R4, RZ, 0x3c, !PT ;  /* 0x000000040505c212 */ /* 0x000fc800078e3cff */
[----:B------:R-:W-:-:S04]  /*32d60*/  @!P4 LOP3.LUT R4, R5, R4, RZ, 0x3c, !PT ;  /* 0x000000040504c212 */ /* 0x000fc800078e3cff */
[----:B------:R-:W-:Y:S01]  /*32d70*/  @!P4 LOP3.LUT R5, R5, R4, RZ, 0x3c, !PT ;  /* 0x000000040505c212 */ /* 0x000fe200078e3cff */
[----:B------:R2:W3:Y:S04]  /*32d80*/  SHFL.IDX PT, R6, R0, 0x7, 0x181f ;  /* 0x00f81f0000067f89 */ /* 0x0004e800000e0000 */
[----:B------:R2:W-:Y:S04]  /*32d90*/  @!P4 LDGSTS.E.BYPASS.LTC128B.128 [R9+0x25400], desc[UR42][R4.64], !P3 ;  /* 0x254000000409cfae */ /* 0x0005e8000d901d6a */
[----:B------:R2:W-:Y:S04]  /*32da0*/  @!P4 LDGSTS.E.BYPASS.LTC128B.128 [R9+0x29400], desc[UR42][R4.64+0x80], !P2 ;  /* 0x294000800409cfae */ /* 0x0005e8000d101d6a */
[----:B------:R2:W-:Y:S04]  /*32db0*/  @!P4 LDGSTS.E.BYPASS.LTC128B.128 [R9+0x2d400], desc[UR42][R4.64+0x100], !P1 ;  /* 0x2d4001000409cfae */ /* 0x0005e8000c901d6a */
[----:B-1----:R2:W-:Y:S02]  /*32dc0*/  @!P4 LDGSTS.E.BYPASS.LTC128B.128 [R9+0x31400], desc[UR42][R4.64+0x180], !P0 ;  /* 0x314001800409cfae */ /* 0x0025e4000c101d6a */
.L_x_13138:
[----:B--2---:R-:W2:Y:S01]  /*32dd0*/  LDL.LU R0, [R1+0x4d0] ;  /* 0x0004d00001007983 */ /* 0x004ea20000300800 */
[----:B------:R-:W-:Y:S01]  /*32de0*/  BSSY B0, `(.L_x_12947) ;  /* 0x000000d000007945 */ /* 0x000fe20003800000 */
[----:B--2---:R-:W-:-:S13]  /*32df0*/  ISETP.GE.AND P4, PT, R0, R3, PT ;  /* 0x000000030000720c */ /* 0x004fda0003f86270 */
[----:B------:R-:W-:Y:S05]  /*32e00*/  @P4 BRA `(.L_x_12948) ;  /* 0x0000000000284947 */ /* 0x000fea0003800000 */
[----:B------:R-:W2:Y:S01]  /*32e10*/  LDL R0, [R1+0x470] ;  /* 0x0004700001007983 */ /* 0x000ea20000100800 */
[----:B------:R-:W-:-:S05]  /*32e20*/  LEA R2, P4, R8, R2, 0x1 ;  /* 0x0000000208027211 */ /* 0x000fca00078808ff */
[----:B---3--:R-:W-:-:S05]  /*32e30*/  IMAD.X R3, RZ, RZ, R6, P4 ;  /* 0x000000ffff037224 */ /* 0x008fca00020e0606 */
[----:B------:R-:W-:Y:S01]  /*32e40*/  @!PT LDS RZ, [RZ] ;  /* 0x00000000fffff984 */ /* 0x000fe20000000800 */
[----:B------:R-:W-:Y:S01]  /*32e50*/  @!PT LDS RZ, [RZ] ;  /* 0x00000000fffff984 */ /* 0x000fe20000000800 */
[----:B------:R-:W-:Y:S01]  /*32e60*/  @!PT LDS RZ, [RZ] ;  /* 0x00000000fffff984 */ /* 0x000fe20000000800 */
[----:B--2---:R1:W-:Y:S04]  /*32e70*/  LDGSTS.E.BYPASS.LTC128B.128 [R0+0x25c00], desc[UR42][R2.64], !P3 ;  /* 0x25c0000002007fae */ /* 0x0043e8000d901d6a */
[----:B------:R1:W-:Y:S04]  /*32e80*/  LDGSTS.E.BYPASS.LTC128B.128 [R0+0x29c00], desc[UR42][R2.64+0x80], !P2 ;  /* 0x29c0008002007fae */ /* 0x0003e8000d101d6a */
[----:B------:R1:W-:Y:S04]  /*32e90*/  LDGSTS.E.BYPASS.LTC128B.128 [R0+0x2dc00], desc[UR42][R2.64+0x100], !P1 ;  /* 0x2dc0010002007fae */ /* 0x0003e8000c901d6a */
[----:B------:R1:W-:Y:S02]  /*32ea0*/  LDGSTS.E.BYPASS.LTC128B.128 [R0+0x31c00], desc[UR42][R2.64+0x180], !P0 ;  /* 0x31c0018002007fae */ /* 0x0003e4000c101d6a */
.L_x_12948:
[----:B------:R-:W-:Y:S05]  /*32eb0*/  BSYNC B0 ;  /* 0x0000000000007941 */ /* 0x000fea0003800000 */
.L_x_12947:
[----:B------:R2:W5:Y:S01]  /*32ec0*/  LDL R8, [R1+0x460] ;  /* 0x0004600001087983 */ /* 0x0005620000100800 */
[----:B------:R-:W-:Y:S01]  /*32ed0*/  PLOP3.LUT P0, PT, PT, PT, PT, 0x80, 0x0 ;  /* 0x000000000000781c */ /* 0x000fe20003f0f070 */
[----:B------:R-:W-:-:S12]  /*32ee0*/  NOP ;  /* 0x0000000000007918 */ /* 0x000fd80000000000 */
.L_x_12949:
[----:B-1----:R-:W4:Y:S01]  /*32ef0*/  LDL R2, [R1+0x460] ;  /* 0x0004600001027983 */ /* 0x002f220000100800 */
        /* <DEDUP_REMOVED lines=16> */
[----:B------:R-:W4:Y:S03]  /*33000*/  SYNCS.PHASECHK.TRANS64.TRYWAIT P0, [R2+URZ+0x32420], R0 ;  /* 0x03242000020075a7 */ /* 0x000f26000800017f */
[----:B-1--4-:R-:W-:Y:S05]  /*33010*/  @!P0 BRA `(.L_x_12951) ;  /* 0x0000006400d48947 */ /* 0x012fea0003800000 */
.L_x_13139:
[----:B------:R-:W-:Y:S05]  /*33020*/  BSYNC B0 ;  /* 0x0000000000007941 */ /* 0x000fea0003800000 */
.L_x_12950:
[----:B-1----:R-:W4:Y:S01]  /*33030*/  LDL R2, [R1+0x48c] ;  /* 0x00048c0001027983 */ /* 0x002f220000100800 */
[----:B------:R-:W-:Y:S01]  /*33040*/  BSSY B0, `(.L_x_12952) ;  /* 0x000005f000007945 */ /* 0x000fe20003800000 */
[----:B----4-:R-:W-:-:S13]  /*33050*/  LOP3.LUT P0, RZ, R2, 0x1, RZ, 0xc0, !PT ;  /* 0x0000000102ff7812 */ /* 0x010fda000780c0ff */
[----:B------:R-:W-:Y:S05]  /*33060*/  @!P0 BRA `(.L_x_12953) ;  /* 0x0000000400708947 */ /* 0x000fea0003800000 */
[----:B------:R-:W4:Y:S04]  /*33070*/  LDL R2, [R1+0x460] ;  /* 0x0004600001027983 */ /* 0x000f280000100800 */
[----:B0-----:R-:W2:Y:S01]  /*33080*/  LDL R4, [R1+0x474] ;  /* 0x0004740001047983 */ /* 0x001ea20000100800 */
        /* <DEDUP_REMOVED lines=10> */
.L_x_13140:
[----:B------:R-:W-:Y:S05]  /*33130*/  BSYNC B1 ;  /* 0x0000000000017941 */ /* 0x000fea0003800000 */
.L_x_12954:
        /* <DEDUP_REMOVED lines=9> */
.L_x_12957:
[----:B------:R-:W-:Y:S05]  /*331d0*/  BSYNC B1 ;  /* 0x0000000000017941 */ /* 0x000fea0003800000 */
.L_x_12956:
[----:B------:R-:W2:Y:S04]  /*331e0*/  LDL R5, [R1+0x460] ;  /* 0x0004600001057983 */ /* 0x000ea80000100800 */
[----:B0-----:R-:W2:Y:S04]  /*331f0*/  LDL R0, [R1+0x464] ;  /* 0x0004640001007983 */ /* 0x001ea80000100800 */
        /* <DEDUP_REMOVED lines=12> */
.L_x_12958:
        /* <DEDUP_REMOVED lines=15> */
.L_x_12959:
        /* <DEDUP_REMOVED lines=15> */
.L_x_12960:
        /* <DEDUP_REMOVED lines=15> */
.L_x_12961:
        /* <DEDUP_REMOVED lines=10> */
.L_x_12953:
[----:B------:R-:W-:Y:S05]  /*33630*/  BSYNC B0 ;  /* 0x0000000000007941 */ /* 0x000fea0003800000 */
.L_x_12952:
[----:B0-----:R-:W4:Y:S04]  /*33640*/  LDL R4, [R1+0x490] ;  /* 0x0004900001047983 */ /* 0x001f280000100800 */
[----:B------:R-:W2:Y:S01]  /*33650*/  LDL R5, [R1+0x484] ;  /* 0x0004840001057983 */ /* 0x000ea20000100800 */
[----:B------:R-:W-:Y:S01]  /*33660*/  BSSY B0, `(.L_x_12962) ;  /* 0x00001ff000007945 */ /* 0x000fe20003800000 */
[----:B----4-:R-:W-:-:S05]  /*33670*/  VIADD R0, R4, 0xfffffffe ;  /* 0xfffffffe04007836 */ /* 0x010fca0000000000 */
[----:B--2---:R-:W-:-:S13]  /*33680*/  ISETP.GE.AND P0, PT, R0, R5, PT ;  /* 0x000000050000720c */ /* 0x004fda0003f06270 */
[----:B------:R-:W-:Y:S05]  /*33690*/  @!P0 BRA `(.L_x_12963) ;  /* 0x0000001c00ec8947 */ /* 0x000fea0003800000 */
[----:B------:R-:W-:Y:S01]  /*336a0*/  IMAD.MOV R2, RZ, RZ, -R4 ;  /* 0x000000ffff027224 */ /* 0x000fe200078e0a04 */
[----:B---3--:R-:W-:Y:S01]  /*336b0*/  LOP3.LUT R6, RZ, R5, RZ, 0x33, !PT ;  /* 0x00000005ff067212 */ /* 0x008fe200078e33ff */
        /* <DEDUP_REMOVED lines=42> */
.L_x_12968:
[----:B------:R-:W2:Y:S01]  /*33960*/  LDL R2, [R1+0x460] ;  /* 0x0004600001027983 */ /* 0x000ea20000100800 */
[----:B0-----:R-:W-:Y:S01]  /*33970*/  SHF.L.U32 R5, R7, 0x1f, RZ ;  /* 0x0000001f07057819 */ /* 0x001fe200000006ff */
[----:B------:R-:W0:Y:S01]  /*33980*/  S2R R3, SR_TID.X ;  /* 0x0000000000037919 */ /* 0x000e220000002100 */
[----:B------:R-:W-:Y:S01]  /*33990*/  BSSY B3, `(.L_x_12969) ;  /* 0x0000006000037945 */ /* 0x000fe20003800000 */
[----:B0-----:R-:W-:-:S04]  /*339a0*/  LOP3.LUT R3, R3, 0x7f, RZ, 0xc0, !PT ;  /* 0x0000007f03037812 */ /* 0x001fc800078ec0ff */
[----:B------:R-:W-:Y:S01]  /*339b0*/  ISETP.NE.AND P1, PT, R3, RZ, PT ;  /* 0x000000ff0300720c */ /* 0x000fe20003f25270 */
[----:B--2---:R-:W-:-:S04]  /*339c0*/  IMAD R2, R8, 0x8, R2 ;  /* 0x0000000808027824 */ /* 0x004fc800078e0202 */
[----:B------:R-:W0:Y:S02]  /*339d0*/  SYNCS.PHASECHK.TRANS64.TRYWAIT P0, [R2+URZ+0x32440], R5 ;  /* 0x03244005020075a7 */ /* 0x000e24000800017f */
[----:B0-----:R-:W-:Y:S06]  /*339e0*/  @!P0 BRA `(.L_x_12970) ;  /* 0x0000005c008c8947 */ /* 0x001fec0003800000 */
.L_x_13141:
[----:B------:R-:W-:Y:S05]  /*339f0*/  BSYNC B3 ;  /* 0x0000000000037941 */ /* 0x000fea0003800000 */
.L_x_12969:
        /* <DEDUP_REMOVED lines=9> */
.L_x_12972:
[----:B------:R-:W-:Y:S05]  /*33a90*/  BSYNC B3 ;  /* 0x0000000000037941 */ /* 0x000fea0003800000 */
.L_x_12971:
        /* <DEDUP_REMOVED lines=14> */
.L_x_12973:
        /* <DEDUP_REMOVED lines=13> */
.L_x_13142:
[----:B------:R-:W-:Y:S05]  /*33c50*/  BSYNC B3 ;  /* 0x0000000000037941 */ /* 0x000fea0003800000 */
.L_x_12974:
        /* <DEDUP_REMOVED lines=11> */
.L_x_12977:
[----:B------:R-:W-:Y:S05]  /*33d10*/  BSYNC B3 ;  /* 0x0000000000037941 */ /* 0x000fea0003800000 */
.L_x_12976:
        /* <DEDUP_REMOVED lines=11> */
.L_x_12978:
        /* <DEDUP_REMOVED lines=15> */
.L_x_12979:
        /* <DEDUP_REMOVED lines=15> */
.L_x_12980:
        /* <DEDUP_REMOVED lines=15> */
.L_x_12981:
        /* <DEDUP_REMOVED lines=10> */
.L_x_12967:
[----:B------:R-:W-:Y:S05]  /*34140*/  BSYNC B1 ;  /* 0x0000000000017941 */ /* 0x000fea0003800000 */
.L_x_12966:
[----:B------:R-:W2:Y:S02]  /*34150*/  LDL R4, [R1+0x490] ;  /* 0x0004900001047983 */ /* 0x000ea40000100800 */
[----:B--2---:R-:W-:-:S07]  /*34160*/  VIADD R0, R4, 0xfffffffd ;  /* 0xfffffffd04007836 */ /* 0x004fce0000000000 */
.L_x_12965:
[----:B------:R-:W-:Y:S05]  /*34170*/  BSYNC B2 ;  /* 0x0000000000027941 */ /* 0x000fea0003800000 */
.L_x_12964:
[----:B------:R-:W2:Y:S01]  /*34180*/  LDL.LU R2, [R1+0x490] ;  /* 0x0004900001027983 */ /* 0x000ea20000300800 */
[----:B------:R-:W-:Y:S01]  /*34190*/  VIADD R6, R6, 0xfffffffe ;  /* 0xfffffffe06067836 */ /* 0x000fe20000000000 */
[----:B--2---:R-:W-:-:S04]  /*341a0*/  LOP3.LUT R2, RZ, R2, RZ, 0x33, !PT ;  /* 0x00000002ff027212 */ /* 0x004fc800078e33ff */
[----:B------:R-:W-:-:S13]  /*341b0*/  ISETP.NE.AND P0, PT, R6, R2, PT ;  /* 0x000000020600720c */ /* 0x000fda0003f05270 */
[----:B------:R-:W-:Y:S05]  /*341c0*/  @!P0 BRA `(.L_x_12963) ;  /* 0x0000001400208947 */ /* 0x000fea0003800000 */
.L_x_13014:
        /* <DEDUP_REMOVED lines=36> */
.L_x_12984:
        /* <DEDUP_REMOVED lines=9> */
.L_x_13143:
[----:B------:R-:W-:Y:S05]  /*344a0*/  BSYNC B2 ;  /* 0x0000000000027941 */ /* 0x000fea0003800000 */
.L_x_12985:
        /* <DEDUP_REMOVED lines=9> */
.L_x_12988:
[----:B------:R-:W-:Y:S05]  /*34540*/  BSYNC B2 ;  /* 0x0000000000027941 */ /* 0x000fea0003800000 */
.L_x_12987:
        /* <DEDUP_REMOVED lines=13> */
.L_x_12989:
        /* <DEDUP_REMOVED lines=13> */
.L_x_13144:
[----:B------:R-:W-:Y:S05]  /*346f0*/  BSYNC B2 ;  /* 0x0000000000027941 */ /* 0x000fea0003800000 */
.L_x_12990:
        /* <DEDUP_REMOVED lines=11> */
.L_x_12993:
[----:B------:R-:W-:Y:S05]  /*347b0*/  BSYNC B2 ;  /* 0x0000000000027941 */ /* 0x000fea0003800000 */
.L_x_12992:
        /* <DEDUP_REMOVED lines=10> */
.L_x_12994:
        /* <DEDUP_REMOVED lines=15> */
.L_x_12995:
        /* <DEDUP_REMOVED lines=15> */
.L_x_12996:
        /* <DEDUP_REMOVED lines=15> */
.L_x_12997:
        /* <DEDUP_REMOVED lines=10> */
.L_x_12983:
[----:B------:R-:W-:Y:S05]  /*34bd0*/  BSYNC B1 ;  /* 0x0000000000017941 */ /* 0x000fea0003800000 */
.L_x_12982:
        /* <DEDUP_REMOVED lines=36> */
.L_x_13000:
        /* <DEDUP_REMOVED lines=9> */
.L_x_13145:
[----:B------:R-:W-:Y:S05]  /*34eb0*/  BSYNC B2 ;  /* 0x0000000000027941 */ /* 0x000fea0003800000 */
.L_x_13001:
        /* <DEDUP_REMOVED lines=9> */
.L_x_13004:
[----:B------:R-:W-:Y:S05]  /*34f50*/  BSYNC B2 ;  /* 0x0000000000027941 */ /* 0x000fea0003800000 */
.L_x_13003:
        /* <DEDUP_REMOVED lines=14> */
.L_x_13005:
        /* <DEDUP_REMOVED lines=13> */
.L_x_13146:
[----:B------:R-:W-:Y:S05]  /*35110*/  BSYNC B2 ;  /* 0x0000000000027941 */ /* 0x000fea0003800000 */
.L_x_13006:
        /* <DEDUP_REMOVED lines=11> */
.L_x_13009:
[----:B------:R-:W-:Y:S05]  /*351d0*/  BSYNC B2 ;  /* 0x0000000000027941 */ /* 0x000fea0003800000 */
.L_x_13008:
        /* <DEDUP_REMOVED lines=11> */
.L_x_13010:
        /* <DEDUP_REMOVED lines=15> */
.L_x_13011:
        /* <DEDUP_REMOVED lines=15> */
.L_x_13012:
        /* <DEDUP_REMOVED lines=15> */
.L_x_13013:
        /* <DEDUP_REMOVED lines=10> */
.L_x_12999:
[----:B------:R-:W-:Y:S05]  /*35600*/  BSYNC B1 ;  /* 0x0000000000017941 */ /* 0x000fea0003800000 */
.L_x_12998:
[----:B------:R-:W2:Y:S01]  /*35610*/  LDL R5, [R1+0x484] ;  /* 0x0004840001057983 */ /* 0x000ea20000100800 */
[----:B------:R-:W-:Y:S01]  /*35620*/  VIADD R0, R0, 0xfffffffe ;  /* 0xfffffffe00007836 */ /* 0x000fe20000000000 */
[----:B--2---:R-:W-:-:S13]  /*35630*/  ISETP.GT.AND P0, PT, R6, R5, PT ;  /* 0x000000050600720c */ /* 0x004fda0003f04270 */
[----:B------:R-:W-:Y:S05]  /*35640*/  @P0 BRA `(.L_x_13014) ;  /* 0xffffffe800e00947 */ /* 0x000fea000383ffff */
.L_x_12963:
[----:B------:R-:W-:Y:S05]  /*35650*/  BSYNC B0 ;  /* 0x0000000000007941 */ /* 0x000fea0003800000 */
.L_x_12962:
[----:B------:R-:W2:Y:S04]  /*35660*/  LDL.LU R4, [R1+0x464] ;  /* 0x0004640001047983 */ /* 0x000ea80000300800 */
[----:B------:R-:W4:Y:S01]  /*35670*/  LDL.LU R3, [R1+0x474] ;  /* 0x0004740001037983 */ /* 0x000f220000300800 */
[----:B------:R-:W0:Y:S01]  /*35680*/  S2R R2, SR_TID.X ;  /* 0x0000000000027919 */ /* 0x000e220000002100 */
[----:B------:R-:W-:Y:S01]  /*35690*/  BSSY B0, `(.L_x_13015) ;  /* 0x0000015000007945 */ /* 0x000fe20003800000 */
[----:B0-----:R-:W-:-:S04]  /*356a0*/  LOP3.LUT R2, R2, 0x7f, RZ, 0xc0, !PT ;  /* 0x0000007f02027812 */ /* 0x001fc800078ec0ff */
[----:B------:R-:W-:Y:S01]  /*356b0*/  ISETP.NE.AND P1, PT, R2, RZ, PT ;  /* 0x000000ff0200720c */ /* 0x000fe20003f25270 */
[----:B--2---:R-:W-:-:S05]  /*356c0*/  VIADD R0, R4, 0x1 ;  /* 0x0000000104007836 */ /* 0x004fca0000000000 */
[----:B------:R-:W-:-:S04]  /*356d0*/  ISETP.NE.AND P0, PT, R0, 0x2, PT ;  /* 0x000000020000780c */ /* 0x000fc80003f05270 */
[----:B------:R-:W-:-:S04]  /*356e0*/  SEL R2, RZ, 0x1, P0 ;  /* 0x00000001ff027807 */ /* 0x000fc80000000000 */
[----:B----4-:R-:W-:-:S05]  /*356f0*/  LOP3.LUT R3, R3, R2, RZ, 0x3c, !PT ;  /* 0x0000000203037212 */ /* 0x010fca00078e3cff */
[----:B------:R0:W-:Y:S01]  /*35700*/  STL [R1+0x474], R3 ;  /* 0x0004740301007387 */ /* 0x0001e20000100800 */
        /* <DEDUP_REMOVED lines=8> */
[----:B---3--:R-:W0:Y:S02]  /*35790*/  S2R R6, SR_LTMASK ;  /* 0x0000000000067919 */ /* 0x008e240000003900 */
[----:B0-----:R-:W-:-:S04]  /*357a0*/  LOP3.LUT R6, R6, UR4, RZ, 0xc0, !PT ;  /* 0x0000000406067c12 */ /* 0x001fc8000f8ec0ff */
[----:B------:R-:W0:Y:S01]  /*357b0*/  POPC R7, R6 ;  /* 0x0000000600077309 */ /* 0x000e220000000000 */
[----:B--2---:R-:W0:Y:S02]  /*357c0*/  SHFL.IDX PT, R2, R3, R2, 0x1f ;  /* 0x00001f0203027589 */ /* 0x004e2400000e0000 */
[----:B0-----:R-:W-:-:S07]  /*357d0*/  IADD3 R16, R2, UR39, R7 ;  /* 0x0000002702107c10 */ /* 0x001fce000fffe007 */
.L_x_13016:
[----:B------:R-:W-:Y:S05]  /*357e0*/  BSYNC B0 ;  /* 0x0000000000007941 */ /* 0x000fea0003800000 */
.L_x_13015:
[----:B------:R-:W-:-:S05]  /*357f0*/  SEL R0, R0, RZ, P0 ;  /* 0x000000ff00007207 */ /* 0x000fca0000000000 */
[----:B------:R1:W-:Y:S02]  /*35800*/  STL [R1+0x464], R0 ;  /* 0x0004640001007387 */ /* 0x0003e40000100800 */
.L_x_12928:
[----:B------:R-:W-:Y:S05]  /*35810*/  BSYNC B7 ;  /* 0x0000000000077941 */ /* 0x000fea0003800000 */
.L_x_12926:
[----:B-1----:R-:W2:Y:S02]  /*35820*/  LDL R0, [R1+0x48c] ;  /* 0x00048c0001007983 */ /* 0x002ea40000100800 */
[----:B--2---:R-:W-:-:S13]  /*35830*/  LOP3.LUT P0, RZ, R0, 0x40, RZ, 0xc0, !PT ;  /* 0x0000004000ff7812 */ /* 0x004fda000780c0ff */
[----:B------:R-:W-:Y:S05]  /*35840*/  @!P0 BRA `(.L_x_13017) ;  /* 0x0000000000288947 */ /* 0x000fea0003800000 */
[----:B------:R-:W-:Y:S05]  /*35850*/  WARPSYNC.ALL ;  /* 0x0000000000007948 */ /* 0x000fea0003800000 */
[----:B------:R-:W1:Y:S08]  /*35860*/  S2UR UR5, SR_CgaCtaId ;  /* 0x00000000000579c3 */ /* 0x000e700000008800 */
[----:B------:R-:W-:Y:S06]  /*35870*/  BAR.SYNC.DEFER_BLOCKING 0x5, 0x180 ;  /* 0x0146000000007b1d */ /* 0x000fec0000010000 */
[----:B------:R-:W-:-:S02]  /*35880*/  UMOV UR4, 0x400 ;  /* 0x0000040000047882 */ /* 0x000fc40000000000 */
[----:B-1----:R-:W-:-:S06]  /*35890*/  ULEA UR4, UR5, UR4, 0x18 ;  /* 0x0000000405047291 */ /* 0x002fcc000f8ec03f */
[----:B------:R-:W-:-:S05]  /*358a0*/  IMAD.U32 R0, RZ, RZ, UR4 ;  /* 0x00000004ff007e24 */ /* 0x000fca000f8e00ff */
[----:B------:R1:W2:Y:S04]  /*358b0*/  LDS.128 R16, [R0+0x324d0] ;  /* 0x0324d00000107984 */ /* 0x0002a80000000c00 */
[----:B------:R1:W-:Y:S01]  /*358c0*/  STL [R1+0x460], R0 ;  /* 0x0004600001007387 */ /* 0x0003e20000100800 */
[----:B------:R-:W-:Y:S06]  /*358d0*/  BAR.ARV 0x4, 0x180 ;  /* 0x0106000000007b1d */ /* 0x000fec0000002000 */
[----:B------:R-:W-:Y:S05]  /*358e0*/  BRA `(.L_x_13018) ;  /* 0x0000000800d87947 */ /* 0x000fea0003800000 */
.L_x_13017:
        /* <DEDUP_REMOVED lines=22> */
[----:B------:R-:W-:Y:S04]  /*35a50*/  SHFL.IDX PT, R0, R16, RZ, 0x1f ;  /* 0x00001fff10007589 */ /* 0x000fe800000e0000 */
        /* <DEDUP_REMOVED lines=13> */
.L_x_13156:
[----:B------:R-:W-:Y:S02]  /*35b30*/  ULDC UR4, c[0x0][0xd38] ;  /* 0x00034e0000047ab9 */ /* 0x000fe40000000800 */
[----:B------:R-:W-:-:S04]  /*35b40*/  IMAD.U32 R4, RZ, RZ, UR4 ;  /* 0x00000004ff047e24 */ /* 0x000fc8000f8e00ff */
[----:B-1----:R-:W-:-:S04]  /*35b50*/  IMAD R16, R16, R4, RZ ;  /* 0x0000000410107224 */ /* 0x002fc800078e02ff */
[----:B------:R-:W-:-:S05]  /*35b60*/  IMAD.IADD R5, R5, 0x1, R16 ;  /* 0x0000000105057824 */ /* 0x000fca00078e0210 */
[----:B------:R-:W-:-:S13]  /*35b70*/  ISETP.GT.AND P6, PT, R5, R0, PT ;  /* 0x000000000500720c */ /* 0x000fda0003fc4270 */
[----:B------:R-:W-:Y:S05]  /*35b80*/  @P6 BRA `(.L_x_13020) ;  /* 0x00000000009c6947 */ /* 0x000fea0003800000 */
.L_x_13025:
[----:B0-----:R-:W0:Y:S01]  /*35b90*/  LDC R2, c[0x0][0xd3c] ;  /* 0x00034f00ff027b82 */ /* 0x001e220000000800 */
[----:B------:R-:W-:-:S05]  /*35ba0*/  VIADD R19, R19, 0x1f ;  /* 0x0000001f13137836 */ /* 0x000fca0000000000 */
[----:B0-----:R-:W-:-:S13]  /*35bb0*/  ISETP.GE.AND P6, PT, R19, R2, PT ;  /* 0x000000021300720c */ /* 0x001fda0003fc6270 */
[----:B------:R-:W-:Y:S05]  /*35bc0*/  @P6 BRA `(.L_x_13021) ;  /* 0x0000000400d46947 */ /* 0x000fea0003800000 */
[----:B------:R-:W0:Y:S01]  /*35bd0*/  S2R R3, SR_TID.X ;  /* 0x0000000000037919 */ /* 0x000e220000002100 */
[----:B------:R-:W-:Y:S01]  /*35be0*/  BSSY B0, `(.L_x_13022) ;  /* 0x0000009000007945 */ /* 0x000fe20003800000 */
[----:B0-----:R-:W-:-:S05]  /*35bf0*/  LOP3.LUT R3, R3, 0x1f, RZ, 0xc0, !PT ;  /* 0x0000001f03037812 */ /* 0x001fca00078ec0ff */
[----:B------:R-:W-:Y:S02]  /*35c00*/  IMAD.IADD R4, R19, 0x1, R3 ;  /* 0x0000000113047824 */ /* 0x000fe400078e0203 */
[----:B------:R-:W-:-:S03]  /*35c10*/  IMAD.MOV.U32 R3, RZ, RZ, RZ ;  /* 0x000000ffff037224 */ /* 0x000fc600078e00ff */
[----:B------:R-:W-:-:S13]  /*35c20*/  ISETP.GE.OR P6, PT, R4, R2, !P0 ;  /* 0x000000020400720c */ /* 0x000fda00047c6670 */
[----:B------:R-:W-:Y:S05]  /*35c30*/  @P6 BRA `(.L_x_13023) ;  /* 0x00000000000c6947 */ /* 0x000fea0003800000 */
[----:B------:R-:W0:Y:S02]  /*35c40*/  LDC.64 R2, c[0x0][0xd80] ;  /* 0x00036000ff027b82 */ /* 0x000e240000000a00 */
[----:B0-----:R-:W-:-:S06]  /*35c50*/  IMAD.WIDE R2, R4, 0x4, R2 ;  /* 0x0000000404027825 */ /* 0x001fcc00078e0202 */
[----:B------:R0:W5:Y:S02]  /*35c60*/  LDG.E R3, desc[UR42][R2.64] ;  /* 0x0000002a02037981 */ /* 0x000164000c1e1900 */
.L_x_13023:
[----:B------:R-:W-:Y:S05]  /*35c70*/  BSYNC B0 ;  /* 0x0000000000007941 */ /* 0x000fea0003800000 */
.L_x_13022:
        /* <DEDUP_REMOVED lines=18> */
.L_x_13164:
[----:B------:R-:W-:Y:S02]  /*35da0*/  ULDC UR4, c[0x0][0xd38] ;  /* 0x00034e0000047ab9 */ /* 0x000fe40000000800 */
[----:B------:R-:W-:-:S04]  /*35db0*/  IMAD.U32 R4, RZ, RZ, UR4 ;  /* 0x00000004ff047e24 */ /* 0x000fc8000f8e00ff */
[----:B-1----:R-:W-:-:S04]  /*35dc0*/  IMAD R16, R16, R4, RZ ;  /* 0x0000000410107224 */ /* 0x002fc800078e02ff */
[----:B------:R-:W-:-:S05]  /*35dd0*/  IMAD.IADD R5, R16, 0x1, R5 ;  /* 0x0000000110057824 */ /* 0x000fca00078e0205 */
[----:B------:R-:W-:-:S13]  /*35de0*/  ISETP.GT.AND P6, PT, R5, R0, PT ;  /* 0x000000000500720c */ /* 0x000fda0003fc4270 */
[----:B------:R-:W-:Y:S05]  /*35df0*/  @!P6 BRA `(.L_x_13025) ;  /* 0xfffffffc0064e947 */ /* 0x000fea000383ffff */
.L_x_13020:
        /* <DEDUP_REMOVED lines=8> */
.L_x_13168:
[----:B------:R-:W-:Y:S01]  /*35e80*/  ISETP.NE.AND P0, PT, R5, RZ, PT ;  /* 0x000000ff0500720c */ /* 0x000fe20003f05270 */
[----:B------:R-:W-:-:S12]  /*35e90*/  IMAD.MOV.U32 R5, RZ, RZ, RZ ;  /* 0x000000ffff057224 */ /* 0x000fd800078e00ff */
[----:B------:R-:W-:Y:S05]  /*35ea0*/  @!P0 BRA `(.L_x_13027) ;  /* 0x0000000000148947 */ /* 0x000fea0003800000 */
[----:B------:R-:W-:Y:S01]  /*35eb0*/  UMOV UR4, 0xffffffff ;  /* 0xffffffff00047882 */ /* 0x000fe20000000000 */
[----:B------:R-:W-:Y:S02]  /*35ec0*/  VIADD R12, R6, 0xffffffff ;  /* 0xffffffff060c7836 */ /* 0x000fe40000000000 */
[----:B------:R-:W-:Y:S05]  /*35ed0*/  BRA.DIV UR4, `(.L_x_13028) ;  /* 0x0000004604247947 */ /* 0x000fea000b800000 */
[----:B0-----:R0:W3:Y:S02]  /*35ee0*/  SHFL.IDX PT, R2, R2, R12, 0x1f ;  /* 0x00001f0c02027589 */ /* 0x0010e400000e0000 */
.L_x_13171:
[----:B---3--:R-:W-:-:S07]  /*35ef0*/  IMAD.MOV.U32 R5, RZ, RZ, R2 ;  /* 0x000000ffff057224 */ /* 0x008fce00078e0002 */
.L_x_13027:
        /* <DEDUP_REMOVED lines=66> */
.L_x_13021:
[----:B------:R-:W-:Y:S01]  /*36320*/  UMOV UR4, URZ ;  /* 0x0000003f00047c82 */ /* 0x000fe20008000000 */
[----:B------:R-:W-:Y:S01]  /*36330*/  UMOV UR5, URZ ;  /* 0x0000003f00057c82 */ /* 0x000fe20008000000 */
[----:B------:R-:W-:Y:S01]  /*36340*/  ULDC UR6, c[0x0][0xd3c] ;  /* 0x00034f0000067ab9 */ /* 0x000fe20000000800 */
[----:B------:R-:W-:Y:S02]  /*36350*/  IMAD.MOV.U32 R16, RZ, RZ, R0 ;  /* 0x000000ffff107224 */ /* 0x000fe400078e0000 */
[----:B------:R-:W-:Y:S02]  /*36360*/  IMAD.U32 R17, RZ, RZ, UR4 ;  /* 0x00000004ff117e24 */ /* 0x000fe4000f8e00ff */
[----:B------:R-:W-:Y:S02]  /*36370*/  IMAD.U32 R18, RZ, RZ, UR5 ;  /* 0x00000005ff127e24 */ /* 0x000fe4000f8e00ff */
[----:B------:R-:W-:-:S07]  /*36380*/  IMAD.U32 R19, RZ, RZ, UR6 ;  /* 0x00000006ff137e24 */ /* 0x000fce000f8e00ff */
.L_x_13029:
        /* <DEDUP_REMOVED lines=12> */
.L_x_13018:
[----:B------:R-:W-:Y:S02]  /*36450*/  ULDC UR4, c[0x0][0xd3c] ;  /* 0x00034f0000047ab9 */ /* 0x000fe40000000800 */
[----:B--2---:R-:W-:-:S13]  /*36460*/  ISETP.GE.AND P0, PT, R19, UR4, PT ;  /* 0x0000000413007c0c */ /* 0x004fda000bf06270 */
[----:B------:R-:W-:Y:S05]  /*36470*/  @!P0 BRA `(.L_x_13030) ;  /* 0xffffff8000f08947 */ /* 0x000fea000383ffff */
[----:B------:R-:W-:Y:S05]  /*36480*/  BSYNC B8 ;  /* 0x0000000000087941 */ /* 0x000fea0003800000 */
.L_x_12868:
[----:B-1----:R-:W2:Y:S01]  /*36490*/  LDL.LU R0, [R1+0x4d4] ;  /* 0x0004d40001007983 */ /* 0x002ea20000300800 */
[----:B------:R-:W-:Y:S01]  /*364a0*/  BSSY B0, `(.L_x_13031) ;  /* 0x000000b000007945 */ /* 0x000fe20003800000 */
[----:B------:R-:W1:Y:S01]  /*364b0*/  S2R R5, SR_CgaCtaId ;  /* 0x0000000000057919 */ /* 0x000e620000008800 */
        /* <DEDUP_REMOVED lines=9> */
.L_x_13172:
[----:B------:R-:W-:Y:S05]  /*36550*/  BSYNC B0 ;  /* 0x0000000000007941 */ /* 0x000fea0003800000 */
.L_x_13031:
[----:B------:R-:W-:-:S03]  /*36560*/  UMOV UR4, 0xffffffff ;  /* 0xffffffff00047882 */ /* 0x000fc60000000000 */
[----:B------:R-:W-:Y:S05]  /*36570*/  BRA.DIV UR4, `(.L_x_13033) ;  /* 0x0000003e04b87947 */ /* 0x000fea000b800000 */
[----:B------:R-:W1:Y:S02]  /*36580*/  S2R R2, SR_TID.X ;  /* 0x0000000000027919 */ /* 0x000e640000002100 */
[----:B-1----:R-:W-:-:S04]  /*36590*/  SHF.R.U32.HI R2, RZ, 0x5, R2 ;  /* 0x00000005ff027819 */ /* 0x002fc80000011602 */
[----:B------:R-:W-:-:S05]  /*365a0*/  LOP3.LUT R2, R2, 0x3, RZ, 0xc0, !PT ;  /* 0x0000000302027812 */ /* 0x000fca00078ec0ff */
[----:B------:R1:W2:Y:S02]  /*365b0*/  SHFL.IDX PT, R14, R2, RZ, 0x1f ;  /* 0x00001fff020e7589 */ /* 0x0002a400000e0000 */
.L_x_13175:
[----:B--2---:R-:W-:-:S13]  /*365c0*/  ISETP.NE.AND P0, PT, R14, RZ, PT ;  /* 0x000000ff0e00720c */ /* 0x004fda0003f05270 */
[----:B------:R-:W-:Y:S05]  /*365d0*/  @P0 BRA `(.L_x_12639) ;  /* 0x0000000000940947 */ /* 0x000fea0003800000 */
[----:B------:R-:W-:-:S03]  /*365e0*/  UMOV UR4, 0xffffffff ;  /* 0xffffffff00047882 */ /* 0x000fc60000000000 */
[----:B------:R-:W-:Y:S05]  /*365f0*/  BRA.DIV UR4, `(.L_x_13034) ;  /* 0x0000003e04cc7947 */ /* 0x000fea000b800000 */
[----:B------:R-:W-:-:S13]  /*36600*/  ELECT P6, URZ, PT ;  /* 0x00000000003f782f */ /* 0x000fda00038c0000 */
.L_x_13178:
[----:B------:R-:W-:Y:S05]  /*36610*/  @!P6 BRA `(.L_x_12639) ;  /* 0x000000000084e947 */ /* 0x000fea0003800000 */
[----:B------:R-:W-:-:S06]  /*36620*/  ULOP3.LUT UR4, UR38, 0x2, URZ, 0xfc, !UPT ;  /* 0x0000000226047892 */ /* 0x000fcc000f8efc3f */
[----:B-1----:R-:W-:-:S05]  /*36630*/  IMAD.U32 R2, RZ, RZ, UR4 ;  /* 0x00000004ff027e24 */ /* 0x002fca000f8e00ff */
[----:B------:R-:W-:-:S13]  /*36640*/  ISETP.NE.AND P2, PT, R2, 0x3, PT ;  /* 0x000000030200780c */ /* 0x000fda0003f45270 */
[----:B------:R-:W-:Y:S05]  /*36650*/  @!P2 BRA `(.L_x_13035) ;  /* 0x000000000004a947 */ /* 0x000fea0003800000 */
[----:B------:R-:W-:Y:S01]  /*36660*/  BPT.TRAP 0x1 ;  /* 0x000000040000795c */ /* 0x000fe20000300000 */
.L_x_13035:
[----:B0-----:R-:W3:Y:S04]  /*36670*/  LDL R3, [R1+0x464] ;  /* 0x0004640001037983 */ /* 0x001ee80000100800 */
[----:B------:R-:W2:Y:S01]  /*36680*/  LDL.LU R7, [R1+0x474] ;  /* 0x0004740001077983 */ /* 0x000ea20000300800 */
        /* <DEDUP_REMOVED lines=12> */
.L_x_13179:
[----:B------:R-:W1:Y:S02]  /*36750*/  SYNCS.PHASECHK.TRANS64.TRYWAIT P0, [R7+URZ], R2 ;  /* 0x00000002070075a7 */ /* 0x000e64000800017f */
[----:B-1----:R-:W-:Y:S05]  /*36760*/  @!P0 BRA `(.L_x_13037) ;  /* 0x0000003c00a48947 */ /* 0x002fea0003800000 */
.L_x_13180:
[----:B------:R-:W-:Y:S05]  /*36770*/  @!P2 BRA `(.L_x_13038) ;  /* 0x000000000004a947 */ /* 0x000fea0003800000 */
[----:B------:R-:W-:Y:S01]  /*36780*/  BPT.TRAP 0x1 ;  /* 0x000000040000795c */ /* 0x000fe20000300000 */
.L_x_13038:
[----:B------:R-:W2:Y:S01]  /*36790*/  LDL.LU R4, [R1+0x464] ;  /* 0x0004640001047983 */ /* 0x000ea20000300800 */
[----:B------:R-:W-:-:S04]  /*367a0*/  VIADD R0, R0, 0x32460 ;  /* 0x0003246000007836 */ /* 0x000fc80000000000 */
[----:B--2---:R-:W-:-:S04]  /*367b0*/  IMAD R4, R4, 0x8, R0 ;  /* 0x0000000804047824 */ /* 0x004fc800078e0200 */
[----:B------:R-:W2:Y:S02]  /*367c0*/  SYNCS.PHASECHK.TRANS64.TRYWAIT P0, [R4+URZ], R5 ;  /* 0x00000005040075a7 */ /* 0x000ea4000800017f */
[----:B--2---:R-:W-:Y:S05]  /*367d0*/  @!P0 BRA `(.L_x_13039) ;  /* 0x0000003c009c8947 */ /* 0x004fea0003800000 */
.L_x_13181:
[----:B------:R-:W-:-:S07]  /*367e0*/  IMAD R3, R3, 0x8, R0 ;  /* 0x0000000803037824 */ /* 0x000fce00078e0200 */
.L_x_13040:
[----:B---3--:R3:W4:Y:S02]  /*367f0*/  SYNCS.PHASECHK.TRANS64.TRYWAIT P0, [R3+URZ], R2 ;  /* 0x00000002030075a7 */ /* 0x008724000800017f */
[----:B----4-:R-:W-:Y:S05]  /*36800*/  @!P0 NANOSLEEP.SYNCS 0x989680 ;  /* 0x009896800000895d */ /* 0x010fea0003900000 */
[----:B------:R-:W4:Y:S02]  /*36810*/  @!P0 SYNCS.PHASECHK.TRANS64 P0, [R3+URZ], R2 ;  /* 0x00000002030085a7 */ /* 0x000f24000800007f */
[----:B----4-:R-:W-:Y:S05]  /*36820*/  @!P0 BRA `(.L_x_13040) ;  /* 0xfffffffc00f08947 */ /* 0x010fea000383ffff */
.L_x_12639:
[----:B------:R-:W-:Y:S05]  /*36830*/  BSYNC B9 ;  /* 0x0000000000097941 */ /* 0x000fea0003800000 */
.L_x_12636:
[----:B------:R-:W-:Y:S05]  /*36840*/  EXIT ;  /* 0x000000000000794d */ /* 0x000fea0003800000 */
.L_x_12665:
[----:B0-----:R0:W1:Y:S02]  /*36850*/  SYNCS.PHASECHK.TRANS64.TRYWAIT P6, [R88+URZ+0x32490], R99 ;  /* 0x03249063580075a7 */ /* 0x00106400080c017f */
[----:B-1----:R-:W-:Y:S05]  /*36860*/  @!P6 NANOSLEEP.SYNCS 0x989680 ;  /* 0x009896800000e95d */ /* 0x002fea0003900000 */
[----:B------:R-:W1:Y:S02]  /*36870*/  @!P6 SYNCS.PHASECHK.TRANS64 P6, [R88+URZ+0x32490], R99 ;  /* 0x032490635800e5a7 */ /* 0x000e6400080c007f */
[----:B-1----:R-:W-:Y:S05]  /*36880*/  @!P6 BRA `(.L_x_12665) ;  /* 0xfffffffc00f0e947 */ /* 0x002fea000383ffff */
[----:B------:R-:W-:Y:S05]  /*36890*/  BRA `(.L_x_13041) ;  /* 0xfffffcc400e07947 */ /* 0x000fea000383ffff */
.L_x_12687:
[----:B0-----:R0:W1:Y:S02]  /*368a0*/  SYNCS.PHASECHK.TRANS64.TRYWAIT P5, [R88+URZ+0x32490], R99 ;  /* 0x03249063580075a7 */ /* 0x00106400080a017f */
[----:B-1----:R-:W-:Y:S05]  /*368b0*/  @!P5 NANOSLEEP.SYNCS 0x989680 ;  /* 0x009896800000d95d */ /* 0x002fea0003900000 */
[----:B------:R-:W1:Y:S02]  /*368c0*/  @!P5 SYNCS.PHASECHK.TRANS64 P5, [R88+URZ+0x32490], R99 ;  /* 0x032490635800d5a7 */ /* 0x000e6400080a007f */
[----:B-1----:R-:W-:Y:S05]  /*368d0*/  @!P5 BRA `(.L_x_12687) ;  /* 0xfffffffc00f0d947 */ /* 0x002fea000383ffff */
[----:B------:R-:W-:Y:S05]  /*368e0*/  BRA `(.L_x_13042) ;  /* 0xfffffcd800f47947 */ /* 0x000fea000383ffff */
.L_x_12696:
[----:B0-----:R0:W1:Y:S02]  /*368f0*/  SYNCS.PHASECHK.TRANS64.TRYWAIT P4, [R88+URZ+0x32490], R99 ;  /* 0x03249063580075a7 */ /* 0x001064000808017f */
[----:B-1----:R-:W-:Y:S05]  /*36900*/  @!P4 NANOSLEEP.SYNCS 0x989680 ;  /* 0x009896800000c95d */ /* 0x002fea0003900000 */
[----:B------:R-:W1:Y:S02]  /*36910*/  @!P4 SYNCS.PHASECHK.TRANS64 P4, [R88+URZ+0x32490], R99 ;  /* 0x032490635800c5a7 */ /* 0x000e64000808007f */
[----:B-1----:R-:W-:Y:S05]  /*36920*/  @!P4 BRA `(.L_x_12696) ;  /* 0xfffffffc00f0c947 */ /* 0x002fea000383ffff */
[----:B------:R-:W-:Y:S05]  /*36930*/  BRA `(.L_x_13043) ;  /* 0xfffffcec000c7947 */ /* 0x000fea000383ffff */
.L_x_12702:
[----:B--2---:R2:W3:Y:S02]  /*36940*/  SYNCS.PHASECHK.TRANS64.TRYWAIT P3, [R88+URZ+0x324b0], R99 ;  /* 0x0324b063580075a7 */ /* 0x0044e4000806017f */
[----:B---3--:R-:W-:Y:S05]  /*36950*/  @!P3 NANOSLEEP.SYNCS 0x989680 ;  /* 0x009896800000b95d */ /* 0x008fea0003900000 */
[----:B------:R-:W3:Y:S02]  /*36960*/  @!P3 SYNCS.PHASECHK.TRANS64 P3, [R88+URZ+0x324b0], R99 ;  /* 0x0324b0635800b5a7 */ /* 0x000ee4000806007f */
[----:B---3--:R-:W-:Y:S05]  /*36970*/  @!P3 BRA `(.L_x_12702) ;  /* 0xfffffffc00f0b947 */ /* 0x008fea000383ffff */
[----:B------:R-:W-:Y:S05]  /*36980*/  BRA `(.L_x_13044) ;  /* 0xfffffcec009c7947 */ /* 0x000fea000383ffff */
.L_x_12718:
        /* <DEDUP_REMOVED lines=8> */
.L_x_13046:
[----:B------:R-:W-:Y:S05]  /*36a10*/  BSYNC B0 ;  /* 0x0000000000007941 */ /* 0x000fea0003800000 */
.L_x_13045:
[----:B------:R-:W-:Y:S05]  /*36a20*/  BRA `(.L_x_13047) ;  /* 0xfffffcfc00e87947 */ /* 0x000fea000383ffff */
.L_x_12730:
        /* <DEDUP_REMOVED lines=8> */
.L_x_13049:
[----:B------:R-:W-:Y:S05]  /*36ab0*/  BSYNC B1 ;  /* 0x0000000000017941 */ /* 0x000fea0003800000 */
.L_x_13048:
        /* <DEDUP_REMOVED lines=8> */
.L_x_13050:
[----:B------:R-:W-:Y:S02]  /*36b40*/  IMAD.MOV.U32 R13, RZ, RZ, R7 ;  /* 0x000000ffff0d7224 */ /* 0x000fe400078e0007 */
[----:B------:R-:W-:-:S07]  /*36b50*/  IMAD.MOV.U32 R2, RZ, RZ, R14 ;  /* 0x000000ffff027224 */ /* 0x000fce00078e000e */
[----:B------:R-:W-:Y:S05]  /*36b60*/  WARPSYNC.COLLECTIVE R15, `(.L_x_13051) ;  /* 0x000000000f087348 */ /* 0x000fea0003c00000 */
[----:B------:R0:W1:Y:S02]  /*36b70*/  SHFL.IDX P6, R14, R13, R12, R11 ;  /* 0x0000000c0d0e7389 */ /* 0x00006400000c000b */
[----:B01----:R-:W-:Y:S01]  /*36b80*/  ENDCOLLECTIVE ;  /* 0x000000000000791b */ /* 0x003fe20003800000 */
.L_x_13051:
[----:B------:R-:W-:Y:S02]  /*36b90*/  IMAD.MOV.U32 R13, RZ, RZ, R8 ;  /* 0x000000ffff0d7224 */ /* 0x000fe400078e0008 */
[----:B------:R-:W-:-:S07]  /*36ba0*/  IMAD.MOV.U32 R5, RZ, RZ, R14 ;  /* 0x000000ffff057224 */ /* 0x000fce00078e000e */
[----:B------:R-:W-:Y:S05]  /*36bb0*/  WARPSYNC.COLLECTIVE R15, `(.L_x_13052) ;  /* 0x000000000f087348 */ /* 0x000fea0003c00000 */
[----:B------:R0:W1:Y:S02]  /*36bc0*/  SHFL.IDX P6, R14, R13, R12, R11 ;  /* 0x0000000c0d0e7389 */ /* 0x00006400000c000b */
[----:B01----:R-:W-:Y:S01]  /*36bd0*/  ENDCOLLECTIVE ;  /* 0x000000000000791b */ /* 0x003fe20003800000 */
.L_x_13052:
[----:B------:R-:W-:Y:S05]  /*36be0*/  BRA `(.L_x_13053) ;  /* 0xfffffd0800a87947 */ /* 0x000fea000383ffff */
.L_x_12733:
        /* <DEDUP_REMOVED lines=8> */
.L_x_13055:
[----:B------:R-:W-:Y:S05]  /*36c70*/  BSYNC B1 ;  /* 0x0000000000017941 */ /* 0x000fea0003800000 */
.L_x_13054:
        /* <DEDUP_REMOVED lines=8> */
.L_x_13056:
[----:B------:R-:W-:Y:S02]  /*36d00*/  IMAD.MOV.U32 R13, RZ, RZ, R7 ;  /* 0x000000ffff0d7224 */ /* 0x000fe400078e0007 */
[----:B------:R-:W-:-:S07]  /*36d10*/  IMAD.MOV.U32 R4, RZ, RZ, R14 ;  /* 0x000000ffff047224 */ /* 0x000fce00078e000e */
[----:B------:R-:W-:Y:S05]  /*36d20*/  WARPSYNC.COLLECTIVE R15, `(.L_x_13057) ;  /* 0x000000000f087348 */ /* 0x000fea0003c00000 */
[----:B------:R0:W1:Y:S02]  /*36d30*/  SHFL.IDX P6, R14, R13, R12, R11 ;  /* 0x0000000c0d0e7389 */ /* 0x00006400000c000b */
[----:B01----:R-:W-:Y:S01]  /*36d40*/  ENDCOLLECTIVE ;  /* 0x000000000000791b */ /* 0x003fe20003800000 */
.L_x_13057:
[----:B------:R-:W-:Y:S02]  /*36d50*/  IMAD.MOV.U32 R13, RZ, RZ, R8 ;  /* 0x000000ffff0d7224 */ /* 0x000fe400078e0008 */
[----:B------:R-:W-:-:S07]  /*36d60*/  IMAD.MOV.U32 R7, RZ, RZ, R14 ;  /* 0x000000ffff077224 */ /* 0x000fce00078e000e */
[----:B------:R-:W-:Y:S05]  /*36d70*/  WARPSYNC.COLLECTIVE R15, `(.L_x_13058) ;  /* 0x000000000f087348 */ /* 0x000fea0003c00000 */
[----:B------:R0:W1:Y:S02]  /*36d80*/  SHFL.IDX P6, R14, R13, R12, R11 ;  /* 0x0000000c0d0e7389 */ /* 0x00006400000c000b */
[----:B01----:R-:W-:Y:S01]  /*36d90*/  ENDCOLLECTIVE ;  /* 0x000000000000791b */ /* 0x003fe20003800000 */
.L_x_13058:
[----:B------:R-:W-:Y:S05]  /*36da0*/  BRA `(.L_x_13059) ;  /* 0xfffffd0800f87947 */ /* 0x000fea000383ffff */
.L_x_12737:
[----:B------:R0:W0:Y:S02]  /*36db0*/  SYNCS.PHASECHK.TRANS64.TRYWAIT P0, [R144+URZ+0x32400], R13 ;  /* 0x0324000d900075a7 */ /* 0x000024000800017f */
[----:B0-----:R-:W-:Y:S05]  /*36dc0*/  @!P0 NANOSLEEP.SYNCS 0x989680 ;  /* 0x009896800000895d */ /* 0x001fea0003900000 */
[----:B------:R-:W0:Y:S02]  /*36dd0*/  @!P0 SYNCS.PHASECHK.TRANS64 P0, [R144+URZ+0x32400], R13 ;  /* 0x0324000d900085a7 */ /* 0x000e24000800007f */
[----:B0-----:R-:W-:Y:S05]  /*36de0*/  @!P0 BRA `(.L_x_12737) ;  /* 0xfffffffc00f08947 */ /* 0x001fea000383ffff */
[----:B------:R-:W-:Y:S05]  /*36df0*/  BRA `(.L_x_13060) ;  /* 0xfffffd0c00747947 */ /* 0x000fea000383ffff */
.L_x_12745:
        /* <DEDUP_REMOVED lines=9> */
.L_x_13062:
[----:B------:R-:W-:Y:S05]  /*36e90*/  BSYNC B1 ;  /* 0x0000000000017941 */ /* 0x000fea0003800000 */
.L_x_13061:
        /* <DEDUP_REMOVED lines=10> */
.L_x_13063:
        /* <DEDUP_REMOVED lines=8> */
.L_x_13064:
[----:B------:R-:W-:-:S05]  /*36fc0*/  @!P1 IADD3 R4, P2, R3, R9, RZ ;  /* 0x0000000903049210 */ /* 0x000fca0007f5e0ff */
[----:B------:R-:W-:Y:S02]  /*36fd0*/  @!P1 IMAD.X R5, R2, 0x1, R21, P2 ;  /* 0x0000000102059824 */ /* 0x000fe400010e0615 */
[----:B------:R-:W-:-:S04]  /*36fe0*/  IMAD.MOV.U32 R13, RZ, RZ, R10 ;  /* 0x000000ffff0d7224 */ /* 0x000fc800078e000a */
[----:B------:R-:W5:Y:S01]  /*36ff0*/  @!P1 LD.E.128 R4, desc[UR42][R4.64] ;  /* 0x0000002a04049980 */ /* 0x000f62000c101d00 */
[----:B------:R-:W-:-:S07]  /*37000*/  IMAD.MOV.U32 R8, RZ, RZ, R14 ;  /* 0x000000ffff087224 */ /* 0x000fce00078e000e */
[----:B-----5:R-:W-:Y:S05]  /*37010*/  WARPSYNC.COLLECTIVE R15, `(.L_x_13065) ;  /* 0x000000000f087348 */ /* 0x020fea0003c00000 */
[----:B------:R0:W1:Y:S02]  /*37020*/  SHFL.IDX P6, R14, R13, R12, R11 ;  /* 0x0000000c0d0e7389 */ /* 0x00006400000c000b */
[----:B01---5:R-:W-:Y:S01]  /*37030*/  ENDCOLLECTIVE ;  /* 0x000000000000791b */ /* 0x023fe20003800000 */
.L_x_13065:
        /* <DEDUP_REMOVED lines=10> */
.L_x_13066:
[----:B------:R-:W-:Y:S02]  /*370e0*/  IMAD.MOV.U32 R13, RZ, RZ, R61 ;  /* 0x000000ffff0d7224 */ /* 0x000fe400078e003d */
[----:B------:R-:W-:-:S07]  /*370f0*/  IMAD.MOV.U32 R60, RZ, RZ, R14 ;  /* 0x000000ffff3c7224 */ /* 0x000fce00078e000e */
[----:B------:R-:W-:Y:S05]  /*37100*/  WARPSYNC.COLLECTIVE R15, `(.L_x_13067) ;  /* 0x000000000f087348 */ /* 0x000fea0003c00000 */
[----:B------:R0:W1:Y:S02]  /*37110*/  SHFL.IDX P6, R14, R13, R12, R11 ;  /* 0x0000000c0d0e7389 */ /* 0x00006400000c000b */
[----:B01----:R-:W-:Y:S01]  /*37120*/  ENDCOLLECTIVE ;  /* 0x000000000000791b */ /* 0x003fe20003800000 */
.L_x_13067:
[----:B------:R-:W-:Y:S02]  /*37130*/  IMAD.MOV.U32 R13, RZ, RZ, R62 ;  /* 0x000000ffff0d7224 */ /* 0x000fe400078e003e */
[----:B------:R-:W-:-:S07]  /*37140*/  IMAD.MOV.U32 R61, RZ, RZ, R14 ;  /* 0x000000ffff3d7224 */ /* 0x000fce00078e000e */
[----:B------:R-:W-:Y:S05]  /*37150*/  WARPSYNC.COLLECTIVE R15, `(.L_x_13068) ;  /* 0x000000000f087348 */ /* 0x000fea0003c00000 */
[----:B------:R0:W1:Y:S02]  /*37160*/  SHFL.IDX P6, R14, R13, R12, R11 ;  /* 0x0000000c0d0e7389 */ /* 0x00006400000c000b */
[----:B01----:R-:W-:Y:S01]  /*37170*/  ENDCOLLECTIVE ;  /* 0x000000000000791b */ /* 0x003fe20003800000 */
.L_x_13068:
[----:B------:R-:W-:Y:S02]  /*37180*/  CS2R R64, SRZ ;  /* 0x0000000000407805 */ /* 0x000fe4000001ff00 */
[----:B------:R-:W-:Y:S01]  /*37190*/  CS2R R66, SRZ ;  /* 0x0000000000427805 */ /* 0x000fe2000001ff00 */
[----:B------:R-:W-:Y:S01]  /*371a0*/  IMAD.MOV.U32 R13, RZ, RZ, R10 ;  /* 0x000000ffff0d7224 */ /* 0x000fe200078e000a */
[----:B------:R-:W-:Y:S01]  /*371b0*/  CS2R R20, SRZ ;  /* 0x0000000000147805 */ /* 0x000fe2000001ff00 */
[----:B------:R-:W-:-:S07]  /*371c0*/  IMAD.MOV.U32 R62, RZ, RZ, R14 ;  /* 0x000000ffff3e7224 */ /* 0x000fce00078e000e */
[----:B------:R-:W-:Y:S05]  /*371d0*/  WARPSYNC.COLLECTIVE R15, `(.L_x_13069) ;  /* 0x000000000f087348 */ /* 0x000fea0003c00000 */
[----:B------:R0:W1:Y:S02]  /*371e0*/  SHFL.IDX P6, R14, R13, R12, R11 ;  /* 0x0000000c0d0e7389 */ /* 0x00006400000c000b */
[----:B01----:R-:W-:Y:S01]  /*371f0*/  ENDCOLLECTIVE ;  /* 0x000000000000791b */ /* 0x003fe20003800000 */
.L_x_13069:
[----:B------:R-:W-:Y:S02]  /*37200*/  @!P1 IMAD.MOV.U32 R64, RZ, RZ, R6 ;  /* 0x000000ffff409224 */ /* 0x000fe400078e0006 */
[----:B------:R-:W-:Y:S02]  /*37210*/  @!P1 IMAD.MOV.U32 R65, RZ, RZ, R7 ;  /* 0x000000ffff419224 */ /* 0x000fe400078e0007 */
[----:B------:R-:W-:Y:S02]  /*37220*/  IMAD.MOV.U32 R2, RZ, RZ, R64 ;  /* 0x000000ffff027224 */ /* 0x000fe400078e0040 */
[----:B------:R-:W-:Y:S02]  /*37230*/  IMAD.MOV.U32 R3, RZ, RZ, R65 ;  /* 0x000000ffff037224 */ /* 0x000fe400078e0041 */
[----:B------:R-:W-:Y:S02]  /*37240*/  @!P1 IMAD.MOV.U32 R66, RZ, RZ, R4 ;  /* 0x000000ffff429224 */ /* 0x000fe400078e0004 */
[----:B------:R-:W-:Y:S01]  /*37250*/  @!P1 IMAD.MOV.U32 R67, RZ, RZ, R5 ;  /* 0x000000ffff439224 */ /* 0x000fe200078e0005 */
[----:B------:R-:W-:-:S02]  /*37260*/  PRMT R74, R3, 0x5410, R2 ;  /* 0x00005410034a7816 */ /* 0x000fc40000000002 */
[----:B------:R-:W-:Y:S01]  /*37270*/  CS2R R2, SRZ ;  /* 0x0000000000027805 */ /* 0x000fe2000001ff00 */
[----:B------:R-:W-:Y:S02]  /*37280*/  IMAD.MOV.U32 R4, RZ, RZ, R66 ;  /* 0x000000ffff047224 */ /* 0x000fe400078e0042 */
[----:B------:R-:W-:-:S03]  /*37290*/  IMAD.MOV.U32 R5, RZ, RZ, R67 ;  /* 0x000000ffff057224 */ /* 0x000fc600078e0043 */
[----:B------:R-:W-:Y:S02]  /*372a0*/  PRMT R68, R4, 0x7610, R68 ;  /* 0x0000761004447816 */ /* 0x000fe40000000044 */
[----:B------:R-:W-:Y:S01]  /*372b0*/  PRMT R69, R5, 0x7610, R69 ;  /* 0x0000761005457816 */ /* 0x000fe20000000045 */
[----:B------:R-:W-:Y:S02]  /*372c0*/  @!P1 IMAD.MOV.U32 R20, RZ, RZ, R24 ;  /* 0x000000ffff149224 */ /* 0x000fe400078e0018 */
[----:B------:R-:W-:Y:S02]  /*372d0*/  @!P1 IMAD.MOV.U32 R21, RZ, RZ, R25 ;  /* 0x000000ffff159224 */ /* 0x000fe400078e0019 */
        /* <DEDUP_REMOVED lines=8> */
[----:B------:R-:W-:Y:S01]  /*37360*/  PRMT R76, R4, 0x5410, R5 ;  /* 0x00005410044c7816 */ /* 0x000fe20000000005 */
[----:B------:R-:W-:Y:S06]  /*37370*/  BRA `(.L_x_13070) ;  /* 0xfffffd1800d87947 */ /* 0x000fec000383ffff */
.L_x_12749:
[----:B0-----:R0:W1:Y:S02]  /*37380*/  SYNCS.PHASECHK.TRANS64.TRYWAIT P1, [R144+URZ+0x32400], R13 ;  /* 0x0324000d900075a7 */ /* 0x001064000802017f */
[----:B-1----:R-:W-:Y:S05]  /*37390*/  @!P1 NANOSLEEP.SYNCS 0x989680 ;  /* 0x009896800000995d */ /* 0x002fea0003900000 */
[----:B------:R-:W1:Y:S02]  /*373a0*/  @!P1 SYNCS.PHASECHK.TRANS64 P1, [R144+URZ+0x32400], R13 ;  /* 0x0324000d900095a7 */ /* 0x000e64000802007f */
[----:B-1----:R-:W-:Y:S05]  /*373b0*/  @!P1 BRA `(.L_x_12749) ;  /* 0xfffffffc00f09947 */ /* 0x002fea000383ffff */
[----:B------:R-:W-:Y:S05]  /*373c0*/  BRA `(.L_x_13071) ;  /* 0xfffffd1c00347947 */ /* 0x000fea000383ffff */
.L_x_12764:
[----:B0-----:R0:W1:Y:S02]  /*373d0*/  SYNCS.PHASECHK.TRANS64.TRYWAIT P0, [R2+URZ], R7 ;  /* 0x00000007020075a7 */ /* 0x001064000800017f */
[----:B-1----:R-:W-:Y:S05]  /*373e0*/  @!P0 NANOSLEEP.SYNCS 0x989680 ;  /* 0x009896800000895d */ /* 0x002fea0003900000 */
[----:B------:R-:W1:Y:S02]  /*373f0*/  @!P0 SYNCS.PHASECHK.TRANS64 P0, [R2+URZ], R7 ;  /* 0x00000007020085a7 */ /* 0x000e64000800007f */
[----:B-1----:R-:W-:Y:S05]  /*37400*/  @!P0 BRA `(.L_x_12764) ;  /* 0xfffffffc00f08947 */ /* 0x002fea000383ffff */
[----:B------:R-:W-:Y:S05]  /*37410*/  BRA `(.L_x_12763) ;  /* 0xfffffd3000fc7947 */ /* 0x000fea000383ffff */
.L_x_12771:
[----:B0-----:R0:W1:Y:S02]  /*37420*/  SYNCS.PHASECHK.TRANS64.TRYWAIT P0, [R4+URZ], R5 ;  /* 0x00000005040075a7 */ /* 0x001064000800017f */
[----:B-1----:R-:W-:Y:S05]  /*37430*/  @!P0 NANOSLEEP.SYNCS 0x989680 ;  /* 0x009896800000895d */ /* 0x002fea0003900000 */
[----:B------:R-:W1:Y:S02]  /*37440*/  @!P0 SYNCS.PHASECHK.TRANS64 P0, [R4+URZ], R5 ;  /* 0x00000005040085a7 */ /* 0x000e64000800007f */
[----:B-1----:R-:W-:Y:S05]  /*37450*/  @!P0 BRA `(.L_x_12771) ;  /* 0xfffffffc00f08947 */ /* 0x002fea000383ffff */
[----:B------:R-:W-:Y:S05]  /*37460*/  BRA `(.L_x_12770) ;  /* 0xfffffd3800207947 */ /* 0x000fea000383ffff */
.L_x_12796:
[----:B-1----:R1:W2:Y:S02]  /*37470*/  SYNCS.PHASECHK.TRANS64.TRYWAIT P1, [R0+URZ], R9 ;  /* 0x00000009000075a7 */ /* 0x0022a4000802017f */
[----:B--2---:R-:W-:Y:S05]  /*37480*/  @!P1 NANOSLEEP.SYNCS 0x989680 ;  /* 0x009896800000995d */ /* 0x004fea0003900000 */
[----:B------:R-:W2:Y:S02]  /*37490*/  @!P1 SYNCS.PHASECHK.TRANS64 P1, [R0+URZ], R9 ;  /* 0x00000009000095a7 */ /* 0x000ea4000802007f */
[----:B--2---:R-:W-:Y:S05]  /*374a0*/  @!P1 BRA `(.L_x_12796) ;  /* 0xfffffffc00f09947 */ /* 0x004fea000383ffff */
[----:B------:R-:W-:Y:S05]  /*374b0*/  BRA `(.L_x_12795) ;  /* 0xfffffde0005c7947 */ /* 0x000fea000383ffff */
.L_x_12803:
[----:B-1----:R1:W2:Y:S02]  /*374c0*/  SYNCS.PHASECHK.TRANS64.TRYWAIT P1, [R6+URZ], R7 ;  /* 0x00000007060075a7 */ /* 0x0022a4000802017f */
[----:B--2---:R-:W-:Y:S05]  /*374d0*/  @!P1 NANOSLEEP.SYNCS 0x989680 ;  /* 0x009896800000995d */ /* 0x004fea0003900000 */
[----:B------:R-:W2:Y:S02]  /*374e0*/  @!P1 SYNCS.PHASECHK.TRANS64 P1, [R6+URZ], R7 ;  /* 0x00000007060095a7 */ /* 0x000ea4000802007f */
[----:B--2---:R-:W-:Y:S05]  /*374f0*/  @!P1 BRA `(.L_x_12803) ;  /* 0xfffffffc00f09947 */ /* 0x004fea000383ffff */
[----:B------:R-:W-:Y:S05]  /*37500*/  BRA `(.L_x_12802) ;  /* 0xfffffde400807947 */ /* 0x000fea000383ffff */
.L_x_12814:
[----:B-1----:R1:W2:Y:S02]  /*37510*/  SYNCS.PHASECHK.TRANS64.TRYWAIT P0, [R6+URZ], R7 ;  /* 0x00000007060075a7 */ /* 0x0022a4000800017f */
[----:B--2---:R-:W-:Y:S05]  /*37520*/  @!P0 NANOSLEEP.SYNCS 0x989680 ;  /* 0x009896800000895d */ /* 0x004fea0003900000 */
[----:B------:R-:W2:Y:S02]  /*37530*/  @!P0 SYNCS.PHASECHK.TRANS64 P0, [R6+URZ], R7 ;  /* 0x00000007060085a7 */ /* 0x000ea4000800007f */
[----:B--2---:R-:W-:Y:S05]  /*37540*/  @!P0 BRA `(.L_x_12814) ;  /* 0xfffffffc00f08947 */ /* 0x004fea000383ffff */
[----:B------:R-:W-:Y:S05]  /*37550*/  BRA `(.L_x_12813) ;  /* 0xfffffe7800487947 */ /* 0x000fea000383ffff */
.L_x_12821:
[----:B--2---:R2:W3:Y:S02]  /*37560*/  SYNCS.PHASECHK.TRANS64.TRYWAIT P0, [R6+URZ], R7 ;  /* 0x00000007060075a7 */ /* 0x0044e4000800017f */
[----:B---3--:R-:W-:Y:S05]  /*37570*/  @!P0 NANOSLEEP.SYNCS 0x989680 ;  /* 0x009896800000895d */ /* 0x008fea0003900000 */
[----:B------:R-:W3:Y:S02]  /*37580*/  @!P0 SYNCS.PHASECHK.TRANS64 P0, [R6+URZ], R7 ;  /* 0x00000007060085a7 */ /* 0x000ee4000800007f */
[----:B---3--:R-:W-:Y:S05]  /*37590*/  @!P0 BRA `(.L_x_12821) ;  /* 0xfffffffc00f08947 */ /* 0x008fea000383ffff */
[----:B------:R-:W-:Y:S05]  /*375a0*/  BRA `(.L_x_12820) ;  /* 0xfffffe7c006c7947 */ /* 0x000fea000383ffff */
.L_x_12848:
[----:B------:R-:W-:Y:S02]  /*375b0*/  IMAD.MOV.U32 R13, RZ, RZ, R3 ;  /* 0x000000ffff0d7224 */ /* 0x000fe400078e0003 */
[----:B------:R-:W-:Y:S02]  /*375c0*/  IMAD.MOV.U32 R12, RZ, RZ, RZ ;  /* 0x000000ffff0c7224 */ /* 0x000fe400078e00ff */
[----:B------:R-:W-:Y:S02]  /*375d0*/  IMAD.MOV.U32 R11, RZ, RZ, 0x181f ;  /* 0x0000181fff0b7424 */ /* 0x000fe400078e00ff */
[----:B------:R-:W-:-:S07]  /*375e0*/  IMAD.MOV.U32 R15, RZ, RZ, -0x1 ;  /* 0xffffffffff0f7424 */ /* 0x000fce00078e00ff */
[----:B01----:R-:W-:Y:S05]  /*375f0*/  WARPSYNC.COLLECTIVE R15, `(.L_x_13072) ;  /* 0x000000000f087348 */ /* 0x003fea0003c00000 */
[----:B------:R2:W3:Y:S02]  /*37600*/  SHFL.IDX P6, R14, R13, R12, R11 ;  /* 0x0000000c0d0e7389 */ /* 0x0004e400000c000b */
[----:B0123--:R-:W-:Y:S01]  /*37610*/  ENDCOLLECTIVE ;  /* 0x000000000000791b */ /* 0x00ffe20003800000 */
.L_x_13072:
[----:B------:R-:W-:Y:S02]  /*37620*/  IMAD.MOV.U32 R13, RZ, RZ, R2 ;  /* 0x000000ffff0d7224 */ /* 0x000fe400078e0002 */
[----:B------:R-:W-:-:S07]  /*37630*/  IMAD.MOV.U32 R0, RZ, RZ, R14 ;  /* 0x000000ffff007224 */ /* 0x000fce00078e000e */
[----:B------:R-:W-:Y:S05]  /*37640*/  WARPSYNC.COLLECTIVE R15, `(.L_x_13073) ;  /* 0x000000000f087348 */ /* 0x000fea0003c00000 */
[----:B------:R0:W1:Y:S02]  /*37650*/  SHFL.IDX P6, R14, R13, R12, R11 ;  /* 0x0000000c0d0e7389 */ /* 0x00006400000c000b */
[----:B01----:R-:W-:Y:S01]  /*37660*/  ENDCOLLECTIVE ;  /* 0x000000000000791b */ /* 0x003fe20003800000 */
.L_x_13073:
[----:B------:R-:W-:Y:S05]  /*37670*/  BRA `(.L_x_13074) ;  /* 0xffffff5c006c7947 */ /* 0x000fea000383ffff */
.L_x_12851:
[----:B------:R-:W-:Y:S01]  /*37680*/  BSSY B1, `(.L_x_13075) ;  /* 0x0000008000017945 */ /* 0x000fe20003800000 */
[----:B------:R-:W-:Y:S02]  /*37690*/  IMAD.MOV.U32 R13, RZ, RZ, R3 ;  /* 0x000000ffff0d7224 */ /* 0x000fe400078e0003 */
[----:B------:R-:W-:Y:S02]  /*376a0*/  IMAD.MOV.U32 R12, RZ, RZ, 0x1 ;  /* 0x00000001ff0c7424 */ /* 0x000fe400078e00ff */
[----:B---3--:R-:W-:Y:S02]  /*376b0*/  IMAD.MOV.U32 R11, RZ, RZ, 0x181f ;  /* 0x0000181fff0b7424 */ /* 0x008fe400078e00ff */
[----:B------:R-:W-:-:S07]  /*376c0*/  IMAD.MOV.U32 R15, RZ, RZ, -0x1 ;  /* 0xffffffffff0f7424 */ /* 0x000fce00078e00ff */
[----:B012-4-:R-:W-:Y:S05]  /*376d0*/  WARPSYNC.COLLECTIVE R15, `(.L_x_13076) ;  /* 0x000000000f087348 */ /* 0x017fea0003c00000 */
[----:B----4-:R3:W4:Y:S02]  /*376e0*/  SHFL.IDX P6, R14, R13, R12, R11 ;  /* 0x0000000c0d0e7389 */ /* 0x01072400000c000b */
[----:B01234-:R-:W-:Y:S01]  /*376f0*/  ENDCOLLECTIVE ;  /* 0x000000000000791b */ /* 0x01ffe20003800000 */
.L_x_13076:
[----:B------:R-:W-:Y:S05]  /*37700*/  BSYNC B1 ;  /* 0x0000000000017941 */ /* 0x000fea0003800000 */
.L_x_13075:
        /* <DEDUP_REMOVED lines=8> */
.L_x_13077:
[----:B------:R-:W-:Y:S05]  /*37790*/  BRA `(.L_x_13078) ;  /* 0xffffff5c00907947 */ /* 0x000fea000383ffff */
.L_x_12854:
[----:B------:R-:W-:Y:S01]  /*377a0*/  BSSY B1, `(.L_x_13079) ;  /* 0x0000008000017945 */ /* 0x000fe20003800000 */
[----:B------:R-:W-:Y:S02]  /*377b0*/  IMAD.MOV.U32 R13, RZ, RZ, R3 ;  /* 0x000000ffff0d7224 */ /* 0x000fe400078e0003 */
[----:B------:R-:W-:Y:S02]  /*377c0*/  IMAD.MOV.U32 R12, RZ, RZ, 0x2 ;  /* 0x00000002ff0c7424 */ /* 0x000fe400078e00ff */
[----:B0-----:R-:W-:Y:S02]  /*377d0*/  IMAD.MOV.U32 R11, RZ, RZ, 0x181f ;  /* 0x0000181fff0b7424 */ /* 0x001fe400078e00ff */
[----:B------:R-:W-:-:S07]  /*377e0*/  IMAD.MOV.U32 R15, RZ, RZ, -0x1 ;  /* 0xffffffffff0f7424 */ /* 0x000fce00078e00ff */
[----:B-1234-:R-:W-:Y:S05]  /*377f0*/  WARPSYNC.COLLECTIVE R15, `(.L_x_13080) ;  /* 0x000000000f087348 */ /* 0x01efea0003c00000 */
[----:B----4-:R0:W4:Y:S02]  /*37800*/  SHFL.IDX P6, R14, R13, R12, R11 ;  /* 0x0000000c0d0e7389 */ /* 0x01012400000c000b */
[----:B01234-:R-:W-:Y:S01]  /*37810*/  ENDCOLLECTIVE ;  /* 0x000000000000791b */ /* 0x01ffe20003800000 */
.L_x_13080:
[----:B------:R-:W-:Y:S05]  /*37820*/  BSYNC B1 ;  /* 0x0000000000017941 */ /* 0x000fea0003800000 */
.L_x_13079:
        /* <DEDUP_REMOVED lines=8> */
.L_x_13081:
[----:B------:R-:W-:Y:S05]  /*378b0*/  BRA `(.L_x_13082) ;  /* 0xffffff5c00b07947 */ /* 0x000fea000383ffff */
.L_x_12857:
[----:B------:R-:W-:Y:S01]  /*378c0*/  BSSY B1, `(.L_x_13083) ;  /* 0x0000008000017945 */ /* 0x000fe20003800000 */
[----:B------:R-:W-:Y:S02]  /*378d0*/  IMAD.MOV.U32 R13, RZ, RZ, R3 ;  /* 0x000000ffff0d7224 */ /* 0x000fe400078e0003 */
[----:B------:R-:W-:Y:S02]  /*378e0*/  IMAD.MOV.U32 R12, RZ, RZ, 0x3 ;  /* 0x00000003ff0c7424 */ /* 0x000fe400078e00ff */
[----:B0-----:R-:W-:Y:S02]  /*378f0*/  IMAD.MOV.U32 R11, RZ, RZ, 0x181f ;  /* 0x0000181fff0b7424 */ /* 0x001fe400078e00ff */
[----:B------:R-:W-:-:S07]  /*37900*/  IMAD.MOV.U32 R15, RZ, RZ, -0x1 ;  /* 0xffffffffff0f7424 */ /* 0x000fce00078e00ff */
[----:B-1234-:R-:W-:Y:S05]  /*37910*/  WARPSYNC.COLLECTIVE R15, `(.L_x_13084) ;  /* 0x000000000f087348 */ /* 0x01efea0003c00000 */
[----:B------:R0:W0:Y:S02]  /*37920*/  SHFL.IDX P6, R14, R13, R12, R11 ;  /* 0x0000000c0d0e7389 */ /* 0x00002400000c000b */
[----:B01234-:R-:W-:Y:S01]  /*37930*/  ENDCOLLECTIVE ;  /* 0x000000000000791b */ /* 0x01ffe20003800000 */
.L_x_13084:
[----:B------:R-:W-:Y:S05]  /*37940*/  BSYNC B1 ;  /* 0x0000000000017941 */ /* 0x000fea0003800000 */
.L_x_13083:
        /* <DEDUP_REMOVED lines=8> */
.L_x_13085:
[----:B------:R-:W-:Y:S05]  /*379d0*/  BRA `(.L_x_13086) ;  /* 0xffffff5c00d07947 */ /* 0x000fea000383ffff */
.L_x_12882:
        /* <DEDUP_REMOVED lines=11> */
.L_x_13088:
[----:B------:R-:W-:Y:S05]  /*37a90*/  BSYNC B1 ;  /* 0x0000000000017941 */ /* 0x000fea0003800000 */
.L_x_13087:
[----:B------:R-:W-:Y:S05]  /*37aa0*/  BRA `(.L_x_13089) ;  /* 0xffffff78000c7947 */ /* 0x000fea000383ffff */
.L_x_12884:
[----:B------:R-:W-:Y:S01]  /*37ab0*/  BSSY B1, `(.L_x_13090) ;  /* 0x0000006000017945 */ /* 0x000fe20003800000 */
[----:B------:R-:W-:-:S07]  /*37ac0*/  IMAD.MOV.U32 R15, RZ, RZ, -0x1 ;  /* 0xffffffffff0f7424 */ /* 0x000fce00078e00ff */
[----:B01----:R-:W-:Y:S05]  /*37ad0*/  WARPSYNC.COLLECTIVE R15, `(.L_x_13091) ;  /* 0x000000000f0c7348 */ /* 0x003fea0003c00000 */
[----:B------:R-:W-:Y:S02]  /*37ae0*/  ELECT P6, UR62, PT ;  /* 0x00000000003e782f */ /* 0x000fe400038c0000 */
[----:B------:R-:W-:Y:S01]  /*37af0*/  MOV R14, UR62 ;  /* 0x0000003e000e7c02 */ /* 0x000fe20008000f00 */
[----:B01----:R-:W-:Y:S10]  /*37b00*/  ENDCOLLECTIVE ;  /* 0x000000000000791b */ /* 0x003ff40003800000 */
.L_x_13091:
[----:B------:R-:W-:Y:S05]  /*37b10*/  BSYNC B1 ;  /* 0x0000000000017941 */ /* 0x000fea0003800000 */
.L_x_13090:
[----:B------:R-:W-:Y:S05]  /*37b20*/  BRA `(.L_x_12883) ;  /* 0xffffff7800047947 */ /* 0x000fea000383ffff */
.L_x_12886:
[----:B-1----:R-:W2:Y:S02]  /*37b30*/  LDL R5, [R1+0x460] ;  /* 0x0004600001057983 */ /* 0x002ea40000100800 */
[----:B--2---:R1:W2:Y:S02]  /*37b40*/  SYNCS.PHASECHK.TRANS64.TRYWAIT P0, [R5+URZ+0x32420], R4 ;  /* 0x03242004050075a7 */ /* 0x0042a4000800017f */
[----:B--2---:R-:W-:Y:S05]  /*37b50*/  @!P0 NANOSLEEP.SYNCS 0x989680 ;  /* 0x009896800000895d */ /* 0x004fea0003900000 */
[----:B------:R-:W2:Y:S02]  /*37b60*/  @!P0 SYNCS.PHASECHK.TRANS64 P0, [R5+URZ+0x32420], R4 ;  /* 0x03242004050085a7 */ /* 0x000ea4000800007f */
[----:B--2---:R-:W-:Y:S05]  /*37b70*/  @!P0 BRA `(.L_x_12886) ;  /* 0xfffffffc00ec8947 */ /* 0x004fea000383ffff */
[----:B------:R-:W-:Y:S05]  /*37b80*/  BRA `(.L_x_13092) ;  /* 0xffffff7800147947 */ /* 0x000fea000383ffff */
.L_x_12890:
[----:B-1----:R1:W2:Y:S02]  /*37b90*/  SYNCS.PHASECHK.TRANS64.TRYWAIT P0, [R4+URZ+0x324a0], R9 ;  /* 0x0324a009040075a7 */ /* 0x0022a4000800017f */
[----:B--2---:R-:W-:Y:S05]  /*37ba0*/  @!P0 NANOSLEEP.SYNCS 0x989680 ;  /* 0x009896800000895d */ /* 0x004fea0003900000 */
[----:B------:R-:W2:Y:S02]  /*37bb0*/  @!P0 SYNCS.PHASECHK.TRANS64 P0, [R4+URZ+0x324a0], R9 ;  /* 0x0324a009040085a7 */ /* 0x000ea4000800007f */
[----:B--2---:R-:W-:Y:S05]  /*37bc0*/  @!P0 BRA `(.L_x_12890) ;  /* 0xfffffffc00f08947 */ /* 0x004fea000383ffff */
[----:B------:R-:W-:Y:S05]  /*37bd0*/  BRA `(.L_x_13093) ;  /* 0xffffff78003c7947 */ /* 0x000fea000383ffff */
.L_x_12895:
[----:B--2---:R2:W3:Y:S02]  /*37be0*/  SYNCS.PHASECHK.TRANS64.TRYWAIT P0, [R4+URZ+0x324c0], R9 ;  /* 0x0324c009040075a7 */ /* 0x0044e4000800017f */
[----:B---3--:R-:W-:Y:S05]  /*37bf0*/  @!P0 NANOSLEEP.SYNCS 0x989680 ;  /* 0x009896800000895d */ /* 0x008fea0003900000 */
[----:B------:R-:W3:Y:S02]  /*37c00*/  @!P0 SYNCS.PHASECHK.TRANS64 P0, [R4+URZ+0x324c0], R9 ;  /* 0x0324c009040085a7 */ /* 0x000ee4000800007f */
[----:B---3--:R-:W-:Y:S05]  /*37c10*/  @!P0 BRA `(.L_x_12895) ;  /* 0xfffffffc00f08947 */ /* 0x008fea000383ffff */
[----:B------:R-:W-:Y:S05]  /*37c20*/  BRA `(.L_x_13094) ;  /* 0xffffff7800c07947 */ /* 0x000fea000383ffff */
.L_x_12905:
[----:B-1----:R1:W2:Y:S02]  /*37c30*/  SYNCS.PHASECHK.TRANS64.TRYWAIT P1, [R5+URZ+0x324a0], R6 ;  /* 0x0324a006050075a7 */ /* 0x0022a4000802017f */
[----:B--2---:R-:W-:Y:S05]  /*37c40*/  @!P1 NANOSLEEP.SYNCS 0x989680 ;  /* 0x009896800000995d */ /* 0x004fea0003900000 */
[----:B------:R-:W2:Y:S02]  /*37c50*/  @!P1 SYNCS.PHASECHK.TRANS64 P1, [R5+URZ+0x324a0], R6 ;  /* 0x0324a006050095a7 */ /* 0x000ea4000802007f */
[----:B--2---:R-:W-:Y:S05]  /*37c60*/  @!P1 BRA `(.L_x_12905) ;  /* 0xfffffffc00f09947 */ /* 0x004fea000383ffff */
[----:B------:R-:W-:Y:S05]  /*37c70*/  BRA `(.L_x_13095) ;  /* 0xffffff8000587947 */ /* 0x000fea000383ffff */
.L_x_12910:
[----:B--2---:R2:W3:Y:S02]  /*37c80*/  SYNCS.PHASECHK.TRANS64.TRYWAIT P1, [R5+URZ+0x324c0], R6 ;  /* 0x0324c006050075a7 */ /* 0x0044e4000802017f */
[----:B---3--:R-:W-:Y:S05]  /*37c90*/  @!P1 NANOSLEEP.SYNCS 0x989680 ;  /* 0x009896800000995d */ /* 0x008fea0003900000 */
[----:B------:R-:W3:Y:S02]  /*37ca0*/  @!P1 SYNCS.PHASECHK.TRANS64 P1, [R5+URZ+0x324c0], R6 ;  /* 0x0324c006050095a7 */ /* 0x000ee4000802007f */
[----:B---3--:R-:W-:Y:S05]  /*37cb0*/  @!P1 BRA `(.L_x_12910) ;  /* 0xfffffffc00f09947 */ /* 0x008fea000383ffff */
[----:B------:R-:W-:Y:S05]  /*37cc0*/  BRA `(.L_x_13096) ;  /* 0xffffff8000d87947 */ /* 0x000fea000383ffff */
.L_x_12934:
[----:B------:R-:W3:Y:S01]  /*37cd0*/  S2R R4, SR_TID.X ;  /* 0x0000000000047919 */ /* 0x000ee20000002100 */
[----:B------:R-:W-:Y:S01]  /*37ce0*/  BSSY B0, `(.L_x_13097) ;  /* 0x000000a000007945 */ /* 0x000fe20003800000 */
[----:B------:R-:W-:Y:S02]  /*37cf0*/  IMAD.MOV.U32 R12, RZ, RZ, RZ ;  /* 0x000000ffff0c7224 */ /* 0x000fe400078e00ff */
[----:B0-----:R-:W-:Y:S02]  /*37d00*/  IMAD.MOV.U32 R11, RZ, RZ, 0x1f ;  /* 0x0000001fff0b7424 */ /* 0x001fe400078e00ff */
[----:B------:R-:W-:Y:S01]  /*37d10*/  IMAD.MOV.U32 R15, RZ, RZ, -0x1 ;  /* 0xffffffffff0f7424 */ /* 0x000fe200078e00ff */
[----:B---3--:R-:W-:-:S04]  /*37d20*/  SHF.R.U32.HI R4, RZ, 0x5, R4 ;  /* 0x00000005ff047819 */ /* 0x008fc80000011604 */
[----:B------:R-:W-:-:S05]  /*37d30*/  LOP3.LUT R4, R4, 0x3, RZ, 0xc0, !PT ;  /* 0x0000000304047812 */ /* 0x000fca00078ec0ff */
[----:B------:R-:W-:-:S07]  /*37d40*/  IMAD.MOV.U32 R13, RZ, RZ, R4 ;  /* 0x000000ffff0d7224 */ /* 0x000fce00078e0004 */
[----:B-12---:R-:W-:Y:S05]  /*37d50*/  WARPSYNC.COLLECTIVE R15, `(.L_x_13098) ;  /* 0x000000000f087348 */ /* 0x006fea0003c00000 */
[----:B------:R0:W3:Y:S02]  /*37d60*/  SHFL.IDX P6, R14, R13, R12, R11 ;  /* 0x0000000c0d0e7389 */ /* 0x0000e400000c000b */
[----:B0123--:R-:W-:Y:S01]  /*37d70*/  ENDCOLLECTIVE ;  /* 0x000000000000791b */ /* 0x00ffe20003800000 */
.L_x_13098:
[----:B------:R-:W-:Y:S05]  /*37d80*/  BSYNC B0 ;  /* 0x0000000000007941 */ /* 0x000fea0003800000 */
.L_x_13097:
[----:B------:R-:W-:Y:S05]  /*37d90*/  BRA `(.L_x_13099) ;  /* 0xffffff9000c47947 */ /* 0x000fea000383ffff */
.L_x_12936:
[----:B------:R-:W-:Y:S01]  /*37da0*/  BSSY B0, `(.L_x_13100) ;  /* 0x0000006000007945 */ /* 0x000fe20003800000 */
[----:B------:R-:W-:-:S07]  /*37db0*/  IMAD.MOV.U32 R15, RZ, RZ, -0x1 ;  /* 0xffffffffff0f7424 */ /* 0x000fce00078e00ff */
[----:B012-4-:R-:W-:Y:S05]  /*37dc0*/  WARPSYNC.COLLECTIVE R15, `(.L_x_13101) ;  /* 0x000000000f0c7348 */ /* 0x017fea0003c00000 */
[----:B------:R-:W-:Y:S02]  /*37dd0*/  ELECT P6, UR62, PT ;  /* 0x00000000003e782f */ /* 0x000fe400038c0000 */
[----:B------:R-:W-:Y:S01]  /*37de0*/  MOV R14, UR62 ;  /* 0x0000003e000e7c02 */ /* 0x000fe20008000f00 */
[----:B012-4-:R-:W-:Y:S10]  /*37df0*/  ENDCOLLECTIVE ;  /* 0x000000000000791b */ /* 0x017ff40003800000 */
.L_x_13101:
[----:B------:R-:W-:Y:S05]  /*37e00*/  BSYNC B0 ;  /* 0x0000000000007941 */ /* 0x000fea0003800000 */
.L_x_13100:
[----:B------:R-:W-:Y:S05]  /*37e10*/  BRA `(.L_x_13102) ;  /* 0xffffff9000d07947 */ /* 0x000fea000383ffff */
.L_x_12938:
[----:B--2---:R2:W3:Y:S02]  /*37e20*/  SYNCS.PHASECHK.TRANS64.TRYWAIT P0, [R0+URZ+0x32440], R2 ;  /* 0x03244002000075a7 */ /* 0x0044e4000800017f */
[----:B---3--:R-:W-:Y:S05]  /*37e30*/  @!P0 NANOSLEEP.SYNCS 0x989680 ;  /* 0x009896800000895d */ /* 0x008fea0003900000 */
[----:B------:R-:W3:Y:S02]  /*37e40*/  @!P0 SYNCS.PHASECHK.TRANS64 P0, [R0+URZ+0x32440], R2 ;  /* 0x03244002000085a7 */ /* 0x000ee4000800007f */
[----:B---3--:R-:W-:Y:S05]  /*37e50*/  @!P0 BRA `(.L_x_12938) ;  /* 0xfffffffc00f08947 */ /* 0x008fea000383ffff */
[----:B------:R-:W-:Y:S05]  /*37e60*/  BRA `(.L_x_13103) ;  /* 0xffffff9400387947 */ /* 0x000fea000383ffff */
.L_x_12942:
        /* <DEDUP_REMOVED lines=10> */
.L_x_13104:
[----:B------:R0:W-:Y:S01]  /*37f10*/  STL [R1+0x488], R8 ;  /* 0x0004880801007387 */ /* 0x0001e20000100800 */
[----:B------:R-:W-:Y:S02]  /*37f20*/  IMAD.MOV.U32 R13, RZ, RZ, R3 ;  /* 0x000000ffff0d7224 */ /* 0x000fe400078e0003 */
[----:B------:R-:W-:-:S07]  /*37f30*/  IMAD.MOV.U32 R4, RZ, RZ, R14 ;  /* 0x000000ffff047224 */ /* 0x000fce00078e000e */
[----:B0-----:R-:W-:Y:S05]  /*37f40*/  WARPSYNC.COLLECTIVE R15, `(.L_x_13105) ;  /* 0x000000000f087348 */ /* 0x001fea0003c00000 */
[----:B------:R1:W2:Y:S02]  /*37f50*/  SHFL.IDX P6, R14, R13, R12, R11 ;  /* 0x0000000c0d0e7389 */ /* 0x0002a400000c000b */
[----:B012---:R-:W-:Y:S01]  /*37f60*/  ENDCOLLECTIVE ;  /* 0x000000000000791b */ /* 0x007fe20003800000 */
.L_x_13105:
[----:B------:R-:W-:Y:S02]  /*37f70*/  IMAD.MOV.U32 R13, RZ, RZ, R2 ;  /* 0x000000ffff0d7224 */ /* 0x000fe400078e0002 */
[----:B------:R-:W-:Y:S02]  /*37f80*/  IMAD.MOV.U32 R12, RZ, RZ, 0x1 ;  /* 0x00000001ff0c7424 */ /* 0x000fe400078e00ff */
[----:B------:R-:W-:-:S07]  /*37f90*/  IMAD.MOV.U32 R5, RZ, RZ, R14 ;  /* 0x000000ffff057224 */ /* 0x000fce00078e000e */
[----:B------:R-:W-:Y:S05]  /*37fa0*/  WARPSYNC.COLLECTIVE R15, `(.L_x_13106) ;  /* 0x000000000f087348 */ /* 0x000fea0003c00000 */
[----:B------:R0:W1:Y:S02]  /*37fb0*/  SHFL.IDX P6, R14, R13, R12, R11 ;  /* 0x0000000c0d0e7389 */ /* 0x00006400000c000b */
[----:B01----:R-:W-:Y:S01]  /*37fc0*/  ENDCOLLECTIVE ;  /* 0x000000000000791b */ /* 0x003fe20003800000 */
.L_x_13106:
[----:B------:R-:W-:Y:S02]  /*37fd0*/  IMAD.MOV.U32 R13, RZ, RZ, R3 ;  /* 0x000000ffff0d7224 */ /* 0x000fe400078e0003 */
[----:B------:R-:W-:Y:S02]  /*37fe0*/  IMAD R0, R0, R7, RZ ;  /* 0x0000000700007224 */ /* 0x000fe400078e02ff */
[----:B------:R-:W-:-:S07]  /*37ff0*/  IMAD.MOV.U32 R7, RZ, RZ, R14 ;  /* 0x000000ffff077224 */ /* 0x000fce00078e000e */
[----:B------:R-:W-:Y:S05]  /*38000*/  WARPSYNC.COLLECTIVE R15, `(.L_x_13107) ;  /* 0x000000000f087348 */ /* 0x000fea0003c00000 */
[----:B------:R0:W1:Y:S02]  /*38010*/  SHFL.IDX P6, R14, R13, R12, R11 ;  /* 0x0000000c0d0e7389 */ /* 0x00006400000c000b */
[----:B01----:R-:W-:Y:S01]  /*38020*/  ENDCOLLECTIVE ;  /* 0x000000000000791b */ /* 0x003fe20003800000 */
.L_x_13107:
        /* <DEDUP_REMOVED lines=10> */
.L_x_13108:
        /* <DEDUP_REMOVED lines=15> */
.L_x_13109:
        /* <DEDUP_REMOVED lines=19> */
.L_x_13110:
        /* <DEDUP_REMOVED lines=10> */
.L_x_13111:
        /* <DEDUP_REMOVED lines=13> */
.L_x_13112:
        /* <DEDUP_REMOVED lines=10> */
.L_x_13113:
        /* <DEDUP_REMOVED lines=13> */
.L_x_13114:
        /* <DEDUP_REMOVED lines=10> */
.L_x_13115:
        /* <DEDUP_REMOVED lines=13> */
.L_x_13116:
        /* <DEDUP_REMOVED lines=10> */
.L_x_13117:
        /* <DEDUP_REMOVED lines=11> */
.L_x_13118:
        /* <DEDUP_REMOVED lines=14> */
.L_x_13119:
[----:B------:R-:W-:Y:S01]  /*38970*/  IMAD.MOV.U32 R3, RZ, RZ, R14 ;  /* 0x000000ffff037224 */ /* 0x000fe200078e000e */
[----:B------:R-:W-:Y:S06]  /*38980*/  BRA `(.L_x_13120) ;  /* 0xffffff9400dc7947 */ /* 0x000fec000383ffff */
.L_x_12946:
        /* <DEDUP_REMOVED lines=36> */
.L_x_13122:
[----:B------:R-:W-:Y:S05]  /*38bd0*/  BSYNC B0 ;  /* 0x0000000000007941 */ /* 0x000fea0003800000 */
.L_x_13121:
        /* <DEDUP_REMOVED lines=10> */
.L_x_13123:
        /* <DEDUP_REMOVED lines=16> */
.L_x_13124:
        /* <DEDUP_REMOVED lines=15> */
.L_x_13125:
        /* <DEDUP_REMOVED lines=9> */
.L_x_13126:
        /* <DEDUP_REMOVED lines=15> */
.L_x_13127:
        /* <DEDUP_REMOVED lines=9> */
.L_x_13128:
        /* <DEDUP_REMOVED lines=15> */
.L_x_13129:
        /* <DEDUP_REMOVED lines=9> */
.L_x_13130:
        /* <DEDUP_REMOVED lines=15> */
.L_x_13131:
        /* <DEDUP_REMOVED lines=9> */
.L_x_13132:
        /* <DEDUP_REMOVED lines=14> */
.L_x_13133:
        /* <DEDUP_REMOVED lines=19> */
.L_x_13134:
[----:B------:R-:W-:Y:S02]  /*39590*/  IMAD.MOV.U32 R13, RZ, RZ, R2 ;  /* 0x000000ffff0d7224 */ /* 0x000fe400078e0002 */
[----:B------:R-:W-:-:S07]  /*395a0*/  IMAD.MOV.U32 R6, RZ, RZ, R14 ;  /* 0x000000ffff067224 */ /* 0x000fce00078e000e */
[----:B------:R-:W-:Y:S05]  /*395b0*/  WARPSYNC.COLLECTIVE R15, `(.L_x_13135) ;  /* 0x000000000f087348 */ /* 0x000fea0003c00000 */
[----:B------:R0:W1:Y:S02]  /*395c0*/  SHFL.IDX P6, R14, R13, R12, R11 ;  /* 0x0000000c0d0e7389 */ /* 0x00006400000c000b */
[----:B01----:R-:W-:Y:S01]  /*395d0*/  ENDCOLLECTIVE ;  /* 0x000000000000791b */ /* 0x003fe20003800000 */
.L_x_13135:
[----:B------:R-:W-:Y:S02]  /*395e0*/  IMAD.MOV.U32 R13, RZ, RZ, R0 ;  /* 0x000000ffff0d7224 */ /* 0x000fe400078e0000 */
[----:B------:R-:W-:Y:S02]  /*395f0*/  IMAD.MOV.U32 R12, RZ, RZ, 0x7 ;  /* 0x00000007ff0c7424 */ /* 0x000fe400078e00ff */
[----:B------:R-:W-:-:S07]  /*39600*/  IMAD.MOV.U32 R4, RZ, RZ, R14 ;  /* 0x000000ffff047224 */ /* 0x000fce00078e000e */
[----:B------:R-:W-:Y:S05]  /*39610*/  WARPSYNC.COLLECTIVE R15, `(.L_x_13136) ;  /* 0x000000000f087348 */ /* 0x000fea0003c00000 */
[----:B------:R0:W1:Y:S02]  /*39620*/  SHFL.IDX P6, R14, R13, R12, R11 ;  /* 0x0000000c0d0e7389 */ /* 0x00006400000c000b */
[----:B01----:R-:W-:Y:S01]  /*39630*/  ENDCOLLECTIVE ;  /* 0x000000000000791b */ /* 0x003fe20003800000 */
.L_x_13136:
        /* <DEDUP_REMOVED lines=10> */
.L_x_13137:
        /* <DEDUP_REMOVED lines=9> */
.L_x_12951:
[----:B-1----:R-:W4:Y:S02]  /*39770*/  LDL R2, [R1+0x460] ;  /* 0x0004600001027983 */ /* 0x002f240000100800 */
[----:B----4-:R1:W4:Y:S02]  /*39780*/  SYNCS.PHASECHK.TRANS64.TRYWAIT P0, [R2+URZ+0x32420], R0 ;  /* 0x03242000020075a7 */ /* 0x010324000800017f */
[----:B----4-:R-:W-:Y:S05]  /*39790*/  @!P0 NANOSLEEP.SYNCS 0x989680 ;  /* 0x009896800000895d */ /* 0x010fea0003900000 */
[----:B------:R-:W4:Y:S02]  /*397a0*/  @!P0 SYNCS.PHASECHK.TRANS64 P0, [R2+URZ+0x32420], R0 ;  /* 0x03242000020085a7 */ /* 0x000f24000800007f */
[----:B----4-:R-:W-:Y:S05]  /*397b0*/  @!P0 BRA `(.L_x_12951) ;  /* 0xfffffffc00ec8947 */ /* 0x010fea000383ffff */
[----:B------:R-:W-:Y:S05]  /*397c0*/  BRA `(.L_x_13139) ;  /* 0xffffff9800147947 */ /* 0x000fea000383ffff */
.L_x_12955:
[----:B0-----:R0:W1:Y:S02]  /*397d0*/  SYNCS.PHASECHK.TRANS64.TRYWAIT P0, [R2+URZ+0x32460], R0 ;  /* 0x03246000020075a7 */ /* 0x001064000800017f */
[----:B-1----:R-:W-:Y:S05]  /*397e0*/  @!P0 NANOSLEEP.SYNCS 0x989680 ;  /* 0x009896800000895d */ /* 0x002fea0003900000 */
[----:B------:R-:W1:Y:S02]  /*397f0*/  @!P0 SYNCS.PHASECHK.TRANS64 P0, [R2+URZ+0x32460], R0 ;  /* 0x03246000020085a7 */ /* 0x000e64000800007f */
[----:B-1----:R-:W-:Y:S05]  /*39800*/  @!P0 BRA `(.L_x_12955) ;  /* 0xfffffffc00f08947 */ /* 0x002fea000383ffff */
[----:B------:R-:W-:Y:S05]  /*39810*/  BRA `(.L_x_13140) ;  /* 0xffffff9800447947 */ /* 0x000fea000383ffff */
.L_x_12970:
[----:B0-----:R0:W1:Y:S02]  /*39820*/  SYNCS.PHASECHK.TRANS64.TRYWAIT P0, [R2+URZ+0x32440], R5 ;  /* 0x03244005020075a7 */ /* 0x001064000800017f */
[----:B-1----:R-:W-:Y:S05]  /*39830*/  @!P0 NANOSLEEP.SYNCS 0x989680 ;  /* 0x009896800000895d */ /* 0x002fea0003900000 */
[----:B------:R-:W1:Y:S02]  /*39840*/  @!P0 SYNCS.PHASECHK.TRANS64 P0, [R2+URZ+0x32440], R5 ;  /* 0x03244005020085a7 */ /* 0x000e64000800007f */
[----:B-1----:R-:W-:Y:S05]  /*39850*/  @!P0 BRA `(.L_x_12970) ;  /* 0xfffffffc00f08947 */ /* 0x002fea000383ffff */
[----:B------:R-:W-:Y:S05]  /*39860*/  BRA `(.L_x_13141) ;  /* 0xffffffa000607947 */ /* 0x000fea000383ffff */
.L_x_12975:
[----:B-1----:R1:W2:Y:S02]  /*39870*/  SYNCS.PHASECHK.TRANS64.TRYWAIT P0, [R2+URZ+0x32460], R5 ;  /* 0x03246005020075a7 */ /* 0x0022a4000800017f */
[----:B--2---:R-:W-:Y:S05]  /*39880*/  @!P0 NANOSLEEP.SYNCS 0x989680 ;  /* 0x009896800000895d */ /* 0x004fea0003900000 */
[----:B------:R-:W2:Y:S02]  /*39890*/  @!P0 SYNCS.PHASECHK.TRANS64 P0, [R2+URZ+0x32460], R5 ;  /* 0x03246005020085a7 */ /* 0x000ea4000800007f */
[----:B--2---:R-:W-:Y:S05]  /*398a0*/  @!P0 BRA `(.L_x_12975) ;  /* 0xfffffffc00f08947 */ /* 0x004fea000383ffff */
[----:B------:R-:W-:Y:S05]  /*398b0*/  BRA `(.L_x_13142) ;  /* 0xffffffa000e47947 */ /* 0x000fea000383ffff */
.L_x_12986:
[----:B0-----:R0:W1:Y:S02]  /*398c0*/  SYNCS.PHASECHK.TRANS64.TRYWAIT P0, [R3+URZ+0x32440], R2 ;  /* 0x03244002030075a7 */ /* 0x001064000800017f */
[----:B-1----:R-:W-:Y:S05]  /*398d0*/  @!P0 NANOSLEEP.SYNCS 0x989680 ;  /* 0x009896800000895d */ /* 0x002fea0003900000 */
[----:B------:R-:W1:Y:S02]  /*398e0*/  @!P0 SYNCS.PHASECHK.TRANS64 P0, [R3+URZ+0x32440], R2 ;  /* 0x03244002030085a7 */ /* 0x000e64000800007f */
[----:B-1----:R-:W-:Y:S05]  /*398f0*/  @!P0 BRA `(.L_x_12986) ;  /* 0xfffffffc00f08947 */ /* 0x002fea000383ffff */
[----:B------:R-:W-:Y:S05]  /*39900*/  BRA `(.L_x_13143) ;  /* 0xffffffa800e47947 */ /* 0x000fea000383ffff */
.L_x_12991:
[----:B-1----:R1:W2:Y:S02]  /*39910*/  SYNCS.PHASECHK.TRANS64.TRYWAIT P0, [R3+URZ+0x32460], R2 ;  /* 0x03246002030075a7 */ /* 0x0022a4000800017f */
[----:B--2---:R-:W-:Y:S05]  /*39920*/  @!P0 NANOSLEEP.SYNCS 0x989680 ;  /* 0x009896800000895d */ /* 0x004fea0003900000 */
[----:B------:R-:W2:Y:S02]  /*39930*/  @!P0 SYNCS.PHASECHK.TRANS64 P0, [R3+URZ+0x32460], R2 ;  /* 0x03246002030085a7 */ /* 0x000ea4000800007f */
[----:B--2---:R-:W-:Y:S05]  /*39940*/  @!P0 BRA `(.L_x_12991) ;  /* 0xfffffffc00f08947 */ /* 0x004fea000383ffff */
[----:B------:R-:W-:Y:S05]  /*39950*/  BRA `(.L_x_13144) ;  /* 0xffffffac00647947 */ /* 0x000fea000383ffff */
.L_x_13002:
[----:B0-----:R0:W1:Y:S02]  /*39960*/  SYNCS.PHASECHK.TRANS64.TRYWAIT P0, [R3+URZ+0x32440], R2 ;  /* 0x03244002030075a7 */ /* 0x001064000800017f */
[----:B-1----:R-:W-:Y:S05]  /*39970*/  @!P0 NANOSLEEP.SYNCS 0x989680 ;  /* 0x009896800000895d */ /* 0x002fea0003900000 */
[----:B------:R-:W1:Y:S02]  /*39980*/  @!P0 SYNCS.PHASECHK.TRANS64 P0, [R3+URZ+0x32440], R2 ;  /* 0x03244002030085a7 */ /* 0x000e64000800007f */
[----:B-1----:R-:W-:Y:S05]  /*39990*/  @!P0 BRA `(.L_x_13002) ;  /* 0xfffffffc00f08947 */ /* 0x002fea000383ffff */
[----:B------:R-:W-:Y:S05]  /*399a0*/  BRA `(.L_x_13145) ;  /* 0xffffffb400407947 */ /* 0x000fea000383ffff */
.L_x_13007:
[----:B-1----:R1:W2:Y:S02]  /*399b0*/  SYNCS.PHASECHK.TRANS64.TRYWAIT P0, [R3+URZ+0x32460], R2 ;  /* 0x03246002030075a7 */ /* 0x0022a4000800017f */
[----:B--2---:R-:W-:Y:S05]  /*399c0*/  @!P0 NANOSLEEP.SYNCS 0x989680 ;  /* 0x009896800000895d */ /* 0x004fea0003900000 */
[----:B------:R-:W2:Y:S02]  /*399d0*/  @!P0 SYNCS.PHASECHK.TRANS64 P0, [R3+URZ+0x32460], R2 ;  /* 0x03246002030085a7 */ /* 0x000ea4000800007f */
[----:B--2---:R-:W-:Y:S05]  /*399e0*/  @!P0 BRA `(.L_x_13007) ;  /* 0xfffffffc00f08947 */ /* 0x004fea000383ffff */
[----:B------:R-:W-:Y:S05]  /*399f0*/  BRA `(.L_x_13146) ;  /* 0xffffffb400c47947 */ /* 0x000fea000383ffff */
.L_x_13019:
[----:B------:R-:W-:Y:S01]  /*39a00*/  BSSY B0, `(.L_x_13147) ;  /* 0x0000008000007945 */ /* 0x000fe20003800000 */
[----:B------:R-:W-:Y:S02]  /*39a10*/  IMAD.MOV.U32 R13, RZ, RZ, R16 ;  /* 0x000000ffff0d7224 */ /* 0x000fe400078e0010 */
[----:B------:R-:W-:Y:S02]  /*39a20*/  IMAD.MOV.U32 R12, RZ, RZ, RZ ;  /* 0x000000ffff0c7224 */ /* 0x000fe400078e00ff */
[----:B0-----:R-:W-:Y:S02]  /*39a30*/  IMAD.MOV.U32 R11, RZ, RZ, 0x1f ;  /* 0x0000001fff0b7424 */ /* 0x001fe400078e00ff */
[----:B------:R-:W-:-:S07]  /*39a40*/  IMAD.MOV.U32 R15, RZ, RZ, -0x1 ;  /* 0xffffffffff0f7424 */ /* 0x000fce00078e00ff */
[----:B-----5:R-:W-:Y:S05]  /*39a50*/  WARPSYNC.COLLECTIVE R15, `(.L_x_13148) ;  /* 0x000000000f087348 */ /* 0x020fea0003c00000 */
[----:B------:R0:W1:Y:S02]  /*39a60*/  SHFL.IDX P6, R14, R13, R12, R11 ;  /* 0x0000000c0d0e7389 */ /* 0x00006400000c000b */
[----:B01---5:R-:W-:Y:S01]  /*39a70*/  ENDCOLLECTIVE ;  /* 0x000000000000791b */ /* 0x023fe20003800000 */
.L_x_13148:
[----:B------:R-:W-:Y:S05]  /*39a80*/  BSYNC B0 ;  /* 0x0000000000007941 */ /* 0x000fea0003800000 */
.L_x_13147:
        /* <DEDUP_REMOVED lines=9> */
.L_x_13149:
        /* <DEDUP_REMOVED lines=18> */
.L_x_13150:
        /* <DEDUP_REMOVED lines=8> */
.L_x_13151:
        /* <DEDUP_REMOVED lines=8> */
.L_x_13152:
        /* <DEDUP_REMOVED lines=8> */
.L_x_13153:
        /* <DEDUP_REMOVED lines=8> */
.L_x_13154:
        /* <DEDUP_REMOVED lines=9> */
.L_x_13155:
[----:B------:R-:W-:Y:S01]  /*39ed0*/  IMAD.MOV.U32 R16, RZ, RZ, R14 ;  /* 0x000000ffff107224 */ /* 0x000fe200078e000e */
[----:B------:R-:W-:Y:S06]  /*39ee0*/  BRA `(.L_x_13156) ;  /* 0xffffffbc00107947 */ /* 0x000fec000383ffff */
.L_x_13024:
        /* <DEDUP_REMOVED lines=8> */
.L_x_13158:
[----:B------:R-:W-:Y:S05]  /*39f70*/  BSYNC B0 ;  /* 0x0000000000007941 */ /* 0x000fea0003800000 */
.L_x_13157:
        /* <DEDUP_REMOVED lines=10> */
.L_x_13159:
        /* <DEDUP_REMOVED lines=8> */
.L_x_13160:
        /* <DEDUP_REMOVED lines=8> */
.L_x_13161:
        /* <DEDUP_REMOVED lines=8> */
.L_x_13162:
        /* <DEDUP_REMOVED lines=9> */
.L_x_13163:
[----:B------:R-:W-:Y:S01]  /*3a230*/  IMAD.MOV.U32 R16, RZ, RZ, R14 ;  /* 0x000000ffff107224 */ /* 0x000fe200078e000e */
[----:B------:R-:W-:Y:S06]  /*3a240*/  BRA `(.L_x_13164) ;  /* 0xffffffb800d47947 */ /* 0x000fec000383ffff */
.L_x_13026:
[----:B------:R-:W-:Y:S01]  /*3a250*/  BSSY B0, `(.L_x_13165) ;  /* 0x0000006000007945 */ /* 0x000fe20003800000 */
[----:B------:R-:W-:Y:S01]  /*3a260*/  PLOP3.LUT P6, PT, P6, PT, PT, 0x8, 0x0 ;  /* 0x000000000000781c */ /* 0x000fe200037ce170 */
[----:B------:R-:W-:-:S12]  /*3a270*/  IMAD.MOV.U32 R15, RZ, RZ, -0x1 ;  /* 0xffffffffff0f7424 */ /* 0x000fd800078e00ff */
[----:B0----5:R-:W-:Y:S05]  /*3a280*/  WARPSYNC.COLLECTIVE R15, `(.L_x_13166) ;  /* 0x000000000f087348 */ /* 0x021fea0003c00000 */
[----:B------:R-:W-:Y:S01]  /*3a290*/  VOTE.ANY R14, PT, P6 ;  /* 0x00000000000e7806 */ /* 0x000fe200030e0100 */
[----:B0----5:R-:W-:Y:S06]  /*3a2a0*/  ENDCOLLECTIVE ;  /* 0x000000000000791b */ /* 0x021fec0003800000 */
.L_x_13166:
[----:B------:R-:W-:Y:S05]  /*3a2b0*/  BSYNC B0 ;  /* 0x0000000000007941 */ /* 0x000fea0003800000 */
.L_x_13165:
        /* <DEDUP_REMOVED lines=9> */
.L_x_13167:
[----:B------:R-:W-:Y:S01]  /*3a350*/  IMAD.MOV.U32 R17, RZ, RZ, R14 ;  /* 0x000000ffff117224 */ /* 0x000fe200078e000e */
[----:B------:R-:W-:Y:S06]  /*3a360*/  BRA `(.L_x_13168) ;  /* 0xffffffb800c47947 */ /* 0x000fec000383ffff */
.L_x_13028:
[----:B------:R-:W-:Y:S01]  /*3a370*/  BSSY B0, `(.L_x_13169) ;  /* 0x0000007000007945 */ /* 0x000fe20003800000 */
[----:B------:R-:W-:Y:S02]  /*3a380*/  IMAD.MOV.U32 R13, RZ, RZ, R2 ;  /* 0x000000ffff0d7224 */ /* 0x000fe400078e0002 */
[----:B------:R-:W-:Y:S02]  /*3a390*/  IMAD.MOV.U32 R11, RZ, RZ, 0x1f ;  /* 0x0000001fff0b7424 */ /* 0x000fe400078e00ff */
[----:B------:R-:W-:-:S07]  /*3a3a0*/  IMAD.MOV.U32 R15, RZ, RZ, -0x1 ;  /* 0xffffffffff0f7424 */ /* 0x000fce00078e00ff */
[----:B012--5:R-:W-:Y:S05]  /*3a3b0*/  WARPSYNC.COLLECTIVE R15, `(.L_x_13170) ;  /* 0x000000000f087348 */ /* 0x027fea0003c00000 */
[----:B------:R3:W4:Y:S02]  /*3a3c0*/  SHFL.IDX P6, R14, R13, R12, R11 ;  /* 0x0000000c0d0e7389 */ /* 0x00072400000c000b */
[----:B012345:R-:W-:Y:S01]  /*3a3d0*/  ENDCOLLECTIVE ;  /* 0x000000000000791b */ /* 0x03ffe20003800000 */
.L_x_13170:
[----:B------:R-:W-:Y:S05]  /*3a3e0*/  BSYNC B0 ;  /* 0x0000000000007941 */ /* 0x000fea0003800000 */
.L_x_13169:
[----:B------:R-:W-:Y:S01]  /*3a3f0*/  IMAD.MOV.U32 R2, RZ, RZ, R14 ;  /* 0x000000ffff027224 */ /* 0x000fe200078e000e */
[----:B------:R-:W-:Y:S06]  /*3a400*/  BRA `(.L_x_13171) ;  /* 0xffffffb800b87947 */ /* 0x000fec000383ffff */
.L_x_13032:
[----:B0-----:R0:W1:Y:S02]  /*3a410*/  SYNCS.PHASECHK.TRANS64.TRYWAIT P0, [R0+URZ+0x32420], R3 ;  /* 0x03242003000075a7 */ /* 0x001064000800017f */
[----:B-1----:R-:W-:Y:S05]  /*3a420*/  @!P0 NANOSLEEP.SYNCS 0x989680 ;  /* 0x009896800000895d */ /* 0x002fea0003900000 */
[----:B------:R-:W1:Y:S02]  /*3a430*/  @!P0 SYNCS.PHASECHK.TRANS64 P0, [R0+URZ+0x32420], R3 ;  /* 0x03242003000085a7 */ /* 0x000e64000800007f */
[----:B-1----:R-:W-:Y:S05]  /*3a440*/  @!P0 BRA `(.L_x_13032) ;  /* 0xfffffffc00f08947 */ /* 0x002fea000383ffff */
[----:B------:R-:W-:Y:S05]  /*3a450*/  BRA `(.L_x_13172) ;  /* 0xffffffc0003c7947 */ /* 0x000fea000383ffff */
.L_x_13033:
        /* <DEDUP_REMOVED lines=8> */
[----:B0--3-5:R-:W-:Y:S05]  /*3a4e0*/  WARPSYNC.COLLECTIVE R15, `(.L_x_13174) ;  /* 0x000000000f087348 */ /* 0x029fea0003c00000 */
[----:B------:R1:W2:Y:S02]  /*3a4f0*/  SHFL.IDX P6, R14, R13, R12, R11 ;  /* 0x0000000c0d0e7389 */ /* 0x0002a400000c000b */
[----:B0123-5:R-:W-:Y:S01]  /*3a500*/  ENDCOLLECTIVE ;  /* 0x000000000000791b */ /* 0x02ffe20003800000 */
.L_x_13174:
[----:B------:R-:W-:Y:S05]  /*3a510*/  BSYNC B0 ;  /* 0x0000000000007941 */ /* 0x000fea0003800000 */
.L_x_13173:
[----:B------:R-:W-:Y:S05]  /*3a520*/  BRA `(.L_x_13175) ;  /* 0xffffffc000247947 */ /* 0x000fea000383ffff */
.L_x_13034:
[----:B------:R-:W-:Y:S01]  /*3a530*/  BSSY B0, `(.L_x_13176) ;  /* 0x0000006000007945 */ /* 0x000fe20003800000 */
[----:B------:R-:W-:-:S07]  /*3a540*/  IMAD.MOV.U32 R15, RZ, RZ, -0x1 ;  /* 0xffffffffff0f7424 */ /* 0x000fce00078e00ff */
[----:B01-3-5:R-:W-:Y:S05]  /*3a550*/  WARPSYNC.COLLECTIVE R15, `(.L_x_13177) ;  /* 0x000000000f0c7348 */ /* 0x02bfea0003c00000 */
[----:B------:R-:W-:Y:S02]  /*3a560*/  ELECT P6, UR62, PT ;  /* 0x00000000003e782f */ /* 0x000fe400038c0000 */
[----:B------:R-:W-:Y:S01]  /*3a570*/  MOV R14, UR62 ;  /* 0x0000003e000e7c02 */ /* 0x000fe20008000f00 */
[----:B01-3-5:R-:W-:Y:S10]  /*3a580*/  ENDCOLLECTIVE ;  /* 0x000000000000791b */ /* 0x02bff40003800000 */
.L_x_13177:
[----:B------:R-:W-:Y:S05]  /*3a590*/  BSYNC B0 ;  /* 0x0000000000007941 */ /* 0x000fea0003800000 */
.L_x_13176:
[----:B------:R-:W-:Y:S05]  /*3a5a0*/  BRA `(.L_x_13178) ;  /* 0xffffffc000187947 */ /* 0x000fea000383ffff */
.L_x_13036:
[----:B0-----:R0:W1:Y:S02]  /*3a5b0*/  SYNCS.PHASECHK.TRANS64.TRYWAIT P0, [R6+URZ], R5 ;  /* 0x00000005060075a7 */ /* 0x001064000800017f */
[----:B-1----:R-:W-:Y:S05]  /*3a5c0*/  @!P0 NANOSLEEP.SYNCS 0x989680 ;  /* 0x009896800000895d */ /* 0x002fea0003900000 */
[----:B------:R-:W1:Y:S02]  /*3a5d0*/  @!P0 SYNCS.PHASECHK.TRANS64 P0, [R6+URZ], R5 ;  /* 0x00000005060085a7 */ /* 0x000e64000800007f */
[----:B-1----:R-:W-:Y:S05]  /*3a5e0*/  @!P0 BRA `(.L_x_13036) ;  /* 0xfffffffc00f08947 */ /* 0x002fea000383ffff */
[----:B------:R-:W-:Y:S05]  /*3a5f0*/  BRA `(.L_x_13179) ;  /* 0xffffffc000547947 */ /* 0x000fea000383ffff */
.L_x_13037:
[----:B-1----:R1:W2:Y:S02]  /*3a600*/  SYNCS.PHASECHK.TRANS64.TRYWAIT P0, [R7+URZ], R2 ;  /* 0x00000002070075a7 */ /* 0x0022a4000800017f */
[----:B--2---:R-:W-:Y:S05]  /*3a610*/  @!P0 NANOSLEEP.SYNCS 0x989680 ;  /* 0x009896800000895d */ /* 0x004fea0003900000 */
[----:B------:R-:W2:Y:S02]  /*3a620*/  @!P0 SYNCS.PHASECHK.TRANS64 P0, [R7+URZ], R2 ;  /* 0x00000002070085a7 */ /* 0x000ea4000800007f */
[----:B--2---:R-:W-:Y:S05]  /*3a630*/  @!P0 BRA `(.L_x_13037) ;  /* 0xfffffffc00f08947 */ /* 0x004fea000383ffff */
[----:B------:R-:W-:Y:S05]  /*3a640*/  BRA `(.L_x_13180) ;  /* 0xffffffc000487947 */ /* 0x000fea000383ffff */
.L_x_13039:
[----:B--2---:R2:W3:Y:S02]  /*3a650*/  SYNCS.PHASECHK.TRANS64.TRYWAIT P0, [R4+URZ], R5 ;  /* 0x00000005040075a7 */ /* 0x0044e4000800017f */
[----:B---3--:R-:W-:Y:S05]  /*3a660*/  @!P0 NANOSLEEP.SYNCS 0x989680 ;  /* 0x009896800000895d */ /* 0x008fea0003900000 */
[----:B------:R-:W3:Y:S02]  /*3a670*/  @!P0 SYNCS.PHASECHK.TRANS64 P0, [R4+URZ], R5 ;  /* 0x00000005040085a7 */ /* 0x000ee4000800007f */
[----:B---3--:R-:W-:Y:S05]  /*3a680*/  @!P0 BRA `(.L_x_13039) ;  /* 0xfffffffc00f08947 */ /* 0x008fea000383ffff */
[----:B------:R-:W-:Y:S05]  /*3a690*/  BRA `(.L_x_13181) ;  /* 0xffffffc000507947 */ /* 0x000fea000383ffff */
        .type           $_ZN7cutlass13device_kernelIN5flash11enable_sm90INS1_16FlashAttnFwdSm90INS1_25CollectiveMainloopFwdSm90ILi2EN4cute5tupleIJNS5_1CILi1EEES8_S8_EEENS6_IJNS7_ILi128EEENS7_ILi96EEENS7_ILi64EEEEEELi256ENS_10bfloat16_tEfNS_4arch4Sm90ELb0ELb1ELb0ELb1ELb0ELb1ELb1ELb1ELb0ELb1ELb0ELb0EEENS1_21CollectiveEpilogueFwdINS6_IJSA_NS7_ILi256EEESB_EEES9_SE_SG_Li256ELb1ELb1ELb0ELb0EEENS1_36VarlenDynamicPersistentTileSchedulerILi128ELi96ELi256ELi128ELb0ELb1ELb1ELb1ELb0ELb1EEEEEEEEEvNT_6ParamsE$_ZZN5flash25CollectiveMainloopFwdSm90ILi2EN4cute5tupleIJNS1_1CILi1EEES4_S4_EEENS2_IJNS3_ILi128EEENS3_ILi96EEENS3_ILi64EEEEEELi256EN7cutlass10bfloat16_tEfNSA_4arch4Sm90ELb0ELb1ELb0ELb1ELb0ELb1ELb1ELb1ELb0ELb1ELb0ELb0EE3mmaINS_16FlashAttnFwdSm90ISE_NS_21CollectiveEpilogueFwdINS2_IJS6_NS3_ILi256EEES7_EEES5_SB_SD_Li256ELb1ELb1ELb0ELb0EEENS_36VarlenDynamicPersistentTileSchedulerILi128ELi96ELi256ELi128ELb0ELb1ELb1ELb1ELb0ELb1EEEE13SharedStorageENS1_6TensorINS1_11ArrayEngineIfLm128EEENS1_6LayoutINS2_IJNS2_IJNS3_ILi2EEEST_NS3_ILi32EEEEEES4_S4_EEENS2_IJNS2_IJS4_ST_NS3_ILi4EEEEEENS3_ILi0EEESZ_EEEEEEENS_7SoftmaxILi2ELi0EEEEEbRKNSE_6ParamsENSA_25PipelineTmaAsyncNoClusterILi2ENSA_16PipelineTmaAsyncILi2EEEEES1B_RNSA_13PipelineStateILj2EEERT0_RT1_iRiRKNS_16SeqlenInfoQKNewKILb1ELb1EEENS2_IJiiiiEEERT_ENKUliT_T0_T1_E_clIZSF_ISO_S12_S14_EbS17_S1B_S1B_S1E_S1G_S1I_iS1J_S1N_S1O_S1Q_EUlRS1R_iE0_NS3_ILb1EEES1Y_EEDaiS1R_S1S_S1T_,@function
        .size           $_ZN7cutlass13device_kernelIN5flash11enable_sm90INS1_16FlashAttnFwdSm90INS1_25CollectiveMainloopFwdSm90ILi2EN4cute5tupleIJNS5_1CILi1EEES8_S8_EEENS6_IJNS7_ILi128EEENS7_ILi96EEENS7_ILi64EEEEEELi256ENS_10bfloat16_tEfNS_4arch4Sm90ELb0ELb1ELb0ELb1ELb0ELb1ELb1ELb1ELb0ELb1ELb0ELb0EEENS1_21CollectiveEpilogueFwdINS6_IJSA_NS7_ILi256EEESB_EEES9_SE_SG_Li256ELb1ELb1ELb0ELb0EEENS1_36VarlenDynamicPersistentTileSchedulerILi128ELi96ELi256ELi128ELb0ELb1ELb1ELb1ELb0ELb1EEEEEEEEEvNT_6ParamsE$_ZZN5flash25CollectiveMainloopFwdSm90ILi2EN4cute5tupleIJNS1_1CILi1EEES4_S4_EEENS2_IJNS3_ILi128EEENS3_ILi96EEENS3_ILi64EEEEEELi256EN7cutlass10bfloat16_tEfNSA_4arch4Sm90ELb0ELb1ELb0ELb1ELb0ELb1ELb1ELb1ELb0ELb1ELb0ELb0EE3mmaINS_16FlashAttnFwdSm90ISE_NS_21CollectiveEpilogueFwdINS2_IJS6_NS3_ILi256EEES7_EEES5_SB_SD_Li256ELb1ELb1ELb0ELb0EEENS_36VarlenDynamicPersistentTileSchedulerILi128ELi96ELi256ELi128ELb0ELb1ELb1ELb1ELb0ELb1EEEE13SharedStorageENS1_6TensorINS1_11ArrayEngineIfLm128EEENS1_6LayoutINS2_IJNS2_IJNS3_ILi2EEEST_NS3_ILi32EEEEEES4_S4_EEENS2_IJNS2_IJS4_ST_NS3_ILi4EEEEEENS3_ILi0EEESZ_EEEEEEENS_7SoftmaxILi2ELi0EEEEEbRKNSE_6ParamsENSA_25PipelineTmaAsyncNoClusterILi2ENSA_16PipelineTmaAsyncILi2EEEEES1B_RNSA_13PipelineStateILj2EEERT0_RT1_iRiRKNS_16SeqlenInfoQKNewKILb1ELb1EEENS2_IJiiiiEEERT_ENKUliT_T0_T1_E_clIZSF_ISO_S12_S14_EbS17_S1B_S1B_S1E_S1G_S1I_iS1J_S1N_S1O_S1Q_EUlRS1R_iE0_NS3_ILb1EEES1Y_EEDaiS1R_S1S_S1T_,(.L_x_15147 - $_ZN7cutlass13device_kernelIN5flash11enable_sm90INS1_16FlashAttnFwdSm90INS1_25CollectiveMainloopFwdSm90ILi2EN4cute5tupleIJNS5_1CILi1EEES8_S8_EEENS6_IJNS7_ILi128EEENS7_ILi96EEENS7_ILi64EEEEEELi256ENS_10bfloat16_tEfNS_4arch4Sm90ELb0ELb1ELb0ELb1ELb0ELb1ELb1ELb1ELb0ELb1ELb0ELb0EEENS1_21CollectiveEpilogueFwdINS6_IJSA_NS7_ILi256EEESB_EEES9_SE_SG_Li256ELb1ELb1ELb0ELb0EEENS1_36VarlenDynamicPersistentTileSchedulerILi128ELi96ELi256ELi128ELb0ELb1ELb1ELb1ELb0ELb1EEEEEEEEEvNT_6ParamsE$_ZZN5flash25CollectiveMainloopFwdSm90ILi2EN4cute5tupleIJNS1_1CILi1EEES4_S4_EEENS2_IJNS3_ILi128EEENS3_ILi96EEENS3_ILi64EEEEEELi256EN7cutlass10bfloat16_tEfNSA_4arch4Sm90ELb0ELb1ELb0ELb1ELb0ELb1ELb1ELb1ELb0ELb1ELb0ELb0EE3mmaINS_16FlashAttnFwdSm90ISE_NS_21CollectiveEpilogueFwdINS2_IJS6_NS3_ILi256EEES7_EEES5_SB_SD_Li256ELb1ELb1ELb0ELb0EEENS_36VarlenDynamicPersistentTileSchedulerILi128ELi96ELi256ELi128ELb0ELb1ELb1ELb1ELb0ELb1EEEE13SharedStorageENS1_6TensorINS1_11ArrayEngineIfLm128EEENS1_6LayoutINS2_IJNS2_IJNS3_ILi2EEEST_NS3_ILi32EEEEEES4_S4_EEENS2_IJNS2_IJS4_ST_NS3_ILi4EEEEEENS3_ILi0EEESZ_EEEEEEENS_7SoftmaxILi2ELi0EEEEEbRKNSE_6ParamsENSA_25PipelineTmaAsyncNoClusterILi2ENSA_16PipelineTmaAsyncILi2EEEEES1B_RNSA_13PipelineStateILj2EEERT0_RT1_iRiRKNS_16SeqlenInfoQKNewKILb1ELb1EEENS2_IJiiiiEEERT_ENKUliT_T0_T1_E_clIZSF_ISO_S12_S14_EbS17_S1B_S1B_S1E_S1G_S1I_iS1J_S1N_S1O_S1Q_EUlRS1R_iE0_NS3_ILb1EEES1Y_EEDaiS1R_S1S_S1T_)
$_ZN7cutlass13device_kernelIN5flash11enable_sm90INS1_16FlashAttnFwdSm90INS1_25CollectiveMainloopFwdSm90ILi2EN4cute5tupleIJNS5_1CILi1EEES8_S8_EEENS6_IJNS7_ILi128EEENS7_ILi96EEENS7_ILi64EEEEEELi256ENS_10bfloat16_tEfNS_4arch4Sm90ELb0ELb1ELb0ELb1ELb0ELb1ELb1ELb1ELb0ELb1ELb0ELb0EEENS1_21CollectiveEpilogueFwdINS6_IJSA_NS7_ILi256EEESB_EEES9_SE_SG_Li256ELb1ELb1ELb0ELb0EEENS1_36VarlenDynamicPersistentTileSchedulerILi128ELi96ELi256ELi128ELb0ELb1ELb1ELb1ELb0ELb1EEEEEEEEEvNT_6ParamsE$_ZZN5flash25CollectiveMainloopFwdSm90ILi2EN4cute5tupleIJNS1_1CILi1EEES4_S4_EEENS2_IJNS3_ILi128EEENS3_ILi96EEENS3_ILi64EEEEEELi256EN7cutlass10bfloat16_tEfNSA_4arch4Sm90ELb0ELb1ELb0ELb1ELb0ELb1ELb1ELb1ELb0ELb1ELb0ELb0EE3mmaINS_16FlashAttnFwdSm90ISE_NS_21CollectiveEpilogueFwdINS2_IJS6_NS3_ILi256EEES7_EEES5_SB_SD_Li256ELb1ELb1ELb0ELb0EEENS_36VarlenDynamicPersistentTileSchedulerILi128ELi96ELi256ELi128ELb0ELb1ELb1ELb1ELb0ELb1EEEE13SharedStorageENS1_6TensorINS1_11ArrayEngineIfLm128EEENS1_6LayoutINS2_IJNS2_IJNS3_ILi2EEEST_NS3_ILi32EEEEEES4_S4_EEENS2_IJNS2_IJS4_ST_NS3_ILi4EEEEEENS3_ILi0EEESZ_EEEEEEENS_7SoftmaxILi2ELi0EEEEEbRKNSE_6ParamsENSA_25PipelineTmaAsyncNoClusterILi2ENSA_16PipelineTmaAsyncILi2EEEEES1B_RNSA_13PipelineStateILj2EEERT0_RT1_iRiRKNS_16SeqlenInfoQKNewKILb1ELb1EEENS2_IJiiiiEEERT_ENKUliT_T0_T1_E_clIZSF_ISO_S12_S14_EbS17_S1B_S1B_S1E_S1G_S1I_iS1J_S1N_S1O_S1Q_EUlRS1R_iE0_NS3_ILb1EEES1Y_EEDaiS1R_S1S_S1T_:
[----:B------:R-:W-:Y:S01]  /*3a6a0*/  R2UR UR5, R2 ;  /* 0x00000000020572ca */ /* 0x000fe200000e0000 */
[----:B------:R-:W-:-:S12]  /*3a6b0*/  ULDC UR4, c[0x0][0x20] ;  /* 0x0000080000047ab9 */ /* 0x000fd80000000800 */
[----:B------:R-:W-:-:S09]  /*3a6c0*/  UIADD3 UR4, -UR4, UR5, URZ ;  /* 0x0000000504047290 */ /* 0x000fd2000fffe13f */
[----:B------:R-:W2:Y:S04]  /*3a6d0*/  LDL.64 R6, [UR4+0x18] ;  /* 0x00001804ff067983 */ /* 0x000ea80008100a00 */
[----:B------:R-:W3:Y:S01]  /*3a6e0*/  LDL.64 R4, [UR4] ;  /* 0x00000004ff047983 */ /* 0x000ee20008100a00 */
[----:B------:R-:W-:-:S03]  /*3a6f0*/  ULDC.64 UR6, c[0x0][0x208] ;  /* 0x0000820000067ab9 */ /* 0x000fc60000000a00 */
[----:B--2---:R-:W2:Y:S04]  /*3a700*/  LD.E R2, desc[UR6][R6.64+0x1c] ;  /* 0x00001c0606027980 */ /* 0x004ea8000c101900 */
[----:B---3--:R0:W5:Y:S04]  /*3a710*/  LD.E R10, desc[UR6][R4.64] ;  /* 0x00000006040a7980 */ /* 0x008168000c101900 */
[----:B------:R0:W5:Y:S01]  /*3a720*/  LD.E R11, desc[UR6][R4.64+0x4] ;  /* 0x00000406040b7980 */ /* 0x000162000c101900 */
[----:B------:R-:W-:Y:S01]  /*3a730*/  BSSY B1, `(.L_x_13182) ;  /* 0x0000007000017945 */ /* 0x000fe20003800000 */
[----:B------:R-:W-:Y:S01]  /*3a740*/  IMAD.MOV.U32 R3, RZ, RZ, R53 ;  /* 0x000000ffff037224 */ /* 0x000fe200078e0035 */
[----:B--2---:R-:W-:-:S04]  /*3a750*/  LOP3.LUT R2, R2, 0x1, RZ, 0xfc, !PT ;  /* 0x0000000102027812 */ /* 0x004fc800078efcff */
[----:B------:R-:W-:Y:S01]  /*3a760*/  ISETP.NE.AND P0, PT, R2, 0x3, PT ;  /* 0x000000030200780c */ /* 0x000fe20003f05270 */
[----:B------:R-:W-:-:S12]  /*3a770*/  IMAD.MOV.U32 R2, RZ, RZ, R32 ;  /* 0x000000ffff027224 */ /* 0x000fd800078e0020 */
[----:B0-----:R-:W-:Y:S05]  /*3a780*/  @!P0 BRA `(.L_x_13183) ;  /* 0x0000000000048947 */ /* 0x001fea0003800000 */
[----:B------:R-:W-:Y:S01]  /*3a790*/  BPT.TRAP 0x1 ;  /* 0x000000040000795c */ /* 0x000fe20000300000 */
.L_x_13183:
[----:B------:R-:W-:Y:S05]  /*3a7a0*/  BSYNC B1 ;  /* 0x0000000000017941 */ /* 0x000fea0003800000 */
.L_x_13182:
        /* <DEDUP_REMOVED lines=13> */
.L_x_13185:
[----:B------:R-:W-:Y:S05]  /*3a880*/  BSYNC B1 ;  /* 0x0000000000017941 */ /* 0x000fea0003800000 */
.L_x_13184:
        /* <DEDUP_REMOVED lines=8> */
.L_x_13187:
[----:B------:R-:W-:Y:S05]  /*3a910*/  BSYNC B1 ;  /* 0x0000000000017941 */ /* 0x000fea0003800000 */
.L_x_13186:
[----:B0----5:R-:W2:Y:S04]  /*3a920*/  LDL.64 R8, [UR4] ;  /* 0x00000004ff087983 */ /* 0x021ea80008100a00 */
[----:B------:R-:W3:Y:S04]  /*3a930*/  LDL.64 R6, [UR4+0x28] ;  /* 0x00002804ff067983 */ /* 0x000ee80008100a00 */
[----:B------:R-:W4:Y:S04]  /*3a940*/  LDL.64 R4, [UR4+0x20] ;  /* 0x00002004ff047983 */ /* 0x000f280008100a00 */
[----:B------:R-:W4:Y:S04]  /*3a950*/  LDL.64 R10, [UR4+0x8] ;  /* 0x00000804ff0a7983 */ /* 0x000f280008100a00 */
[----:B--2---:R-:W2:Y:S04]  /*3a960*/  LD.E R9, desc[UR6][R8.64] ;  /* 0x0000000608097980 */ /* 0x004ea8000c101900 */
[----:B---3--:R-:W2:Y:S01]  /*3a970*/  LD.E.64 R12, desc[UR6][R6.64] ;  /* 0x00000006060c7980 */ /* 0x008ea2000c101b00 */
[----:B------:R-:W-:Y:S05]  /*3a980*/  WARPSYNC.ALL ;  /* 0x0000000000007948 */ /* 0x000fea0003800000 */
[----:B----4-:R0:W-:Y:S04]  /*3a990*/  ST.E desc[UR6][R10.64], RZ ;  /* 0x000000ff0a007985 */ /* 0x0101e8000c101906 */
[----:B------:R-:W3:Y:S01]  /*3a9a0*/  LD.E.64 R6, desc[UR6][R4.64] ;  /* 0x0000000604067980 */ /* 0x000ee2000c101b00 */
[----:B--2---:R-:W-:Y:S01]  /*3a9b0*/  IMAD R8, R9, 0x300, R12 ;  /* 0x0000030009087824 */ /* 0x004fe200078e020c */
[----:B------:R-:W-:Y:S01]  /*3a9c0*/  WARPGROUP.ARRIVE ;  /* 0x00000000000079c5 */ /* 0x000fe20000000000 */
[----:B------:R-:W-:-:S02]  /*3a9d0*/  IMAD.MOV.U32 R9, RZ, RZ, R13 ;  /* 0x000000ffff097224 */ /* 0x000fc400078e000d */
[----:B------:R-:W-:Y:S01]  /*3a9e0*/  IMAD.MOV.U32 R209, RZ, RZ, 0x1 ;  /* 0x00000001ffd17424 */ /* 0x000fe200078e00ff */
        /* <DEDUP_REMOVED lines=10> */
[----:B------:R-:W-:-:S03]  /*3aa90*/  WARPGROUP.ARRIVE ;  /* 0x00000000000079c5 */ /* 0x000fc60000000000 */
        /* <DEDUP_REMOVED lines=21> */
[----:B------:R-:W-:-:S03]  /*3abf0*/  IMAD.MOV.U32 R9, RZ, RZ, R13 ;  /* 0x000000ffff097224 */ /* 0x000fc600078e000d */
        /* <DEDUP_REMOVED lines=8> */
[----:B------:R-:W2:Y:S04]  /*3ac80*/  LDL.64 R6, [UR4+0x38] ;  /* 0x00003804ff067983 */ /* 0x000ea80008100a00 */
[----:B------:R-:W3:Y:S04]  /*3ac90*/  LDL.64 R4, [UR4+0x30] ;  /* 0x00003004ff047983 */ /* 0x000ee80008100a00 */
[----:B--2---:R-:W2:Y:S01]  /*3aca0*/  LD.E R6, desc[UR6][R6.64] ;  /* 0x0000000606067980 */ /* 0x004ea2000c101900 */
[----:B---3--:R-:W-:Y:S01]  /*3acb0*/  MOV R4, R4 ;  /* 0x0000000400047202 */ /* 0x008fe20000000f00 */
[----:B------:R-:W-:Y:S01]  /*3acc0*/  BSSY B1, `(.L_x_13189) ;  /* 0x0000007000017945 */ /* 0x000fe20003800000 */
[----:B--2---:R-:W-:-:S04]  /*3acd0*/  LEA.HI R8, R6, R6, RZ, 0x1 ;  /* 0x0000000606087211 */ /* 0x004fc800078f08ff */
[----:B------:R-:W-:-:S05]  /*3ace0*/  LOP3.LUT R9, R8, 0xfffffffe, RZ, 0xc0, !PT ;  /* 0xfffffffe08097812 */ /* 0x000fca00078ec0ff */
[----:B------:R-:W-:-:S05]  /*3acf0*/  IMAD.IADD R9, R6, 0x1, -R9 ;  /* 0x0000000106097824 */ /* 0x000fca00078e0a09 */
[----:B------:R-:W-:-:S04]  /*3ad00*/  SHF.L.U32 R9, R9, 0x1f, RZ ;  /* 0x0000001f09097819 */ /* 0x000fc800000006ff */
[----:B------:R-:W1:Y:S02]  /*3ad10*/  SYNCS.PHASECHK.TRANS64.TRYWAIT P0, [R4+URZ+0x32410], R9 ;  /* 0x03241009040075a7 */ /* 0x000e64000800017f */
[----:B01----:R-:W-:Y:S05]  /*3ad20*/  @!P0 BRA `(.L_x_13190) ;  /* 0x000000ac00d48947 */ /* 0x003fea0003800000 */
.L_x_13213:
[----:B------:R-:W-:Y:S05]  /*3ad30*/  BSYNC B1 ;  /* 0x0000000000017941 */ /* 0x000fea0003800000 */
.L_x_13189:
[----:B------:R-:W2:Y:S04]  /*3ad40*/  LDL.64 R6, [UR4+0x40] ;  /* 0x00004004ff067983 */ /* 0x000ea80008100a00 */
[----:B0-----:R-:W3:Y:S04]  /*3ad50*/  LDL.64 R4, [UR4] ;  /* 0x00000004ff047983 */ /* 0x001ee80008100a00 */
[----:B--2---:R-:W2:Y:S04]  /*3ad60*/  LD.E R8, desc[UR6][R6.64+0x1c] ;  /* 0x00001c0606087980 */ /* 0x004ea8000c101900 */
[----:B---3--:R0:W5:Y:S04]  /*3ad70*/  LD.E R10, desc[UR6][R4.64] ;  /* 0x00000006040a7980 */ /* 0x008168000c101900 */
[----:B------:R0:W5:Y:S01]  /*3ad80*/  LD.E R11, desc[UR6][R4.64+0x4] ;  /* 0x00000406040b7980 */ /* 0x000162000c101900 */
[----:B------:R-:W-:Y:S01]  /*3ad90*/  BSSY B1, `(.L_x_13191) ;  /* 0x0000005000017945 */ /* 0x000fe20003800000 */
[----:B--2---:R-:W-:-:S04]  /*3ada0*/  LOP3.LUT R8, R8, 0x1, RZ, 0xfc, !PT ;  /* 0x0000000108087812 */ /* 0x004fc800078efcff */
[----:B------:R-:W-:-:S13]  /*3adb0*/  ISETP.NE.AND P0, PT, R8, 0x3, PT ;  /* 0x000000030800780c */ /* 0x000fda0003f05270 */
[----:B0-----:R-:W-:Y:S05]  /*3adc0*/  @!P0 BRA `(.L_x_13192) ;  /* 0x0000000000048947 */ /* 0x001fea0003800000 */
[----:B------:R-:W-:Y:S01]  /*3add0*/  BPT.TRAP 0x1 ;  /* 0x000000040000795c */ /* 0x000fe20000300000 */
.L_x_13192:
[----:B------:R-:W-:Y:S05]  /*3ade0*/  BSYNC B1 ;  /* 0x0000000000017941 */ /* 0x000fea0003800000 */
.L_x_13191:
        /* <DEDUP_REMOVED lines=13> */
.L_x_13194:
[----:B------:R-:W-:Y:S05]  /*3aec0*/  BSYNC B1 ;  /* 0x0000000000017941 */ /* 0x000fea0003800000 */
.L_x_13193:
        /* <DEDUP_REMOVED lines=8> */
.L_x_13196:
[----:B------:R-:W-:Y:S05]  /*3af50*/  BSYNC B1 ;  /* 0x0000000000017941 */ /* 0x000fea0003800000 */
.L_x_13195:
[----:B------:R-:W2:Y:S04]  /*3af60*/  LDL.64 R12, [UR4] ;  /* 0x00000004ff0c7983 */ /* 0x000ea80008100a00 */
[----:B------:R-:W3:Y:S04]  /*3af70*/  LDL.64 R10, [UR4+0x58] ;  /* 0x00005804ff0a7983 */ /* 0x000ee80008100a00 */
[----:B------:R-:W4:Y:S04]  /*3af80*/  LDL.64 R4, [UR4+0x48] ;  /* 0x00004804ff047983 */ /* 0x000f280008100a00 */
[----:B0----5:R-:W4:Y:S04]  /*3af90*/  LDL.64 R8, [UR4+0x50] ;  /* 0x00005004ff087983 */ /* 0x021f280008100a00 */
[----:B------:R-:W4:Y:S04]  /*3afa0*/  LDL.LU R17, [R1+0x48c] ;  /* 0x00048c0001117983 */ /* 0x000f280000300800 */
[----:B--2---:R-:W2:Y:S04]  /*3afb0*/  LD.E R13, desc[UR6][R12.64] ;  /* 0x000000060c0d7980 */ /* 0x004ea8000c101900 */
[----:B---3--:R-:W2:Y:S04]  /*3afc0*/  LD.E.64 R6, desc[UR6][R10.64] ;  /* 0x000000060a067980 */ /* 0x008ea8000c101b00 */
[----:B----4-:R-:W3:Y:S04]  /*3afd0*/  LD.E R16, desc[UR6][R4.64] ;  /* 0x0000000604107980 */ /* 0x010ee8000c101900 */
[----:B------:R-:W4:Y:S01]  /*3afe0*/  LD.E.64 R14, desc[UR6][R8.64] ;  /* 0x00000006080e7980 */ /* 0x000f22000c101b00 */
[----:B------:R-:W-:Y:S05]  /*3aff0*/  WARPSYNC.ALL ;  /* 0x0000000000007948 */ /* 0x000fea0003800000 */
[----:B------:R-:W-:Y:S01]  /*3b000*/  WARPGROUP.ARRIVE ;  /* 0x00000000000079c5 */ /* 0x000fe20000000000 */
[----:B--2---:R-:W-:Y:S01]  /*3b010*/  IMAD R6, R13, 0xc00, R6 ;  /* 0x00000c000d067824 */ /* 0x004fe200078e0206 */
[----:B---3--:R-:W-:-:S04]  /*3b020*/  ISETP.NE.U32.AND P0, PT, R16, RZ, PT ;  /* 0x000000ff1000720c */ /* 0x008fc80003f05070 */
[----:B------:R-:W-:Y:S02]  /*3b030*/  R2UR UR10, R6 ;  /* 0x00000000060a72ca */ /* 0x000fe400000e0000 */
[----:B----4-:R-:W-:Y:S02]  /*3b040*/  R2UR UR8, R14 ;  /* 0x000000000e0872ca */ /* 0x010fe400000e0000 */
[----:B------:R-:W-:Y:S02]  /*3b050*/  R2UR UR9, R15 ;  /* 0x000000000f0972ca */ /* 0x000fe400000e0000 */
[----:B------:R-:W-:-:S03]  /*3b060*/  R2UR UR11, R7 ;  /* 0x00000000070b72ca */ /* 0x000fc600000e0000 */
[----:B------:R-:W-:-:S10]  /*3b070*/  VOTEU.ANY UP0, P0 ;  /* 0x00000000003f7886 */ /* 0x000fd40000000100 */
        /* <DEDUP_REMOVED lines=177> */
[----:B------:R-:W0:Y:S02]  /*3bb90*/  S2R R235, SR_TID.X ;  /* 0x0000000000eb7919 */ /* 0x000e240000002100 */
        /* <DEDUP_REMOVED lines=8> */
[----:B------:R-:W2:Y:S04]  /*3bc20*/  @!P1 LDL.64 R6, [UR4+0x18] ;  /* 0x00001804ff069983 */ /* 0x000ea80008100a00 */
[----:B------:R-:W3:Y:S01]  /*3bc30*/  @!P1 LDL.64 R8, [UR4] ;  /* 0x00000004ff089983 */ /* 0x000ee20008100a00 */
[----:B------:R-:W-:-:S04]  /*3bc40*/  SHF.R.U32.HI R10, RZ, 0x7, R235 ;  /* 0x00000007ff0a7819 */ /* 0x000fc800000116eb */
[----:B------:R-:W-:-:S05]  /*3bc50*/  IADD3 R10, -R10, 0xb, RZ ;  /* 0x0000000b0a0a7810 */ /* 0x000fca0007ffe1ff */
[----:B------:R1:W-:Y:S06]  /*3bc60*/  BAR.ARV R10, 0x100 ;  /* 0x0004000a0000751d */ /* 0x0003ec0000002000 */
[----:B--2---:R-:W2:Y:S04]  /*3bc70*/  @!P1 LD.E.64 R6, desc[UR6][R6.64+0x30] ;  /* 0x0000300606069980 */ /* 0x004ea8000c101b00 */
[----:B---3--:R-:W3:Y:S01]  /*3bc80*/  @!P1 LD.E R8, desc[UR6][R8.64] ;  /* 0x0000000608089980 */ /* 0x008ee2000c101900 */
[----:B--2---:R-:W-:-:S05]  /*3bc90*/  @!P1 MOV R11, R6 ;  /* 0x00000006000b9202 */ /* 0x004fca0000000f00 */
[----:B---3--:R-:W-:-:S05]  /*3bca0*/  @!P1 IMAD R11, R8, 0x8, R11 ;  /* 0x00000008080b9824 */ /* 0x008fca00078e020b */
[----:B------:R-:W-:-:S04]  /*3bcb0*/  @!P1 PRMT R11, RZ, 0x654, R11 ;  /* 0x00000654ff0b9816 */ /* 0x000fc8000000000b */
[----:B------:R2:W-:Y:S01]  /*3bcc0*/  @!P1 SYNCS.ARRIVE.TRANS64.RED.A1T0 RZ, [R11+URZ], RZ ;  /* 0x000000ff0bff99a7 */ /* 0x0005e2000810043f */
[----:B0-----:R-:W3:Y:S04]  /*3bcd0*/  LD.E R5, desc[UR6][R2.64+0x24] ;  /* 0x0000240602057980 */ /* 0x001ee8000c101900 */
[----:B------:R-:W4:Y:S04]  /*3bce0*/  LD.E R4, desc[UR6][R2.64] ;  /* 0x0000000602047980 */ /* 0x000f28000c101900 */
[----:B------:R-:W2:Y:S01]  /*3bcf0*/  LD.E R73, desc[UR6][R72.64] ;  /* 0x0000000648497980 */ /* 0x000ea2000c101900 */
[----:B------:R-:W-:-:S03]  /*3bd00*/  LOP3.LUT R17, R17, 0xfff7ffff, RZ, 0xc0, !PT ;  /* 0xfff7ffff11117812 */ /* 0x000fc600078ec0ff */
[----:B------:R-:W2:Y:S01]  /*3bd10*/  LD.E R13, desc[UR6][R2.64+0x8] ;  /* 0x00000806020d7980 */ /* 0x000ea2000c101900 */
[----:B------:R-:W-:-:S03]  /*3bd20*/  @P1 LOP3.LUT R17, R17, 0x80000, RZ, 0xfc, !PT ;  /* 0x0008000011111812 */ /* 0x000fc600078efcff */
[----:B------:R-:W2:Y:S04]  /*3bd30*/  LD.E R74, desc[UR6][R2.64+0x18] ;  /* 0x00001806024a7980 */ /* 0x000ea8000c101900 */
[----:B------:R0:W-:Y:S04]  /*3bd40*/  STL [R1+0x48c], R17 ;  /* 0x00048c1101007387 */ /* 0x0001e80000100800 */
[----:B------:R-:W2:Y:S04]  /*3bd50*/  LD.E R20, desc[UR6][R2.64+0xc] ;  /* 0x00000c0602147980 */ /* 0x000ea8000c101900 */
[----:B------:R-:W2:Y:S04]  /*3bd60*/  LD.E R16, desc[UR6][R2.64+0x4] ;  /* 0x0000040602107980 */ /* 0x000ea8000c101900 */
[----:B------:R-:W2:Y:S04]  /*3bd70*/  LD.E R21, desc[UR6][R2.64+0x10] ;  /* 0x0000100602157980 */ /* 0x000ea8000c101900 */
[----:B------:R-:W2:Y:S01]  /*3bd80*/  LD.E R75, desc[UR6][R2.64+0x14] ;  /* 0x00001406024b7980 */ /* 0x000ea2000c101900 */
[----:B---3--:R-:W-:-:S13]  /*3bd90*/  ISETP.NE.AND P0, PT, R5, 0x1, PT ;  /* 0x000000010500780c */ /* 0x008fda0003f05270 */
[----:B------:R-:W3:Y:S04]  /*3bda0*/  @P0 LD.E R14, desc[UR6][R2.64+0x28] ;  /* 0x00002806020e0980 */ /* 0x000ee8000c101900 */
[----:B0-----:R-:W3:Y:S01]  /*3bdb0*/  @P0 LD.E R17, desc[UR6][R2.64+0x2c] ;  /* 0x00002c0602110980 */ /* 0x001ee2000c101900 */
        /* <DEDUP_REMOVED lines=8> */
[--C-:B-1----:R-:W-:Y:S02]  /*3be40*/  SHF.R.S32.HI R10, RZ, 0x2, R9.reuse ;  /* 0x00000002ff0a7819 */ /* 0x102fe40000011409 */
[----:B--2---:R-:W-:-:S02]  /*3be50*/  SHF.R.S32.HI R11, RZ, 0x1f, R9 ;  /* 0x0000001fff0b7819 */ /* 0x004fc40000011409 */
[----:B------:R-:W-:Y:S02]  /*3be60*/  LEA.HI R8, R8, R7, RZ, 0x5 ;  /* 0x0000000708087211 */ /* 0x000fe400078f28ff */
[----:B------:R-:W-:Y:S02]  /*3be70*/  SHF.R.S32.HI R5, RZ, 0x7, R6 ;  /* 0x00000007ff057819 */ /* 0x000fe40000011406 */
[----:B------:R-:W-:Y:S01]  /*3be80*/  LEA.HI R11, R11, R10, RZ, 0x3 ;  /* 0x0000000a0b0b7211 */ /* 0x000fe200078f18ff */
[----:B------:R-:W-:Y:S01]  /*3be90*/  IMAD.IADD R15, R4, 0x1, -R15 ;  /* 0x00000001040f7824 */ /* 0x000fe200078e0a0f */
[----:B------:R-:W-:Y:S02]  /*3bea0*/  SHF.R.S32.HI R8, RZ, 0x5, R8 ;  /* 0x00000005ff087819 */ /* 0x000fe40000011408 */
[----:B------:R-:W-:Y:S02]  /*3beb0*/  LEA.HI R6, R6, R5, RZ, 0x1 ;  /* 0x0000000506067211 */ /* 0x000fe400078f08ff */
[----:B------:R-:W-:Y:S01]  /*3bec0*/  LOP3.LUT R11, R11, 0xfffffff8, RZ, 0xc0, !PT ;  /* 0xfffffff80b0b7812 */ /* 0x000fe200078ec0ff */
[----:B------:R-:W-:Y:S01]  /*3bed0*/  IMAD R8, R73, 0x8, R8 ;  /* 0x0000000849087824 */ /* 0x000fe200078e0208 */
[----:B------:R-:W-:-:S02]  /*3bee0*/  LOP3.LUT R6, R6, 0x3fffffe, RZ, 0xc0, !PT ;  /* 0x03fffffe06067812 */ /* 0x000fc400078ec0ff */
[----:B------:R-:W-:Y:S01]  /*3bef0*/  LEA.HI R4, R15, R15, RZ, 0x1 ;  /* 0x0000000f0f047211 */ /* 0x000fe200078f08ff */
[----:B------:R-:W-:Y:S02]  /*3bf00*/  IMAD.IADD R11, R10, 0x1, -R11 ;  /* 0x000000010a0b7824 */ /* 0x000fe400078e0a0b */
[----:B------:R-:W-:Y:S01]  /*3bf10*/  IMAD.IADD R6, R5, 0x1, -R6 ;  /* 0x0000000105067824 */ /* 0x000fe200078e0a06 */
[----:B------:R-:W-:Y:S01]  /*3bf20*/  LOP3.LUT R4, R4, 0x1ffffffe, RZ, 0xc0, !PT ;  /* 0x1ffffffe04047812 */ /* 0x000fe200078ec0ff */
[----:B------:R-:W-:-:S04]  /*3bf30*/  IMAD.U32 R11, R8, 0x10, R11 ;  /* 0x00000010080b7824 */ /* 0x000fc800078e000b */
[----:B------:R-:W-:Y:S02]  /*3bf40*/  IMAD.IADD R4, R15, 0x1, -R4 ;  /* 0x000000010f047824 */ /* 0x000fe400078e0a04 */
[----:B------:R-:W-:-:S04]  /*3bf50*/  IMAD R11, R6, 0x40, R11 ;  /* 0x00000040060b7824 */ /* 0x000fc800078e020b */
[----:B------:R-:W-:Y:S01]  /*3bf60*/  IMAD R11, R4, 0x8, R11 ;  /* 0x00000008040b7824 */ /* 0x000fe200078e020b */
[----:B------:R-:W-:Y:S01]  /*3bf70*/  LOP3.LUT R4, R9, 0x7ffffffc, RZ, 0xc0, !PT ;  /* 0x7ffffffc09047812 */ /* 0x000fe200078ec0ff */
[----:B------:R-:W-:Y:S01]  /*3bf80*/  IMAD R15, R0, -0x60, R13 ;  /* 0xffffffa0000f7824 */ /* 0x000fe200078e020d */
[----:B------:R-:W-:-:S03]  /*3bf90*/  ISETP.GE.AND P1, PT, R74, 0x1, PT ;  /* 0x000000014a00780c */ /* 0x000fc60003f26270 */
[----:B------:R-:W-:Y:S02]  /*3bfa0*/  IMAD.IADD R4, R7, 0x1, -R4 ;  /* 0x0000000107047824 */ /* 0x000fe400078e0a04 */
[----:B------:R-:W-:-:S04]  /*3bfb0*/  VIADD R5, R15, 0x1 ;  /* 0x000000010f057836 */ /* 0x000fc80000000000 */
[----:B------:R-:W-:Y:S01]  /*3bfc0*/  IMAD R5, R4, -0x2, R5 ;  /* 0xfffffffe04057824 */ /* 0x000fe200078e0205 */
[----:B------:R-:W-:-:S03]  /*3bfd0*/  LOP3.LUT R7, RZ, R20, RZ, 0x33, !PT ;  /* 0x00000014ff077212 */ /* 0x000fc600078e33ff */
[----:B------:R-:W-:Y:S02]  /*3bfe0*/  IMAD.IADD R6, R5, 0x1, -R16 ;  /* 0x0000000105067824 */ /* 0x000fe400078e0a10 */
[C---:B------:R-:W-:Y:S02]  /*3bff0*/  IMAD.SHL.U32 R5, R4.reuse, 0x2, RZ ;  /* 0x0000000204057824 */ /* 0x040fe400078e00ff */
[----:B------:R-:W-:Y:S02]  /*3c000*/  IMAD R15, R4, -0x2, R15 ;  /* 0xfffffffe040f7824 */ /* 0x000fe400078e020f */
[C---:B------:R-:W-:Y:S01]  /*3c010*/  IMAD.IADD R8, R6.reuse, 0x1, R21 ;  /* 0x0000000106087824 */ /* 0x040fe200078e0215 */
[----:B------:R-:W-:Y:S01]  /*3c020*/  BSSY B1, `(.L_x_13198) ;  /* 0x0000023000017945 */ /* 0x000fe20003800000 */
[----:B------:R-:W-:Y:S02]  /*3c030*/  IMAD.IADD R6, R6, 0x1, R7 ;  /* 0x0000000106067824 */ /* 0x000fe400078e0207 */
[----:B------:R-:W-:-:S02]  /*3c040*/  IMAD R10, R0, -0x60, -R5 ;  /* 0xffffffa0000a7824 */ /* 0x000fc400078e0a05 */
[----:B------:R-:W-:Y:S02]  /*3c050*/  IMAD R75, R0, -0x60, R75 ;  /* 0xffffffa0004b7824 */ /* 0x000fe400078e024b */
[----:B---3--:R-:W-:-:S05]  /*3c060*/  @P0 IMAD.HI.U32 R14, R11, R14, RZ ;  /* 0x0000000e0b0e0227 */ /* 0x008fca00078e00ff */
[----:B------:R-:W-:-:S05]  /*3c070*/  @P0 SHF.R.U32.HI R11, RZ, R17, R14 ;  /* 0x00000011ff0b0219 */ /* 0x000fca000001160e */
[----:B------:R-:W0:Y:S02]  /*3c080*/  SHFL.IDX PT, R17, R11, RZ, 0x1c1f ;  /* 0x001c1fff0b117589 */ /* 0x000e2400000e0000 */
[----:B0-----:R-:W-:Y:S01]  /*3c090*/  VIADDMNMX R7, R17, R8, R15, PT ;  /* 0x0000000811077246 */ /* 0x001fe2000380010f */
        /* <DEDUP_REMOVED lines=10> */
[----:B------:R-:W2:Y:S04]  /*3c140*/  LD.E R4, desc[UR6][R2.64+0x1c] ;  /* 0x00001c0602047980 */ /* 0x000ea8000c101900 */
[----:B------:R-:W3:Y:S01]  /*3c150*/  LD.E R9, desc[UR6][R2.64+0x20] ;  /* 0x0000200602097980 */ /* 0x000ee2000c101900 */
[----:B--2---:R-:W-:-:S05]  /*3c160*/  IMAD.HI.U32 R4, R5, R4, RZ ;  /* 0x0000000405047227 */ /* 0x004fca00078e00ff */
[----:B---3--:R-:W-:-:S07]  /*3c170*/  SHF.R.U32.HI R5, RZ, R9, R4 ;  /* 0x00000009ff057219 */ /* 0x008fce0000011604 */
.L_x_13203:
[----:B------:R-:W-:Y:S05]  /*3c180*/  BSYNC B3 ;  /* 0x0000000000037941 */ /* 0x000fea0003800000 */
.L_x_13202:
[----:B------:R-:W-:Y:S01]  /*3c190*/  LOP3.LUT R5, RZ, R5, RZ, 0x33, !PT ;  /* 0x00000005ff057212 */ /* 0x000fe200078e33ff */
[----:B------:R-:W-:Y:S06]  /*3c1a0*/  BRA `(.L_x_13204) ;  /* 0x0000000000187947 */ /* 0x000fec0003800000 */
.L_x_13201:
[----:B------:R-:W-:-:S13]  /*3c1b0*/  ISETP.NE.AND P0, PT, R74, 0x1, PT ;  /* 0x000000014a00780c */ /* 0x000fda0003f05270 */
[----:B------:R-:W-:Y:S05]  /*3c1c0*/  @!P0 BRA `(.L_x_13204) ;  /* 0x0000000000108947 */ /* 0x000fea0003800000 */
[----:B------:R-:W2:Y:S04]  /*3c1d0*/  LD.E R4, desc[UR6][R2.64+0x1c] ;  /* 0x00001c0602047980 */ /* 0x000ea8000c101900 */
[----:B------:R-:W3:Y:S01]  /*3c1e0*/  LD.E R12, desc[UR6][R2.64+0x20] ;  /* 0x00002006020c7980 */ /* 0x000ee2000c101900 */
[----:B--2---:R-:W-:-:S05]  /*3c1f0*/  IMAD.HI.U32 R5, R5, R4, RZ ;  /* 0x0000000405057227 */ /* 0x004fca00078e00ff */
[----:B---3--:R-:W-:-:S07]  /*3c200*/  SHF.R.U32.HI R5, RZ, R12, R5 ;  /* 0x0000000cff057219 */ /* 0x008fce0000011605 */
.L_x_13204:
[----:B------:R-:W-:Y:S05]  /*3c210*/  BSYNC B2 ;  /* 0x0000000000027941 */ /* 0x000fea0003800000 */
.L_x_13200:
[----:B------:R-:W-:-:S05]  /*3c220*/  IMAD R5, R74, R5, R10 ;  /* 0x000000054a057224 */ /* 0x000fca00078e020a */
[----:B------:R-:W-:Y:S02]  /*3c230*/  VIMNMX R0, R0, R5, !PT ;  /* 0x0000000500007248 */ /* 0x000fe40007fe0100 */
[----:B------:R-:W-:-:S07]  /*3c240*/  VIADDMNMX R7, R5, R74, R7, PT ;  /* 0x0000004a05077246 */ /* 0x000fce0003800107 */
.L_x_13199:
[----:B------:R-:W-:Y:S05]  /*3c250*/  BSYNC B1 ;  /* 0x0000000000017941 */ /* 0x000fea0003800000 */
.L_x_13198:
        /* <DEDUP_REMOVED lines=132> */
.L_x_13210:
[----:B------:R-:W-:Y:S05]  /*3caa0*/  BSYNC B3 ;  /* 0x0000000000037941 */ /* 0x000fea0003800000 */
.L_x_13209:
[----:B------:R-:W-:Y:S01]  /*3cab0*/  LOP3.LUT R13, RZ, R13, RZ, 0x33, !PT ;  /* 0x0000000dff0d7212 */ /* 0x000fe200078e33ff */
[----:B------:R-:W-:Y:S06]  /*3cac0*/  BRA `(.L_x_13211) ;  /* 0x0000000000187947 */ /* 0x000fec0003800000 */
.L_x_13208:
[----:B------:R-:W-:-:S13]  /*3cad0*/  ISETP.NE.AND P6, PT, R74, 0x1, PT ;  /* 0x000000014a00780c */ /* 0x000fda0003fc5270 */
[----:B------:R-:W-:Y:S05]  /*3cae0*/  @!P6 BRA `(.L_x_13211) ;  /* 0x000000000010e947 */ /* 0x000fea0003800000 */
[----:B------:R-:W2:Y:S04]  /*3caf0*/  LD.E R4, desc[UR6][R2.64+0x1c] ;  /* 0x00001c0602047980 */ /* 0x000ea8000c101900 */
[----:B------:R-:W3:Y:S01]  /*3cb00*/  LD.E R6, desc[UR6][R2.64+0x20] ;  /* 0x0000200602067980 */ /* 0x000ee2000c101900 */
[----:B--2---:R-:W-:-:S05]  /*3cb10*/  IMAD.HI.U32 R13, R13, R4, RZ ;  /* 0x000000040d0d7227 */ /* 0x004fca00078e00ff */
[----:B---3--:R-:W-:-:S07]  /*3cb20*/  SHF.R.U32.HI R13, RZ, R6, R13 ;  /* 0x00000006ff0d7219 */ /* 0x008fce000001160d */
.L_x_13211:
[----:B------:R-:W-:Y:S05]  /*3cb30*/  BSYNC B2 ;  /* 0x0000000000027941 */ /* 0x000fea0003800000 */
.L_x_13207:
[----:B------:R-:W-:-:S05]  /*3cb40*/  IMAD R13, R74, R13, R10 ;  /* 0x0000000d4a0d7224 */ /* 0x000fca00078e020a */
[----:B------:R-:W-:Y:S02]  /*3cb50*/  VIADDMNMX R7, R13, R74, R7, PT ;  /* 0x0000004a0d077246 */ /* 0x000fe40003800107 */
[----:B------:R-:W-:-:S07]  /*3cb60*/  VIMNMX R0, R0, R13, !PT ;  /* 0x0000000d00007248 */ /* 0x000fce0007fe0100 */
.L_x_13206:
[----:B------:R-:W-:Y:S05]  /*3cb70*/  BSYNC B1 ;  /* 0x0000000000017941 */ /* 0x000fea0003800000 */
.L_x_13205:
[C---:B------:R-:W-:Y:S01]  /*3cb80*/  ISETP.GT.AND P0, PT, R0.reuse, 0x1, !P0 ;  /* 0x000000010000780c */ /* 0x040fe20004704270 */
[----:B------:R-:W2:Y:S01]  /*3cb90*/  LDL.64 R2, [UR4+0x70] ;  /* 0x00007004ff027983 */ /* 0x000ea20008100a00 */
        /* <DEDUP_REMOVED lines=70> */
[C---:B------:R-:W-:Y:S02]  /*3d000*/  ISETP.GT.AND P0, PT, R0.reuse, RZ, !P6 ;  /* 0x000000ff0000720c */ /* 0x040fe40007704270 */
[C---:B------:R-:W-:Y:S02]  /*3d010*/  ISETP.GT.AND P2, PT, R0.reuse, 0x49, !P2 ;  /* 0x000000490000780c */ /* 0x040fe40005744270 */
[----:B------:R-:W-:Y:S02]  /*3d020*/  ISETP.LT.OR P0, PT, R7, 0x1, P0 ;  /* 0x000000010700780c */ /* 0x000fe40000701670 */
[----:B------:R-:W-:Y:S02]  /*3d030*/  ISETP.GT.AND P3, PT, R0, 0x50, !P3 ;  /* 0x000000500000780c */ /* 0x000fe40005f64270 */
[----:B------:R-:W-:-:S02]  /*3d040*/  FSEL R8, R26, -INF , !P0 ;  /* 0xff8000001a087808 */ /* 0x000fc40004000000 */
        /* <DEDUP_REMOVED lines=18> */
[----:B------:R-:W-:Y:S02]  /*3d170*/  ISETP.LT.OR P2, PT, R7, 0x4a, P2 ;  /* 0x0000004a0700780c */ /* 0x000fe40001741670 */
[----:B------:R-:W-:Y:S02]  /*3d180*/  FMNMX.FTZ R11, R59, R4, !PT ;  /* 0x000000043b0b7209 */ /* 0x000fe40007810000 */
        /* <DEDUP_REMOVED lines=16> */
[----:B------:R-:W-:-:S05]  /*3d290*/  FMNMX.FTZ R11, R71, R0, !PT ;  /* 0x00000000470b7209 */ /* 0x000fca0007810000 */
[----:B--2---:R0:W-:Y:S04]  /*3d2a0*/  ST.E desc[UR6][R2.64+0x4], R11 ;  /* 0x0000040b02007985 */ /* 0x0041e8000c101906 */
[----:B------:R-:W2:Y:S01]  /*3d2b0*/  LD.E R4, desc[UR6][R2.64+0x4] ;  /* 0x0000040602047980 */ /* 0x000ea2000c101900 */
        /* <DEDUP_REMOVED lines=22> */
[----:B0-----:R-:W-:-:S05]  /*3d420*/  FMNMX.FTZ R11, R69, R0, !PT ;  /* 0x00000000450b7209 */ /* 0x001fca0007810000 */
[----:B------:R-:W0:Y:S02]  /*3d430*/  SHFL.BFLY PT, R0, R11, 0x2, 0x1f ;  /* 0x0c401f000b007f89 */ /* 0x000e2400000e0000 */
[----:B0-----:R-:W-:Y:S02]  /*3d440*/  FMNMX.FTZ R0, R11, R0, !PT ;  /* 0x000000000b007209 */ /* 0x001fe40007810000 */
[----:B------:R-:W-:Y:S04]  /*3d450*/  ST.E desc[UR6][R2.64], R11 ;  /* 0x0000000b02007985 */ /* 0x000fe8000c101906 */
[----:B--2---:R-:W0:Y:S02]  /*3d460*/  SHFL.BFLY PT, R7, R4, 0x2, 0x1f ;  /* 0x0c401f0004077f89 */ /* 0x004e2400000e0000 */
[----:B0-----:R-:W-:-:S02]  /*3d470*/  FMNMX.FTZ R10, R4, R7, !PT ;  /* 0x00000007040a7209 */ /* 0x001fc40007810000 */
[----:B------:R-:W0:Y:S04]  /*3d480*/  SHFL.BFLY PT, R7, R0, 0x1, 0x1f ;  /* 0x0c201f0000077f89 */ /* 0x000e2800000e0000 */
[----:B------:R-:W1:Y:S01]  /*3d490*/  SHFL.BFLY PT, R15, R10, 0x1, 0x1f ;  /* 0x0c201f000a0f7f89 */ /* 0x000e6200000e0000 */
[----:B0-----:R-:W-:Y:S02]  /*3d4a0*/  FMNMX.FTZ R13, R0, R7, !PT ;  /* 0x00000007000d7209 */ /* 0x001fe40007810000 */
[----:B-1----:R-:W-:-:S03]  /*3d4b0*/  FMNMX.FTZ R15, R10, R15, !PT ;  /* 0x0000000f0a0f7209 */ /* 0x002fc60007810000 */
[----:B------:R-:W-:Y:S04]  /*3d4c0*/  ST.E desc[UR6][R2.64], R13 ;  /* 0x0000000d02007985 */ /* 0x000fe8000c101906 */
[----:B------:R0:W-:Y:S04]  /*3d4d0*/  ST.E desc[UR6][R2.64+0x4], R15 ;  /* 0x0000040f02007985 */ /* 0x0001e8000c101906 */
[----:B------:R-:W2:Y:S04]  /*3d4e0*/  LDL.64 R6, [UR4+0x70] ;  /* 0x00007004ff067983 */ /* 0x000ea80008100a00 */
[----:B--2---:R-:W2:Y:S04]  /*3d4f0*/  LD.E R4, desc[UR6][R6.64+0x20] ;  /* 0x0000200606047980 */ /* 0x004ea8000c101900 */
[----:B------:R-:W2:Y:S04]  /*3d500*/  LD.E R17, desc[UR6][R6.64] ;  /* 0x0000000606117980 */ /* 0x000ea8000c101900 */
[----:B------:R-:W3:Y:S01]  /*3d510*/  LD.E R21, desc[UR6][R6.64+0x4] ;  /* 0x0000040606157980 */ /* 0x000ee2000c101900 */
[C---:B--2---:R-:W-:Y:S01]  /*3d520*/  FMUL.FTZ R0, R17.reuse, R4 ;  /* 0x0000000411007220 */ /* 0x044fe20000410000 */
[----:B------:R-:W-:-:S04]  /*3d530*/  FSETP.NEU.FTZ.AND P0, PT, R17, -INF , PT ;  /* 0xff8000001100780b */ /* 0x000fc80003f1d000 */
[----:B------:R-:W-:Y:S01]  /*3d540*/  FSEL R17, R0, RZ, P0 ;  /* 0x000000ff00117208 */ /* 0x000fe20000000000 */
[----:B---3--:R-:W-:Y:S01]  /*3d550*/  FMUL.FTZ R0, R4, R21 ;  /* 0x0000001504007220 */ /* 0x008fe20000410000 */
[----:B------:R-:W-:-:S04]  /*3d560*/  FSETP.NEU.FTZ.AND P0, PT, R21, -INF , PT ;  /* 0xff8000001500780b */ /* 0x000fc80003f1d000 */
[----:B0-----:R-:W-:Y:S01]  /*3d570*/  FSEL R3, R0, RZ, P0 ;  /* 0x000000ff00037208 */ /* 0x001fe20000000000 */
[-CC-:B------:R-:W-:Y:S01]  /*3d580*/  FFMA.FTZ R168, R24, R4.reuse, -R17.reuse ;  /* 0x0000000418a87223 */ /* 0x180fe20000010811 */
[----:B------:R-:W-:-:S03]  /*3d590*/  FFMA.FTZ R28, R25, R4, -R17 ;  /* 0x00000004191c7223 */ /* 0x000fc60000010811 */
[-CC-:B------:R-:W-:Y:S01]  /*3d5a0*/  FFMA.FTZ R25, R8, R4.reuse, -R3.reuse ;  /* 0x0000000408197223 */ /* 0x180fe20000010803 */
[-C--:B------:R-:W-:Y:S01]  /*3d5b0*/  FFMA.FTZ R169, R27, R4.reuse, -R3 ;  /* 0x000000041ba97223 */ /* 0x080fe20000010803 */
[-C--:B------:R-:W-:Y:S01]  /*3d5c0*/  FFMA.FTZ R26, R9, R4.reuse, -R17 ;  /* 0x00000004091a7223 */ /* 0x080fe20000010811 */
[-C--:B------:R-:W-:Y:S01]  /*3d5d0*/  FFMA.FTZ R24, R30, R4.reuse, -R3 ;  /* 0x000000041e187223 */ /* 0x080fe20000010803 */
[----:B------:R-:W-:Y:S01]  /*3d5e0*/  MUFU.EX2 R168, R168 ;  /* 0x000000a800a87308 */ /* 0x000fe20000000800 */
[-C--:B------:R-:W-:Y:S01]  /*3d5f0*/  FFMA.FTZ R170, R29, R4.reuse, -R17 ;  /* 0x000000041daa7223 */ /* 0x080fe20000010811 */
[----:B------:R-:W-:-:S06]  /*3d600*/  FFMA.FTZ R171, R31, R4, -R3 ;  /* 0x000000041fab7223 */ /* 0x000fcc0000010803 */
[----:B------:R-:W0:Y:S01]  /*3d610*/  MUFU.EX2 R28, R28 ;  /* 0x0000001c001c7308 */ /* 0x000e220000000800 */
[-C--:B------:R-:W-:Y:S01]  /*3d620*/  FFMA.FTZ R12, R5, R4.reuse, -R17 ;  /* 0x00000004050c7223 */ /* 0x080fe20000010811 */
[----:B------:R-:W-:-:S06]  /*3d630*/  FFMA.FTZ R16, R34, R4, -R3 ;  /* 0x0000000422107223 */ /* 0x000fcc0000010803 */
[----:B------:R-:W-:Y:S08]  /*3d640*/  MUFU.EX2 R25, R25 ;  /* 0x0000001900197308 */ /* 0x000ff00000000800 */
[----:B------:R-:W1:Y:S01]  /*3d650*/  MUFU.EX2 R169, R169 ;  /* 0x000000a900a97308 */ /* 0x000e620000000800 */
[----:B------:R-:W-:-:S07]  /*3d660*/  FFMA.FTZ R11, R33, R4, -R17 ;  /* 0x00000004210b7223 */ /* 0x000fce0000010811 */
[----:B------:R-:W2:Y:S01]  /*3d670*/  MUFU.EX2 R26, R26 ;  /* 0x0000001a001a7308 */ /* 0x000ea20000000800 */
[----:B------:R-:W-:-:S07]  /*3d680*/  FFMA.FTZ R15, R35, R4, -R3 ;  /* 0x00000004230f7223 */ /* 0x000fce0000010803 */
[----:B------:R-:W3:Y:S01]  /*3d690*/  MUFU.EX2 R24, R24 ;  /* 0x0000001800187308 */ /* 0x000ee20000000800 */
[----:B------:R-:W-:-:S07]  /*3d6a0*/  FFMA.FTZ R14, R36, R4, -R17 ;  /* 0x00000004240e7223 */ /* 0x000fce0000010811 */
[----:B------:R-:W4:Y:S01]  /*3d6b0*/  MUFU.EX2 R170, R170 ;  /* 0x000000aa00aa7308 */ /* 0x000f220000000800 */
[----:B------:R-:W-:-:S07]  /*3d6c0*/  FFMA.FTZ R20, R38, R4, -R3 ;  /* 0x0000000426147223 */ /* 0x000fce0000010803 */
[----:B------:R-:W5:Y:S01]  /*3d6d0*/  MUFU.EX2 R171, R171 ;  /* 0x000000ab00ab7308 */ /* 0x000f620000000800 */
[----:B0-----:R-:W-:Y:S01]  /*3d6e0*/  FADD.FTZ R5, R168, R28 ;  /* 0x0000001ca8057221 */ /* 0x001fe20000010000 */
[----:B------:R-:W-:-:S06]  /*3d6f0*/  FFMA.FTZ R13, R37, R4, -R17 ;  /* 0x00000004250d7223 */ /* 0x000fcc0000010811 */
[----:B------:R-:W0:Y:S01]  /*3d700*/  MUFU.EX2 R12, R12 ;  /* 0x0000000c000c7308 */ /* 0x000e220000000800 */
[-CC-:B------:R-:W-:Y:S01]  /*3d710*/  FFMA.FTZ R184, R40, R4.reuse, -R17.reuse ;  /* 0x0000000428b87223 */ /* 0x180fe20000010811 */
[-CC-:B------:R-:W-:Y:S01]  /*3d720*/  FFMA.FTZ R183, R41, R4.reuse, -R17.reuse ;  /* 0x0000000429b77223 */ /* 0x180fe20000010811 */
[----:B------:R-:W-:-:S05]  /*3d730*/  FFMA.FTZ R186, R44, R4, -R17 ;  /* 0x000000042cba7223 */ /* 0x000fca0000010811 */
[----:B------:R-:W0:Y:S01]  /*3d740*/  MUFU.EX2 R16, R16 ;  /* 0x0000001000107308 */ /* 0x000e220000000800 */
[-CC-:B------:R-:W-:Y:S01]  /*3d750*/  FFMA.FTZ R185, R45, R4.reuse, -R17.reuse ;  /* 0x000000042db97223 */ /* 0x180fe20000010811 */
[-CC-:B------:R-:W-:Y:S01]  /*3d760*/  FFMA.FTZ R193, R48, R4.reuse, -R17.reuse ;  /* 0x0000000430c17223 */ /* 0x180fe20000010811 */
[-CC-:B------:R-:W-:Y:S01]  /*3d770*/  FFMA.FTZ R190, R49, R4.reuse, -R17.reuse ;  /* 0x0000000431be7223 */ /* 0x180fe20000010811 */
[-CC-:B------:R-:W-:Y:S01]  /*3d780*/  FFMA.FTZ R195, R52, R4.reuse, -R17.reuse ;  /* 0x0000000434c37223 */ /* 0x180fe20000010811 */
[-CC-:B------:R-:W-:Y:S01]  /*3d790*/  FFMA.FTZ R194, R53, R4.reuse, -R17.reuse ;  /* 0x0000000435c27223 */ /* 0x180fe20000010811 */
[-CC-:B------:R-:W-:Y:S02]  /*3d7a0*/  FFMA.FTZ R201, R56, R4.reuse, -R17.reuse ;  /* 0x0000000438c97223 */ /* 0x180fe40000010811 */
[----:B------:R-:W0:Y:S01]  /*3d7b0*/  MUFU.EX2 R11, R11 ;  /* 0x0000000b000b7308 */ /* 0x000e220000000800 */
[-CC-:B------:R-:W-:Y:S01]  /*3d7c0*/  FFMA.FTZ R200, R57, R4.reuse, -R17.reuse ;  /* 0x0000000439c87223 */ /* 0x180fe20000010811 */
        /* <DEDUP_REMOVED lines=8> */
[-C--:B------:R-:W-:Y:S01]  /*3d850*/  FFMA.FTZ R17, R39, R4.reuse, -R3 ;  /* 0x0000000427117223 */ /* 0x080fe20000010803 */
[----:B--2---:R-:W-:Y:S01]  /*3d860*/  FADD.FTZ R5, R26, R5 ;  /* 0x000000051a057221 */ /* 0x004fe20000010000 */
[----:B------:R-:W-:Y:S01]  /*3d870*/  FFMA.FTZ R0, R42, R4, -R3 ;  /* 0x000000042a007223 */ /* 0x000fe20000010803 */
[----:B---3--:R-:W-:-:S03]  /*3d880*/  FADD.FTZ R2, R24, R9 ;  /* 0x0000000918027221 */ /* 0x008fc60000010000 */
[----:B------:R-:W1:Y:S01]  /*3d890*/  MUFU.EX2 R14, R14 ;  /* 0x0000000e000e7308 */ /* 0x000e620000000800 */
[----:B----4-:R-:W-:Y:S01]  /*3d8a0*/  FADD.FTZ R5, R170, R5 ;  /* 0x00000005aa057221 */ /* 0x010fe20000010000 */
[----:B-----5:R-:W-:-:S06]  /*3d8b0*/  FADD.FTZ R9, R171, R2 ;  /* 0x00000002ab097221 */ /* 0x020fcc0000010000 */
[----:B------:R-:W2:Y:S01]  /*3d8c0*/  MUFU.EX2 R20, R20 ;  /* 0x0000001400147308 */ /* 0x000ea20000000800 */
[----:B------:R-:W-:Y:S01]  /*3d8d0*/  FFMA.FTZ R187, R43, R4, -R3 ;  /* 0x000000042bbb7223 */ /* 0x000fe20000010803 */
[----:B0-----:R-:W-:-:S06]  /*3d8e0*/  FADD.FTZ R2, R12, R5 ;  /* 0x000000050c027221 */ /* 0x001fcc0000010000 */
[----:B------:R-:W0:Y:S01]  /*3d8f0*/  MUFU.EX2 R13, R13 ;  /* 0x0000000d000d7308 */ /* 0x000e220000000800 */
[----:B------:R-:W-:Y:S01]  /*3d900*/  FADD.FTZ R8, R16, R9 ;  /* 0x0000000910087221 */ /* 0x000fe20000010000 */
[----:B------:R-:W-:-:S06]  /*3d910*/  FFMA.FTZ R189, R46, R4, -R3 ;  /* 0x000000042ebd7223 */ /* 0x000fcc0000010803 */
[----:B------:R-:W3:Y:S01]  /*3d920*/  MUFU.EX2 R17, R17 ;  /* 0x0000001100117308 */ /* 0x000ee20000000800 */
[----:B------:R-:W-:Y:S01]  /*3d930*/  FADD.FTZ R5, R11, R2 ;  /* 0x000000020b057221 */ /* 0x000fe20000010000 */
[----:B------:R-:W-:-:S06]  /*3d940*/  FADD.FTZ R9, R15, R8 ;  /* 0x000000080f097221 */ /* 0x000fcc0000010000 */
[----:B------:R-:W4:Y:S01]  /*3d950*/  MUFU.EX2 R184, R184 ;  /* 0x000000b800b87308 */ /* 0x000f220000000800 */
[----:B------:R-:W-:-:S07]  /*3d960*/  FFMA.FTZ R188, R47, R4, -R3 ;  /* 0x000000042fbc7223 */ /* 0x000fce0000010803 */
[----:B------:R-:W5:Y:S01]  /*3d970*/  MUFU.EX2 R0, R0 ;  /* 0x0000000000007308 */ /* 0x000f620000000800 */
[----:B-1----:R-:W-:Y:S01]  /*3d980*/  FADD.FTZ R2, R14, R5 ;  /* 0x000000050e027221 */ /* 0x002fe20000010000 */
[----:B--2---:R-:W-:-:S06]  /*3d990*/  FADD.FTZ R10, R20, R9 ;  /* 0x00000009140a7221 */ /* 0x004fcc0000010000 */
[----:B------:R-:W1:Y:S01]  /*3d9a0*/  MUFU.EX2 R183, R183 ;  /* 0x000000b700b77308 */ /* 0x000e620000000800 */
[----:B------:R-:W-:-:S07]  /*3d9b0*/  FFMA.FTZ R197, R50, R4, -R3 ;  /* 0x0000000432c57223 */ /* 0x000fce0000010803 */
[----:B------:R-:W2:Y:S01]  /*3d9c0*/  MUFU.EX2 R187, R187 ;  /* 0x000000bb00bb7308 */ /* 0x000ea20000000800 */
[----:B0-----:R-:W-:Y:S01]  /*3d9d0*/  FADD.FTZ R5, R13, R2 ;  /* 0x000000020d057221 */ /* 0x001fe20000010000 */
[----:B---3--:R-:W-:-:S06]  /*3d9e0*/  FADD.FTZ R9, R17, R10 ;  /* 0x0000000a11097221 */ /* 0x008fcc0000010000 */
[----:B------:R-:W0:Y:S01]  /*3d9f0*/  MUFU.EX2 R186, R186 ;  /* 0x000000ba00ba7308 */ /* 0x000e220000000800 */
[----:B------:R-:W-:-:S07]  /*3da00*/  FFMA.FTZ R196, R51, R4, -R3 ;  /* 0x0000000433c47223 */ /* 0x000fce0000010803 */
[----:B------:R-:W3:Y:S01]  /*3da10*/  MUFU.EX2 R189, R189 ;  /* 0x000000bd00bd7308 */ /* 0x000ee20000000800 */
[----:B----4-:R-:W-:Y:S01]  /*3da20*/  FADD.FTZ R2, R184, R5 ;  /* 0x00000005b8027221 */ /* 0x010fe20000010000 */
[----:B-----5:R-:W-:-:S06]  /*3da30*/  FADD.FTZ R30, R0, R9 ;  /* 0x00000009001e7221 */ /* 0x020fcc0000010000 */
        /* <DEDUP_REMOVED lines=50> */
[----:B------:R-:W1:Y:S08]  /*3dd60*/  MUFU.EX2 R205, R205 ;  /* 0x000000cd00cd7308 */ /* 0x000e700000000800 */
[----:B------:R-:W2:Y:S01]  /*3dd70*/  MUFU.EX2 R21, R21 ;  /* 0x0000001500157308 */ /* 0x000ea20000000800 */
[----:B0-----:R-:W-:Y:S01]  /*3dd80*/  FADD.FTZ R3, R202, R3 ;  /* 0x00000003ca037221 */ /* 0x001fe20000010000 */
[----:B---3--:R-:W-:-:S06]  /*3dd90*/  FADD.FTZ R5, R9, R2 ;  /* 0x0000000209057221 */ /* 0x008fcc0000010000 */
[----:B------:R-:W0:Y:S08]  /*3dda0*/  MUFU.EX2 R208, R208 ;  /* 0x000000d000d07308 */ /* 0x000e300000000800 */
[----:B------:R-:W3:Y:S01]  /*3ddb0*/  MUFU.EX2 R182, R182 ;  /* 0x000000b600b67308 */ /* 0x000ee20000000800 */
[----:B----4-:R-:W-:Y:S01]  /*3ddc0*/  FADD.FTZ R2, R206, R3 ;  /* 0x00000003ce027221 */ /* 0x010fe20000010000 */
[----:B-----5:R-:W-:-:S06]  /*3ddd0*/  FADD.FTZ R4, R180, R5 ;  /* 0x00000005b4047221 */ /* 0x020fcc0000010000 */
[----:B------:R-:W4:Y:S08]  /*3dde0*/  MUFU.EX2 R207, R207 ;  /* 0x000000cf00cf7308 */ /* 0x000f300000000800 */
[----:B------:R-:W5:Y:S01]  /*3ddf0*/  MUFU.EX2 R181, R181 ;  /* 0x000000b500b57308 */ /* 0x000f620000000800 */
[----:B-1----:R-:W-:Y:S01]  /*3de00*/  FADD.FTZ R3, R205, R2 ;  /* 0x00000002cd037221 */ /* 0x002fe20000010000 */
[----:B--2---:R-:W-:-:S03]  /*3de10*/  FADD.FTZ R5, R21, R4 ;  /* 0x0000000415057221 */ /* 0x004fc60000010000 */
[----:B0-----:R-:W-:Y:S01]  /*3de20*/  FADD.FTZ R2, R208, R3 ;  /* 0x00000003d0027221 */ /* 0x001fe20000010000 */
[----:B---3--:R-:W-:-:S03]  /*3de30*/  FADD.FTZ R4, R182, R5 ;  /* 0x00000005b6047221 */ /* 0x008fc60000010000 */
[----:B----4-:R-:W-:Y:S01]  /*3de40*/  FADD.FTZ R31, R207, R2 ;  /* 0x00000002cf1f7221 */ /* 0x010fe20000010000 */
[----:B-----5:R-:W-:-:S04]  /*3de50*/  FADD.FTZ R33, R181, R4 ;  /* 0x00000004b5217221 */ /* 0x020fc80000010000 */
[----:B------:R-:W-:Y:S04]  /*3de60*/  ST.E desc[UR6][R6.64+0x10], R31 ;  /* 0x0000101f06007985 */ /* 0x000fe8000c101906 */
[----:B------:R0:W-:Y:S04]  /*3de70*/  ST.E desc[UR6][R6.64+0x14], R33 ;  /* 0x0000142106007985 */ /* 0x0001e8000c101906 */
[----:B------:R-:W2:Y:S04]  /*3de80*/  LDL.64 R36, [UR4] ;  /* 0x00000004ff247983 */ /* 0x000ea80008100a00 */
[----:B------:R-:W3:Y:S01]  /*3de90*/  LDL.64 R38, [UR4+0x98] ;  /* 0x00009804ff267983 */ /* 0x000ee20008100a00 */
[----:B------:R-:W-:-:S03]  /*3dea0*/  LEA.HI R34, R235, 0x8, RZ, 0x19 ;  /* 0x00000008eb227811 */ /* 0x000fc600078fc8ff */
[----:B------:R-:W4:Y:S02]  /*3deb0*/  LDL.64 R2, [UR4+0x80] ;  /* 0x00008004ff027983 */ /* 0x000f240008100a00 */
[----:B------:R1:W-:Y:S06]  /*3dec0*/  BAR.SYNC.DEFER_BLOCKING R34, 0x100 ;  /* 0x000400220000751d */ /* 0x0003ec0000010000 */
[----:B0-----:R-:W5:Y:S04]  /*3ded0*/  LDL.64 R6, [UR4+0x88] ;  /* 0x00008804ff067983 */ /* 0x001f680008100a00 */
[----:B--2---:R-:W2:Y:S04]  /*3dee0*/  LD.E R37, desc[UR6][R36.64] ;  /* 0x0000000624257980 */ /* 0x004ea8000c101900 */
[----:B---3--:R-:W2:Y:S04]  /*3def0*/  LD.E.64 R4, desc[UR6][R38.64] ;  /* 0x0000000626047980 */ /* 0x008ea8000c101b00 */
[----:B----4-:R-:W3:Y:S04]  /*3df00*/  LD.E R27, desc[UR6][R2.64] ;  /* 0x00000006021b7980 */ /* 0x010ee8000c101900 */
[----:B------:R-:W4:Y:S04]  /*3df10*/  LD.E R29, desc[UR6][R2.64+0x4] ;  /* 0x00000406021d7980 */ /* 0x000f28000c101900 */
        /* <DEDUP_REMOVED lines=72> */
[----:B--2---:R-:W-:-:S03]  /*3e3a0*/  IMAD R4, R37, 0xc00, R4 ;  /* 0x00000c0025047824 */ /* 0x004fc600078e0204 */
        /* <DEDUP_REMOVED lines=58> */
[----:B------:R-:W-:Y:S02]  /*3e750*/  F2FP.BF16.F32.PACK_AB R169, R169, R25 ;  /* 0x00000019a9a9723e */ /* 0x000fe400000010ff */
[----:B------:R-:W-:Y:S01]  /*3e760*/  F2FP.BF16.F32.PACK_AB R171, R171, R24 ;  /* 0x00000018abab723e */ /* 0x000fe200000010ff */
        /* <DEDUP_REMOVED lines=128> */
[----:B------:R-:W-:Y:S01]  /*3ef70*/  ST.E desc[UR6][R6.64], RZ ;  /* 0x000000ff06007985 */ /* 0x000fe2000c101906 */
[----:B0-----:R-:W-:-:S06]  /*3ef80*/  WARPGROUP.ARRIVE ;  /* 0x00000000000079c5 */ /* 0x001fcc0000000000 */
[----:B------:R-:W-:Y:S03]  /*3ef90*/  HGMMA.64x256x16.F32.BF16 R24, R168, gdesc[UR8].tnspB, RZ, !UPT, gsb0 ;  /* 0x43e00008a8187df0 */ /* 0x000fe6000c0018ff */
[----:B------:R-:W-:Y:S02]  /*3efa0*/  WARPGROUP.DEPBAR.LE gsb0, 0x0 ;  /* 0x00008000000079c5 */ /* 0x000fe40000010000 */
        /* <DEDUP_REMOVED lines=128> */
[----:B------:R-:W-:Y:S04]  /*3f7b0*/  ST.E desc[UR6][R6.64], R209 ;  /* 0x000000d106007985 */ /* 0x000fe8000c101906 */
[----:B0-----:R-:W5:Y:S04]  /*3f7c0*/  LD.E R24, desc[UR6][R2.64] ;  /* 0x0000000602187980 */ /* 0x001f68000c101900 */
[----:B-1----:R-:W5:Y:S04]  /*3f7d0*/  LD.E R25, desc[UR6][R2.64+0x4] ;  /* 0x0000040602197980 */ /* 0x002f68000c101900 */
[----:B--2---:R-:W2:Y:S04]  /*3f7e0*/  LD.E R26, desc[UR6][R2.64+0x8] ;  /* 0x00000806021a7980 */ /* 0x004ea8000c101900 */
[----:B---3--:R-:W2:Y:S04]  /*3f7f0*/  LD.E R27, desc[UR6][R2.64+0xc] ;  /* 0x00000c06021b7980 */ /* 0x008ea8000c101900 */
[----:B----4-:R-:W2:Y:S04]  /*3f800*/  LD.E R28, desc[UR6][R2.64+0x10] ;  /* 0x00001006021c7980 */ /* 0x010ea8000c101900 */
        /* <DEDUP_REMOVED lines=130> */
[----:B------:R-:W-:-:S04]  /*40030*/  F2FP.BF16.F32.PACK_AB R171, R17, R20 ;  /* 0x0000001411ab723e */ /* 0x000fc800000010ff */
[----:B--2---:R-:W-:-:S06]  /*40040*/  WARPGROUP.ARRIVE ;  /* 0x00000000000079c5 */ /* 0x004fcc0000000000 */
[----:B------:R-:W-:Y:S03]  /*40050*/  HGMMA.64x256x16.F32.BF16 R24, R168, gdesc[UR8].tnspB, R24, gsb0 ;  /* 0x43e00008a8187df0 */ /* 0x000fe60008001818 */
        /* <DEDUP_REMOVED lines=1457> */
[----:B------:R-:W-:-:S13]  /*45b70*/  LOP3.LUT P6, RZ, R235, 0x7f, RZ, 0xc0, !PT ;  /* 0x0000007febff7812 */ /* 0x000fda00078cc0ff */
[----:B0-----:R-:W-:Y:S05]  /*45b80*/  @P6 BRA `(.L_x_13212) ;  /* 0x0000000000206947 */ /* 0x001fea0003800000 */
[----:B------:R-:W2:Y:S04]  /*45b90*/  LDL.64 R2, [UR4+0x40] ;  /* 0x00004004ff027983 */ /* 0x000ea80008100a00 */
[----:B------:R-:W3:Y:S04]  /*45ba0*/  LDL.64 R4, [UR4] ;  /* 0x00000004ff047983 */ /* 0x000ee80008100a00 */
[----:B--2---:R-:W2:Y:S04]  /*45bb0*/  LD.E.64 R2, desc[UR6][R2.64+0x30] ;  /* 0x0000300602027980 */ /* 0x004ea8000c101b00 */
[----:B---3--:R-:W3:Y:S01]  /*45bc0*/  LD.E R4, desc[UR6][R4.64] ;  /* 0x0000000604047980 */ /* 0x008ee2000c101900 */
[----:B--2---:R-:W-:-:S05]  /*45bd0*/  MOV R7, R2 ;  /* 0x0000000200077202 */ /* 0x004fca0000000f00 */
[----:B---3--:R-:W-:-:S05]  /*45be0*/  IMAD R0, R4, 0x8, R7 ;  /* 0x0000000804007824 */ /* 0x008fca00078e0207 */
[----:B------:R-:W-:-:S04]  /*45bf0*/  PRMT R0, RZ, 0x654, R0 ;  /* 0x00000654ff007816 */ /* 0x000fc80000000000 */
[----:B------:R0:W-:Y:S03]  /*45c00*/  SYNCS.ARRIVE.TRANS64.RED.A1T0 RZ, [R0+URZ], RZ ;  /* 0x000000ff00ff79a7 */ /* 0x0001e6000810043f */
.L_x_13212:
[----:B------:R-:W-:-:S04]  /*45c10*/  IMAD.MOV.U32 R237, RZ, RZ, 0x0 ;  /* 0x00000000ffed7424 */ /* 0x000fc800078e00ff */
[----:B0-----:R-:W-:Y:S05]  /*45c20*/  RET.REL.NODEC R236 `(_ZN7cutlass13device_kernelIN5flash11enable_sm90INS1_16FlashAttnFwdSm90INS1_25CollectiveMainloopFwdSm90ILi2EN4cute5tupleIJNS5_1CILi1EEES8_S8_EEENS6_IJNS7_ILi128EEENS7_ILi96EEENS7_ILi64EEEEEELi256ENS_10bfloat16_tEfNS_4arch4Sm90ELb0ELb1ELb0ELb1ELb0ELb1ELb1ELb1ELb0ELb1ELb0ELb0EEENS1_21CollectiveEpilogueFwdINS6_IJSA_NS7_ILi256EEESB_EEES9_SE_SG_Li256ELb1ELb1ELb0ELb0EEENS1_36VarlenDynamicPersistentTileSchedulerILi128ELi96ELi256ELi128ELb0ELb1ELb1ELb1ELb0ELb1EEEEEEEEEvNT_6ParamsE) ;  /* 0xfffffba0ecf47950 */ /* 0x001fea0003c3ffff */
.L_x_13188:
[----:B0-----:R0:W1:Y:S02]  /*45c30*/  SYNCS.PHASECHK.TRANS64.TRYWAIT P0, [R8+URZ], R9 ;  /* 0x00000009080075a7 */ /* 0x001064000800017f */
[----:B-1----:R-:W-:Y:S05]  /*45c40*/  @!P0 NANOSLEEP.SYNCS 0x989680 ;  /* 0x009896800000895d */ /* 0x002fea0003900000 */
[----:B------:R-:W1:Y:S02]  /*45c50*/  @!P0 SYNCS.PHASECHK.TRANS64 P0, [R8+URZ], R9 ;  /* 0x00000009080085a7 */ /* 0x000e64000800007f */
[----:B-1----:R-:W-:Y:S05]  /*45c60*/  @!P0 BRA `(.L_x_13188) ;  /* 0xfffffffc00f08947 */ /* 0x002fea000383ffff */
[----:B------:R-:W-:Y:S05]  /*45c70*/  BRA `(.L_x_13187) ;  /* 0xffffff4c00247947 */ /* 0x000fea000383ffff */
.L_x_13190:
[----:B0-----:R0:W1:Y:S02]  /*45c80*/  SYNCS.PHASECHK.TRANS64.TRYWAIT P0, [R4+URZ+0x32410], R9 ;  /* 0x03241009040075a7 */ /* 0x001064000800017f */
[----:B-1----:R-:W-:Y:S05]  /*45c90*/  @!P0 NANOSLEEP.SYNCS 0x989680 ;  /* 0x009896800000895d */ /* 0x002fea0003900000 */
[----:B------:R-:W1:Y:S02]  /*45ca0*/  @!P0 SYNCS.PHASECHK.TRANS64 P0, [R4+URZ+0x32410], R9 ;  /* 0x03241009040085a7 */ /* 0x000e64000800007f */
[----:B-1----:R-:W-:Y:S05]  /*45cb0*/  @!P0 BRA `(.L_x_13190) ;  /* 0xfffffffc00f08947 */ /* 0x002fea000383ffff */
[----:B------:R-:W-:Y:S05]  /*45cc0*/  BRA `(.L_x_13213) ;  /* 0xffffff5000187947 */ /* 0x000fea000383ffff */
.L_x_13197:
[----:B0-----:R0:W1:Y:S02]  /*45cd0*/  SYNCS.PHASECHK.TRANS64.TRYWAIT P0, [R8+URZ], R9 ;  /* 0x00000009080075a7 */ /* 0x001064000800017f */
[----:B-1----:R-:W-:Y:S05]  /*45ce0*/  @!P0 NANOSLEEP.SYNCS 0x989680 ;  /* 0x009896800000895d */ /* 0x002fea0003900000 */
[----:B------:R-:W1:Y:S02]  /*45cf0*/  @!P0 SYNCS.PHASECHK.TRANS64 P0, [R8+URZ], R9 ;  /* 0x00000009080085a7 */ /* 0x000e64000800007f */
[----:B-1----:R-:W-:Y:S05]  /*45d00*/  @!P0 BRA `(.L_x_13197) ;  /* 0xfffffffc00f08947 */ /* 0x002fea000383ffff */
[----:B------:R-:W-:Y:S05]  /*45d10*/  BRA `(.L_x_13196) ;  /* 0xffffff50008c7947 */ /* 0x000fea000383ffff */
.L_x_13214:
        /* <DEDUP_REMOVED lines=14> */
.L_x_15147:


//--------------------- .text._ZN7cutlass13device_kernelIN5flash11enable_sm90INS1_16FlashAttnFwdSm90INS1_25CollectiveMainloopFwdSm90ILi2EN4cute5tupleIJNS5_1CILi1EEES8_S8_EEENS6_IJNS7_ILi128EEENS7_ILi96EEENS7_ILi64EEEEEELi256ENS_10bfloat16_tEfNS_4arch4Sm90ELb1ELb0ELb0ELb0ELb0ELb0ELb0ELb1ELb0ELb1ELb0ELb0EEENS1_21CollectiveEpilogueFwdINS6_IJSA_NS7_ILi256EEESB_EEES9_SE_SG_Li256ELb0ELb1ELb0ELb0EEENS1_30DynamicPersistentTileSchedulerILi256ELi128ELb0ELb1ELb1EEEEEEEEEvNT_6ParamsE --------------------------
	.section	.text._ZN7cutlass13device_kernelIN5flash11enable_sm90INS1_16FlashAttnFwdSm90INS1_25CollectiveMainloopFwdSm90ILi2EN4cute5tupleIJNS5_1CILi1EEES8_S8_EEENS6_IJNS7_ILi128EEENS7_ILi96EEENS7_ILi64EEEEEELi256ENS_10bfloat16_tEfNS_4arch4Sm90ELb1ELb0ELb0ELb0ELb0ELb0ELb0ELb1ELb0ELb1ELb0ELb0EEENS1_21CollectiveEpilogueFwdINS6_IJSA_NS7_ILi256EEESB_EEES9_SE_SG_Li256ELb0ELb1ELb0ELb0EEENS1_30DynamicPersistentTileSchedulerILi256ELi128ELb0ELb1ELb1EEEEEEEEEvNT_6ParamsE,"ax",@progbits
	.align	128
.text._ZN7cutlass13device_kernelIN5flash11enable_sm90INS1_16FlashAttnFwdSm90INS1_25CollectiveMainloopFwdSm90ILi2EN4cute5tupleIJNS5_1CILi1EEES8_S8_EEENS6_IJNS7_ILi128EEENS7_ILi96EEENS7_ILi64EEEEEELi256ENS_10bfloat16_tEfNS_4arch4Sm90ELb1ELb0ELb0ELb0ELb0ELb0ELb0ELb1ELb0ELb1ELb0ELb0EEENS1_21CollectiveEpilogueFwdINS6_IJSA_NS7_ILi256EEESB_EEES9_SE_SG_Li256ELb0ELb1ELb0ELb0EEENS1_30DynamicPersistentTileSchedulerILi256ELi128ELb0ELb1ELb1EEEEEEEEEvNT_6ParamsE:
        .type           _ZN7cutlass13device_kernelIN5flash11enable_sm90INS1_16FlashAttnFwdSm90INS1_25CollectiveMainloopFwdSm90ILi2EN4cute5tupleIJNS5_1CILi1EEES8_S8_EEENS6_IJNS7_ILi128EEENS7_ILi96EEENS7_ILi64EEEEEELi256ENS_10bfloat16_tEfNS_4arch4Sm90ELb1ELb0ELb0ELb0ELb0ELb0ELb0ELb1ELb0ELb1ELb0ELb0EEENS1_21CollectiveEpilogueFwdINS6_IJSA_NS7_ILi256EEESB_EEES9_SE_SG_Li256ELb0ELb1ELb0ELb0EEENS1_30DynamicPersistentTileSchedulerILi256ELi128ELb0ELb1ELb1EEEEEEEEEvNT_6ParamsE,@function
        .size           _ZN7cutlass13device_kernelIN5flash11enable_sm90INS1_16FlashAttnFwdSm90INS1_25CollectiveMainloopFwdSm90ILi2EN4cute5tupleIJNS5_1CILi1EEES8_S8_EEENS6_IJNS7_ILi128EEENS7_ILi96EEENS7_ILi64EEEEEELi256ENS_10bfloat16_tEfNS_4arch4Sm90ELb1ELb0ELb0ELb0ELb0ELb0ELb0ELb1ELb0ELb1ELb0ELb0EEENS1_21CollectiveEpilogueFwdINS6_IJSA_NS7_ILi256EEESB_EEES9_SE_SG_Li256ELb0ELb1ELb0ELb0EEENS1_30DynamicPersistentTileSchedulerILi256ELi128ELb0ELb1ELb1EEEEEEEEEvNT_6ParamsE,(.L_x_15149 - _ZN7cutlass13device_kernelIN5flash11enable_sm90INS1_16FlashAttnFwdSm90INS1_25CollectiveMainloopFwdSm90ILi2EN4cute5tupleIJNS5_1CILi1EEES8_S8_EEENS6_IJNS7_ILi128EEENS7_ILi96EEENS7_ILi64EEEEEELi256ENS_10bfloat16_tEfNS_4arch4Sm90ELb1ELb0ELb0ELb0ELb0ELb0ELb0ELb1ELb0ELb1ELb0ELb0EEENS1_21CollectiveEpilogueFwdINS6_IJSA_NS7_ILi256EEESB_EEES9_SE_SG_Li256ELb0ELb1ELb0ELb0EEENS1_30DynamicPersistentTileSchedulerILi256ELi128ELb0ELb1ELb1EEEEEEEEEvNT_6ParamsE)
        .other          _ZN7cutlass13device_kernelIN5flash11enable_sm90INS1_16FlashAttnFwdSm90INS1_25CollectiveMainloopFwdSm90ILi2EN4cute5tupleIJNS5_1CILi1EEES8_S8_EEENS6_IJNS7_ILi128EEENS7_ILi96EEENS7_ILi64EEEEEELi256ENS_10bfloat16_tEfNS_4arch4Sm90ELb1ELb0ELb0ELb0ELb0ELb0ELb0ELb1ELb0ELb1ELb0ELb0EEENS1_21CollectiveEpilogueFwdINS6_IJSA_NS7_ILi256EEESB_EEES9_SE_SG_Li256ELb0ELb1ELb0ELb0EEENS1_30DynamicPersistentTileSchedulerILi256ELi128ELb0ELb1ELb1EEEEEEEEEvNT_6ParamsE,@"STO_CUDA_ENTRY STV_DEFAULT"
_ZN7cutlass13device_kernelIN5flash11enable_sm90INS1_16FlashAttnFwdSm90INS1_25CollectiveMainloopFwdSm90ILi2EN4cute5tupleIJNS5_1CILi1EEES8_S8_EEENS6_IJNS7_ILi128EEENS7_ILi96EEENS7_ILi64EEEEEELi256ENS_10bfloat16_tEfNS_4arch4Sm90ELb1ELb0ELb0ELb0ELb0ELb0ELb0ELb1ELb0ELb1ELb0ELb0EEENS1_21CollectiveEpilogueFwdINS6_IJSA_NS7_ILi256EEESB_EEES9_SE_SG_Li256ELb0ELb1ELb0ELb0EEENS1_30DynamicPersistentTileSchedulerILi256ELi128ELb0ELb1ELb1EEEEEEEEEvNT_6ParamsE:
        /* <DEDUP_REMOVED lines=18> */
.L_x_13216:
[----:B------:R-:W-:Y:S05]  /*0120*/  BSYNC B0 ;  /* 0x0000000000007941 */ /* 0x000fea0003800000 */
.L_x_13215:
        /* <DEDUP_REMOVED lines=41> */
.L_x_13217:
        /* <DEDUP_REMOVED lines=22> */
.L_x_13218:
        /* <DEDUP_REMOVED lines=18> */
.L_x_13219:
        /* <DEDUP_REMOVED lines=22> */
.L_x_13220:
        /* <DEDUP_REMOVED lines=22> */
.L_x_13221:
[----:B------:R-:W-:Y:S01]  /*0900*/  PLOP3.LUT P0, PT, PT, PT, UP0, 0x80, 0x0 ;  /* 0x000000000000781c */ /* 0x000fe20003f0f008 */
[----:B------:R-:W-:Y:S01]  /*0910*/  UMOV UR40, 0x1 ;  /* 0x0000000100287882 */ /* 0x000fe20000000000 */
[----:B------:R-:W-:Y:S01]  /*0920*/  NOP ;  /* 0x0000000000007918 */ /* 0x000fe20000000000 */
[----:B------:R-:W-:Y:S01]  /*0930*/  USEL UR40, UR40, 0x2, !UP0 ;  /* 0x0000000228287887 */ /* 0x000fe2000c000000 */
[----:B------:R-:W-:Y:S01]  /*0940*/  ULDC.64 UR46, c[0x0][0x208] ;  /* 0x00008200002e7ab9 */ /* 0x000fe20000000a00 */
[----:B012-4-:R-:W-:Y:S08]  /*0950*/  BAR.SYNC.DEFER_BLOCKING 0x0 ;  /* 0x0000000000007b1d */ /* 0x017ff00000010000 */
[----:B------:R-:W-:Y:S05]  /*0960*/  @!P0 BRA `(.L_x_13222) ;  /* 0x000000a000bc8947 */ /* 0x000fea0003800000 */
.L_x_13223:
        /* <DEDUP_REMOVED lines=39> */
[----:B------:R-:W-:Y:S02]  /*0be0*/  LEA.HI R3, R3, R212, RZ, 0x3 ;  /* 0x000000d403037211 */ /* 0x000fe400078f18ff */
[----:B------:R-:W-:Y:S01]  /*0bf0*/  LEA.HI R11, R11, R8, RZ, 0x3 ;  /* 0x000000080b0b7211 */ /* 0x000fe200078f18ff */
[----:B------:R-:W-:Y:S01]  /*0c00*/  IMAD.IADD R7, R212, 0x1, -R7 ;  /* 0x00000001d4077824 */ /* 0x000fe200078e0a07 */
[----:B------:R-:W-:Y:S02]  /*0c10*/  SHF.R.S32.HI R205, RZ, 0x7, R0 ;  /* 0x00000007ffcd7819 */ /* 0x000fe40000011400 */
[----:B------:R-:W-:-:S02]  /*0c20*/  LOP3.LUT R4, R4, 0xfffffc00, RZ, 0xc0, !PT ;  /* 0xfffffc0004047812 */ /* 0x000fc400078ec0ff */
[----:B------:R-:W-:Y:S02]  /*0c30*/  LOP3.LUT R23, R3, 0xfffffff8, RZ, 0xc0, !PT ;  /* 0xfffffff803177812 */ /* 0x000fe400078ec0ff */
[----:B------:R-:W-:Y:S01]  /*0c40*/  LOP3.LUT R11, R11, 0xfffffff8, RZ, 0xc0, !PT ;  /* 0xfffffff80b0b7812 */ /* 0x000fe200078ec0ff */
[----:B------:R-:W-:Y:S01]  /*0c50*/  IMAD R5, R5, 0x40, R4 ;  /* 0x0000004005057824 */ /* 0x000fe200078e0204 */
        /* <DEDUP_REMOVED lines=25> */
.L_x_13274:
        /* <DEDUP_REMOVED lines=21> */
.L_x_13224:
[----:B------:R-:W-:Y:S01]  /*0f40*/  ULDC UR8, c[0x0][0xc54] ;  /* 0x0003150000087ab9 */ /* 0x000fe20000000800 */
[----:B------:R-:W-:Y:S01]  /*0f50*/  UMOV UR4, UR9 ;  /* 0x0000000900047c82 */ /* 0x000fe20008000000 */
[----:B------:R-:W-:-:S11]  /*0f60*/  UISETP.NE.AND UP0, UPT, UR8, 0x1, UPT ;  /* 0x000000010800788c */ /* 0x000fd6000bf05270 */
[----:B------:R-:W-:Y:S02]  /*0f70*/  @UP0 ULDC.64 UR10, c[0x0][0xc58] ;  /* 0x00031600000a0ab9 */ /* 0x000fe40000000a00 */
[----:B------:R-:W-:-:S04]  /*0f80*/  UIMAD.WIDE.U32 UR6, UR9, UR10, URZ ;  /* 0x0000000a090672a5 */ /* 0x000fc8000f8e003f */
[----:B------:R-:W-:-:S04]  /*0f90*/  @UP0 USHF.R.U32.HI UR4, URZ, UR11, UR7 ;  /* 0x0000000b3f040299 */ /* 0x000fc80008011607 */
[----:B------:R-:W-:-:S12]  /*0fa0*/  UIMAD UR6, UR4, UR8, URZ ;  /* 0x00000008040672a4 */ /* 0x000fd8000f8e023f */
.L_x_13225:
[----:B------:R-:W-:Y:S01]  /*0fb0*/  ULOP3.LUT UR4, URZ, UR4, URZ, 0x33, !UPT ;  /* 0x000000043f047292 */ /* 0x000fe2000f8e333f */
[----:B------:R-:W-:Y:S01]  /*0fc0*/  PLOP3.LUT P0, PT, PT, PT, PT, 0x80, 0x0 ;  /* 0x000000000000781c */ /* 0x000fe20003f0f070 */
[----:B------:R-:W-:Y:S01]  /*0fd0*/  UIADD3 UR10, UR9, -UR6, URZ ;  /* 0x80000006090a7290 */ /* 0x000fe2000fffe03f */
[----:B------:R-:W-:Y:S01]  /*0fe0*/  CS2R R4, SRZ ;  /* 0x0000000000047805 */ /* 0x000fe2000001ff00 */
[----:B------:R-:W-:Y:S01]  /*0ff0*/  ULDC UR7, c[0x0][0x448] ;  /* 0x0001120000077ab9 */ /* 0x000fe20000000800 */
[----:B------:R-:W-:Y:S01]  /*1000*/  ULDC UR6, c[0x0][0xc3c] ;  /* 0x00030f0000067ab9 */ /* 0x000fe20000000800 */
[----:B------:R-:W-:Y:S01]  /*1010*/  UISETP.NE.AND UP2, UPT, UR7, 0x1, UPT ;  /* 0x000000010700788c */ /* 0x000fe2000bf45270 */
[----:B------:R-:W-:Y:S01]  /*1020*/  CS2R R6, SRZ ;  /* 0x0000000000067805 */ /* 0x000fe2000001ff00 */
[----:B------:R-:W-:Y:S01]  /*1030*/  UIADD3 UR4, UR4, UR6, URZ ;  /* 0x0000000604047290 */ /* 0x000fe2000fffe03f */
[----:B------:R-:W-:Y:S01]  /*1040*/  CS2R R180, SRZ ;  /* 0x0000000000b47805 */ /* 0x000fe2000001ff00 */
[----:B------:R-:W-:Y:S01]  /*1050*/  ULDC.64 UR12, c[0x0][0x418] ;  /* 0x00010600000c7ab9 */ /* 0x000fe20000000a00 */
[----:B------:R-:W-:Y:S01]  /*1060*/  ULDC UR43, c[0x0][0x424] ;  /* 0x00010900002b7ab9 */ /* 0x000fe20000000800 */
[----:B------:R-:W-:Y:S01]  /*1070*/  UISETP.NE.U32.AND UP0, UPT, UR12, URZ, UPT ;  /* 0x0000003f0c00728c */ /* 0x000fe2000bf05070 */
[----:B------:R-:W-:Y:S01]  /*1080*/  CS2R R148, SRZ ;  /* 0x0000000000947805 */ /* 0x000fe2000001ff00 */
[----:B------:R-:W-:Y:S01]  /*1090*/  USHF.L.U32 UR44, UR4, 0x7, URZ ;  /* 0x00000007042c7899 */ /* 0x000fe2000800063f */
[----:B------:R-:W-:Y:S01]  /*10a0*/  CS2R R178, SRZ ;  /* 0x0000000000b27805 */ /* 0x000fe2000001ff00 */
[----:B------:R-:W-:Y:S01]  /*10b0*/  UISETP.NE.AND.EX UP0, UPT, UR13, URZ, UPT, UP0 ;  /* 0x0000003f0d00728c */ /* 0x000fe2000bf05300 */
[----:B------:R-:W-:Y:S01]  /*10c0*/  CS2R R144, SRZ ;  /* 0x0000000000907805 */ /* 0x000fe2000001ff00 */
[----:B------:R-:W-:Y:S01]  /*10d0*/  UIADD3 UR4, UR44, 0x7f, URZ ;  /* 0x0000007f2c047890 */ /* 0x000fe2000fffe03f */
[----:B------:R-:W-:Y:S01]  /*10e0*/  CS2R R176, SRZ ;  /* 0x0000000000b07805 */ /* 0x000fe2000001ff00 */
        /* <DEDUP_REMOVED lines=18> */
[----:B------:R-:W-:Y:S01]  /*1210*/  UIMAD.WIDE UR6, UR6, 0x2aaaaaab, URZ ;  /* 0x2aaaaaab060678a5 */ /* 0x000fe2000f8e023f */
[----:B------:R-:W-:Y:S01]  /*1220*/  CS2R R128, SRZ ;  /* 0x0000000000807805 */ /* 0x000fe2000001ff00 */
[----:B------:R-:W-:Y:S01]  /*1230*/  UIMAD.WIDE UR8, UR8, 0x2aaaaaab, URZ ;  /* 0x2aaaaaab080878a5 */ /* 0x000fe2000f8e023f */
[----:B------:R-:W-:Y:S01]  /*1240*/  CS2R R108, SRZ ;  /* 0x00000000006c7805 */ /* 0x000fe2000001ff00 */
[----:B------:R-:W-:Y:S01]  /*1250*/  ULDC UR11, c[0x0][0xc54] ;  /* 0x00031500000b7ab9 */ /* 0x000fe20000000800 */
[----:B------:R-:W-:Y:S01]  /*1260*/  USHF.R.U32.HI UR4, URZ, 0x1f, UR7 ;  /* 0x0000001f3f047899 */ /* 0x000fe20008011607 */
[----:B------:R-:W-:Y:S01]  /*1270*/  CS2R R104, SRZ ;  /* 0x0000000000687805 */ /* 0x000fe2000001ff00 */
[----:B------:R-:W-:Y:S01]  /*1280*/  UIMAD UR11, UR5, UR11, UR10 ;  /* 0x0000000b050b72a4 */ /* 0x000fe2000f8e020a */
[----:B------:R-:W-:Y:S01]  /*1290*/  CS2R R124, SRZ ;  /* 0x00000000007c7805 */ /* 0x000fe2000001ff00 */
[----:B------:R-:W-:Y:S01]  /*12a0*/  USHF.R.U32.HI UR5, URZ, 0x1f, UR9 ;  /* 0x0000001f3f057899 */ /* 0x000fe20008011609 */
[----:B------:R-:W-:Y:S01]  /*12b0*/  CS2R R100, SRZ ;  /* 0x0000000000647805 */ /* 0x000fe2000001ff00 */
[----:B------:R-:W-:Y:S01]  /*12c0*/  ULEA.HI.SX32 UR7, UR7, UR4, 0x1c ;  /* 0x0000000407077291 */ /* 0x000fe2000f8fe23f */
[----:B------:R-:W-:Y:S01]  /*12d0*/  CS2R R96, SRZ ;  /* 0x0000000000607805 */ /* 0x000fe2000001ff00 */
[----:B------:R-:W-:Y:S01]  /*12e0*/  ULEA.HI.SX32 UR9, UR9, UR5, 0x1c ;  /* 0x0000000509097291 */ /* 0x000fe2000f8fe23f */
[----:B------:R-:W-:Y:S01]  /*12f0*/  IMAD.MOV.U32 R202, RZ, RZ, RZ ;  /* 0x000000ffffca7224 */ /* 0x000fe200078e00ff */
[----:B------:R-:W-:Y:S01]  /*1300*/  ULDC UR39, c[0x0][0xc48] ;  /* 0x0003120000277ab9 */ /* 0x000fe20000000800 */
[----:B------:R-:W-:Y:S01]  /*1310*/  UMOV UR42, UR11 ;  /* 0x0000000b002a7c82 */ /* 0x000fe20008000000 */
[----:B------:R-:W-:Y:S01]  /*1320*/  UISETP.LT.AND UP0, UPT, UR7, UR9, UPT ;  /* 0x000000090700728c */ /* 0x000fe2000bf01270 */
[----:B------:R-:W-:Y:S01]  /*1330*/  CS2R R92, SRZ ;  /* 0x00000000005c7805 */ /* 0x000fe2000001ff00 */
[----:B------:R-:W-:Y:S01]  /*1340*/  UISETP.NE.AND UP1, UPT, UR39, 0x1, UPT ;  /* 0x000000012700788c */ /* 0x000fe2000bf25270 */
[----:B------:R-:W-:Y:S01]  /*1350*/  CS2R R88, SRZ ;  /* 0x0000000000587805 */ /* 0x000fe2000001ff00 */
[----:B------:R-:W-:Y:S01]  /*1360*/  USEL UR41, UR7, UR9, UP0 ;  /* 0x0000000907297287 */ /* 0x000fe20008000000 */
[----:B------:R-:W-:Y:S01]  /*1370*/  IMAD.MOV.U32 R201, RZ, RZ, RZ ;  /* 0x000000ffffc97224 */ /* 0x000fe200078e00ff */
[----:B------:R-:W-:-:S02]  /*1380*/  CS2R R84, SRZ ;  /* 0x0000000000547805 */ /* 0x000fc4000001ff00 */
[----:B------:R-:W-:Y:S01]  /*1390*/  CS2R R80, SRZ ;  /* 0x0000000000507805 */ /* 0x000fe2000001ff00 */
[----:B------:R-:W-:Y:S01]  /*13a0*/  UISETP.GE.AND UP0, UPT, UR41, 0x1, UPT ;  /* 0x000000012900788c */ /* 0x000fe2000bf06270 */
[----:B------:R-:W-:Y:S02]  /*13b0*/  CS2R R198, SRZ ;  /* 0x0000000000c67805 */ /* 0x000fe4000001ff00 */
[----:B------:R-:W-:Y:S02]  /*13c0*/  CS2R R76, SRZ ;  /* 0x00000000004c7805 */ /* 0x000fe4000001ff00 */
[----:B------:R-:W-:Y:S02]  /*13d0*/  CS2R R72, SRZ ;  /* 0x0000000000487805 */ /* 0x000fe4000001ff00 */
[----:B------:R-:W-:Y:S01]  /*13e0*/  CS2R R68, SRZ ;  /* 0x0000000000447805 */ /* 0x000fe2000001ff00 */
[----:B------:R-:W-:Y:S01]  /*13f0*/  @UP1 ULDC UR10, c[0x0][0xc4c] ;  /* 0x00031300000a1ab9 */ /* 0x000fe20000000800 */
[----:B------:R-:W-:Y:S01]  /*1400*/  PLOP3.LUT P1, PT, PT, PT, UP0, 0x80, 0x0 ;  /* 0x000000000000781c */ /* 0x000fe20003f2f008 */
[----:B------:R-:W-:Y:S01]  /*1410*/  UIMAD.WIDE.U32 UR4, UR11, UR10, URZ ;  /* 0x0000000a0b0472a5 */ /* 0x000fe2000f8e003f */
[----:B------:R-:W-:Y:S01]  /*1420*/  CS2R R64, SRZ ;  /* 0x0000000000407805 */ /* 0x000fe2000001ff00 */
[----:B------:R-:W-:Y:S01]  /*1430*/  @UP1 ULDC UR6, c[0x0][0xc50] ;  /* 0x0003140000061ab9 */ /* 0x000fe20000000800 */
[----:B------:R-:W-:Y:S01]  /*1440*/  CS2R R196, SRZ ;  /* 0x0000000000c47805 */ /* 0x000fe2000001ff00 */
[----:B------:R-:W-:Y:S01]  /*1450*/  @UP1 USHF.R.U32.HI UR42, URZ, UR6, UR5 ;  /* 0x000000063f2a1299 */ /* 0x000fe20008011605 */
[----:B------:R-:W-:-:S02]  /*1460*/  CS2R R60, SRZ ;  /* 0x00000000003c7805 */ /* 0x000fc4000001ff00 */
[----:B------:R-:W-:Y:S02]  /*1470*/  CS2R R56, SRZ ;  /* 0x0000000000387805 */ /* 0x000fe4000001ff00 */
[----:B------:R-:W-:Y:S01]  /*1480*/  CS2R R52, SRZ ;  /* 0x0000000000347805 */ /* 0x000fe2000001ff00 */
[----:B------:R-:W-:Y:S01]  /*1490*/  UIADD3 UR4, -UR42, URZ, URZ ;  /* 0x0000003f2a047290 */ /* 0x000fe2000fffe13f */
        /* <DEDUP_REMOVED lines=64> */
.L_x_13227:
        /* <DEDUP_REMOVED lines=13> */
.L_x_13378:
[----:B0-----:R-:W-:Y:S01]  /*1970*/  IMAD.U32 R0, RZ, RZ, UR45 ;  /* 0x0000002dff007e24 */ /* 0x001fe2000f8e00ff */
[----:B------:R-:W-:Y:S05]  /*1980*/  WARPSYNC.ALL ;  /* 0x0000000000007948 */ /* 0x000fea0003800000 */
[----:B------:R0:W-:Y:S01]  /*1990*/  BAR.SYNC.DEFER_BLOCKING R8, 0x100 ;  /* 0x000400080000751d */ /* 0x0001e20000010000 */
[----:B------:R-:W-:-:S13]  /*19a0*/  ISETP.NE.AND P0, PT, R0, 0x3, PT ;  /* 0x000000030000780c */ /* 0x000fda0003f05270 */
[----:B0-----:R-:W-:Y:S05]  /*19b0*/  @!P0 BRA `(.L_x_13229) ;  /* 0x0000000000048947 */ /* 0x001fea0003800000 */
[----:B------:R-:W-:Y:S01]  /*19c0*/  BPT.TRAP 0x1 ;  /* 0x000000040000795c */ /* 0x000fe20000300000 */
.L_x_13229:
[----:B------:R-:W-:Y:S02]  /*19d0*/  IMAD.U32 R11, RZ, RZ, UR37 ;  /* 0x00000025ff0b7e24 */ /* 0x000fe4000f8e00ff */
[----:B------:R-:W-:-:S03]  /*19e0*/  IMAD.U32 R6, RZ, RZ, UR36 ;  /* 0x00000024ff067e24 */ /* 0x000fc6000f8e00ff */
[----:B------:R-:W-:Y:S01]  /*19f0*/  SHF.L.U32 R11, R11, 0x1f, RZ ;  /* 0x0000001f0b0b7819 */ /* 0x000fe200000006ff */
[----:B------:R-:W-:-:S04]  /*1a00*/  IMAD R6, R6, 0x8, R7 ;  /* 0x0000000806067824 */ /* 0x000fc800078e0207 */
[----:B------:R0:W1:Y:S01]  /*1a10*/  SYNCS.PHASECHK.TRANS64.TRYWAIT P1, [R6+URZ+0x22830], R11 ;  /* 0x0228300b060075a7 */ /* 0x000062000802017f */
[----:B------:R-:W-:Y:S05]  /*1a20*/  @!P0 BRA `(.L_x_13230) ;  /* 0x0000000000048947 */ /* 0x000fea0003800000 */
[----:B------:R-:W-:Y:S01]  /*1a30*/  BPT.TRAP 0x1 ;  /* 0x000000040000795c */ /* 0x000fe20000300000 */
.L_x_13230:
[----:B-1----:R-:W-:Y:S05]  /*1a40*/  @P1 BRA `(.L_x_13231) ;  /* 0x0000000000081947 */ /* 0x002fea0003800000 */
[----:B------:R-:W1:Y:S02]  /*1a50*/  SYNCS.PHASECHK.TRANS64.TRYWAIT P1, [R6+URZ+0x22830], R11 ;  /* 0x0228300b060075a7 */ /* 0x000e64000802017f */
[----:B-1----:R-:W-:Y:S05]  /*1a60*/  @!P1 BRA `(.L_x_13232) ;  /* 0x000000d800809947 */ /* 0x002fea0003800000 */
.L_x_13231:
        /* <DEDUP_REMOVED lines=10> */
[----:B------:R-:W-:Y:S01]  /*1b10*/  VIADD R0, R16, UR44 ;  /* 0x0000002c10007c36 */ /* 0x000fe20008000000 */
        /* <DEDUP_REMOVED lines=13> */
[----:B------:R-:W-:-:S03]  /*1bf0*/  UIADD3 UR18, UR6, 0x6, URZ ;  /* 0x0000000606127890 */ /* 0x000fc6000fffe03f */
        /* <DEDUP_REMOVED lines=9> */
[----:B------:R-:W3:Y:S04]  /*1c90*/  SHFL.IDX PT, R5, R0, 0x1, 0x1c1f ;  /* 0x003c1f0000057f89 */ /* 0x000ee800000e0000 */
[----:B------:R-:W4:Y:S01]  /*1ca0*/  SHFL.IDX PT, R0, R0, RZ, 0x1c1f ;  /* 0x001c1fff00007589 */ /* 0x000f2200000e0000 */
[----:B------:R-:W-:-:S02]  /*1cb0*/  WARPGROUP.DEPBAR.LE gsb0, 0x0 ;  /* 0x00008000000079c5 */ /* 0x000fc40000010000 */
[----:B------:R-:W-:-:S06]  /*1cc0*/  WARPGROUP.ARRIVE ;  /* 0x00000000000079c5 */ /* 0x000fcc0000000000 */
[----:B------:R-:W-:Y:S01]  /*1cd0*/  HGMMA.64x96x16.F32.BF16 R24, gdesc[UR8], R24, gsb0 ;  /* 0x01600000081879f0 */ /* 0x000fe20008001818 */
[----:B------:R-:W-:Y:S02]  /*1ce0*/  ULDC UR10, c[0x0][0x988] ;  /* 0x00026200000a7ab9 */ /* 0x000fe40000000800 */
[----:B------:R-:W-:Y:S02]  /*1cf0*/  WARPGROUP.DEPBAR.LE gsb0, 0x0 ;  /* 0x00008000000079c5 */ /* 0x000fe40000010000 */
[----:B------:R-:W-:-:S06]  /*1d00*/  WARPGROUP.ARRIVE ;  /* 0x00000000000079c5 */ /* 0x000fcc0000000000 */
[----:B------:R-:W-:Y:S01]  /*1d10*/  HGMMA.64x96x16.F32.BF16 R24, gdesc[UR12], R24, gsb0 ;  /* 0x016000000c1879f0 */ /* 0x000fe20008001818 */
[----:B------:R-:W-:Y:S01]  /*1d20*/  ULDC UR14, c[0x0][0x2f0] ;  /* 0x0000bc00000e7ab9 */ /* 0x000fe20000000800 */
[----:B------:R-:W-:Y:S01]  /*1d30*/  ULDC UR15, c[0x0][0x288] ;  /* 0x0000a200000f7ab9 */ /* 0x000fe20000000800 */
[----:B------:R-:W-:-:S06]  /*1d40*/  UIMAD UR6, UR43, UR14, UR6 ;  /* 0x0000000e2b0672a4 */ /* 0x000fcc000f8e0206 */
[----:B------:R-:W-:-:S04]  /*1d50*/  IMAD.U32 R4, RZ, RZ, UR6 ;  /* 0x00000006ff047e24 */ /* 0x000fc8000f8e00ff */
[----:B------:R-:W-:Y:S02]  /*1d60*/  IMAD R3, R17, -0x2, R4 ;  /* 0xfffffffe11037824 */ /* 0x000fe400078e0204 */
[----:B------:R-:W-:-:S05]  /*1d70*/  IMAD.U32 R4, RZ, RZ, UR15 ;  /* 0x0000000fff047e24 */ /* 0x000fca000f8e00ff */
[----:B------:R-:W-:-:S04]  /*1d80*/  IADD3 R4, R3, 0x1, -R4 ;  /* 0x0000000103047810 */ /* 0x000fc80007ffe804 */
[-CC-:B---3--:R-:W-:Y:S02]  /*1d90*/  VIADDMNMX R5, R5, R4.reuse, R3.reuse, PT ;  /* 0x0000000405057246 */ /* 0x188fe40003800103 */
[----:B----4-:R-:W-:Y:S02]  /*1da0*/  VIADDMNMX R3, R0, R4, R3, PT ;  /* 0x0000000400037246 */ /* 0x010fe40003800103 */
[C---:B------:R-:W-:Y:S02]  /*1db0*/  ISETP.GT.AND P2, PT, R5.reuse, RZ, PT ;  /* 0x000000ff0500720c */ /* 0x040fe40003f44270 */
[C---:B------:R-:W-:Y:S02]  /*1dc0*/  ISETP.GT.AND P3, PT, R5.reuse, 0x1, PT ;  /* 0x000000010500780c */ /* 0x040fe40003f64270 */
[----:B------:R-:W-:Y:S02]  /*1dd0*/  ISETP.GT.AND P4, PT, R5, 0x8, PT ;  /* 0x000000080500780c */ /* 0x000fe40003f84270 */
[----:B------:R-:W-:Y:S01]  /*1de0*/  ISETP.GT.AND P5, PT, R3, 0x8, PT ;  /* 0x000000080300780c */ /* 0x000fe20003fa4270 */
[----:B------:R-:W-:-:S02]  /*1df0*/  WARPGROUP.DEPBAR.LE gsb0, 0x0 ;  /* 0x00008000000079c5 */ /* 0x000fc40000010000 */
[----:B------:R-:W-:-:S06]  /*1e00*/  WARPGROUP.ARRIVE ;  /* 0x00000000000079c5 */ /* 0x000fcc0000000000 */
[----:B------:R-:W-:Y:S03]  /*1e10*/  HGMMA.64x96x16.F32.BF16 R24, gdesc[UR16], R24, gsb0 ;  /* 0x01600000101879f0 */ /* 0x000fe60008001818 */
        /* <DEDUP_REMOVED lines=71> */
[----:B------:R-:W-:Y:S01]  /*2290*/  FSEL R24, R24, -INF , P3 ;  /* 0xff80000018187808 */ /* 0x000fe20001800000 */
[----:B------:R-:W3:Y:S01]  /*22a0*/  SHFL.BFLY PT, R5, R10, 0x2, 0x1f ;  /* 0x0c401f000a057f89 */ /* 0x000ee200000e0000 */
[----:B------:R-:W-:Y:S02]  /*22b0*/  FSEL R25, R25, -INF , P4 ;  /* 0xff80000019197808 */ /* 0x000fe40002000000 */
[C---:B------:R-:W-:Y:S02]  /*22c0*/  ISETP.GT.AND P2, PT, R3.reuse, 0x9, PT ;  /* 0x000000090300780c */ /* 0x040fe40003f44270 */
[----:B------:R-:W-:Y:S02]  /*22d0*/  FSEL R28, R28, -INF , P5 ;  /* 0xff8000001c1c7808 */ /* 0x000fe40002800000 */
[----:B------:R-:W-:Y:S02]  /*22e0*/  ISETP.GT.AND P3, PT, R3, 0x10, PT ;  /* 0x000000100300780c */ /* 0x000fe40003f64270 */
[----:B------:R-:W-:-:S02]  /*22f0*/  FSEL R29, R29, -INF , P2 ;  /* 0xff8000001d1d7808 */ /* 0x000fc40001000000 */
[C---:B------:R-:W-:Y:S02]  /*2300*/  ISETP.GT.AND P2, PT, R3.reuse, 0x11, PT ;  /* 0x000000110300780c */ /* 0x040fe40003f44270 */
[----:B------:R-:W-:Y:S02]  /*2310*/  FSEL R32, R32, -INF , P3 ;  /* 0xff80000020207808 */ /* 0x000fe40001800000 */
[----:B------:R-:W-:Y:S02]  /*2320*/  ISETP.GT.AND P3, PT, R3, 0x18, PT ;  /* 0x000000180300780c */ /* 0x000fe40003f64270 */
[----:B------:R-:W-:Y:S02]  /*2330*/  FSEL R33, R33, -INF , P2 ;  /* 0xff80000021217808 */ /* 0x000fe40001000000 */
[----:B------:R-:W-:Y:S02]  /*2340*/  ISETP.GT.AND P2, PT, R3, 0x19, PT ;  /* 0x000000190300780c */ /* 0x000fe40003f44270 */
[----:B------:R-:W-:-:S02]  /*2350*/  FSEL R36, R36, -INF , P3 ;  /* 0xff80000024247808 */ /* 0x000fc40001800000 */
[----:B------:R-:W-:Y:S02]  /*2360*/  ISETP.GT.AND P3, PT, R3, 0x20, PT ;  /* 0x000000200300780c */ /* 0x000fe40003f64270 */
[----:B---3--:R-:W-:Y:S02]  /*2370*/  FMNMX.FTZ R5, R10, R5, !PT ;  /* 0x000000050a057209 */ /* 0x008fe40007810000 */
[----:B------:R-:W-:Y:S02]  /*2380*/  FSEL R37, R37, -INF , P2 ;  /* 0xff80000025257808 */ /* 0x000fe40001000000 */
[C---:B------:R-:W-:Y:S01]  /*2390*/  ISETP.GT.AND P2, PT, R3.reuse, 0x21, PT ;  /* 0x000000210300780c */ /* 0x040fe20003f44270 */
[----:B------:R-:W3:Y:S01]  /*23a0*/  SHFL.BFLY PT, R12, R5, 0x1, 0x1f ;  /* 0x0c201f00050c7f89 */ /* 0x000ee200000e0000 */
        /* <DEDUP_REMOVED lines=11> */
[----:B------:R-:W-:Y:S02]  /*2460*/  ISETP.GT.AND P2, PT, R3, 0x39, PT ;  /* 0x000000390300780c */ /* 0x000fe40003f44270 */
[----:B---3--:R-:W-:Y:S02]  /*2470*/  FMNMX.FTZ R0, R5, R12, !PT ;  /* 0x0000000c05007209 */ /* 0x008fe40007810000 */
[----:B------:R-:W-:-:S02]  /*2480*/  FMNMX.FTZ R5, R24, R25, !PT ;  /* 0x0000001918057209 */ /* 0x000fc40007810000 */
[C---:B------:R-:W-:Y:S01]  /*2490*/  FSETP.NEU.FTZ.AND P4, PT, R0.reuse, -INF , PT ;  /* 0xff8000000000780b */ /* 0x040fe20003f9d000 */
[----:B------:R-:W-:Y:S01]  /*24a0*/  FMUL.FTZ R4, R0, UR10 ;  /* 0x0000000a00047c20 */ /* 0x000fe20008410000 */
[----:B------:R-:W-:Y:S02]  /*24b0*/  FSEL R52, R52, -INF , P3 ;  /* 0xff80000034347808 */ /* 0x000fe40001800000 */
[----:B------:R-:W-:Y:S02]  /*24c0*/  ISETP.GT.AND P3, PT, R3, 0x40, PT ;  /* 0x000000400300780c */ /* 0x000fe40003f64270 */
[----:B------:R-:W-:Y:S02]  /*24d0*/  FSEL R9, R4, RZ, P4 ;  /* 0x000000ff04097208 */ /* 0x000fe40002000000 */
[----:B------:R-:W-:Y:S02]  /*24e0*/  FMNMX.FTZ R4, R28, R5, !PT ;  /* 0x000000051c047209 */ /* 0x000fe40007810000 */
[----:B------:R-:W-:Y:S01]  /*24f0*/  FSEL R53, R53, -INF , P2 ;  /* 0xff80000035357808 */ /* 0x000fe20001000000 */
[--C-:B------:R-:W-:Y:S01]  /*2500*/  FFMA.FTZ R153, R26, UR10, -R9.reuse ;  /* 0x0000000a1a997c23 */ /* 0x100fe20008010809 */
[----:B------:R-:W-:Y:S01]  /*2510*/  FMNMX.FTZ R5, R29, R4, !PT ;  /* 0x000000041d057209 */ /* 0x000fe20007810000 */
[--C-:B------:R-:W-:Y:S01]  /*2520*/  FFMA.FTZ R27, R27, UR10, -R9.reuse ;  /* 0x0000000a1b1b7c23 */ /* 0x100fe20008010809 */
[----:B------:R-:W-:Y:S01]  /*2530*/  ISETP.GT.AND P2, PT, R3, 0x41, PT ;  /* 0x000000410300780c */ /* 0x000fe20003f44270 */
[--C-:B------:R-:W-:Y:S01]  /*2540*/  FFMA.FTZ R30, R30, UR10, -R9.reuse ;  /* 0x0000000a1e1e7c23 */ /* 0x100fe20008010809 */
[----:B------:R-:W-:Y:S01]  /*2550*/  FMNMX.FTZ R4, R32, R5, !PT ;  /* 0x0000000520047209 */ /* 0x000fe20007810000 */
[----:B------:R-:W-:Y:S01]  /*2560*/  MUFU.EX2 R153, R153 ;  /* 0x0000009900997308 */ /* 0x000fe20000000800 */
        /* <DEDUP_REMOVED lines=23> */
[----:B------:R-:W3:Y:S01]  /*26e0*/  MUFU.EX2 R31, R31 ;  /* 0x0000001f001f7308 */ /* 0x000ee20000000800 */
[----:B------:R-:W-:Y:S01]  /*26f0*/  FSEL R61, R61, -INF , P2 ;  /* 0xff8000003d3d7808 */ /* 0x000fe20001000000 */
[--C-:B------:R-:W-:Y:S01]  /*2700*/  FFMA.FTZ R50, R50, UR10, -R9.reuse ;  /* 0x0000000a32327c23 */ /* 0x100fe20008010809 */
[----:B------:R-:W-:Y:S01]  /*2710*/  FMNMX.FTZ R5, R45, R4, !PT ;  /* 0x000000042d057209 */ /* 0x000fe20007810000 */
[--C-:B------:R-:W-:Y:S01]  /*2720*/  FFMA.FTZ R51, R51, UR10, -R9.reuse ;  /* 0x0000000a33337c23 */ /* 0x100fe20008010809 */
[----:B------:R-:W-:Y:S01]  /*2730*/  ISETP.GT.AND P2, PT, R3, 0x51, PT ;  /* 0x000000510300780c */ /* 0x000fe20003f44270 */
[--C-:B------:R-:W-:Y:S01]  /*2740*/  FFMA.FTZ R54, R54, UR10, -R9.reuse ;  /* 0x0000000a36367c23 */ /* 0x100fe20008010809 */
[----:B------:R-:W-:Y:S01]  /*2750*/  FMNMX.FTZ R4, R48, R5, !PT ;  /* 0x0000000530047209 */ /* 0x000fe20007810000 */
[--C-:B------:R-:W-:Y:S01]  /*2760*/  FFMA.FTZ R55, R55, UR10, -R9.reuse ;  /* 0x0000000a37377c23 */ /* 0x100fe20008010809 */
        /* <DEDUP_REMOVED lines=17> */
[----:B------:R-:W-:Y:S01]  /*2880*/  FFMA.FTZ R9, R71, UR10, -R9 ;  /* 0x0000000a47097c23 */ /* 0x000fe20008010809 */
[----:B------:R-:W-:-:S02]  /*2890*/  FMNMX.FTZ R5, R57, R4, !PT ;  /* 0x0000000439057209 */ /* 0x000fc40007810000 */
[----:B------:R-:W-:Y:S02]  /*28a0*/  FSEL R69, R69, -INF , P2 ;  /* 0xff80000045457808 */ /* 0x000fe40001000000 */
[----:B------:R-:W-:Y:S01]  /*28b0*/  FMNMX.FTZ R4, R60, R5, !PT ;  /* 0x000000053c047209 */ /* 0x000fe20007810000 */
[----:B------:R-:W4:Y:S01]  /*28c0*/  MUFU.EX2 R35, R35 ;  /* 0x0000002300237308 */ /* 0x000f220000000800 */
[----:B---3--:R-:W-:Y:S02]  /*28d0*/  F2FP.BF16.F32.PACK_AB R155, R31, R30 ;  /* 0x0000001e1f9b723e */ /* 0x008fe400000010ff */
[----:B------:R-:W-:-:S04]  /*28e0*/  FMNMX.FTZ R5, R61, R4, !PT ;  /* 0x000000043d057209 */ /* 0x000fc80007810000 */
[----:B------:R-:W-:Y:S01]  /*28f0*/  FMNMX.FTZ R4, R64, R5, !PT ;  /* 0x0000000540047209 */ /* 0x000fe20007810000 */
[----:B------:R3:W-:Y:S03]  /*2900*/  MUFU.EX2 R175, R9 ;  /* 0x0000000900af7308 */ /* 0x0007e60000000800 */
[----:B------:R-:W-:-:S04]  /*2910*/  FMNMX.FTZ R3, R65, R4, !PT ;  /* 0x0000000441037209 */ /* 0x000fc80007810000 */
[----:B------:R-:W-:Y:S01]  /*2920*/  FMNMX.FTZ R4, R68, R3, !PT ;  /* 0x0000000344047209 */ /* 0x000fe20007810000 */
[----:B------:R-:W-:Y:S01]  /*2930*/  MUFU.EX2 R38, R38 ;  /* 0x0000002600267308 */ /* 0x000fe20000000800 */
[----:B---3--:R-:W-:Y:S01]  /*2940*/  FADD.FTZ R9, R153, R10 ;  /* 0x0000000a99097221 */ /* 0x008fe20000010000 */
[----:B------:R-:W-:Y:S02]  /*2950*/  F2FP.BF16.F32.PACK_AB R153, R10, R153 ;  /* 0x000000990a99723e */ /* 0x000fe400000010ff */
[----:B------:R-:W-:Y:S02]  /*2960*/  FMNMX.FTZ R4, R69, R4, !PT ;  /* 0x0000000445047209 */ /* 0x000fe40007810000 */
[----:B----4-:R-:W-:Y:S02]  /*2970*/  F2FP.BF16.F32.PACK_AB R157, R35, R34 ;  /* 0x00000022239d723e */ /* 0x010fe400000010ff */
[----:B------:R-:W3:Y:S01]  /*2980*/  MUFU.EX2 R39, R39 ;  /* 0x0000002700277308 */ /* 0x000ee20000000800 */
[----:B------:R-:W4:Y:S07]  /*2990*/  SHFL.BFLY PT, R3, R4, 0x2, 0x1f ;  /* 0x0c401f0004037f89 */ /* 0x000f2e00000e0000 */
[----:B------:R-:W-:Y:S08]  /*29a0*/  MUFU.EX2 R42, R42 ;  /* 0x0000002a002a7308 */ /* 0x000ff00000000800 */
[----:B------:R-:W5:Y:S01]  /*29b0*/  MUFU.EX2 R43, R43 ;  /* 0x0000002b002b7308 */ /* 0x000f620000000800 */
[----:B---3--:R-:W-:-:S07]  /*29c0*/  F2FP.BF16.F32.PACK_AB R159, R39, R38 ;  /* 0x00000026279f723e */ /* 0x008fce00000010ff */
[----:B------:R-:W-:Y:S01]  /*29d0*/  MUFU.EX2 R46, R46 ;  /* 0x0000002e002e7308 */ /* 0x000fe20000000800 */
[----:B----4-:R-:W-:-:S05]  /*29e0*/  FMNMX.FTZ R5, R4, R3, !PT ;  /* 0x0000000304057209 */ /* 0x010fca0007810000 */
[----:B------:R-:W3:Y:S02]  /*29f0*/  SHFL.BFLY PT, R4, R5, 0x1, 0x1f ;  /* 0x0c201f0005047f89 */ /* 0x000ee400000e0000 */
[----:B------:R-:W4:Y:S01]  /*2a00*/  MUFU.EX2 R47, R47 ;  /* 0x0000002f002f7308 */ /* 0x000f220000000800 */
[----:B-----5:R-:W-:-:S07]  /*2a10*/  F2FP.BF16.F32.PACK_AB R161, R43, R42 ;  /* 0x0000002a2ba1723e */ /* 0x020fce00000010ff */
[----:B------:R-:W-:Y:S08]  /*2a20*/  MUFU.EX2 R50, R50 ;  /* 0x0000003200327308 */ /* 0x000ff00000000800 */
[----:B------:R-:W-:Y:S01]  /*2a30*/  MUFU.EX2 R51, R51 ;  /* 0x0000003300337308 */ /* 0x000fe20000000800 */
[----:B----4-:R-:W-:Y:S02]  /*2a40*/  F2FP.BF16.F32.PACK_AB R163, R47, R46 ;  /* 0x0000002e2fa3723e */ /* 0x010fe400000010ff */
[----:B---3--:R-:W-:-:S05]  /*2a50*/  FMNMX.FTZ R3, R5, R4, !PT ;  /* 0x0000000405037209 */ /* 0x008fca0007810000 */
[----:B------:R-:W-:Y:S01]  /*2a60*/  MUFU.EX2 R54, R54 ;  /* 0x0000003600367308 */ /* 0x000fe20000000800 */
[C---:B------:R-:W-:Y:S01]  /*2a70*/  FSETP.NEU.FTZ.AND P2, PT, R3.reuse, -INF , PT ;  /* 0xff8000000300780b */ /* 0x040fe20003f5d000 */
[----:B------:R-:W-:-:S05]  /*2a80*/  FMUL.FTZ R4, R3, UR10 ;  /* 0x0000000a03047c20 */ /* 0x000fca0008410000 */
[----:B------:R-:W-:Y:S01]  /*2a90*/  FSEL R5, R4, RZ, P2 ;  /* 0x000000ff04057208 */ /* 0x000fe20001000000 */
[----:B------:R-:W-:Y:S01]  /*2aa0*/  FADD.FTZ R4, R30, R9 ;  /* 0x000000091e047221 */ /* 0x000fe20000010000 */
[----:B--2---:R-:W-:Y:S01]  /*2ab0*/  LOP3.LUT P2, RZ, R14, 0x7f, RZ, 0xc0, !PT ;  /* 0x0000007f0eff7812 */ /* 0x004fe2000784c0ff */
[----:B------:R-:W-:Y:S01]  /*2ac0*/  MUFU.EX2 R55, R55 ;  /* 0x0000003700377308 */ /* 0x000fe20000000800 */
[----:B------:R-:W-:Y:S01]  /*2ad0*/  SHF.R.U32.HI R14, RZ, 0x7, R14 ;  /* 0x00000007ff0e7819 */ /* 0x000fe2000001160e */
        /* <DEDUP_REMOVED lines=32> */
[--C-:B------:R-:W-:Y:S01]  /*2ce0*/  FFMA.FTZ R68, R68, UR10, -R5.reuse ;  /* 0x0000000a44447c23 */ /* 0x100fe20008010805 */
[----:B------:R-:W-:Y:S01]  /*2cf0*/  FFMA.FTZ R5, R69, UR10, -R5 ;  /* 0x0000000a45057c23 */ /* 0x000fe20008010805 */
[----:B------:R-:W-:-:S02]  /*2d00*/  F2FP.BF16.F32.PACK_AB R165, R51, R50 ;  /* 0x0000003233a5723e */ /* 0x000fc400000010ff */
[----:B------:R-:W-:Y:S02]  /*2d10*/  F2FP.BF16.F32.PACK_AB R167, R55, R54 ;  /* 0x0000003637a7723e */ /* 0x000fe400000010ff */
[----:B------:R-:W2:Y:S01]  /*2d20*/  MUFU.EX2 R32, R32 ;  /* 0x0000002000207308 */ /* 0x000ea20000000800 */
[----:B---3--:R-:W-:Y:S01]  /*2d30*/  FADD.FTZ R4, R28, R9 ;  /* 0x000000091c047221 */ /* 0x008fe20000010000 */
[----:B------:R-:W-:Y:S01]  /*2d40*/  IADD3 R9, -R14, 0xb, RZ ;  /* 0x0000000b0e097810 */ /* 0x000fe20007ffe1ff */
[----:B------:R-:W-:Y:S01]  /*2d50*/  FADD.FTZ R14, R42, R15 ;  /* 0x0000000f2a0e7221 */ /* 0x000fe20000010000 */
[----:B------:R-:W-:-:S03]  /*2d60*/  F2FP.BF16.F32.PACK_AB R152, R25, R24 ;  /* 0x000000181998723e */ /* 0x000fc600000010ff */
[----:B------:R-:W-:Y:S01]  /*2d70*/  FADD.FTZ R15, R43, R14 ;  /* 0x0000000e2b0f7221 */ /* 0x000fe20000010000 */
[----:B------:R-:W3:Y:S01]  /*2d80*/  MUFU.EX2 R33, R33 ;  /* 0x0000002100217308 */ /* 0x000ee20000000800 */
[C---:B----4-:R-:W-:Y:S01]  /*2d90*/  FADD.FTZ R13, R29.reuse, R4 ;  /* 0x000000041d0d7221 */ /* 0x050fe20000010000 */
[----:B------:R-:W-:Y:S02]  /*2da0*/  @!P2 VIADD R4, R6, 0x22840 ;  /* 0x000228400604a836 */ /* 0x000fe40000000000 */
[----:B------:R-:W-:Y:S01]  /*2db0*/  FADD.FTZ R14, R46, R15 ;  /* 0x0000000f2e0e7221 */ /* 0x000fe20000010000 */
[----:B------:R-:W-:Y:S02]  /*2dc0*/  F2FP.BF16.F32.PACK_AB R154, R29, R28 ;  /* 0x0000001c1d9a723e */ /* 0x000fe400000010ff */
[----:B------:R-:W-:Y:S01]  /*2dd0*/  @!P2 PRMT R4, RZ, 0x654, R4 ;  /* 0x00000654ff04a816 */ /* 0x000fe20000000004 */
[----:B------:R-:W4:Y:S01]  /*2de0*/  MUFU.EX2 R36, R36 ;  /* 0x0000002400247308 */ /* 0x000f220000000800 */
[----:B--2---:R-:W-:Y:S01]  /*2df0*/  FADD.FTZ R12, R32, R13 ;  /* 0x0000000d200c7221 */ /* 0x004fe20000010000 */
[----:B------:R2:W-:Y:S06]  /*2e00*/  BAR.ARV R9, 0x100 ;  /* 0x000400090000751d */ /* 0x0005ec0000002000 */
[----:B------:R-:W5:Y:S01]  /*2e10*/  MUFU.EX2 R37, R37 ;  /* 0x0000002500257308 */ /* 0x000f620000000800 */
[----:B---3--:R-:W-:Y:S01]  /*2e20*/  FADD.FTZ R13, R33, R12 ;  /* 0x0000000c210d7221 */ /* 0x008fe20000010000 */
[----:B------:R-:W-:Y:S01]  /*2e30*/  FADD.FTZ R15, R47, R14 ;  /* 0x0000000e2f0f7221 */ /* 0x000fe20000010000 */
[----:B------:R3:W-:Y:S01]  /*2e40*/  @!P2 SYNCS.ARRIVE.TRANS64.RED.A1T0 RZ, [R4+URZ], RZ ;  /* 0x000000ff04ffa9a7 */ /* 0x0007e2000810043f */
[----:B------:R-:W-:-:S04]  /*2e50*/  F2FP.BF16.F32.PACK_AB R156, R33, R32 ;  /* 0x00000020219c723e */ /* 0x000fc800000010ff */
        /* <DEDUP_REMOVED lines=32> */
[----:B---3--:R-:W-:-:S07]  /*3060*/  FADD.FTZ R10, R62, R15 ;  /* 0x0000000f3e0a7221 */ /* 0x008fce0000010000 */
[----:B------:R-:W3:Y:S01]  /*3070*/  MUFU.EX2 R56, R56 ;  /* 0x0000003800387308 */ /* 0x000ee20000000800 */
[C---:B----4-:R-:W-:Y:S01]  /*3080*/  FADD.FTZ R13, R53.reuse, R4 ;  /* 0x00000004350d7221 */ /* 0x050fe20000010000 */
[----:B------:R-:W-:-:S06]  /*3090*/  F2FP.BF16.F32.PACK_AB R166, R53, R52 ;  /* 0x0000003435a6723e */ /* 0x000fcc00000010ff */
[----:B------:R-:W4:Y:S01]  /*30a0*/  MUFU.EX2 R66, R66 ;  /* 0x0000004200427308 */ /* 0x000f220000000800 */
[C---:B-----5:R-:W-:Y:S01]  /*30b0*/  FADD.FTZ R15, R63.reuse, R10 ;  /* 0x0000000a3f0f7221 */ /* 0x060fe20000010000 */
[----:B------:R-:W-:-:S06]  /*30c0*/  F2FP.BF16.F32.PACK_AB R171, R63, R62 ;  /* 0x0000003e3fab723e */ /* 0x000fcc00000010ff */
[----:B------:R-:W5:Y:S01]  /*30d0*/  MUFU.EX2 R57, R57 ;  /* 0x0000003900397308 */ /* 0x000f620000000800 */
[----:B---3--:R-:W-:-:S07]  /*30e0*/  FADD.FTZ R4, R56, R13 ;  /* 0x0000000d38047221 */ /* 0x008fce0000010000 */
        /* <DEDUP_REMOVED lines=13> */
[----:B---3--:R-:W-:Y:S01]  /*31c0*/  FADD.FTZ R15, R61, R4 ;  /* 0x000000043d0f7221 */ /* 0x008fe20000010000 */
[C---:B------:R-:W-:Y:S01]  /*31d0*/  FADD.FTZ R4, R175.reuse, R10 ;  /* 0x0000000aaf047221 */ /* 0x040fe20000010000 */
[----:B------:R-:W-:Y:S02]  /*31e0*/  F2FP.BF16.F32.PACK_AB R175, R175, R70 ;  /* 0x00000046afaf723e */ /* 0x000fe400000010ff */
[----:B------:R-:W-:-:S03]  /*31f0*/  F2FP.BF16.F32.PACK_AB R170, R61, R60 ;  /* 0x0000003c3daa723e */ /* 0x000fc600000010ff */
[----:B------:R-:W3:Y:S01]  /*3200*/  MUFU.EX2 R68, R68 ;  /* 0x0000004400447308 */ /* 0x000ee20000000800 */
[----:B----4-:R-:W-:-:S07]  /*3210*/  FADD.FTZ R10, R64, R15 ;  /* 0x0000000f400a7221 */ /* 0x010fce0000010000 */
[----:B------:R-:W4:Y:S01]  /*3220*/  MUFU.EX2 R13, R5 ;  /* 0x00000005000d7308 */ /* 0x000f220000000800 */
[C---:B-----5:R-:W-:Y:S01]  /*3230*/  FADD.FTZ R15, R65.reuse, R10 ;  /* 0x0000000a410f7221 */ /* 0x060fe20000010000 */
[----:B------:R-:W-:-:S03]  /*3240*/  F2FP.BF16.F32.PACK_AB R172, R65, R64 ;  /* 0x0000004041ac723e */ /* 0x000fc600000010ff */
[----:B---3--:R-:W-:-:S04]  /*3250*/  FADD.FTZ R10, R68, R15 ;  /* 0x0000000f440a7221 */ /* 0x008fc80000010000 */
[C---:B----4-:R-:W-:Y:S01]  /*3260*/  FADD.FTZ R5, R13.reuse, R10 ;  /* 0x0000000a0d057221 */ /* 0x050fe20000010000 */
[----:B------:R-:W-:Y:S01]  /*3270*/  F2FP.BF16.F32.PACK_AB R174, R13, R68 ;  /* 0x000000440dae723e */ /* 0x000fe200000010ff */
[----:B--2---:R-:W-:Y:S06]  /*3280*/  @!P0 BRA `(.L_x_13233) ;  /* 0x0000000000048947 */ /* 0x004fec0003800000 */
[----:B------:R-:W-:Y:S01]  /*3290*/  BPT.TRAP 0x1 ;  /* 0x000000040000795c */ /* 0x000fe20000300000 */
.L_x_13233:
[----:B------:R2:W3:Y:S01]  /*32a0*/  SYNCS.PHASECHK.TRANS64.TRYWAIT P3, [R6+URZ+0x22850], R11 ;  /* 0x0228500b060075a7 */ /* 0x0004e2000806017f */
[----:B------:R-:W-:Y:S05]  /*32b0*/  @!P0 BRA `(.L_x_13234) ;  /* 0x0000000000048947 */ /* 0x000fea0003800000 */
[----:B------:R-:W-:Y:S01]  /*32c0*/  BPT.TRAP 0x1 ;  /* 0x000000040000795c */ /* 0x000fe20000300000 */
.L_x_13234:
[----:B---3--:R-:W-:Y:S05]  /*32d0*/  @P3 BRA `(.L_x_13235) ;  /* 0x0000000000083947 */ /* 0x008fea0003800000 */
[----:B------:R-:W3:Y:S02]  /*32e0*/  SYNCS.PHASECHK.TRANS64.TRYWAIT P3, [R6+URZ+0x22850], R11 ;  /* 0x0228500b060075a7 */ /* 0x000ee4000806017f */
[----:B---3--:R-:W-:Y:S05]  /*32f0*/  @!P3 BRA `(.L_x_13236) ;  /* 0x000000c00070b947 */ /* 0x008fea0003800000 */
.L_x_13235:
[----:B------:R-:W-:Y:S01]  /*3300*/  R2UR UR6, R7 ;  /* 0x00000000070672ca */ /* 0x000fe200000e0000 */
[----:B------:R4:W-:Y:S01]  /*3310*/  BAR.SYNC.DEFER_BLOCKING R8, 0x100 ;  /* 0x000400080000751d */ /* 0x0009e20000010000 */
[----:B------:R-:W-:Y:S01]  /*3320*/  UIMAD UR14, UR43, UR14, -UR15 ;  /* 0x0000000e2b0e72a4 */ /* 0x000fe2000f8e0a0f */
[----:B0123--:R-:W-:Y:S01]  /*3330*/  @!P2 VIADD R6, R6, 0x22860 ;  /* 0x000228600606a836 */ /* 0x00ffe20000000000 */
[----:B------:R-:W-:-:S03]  /*3340*/  UIADD3 UR23, UR41, -0x2, URZ ;  /* 0xfffffffe29177890 */ /* 0x000fc6000fffe03f */
[----:B------:R-:W-:Y:S01]  /*3350*/  UMOV UR7, 0x40000040 ;  /* 0x4000004000077882 */ /* 0x000fe20000000000 */
[----:B------:R-:W-:Y:S01]  /*3360*/  @UP0 ULDC UR18, c[0x0][0x450] ;  /* 0x0001140000120ab9 */ /* 0x000fe20000000800 */
[----:B------:R-:W-:-:S04]  /*3370*/  @!P2 PRMT R6, RZ, 0x654, R6 ;  /* 0x00000654ff06a816 */ /* 0x000fc80000000006 */
        /* <DEDUP_REMOVED lines=43> */
[----:B------:R-:W-:-:S04]  /*3630*/  UIMAD.WIDE UR6, UR6, 0x2aaaaaab, URZ ;  /* 0x2aaaaaab060678a5 */ /* 0x000fc8000f8e023f */
[----:B------:R-:W-:-:S04]  /*3640*/  USHF.R.U32.HI UR6, URZ, 0x1f, UR7 ;  /* 0x0000001f3f067899 */ /* 0x000fc80008011607 */
[----:B------:R-:W-:-:S04]  /*3650*/  ULEA.HI.SX32 UR6, UR7, UR6, 0x1c ;  /* 0x0000000607067291 */ /* 0x000fc8000f8fe23f */
[----:B------:R-:W-:-:S04]  /*3660*/  UISETP.LT.AND UP1, UPT, URZ, UR6, UPT ;  /* 0x000000063f00728c */ /* 0x000fc8000bf21270 */
[----:B------:R-:W-:-:S04]  /*3670*/  USEL UR22, URZ, UR6, !UP1 ;  /* 0x000000063f167287 */ /* 0x000fc8000c800000 */
[----:B------:R-:W-:-:S06]  /*3680*/  UISETP.GE.AND UP1, UPT, UR23, UR22, UPT ;  /* 0x000000161700728c */ /* 0x000fcc000bf26270 */
[----:B------:R-:W-:Y:S01]  /*3690*/  PLOP3.LUT P3, PT, PT, PT, UP1, 0x80, 0x0 ;  /* 0x000000000000781c */ /* 0x000fe20003f6f018 */
[----:B------:R-:W-:Y:S02]  /*36a0*/  WARPGROUP.DEPBAR.LE gsb0, 0x0 ;  /* 0x00008000000079c5 */ /* 0x000fe40000010000 */
[----:B------:R4:W-:Y:S10]  /*36b0*/  @!P2 SYNCS.ARRIVE.TRANS64.RED.A1T0 RZ, [R6+URZ], RZ ;  /* 0x000000ff06ffa9a7 */ /* 0x0009f4000810043f */
[----:B----4-:R-:W-:Y:S05]  /*36c0*/  @!P3 BRA `(.L_x_13237) ;  /* 0x000000240028b947 */ /* 0x010fea0003800000 */
[----:B------:R-:W-:Y:S01]  /*36d0*/  IMAD.MOV.U32 R7, RZ, RZ, R0 ;  /* 0x000000ffff077224 */ /* 0x000fe200078e0000 */
[----:B------:R-:W-:Y:S01]  /*36e0*/  ULDC UR25, c[0x0][0x288] ;  /* 0x0000a20000197ab9 */ /* 0x000fe20000000800 */
[----:B------:R-:W-:Y:S01]  /*36f0*/  IMAD.MOV.U32 R8, RZ, RZ, R3 ;  /* 0x000000ffff087224 */ /* 0x000fe200078e0003 */
[----:B------:R-:W-:-:S06]  /*3700*/  ULDC UR24, c[0x0][0x988] ;  /* 0x0002620000187ab9 */ /* 0x000fcc0000000800 */
.L_x_13246:
[----:B------:R-:W-:-:S04]  /*3710*/  UIADD3 UR36, UR36, 0x1, URZ ;  /* 0x0000000124247890 */ /* 0x000fc8000fffe03f */
[----:B------:R-:W-:-:S04]  /*3720*/  UISETP.NE.AND UP1, UPT, UR36, 0x2, UPT ;  /* 0x000000022400788c */ /* 0x000fc8000bf25270 */
[----:B------:R-:W-:Y:S02]  /*3730*/  USEL UR6, URZ, 0x1, UP1 ;  /* 0x000000013f067887 */ /* 0x000fe40008800000 */
[----:B------:R-:W-:Y:S02]  /*3740*/  USEL UR36, UR36, URZ, UP1 ;  /* 0x0000003f24247287 */ /* 0x000fe40008800000 */
[----:B------:R-:W-:Y:S01]  /*3750*/  ULOP3.LUT UR37, UR37, UR6, URZ, 0x3c, !UPT ;  /* 0x0000000625257292 */ /* 0x000fe2000f8e3c3f */
[----:B0-----:R-:W-:Y:S11]  /*3760*/  @!P0 BRA `(.L_x_13238) ;  /* 0x0000000000048947 */ /* 0x001ff60003800000 */
[----:B------:R-:W-:Y:S01]  /*3770*/  BPT.TRAP 0x1 ;  /* 0x000000040000795c */ /* 0x000fe20000300000 */
.L_x_13238:
        /* <DEDUP_REMOVED lines=9> */
.L_x_13239:
[----:B-1----:R-:W-:Y:S05]  /*3810*/  @P3 BRA `(.L_x_13240) ;  /* 0x0000000000083947 */ /* 0x002fea0003800000 */
[----:B------:R-:W1:Y:S02]  /*3820*/  SYNCS.PHASECHK.TRANS64.TRYWAIT P3, [UR26+0x22830], R6 ;  /* 0x02283006ff0075a7 */ /* 0x000e64000806015a */
[----:B-1----:R-:W-:Y:S05]  /*3830*/  @!P3 BRA `(.L_x_13241) ;  /* 0x000000bc0034b947 */ /* 0x002fea0003800000 */
.L_x_13240:
[----:B------:R-:W-:Y:S01]  /*3840*/  UIMAD UR6, UR36, 0x300, UR20 ;  /* 0x00000300240678a4 */ /* 0x000fe2000f8e0214 */
[----:B------:R-:W-:Y:S01]  /*3850*/  WARPGROUP.ARRIVE ;  /* 0x00000000000079c5 */ /* 0x000fe20000000000 */
[----:B------:R-:W-:Y:S01]  /*3860*/  UMOV UR7, 0x40000040 ;  /* 0x4000004000077882 */ /* 0x000fe20000000000 */
[----:B------:R-:W-:Y:S01]  /*3870*/  UMOV UR11, 0x40000040 ;  /* 0x40000040000b7882 */ /* 0x000fe20000000000 */
[----:B------:R-:W-:Y:S01]  /*3880*/  UIADD3 UR10, UR6, 0x2, URZ ;  /* 0x00000002060a7890 */ /* 0x000fe2000fffe03f */
[----:B------:R-:W-:Y:S01]  /*3890*/  VIADD R10, R16, UR44 ;  /* 0x0000002c100a7c36 */ /* 0x000fe20008000000 */
[----:B------:R-:W-:Y:S01]  /*38a0*/  UIADD3 UR14, UR6, 0x4, URZ ;  /* 0x00000004060e7890 */ /* 0x000fe2000fffe03f */
[----:B------:R-:W2:Y:S01]  /*38b0*/  LDC R12, c[0x0][0x2f0] ;  /* 0x0000bc00ff0c7b82 */ /* 0x000ea20000000800 */
[----:B------:R-:W-:Y:S01]  /*38c0*/  UMOV UR15, 0x40000040 ;  /* 0x40000040000f7882 */ /* 0x000fe20000000000 */
[----:B------:R-:W-:Y:S01]  /*38d0*/  HGMMA.64x96x16.F32.BF16 R152, gdesc[UR4], RZ, !UPT, gsb0 ;  /* 0x01600000049879f0 */ /* 0x000fe2000c0018ff */
[----:B------:R-:W-:Y:S01]  /*38e0*/  UIADD3 UR18, UR6, 0x6, URZ ;  /* 0x0000000606127890 */ /* 0x000fe2000fffe03f */
[----:B------:R-:W-:Y:S01]  /*38f0*/  IMAD.MOV.U32 R14, RZ, RZ, -0x2 ;  /* 0xfffffffeff0e7424 */ /* 0x000fe200078e00ff */
[----:B------:R-:W-:Y:S01]  /*3900*/  UMOV UR19, 0x40000040 ;  /* 0x4000004000137882 */ /* 0x000fe20000000000 */
[----:B------:R-:W-:Y:S01]  /*3910*/  @UP0 ULDC UR6, c[0x0][0x44c] ;  /* 0x0001130000060ab9 */ /* 0x000fe20000000800 */
[----:B------:R-:W3:Y:S01]  /*3920*/  S2R R202, SR_TID.X ;  /* 0x0000000000ca7919 */ /* 0x000ee20000002100 */
[----:B------:R-:W-:Y:S01]  /*3930*/  @P1 IMAD.HI.U32 R0, R10, UR6, RZ ;  /* 0x000000060a001c27 */ /* 0x000fe2000f8e00ff */
[----:B------:R-:W-:-:S04]  /*3940*/  @UP0 ULDC UR6, c[0x0][0x450] ;  /* 0x0001140000060ab9 */ /* 0x000fc80000000800 */
[----:B------:R-:W-:Y:S01]  /*3950*/  @P1 SHF.R.U32.HI R10, RZ, UR6, R0 ;  /* 0x00000006ff0a1c19 */ /* 0x000fe20008011600 */
[----:B------:R-:W-:Y:S02]  /*3960*/  UMOV UR6, 0x1 ;  /* 0x0000000100067882 */ /* 0x000fe40000000000 */
[----:B------:R-:W-:Y:S02]  /*3970*/  UIMAD UR6, UR23, -0x60, UR6 ;  /* 0xffffffa0170678a4 */ /* 0x000fe4000f8e0206 */
[----:B------:R-:W4:Y:S04]  /*3980*/  SHFL.IDX PT, R0, R10, 0x1, 0x1c1f ;  /* 0x003c1f000a007f89 */ /* 0x000f2800000e0000 */
[----:B------:R-:W-:Y:S01]  /*3990*/  IMAD R21, R17, R14, UR6 ;  /* 0x0000000611157e24 */ /* 0x000fe2000f8e020e */
[----:B------:R-:W5:Y:S03]  /*39a0*/  SHFL.IDX PT, R10, R10, RZ, 0x1c1f ;  /* 0x001c1fff0a0a7589 */ /* 0x000f6600000e0000 */
[----:B--2---:R-:W-:Y:S01]  /*39b0*/  IMAD R21, R12, UR43, R21 ;  /* 0x0000002b0c157c24 */ /* 0x004fe2000f8e0215 */
[----:B---3--:R-:W-:-:S04]  /*39c0*/  SHF.R.U32.HI R202, RZ, 0x7, R202 ;  /* 0x00000007ffca7819 */ /* 0x008fc800000116ca */
[----:B----4-:R-:W-:-:S04]  /*39d0*/  IADD3 R0, R0, -UR25, R21 ;  /* 0x8000001900007c10 */ /* 0x010fc8000fffe015 */
[C---:B------:R-:W-:Y:S02]  /*39e0*/  ISETP.GT.AND P3, PT, R0.reuse, RZ, PT ;  /* 0x000000ff0000720c */ /* 0x040fe40003f64270 */
[----:B------:R-:W-:Y:S02]  /*39f0*/  ISETP.GT.AND P4, PT, R0, 0x1, PT ;  /* 0x000000010000780c */ /* 0x000fe40003f84270 */
[----:B-----5:R-:W-:-:S04]  /*3a00*/  IADD3 R21, R10, -UR25, R21 ;  /* 0x800000190a157c10 */ /* 0x020fc8000fffe015 */
[----:B------:R-:W-:Y:S01]  /*3a10*/  ISETP.GT.AND P5, PT, R21, 0x8, PT ;  /* 0x000000081500780c */ /* 0x000fe20003fa4270 */
        /* <DEDUP_REMOVED lines=22> */
[----:B-1----:R-:W-:Y:S02]  /*3b80*/  FSEL R3, R162, -INF , P3 ;  /* 0xff800000a2037808 */ /* 0x002fe40001800000 */
        /* <DEDUP_REMOVED lines=61> */
[----:B------:R-:W1:Y:S01]  /*3f60*/  SHFL.BFLY PT, R9, R12, 0x2, 0x1f ;  /* 0x0c401f000c097f89 */ /* 0x000e6200000e0000 */
[----:B------:R-:W-:Y:S02]  /*3f70*/  FSEL R153, R153, -INF , P4 ;  /* 0xff80000099997808 */ /* 0x000fe40002000000 */
[----:B------:R-:W-:-:S04]  /*3f80*/  ISETP.GT.AND P5, PT, R21, 0x10, PT ;  /* 0x000000101500780c */ /* 0x000fc80003fa4270 */
[----:B------:R-:W-:Y:S02]  /*3f90*/  FSEL R160, R160, -INF , P5 ;  /* 0xff800000a0a07808 */ /* 0x000fe40002800000 */
[----:B------:R-:W-:-:S04]  /*3fa0*/  ISETP.GT.AND P5, PT, R21, 0x18, PT ;  /* 0x000000181500780c */ /* 0x000fc80003fa4270 */
[----:B------:R-:W-:Y:S02]  /*3fb0*/  FSEL R164, R164, -INF , P5 ;  /* 0xff800000a4a47808 */ /* 0x000fe40002800000 */
[----:B------:R-:W-:-:S04]  /*3fc0*/  ISETP.GT.AND P5, PT, R21, 0x20, PT ;  /* 0x000000201500780c */ /* 0x000fc80003fa4270 */
[----:B------:R-:W-:Y:S02]  /*3fd0*/  FSEL R168, R168, -INF , P5 ;  /* 0xff800000a8a87808 */ /* 0x000fe40002800000 */
[C---:B------:R-:W-:Y:S02]  /*3fe0*/  ISETP.GT.AND P5, PT, R21.reuse, 0x28, PT ;  /* 0x000000281500780c */ /* 0x040fe40003fa4270 */
[----:B-1----:R-:W-:Y:S02]  /*3ff0*/  FMNMX.FTZ R14, R12, R9, !PT ;  /* 0x000000090c0e7209 */ /* 0x002fe40007810000 */
[----:B------:R-:W-:Y:S02]  /*4000*/  FSEL R172, R172, -INF , P5 ;  /* 0xff800000acac7808 */ /* 0x000fe40002800000 */
[----:B------:R-:W-:Y:S01]  /*4010*/  ISETP.GT.AND P5, PT, R21, 0x30, PT ;  /* 0x000000301500780c */ /* 0x000fe20003fa4270 */
[----:B------:R-:W1:Y:S03]  /*4020*/  SHFL.BFLY PT, R9, R14, 0x1, 0x1f ;  /* 0x0c201f000e097f89 */ /* 0x000e6600000e0000 */
[----:B------:R-:W-:-:S02]  /*4030*/  FSEL R176, R176, -INF , P5 ;  /* 0xff800000b0b07808 */ /* 0x000fc40002800000 */
[----:B------:R-:W-:-:S04]  /*4040*/  ISETP.GT.AND P5, PT, R21, 0x38, PT ;  /* 0x000000381500780c */ /* 0x000fc80003fa4270 */
[----:B------:R-:W-:Y:S02]  /*4050*/  FSEL R180, R180, -INF , P5 ;  /* 0xff800000b4b47808 */ /* 0x000fe40002800000 */
[----:B------:R-:W-:-:S04]  /*4060*/  ISETP.GT.AND P5, PT, R21, 0x40, PT ;  /* 0x000000401500780c */ /* 0x000fc80003fa4270 */
[----:B------:R-:W-:Y:S02]  /*4070*/  FSEL R184, R184, -INF , P5 ;  /* 0xff800000b8b87808 */ /* 0x000fe40002800000 */
[----:B------:R-:W-:-:S04]  /*4080*/  ISETP.GT.AND P5, PT, R21, 0x48, PT ;  /* 0x000000481500780c */ /* 0x000fc80003fa4270 */
[----:B------:R-:W-:Y:S02]  /*4090*/  FSEL R188, R188, -INF , P5 ;  /* 0xff800000bcbc7808 */ /* 0x000fe40002800000 */
[----:B------:R-:W-:Y:S02]  /*40a0*/  ISETP.GT.AND P5, PT, R21, 0x50, PT ;  /* 0x000000501500780c */ /* 0x000fe40003fa4270 */
[----:B-1----:R-:W-:Y:S02]  /*40b0*/  FMNMX.FTZ R0, R14, R9, !PT ;  /* 0x000000090e007209 */ /* 0x002fe40007810000 */
[----:B------:R-:W-:Y:S02]  /*40c0*/  FSEL R9, R152, -INF , P3 ;  /* 0xff80000098097808 */ /* 0x000fe40001800000 */
[C---:B------:R-:W-:Y:S01]  /*40d0*/  FSETP.NEU.FTZ.AND P4, PT, R0.reuse, -INF , PT ;  /* 0xff8000000000780b */ /* 0x040fe20003f9d000 */
[----:B------:R-:W-:Y:S01]  /*40e0*/  FMUL.FTZ R12, R0, UR10 ;  /* 0x0000000a000c7c20 */ /* 0x000fe20008410000 */
[----:B------:R-:W-:-:S02]  /*40f0*/  FMNMX.FTZ R10, R9, R8, !PT ;  /* 0x00000008090a7209 */ /* 0x000fc40007810000 */
[----:B------:R-:W-:Y:S02]  /*4100*/  ISETP.GT.AND P3, PT, R21, 0x9, PT ;  /* 0x000000091500780c */ /* 0x000fe40003f64270 */
[----:B------:R-:W-:Y:S02]  /*4110*/  FMNMX.FTZ R15, R153, R10, !PT ;  /* 0x0000000a990f7209 */ /* 0x000fe40007810000 */
[----:B------:R-:W-:Y:S02]  /*4120*/  FSEL R10, R12, RZ, P4 ;  /* 0x000000ff0c0a7208 */ /* 0x000fe40002000000 */
[----:B------:R-:W-:Y:S02]  /*4130*/  FSEL R157, R157, -INF , P3 ;  /* 0xff8000009d9d7808 */ /* 0x000fe40001800000 */
        /* <DEDUP_REMOVED lines=15> */
[----:B------:R1:W-:Y:S01]  /*4230*/  MUFU.EX2 R12, R20 ;  /* 0x00000014000c7308 */ /* 0x0003e20000000800 */
[----:B------:R-:W-:Y:S01]  /*4240*/  FMNMX.FTZ R14, R164, R15, !PT ;  /* 0x0000000fa40e7209 */ /* 0x000fe20007810000 */
[--C-:B------:R-:W-:Y:S01]  /*4250*/  FFMA.FTZ R15, R170, UR10, -R10.reuse ;  /* 0x0000000aaa0f7c23 */ /* 0x100fe2000801080a */
[----:B------:R-:W-:Y:S01]  /*4260*/  ISETP.GT.AND P3, PT, R21, 0x21, PT ;  /* 0x000000211500780c */ /* 0x000fe20003f64270 */
[--C-:B------:R-:W-:Y:S01]  /*4270*/  FFMA.FTZ R11, R11, UR10, -R10.reuse ;  /* 0x0000000a0b0b7c23 */ /* 0x100fe2000801080a */
[----:B------:R-:W-:Y:S01]  /*4280*/  FMNMX.FTZ R13, R165, R14, !PT ;  /* 0x0000000ea50d7209 */ /* 0x000fe20007810000 */
[----:B------:R-:W-:Y:S01]  /*4290*/  FFMA.FTZ R195, R195, UR10, -R10 ;  /* 0x0000000ac3c37c23 */ /* 0x000fe2000801080a */
[----:B------:R-:W-:Y:S01]  /*42a0*/  FSEL R169, R169, -INF , P3 ;  /* 0xff800000a9a97808 */ /* 0x000fe20001800000 */
[----:B------:R-:W-:Y:S01]  /*42b0*/  MUFU.EX2 R155, R155 ;  /* 0x0000009b009b7308 */ /* 0x000fe20000000800 */
[----:B------:R-:W-:-:S02]  /*42c0*/  FMNMX.FTZ R14, R168, R13, !PT ;  /* 0x0000000da80e7209 */ /* 0x000fc40007810000 */
[----:B------:R-:W-:Y:S02]  /*42d0*/  ISETP.GT.AND P3, PT, R21, 0x29, PT ;  /* 0x000000291500780c */ /* 0x000fe40003f64270 */
[----:B------:R-:W-:Y:S02]  /*42e0*/  FMNMX.FTZ R13, R169, R14, !PT ;  /* 0x0000000ea90d7209 */ /* 0x000fe40007810000 */
[----:B------:R-:W-:Y:S01]  /*42f0*/  FSEL R173, R173, -INF , P3 ;  /* 0xff800000adad7808 */ /* 0x000fe20001800000 */
[----:B------:R2:W-:Y:S01]  /*4300*/  MUFU.EX2 R14, R159 ;  /* 0x0000009f000e7308 */ /* 0x0005e20000000800 */
[----:B-1----:R-:W-:Y:S01]  /*4310*/  FMNMX.FTZ R20, R172, R13, !PT ;  /* 0x0000000dac147209 */ /* 0x002fe20007810000 */
[----:B------:R-:W-:Y:S01]  /*4320*/  FFMA.FTZ R13, R3, UR10, -R10 ;  /* 0x0000000a030d7c23 */ /* 0x000fe2000801080a */
[----:B------:R-:W-:Y:S02]  /*4330*/  ISETP.GT.AND P3, PT, R21, 0x31, PT ;  /* 0x000000311500780c */ /* 0x000fe40003f64270 */
[----:B------:R-:W-:-:S02]  /*4340*/  FMNMX.FTZ R3, R173, R20, !PT ;  /* 0x00000014ad037209 */ /* 0x000fc40007810000 */
[----:B------:R-:W-:Y:S01]  /*4350*/  FSEL R177, R177, -INF , P3 ;  /* 0xff800000b1b17808 */ /* 0x000fe20001800000 */
[----:B------:R-:W-:Y:S01]  /*4360*/  MUFU.EX2 R11, R11 ;  /* 0x0000000b000b7308 */ /* 0x000fe20000000800 */
[----:B------:R-:W-:Y:S01]  /*4370*/  FMNMX.FTZ R20, R176, R3, !PT ;  /* 0x00000003b0147209 */ /* 0x000fe20007810000 */
[--C-:B--2---:R-:W-:Y:S01]  /*4380*/  FFMA.FTZ R159, R166, UR10, -R10.reuse ;  /* 0x0000000aa69f7c23 */ /* 0x104fe2000801080a */
[----:B------:R-:W-:Y:S01]  /*4390*/  ISETP.GT.AND P3, PT, R21, 0x39, PT ;  /* 0x000000391500780c */ /* 0x000fe20003f64270 */
[--C-:B------:R-:W-:Y:S01]  /*43a0*/  FFMA.FTZ R166, R183, UR10, -R10.reuse ;  /* 0x0000000ab7a67c23 */ /* 0x100fe2000801080a */
[----:B------:R-:W-:Y:S01]  /*43b0*/  FMNMX.FTZ R3, R177, R20, !PT ;  /* 0x00000014b1037209 */ /* 0x000fe20007810000 */
[----:B------:R-:W-:Y:S01]  /*43c0*/  FFMA.FTZ R183, R199, UR10, -R10 ;  /* 0x0000000ac7b77c23 */ /* 0x000fe2000801080a */
[----:B------:R-:W-:Y:S01]  /*43d0*/  FSEL R181, R181, -INF , P3 ;  /* 0xff800000b5b57808 */ /* 0x000fe20001800000 */
[----:B------:R1:W-:Y:S01]  /*43e0*/  MUFU.EX2 R20, R163 ;  /* 0x000000a300147308 */ /* 0x0003e20000000800 */
[----:B------:R-:W-:-:S02]  /*43f0*/  FMNMX.FTZ R152, R180, R3, !PT ;  /* 0x00000003b4987209 */ /* 0x000fc40007810000 */
[----:B------:R-:W-:Y:S02]  /*4400*/  ISETP.GT.AND P3, PT, R21, 0x41, PT ;  /* 0x000000411500780c */ /* 0x000fe40003f64270 */
[----:B------:R-:W-:Y:S02]  /*4410*/  FMNMX.FTZ R3, R181, R152, !PT ;  /* 0x00000098b5037209 */ /* 0x000fe40007810000 */
[----:B------:R-:W-:Y:S01]  /*4420*/  FSEL R185, R185, -INF , P3 ;  /* 0xff800000b9b97808 */ /* 0x000fe20001800000 */
[----:B------:R-:W-:Y:S01]  /*4430*/  MUFU.EX2 R13, R13 ;  /* 0x0000000d000d7308 */ /* 0x000fe20000000800 */
[----:B------:R-:W-:Y:S01]  /*4440*/  FMNMX.FTZ R152, R184, R3, !PT ;  /* 0x00000003b8987209 */ /* 0x000fe20007810000 */
[--C-:B-1----:R-:W-:Y:S01]  /*4450*/  FFMA.FTZ R163, R174, UR10, -R10.reuse ;  /* 0x0000000aaea37c23 */ /* 0x102fe2000801080a */
[----:B------:R-:W-:Y:S01]  /*4460*/  ISETP.GT.AND P3, PT, R21, 0x49, PT ;  /* 0x000000491500780c */ /* 0x000fe20003f64270 */
[----:B------:R-:W-:Y:S01]  /*4470*/  FFMA.FTZ R174, R190, UR10, -R10 ;  /* 0x0000000abeae7c23 */ /* 0x000fe2000801080a */
[----:B------:R-:W-:-:S02]  /*4480*/  FMNMX.FTZ R3, R185, R152, !PT ;  /* 0x00000098b9037209 */ /* 0x000fc40007810000 */
[----:B------:R-:W-:Y:S01]  /*4490*/  FSEL R189, R189, -INF , P3 ;  /* 0xff800000bdbd7808 */ /* 0x000fe20001800000 */
[----:B------:R1:W-:Y:S01]  /*44a0*/  MUFU.EX2 R152, R167 ;  /* 0x000000a700987308 */ /* 0x0003e20000000800 */
[----:B------:R-:W-:Y:S02]  /*44b0*/  FMNMX.FTZ R154, R188, R3, !PT ;  /* 0x00000003bc9a7209 */ /* 0x000fe40007810000 */
[----:B------:R-:W-:Y:S02]  /*44c0*/  ISETP.GT.AND P3, PT, R21, 0x51, PT ;  /* 0x000000511500780c */ /* 0x000fe40003f64270 */
[----:B------:R-:W-:Y:S02]  /*44d0*/  FSEL R192, R192, -INF , P5 ;  /* 0xff800000c0c07808 */ /* 0x000fe40002800000 */
[----:B------:R-:W-:Y:S01]  /*44e0*/  FMNMX.FTZ R3, R189, R154, !PT ;  /* 0x0000009abd037209 */ /* 0x000fe20007810000 */
[----:B------:R-:W-:Y:S01]  /*44f0*/  MUFU.EX2 R159, R159 ;  /* 0x0000009f009f7308 */ /* 0x000fe20000000800 */
[----:B------:R-:W-:Y:S01]  /*4500*/  ISETP.GT.AND P5, PT, R21, 0x58, PT ;  /* 0x000000581500780c */ /* 0x000fe20003fa4270 */
[----:B-1----:R-:W-:Y:S01]  /*4510*/  FFMA.FTZ R167, R182, UR10, -R10 ;  /* 0x0000000ab6a77c23 */ /* 0x002fe2000801080a */
[----:B------:R-:W-:-:S02]  /*4520*/  FSEL R193, R193, -INF , P3 ;  /* 0xff800000c1c17808 */ /* 0x000fc40001800000 */
[----:B------:R-:W-:Y:S02]  /*4530*/  FMNMX.FTZ R154, R192, R3, !PT ;  /* 0x00000003c09a7209 */ /* 0x000fe40007810000 */
[----:B------:R-:W-:Y:S01]  /*4540*/  ISETP.GT.AND P3, PT, R21, 0x59, PT ;  /* 0x000000591500780c */ /* 0x000fe20003f64270 */
[--C-:B------:R-:W-:Y:S01]  /*4550*/  FFMA.FTZ R21, R178, UR10, -R10.reuse ;  /* 0x0000000ab2157c23 */ /* 0x100fe2000801080a */
[----:B------:R-:W-:Y:S01]  /*4560*/  FSEL R196, R196, -INF , P5 ;  /* 0xff800000c4c47808 */ /* 0x000fe20002800000 */
[----:B------:R-:W-:Y:S01]  /*4570*/  FFMA.FTZ R178, R194, UR10, -R10 ;  /* 0x0000000ac2b27c23 */ /* 0x000fe2000801080a */
[----:B------:R-:W-:Y:S01]  /*4580*/  FMNMX.FTZ R3, R193, R154, !PT ;  /* 0x0000009ac1037209 */ /* 0x000fe20007810000 */
[----:B------:R-:W-:Y:S01]  /*4590*/  MUFU.EX2 R15, R15 ;  /* 0x0000000f000f7308 */ /* 0x000fe20000000800 */
[----:B------:R-:W-:Y:S02]  /*45a0*/  FSEL R197, R197, -INF , P3 ;  /* 0xff800000c5c57808 */ /* 0x000fe40001800000 */
[----:B------:R-:W-:-:S04]  /*45b0*/  FMNMX.FTZ R158, R196, R3, !PT ;  /* 0x00000003c49e7209 */ /* 0x000fc80007810000 */
[----:B------:R-:W-:Y:S01]  /*45c0*/  FMNMX.FTZ R3, R197, R158, !PT ;  /* 0x0000009ec5037209 */ /* 0x000fe20007810000 */
[----:B------:R1:W-:Y:S01]  /*45d0*/  MUFU.EX2 R154, R171 ;  /* 0x000000ab009a7308 */ /* 0x0003e20000000800 */
[--C-:B------:R-:W-:Y:S01]  /*45e0*/  FFMA.FTZ R158, R175, UR10, -R10.reuse ;  /* 0x0000000aaf9e7c23 */ /* 0x100fe2000801080a */
[--C-:B------:R-:W-:Y:S02]  /*45f0*/  FFMA.FTZ R175, R191, UR10, -R10.reuse ;  /* 0x0000000abfaf7c23 */ /* 0x100fe4000801080a */
[----:B------:R-:W2:Y:S04]  /*4600*/  SHFL.BFLY PT, R170, R3, 0x2, 0x1f ;  /* 0x0c401f0003aa7f89 */ /* 0x000ea800000e0000 */
[----:B------:R-:W-:Y:S01]  /*4610*/  MUFU.EX2 R163, R163 ;  /* 0x000000a300a37308 */ /* 0x000fe20000000800 */
[----:B-1----:R-:W-:-:S07]  /*4620*/  FFMA.FTZ R171, R187, UR10, -R10 ;  /* 0x0000000abbab7c23 */ /* 0x002fce000801080a */
[----:B------:R-:W-:Y:S08]  /*4630*/  MUFU.EX2 R158, R158 ;  /* 0x0000009e009e7308 */ /* 0x000ff00000000800 */
[----:B------:R-:W-:Y:S01]  /*4640*/  MUFU.EX2 R21, R21 ;  /* 0x0000001500157308 */ /* 0x000fe20000000800 */
[----:B--2---:R-:W-:Y:S01]  /*4650*/  FMNMX.FTZ R179, R3, R170, !PT ;  /* 0x000000aa03b37209 */ /* 0x004fe20007810000 */
[----:B------:R-:W-:-:S06]  /*4660*/  FFMA.FTZ R170, R186, UR10, -R10 ;  /* 0x0000000abaaa7c23 */ /* 0x000fcc000801080a */
[----:B------:R-:W-:Y:S01]  /*4670*/  MUFU.EX2 R162, R162 ;  /* 0x000000a200a27308 */ /* 0x000fe20000000800 */
[----:B------:R-:W1:Y:S07]  /*4680*/  SHFL.BFLY PT, R182, R179, 0x1, 0x1f ;  /* 0x0c201f00b3b67f89 */ /* 0x000e6e00000e0000 */
[----:B------:R-:W-:Y:S08]  /*4690*/  MUFU.EX2 R167, R167 ;  /* 0x000000a700a77308 */ /* 0x000ff00000000800 */
[----:B------:R-:W-:Y:S08]  /*46a0*/  MUFU.EX2 R166, R166 ;  /* 0x000000a600a67308 */ /* 0x000ff00000000800 */
[----:B------:R-:W-:Y:S01]  /*46b0*/  MUFU.EX2 R170, R170 ;  /* 0x000000aa00aa7308 */ /* 0x000fe20000000800 */
[----:B-1----:R-:W-:Y:S01]  /*46c0*/  FMNMX.FTZ R3, R179, R182, !PT ;  /* 0x000000b6b3037209 */ /* 0x002fe20007810000 */
[----:B------:R-:W-:Y:S01]  /*46d0*/  FFMA.FTZ R182, R198, UR10, -R10 ;  /* 0x0000000ac6b67c23 */ /* 0x000fe2000801080a */
[----:B------:R-:W-:-:S02]  /*46e0*/  FSEL R10, R0, RZ, P4 ;  /* 0x000000ff000a7208 */ /* 0x000fc40002000000 */
[C---:B------:R-:W-:Y:S01]  /*46f0*/  FSETP.NEU.FTZ.AND P3, PT, R3.reuse, -INF , PT ;  /* 0xff8000000300780b */ /* 0x040fe20003f7d000 */
[----:B------:R-:W-:Y:S02]  /*4700*/  FMUL.FTZ R190, R3, UR10 ;  /* 0x0000000a03be7c20 */ /* 0x000fe40008410000 */
[----:B------:R-:W-:Y:S01]  /*4710*/  FADD.FTZ R10, -R10, R7 ;  /* 0x000000070a0a7221 */ /* 0x000fe20000010100 */
[----:B------:R1:W-:Y:S02]  /*4720*/  MUFU.EX2 R179, R195 ;  /* 0x000000c300b37308 */ /* 0x0003e40000000800 */
[----:B------:R-:W-:Y:S01]  /*4730*/  FSEL R190, R190, RZ, P3 ;  /* 0x000000ffbebe7208 */ /* 0x000fe20001800000 */
[----:B------:R-:W-:-:S04]  /*4740*/  FMUL.FTZ R10, R10, UR10 ;  /* 0x0000000a0a0a7c20 */ /* 0x000fc80008410000 */
[--C-:B------:R-:W-:Y:S01]  /*4750*/  FFMA.FTZ R187, R9, UR10, -R190.reuse ;  /* 0x0000000a09bb7c23 */ /* 0x100fe200080108be */
[----:B------:R-:W-:Y:S01]  /*4760*/  FSEL R9, R3, RZ, P3 ;  /* 0x000000ff03097208 */ /* 0x000fe20001800000 */
[----:B------:R-:W2:Y:S01]  /*4770*/  MUFU.EX2 R10, R10 ;  /* 0x0000000a000a7308 */ /* 0x000ea20000000800 */
[--C-:B------:R-:W-:Y:S01]  /*4780*/  FFMA.FTZ R186, R153, UR10, -R190.reuse ;  /* 0x0000000a99ba7c23 */ /* 0x100fe200080108be */
[--C-:B------:R-:W-:Y:S01]  /*4790*/  FFMA.FTZ R156, R156, UR10, -R190.reuse ;  /* 0x0000000a9c9c7c23 */ /* 0x100fe200080108be */
[----:B------:R-:W-:Y:S01]  /*47a0*/  FFMA.FTZ R191, R157, UR10, -R190 ;  /* 0x0000000a9dbf7c23 */ /* 0x000fe200080108be */
[----:B------:R-:W-:Y:S01]  /*47b0*/  FADD.FTZ R9, -R9, R8 ;  /* 0x0000000809097221 */ /* 0x000fe20000010100 */
[--C-:B------:R-:W-:Y:S01]  /*47c0*/  FFMA.FTZ R160, R160, UR10, -R190.reuse ;  /* 0x0000000aa0a07c23 */ /* 0x100fe200080108be */
[--C-:B-1----:R-:W-:Y:S01]  /*47d0*/  FFMA.FTZ R195, R161, UR10, -R190.reuse ;  /* 0x0000000aa1c37c23 */ /* 0x102fe200080108be */
[--C-:B------:R-:W-:Y:S01]  /*47e0*/  FFMA.FTZ R164, R164, UR10, -R190.reuse ;  /* 0x0000000aa4a47c23 */ /* 0x100fe200080108be */
[----:B------:R-:W-:Y:S01]  /*47f0*/  FMUL.FTZ R8, R9, UR10 ;  /* 0x0000000a09087c20 */ /* 0x000fe20008410000 */
        /* <DEDUP_REMOVED lines=8> */
[----:B------:R-:W1:Y:S01]  /*4880*/  MUFU.EX2 R8, R8 ;  /* 0x0000000800087308 */ /* 0x000e620000000800 */
[----:B--2---:R-:W-:Y:S01]  /*4890*/  FFMA.FTZ R9, R10, R4, R11 ;  /* 0x000000040a097223 */ /* 0x004fe2000001000b */
[--C-:B------:R-:W-:Y:S01]  /*48a0*/  FFMA.FTZ R176, R176, UR10, -R190.reuse ;  /* 0x0000000ab0b07c23 */ /* 0x100fe200080108be */
[--C-:B------:R-:W-:Y:S01]  /*48b0*/  FFMA.FTZ R192, R192, UR10, -R190.reuse ;  /* 0x0000000ac0c07c23 */ /* 0x100fe200080108be */
[--C-:B------:R-:W-:Y:S01]  /*48c0*/  FFMA.FTZ R193, R193, UR10, -R190.reuse ;  /* 0x0000000ac1c17c23 */ /* 0x100fe200080108be */
[----:B------:R-:W-:Y:S01]  /*48d0*/  FADD.FTZ R4, R12, R9 ;  /* 0x000000090c047221 */ /* 0x000fe20000010000 */
[----:B------:R-:W-:Y:S01]  /*48e0*/  FFMA.FTZ R196, R196, UR10, -R190 ;  /* 0x0000000ac4c47c23 */ /* 0x000fe200080108be */
[----:B------:R-:W-:Y:S01]  /*48f0*/  F2FP.BF16.F32.PACK_AB R165, R162, R21 ;  /* 0x00000015a2a5723e */ /* 0x000fe200000010ff */
[----:B------:R-:W2:Y:S01]  /*4900*/  MUFU.EX2 R186, R186 ;  /* 0x000000ba00ba7308 */ /* 0x000ea20000000800 */
[----:B------:R-:W-:Y:S01]  /*4910*/  FADD.FTZ R9, R155, R4 ;  /* 0x000000049b097221 */ /* 0x000fe20000010000 */
[----:B------:R-:W-:Y:S01]  /*4920*/  F2FP.BF16.F32.PACK_AB R155, R14, R155 ;  /* 0x0000009b0e9b723e */ /* 0x000fe200000010ff */
[-C--:B------:R-:W-:Y:S01]  /*4930*/  FMUL.FTZ R26, R26, R10.reuse ;  /* 0x0000000a1a1a7220 */ /* 0x080fe20000410000 */
[-C--:B------:R-:W-:Y:S01]  /*4940*/  FMUL.FTZ R27, R27, R10.reuse ;  /* 0x0000000a1b1b7220 */ /* 0x080fe20000410000 */
[----:B------:R-:W-:Y:S01]  /*4950*/  FADD.FTZ R4, R14, R9 ;  /* 0x000000090e047221 */ /* 0x000fe20000010000 */
[-C--:B------:R-:W-:Y:S01]  /*4960*/  FMUL.FTZ R30, R30, R10.reuse ;  /* 0x0000000a1e1e7220 */ /* 0x080fe20000410000 */
[-C--:B------:R-:W-:Y:S01]  /*4970*/  FMUL.FTZ R31, R31, R10.reuse ;  /* 0x0000000a1f1f7220 */ /* 0x080fe20000410000 */
[----:B------:R-:W3:Y:S01]  /*4980*/  MUFU.EX2 R156, R156 ;  /* 0x0000009c009c7308 */ /* 0x000ee20000000800 */
[----:B-1----:R-:W-:Y:S01]  /*4990*/  FFMA.FTZ R9, R8, R5, R187 ;  /* 0x0000000508097223 */ /* 0x002fe200000100bb */
[----:B------:R-:W-:Y:S01]  /*49a0*/  FADD.FTZ R157, R13, R4 ;  /* 0x000000040d9d7221 */ /* 0x000fe20000010000 */
[----:B------:R-:W-:Y:S01]  /*49b0*/  FFMA.FTZ R5, R180, UR10, -R190 ;  /* 0x0000000ab4057c23 */ /* 0x000fe200080108be */
[-C--:B------:R-:W-:Y:S01]  /*49c0*/  FMUL.FTZ R34, R34, R10.reuse ;  /* 0x0000000a22227220 */ /* 0x080fe20000410000 */
[-C--:B------:R-:W-:Y:S01]  /*49d0*/  FMUL.FTZ R35, R35, R10.reuse ;  /* 0x0000000a23237220 */ /* 0x080fe20000410000 */
[----:B------:R-:W-:Y:S01]  /*49e0*/  FADD.FTZ R180, R20, R157 ;  /* 0x0000009d14b47221 */ /* 0x000fe20000010000 */
[----:B------:R-:W-:Y:S01]  /*49f0*/  FMUL.FTZ R38, R38, R10 ;  /* 0x0000000a26267220 */ /* 0x000fe20000410000 */
[----:B------:R-:W1:Y:S01]  /*4a00*/  MUFU.EX2 R191, R191 ;  /* 0x000000bf00bf7308 */ /* 0x000e620000000800 */
[----:B--2---:R-:W-:Y:S01]  /*4a10*/  FADD.FTZ R153, R186, R9 ;  /* 0x00000009ba997221 */ /* 0x004fe20000010000 */
[----:B------:R-:W-:Y:S01]  /*4a20*/  FADD.FTZ R157, R159, R180 ;  /* 0x000000b49f9d7221 */ /* 0x000fe20000010000 */
[----:B------:R-:W-:Y:S01]  /*4a30*/  IADD3 R9, -R202, 0xb, RZ ;  /* 0x0000000bca097810 */ /* 0x000fe20007ffe1ff */
[--C-:B------:R-:W-:Y:S01]  /*4a40*/  FFMA.FTZ R180, R181, UR10, -R190.reuse ;  /* 0x0000000ab5b47c23 */ /* 0x100fe200080108be */
[--C-:B------:R-:W-:Y:S01]  /*4a50*/  FFMA.FTZ R181, R184, UR10, -R190.reuse ;  /* 0x0000000ab8b57c23 */ /* 0x100fe200080108be */
[----:B------:R-:W-:Y:S01]  /*4a60*/  FADD.FTZ R198, R152, R157 ;  /* 0x0000009d98c67221 */ /* 0x000fe20000010000 */
[----:B------:R-:W-:Y:S01]  /*4a70*/  FFMA.FTZ R184, R185, UR10, -R190 ;  /* 0x0000000ab9b87c23 */ /* 0x000fe200080108be */
[----:B------:R-:W2:Y:S01]  /*4a80*/  MUFU.EX2 R160, R160 ;  /* 0x000000a000a07308 */ /* 0x000ea20000000800 */
[----:B---3--:R-:W-:Y:S01]  /*4a90*/  FADD.FTZ R4, R156, R153 ;  /* 0x000000999c047221 */ /* 0x008fe20000010000 */
[----:B------:R-:W-:Y:S01]  /*4aa0*/  FADD.FTZ R157, R15, R198 ;  /* 0x000000c60f9d7221 */ /* 0x000fe20000010000 */
[--C-:B------:R-:W-:Y:S01]  /*4ab0*/  FFMA.FTZ R185, R188, UR10, -R190.reuse ;  /* 0x0000000abcb97c23 */ /* 0x100fe200080108be */
[--C-:B------:R-:W-:Y:S01]  /*4ac0*/  FFMA.FTZ R188, R189, UR10, -R190.reuse ;  /* 0x0000000abdbc7c23 */ /* 0x100fe200080108be */
[----:B------:R-:W-:Y:S01]  /*4ad0*/  FFMA.FTZ R190, R197, UR10, -R190 ;  /* 0x0000000ac5be7c23 */ /* 0x000fe200080108be */
[----:B------:R-:W-:Y:S01]  /*4ae0*/  FADD.FTZ R198, R154, R157 ;  /* 0x0000009d9ac67221 */ /* 0x000fe20000010000 */
[----:B------:R-:W-:Y:S01]  /*4af0*/  F2FP.BF16.F32.PACK_AB R159, R152, R159 ;  /* 0x0000009f989f723e */ /* 0x000fe200000010ff */
[----:B------:R-:W3:Y:S01]  /*4b00*/  MUFU.EX2 R195, R195 ;  /* 0x000000c300c37308 */ /* 0x000ee20000000800 */
[----:B-1----:R-:W-:Y:S01]  /*4b10*/  FADD.FTZ R153, R191, R4 ;  /* 0x00000004bf997221 */ /* 0x002fe20000010000 */
[----:B------:R-:W-:-:S02]  /*4b20*/  @!P2 VIADD R4, R177, 0x22840 ;  /* 0x00022840b104a836 */ /* 0x000fc40000000000 */
[----:B------:R-:W-:Y:S01]  /*4b30*/  FADD.FTZ R157, R163, R198 ;  /* 0x000000c6a39d7221 */ /* 0x000fe20000010000 */
[----:B------:R-:W-:Y:S01]  /*4b40*/  F2FP.BF16.F32.PACK_AB R163, R158, R163 ;  /* 0x000000a39ea3723e */ /* 0x000fe200000010ff */
[-C--:B------:R-:W-:Y:S01]  /*4b50*/  FMUL.FTZ R39, R39, R10.reuse ;  /* 0x0000000a27277220 */ /* 0x080fe20000410000 */
[----:B------:R-:W-:Y:S01]  /*4b60*/  F2FP.BF16.F32.PACK_AB R152, R186, R187 ;  /* 0x000000bbba98723e */ /* 0x000fe200000010ff */
[-C--:B------:R-:W-:Y:S01]  /*4b70*/  FMUL.FTZ R42, R42, R10.reuse ;  /* 0x0000000a2a2a7220 */ /* 0x080fe20000410000 */
[----:B------:R-:W1:Y:S01]  /*4b80*/  MUFU.EX2 R164, R164 ;  /* 0x000000a400a47308 */ /* 0x000e620000000800 */
[----:B--2---:R-:W-:Y:S01]  /*4b90*/  FADD.FTZ R194, R160, R153 ;  /* 0x00000099a0c27221 */ /* 0x004fe20000010000 */
[----:B------:R-:W-:Y:S01]  /*4ba0*/  @!P2 PRMT R4, RZ, 0x654, R4 ;  /* 0x00000654ff04a816 */ /* 0x000fe20000000004 */
[----:B------:R2:W-:Y:S06]  /*4bb0*/  BAR.ARV R9, 0x100 ;  /* 0x000400090000751d */ /* 0x0005ec0000002000 */
[----:B------:R-:W4:Y:S01]  /*4bc0*/  MUFU.EX2 R199, R199 ;  /* 0x000000c700c77308 */ /* 0x000f220000000800 */
[----:B---3--:R-:W-:Y:S01]  /*4bd0*/  FADD.FTZ R153, R195, R194 ;  /* 0x000000c2c3997221 */ /* 0x008fe20000010000 */
[----:B------:R3:W-:Y:S01]  /*4be0*/  @!P2 SYNCS.ARRIVE.TRANS64.RED.A1T0 RZ, [R4+URZ], RZ ;  /* 0x000000ff04ffa9a7 */ /* 0x0007e2000810043f */
        /* <DEDUP_REMOVED lines=39> */
[----:B------:R-:W-:Y:S01]  /*4e60*/  FADD.FTZ R153, R167, R194 ;  /* 0x000000c2a7997221 */ /* 0x000fe20000010000 */
[----:B------:R-:W-:Y:S01]  /*4e70*/  F2FP.BF16.F32.PACK_AB R167, R166, R167 ;  /* 0x000000a7a6a7723e */ /* 0x000fe200000010ff */
[-C--:B------:R-:W-:Y:S01]  /*4e80*/  FMUL.FTZ R94, R94, R10.reuse ;  /* 0x0000000a5e5e7220 */ /* 0x080fe20000410000 */
[----:B------:R-:W-:Y:S01]  /*4e90*/  FMUL.FTZ R95, R95, R10 ;  /* 0x0000000a5f5f7220 */ /* 0x000fe20000410000 */
[----:B------:R-:W-:Y:S01]  /*4ea0*/  FADD.FTZ R161, R166, R153 ;  /* 0x00000099a6a17221 */ /* 0x000fe20000010000 */
[----:B------:R-:W-:Y:S01]  /*4eb0*/  F2FP.BF16.F32.PACK_AB R153, R12, R11 ;  /* 0x0000000b0c99723e */ /* 0x000fe200000010ff */
[----:B------:R-:W4:Y:S01]  /*4ec0*/  MUFU.EX2 R203, R203 ;  /* 0x000000cb00cb7308 */ /* 0x000f220000000800 */
[C---:B---3--:R-:W-:Y:S01]  /*4ed0*/  FADD.FTZ R157, R201.reuse, R4 ;  /* 0x00000004c99d7221 */ /* 0x048fe20000010000 */
[----:B------:R-:W-:Y:S01]  /*4ee0*/  FADD.FTZ R12, R170, R161 ;  /* 0x000000a1aa0c7221 */ /* 0x000fe20000010000 */
[----:B------:R-:W-:Y:S01]  /*4ef0*/  F2FP.BF16.F32.PACK_AB R162, R201, R172 ;  /* 0x000000acc9a2723e */ /* 0x000fe200000010ff */
[-C--:B------:R-:W-:Y:S01]  /*4f00*/  FMUL.FTZ R98, R98, R10.reuse ;  /* 0x0000000a62627220 */ /* 0x080fe20000410000 */
[-C--:B------:R-:W-:Y:S01]  /*4f10*/  FMUL.FTZ R99, R99, R10.reuse ;  /* 0x0000000a63637220 */ /* 0x080fe20000410000 */
[-C--:B------:R-:W-:Y:S01]  /*4f20*/  FMUL.FTZ R102, R102, R10.reuse ;  /* 0x0000000a66667220 */ /* 0x080fe20000410000 */
[-C--:B------:R-:W-:Y:S01]  /*4f30*/  FMUL.FTZ R103, R103, R10.reuse ;  /* 0x0000000a67677220 */ /* 0x080fe20000410000 */
[----:B------:R-:W3:Y:S01]  /*4f40*/  MUFU.EX2 R171, R171 ;  /* 0x000000ab00ab7308 */ /* 0x000ee20000000800 */
[----:B-1----:R-:W-:Y:S01]  /*4f50*/  FADD.FTZ R4, R176, R157 ;  /* 0x0000009db0047221 */ /* 0x002fe20000010000 */
[----:B------:R-:W-:Y:S01]  /*4f60*/  F2FP.BF16.F32.PACK_AB R157, R20, R13 ;  /* 0x0000000d149d723e */ /* 0x000fe200000010ff */
[-C--:B------:R-:W-:Y:S01]  /*4f70*/  FMUL.FTZ R106, R106, R10.reuse ;  /* 0x0000000a6a6a7220 */ /* 0x080fe20000410000 */
[-C--:B------:R-:W-:Y:S01]  /*4f80*/  FMUL.FTZ R107, R107, R10.reuse ;  /* 0x0000000a6b6b7220 */ /* 0x080fe20000410000 */
[-C--:B------:R-:W-:Y:S01]  /*4f90*/  FMUL.FTZ R110, R110, R10.reuse ;  /* 0x0000000a6e6e7220 */ /* 0x080fe20000410000 */
        /* <DEDUP_REMOVED lines=28> */
[----:B------:R-:W-:Y:S01]  /*5160*/  F2FP.BF16.F32.PACK_AB R161, R154, R15 ;  /* 0x0000000f9aa1723e */ /* 0x000fe200000010ff */
[----:B------:R-:W-:Y:S01]  /*5170*/  FMUL.FTZ R147, R147, R10 ;  /* 0x0000000a93937220 */ /* 0x000fe20000410000 */
[----:B------:R-:W-:Y:S01]  /*5180*/  F2FP.BF16.F32.PACK_AB R154, R191, R156 ;  /* 0x0000009cbf9a723e */ /* 0x000fe200000010ff */
[----:B------:R-:W-:Y:S01]  /*5190*/  FMUL.FTZ R150, R150, R10 ;  /* 0x0000000a96967220 */ /* 0x000fe20000410000 */
[----:B------:R-:W-:Y:S01]  /*51a0*/  F2FP.BF16.F32.PACK_AB R156, R195, R160 ;  /* 0x000000a0c39c723e */ /* 0x000fe200000010ff */
[----:B------:R-:W-:Y:S01]  /*51b0*/  FMUL.FTZ R151, R151, R10 ;  /* 0x0000000a97977220 */ /* 0x000fe20000410000 */
[----:B------:R-:W4:Y:S01]  /*51c0*/  MUFU.EX2 R181, R181 ;  /* 0x000000b500b57308 */ /* 0x000f220000000800 */
[----:B---3--:R-:W-:Y:S01]  /*51d0*/  FADD.FTZ R4, R180, R13 ;  /* 0x0000000db4047221 */ /* 0x008fe20000010000 */
[----:B------:R-:W-:Y:S01]  /*51e0*/  F2FP.BF16.F32.PACK_AB R160, R7, R168 ;  /* 0x000000a807a0723e */ /* 0x000fe200000010ff */
[-C--:B------:R-:W-:Y:S01]  /*51f0*/  FMUL.FTZ R24, R24, R8.reuse ;  /* 0x0000000818187220 */ /* 0x080fe20000410000 */
[----:B------:R-:W-:Y:S01]  /*5200*/  F2FP.BF16.F32.PACK_AB R166, R180, R5 ;  /* 0x00000005b4a6723e */ /* 0x000fe200000010ff */
        /* <DEDUP_REMOVED lines=20> */
[----:B---3--:R-:W-:Y:S01]  /*5350*/  FADD.FTZ R14, R178, R15 ;  /* 0x0000000fb20e7221 */ /* 0x008fe20000010000 */
[----:B------:R-:W-:Y:S01]  /*5360*/  F2FP.BF16.F32.PACK_AB R173, R179, R178 ;  /* 0x000000b2b3ad723e */ /* 0x000fe200000010ff */
[-C--:B------:R-:W-:Y:S01]  /*5370*/  FMUL.FTZ R53, R53, R8.reuse ;  /* 0x0000000835357220 */ /* 0x080fe20000410000 */
[-C--:B------:R-:W-:Y:S01]  /*5380*/  FMUL.FTZ R56, R56, R8.reuse ;  /* 0x0000000838387220 */ /* 0x080fe20000410000 */
[-C--:B------:R-:W-:Y:S01]  /*5390*/  FMUL.FTZ R57, R57, R8.reuse ;  /* 0x0000000839397220 */ /* 0x080fe20000410000 */
[-C--:B------:R-:W-:Y:S01]  /*53a0*/  FMUL.FTZ R60, R60, R8.reuse ;  /* 0x000000083c3c7220 */ /* 0x080fe20000410000 */
[-C--:B------:R-:W-:Y:S01]  /*53b0*/  FMUL.FTZ R61, R61, R8.reuse ;  /* 0x000000083d3d7220 */ /* 0x080fe20000410000 */
[----:B------:R-:W3:Y:S01]  /*53c0*/  MUFU.EX2 R182, R182 ;  /* 0x000000b600b67308 */ /* 0x000ee20000000800 */
[C---:B-1----:R-:W-:Y:S01]  /*53d0*/  FADD.FTZ R4, R184.reuse, R13 ;  /* 0x0000000db8047221 */ /* 0x042fe20000010000 */
[----:B------:R-:W-:Y:S01]  /*53e0*/  FADD.FTZ R13, R179, R14 ;  /* 0x0000000eb30d7221 */ /* 0x000fe20000010000 */
[----:B------:R-:W-:Y:S01]  /*53f0*/  F2FP.BF16.F32.PACK_AB R168, R184, R181 ;  /* 0x000000b5b8a8723e */ /* 0x000fe200000010ff */
        /* <DEDUP_REMOVED lines=52> */
[----:B------:R-:W-:Y:S01]  /*5740*/  FMUL.FTZ R140, R140, R8 ;  /* 0x000000088c8c7220 */ /* 0x000fe20000410000 */
[C---:B----4-:R-:W-:Y:S01]  /*5750*/  FADD.FTZ R4, R183.reuse, R4 ;  /* 0x00000004b7047221 */ /* 0x050fe20000010000 */
[----:B------:R-:W-:Y:S01]  /*5760*/  F2FP.BF16.F32.PACK_AB R175, R183, R182 ;  /* 0x000000b6b7af723e */ /* 0x000fe200000010ff */
[-C--:B------:R-:W-:Y:S01]  /*5770*/  FMUL.FTZ R141, R141, R8.reuse ;  /* 0x000000088d8d7220 */ /* 0x080fe20000410000 */
[-C--:B------:R-:W-:Y:S01]  /*5780*/  FMUL.FTZ R144, R144, R8.reuse ;  /* 0x0000000890907220 */ /* 0x080fe20000410000 */
[-C--:B------:R-:W-:Y:S01]  /*5790*/  FMUL.FTZ R145, R145, R8.reuse ;  /* 0x0000000891917220 */ /* 0x080fe20000410000 */
[-C--:B------:R-:W-:Y:S01]  /*57a0*/  FMUL.FTZ R148, R148, R8.reuse ;  /* 0x0000000894947220 */ /* 0x080fe20000410000 */
[----:B------:R-:W-:Y:S01]  /*57b0*/  FMUL.FTZ R149, R149, R8 ;  /* 0x0000000895957220 */ /* 0x000fe20000410000 */
[C---:B---3--:R-:W-:Y:S01]  /*57c0*/  FADD.FTZ R5, R13.reuse, R14 ;  /* 0x0000000e0d057221 */ /* 0x048fe20000010000 */
[----:B------:R-:W-:Y:S01]  /*57d0*/  F2FP.BF16.F32.PACK_AB R174, R13, R196 ;  /* 0x000000c40dae723e */ /* 0x000fe200000010ff */
[----:B--2---:R-:W-:Y:S06]  /*57e0*/  @!P0 BRA `(.L_x_13242) ;  /* 0x0000000000048947 */ /* 0x004fec0003800000 */
[----:B------:R-:W-:Y:S01]  /*57f0*/  BPT.TRAP 0x1 ;  /* 0x000000040000795c */ /* 0x000fe20000300000 */
.L_x_13242:
[----:B------:R1:W2:Y:S01]  /*5800*/  SYNCS.PHASECHK.TRANS64.TRYWAIT P3, [UR26+0x22850], R6 ;  /* 0x02285006ff0075a7 */ /* 0x0002a2000806015a */
[----:B------:R-:W-:Y:S05]  /*5810*/  @!P0 BRA `(.L_x_13243) ;  /* 0x0000000000048947 */ /* 0x000fea0003800000 */
[----:B------:R-:W-:Y:S01]  /*5820*/  BPT.TRAP 0x1 ;  /* 0x000000040000795c */ /* 0x000fe20000300000 */
.L_x_13243:
[----:B--2---:R-:W-:Y:S05]  /*5830*/  @P3 BRA `(.L_x_13244) ;  /* 0x0000000000083947 */ /* 0x004fea0003800000 */
[----:B------:R-:W2:Y:S02]  /*5840*/  SYNCS.PHASECHK.TRANS64.TRYWAIT P3, [UR26+0x22850], R6 ;  /* 0x02285006ff0075a7 */ /* 0x000ea4000806015a */
[----:B--2---:R-:W-:Y:S05]  /*5850*/  @!P3 BRA `(.L_x_13245) ;  /* 0x0000009c0044b947 */ /* 0x004fea0003800000 */
.L_x_13244:
[----:B------:R-:W3:Y:S01]  /*5860*/  S2R R7, SR_TID.X ;  /* 0x0000000000077919 */ /* 0x000ee20000002100 */
[----:B------:R-:W-:Y:S01]  /*5870*/  UIMAD UR11, UR36, 0xc00, UR21 ;  /* 0x00000c00240b78a4 */ /* 0x000fe2000f8e0215 */
[----:B--2---:R-:W-:Y:S01]  /*5880*/  @!P2 VIADD R177, R177, 0x22860 ;  /* 0x00022860b1b1a836 */ /* 0x004fe20000000000 */
[----:B------:R-:W-:Y:S01]  /*5890*/  UMOV UR7, 0x40000040 ;  /* 0x4000004000077882 */ /* 0x000fe20000000000 */
[----:B------:R-:W-:Y:S01]  /*58a0*/  UISETP.GT.AND UP1, UPT, UR23, UR22, UPT ;  /* 0x000000161700728c */ /* 0x000fe2000bf24270 */
[----:B------:R-:W-:Y:S01]  /*58b0*/  IMAD.MOV.U32 R8, RZ, RZ, R3 ;  /* 0x000000ffff087224 */ /* 0x000fe200078e0003 */
[----:B------:R-:W-:Y:S01]  /*58c0*/  UIADD3 UR23, UR23, -0x1, URZ ;  /* 0xffffffff17177890 */ /* 0x000fe2000fffe03f */
[----:B------:R-:W-:Y:S01]  /*58d0*/  @!P2 PRMT R177, RZ, 0x654, R177 ;  /* 0x00000654ffb1a816 */ /* 0x000fe200000000b1 */
[----:B------:R-:W-:Y:S02]  /*58e0*/  UMOV UR6, UR11 ;  /* 0x0000000b00067c82 */ /* 0x000fe40008000000 */
[----:B------:R-:W-:-:S02]  /*58f0*/  PLOP3.LUT P3, PT, PT, PT, UP1, 0x80, 0x0 ;  /* 0x000000000000781c */ /* 0x000fc40003f6f018 */
[----:B---3--:R-:W-:-:S05]  /*5900*/  SHF.R.U32.HI R7, RZ, 0x7, R7 ;  /* 0x00000007ff077819 */ /* 0x008fca0000011607 */
[----:B01----:R-:W-:Y:S02]  /*5910*/  VIADD R6, R7, 0x8 ;  /* 0x0000000807067836 */ /* 0x003fe40000000000 */
        /* <DEDUP_REMOVED lines=37> */
.L_x_13237:
[----:B------:R-:W-:-:S13]  /*5b70*/  ISETP.LE.AND P1, PT, RZ, UR23, PT ;  /* 0x00000017ff007c0c */ /* 0x000fda000bf23270 */
[----:B------:R-:W-:Y:S05]  /*5b80*/  @!P1 BRA `(.L_x_13247) ;  /* 0x0000001c004c9947 */ /* 0x000fea0003800000 */
[----:B------:R-:W-:Y:S01]  /*5b90*/  IMAD.MOV.U32 R201, RZ, RZ, R0 ;  /* 0x000000ffffc97224 */ /* 0x000fe200078e0000 */
[----:B------:R-:W-:Y:S01]  /*5ba0*/  ULDC UR22, c[0x0][0x988] ;  /* 0x0002620000167ab9 */ /* 0x000fe20000000800 */
[----:B------:R-:W-:-:S07]  /*5bb0*/  IMAD.MOV.U32 R7, RZ, RZ, R3 ;  /* 0x000000ffff077224 */ /* 0x000fce00078e0003 */
.L_x_13256:
[----:B------:R-:W-:-:S04]  /*5bc0*/  UIADD3 UR36, UR36, 0x1, URZ ;  /* 0x0000000124247890 */ /* 0x000fc8000fffe03f */
[----:B------:R-:W-:-:S04]  /*5bd0*/  UISETP.NE.AND UP0, UPT, UR36, 0x2, UPT ;  /* 0x000000022400788c */ /* 0x000fc8000bf05270 */
[----:B------:R-:W-:Y:S02]  /*5be0*/  USEL UR6, URZ, 0x1, UP0 ;  /* 0x000000013f067887 */ /* 0x000fe40008000000 */
[----:B------:R-:W-:Y:S02]  /*5bf0*/  USEL UR36, UR36, URZ, UP0 ;  /* 0x0000003f24247287 */ /* 0x000fe40008000000 */
[----:B------:R-:W-:Y:S01]  /*5c00*/  ULOP3.LUT UR37, UR37, UR6, URZ, 0x3c, !UPT ;  /* 0x0000000625257292 */ /* 0x000fe2000f8e3c3f */
[----:B-1----:R-:W-:Y:S11]  /*5c10*/  @!P0 BRA `(.L_x_13248) ;  /* 0x0000000000048947 */ /* 0x002ff60003800000 */
[----:B------:R-:W-:Y:S01]  /*5c20*/  BPT.TRAP 0x1 ;  /* 0x000000040000795c */ /* 0x000fe20000300000 */
.L_x_13248:
[----:B------:R-:W1:Y:S01]  /*5c30*/  S2UR UR7, SR_CgaCtaId ;  /* 0x00000000000779c3 */ /* 0x000e620000008800 */
[----:B------:R-:W-:Y:S01]  /*5c40*/  UMOV UR6, 0x400 ;  /* 0x0000040000067882 */ /* 0x000fe20000000000 */
[----:B0-----:R-:W-:-:S05]  /*5c50*/  IMAD.U32 R6, RZ, RZ, UR37 ;  /* 0x00000025ff067e24 */ /* 0x001fca000f8e00ff */
[----:B------:R-:W-:Y:S01]  /*5c60*/  SHF.L.U32 R6, R6, 0x1f, RZ ;  /* 0x0000001f06067819 */ /* 0x000fe200000006ff */
[----:B-1----:R-:W-:-:S04]  /*5c70*/  ULEA UR6, UR7, UR6, 0x18 ;  /* 0x0000000607067291 */ /* 0x002fc8000f8ec03f */
[----:B------:R-:W-:-:S09]  /*5c80*/  ULEA UR24, UR36, UR6, 0x3 ;  /* 0x0000000624187291 */ /* 0x000fd2000f8e183f */
[----:B------:R0:W1:Y:S01]  /*5c90*/  SYNCS.PHASECHK.TRANS64.TRYWAIT P1, [UR24+0x22830], R6 ;  /* 0x02283006ff0075a7 */ /* 0x0000620008020158 */
[----:B------:R-:W-:Y:S05]  /*5ca0*/  @!P0 BRA `(.L_x_13249) ;  /* 0x0000000000048947 */ /* 0x000fea0003800000 */
[----:B------:R-:W-:Y:S01]  /*5cb0*/  BPT.TRAP 0x1 ;  /* 0x000000040000795c */ /* 0x000fe20000300000 */
.L_x_13249:
[----:B-1----:R-:W-:Y:S05]  /*5cc0*/  @P1 BRA `(.L_x_13250) ;  /* 0x0000000000081947 */ /* 0x002fea0003800000 */
[----:B------:R-:W1:Y:S02]  /*5cd0*/  SYNCS.PHASECHK.TRANS64.TRYWAIT P1, [UR24+0x22830], R6 ;  /* 0x02283006ff0075a7 */ /* 0x000e640008020158 */
[----:B-1----:R-:W-:Y:S05]  /*5ce0*/  @!P1 BRA `(.L_x_13251) ;  /* 0x0000009800349947 */ /* 0x002fea0003800000 */
.L_x_13250:
        /* <DEDUP_REMOVED lines=52> */
[----:B------:R-:W-:-:S03]  /*6030*/  FMUL.FTZ R9, R3, UR10 ;  /* 0x0000000a03097c20 */ /* 0x000fc60008410000 */
        /* <DEDUP_REMOVED lines=14> */
[----:B------:R-:W2:Y:S01]  /*6120*/  MUFU.EX2 R7, R7 ;  /* 0x0000000700077308 */ /* 0x000ea20000000800 */
        /* <DEDUP_REMOVED lines=9> */
[-C--:B-1----:R-:W-:Y:S01]  /*61c0*/  FMUL.FTZ R24, R24, R8.reuse ;  /* 0x0000000818187220 */ /* 0x082fe20000410000 */
[----:B------:R-:W-:Y:S01]  /*61d0*/  FMNMX.FTZ R0, R166, R11, !PT ;  /* 0x0000000ba6007209 */ /* 0x000fe20007810000 */
[--C-:B------:R-:W-:Y:S01]  /*61e0*/  FFMA.FTZ R11, R157, UR10, -R9.reuse ;  /* 0x0000000a9d0b7c23 */ /* 0x100fe20008010809 */
[----:B------:R-:W-:Y:S01]  /*61f0*/  FFMA.FTZ R157, R177, UR10, -R9 ;  /* 0x0000000ab19d7c23 */ /* 0x000fe20008010809 */
        /* <DEDUP_REMOVED lines=11> */
[----:B---3--:R-:W-:Y:S01]  /*62b0*/  FADD.FTZ R5, R152, R5 ;  /* 0x0000000598057221 */ /* 0x008fe20000010000 */
        /* <DEDUP_REMOVED lines=19> */
[-C--:B------:R-:W-:Y:S01]  /*63f0*/  FMUL.FTZ R53, R53, R8.reuse ;  /* 0x0000000835357220 */ /* 0x080fe20000410000 */
        /* <DEDUP_REMOVED lines=73> */
[----:B------:R-:W-:Y:S01]  /*6890*/  FMUL.FTZ R149, R149, R8 ;  /* 0x0000000895957220 */ /* 0x000fe20000410000 */
[----:B------:R-:W-:Y:S01]  /*68a0*/  MUFU.EX2 R161, R161 ;  /* 0x000000a100a17308 */ /* 0x000fe20000000800 */
[----:B------:R-:W-:-:S07]  /*68b0*/  F2FP.BF16.F32.PACK_AB R152, R152, R7 ;  /* 0x000000079898723e */ /* 0x000fce00000010ff */
[----:B------:R-:W-:Y:S08]  /*68c0*/  MUFU.EX2 R168, R168 ;  /* 0x000000a800a87308 */ /* 0x000ff00000000800 */
[----:B------:R-:W-:Y:S01]  /*68d0*/  MUFU.EX2 R165, R165 ;  /* 0x000000a500a57308 */ /* 0x000fe20000000800 */
[----:B-1----:R-:W-:-:S05]  /*68e0*/  FMNMX.FTZ R0, R177, R0, !PT ;  /* 0x00000000b1007209 */ /* 0x002fca0007810000 */
[C---:B------:R-:W-:Y:S01]  /*68f0*/  FMUL.FTZ R189, R0.reuse, UR10 ;  /* 0x0000000a00bd7c20 */ /* 0x040fe20008410000 */
[----:B------:R-:W-:Y:S01]  /*6900*/  FADD.FTZ R9, -R0, R201 ;  /* 0x000000c900097221 */ /* 0x000fe20000010100 */
[----:B------:R-:W-:Y:S02]  /*6910*/  MUFU.EX2 R169, R169 ;  /* 0x000000a900a97308 */ /* 0x000fe40000000800 */
[--C-:B------:R-:W-:Y:S01]  /*6920*/  FFMA.FTZ R214, R175, UR10, -R189.reuse ;  /* 0x0000000aafd67c23 */ /* 0x100fe200080108bd */
[--C-:B------:R-:W-:Y:S01]  /*6930*/  FFMA.FTZ R175, R178, UR10, -R189.reuse ;  /* 0x0000000ab2af7c23 */ /* 0x100fe200080108bd */
[--C-:B------:R-:W-:Y:S01]  /*6940*/  FFMA.FTZ R178, R179, UR10, -R189.reuse ;  /* 0x0000000ab3b27c23 */ /* 0x100fe200080108bd */
[--C-:B------:R-:W-:Y:S01]  /*6950*/  FFMA.FTZ R179, R182, UR10, -R189.reuse ;  /* 0x0000000ab6b37c23 */ /* 0x100fe200080108bd */
[--C-:B------:R-:W-:Y:S01]  /*6960*/  FFMA.FTZ R182, R183, UR10, -R189.reuse ;  /* 0x0000000ab7b67c23 */ /* 0x100fe200080108bd */
[----:B------:R-:W-:Y:S02]  /*6970*/  IMAD.U32 R183, RZ, RZ, UR24 ;  /* 0x00000018ffb77e24 */ /* 0x000fe4000f8e00ff */
[----:B------:R-:W-:Y:S01]  /*6980*/  FMUL.FTZ R9, R9, UR10 ;  /* 0x0000000a09097c20 */ /* 0x000fe20008410000 */
[--C-:B------:R-:W-:Y:S01]  /*6990*/  FFMA.FTZ R184, R154, UR10, -R189.reuse ;  /* 0x0000000a9ab87c23 */ /* 0x100fe200080108bd */
[--C-:B------:R-:W-:Y:S01]  /*69a0*/  FFMA.FTZ R155, R155, UR10, -R189.reuse ;  /* 0x0000000a9b9b7c23 */ /* 0x100fe200080108bd */
[----:B------:R-:W-:Y:S01]  /*69b0*/  @!P2 VIADD R154, R183, 0x22840 ;  /* 0x00022840b79aa836 */ /* 0x000fe20000000000 */
[----:B------:R1:W-:Y:S01]  /*69c0*/  MUFU.EX2 R181, R9 ;  /* 0x0000000900b57308 */ /* 0x0003e20000000800 */
[--C-:B------:R-:W-:Y:S01]  /*69d0*/  FFMA.FTZ R185, R158, UR10, -R189.reuse ;  /* 0x0000000a9eb97c23 */ /* 0x100fe200080108bd */
[--C-:B------:R-:W-:Y:S01]  /*69e0*/  FFMA.FTZ R188, R159, UR10, -R189.reuse ;  /* 0x0000000a9fbc7c23 */ /* 0x100fe200080108bd */
[--C-:B------:R-:W-:Y:S01]  /*69f0*/  FFMA.FTZ R159, R162, UR10, -R189.reuse ;  /* 0x0000000aa29f7c23 */ /* 0x100fe200080108bd */
[----:B------:R-:W-:Y:S01]  /*6a00*/  @!P2 PRMT R154, RZ, 0x654, R154 ;  /* 0x00000654ff9aa816 */ /* 0x000fe2000000009a */
[--C-:B------:R-:W-:Y:S01]  /*6a10*/  FFMA.FTZ R192, R163, UR10, -R189.reuse ;  /* 0x0000000aa3c07c23 */ /* 0x100fe200080108bd */
[--C-:B------:R-:W-:Y:S01]  /*6a20*/  FFMA.FTZ R163, R166, UR10, -R189.reuse ;  /* 0x0000000aa6a37c23 */ /* 0x100fe200080108bd */
[--C-:B------:R-:W-:Y:S01]  /*6a30*/  FFMA.FTZ R202, R171, UR10, -R189.reuse ;  /* 0x0000000aabca7c23 */ /* 0x100fe200080108bd */
[----:B------:R-:W2:Y:S01]  /*6a40*/  MUFU.EX2 R184, R184 ;  /* 0x000000b800b87308 */ /* 0x000ea20000000800 */
[----:B-1----:R-:W-:Y:S01]  /*6a50*/  IADD3 R9, -R203, 0xb, RZ ;  /* 0x0000000bcb097810 */ /* 0x002fe20007ffe1ff */
[--C-:B------:R-:W-:Y:S01]  /*6a60*/  FFMA.FTZ R171, R174, UR10, -R189.reuse ;  /* 0x0000000aaeab7c23 */ /* 0x100fe200080108bd */
[--C-:B------:R-:W-:Y:S01]  /*6a70*/  FFMA.FTZ R186, R186, UR10, -R189.reuse ;  /* 0x0000000ababa7c23 */ /* 0x100fe200080108bd */
[--C-:B------:R-:W-:Y:S01]  /*6a80*/  FFMA.FTZ R187, R187, UR10, -R189.reuse ;  /* 0x0000000abbbb7c23 */ /* 0x100fe200080108bd */
[--C-:B------:R-:W-:Y:S01]  /*6a90*/  FFMA.FTZ R190, R190, UR10, -R189.reuse ;  /* 0x0000000abebe7c23 */ /* 0x100fe200080108bd */
[----:B------:R1:W-:Y:S06]  /*6aa0*/  BAR.ARV R9, 0x100 ;  /* 0x000400090000751d */ /* 0x0003ec0000002000 */
[----:B------:R3:W-:Y:S01]  /*6ab0*/  @!P2 SYNCS.ARRIVE.TRANS64.RED.A1T0 RZ, [R154+URZ], RZ ;  /* 0x000000ff9affa9a7 */ /* 0x0007e2000810043f */
[----:B------:R-:W4:Y:S01]  /*6ac0*/  MUFU.EX2 R155, R155 ;  /* 0x0000009b009b7308 */ /* 0x000f220000000800 */
[--C-:B------:R-:W-:Y:S01]  /*6ad0*/  FFMA.FTZ R191, R191, UR10, -R189.reuse ;  /* 0x0000000abfbf7c23 */ /* 0x100fe200080108bd */
[--C-:B------:R-:W-:Y:S01]  /*6ae0*/  FFMA.FTZ R194, R194, UR10, -R189.reuse ;  /* 0x0000000ac2c27c23 */ /* 0x100fe200080108bd */
[--C-:B------:R-:W-:Y:S01]  /*6af0*/  FFMA.FTZ R195, R195, UR10, -R189.reuse ;  /* 0x0000000ac3c37c23 */ /* 0x100fe200080108bd */
[----:B--2---:R-:W-:Y:S01]  /*6b00*/  FFMA.FTZ R4, R181, R4, R184 ;  /* 0x00000004b5047223 */ /* 0x004fe200000100b8 */
[--C-:B------:R-:W-:Y:S01]  /*6b10*/  FFMA.FTZ R198, R198, UR10, -R189.reuse ;  /* 0x0000000ac6c67c23 */ /* 0x100fe200080108bd */
[----:B------:R-:W-:Y:S01]  /*6b20*/  FFMA.FTZ R199, R199, UR10, -R189 ;  /* 0x0000000ac7c77c23 */ /* 0x000fe200080108bd */
[----:B---3--:R-:W-:Y:S01]  /*6b30*/  FADD.FTZ R154, R10, R5 ;  /* 0x000000050a9a7221 */ /* 0x008fe20000010000 */
[----:B------:R-:W-:Y:S01]  /*6b40*/  MUFU.EX2 R185, R185 ;  /* 0x000000b900b97308 */ /* 0x000fe20000000800 */
[----:B------:R-:W-:Y:S01]  /*6b50*/  F2FP.BF16.F32.PACK_AB R162, R153, R14 ;  /* 0x0000000e99a2723e */ /* 0x000fe200000010ff */
[-C--:B------:R-:W-:Y:S01]  /*6b60*/  FMUL.FTZ R26, R26, R181.reuse ;  /* 0x000000b51a1a7220 */ /* 0x080fe20000410000 */
[----:B------:R-:W-:Y:S01]  /*6b70*/  FADD.FTZ R5, R11, R154 ;  /* 0x0000009a0b057221 */ /* 0x000fe20000010000 */
[----:B------:R-:W-:Y:S01]  /*6b80*/  F2FP.BF16.F32.PACK_AB R166, R161, R20 ;  /* 0x00000014a1a6723e */ /* 0x000fe200000010ff */
[-C--:B------:R-:W-:Y:S01]  /*6b90*/  FMUL.FTZ R27, R27, R181.reuse ;  /* 0x000000b51b1b7220 */ /* 0x080fe20000410000 */
[-C--:B------:R-:W-:Y:S01]  /*6ba0*/  FMUL.FTZ R30, R30, R181.reuse ;  /* 0x000000b51e1e7220 */ /* 0x080fe20000410000 */
[----:B------:R-:W-:Y:S01]  /*6bb0*/  FADD.FTZ R154, R156, R5 ;  /* 0x000000059c9a7221 */ /* 0x000fe20000010000 */
[----:B------:R-:W-:Y:S01]  /*6bc0*/  MUFU.EX2 R188, R188 ;  /* 0x000000bc00bc7308 */ /* 0x000fe20000000800 */
[----:B----4-:R-:W-:Y:S01]  /*6bd0*/  FADD.FTZ R4, R155, R4 ;  /* 0x000000049b047221 */ /* 0x010fe20000010000 */
[C---:B------:R-:W-:Y:S01]  /*6be0*/  F2FP.BF16.F32.PACK_AB R156, R13.reuse, R156 ;  /* 0x0000009c0d9c723e */ /* 0x040fe200000010ff */
        /* <DEDUP_REMOVED lines=13> */
[----:B------:R-:W2:Y:S01]  /*6cc0*/  MUFU.EX2 R192, R192 ;  /* 0x000000c000c07308 */ /* 0x000ea20000000800 */
[----:B------:R-:W-:Y:S01]  /*6cd0*/  F2FP.BF16.F32.PACK_AB R160, R21, R160 ;  /* 0x000000a015a0723e */ /* 0x000fe200000010ff */
        /* <DEDUP_REMOVED lines=10> */
[----:B------:R-:W-:Y:S01]  /*6d80*/  F2FP.BF16.F32.PACK_AB R153, R155, R184 ;  /* 0x000000b89b99723e */ /* 0x000fe200000010ff */
[-C--:B------:R-:W-:Y:S01]  /*6d90*/  FMUL.FTZ R59, R59, R181.reuse ;  /* 0x000000b53b3b7220 */ /* 0x080fe20000410000 */
[-C--:B------:R-:W-:Y:S01]  /*6da0*/  FMUL.FTZ R62, R62, R181.reuse ;  /* 0x000000b53e3e7220 */ /* 0x080fe20000410000 */
[----:B------:R-:W-:Y:S01]  /*6db0*/  FADD.FTZ R154, R164, R5 ;  /* 0x00000005a49a7221 */ /* 0x000fe20000010000 */
[----:B------:R-:W-:Y:S01]  /*6dc0*/  MUFU.EX2 R163, R163 ;  /* 0x000000a300a37308 */ /* 0x000fe20000000800 */
[--C-:B---3--:R-:W-:Y:S01]  /*6dd0*/  FFMA.FTZ R196, R167, UR10, -R189.reuse ;  /* 0x0000000aa7c47c23 */ /* 0x108fe200080108bd */
[----:B------:R-:W-:Y:S01]  /*6de0*/  FFMA.FTZ R167, R170, UR10, -R189 ;  /* 0x0000000aaaa77c23 */ /* 0x000fe200080108bd */
[C---:B------:R-:W-:Y:S01]  /*6df0*/  FADD.FTZ R5, R157.reuse, R154 ;  /* 0x0000009a9d057221 */ /* 0x040fe20000010000 */
[----:B------:R-:W-:Y:S01]  /*6e00*/  F2FP.BF16.F32.PACK_AB R164, R157, R164 ;  /* 0x000000a49da4723e */ /* 0x000fe200000010ff */
[----:B------:R-:W-:Y:S01]  /*6e10*/  FMUL.FTZ R63, R63, R181 ;  /* 0x000000b53f3f7220 */ /* 0x000fe20000410000 */
[----:B--2---:R-:W-:Y:S01]  /*6e20*/  F2FP.BF16.F32.PACK_AB R157, R192, R159 ;  /* 0x0000009fc09d723e */ /* 0x004fe200000010ff */
[----:B------:R-:W-:Y:S01]  /*6e30*/  FADD.FTZ R154, R20, R5 ;  /* 0x00000005149a7221 */ /* 0x000fe20000010000 */
[----:B------:R-:W2:Y:S01]  /*6e40*/  MUFU.EX2 R196, R196 ;  /* 0x000000c400c47308 */ /* 0x000ea20000000800 */
[-C--:B------:R-:W-:Y:S01]  /*6e50*/  FMUL.FTZ R66, R66, R181.reuse ;  /* 0x000000b542427220 */ /* 0x080fe20000410000 */
[-C--:B------:R-:W-:Y:S01]  /*6e60*/  FMUL.FTZ R67, R67, R181.reuse ;  /* 0x000000b543437220 */ /* 0x080fe20000410000 */
[----:B------:R-:W-:Y:S01]  /*6e70*/  FADD.FTZ R5, R161, R154 ;  /* 0x0000009aa1057221 */ /* 0x000fe20000010000 */
[-C--:B------:R-:W-:Y:S01]  /*6e80*/  FMUL.FTZ R70, R70, R181.reuse ;  /* 0x000000b546467220 */ /* 0x080fe20000410000 */
[-C--:B------:R-:W-:Y:S01]  /*6e90*/  FMUL.FTZ R71, R71, R181.reuse ;  /* 0x000000b547477220 */ /* 0x080fe20000410000 */
[-C--:B------:R-:W-:Y:S01]  /*6ea0*/  FMUL.FTZ R74, R74, R181.reuse ;  /* 0x000000b54a4a7220 */ /* 0x080fe20000410000 */
        /* <DEDUP_REMOVED lines=9> */
[----:B------:R-:W-:Y:S01]  /*6f40*/  F2FP.BF16.F32.PACK_AB R154, R11, R10 ;  /* 0x0000000a0b9a723e */ /* 0x000fe200000010ff */
[----:B------:R-:W-:Y:S01]  /*6f50*/  FADD.FTZ R11, R185, R4 ;  /* 0x00000004b90b7221 */ /* 0x000fe20000010000 */
[----:B------:R-:W3:Y:S01]  /*6f60*/  MUFU.EX2 R202, R202 ;  /* 0x000000ca00ca7308 */ /* 0x000ee20000000800 */
[-C--:B------:R-:W-:Y:S01]  /*6f70*/  FMUL.FTZ R83, R83, R181.reuse ;  /* 0x000000b553537220 */ /* 0x080fe20000410000 */
[-C--:B------:R-:W-:Y:S01]  /*6f80*/  FMUL.FTZ R86, R86, R181.reuse ;  /* 0x000000b556567220 */ /* 0x080fe20000410000 */
[----:B------:R-:W-:Y:S01]  /*6f90*/  FADD.FTZ R4, R188, R11 ;  /* 0x0000000bbc047221 */ /* 0x000fe20000010000 */
[-C--:B------:R-:W-:Y:S01]  /*6fa0*/  FMUL.FTZ R87, R87, R181.reuse ;  /* 0x000000b557577220 */ /* 0x080fe20000410000 */
[-C--:B------:R-:W-:Y:S01]  /*6fb0*/  FMUL.FTZ R90, R90, R181.reuse ;  /* 0x000000b55a5a7220 */ /* 0x080fe20000410000 */
[----:B------:R-:W-:Y:S01]  /*6fc0*/  FMUL.FTZ R91, R91, R181 ;  /* 0x000000b55b5b7220 */ /* 0x000fe20000410000 */
[----:B------:R-:W-:Y:S01]  /*6fd0*/  FADD.FTZ R11, R159, R4 ;  /* 0x000000049f0b7221 */ /* 0x000fe20000010000 */
[----:B------:R-:W4:Y:S01]  /*6fe0*/  MUFU.EX2 R171, R171 ;  /* 0x000000ab00ab7308 */ /* 0x000f220000000800 */
[----:B--2---:R-:W-:Y:S01]  /*6ff0*/  F2FP.BF16.F32.PACK_AB R159, R196, R163 ;  /* 0x000000a3c49f723e */ /* 0x004fe200000010ff */
        /* <DEDUP_REMOVED lines=12> */
[-C--:B------:R-:W-:Y:S01]  /*70c0*/  FMUL.FTZ R107, R107, R181.reuse ;  /* 0x000000b56b6b7220 */ /* 0x080fe20000410000 */
        /* <DEDUP_REMOVED lines=8> */
[----:B----4-:R-:W-:Y:S01]  /*7150*/  FADD.FTZ R11, R171, R4 ;  /* 0x00000004ab0b7221 */ /* 0x010fe20000010000 */
[----:B------:R-:W4:Y:S01]  /*7160*/  MUFU.EX2 R178, R178 ;  /* 0x000000b200b27308 */ /* 0x000f220000000800 */
[C---:B--2---:R-:W-:Y:S01]  /*7170*/  F2FP.BF16.F32.PACK_AB R163, R214.reuse, R171 ;  /* 0x000000abd6a3723e */ /* 0x044fe200000010ff */
[-C--:B------:R-:W-:Y:S01]  /*7180*/  FMUL.FTZ R119, R119, R181.reuse ;  /* 0x000000b577777220 */ /* 0x080fe20000410000 */
[----:B------:R-:W-:Y:S01]  /*7190*/  FADD.FTZ R4, R214, R11 ;  /* 0x0000000bd6047221 */ /* 0x000fe20000010000 */
        /* <DEDUP_REMOVED lines=22> */
[----:B------:R-:W-:Y:S01]  /*7300*/  FMUL.FTZ R151, R151, R181 ;  /* 0x000000b597977220 */ /* 0x000fe20000410000 */
[----:B------:R-:W-:-:S05]  /*7310*/  F2FP.BF16.F32.PACK_AB R155, R188, R185 ;  /* 0x000000b9bc9b723e */ /* 0x000fca00000010ff */
        /* <DEDUP_REMOVED lines=9> */
[----:B---3--:R-:W-:Y:S01]  /*73b0*/  FADD.FTZ R5, R173, R158 ;  /* 0x0000009ead057221 */ /* 0x008fe20000010000 */
[----:B------:R-:W-:-:S06]  /*73c0*/  F2FP.BF16.F32.PACK_AB R158, R15, R12 ;  /* 0x0000000c0f9e723e */ /* 0x000fcc00000010ff */
[----:B------:R-:W3:Y:S01]  /*73d0*/  MUFU.EX2 R190, R190 ;  /* 0x000000be00be7308 */ /* 0x000ee20000000800 */
[C---:B----4-:R-:W-:Y:S01]  /*73e0*/  FADD.FTZ R11, R187.reuse, R4 ;  /* 0x00000004bb0b7221 */ /* 0x050fe20000010000 */
[----:B------:R-:W-:-:S06]  /*73f0*/  F2FP.BF16.F32.PACK_AB R169, R187, R186 ;  /* 0x000000babba9723e */ /* 0x000fcc00000010ff */
[----:B------:R-:W4:Y:S01]  /*7400*/  MUFU.EX2 R191, R191 ;  /* 0x000000bf00bf7308 */ /* 0x000f220000000800 */
[C---:B--2---:R-:W-:Y:S01]  /*7410*/  FADD.FTZ R10, R176.reuse, R5 ;  /* 0x00000005b00a7221 */ /* 0x044fe20000010000 */
[----:B------:R-:W-:-:S03]  /*7420*/  F2FP.BF16.F32.PACK_AB R172, R176, R173 ;  /* 0x000000adb0ac723e */ /* 0x000fc600000010ff */
[----:B------:R-:W-:-:S03]  /*7430*/  FADD.FTZ R5, R177, R10 ;  /* 0x0000000ab1057221 */ /* 0x000fc60000010000 */
        /* <DEDUP_REMOVED lines=11> */
[----:B----4-:R-:W-:Y:S01]  /*74f0*/  FADD.FTZ R11, R7, R4 ;  /* 0x00000004070b7221 */ /* 0x010fe20000010000 */
[C---:B--2---:R-:W-:Y:S01]  /*7500*/  FADD.FTZ R5, R180.reuse, R5 ;  /* 0x00000005b4057221 */ /* 0x044fe20000010000 */
[----:B------:R-:W-:Y:S02]  /*7510*/  F2FP.BF16.F32.PACK_AB R174, R180, R177 ;  /* 0x000000b1b4ae723e */ /* 0x000fe400000010ff */
[C---:B---3--:R-:W-:Y:S01]  /*7520*/  FADD.FTZ R4, R10.reuse, R11 ;  /* 0x0000000b0a047221 */ /* 0x048fe20000010000 */
[----:B------:R-:W-:Y:S01]  /*7530*/  F2FP.BF16.F32.PACK_AB R175, R10, R7 ;  /* 0x000000070aaf723e */ /* 0x000fe200000010ff */
[----:B-1----:R-:W-:Y:S06]  /*7540*/  @!P0 BRA `(.L_x_13252) ;  /* 0x0000000000048947 */ /* 0x002fec0003800000 */
[----:B------:R-:W-:Y:S01]  /*7550*/  BPT.TRAP 0x1 ;  /* 0x000000040000795c */ /* 0x000fe20000300000 */
.L_x_13252:
[----:B------:R1:W2:Y:S01]  /*7560*/  SYNCS.PHASECHK.TRANS64.TRYWAIT P1, [UR24+0x22850], R6 ;  /* 0x02285006ff0075a7 */ /* 0x0002a20008020158 */
[----:B------:R-:W-:Y:S05]  /*7570*/  @!P0 BRA `(.L_x_13253) ;  /* 0x0000000000048947 */ /* 0x000fea0003800000 */
[----:B------:R-:W-:Y:S01]  /*7580*/  BPT.TRAP 0x1 ;  /* 0x000000040000795c */ /* 0x000fe20000300000 */
.L_x_13253:
[----:B--2---:R-:W-:Y:S05]  /*7590*/  @P1 BRA `(.L_x_13254) ;  /* 0x0000000000081947 */ /* 0x004fea0003800000 */
[----:B------:R-:W2:Y:S02]  /*75a0*/  SYNCS.PHASECHK.TRANS64.TRYWAIT P1, [UR24+0x22850], R6 ;  /* 0x02285006ff0075a7 */ /* 0x000ea40008020158 */
[----:B--2---:R-:W-:Y:S05]  /*75b0*/  @!P1 BRA `(.L_x_13255) ;  /* 0x0000008000189947 */ /* 0x004fea0003800000 */
.L_x_13254:
[----:B------:R-:W3:Y:S01]  /*75c0*/  S2R R7, SR_TID.X ;  /* 0x0000000000077919 */ /* 0x000ee20000002100 */
[----:B------:R-:W-:Y:S01]  /*75d0*/  UIMAD UR11, UR36, 0xc00, UR21 ;  /* 0x00000c00240b78a4 */ /* 0x000fe2000f8e0215 */
[----:B------:R-:W-:Y:S01]  /*75e0*/  ISETP.LT.AND P1, PT, RZ, UR23, PT ;  /* 0x00000017ff007c0c */ /* 0x000fe2000bf21270 */
[----:B------:R-:W-:Y:S01]  /*75f0*/  UMOV UR7, 0x40000040 ;  /* 0x4000004000077882 */ /* 0x000fe20000000000 */
[----:B--2---:R-:W-:Y:S01]  /*7600*/  @!P2 VIADD R183, R183, 0x22860 ;  /* 0x00022860b7b7a836 */ /* 0x004fe20000000000 */
[----:B------:R-:W-:Y:S01]  /*7610*/  UIADD3 UR23, UR23, -0x1, URZ ;  /* 0xffffffff17177890 */ /* 0x000fe2000fffe03f */
[----:B------:R-:W-:Y:S02]  /*7620*/  IMAD.MOV.U32 R201, RZ, RZ, R0 ;  /* 0x000000ffffc97224 */ /* 0x000fe400078e0000 */
[----:B------:R-:W-:Y:S01]  /*7630*/  UMOV UR6, UR11 ;  /* 0x0000000b00067c82 */ /* 0x000fe20008000000 */
[----:B------:R-:W-:Y:S02]  /*7640*/  @!P2 PRMT R183, RZ, 0x654, R183 ;  /* 0x00000654ffb7a816 */ /* 0x000fe400000000b7 */
        /* <DEDUP_REMOVED lines=39> */
.L_x_13247:
        /* <DEDUP_REMOVED lines=8> */
[----:B01----:R-:W0:Y:S01]  /*7940*/  SHFL.BFLY PT, R6, R5, 0x2, 0x1f ;  /* 0x0c401f0005067f89 */ /* 0x003e2200000e0000 */
[----:B------:R-:W-:-:S02]  /*7950*/  UIADD3 UR38, UR38, 0x1, URZ ;  /* 0x0000000126267890 */ /* 0x000fc4000fffe03f */
[----:B------:R-:W-:Y:S01]  /*7960*/  USEL UR36, UR36, URZ, UP0 ;  /* 0x0000003f24247287 */ /* 0x000fe20008000000 */
[----:B--2---:R-:W-:Y:S01]  /*7970*/  FADD.FTZ R11, R11, R4 ;  /* 0x000000040b0b7221 */ /* 0x004fe20000010000 */
[----:B------:R-:W-:Y:S01]  /*7980*/  IMAD.MOV.U32 R4, RZ, RZ, RZ ;  /* 0x000000ffff047224 */ /* 0x000fe200078e00ff */
[----:B------:R-:W-:-:S03]  /*7990*/  ULOP3.LUT UR37, UR37, UR4, URZ, 0x3c, !UPT ;  /* 0x0000000425257292 */ /* 0x000fc6000f8e3c3f */
[----:B------:R-:W1:Y:S01]  /*79a0*/  SHFL.BFLY PT, R8, R11, 0x1, 0x1f ;  /* 0x0c201f000b087f89 */ /* 0x000e6200000e0000 */
[----:B0-----:R-:W-:Y:S01]  /*79b0*/  FADD.FTZ R6, R6, R5 ;  /* 0x0000000506067221 */ /* 0x001fe20000010000 */
[----:B------:R-:W-:-:S04]  /*79c0*/  IMAD.MOV.U32 R5, RZ, RZ, -0x800000 ;  /* 0xff800000ff057424 */ /* 0x000fc800078e00ff */
[----:B------:R-:W0:Y:S01]  /*79d0*/  SHFL.BFLY PT, R7, R6, 0x1, 0x1f ;  /* 0x0c201f0006077f89 */ /* 0x000e2200000e0000 */
[----:B-1----:R-:W-:Y:S01]  /*79e0*/  FADD.FTZ R10, R11, R8 ;  /* 0x000000080b0a7221 */ /* 0x002fe20000010000 */
[----:B------:R-:W-:-:S04]  /*79f0*/  IMAD.U32 R8, RZ, RZ, UR10 ;  /* 0x0000000aff087e24 */ /* 0x000fc8000f8e00ff */
[----:B------:R-:W-:-:S13]  /*7a00*/  FSETP.NE.FTZ.AND P2, PT, R10, RZ, PT ;  /* 0x000000ff0a00720b */ /* 0x000fda0003f55000 */
[----:B------:R-:W1:Y:S01]  /*7a10*/  @P2 MUFU.RCP R4, R10 ;  /* 0x0000000a00042308 */ /* 0x000e620000001000 */
[----:B------:R-:W-:Y:S01]  /*7a20*/  @P2 FMUL.FTZ R14, R14, 0.69314718246459960938 ;  /* 0x3f3172180e0e2820 */ /* 0x000fe20000410000 */
[----:B0-----:R-:W-:Y:S01]  /*7a30*/  FADD.FTZ R12, R6, R7 ;  /* 0x00000007060c7221 */ /* 0x001fe20000010000 */
[----:B------:R-:W-:Y:S02]  /*7a40*/  IMAD.MOV.U32 R7, RZ, RZ, RZ ;  /* 0x000000ffff077224 */ /* 0x000fe400078e00ff */
[----:B------:R-:W-:Y:S02]  /*7a50*/  IMAD.MOV.U32 R6, RZ, RZ, -0x800000 ;  /* 0xff800000ff067424 */ /* 0x000fe400078e00ff */
[----:B------:R-:W-:Y:S01]  /*7a60*/  FSETP.NE.FTZ.AND P1, PT, R12, RZ, PT ;  /* 0x000000ff0c00720b */ /* 0x000fe20003f35000 */
[----:B------:R-:W0:Y:S01]  /*7a70*/  @P2 MUFU.LG2 R10, R10 ;  /* 0x0000000a000a2308 */ /* 0x000e220000000c00 */
[-C--:B-1----:R-:W-:Y:S01]  /*7a80*/  FMUL.FTZ R26, R26, R4.reuse ;  /* 0x000000041a1a7220 */ /* 0x082fe20000410000 */
[-C--:B------:R-:W-:Y:S01]  /*7a90*/  FMUL.FTZ R34, R34, R4.reuse ;  /* 0x0000000422227220 */ /* 0x080fe20000410000 */
[----:B------:R-:W-:-:S09]  /*7aa0*/  FMUL.FTZ R35, R35, R4 ;  /* 0x0000000423237220 */ /* 0x000fd20000410000 */
[----:B---3--:R-:W1:Y:S01]  /*7ab0*/  @P1 MUFU.LG2 R9, R12 ;  /* 0x0000000c00091308 */ /* 0x008e620000000c00 */
[----:B------:R-:W-:Y:S01]  /*7ac0*/  @P1 FMUL.FTZ R8, R8, 0.69314718246459960938 ;  /* 0x3f31721808081820 */ /* 0x000fe20000410000 */
[-C--:B------:R-:W-:Y:S01]  /*7ad0*/  FMUL.FTZ R38, R38, R4.reuse ;  /* 0x0000000426267220 */ /* 0x080fe20000410000 */
[-C--:B------:R-:W-:Y:S01]  /*7ae0*/  FMUL.FTZ R39, R39, R4.reuse ;  /* 0x0000000427277220 */ /* 0x080fe20000410000 */
[-C--:B------:R-:W-:Y:S01]  /*7af0*/  FMUL.FTZ R42, R42, R4.reuse ;  /* 0x000000042a2a7220 */ /* 0x080fe20000410000 */
[----:B0-----:R-:W-:Y:S01]  /*7b00*/  @P2 FMUL.FTZ R11, R10, 0.69314718246459960938 ;  /* 0x3f3172180a0b2820 */ /* 0x001fe20000410000 */
        /* <DEDUP_REMOVED lines=126> */
.L_x_13226:
        /* <DEDUP_REMOVED lines=18> */
[----:B------:R-:W-:-:S03]  /*8410*/  F2FP.BF16.F32.PACK_AB R32, R33, R32 ;  /* 0x000000202120723e */ /* 0x000fc600000010ff */
[----:B------:R-:W1:Y:S01]  /*8420*/  LDC R48, c[0x0][0xbe8] ;  /* 0x0002fa00ff307b82 */ /* 0x000e620000000800 */
[----:B------:R-:W-:Y:S01]  /*8430*/  F2FP.BF16.F32.PACK_AB R33, R35, R34 ;  /* 0x000000222321723e */ /* 0x000fe200000010ff */
[----:B------:R-:W-:Y:S01]  /*8440*/  ULDC.64 UR8, c[0x0][0xb90] ;  /* 0x0002e40000087ab9 */ /* 0x000fe20000000a00 */
[----:B------:R-:W-:Y:S01]  /*8450*/  F2FP.BF16.F32.PACK_AB R35, R39, R38 ;  /* 0x000000262723723e */ /* 0x000fe200000010ff */
[----:B------:R-:W-:Y:S01]  /*8460*/  VIADD R39, R16, UR44 ;  /* 0x0000002c10277c36 */ /* 0x000fe20008000000 */
[----:B------:R-:W-:Y:S01]  /*8470*/  UIMAD UR5, UR10, UR8, URZ ;  /* 0x000000080a0572a4 */ /* 0x000fe2000f8e023f */
[----:B------:R-:W-:Y:S01]  /*8480*/  F2FP.BF16.F32.PACK_AB R40, R41, R40 ;  /* 0x000000282928723e */ /* 0x000fe200000010ff */
[----:B------:R-:W-:Y:S01]  /*8490*/  UIMAD.WIDE.U32 UR6, UR39, UR8, URZ ;  /* 0x00000008270672a5 */ /* 0x000fe2000f8e003f */
[----:B------:R-:W-:Y:S01]  /*84a0*/  F2FP.BF16.F32.PACK_AB R34, R37, R36 ;  /* 0x000000242522723e */ /* 0x000fe200000010ff */
[----:B------:R-:W-:Y:S01]  /*84b0*/  UIMAD UR5, UR39, UR9, UR5 ;  /* 0x00000009270572a4 */ /* 0x000fe2000f8e0205 */
[----:B------:R-:W-:Y:S01]  /*84c0*/  F2FP.BF16.F32.PACK_AB R41, R43, R42 ;  /* 0x0000002a2b29723e */ /* 0x000fe200000010ff */
[----:B------:R-:W-:Y:S01]  /*84d0*/  IMAD.MOV.U32 R36, RZ, RZ, R39 ;  /* 0x000000ffff247224 */ /* 0x000fe200078e0027 */
[----:B------:R-:W-:Y:S01]  /*84e0*/  F2FP.BF16.F32.PACK_AB R42, R45, R182 ;  /* 0x000000b62d2a723e */ /* 0x000fe200000010ff */
[----:B------:R-:W-:Y:S01]  /*84f0*/  ULDC.64 UR8, c[0x0][0xb98] ;  /* 0x0002e60000087ab9 */ /* 0x000fe20000000a00 */
[----:B------:R-:W-:Y:S01]  /*8500*/  F2FP.BF16.F32.PACK_AB R43, R47, R46 ;  /* 0x0000002e2f2b723e */ /* 0x000fe200000010ff */
[----:B------:R-:W-:-:S02]  /*8510*/  UIADD3 UR7, UR7, UR5, URZ ;  /* 0x0000000507077290 */ /* 0x000fc4000fffe03f */
[----:B------:R-:W-:Y:S02]  /*8520*/  UIMAD UR5, UR12, UR8, URZ ;  /* 0x000000080c0572a4 */ /* 0x000fe4000f8e023f */
[----:B------:R-:W-:Y:S01]  /*8530*/  UIMAD.WIDE.U32 UR6, UR42, UR8, UR6 ;  /* 0x000000082a0672a5 */ /* 0x000fe2000f8e0006 */
[----:B------:R-:W-:Y:S02]  /*8540*/  MOV R172, R203 ;  /* 0x000000cb00ac7202 */ /* 0x000fe40000000f00 */
[----:B0-----:R-:W-:Y:S01]  /*8550*/  MOV R173, R0 ;  /* 0x0000000000ad7202 */ /* 0x001fe20000000f00 */
[----:B------:R-:W-:-:S03]  /*8560*/  UIMAD UR5, UR42, UR9, UR5 ;  /* 0x000000092a0572a4 */ /* 0x000fc6000f8e0205 */
[----:B------:R-:W-:Y:S01]  /*8570*/  ULDC.64 UR8, c[0x0][0xae8] ;  /* 0x0002ba0000087ab9 */ /* 0x000fe20000000a00 */
[----:B------:R-:W-:-:S04]  /*8580*/  IMAD.WIDE R20, R207, 0x2, R172 ;  /* 0x00000002cf147825 */ /* 0x000fc800078e02ac */
[----:B------:R-:W-:Y:S01]  /*8590*/  IMAD.WIDE R172, R3, 0x2, R172 ;  /* 0x0000000203ac7825 */ /* 0x000fe200078e02ac */
[C---:B------:R-:W-:Y:S02]  /*85a0*/  IADD3 R9, P3, R20.reuse, 0xc060, RZ ;  /* 0x0000c06014097810 */ /* 0x040fe40007f7e0ff */
[C---:B------:R-:W-:Y:S02]  /*85b0*/  IADD3 R115, P0, R20.reuse, 0x8060, RZ ;  /* 0x0000806014737810 */ /* 0x040fe40007f1e0ff */
[----:B------:R-:W-:Y:S02]  /*85c0*/  LOP3.LUT R8, R9, 0x380, RZ, 0xc0, !PT ;  /* 0x0000038009087812 */ /* 0x000fe400078ec0ff */
[----:B------:R-:W-:Y:S01]  /*85d0*/  IADD3 R111, P2, R20, 0x8040, RZ ;  /* 0x00008040146f7810 */ /* 0x000fe20007f5e0ff */
[--C-:B------:R-:W-:Y:S01]  /*85e0*/  IMAD.X R153, RZ, RZ, R21.reuse, P0 ;  /* 0x000000ffff997224 */ /* 0x100fe200000e0615 */
[----:B------:R-:W-:Y:S02]  /*85f0*/  SHF.R.U64 R8, R8, 0x3, RZ ;  /* 0x0000000308087819 */ /* 0x000fe400000012ff */
[----:B------:R-:W-:Y:S01]  /*8600*/  LOP3.LUT R0, R115, 0x380, RZ, 0xc0, !PT ;  /* 0x0000038073007812 */ /* 0x000fe200078ec0ff */
[----:B------:R-:W-:Y:S01]  /*8610*/  IMAD.X R157, RZ, RZ, R21, P2 ;  /* 0x000000ffff9d7224 */ /* 0x000fe200010e0615 */
[----:B------:R-:W-:-:S02]  /*8620*/  LOP3.LUT R147, R20, 0x380, RZ, 0xc0, !PT ;  /* 0x0000038014937812 */ /* 0x000fc400078ec0ff */
[----:B------:R-:W-:Y:S01]  /*8630*/  LOP3.LUT R8, R8, R9, RZ, 0x3c, !PT ;  /* 0x0000000908087212 */ /* 0x000fe200078e3cff */
[--C-:B------:R-:W-:Y:S01]  /*8640*/  IMAD.X R9, RZ, RZ, R21.reuse, P3 ;  /* 0x000000ffff097224 */ /* 0x100fe200018e0615 */
[----:B------:R-:W-:Y:S02]  /*8650*/  IADD3 R12, P2, R20, 0x4000, RZ ;  /* 0x00004000140c7810 */ /* 0x000fe40007f5e0ff */
[----:B------:R-:W-:Y:S02]  /*8660*/  SHF.R.U64 R0, R0, 0x3, RZ ;  /* 0x0000000300007819 */ /* 0x000fe400000012ff */
        /* <DEDUP_REMOVED lines=32> */
[----:B------:R-:W-:Y:S02]  /*8870*/  SHF.R.U64 R114, R114, 0x3, RZ ;  /* 0x0000000372727819 */ /* 0x000fe400000012ff */
[----:B------:R-:W-:Y:S02]  /*8880*/  LOP3.LUT R150, R20, R119, RZ, 0x3c, !PT ;  /* 0x0000007714967212 */ /* 0x000fe400078e3cff */
[----:B------:R-:W-:Y:S02]  /*8890*/  LOP3.LUT R20, R107, 0x380, RZ, 0xc0, !PT ;  /* 0x000003806b147812 */ /* 0x000fe400078ec0ff */
[----:B------:R-:W-:Y:S02]  /*88a0*/  SHF.R.U64 R21, R21, 0x3, RZ ;  /* 0x0000000315157819 */ /* 0x000fe400000012ff */
[----:B------:R-:W-:Y:S01]  /*88b0*/  LOP3.LUT R114, R114, R115, RZ, 0x3c, !PT ;  /* 0x0000007372727212 */ /* 0x000fe200078e3cff */
[----:B------:R-:W-:Y:S01]  /*88c0*/  IMAD.X R115, RZ, RZ, R173, P2 ;  /* 0x000000ffff737224 */ /* 0x000fe200010e06ad */
[----:B------:R-:W-:-:S02]  /*88d0*/  IADD3 R143, P2, R172, 0xe000, RZ ;  /* 0x0000e000ac8f7810 */ /* 0x000fc40007f5e0ff */
[----:B------:R-:W-:Y:S02]  /*88e0*/  SHF.R.U64 R20, R20, 0x3, RZ ;  /* 0x0000000314147819 */ /* 0x000fe400000012ff */
[----:B------:R-:W-:Y:S02]  /*88f0*/  LOP3.LUT R158, R21, R102, RZ, 0x3c, !PT ;  /* 0x00000066159e7212 */ /* 0x000fe400078e3cff */
[----:B------:R-:W-:Y:S02]  /*8900*/  LOP3.LUT R21, R98, 0x380, RZ, 0xc0, !PT ;  /* 0x0000038062157812 */ /* 0x000fe400078ec0ff */
[----:B------:R-:W-:Y:S02]  /*8910*/  LOP3.LUT R142, R143, 0x380, RZ, 0xc0, !PT ;  /* 0x000003808f8e7812 */ /* 0x000fe400078ec0ff */
[----:B------:R-:W-:Y:S02]  /*8920*/  LOP3.LUT R160, R20, R107, RZ, 0x3c, !PT ;  /* 0x0000006b14a07212 */ /* 0x000fe400078e3cff */
[----:B------:R-:W-:-:S02]  /*8930*/  LOP3.LUT R20, R103, 0x380, RZ, 0xc0, !PT ;  /* 0x0000038067147812 */ /* 0x000fc400078ec0ff */
[----:B------:R-:W-:Y:S02]  /*8940*/  SHF.R.U64 R21, R21, 0x3, RZ ;  /* 0x0000000315157819 */ /* 0x000fe400000012ff */
[----:B------:R-:W-:Y:S02]  /*8950*/  SHF.R.U64 R142, R142, 0x3, RZ ;  /* 0x000000038e8e7819 */ /* 0x000fe400000012ff */
[----:B------:R-:W-:Y:S02]  /*8960*/  SHF.R.U64 R20, R20, 0x3, RZ ;  /* 0x0000000314147819 */ /* 0x000fe400000012ff */
[----:B------:R-:W-:Y:S02]  /*8970*/  LOP3.LUT R162, R21, R98, RZ, 0x3c, !PT ;  /* 0x0000006215a27212 */ /* 0x000fe400078e3cff */
[----:B------:R-:W-:Y:S02]  /*8980*/  IADD3 R21, P3, R172, 0x1000, RZ ;  /* 0x00001000ac157810 */ /* 0x000fe40007f7e0ff */
[----:B------:R-:W-:Y:S01]  /*8990*/  LOP3.LUT R142, R142, R143, RZ, 0x3c, !PT ;  /* 0x0000008f8e8e7212 */ /* 0x000fe200078e3cff */
[----:B------:R-:W-:Y:S01]  /*89a0*/  IMAD.X R143, RZ, RZ, R173, P2 ;  /* 0x000000ffff8f7224 */ /* 0x000fe200010e06ad */
[----:B------:R-:W-:-:S02]  /*89b0*/  LOP3.LUT R0, R3, 0x380, RZ, 0xc0, !PT ;  /* 0x0000038003007812 */ /* 0x000fc400078ec0ff */
[----:B-1----:R-:W-:Y:S02]  /*89c0*/  ISETP.NE.AND P2, PT, R48, 0x1, PT ;  /* 0x000000013000780c */ /* 0x002fe40003f45270 */
[----:B------:R-:W-:Y:S02]  /*89d0*/  LOP3.LUT R166, R20, R103, RZ, 0x3c, !PT ;  /* 0x0000006714a67212 */ /* 0x000fe400078e3cff */
[----:B------:R-:W-:Y:S02]  /*89e0*/  LOP3.LUT R20, R21, 0x380, RZ, 0xc0, !PT ;  /* 0x0000038015147812 */ /* 0x000fe400078ec0ff */
[----:B------:R-:W-:Y:S02]  /*89f0*/  SHF.R.U64 R0, R0, 0x3, RZ ;  /* 0x0000000300007819 */ /* 0x000fe400000012ff */
[----:B------:R-:W-:Y:S02]  /*8a00*/  SHF.R.U64 R20, R20, 0x3, RZ ;  /* 0x0000000314147819 */ /* 0x000fe400000012ff */
[----:B------:R-:W-:-:S02]  /*8a10*/  LOP3.LUT R154, R0, R3, RZ, 0x3c, !PT ;  /* 0x00000003009a7212 */ /* 0x000fc400078e3cff */
[----:B------:R-:W-:Y:S02]  /*8a20*/  MOV R213, R146 ;  /* 0x0000009200d57202 */ /* 0x000fe40000000f00 */
[----:B------:R-:W-:Y:S02]  /*8a30*/  LOP3.LUT R3, R30, 0x380, RZ, 0xc0, !PT ;  /* 0x000003801e037812 */ /* 0x000fe400078ec0ff */
[----:B------:R-:W-:Y:S01]  /*8a40*/  LOP3.LUT R20, R20, R21, RZ, 0x3c, !PT ;  /* 0x0000001514147212 */ /* 0x000fe200078e3cff */
[----:B------:R-:W-:Y:S01]  /*8a50*/  IMAD.X R21, RZ, RZ, R173, P3 ;  /* 0x000000ffff157224 */ /* 0x000fe200018e06ad */
[----:B------:R-:W-:Y:S01]  /*8a60*/  LOP3.LUT R0, R31, 0x380, RZ, 0xc0, !PT ;  /* 0x000003801f007812 */ /* 0x000fe200078ec0ff */
[----:B------:R0:W-:Y:S01]  /*8a70*/  STSM.16.M88.4 [R213], R24 ;  /* 0x00000018d5007844 */ /* 0x0001e20000000200 */
[----:B------:R-:W-:Y:S02]  /*8a80*/  SHF.R.U64 R3, R3, 0x3, RZ ;  /* 0x0000000303037819 */ /* 0x000fe400000012ff */
[----:B------:R-:W-:-:S02]  /*8a90*/  IADD3 R119, P3, R172, 0x8000, RZ ;  /* 0x00008000ac777810 */ /* 0x000fc40007f7e0ff */
[----:B------:R-:W-:Y:S02]  /*8aa0*/  SHF.R.U64 R0, R0, 0x3, RZ ;  /* 0x0000000300007819 */ /* 0x000fe400000012ff */
[----:B------:R-:W-:Y:S02]  /*8ab0*/  LOP3.LUT R168, R3, R30, RZ, 0x3c, !PT ;  /* 0x0000001e03a87212 */ /* 0x000fe400078e3cff */
[----:B------:R-:W-:Y:S02]  /*8ac0*/  LOP3.LUT R118, R119, 0x380, RZ, 0xc0, !PT ;  /* 0x0000038077767812 */ /* 0x000fe400078ec0ff */
[----:B------:R-:W-:Y:S02]  /*8ad0*/  LOP3.LUT R3, R12, 0x380, RZ, 0xc0, !PT ;  /* 0x000003800c037812 */ /* 0x000fe400078ec0ff */
[----:B------:R-:W-:Y:S02]  /*8ae0*/  LOP3.LUT R164, R0, R31, RZ, 0x3c, !PT ;  /* 0x0000001f00a47212 */ /* 0x000fe400078e3cff */
[----:B------:R-:W-:Y:S01]  /*8af0*/  SHF.R.U64 R118, R118, 0x3, RZ ;  /* 0x0000000376767819 */ /* 0x000fe200000012ff */
[----:B0-----:R-:W0:Y:S01]  /*8b00*/  @P2 LDC R24, c[0x0][0xbec] ;  /* 0x0002fb00ff182b82 */ /* 0x001e220000000800 */
[----:B------:R-:W-:-:S02]  /*8b10*/  LOP3.LUT R106, R111, 0x380, RZ, 0xc0, !PT ;  /* 0x000003806f6a7812 */ /* 0x000fc400078ec0ff */
[----:B------:R-:W-:Y:S02]  /*8b20*/  LOP3.LUT R0, R99, 0x380, RZ, 0xc0, !PT ;  /* 0x0000038063007812 */ /* 0x000fe400078ec0ff */
[----:B------:R-:W-:Y:S02]  /*8b30*/  SHF.R.U64 R3, R3, 0x3, RZ ;  /* 0x0000000303037819 */ /* 0x000fe400000012ff */
[----:B------:R-:W-:Y:S01]  /*8b40*/  LOP3.LUT R118, R118, R119, RZ, 0x3c, !PT ;  /* 0x0000007776767212 */ /* 0x000fe200078e3cff */
[----:B------:R-:W1:Y:S01]  /*8b50*/  @P2 LDC R27, c[0x0][0xbf0] ;  /* 0x0002fc00ff1b2b82 */ /* 0x000e620000000800 */
[----:B------:R-:W-:Y:S01]  /*8b60*/  SHF.R.U64 R106, R106, 0x3, RZ ;  /* 0x000000036a6a7819 */ /* 0x000fe200000012ff */
[----:B------:R-:W-:Y:S01]  /*8b70*/  IMAD.X R119, RZ, RZ, R173, P3 ;  /* 0x000000ffff777224 */ /* 0x000fe200018e06ad */
[----:B------:R-:W-:Y:S02]  /*8b80*/  SHF.R.U64 R0, R0, 0x3, RZ ;  /* 0x0000000300007819 */ /* 0x000fe400000012ff */
[----:B------:R-:W-:-:S02]  /*8b90*/  LOP3.LUT R12, R3, R12, RZ, 0x3c, !PT ;  /* 0x0000000c030c7212 */ /* 0x000fc400078e3cff */
[C---:B------:R-:W-:Y:S02]  /*8ba0*/  IADD3 R107, P0, R172.reuse, 0x5000, RZ ;  /* 0x00005000ac6b7810 */ /* 0x040fe40007f1e0ff */
[----:B------:R-:W-:Y:S02]  /*8bb0*/  IADD3 R3, P3, R172, 0xf000, RZ ;  /* 0x0000f000ac037810 */ /* 0x000fe40007f7e0ff */
[----:B------:R-:W-:Y:S02]  /*8bc0*/  LOP3.LUT R10, R127, 0x380, RZ, 0xc0, !PT ;  /* 0x000003807f0a7812 */ /* 0x000fe400078ec0ff */
[----:B------:R-:W-:Y:S01]  /*8bd0*/  LOP3.LUT R14, R123, 0x380, RZ, 0xc0, !PT ;  /* 0x000003807b0e7812 */ /* 0x000fe200078ec0ff */
[----:B------:R-:W-:Y:S01]  /*8be0*/  IMAD.X R147, RZ, RZ, R173, P3 ;  /* 0x000000ffff937224 */ /* 0x000fe200018e06ad */
[----:B------:R-:W-:Y:S01]  /*8bf0*/  LOP3.LUT R156, R106, R111, RZ, 0x3c, !PT ;  /* 0x0000006f6a9c7212 */ /* 0x000fe200078e3cff */
[----:B0-----:R-:W-:Y:S01]  /*8c00*/  @P2 IMAD.HI.U32 R24, R39, R24, RZ ;  /* 0x0000001827182227 */ /* 0x001fe200078e00ff */
[----:B------:R-:W-:-:S02]  /*8c10*/  LOP3.LUT R170, R0, R99, RZ, 0x3c, !PT ;  /* 0x0000006300aa7212 */ /* 0x000fc400078e3cff */
[----:B------:R-:W-:Y:S02]  /*8c20*/  LOP3.LUT R106, R107, 0x380, RZ, 0xc0, !PT ;  /* 0x000003806b6a7812 */ /* 0x000fe400078ec0ff */
[----:B------:R-:W-:Y:S02]  /*8c30*/  LOP3.LUT R0, R3, 0x380, RZ, 0xc0, !PT ;  /* 0x0000038003007812 */ /* 0x000fe400078ec0ff */
[----:B------:R-:W-:Y:S02]  /*8c40*/  SHF.R.U64 R10, R10, 0x3, RZ ;  /* 0x000000030a0a7819 */ /* 0x000fe400000012ff */
[----:B------:R-:W-:Y:S02]  /*8c50*/  SHF.R.U64 R14, R14, 0x3, RZ ;  /* 0x000000030e0e7819 */ /* 0x000fe400000012ff */
[----:B------:R-:W-:Y:S02]  /*8c60*/  SHF.R.U64 R106, R106, 0x3, RZ ;  /* 0x000000036a6a7819 */ /* 0x000fe400000012ff */
[----:B------:R-:W-:-:S02]  /*8c70*/  SHF.R.U64 R0, R0, 0x3, RZ ;  /* 0x0000000300007819 */ /* 0x000fc400000012ff */
[----:B------:R-:W-:Y:S02]  /*8c80*/  LOP3.LUT R10, R10, R127, RZ, 0x3c, !PT ;  /* 0x0000007f0a0a7212 */ /* 0x000fe400078e3cff */
[----:B------:R-:W-:Y:S02]  /*8c90*/  LOP3.LUT R14, R14, R123, RZ, 0x3c, !PT ;  /* 0x0000007b0e0e7212 */ /* 0x000fe400078e3cff */
[----:B------:R-:W-:Y:S01]  /*8ca0*/  LOP3.LUT R106, R106, R107, RZ, 0x3c, !PT ;  /* 0x0000006b6a6a7212 */ /* 0x000fe200078e3cff */
[----:B------:R-:W-:Y:S01]  /*8cb0*/  IMAD.X R107, RZ, RZ, R173, P0 ;  /* 0x000000ffff6b7224 */ /* 0x000fe200000e06ad */
[----:B------:R-:W-:Y:S02]  /*8cc0*/  LOP3.LUT R146, R0, R3, RZ, 0x3c, !PT ;  /* 0x0000000300927212 */ /* 0x000fe400078e3cff */
[----:B------:R-:W-:Y:S02]  /*8cd0*/  MOV R154, R154 ;  /* 0x0000009a009a7202 */ /* 0x000fe40000000f00 */
[----:B------:R-:W-:-:S02]  /*8ce0*/  MOV R3, R8 ;  /* 0x0000000800037202 */ /* 0x000fc40000000f00 */
[----:B------:R-:W-:Y:S01]  /*8cf0*/  MOV R0, R10 ;  /* 0x0000000a00007202 */ /* 0x000fe20000000f00 */
[----:B------:R-:W-:Y:S01]  /*8d00*/  STSM.16.M88.4 [R154], R32 ;  /* 0x000000209a007844 */ /* 0x000fe20000000200 */
[----:B------:R-:W-:Y:S02]  /*8d10*/  MOV R164, R164 ;  /* 0x000000a400a47202 */ /* 0x000fe40000000f00 */
[----:B------:R-:W-:Y:S02]  /*8d20*/  IADD3 R135, P0, R172, 0xc000, RZ ;  /* 0x0000c000ac877810 */ /* 0x000fe40007f1e0ff */
[----:B------:R-:W-:Y:S01]  /*8d30*/  MOV R44, R14 ;  /* 0x0000000e002c7202 */ /* 0x000fe20000000f00 */
[----:B------:R-:W-:Y:S01]  /*8d40*/  STSM.16.M88.4 [R164], R40 ;  /* 0x00000028a4007844 */ /* 0x000fe20000000200 */
[----:B------:R-:W-:Y:S02]  /*8d50*/  MOV R170, R170 ;  /* 0x000000aa00aa7202 */ /* 0x000fe40000000f00 */
        /* <DEDUP_REMOVED lines=10> */
[----:B-1----:R-:W-:Y:S02]  /*8e00*/  @P2 SHF.R.U32.HI R36, RZ, R27, R24 ;  /* 0x0000001bff242219 */ /* 0x002fe40000011618 */
[----:B------:R-:W-:Y:S01]  /*8e10*/  LOP3.LUT R134, R135, 0x380, RZ, 0xc0, !PT ;  /* 0x0000038087867812 */ /* 0x000fe200078ec0ff */
[----:B------:R1:W-:Y:S01]  /*8e20*/  STSM.16.M88.4 [R25], R12 ;  /* 0x0000000c19007844 */ /* 0x0003e20000000200 */
[----:B------:R-:W-:Y:S01]  /*8e30*/  MOV R168, R168 ;  /* 0x000000a800a87202 */ /* 0x000fe20000000f00 */
[----:B------:R-:W-:Y:S01]  /*8e40*/  IMAD.MOV R37, RZ, RZ, -R36 ;  /* 0x000000ffff257224 */ /* 0x000fe200078e0a24 */
[----:B------:R-:W-:-:S02]  /*8e50*/  IADD3 R111, P1, R172, 0x6000, RZ ;  /* 0x00006000ac6f7810 */ /* 0x000fc40007f3e0ff */
[----:B------:R-:W-:Y:S01]  /*8e60*/  MOV R166, R166 ;  /* 0x000000a600a67202 */ /* 0x000fe20000000f00 */
[----:B------:R-:W-:Y:S01]  /*8e70*/  IMAD R37, R48, R37, R39 ;  /* 0x0000002530257224 */ /* 0x000fe200078e0227 */
[----:B0-----:R-:W-:Y:S02]  /*8e80*/  F2FP.BF16.F32.PACK_AB R8, R65, R187 ;  /* 0x000000bb4108723e */ /* 0x001fe400000010ff */
[----:B------:R-:W-:Y:S02]  /*8e90*/  F2FP.BF16.F32.PACK_AB R9, R67, R66 ;  /* 0x000000424309723e */ /* 0x000fe400000010ff */
[----:B------:R-:W-:Y:S02]  /*8ea0*/  F2FP.BF16.F32.PACK_AB R10, R69, R188 ;  /* 0x000000bc450a723e */ /* 0x000fe400000010ff */
[----:B------:R-:W-:Y:S02]  /*8eb0*/  F2FP.BF16.F32.PACK_AB R11, R71, R70 ;  /* 0x00000046470b723e */ /* 0x000fe400000010ff */
[----:B------:R-:W-:-:S02]  /*8ec0*/  SHF.R.U64 R134, R134, 0x3, RZ ;  /* 0x0000000386867819 */ /* 0x000fc400000012ff */
        /* <DEDUP_REMOVED lines=11> */
[----:B------:R-:W-:Y:S02]  /*8f80*/  LOP3.LUT R110, R111, 0x380, RZ, 0xc0, !PT ;  /* 0x000003806f6e7812 */ /* 0x000fe400078ec0ff */
[----:B------:R-:W-:Y:S01]  /*8f90*/  LOP3.LUT R134, R134, R135, RZ, 0x3c, !PT ;  /* 0x0000008786867212 */ /* 0x000fe200078e3cff */
[----:B------:R-:W-:Y:S01]  /*8fa0*/  IMAD.X R135, RZ, RZ, R173, P0 ;  /* 0x000000ffff877224 */ /* 0x000fe200000e06ad */
[----:B------:R2:W-:Y:S01]  /*8fb0*/  STSM.16.M88.4 [R162], R24 ;  /* 0x00000018a2007844 */ /* 0x0005e20000000200 */
[----:B------:R-:W-:Y:S02]  /*8fc0*/  SHF.R.U64 R110, R110, 0x3, RZ ;  /* 0x000000036e6e7819 */ /* 0x000fe400000012ff */
[----:B0-----:R-:W-:Y:S01]  /*8fd0*/  F2FP.BF16.F32.PACK_AB R9, R52, R7 ;  /* 0x000000073409723e */ /* 0x001fe200000010ff */
[----:B-1----:R-:W-:Y:S01]  /*8fe0*/  IMAD.U32 R13, RZ, RZ, UR5 ;  /* 0x00000005ff0d7e24 */ /* 0x002fe2000f8e00ff */
[----:B------:R-:W-:Y:S01]  /*8ff0*/  SHF.R.S32.HI R12, RZ, 0x1f, R36 ;  /* 0x0000001fff0c7819 */ /* 0x000fe20000011424 */
[----:B------:R-:W-:Y:S01]  /*9000*/  ULDC UR5, c[0x0][0xa88] ;  /* 0x0002a20000057ab9 */ /* 0x000fe20000000800 */
[----:B------:R-:W-:-:S02]  /*9010*/  SHF.R.S32.HI R7, RZ, 0x1f, R37 ;  /* 0x0000001fff077819 */ /* 0x000fc40000011425 */
[----:B------:R-:W-:Y:S01]  /*9020*/  LOP3.LUT R110, R110, R111, RZ, 0x3c, !PT ;  /* 0x0000006f6e6e7212 */ /* 0x000fe200078e3cff */
[----:B------:R-:W-:Y:S01]  /*9030*/  IMAD.X R111, RZ, RZ, R173, P1 ;  /* 0x000000ffff6f7224 */ /* 0x000fe200008e06ad */
[----:B------:R-:W-:Y:S02]  /*9040*/  IADD3 R139, P1, R172, 0xd000, RZ ;  /* 0x0000d000ac8b7810 */ /* 0x000fe40007f3e0ff */
[----:B------:R-:W-:Y:S02]  /*9050*/  MOV R160, R160 ;  /* 0x000000a000a07202 */ /* 0x000fe40000000f00 */
[----:B--2---:R-:W-:Y:S01]  /*9060*/  IADD3 R24, P0, R36, UR6, RZ ;  /* 0x0000000624187c10 */ /* 0x004fe2000ff1e0ff */
[----:B------:R-:W-:Y:S01]  /*9070*/  VIADD R26, R206, UR44 ;  /* 0x0000002cce1a7c36 */ /* 0x000fe20008000000 */
[----:B------:R-:W-:Y:S02]  /*9080*/  F2FP.BF16.F32.PACK_AB R32, R89, R193 ;  /* 0x000000c15920723e */ /* 0x000fe400000010ff */
[----:B------:R-:W-:Y:S01]  /*9090*/  IADD3.X R25, R12, UR7, R13, P0, !PT ;  /* 0x000000070c197c10 */ /* 0x000fe200087fe40d */
[----:B------:R-:W-:Y:S01]  /*90a0*/  ULDC.64 UR6, c[0x0][0xb88] ;  /* 0x0002e20000067ab9 */ /* 0x000fe20000000a00 */
[----:B------:R-:W-:Y:S01]  /*90b0*/  F2FP.BF16.F32.PACK_AB R33, R91, R90 ;  /* 0x0000005a5b21723e */ /* 0x000fe200000010ff */
[----:B------:R-:W-:Y:S01]  /*90c0*/  IMAD R12, R7, UR6, RZ ;  /* 0x00000006070c7c24 */ /* 0x000fe2000f8e02ff */
[----:B------:R-:W-:Y:S01]  /*90d0*/  F2FP.BF16.F32.PACK_AB R34, R93, R194 ;  /* 0x000000c25d22723e */ /* 0x000fe200000010ff */
[----:B------:R-:W-:Y:S01]  /*90e0*/  IMAD.WIDE.U32 R24, R37, UR6, R24 ;  /* 0x0000000625187c25 */ /* 0x000fe2000f8e0018 */
[----:B------:R-:W-:-:S02]  /*90f0*/  F2FP.BF16.F32.PACK_AB R35, R95, R94 ;  /* 0x0000005e5f23723e */ /* 0x000fc400000010ff */
[----:B------:R-:W-:Y:S01]  /*9100*/  MOV R158, R158 ;  /* 0x0000009e009e7202 */ /* 0x000fe20000000f00 */
[----:B------:R-:W-:Y:S01]  /*9110*/  IMAD R37, R37, UR7, R12 ;  /* 0x0000000725257c24 */ /* 0x000fe2000f8e020c */
[----:B------:R-:W-:Y:S01]  /*9120*/  F2FP.BF16.F32.PACK_AB R8, R97, R195 ;  /* 0x000000c36108723e */ /* 0x000fe200000010ff */
[----:B------:R0:W-:Y:S01]  /*9130*/  STSM.16.M88.4 [R160], R32 ;  /* 0x00000020a0007844 */ /* 0x0001e20000000200 */
[----:B------:R-:W-:Y:S01]  /*9140*/  F2FP.BF16.F32.PACK_AB R10, R101, R196 ;  /* 0x000000c4650a723e */ /* 0x000fe200000010ff */
[----:B------:R-:W-:Y:S01]  /*9150*/  ULDC.64 UR6, c[0x0][0xb50] ;  /* 0x0002d40000067ab9 */ /* 0x000fe20000000a00 */
[----:B------:R-:W-:Y:S01]  /*9160*/  F2FP.BF16.F32.PACK_AB R11, R60, R56 ;  /* 0x000000383c0b723e */ /* 0x000fe200000010ff */
[----:B------:R-:W-:Y:S01]  /*9170*/  IMAD R7, R48, UR5, RZ ;  /* 0x0000000530077c24 */ /* 0x000fe2000f8e02ff */
[----:B------:R-:W-:Y:S02]  /*9180*/  LOP3.LUT R138, R139, 0x380, RZ, 0xc0, !PT ;  /* 0x000003808b8a7812 */ /* 0x000fe400078ec0ff */
[----:B------:R-:W-:Y:S01]  /*9190*/  LOP3.LUT P0, RZ, R204, 0x3, RZ, 0xc0, !PT ;  /* 0x00000003ccff7812 */ /* 0x000fe2000780c0ff */
[----:B------:R1:W-:Y:S01]  /*91a0*/  STSM.16.M88.4 [R158], R8 ;  /* 0x000000089e007844 */ /* 0x0003e20000000200 */
[----:B------:R-:W-:-:S02]  /*91b0*/  SHF.R.U64 R138, R138, 0x3, RZ ;  /* 0x000000038a8a7819 */ /* 0x000fc400000012ff */
[----:B------:R-:W-:Y:S02]  /*91c0*/  MOV R156, R156 ;  /* 0x0000009c009c7202 */ /* 0x000fe40000000f00 */
[----:B------:R-:W-:Y:S02]  /*91d0*/  F2FP.BF16.F32.PACK_AB R12, R105, R197 ;  /* 0x000000c5690c723e */ /* 0x000fe400000010ff */
[----:B------:R-:W-:Y:S02]  /*91e0*/  F2FP.BF16.F32.PACK_AB R13, R68, R64 ;  /* 0x00000040440d723e */ /* 0x000fe400000010ff */
[----:B0-----:R-:W-:Y:S02]  /*91f0*/  LEA R34, P3, R24, UR6, 0x2 ;  /* 0x0000000618227c11 */ /* 0x001fe4000f8610ff */
[----:B------:R-:W-:Y:S02]  /*9200*/  F2FP.BF16.F32.PACK_AB R14, R109, R198 ;  /* 0x000000c66d0e723e */ /* 0x000fe400000010ff */
[----:B------:R-:W-:Y:S01]  /*9210*/  F2FP.BF16.F32.PACK_AB R15, R76, R72 ;  /* 0x000000484c0f723e */ /* 0x000fe200000010ff */
[----:B------:R-:W-:Y:S01]  /*9220*/  SHFL.IDX PT, R46, R34, RZ, 0x1c1f ;  /* 0x001c1fff222e7589 */ /* 0x000fe200000e0000 */
[----:B------:R-:W-:Y:S01]  /*9230*/  LOP3.LUT R138, R138, R139, RZ, 0x3c, !PT ;  /* 0x0000008b8a8a7212 */ /* 0x000fe200078e3cff */
[----:B-1----:R-:W-:Y:S01]  /*9240*/  IMAD.IADD R9, R25, 0x1, R37 ;  /* 0x0000000119097824 */ /* 0x002fe200078e0225 */
[----:B------:R-:W-:Y:S01]  /*9250*/  MOV R152, R152 ;  /* 0x0000009800987202 */ /* 0x000fe20000000f00 */
[----:B------:R-:W-:Y:S01]  /*9260*/  VIADD R8, R26, 0x8 ;  /* 0x000000081a087836 */ /* 0x000fe20000000000 */
[----:B------:R0:W-:Y:S01]  /*9270*/  STSM.16.M88.4 [R156], R12 ;  /* 0x0000000c9c007844 */ /* 0x0001e20000000200 */
[----:B------:R-:W-:Y:S01]  /*9280*/  IMAD.X R139, RZ, RZ, R173, P1 ;  /* 0x000000ffff8b7224 */ /* 0x000fe200008e06ad */
[----:B------:R-:W-:-:S02]  /*9290*/  LEA.HI.X R35, R24, UR7, R9, 0x2, P3 ;  /* 0x0000000718237c11 */ /* 0x000fc400098f1409 */
[-C--:B------:R-:W-:Y:S01]  /*92a0*/  ISETP.GE.OR P1, PT, R26, R7.reuse, P0 ;  /* 0x000000071a00720c */ /* 0x080fe20000726670 */
[----:B------:R-:W-:Y:S01]  /*92b0*/  SHFL.IDX PT, R50, R34, 0x1, 0x1c1f ;  /* 0x003c1f0022327f89 */ /* 0x000fe200000e0000 */
[----:B------:R-:W-:Y:S02]  /*92c0*/  ISETP.GE.OR P0, PT, R8, R7, P0 ;  /* 0x000000070800720c */ /* 0x000fe40000706670 */
[----:B------:R-:W-:Y:S01]  /*92d0*/  F2FP.BF16.F32.PACK_AB R8, R113, R199 ;  /* 0x000000c77108723e */ /* 0x000fe200000010ff */
[----:B------:R-:W1:Y:S01]  /*92e0*/  SHFL.IDX PT, R47, R35, RZ, 0x1c1f ;  /* 0x001c1fff232f7589 */ /* 0x000e6200000e0000 */
[----:B------:R-:W-:Y:S02]  /*92f0*/  F2FP.BF16.F32.PACK_AB R9, R84, R80 ;  /* 0x000000505409723e */ /* 0x000fe400000010ff */
[----:B------:R-:W-:Y:S01]  /*9300*/  F2FP.BF16.F32.PACK_AB R10, R117, R201 ;  /* 0x000000c9750a723e */ /* 0x000fe200000010ff */
[----:B------:R-:W2:Y:S01]  /*9310*/  SHFL.IDX PT, R51, R35, 0x1, 0x1c1f ;  /* 0x003c1f0023337f89 */ /* 0x000ea200000e0000 */
[----:B------:R-:W-:-:S02]  /*9320*/  F2FP.BF16.F32.PACK_AB R11, R92, R88 ;  /* 0x000000585c0b723e */ /* 0x000fc400000010ff */
[----:B------:R-:W-:Y:S02]  /*9330*/  MOV R150, R150 ;  /* 0x0000009600967202 */ /* 0x000fe40000000f00 */
[----:B0-----:R-:W-:Y:S01]  /*9340*/  F2FP.BF16.F32.PACK_AB R12, R121, R202 ;  /* 0x000000ca790c723e */ /* 0x001fe200000010ff */
[----:B------:R0:W-:Y:S01]  /*9350*/  STSM.16.M88.4 [R152], R8 ;  /* 0x0000000898007844 */ /* 0x0001e20000000200 */
        /* <DEDUP_REMOVED lines=8> */
[----:B------:R-:W-:Y:S01]  /*93e0*/  F2FP.BF16.F32.PACK_AB R32, R137, R136 ;  /* 0x000000888920723e */ /* 0x000fe200000010ff */
[----:B0-----:R-:W0:Y:S01]  /*93f0*/  @P2 LDC R9, c[0x0][0xbf0] ;  /* 0x0002fc00ff092b82 */ /* 0x001e220000000800 */
[----:B------:R-:W-:Y:S01]  /*9400*/  F2FP.BF16.F32.PACK_AB R33, R176, R175 ;  /* 0x000000afb021723e */ /* 0x000fe200000010ff */
[----:B------:R-:W-:Y:S01]  /*9410*/  STSM.16.M88.4 [R44], R24 ;  /* 0x000000182c007844 */ /* 0x000fe20000000200 */
[----:B------:R-:W-:-:S02]  /*9420*/  F2FP.BF16.F32.PACK_AB R34, R141, R140 ;  /* 0x0000008c8d22723e */ /* 0x000fc400000010ff */
[----:B------:R-:W-:Y:S02]  /*9430*/  F2FP.BF16.F32.PACK_AB R35, R178, R177 ;  /* 0x000000b1b223723e */ /* 0x000fe400000010ff */
[----:B------:R-:W-:Y:S02]  /*9440*/  F2FP.BF16.F32.PACK_AB R56, R145, R144 ;  /* 0x000000909138723e */ /* 0x000fe400000010ff */
[----:B------:R-:W-:Y:S01]  /*9450*/  F2FP.BF16.F32.PACK_AB R57, R180, R179 ;  /* 0x000000b3b439723e */ /* 0x000fe200000010ff */
[----:B------:R3:W-:Y:S01]  /*9460*/  STSM.16.M88.4 [R0], R32 ;  /* 0x0000002000007844 */ /* 0x0007e20000000200 */
[----:B------:R-:W-:Y:S02]  /*9470*/  F2FP.BF16.F32.PACK_AB R58, R149, R148 ;  /* 0x00000094953a723e */ /* 0x000fe400000010ff */
[----:B------:R-:W-:Y:S02]  /*9480*/  F2FP.BF16.F32.PACK_AB R59, R4, R181 ;  /* 0x000000b5043b723e */ /* 0x000fe400000010ff */
[----:B------:R-:W-:-:S02]  /*9490*/  IADD3 R31, P4, R172, 0x2000, RZ ;  /* 0x00002000ac1f7810 */ /* 0x000fc40007f9e0ff */
[C---:B------:R-:W-:Y:S01]  /*94a0*/  IADD3 R99, P5, R172.reuse, 0x3000, RZ ;  /* 0x00003000ac637810 */ /* 0x040fe20007fbe0ff */
[----:B------:R-:W-:Y:S01]  /*94b0*/  STSM.16.M88.4 [R3], R56 ;  /* 0x0000003803007844 */ /* 0x000fe20000000200 */
[----:B------:R-:W-:Y:S02]  /*94c0*/  IADD3 R103, P6, R172, 0x4000, RZ ;  /* 0x00004000ac677810 */ /* 0x000fe40007fde0ff */
[----:B------:R-:W-:Y:S01]  /*94d0*/  LOP3.LUT R30, R31, 0x380, RZ, 0xc0, !PT ;  /* 0x000003801f1e7812 */ /* 0x000fe200078ec0ff */
[----:B------:R-:W-:Y:S01]  /*94e0*/  BAR.SYNC.DEFER_BLOCKING 0x1, 0x100 ;  /* 0x0044000000007b1d */ /* 0x000fe20000010000 */
[----:B------:R-:W-:Y:S02]  /*94f0*/  LOP3.LUT R98, R99, 0x380, RZ, 0xc0, !PT ;  /* 0x0000038063627812 */ /* 0x000fe400078ec0ff */
[----:B------:R-:W-:Y:S01]  /*9500*/  LOP3.LUT R102, R103, 0x380, RZ, 0xc0, !PT ;  /* 0x0000038067667812 */ /* 0x000fe200078ec0ff */
[----:B---3--:R-:W-:Y:S01]  /*9510*/  IMAD R0, R23, 0x20, R200 ;  /* 0x0000002017007824 */ /* 0x008fe200078e02c8 */
[----:B------:R-:W-:-:S02]  /*9520*/  SHF.R.U64 R30, R30, 0x3, RZ ;  /* 0x000000031e1e7819 */ /* 0x000fc400000012ff */
[----:B------:R-:W-:Y:S02]  /*9530*/  SHF.R.U64 R98, R98, 0x3, RZ ;  /* 0x0000000362627819 */ /* 0x000fe400000012ff */
[----:B------:R-:W-:Y:S01]  /*9540*/  SHF.R.U64 R102, R102, 0x3, RZ ;  /* 0x0000000366667819 */ /* 0x000fe200000012ff */
[----:B------:R-:W-:Y:S01]  /*9550*/  UIMAD UR5, UR10, UR8, URZ ;  /* 0x000000080a0572a4 */ /* 0x000fe2000f8e023f */
[----:B------:R-:W-:Y:S01]  /*9560*/  LOP3.LUT R30, R30, R31, RZ, 0x3c, !PT ;  /* 0x0000001f1e1e7212 */ /* 0x000fe200078e3cff */
[--C-:B------:R-:W-:Y:S01]  /*9570*/  IMAD.X R31, RZ, RZ, R173.reuse, P4 ;  /* 0x000000ffff1f7224 */ /* 0x100fe200020e06ad */
[----:B------:R-:W-:Y:S01]  /*9580*/  LOP3.LUT R98, R98, R99, RZ, 0x3c, !PT ;  /* 0x0000006362627212 */ /* 0x000fe200078e3cff */
[--C-:B------:R-:W-:Y:S01]  /*9590*/  IMAD.X R99, RZ, RZ, R173.reuse, P5 ;  /* 0x000000ffff637224 */ /* 0x100fe200028e06ad */
[----:B------:R-:W-:Y:S01]  /*95a0*/  LOP3.LUT R102, R102, R103, RZ, 0x3c, !PT ;  /* 0x0000006766667212 */ /* 0x000fe200078e3cff */
[----:B------:R-:W-:Y:S01]  /*95b0*/  IMAD.X R103, RZ, RZ, R173, P6 ;  /* 0x000000ffff677224 */ /* 0x000fe200030e06ad */
[----:B------:R-:W-:-:S02]  /*95c0*/  IADD3 R123, P4, R172, 0x9000, RZ ;  /* 0x00009000ac7b7810 */ /* 0x000fc40007f9e0ff */
[C---:B------:R-:W-:Y:S01]  /*95d0*/  LOP3.LUT R29, R172.reuse, 0x380, RZ, 0xc0, !PT ;  /* 0x00000380ac1d7812 */ /* 0x040fe200078ec0ff */
[----:B-1----:R-:W-:Y:S01]  /*95e0*/  @!P1 ST.E desc[UR46][R46.64], R6 ;  /* 0x000000062e009985 */ /* 0x002fe2000c10192e */
[C---:B------:R-:W-:Y:S01]  /*95f0*/  IADD3 R127, P5, R172.reuse, 0xa000, RZ ;  /* 0x0000a000ac7f7810 */ /* 0x040fe20007fbe0ff */
[----:B------:R-:W-:Y:S01]  /*9600*/  UIMAD.WIDE.U32 UR6, UR39, UR8, URZ ;  /* 0x00000008270672a5 */ /* 0x000fe2000f8e003f */
[----:B------:R-:W-:Y:S01]  /*9610*/  IADD3 R131, P6, R172, 0xb000, RZ ;  /* 0x0000b000ac837810 */ /* 0x000fe20007fde0ff */
[----:B--2---:R1:W-:Y:S01]  /*9620*/  @!P0 ST.E desc[UR46][R50.64], R5 ;  /* 0x0000000532008985 */ /* 0x0043e2000c10192e */
[----:B------:R-:W-:Y:S01]  /*9630*/  UIMAD UR5, UR39, UR9, UR5 ;  /* 0x00000009270572a4 */ /* 0x000fe2000f8e0205 */
[----:B------:R-:W-:Y:S01]  /*9640*/  LOP3.LUT R122, R123, 0x380, RZ, 0xc0, !PT ;  /* 0x000003807b7a7812 */ /* 0x000fe200078ec0ff */
[----:B------:R-:W-:Y:S01]  /*9650*/  ULDC.64 UR10, c[0x0][0xaf0] ;  /* 0x0002bc00000a7ab9 */ /* 0x000fe20000000a00 */
[----:B------:R-:W-:Y:S02]  /*9660*/  LOP3.LUT R126, R127, 0x380, RZ, 0xc0, !PT ;  /* 0x000003807f7e7812 */ /* 0x000fe400078ec0ff */
[----:B------:R-:W-:-:S02]  /*9670*/  LOP3.LUT R130, R131, 0x380, RZ, 0xc0, !PT ;  /* 0x0000038083827812 */ /* 0x000fc400078ec0ff */
[----:B------:R-:W-:Y:S01]  /*9680*/  SHF.R.U64 R29, R29, 0x3, RZ ;  /* 0x000000031d1d7819 */ /* 0x000fe200000012ff */
[----:B-1----:R-:W1:Y:S01]  /*9690*/  @P2 LDC R5, c[0x0][0xbec] ;  /* 0x0002fb00ff052b82 */ /* 0x002e620000000800 */
[----:B------:R-:W-:Y:S01]  /*96a0*/  VIADD R6, R0, UR44 ;  /* 0x0000002c00067c36 */ /* 0x000fe20008000000 */
[----:B------:R-:W-:Y:S01]  /*96b0*/  UIMAD UR8, UR12, UR10, URZ ;  /* 0x0000000a0c0872a4 */ /* 0x000fe2000f8e023f */
[----:B------:R-:W-:Y:S01]  /*96c0*/  SHF.R.U64 R122, R122, 0x3, RZ ;  /* 0x000000037a7a7819 */ /* 0x000fe200000012ff */
[----:B------:R-:W-:Y:S01]  /*96d0*/  UIADD3 UR7, UR7, UR5, URZ ;  /* 0x0000000507077290 */ /* 0x000fe2000fffe03f */
[----:B------:R-:W-:Y:S01]  /*96e0*/  IMAD.MOV.U32 R3, RZ, RZ, R6 ;  /* 0x000000ffff037224 */ /* 0x000fe200078e0006 */
[----:B------:R-:W-:Y:S01]  /*96f0*/  UIMAD UR5, UR42, UR11, UR8 ;  /* 0x0000000b2a0572a4 */ /* 0x000fe2000f8e0208 */
[----:B------:R-:W-:Y:S01]  /*9700*/  SHF.R.U64 R126, R126, 0x3, RZ ;  /* 0x000000037e7e7819 */ /* 0x000fe200000012ff */
[----:B------:R-:W-:Y:S01]  /*9710*/  UIMAD.WIDE.U32 UR42, UR42, UR10, UR6 ;  /* 0x0000000a2a2a72a5 */ /* 0x000fe2000f8e0006 */
[----:B------:R-:W-:Y:S01]  /*9720*/  SHF.R.U64 R130, R130, 0x3, RZ ;  /* 0x0000000382827819 */ /* 0x000fe200000012ff */
[----:B------:R2:W5:Y:S01]  /*9730*/  LD.E.128 R40, desc[UR46][R20.64] ;  /* 0x0000002e14287980 */ /* 0x000562000c101d00 */
[----:B------:R-:W-:Y:S01]  /*9740*/  LOP3.LUT R122, R122, R123, RZ, 0x3c, !PT ;  /* 0x0000007b7a7a7212 */ /* 0x000fe200078e3cff */
[----:B------:R-:W-:Y:S01]  /*9750*/  UIADD3 UR5, UR43, UR5, URZ ;  /* 0x000000052b057290 */ /* 0x000fe2000fffe03f */
[----:B------:R-:W-:Y:S01]  /*9760*/  LOP3.LUT R126, R126, R127, RZ, 0x3c, !PT ;  /* 0x0000007f7e7e7212 */ /* 0x000fe200078e3cff */
[--C-:B------:R-:W-:Y:S01]  /*9770*/  IMAD.X R123, RZ, RZ, R173.reuse, P4 ;  /* 0x000000ffff7b7224 */ /* 0x100fe200020e06ad */
[----:B------:R-:W-:Y:S01]  /*9780*/  LOP3.LUT R130, R130, R131, RZ, 0x3c, !PT ;  /* 0x0000008382827212 */ /* 0x000fe200078e3cff */
[--C-:B------:R-:W-:Y:S01]  /*9790*/  IMAD.X R127, RZ, RZ, R173.reuse, P5 ;  /* 0x000000ffff7f7224 */ /* 0x100fe200028e06ad */
[----:B------:R-:W-:Y:S01]  /*97a0*/  LOP3.LUT R28, R29, R172, RZ, 0x3c, !PT ;  /* 0x000000ac1d1c7212 */ /* 0x000fe200078e3cff */
[--C-:B------:R-:W-:Y:S01]  /*97b0*/  IMAD.X R131, RZ, RZ, R173.reuse, P6 ;  /* 0x000000ffff837224 */ /* 0x100fe200030e06ad */
[----:B------:R-:W-:Y:S01]  /*97c0*/  ULDC.64 UR6, c[0x0][0xae0] ;  /* 0x0002b80000067ab9 */ /* 0x000fe20000000a00 */
[----:B------:R-:W-:Y:S01]  /*97d0*/  IMAD.MOV.U32 R29, RZ, RZ, R173 ;  /* 0x000000ffff1d7224 */ /* 0x000fe200078e00ad */
[----:B------:R2:W5:Y:S01]  /*97e0*/  LD.E.128 R52, desc[UR46][R30.64] ;  /* 0x0000002e1e347980 */ /* 0x000562000c101d00 */
[----:B-1----:R-:W-:-:S03]  /*97f0*/  @P2 IMAD.HI.U32 R0, R6, R5, RZ ;  /* 0x0000000506002227 */ /* 0x002fc600078e00ff */
[----:B------:R2:W5:Y:S02]  /*9800*/  LD.E.128 R36, desc[UR46][R28.64] ;  /* 0x0000002e1c247980 */ /* 0x000564000c101d00 */
[----:B0-----:R-:W-:Y:S01]  /*9810*/  @P2 SHF.R.U32.HI R3, RZ, R9, R0 ;  /* 0x00000009ff032219 */ /* 0x001fe20000011600 */
[----:B------:R-:W-:Y:S01]  /*9820*/  IMAD.U32 R4, RZ, RZ, UR42 ;  /* 0x0000002aff047e24 */ /* 0x000fe2000f8e00ff */
[----:B------:R-:W5:Y:S02]  /*9830*/  LD.E.128 R96, desc[UR46][R98.64] ;  /* 0x0000002e62607980 */ /* 0x000f64000c101d00 */
[--C-:B------:R-:W-:Y:S01]  /*9840*/  SHF.R.S32.HI R0, RZ, 0x1f, R3.reuse ;  /* 0x0000001fff007819 */ /* 0x100fe20000011403 */
[----:B------:R-:W-:Y:S01]  /*9850*/  IMAD.MOV R9, RZ, RZ, -R3 ;  /* 0x000000ffff097224 */ /* 0x000fe200078e0a03 */
[----:B------:R-:W5:Y:S01]  /*9860*/  LD.E.128 R100, desc[UR46][R102.64] ;  /* 0x0000002e66647980 */ /* 0x000f62000c101d00 */
[----:B------:R-:W-:Y:S02]  /*9870*/  IMAD.U32 R5, RZ, RZ, UR43 ;  /* 0x0000002bff057e24 */ /* 0x000fe4000f8e00ff */
        /* <DEDUP_REMOVED lines=8> */
[----:B------:R-:W-:Y:S01]  /*9900*/  IMAD.WIDE.U32 R4, R3, UR6, R4 ;  /* 0x0000000603047c25 */ /* 0x000fe2000f8e0004 */
[----:B------:R-:W-:Y:S02]  /*9910*/  ULDC.64 UR6, c[0x0][0xad8] ;  /* 0x0002b60000067ab9 */ /* 0x000fe40000000a00 */
        /* <DEDUP_REMOVED lines=19> */
[----:B------:R-:W-:Y:S01]  /*9a50*/  ISETP.GE.AND P2, PT, R14, R7, PT ;  /* 0x000000070e00720c */ /* 0x000fe20003f46270 */
[----:B------:R-:W-:Y:S02]  /*9a60*/  ULDC.64 UR6, c[0x0][0xa80] ;  /* 0x0002a00000067ab9 */ /* 0x000fe40000000a00 */
[----:B------:R-:W-:Y:S01]  /*9a70*/  IMAD.IADD R3, R5, 0x1, R3 ;  /* 0x0000000105037824 */ /* 0x000fe200078e0203 */
[----:B------:R-:W-:Y:S01]  /*9a80*/  LEA R6, P3, R4, UR6, 0x1 ;  /* 0x0000000604067c11 */ /* 0x000fe2000f8608ff */
[----:B------:R-:W-:-:S02]  /*9a90*/  VIADD R203, R203, 0x22820 ;  /* 0x00022820cbcb7836 */ /* 0x000fc40000000000 */
[----:B------:R-:W-:Y:S01]  /*9aa0*/  VIADD R0, R14, 0x20 ;  /* 0x000000200e007836 */ /* 0x000fe20000000000 */
[----:B------:R-:W-:Y:S02]  /*9ab0*/  LEA.HI.X R3, R4, UR7, R3, 0x1, P3 ;  /* 0x0000000704037c11 */ /* 0x000fe400098f0c03 */
[----:B------:R-:W-:Y:S02]  /*9ac0*/  PRMT R203, RZ, 0x654, R203 ;  /* 0x00000654ffcb7816 */ /* 0x000fe400000000cb */
[-C--:B------:R-:W-:Y:S01]  /*9ad0*/  ISETP.GE.AND P1, PT, R0, R7.reuse, PT ;  /* 0x000000070000720c */ /* 0x080fe20003f26270 */
[----:B------:R-:W-:Y:S01]  /*9ae0*/  VIADD R0, R14, 0x40 ;  /* 0x000000400e007836 */ /* 0x000fe20000000000 */
[----:B0-----:R2:W-:Y:S01]  /*9af0*/  SYNCS.ARRIVE.TRANS64.RED.A1T0 RZ, [R203+URZ], RZ ;  /* 0x000000ffcbff79a7 */ /* 0x0015e2000810043f */
        /* <DEDUP_REMOVED lines=22> */
.L_x_13260:
[----:B------:R-:W-:Y:S05]  /*9c60*/  BSYNC B1 ;  /* 0x0000000000017941 */ /* 0x000fea0003800000 */
.L_x_13259:
[----:B-1-3--:R1:W3:Y:S01]  /*9c70*/  SHFL.IDX PT, R13, R3, 0x1, 0x181f ;  /* 0x00381f00030d7f89 */ /* 0x00a2e200000e0000 */
[----:B------:R-:W-:Y:S03]  /*9c80*/  BSSY B1, `(.L_x_13261) ;  /* 0x0000014000017945 */ /* 0x000fe60003800000 */
[----:B------:R1:W4:Y:S01]  /*9c90*/  SHFL.IDX PT, R11, R6, 0x1, 0x181f ;  /* 0x00381f00060b7f89 */ /* 0x00032200000e0000 */
[----:B------:R-:W-:Y:S05]  /*9ca0*/  @P1 BRA `(.L_x_13262) ;  /* 0x0000000000441947 */ /* 0x000fea0003800000 */
[----:B------:R-:W-:Y:S02]  /*9cb0*/  ULDC UR5, c[0x0][0xac8] ;  /* 0x0002b20000057ab9 */ /* 0x000fe40000000800 */
[----:B------:R-:W-:Y:S02]  /*9cc0*/  ISETP.GE.AND P4, PT, R2, UR5, PT ;  /* 0x0000000502007c0c */ /* 0x000fe4000bf86270 */
[----:B------:R-:W-:Y:S02]  /*9cd0*/  ISETP.GE.AND P3, PT, R19, UR5, PT ;  /* 0x0000000513007c0c */ /* 0x000fe4000bf66270 */
[----:B------:R-:W-:Y:S02]  /*9ce0*/  ISETP.GE.AND P2, PT, R18, UR5, PT ;  /* 0x0000000512007c0c */ /* 0x000fe4000bf46270 */
[----:B------:R-:W-:-:S07]  /*9cf0*/  ISETP.GE.AND P1, PT, R22, UR5, PT ;  /* 0x0000000516007c0c */ /* 0x000fce000bf26270 */
[CC--:B----4-:R-:W-:Y:S02]  /*9d00*/  @!P4 LEA R4, P6, R2.reuse, R11.reuse, 0x1 ;  /* 0x0000000b0204c211 */ /* 0x0d0fe400078c08ff */
[C---:B------:R-:W-:Y:S02]  /*9d10*/  @!P3 LEA R8, P5, R19.reuse, R11, 0x1 ;  /* 0x0000000b1308b211 */ /* 0x040fe400078a08ff */
[----:B---3--:R-:W-:Y:S02]  /*9d20*/  @!P4 LEA.HI.X R5, R2, R13, R211, 0x1, P6 ;  /* 0x0000000d0205c211 */ /* 0x008fe400030f0cd3 */
        /* <DEDUP_REMOVED lines=9> */
.L_x_13262:
[----:B------:R-:W-:Y:S05]  /*9dc0*/  BSYNC B1 ;  /* 0x0000000000017941 */ /* 0x000fea0003800000 */
.L_x_13261:
        /* <DEDUP_REMOVED lines=15> */
[----:B-----5:R0:W-:Y:S01]  /*9ec0*/  @!P3 ST.E.128 desc[UR46][R4.64], R52 ;  /* 0x000000340400b985 */ /* 0x0201e2000c101d2e */
[----:B----4-:R-:W-:-:S02]  /*9ed0*/  @!P1 LEA.HI.X R11, R18, R13, R209, 0x1, P4 ;  /* 0x0000000d120b9211 */ /* 0x010fc400020f0cd1 */
[----:B------:R-:W-:Y:S01]  /*9ee0*/  @!P0 LEA.HI.X R13, R22, R13, R208, 0x1, P6 ;  /* 0x0000000d160d8211 */ /* 0x000fe200030f0cd0 */
[----:B------:R0:W-:Y:S04]  /*9ef0*/  @!P2 ST.E.128 desc[UR46][R8.64], R108 ;  /* 0x0000006c0800a985 */ /* 0x0001e8000c101d2e */
[----:B------:R0:W-:Y:S04]  /*9f00*/  @!P1 ST.E.128 desc[UR46][R10.64], R124 ;  /* 0x0000007c0a009985 */ /* 0x0001e8000c101d2e */
[----:B------:R0:W-:Y:S02]  /*9f10*/  @!P0 ST.E.128 desc[UR46][R12.64], R140 ;  /* 0x0000008c0c008985 */ /* 0x0001e4000c101d2e */
.L_x_13264:
[----:B------:R-:W-:Y:S05]  /*9f20*/  BSYNC B1 ;  /* 0x0000000000017941 */ /* 0x000fea0003800000 */
.L_x_13263:
[----:B------:R-:W-:Y:S01]  /*9f30*/  VIADD R0, R14, 0x60 ;  /* 0x000000600e007836 */ /* 0x000fe20000000000 */
[----:B-123--:R-:W1:Y:S04]  /*9f40*/  SHFL.IDX PT, R3, R3, 0x3, 0x181f ;  /* 0x00781f0003037f89 */ /* 0x00ee6800000e0000 */
[----:B------:R-:W-:Y:S01]  /*9f50*/  ISETP.GE.AND P0, PT, R0, R7, PT ;  /* 0x000000070000720c */ /* 0x000fe20003f06270 */
[----:B0---4-:R0:W2:-:S12]  /*9f60*/  SHFL.IDX PT, R11, R6, 0x3, 0x181f ;  /* 0x00781f00060b7f89 */ /* 0x01109800000e0000 */
[----:B0-----:R-:W-:Y:S05]  /*9f70*/  @P0 BRA `(.L_x_13265) ;  /* 0x0000000c00200947 */ /* 0x001fea0003800000 */
[----:B------:R-:W-:Y:S02]  /*9f80*/  ULDC UR5, c[0x0][0xac8] ;  /* 0x0002b20000057ab9 */ /* 0x000fe40000000800 */
[----:B------:R-:W-:Y:S02]  /*9f90*/  ISETP.GE.AND P3, PT, R2, UR5, PT ;  /* 0x0000000502007c0c */ /* 0x000fe4000bf66270 */
[----:B------:R-:W-:Y:S02]  /*9fa0*/  ISETP.GE.AND P4, PT, R19, UR5, PT ;  /* 0x0000000513007c0c */ /* 0x000fe4000bf86270 */
[----:B------:R-:W-:-:S09]  /*9fb0*/  ISETP.GE.AND P5, PT, R18, UR5, PT ;  /* 0x0000000512007c0c */ /* 0x000fd2000bfa6270 */
[-C--:B--2---:R-:W-:Y:S02]  /*9fc0*/  @!P3 LEA R4, P0, R2, R11.reuse, 0x1 ;  /* 0x0000000b0204b211 */ /* 0x084fe400078008ff */
        /* <DEDUP_REMOVED lines=14> */
.L_x_13258:
        /* <DEDUP_REMOVED lines=50> */
.L_x_13267:
[----:B------:R-:W-:Y:S05]  /*a3d0*/  BSYNC B1 ;  /* 0x0000000000017941 */ /* 0x000fea0003800000 */
.L_x_13266:
        /* <DEDUP_REMOVED lines=11> */
[----:B-1----:R-:W-:-:S03]  /*a490*/  @P1 SHF.R.U32.HI R3, RZ, R11, R0 ;  /* 0x0000000bff031219 */ /* 0x002fc60000011600 */
[----:B------:R-:W-:Y:S01]  /*a4a0*/  UIMAD UR5, UR42, UR11, UR5 ;  /* 0x0000000b2a0572a4 */ /* 0x000fe2000f8e0205 */
[--C-:B------:R-:W-:Y:S01]  /*a4b0*/  SHF.R.S32.HI R0, RZ, 0x1f, R3.reuse ;  /* 0x0000001fff007819 */ /* 0x100fe20000011403 */
[----:B------:R-:W-:Y:S01]  /*a4c0*/  UIMAD.WIDE.U32 UR42, UR42, UR10, UR6 ;  /* 0x0000000a2a2a72a5 */ /* 0x000fe2000f8e0006 */
[----:B------:R-:W-:Y:S02]  /*a4d0*/  IMAD.MOV R7, RZ, RZ, -R3 ;  /* 0x000000ffff077224 */ /* 0x000fe400078e0a03 */
[----:B------:R-:W-:Y:S01]  /*a4e0*/  ULDC.64 UR6, c[0x0][0xae0] ;  /* 0x0002b80000067ab9 */ /* 0x000fe20000000a00 */
[----:B------:R-:W-:Y:S01]  /*a4f0*/  UIADD3 UR5, UR43, UR5, URZ ;  /* 0x000000052b057290 */ /* 0x000fe2000fffe03f */
[----:B------:R-:W-:Y:S02]  /*a500*/  IMAD R0, R0, UR6, RZ ;  /* 0x0000000600007c24 */ /* 0x000fe4000f8e02ff */
[----:B------:R-:W-:Y:S02]  /*a510*/  IMAD R7, R10, R7, R8 ;  /* 0x000000070a077224 */ /* 0x000fe400078e0208 */
[----:B------:R-:W-:-:S02]  /*a520*/  IMAD.U32 R5, RZ, RZ, UR43 ;  /* 0x0000002bff057e24 */ /* 0x000fc4000f8e00ff */
[----:B------:R-:W-:Y:S02]  /*a530*/  IMAD.U32 R4, RZ, RZ, UR42 ;  /* 0x0000002aff047e24 */ /* 0x000fe4000f8e00ff */
[----:B------:R-:W-:Y:S01]  /*a540*/  IMAD.U32 R5, RZ, RZ, UR5 ;  /* 0x00000005ff057e24 */ /* 0x000fe2000f8e00ff */
[----:B------:R-:W-:Y:S01]  /*a550*/  ULDC UR5, c[0x0][0xa88] ;  /* 0x0002a20000057ab9 */ /* 0x000fe20000000800 */
[C---:B------:R-:W-:Y:S01]  /*a560*/  IMAD R9, R3.reuse, UR7, R0 ;  /* 0x0000000703097c24 */ /* 0x040fe2000f8e0200 */
[----:B------:R-:W-:Y:S01]  /*a570*/  SHF.R.S32.HI R0, RZ, 0x1f, R7 ;  /* 0x0000001fff007819 */ /* 0x000fe20000011407 */
[----:B------:R-:W-:Y:S01]  /*a580*/  IMAD.WIDE.U32 R4, R3, UR6, R4 ;  /* 0x0000000603047c25 */ /* 0x000fe2000f8e0004 */
[----:B------:R-:W-:-:S03]  /*a590*/  ULDC.64 UR6, c[0x0][0xad8] ;  /* 0x0002b60000067ab9 */ /* 0x000fc60000000a00 */
        /* <DEDUP_REMOVED lines=35> */
.L_x_13269:
[----:B------:R-:W-:Y:S05]  /*a7d0*/  BSYNC B1 ;  /* 0x0000000000017941 */ /* 0x000fea0003800000 */
.L_x_13268:
        /* <DEDUP_REMOVED lines=21> */
.L_x_13271:
[----:B------:R-:W-:Y:S05]  /*a930*/  BSYNC B1 ;  /* 0x0000000000017941 */ /* 0x000fea0003800000 */
.L_x_13270:
        /* <DEDUP_REMOVED lines=21> */
.L_x_13273:
[----:B------:R-:W-:Y:S05]  /*aa90*/  BSYNC B1 ;  /* 0x0000000000017941 */ /* 0x000fea0003800000 */
.L_x_13272:
[----:B------:R-:W-:Y:S01]  /*aaa0*/  VIADD R0, R8, 0x60 ;  /* 0x0000006008007836 */ /* 0x000fe20000000000 */
[----:B0-----:R0:W0:Y:S04]  /*aab0*/  SHFL.IDX PT, R3, R7, 0x3, 0x181f ;  /* 0x00781f0007037f89 */ /* 0x00102800000e0000 */
[----:B------:R-:W-:Y:S01]  /*aac0*/  ISETP.GE.AND P0, PT, R0, R9, PT ;  /* 0x000000090000720c */ /* 0x000fe20003f06270 */
[----:B-1-3--:R1:W3:-:S12]  /*aad0*/  SHFL.IDX PT, R5, R6, 0x3, 0x181f ;  /* 0x00781f0006057f89 */ /* 0x00a2d800000e0000 */
[----:B-1----:R-:W-:Y:S05]  /*aae0*/  @P0 BRA `(.L_x_13265) ;  /* 0x0000000000440947 */ /* 0x002fea0003800000 */
[----:B------:R-:W-:Y:S02]  /*aaf0*/  ULDC UR5, c[0x0][0xac8] ;  /* 0x0002b20000057ab9 */ /* 0x000fe40000000800 */
[----:B------:R-:W-:Y:S02]  /*ab00*/  ISETP.GE.AND P3, PT, R2, UR5, PT ;  /* 0x0000000502007c0c */ /* 0x000fe4000bf66270 */
[----:B------:R-:W-:Y:S02]  /*ab10*/  ISETP.GE.AND P2, PT, R19, UR5, PT ;  /* 0x0000000513007c0c */ /* 0x000fe4000bf46270 */
[----:B------:R-:W-:Y:S02]  /*ab20*/  ISETP.GE.AND P1, PT, R18, UR5, PT ;  /* 0x0000000512007c0c */ /* 0x000fe4000bf26270 */
[----:B------:R-:W-:-:S07]  /*ab30*/  ISETP.GE.AND P0, PT, R22, UR5, PT ;  /* 0x0000000516007c0c */ /* 0x000fce000bf06270 */
[-C--:B--234-:R-:W-:Y:S02]  /*ab40*/  @!P3 LEA R6, P6, R2, R5.reuse, 0x1 ;  /* 0x000000050206b211 */ /* 0x09cfe400078c08ff */
        /* <DEDUP_REMOVED lines=11> */
.L_x_13265:
[----:B------:R-:W-:Y:S05]  /*ac00*/  BSYNC B0 ;  /* 0x0000000000007941 */ /* 0x000fea0003800000 */
.L_x_13257:
[----:B------:R-:W-:Y:S02]  /*ac10*/  ULDC UR5, c[0x0][0xc38] ;  /* 0x00030e0000057ab9 */ /* 0x000fe40000000800 */
[----:B------:R-:W-:-:S06]  /*ac20*/  UISETP.GE.AND UP0, UPT, UR4, UR5, UPT ;  /* 0x000000050400728c */ /* 0x000fcc000bf06270 */
[----:B------:R-:W-:-:S13]  /*ac30*/  PLOP3.LUT P0, PT, PT, PT, UP0, 0x80, 0x0 ;  /* 0x000000000000781c */ /* 0x000fda0003f0f008 */
[----:B------:R-:W-:Y:S05]  /*ac40*/  @!P0 BRA `(.L_x_13274) ;  /* 0xffffff6000688947 */ /* 0x000fea000383ffff */
[----:B------:R-:W-:Y:S05]  /*ac50*/  EXIT ;  /* 0x000000000000794d */ /* 0x000fea0003800000 */
.L_x_13222:
        /* <DEDUP_REMOVED lines=40> */
.L_x_13365:
        /* <DEDUP_REMOVED lines=23> */
.L_x_13276:
[----:B------:R-:W-:Y:S01]  /*b050*/  ULDC UR9, c[0x0][0xc54] ;  /* 0x0003150000097ab9 */ /* 0x000fe20000000800 */
[----:B------:R-:W-:Y:S01]  /*b060*/  UMOV UR5, UR8 ;  /* 0x0000000800057c82 */ /* 0x000fe20008000000 */
[----:B------:R-:W-:-:S11]  /*b070*/  UISETP.NE.AND UP0, UPT, UR9, 0x1, UPT ;  /* 0x000000010900788c */ /* 0x000fd6000bf05270 */
[----:B------:R-:W-:Y:S02]  /*b080*/  @UP0 ULDC.64 UR10, c[0x0][0xc58] ;  /* 0x00031600000a0ab9 */ /* 0x000fe40000000a00 */
[----:B------:R-:W-:-:S04]  /*b090*/  UIMAD.WIDE.U32 UR6, UR8, UR10, URZ ;  /* 0x0000000a080672a5 */ /* 0x000fc8000f8e003f */
[----:B------:R-:W-:-:S04]  /*b0a0*/  @UP0 USHF.R.U32.HI UR5, URZ, UR11, UR7 ;  /* 0x0000000b3f050299 */ /* 0x000fc80008011607 */
[----:B------:R-:W-:-:S12]  /*b0b0*/  UIMAD UR6, UR5, UR9, URZ ;  /* 0x00000009050672a4 */ /* 0x000fd8000f8e023f */
.L_x_13277:
[----:B------:R-:W-:Y:S01]  /*b0c0*/  ULOP3.LUT UR39, URZ, UR5, URZ, 0x33, !UPT ;  /* 0x000000053f277292 */ /* 0x000fe2000f8e333f */
[----:B------:R-:W-:Y:S01]  /*b0d0*/  BSSY B7, `(.L_x_13278) ;  /* 0x00003dc000077945 */ /* 0x000fe20003800000 */
[----:B------:R-:W-:Y:S01]  /*b0e0*/  ULDC UR7, c[0x0][0x448] ;  /* 0x0001120000077ab9 */ /* 0x000fe20000000800 */
[----:B------:R-:W-:Y:S01]  /*b0f0*/  ULDC UR5, c[0x0][0xc3c] ;  /* 0x00030f0000057ab9 */ /* 0x000fe20000000800 */
[----:B------:R-:W-:Y:S02]  /*b100*/  UISETP.NE.AND UP1, UPT, UR7, 0x1, UPT ;  /* 0x000000010700788c */ /* 0x000fe4000bf25270 */
[----:B------:R-:W-:Y:S01]  /*b110*/  UIADD3 UR39, UR39, UR5, URZ ;  /* 0x0000000527277290 */ /* 0x000fe2000fffe03f */
[----:B------:R-:W-:Y:S01]  /*b120*/  ULDC.64 UR10, c[0x0][0x418] ;  /* 0x00010600000a7ab9 */ /* 0x000fe20000000a00 */
[----:B------:R-:W-:Y:S02]  /*b130*/  UIADD3 UR5, UR8, -UR6, URZ ;  /* 0x8000000608057290 */ /* 0x000fe4000fffe03f */
[----:B------:R-:W-:-:S02]  /*b140*/  UISETP.NE.U32.AND UP0, UPT, UR10, URZ, UPT ;  /* 0x0000003f0a00728c */ /* 0x000fc4000bf05070 */
[----:B------:R-:W-:Y:S02]  /*b150*/  USHF.L.U32 UR8, UR39, 0x7, URZ ;  /* 0x0000000727087899 */ /* 0x000fe4000800063f */
[----:B------:R-:W-:Y:S01]  /*b160*/  UISETP.NE.AND.EX UP0, UPT, UR11, URZ, UPT, UP0 ;  /* 0x0000003f0b00728c */ /* 0x000fe2000bf05300 */
[----:B------:R-:W-:Y:S01]  /*b170*/  ULDC UR7, c[0x0][0x288] ;  /* 0x0000a20000077ab9 */ /* 0x000fe20000000800 */
        /* <DEDUP_REMOVED lines=12> */
[----:B------:R-:W-:Y:S02]  /*b240*/  UIMAD.WIDE UR6, UR6, 0x2aaaaaab, URZ ;  /* 0x2aaaaaab060678a5 */ /* 0x000fe4000f8e023f */
[----:B------:R-:W-:Y:S02]  /*b250*/  UIMAD.WIDE UR8, UR8, 0x2aaaaaab, URZ ;  /* 0x2aaaaaab080878a5 */ /* 0x000fe4000f8e023f */
[----:B------:R-:W-:-:S02]  /*b260*/  USHF.R.U32.HI UR12, URZ, 0x1f, UR7 ;  /* 0x0000001f3f0c7899 */ /* 0x000fc40008011607 */
[----:B------:R-:W-:Y:S01]  /*b270*/  USHF.R.U32.HI UR6, URZ, 0x1f, UR9 ;  /* 0x0000001f3f067899 */ /* 0x000fe20008011609 */
[----:B------:R-:W-:Y:S01]  /*b280*/  ULDC UR11, c[0x0][0xc48] ;  /* 0x00031200000b7ab9 */ /* 0x000fe20000000800 */
[----:B------:R-:W-:Y:S02]  /*b290*/  ULEA.HI.SX32 UR12, UR7, UR12, 0x1c ;  /* 0x0000000c070c7291 */ /* 0x000fe4000f8fe23f */
[----:B------:R-:W-:Y:S02]  /*b2a0*/  ULEA.HI.SX32 UR6, UR9, UR6, 0x1c ;  /* 0x0000000609067291 */ /* 0x000fe4000f8fe23f */
        /* <DEDUP_REMOVED lines=32> */
.L_x_13279:
        /* <DEDUP_REMOVED lines=20> */
.L_x_13282:
[----:B------:R-:W-:Y:S05]  /*b5f0*/  BSYNC B6 ;  /* 0x0000000000067941 */ /* 0x000fea0003800000 */
.L_x_13281:
        /* <DEDUP_REMOVED lines=20> */
.L_x_13285:
        /* <DEDUP_REMOVED lines=15> */
.L_x_13284:
[----:B------:R-:W-:Y:S05]  /*b830*/  BSYNC B6 ;  /* 0x0000000000067941 */ /* 0x000fea0003800000 */
.L_x_13283:
        /* <DEDUP_REMOVED lines=26> */
.L_x_13380:
        /* <DEDUP_REMOVED lines=9> */
.L_x_13383:
        /* <DEDUP_REMOVED lines=22> */
.L_x_13289:
        /* <DEDUP_REMOVED lines=8> */
.L_x_13384:
        /* <DEDUP_REMOVED lines=8> */
.L_x_13291:
        /* <DEDUP_REMOVED lines=16> */
[----:B------:R-:W-:-:S09]  /*bdd0*/  UIMAD UR35, UR35, 0x60, URZ ;  /* 0x00000060232378a4 */ /* 0x000fd2000f8e023f */
[----:B------:R1:W-:Y:S02]  /*bde0*/  UTMALDG.4D [UR32], [UR4], desc[UR6] ;  /* 0x00000620040075b4 */ /* 0x0003e40008019000 */
[----:B-1----:R-:W-:Y:S01]  /*bdf0*/  NOP ;  /* 0x0000000000007918 */ /* 0x002fe20000000000 */
.L_x_13287:
        /* <DEDUP_REMOVED lines=22> */
.L_x_13293:
[----:B------:R-:W-:Y:S05]  /*bf60*/  BSYNC B6 ;  /* 0x0000000000067941 */ /* 0x000fea0003800000 */
.L_x_13292:
        /* <DEDUP_REMOVED lines=57> */
[----:B------:R-:W-:Y:S01]  /*c300*/  IMAD.U32 R4, RZ, RZ, UR39 ;  /* 0x00000027ff047e24 */ /* 0x000fe2000f8e00ff */
[----:B------:R-:W-:Y:S01]  /*c310*/  ULDC UR4, c[0x0][0x288] ;  /* 0x0000a20000047ab9 */ /* 0x000fe20000000800 */
[----:B------:R-:W1:Y:S01]  /*c320*/  S2R R8, SR_TID.X ;  /* 0x0000000000087919 */ /* 0x000e620000002100 */
[----:B------:R-:W-:Y:S01]  /*c330*/  IMAD R3, R7, UR4, RZ ;  /* 0x0000000407037c24 */ /* 0x000fe2000f8e02ff */
[----:B------:R-:W-:Y:S01]  /*c340*/  SHFL.IDX PT, R9, R2, 0x1, 0x181f ;  /* 0x00381f0002097f89 */ /* 0x000fe200000e0000 */
[----:B0-----:R-:W-:-:S04]  /*c350*/  LOP3.LUT R6, R6, 0x7f, RZ, 0xc0, !PT ;  /* 0x0000007f06067812 */ /* 0x001fc800078ec0ff */
[----:B------:R-:W-:Y:S01]  /*c360*/  SHF.R.U32.HI R6, RZ, 0x3, R6 ;  /* 0x00000003ff067819 */ /* 0x000fe20000011606 */
[----:B-1----:R-:W-:Y:S02]  /*c370*/  IMAD.SHL.U32 R11, R8, 0x8, RZ ;  /* 0x00000008080b7824 */ /* 0x002fe400078e00ff */
[----:B------:R-:W-:Y:S02]  /*c380*/  SHFL.IDX PT, R8, R0, 0x1, 0x181f ;  /* 0x00381f0000087f89 */ /* 0x000fe400000e0000 */
[----:B------:R-:W-:Y:S01]  /*c390*/  IMAD R4, R4, 0x80, R6 ;  /* 0x0000008004047824 */ /* 0x000fe200078e0206 */
[----:B------:R-:W-:Y:S01]  /*c3a0*/  LOP3.LUT R11, R11, 0x38, RZ, 0xc0, !PT ;  /* 0x000000380b0b7812 */ /* 0x000fe200078ec0ff */
[----:B------:R-:W0:Y:S02]  /*c3b0*/  SHFL.IDX PT, R6, R0, RZ, 0x181f ;  /* 0x00181fff00067589 */ /* 0x000e2400000e0000 */
[C---:B------:R-:W-:Y:S01]  /*c3c0*/  VIADD R5, R4.reuse, 0x10 ;  /* 0x0000001004057836 */ /* 0x040fe20000000000 */
[----:B------:R-:W-:-:S04]  /*c3d0*/  ISETP.GE.AND P3, PT, R4, R3, PT ;  /* 0x000000030400720c */ /* 0x000fc80003f66270 */
[----:B------:R-:W-:Y:S02]  /*c3e0*/  ISETP.GE.AND P1, PT, R5, R3, PT ;  /* 0x000000030500720c */ /* 0x000fe40003f26270 */
[----:B------:R-:W1:Y:S07]  /*c3f0*/  SHFL.IDX PT, R5, R2, RZ, 0x181f ;  /* 0x00181fff02057589 */ /* 0x000e6e00000e0000 */
[----:B0-----:R-:W-:-:S05]  /*c400*/  @!P3 LEA R6, P2, R11, R6, 0x1 ;  /* 0x000000060b06b211 */ /* 0x001fca00078408ff */
[----:B-1----:R-:W-:-:S04]  /*c410*/  @!P3 IMAD.X R5, RZ, RZ, R5, P2 ;  /* 0x000000ffff05b224 */ /* 0x002fc800010e0605 */
        /* <DEDUP_REMOVED lines=47> */
.L_x_13401:
[----:B0-----:R-:W0:Y:S01]  /*c710*/  S2R R2, SR_TID.X ;  /* 0x0000000000027919 */ /* 0x001e220000002100 */
[----:B------:R-:W-:-:S05]  /*c720*/  VIADD R4, R4, 0x70 ;  /* 0x0000007004047836 */ /* 0x000fca0000000000 */
[----:B------:R-:W-:Y:S01]  /*c730*/  ISETP.GE.AND P1, PT, R4, R3, PT ;  /* 0x000000030400720c */ /* 0x000fe20003f26270 */
[----:B0-----:R-:W-:-:S05]  /*c740*/  IMAD.SHL.U32 R2, R2, 0x8, RZ ;  /* 0x0000000802027824 */ /* 0x001fca00078e00ff */
[----:B------:R-:W-:-:S07]  /*c750*/  LOP3.LUT R2, R2, 0x38, RZ, 0xc0, !PT ;  /* 0x0000003802027812 */ /* 0x000fce00078ec0ff */
[----:B------:R-:W-:-:S05]  /*c760*/  @!P1 LEA R2, P2, R2, R0, 0x1 ;  /* 0x0000000002029211 */ /* 0x000fca00078408ff */
[----:B--2---:R-:W-:-:S05]  /*c770*/  @!P1 IMAD.X R3, RZ, RZ, R5, P2 ;  /* 0x000000ffff039224 */ /* 0x004fca00010e0605 */
[----:B------:R-:W-:Y:S01]  /*c780*/  @!PT LDS RZ, [RZ] ;  /* 0x00000000fffff984 */ /* 0x000fe20000000800 */
[----:B------:R-:W-:Y:S01]  /*c790*/  @!PT LDS RZ, [RZ] ;  /* 0x00000000fffff984 */ /* 0x000fe20000000800 */
[----:B------:R-:W-:Y:S01]  /*c7a0*/  @!PT LDS RZ, [RZ] ;  /* 0x00000000fffff984 */ /* 0x000fe20000000800 */
[----:B------:R0:W-:Y:S01]  /*c7b0*/  @!P1 LDGSTS.E.BYPASS.LTC128B.128 [R10+0x1bc00], desc[UR46][R2.64], !P0 ;  /* 0x1bc00000020a9fae */ /* 0x0001e2000c101d6e */
[----:B------:R-:W-:Y:S01]  /*c7c0*/  PLOP3.LUT P0, PT, PT, PT, PT, 0x80, 0x0 ;  /* 0x000000000000781c */ /* 0x000fe20003f0f070 */
[----:B------:R-:W-:-:S12]  /*c7d0*/  NOP ;  /* 0x0000000000007918 */ /* 0x000fd80000000000 */
.L_x_13295:
        /* <DEDUP_REMOVED lines=18> */
.L_x_13402:
[----:B------:R-:W-:Y:S05]  /*c900*/  BSYNC B0 ;  /* 0x0000000000007941 */ /* 0x000fea0003800000 */
.L_x_13296:
[----:B------:R-:W2:Y:S01]  /*c910*/  LDL R2, [R1+0x8] ;  /* 0x0000080001027983 */ /* 0x000ea20000100800 */
[----:B------:R-:W-:Y:S01]  /*c920*/  BSSY B0, `(.L_x_13298) ;  /* 0x0000059000007945 */ /* 0x000fe20003800000 */
[----:B--2---:R-:W-:-:S13]  /*c930*/  ISETP.NE.AND P0, PT, R2, RZ, PT ;  /* 0x000000ff0200720c */ /* 0x004fda0003f05270 */
[----:B------:R-:W-:Y:S05]  /*c940*/  @!P0 BRA `(.L_x_13299) ;  /* 0x0000000400588947 */ /* 0x000fea0003800000 */
[----:B------:R-:W2:Y:S01]  /*c950*/  LDL R3, [R1] ;  /* 0x0000000001037983 */ /* 0x000ea20000100800 */
[----:B------:R-:W1:Y:S02]  /*c960*/  S2R R2, SR_TID.X ;  /* 0x0000000000027919 */ /* 0x000e640000002100 */
[----:B-1----:R-:W-:Y:S01]  /*c970*/  LOP3.LUT R4, R2, 0x7f, RZ, 0xc0, !PT ;  /* 0x0000007f02047812 */ /* 0x002fe200078ec0ff */
[----:B------:R-:W-:Y:S01]  /*c980*/  IMAD R2, R18, 0x8, R17 ;  /* 0x0000000812027824 */ /* 0x000fe200078e0211 */
[----:B------:R-:W-:Y:S02]  /*c990*/  BSSY B1, `(.L_x_13300) ;  /* 0x0000005000017945 */ /* 0x000fe40003800000 */
[----:B------:R-:W-:Y:S02]  /*c9a0*/  ISETP.NE.AND P1, PT, R4, RZ, PT ;  /* 0x000000ff0400720c */ /* 0x000fe40003f25270 */
[----:B--2---:R-:W-:-:S04]  /*c9b0*/  SHF.L.U32 R3, R3, 0x1f, RZ ;  /* 0x0000001f03037819 */ /* 0x004fc800000006ff */
[----:B------:R-:W1:Y:S02]  /*c9c0*/  SYNCS.PHASECHK.TRANS64.TRYWAIT P0, [R2+URZ+0x22860], R3 ;  /* 0x02286003020075a7 */ /* 0x000e64000800017f */
[----:B-1----:R-:W-:Y:S05]  /*c9d0*/  @!P0 BRA `(.L_x_13301) ;  /* 0x00000038001c8947 */ /* 0x002fea0003800000 */
.L_x_13403:
[----:B------:R-:W-:Y:S05]  /*c9e0*/  BSYNC B1 ;  /* 0x0000000000017941 */ /* 0x000fea0003800000 */
.L_x_13300:
[----:B------:R-:W-:Y:S04]  /*c9f0*/  BSSY B1, `(.L_x_13302) ;  /* 0x0000009000017945 */ /* 0x000fe80003800000 */
[----:B------:R-:W-:Y:S05]  /*ca00*/  @P1 BRA `(.L_x_13303) ;  /* 0x00000000001c1947 */ /* 0x000fea0003800000 */
[----:B0-----:R-:W0:Y:S01]  /*ca10*/  S2R R0, SR_TID.X ;  /* 0x0000000000007919 */ /* 0x001e220000002100 */
[----:B-1----:R-:W-:-:S04]  /*ca20*/  IMAD.MOV.U32 R3, RZ, RZ, 0xc000 ;  /* 0x0000c000ff037424 */ /* 0x002fc800078e00ff */
[----:B------:R2:W-:Y:S01]  /*ca30*/  SYNCS.ARRIVE.TRANS64 RZ, [R2+URZ+0x22850], R3 ;  /* 0x0228500302ff79a7 */ /* 0x0005e2000800003f */
[----:B0-----:R-:W-:-:S04]  /*ca40*/  LOP3.LUT R0, R0, 0x1f, RZ, 0xc0, !PT ;  /* 0x0000001f00007812 */ /* 0x001fc800078ec0ff */
[----:B------:R-:W-:-:S13]  /*ca50*/  ISETP.NE.AND P0, PT, R0, RZ, PT ;  /* 0x000000ff0000720c */ /* 0x000fda0003f05270 */
[----:B--2---:R-:W-:Y:S05]  /*ca60*/  @!P0 BRA `(.L_x_13303) ;  /* 0x0000000000048947 */ /* 0x004fea0003800000 */
[----:B------:R-:W-:Y:S01]  /*ca70*/  BPT.TRAP 0x1 ;  /* 0x000000040000795c */ /* 0x000fe20000300000 */
.L_x_13303:
[----:B------:R-:W-:Y:S05]  /*ca80*/  BSYNC B1 ;  /* 0x0000000000017941 */ /* 0x000fea0003800000 */
.L_x_13302:
[----:B-1----:R-:W2:Y:S01]  /*ca90*/  LDL.LU R3, [R1+0x18] ;  /* 0x0000180001037983 */ /* 0x002ea20000300800 */
        /* <DEDUP_REMOVED lines=10> */
.L_x_13304:
        /* <DEDUP_REMOVED lines=15> */
.L_x_13305:
        /* <DEDUP_REMOVED lines=15> */
.L_x_13306:
        /* <DEDUP_REMOVED lines=15> */
.L_x_13307:
        /* <DEDUP_REMOVED lines=10> */
.L_x_13299:
[----:B------:R-:W-:Y:S05]  /*ceb0*/  BSYNC B0 ;  /* 0x0000000000007941 */ /* 0x000fea0003800000 */
.L_x_13298:
        /* <DEDUP_REMOVED lines=34> */
[----:B------:R-:W-:Y:S02]  /*d0e0*/  IMAD R0, R0, R3, R6 ;  /* 0x0000000300007224 */ /* 0x000fe400078e0206 */
[----:B------:R-:W1:Y:S01]  /*d0f0*/  LDC.64 R2, c[0x0][0x418] ;  /* 0x00010600ff027b82 */ /* 0x000e620000000a00 */
[----:B--2---:R-:W-:Y:S01]  /*d100*/  IMAD R7, R5, UR4, RZ ;  /* 0x0000000405077c24 */ /* 0x004fe2000f8e02ff */
[----:B------:R-:W-:-:S03]  /*d110*/  SHF.R.S32.HI R5, RZ, 0x1f, R4 ;  /* 0x0000001fff057819 */ /* 0x000fc60000011404 */
[C---:B------:R-:W-:Y:S02]  /*d120*/  IMAD R7, R19.reuse, UR5, R7 ;  /* 0x0000000513077c24 */ /* 0x040fe4000f8e0207 */
[----:B------:R-:W-:-:S04]  /*d130*/  IMAD.WIDE.U32 R4, R19, UR4, R4 ;  /* 0x0000000413047c25 */ /* 0x000fc8000f8e0004 */
[----:B------:R-:W-:Y:S01]  /*d140*/  IMAD.IADD R7, R7, 0x1, R5 ;  /* 0x0000000107077824 */ /* 0x000fe200078e0205 */
[----:B-1----:R-:W-:-:S04]  /*d150*/  LEA R2, P0, R4, R2, 0x2 ;  /* 0x0000000204027211 */ /* 0x002fc800078010ff */
[----:B------:R-:W-:-:S05]  /*d160*/  LEA.HI.X R3, R4, R3, R7, 0x2, P0 ;  /* 0x0000000304037211 */ /* 0x000fca00000f1407 */
[----:B------:R1:W5:Y:S04]  /*d170*/  LDG.E R16, desc[UR46][R2.64] ;  /* 0x0000002e02107981 */ /* 0x000368000c1e1900 */
.L_x_13312:
        /* <DEDUP_REMOVED lines=8> */
.L_x_13404:
[----:B------:R-:W-:Y:S05]  /*d200*/  BSYNC B1 ;  /* 0x0000000000017941 */ /* 0x000fea0003800000 */
.L_x_13313:
        /* <DEDUP_REMOVED lines=9> */
.L_x_13316:
[----:B------:R-:W-:Y:S05]  /*d2a0*/  BSYNC B1 ;  /* 0x0000000000017941 */ /* 0x000fea0003800000 */
.L_x_13315:
[----:B------:R-:W-:Y:S01]  /*d2b0*/  IMAD R0, R0, 0x60, RZ ;  /* 0x0000006000007824 */ /* 0x000fe200078e02ff */
        /* <DEDUP_REMOVED lines=11> */
.L_x_13317:
        /* <DEDUP_REMOVED lines=12> */
.L_x_13405:
[----:B------:R-:W-:Y:S05]  /*d430*/  BSYNC B1 ;  /* 0x0000000000017941 */ /* 0x000fea0003800000 */
.L_x_13318:
        /* <DEDUP_REMOVED lines=11> */
.L_x_13321:
[----:B------:R-:W-:Y:S05]  /*d4f0*/  BSYNC B1 ;  /* 0x0000000000017941 */ /* 0x000fea0003800000 */
.L_x_13320:
        /* <DEDUP_REMOVED lines=10> */
.L_x_13322:
        /* <DEDUP_REMOVED lines=15> */
.L_x_13323:
        /* <DEDUP_REMOVED lines=15> */
.L_x_13324:
        /* <DEDUP_REMOVED lines=15> */
.L_x_13325:
        /* <DEDUP_REMOVED lines=9> */
.L_x_13311:
[----:B------:R-:W-:Y:S05]  /*d900*/  BSYNC B0 ;  /* 0x0000000000007941 */ /* 0x000fea0003800000 */
.L_x_13310:
[----:B------:R-:W-:-:S06]  /*d910*/  UIADD3 UR4, UR38, -0x3, URZ ;  /* 0xfffffffd26047890 */ /* 0x000fcc000fffe03f */
[----:B------:R-:W-:-:S07]  /*d920*/  IMAD.U32 R0, RZ, RZ, UR4 ;  /* 0x00000004ff007e24 */ /* 0x000fce000f8e00ff */
.L_x_13309:
[----:B------:R-:W-:Y:S01]  /*d930*/  ISETP.NE.AND P0, PT, R6, RZ, PT ;  /* 0x000000ff0600720c */ /* 0x000fe20003f05270 */
[----:B------:R-:W-:-:S12]  /*d940*/  BSSY B0, `(.L_x_13308) ;  /* 0x000013a000007945 */ /* 0x000fd80003800000 */
[----:B------:R-:W-:Y:S05]  /*d950*/  @!P0 BRA `(.L_x_13326) ;  /* 0x0000001000e08947 */ /* 0x000fea0003800000 */
.L_x_13359:
[----:B------:R-:W2:Y:S04]  /*d960*/  LDL R3, [R1+0x8] ;  /* 0x0000080001037983 */ /* 0x000ea80000100800 */
[----:B------:R-:W3:Y:S01]  /*d970*/  LDL.LU R2, [R1] ;  /* 0x0000000001027983 */ /* 0x000ee20000300800 */
[----:B------:R-:W-:Y:S01]  /*d980*/  VIADD R6, R18, 0x1 ;  /* 0x0000000112067836 */ /* 0x000fe20000000000 */
[----:B------:R-:W-:Y:S05]  /*d990*/  YIELD ;  /* 0x0000000000007946 */ /* 0x000fea0003800000 */
[----:B------:R-:W-:Y:S01]  /*d9a0*/  ISETP.NE.AND P0, PT, R6, 0x2, PT ;  /* 0x000000020600780c */ /* 0x000fe20003f05270 */
[----:B------:R-:W-:Y:S03]  /*d9b0*/  BSSY B1, `(.L_x_13327) ;  /* 0x0000095000017945 */ /* 0x000fe60003800000 */
[----:B-1----:R-:W-:-:S02]  /*d9c0*/  SEL R7, RZ, 0x1, P0 ;  /* 0x00000001ff077807 */ /* 0x002fc40000000000 */
        /* <DEDUP_REMOVED lines=27> */
.L_x_13329:
        /* <DEDUP_REMOVED lines=8> */
.L_x_13406:
[----:B------:R-:W-:Y:S05]  /*dc00*/  BSYNC B2 ;  /* 0x0000000000027941 */ /* 0x000fea0003800000 */
.L_x_13330:
        /* <DEDUP_REMOVED lines=9> */
.L_x_13333:
[----:B------:R-:W-:Y:S05]  /*dca0*/  BSYNC B2 ;  /* 0x0000000000027941 */ /* 0x000fea0003800000 */
.L_x_13332:
        /* <DEDUP_REMOVED lines=11> */
.L_x_13334:
        /* <DEDUP_REMOVED lines=13> */
.L_x_13407:
[----:B------:R-:W-:Y:S05]  /*de30*/  BSYNC B2 ;  /* 0x0000000000027941 */ /* 0x000fea0003800000 */
.L_x_13335:
        /* <DEDUP_REMOVED lines=11> */
.L_x_13338:
[----:B------:R-:W-:Y:S05]  /*def0*/  BSYNC B2 ;  /* 0x0000000000027941 */ /* 0x000fea0003800000 */
.L_x_13337:
        /* <DEDUP_REMOVED lines=9> */
.L_x_13339:
        /* <DEDUP_REMOVED lines=15> */
.L_x_13340:
        /* <DEDUP_REMOVED lines=15> */
.L_x_13341:
        /* <DEDUP_REMOVED lines=15> */
.L_x_13342:
        /* <DEDUP_REMOVED lines=10> */
.L_x_13328:
[----:B------:R-:W-:Y:S05]  /*e300*/  BSYNC B1 ;  /* 0x0000000000017941 */ /* 0x000fea0003800000 */
.L_x_13327:
        /* <DEDUP_REMOVED lines=8> */
[----:B------:R1:W-:Y:S02]  /*e390*/  STL [R1], R7 ;  /* 0x0000000701007387 */ /* 0x0003e40000100800 */
[----:B------:R-:W-:Y:S05]  /*e3a0*/  @!P2 BRA `(.L_x_13344) ;  /* 0x00000008003ca947 */ /* 0x000fea0003800000 */
[----:B------:R-:W2:Y:S01]  /*e3b0*/  LDL R3, [R1+0xc] ;  /* 0x00000c0001037983 */ /* 0x000ea20000100800 */
[----:B------:R-:W-:Y:S01]  /*e3c0*/  VIADD R6, R0, 0xffffffff ;  /* 0xffffffff00067836 */ /* 0x000fe20000000000 */
[----:B--2---:R-:W-:-:S13]  /*e3d0*/  ISETP.NE.AND P2, PT, R3, RZ, PT ;  /* 0x000000ff0300720c */ /* 0x004fda0003f45270 */
[----:B------:R-:W-:Y:S05]  /*e3e0*/  @!P2 BRA `(.L_x_13345) ;  /* 0x00000000004ca947 */ /* 0x000fea0003800000 */
[----:B------:R-:W2:Y:S01]  /*e3f0*/  LDL R9, [R1+0x4] ;  /* 0x0000040001097983 */ /* 0x000ea20000100800 */
[----:B------:R-:W3:Y:S01]  /*e400*/  LDC R4, c[0x0][0x43c] ;  /* 0x00010f00ff047b82 */ /* 0x000ee20000000800 */
[----:B------:R-:W-:Y:S01]  /*e410*/  ULDC.64 UR4, c[0x0][0x428] ;  /* 0x00010a0000047ab9 */ /* 0x000fe20000000a00 */
[----:B---3--:R-:W-:-:S13]  /*e420*/  ISETP.NE.AND P0, PT, R4, 0x1, PT ;  /* 0x000000010400780c */ /* 0x008fda0003f05270 */
[----:B------:R-:W3:Y:S02]  /*e430*/  @P0 LDC.64 R2, c[0x0][0x440] ;  /* 0x00011000ff020b82 */ /* 0x000ee40000000a00 */
[----:B---3--:R-:W-:-:S04]  /*e440*/  @P0 IMAD.HI.U32 R5, R6, R2, RZ ;  /* 0x0000000206050227 */ /* 0x008fc800078e00ff */
        /* <DEDUP_REMOVED lines=13> */
.L_x_13345:
[----:B------:R-:W3:Y:S01]  /*e520*/  S2R R2, SR_TID.X ;  /* 0x0000000000027919 */ /* 0x000ee20000002100 */
[----:B--2---:R-:W-:Y:S01]  /*e530*/  IMAD R4, R18, 0x8, R17 ;  /* 0x0000000812047824 */ /* 0x004fe200078e0211 */
[----:B------:R-:W-:Y:S01]  /*e540*/  BSSY B2, `(.L_x_13346) ;  /* 0x0000006000027945 */ /* 0x000fe20003800000 */
[----:B---3--:R-:W-:Y:S02]  /*e550*/  LOP3.LUT R3, R2, 0x7f, RZ, 0xc0, !PT ;  /* 0x0000007f02037812 */ /* 0x008fe400078ec0ff */
[----:B------:R-:W-:Y:S02]  /*e560*/  SHF.L.U32 R2, R7, 0x1f, RZ ;  /* 0x0000001f07027819 */ /* 0x000fe400000006ff */
[----:B------:R-:W-:Y:S02]  /*e570*/  ISETP.NE.AND P1, PT, R3, RZ, PT ;  /* 0x000000ff0300720c */ /* 0x000fe40003f25270 */
[----:B------:R-:W2:Y:S02]  /*e580*/  SYNCS.PHASECHK.TRANS64.TRYWAIT P0, [R4+URZ+0x22840], R2 ;  /* 0x02284002040075a7 */ /* 0x000ea4000800017f */
[----:B--2---:R-:W-:Y:S09]  /*e590*/  @!P0 BRA `(.L_x_13347) ;  /* 0x0000001c00908947 */ /* 0x004ff20003800000 */
.L_x_13408:
[----:B------:R-:W-:Y:S05]  /*e5a0*/  BSYNC B2 ;  /* 0x0000000000027941 */ /* 0x000fea0003800000 */
.L_x_13346:
        /* <DEDUP_REMOVED lines=9> */
.L_x_13349:
[----:B------:R-:W-:Y:S05]  /*e640*/  BSYNC B2 ;  /* 0x0000000000027941 */ /* 0x000fea0003800000 */
.L_x_13348:
[----:B------:R-:W-:Y:S01]  /*e650*/  IMAD.MOV.U32 R5, RZ, RZ, RZ ;  /* 0x000000ffff057224 */ /* 0x000fe200078e00ff */
[----:B------:R-:W-:Y:S01]  /*e660*/  UIADD3 UR4, UP0, UR44, 0x370, URZ ;  /* 0x000003702c047890 */ /* 0x000fe2000ff1e03f */
[----:B-1----:R-:W-:Y:S01]  /*e670*/  IMAD R7, R18, 0x3000, R17 ;  /* 0x0000300012077824 */ /* 0x002fe200078e0211 */
        /* <DEDUP_REMOVED lines=8> */
.L_x_13350:
        /* <DEDUP_REMOVED lines=13> */
.L_x_13409:
[----:B------:R-:W-:Y:S05]  /*e7d0*/  BSYNC B2 ;  /* 0x0000000000027941 */ /* 0x000fea0003800000 */
.L_x_13351:
        /* <DEDUP_REMOVED lines=11> */
.L_x_13354:
[----:B------:R-:W-:Y:S05]  /*e890*/  BSYNC B2 ;  /* 0x0000000000027941 */ /* 0x000fea0003800000 */
.L_x_13353:
        /* <DEDUP_REMOVED lines=9> */
.L_x_13355:
        /* <DEDUP_REMOVED lines=15> */
.L_x_13356:
        /* <DEDUP_REMOVED lines=15> */
.L_x_13357:
        /* <DEDUP_REMOVED lines=15> */
.L_x_13358:
        /* <DEDUP_REMOVED lines=10> */
.L_x_13344:
[----:B------:R-:W-:Y:S05]  /*eca0*/  BSYNC B1 ;  /* 0x0000000000017941 */ /* 0x000fea0003800000 */
.L_x_13343:
[C---:B------:R-:W-:Y:S01]  /*ecb0*/  ISETP.GT.AND P0, PT, R0.reuse, 0x1, PT ;  /* 0x000000010000780c */ /* 0x040fe20003f04270 */
[----:B------:R-:W-:-:S12]  /*ecc0*/  VIADD R0, R0, 0xfffffffe ;  /* 0xfffffffe00007836 */ /* 0x000fd80000000000 */
[----:B------:R-:W-:Y:S05]  /*ecd0*/  @P0 BRA `(.L_x_13359) ;  /* 0xffffffec00200947 */ /* 0x000fea000383ffff */
.L_x_13326:
[----:B------:R-:W-:Y:S05]  /*ece0*/  BSYNC B0 ;  /* 0x0000000000007941 */ /* 0x000fea0003800000 */
.L_x_13308:
        /* <DEDUP_REMOVED lines=11> */
[----:B------:R-:W2:Y:S01]  /*eda0*/  S2R R5, SR_LANEID ;  /* 0x0000000000057919 */ /* 0x000ea20000000000 */
[----:B------:R-:W-:Y:S01]  /*edb0*/  VOTEU.ANY UR4, UPT, PT ;  /* 0x0000000000047886 */ /* 0x000fe200038e0100 */
[----:B0-----:R-:W0:Y:S01]  /*edc0*/  LDC.64 R2, c[0x0][0xc80] ;  /* 0x00032000ff027b82 */ /* 0x001e220000000a00 */
[----:B------:R-:W2:Y:S02]  /*edd0*/  FLO.U32 R0, UR4 ;  /* 0x0000000400007d00 */ /* 0x000ea400080e0000 */
[----:B--2---:R-:W-:-:S06]  /*ede0*/  ISETP.EQ.U32.AND P2, PT, R0, R5, PT ;  /* 0x000000050000720c */ /* 0x004fcc0003f42070 */
[----:B------:R-:W0:Y:S07]  /*edf0*/  POPC R5, UR4 ;  /* 0x0000000400057d09 */ /* 0x000e2e0008000000 */
[----:B0-----:R-:W2:Y:S01]  /*ee00*/  @P2 ATOMG.E.ADD.STRONG.GPU PT, R3, desc[UR46][R2.64], R5 ;  /* 0x00000005020329a8 */ /* 0x001ea200081ee1ee */
[----:B------:R-:W0:Y:S02]  /*ee10*/  S2R R4, SR_LTMASK ;  /* 0x0000000000047919 */ /* 0x000e240000003900 */
[----:B0-----:R-:W-:-:S04]  /*ee20*/  LOP3.LUT R4, R4, UR4, RZ, 0xc0, !PT ;  /* 0x0000000404047c12 */ /* 0x001fc8000f8ec0ff */
[----:B-1----:R-:W0:Y:S01]  /*ee30*/  POPC R7, R4 ;  /* 0x0000000400077309 */ /* 0x002e220000000000 */
[----:B--2---:R-:W0:Y:S02]  /*ee40*/  SHFL.IDX PT, R0, R3, R0, 0x1f ;  /* 0x00001f0003007589 */ /* 0x004e2400000e0000 */
[----:B0-----:R-:W-:-:S05]  /*ee50*/  IADD3 R0, R0, UR41, R7 ;  /* 0x0000002900007c10 */ /* 0x001fca000fffe007 */
[----:B------:R2:W-:Y:S02]  /*ee60*/  STL [R1+0x10], R0 ;  /* 0x0000100001007387 */ /* 0x0005e40000100800 */
.L_x_13361:
[----:B------:R-:W-:Y:S05]  /*ee70*/  BSYNC B0 ;  /* 0x0000000000007941 */ /* 0x000fea0003800000 */
.L_x_13360:
[----:B------:R-:W-:-:S07]  /*ee80*/  SEL R18, R18, RZ, P1 ;  /* 0x000000ff12127207 */ /* 0x000fce0000800000 */
.L_x_13280:
[----:B------:R-:W-:Y:S05]  /*ee90*/  BSYNC B7 ;  /* 0x0000000000077941 */ /* 0x000fea0003800000 */
.L_x_13278:
[----:B0-2---:R-:W2:Y:S04]  /*eea0*/  LDL R0, [R1+0x20] ;  /* 0x0000200001007983 */ /* 0x005ea80000100800 */
        /* <DEDUP_REMOVED lines=13> */
.L_x_13362:
[----:B------:R-:W-:-:S03]  /*ef80*/  UMOV UR4, 0xffffffff ;  /* 0xffffffff00047882 */ /* 0x000fc60000000000 */
[----:B------:R-:W-:Y:S05]  /*ef90*/  BRA.DIV UR4, `(.L_x_13364) ;  /* 0x0000001604387947 */ /* 0x000fea000b800000 */
[----:B-----5:R0:W2:Y:S02]  /*efa0*/  SHFL.IDX PT, R14, R2, RZ, 0x1f ;  /* 0x00001fff020e7589 */ /* 0x0200a400000e0000 */
.L_x_13412:
[----:B------:R-:W3:Y:S01]  /*efb0*/  @!P0 S2R R3, SR_CgaCtaId ;  /* 0x0000000000038919 */ /* 0x000ee20000008800 */
[----:B------:R-:W-:Y:S05]  /*efc0*/  WARPSYNC.ALL ;  /* 0x0000000000007948 */ /* 0x000fea0003800000 */
[----:B------:R-:W-:Y:S01]  /*efd0*/  BAR.SYNC.DEFER_BLOCKING 0x4, 0x180 ;  /* 0x0106000000007b1d */ /* 0x000fe20000010000 */
[----:B------:R-:W-:-:S05]  /*efe0*/  @!P0 MOV R0, 0x400 ;  /* 0x0000040000008802 */ /* 0x000fca0000000f00 */
[----:B--2---:R2:W-:Y:S01]  /*eff0*/  STL [R1+0x10], R14 ;  /* 0x0000100e01007387 */ /* 0x0045e20000100800 */
[----:B---3--:R-:W-:-:S05]  /*f000*/  @!P0 LEA R17, R3, R0, 0x18 ;  /* 0x0000000003118211 */ /* 0x008fca00078ec0ff */
[----:B------:R2:W-:Y:S01]  /*f010*/  @!P0 STS [R17+0x228d0], R2 ;  /* 0x0228d00211008388 */ /* 0x0005e20000000800 */
[----:B------:R-:W-:Y:S06]  /*f020*/  BAR.ARV 0x5, 0x180 ;  /* 0x0146000000007b1d */ /* 0x000fec0000002000 */
.L_x_13363:
[----:B------:R-:W3:Y:S01]  /*f030*/  LDL R0, [R1+0x10] ;  /* 0x0000100001007983 */ /* 0x000ee20000100800 */
[----:B------:R-:W-:Y:S02]  /*f040*/  ULDC UR4, c[0x0][0xc38] ;  /* 0x00030e0000047ab9 */ /* 0x000fe40000000800 */
[----:B---3--:R-:W-:-:S13]  /*f050*/  ISETP.GE.AND P0, PT, R0, UR4, PT ;  /* 0x0000000400007c0c */ /* 0x008fda000bf06270 */
[----:B------:R-:W-:Y:S05]  /*f060*/  @!P0 BRA `(.L_x_13365) ;  /* 0xffffffbc009c8947 */ /* 0x000fea000383ffff */
.L_x_13275:
        /* <DEDUP_REMOVED lines=12> */
.L_x_13413:
[----:B------:R-:W-:Y:S05]  /*f130*/  BSYNC B0 ;  /* 0x0000000000007941 */ /* 0x000fea0003800000 */
.L_x_13366:
[----:B------:R-:W-:-:S03]  /*f140*/  UMOV UR4, 0xffffffff ;  /* 0xffffffff00047882 */ /* 0x000fc60000000000 */
[----:B------:R-:W-:Y:S05]  /*f150*/  BRA.DIV UR4, `(.L_x_13368) ;  /* 0x0000001604047947 */ /* 0x000fea000b800000 */
[----:B------:R-:W1:Y:S02]  /*f160*/  S2R R2, SR_TID.X ;  /* 0x0000000000027919 */ /* 0x000e640000002100 */
[----:B-1----:R-:W-:-:S04]  /*f170*/  SHF.R.U32.HI R2, RZ, 0x5, R2 ;  /* 0x00000005ff027819 */ /* 0x002fc80000011602 */
[----:B------:R-:W-:-:S05]  /*f180*/  LOP3.LUT R2, R2, 0x3, RZ, 0xc0, !PT ;  /* 0x0000000302027812 */ /* 0x000fca00078ec0ff */
[----:B------:R1:W2:Y:S02]  /*f190*/  SHFL.IDX PT, R14, R2, RZ, 0x1f ;  /* 0x00001fff020e7589 */ /* 0x0002a400000e0000 */
.L_x_13416:
[----:B--2---:R-:W-:Y:S01]  /*f1a0*/  ISETP.NE.AND P0, PT, R14, RZ, PT ;  /* 0x000000ff0e00720c */ /* 0x004fe20003f05270 */
[----:B------:R-:W-:-:S12]  /*f1b0*/  BSSY B0, `(.L_x_13369) ;  /* 0x0000025000007945 */ /* 0x000fd80003800000 */
[----:B------:R-:W-:Y:S05]  /*f1c0*/  @P0 BRA `(.L_x_13370) ;  /* 0x00000000008c0947 */ /* 0x000fea0003800000 */
[----:B------:R-:W-:-:S03]  /*f1d0*/  UMOV UR4, 0xffffffff ;  /* 0xffffffff00047882 */ /* 0x000fc60000000000 */
[----:B------:R-:W-:Y:S05]  /*f1e0*/  BRA.DIV UR4, `(.L_x_13371) ;  /* 0x0000001604147947 */ /* 0x000fea000b800000 */
[----:B------:R-:W-:-:S13]  /*f1f0*/  ELECT P6, URZ, PT ;  /* 0x00000000003f782f */ /* 0x000fda00038c0000 */
.L_x_13419:
[----:B------:R-:W-:Y:S05]  /*f200*/  @!P6 BRA `(.L_x_13370) ;  /* 0x00000000007ce947 */ /* 0x000fea0003800000 */
[----:B------:R-:W-:-:S06]  /*f210*/  ULOP3.LUT UR4, UR40, 0x2, URZ, 0xfc, !UPT ;  /* 0x0000000228047892 */ /* 0x000fcc000f8efc3f */
[----:B-1----:R-:W-:-:S05]  /*f220*/  IMAD.U32 R2, RZ, RZ, UR4 ;  /* 0x00000004ff027e24 */ /* 0x002fca000f8e00ff */
[----:B------:R-:W-:-:S13]  /*f230*/  ISETP.NE.AND P2, PT, R2, 0x3, PT ;  /* 0x000000030200780c */ /* 0x000fda0003f45270 */
[----:B------:R-:W-:Y:S05]  /*f240*/  @!P2 BRA `(.L_x_13372) ;  /* 0x000000000004a947 */ /* 0x000fea0003800000 */
[----:B------:R-:W-:Y:S01]  /*f250*/  BPT.TRAP 0x1 ;  /* 0x000000040000795c */ /* 0x000fe20000300000 */
.L_x_13372:
        /* <DEDUP_REMOVED lines=13> */
.L_x_13420:
[----:B------:R-:W1:Y:S02]  /*f330*/  SYNCS.PHASECHK.TRANS64.TRYWAIT P0, [R3+URZ], R2 ;  /* 0x00000002030075a7 */ /* 0x000e64000800017f */
[----:B-1----:R-:W-:Y:S05]  /*f340*/  @!P0 BRA `(.L_x_13374) ;  /* 0x0000001000f08947 */ /* 0x002fea0003800000 */
.L_x_13421:
[----:B------:R-:W-:Y:S05]  /*f350*/  @!P2 BRA `(.L_x_13375) ;  /* 0x000000000004a947 */ /* 0x000fea0003800000 */
[----:B------:R-:W-:Y:S01]  /*f360*/  BPT.TRAP 0x1 ;  /* 0x000000040000795c */ /* 0x000fe20000300000 */
.L_x_13375:
[----:B-1----:R-:W-:-:S04]  /*f370*/  VIADD R3, R0, 0x22860 ;  /* 0x0002286000037836 */ /* 0x002fc80000000000 */
[----:B------:R-:W-:-:S04]  /*f380*/  IMAD R18, R18, 0x8, R3 ;  /* 0x0000000812127824 */ /* 0x000fc800078e0203 */
[----:B------:R-:W1:Y:S02]  /*f390*/  SYNCS.PHASECHK.TRANS64.TRYWAIT P0, [R18+URZ], R5 ;  /* 0x00000005120075a7 */ /* 0x000e64000800017f */
[----:B-1----:R-:W-:Y:S05]  /*f3a0*/  @!P0 BRA `(.L_x_13376) ;  /* 0x0000001000ec8947 */ /* 0x002fea0003800000 */
.L_x_13422:
[----:B------:R-:W-:-:S07]  /*f3b0*/  IMAD R3, R4, 0x8, R3 ;  /* 0x0000000804037824 */ /* 0x000fce00078e0203 */
.L_x_13377:
[----:B--2---:R2:W3:Y:S02]  /*f3c0*/  SYNCS.PHASECHK.TRANS64.TRYWAIT P0, [R3+URZ], R2 ;  /* 0x00000002030075a7 */ /* 0x0044e4000800017f */
[----:B---3--:R-:W-:Y:S05]  /*f3d0*/  @!P0 NANOSLEEP.SYNCS 0x989680 ;  /* 0x009896800000895d */ /* 0x008fea0003900000 */
[----:B------:R-:W3:Y:S02]  /*f3e0*/  @!P0 SYNCS.PHASECHK.TRANS64 P0, [R3+URZ], R2 ;  /* 0x00000002030085a7 */ /* 0x000ee4000800007f */
[----:B---3--:R-:W-:Y:S05]  /*f3f0*/  @!P0 BRA `(.L_x_13377) ;  /* 0xfffffffc00f08947 */ /* 0x008fea000383ffff */
.L_x_13370:
[----:B------:R-:W-:Y:S05]  /*f400*/  BSYNC B0 ;  /* 0x0000000000007941 */ /* 0x000fea0003800000 */
.L_x_13369:
[----:B------:R-:W-:Y:S05]  /*f410*/  EXIT ;  /* 0x000000000000794d */ /* 0x000fea0003800000 */
.L_x_13228:
[----:B0-----:R0:W1:Y:S02]  /*f420*/  SYNCS.PHASECHK.TRANS64.TRYWAIT P0, [R7+URZ+0x22800], R0 ;  /* 0x02280000070075a7 */ /* 0x001064000800017f */
[----:B-1----:R-:W-:Y:S05]  /*f430*/  @!P0 NANOSLEEP.SYNCS 0x989680 ;  /* 0x009896800000895d */ /* 0x002fea0003900000 */
[----:B------:R-:W1:Y:S02]  /*f440*/  @!P0 SYNCS.PHASECHK.TRANS64 P0, [R7+URZ+0x22800], R0 ;  /* 0x02280000070085a7 */ /* 0x000e64000800007f */
[----:B-1----:R-:W-:Y:S05]  /*f450*/  @!P0 BRA `(.L_x_13228) ;  /* 0xfffffffc00f08947 */ /* 0x002fea000383ffff */
[----:B------:R-:W-:Y:S05]  /*f460*/  BRA `(.L_x_13378) ;  /* 0xffffff2400407947 */ /* 0x000fea000383ffff */
.L_x_13232:
[----:B-1----:R1:W2:Y:S02]  /*f470*/  SYNCS.PHASECHK.TRANS64.TRYWAIT P1, [R6+URZ+0x22830], R11 ;  /* 0x0228300b060075a7 */ /* 0x0022a4000802017f */
[----:B--2---:R-:W-:Y:S05]  /*f480*/  @!P1 NANOSLEEP.SYNCS 0x989680 ;  /* 0x009896800000995d */ /* 0x004fea0003900000 */
[----:B------:R-:W2:Y:S02]  /*f490*/  @!P1 SYNCS.PHASECHK.TRANS64 P1, [R6+URZ+0x22830], R11 ;  /* 0x0228300b060095a7 */ /* 0x000ea4000802007f */
[----:B--2---:R-:W-:Y:S05]  /*f4a0*/  @!P1 BRA `(.L_x_13232) ;  /* 0xfffffffc00f09947 */ /* 0x004fea000383ffff */
[----:B------:R-:W-:Y:S05]  /*f4b0*/  BRA `(.L_x_13231) ;  /* 0xffffff24006c7947 */ /* 0x000fea000383ffff */
.L_x_13236:
[----:B---3--:R3:W4:Y:S02]  /*f4c0*/  SYNCS.PHASECHK.TRANS64.TRYWAIT P3, [R6+URZ+0x22850], R11 ;  /* 0x0228500b060075a7 */ /* 0x008724000806017f */
[----:B----4-:R-:W-:Y:S05]  /*f4d0*/  @!P3 NANOSLEEP.SYNCS 0x989680 ;  /* 0x009896800000b95d */ /* 0x010fea0003900000 */
[----:B------:R-:W4:Y:S02]  /*f4e0*/  @!P3 SYNCS.PHASECHK.TRANS64 P3, [R6+URZ+0x22850], R11 ;  /* 0x0228500b0600b5a7 */ /* 0x000f24000806007f */
[----:B----4-:R-:W-:Y:S05]  /*f4f0*/  @!P3 BRA `(.L_x_13236) ;  /* 0xfffffffc00f0b947 */ /* 0x010fea000383ffff */
[----:B------:R-:W-:Y:S05]  /*f500*/  BRA `(.L_x_13235) ;  /* 0xffffff3c007c7947 */ /* 0x000fea000383ffff */
.L_x_13241:
[----:B-1----:R-:W-:-:S04]  /*f510*/  IMAD.U32 R3, RZ, RZ, UR26 ;  /* 0x0000001aff037e24 */ /* 0x002fc8000f8e00ff */
[----:B------:R1:W2:Y:S03]  /*f520*/  SYNCS.PHASECHK.TRANS64.TRYWAIT P3, [R3+URZ+0x22830], R6 ;  /* 0x02283006030075a7 */ /* 0x0002a6000806017f */
[----:B--2---:R-:W-:Y:S05]  /*f530*/  @!P3 NANOSLEEP.SYNCS 0x989680 ;  /* 0x009896800000b95d */ /* 0x004fea0003900000 */
[----:B------:R-:W2:Y:S02]  /*f540*/  @!P3 SYNCS.PHASECHK.TRANS64 P3, [R3+URZ+0x22830], R6 ;  /* 0x022830060300b5a7 */ /* 0x000ea4000806007f */
[----:B--2---:R-:W-:Y:S05]  /*f550*/  @!P3 BRA `(.L_x_13241) ;  /* 0xfffffffc00ecb947 */ /* 0x004fea000383ffff */
[----:B------:R-:W-:Y:S05]  /*f560*/  BRA `(.L_x_13240) ;  /* 0xffffff4000b47947 */ /* 0x000fea000383ffff */
.L_x_13245:
[----:B--2---:R2:W3:Y:S02]  /*f570*/  SYNCS.PHASECHK.TRANS64.TRYWAIT P3, [R177+URZ+0x22850], R6 ;  /* 0x02285006b10075a7 */ /* 0x0044e4000806017f */
[----:B---3--:R-:W-:Y:S05]  /*f580*/  @!P3 NANOSLEEP.SYNCS 0x989680 ;  /* 0x009896800000b95d */ /* 0x008fea0003900000 */
[----:B------:R-:W3:Y:S02]  /*f590*/  @!P3 SYNCS.PHASECHK.TRANS64 P3, [R177+URZ+0x22850], R6 ;  /* 0x02285006b100b5a7 */ /* 0x000ee4000806007f */
[----:B---3--:R-:W-:Y:S05]  /*f5a0*/  @!P3 BRA `(.L_x_13245) ;  /* 0xfffffffc00f0b947 */ /* 0x008fea000383ffff */
[----:B------:R-:W-:Y:S05]  /*f5b0*/  BRA `(.L_x_13244) ;  /* 0xffffff6000a87947 */ /* 0x000fea000383ffff */
.L_x_13251:
[----:B-1----:R-:W-:-:S04]  /*f5c0*/  IMAD.U32 R3, RZ, RZ, UR24 ;  /* 0x00000018ff037e24 */ /* 0x002fc8000f8e00ff */
[----:B------:R1:W2:Y:S03]  /*f5d0*/  SYNCS.PHASECHK.TRANS64.TRYWAIT P1, [R3+URZ+0x22830], R6 ;  /* 0x02283006030075a7 */ /* 0x0002a6000802017f */
[----:B--2---:R-:W-:Y:S05]  /*f5e0*/  @!P1 NANOSLEEP.SYNCS 0x989680 ;  /* 0x009896800000995d */ /* 0x004fea0003900000 */
[----:B------:R-:W2:Y:S02]  /*f5f0*/  @!P1 SYNCS.PHASECHK.TRANS64 P1, [R3+URZ+0x22830], R6 ;  /* 0x02283006030095a7 */ /* 0x000ea4000802007f */
[----:B--2---:R-:W-:Y:S05]  /*f600*/  @!P1 BRA `(.L_x_13251) ;  /* 0xfffffffc00ec9947 */ /* 0x004fea000383ffff */
[----:B------:R-:W-:Y:S05]  /*f610*/  BRA `(.L_x_13250) ;  /* 0xffffff6400b47947 */ /* 0x000fea000383ffff */
.L_x_13255:
[----:B--2---:R2:W3:Y:S02]  /*f620*/  SYNCS.PHASECHK.TRANS64.TRYWAIT P1, [R183+URZ+0x22850], R6 ;  /* 0x02285006b70075a7 */ /* 0x0044e4000802017f */
[----:B---3--:R-:W-:Y:S05]  /*f630*/  @!P1 NANOSLEEP.SYNCS 0x989680 ;  /* 0x009896800000995d */ /* 0x008fea0003900000 */
[----:B------:R-:W3:Y:S02]  /*f640*/  @!P1 SYNCS.PHASECHK.TRANS64 P1, [R183+URZ+0x22850], R6 ;  /* 0x02285006b70095a7 */ /* 0x000ee4000802007f */
[----:B---3--:R-:W-:Y:S05]  /*f650*/  @!P1 BRA `(.L_x_13255) ;  /* 0xfffffffc00f09947 */ /* 0x008fea000383ffff */
[----:B------:R-:W-:Y:S05]  /*f660*/  BRA `(.L_x_13254) ;  /* 0xffffff7c00d47947 */ /* 0x000fea000383ffff */
.L_x_13286:
[----:B------:R-:W-:Y:S02]  /*f670*/  IMAD.MOV.U32 R13, RZ, RZ, R4 ;  /* 0x000000ffff0d7224 */ /* 0x000fe400078e0004 */
[----:B------:R-:W-:Y:S02]  /*f680*/  IMAD.MOV.U32 R12, RZ, RZ, RZ ;  /* 0x000000ffff0c7224 */ /* 0x000fe400078e00ff */
[----:B------:R-:W-:Y:S02]  /*f690*/  IMAD.MOV.U32 R11, RZ, RZ, 0x1f ;  /* 0x0000001fff0b7424 */ /* 0x000fe400078e00ff */
[----:B------:R-:W-:-:S07]  /*f6a0*/  IMAD.MOV.U32 R15, RZ, RZ, -0x1 ;  /* 0xffffffffff0f7424 */ /* 0x000fce00078e00ff */
[----:B0-----:R-:W-:Y:S05]  /*f6b0*/  WARPSYNC.COLLECTIVE R15, `(.L_x_13379) ;  /* 0x000000000f087348 */ /* 0x001fea0003c00000 */
[----:B------:R1:W2:Y:S02]  /*f6c0*/  SHFL.IDX P6, R14, R13, R12, R11 ;  /* 0x0000000c0d0e7389 */ /* 0x0002a400000c000b */
[----:B012---:R-:W-:Y:S01]  /*f6d0*/  ENDCOLLECTIVE ;  /* 0x000000000000791b */ /* 0x007fe20003800000 */
.L_x_13379:
[----:B------:R-:W-:Y:S05]  /*f6e0*/  BRA `(.L_x_13380) ;  /* 0xffffffc000bc7947 */ /* 0x000fea000383ffff */
.L_x_13288:
[----:B------:R-:W-:Y:S01]  /*f6f0*/  BSSY B0, `(.L_x_13381) ;  /* 0x0000006000007945 */ /* 0x000fe20003800000 */
[----:B------:R-:W-:-:S07]  /*f700*/  IMAD.MOV.U32 R15, RZ, RZ, -0x1 ;  /* 0xffffffffff0f7424 */ /* 0x000fce00078e00ff */
[----:B0--3--:R-:W-:Y:S05]  /*f710*/  WARPSYNC.COLLECTIVE R15, `(.L_x_13382) ;  /* 0x000000000f0c7348 */ /* 0x009fea0003c00000 */
[----:B------:R-:W-:Y:S02]  /*f720*/  ELECT P6, UR62, PT ;  /* 0x00000000003e782f */ /* 0x000fe400038c0000 */
[----:B------:R-:W-:Y:S01]  /*f730*/  MOV R14, UR62 ;  /* 0x0000003e000e7c02 */ /* 0x000fe20008000f00 */
[----:B0--3--:R-:W-:Y:S10]  /*f740*/  ENDCOLLECTIVE ;  /* 0x000000000000791b */ /* 0x009ff40003800000 */
.L_x_13382:
[----:B------:R-:W-:Y:S05]  /*f750*/  BSYNC B0 ;  /* 0x0000000000007941 */ /* 0x000fea0003800000 */
.L_x_13381:
[----:B------:R-:W-:Y:S05]  /*f760*/  BRA `(.L_x_13383) ;  /* 0xffffffc000c07947 */ /* 0x000fea000383ffff */
.L_x_13290:
[----:B0-----:R0:W1:Y:S02]  /*f770*/  SYNCS.PHASECHK.TRANS64.TRYWAIT P0, [R3+URZ+0x22840], R0 ;  /* 0x02284000030075a7 */ /* 0x001064000800017f */
[----:B-1----:R-:W-:Y:S05]  /*f780*/  @!P0 NANOSLEEP.SYNCS 0x989680 ;  /* 0x009896800000895d */ /* 0x002fea0003900000 */
[----:B------:R-:W1:Y:S02]  /*f790*/  @!P0 SYNCS.PHASECHK.TRANS64 P0, [R3+URZ+0x22840], R0 ;  /* 0x02284000030085a7 */ /* 0x000e64000800007f */
[----:B-1----:R-:W-:Y:S05]  /*f7a0*/  @!P0 BRA `(.L_x_13290) ;  /* 0xfffffffc00f08947 */ /* 0x002fea000383ffff */
[----:B------:R-:W-:Y:S05]  /*f7b0*/  BRA `(.L_x_13384) ;  /* 0xffffffc400247947 */ /* 0x000fea000383ffff */
.L_x_13294:
[----:B------:R-:W-:Y:S01]  /*f7c0*/  IMAD.MOV.U32 R13, RZ, RZ, R2 ;  /* 0x000000ffff0d7224 */ /* 0x000fe200078e0002 */
[----:B------:R-:W-:Y:S01]  /*f7d0*/  LOP3.LUT R9, R9, 0x7f, RZ, 0xc0, !PT ;  /* 0x0000007f09097812 */ /* 0x000fe200078ec0ff */
[----:B------:R-:W-:Y:S02]  /*f7e0*/  IMAD.MOV.U32 R12, RZ, RZ, RZ ;  /* 0x000000ffff0c7224 */ /* 0x000fe400078e00ff */
[----:B------:R-:W-:Y:S01]  /*f7f0*/  IMAD.MOV.U32 R11, RZ, RZ, 0x181f ;  /* 0x0000181fff0b7424 */ /* 0x000fe200078e00ff */
[----:B------:R-:W-:Y:S01]  /*f800*/  SHF.R.U32.HI R9, RZ, 0x3, R9 ;  /* 0x00000003ff097819 */ /* 0x000fe20000011609 */
[----:B------:R-:W-:Y:S02]  /*f810*/  IMAD.MOV.U32 R15, RZ, RZ, -0x1 ;  /* 0xffffffffff0f7424 */ /* 0x000fe400078e00ff */
[----:B------:R-:W-:-:S07]  /*f820*/  IMAD.U32 R4, RZ, RZ, UR39 ;  /* 0x00000027ff047e24 */ /* 0x000fce000f8e00ff */
[----:B-----5:R-:W-:Y:S05]  /*f830*/  WARPSYNC.COLLECTIVE R15, `(.L_x_13385) ;  /* 0x000000000f087348 */ /* 0x020fea0003c00000 */
[----:B------:R0:W1:Y:S02]  /*f840*/  SHFL.IDX P6, R14, R13, R12, R11 ;  /* 0x0000000c0d0e7389 */ /* 0x00006400000c000b */
[----:B01---5:R-:W-:Y:S01]  /*f850*/  ENDCOLLECTIVE ;  /* 0x000000000000791b */ /* 0x023fe20003800000 */
.L_x_13385:
[----:B------:R-:W-:Y:S02]  /*f860*/  IMAD R4, R4, 0x80, R9 ;  /* 0x0000008004047824 */ /* 0x000fe400078e0209 */
[----:B------:R-:W-:Y:S02]  /*f870*/  IMAD.MOV.U32 R13, RZ, RZ, R0 ;  /* 0x000000ffff0d7224 */ /* 0x000fe400078e0000 */
[----:B------:R-:W-:-:S07]  /*f880*/  IMAD.MOV.U32 R5, RZ, RZ, R14 ;  /* 0x000000ffff057224 */ /* 0x000fce00078e000e */
[----:B------:R-:W-:Y:S05]  /*f890*/  WARPSYNC.COLLECTIVE R15, `(.L_x_13386) ;  /* 0x000000000f087348 */ /* 0x000fea0003c00000 */
[----:B------:R0:W1:Y:S02]  /*f8a0*/  SHFL.IDX P6, R14, R13, R12, R11 ;  /* 0x0000000c0d0e7389 */ /* 0x00006400000c000b */
[----:B01----:R-:W-:Y:S01]  /*f8b0*/  ENDCOLLECTIVE ;  /* 0x000000000000791b */ /* 0x003fe20003800000 */
.L_x_13386:
        /* <DEDUP_REMOVED lines=9> */
.L_x_13387:
[----:B------:R-:W-:Y:S02]  /*f950*/  @!P1 LEA R6, P2, R8, R6, 0x1 ;  /* 0x0000000608069211 */ /* 0x000fe400078408ff */
[----:B------:R-:W0:Y:S03]  /*f960*/  S2R R8, SR_TID.X ;  /* 0x0000000000087919 */ /* 0x000e260000002100 */
        /* <DEDUP_REMOVED lines=11> */
[----:B01----:R-:W-:Y:S05]  /*fa20*/  WARPSYNC.COLLECTIVE R15, `(.L_x_13388) ;  /* 0x000000000f087348 */ /* 0x003fea0003c00000 */
[----:B------:R2:W3:Y:S02]  /*fa30*/  SHFL.IDX P6, R14, R13, R12, R11 ;  /* 0x0000000c0d0e7389 */ /* 0x0004e400000c000b */
[----:B0123--:R-:W-:Y:S01]  /*fa40*/  ENDCOLLECTIVE ;  /* 0x000000000000791b */ /* 0x00ffe20003800000 */
.L_x_13388:
        /* <DEDUP_REMOVED lines=8> */
.L_x_13389:
[----:B------:R-:W-:Y:S02]  /*fad0*/  @!P1 LEA R6, P2, R7, R8, 0x1 ;  /* 0x0000000807069211 */ /* 0x000fe400078408ff */
[----:B------:R-:W0:Y:S03]  /*fae0*/  S2R R8, SR_TID.X ;  /* 0x0000000000087919 */ /* 0x000e260000002100 */
[----:B------:R-:W-:-:S05]  /*faf0*/  @!P1 IMAD.X R7, RZ, RZ, R9, P2 ;  /* 0x000000ffff079224 */ /* 0x000fca00010e0609 */
        /* <DEDUP_REMOVED lines=10> */
.L_x_13390:
[----:B------:R-:W-:Y:S02]  /*fba0*/  IMAD.SHL.U32 R9, R8, 0x8, RZ ;  /* 0x0000000808097824 */ /* 0x000fe400078e00ff */
[----:B------:R-:W-:Y:S02]  /*fbb0*/  VIADD R8, R4, 0x60 ;  /* 0x0000006004087836 */ /* 0x000fe40000000000 */
[----:B------:R-:W-:Y:S01]  /*fbc0*/  IMAD.MOV.U32 R13, RZ, RZ, R2 ;  /* 0x000000ffff0d7224 */ /* 0x000fe200078e0002 */
[----:B------:R-:W-:Y:S01]  /*fbd0*/  LOP3.LUT R9, R9, 0x38, RZ, 0xc0, !PT ;  /* 0x0000003809097812 */ /* 0x000fe200078ec0ff */
[----:B------:R-:W-:Y:S02]  /*fbe0*/  IMAD.MOV.U32 R12, RZ, RZ, 0x3 ;  /* 0x00000003ff0c7424 */ /* 0x000fe400078e00ff */
[----:B------:R-:W-:-:S07]  /*fbf0*/  IMAD.MOV.U32 R6, RZ, RZ, R14 ;  /* 0x000000ffff067224 */ /* 0x000fce00078e000e */
[----:B------:R-:W-:Y:S05]  /*fc00*/  WARPSYNC.COLLECTIVE R15, `(.L_x_13391) ;  /* 0x000000000f087348 */ /* 0x000fea0003c00000 */
[----:B------:R0:W1:Y:S02]  /*fc10*/  SHFL.IDX P6, R14, R13, R12, R11 ;  /* 0x0000000c0d0e7389 */ /* 0x00006400000c000b */
[----:B01----:R-:W-:Y:S01]  /*fc20*/  ENDCOLLECTIVE ;  /* 0x000000000000791b */ /* 0x003fe20003800000 */
.L_x_13391:
        /* <DEDUP_REMOVED lines=14> */
.L_x_13392:
[----:B------:R-:W-:Y:S02]  /*fd10*/  IMAD.MOV.U32 R13, RZ, RZ, R2 ;  /* 0x000000ffff0d7224 */ /* 0x000fe400078e0002 */
[----:B------:R-:W-:Y:S02]  /*fd20*/  IMAD.MOV.U32 R12, RZ, RZ, 0x4 ;  /* 0x00000004ff0c7424 */ /* 0x000fe400078e00ff */
[----:B------:R-:W-:-:S07]  /*fd30*/  IMAD.MOV.U32 R6, RZ, RZ, R14 ;  /* 0x000000ffff067224 */ /* 0x000fce00078e000e */
[----:B------:R-:W-:Y:S05]  /*fd40*/  WARPSYNC.COLLECTIVE R15, `(.L_x_13393) ;  /* 0x000000000f087348 */ /* 0x000fea0003c00000 */
[----:B------:R0:W1:Y:S02]  /*fd50*/  SHFL.IDX P6, R14, R13, R12, R11 ;  /* 0x0000000c0d0e7389 */ /* 0x00006400000c000b */
[----:B01----:R-:W-:Y:S01]  /*fd60*/  ENDCOLLECTIVE ;  /* 0x000000000000791b */ /* 0x003fe20003800000 */
.L_x_13393:
        /* <DEDUP_REMOVED lines=14> */
.L_x_13394:
[----:B------:R-:W-:Y:S02]  /*fe50*/  IMAD.MOV.U32 R13, RZ, RZ, R2 ;  /* 0x000000ffff0d7224 */ /* 0x000fe400078e0002 */
[----:B------:R-:W-:Y:S02]  /*fe60*/  IMAD.MOV.U32 R12, RZ, RZ, 0x5 ;  /* 0x00000005ff0c7424 */ /* 0x000fe400078e00ff */
[----:B------:R-:W-:-:S07]  /*fe70*/  IMAD.MOV.U32 R6, RZ, RZ, R14 ;  /* 0x000000ffff067224 */ /* 0x000fce00078e000e */
[----:B------:R-:W-:Y:S05]  /*fe80*/  WARPSYNC.COLLECTIVE R15, `(.L_x_13395) ;  /* 0x000000000f087348 */ /* 0x000fea0003c00000 */
[----:B------:R0:W1:Y:S02]  /*fe90*/  SHFL.IDX P6, R14, R13, R12, R11 ;  /* 0x0000000c0d0e7389 */ /* 0x00006400000c000b */
[----:B01----:R-:W-:Y:S01]  /*fea0*/  ENDCOLLECTIVE ;  /* 0x000000000000791b */ /* 0x003fe20003800000 */
.L_x_13395:
        /* <DEDUP_REMOVED lines=14> */
.L_x_13396:
[----:B------:R-:W-:Y:S02]  /*ff90*/  IMAD.MOV.U32 R13, RZ, RZ, R2 ;  /* 0x000000ffff0d7224 */ /* 0x000fe400078e0002 */
[----:B------:R-:W-:Y:S02]  /*ffa0*/  IMAD.MOV.U32 R12, RZ, RZ, 0x6 ;  /* 0x00000006ff0c7424 */ /* 0x000fe400078e00ff */
[----:B------:R-:W-:-:S07]  /*ffb0*/  IMAD.MOV.U32 R6, RZ, RZ, R14 ;  /* 0x000000ffff067224 */ /* 0x000fce00078e000e */
[----:B------:R-:W-:Y:S05]  /*ffc0*/  WARPSYNC.COLLECTIVE R15, `(.L_x_13397) ;  /* 0x000000000f087348 */ /* 0x000fea0003c00000 */
[----:B------:R0:W1:Y:S02]  /*ffd0*/  SHFL.IDX P6, R14, R13, R12, R11 ;  /* 0x0000000c0d0e7389 */ /* 0x00006400000c000b */
[----:B01----:R-:W-:Y:S01]  /*ffe0*/  ENDCOLLECTIVE ;  /* 0x000000000000791b */ /* 0x003fe20003800000 */
.L_x_13397:
        /* <DEDUP_REMOVED lines=13> */
.L_x_13398:
[----:B------:R-:W-:Y:S02]  /*100c0*/  IMAD.MOV.U32 R13, RZ, RZ, R2 ;  /* 0x000000ffff0d7224 */ /* 0x000fe400078e0002 */
[----:B------:R-:W-:Y:S02]  /*100d0*/  IMAD.MOV.U32 R12, RZ, RZ, 0x7 ;  /* 0x00000007ff0c7424 */ /* 0x000fe400078e00ff */
[----:B------:R-:W-:-:S07]  /*100e0*/  IMAD.MOV.U32 R6, RZ, RZ, R14 ;  /* 0x000000ffff067224 */ /* 0x000fce00078e000e */
[----:B------:R-:W-:Y:S05]  /*100f0*/  WARPSYNC.COLLECTIVE R15, `(.L_x_13399) ;  /* 0x000000000f087348 */ /* 0x000fea0003c00000 */
[----:B------:R0:W1:Y:S02]  /*10100*/  SHFL.IDX P6, R14, R13, R12, R11 ;  /* 0x0000000c0d0e7389 */ /* 0x00006400000c000b */
[----:B01----:R-:W-:Y:S01]  /*10110*/  ENDCOLLECTIVE ;  /* 0x000000000000791b */ /* 0x003fe20003800000 */
.L_x_13399:
        /* <DEDUP_REMOVED lines=12> */
.L_x_13400:
[----:B------:R-:W-:Y:S01]  /*101e0*/  IMAD.MOV.U32 R0, RZ, RZ, R14 ;  /* 0x000000ffff007224 */ /* 0x000fe200078e000e */
[----:B------:R-:W-:Y:S06]  /*101f0*/  BRA `(.L_x_13401) ;  /* 0xffffffc400447947 */ /* 0x000fec000383ffff */
.L_x_13297:
[----:B0-----:R0:W1:Y:S02]  /*10200*/  SYNCS.PHASECHK.TRANS64.TRYWAIT P0, [R17+URZ+0x22820], R0 ;  /* 0x02282000110075a7 */ /* 0x001064000800017f */
[----:B-1----:R-:W-:Y:S05]  /*10210*/  @!P0 NANOSLEEP.SYNCS 0x989680 ;  /* 0x009896800000895d */ /* 0x002fea0003900000 */
[----:B------:R-:W1:Y:S02]  /*10220*/  @!P0 SYNCS.PHASECHK.TRANS64 P0, [R17+URZ+0x22820], R0 ;  /* 0x02282000110085a7 */ /* 0x000e64000800007f */
[----:B-1----:R-:W-:Y:S05]  /*10230*/  @!P0 BRA `(.L_x_13297) ;  /* 0xfffffffc00f08947 */ /* 0x002fea000383ffff */
[----:B------:R-:W-:Y:S05]  /*10240*/  BRA `(.L_x_13402) ;  /* 0xffffffc400ac7947 */ /* 0x000fea000383ffff */
.L_x_13301:
[----:B-1----:R1:W2:Y:S02]  /*10250*/  SYNCS.PHASECHK.TRANS64.TRYWAIT P0, [R2+URZ+0x22860], R3 ;  /* 0x02286003020075a7 */ /* 0x0022a4000800017f */
[----:B--2---:R-:W-:Y:S05]  /*10260*/  @!P0 NANOSLEEP.SYNCS 0x989680 ;  /* 0x009896800000895d */ /* 0x004fea0003900000 */
[----:B------:R-:W2:Y:S02]  /*10270*/  @!P0 SYNCS.PHASECHK.TRANS64 P0, [R2+URZ+0x22860], R3 ;  /* 0x02286003020085a7 */ /* 0x000ea4000800007f */
[----:B--2---:R-:W-:Y:S05]  /*10280*/  @!P0 BRA `(.L_x_13301) ;  /* 0xfffffffc00f08947 */ /* 0x004fea000383ffff */
[----:B------:R-:W-:Y:S05]  /*10290*/  BRA `(.L_x_13403) ;  /* 0xffffffc400d07947 */ /* 0x000fea000383ffff */
.L_x_13314:
[----:B-1----:R1:W2:Y:S02]  /*102a0*/  SYNCS.PHASECHK.TRANS64.TRYWAIT P0, [R3+URZ+0x22840], R2 ;  /* 0x02284002030075a7 */ /* 0x0022a4000800017f */
[----:B--2---:R-:W-:Y:S05]  /*102b0*/  @!P0 NANOSLEEP.SYNCS 0x989680 ;  /* 0x009896800000895d */ /* 0x004fea0003900000 */
[----:B------:R-:W2:Y:S02]  /*102c0*/  @!P0 SYNCS.PHASECHK.TRANS64 P0, [R3+URZ+0x22840], R2 ;  /* 0x02284002030085a7 */ /* 0x000ea4000800007f */
[----:B--2---:R-:W-:Y:S05]  /*102d0*/  @!P0 BRA `(.L_x_13314) ;  /* 0xfffffffc00f08947 */ /* 0x004fea000383ffff */
[----:B------:R-:W-:Y:S05]  /*102e0*/  BRA `(.L_x_13404) ;  /* 0xffffffcc00c47947 */ /* 0x000fea000383ffff */
.L_x_13319:
[----:B--2---:R2:W3:Y:S02]  /*102f0*/  SYNCS.PHASECHK.TRANS64.TRYWAIT P0, [R3+URZ+0x22860], R2 ;  /* 0x02286002030075a7 */ /* 0x0044e4000800017f */
[----:B---3--:R-:W-:Y:S05]  /*10300*/  @!P0 NANOSLEEP.SYNCS 0x989680 ;  /* 0x009896800000895d */ /* 0x008fea0003900000 */
[----:B------:R-:W3:Y:S02]  /*10310*/  @!P0 SYNCS.PHASECHK.TRANS64 P0, [R3+URZ+0x22860], R2 ;  /* 0x02286002030085a7 */ /* 0x000ee4000800007f */
[----:B---3--:R-:W-:Y:S05]  /*10320*/  @!P0 BRA `(.L_x_13319) ;  /* 0xfffffffc00f08947 */ /* 0x008fea000383ffff */
[----:B------:R-:W-:Y:S05]  /*10330*/  BRA `(.L_x_13405) ;  /* 0xffffffd0003c7947 */ /* 0x000fea000383ffff */
.L_x_13331:
[----:B0-----:R0:W1:Y:S02]  /*10340*/  SYNCS.PHASECHK.TRANS64.TRYWAIT P0, [R4+URZ+0x22840], R2 ;  /* 0x02284002040075a7 */ /* 0x001064000800017f */
[----:B-1----:R-:W-:Y:S05]  /*10350*/  @!P0 NANOSLEEP.SYNCS 0x989680 ;  /* 0x009896800000895d */ /* 0x002fea0003900000 */
[----:B------:R-:W1:Y:S02]  /*10360*/  @!P0 SYNCS.PHASECHK.TRANS64 P0, [R4+URZ+0x22840], R2 ;  /* 0x02284002040085a7 */ /* 0x000e64000800007f */
[----:B-1----:R-:W-:Y:S05]  /*10370*/  @!P0 BRA `(.L_x_13331) ;  /* 0xfffffffc00f08947 */ /* 0x002fea000383ffff */
[----:B------:R-:W-:Y:S05]  /*10380*/  BRA `(.L_x_13406) ;  /* 0xffffffd8001c7947 */ /* 0x000fea000383ffff */
.L_x_13336:
[----:B-1----:R1:W2:Y:S02]  /*10390*/  SYNCS.PHASECHK.TRANS64.TRYWAIT P0, [R4+URZ+0x22860], R2 ;  /* 0x02286002040075a7 */ /* 0x0022a4000800017f */
[----:B--2---:R-:W-:Y:S05]  /*103a0*/  @!P0 NANOSLEEP.SYNCS 0x989680 ;  /* 0x009896800000895d */ /* 0x004fea0003900000 */
[----:B------:R-:W2:Y:S02]  /*103b0*/  @!P0 SYNCS.PHASECHK.TRANS64 P0, [R4+URZ+0x22860], R2 ;  /* 0x02286002040085a7 */ /* 0x000ea4000800007f */
[----:B--2---:R-:W-:Y:S05]  /*103c0*/  @!P0 BRA `(.L_x_13336) ;  /* 0xfffffffc00f08947 */ /* 0x004fea000383ffff */
[----:B------:R-:W-:Y:S05]  /*103d0*/  BRA `(.L_x_13407) ;  /* 0xffffffd800947947 */ /* 0x000fea000383ffff */
.L_x_13347:
[----:B--2---:R2:W3:Y:S02]  /*103e0*/  SYNCS.PHASECHK.TRANS64.TRYWAIT P0, [R4+URZ+0x22840], R2 ;  /* 0x02284002040075a7 */ /* 0x0044e4000800017f */
[----:B---3--:R-:W-:Y:S05]  /*103f0*/  @!P0 NANOSLEEP.SYNCS 0x989680 ;  /* 0x009896800000895d */ /* 0x008fea0003900000 */
[----:B------:R-:W3:Y:S02]  /*10400*/  @!P0 SYNCS.PHASECHK.TRANS64 P0, [R4+URZ+0x22840], R2 ;  /* 0x02284002040085a7 */ /* 0x000ee4000800007f */
[----:B---3--:R-:W-:Y:S05]  /*10410*/  @!P0 BRA `(.L_x_13347) ;  /* 0xfffffffc00f08947 */ /* 0x008fea000383ffff */
[----:B------:R-:W-:Y:S05]  /*10420*/  BRA `(.L_x_13408) ;  /* 0xffffffe0005c7947 */ /* 0x000fea000383ffff */
.L_x_13352:
[----:B-1----:R1:W3:Y:S02]  /*10430*/  SYNCS.PHASECHK.TRANS64.TRYWAIT P0, [R4+URZ+0x22860], R2 ;  /* 0x02286002040075a7 */ /* 0x0022e4000800017f */
[----:B---3--:R-:W-:Y:S05]  /*10440*/  @!P0 NANOSLEEP.SYNCS 0x989680 ;  /* 0x009896800000895d */ /* 0x008fea0003900000 */
[----:B------:R-:W3:Y:S02]  /*10450*/  @!P0 SYNCS.PHASECHK.TRANS64 P0, [R4+URZ+0x22860], R2 ;  /* 0x02286002040085a7 */ /* 0x000ee4000800007f */
[----:B---3--:R-:W-:Y:S05]  /*10460*/  @!P0 BRA `(.L_x_13352) ;  /* 0xfffffffc00f08947 */ /* 0x008fea000383ffff */
[----:B------:R-:W-:Y:S05]  /*10470*/  BRA `(.L_x_13409) ;  /* 0xffffffe000d47947 */ /* 0x000fea000383ffff */
.L_x_13364:
[----:B------:R-:W-:Y:S01]  /*10480*/  BSSY B0, `(.L_x_13410) ;  /* 0x0000008000007945 */ /* 0x000fe20003800000 */
[----:B-----5:R-:W-:Y:S02]  /*10490*/  IMAD.MOV.U32 R13, RZ, RZ, R2 ;  /* 0x000000ffff0d7224 */ /* 0x020fe400078e0002 */
[----:B------:R-:W-:Y:S02]  /*104a0*/  IMAD.MOV.U32 R12, RZ, RZ, RZ ;  /* 0x000000ffff0c7224 */ /* 0x000fe400078e00ff */
[----:B------:R-:W-:Y:S02]  /*104b0*/  IMAD.MOV.U32 R11, RZ, RZ, 0x1f ;  /* 0x0000001fff0b7424 */ /* 0x000fe400078e00ff */
[----:B------:R-:W-:-:S07]  /*104c0*/  IMAD.MOV.U32 R15, RZ, RZ, -0x1 ;  /* 0xffffffffff0f7424 */ /* 0x000fce00078e00ff */
[----:B-1----:R-:W-:Y:S05]  /*104d0*/  WARPSYNC.COLLECTIVE R15, `(.L_x_13411) ;  /* 0x000000000f087348 */ /* 0x002fea0003c00000 */
[----:B------:R0:W2:Y:S02]  /*104e0*/  SHFL.IDX P6, R14, R13, R12, R11 ;  /* 0x0000000c0d0e7389 */ /* 0x0000a400000c000b */
[----:B012---:R-:W-:Y:S01]  /*104f0*/  ENDCOLLECTIVE ;  /* 0x000000000000791b */ /* 0x007fe20003800000 */
.L_x_13411:
[----:B------:R-:W-:Y:S05]  /*10500*/  BSYNC B0 ;  /* 0x0000000000007941 */ /* 0x000fea0003800000 */
.L_x_13410:
[----:B------:R-:W-:Y:S05]  /*10510*/  BRA `(.L_x_13412) ;  /* 0xffffffe800a47947 */ /* 0x000fea000383ffff */
.L_x_13367:
[----:B0-----:R0:W1:Y:S02]  /*10520*/  SYNCS.PHASECHK.TRANS64.TRYWAIT P0, [R0+URZ+0x22820], R3 ;  /* 0x02282003000075a7 */ /* 0x001064000800017f */
[----:B-1----:R-:W-:Y:S05]  /*10530*/  @!P0 NANOSLEEP.SYNCS 0x989680 ;  /* 0x009896800000895d */ /* 0x002fea0003900000 */
[----:B------:R-:W1:Y:S02]  /*10540*/  @!P0 SYNCS.PHASECHK.TRANS64 P0, [R0+URZ+0x22820], R3 ;  /* 0x02282003000085a7 */ /* 0x000e64000800007f */
[----:B-1----:R-:W-:Y:S05]  /*10550*/  @!P0 BRA `(.L_x_13367) ;  /* 0xfffffffc00f08947 */ /* 0x002fea000383ffff */
[----:B------:R-:W-:Y:S05]  /*10560*/  BRA `(.L_x_13413) ;  /* 0xffffffe800f07947 */ /* 0x000fea000383ffff */
.L_x_13368:
        /* <DEDUP_REMOVED lines=11> */
.L_x_13415:
[----:B------:R-:W-:Y:S05]  /*10620*/  BSYNC B0 ;  /* 0x0000000000007941 */ /* 0x000fea0003800000 */
.L_x_13414:
[----:B------:R-:W-:Y:S05]  /*10630*/  BRA `(.L_x_13416) ;  /* 0xffffffe800d87947 */ /* 0x000fea000383ffff */
.L_x_13371:
[----:B------:R-:W-:Y:S01]  /*10640*/  BSSY B1, `(.L_x_13417) ;  /* 0x0000006000017945 */ /* 0x000fe20003800000 */
[----:B------:R-:W-:-:S07]  /*10650*/  IMAD.MOV.U32 R15, RZ, RZ, -0x1 ;  /* 0xffffffffff0f7424 */ /* 0x000fce00078e00ff */
[----:B01----:R-:W-:Y:S05]  /*10660*/  WARPSYNC.COLLECTIVE R15, `(.L_x_13418) ;  /* 0x000000000f0c7348 */ /* 0x003fea0003c00000 */
[----:B------:R-:W-:Y:S02]  /*10670*/  ELECT P6, UR62, PT ;  /* 0x00000000003e782f */ /* 0x000fe400038c0000 */
[----:B------:R-:W-:Y:S01]  /*10680*/  MOV R14, UR62 ;  /* 0x0000003e000e7c02 */ /* 0x000fe20008000f00 */
[----:B01----:R-:W-:Y:S10]  /*10690*/  ENDCOLLECTIVE ;  /* 0x000000000000791b */ /* 0x003ff40003800000 */
.L_x_13418:
[----:B------:R-:W-:Y:S05]  /*106a0*/  BSYNC B1 ;  /* 0x0000000000017941 */ /* 0x000fea0003800000 */
.L_x_13417:
[----:B------:R-:W-:Y:S05]  /*106b0*/  BRA `(.L_x_13419) ;  /* 0xffffffe800d07947 */ /* 0x000fea000383ffff */
.L_x_13373:
[----:B0-----:R0:W1:Y:S02]  /*106c0*/  SYNCS.PHASECHK.TRANS64.TRYWAIT P0, [R6+URZ], R5 ;  /* 0x00000005060075a7 */ /* 0x001064000800017f */
[----:B-1----:R-:W-:Y:S05]  /*106d0*/  @!P0 NANOSLEEP.SYNCS 0x989680 ;  /* 0x009896800000895d */ /* 0x002fea0003900000 */
[----:B------:R-:W1:Y:S02]  /*106e0*/  @!P0 SYNCS.PHASECHK.TRANS64 P0, [R6+URZ], R5 ;  /* 0x00000005060085a7 */ /* 0x000e64000800007f */
[----:B-1----:R-:W-:Y:S05]  /*106f0*/  @!P0 BRA `(.L_x_13373) ;  /* 0xfffffffc00f08947 */ /* 0x002fea000383ffff */
[----:B------:R-:W-:Y:S05]  /*10700*/  BRA `(.L_x_13420) ;  /* 0xffffffec00087947 */ /* 0x000fea000383ffff */
.L_x_13374:
[----:B-1----:R1:W2:Y:S02]  /*10710*/  SYNCS.PHASECHK.TRANS64.TRYWAIT P0, [R3+URZ], R2 ;  /* 0x00000002030075a7 */ /* 0x0022a4000800017f */
[----:B--2---:R-:W-:Y:S05]  /*10720*/  @!P0 NANOSLEEP.SYNCS 0x989680 ;  /* 0x009896800000895d */ /* 0x004fea0003900000 */
[----:B------:R-:W2:Y:S02]  /*10730*/  @!P0 SYNCS.PHASECHK.TRANS64 P0, [R3+URZ], R2 ;  /* 0x00000002030085a7 */ /* 0x000ea4000800007f */
[----:B--2---:R-:W-:Y:S05]  /*10740*/  @!P0 BRA `(.L_x_13374) ;  /* 0xfffffffc00f08947 */ /* 0x004fea000383ffff */
[----:B------:R-:W-:Y:S05]  /*10750*/  BRA `(.L_x_13421) ;  /* 0xffffffe800fc7947 */ /* 0x000fea000383ffff */
.L_x_13376:
[----:B-1----:R1:W2:Y:S02]  /*10760*/  SYNCS.PHASECHK.TRANS64.TRYWAIT P0, [R18+URZ], R5 ;  /* 0x00000005120075a7 */ /* 0x0022a4000800017f */
[----:B--2---:R-:W-:Y:S05]  /*10770*/  @!P0 NANOSLEEP.SYNCS 0x989680 ;  /* 0x009896800000895d */ /* 0x004fea0003900000 */
[----:B------:R-:W2:Y:S02]  /*10780*/  @!P0 SYNCS.PHASECHK.TRANS64 P0, [R18+URZ], R5 ;  /* 0x00000005120085a7 */ /* 0x000ea4000800007f */
[----:B--2---:R-:W-:Y:S05]  /*10790*/  @!P0 BRA `(.L_x_13376) ;  /* 0xfffffffc00f08947 */ /* 0x004fea000383ffff */
[----:B------:R-:W-:Y:S05]  /*107a0*/  BRA `(.L_x_13422) ;  /* 0xffffffec00007947 */ /* 0x000fea000383ffff */
.L_x_13423:
        /* <DEDUP_REMOVED lines=13> */
.L_x_15149:


//--------------------- .text._ZN7cutlass13device_kernelIN5flash11enable_sm90INS1_16FlashAttnFwdSm90INS1_25CollectiveMainloopFwdSm90ILi2EN4cute5tupleIJNS5_1CILi1EEES8_S8_EEENS6_IJNS7_ILi128EEENS7_ILi96EEENS7_ILi64EEEEEELi256ENS_10bfloat16_tEfNS_4arch4Sm90ELb1ELb0ELb0ELb0ELb0ELb0ELb1ELb1ELb0ELb1ELb0ELb0EEENS1_21CollectiveEpilogueFwdINS6_IJSA_NS7_ILi256EEESB_EEES9_SE_SG_Li256ELb0ELb1ELb0ELb0EEENS1_30DynamicPersistentTileSchedulerILi256ELi128ELb0ELb1ELb1EEEEEEEEEvNT_6ParamsE --------------------------
	.section	.text._ZN7cutlass13device_kernelIN5flash11enable_sm90INS1_16FlashAttnFwdSm90INS1_25CollectiveMainloopFwdSm90ILi2EN4cute5tupleIJNS5_1CILi1EEES8_S8_EEENS6_IJNS7_ILi128EEENS7_ILi96EEENS7_ILi64EEEEEELi256ENS_10bfloat16_tEfNS_4arch4Sm90ELb1ELb0ELb0ELb0ELb0ELb0ELb1ELb1ELb0ELb1ELb0ELb0EEENS1_21CollectiveEpilogueFwdINS6_IJSA_NS7_ILi256EEESB_EEES9_SE_SG_Li256ELb0ELb1ELb0ELb0EEENS1_30DynamicPersistentTileSchedulerILi256ELi128ELb0ELb1ELb1EEEEEEEEEvNT_6ParamsE,"ax",@progbits
	.align	128
.text._ZN7cutlass13device_kernelIN5flash11enable_sm90INS1_16FlashAttnFwdSm90INS1_25CollectiveMainloopFwdSm90ILi2EN4cute5tupleIJNS5_1CILi1EEES8_S8_EEENS6_IJNS7_ILi128EEENS7_ILi96EEENS7_ILi64EEEEEELi256ENS_10bfloat16_tEfNS_4arch4Sm90ELb1ELb0ELb0ELb0ELb0ELb0ELb1ELb1ELb0ELb1ELb0ELb0EEENS1_21CollectiveEpilogueFwdINS6_IJSA_NS7_ILi256EEESB_EEES9_SE_SG_Li256ELb0ELb1ELb0ELb0EEENS1_30DynamicPersistentTileSchedulerILi256ELi128ELb0ELb1ELb1EEEEEEEEEvNT_6ParamsE:
        .type           _ZN7cutlass13device_kernelIN5flash11enable_sm90INS1_16FlashAttnFwdSm90INS1_25CollectiveMainloopFwdSm90ILi2EN4cute5tupleIJNS5_1CILi1EEES8_S8_EEENS6_IJNS7_ILi128EEENS7_ILi96EEENS7_ILi64EEEEEELi256ENS_10bfloat16_tEfNS_4arch4Sm90ELb1ELb0ELb0ELb0ELb0ELb0ELb1ELb1ELb0ELb1ELb0ELb0EEENS1_21CollectiveEpilogueFwdINS6_IJSA_NS7_ILi256EEESB_EEES9_SE_SG_Li256ELb0ELb1ELb0ELb0EEENS1_30DynamicPersistentTileSchedulerILi256ELi128ELb0ELb1ELb1EEEEEEEEEvNT_6ParamsE,@function
        .size           _ZN7cutlass13device_kernelIN5flash11enable_sm90INS1_16FlashAttnFwdSm90INS1_25CollectiveMainloopFwdSm90ILi2EN4cute5tupleIJNS5_1CILi1EEES8_S8_EEENS6_IJNS7_ILi128EEENS7_ILi96EEENS7_ILi64EEEEEELi256ENS_10bfloat16_tEfNS_4arch4Sm90ELb1ELb0ELb0ELb0ELb0ELb0ELb1ELb1ELb0ELb1ELb0ELb0EEENS1_21CollectiveEpilogueFwdINS6_IJSA_NS7_ILi256EEESB_EEES9_SE_SG_Li256ELb0ELb1ELb0ELb0EEENS1_30DynamicPersistentTileSchedulerILi256ELi128ELb0ELb1ELb1EEEEEEEEEvNT_6ParamsE,(.L_x_15150 - _ZN7cutlass13device_kernelIN5flash11enable_sm90INS1_16FlashAttnFwdSm90INS1_25CollectiveMainloopFwdSm90ILi2EN4cute5tupleIJNS5_1CILi1EEES8_S8_EEENS6_IJNS7_ILi128EEENS7_ILi96EEENS7_ILi64EEEEEELi256ENS_10bfloat16_tEfNS_4arch4Sm90ELb1ELb0ELb0ELb0ELb0ELb0ELb1ELb1ELb0ELb1ELb0ELb0EEENS1_21CollectiveEpilogueFwdINS6_IJSA_NS7_ILi256EEESB_EEES9_SE_SG_Li256ELb0ELb1ELb0ELb0EEENS1_30DynamicPersistentTileSchedulerILi256ELi128ELb0ELb1ELb1EEEEEEEEEvNT_6ParamsE)
        .other          _ZN7cutlass13device_kernelIN5flash11enable_sm90INS1_16FlashAttnFwdSm90INS1_25CollectiveMainloopFwdSm90ILi2EN4cute5tupleIJNS5_1CILi1EEES8_S8_EEENS6_IJNS7_ILi128EEENS7_ILi96EEENS7_ILi64EEEEEELi256ENS_10bfloat16_tEfNS_4arch4Sm90ELb1ELb0ELb0ELb0ELb0ELb0ELb1ELb1ELb0ELb1ELb0ELb0EEENS1_21CollectiveEpilogueFwdINS6_IJSA_NS7_ILi256EEESB_EEES9_SE_SG_Li256ELb0ELb1ELb0ELb0EEENS1_30DynamicPersistentTileSchedulerILi256ELi128ELb0ELb1ELb1EEEEEEEEEvNT_6ParamsE,@"STO_CUDA_ENTRY STV_DEFAULT"
_ZN7cutlass13device_kernelIN5flash11enable_sm90INS1_16FlashAttnFwdSm90INS1_25CollectiveMainloopFwdSm90ILi2EN4cute5tupleIJNS5_1CILi1EEES8_S8_EEENS6_IJNS7_ILi128EEENS7_ILi96EEENS7_ILi64EEEEEELi256ENS_10bfloat16_tEfNS_4arch4Sm90ELb1ELb0ELb0ELb0ELb0ELb0ELb1ELb1ELb0ELb1ELb0ELb0EEENS1_21CollectiveEpilogueFwdINS6_IJSA_NS7_ILi256EEESB_EEES9_SE_SG_Li256ELb0ELb1ELb0ELb0EEENS1_30DynamicPersistentTileSchedulerILi256ELi128ELb0ELb1ELb1EEEEEEEEEvNT_6ParamsE:
        /* <DEDUP_REMOVED lines=18> */
.L_x_13425:
[----:B------:R-:W-:Y:S05]  /*0120*/  BSYNC B0 ;  /* 0x0000000000007941 */ /* 0x000fea0003800000 */
.L_x_13424:
        /* <DEDUP_REMOVED lines=43> */
.L_x_13426:
        /* <DEDUP_REMOVED lines=22> */
.L_x_13427:
        /* <DEDUP_REMOVED lines=18> */
.L_x_13428:
        /* <DEDUP_REMOVED lines=22> */
.L_x_13429:
        /* <DEDUP_REMOVED lines=22> */
.L_x_13430:
        /* <DEDUP_REMOVED lines=9> */
.L_x_13432:
[----:B------:R-:W-:-:S08]  /*09b0*/  NOP ;  /* 0x0000000000007918 */ /* 0x000fd00000000000 */
[----:B------:R-:W1:Y:S02]  /*09c0*/  USETMAXREG.TRY_ALLOC.CTAPOOL UP0, 0xf0 ;  /* 0x000000f0000079c8 */ /* 0x000e640008000600 */
[----:B-1----:R-:W-:-:S13]  /*09d0*/  PLOP3.LUT P0, PT, PT, PT, UP0, 0x80, 0x0 ;  /* 0x000000000000781c */ /* 0x002fda0003f0f008 */
[----:B------:R-:W-:Y:S05]  /*09e0*/  @!P0 BRA `(.L_x_13432) ;  /* 0xfffffffc00f08947 */ /* 0x000fea000383ffff */
[----:B------:R-:W1:Y:S01]  /*09f0*/  S2R R0, SR_TID.X ;  /* 0x0000000000007919 */ /* 0x000e620000002100 */
[----:B------:R-:W2:Y:S08]  /*0a00*/  S2UR UR4, SR_CTAID.X ;  /* 0x00000000000479c3 */ /* 0x000eb00000002500 */
[----:B------:R-:W-:Y:S08]  /*0a10*/  BAR.ARV 0x4, 0x180 ;  /* 0x0106000000007b1d */ /* 0x000ff00000002000 */
[----:B------:R-:W-:Y:S06]  /*0a20*/  BAR.ARV 0x8, 0x180 ;  /* 0x0206000000007b1d */ /* 0x000fec0000002000 */
[----:B-1----:R-:W-:-:S04]  /*0a30*/  SHF.R.U32.HI R0, RZ, 0x7, R0 ;  /* 0x00000007ff007819 */ /* 0x002fc80000011600 */
[----:B------:R-:W-:Y:S02]  /*0a40*/  ISETP.NE.AND P0, PT, R0, 0x1, PT ;  /* 0x000000010000780c */ /* 0x000fe40003f05270 */
[----:B------:R-:W2:Y:S11]  /*0a50*/  LDC R0, c[0x0][0xd38] ;  /* 0x00034e00ff007b82 */ /* 0x000eb60000000800 */
[----:B------:R-:W-:Y:S06]  /*0a60*/  @!P0 BAR.ARV 0x9, 0x100 ;  /* 0x0244000000008b1d */ /* 0x000fec0000002000 */
[----:B--2---:R-:W-:-:S13]  /*0a70*/  ISETP.LE.AND P0, PT, R0, UR4, PT ;  /* 0x0000000400007c0c */ /* 0x004fda000bf03270 */
        /* <DEDUP_REMOVED lines=11> */
[----:B------:R-:W-:Y:S01]  /*0b30*/  SHF.R.S32.HI R9, RZ, 0x4, R0 ;  /* 0x00000004ff097819 */ /* 0x000fe20000011400 */
[----:B------:R-:W-:Y:S01]  /*0b40*/  ULOP3.LUT UR5, UR5, 0x1, URZ, 0xfc, !UPT ;  /* 0x0000000105057892 */ /* 0x000fe2000f8efc3f */
[----:B------:R-:W-:Y:S01]  /*0b50*/  LEA.HI R2, R3, R232, RZ, 0x5 ;  /* 0x000000e803027211 */ /* 0x000fe200078f28ff */
[----:B------:R-:W-:Y:S01]  /*0b60*/  IMAD.IADD R223, R232, 0x1, -R223 ;  /* 0x00000001e8df7824 */ /* 0x000fe200078e0adf */
[----:B------:R-:W-:-:S02]  /*0b70*/  LOP3.LUT R7, R0, 0x3fffff0, RZ, 0xc0, !PT ;  /* 0x03fffff000077812 */ /* 0x000fc400078ec0ff */
[----:B------:R-:W-:Y:S01]  /*0b80*/  LEA.HI R0, R0, R9, RZ, 0x1 ;  /* 0x0000000900007211 */ /* 0x000fe200078f08ff */
[----:B------:R-:W-:Y:S01]  /*0b90*/  IMAD.SHL.U32 R2, R2, 0x20, RZ ;  /* 0x0000002002027824 */ /* 0x000fe200078e00ff */
[----:B------:R-:W-:Y:S01]  /*0ba0*/  SHF.R.S32.HI R4, RZ, 0x1f, R223 ;  /* 0x0000001fff047819 */ /* 0x000fe200000114df */
[----:B------:R-:W-:Y:S01]  /*0bb0*/  IMAD.IADD R7, R232, 0x1, -R7 ;  /* 0x00000001e8077824 */ /* 0x000fe200078e0a07 */
[----:B------:R-:W-:Y:S01]  /*0bc0*/  LOP3.LUT R0, R0, 0x1ffffffe, RZ, 0xc0, !PT ;  /* 0x1ffffffe00007812 */ /* 0x000fe200078ec0ff */
[----:B------:R-:W-:Y:S01]  /*0bd0*/  IMAD.U32 R227, RZ, RZ, UR5 ;  /* 0x00000005ffe37e24 */ /* 0x000fe2000f8e00ff */
[----:B------:R-:W-:Y:S01]  /*0be0*/  LEA.HI R6, R4, R223, RZ, 0x2 ;  /* 0x000000df04067211 */ /* 0x000fe200078f10ff */
[----:B------:R-:W-:Y:S01]  /*0bf0*/  UMOV UR5, URZ ;  /* 0x0000003f00057c82 */ /* 0x000fe20008000000 */
[----:B------:R-:W-:Y:S01]  /*0c00*/  LEA.HI R10, R3, R232, RZ, 0x2 ;  /* 0x000000e8030a7211 */ /* 0x000fe200078f10ff */
[----:B------:R-:W-:Y:S01]  /*0c10*/  IMAD.IADD R0, R9, 0x1, -R0 ;  /* 0x0000000109007824 */ /* 0x000fe200078e0a00 */
[--C-:B------:R-:W-:Y:S01]  /*0c20*/  SHF.R.S32.HI R8, RZ, 0x2, R6.reuse ;  /* 0x00000002ff087819 */ /* 0x100fe20000011406 */
[----:B------:R-:W-:Y:S01]  /*0c30*/  IMAD.U32 R222, RZ, RZ, UR5 ;  /* 0x00000005ffde7e24 */ /* 0x000fe2000f8e00ff */
        /* <DEDUP_REMOVED lines=8> */
[----:B------:R-:W-:Y:S01]  /*0cc0*/  LEA.HI R3, R3, R232, RZ, 0x3 ;  /* 0x000000e803037211 */ /* 0x000fe200078f18ff */
[----:B------:R-:W-:Y:S01]  /*0cd0*/  IMAD R226, R0, 0x8, R7 ;  /* 0x0000000800e27824 */ /* 0x000fe200078e0207 */
[----:B------:R-:W-:-:S02]  /*0ce0*/  LOP3.LUT R11, R11, 0xfffffff8, RZ, 0xc0, !PT ;  /* 0xfffffff80b0b7812 */ /* 0x000fc400078ec0ff */
[----:B------:R-:W-:Y:S02]  /*0cf0*/  LEA.HI R4, R4, R223, RZ, 0x5 ;  /* 0x000000df04047211 */ /* 0x000fe400078f28ff */
[----:B------:R-:W-:Y:S01]  /*0d00*/  LOP3.LUT R9, R5, 0x3fffffe, RZ, 0xc0, !PT ;  /* 0x03fffffe05097812 */ /* 0x000fe200078ec0ff */
[----:B------:R-:W-:Y:S01]  /*0d10*/  IMAD.IADD R11, R8, 0x1, -R11 ;  /* 0x00000001080b7824 */ /* 0x000fe200078e0a0b */
[----:B------:R-:W-:Y:S02]  /*0d20*/  LOP3.LUT R5, R3, 0xfffffff8, RZ, 0xc0, !PT ;  /* 0xfffffff803057812 */ /* 0x000fe400078ec0ff */
[----:B------:R-:W-:Y:S01]  /*0d30*/  SHF.R.S32.HI R4, RZ, 0x5, R4 ;  /* 0x00000005ff047819 */ /* 0x000fe20000011404 */
[----:B------:R-:W-:Y:S01]  /*0d40*/  IMAD.IADD R9, R224, 0x1, -R9 ;  /* 0x00000001e0097824 */ /* 0x000fe200078e0a09 */
[----:B------:R-:W-:Y:S01]  /*0d50*/  LEA.HI R8, R2, R2, RZ, 0x1 ;  /* 0x0000000202087211 */ /* 0x000fe200078f08ff */
[----:B------:R-:W-:Y:S01]  /*0d60*/  IMAD.IADD R218, R232, 0x1, -R5 ;  /* 0x00000001e8da7824 */ /* 0x000fe200078e0a05 */
[----:B------:R-:W-:Y:S01]  /*0d70*/  LOP3.LUT R6, R6, 0x7ffffffc, RZ, 0xc0, !PT ;  /* 0x7ffffffc06067812 */ /* 0x000fe200078ec0ff */
[----:B------:R-:W-:Y:S01]  /*0d80*/  IMAD R4, R4, 0x10, R11 ;  /* 0x0000001004047824 */ /* 0x000fe200078e020b */
[----:B------:R-:W-:Y:S01]  /*0d90*/  LOP3.LUT R11, R8, 0x1ffffffe, RZ, 0xc0, !PT ;  /* 0x1ffffffe080b7812 */ /* 0x000fe200078ec0ff */
[----:B------:R-:W-:Y:S01]  /*0da0*/  IMAD.SHL.U32 R200, R218, 0x8, RZ ;  /* 0x00000008dac87824 */ /* 0x000fe200078e00ff */
[----:B------:R-:W-:Y:S01]  /*0db0*/  SHF.R.S32.HI R221, RZ, 0x3, R3 ;  /* 0x00000003ffdd7819 */ /* 0x000fe20000011403 */
[----:B------:R-:W-:-:S02]  /*0dc0*/  IMAD R225, R9, 0x40, R4 ;  /* 0x0000004009e17824 */ /* 0x000fc400078e0204 */
[C---:B------:R-:W-:Y:S01]  /*0dd0*/  VIADD R205, R200.reuse, 0x40 ;  /* 0x00000040c8cd7836 */ /* 0x040fe20000000000 */
[----:B------:R-:W-:Y:S01]  /*0de0*/  SHF.R.S32.HI R231, RZ, 0x1f, R200 ;  /* 0x0000001fffe77819 */ /* 0x000fe200000114c8 */
[C---:B------:R-:W-:Y:S02]  /*0df0*/  VIADD R204, R200.reuse, 0x80 ;  /* 0x00000080c8cc7836 */ /* 0x040fe40000000000 */
[----:B------:R-:W-:Y:S01]  /*0e00*/  VIADD R206, R200, 0xc0 ;  /* 0x000000c0c8ce7836 */ /* 0x000fe20000000000 */
[----:B------:R-:W-:Y:S01]  /*0e10*/  SHF.R.S32.HI R230, RZ, 0x1f, R205 ;  /* 0x0000001fffe67819 */ /* 0x000fe200000114cd */
[----:B------:R-:W-:Y:S01]  /*0e20*/  IMAD.IADD R202, R2, 0x1, -R11 ;  /* 0x0000000102ca7824 */ /* 0x000fe200078e0a0b */
[----:B------:R-:W-:Y:S01]  /*0e30*/  SHF.R.S32.HI R229, RZ, 0x1f, R204 ;  /* 0x0000001fffe57819 */ /* 0x000fe200000114cc */
[----:B------:R-:W-:Y:S01]  /*0e40*/  IMAD.IADD R203, R223, 0x1, -R6 ;  /* 0x00000001dfcb7824 */ /* 0x000fe200078e0a06 */
[----:B------:R-:W-:Y:S01]  /*0e50*/  SHF.R.S32.HI R228, RZ, 0x1f, R206 ;  /* 0x0000001fffe47819 */ /* 0x000fe200000114ce */
[----:B------:R-:W-:-:S07]  /*0e60*/  IMAD R202, R202, 0x8, R225 ;  /* 0x00000008caca7824 */ /* 0x000fce00078e02e1 */
.L_x_13484:
        /* <DEDUP_REMOVED lines=21> */
.L_x_13433:
[----:B------:R-:W-:Y:S01]  /*0fc0*/  ULDC UR7, c[0x0][0xd54] ;  /* 0x0003550000077ab9 */ /* 0x000fe20000000800 */
[----:B------:R-:W-:Y:S01]  /*0fd0*/  UMOV UR6, UR9 ;  /* 0x0000000900067c82 */ /* 0x000fe20008000000 */
[----:B------:R-:W-:-:S11]  /*0fe0*/  UISETP.NE.AND UP0, UPT, UR7, 0x1, UPT ;  /* 0x000000010700788c */ /* 0x000fd6000bf05270 */
[----:B------:R-:W-:Y:S02]  /*0ff0*/  @UP0 ULDC.64 UR10, c[0x0][0xd58] ;  /* 0x00035600000a0ab9 */ /* 0x000fe40000000a00 */
[----:B------:R-:W-:-:S04]  /*1000*/  UIMAD.WIDE.U32 UR4, UR9, UR10, URZ ;  /* 0x0000000a090472a5 */ /* 0x000fc8000f8e003f */
[----:B------:R-:W-:-:S04]  /*1010*/  @UP0 USHF.R.U32.HI UR6, URZ, UR11, UR5 ;  /* 0x0000000b3f060299 */ /* 0x000fc80008011605 */
[----:B------:R-:W-:-:S12]  /*1020*/  UIMAD UR4, UR6, UR7, URZ ;  /* 0x00000007060472a4 */ /* 0x000fd8000f8e023f */
.L_x_13434:
[----:B------:R-:W0:Y:S01]  /*1030*/  LDC R0, c[0x0][0x448] ;  /* 0x00011200ff007b82 */ /* 0x000e220000000800 */
[----:B------:R-:W-:Y:S01]  /*1040*/  ULOP3.LUT UR5, URZ, UR6, URZ, 0x33, !UPT ;  /* 0x000000063f057292 */ /* 0x000fe2000f8e333f */
[----:B------:R-:W-:Y:S01]  /*1050*/  CS2R R170, SRZ ;  /* 0x0000000000aa7805 */ /* 0x000fe2000001ff00 */
[----:B------:R-:W-:Y:S01]  /*1060*/  ULDC.64 UR10, c[0x0][0x418] ;  /* 0x00010600000a7ab9 */ /* 0x000fe20000000a00 */
[----:B------:R-:W-:Y:S01]  /*1070*/  ULDC UR6, c[0x0][0xd3c] ;  /* 0x00034f0000067ab9 */ /* 0x000fe20000000800 */
[----:B------:R-:W-:Y:S01]  /*1080*/  UISETP.NE.U32.AND UP0, UPT, UR10, URZ, UPT ;  /* 0x0000003f0a00728c */ /* 0x000fe2000bf05070 */
[----:B------:R-:W-:Y:S01]  /*1090*/  CS2R R148, SRZ ;  /* 0x0000000000947805 */ /* 0x000fe2000001ff00 */
[----:B------:R-:W-:Y:S01]  /*10a0*/  UIADD3 UR5, UR5, UR6, URZ ;  /* 0x0000000605057290 */ /* 0x000fe2000fffe03f */
[----:B------:R-:W-:Y:S01]  /*10b0*/  CS2R R168, SRZ ;  /* 0x0000000000a87805 */ /* 0x000fe2000001ff00 */
[----:B------:R-:W-:Y:S01]  /*10c0*/  UISETP.NE.AND.EX UP0, UPT, UR11, URZ, UPT, UP0 ;  /* 0x0000003f0b00728c */ /* 0x000fe2000bf05300 */
[----:B------:R-:W-:Y:S01]  /*10d0*/  CS2R R144, SRZ ;  /* 0x0000000000907805 */ /* 0x000fe2000001ff00 */
[----:B------:R-:W-:Y:S01]  /*10e0*/  USHF.L.U32 UR38, UR5, 0x7, URZ ;  /* 0x0000000705267899 */ /* 0x000fe2000800063f */
[----:B------:R-:W-:Y:S01]  /*10f0*/  CS2R R120, SRZ ;  /* 0x0000000000787805 */ /* 0x000fe2000001ff00 */
[----:B------:R-:W-:Y:S01]  /*1100*/  ULDC UR6, c[0x0][0x424] ;  /* 0x0001090000067ab9 */ /* 0x000fe20000000800 */
[----:B------:R-:W-:Y:S01]  /*1110*/  ULDC UR5, c[0x0][0x288] ;  /* 0x0000a20000057ab9 */ /* 0x000fe20000000800 */
[----:B------:R-:W-:Y:S01]  /*1120*/  UIADD3 UR10, UR38, 0x7f, URZ ;  /* 0x0000007f260a7890 */ /* 0x000fe2000fffe03f */
[----:B------:R-:W-:Y:S01]  /*1130*/  CS2R R116, SRZ ;  /* 0x0000000000747805 */ /* 0x000fe2000001ff00 */
[----:B------:R-:W-:Y:S01]  /*1140*/  UIADD3 UR5, -UR5, 0x60, URZ ;  /* 0x0000006005057890 */ /* 0x000fe2000fffe13f */
[----:B------:R-:W-:Y:S01]  /*1150*/  CS2R R140, SRZ ;  /* 0x00000000008c7805 */ /* 0x000fe2000001ff00 */
[----:B------:R-:W-:Y:S01]  /*1160*/  USEL UR12, UR6, 0x1, UP0 ;  /* 0x00000001060c7887 */ /* 0x000fe20008000000 */
[----:B------:R-:W-:Y:S01]  /*1170*/  CS2R R112, SRZ ;  /* 0x0000000000707805 */ /* 0x000fe2000001ff00 */
[----:B------:R-:W-:Y:S01]  /*1180*/  ULDC UR7, c[0x0][0x2f0] ;  /* 0x0000bc0000077ab9 */ /* 0x000fe20000000800 */
[----:B------:R-:W-:Y:S01]  /*1190*/  UIADD3 UR4, UR9, -UR4, URZ ;  /* 0x8000000409047290 */ /* 0x000fe2000fffe03f */
[----:B------:R-:W-:-:S02]  /*11a0*/  CS2R R108, SRZ ;  /* 0x00000000006c7805 */ /* 0x000fc4000001ff00 */
[----:B0-----:R-:W-:Y:S01]  /*11b0*/  ISETP.NE.AND P0, PT, R0, 0x1, PT ;  /* 0x000000010000780c */ /* 0x001fe20003f05270 */
[----:B------:R-:W-:Y:S01]  /*11c0*/  IMAD.U32 R0, RZ, RZ, UR10 ;  /* 0x0000000aff007e24 */ /* 0x000fe2000f8e00ff */
[----:B------:R-:W-:Y:S02]  /*11d0*/  UIMAD UR5, UR12, UR7, UR5 ;  /* 0x000000070c0572a4 */ /* 0x000fe4000f8e0205 */
[----:B------:R-:W-:Y:S01]  /*11e0*/  IMAD.U32 R201, RZ, RZ, UR12 ;  /* 0x0000000cffc97e24 */ /* 0x000fe2000f8e00ff */
[----:B------:R-:W-:Y:S01]  /*11f0*/  UIMAD UR6, UR12, UR7, 0x5f ;  /* 0x0000005f0c0674a4 */ /* 0x000fe2000f8e0207 */
[----:B------:R-:W-:Y:S01]  /*1200*/  CS2R R136, SRZ ;  /* 0x0000000000887805 */ /* 0x000fe2000001ff00 */
[----:B------:R-:W-:Y:S01]  /*1210*/  ULDC UR9, c[0x0][0xd48] ;  /* 0x0003520000097ab9 */ /* 0x000fe20000000800 */
[----:B------:R-:W-:Y:S01]  /*1220*/  CS2R R104, SRZ ;  /* 0x0000000000687805 */ /* 0x000fe2000001ff00 */
[----:B------:R-:W-:Y:S01]  /*1230*/  UISETP.NE.AND UP0, UPT, UR9, 0x1, UPT ;  /* 0x000000010900788c */ /* 0x000fe2000bf05270 */
[----:B------:R-:W-:Y:S01]  /*1240*/  CS2R R100, SRZ ;  /* 0x0000000000647805 */ /* 0x000fe2000001ff00 */
[----:B------:R-:W-:Y:S01]  /*1250*/  UIMAD.WIDE UR6, UR6, 0x2aaaaaab, URZ ;  /* 0x2aaaaaab060678a5 */ /* 0x000fe2000f8e023f */
[----:B------:R-:W-:-:S02]  /*1260*/  CS2R R132, SRZ ;  /* 0x0000000000847805 */ /* 0x000fc4000001ff00 */
[----:B------:R-:W-:Y:S01]  /*1270*/  CS2R R96, SRZ ;  /* 0x0000000000607805 */ /* 0x000fe2000001ff00 */
[----:B------:R-:W0:Y:S01]  /*1280*/  @P0 LDC R2, c[0x0][0x44c] ;  /* 0x00011300ff020b82 */ /* 0x000e220000000800 */
[----:B------:R-:W-:Y:S01]  /*1290*/  USHF.R.U32.HI UR6, URZ, 0x1f, UR7 ;  /* 0x0000001f3f067899 */ /* 0x000fe20008011607 */
[----:B------:R-:W-:Y:S02]  /*12a0*/  CS2R R92, SRZ ;  /* 0x00000000005c7805 */ /* 0x000fe4000001ff00 */
[----:B------:R-:W-:Y:S02]  /*12b0*/  CS2R R128, SRZ ;  /* 0x0000000000807805 */ /* 0x000fe4000001ff00 */
[----:B------:R-:W-:Y:S01]  /*12c0*/  CS2R R88, SRZ ;  /* 0x0000000000587805 */ /* 0x000fe2000001ff00 */
[----:B------:R-:W-:Y:S01]  /*12d0*/  ULEA.HI.SX32 UR6, UR7, UR6, 0x1c ;  /* 0x0000000607067291 */ /* 0x000fe2000f8fe23f */
[----:B------:R-:W-:Y:S02]  /*12e0*/  CS2R R84, SRZ ;  /* 0x0000000000547805 */ /* 0x000fe4000001ff00 */
[----:B------:R-:W-:Y:S01]  /*12f0*/  CS2R R124, SRZ ;  /* 0x00000000007c7805 */ /* 0x000fe2000001ff00 */
[----:B------:R-:W1:Y:S01]  /*1300*/  @P0 LDC R3, c[0x0][0x450] ;  /* 0x00011400ff030b82 */ /* 0x000e620000000800 */
[----:B------:R-:W-:Y:S01]  /*1310*/  @UP0 ULDC UR7, c[0x0][0xd50] ;  /* 0x0003540000070ab9 */ /* 0x000fe20000000800 */
        /* <DEDUP_REMOVED lines=14> */
[----:B0-----:R-:W-:Y:S01]  /*1400*/  @P0 IMAD.HI.U32 R2, R2, UR10, RZ ;  /* 0x0000000a02020c27 */ /* 0x001fe2000f8e00ff */
[----:B------:R-:W-:Y:S02]  /*1410*/  CS2R R36, SRZ ;  /* 0x0000000000247805 */ /* 0x000fe4000001ff00 */
[----:B------:R-:W-:Y:S02]  /*1420*/  CS2R R98, SRZ ;  /* 0x0000000000627805 */ /* 0x000fe4000001ff00 */
[----:B------:R-:W-:Y:S02]  /*1430*/  CS2R R186, SRZ ;  /* 0x0000000000ba7805 */ /* 0x000fe4000001ff00 */
[----:B------:R-:W-:Y:S02]  /*1440*/  CS2R R94, SRZ ;  /* 0x00000000005e7805 */ /* 0x000fe4000001ff00 */
[----:B------:R-:W-:-:S02]  /*1450*/  CS2R R90, SRZ ;  /* 0x00000000005a7805 */ /* 0x000fc4000001ff00 */
[----:B------:R-:W-:Y:S02]  /*1460*/  CS2R R184, SRZ ;  /* 0x0000000000b87805 */ /* 0x000fe4000001ff00 */
[----:B------:R-:W-:Y:S02]  /*1470*/  CS2R R86, SRZ ;  /* 0x0000000000567805 */ /* 0x000fe4000001ff00 */
[----:B-1----:R-:W-:Y:S02]  /*1480*/  @P0 SHF.R.U32.HI R0, RZ, R3, R2 ;  /* 0x00000003ff000219 */ /* 0x002fe40000011602 */
[----:B------:R-:W-:Y:S02]  /*1490*/  CS2R R82, SRZ ;  /* 0x0000000000527805 */ /* 0x000fe4000001ff00 */
[----:B------:R-:W-:Y:S02]  /*14a0*/  PLOP3.LUT P0, PT, PT, PT, PT, 0x80, 0x0 ;  /* 0x000000000000781c */ /* 0x000fe40003f0f070 */
[----:B------:R-:W-:-:S02]  /*14b0*/  CS2R R182, SRZ ;  /* 0x0000000000b67805 */ /* 0x000fc4000001ff00 */
[----:B------:R-:W-:Y:S01]  /*14c0*/  CS2R R78, SRZ ;  /* 0x00000000004e7805 */ /* 0x000fe2000001ff00 */
[----:B------:R-:W-:Y:S01]  /*14d0*/  VIADD R0, R0, UR5 ;  /* 0x0000000500007c36 */ /* 0x000fe20008000000 */
[----:B------:R-:W-:Y:S01]  /*14e0*/  ULDC UR5, c[0x0][0xd54] ;  /* 0x0003550000057ab9 */ /* 0x000fe20000000800 */
[----:B------:R-:W-:Y:S01]  /*14f0*/  CS2R R74, SRZ ;  /* 0x00000000004a7805 */ /* 0x000fe2000001ff00 */
[----:B------:R-:W-:Y:S01]  /*1500*/  UIMAD UR8, UR8, UR5, UR4 ;  /* 0x00000005080872a4 */ /* 0x000fe2000f8e0204 */
[----:B------:R-:W-:Y:S01]  /*1510*/  IMAD.HI R0, R0, 0x2aaaaaab, RZ ;  /* 0x2aaaaaab00007827 */ /* 0x000fe200078e02ff */
[----:B------:R-:W-:Y:S01]  /*1520*/  CS2R R180, SRZ ;  /* 0x0000000000b47805 */ /* 0x000fe2000001ff00 */
[----:B------:R-:W-:Y:S01]  /*1530*/  @UP0 ULDC UR4, c[0x0][0xd4c] ;  /* 0x0003530000040ab9 */ /* 0x000fe20000000800 */
[----:B------:R-:W-:Y:S01]  /*1540*/  CS2R R70, SRZ ;  /* 0x0000000000467805 */ /* 0x000fe2000001ff00 */
[----:B------:R-:W-:Y:S01]  /*1550*/  UIMAD.WIDE.U32 UR4, UR8, UR4, URZ ;  /* 0x00000004080472a5 */ /* 0x000fe2000f8e003f */
[----:B------:R-:W-:Y:S01]  /*1560*/  SHF.R.U32.HI R3, RZ, 0x1f, R0 ;  /* 0x0000001fff037819 */ /* 0x000fe20000011600 */
[----:B------:R-:W-:Y:S01]  /*1570*/  UMOV UR10, UR8 ;  /* 0x00000008000a7c82 */ /* 0x000fe20008000000 */
[----:B------:R-:W-:Y:S01]  /*1580*/  CS2R R66, SRZ ;  /* 0x0000000000427805 */ /* 0x000fe2000001ff00 */
[----:B------:R-:W-:Y:S01]  /*1590*/  @UP0 USHF.R.U32.HI UR10, URZ, UR7, UR5 ;  /* 0x000000073f0a0299 */ /* 0x000fe20008011605 */
[----:B------:R-:W-:-:S02]  /*15a0*/  LEA.HI.SX32 R156, R0, R3, 0x1c ;  /* 0x00000003009c7211 */ /* 0x000fc400078fe2ff */
[----:B------:R-:W-:Y:S01]  /*15b0*/  CS2R R2, SRZ ;  /* 0x0000000000027805 */ /* 0x000fe2000001ff00 */
[----:B------:R-:W-:Y:S01]  /*15c0*/  IMAD.MOV.U32 R0, RZ, RZ, RZ ;  /* 0x000000ffff007224 */ /* 0x000fe200078e00ff */
[----:B------:R-:W-:Y:S01]  /*15d0*/  UIADD3 UR4, -UR10, URZ, URZ ;  /* 0x0000003f0a047290 */ /* 0x000fe2000fffe13f */
[----:B------:R-:W-:Y:S01]  /*15e0*/  VIMNMX R156, R156, UR6, PT ;  /* 0x000000069c9c7c48 */ /* 0x000fe2000bfe0100 */
[----:B------:R-:W-:Y:S01]  /*15f0*/  IMAD.U32 R220, RZ, RZ, UR10 ;  /* 0x0000000affdc7e24 */ /* 0x000fe2000f8e00ff */
[----:B------:R-:W-:Y:S01]  /*1600*/  CS2R R178, SRZ ;  /* 0x0000000000b27805 */ /* 0x000fe2000001ff00 */
[----:B------:R-:W-:Y:S01]  /*1610*/  UIMAD UR4, UR9, UR4, UR8 ;  /* 0x00000004090472a4 */ /* 0x000fe2000f8e0208 */
[----:B------:R-:W-:Y:S02]  /*1620*/  ISETP.GE.AND P1, PT, R156, 0x1, PT ;  /* 0x000000019c00780c */ /* 0x000fe40003f26270 */
[----:B------:R-:W-:Y:S02]  /*1630*/  CS2R R62, SRZ ;  /* 0x00000000003e7805 */ /* 0x000fe4000001ff00 */
[----:B------:R-:W-:-:S02]  /*1640*/  CS2R R58, SRZ ;  /* 0x00000000003a7805 */ /* 0x000fc4000001ff00 */
[----:B------:R-:W-:Y:S02]  /*1650*/  CS2R R176, SRZ ;  /* 0x0000000000b07805 */ /* 0x000fe4000001ff00 */
[----:B------:R-:W-:Y:S01]  /*1660*/  CS2R R54, SRZ ;  /* 0x0000000000367805 */ /* 0x000fe2000001ff00 */
        /* <DEDUP_REMOVED lines=26> */
[----:B------:R-:W-:Y:S02]  /*1810*/  USHF.R.U32.HI UR4, URZ, 0x4, UR5 ;  /* 0x000000043f047899 */ /* 0x000fe40008011605 */
[----:B------:R-:W-:Y:S02]  /*1820*/  UIADD3 UR5, UR5, 0xa000, URZ ;  /* 0x0000a00005057890 */ /* 0x000fe4000fffe03f */
[----:B------:R-:W-:Y:S02]  /*1830*/  ULOP3.LUT UR4, UR4, 0x3fff, URZ, 0xc0, !UPT ;  /* 0x00003fff04047892 */ /* 0x000fe4000f8ec03f */
[----:B------:R-:W-:Y:S02]  /*1840*/  USHF.R.U32.HI UR5, URZ, 0x4, UR5 ;  /* 0x000000043f057899 */ /* 0x000fe40008011605 */
[----:B------:R-:W-:Y:S02]  /*1850*/  ULOP3.LUT UR41, UR4, 0x10000, URZ, 0xfc, !UPT ;  /* 0x0001000004297892 */ /* 0x000fe4000f8efc3f */
[----:B------:R-:W-:-:S03]  /*1860*/  ULOP3.LUT UR40, UR5, 0x3fff, URZ, 0xc0, !UPT ;  /* 0x00003fff05287892 */ /* 0x000fc6000f8ec03f */
[----:B------:R-:W-:Y:S02]  /*1870*/  UMOV UR5, 0x40000040 ;  /* 0x4000004000057882 */ /* 0x000fe40000000000 */
[----:B------:R-:W-:Y:S01]  /*1880*/  UMOV UR4, UR41 ;  /* 0x0000002900047c82 */ /* 0x000fe20008000000 */
[----:B------:R-:W-:Y:S02]  /*1890*/  IMAD.U32 R23, RZ, RZ, UR5 ;  /* 0x00000005ff177e24 */ /* 0x000fe4000f8e00ff */
[----:B------:R-:W-:Y:S01]  /*18a0*/  IMAD.U32 R22, RZ, RZ, UR4 ;  /* 0x00000004ff167e24 */ /* 0x000fe2000f8e00ff */
        /* <DEDUP_REMOVED lines=17> */
.L_x_13436:
[----:B------:R-:W-:Y:S01]  /*19c0*/  R2UR UR5, R222 ;  /* 0x00000000de0572ca */ /* 0x000fe200000e0000 */
[----:B------:R-:W0:Y:S01]  /*19d0*/  S2R R3, SR_CgaCtaId ;  /* 0x0000000000037919 */ /* 0x000e220000008800 */
[----:B------:R-:W-:Y:S01]  /*19e0*/  MOV R0, 0x400 ;  /* 0x0000040000007802 */ /* 0x000fe20000000f00 */
[----:B------:R-:W1:Y:S10]  /*19f0*/  S2R R16, SR_TID.X ;  /* 0x0000000000107919 */ /* 0x000e740000002100 */
[----:B------:R-:W-:-:S04]  /*1a00*/  ULEA.HI UR4, UR5, UR5, URZ, 0x1 ;  /* 0x0000000505047291 */ /* 0x000fc8000f8f083f */
[----:B------:R-:W-:-:S04]  /*1a10*/  ULOP3.LUT UR4, UR4, 0xfffffffe, URZ, 0xc0, !UPT ;  /* 0xfffffffe04047892 */ /* 0x000fc8000f8ec03f */
[----:B------:R-:W-:-:S06]  /*1a20*/  UIADD3 UR4, UR5, -UR4, URZ ;  /* 0x8000000405047290 */ /* 0x000fcc000fffe03f */
[----:B------:R-:W-:-:S05]  /*1a30*/  IMAD.U32 R2, RZ, RZ, UR4 ;  /* 0x00000004ff027e24 */ /* 0x000fca000f8e00ff */
[----:B------:R-:W-:Y:S02]  /*1a40*/  SHF.L.U32 R2, R2, 0x1f, RZ ;  /* 0x0000001f02027819 */ /* 0x000fe400000006ff */
[----:B0-----:R-:W-:Y:S02]  /*1a50*/  LEA R5, R3, R0, 0x18 ;  /* 0x0000000003057211 */ /* 0x001fe400078ec0ff */
[----:B-1----:R-:W-:Y:S02]  /*1a60*/  SHF.R.U32.HI R16, RZ, 0x7, R16 ;  /* 0x00000007ff107819 */ /* 0x002fe40000011610 */
[----:B------:R-:W0:Y:S03]  /*1a70*/  SYNCS.PHASECHK.TRANS64.TRYWAIT P0, [R5+URZ+0x32400], R2 ;  /* 0x03240002050075a7 */ /* 0x000e26000800017f */
[----:B------:R-:W-:Y:S01]  /*1a80*/  VIADD R215, R16, 0x8 ;  /* 0x0000000810d77836 */ /* 0x000fe20000000000 */
[----:B0-----:R-:W-:Y:S06]  /*1a90*/  @!P0 BRA `(.L_x_13437) ;  /* 0x000000fc002c8947 */ /* 0x001fec0003800000 */
.L_x_13594:
[----:B------:R-:W-:Y:S05]  /*1aa0*/  WARPSYNC.ALL ;  /* 0x0000000000007948 */ /* 0x000fea0003800000 */
[----:B------:R-:W-:Y:S01]  /*1ab0*/  R2UR UR4, R227 ;  /* 0x00000000e30472ca */ /* 0x000fe200000e0000 */
[----:B------:R1:W-:-:S12]  /*1ac0*/  BAR.SYNC.DEFER_BLOCKING R215, 0x100 ;  /* 0x000400d70000751d */ /* 0x0003d80000010000 */
[----:B------:R-:W-:-:S05]  /*1ad0*/  IMAD.U32 R0, RZ, RZ, UR4 ;  /* 0x00000004ff007e24 */ /* 0x000fca000f8e00ff */
[----:B------:R-:W-:-:S13]  /*1ae0*/  ISETP.NE.AND P0, PT, R0, 0x3, PT ;  /* 0x000000030000780c */ /* 0x000fda0003f05270 */
[----:B-1----:R-:W-:Y:S05]  /*1af0*/  @!P0 BRA `(.L_x_13438) ;  /* 0x0000000000048947 */ /* 0x002fea0003800000 */
[----:B------:R-:W-:Y:S01]  /*1b00*/  BPT.TRAP 0x1 ;  /* 0x000000040000795c */ /* 0x000fe20000300000 */
.L_x_13438:
[----:B------:R-:W-:Y:S02]  /*1b10*/  IMAD.U32 R3, RZ, RZ, UR37 ;  /* 0x00000025ff037e24 */ /* 0x000fe4000f8e00ff */
[----:B------:R-:W-:-:S03]  /*1b20*/  IMAD.U32 R0, RZ, RZ, UR36 ;  /* 0x00000024ff007e24 */ /* 0x000fc6000f8e00ff */
[----:B------:R-:W-:Y:S01]  /*1b30*/  SHF.L.U32 R3, R3, 0x1f, RZ ;  /* 0x0000001f03037819 */ /* 0x000fe200000006ff */
[----:B------:R-:W-:-:S04]  /*1b40*/  IMAD R0, R0, 0x8, R5 ;  /* 0x0000000800007824 */ /* 0x000fc800078e0205 */
[----:B------:R1:W2:Y:S01]  /*1b50*/  SYNCS.PHASECHK.TRANS64.TRYWAIT P1, [R0+URZ+0x32430], R3 ;  /* 0x03243003000075a7 */ /* 0x0002a2000802017f */
[----:B------:R-:W-:Y:S05]  /*1b60*/  @!P0 BRA `(.L_x_13439) ;  /* 0x0000000000048947 */ /* 0x000fea0003800000 */
[----:B------:R-:W-:Y:S01]  /*1b70*/  BPT.TRAP 0x1 ;  /* 0x000000040000795c */ /* 0x000fe20000300000 */
.L_x_13439:
[----:B--2---:R-:W-:Y:S05]  /*1b80*/  @P1 BRA `(.L_x_13440) ;  /* 0x0000000000081947 */ /* 0x004fea0003800000 */
[----:B------:R-:W2:Y:S02]  /*1b90*/  SYNCS.PHASECHK.TRANS64.TRYWAIT P1, [R0+URZ+0x32430], R3 ;  /* 0x03243003000075a7 */ /* 0x000ea4000802017f */
[----:B--2---:R-:W-:Y:S05]  /*1ba0*/  @!P1 BRA `(.L_x_13441) ;  /* 0x000000f800fc9947 */ /* 0x004fea0003800000 */
.L_x_13440:
[----:B------:R-:W-:Y:S01]  /*1bb0*/  R2UR UR4, R5 ;  /* 0x00000000050472ca */ /* 0x000fe200000e0000 */
[----:B------:R-:W-:Y:S01]  /*1bc0*/  WARPGROUP.ARRIVE ;  /* 0x00000000000079c5 */ /* 0x000fe20000000000 */
[----:B------:R-:W-:Y:S01]  /*1bd0*/  UMOV UR8, UR41 ;  /* 0x0000002900087c82 */ /* 0x000fe20008000000 */
[----:B------:R-:W-:Y:S01]  /*1be0*/  UMOV UR9, 0x40000040 ;  /* 0x4000004000097882 */ /* 0x000fe20000000000 */
[----:B------:R-:W-:Y:S01]  /*1bf0*/  UMOV UR11, 0x40000040 ;  /* 0x40000040000b7882 */ /* 0x000fe20000000000 */
[----:B------:R-:W-:-:S08]  /*1c00*/  UIADD3 UR5, UR41, 0x2, URZ ;  /* 0x0000000229057890 */ /* 0x000fd0000fffe03f */
[----:B------:R-:W-:-:S04]  /*1c10*/  UIADD3 UR4, UR4, 0x1c400, URZ ;  /* 0x0001c40004047890 */ /* 0x000fc8000fffe03f */
[----:B------:R-:W-:-:S04]  /*1c20*/  USHF.R.U32.HI UR4, URZ, 0x4, UR4 ;  /* 0x000000043f047899 */ /* 0x000fc80008011604 */
[----:B------:R-:W-:-:S04]  /*1c30*/  ULOP3.LUT UR4, UR4, 0x3fff, URZ, 0xc0, !UPT ;  /* 0x00003fff04047892 */ /* 0x000fc8000f8ec03f */
[----:B------:R-:W-:-:S04]  /*1c40*/  ULOP3.LUT UR39, UR4, 0x10000, URZ, 0xfc, !UPT ;  /* 0x0001000004277892 */ /* 0x000fc8000f8efc3f */
[----:B------:R-:W-:-:S04]  /*1c50*/  UIMAD UR4, UR36, 0x300, UR39 ;  /* 0x00000300240478a4 */ /* 0x000fc8000f8e0227 */
[----:B------:R-:W-:-:S03]  /*1c60*/  UIADD3 UR6, UR4, 0x2, URZ ;  /* 0x0000000204067890 */ /* 0x000fc6000fffe03f */
[----:B------:R-:W-:Y:S02]  /*1c70*/  UMOV UR10, UR4 ;  /* 0x00000004000a7c82 */ /* 0x000fe40008000000 */
        /* <DEDUP_REMOVED lines=35> */
.L_x_13595:
[----:B------:R-:W-:Y:S05]  /*1eb0*/  @!P0 BRA `(.L_x_13443) ;  /* 0x0000000000048947 */ /* 0x000fea0003800000 */
[----:B------:R-:W-:Y:S01]  /*1ec0*/  BPT.TRAP 0x1 ;  /* 0x000000040000795c */ /* 0x000fe20000300000 */
.L_x_13443:
[----:B------:R4:W0:Y:S01]  /*1ed0*/  SYNCS.PHASECHK.TRANS64.TRYWAIT P1, [R0+URZ+0x32450], R3 ;  /* 0x03245003000075a7 */ /* 0x000822000802017f */
[----:B------:R-:W-:Y:S05]  /*1ee0*/  @!P0 BRA `(.L_x_13444) ;  /* 0x0000000000048947 */ /* 0x000fea0003800000 */
[----:B------:R-:W-:Y:S01]  /*1ef0*/  BPT.TRAP 0x1 ;  /* 0x000000040000795c */ /* 0x000fe20000300000 */
.L_x_13444:
[----:B0-----:R-:W-:Y:S05]  /*1f00*/  @P1 BRA `(.L_x_13445) ;  /* 0x0000000000081947 */ /* 0x001fea0003800000 */
[----:B------:R-:W0:Y:S02]  /*1f10*/  SYNCS.PHASECHK.TRANS64.TRYWAIT P1, [R0+URZ+0x32450], R3 ;  /* 0x03245003000075a7 */ /* 0x000e24000802017f */
[----:B0-----:R-:W-:Y:S05]  /*1f20*/  @!P1 BRA `(.L_x_13446) ;  /* 0x000000f800449947 */ /* 0x001fea0003800000 */
.L_x_13445:
[----:B------:R-:W-:Y:S01]  /*1f30*/  R2UR UR4, R5 ;  /* 0x00000000050472ca */ /* 0x000fe200000e0000 */
[----:B------:R-:W-:Y:S01]  /*1f40*/  WARPGROUP.ARRIVE ;  /* 0x00000000000079c5 */ /* 0x000fe20000000000 */
[----:B------:R-:W-:Y:S01]  /*1f50*/  UMOV UR9, 0x40000040 ;  /* 0x4000004000097882 */ /* 0x000fe20000000000 */
[----:B------:R-:W-:Y:S01]  /*1f60*/  UMOV UR11, 0x40000040 ;  /* 0x40000040000b7882 */ /* 0x000fe20000000000 */
[----:B------:R-:W-:Y:S01]  /*1f70*/  IMAD.U32 R11, RZ, RZ, UR9 ;  /* 0x00000009ff0b7e24 */ /* 0x000fe2000f8e00ff */
[----:B------:R-:W-:Y:S01]  /*1f80*/  UMOV UR13, 0x40000040 ;  /* 0x40000040000d7882 */ /* 0x000fe20000000000 */
[----:B------:R-:W-:Y:S01]  /*1f90*/  UMOV UR15, 0x40000040 ;  /* 0x40000040000f7882 */ /* 0x000fe20000000000 */
[----:B------:R-:W-:Y:S01]  /*1fa0*/  IMAD.U32 R9, RZ, RZ, UR13 ;  /* 0x0000000dff097e24 */ /* 0x000fe2000f8e00ff */
[----:B------:R-:W-:Y:S01]  /*1fb0*/  UMOV UR17, 0x40000040 ;  /* 0x4000004000117882 */ /* 0x000fe20000000000 */
[----:B------:R-:W-:Y:S01]  /*1fc0*/  UMOV UR19, 0x40000040 ;  /* 0x4000004000137882 */ /* 0x000fe20000000000 */
[----:B------:R-:W-:Y:S01]  /*1fd0*/  UMOV UR21, 0x40000040 ;  /* 0x4000004000157882 */ /* 0x000fe20000000000 */
[----:B------:R-:W-:Y:S01]  /*1fe0*/  UMOV UR23, 0x40000040 ;  /* 0x4000004000177882 */ /* 0x000fe20000000000 */
[----:B------:R-:W-:Y:S01]  /*1ff0*/  UMOV UR25, 0x40000040 ;  /* 0x4000004000197882 */ /* 0x000fe20000000000 */
[----:B------:R-:W-:Y:S01]  /*2000*/  UIADD3 UR4, UR4, 0x400, URZ ;  /* 0x0000040004047890 */ /* 0x000fe2000fffe03f */
[----:B------:R-:W0:Y:S01]  /*2010*/  LDC R72, c[0x0][0x448] ;  /* 0x00011200ff487b82 */ /* 0x000e220000000800 */
[----:B------:R-:W-:Y:S01]  /*2020*/  UMOV UR27, 0x40000040 ;  /* 0x40000040001b7882 */ /* 0x000fe20000000000 */
[----:B------:R-:W-:Y:S01]  /*2030*/  UMOV UR29, 0x40000040 ;  /* 0x40000040001d7882 */ /* 0x000fe20000000000 */
[----:B------:R-:W-:Y:S01]  /*2040*/  USHF.R.U32.HI UR4, URZ, 0x4, UR4 ;  /* 0x000000043f047899 */ /* 0x000fe20008011604 */
[----:B------:R-:W-:Y:S01]  /*2050*/  MOV R12, UR39 ;  /* 0x00000027000c7c02 */ /* 0x000fe20008000f00 */
[----:B------:R-:W-:Y:S01]  /*2060*/  UMOV UR31, 0x40000040 ;  /* 0x40000040001f7882 */ /* 0x000fe20000000000 */
[----:B------:R-:W-:Y:S01]  /*2070*/  UMOV UR33, 0x40000040 ;  /* 0x4000004000217882 */ /* 0x000fe20000000000 */
[----:B------:R-:W-:Y:S01]  /*2080*/  ULOP3.LUT UR6, UR4, 0x3fff, URZ, 0xc0, !UPT ;  /* 0x00003fff04067892 */ /* 0x000fe2000f8ec03f */
[----:B------:R-:W-:Y:S01]  /*2090*/  MOV R13, UR38 ;  /* 0x00000026000d7c02 */ /* 0x000fe20008000f00 */
[----:B------:R-:W-:Y:S01]  /*20a0*/  ULOP3.LUT UR4, UR40, 0x10000, URZ, 0xfc, !UPT ;  /* 0x0001000028047892 */ /* 0x000fe2000f8efc3f */
[----:B------:R-:W-:Y:S01]  /*20b0*/  MOV R20, UR37 ;  /* 0x0000002500147c02 */ /* 0x000fe20008000f00 */
[----:B------:R-:W-:Y:S01]  /*20c0*/  ULOP3.LUT UR7, UR6, 0x10000, URZ, 0xfc, !UPT ;  /* 0x0001000006077892 */ /* 0x000fe2000f8efc3f */
[----:B------:R-:W-:Y:S01]  /*20d0*/  MOV R21, UR36 ;  /* 0x0000002400157c02 */ /* 0x000fe20008000f00 */
[----:B------:R-:W-:Y:S01]  /*20e0*/  UIADD3 UR16, UR4, 0x404, URZ ;  /* 0x0000040404107890 */ /* 0x000fe2000fffe03f */
[----:B------:R-:W5:Y:S01]  /*20f0*/  LDC R214, c[0x0][0x2f0] ;  /* 0x0000bc00ffd67b82 */ /* 0x000f620000000800 */
[----:B------:R-:W-:Y:S01]  /*2100*/  UIMAD UR5, UR36, 0xc00, UR7 ;  /* 0x00000c00240578a4 */ /* 0x000fe2000f8e0207 */
[----:B------:R-:W-:Y:S01]  /*2110*/  R2UR UR56, R201 ;  /* 0x00000000c93872ca */ /* 0x000fe200000e0000 */
[----:B------:R-:W-:Y:S01]  /*2120*/  UMOV UR8, UR4 ;  /* 0x0000000400087c82 */ /* 0x000fe20008000000 */
[----:B------:R-:W-:Y:S01]  /*2130*/  UIADD3 UR20, UR4, 0x406, URZ ;  /* 0x0000040604147890 */ /* 0x000fe2000fffe03f */
[----:B------:R-:W-:Y:S01]  /*2140*/  IMAD.U32 R10, RZ, RZ, UR8 ;  /* 0x00000008ff0a7e24 */ /* 0x000fe2000f8e00ff */
[----:B------:R-:W-:Y:S01]  /*2150*/  UIADD3 UR18, UR5, 0x304, URZ ;  /* 0x0000030405127890 */ /* 0x000fe2000fffe03f */
[----:B------:R-:W5:Y:S01]  /*2160*/  S2R R74, SR_TID.X ;  /* 0x00000000004a7919 */ /* 0x000f620000002100 */
[----:B------:R-:W-:Y:S01]  /*2170*/  UMOV UR10, UR5 ;  /* 0x00000005000a7c82 */ /* 0x000fe20008000000 */
[----:B------:R-:W-:Y:S01]  /*2180*/  UIADD3 UR22, UR5, 0x306, URZ ;  /* 0x0000030605167890 */ /* 0x000fe2000fffe03f */
[----:B------:R-:W-:Y:S01]  /*2190*/  HGMMA.64x96x16.F32.BF16 R24, gdesc[UR8], R24, gsb0 ;  /* 0x01600000081879f0 */ /* 0x000fe20008001818 */
[----:B------:R-:W-:Y:S01]  /*21a0*/  UIADD3 UR8, UR4, 0x2, URZ ;  /* 0x0000000204087890 */ /* 0x000fe2000fffe03f */
[----:B0-----:R-:W-:Y:S01]  /*21b0*/  ISETP.NE.AND P1, PT, R72, 0x1, PT ;  /* 0x000000014800780c */ /* 0x001fe20003f25270 */
[----:B------:R-:W-:Y:S01]  /*21c0*/  UIADD3 UR9, UR5, 0x2, URZ ;  /* 0x0000000205097890 */ /* 0x000fe2000fffe03f */
[----:B------:R-:W0:Y:S01]  /*21d0*/  LDC R213, c[0x0][0x288] ;  /* 0x0000a200ffd57b82 */ /* 0x000e220000000800 */
        /* <DEDUP_REMOVED lines=30> */
[----:B------:R-:W-:Y:S01]  /*23c0*/  UMOV UR37, 0x40000040 ;  /* 0x4000004000257882 */ /* 0x000fe20000000000 */
[----:B------:R-:W-:Y:S01]  /*23d0*/  UMOV UR39, 0x40000040 ;  /* 0x4000004000277882 */ /* 0x000fe20000000000 */
[----:B-12-4-:R-:W-:Y:S01]  /*23e0*/  IMAD.U32 R3, RZ, RZ, UR37 ;  /* 0x00000025ff037e24 */ /* 0x016fe2000f8e00ff */
[----:B------:R-:W-:Y:S01]  /*23f0*/  ULOP3.LUT UR6, UR6, 0x3000000, URZ, 0xfc, !UPT ;  /* 0x0300000006067892 */ /* 0x000fe2000f8efc3f */
        /* <DEDUP_REMOVED lines=21> */
[----:B---3--:R-:W-:Y:S01]  /*2550*/  IMAD.U32 R5, RZ, RZ, UR13 ;  /* 0x0000000dff057e24 */ /* 0x008fe2000f8e00ff */
        /* <DEDUP_REMOVED lines=9> */
[----:B------:R-:W-:Y:S02]  /*25f0*/  UMOV UR36, UR4 ;  /* 0x0000000400247c82 */ /* 0x000fe40008000000 */
[----:B------:R-:W-:Y:S01]  /*2600*/  UMOV UR38, UR5 ;  /* 0x0000000500267c82 */ /* 0x000fe20008000000 */
[----:B------:R-:W-:Y:S01]  /*2610*/  IMAD.U32 R2, RZ, RZ, UR36 ;  /* 0x00000024ff027e24 */ /* 0x000fe2000f8e00ff */
        /* <DEDUP_REMOVED lines=38> */
[----:B------:R-:W-:Y:S02]  /*2880*/  R2UR UR38, R13 ;  /* 0x000000000d2672ca */ /* 0x000fe400000e0000 */
[----:B------:R-:W1:Y:S01]  /*2890*/  @P1 LDC R13, c[0x0][0x44c] ;  /* 0x00011300ff0d1b82 */ /* 0x000e620000000800 */
[----:B------:R-:W-:Y:S02]  /*28a0*/  R2UR UR36, R21 ;  /* 0x00000000152472ca */ /* 0x000fe400000e0000 */
[----:B------:R-:W-:Y:S02]  /*28b0*/  R2UR UR39, R12 ;  /* 0x000000000c2772ca */ /* 0x000fe400000e0000 */
[----:B------:R-:W-:-:S03]  /*28c0*/  R2UR UR37, R20 ;  /* 0x00000000142572ca */ /* 0x000fc600000e0000 */
[----:B------:R-:W2:Y:S03]  /*28d0*/  @P1 LDC R21, c[0x0][0x450] ;  /* 0x00011400ff151b82 */ /* 0x000ea60000000800 */
[----:B------:R-:W-:-:S03]  /*28e0*/  VIADD R12, R202, UR38 ;  /* 0x00000026ca0c7c36 */ /* 0x000fc60008000000 */
[----:B------:R-:W-:-:S07]  /*28f0*/  UIMAD UR4, UR36, 0xc00, UR6 ;  /* 0x00000c00240478a4 */ /* 0x000fce000f8e0206 */
[----:B------:R-:W-:Y:S01]  /*2900*/  UMOV UR10, UR4 ;  /* 0x00000004000a7c82 */ /* 0x000fe20008000000 */
[----:B-1----:R-:W-:-:S04]  /*2910*/  @P1 IMAD.HI.U32 R20, R12, R13, RZ ;  /* 0x0000000d0c141227 */ /* 0x002fc800078e00ff */
[----:B------:R-:W-:Y:S01]  /*2920*/  IMAD.MOV.U32 R13, RZ, RZ, R12 ;  /* 0x000000ffff0d7224 */ /* 0x000fe200078e000c */
[----:B--2---:R-:W-:Y:S01]  /*2930*/  @P1 SHF.R.U32.HI R13, RZ, R21, R20 ;  /* 0x00000015ff0d1219 */ /* 0x004fe20000011614 */
[----:B------:R-:W-:-:S04]  /*2940*/  IMAD.MOV.U32 R21, RZ, RZ, -0x60 ;  /* 0xffffffa0ff157424 */ /* 0x000fc800078e00ff */
[----:B------:R-:W1:Y:S01]  /*2950*/  SHFL.IDX PT, R20, R13, RZ, 0x1c1f ;  /* 0x001c1fff0d147589 */ /* 0x000e6200000e0000 */
[----:B------:R-:W-:-:S03]  /*2960*/  IMAD R21, R156, R21, 0x60 ;  /* 0x000000609c157424 */ /* 0x000fc600078e0215 */
[----:B------:R-:W2:Y:S01]  /*2970*/  SHFL.IDX PT, R72, R13, 0x1, 0x1c1f ;  /* 0x003c1f000d487f89 */ /* 0x000ea200000e0000 */
[----:B-----5:R-:W-:-:S04]  /*2980*/  IMAD R12, R214, UR56, R21 ;  /* 0x00000038d60c7c24 */ /* 0x020fc8000f8e0215 */
[----:B------:R-:W-:-:S05]  /*2990*/  IMAD R12, R203, -0x2, R12 ;  /* 0xfffffffecb0c7824 */ /* 0x000fca00078e020c */
[--C-:B0-----:R-:W-:Y:S01]  /*29a0*/  IADD3 R21, R12, 0x1, -R213.reuse ;  /* 0x000000010c157810 */ /* 0x101fe20007ffe8d5 */
[----:B------:R-:W-:-:S03]  /*29b0*/  IMAD R213, R214, UR56, -R213 ;  /* 0x00000038d6d57c24 */ /* 0x000fc6000f8e0ad5 */
[----:B-1----:R-:W-:-:S04]  /*29c0*/  VIADDMNMX R20, R20, R21, R12, PT ;  /* 0x0000001514147246 */ /* 0x002fc8000380010c */
[C---:B------:R-:W-:Y:S02]  /*29d0*/  ISETP.GT.AND P6, PT, R20.reuse, RZ, PT ;  /* 0x000000ff1400720c */ /* 0x040fe40003fc4270 */
[C---:B------:R-:W-:Y:S02]  /*29e0*/  ISETP.GT.AND P5, PT, R20.reuse, 0x1, PT ;  /* 0x000000011400780c */ /* 0x040fe40003fa4270 */
[C---:B------:R-:W-:Y:S02]  /*29f0*/  ISETP.GT.AND P4, PT, R20.reuse, 0x8, PT ;  /* 0x000000081400780c */ /* 0x040fe40003f84270 */
[----:B------:R-:W-:Y:S02]  /*2a00*/  ISETP.GT.AND P2, PT, R20, 0x9, PT ;  /* 0x000000091400780c */ /* 0x000fe40003f44270 */
[----:B--2---:R-:W-:Y:S02]  /*2a10*/  VIADDMNMX R72, R72, R21, R12, PT ;  /* 0x0000001548487246 */ /* 0x004fe4000380010c */
[----:B------:R-:W-:Y:S01]  /*2a20*/  ISETP.GT.AND P3, PT, R20, 0x10, PT ;  /* 0x000000101400780c */ /* 0x000fe20003f64270 */
[----:B------:R-:W-:-:S02]  /*2a30*/  WARPGROUP.DEPBAR.LE gsb0, 0x0 ;  /* 0x00008000000079c5 */ /* 0x000fc40000010000 */
[----:B------:R-:W-:Y:S02]  /*2a40*/  FSEL R21, R24, -INF , P6 ;  /* 0xff80000018157808 */ /* 0x000fe40003000000 */
[----:B------:R-:W-:Y:S02]  /*2a50*/  ISETP.GT.AND P6, PT, R20, 0x11, PT ;  /* 0x000000111400780c */ /* 0x000fe40003fc4270 */
[----:B------:R-:W-:Y:S02]  /*2a60*/  FSEL R25, R25, -INF , P5 ;  /* 0xff80000019197808 */ /* 0x000fe40002800000 */
[----:B------:R-:W-:Y:S02]  /*2a70*/  FSEL R73, R28, -INF , P4 ;  /* 0xff8000001c497808 */ /* 0x000fe40002000000 */
[----:B------:R-:W-:Y:S02]  /*2a80*/  FSEL R29, R29, -INF , P2 ;  /* 0xff8000001d1d7808 */ /* 0x000fe40001000000 */
[----:B------:R-:W-:-:S02]  /*2a90*/  ISETP.GT.AND P5, PT, R20, 0x18, PT ;  /* 0x000000181400780c */ /* 0x000fc40003fa4270 */
[C---:B------:R-:W-:Y:S02]  /*2aa0*/  ISETP.GT.AND P4, PT, R20.reuse, 0x19, PT ;  /* 0x000000191400780c */ /* 0x040fe40003f84270 */
[----:B------:R-:W-:Y:S02]  /*2ab0*/  ISETP.GT.AND P2, PT, R20, 0x20, PT ;  /* 0x000000201400780c */ /* 0x000fe40003f44270 */
[----:B------:R-:W-:Y:S02]  /*2ac0*/  FSEL R157, R32, -INF , P3 ;  /* 0xff800000209d7808 */ /* 0x000fe40001800000 */
[----:B------:R-:W-:Y:S02]  /*2ad0*/  FSEL R161, R33, -INF , P6 ;  /* 0xff80000021a17808 */ /* 0x000fe40003000000 */
[C---:B------:R-:W-:Y:S02]  /*2ae0*/  ISETP.GT.AND P3, PT, R20.reuse, 0x21, PT ;  /* 0x000000211400780c */ /* 0x040fe40003f64270 */
[----:B------:R-:W-:-:S02]  /*2af0*/  ISETP.GT.AND P6, PT, R20, 0x28, PT ;  /* 0x000000281400780c */ /* 0x000fc40003fc4270 */
[----:B------:R-:W-:Y:S02]  /*2b00*/  FSEL R166, R36, -INF , P5 ;  /* 0xff80000024a67808 */ /* 0x000fe40002800000 */
[----:B------:R-:W-:Y:S02]  /*2b10*/  FSEL R171, R37, -INF , P4 ;  /* 0xff80000025ab7808 */ /* 0x000fe40002000000 */
[----:B------:R-:W-:Y:S02]  /*2b20*/  FSEL R158, R40, -INF , P2 ;  /* 0xff800000289e7808 */ /* 0x000fe40001000000 */
[C---:B------:R-:W-:Y:S02]  /*2b30*/  ISETP.GT.AND P5, PT, R20.reuse, 0x29, PT ;  /* 0x000000291400780c */ /* 0x040fe40003fa4270 */
[C---:B------:R-:W-:Y:S02]  /*2b40*/  ISETP.GT.AND P4, PT, R20.reuse, 0x30, PT ;  /* 0x000000301400780c */ /* 0x040fe40003f84270 */
[----:B------:R-:W-:-:S02]  /*2b50*/  ISETP.GT.AND P2, PT, R20, 0x31, PT ;  /* 0x000000311400780c */ /* 0x000fc40003f44270 */
[----:B------:R-:W-:Y:S02]  /*2b60*/  FSEL R162, R41, -INF , P3 ;  /* 0xff80000029a27808 */ /* 0x000fe40001800000 */
[----:B------:R-:W-:Y:S02]  /*2b70*/  FSEL R170, R44, -INF , P6 ;  /* 0xff8000002caa7808 */ /* 0x000fe40003000000 */
[C---:B------:R-:W-:Y:S02]  /*2b80*/  ISETP.GT.AND P3, PT, R20.reuse, 0x38, PT ;  /* 0x000000381400780c */ /* 0x040fe40003f64270 */
[----:B------:R-:W-:Y:S02]  /*2b90*/  ISETP.GT.AND P6, PT, R20, 0x39, PT ;  /* 0x000000391400780c */ /* 0x000fe40003fc4270 */
[----:B------:R-:W-:Y:S02]  /*2ba0*/  FSEL R173, R45, -INF , P5 ;  /* 0xff8000002dad7808 */ /* 0x000fe40002800000 */
[----:B------:R-:W-:-:S02]  /*2bb0*/  FSEL R159, R48, -INF , P4 ;  /* 0xff800000309f7808 */ /* 0x000fc40002000000 */
[----:B------:R-:W-:Y:S02]  /*2bc0*/  FSEL R163, R49, -INF , P2 ;  /* 0xff80000031a37808 */ /* 0x000fe40001000000 */
[C---:B------:R-:W-:Y:S02]  /*2bd0*/  ISETP.GT.AND P5, PT, R20.reuse, 0x40, PT ;  /* 0x000000401400780c */ /* 0x040fe40003fa4270 */
[C---:B------:R-:W-:Y:S02]  /*2be0*/  ISETP.GT.AND P4, PT, R20.reuse, 0x41, PT ;  /* 0x000000411400780c */ /* 0x040fe40003f84270 */
[----:B------:R-:W-:Y:S02]  /*2bf0*/  ISETP.GT.AND P2, PT, R20, 0x48, PT ;  /* 0x000000481400780c */ /* 0x000fe40003f44270 */
[----:B------:R-:W-:Y:S02]  /*2c00*/  FSEL R167, R52, -INF , P3 ;  /* 0xff80000034a77808 */ /* 0x000fe40001800000 */
[----:B------:R-:W-:-:S02]  /*2c10*/  FSEL R172, R53, -INF , P6 ;  /* 0xff80000035ac7808 */ /* 0x000fc40003000000 */
[----:B------:R-:W-:Y:S02]  /*2c20*/  FMNMX.FTZ R12, R21, R25, !PT ;  /* 0x00000019150c7209 */ /* 0x000fe40007810000 */
[C---:B------:R-:W-:Y:S02]  /*2c30*/  ISETP.GT.AND P3, PT, R20.reuse, 0x49, PT ;  /* 0x000000491400780c */ /* 0x040fe40003f64270 */
[----:B------:R-:W-:Y:S02]  /*2c40*/  ISETP.GT.AND P6, PT, R20, 0x50, PT ;  /* 0x000000501400780c */ /* 0x000fe40003fc4270 */
[----:B------:R-:W-:Y:S02]  /*2c50*/  FSEL R160, R56, -INF , P5 ;  /* 0xff80000038a07808 */ /* 0x000fe40002800000 */
[----:B------:R-:W-:Y:S02]  /*2c60*/  FSEL R164, R57, -INF , P4 ;  /* 0xff80000039a47808 */ /* 0x000fe40002000000 */
[----:B------:R-:W-:-:S02]  /*2c70*/  FSEL R168, R60, -INF , P2 ;  /* 0xff8000003ca87808 */ /* 0x000fc40001000000 */
[C---:B------:R-:W-:Y:S02]  /*2c80*/  ISETP.GT.AND P5, PT, R20.reuse, 0x51, PT ;  /* 0x000000511400780c */ /* 0x040fe40003fa4270 */
[C---:B------:R-:W-:Y:S02]  /*2c90*/  ISETP.GT.AND P4, PT, R20.reuse, 0x58, PT ;  /* 0x000000581400780c */ /* 0x040fe40003f84270 */
[----:B------:R-:W-:Y:S02]  /*2ca0*/  ISETP.GT.AND P2, PT, R20, 0x59, PT ;  /* 0x000000591400780c */ /* 0x000fe40003f44270 */
[----:B------:R-:W-:Y:S02]  /*2cb0*/  FMNMX.FTZ R20, R73, R12, !PT ;  /* 0x0000000c49147209 */ /* 0x000fe40007810000 */
[----:B------:R-:W-:Y:S02]  /*2cc0*/  FSEL R174, R61, -INF , P3 ;  /* 0xff8000003dae7808 */ /* 0x000fe40001800000 */
[----:B------:R-:W-:-:S02]  /*2cd0*/  FSEL R12, R64, -INF , P6 ;  /* 0xff800000400c7808 */ /* 0x000fc40003000000 */
[C---:B------:R-:W-:Y:S02]  /*2ce0*/  ISETP.GT.AND P3, PT, R72.reuse, RZ, PT ;  /* 0x000000ff4800720c */ /* 0x040fe40003f64270 */
[C---:B------:R-:W-:Y:S02]  /*2cf0*/  ISETP.GT.AND P6, PT, R72.reuse, 0x1, PT ;  /* 0x000000014800780c */ /* 0x040fe40003fc4270 */
[----:B------:R-:W-:Y:S02]  /*2d00*/  FSEL R165, R65, -INF , P5 ;  /* 0xff80000041a57808 */ /* 0x000fe40002800000 */
[----:B------:R-:W-:Y:S02]  /*2d10*/  ISETP.GT.AND P5, PT, R72, 0x8, PT ;  /* 0x000000084800780c */ /* 0x000fe40003fa4270 */
[----:B------:R-:W-:Y:S02]  /*2d20*/  FSEL R26, R26, -INF , P3 ;  /* 0xff8000001a1a7808 */ /* 0x000fe40001800000 */
[----:B------:R-:W-:-:S02]  /*2d30*/  FSEL R24, R27, -INF , P6 ;  /* 0xff8000001b187808 */ /* 0x000fc40003000000 */
[----:B------:R-:W-:Y:S02]  /*2d40*/  FMNMX.FTZ R20, R29, R20, !PT ;  /* 0x000000141d147209 */ /* 0x000fe40007810000 */
[----:B------:R-:W-:Y:S02]  /*2d50*/  FSEL R169, R68, -INF , P4 ;  /* 0xff80000044a97808 */ /* 0x000fe40002000000 */
[----:B------:R-:W-:Y:S02]  /*2d60*/  ISETP.GT.AND P4, PT, R72, 0x9, PT ;  /* 0x000000094800780c */ /* 0x000fe40003f84270 */
[----:B------:R-:W-:Y:S02]  /*2d70*/  FSEL R30, R30, -INF , P5 ;  /* 0xff8000001e1e7808 */ /* 0x000fe40002800000 */
[----:B------:R-:W-:Y:S02]  /*2d80*/  FMNMX.FTZ R13, R26, R24, !PT ;  /* 0x000000181a0d7209 */ /* 0x000fe40007810000 */
        /* <DEDUP_REMOVED lines=16> */
[----:B------:R-:W-:Y:S02]  /*2e90*/  ISETP.GT.AND P5, PT, R72, 0x20, PT ;  /* 0x000000204800780c */ /* 0x000fe40003fa4270 */
[----:B------:R-:W-:Y:S02]  /*2ea0*/  FSEL R197, R39, -INF , P3 ;  /* 0xff80000027c57808 */ /* 0x000fe40001800000 */
[----:B------:R-:W-:-:S02]  /*2eb0*/  FMNMX.FTZ R20, R193, R20, !PT ;  /* 0x00000014c1147209 */ /* 0x000fc40007810000 */
[----:B------:R-:W-:Y:S02]  /*2ec0*/  FMNMX.FTZ R27, R158, R27, !PT ;  /* 0x0000001b9e1b7209 */ /* 0x000fe40007810000 */
[----:B------:R-:W-:Y:S02]  /*2ed0*/  ISETP.GT.AND P4, PT, R72, 0x21, PT ;  /* 0x000000214800780c */ /* 0x000fe40003f84270 */
[----:B------:R-:W-:Y:S02]  /*2ee0*/  FSEL R177, R42, -INF , P5 ;  /* 0xff8000002ab17808 */ /* 0x000fe40002800000 */
[----:B------:R-:W-:Y:S02]  /*2ef0*/  FMNMX.FTZ R20, R197, R20, !PT ;  /* 0x00000014c5147209 */ /* 0x000fe40007810000 */
[----:B------:R-:W-:Y:S02]  /*2f00*/  FMNMX.FTZ R27, R162, R27, !PT ;  /* 0x0000001ba21b7209 */ /* 0x000fe40007810000 */
[----:B------:R-:W-:-:S02]  /*2f10*/  ISETP.GT.AND P3, PT, R72, 0x28, PT ;  /* 0x000000284800780c */ /* 0x000fc40003f64270 */
[----:B------:R-:W-:Y:S02]  /*2f20*/  FSEL R189, R43, -INF , P4 ;  /* 0xff8000002bbd7808 */ /* 0x000fe40002000000 */
[----:B------:R-:W-:Y:S02]  /*2f30*/  FMNMX.FTZ R20, R177, R20, !PT ;  /* 0x00000014b1147209 */ /* 0x000fe40007810000 */
        /* <DEDUP_REMOVED lines=54> */
[----:B------:R-:W-:Y:S02]  /*32a0*/  FSEL R212, R71, -INF , P3 ;  /* 0xff80000047d47808 */ /* 0x000fe40001800000 */
[----:B------:R-:W-:Y:S01]  /*32b0*/  FMNMX.FTZ R13, R208, R13, !PT ;  /* 0x0000000dd00d7209 */ /* 0x000fe20007810000 */
[----:B------:R-:W0:Y:S03]  /*32c0*/  SHFL.BFLY PT, R27, R32, 0x2, 0x1f ;  /* 0x0c401f00201b7f89 */ /* 0x000e2600000e0000 */
        /* <DEDUP_REMOVED lines=17> */
[----:B------:R-:W-:Y:S01]  /*33e0*/  FFMA.FTZ R183, R29, UR5, -R210 ;  /* 0x000000051db77c23 */ /* 0x000fe200080108d2 */
[----:B------:R-:W-:Y:S01]  /*33f0*/  LOP3.LUT P2, RZ, R74, 0x7f, RZ, 0xc0, !PT ;  /* 0x0000007f4aff7812 */ /* 0x000fe2000784c0ff */
[----:B------:R-:W-:Y:S01]  /*3400*/  MUFU.EX2 R180, R180 ;  /* 0x000000b400b47308 */ /* 0x000fe20000000800 */
[----:B------:R-:W-:Y:S01]  /*3410*/  SHF.R.U32.HI R74, RZ, 0x7, R74 ;  /* 0x00000007ff4a7819 */ /* 0x000fe2000001164a */
[--C-:B------:R-:W-:Y:S01]  /*3420*/  FFMA.FTZ R185, R24, UR5, -R211.reuse ;  /* 0x0000000518b97c23 */ /* 0x100fe200080108d3 */
[--C-:B------:R-:W-:Y:S01]  /*3430*/  FFMA.FTZ R184, R26, UR5, -R211.reuse ;  /* 0x000000051ab87c23 */ /* 0x100fe200080108d3 */
[--C-:B------:R-:W-:Y:S01]  /*3440*/  FFMA.FTZ R186, R30, UR5, -R211.reuse ;  /* 0x000000051eba7c23 */ /* 0x100fe200080108d3 */
[----:B------:R-:W-:Y:S01]  /*3450*/  IADD3 R21, -R74, 0xb, RZ ;  /* 0x0000000b4a157810 */ /* 0x000fe20007ffe1ff */
[----:B------:R-:W-:Y:S01]  /*3460*/  FFMA.FTZ R187, R28, UR5, -R211 ;  /* 0x000000051cbb7c23 */ /* 0x000fe200080108d3 */
[--C-:B------:R-:W-:Y:S01]  /*3470*/  FFMA.FTZ R157, R157, UR5, -R210.reuse ;  /* 0x000000059d9d7c23 */ /* 0x100fe200080108d2 */
[----:B------:R-:W0:Y:S01]  /*3480*/  MUFU.EX2 R181, R181 ;  /* 0x000000b500b57308 */ /* 0x000e220000000800 */
[--C-:B------:R-:W-:Y:S01]  /*3490*/  FFMA.FTZ R161, R161, UR5, -R210.reuse ;  /* 0x00000005a1a17c23 */ /* 0x100fe200080108d2 */
[--C-:B------:R-:W-:Y:S01]  /*34a0*/  FFMA.FTZ R166, R166, UR5, -R210.reuse ;  /* 0x00000005a6a67c23 */ /* 0x100fe200080108d2 */
[----:B------:R-:W-:Y:S01]  /*34b0*/  FFMA.FTZ R171, R171, UR5, -R210 ;  /* 0x00000005abab7c23 */ /* 0x000fe200080108d2 */
[----:B------:R-:W-:-:S02]  /*34c0*/  @!P2 VIADD R24, R0, 0x32440 ;  /* 0x000324400018a836 */ /* 0x000fc40000000000 */
[--C-:B------:R-:W-:Y:S01]  /*34d0*/  FFMA.FTZ R176, R176, UR5, -R211.reuse ;  /* 0x00000005b0b07c23 */ /* 0x100fe200080108d3 */
[--C-:B------:R-:W-:Y:S01]  /*34e0*/  FFMA.FTZ R188, R188, UR5, -R211.reuse ;  /* 0x00000005bcbc7c23 */ /* 0x100fe200080108d3 */
[--C-:B------:R-:W-:Y:S01]  /*34f0*/  FFMA.FTZ R193, R193, UR5, -R211.reuse ;  /* 0x00000005c1c17c23 */ /* 0x100fe200080108d3 */
[----:B------:R-:W-:Y:S01]  /*3500*/  MUFU.EX2 R182, R182 ;  /* 0x000000b600b67308 */ /* 0x000fe20000000800 */
        /* <DEDUP_REMOVED lines=21> */
[--C-:B------:R-:W-:Y:S01]  /*3660*/  FFMA.FTZ R172, R172, UR5, -R210.reuse ;  /* 0x00000005acac7c23 */ /* 0x100fe200080108d2 */
[--C-:B------:R-:W-:Y:S01]  /*3670*/  FFMA.FTZ R178, R178, UR5, -R211.reuse ;  /* 0x00000005b2b27c23 */ /* 0x100fe200080108d3 */
[--C-:B------:R-:W-:Y:S01]  /*3680*/  FFMA.FTZ R190, R190, UR5, -R211.reuse ;  /* 0x00000005bebe7c23 */ /* 0x100fe200080108d3 */
[--C-:B------:R-:W-:Y:S01]  /*3690*/  FFMA.FTZ R195, R195, UR5, -R211.reuse ;  /* 0x00000005c3c37c23 */ /* 0x100fe200080108d3 */
[--C-:B------:R-:W-:Y:S01]  /*36a0*/  FFMA.FTZ R199, R199, UR5, -R211.reuse ;  /* 0x00000005c7c77c23 */ /* 0x100fe200080108d3 */
[--C-:B----4-:R-:W-:Y:S01]  /*36b0*/  FFMA.FTZ R215, R164, UR5, -R210.reuse ;  /* 0x00000005a4d77c23 */ /* 0x110fe200080108d2 */
        /* <DEDUP_REMOVED lines=10> */
[--C-:B------:R-:W-:Y:S01]  /*3760*/  FFMA.FTZ R207, R12, UR5, -R210.reuse ;  /* 0x000000050ccf7c23 */ /* 0x100fe200080108d2 */
[--C-:B------:R-:W-:Y:S01]  /*3770*/  FFMA.FTZ R12, R165, UR5, -R210.reuse ;  /* 0x00000005a50c7c23 */ /* 0x100fe200080108d2 */
[--C-:B------:R-:W-:Y:S01]  /*3780*/  FFMA.FTZ R165, R169, UR5, -R210.reuse ;  /* 0x00000005a9a57c23 */ /* 0x100fe200080108d2 */
[----:B------:R-:W-:Y:S01]  /*3790*/  FFMA.FTZ R210, R175, UR5, -R210 ;  /* 0x00000005afd27c23 */ /* 0x000fe200080108d2 */
[--C-:B------:R-:W-:Y:S01]  /*37a0*/  FFMA.FTZ R169, R196, UR5, -R211.reuse ;  /* 0x00000005c4a97c23 */ /* 0x100fe200080108d3 */
[--C-:B------:R-:W-:Y:S01]  /*37b0*/  FFMA.FTZ R192, R192, UR5, -R211.reuse ;  /* 0x00000005c0c07c23 */ /* 0x100fe200080108d3 */
[----:B------:R-:W0:Y:S01]  /*37c0*/  MUFU.EX2 R157, R157 ;  /* 0x0000009d009d7308 */ /* 0x000e220000000800 */
[--C-:B------:R-:W-:Y:S01]  /*37d0*/  FFMA.FTZ R175, R208, UR5, -R211.reuse ;  /* 0x00000005d0af7c23 */ /* 0x100fe200080108d3 */
[----:B------:R-:W-:Y:S01]  /*37e0*/  FFMA.FTZ R196, R212, UR5, -R211 ;  /* 0x00000005d4c47c23 */ /* 0x000fe200080108d3 */
[----:B------:R-:W-:Y:S01]  /*37f0*/  FADD.FTZ R181, R180, R181 ;  /* 0x000000b5b4b57221 */ /* 0x000fe20000010000 */
[----:B------:R-:W-:Y:S01]  /*3800*/  FADD.FTZ R185, R184, R185 ;  /* 0x000000b9b8b97221 */ /* 0x000fe20000010000 */
[----:B------:R-:W-:-:S02]  /*3810*/  @!P2 VIADD R0, R0, 0x32460 ;  /* 0x000324600000a836 */ /* 0x000fc40000000000 */
[----:B------:R-:W-:Y:S01]  /*3820*/  FADD.FTZ R182, R182, R181 ;  /* 0x000000b5b6b67221 */ /* 0x000fe20000010000 */
[----:B------:R-:W-:Y:S01]  /*3830*/  MUFU.EX2 R161, R161 ;  /* 0x000000a100a17308 */ /* 0x000fe20000000800 */
[----:B---3--:R-:W-:Y:S01]  /*3840*/  F2FP.BF16.F32.PACK_AB R155, R187, R186 ;  /* 0x000000babb9b723e */ /* 0x008fe200000010ff */
[----:B------:R-:W-:Y:S01]  /*3850*/  FADD.FTZ R186, R186, R185 ;  /* 0x000000b9baba7221 */ /* 0x000fe20000010000 */
[----:B------:R-:W-:Y:S01]  /*3860*/  FADD.FTZ R182, R183, R182 ;  /* 0x000000b6b7b67221 */ /* 0x000fe20000010000 */
[----:B------:R-:W-:Y:S01]  /*3870*/  @!P2 PRMT R0, RZ, 0x654, R0 ;  /* 0x00000654ff00a816 */ /* 0x000fe20000000000 */
[----:B--2---:R-:W-:Y:S01]  /*3880*/  WARPGROUP.ARRIVE ;  /* 0x00000000000079c5 */ /* 0x004fe20000000000 */
[----:B------:R-:W-:Y:S02]  /*3890*/  FADD.FTZ R187, R187, R186 ;  /* 0x000000babbbb7221 */ /* 0x000fe40000010000 */
[----:B------:R-:W-:Y:S01]  /*38a0*/  MUFU.EX2 R166, R166 ;  /* 0x000000a600a67308 */ /* 0x000fe20000000800 */
[----:B0-----:R-:W-:-:S02]  /*38b0*/  FADD.FTZ R182, R157, R182 ;  /* 0x000000b69db67221 */ /* 0x001fc40000010000 */
[----:B------:R-:W-:Y:S01]  /*38c0*/  HGMMA.64x256x16.F32.BF16 R24, R152, gdesc[UR8].tnspB, RZ, !UPT, gsb0 ;  /* 0x43e0000898187df0 */ /* 0x000fe2000c0018ff */
[----:B------:R-:W-:Y:S01]  /*38d0*/  UIADD3 UR10, UR4, 0x80, URZ ;  /* 0x00000080040a7890 */ /* 0x000fe2000fffe03f */
[----:B------:R-:W-:-:S03]  /*38e0*/  UMOV UR11, 0x40000040 ;  /* 0x40000040000b7882 */ /* 0x000fc60000000000 */
[----:B------:R-:W-:Y:S08]  /*38f0*/  MUFU.EX2 R171, R171 ;  /* 0x000000ab00ab7308 */ /* 0x000ff00000000800 */
[----:B------:R-:W0:Y:S08]  /*3900*/  MUFU.EX2 R176, R176 ;  /* 0x000000b000b07308 */ /* 0x000e300000000800 */
[----:B------:R-:W2:Y:S08]  /*3910*/  MUFU.EX2 R188, R188 ;  /* 0x000000bc00bc7308 */ /* 0x000eb00000000800 */
[----:B------:R-:W-:Y:S01]  /*3920*/  MUFU.EX2 R193, R193 ;  /* 0x000000c100c17308 */ /* 0x000fe20000000800 */
[----:B0-----:R-:W-:-:S07]  /*3930*/  FADD.FTZ R187, R176, R187 ;  /* 0x000000bbb0bb7221 */ /* 0x001fce0000010000 */
[----:B------:R-:W0:Y:S08]  /*3940*/  MUFU.EX2 R197, R197 ;  /* 0x000000c500c57308 */ /* 0x000e300000000800 */
[----:B------:R-:W3:Y:S08]  /*3950*/  MUFU.EX2 R158, R158 ;  /* 0x0000009e009e7308 */ /* 0x000ef00000000800 */
[----:B------:R-:W-:Y:S08]  /*3960*/  MUFU.EX2 R162, R162 ;  /* 0x000000a200a27308 */ /* 0x000ff00000000800 */
[----:B------:R-:W-:Y:S08]  /*3970*/  MUFU.EX2 R170, R170 ;  /* 0x000000aa00aa7308 */ /* 0x000ff00000000800 */
[----:B------:R-:W-:Y:S08]  /*3980*/  MUFU.EX2 R173, R173 ;  /* 0x000000ad00ad7308 */ /* 0x000ff00000000800 */
[----:B------:R-:W4:Y:S08]  /*3990*/  MUFU.EX2 R177, R177 ;  /* 0x000000b100b17308 */ /* 0x000f300000000800 */
[----:B------:R-:W5:Y:S08]  /*39a0*/  MUFU.EX2 R189, R189 ;  /* 0x000000bd00bd7308 */ /* 0x000f700000000800 */
        /* <DEDUP_REMOVED lines=24> */
[C---:B------:R-:W-:Y:S01]  /*3b30*/  F2FP.BF16.F32.PACK_AB R152, R161.reuse, R157 ;  /* 0x0000009da198723e */ /* 0x040fe200000010ff */
[----:B------:R-:W-:Y:S01]  /*3b40*/  FADD.FTZ R161, R161, R182 ;  /* 0x000000b6a1a17221 */ /* 0x000fe20000010000 */
[C---:B--2---:R-:W-:Y:S01]  /*3b50*/  F2FP.BF16.F32.PACK_AB R153, R188.reuse, R176 ;  /* 0x000000b0bc99723e */ /* 0x044fe200000010ff */
[----:B------:R-:W-:Y:S01]  /*3b60*/  FADD.FTZ R188, R188, R187 ;  /* 0x000000bbbcbc7221 */ /* 0x000fe20000010000 */
[----:B------:R-:W-:Y:S01]  /*3b70*/  F2FP.BF16.F32.PACK_AB R154, R171, R166 ;  /* 0x000000a6ab9a723e */ /* 0x000fe200000010ff */
[----:B------:R-:W2:Y:S01]  /*3b80*/  MUFU.EX2 R169, R169 ;  /* 0x000000a900a97308 */ /* 0x000ea20000000800 */
[----:B0-----:R-:W-:Y:S01]  /*3b90*/  F2FP.BF16.F32.PACK_AB R155, R197, R193 ;  /* 0x000000c1c59b723e */ /* 0x001fe200000010ff */
[----:B------:R-:W-:Y:S01]  /*3ba0*/  FADD.FTZ R166, R166, R161 ;  /* 0x000000a1a6a67221 */ /* 0x000fe20000010000 */
[----:B------:R-:W-:Y:S02]  /*3bb0*/  FADD.FTZ R188, R193, R188 ;  /* 0x000000bcc1bc7221 */ /* 0x000fe40000010000 */
[----:B------:R-:W-:Y:S01]  /*3bc0*/  WARPGROUP.ARRIVE ;  /* 0x00000000000079c5 */ /* 0x000fe20000000000 */
[----:B------:R-:W-:Y:S01]  /*3bd0*/  FADD.FTZ R171, R171, R166 ;  /* 0x000000a6abab7221 */ /* 0x000fe20000010000 */
[----:B------:R-:W-:Y:S01]  /*3be0*/  FADD.FTZ R188, R197, R188 ;  /* 0x000000bcc5bc7221 */ /* 0x000fe20000010000 */
[----:B------:R-:W-:Y:S02]  /*3bf0*/  MUFU.EX2 R175, R175 ;  /* 0x000000af00af7308 */ /* 0x000fe40000000800 */
[----:B---3--:R-:W-:Y:S01]  /*3c00*/  FADD.FTZ R171, R158, R171 ;  /* 0x000000ab9eab7221 */ /* 0x008fe20000010000 */
[----:B------:R-:W-:Y:S01]  /*3c10*/  HGMMA.64x256x16.F32.BF16 R24, R152, gdesc[UR8].tnspB, R24, gsb0 ;  /* 0x43e0000898187df0 */ /* 0x000fe20008001818 */
[----:B------:R-:W-:Y:S01]  /*3c20*/  UIADD3 UR10, UR4, 0x100, URZ ;  /* 0x00000100040a7890 */ /* 0x000fe2000fffe03f */
[----:B----4-:R-:W-:Y:S01]  /*3c30*/  FADD.FTZ R188, R177, R188 ;  /* 0x000000bcb1bc7221 */ /* 0x010fe20000010000 */
[----:B------:R-:W-:Y:S01]  /*3c40*/  UMOV UR11, 0x40000040 ;  /* 0x40000040000b7882 */ /* 0x000fe20000000000 */
[----:B------:R-:W-:Y:S01]  /*3c50*/  FADD.FTZ R171, R162, R171 ;  /* 0x000000aba2ab7221 */ /* 0x000fe20000010000 */
[----:B------:R-:W0:Y:S01]  /*3c60*/  MUFU.EX2 R196, R196 ;  /* 0x000000c400c47308 */ /* 0x000e220000000800 */
[----:B------:R-:W-:-:S02]  /*3c70*/  WARPGROUP.DEPBAR.LE gsb0, 0x0 ;  /* 0x00008000000079c5 */ /* 0x000fc40000010000 */
[----:B------:R-:W-:Y:S02]  /*3c80*/  F2FP.BF16.F32.PACK_AB R152, R162, R158 ;  /* 0x0000009ea298723e */ /* 0x000fe400000010ff */
[C---:B-----5:R-:W-:Y:S01]  /*3c90*/  F2FP.BF16.F32.PACK_AB R153, R189.reuse, R177 ;  /* 0x000000b1bd99723e */ /* 0x060fe200000010ff */
[----:B------:R-:W-:Y:S01]  /*3ca0*/  FADD.FTZ R189, R189, R188 ;  /* 0x000000bcbdbd7221 */ /* 0x000fe20000010000 */
[C---:B------:R-:W-:Y:S01]  /*3cb0*/  F2FP.BF16.F32.PACK_AB R154, R173.reuse, R170 ;  /* 0x000000aaad9a723e */ /* 0x040fe200000010ff */
[----:B------:R-:W-:Y:S01]  /*3cc0*/  FADD.FTZ R170, R170, R171 ;  /* 0x000000abaaaa7221 */ /* 0x000fe20000010000 */
[----:B-1----:R-:W-:Y:S01]  /*3cd0*/  F2FP.BF16.F32.PACK_AB R155, R198, R194 ;  /* 0x000000c2c69b723e */ /* 0x002fe200000010ff */
        /* <DEDUP_REMOVED lines=8> */
[C---:B------:R-:W-:Y:S01]  /*3d60*/  FADD.FTZ R170, R163.reuse, R170 ;  /* 0x000000aaa3aa7221 */ /* 0x040fe20000010000 */
[----:B------:R-:W-:Y:S01]  /*3d70*/  UMOV UR11, 0x40000040 ;  /* 0x40000040000b7882 */ /* 0x000fe20000000000 */
[----:B------:R-:W-:Y:S02]  /*3d80*/  WARPGROUP.DEPBAR.LE gsb0, 0x0 ;  /* 0x00008000000079c5 */ /* 0x000fe40000010000 */
[----:B------:R-:W-:Y:S02]  /*3d90*/  F2FP.BF16.F32.PACK_AB R152, R163, R159 ;  /* 0x0000009fa398723e */ /* 0x000fe400000010ff */
        /* <DEDUP_REMOVED lines=8> */
[----:B------:R-:W-:-:S11]  /*3e20*/  FADD.FTZ R199, R199, R190 ;  /* 0x000000bec7c77221 */ /* 0x000fd60000010000 */
        /* <DEDUP_REMOVED lines=21> */
[----:B------:R-:W-:Y:S02]  /*3f80*/  F2FP.BF16.F32.PACK_AB R152, R12, R207 ;  /* 0x000000cf0c98723e */ /* 0x000fe400000010ff */
[C---:B--2---:R-:W-:Y:S01]  /*3f90*/  F2FP.BF16.F32.PACK_AB R153, R169.reuse, R192 ;  /* 0x000000c0a999723e */ /* 0x044fe200000010ff */
[----:B------:R-:W-:Y:S01]  /*3fa0*/  FADD.FTZ R192, R192, R191 ;  /* 0x000000bfc0c07221 */ /* 0x000fe20000010000 */
[----:B------:R-:W-:Y:S02]  /*3fb0*/  F2FP.BF16.F32.PACK_AB R154, R210, R165 ;  /* 0x000000a5d29a723e */ /* 0x000fe400000010ff */
[----:B0-----:R-:W-:Y:S01]  /*3fc0*/  F2FP.BF16.F32.PACK_AB R155, R196, R175 ;  /* 0x000000afc49b723e */ /* 0x001fe200000010ff */
[----:B------:R-:W-:-:S03]  /*3fd0*/  FADD.FTZ R192, R169, R192 ;  /* 0x000000c0a9c07221 */ /* 0x000fc60000010000 */
[----:B------:R-:W-:Y:S01]  /*3fe0*/  WARPGROUP.ARRIVE ;  /* 0x00000000000079c5 */ /* 0x000fe20000000000 */
[----:B------:R-:W-:-:S12]  /*3ff0*/  FADD.FTZ R175, R175, R192 ;  /* 0x000000c0afaf7221 */ /* 0x000fd80000010000 */
[----:B------:R-:W-:Y:S03]  /*4000*/  HGMMA.64x256x16.F32.BF16 R24, R152, gdesc[UR8].tnspB, R24, gsb0 ;  /* 0x43e0000898187df0 */ /* 0x000fe60008001818 */
[----:B------:R-:W-:Y:S02]  /*4010*/  WARPGROUP.DEPBAR.LE gsb0, 0x0 ;  /* 0x00008000000079c5 */ /* 0x000fe40000010000 */
[----:B------:R-:W0:Y:S01]  /*4020*/  @P1 LDC R153, c[0x0][0x44c] ;  /* 0x00011300ff991b82 */ /* 0x000e220000000800 */
[----:B------:R-:W-:-:S07]  /*4030*/  IMAD.U32 R152, RZ, RZ, UR38 ;  /* 0x00000026ff987e24 */ /* 0x000fce000f8e00ff */
[----:B------:R-:W1:Y:S01]  /*4040*/  @P1 LDC R154, c[0x0][0x450] ;  /* 0x00011400ff9a1b82 */ /* 0x000e620000000800 */
[----:B------:R2:W-:Y:S01]  /*4050*/  @!P2 SYNCS.ARRIVE.TRANS64.RED.A1T0 RZ, [R0+URZ], RZ ;  /* 0x000000ff00ffa9a7 */ /* 0x0005e2000810043f */
[----:B0-----:R-:W-:-:S05]  /*4060*/  @P1 IMAD.HI.U32 R153, R153, UR38, RZ ;  /* 0x0000002699991c27 */ /* 0x001fca000f8e00ff */
[----:B-1----:R-:W-:-:S05]  /*4070*/  @P1 SHF.R.U32.HI R152, RZ, R154, R153 ;  /* 0x0000009aff981219 */ /* 0x002fca0000011699 */
[----:B------:R-:W-:-:S04]  /*4080*/  IMAD.IADD R152, R213, 0x1, R152 ;  /* 0x00000001d5987824 */ /* 0x000fc800078e0298 */
[----:B------:R-:W-:-:S05]  /*4090*/  IMAD.HI R152, R152, 0x2aaaaaab, RZ ;  /* 0x2aaaaaab98987827 */ /* 0x000fca00078e02ff */
[----:B------:R-:W-:-:S04]  /*40a0*/  SHF.R.U32.HI R153, RZ, 0x1f, R152 ;  /* 0x0000001fff997819 */ /* 0x000fc80000011698 */
[----:B------:R-:W-:Y:S01]  /*40b0*/  LEA.HI.SX32 R208, R152, R153, 0x1c ;  /* 0x0000009998d07211 */ /* 0x000fe200078fe2ff */
[----:B------:R-:W-:Y:S01]  /*40c0*/  FADD.FTZ R153, R207, R164 ;  /* 0x000000a4cf997221 */ /* 0x000fe20000010000 */
[----:B------:R-:W-:Y:S02]  /*40d0*/  VIADD R207, R156, 0xfffffffe ;  /* 0xfffffffe9ccf7836 */ /* 0x000fe40000000000 */
[----:B------:R-:W-:Y:S01]  /*40e0*/  VIMNMX R208, RZ, R208, !PT ;  /* 0x000000d0ffd07248 */ /* 0x000fe20007fe0100 */
[----:B------:R-:W-:-:S03]  /*40f0*/  FADD.FTZ R12, R12, R153 ;  /* 0x000000990c0c7221 */ /* 0x000fc60000010000 */
[----:B------:R-:W-:Y:S01]  /*4100*/  ISETP.GE.AND P3, PT, R207, R208, PT ;  /* 0x000000d0cf00720c */ /* 0x000fe20003f66270 */
[----:B------:R-:W-:Y:S01]  /*4110*/  FADD.FTZ R165, R165, R12 ;  /* 0x0000000ca5a57221 */ /* 0x000fe20000010000 */
[----:B------:R-:W-:-:S03]  /*4120*/  FADD.FTZ R12, R196, R175 ;  /* 0x000000afc40c7221 */ /* 0x000fc60000010000 */
[----:B--2---:R-:W-:-:S08]  /*4130*/  FADD.FTZ R0, R210, R165 ;  /* 0x000000a5d2007221 */ /* 0x004fd00000010000 */
[----:B------:R-:W-:Y:S05]  /*4140*/  @!P3 BRA `(.L_x_13447) ;  /* 0x000000280094b947 */ /* 0x000fea0003800000 */
[----:B------:R-:W-:Y:S02]  /*4150*/  IMAD.MOV.U32 R210, RZ, RZ, R20 ;  /* 0x000000ffffd27224 */ /* 0x000fe400078e0014 */
[----:B------:R-:W-:-:S07]  /*4160*/  IMAD.MOV.U32 R209, RZ, RZ, R13 ;  /* 0x000000ffffd17224 */ /* 0x000fce00078e000d */
.L_x_13456:
[----:B------:R-:W-:-:S04]  /*4170*/  UIADD3 UR36, UR36, 0x1, URZ ;  /* 0x0000000124247890 */ /* 0x000fc8000fffe03f */
[----:B------:R-:W-:-:S04]  /*4180*/  UISETP.NE.AND UP0, UPT, UR36, 0x2, UPT ;  /* 0x000000022400788c */ /* 0x000fc8000bf05270 */
[----:B------:R-:W-:Y:S02]  /*4190*/  USEL UR4, URZ, 0x1, UP0 ;  /* 0x000000013f047887 */ /* 0x000fe40008000000 */
[----:B------:R-:W-:Y:S02]  /*41a0*/  USEL UR36, UR36, URZ, UP0 ;  /* 0x0000003f24247287 */ /* 0x000fe40008000000 */
[----:B------:R-:W-:Y:S01]  /*41b0*/  ULOP3.LUT UR37, UR37, UR4, URZ, 0x3c, !UPT ;  /* 0x0000000425257292 */ /* 0x000fe2000f8e3c3f */
[----:B0-----:R-:W-:Y:S11]  /*41c0*/  @!P0 BRA `(.L_x_13448) ;  /* 0x0000000000048947 */ /* 0x001ff60003800000 */
[----:B------:R-:W-:Y:S01]  /*41d0*/  BPT.TRAP 0x1 ;  /* 0x000000040000795c */ /* 0x000fe20000300000 */
.L_x_13448:
        /* <DEDUP_REMOVED lines=9> */
.L_x_13449:
[----:B-1----:R-:W-:Y:S05]  /*4270*/  @P3 BRA `(.L_x_13450) ;  /* 0x0000000000083947 */ /* 0x002fea0003800000 */
[----:B------:R-:W1:Y:S02]  /*4280*/  SYNCS.PHASECHK.TRANS64.TRYWAIT P3, [UR4+0x32430], R13 ;  /* 0x0324300dff0075a7 */ /* 0x000e640008060144 */
[----:B-1----:R-:W-:Y:S05]  /*4290*/  @!P3 BRA `(.L_x_13451) ;  /* 0x000000d4007cb947 */ /* 0x002fea0003800000 */
.L_x_13450:
[----:B------:R-:W-:Y:S01]  /*42a0*/  R2UR UR56, R22 ;  /* 0x00000000163872ca */ /* 0x000fe200000e0000 */
[----:B------:R-:W-:Y:S01]  /*42b0*/  UIMAD UR5, UR36, 0x300, UR39 ;  /* 0x00000300240578a4 */ /* 0x000fe2000f8e0227 */
[----:B------:R-:W-:Y:S01]  /*42c0*/  R2UR UR57, R23 ;  /* 0x00000000173972ca */ /* 0x000fe200000e0000 */
[----:B------:R-:W-:Y:S01]  /*42d0*/  WARPGROUP.ARRIVE ;  /* 0x00000000000079c5 */ /* 0x000fe20000000000 */
        /* <DEDUP_REMOVED lines=27> */
.L_x_13452:
[----:B------:R2:W3:Y:S01]  /*4490*/  SYNCS.PHASECHK.TRANS64.TRYWAIT P3, [UR4+0x32450], R13 ;  /* 0x0324500dff0075a7 */ /* 0x0004e20008060144 */
[----:B------:R-:W-:Y:S05]  /*44a0*/  @!P0 BRA `(.L_x_13453) ;  /* 0x0000000000048947 */ /* 0x000fea0003800000 */
[----:B------:R-:W-:Y:S01]  /*44b0*/  BPT.TRAP 0x1 ;  /* 0x000000040000795c */ /* 0x000fe20000300000 */
.L_x_13453:
[----:B---3--:R-:W-:Y:S05]  /*44c0*/  @P3 BRA `(.L_x_13454) ;  /* 0x0000000000083947 */ /* 0x008fea0003800000 */
[----:B------:R-:W3:Y:S02]  /*44d0*/  SYNCS.PHASECHK.TRANS64.TRYWAIT P3, [UR4+0x32450], R13 ;  /* 0x0324500dff0075a7 */ /* 0x000ee40008060144 */
[----:B---3--:R-:W-:Y:S05]  /*44e0*/  @!P3 BRA `(.L_x_13455) ;  /* 0x000000d40000b947 */ /* 0x008fea0003800000 */
.L_x_13454:
[----:B------:R-:W-:Y:S01]  /*44f0*/  R2UR UR56, R10 ;  /* 0x000000000a3872ca */ /* 0x000fe200000e0000 */
[----:B------:R-:W-:Y:S01]  /*4500*/  UIMAD UR5, UR36, 0xc00, UR7 ;  /* 0x00000c00240578a4 */ /* 0x000fe2000f8e0207 */
[----:B------:R-:W-:Y:S01]  /*4510*/  R2UR UR57, R11 ;  /* 0x000000000b3972ca */ /* 0x000fe200000e0000 */
[----:B------:R-:W-:Y:S01]  /*4520*/  WARPGROUP.ARRIVE ;  /* 0x00000000000079c5 */ /* 0x000fe20000000000 */
[----:B------:R-:W-:Y:S01]  /*4530*/  UMOV UR59, 0x40000040 ;  /* 0x40000040003b7882 */ /* 0x000fe20000000000 */
[----:B------:R-:W-:Y:S01]  /*4540*/  UIADD3 UR10, UR5, 0x300, URZ ;  /* 0x00000300050a7890 */ /* 0x000fe2000fffe03f */
[----:B-1----:R-:W1:Y:S01]  /*4550*/  @P1 LDC R20, c[0x0][0x44c] ;  /* 0x00011300ff141b82 */ /* 0x002e620000000800 */
[----:B------:R-:W-:Y:S01]  /*4560*/  UMOV UR11, 0x40000040 ;  /* 0x40000040000b7882 */ /* 0x000fe20000000000 */
[----:B------:R-:W-:Y:S01]  /*4570*/  UMOV UR58, UR5 ;  /* 0x00000005003a7c82 */ /* 0x000fe20008000000 */
[----:B------:R-:W-:Y:S01]  /*4580*/  UIADD3 UR14, UR5, 0x302, URZ ;  /* 0x00000302050e7890 */ /* 0x000fe2000fffe03f */
[----:B------:R-:W-:Y:S01]  /*4590*/  VIADD R21, R202, UR38 ;  /* 0x00000026ca157c36 */ /* 0x000fe20008000000 */
[----:B------:R-:W-:Y:S01]  /*45a0*/  UMOV UR15, 0x40000040 ;  /* 0x40000040000f7882 */ /* 0x000fe20000000000 */
[----:B------:R-:W-:Y:S01]  /*45b0*/  UIADD3 UR18, UR5, 0x304, URZ ;  /* 0x0000030405127890 */ /* 0x000fe2000fffe03f */
[----:B------:R-:W3:Y:S01]  /*45c0*/  S2R R217, SR_TID.X ;  /* 0x0000000000d97919 */ /* 0x000ee20000002100 */
[----:B------:R-:W-:Y:S01]  /*45d0*/  UMOV UR19, 0x40000040 ;  /* 0x4000004000137882 */ /* 0x000fe20000000000 */
[----:B------:R-:W-:Y:S01]  /*45e0*/  HGMMA.64x96x16.F32.BF16 R152, gdesc[UR56], R152, gsb0 ;  /* 0x01600000389879f0 */ /* 0x000fe20008001898 */
[----:B------:R-:W-:Y:S01]  /*45f0*/  R2UR UR56, R8 ;  /* 0x00000000083872ca */ /* 0x000fe200000e0000 */
[----:B------:R-:W-:Y:S01]  /*4600*/  UIADD3 UR58, UR5, 0x2, URZ ;  /* 0x00000002053a7890 */ /* 0x000fe2000fffe03f */
[----:B------:R-:W-:Y:S01]  /*4610*/  R2UR UR57, R9 ;  /* 0x00000000093972ca */ /* 0x000fe200000e0000 */
[----:B------:R-:W-:Y:S01]  /*4620*/  UMOV UR59, 0x40000040 ;  /* 0x40000040003b7882 */ /* 0x000fe20000000000 */
[----:B------:R-:W-:Y:S01]  /*4630*/  UIADD3 UR22, UR5, 0x306, URZ ;  /* 0x0000030605167890 */ /* 0x000fe2000fffe03f */
[----:B0-2---:R-:W0:Y:S01]  /*4640*/  @P1 LDC R13, c[0x0][0x450] ;  /* 0x00011400ff0d1b82 */ /* 0x005e220000000800 */
[----:B------:R-:W-:Y:S01]  /*4650*/  UMOV UR23, 0x40000040 ;  /* 0x4000004000177882 */ /* 0x000fe20000000000 */
[----:B------:R-:W-:Y:S01]  /*4660*/  UIADD3 UR26, UR5, 0x600, URZ ;  /* 0x00000600051a7890 */ /* 0x000fe2000fffe03f */
[----:B------:R-:W-:Y:S01]  /*4670*/  UMOV UR27, 0x40000040 ;  /* 0x40000040001b7882 */ /* 0x000fe20000000000 */
[----:B------:R-:W-:Y:S01]  /*4680*/  UIADD3 UR30, UR5, 0x602, URZ ;  /* 0x00000602051e7890 */ /* 0x000fe2000fffe03f */
[----:B------:R-:W-:Y:S01]  /*4690*/  UMOV UR31, 0x40000040 ;  /* 0x40000040001f7882 */ /* 0x000fe20000000000 */
[----:B------:R-:W-:Y:S01]  /*46a0*/  UIADD3 UR34, UR5, 0x604, URZ ;  /* 0x0000060405227890 */ /* 0x000fe2000fffe03f */
[----:B-1----:R-:W-:Y:S01]  /*46b0*/  @P1 IMAD.HI.U32 R20, R21, R20, RZ ;  /* 0x0000001415141227 */ /* 0x002fe200078e00ff */
[----:B------:R-:W-:Y:S01]  /*46c0*/  UMOV UR35, 0x40000040 ;  /* 0x4000004000237882 */ /* 0x000fe20000000000 */
[----:B------:R-:W-:Y:S01]  /*46d0*/  UIADD3 UR42, UR5, 0x606, URZ ;  /* 0x00000606052a7890 */ /* 0x000fe2000fffe03f */
[----:B------:R-:W1:Y:S01]  /*46e0*/  LDC R211, c[0x0][0x2f0] ;  /* 0x0000bc00ffd37b82 */ /* 0x000e620000000800 */
[----:B------:R-:W-:Y:S01]  /*46f0*/  UMOV UR43, 0x40000040 ;  /* 0x40000040002b7882 */ /* 0x000fe20000000000 */
[----:B------:R-:W-:Y:S01]  /*4700*/  UIADD3 UR46, UR5, 0x900, URZ ;  /* 0x00000900052e7890 */ /* 0x000fe2000fffe03f */
[----:B------:R-:W-:Y:S01]  /*4710*/  UMOV UR47, 0x40000040 ;  /* 0x40000040002f7882 */ /* 0x000fe20000000000 */
[----:B------:R-:W-:Y:S01]  /*4720*/  UIADD3 UR50, UR5, 0x902, URZ ;  /* 0x0000090205327890 */ /* 0x000fe2000fffe03f */
[----:B------:R-:W-:Y:S01]  /*4730*/  UMOV UR51, 0x40000040 ;  /* 0x4000004000337882 */ /* 0x000fe20000000000 */
[----:B------:R-:W-:Y:S01]  /*4740*/  UIADD3 UR54, UR5, 0x904, URZ ;  /* 0x0000090405367890 */ /* 0x000fe2000fffe03f */
[----:B------:R-:W-:Y:S01]  /*4750*/  UMOV UR55, 0x40000040 ;  /* 0x4000004000377882 */ /* 0x000fe20000000000 */
[----:B0-----:R-:W-:Y:S01]  /*4760*/  @P1 SHF.R.U32.HI R21, RZ, R13, R20 ;  /* 0x0000000dff151219 */ /* 0x001fe20000011614 */
[----:B------:R-:W-:Y:S01]  /*4770*/  IMAD.MOV.U32 R20, RZ, RZ, -0x60 ;  /* 0xffffffa0ff147424 */ /* 0x000fe200078e00ff */
[----:B---3--:R-:W-:-:S03]  /*4780*/  SHF.R.U32.HI R217, RZ, 0x7, R217 ;  /* 0x00000007ffd97819 */ /* 0x008fc600000116d9 */
[----:B------:R-:W0:Y:S01]  /*4790*/  SHFL.IDX PT, R212, R21, RZ, 0x1c1f ;  /* 0x001c1fff15d47589 */ /* 0x000e2200000e0000 */
[----:B------:R-:W-:Y:S02]  /*47a0*/  IMAD R20, R207, R20, 0x1 ;  /* 0x00000001cf147424 */ /* 0x000fe400078e0214 */
[----:B------:R-:W-:Y:S01]  /*47b0*/  VIADD R233, R217, 0x8 ;  /* 0x00000008d9e97836 */ /* 0x000fe20000000000 */
[----:B------:R-:W2:Y:S01]  /*47c0*/  SHFL.IDX PT, R214, R21, 0x1, 0x1c1f ;  /* 0x003c1f0015d67f89 */ /* 0x000ea200000e0000 */
[----:B------:R-:W-:Y:S01]  /*47d0*/  IMAD R20, R203, -0x2, R20 ;  /* 0xfffffffecb147824 */ /* 0x000fe200078e0214 */
[----:B------:R-:W-:Y:S02]  /*47e0*/  WARPGROUP.DEPBAR.LE gsb0, 0x0 ;  /* 0x00008000000079c5 */ /* 0x000fe40000010000 */
        /* <DEDUP_REMOVED lines=24> */
[----:B------:R-:W-:-:S13]  /*4970*/  R2UR UR11, R201 ;  /* 0x00000000c90b72ca */ /* 0x000fda00000e0000 */
[----:B-1----:R-:W-:Y:S01]  /*4980*/  IMAD R13, R211, UR11, R20 ;  /* 0x0000000bd30d7c24 */ /* 0x002fe2000f8e0214 */
[----:B------:R-:W-:-:S04]  /*4990*/  UMOV UR11, 0x40000040 ;  /* 0x40000040000b7882 */ /* 0x000fc80000000000 */
[--C-:B0-----:R-:W-:Y:S02]  /*49a0*/  IADD3 R20, R212, -UR5, R13.reuse ;  /* 0x80000005d4147c10 */ /* 0x101fe4000fffe00d */
[----:B--2---:R-:W-:Y:S01]  /*49b0*/  IADD3 R13, R214, -UR5, R13 ;  /* 0x80000005d60d7c10 */ /* 0x004fe2000fffe00d */
[----:B------:R-:W-:Y:S01]  /*49c0*/  ULDC UR5, c[0x0][0xa80] ;  /* 0x0002a00000057ab9 */ /* 0x000fe20000000800 */
[C---:B------:R-:W-:Y:S02]  /*49d0*/  ISETP.GT.AND P6, PT, R20.reuse, RZ, PT ;  /* 0x000000ff1400720c */ /* 0x040fe40003fc4270 */
[C---:B------:R-:W-:Y:S02]  /*49e0*/  ISETP.GT.AND P5, PT, R20.reuse, 0x1, PT ;  /* 0x000000011400780c */ /* 0x040fe40003fa4270 */
[C---:B------:R-:W-:Y:S02]  /*49f0*/  ISETP.GT.AND P3, PT, R20.reuse, 0x8, PT ;  /* 0x000000081400780c */ /* 0x040fe40003f64270 */
[----:B------:R-:W-:Y:S01]  /*4a00*/  ISETP.GT.AND P4, PT, R20, 0x9, PT ;  /* 0x000000091400780c */ /* 0x000fe20003f84270 */
        /* <DEDUP_REMOVED lines=59> */
[----:B------:R-:W-:Y:S02]  /*4dc0*/  ISETP.GT.AND P6, PT, R20, 0x40, PT ;  /* 0x000000401400780c */ /* 0x000fe40003fc4270 */
[----:B------:R-:W-:Y:S02]  /*4dd0*/  FMNMX.FTZ R212, R152, R209, !PT ;  /* 0x000000d198d47209 */ /* 0x000fe40007810000 */
[----:B------:R-:W-:-:S02]  /*4de0*/  FSEL R177, R177, -INF , P5 ;  /* 0xff800000b1b17808 */ /* 0x000fc40002800000 */
[----:B------:R-:W-:Y:S02]  /*4df0*/  FSEL R180, R180, -INF , P3 ;  /* 0xff800000b4b47808 */ /* 0x000fe40001800000 */
[----:B------:R-:W-:Y:S02]  /*4e00*/  FSEL R181, R181, -INF , P4 ;  /* 0xff800000b5b57808 */ /* 0x000fe40002000000 */
[C---:B------:R-:W-:Y:S02]  /*4e10*/  ISETP.GT.AND P5, PT, R20.reuse, 0x41, PT ;  /* 0x000000411400780c */ /* 0x040fe40003fa4270 */
[C---:B------:R-:W-:Y:S02]  /*4e20*/  ISETP.GT.AND P3, PT, R20.reuse, 0x48, PT ;  /* 0x000000481400780c */ /* 0x040fe40003f64270 */
[----:B------:R-:W-:Y:S02]  /*4e30*/  ISETP.GT.AND P4, PT, R20, 0x49, PT ;  /* 0x000000491400780c */ /* 0x000fe40003f84270 */
[----:B------:R-:W-:-:S02]  /*4e40*/  FSEL R184, R184, -INF , P6 ;  /* 0xff800000b8b87808 */ /* 0x000fc40003000000 */
[----:B------:R-:W-:Y:S02]  /*4e50*/  ISETP.GT.AND P6, PT, R20, 0x50, PT ;  /* 0x000000501400780c */ /* 0x000fe40003fc4270 */
[----:B------:R-:W-:Y:S02]  /*4e60*/  FMNMX.FTZ R21, R153, R212, !PT ;  /* 0x000000d499157209 */ /* 0x000fe40007810000 */
[----:B------:R-:W-:Y:S02]  /*4e70*/  FSEL R185, R185, -INF , P5 ;  /* 0xff800000b9b97808 */ /* 0x000fe40002800000 */
[----:B------:R-:W-:Y:S02]  /*4e80*/  FSEL R188, R188, -INF , P3 ;  /* 0xff800000bcbc7808 */ /* 0x000fe40001800000 */
[----:B------:R-:W-:Y:S02]  /*4e90*/  FSEL R189, R189, -INF , P4 ;  /* 0xff800000bdbd7808 */ /* 0x000fe40002000000 */
[----:B------:R-:W-:-:S02]  /*4ea0*/  ISETP.GT.AND P5, PT, R20, 0x51, PT ;  /* 0x000000511400780c */ /* 0x000fc40003fa4270 */
[C---:B------:R-:W-:Y:S02]  /*4eb0*/  ISETP.GT.AND P3, PT, R20.reuse, 0x58, PT ;  /* 0x000000581400780c */ /* 0x040fe40003f64270 */
[----:B------:R-:W-:Y:S02]  /*4ec0*/  ISETP.GT.AND P4, PT, R20, 0x59, PT ;  /* 0x000000591400780c */ /* 0x000fe40003f84270 */
[----:B------:R-:W-:Y:S02]  /*4ed0*/  FSEL R192, R192, -INF , P6 ;  /* 0xff800000c0c07808 */ /* 0x000fe40003000000 */
[----:B------:R-:W-:Y:S02]  /*4ee0*/  FMNMX.FTZ R20, R156, R21, !PT ;  /* 0x000000159c147209 */ /* 0x000fe40007810000 */
[----:B------:R-:W-:Y:S02]  /*4ef0*/  ISETP.GT.AND P6, PT, R13, RZ, PT ;  /* 0x000000ff0d00720c */ /* 0x000fe40003fc4270 */
        /* <DEDUP_REMOVED lines=81> */
[----:B------:R-:W-:Y:S02]  /*5410*/  ISETP.GT.AND P4, PT, R13, 0x51, PT ;  /* 0x000000510d00780c */ /* 0x000fe40003f84270 */
        /* <DEDUP_REMOVED lines=30> */
[----:B------:R0:W-:Y:S01]  /*5600*/  MUFU.EX2 R158, R152 ;  /* 0x00000098009e7308 */ /* 0x0001e20000000800 */
[--C-:B------:R-:W-:Y:S01]  /*5610*/  FFMA.FTZ R157, R157, UR5, -R199.reuse ;  /* 0x000000059d9d7c23 */ /* 0x100fe200080108c7 */
[--C-:B------:R-:W-:Y:S01]  /*5620*/  FFMA.FTZ R160, R160, UR5, -R199.reuse ;  /* 0x00000005a0a07c23 */ /* 0x100fe200080108c7 */
[----:B------:R-:W-:Y:S01]  /*5630*/  FFMA.FTZ R161, R161, UR5, -R199 ;  /* 0x00000005a1a17c23 */ /* 0x000fe200080108c7 */
[--C-:B------:R-:W-:Y:S01]  /*5640*/  FFMA.FTZ R215, R21, UR5, -R216.reuse ;  /* 0x0000000515d77c23 */ /* 0x100fe200080108d8 */
[----:B------:R-:W-:Y:S01]  /*5650*/  FSEL R21, R20, RZ, P4 ;  /* 0x000000ff14157208 */ /* 0x000fe20002000000 */
[--C-:B------:R-:W-:Y:S01]  /*5660*/  FFMA.FTZ R213, R154, UR5, -R216.reuse ;  /* 0x000000059ad57c23 */ /* 0x100fe200080108d8 */
[----:B------:R-:W-:Y:S01]  /*5670*/  FFMA.FTZ R154, R211, UR5, -R216 ;  /* 0x00000005d39a7c23 */ /* 0x000fe200080108d8 */
[----:B------:R-:W-:Y:S01]  /*5680*/  IMAD.U32 R211, RZ, RZ, UR4 ;  /* 0x00000004ffd37e24 */ /* 0x000fe2000f8e00ff */
[----:B0-----:R-:W-:Y:S01]  /*5690*/  FSEL R152, R13, RZ, P3 ;  /* 0x000000ff0d987208 */ /* 0x001fe20001800000 */
[----:B------:R-:W-:Y:S01]  /*56a0*/  FADD.FTZ R153, -R21, R210 ;  /* 0x000000d215997221 */ /* 0x000fe20000010100 */
[----:B------:R-:W-:Y:S01]  /*56b0*/  IADD3 R21, -R217, 0xb, RZ ;  /* 0x0000000bd9157810 */ /* 0x000fe20007ffe1ff */
[----:B------:R-:W-:Y:S01]  /*56c0*/  FFMA.FTZ R214, R155, UR5, -R216 ;  /* 0x000000059bd67c23 */ /* 0x000fe200080108d8 */
[----:B------:R-:W-:Y:S01]  /*56d0*/  MUFU.EX2 R159, R159 ;  /* 0x0000009f009f7308 */ /* 0x000fe20000000800 */
[----:B------:R-:W-:Y:S01]  /*56e0*/  FADD.FTZ R152, -R152, R209 ;  /* 0x000000d198987221 */ /* 0x000fe20000010100 */
[----:B------:R-:W-:Y:S01]  /*56f0*/  FMUL.FTZ R217, R153, UR5 ;  /* 0x0000000599d97c20 */ /* 0x000fe20008410000 */
[----:B------:R-:W-:Y:S01]  /*5700*/  UIMAD UR4, UR36, 0xc00, UR6 ;  /* 0x00000c00240478a4 */ /* 0x000fe2000f8e0206 */
[----:B------:R-:W-:Y:S01]  /*5710*/  FFMA.FTZ R164, R164, UR5, -R199 ;  /* 0x00000005a4a47c23 */ /* 0x000fe200080108c7 */
[----:B------:R-:W-:Y:S01]  /*5720*/  FMUL.FTZ R210, R152, UR5 ;  /* 0x0000000598d27c20 */ /* 0x000fe20008410000 */
[----:B------:R-:W-:-:S02]  /*5730*/  @!P2 VIADD R152, R211, 0x32440 ;  /* 0x00032440d398a836 */ /* 0x000fc40000000000 */
[--C-:B------:R-:W-:Y:S01]  /*5740*/  FFMA.FTZ R165, R165, UR5, -R199.reuse ;  /* 0x00000005a5a57c23 */ /* 0x100fe200080108c7 */
[----:B------:R-:W0:Y:S01]  /*5750*/  MUFU.EX2 R217, R217 ;  /* 0x000000d900d97308 */ /* 0x000e220000000800 */
[----:B------:R-:W-:Y:S01]  /*5760*/  FFMA.FTZ R162, R162, UR5, -R216 ;  /* 0x00000005a2a27c23 */ /* 0x000fe200080108d8 */
[----:B------:R-:W-:Y:S01]  /*5770*/  UMOV UR10, UR4 ;  /* 0x00000004000a7c82 */ /* 0x000fe20008000000 */
[----:B------:R-:W-:Y:S01]  /*5780*/  @!P2 PRMT R152, RZ, 0x654, R152 ;  /* 0x00000654ff98a816 */ /* 0x000fe20000000098 */
[----:B------:R1:W-:Y:S06]  /*5790*/  BAR.ARV R21, 0x100 ;  /* 0x000400150000751d */ /* 0x0003ec0000002000 */
[----:B------:R2:W-:Y:S01]  /*57a0*/  @!P2 SYNCS.ARRIVE.TRANS64.RED.A1T0 RZ, [R152+URZ], RZ ;  /* 0x000000ff98ffa9a7 */ /* 0x0005e2000810043f */
[----:B------:R-:W3:Y:S01]  /*57b0*/  MUFU.EX2 R210, R210 ;  /* 0x000000d200d27308 */ /* 0x000ee20000000800 */
[--C-:B------:R-:W-:Y:S01]  /*57c0*/  FFMA.FTZ R163, R163, UR5, -R216.reuse ;  /* 0x00000005a3a37c23 */ /* 0x100fe200080108d8 */
[--C-:B------:R-:W-:Y:S01]  /*57d0*/  FFMA.FTZ R166, R166, UR5, -R216.reuse ;  /* 0x00000005a6a67c23 */ /* 0x100fe200080108d8 */
[--C-:B------:R-:W-:Y:S01]  /*57e0*/  FFMA.FTZ R167, R167, UR5, -R216.reuse ;  /* 0x00000005a7a77c23 */ /* 0x100fe200080108d8 */
[--C-:B------:R-:W-:Y:S01]  /*57f0*/  FFMA.FTZ R168, R168, UR5, -R199.reuse ;  /* 0x00000005a8a87c23 */ /* 0x100fe200080108c7 */
[--C-:B------:R-:W-:Y:S01]  /*5800*/  FFMA.FTZ R169, R169, UR5, -R199.reuse ;  /* 0x00000005a9a97c23 */ /* 0x100fe200080108c7 */
[-C--:B0-----:R-:W-:Y:S01]  /*5810*/  FMUL.FTZ R26, R26, R217.reuse ;  /* 0x000000d91a1a7220 */ /* 0x081fe20000410000 */
        /* <DEDUP_REMOVED lines=10> */
[-C--:B---3--:R-:W-:Y:S01]  /*58c0*/  FMUL.FTZ R24, R24, R210.reuse ;  /* 0x000000d218187220 */ /* 0x088fe20000410000 */
        /* <DEDUP_REMOVED lines=122> */
[----:B--2---:R-:W-:Y:S01]  /*6070*/  F2FP.BF16.F32.PACK_AB R152, R159, R158 ;  /* 0x0000009e9f98723e */ /* 0x004fe200000010ff */
[----:B------:R-:W-:Y:S01]  /*6080*/  MUFU.EX2 R160, R160 ;  /* 0x000000a000a07308 */ /* 0x000fe20000000800 */
[----:B0-----:R-:W-:Y:S01]  /*6090*/  F2FP.BF16.F32.PACK_AB R154, R157, R156 ;  /* 0x0000009c9d9a723e */ /* 0x001fe200000010ff */
[--C-:B------:R-:W-:Y:S01]  /*60a0*/  FFMA.FTZ R172, R172, UR5, -R199.reuse ;  /* 0x00000005acac7c23 */ /* 0x100fe200080108c7 */
[----:B---3--:R-:W-:Y:S01]  /*60b0*/  F2FP.BF16.F32.PACK_AB R153, R214, R213 ;  /* 0x000000d5d699723e */ /* 0x008fe200000010ff */
[--C-:B------:R-:W-:Y:S01]  /*60c0*/  FFMA.FTZ R173, R173, UR5, -R199.reuse ;  /* 0x00000005adad7c23 */ /* 0x100fe200080108c7 */
[----:B----4-:R-:W-:Y:S01]  /*60d0*/  F2FP.BF16.F32.PACK_AB R155, R209, R215 ;  /* 0x000000d7d19b723e */ /* 0x010fe200000010ff */
[----:B------:R1:W-:Y:S01]  /*60e0*/  BAR.SYNC.DEFER_BLOCKING R233, 0x100 ;  /* 0x000400e90000751d */ /* 0x0003e20000010000 */
        /* <DEDUP_REMOVED lines=23> */
[----:B------:R-:W-:Y:S01]  /*6260*/  WARPGROUP.ARRIVE ;  /* 0x00000000000079c5 */ /* 0x000fe20000000000 */
[--C-:B------:R-:W-:Y:S01]  /*6270*/  FFMA.FTZ R192, R192, UR5, -R199.reuse ;  /* 0x00000005c0c07c23 */ /* 0x100fe200080108c7 */
[--C-:B------:R-:W-:Y:S01]  /*6280*/  FFMA.FTZ R193, R193, UR5, -R199.reuse ;  /* 0x00000005c1c17c23 */ /* 0x100fe200080108c7 */
[--C-:B------:R-:W-:Y:S01]  /*6290*/  FFMA.FTZ R196, R196, UR5, -R199.reuse ;  /* 0x00000005c4c47c23 */ /* 0x100fe200080108c7 */
[----:B------:R-:W-:Y:S01]  /*62a0*/  FFMA.FTZ R197, R197, UR5, -R199 ;  /* 0x00000005c5c57c23 */ /* 0x000fe200080108c7 */
[--C-:B------:R-:W-:Y:S01]  /*62b0*/  FFMA.FTZ R194, R194, UR5, -R216.reuse ;  /* 0x00000005c2c27c23 */ /* 0x100fe200080108d8 */
[----:B------:R-:W-:Y:S01]  /*62c0*/  HGMMA.64x256x16.F32.BF16 R24, R152, gdesc[UR8].tnspB, R24, gsb0 ;  /* 0x43e0000898187df0 */ /* 0x000fe20008001818 */
[----:B------:R-:W-:Y:S01]  /*62d0*/  MUFU.EX2 R162, R162 ;  /* 0x000000a200a27308 */ /* 0x000fe20000000800 */
[----:B------:R-:W-:Y:S01]  /*62e0*/  UIADD3 UR10, UR4, 0x80, URZ ;  /* 0x00000080040a7890 */ /* 0x000fe2000fffe03f */
[--C-:B------:R-:W-:Y:S01]  /*62f0*/  FFMA.FTZ R195, R195, UR5, -R216.reuse ;  /* 0x00000005c3c37c23 */ /* 0x100fe200080108d8 */
[----:B------:R-:W-:Y:S01]  /*6300*/  UMOV UR11, 0x40000040 ;  /* 0x40000040000b7882 */ /* 0x000fe20000000000 */
[--C-:B------:R-:W-:Y:S01]  /*6310*/  FFMA.FTZ R198, R198, UR5, -R216.reuse ;  /* 0x00000005c6c67c23 */ /* 0x100fe200080108d8 */
[----:B------:R-:W-:Y:S01]  /*6320*/  FFMA.FTZ R199, R212, UR5, -R216 ;  /* 0x00000005d4c77c23 */ /* 0x000fe200080108d8 */
[----:B------:R-:W-:Y:S01]  /*6330*/  FFMA.FTZ R0, R210, R0, R158 ;  /* 0x00000000d2007223 */ /* 0x000fe2000001009e */
[----:B------:R-:W-:Y:S01]  /*6340*/  FFMA.FTZ R213, R217, R12, R213 ;  /* 0x0000000cd9d57223 */ /* 0x000fe200000100d5 */
[----:B------:R-:W2:Y:S01]  /*6350*/  MUFU.EX2 R163, R163 ;  /* 0x000000a300a37308 */ /* 0x000ea20000000800 */
[----:B------:R-:W-:Y:S01]  /*6360*/  ISETP.GT.AND P3, PT, R207, R208, PT ;  /* 0x000000d0cf00720c */ /* 0x000fe20003f64270 */
[----:B------:R-:W-:Y:S01]  /*6370*/  FADD.FTZ R159, R159, R0 ;  /* 0x000000009f9f7221 */ /* 0x000fe20000010000 */
[----:B------:R-:W-:Y:S01]  /*6380*/  FADD.FTZ R214, R214, R213 ;  /* 0x000000d5d6d67221 */ /* 0x000fe20000010000 */
[----:B------:R-:W-:-:S02]  /*6390*/  @!P2 VIADD R211, R211, 0x32460 ;  /* 0x00032460d3d3a836 */ /* 0x000fc40000000000 */
[----:B------:R-:W-:Y:S01]  /*63a0*/  FADD.FTZ R156, R156, R159 ;  /* 0x0000009f9c9c7221 */ /* 0x000fe20000010000 */
[----:B------:R-:W-:Y:S01]  /*63b0*/  FADD.FTZ R214, R215, R214 ;  /* 0x000000d6d7d67221 */ /* 0x000fe20000010000 */
[----:B------:R-:W-:Y:S01]  /*63c0*/  MUFU.EX2 R166, R166 ;  /* 0x000000a600a67308 */ /* 0x000fe20000000800 */
[----:B------:R-:W-:Y:S01]  /*63d0*/  @!P2 PRMT R211, RZ, 0x654, R211 ;  /* 0x00000654ffd3a816 */ /* 0x000fe200000000d3 */
[----:B------:R-:W-:Y:S01]  /*63e0*/  FADD.FTZ R157, R157, R156 ;  /* 0x0000009c9d9d7221 */ /* 0x000fe20000010000 */
[----:B------:R-:W-:Y:S01]  /*63f0*/  FADD.FTZ R209, R209, R214 ;  /* 0x000000d6d1d17221 */ /* 0x000fe20000010000 */
[----:B------:R-:W-:Y:S02]  /*6400*/  VIADD R207, R207, 0xffffffff ;  /* 0xffffffffcfcf7836 */ /* 0x000fe40000000000 */
[----:B------:R-:W-:Y:S02]  /*6410*/  IMAD.MOV.U32 R210, RZ, RZ, R20 ;  /* 0x000000ffffd27224 */ /* 0x000fe400078e0014 */
        /* <DEDUP_REMOVED lines=30> */
[----:B------:R-:W1:Y:S01]  /*6600*/  MUFU.EX2 R195, R195 ;  /* 0x000000c300c37308 */ /* 0x000e620000000800 */
[----:B------:R-:W-:-:S02]  /*6610*/  WARPGROUP.DEPBAR.LE gsb0, 0x0 ;  /* 0x00008000000079c5 */ /* 0x000fc40000010000 */
[----:B0-----:R-:W-:-:S05]  /*6620*/  F2FP.BF16.F32.PACK_AB R152, R161, R160 ;  /* 0x000000a0a198723e */ /* 0x001fca00000010ff */
[----:B------:R-:W-:Y:S01]  /*6630*/  MUFU.EX2 R198, R198 ;  /* 0x000000c600c67308 */ /* 0x000fe20000000800 */
[----:B--2---:R-:W-:Y:S01]  /*6640*/  F2FP.BF16.F32.PACK_AB R153, R163, R162 ;  /* 0x000000a2a399723e */ /* 0x004fe200000010ff */
[----:B------:R-:W-:Y:S01]  /*6650*/  FADD.FTZ R160, R160, R157 ;  /* 0x0000009da0a07221 */ /* 0x000fe20000010000 */
[----:B------:R-:W-:Y:S01]  /*6660*/  F2FP.BF16.F32.PACK_AB R154, R165, R164 ;  /* 0x000000a4a59a723e */ /* 0x000fe200000010ff */
[----:B------:R-:W-:Y:S01]  /*6670*/  FADD.FTZ R162, R162, R209 ;  /* 0x000000d1a2a27221 */ /* 0x000fe20000010000 */
[----:B---3--:R-:W-:Y:S01]  /*6680*/  F2FP.BF16.F32.PACK_AB R155, R167, R166 ;  /* 0x000000a6a79b723e */ /* 0x008fe200000010ff */
[----:B------:R-:W-:Y:S01]  /*6690*/  FADD.FTZ R161, R161, R160 ;  /* 0x000000a0a1a17221 */ /* 0x000fe20000010000 */
[----:B------:R-:W-:Y:S01]  /*66a0*/  IMAD.MOV.U32 R209, RZ, RZ, R13 ;  /* 0x000000ffffd17224 */ /* 0x000fe200078e000d */
[----:B------:R-:W0:Y:S01]  /*66b0*/  MUFU.EX2 R199, R199 ;  /* 0x000000c700c77308 */ /* 0x000e220000000800 */
[----:B------:R-:W-:Y:S01]  /*66c0*/  WARPGROUP.ARRIVE ;  /* 0x00000000000079c5 */ /* 0x000fe20000000000 */
[----:B------:R-:W-:Y:S01]  /*66d0*/  FADD.FTZ R163, R163, R162 ;  /* 0x000000a2a3a37221 */ /* 0x000fe20000010000 */
[----:B------:R-:W-:-:S03]  /*66e0*/  FADD.FTZ R164, R164, R161 ;  /* 0x000000a1a4a47221 */ /* 0x000fc60000010000 */
[----:B------:R-:W-:Y:S01]  /*66f0*/  FADD.FTZ R166, R166, R163 ;  /* 0x000000a3a6a67221 */ /* 0x000fe20000010000 */
[----:B------:R-:W-:Y:S01]  /*6700*/  HGMMA.64x256x16.F32.BF16 R24, R152, gdesc[UR8].tnspB, R24, gsb0 ;  /* 0x43e0000898187df0 */ /* 0x000fe20008001818 */
[----:B------:R-:W-:Y:S01]  /*6710*/  UIADD3 UR10, UR4, 0x100, URZ ;  /* 0x00000100040a7890 */ /* 0x000fe2000fffe03f */
[----:B------:R-:W-:Y:S01]  /*6720*/  FADD.FTZ R165, R165, R164 ;  /* 0x000000a4a5a57221 */ /* 0x000fe20000010000 */
[----:B------:R-:W-:Y:S01]  /*6730*/  UMOV UR11, 0x40000040 ;  /* 0x40000040000b7882 */ /* 0x000fe20000000000 */
[----:B------:R-:W-:Y:S01]  /*6740*/  FADD.FTZ R167, R167, R166 ;  /* 0x000000a6a7a77221 */ /* 0x000fe20000010000 */
        /* <DEDUP_REMOVED lines=13> */
[----:B------:R-:W-:-:S06]  /*6820*/  FADD.FTZ R175, R175, R174 ;  /* 0x000000aeafaf7221 */ /* 0x000fcc0000010000 */
        /* <DEDUP_REMOVED lines=44> */
[----:B0-----:R-:W-:Y:S01]  /*6af0*/  F2FP.BF16.F32.PACK_AB R155, R199, R198 ;  /* 0x000000c6c79b723e */ /* 0x001fe200000010ff */
        /* <DEDUP_REMOVED lines=10> */
.L_x_13447:
[----:B------:R-:W-:-:S13]  /*6ba0*/  ISETP.GE.AND P1, PT, R207, RZ, PT ;  /* 0x000000ffcf00720c */ /* 0x000fda0003f26270 */
[----:B------:R-:W-:Y:S05]  /*6bb0*/  @!P1 BRA `(.L_x_13457) ;  /* 0x0000002000bc9947 */ /* 0x000fea0003800000 */
[----:B------:R-:W-:Y:S02]  /*6bc0*/  IMAD.MOV.U32 R213, RZ, RZ, R20 ;  /* 0x000000ffffd57224 */ /* 0x000fe400078e0014 */
[----:B------:R-:W-:-:S07]  /*6bd0*/  IMAD.MOV.U32 R201, RZ, RZ, R13 ;  /* 0x000000ffffc97224 */ /* 0x000fce00078e000d */
.L_x_13466:
[----:B------:R-:W-:-:S04]  /*6be0*/  UIADD3 UR36, UR36, 0x1, URZ ;  /* 0x0000000124247890 */ /* 0x000fc8000fffe03f */
[----:B------:R-:W-:-:S04]  /*6bf0*/  UISETP.NE.AND UP0, UPT, UR36, 0x2, UPT ;  /* 0x000000022400788c */ /* 0x000fc8000bf05270 */
[----:B------:R-:W-:Y:S02]  /*6c00*/  USEL UR4, URZ, 0x1, UP0 ;  /* 0x000000013f047887 */ /* 0x000fe40008000000 */
[----:B------:R-:W-:Y:S02]  /*6c10*/  USEL UR36, UR36, URZ, UP0 ;  /* 0x0000003f24247287 */ /* 0x000fe40008000000 */
[----:B------:R-:W-:Y:S01]  /*6c20*/  ULOP3.LUT UR37, UR37, UR4, URZ, 0x3c, !UPT ;  /* 0x0000000425257292 */ /* 0x000fe2000f8e3c3f */
[----:B------:R-:W-:Y:S11]  /*6c30*/  @!P0 BRA `(.L_x_13458) ;  /* 0x0000000000048947 */ /* 0x000ff60003800000 */
[----:B------:R-:W-:Y:S01]  /*6c40*/  BPT.TRAP 0x1 ;  /* 0x000000040000795c */ /* 0x000fe20000300000 */
.L_x_13458:
        /* <DEDUP_REMOVED lines=9> */
.L_x_13459:
[----:B--2---:R-:W-:Y:S05]  /*6ce0*/  @P1 BRA `(.L_x_13460) ;  /* 0x0000000000081947 */ /* 0x004fea0003800000 */
[----:B------:R-:W2:Y:S02]  /*6cf0*/  SYNCS.PHASECHK.TRANS64.TRYWAIT P1, [UR4+0x32430], R13 ;  /* 0x0324300dff0075a7 */ /* 0x000ea40008020144 */
[----:B--2---:R-:W-:Y:S05]  /*6d00*/  @!P1 BRA `(.L_x_13461) ;  /* 0x000000ac00109947 */ /* 0x004fea0003800000 */
.L_x_13460:
        /* <DEDUP_REMOVED lines=31> */
.L_x_13462:
[----:B------:R3:W4:Y:S01]  /*6f00*/  SYNCS.PHASECHK.TRANS64.TRYWAIT P1, [UR4+0x32450], R13 ;  /* 0x0324500dff0075a7 */ /* 0x0007220008020144 */
[----:B------:R-:W-:Y:S05]  /*6f10*/  @!P0 BRA `(.L_x_13463) ;  /* 0x0000000000048947 */ /* 0x000fea0003800000 */
[----:B------:R-:W-:Y:S01]  /*6f20*/  BPT.TRAP 0x1 ;  /* 0x000000040000795c */ /* 0x000fe20000300000 */
.L_x_13463:
[----:B----4-:R-:W-:Y:S05]  /*6f30*/  @P1 BRA `(.L_x_13464) ;  /* 0x0000000000081947 */ /* 0x010fea0003800000 */
[----:B------:R-:W4:Y:S02]  /*6f40*/  SYNCS.PHASECHK.TRANS64.TRYWAIT P1, [UR4+0x32450], R13 ;  /* 0x0324500dff0075a7 */ /* 0x000f240008020144 */
[----:B----4-:R-:W-:Y:S05]  /*6f50*/  @!P1 BRA `(.L_x_13465) ;  /* 0x000000a800949947 */ /* 0x010fea0003800000 */
.L_x_13464:
[----:B------:R-:W-:Y:S01]  /*6f60*/  R2UR UR56, R10 ;  /* 0x000000000a3872ca */ /* 0x000fe200000e0000 */
[----:B------:R-:W-:Y:S01]  /*6f70*/  UIMAD UR5, UR36, 0xc00, UR7 ;  /* 0x00000c00240578a4 */ /* 0x000fe2000f8e0207 */
[----:B------:R-:W-:Y:S01]  /*6f80*/  R2UR UR57, R11 ;  /* 0x000000000b3972ca */ /* 0x000fe200000e0000 */
[----:B------:R-:W-:Y:S01]  /*6f90*/  WARPGROUP.ARRIVE ;  /* 0x00000000000079c5 */ /* 0x000fe20000000000 */
[----:B------:R-:W-:Y:S01]  /*6fa0*/  UMOV UR59, 0x40000040 ;  /* 0x40000040003b7882 */ /* 0x000fe20000000000 */
[----:B------:R-:W-:-:S04]  /*6fb0*/  UIADD3 UR10, UR5, 0x300, URZ ;  /* 0x00000300050a7890 */ /* 0x000fc8000fffe03f */
[----:B------:R-:W4:Y:S01]  /*6fc0*/  S2R R216, SR_TID.X ;  /* 0x0000000000d87919 */ /* 0x000f220000002100 */
[----:B------:R-:W-:Y:S01]  /*6fd0*/  UMOV UR11, 0x40000040 ;  /* 0x40000040000b7882 */ /* 0x000fe20000000000 */
[----:B------:R-:W-:Y:S01]  /*6fe0*/  UMOV UR58, UR5 ;  /* 0x00000005003a7c82 */ /* 0x000fe20008000000 */
[----:B------:R-:W-:Y:S01]  /*6ff0*/  UIADD3 UR14, UR5, 0x302, URZ ;  /* 0x00000302050e7890 */ /* 0x000fe2000fffe03f */
[C---:B------:R-:W-:Y:S01]  /*7000*/  ISETP.GT.AND P1, PT, R207.reuse, RZ, PT ;  /* 0x000000ffcf00720c */ /* 0x040fe20003f24270 */
[----:B------:R-:W-:Y:S01]  /*7010*/  UMOV UR15, 0x40000040 ;  /* 0x40000040000f7882 */ /* 0x000fe20000000000 */
[----:B------:R-:W-:Y:S01]  /*7020*/  UIADD3 UR18, UR5, 0x304, URZ ;  /* 0x0000030405127890 */ /* 0x000fe2000fffe03f */
[----:B------:R-:W-:Y:S01]  /*7030*/  VIADD R207, R207, 0xffffffff ;  /* 0xffffffffcfcf7836 */ /* 0x000fe20000000000 */
        /* <DEDUP_REMOVED lines=19> */
[----:B----4-:R-:W-:Y:S01]  /*7170*/  SHF.R.U32.HI R216, RZ, 0x7, R216 ;  /* 0x00000007ffd87819 */ /* 0x010fe200000116d8 */
        /* <DEDUP_REMOVED lines=63> */
[----:B--2---:R-:W-:-:S04]  /*7570*/  FMNMX.FTZ R20, R152, R201, !PT ;  /* 0x000000c998147209 */ /* 0x004fc80007810000 */
[----:B-1-3--:R-:W-:-:S04]  /*7580*/  FMNMX.FTZ R13, R153, R20, !PT ;  /* 0x00000014990d7209 */ /* 0x00afc80007810000 */
        /* <DEDUP_REMOVED lines=46> */
[----:B------:R-:W-:-:S05]  /*7870*/  FMNMX.FTZ R20, R199, R20, !PT ;  /* 0x00000014c7147209 */ /* 0x000fca0007810000 */
[----:B------:R-:W2:Y:S01]  /*7880*/  SHFL.BFLY PT, R13, R20, 0x2, 0x1f ;  /* 0x0c401f00140d7f89 */ /* 0x000ea200000e0000 */
[----:B-1----:R-:W-:-:S05]  /*7890*/  FMNMX.FTZ R21, R208, R21, !PT ;  /* 0x00000015d0157209 */ /* 0x002fca0007810000 */
[----:B------:R-:W1:Y:S01]  /*78a0*/  SHFL.BFLY PT, R210, R21, 0x1, 0x1f ;  /* 0x0c201f0015d27f89 */ /* 0x000e6200000e0000 */
[----:B--2---:R-:W-:-:S05]  /*78b0*/  FMNMX.FTZ R212, R20, R13, !PT ;  /* 0x0000000d14d47209 */ /* 0x004fca0007810000 */
[----:B------:R-:W2:Y:S01]  /*78c0*/  SHFL.BFLY PT, R215, R212, 0x1, 0x1f ;  /* 0x0c201f00d4d77f89 */ /* 0x000ea200000e0000 */
[----:B-1----:R-:W-:-:S05]  /*78d0*/  FMNMX.FTZ R13, R21, R210, !PT ;  /* 0x000000d2150d7209 */ /* 0x002fca0007810000 */
[C---:B0-----:R-:W-:Y:S01]  /*78e0*/  FMUL.FTZ R211, R13.reuse, UR5 ;  /* 0x000000050dd37c20 */ /* 0x041fe20008410000 */
[----:B------:R-:W-:-:S03]  /*78f0*/  FADD.FTZ R201, -R13, R201 ;  /* 0x000000c90dc97221 */ /* 0x000fc60000010100 */
[--C-:B------:R-:W-:Y:S01]  /*7900*/  FFMA.FTZ R208, R152, UR5, -R211.reuse ;  /* 0x0000000598d07c23 */ /* 0x100fe200080108d3 */
[--C-:B------:R-:W-:Y:S01]  /*7910*/  FFMA.FTZ R210, R157, UR5, -R211.reuse ;  /* 0x000000059dd27c23 */ /* 0x100fe200080108d3 */
[--C-:B------:R-:W-:Y:S01]  /*7920*/  FFMA.FTZ R209, R153, UR5, -R211.reuse ;  /* 0x0000000599d17c23 */ /* 0x100fe200080108d3 */
[----:B------:R-:W-:Y:S01]  /*7930*/  FMUL.FTZ R201, R201, UR5 ;  /* 0x00000005c9c97c20 */ /* 0x000fe20008410000 */
[----:B------:R-:W-:Y:S02]  /*7940*/  VIADD R153, R216, 0x8 ;  /* 0x00000008d8997836 */ /* 0x000fe40000000000 */
        /* <DEDUP_REMOVED lines=8> */
[----:B--2---:R-:W-:Y:S01]  /*79d0*/  FMNMX.FTZ R20, R212, R215, !PT ;  /* 0x000000d7d4147209 */ /* 0x004fe20007810000 */
[----:B------:R-:W0:Y:S01]  /*79e0*/  MUFU.EX2 R201, R201 ;  /* 0x000000c900c97308 */ /* 0x000e220000000800 */
[--C-:B------:R-:W-:Y:S01]  /*79f0*/  FFMA.FTZ R172, R172, UR5, -R211.reuse ;  /* 0x00000005acac7c23 */ /* 0x100fe200080108d3 */
[--C-:B------:R-:W-:Y:S01]  /*7a00*/  FFMA.FTZ R173, R173, UR5, -R211.reuse ;  /* 0x00000005adad7c23 */ /* 0x100fe200080108d3 */
[----:B------:R-:W-:Y:S01]  /*7a10*/  FFMA.FTZ R176, R176, UR5, -R211 ;  /* 0x00000005b0b07c23 */ /* 0x000fe200080108d3 */
[----:B------:R-:W-:Y:S01]  /*7a20*/  FADD.FTZ R21, -R20, R213 ;  /* 0x000000d514157221 */ /* 0x000fe20000010100 */
[----:B------:R-:W-:-:S02]  /*7a30*/  IMAD.U32 R213, RZ, RZ, UR4 ;  /* 0x00000004ffd57e24 */ /* 0x000fc4000f8e00ff */
[----:B------:R-:W-:Y:S01]  /*7a40*/  FMUL.FTZ R215, R20, UR5 ;  /* 0x0000000514d77c20 */ /* 0x000fe20008410000 */
[----:B------:R-:W-:Y:S01]  /*7a50*/  UIMAD UR4, UR36, 0xc00, UR6 ;  /* 0x00000c00240478a4 */ /* 0x000fe2000f8e0206 */
[----:B------:R-:W-:Y:S01]  /*7a60*/  FMUL.FTZ R157, R21, UR5 ;  /* 0x00000005159d7c20 */ /* 0x000fe20008410000 */
[----:B------:R-:W-:Y:S01]  /*7a70*/  @!P2 VIADD R152, R213, 0x32440 ;  /* 0x00032440d598a836 */ /* 0x000fe20000000000 */
[----:B------:R-:W-:Y:S01]  /*7a80*/  IADD3 R21, -R216, 0xb, RZ ;  /* 0x0000000bd8157810 */ /* 0x000fe20007ffe1ff */
[--C-:B------:R-:W-:Y:S01]  /*7a90*/  FFMA.FTZ R212, R154, UR5, -R215.reuse ;  /* 0x000000059ad47c23 */ /* 0x100fe200080108d7 */
[--C-:B------:R-:W-:Y:S01]  /*7aa0*/  FFMA.FTZ R214, R155, UR5, -R215.reuse ;  /* 0x000000059bd67c23 */ /* 0x100fe200080108d7 */
[--C-:B------:R-:W-:Y:S01]  /*7ab0*/  FFMA.FTZ R158, R158, UR5, -R215.reuse ;  /* 0x000000059e9e7c23 */ /* 0x100fe200080108d7 */
[----:B------:R-:W-:Y:S01]  /*7ac0*/  @!P2 PRMT R152, RZ, 0x654, R152 ;  /* 0x00000654ff98a816 */ /* 0x000fe20000000098 */
[--C-:B------:R-:W-:Y:S01]  /*7ad0*/  FFMA.FTZ R159, R159, UR5, -R215.reuse ;  /* 0x000000059f9f7c23 */ /* 0x100fe200080108d7 */
[----:B------:R1:W-:Y:S06]  /*7ae0*/  BAR.ARV R21, 0x100 ;  /* 0x000400150000751d */ /* 0x0003ec0000002000 */
        /* <DEDUP_REMOVED lines=152> */
[----:B------:R-:W-:Y:S01]  /*8470*/  FFMA.FTZ R175, R175, UR5, -R215 ;  /* 0x00000005afaf7c23 */ /* 0x000fe200080108d7 */
[--C-:B------:R-:W-:Y:S01]  /*8480*/  FFMA.FTZ R177, R177, UR5, -R211.reuse ;  /* 0x00000005b1b17c23 */ /* 0x100fe200080108d3 */
[----:B------:R-:W-:Y:S01]  /*8490*/  HGMMA.64x256x16.F32.BF16 R24, R152, gdesc[UR8].tnspB, R24, gsb0 ;  /* 0x43e0000898187df0 */ /* 0x000fe20008001818 */
[----:B------:R-:W0:Y:S01]  /*84a0*/  MUFU.EX2 R161, R161 ;  /* 0x000000a100a17308 */ /* 0x000e220000000800 */
[----:B------:R-:W-:Y:S01]  /*84b0*/  UIADD3 UR10, UR4, 0x80, URZ ;  /* 0x00000080040a7890 */ /* 0x000fe2000fffe03f */
[--C-:B------:R-:W-:Y:S01]  /*84c0*/  FFMA.FTZ R180, R180, UR5, -R211.reuse ;  /* 0x00000005b4b47c23 */ /* 0x100fe200080108d3 */
[----:B------:R-:W-:Y:S01]  /*84d0*/  UMOV UR11, 0x40000040 ;  /* 0x40000040000b7882 */ /* 0x000fe20000000000 */
[----:B------:R-:W-:Y:S01]  /*84e0*/  FFMA.FTZ R181, R181, UR5, -R211 ;  /* 0x00000005b5b57c23 */ /* 0x000fe200080108d3 */
[--C-:B------:R-:W-:Y:S01]  /*84f0*/  FFMA.FTZ R178, R178, UR5, -R215.reuse ;  /* 0x00000005b2b27c23 */ /* 0x100fe200080108d7 */
[--C-:B------:R-:W-:Y:S01]  /*8500*/  FFMA.FTZ R179, R179, UR5, -R215.reuse ;  /* 0x00000005b3b37c23 */ /* 0x100fe200080108d7 */
[--C-:B------:R-:W-:Y:S01]  /*8510*/  FFMA.FTZ R182, R182, UR5, -R215.reuse ;  /* 0x00000005b6b67c23 */ /* 0x100fe200080108d7 */
[----:B------:R-:W-:Y:S01]  /*8520*/  MUFU.EX2 R164, R164 ;  /* 0x000000a400a47308 */ /* 0x000fe20000000800 */
[----:B------:R-:W-:Y:S01]  /*8530*/  FFMA.FTZ R183, R183, UR5, -R215 ;  /* 0x00000005b7b77c23 */ /* 0x000fe200080108d7 */
[--C-:B------:R-:W-:Y:S01]  /*8540*/  FFMA.FTZ R184, R184, UR5, -R211.reuse ;  /* 0x00000005b8b87c23 */ /* 0x100fe200080108d3 */
[--C-:B------:R-:W-:Y:S01]  /*8550*/  FFMA.FTZ R185, R185, UR5, -R211.reuse ;  /* 0x00000005b9b97c23 */ /* 0x100fe200080108d3 */
[--C-:B------:R-:W-:Y:S01]  /*8560*/  FFMA.FTZ R188, R188, UR5, -R211.reuse ;  /* 0x00000005bcbc7c23 */ /* 0x100fe200080108d3 */
[----:B------:R-:W-:Y:S01]  /*8570*/  FFMA.FTZ R189, R189, UR5, -R211 ;  /* 0x00000005bdbd7c23 */ /* 0x000fe200080108d3 */
[--C-:B------:R-:W-:Y:S01]  /*8580*/  FFMA.FTZ R186, R186, UR5, -R215.reuse ;  /* 0x00000005baba7c23 */ /* 0x100fe200080108d7 */
[--C-:B------:R-:W-:Y:S01]  /*8590*/  FFMA.FTZ R187, R187, UR5, -R215.reuse ;  /* 0x00000005bbbb7c23 */ /* 0x100fe200080108d7 */
[----:B------:R-:W2:Y:S01]  /*85a0*/  MUFU.EX2 R165, R165 ;  /* 0x000000a500a57308 */ /* 0x000ea20000000800 */
[--C-:B------:R-:W-:Y:S01]  /*85b0*/  FFMA.FTZ R190, R190, UR5, -R215.reuse ;  /* 0x00000005bebe7c23 */ /* 0x100fe200080108d7 */
[----:B------:R-:W-:Y:S01]  /*85c0*/  FFMA.FTZ R191, R191, UR5, -R215 ;  /* 0x00000005bfbf7c23 */ /* 0x000fe200080108d7 */
[--C-:B------:R-:W-:Y:S01]  /*85d0*/  FFMA.FTZ R192, R192, UR5, -R211.reuse ;  /* 0x00000005c0c07c23 */ /* 0x100fe200080108d3 */
[--C-:B------:R-:W-:Y:S01]  /*85e0*/  FFMA.FTZ R193, R193, UR5, -R211.reuse ;  /* 0x00000005c1c17c23 */ /* 0x100fe200080108d3 */
[--C-:B------:R-:W-:Y:S01]  /*85f0*/  FFMA.FTZ R196, R196, UR5, -R211.reuse ;  /* 0x00000005c4c47c23 */ /* 0x100fe200080108d3 */
[----:B------:R-:W-:Y:S01]  /*8600*/  FFMA.FTZ R197, R197, UR5, -R211 ;  /* 0x00000005c5c57c23 */ /* 0x000fe200080108d3 */
[--C-:B------:R-:W-:Y:S01]  /*8610*/  FFMA.FTZ R194, R194, UR5, -R215.reuse ;  /* 0x00000005c2c27c23 */ /* 0x100fe200080108d7 */
[----:B------:R-:W-:Y:S01]  /*8620*/  MUFU.EX2 R162, R162 ;  /* 0x000000a200a27308 */ /* 0x000fe20000000800 */
[--C-:B------:R-:W-:Y:S01]  /*8630*/  FFMA.FTZ R195, R195, UR5, -R215.reuse ;  /* 0x00000005c3c37c23 */ /* 0x100fe200080108d7 */
[--C-:B------:R-:W-:Y:S01]  /*8640*/  FFMA.FTZ R198, R198, UR5, -R215.reuse ;  /* 0x00000005c6c67c23 */ /* 0x100fe200080108d7 */
[----:B------:R-:W-:Y:S01]  /*8650*/  FFMA.FTZ R199, R199, UR5, -R215 ;  /* 0x00000005c7c77c23 */ /* 0x000fe200080108d7 */
[----:B------:R-:W-:Y:S01]  /*8660*/  FFMA.FTZ R0, R201, R0, R208 ;  /* 0x00000000c9007223 */ /* 0x000fe200000100d0 */
[----:B------:R-:W-:Y:S01]  /*8670*/  FFMA.FTZ R157, R157, R12, R212 ;  /* 0x0000000c9d9d7223 */ /* 0x000fe200000100d4 */
[----:B------:R-:W-:-:S02]  /*8680*/  @!P2 VIADD R213, R213, 0x32460 ;  /* 0x00032460d5d5a836 */ /* 0x000fc40000000000 */
[----:B------:R-:W3:Y:S01]  /*8690*/  MUFU.EX2 R163, R163 ;  /* 0x000000a300a37308 */ /* 0x000ee20000000800 */
[----:B------:R-:W-:Y:S01]  /*86a0*/  FADD.FTZ R209, R209, R0 ;  /* 0x00000000d1d17221 */ /* 0x000fe20000010000 */
[----:B------:R-:W-:Y:S01]  /*86b0*/  FADD.FTZ R157, R214, R157 ;  /* 0x0000009dd69d7221 */ /* 0x000fe20000010000 */
[----:B------:R-:W-:Y:S01]  /*86c0*/  @!P2 PRMT R213, RZ, 0x654, R213 ;  /* 0x00000654ffd5a816 */ /* 0x000fe200000000d5 */
[----:B------:R-:W-:Y:S02]  /*86d0*/  IMAD.MOV.U32 R201, RZ, RZ, R13 ;  /* 0x000000ffffc97224 */ /* 0x000fe400078e000d */
[----:B------:R-:W-:Y:S01]  /*86e0*/  FADD.FTZ R209, R156, R209 ;  /* 0x000000d19cd17221 */ /* 0x000fe20000010000 */
[----:B------:R-:W-:Y:S01]  /*86f0*/  FADD.FTZ R158, R158, R157 ;  /* 0x0000009d9e9e7221 */ /* 0x000fe20000010000 */
[----:B------:R-:W-:Y:S02]  /*8700*/  MUFU.EX2 R166, R166 ;  /* 0x000000a600a67308 */ /* 0x000fe40000000800 */
[----:B------:R-:W-:Y:S01]  /*8710*/  FADD.FTZ R209, R210, R209 ;  /* 0x000000d1d2d17221 */ /* 0x000fe20000010000 */
[----:B------:R-:W-:-:S05]  /*8720*/  FADD.FTZ R159, R159, R158 ;  /* 0x0000009e9f9f7221 */ /* 0x000fca0000010000 */
[----:B------:R-:W4:Y:S08]  /*8730*/  MUFU.EX2 R167, R167 ;  /* 0x000000a700a77308 */ /* 0x000f300000000800 */
[----:B------:R-:W-:Y:S08]  /*8740*/  MUFU.EX2 R168, R168 ;  /* 0x000000a800a87308 */ /* 0x000ff00000000800 */
[----:B------:R-:W5:Y:S08]  /*8750*/  MUFU.EX2 R169, R169 ;  /* 0x000000a900a97308 */ /* 0x000f700000000800 */
[----:B------:R-:W-:Y:S08]  /*8760*/  MUFU.EX2 R172, R172 ;  /* 0x000000ac00ac7308 */ /* 0x000ff00000000800 */
[----:B------:R-:W1:Y:S08]  /*8770*/  MUFU.EX2 R173, R173 ;  /* 0x000000ad00ad7308 */ /* 0x000e700000000800 */
        /* <DEDUP_REMOVED lines=22> */
[----:B------:R-:W-:Y:S01]  /*88e0*/  MUFU.EX2 R196, R196 ;  /* 0x000000c400c47308 */ /* 0x000fe20000000800 */
[----:B------:R-:W-:-:S02]  /*88f0*/  WARPGROUP.DEPBAR.LE gsb0, 0x0 ;  /* 0x00008000000079c5 */ /* 0x000fc40000010000 */
[----:B0-----:R-:W-:-:S05]  /*8900*/  F2FP.BF16.F32.PACK_AB R152, R161, R160 ;  /* 0x000000a0a198723e */ /* 0x001fca00000010ff */
[----:B------:R-:W0:Y:S01]  /*8910*/  MUFU.EX2 R197, R197 ;  /* 0x000000c500c57308 */ /* 0x000e220000000800 */
[----:B--2---:R-:W-:Y:S01]  /*8920*/  F2FP.BF16.F32.PACK_AB R154, R165, R164 ;  /* 0x000000a4a59a723e */ /* 0x004fe200000010ff */
[----:B------:R-:W-:Y:S01]  /*8930*/  FADD.FTZ R160, R160, R209 ;  /* 0x000000d1a0a07221 */ /* 0x000fe20000010000 */
[----:B---3--:R-:W-:Y:S01]  /*8940*/  F2FP.BF16.F32.PACK_AB R153, R163, R162 ;  /* 0x000000a2a399723e */ /* 0x008fe200000010ff */
[----:B------:R-:W-:Y:S01]  /*8950*/  FADD.FTZ R162, R162, R159 ;  /* 0x0000009fa2a27221 */ /* 0x000fe20000010000 */
[----:B----4-:R-:W-:Y:S01]  /*8960*/  F2FP.BF16.F32.PACK_AB R155, R167, R166 ;  /* 0x000000a6a79b723e */ /* 0x010fe200000010ff */
        /* <DEDUP_REMOVED lines=8> */
[----:B------:R-:W2:Y:S01]  /*89f0*/  MUFU.EX2 R195, R195 ;  /* 0x000000c300c37308 */ /* 0x000ea20000000800 */
[----:B------:R-:W-:Y:S01]  /*8a00*/  UMOV UR11, 0x40000040 ;  /* 0x40000040000b7882 */ /* 0x000fe20000000000 */
[----:B------:R-:W-:Y:S01]  /*8a10*/  FADD.FTZ R165, R165, R164 ;  /* 0x000000a4a5a57221 */ /* 0x000fe20000010000 */
[----:B------:R-:W-:-:S05]  /*8a20*/  FADD.FTZ R167, R167, R166 ;  /* 0x000000a6a7a77221 */ /* 0x000fca0000010000 */
[----:B------:R-:W-:Y:S08]  /*8a30*/  MUFU.EX2 R198, R198 ;  /* 0x000000c600c67308 */ /* 0x000ff00000000800 */
[----:B------:R-:W3:Y:S01]  /*8a40*/  MUFU.EX2 R199, R199 ;  /* 0x000000c700c77308 */ /* 0x000ee20000000800 */
[----:B------:R-:W-:Y:S02]  /*8a50*/  WARPGROUP.DEPBAR.LE gsb0, 0x0 ;  /* 0x00008000000079c5 */ /* 0x000fe40000010000 */
[----:B-----5:R-:W-:Y:S01]  /*8a60*/  F2FP.BF16.F32.PACK_AB R152, R169, R168 ;  /* 0x000000a8a998723e */ /* 0x020fe200000010ff */
[----:B------:R-:W-:Y:S01]  /*8a70*/  FADD.FTZ R168, R168, R165 ;  /* 0x000000a5a8a87221 */ /* 0x000fe20000010000 */
[----:B-1----:R-:W-:-:S02]  /*8a80*/  F2FP.BF16.F32.PACK_AB R154, R173, R172 ;  /* 0x000000acad9a723e */ /* 0x002fc400000010ff */
[----:B------:R-:W-:Y:S01]  /*8a90*/  F2FP.BF16.F32.PACK_AB R153, R171, R170 ;  /* 0x000000aaab99723e */ /* 0x000fe200000010ff */
[----:B------:R-:W-:Y:S01]  /*8aa0*/  FADD.FTZ R170, R170, R167 ;  /* 0x000000a7aaaa7221 */ /* 0x000fe20000010000 */
[----:B------:R-:W-:Y:S01]  /*8ab0*/  F2FP.BF16.F32.PACK_AB R155, R175, R174 ;  /* 0x000000aeaf9b723e */ /* 0x000fe200000010ff */
[----:B------:R-:W-:Y:S02]  /*8ac0*/  FADD.FTZ R169, R169, R168 ;  /* 0x000000a8a9a97221 */ /* 0x000fe40000010000 */
[----:B------:R-:W-:Y:S01]  /*8ad0*/  FADD.FTZ R171, R171, R170 ;  /* 0x000000aaabab7221 */ /* 0x000fe20000010000 */
[----:B------:R-:W-:Y:S01]  /*8ae0*/  WARPGROUP.ARRIVE ;  /* 0x00000000000079c5 */ /* 0x000fe20000000000 */
[----:B------:R-:W-:Y:S02]  /*8af0*/  FADD.FTZ R172, R172, R169 ;  /* 0x000000a9acac7221 */ /* 0x000fe40000010000 */
[----:B------:R-:W-:Y:S02]  /*8b00*/  FADD.FTZ R174, R174, R171 ;  /* 0x000000abaeae7221 */ /* 0x000fe40000010000 */
[----:B------:R-:W-:Y:S01]  /*8b10*/  FADD.FTZ R173, R173, R172 ;  /* 0x000000acadad7221 */ /* 0x000fe20000010000 */
[----:B------:R-:W-:Y:S01]  /*8b20*/  HGMMA.64x256x16.F32.BF16 R24, R152, gdesc[UR8].tnspB, R24, gsb0 ;  /* 0x43e0000898187df0 */ /* 0x000fe20008001818 */
[----:B------:R-:W-:Y:S01]  /*8b30*/  UIADD3 UR10, UR4, 0x180, URZ ;  /* 0x00000180040a7890 */ /* 0x000fe2000fffe03f */
[----:B------:R-:W-:Y:S01]  /*8b40*/  FADD.FTZ R175, R175, R174 ;  /* 0x000000aeafaf7221 */ /* 0x000fe20000010000 */
[----:B------:R-:W-:Y:S01]  /*8b50*/  UMOV UR11, 0x40000040 ;  /* 0x40000040000b7882 */ /* 0x000fe20000000000 */
[----:B------:R-:W-:-:S02]  /*8b60*/  WARPGROUP.DEPBAR.LE gsb0, 0x0 ;  /* 0x00008000000079c5 */ /* 0x000fc40000010000 */
[----:B------:R-:W-:Y:S01]  /*8b70*/  F2FP.BF16.F32.PACK_AB R152, R177, R176 ;  /* 0x000000b0b198723e */ /* 0x000fe200000010ff */
[----:B------:R-:W-:Y:S01]  /*8b80*/  FADD.FTZ R176, R176, R173 ;  /* 0x000000adb0b07221 */ /* 0x000fe20000010000 */
[----:B------:R-:W-:Y:S02]  /*8b90*/  F2FP.BF16.F32.PACK_AB R154, R181, R180 ;  /* 0x000000b4b59a723e */ /* 0x000fe400000010ff */
        /* <DEDUP_REMOVED lines=8> */
[----:B------:R-:W-:-:S07]  /*8c20*/  FADD.FTZ R181, R181, R180 ;  /* 0x000000b4b5b57221 */ /* 0x000fce0000010000 */
[----:B------:R-:W-:Y:S01]  /*8c30*/  HGMMA.64x256x16.F32.BF16 R24, R152, gdesc[UR8].tnspB, R24, gsb0 ;  /* 0x43e0000898187df0 */ /* 0x000fe20008001818 */
[----:B------:R-:W-:Y:S01]  /*8c40*/  UIADD3 UR10, UR4, 0x200, URZ ;  /* 0x00000200040a7890 */ /* 0x000fe2000fffe03f */
[----:B------:R-:W-:Y:S01]  /*8c50*/  FADD.FTZ R183, R183, R182 ;  /* 0x000000b6b7b77221 */ /* 0x000fe20000010000 */
[----:B------:R-:W-:Y:S01]  /*8c60*/  UMOV UR11, 0x40000040 ;  /* 0x40000040000b7882 */ /* 0x000fe20000000000 */
[----:B------:R-:W-:Y:S02]  /*8c70*/  WARPGROUP.DEPBAR.LE gsb0, 0x0 ;  /* 0x00008000000079c5 */ /* 0x000fe40000010000 */
[----:B------:R-:W-:Y:S01]  /*8c80*/  F2FP.BF16.F32.PACK_AB R152, R185, R184 ;  /* 0x000000b8b998723e */ /* 0x000fe200000010ff */
[----:B------:R-:W-:Y:S01]  /*8c90*/  FADD.FTZ R184, R184, R181 ;  /* 0x000000b5b8b87221 */ /* 0x000fe20000010000 */
[----:B------:R-:W-:Y:S02]  /*8ca0*/  F2FP.BF16.F32.PACK_AB R154, R189, R188 ;  /* 0x000000bcbd9a723e */ /* 0x000fe400000010ff */
        /* <DEDUP_REMOVED lines=16> */
[----:B0-----:R-:W-:Y:S02]  /*8db0*/  F2FP.BF16.F32.PACK_AB R154, R197, R196 ;  /* 0x000000c4c59a723e */ /* 0x001fe400000010ff */
[----:B--2---:R-:W-:Y:S01]  /*8dc0*/  F2FP.BF16.F32.PACK_AB R153, R195, R194 ;  /* 0x000000c2c399723e */ /* 0x004fe200000010ff */
[----:B------:R-:W-:Y:S01]  /*8dd0*/  FADD.FTZ R194, R194, R191 ;  /* 0x000000bfc2c27221 */ /* 0x000fe20000010000 */
[----:B---3--:R-:W-:Y:S01]  /*8de0*/  F2FP.BF16.F32.PACK_AB R155, R199, R198 ;  /* 0x000000c6c79b723e */ /* 0x008fe200000010ff */
[----:B------:R-:W-:-:S02]  /*8df0*/  FADD.FTZ R193, R193, R192 ;  /* 0x000000c0c1c17221 */ /* 0x000fc40000010000 */
[----:B------:R-:W-:Y:S01]  /*8e00*/  FADD.FTZ R195, R195, R194 ;  /* 0x000000c2c3c37221 */ /* 0x000fe20000010000 */
[----:B------:R-:W-:Y:S01]  /*8e10*/  WARPGROUP.ARRIVE ;  /* 0x00000000000079c5 */ /* 0x000fe20000000000 */
[----:B------:R-:W-:Y:S02]  /*8e20*/  FADD.FTZ R0, R196, R193 ;  /* 0x000000c1c4007221 */ /* 0x000fe40000010000 */
[----:B------:R-:W-:Y:S02]  /*8e30*/  FADD.FTZ R12, R198, R195 ;  /* 0x000000c3c60c7221 */ /* 0x000fe40000010000 */
[----:B------:R-:W-:-:S07]  /*8e40*/  FADD.FTZ R0, R197, R0 ;  /* 0x00000000c5007221 */ /* 0x000fce0000010000 */
[----:B------:R-:W-:Y:S01]  /*8e50*/  HGMMA.64x256x16.F32.BF16 R24, R152, gdesc[UR8].tnspB, R24, gsb0 ;  /* 0x43e0000898187df0 */ /* 0x000fe20008001818 */
[----:B------:R-:W-:Y:S02]  /*8e60*/  FADD.FTZ R12, R199, R12 ;  /* 0x0000000cc70c7221 */ /* 0x000fe40000010000 */
[----:B------:R-:W-:Y:S02]  /*8e70*/  WARPGROUP.DEPBAR.LE gsb0, 0x0 ;  /* 0x00008000000079c5 */ /* 0x000fe40000010000 */
[----:B------:R0:W-:Y:S02]  /*8e80*/  @!P2 SYNCS.ARRIVE.TRANS64.RED.A1T0 RZ, [R213+URZ], RZ ;  /* 0x000000ffd5ffa9a7 */ /* 0x0001e4000810043f */
[----:B0-----:R-:W-:Y:S01]  /*8e90*/  IMAD.MOV.U32 R213, RZ, RZ, R20 ;  /* 0x000000ffffd57224 */ /* 0x001fe200078e0014 */
[----:B------:R-:W-:Y:S06]  /*8ea0*/  @P1 BRA `(.L_x_13466) ;  /* 0xffffffdc004c1947 */ /* 0x000fec000383ffff */
.L_x_13457:
[----:B------:R-:W1:Y:S01]  /*8eb0*/  SHFL.BFLY PT, R3, R0, 0x2, 0x1f ;  /* 0x0c401f0000037f89 */ /* 0x000e6200000e0000 */
[----:B------:R-:W-:Y:S01]  /*8ec0*/  IMAD.MOV.U32 R4, RZ, RZ, RZ ;  /* 0x000000ffff047224 */ /* 0x000fe200078e00ff */
[----:B------:R-:W-:Y:S01]  /*8ed0*/  R2UR UR4, R222 ;  /* 0x00000000de0472ca */ /* 0x000fe200000e0000 */
[----:B------:R-:W-:Y:S01]  /*8ee0*/  UIADD3 UR36, UR36, 0x1, URZ ;  /* 0x0000000124247890 */ /* 0x000fe2000fffe03f */
[----:B------:R-:W2:Y:S01]  /*8ef0*/  SHFL.BFLY PT, R5, R12, 0x2, 0x1f ;  /* 0x0c401f000c057f89 */ /* 0x000ea200000e0000 */
[----:B------:R-:W-:Y:S01]  /*8f00*/  IMAD.U32 R8, RZ, RZ, UR5 ;  /* 0x00000005ff087e24 */ /* 0x000fe2000f8e00ff */
[----:B------:R3:W-:Y:S06]  /*8f10*/  BAR.ARV R21, 0x100 ;  /* 0x000400150000751d */ /* 0x0007ec0000002000 */
[----:B------:R-:W-:-:S02]  /*8f20*/  UISETP.NE.AND UP0, UPT, UR36, 0x2, UPT ;  /* 0x000000022400788c */ /* 0x000fc4000bf05270 */
[----:B------:R-:W-:Y:S06]  /*8f30*/  BAR.ARV 0x8, 0x180 ;  /* 0x0206000000007b1d */ /* 0x000fec0000002000 */
[----:B------:R-:W-:Y:S01]  /*8f40*/  UIADD3 UR4, UR4, 0x1, URZ ;  /* 0x0000000104047890 */ /* 0x000fe2000fffe03f */
[----:B------:R-:W-:Y:S01]  /*8f50*/  PLOP3.LUT P0, PT, PT, PT, PT, 0x8, 0x0 ;  /* 0x000000000000781c */ /* 0x000fe20003f0e170 */
[----:B-1----:R-:W-:Y:S01]  /*8f60*/  FADD.FTZ R3, R3, R0 ;  /* 0x0000000003037221 */ /* 0x002fe20000010000 */
[----:B------:R-:W-:Y:S01]  /*8f70*/  IMAD.MOV.U32 R0, RZ, RZ, RZ ;  /* 0x000000ffff007224 */ /* 0x000fe200078e00ff */
[----:B------:R-:W-:Y:S01]  /*8f80*/  USEL UR36, UR36, URZ, UP0 ;  /* 0x0000003f24247287 */ /* 0x000fe20008000000 */
[----:B--2---:R-:W-:-:S02]  /*8f90*/  FADD.FTZ R5, R5, R12 ;  /* 0x0000000c05057221 */ /* 0x004fc40000010000 */
[----:B------:R-:W1:Y:S01]  /*8fa0*/  SHFL.BFLY PT, R2, R3, 0x1, 0x1f ;  /* 0x0c201f0003027f89 */ /* 0x000e6200000e0000 */
[----:B------:R-:W-:Y:S01]  /*8fb0*/  IMAD.U32 R222, RZ, RZ, UR4 ;  /* 0x00000004ffde7e24 */ /* 0x000fe2000f8e00ff */
[----:B------:R-:W-:-:S04]  /*8fc0*/  USEL UR4, URZ, 0x1, UP0 ;  /* 0x000000013f047887 */ /* 0x000fc80008000000 */
[----:B------:R-:W-:Y:S01]  /*8fd0*/  ULOP3.LUT UR37, UR37, UR4, URZ, 0x3c, !UPT ;  /* 0x0000000425257292 */ /* 0x000fe2000f8e3c3f */
[----:B-1----:R-:W-:Y:S01]  /*8fe0*/  FADD.FTZ R7, R3, R2 ;  /* 0x0000000203077221 */ /* 0x002fe20000010000 */
[----:B------:R-:W-:Y:S01]  /*8ff0*/  IMAD.MOV.U32 R3, RZ, RZ, -0x800000 ;  /* 0xff800000ff037424 */ /* 0x000fe200078e00ff */
[----:B------:R-:W1:Y:S03]  /*9000*/  SHFL.BFLY PT, R2, R5, 0x1, 0x1f ;  /* 0x0c201f0005027f89 */ /* 0x000e6600000e0000 */
[----:B------:R-:W-:-:S13]  /*9010*/  FSETP.NE.FTZ.AND P1, PT, R7, RZ, PT ;  /* 0x000000ff0700720b */ /* 0x000fda0003f35000 */
[----:B------:R-:W2:Y:S01]  /*9020*/  @P1 MUFU.RCP R4, R7 ;  /* 0x0000000700041308 */ /* 0x000ea20000001000 */
[----:B-1----:R-:W-:Y:S01]  /*9030*/  FADD.FTZ R6, R5, R2 ;  /* 0x0000000205067221 */ /* 0x002fe20000010000 */
[----:B------:R-:W-:-:S06]  /*9040*/  IMAD.MOV.U32 R2, RZ, RZ, -0x800000 ;  /* 0xff800000ff027424 */ /* 0x000fcc00078e00ff */
[----:B------:R-:W1:Y:S01]  /*9050*/  @P1 MUFU.LG2 R5, R7 ;  /* 0x0000000700051308 */ /* 0x000e620000000c00 */
[----:B------:R-:W-:Y:S01]  /*9060*/  FSETP.NE.FTZ.AND P2, PT, R6, RZ, PT ;  /* 0x000000ff0600720b */ /* 0x000fe20003f55000 */
        /* <DEDUP_REMOVED lines=8> */
[----:B------:R-:W-:-:S04]  /*90f0*/  FMUL.FTZ R173, R40, R4 ;  /* 0x0000000428ad7220 */ /* 0x000fc80000410000 */
[----:B------:R-:W-:Y:S01]  /*9100*/  @P2 MUFU.RCP R0, R6 ;  /* 0x0000000600002308 */ /* 0x000fe20000001000 */
[-C--:B------:R-:W-:Y:S01]  /*9110*/  FMUL.FTZ R41, R41, R4.reuse ;  /* 0x0000000429297220 */ /* 0x080fe20000410000 */
[-C--:B------:R-:W-:Y:S01]  /*9120*/  FMUL.FTZ R174, R44, R4.reuse ;  /* 0x000000042cae7220 */ /* 0x080fe20000410000 */
[-C--:B------:R-:W-:Y:S01]  /*9130*/  FMUL.FTZ R45, R45, R4.reuse ;  /* 0x000000042d2d7220 */ /* 0x080fe20000410000 */
[-C--:B------:R-:W-:Y:S01]  /*9140*/  FMUL.FTZ R175, R48, R4.reuse ;  /* 0x0000000430af7220 */ /* 0x080fe20000410000 */
[-C--:B------:R-:W-:Y:S01]  /*9150*/  FMUL.FTZ R49, R49, R4.reuse ;  /* 0x0000000431317220 */ /* 0x080fe20000410000 */
[-C--:B------:R-:W-:Y:S01]  /*9160*/  FMUL.FTZ R176, R52, R4.reuse ;  /* 0x0000000434b07220 */ /* 0x080fe20000410000 */
[-C--:B------:R-:W-:Y:S01]  /*9170*/  FMUL.FTZ R53, R53, R4.reuse ;  /* 0x0000000435357220 */ /* 0x080fe20000410000 */
[----:B------:R-:W2:Y:S01]  /*9180*/  @P2 MUFU.LG2 R6, R6 ;  /* 0x0000000600062308 */ /* 0x000ea20000000c00 */
        /* <DEDUP_REMOVED lines=50> */
[----:B-1----:R-:W-:Y:S01]  /*94b0*/  @P1 FMUL.FTZ R5, R5, 0.69314718246459960938 ;  /* 0x3f31721805051820 */ /* 0x002fe20000410000 */
[----:B--2---:R-:W-:Y:S01]  /*94c0*/  @P2 FMUL.FTZ R7, R6, 0.69314718246459960938 ;  /* 0x3f31721806072820 */ /* 0x004fe20000410000 */
        /* <DEDUP_REMOVED lines=66> */
[----:B---3--:R-:W-:-:S07]  /*98f0*/  @P2 FFMA.FTZ R2, R8, R20, R7 ;  /* 0x0000001408022223 */ /* 0x008fce0000010007 */
.L_x_13435:
[----:B------:R-:W1:Y:S01]  /*9900*/  S2R R5, SR_CgaCtaId ;  /* 0x0000000000057919 */ /* 0x000e620000008800 */
[----:B------:R-:W-:Y:S01]  /*9910*/  MOV R194, 0x400 ;  /* 0x0000040000c27802 */ /* 0x000fe20000000f00 */
[----:B------:R-:W-:Y:S01]  /*9920*/  BSSY B0, `(.L_x_13467) ;  /* 0x0000297000007945 */ /* 0x000fe20003800000 */
[----:B------:R-:W-:Y:S02]  /*9930*/  BAR.SYNC.DEFER_BLOCKING 0x5, 0x180 ;  /* 0x0146000000007b1d */ /* 0x000fe40000010000 */
[----:B-1----:R-:W-:-:S05]  /*9940*/  LEA R194, R5, R194, 0x18 ;  /* 0x000000c205c27211 */ /* 0x002fca00078ec0ff */
[----:B------:R-:W1:Y:S02]  /*9950*/  LDS R4, [R194+0x324d0] ;  /* 0x0324d000c2047984 */ /* 0x000e640000000800 */
[----:B-1----:R-:W-:Y:S01]  /*9960*/  R2UR UR4, R4 ;  /* 0x00000000040472ca */ /* 0x002fe200000e0000 */
[----:B------:R-:W-:Y:S06]  /*9970*/  BAR.ARV 0x4, 0x180 ;  /* 0x0106000000007b1d */ /* 0x000fec0000002000 */
[----:B------:R-:W-:Y:S08]  /*9980*/  @P0 BRA `(.L_x_13468) ;  /* 0x0000001c00540947 */ /* 0x000ff00003800000 */
[----:B------:R-:W1:Y:S01]  /*9990*/  S2R R5, SR_SWINHI ;  /* 0x0000000000057919 */ /* 0x000e620000002f00 */
[----:B------:R-:W-:Y:S01]  /*99a0*/  F2FP.BF16.F32.PACK_AB R24, R25, R24 ;  /* 0x000000181918723e */ /* 0x000fe200000010ff */
[----:B------:R-:W-:Y:S01]  /*99b0*/  ULDC.64 UR8, c[0x0][0xc90] ;  /* 0x0003240000087ab9 */ /* 0x000fe20000000a00 */
[----:B------:R-:W-:Y:S02]  /*99c0*/  F2FP.BF16.F32.PACK_AB R25, R32, R26 ;  /* 0x0000001a2019723e */ /* 0x000fe400000010ff */
[----:B------:R-:W-:Y:S02]  /*99d0*/  F2FP.BF16.F32.PACK_AB R26, R29, R28 ;  /* 0x0000001c1d1a723e */ /* 0x000fe400000010ff */
[----:B------:R-:W-:Y:S02]  /*99e0*/  F2FP.BF16.F32.PACK_AB R27, R27, R30 ;  /* 0x0000001e1b1b723e */ /* 0x000fe400000010ff */
[----:B------:R-:W-:Y:S02]  /*99f0*/  R2UR UR11, R219 ;  /* 0x00000000db0b72ca */ /* 0x000fe400000e0000 */
[----:B------:R-:W-:-:S11]  /*9a00*/  R2UR UR13, R220 ;  /* 0x00000000dc0d72ca */ /* 0x000fd600000e0000 */
[----:B------:R-:W-:Y:S02]  /*9a10*/  USHF.R.S32.HI UR10, URZ, 0x1f, UR11 ;  /* 0x0000001f3f0a7899 */ /* 0x000fe4000801140b */
[----:B------:R-:W-:Y:S02]  /*9a20*/  UIMAD.WIDE.U32 UR6, UR11, UR8, URZ ;  /* 0x000000080b0672a5 */ /* 0x000fe4000f8e003f */
[----:B------:R-:W-:Y:S02]  /*9a30*/  UIMAD UR5, UR10, UR8, URZ ;  /* 0x000000080a0572a4 */ /* 0x000fe4000f8e023f */
[----:B------:R-:W-:Y:S02]  /*9a40*/  USHF.R.S32.HI UR12, URZ, 0x1f, UR13 ;  /* 0x0000001f3f0c7899 */ /* 0x000fe4000801140d */
[----:B------:R-:W-:Y:S01]  /*9a50*/  UIMAD UR5, UR11, UR9, UR5 ;  /* 0x000000090b0572a4 */ /* 0x000fe2000f8e0205 */
[----:B------:R-:W-:Y:S02]  /*9a60*/  MOV R164, R194 ;  /* 0x000000c200a47202 */ /* 0x000fe40000000f00 */
[----:B-1----:R-:W-:Y:S01]  /*9a70*/  MOV R165, R5 ;  /* 0x0000000500a57202 */ /* 0x002fe20000000f00 */
[----:B------:R-:W-:Y:S01]  /*9a80*/  IMAD R5, R221, 0x40, R200 ;  /* 0x00000040dd057824 */ /* 0x000fe200078e02c8 */
[----:B------:R-:W-:Y:S01]  /*9a90*/  ULDC.64 UR8, c[0x0][0xc98] ;  /* 0x0003260000087ab9 */ /* 0x000fe20000000a00 */
[----:B------:R-:W-:Y:S01]  /*9aa0*/  UIADD3 UR7, UR7, UR5, URZ ;  /* 0x0000000507077290 */ /* 0x000fe2000fffe03f */
[----:B------:R-:W-:Y:S01]  /*9ab0*/  IMAD.WIDE R20, R226, 0x2, R164 ;  /* 0x00000002e2147825 */ /* 0x000fe200078e02a4 */
[----:B------:R-:W-:-:S02]  /*9ac0*/  UIMAD UR5, UR12, UR8, URZ ;  /* 0x000000080c0572a4 */ /* 0x000fc4000f8e023f */
[----:B------:R-:W-:Y:S01]  /*9ad0*/  UIMAD.WIDE.U32 UR6, UR13, UR8, UR6 ;  /* 0x000000080d0672a5 */ /* 0x000fe2000f8e0006 */
[----:B------:R-:W-:Y:S01]  /*9ae0*/  IMAD.WIDE R164, R5, 0x2, R164 ;  /* 0x0000000205a47825 */ /* 0x000fe200078e02a4 */
[C---:B------:R-:W-:Y:S01]  /*9af0*/  IADD3 R119, P5, R20.reuse, 0xc020, RZ ;  /* 0x0000c02014777810 */ /* 0x040fe20007fbe0ff */
[----:B------:R-:W-:Y:S01]  /*9b00*/  UIMAD UR5, UR13, UR9, UR5 ;  /* 0x000000090d0572a4 */ /* 0x000fe2000f8e0205 */
[C---:B------:R-:W-:Y:S02]  /*9b10*/  IADD3 R107, P2, R20.reuse, 0x8040, RZ ;  /* 0x00008040146b7810 */ /* 0x040fe40007f5e0ff */
[C---:B------:R-:W-:Y:S01]  /*9b20*/  LOP3.LUT R167, R20.reuse, 0x380, RZ, 0xc0, !PT ;  /* 0x0000038014a77812 */ /* 0x040fe200078ec0ff */
[--C-:B------:R-:W-:Y:S01]  /*9b30*/  IMAD.X R9, RZ, RZ, R21.reuse, P5 ;  /* 0x000000ffff097224 */ /* 0x100fe200028e0615 */
[C---:B------:R-:W-:Y:S01]  /*9b40*/  IADD3 R7, P3, R20.reuse, 0xc060, RZ ;  /* 0x0000c06014077810 */ /* 0x040fe20007f7e0ff */
[--C-:B------:R-:W-:Y:S01]  /*9b50*/  IMAD.X R19, RZ, RZ, R21.reuse, P2 ;  /* 0x000000ffff137224 */ /* 0x100fe200010e0615 */
[----:B------:R-:W-:Y:S01]  /*9b60*/  LOP3.LUT R8, R119, 0x380, RZ, 0xc0, !PT ;  /* 0x0000038077087812 */ /* 0x000fe200078ec0ff */
[----:B------:R-:W-:Y:S01]  /*9b70*/  ULDC.64 UR8, c[0x0][0xbe8] ;  /* 0x0002fa0000087ab9 */ /* 0x000fe20000000a00 */
[----:B------:R-:W-:Y:S01]  /*9b80*/  SHF.R.U64 R167, R167, 0x3, RZ ;  /* 0x00000003a7a77819 */ /* 0x000fe200000012ff */
[----:B------:R-:W-:Y:S01]  /*9b90*/  IMAD.X R5, RZ, RZ, R21, P3 ;  /* 0x000000ffff057224 */ /* 0x000fe200018e0615 */
[----:B------:R-:W-:-:S02]  /*9ba0*/  IADD3 R16, P2, R20, 0x4000, RZ ;  /* 0x0000400014107810 */ /* 0x000fc40007f5e0ff */
[----:B------:R-:W-:Y:S02]  /*9bb0*/  LOP3.LUT R4, R7, 0x380, RZ, 0xc0, !PT ;  /* 0x0000038007047812 */ /* 0x000fe400078ec0ff */
[----:B------:R-:W-:Y:S01]  /*9bc0*/  SHF.R.U64 R8, R8, 0x3, RZ ;  /* 0x0000000308087819 */ /* 0x000fe200000012ff */
[--C-:B------:R-:W-:Y:S01]  /*9bd0*/  IMAD.X R17, RZ, RZ, R21.reuse, P2 ;  /* 0x000000ffff117224 */ /* 0x100fe200010e0615 */
[----:B------:R-:W-:Y:S01]  /*9be0*/  LOP3.LUT R166, R167, R20, RZ, 0x3c, !PT ;  /* 0x00000014a7a67212 */ /* 0x000fe200078e3cff */
[----:B------:R-:W-:Y:S01]  /*9bf0*/  IMAD.MOV.U32 R167, RZ, RZ, R21 ;  /* 0x000000ffffa77224 */ /* 0x000fe200078e0015 */
[----:B------:R-:W-:Y:S02]  /*9c00*/  SHF.R.U64 R4, R4, 0x3, RZ ;  /* 0x0000000304047819 */ /* 0x000fe400000012ff */
[C---:B------:R-:W-:Y:S02]  /*9c10*/  IADD3 R123, P4, R20.reuse, 0xc040, RZ ;  /* 0x0000c040147b7810 */ /* 0x040fe40007f9e0ff */
        /* <DEDUP_REMOVED lines=8> */
[----:B------:R-:W-:Y:S01]  /*9ca0*/  IADD3 R119, P2, R164, 0x7000, RZ ;  /* 0x00007000a4777810 */ /* 0x000fe20007f5e0ff */
[--C-:B------:R-:W-:Y:S01]  /*9cb0*/  IMAD.X R151, RZ, RZ, R21.reuse, P3 ;  /* 0x000000ffff977224 */ /* 0x100fe200018e0615 */
[----:B------:R-:W-:Y:S01]  /*9cc0*/  LOP3.LUT R4, R4, R7, RZ, 0x3c, !PT ;  /* 0x0000000704047212 */ /* 0x000fe200078e3cff */
[----:B------:R-:W-:Y:S01]  /*9cd0*/  IMAD.X R7, RZ, RZ, R21, P4 ;  /* 0x000000ffff077224 */ /* 0x000fe200020e0615 */
[----:B------:R-:W-:Y:S01]  /*9ce0*/  MOV R167, R166 ;  /* 0x000000a600a77202 */ /* 0x000fe20000000f00 */
[----:B------:R-:W-:Y:S01]  /*9cf0*/  BAR.SYNC.DEFER_BLOCKING 0x1, 0x100 ;  /* 0x0044000000007b1d */ /* 0x000fe20000010000 */
[----:B------:R-:W-:-:S02]  /*9d00*/  LOP3.LUT R118, R119, 0x380, RZ, 0xc0, !PT ;  /* 0x0000038077767812 */ /* 0x000fc400078ec0ff */
[C---:B------:R-:W-:Y:S02]  /*9d10*/  IADD3 R103, P4, R20.reuse, 0x8000, RZ ;  /* 0x0000800014677810 */ /* 0x040fe40007f9e0ff */
[----:B------:R-:W-:-:S03]  /*9d20*/  IADD3 R110, P5, R20, 0x4060, RZ ;  /* 0x00004060146e7810 */ /* 0x000fc60007fbe0ff */
[----:B------:R-:W1:Y:S01]  /*9d30*/  LDC R166, c[0x0][0xce8] ;  /* 0x00033a00ffa67b82 */ /* 0x000e620000000800 */
        /* <DEDUP_REMOVED lines=12> */
[----:B------:R-:W-:-:S02]  /*9e00*/  LOP3.LUT R21, R114, 0x380, RZ, 0xc0, !PT ;  /* 0x0000038072157812 */ /* 0x000fc400078ec0ff */
[----:B------:R-:W-:Y:S01]  /*9e10*/  LOP3.LUT R118, R118, R119, RZ, 0x3c, !PT ;  /* 0x0000007776767212 */ /* 0x000fe200078e3cff */
[----:B------:R-:W-:Y:S01]  /*9e20*/  IMAD.X R119, RZ, RZ, R165, P2 ;  /* 0x000000ffff777224 */ /* 0x000fe200010e06a5 */
[----:B------:R-:W-:Y:S01]  /*9e30*/  IADD3 R147, P2, R164, 0xe000, RZ ;  /* 0x0000e000a4937810 */ /* 0x000fe20007f5e0ff */
[----:B------:R2:W-:Y:S01]  /*9e40*/  STSM.16.M88.4 [R167], R24 ;  /* 0x00000018a7007844 */ /* 0x0005e20000000200 */
[----:B------:R-:W-:Y:S02]  /*9e50*/  LOP3.LUT R14, R23, 0x380, RZ, 0xc0, !PT ;  /* 0x00000380170e7812 */ /* 0x000fe400078ec0ff */
[----:B------:R-:W-:Y:S02]  /*9e60*/  SHF.R.U64 R21, R21, 0x3, RZ ;  /* 0x0000000315157819 */ /* 0x000fe400000012ff */
[----:B------:R-:W-:Y:S02]  /*9e70*/  SHF.R.U64 R20, R20, 0x3, RZ ;  /* 0x0000000314147819 */ /* 0x000fe400000012ff */
[----:B------:R-:W-:-:S02]  /*9e80*/  LOP3.LUT R146, R147, 0x380, RZ, 0xc0, !PT ;  /* 0x0000038093927812 */ /* 0x000fc400078ec0ff */
[----:B------:R-:W-:Y:S02]  /*9e90*/  SHF.R.U64 R14, R14, 0x3, RZ ;  /* 0x000000030e0e7819 */ /* 0x000fe400000012ff */
[----:B------:R-:W-:Y:S02]  /*9ea0*/  LOP3.LUT R150, R21, R114, RZ, 0x3c, !PT ;  /* 0x0000007215967212 */ /* 0x000fe400078e3cff */
[----:B------:R-:W-:Y:S02]  /*9eb0*/  LOP3.LUT R152, R20, R103, RZ, 0x3c, !PT ;  /* 0x0000006714987212 */ /* 0x000fe400078e3cff */
[----:B------:R-:W-:Y:S02]  /*9ec0*/  LOP3.LUT R103, R110, 0x380, RZ, 0xc0, !PT ;  /* 0x000003806e677812 */ /* 0x000fe400078ec0ff */
[----:B------:R-:W-:Y:S02]  /*9ed0*/  LOP3.LUT R21, R102, 0x380, RZ, 0xc0, !PT ;  /* 0x0000038066157812 */ /* 0x000fe400078ec0ff */
[----:B------:R-:W-:-:S02]  /*9ee0*/  SHF.R.U64 R146, R146, 0x3, RZ ;  /* 0x0000000392927819 */ /* 0x000fc400000012ff */
[----:B------:R-:W-:Y:S02]  /*9ef0*/  LOP3.LUT R14, R14, R23, RZ, 0x3c, !PT ;  /* 0x000000170e0e7212 */ /* 0x000fe400078e3cff */
[----:B------:R-:W-:Y:S02]  /*9f00*/  LOP3.LUT R20, R31, 0x380, RZ, 0xc0, !PT ;  /* 0x000003801f147812 */ /* 0x000fe400078ec0ff */
[----:B------:R-:W-:Y:S02]  /*9f10*/  LOP3.LUT R23, R106, 0x380, RZ, 0xc0, !PT ;  /* 0x000003806a177812 */ /* 0x000fe400078ec0ff */
[----:B------:R-:W-:Y:S02]  /*9f20*/  SHF.R.U64 R103, R103, 0x3, RZ ;  /* 0x0000000367677819 */ /* 0x000fe400000012ff */
[----:B------:R-:W-:Y:S02]  /*9f30*/  SHF.R.U64 R21, R21, 0x3, RZ ;  /* 0x0000000315157819 */ /* 0x000fe400000012ff */
[----:B------:R-:W-:Y:S01]  /*9f40*/  LOP3.LUT R146, R146, R147, RZ, 0x3c, !PT ;  /* 0x0000009392927212 */ /* 0x000fe200078e3cff */
[----:B------:R-:W-:Y:S01]  /*9f50*/  IMAD.X R147, RZ, RZ, R165, P2 ;  /* 0x000000ffff937224 */ /* 0x000fe200010e06a5 */
[----:B------:R-:W-:-:S02]  /*9f60*/  SHF.R.U64 R20, R20, 0x3, RZ ;  /* 0x0000000314147819 */ /* 0x000fc400000012ff */
[----:B------:R-:W-:Y:S02]  /*9f70*/  SHF.R.U64 R23, R23, 0x3, RZ ;  /* 0x0000000317177819 */ /* 0x000fe400000012ff */
[----:B------:R-:W-:Y:S02]  /*9f80*/  LOP3.LUT R154, R103, R110, RZ, 0x3c, !PT ;  /* 0x0000006e679a7212 */ /* 0x000fe400078e3cff */
[----:B------:R-:W-:Y:S02]  /*9f90*/  LOP3.LUT R160, R21, R102, RZ, 0x3c, !PT ;  /* 0x0000006615a07212 */ /* 0x000fe400078e3cff */
[----:B-1----:R-:W-:Y:S02]  /*9fa0*/  ISETP.NE.AND P2, PT, R166, 0x1, PT ;  /* 0x00000001a600780c */ /* 0x002fe40003f45270 */
[----:B------:R-:W-:Y:S02]  /*9fb0*/  LOP3.LUT R10, R115, 0x380, RZ, 0xc0, !PT ;  /* 0x00000380730a7812 */ /* 0x000fe400078ec0ff */
[----:B------:R-:W-:-:S02]  /*9fc0*/  LOP3.LUT R12, R111, 0x380, RZ, 0xc0, !PT ;  /* 0x000003806f0c7812 */ /* 0x000fc400078ec0ff */
[----:B------:R-:W-:Y:S02]  /*9fd0*/  LOP3.LUT R18, R107, 0x380, RZ, 0xc0, !PT ;  /* 0x000003806b127812 */ /* 0x000fe400078ec0ff */
[----:B------:R-:W-:Y:S02]  /*9fe0*/  IADD3 R102, P4, R164, 0x2000, RZ ;  /* 0x00002000a4667810 */ /* 0x000fe40007f9e0ff */
[----:B------:R-:W-:Y:S02]  /*9ff0*/  LOP3.LUT R103, R16, 0x380, RZ, 0xc0, !PT ;  /* 0x0000038010677812 */ /* 0x000fe400078ec0ff */
[----:B------:R-:W-:Y:S02]  /*a000*/  LOP3.LUT R156, R20, R31, RZ, 0x3c, !PT ;  /* 0x0000001f149c7212 */ /* 0x000fe400078e3cff */
[----:B------:R-:W-:Y:S02]  /*a010*/  LOP3.LUT R6, R123, 0x380, RZ, 0xc0, !PT ;  /* 0x000003807b067812 */ /* 0x000fe400078ec0ff */
[----:B------:R-:W-:-:S02]  /*a020*/  LOP3.LUT R158, R23, R106, RZ, 0x3c, !PT ;  /* 0x0000006a179e7212 */ /* 0x000fc400078e3cff */
[----:B------:R-:W-:Y:S02]  /*a030*/  IADD3 R21, P3, R164, 0x1000, RZ ;  /* 0x00001000a4157810 */ /* 0x000fe40007f7e0ff */
[----:B------:R-:W-:Y:S02]  /*a040*/  LOP3.LUT R31, R22, 0x380, RZ, 0xc0, !PT ;  /* 0x00000380161f7812 */ /* 0x000fe400078ec0ff */
[----:B------:R-:W-:Y:S02]  /*a050*/  SHF.R.U64 R10, R10, 0x3, RZ ;  /* 0x000000030a0a7819 */ /* 0x000fe400000012ff */
[----:B------:R-:W-:Y:S02]  /*a060*/  SHF.R.U64 R12, R12, 0x3, RZ ;  /* 0x000000030c0c7819 */ /* 0x000fe400000012ff */
[----:B------:R-:W-:Y:S02]  /*a070*/  SHF.R.U64 R18, R18, 0x3, RZ ;  /* 0x0000000312127819 */ /* 0x000fe400000012ff */
[----:B------:R-:W-:-:S02]  /*a080*/  LOP3.LUT R23, R102, 0x380, RZ, 0xc0, !PT ;  /* 0x0000038066177812 */ /* 0x000fc400078ec0ff */
[----:B------:R-:W-:Y:S02]  /*a090*/  SHF.R.U64 R103, R103, 0x3, RZ ;  /* 0x0000000367677819 */ /* 0x000fe400000012ff */
[----:B------:R-:W-:Y:S02]  /*a0a0*/  SHF.R.U64 R6, R6, 0x3, RZ ;  /* 0x0000000306067819 */ /* 0x000fe400000012ff */
[----:B------:R-:W-:Y:S02]  /*a0b0*/  LOP3.LUT R20, R21, 0x380, RZ, 0xc0, !PT ;  /* 0x0000038015147812 */ /* 0x000fe400078ec0ff */
[----:B------:R-:W-:Y:S02]  /*a0c0*/  SHF.R.U64 R31, R31, 0x3, RZ ;  /* 0x000000031f1f7819 */ /* 0x000fe400000012ff */
[----:B------:R-:W-:Y:S02]  /*a0d0*/  LOP3.LUT R10, R10, R115, RZ, 0x3c, !PT ;  /* 0x000000730a0a7212 */ /* 0x000fe400078e3cff */
[----:B------:R-:W-:-:S02]  /*a0e0*/  LOP3.LUT R12, R12, R111, RZ, 0x3c, !PT ;  /* 0x0000006f0c0c7212 */ /* 0x000fc400078e3cff */
[----:B------:R-:W-:Y:S02]  /*a0f0*/  LOP3.LUT R18, R18, R107, RZ, 0x3c, !PT ;  /* 0x0000006b12127212 */ /* 0x000fe400078e3cff */
[----:B------:R-:W-:Y:S02]  /*a100*/  SHF.R.U64 R23, R23, 0x3, RZ ;  /* 0x0000000317177819 */ /* 0x000fe400000012ff */
[----:B------:R-:W-:Y:S02]  /*a110*/  LOP3.LUT R16, R103, R16, RZ, 0x3c, !PT ;  /* 0x0000001067107212 */ /* 0x000fe400078e3cff */
[C---:B------:R-:W-:Y:S02]  /*a120*/  IADD3 R103, P5, R164.reuse, 0x3000, RZ ;  /* 0x00003000a4677810 */ /* 0x040fe40007fbe0ff */
[C---:B------:R-:W-:Y:S02]  /*a130*/  IADD3 R107, P6, R164.reuse, 0x4000, RZ ;  /* 0x00004000a46b7810 */ /* 0x040fe40007fde0ff */
[----:B------:R-:W-:-:S02]  /*a140*/  IADD3 R111, P0, R164, 0x5000, RZ ;  /* 0x00005000a46f7810 */ /* 0x000fc40007f1e0ff */
[----:B------:R-:W-:Y:S02]  /*a150*/  IADD3 R115, P1, R164, 0x6000, RZ ;  /* 0x00006000a4737810 */ /* 0x000fe40007f3e0ff */
[----:B--2---:R-:W-:Y:S02]  /*a160*/  MOV R24, R4 ;  /* 0x0000000400187202 */ /* 0x004fe40000000f00 */
[----:B------:R-:W-:Y:S02]  /*a170*/  LOP3.LUT R6, R6, R123, RZ, 0x3c, !PT ;  /* 0x0000007b06067212 */ /* 0x000fe400078e3cff */
[----:B------:R-:W-:Y:S02]  /*a180*/  SHF.R.U64 R20, R20, 0x3, RZ ;  /* 0x0000000314147819 */ /* 0x000fe400000012ff */
[----:B------:R-:W-:Y:S02]  /*a190*/  LOP3.LUT R162, R31, R22, RZ, 0x3c, !PT ;  /* 0x000000161fa27212 */ /* 0x000fe400078e3cff */
[----:B------:R-:W-:-:S02]  /*a1a0*/  F2FP.BF16.F32.PACK_AB R5, R35, R34 ;  /* 0x000000222305723e */ /* 0x000fc400000010ff */
[----:B------:R-:W-:Y:S01]  /*a1b0*/  LOP3.LUT R22, R23, R102, RZ, 0x3c, !PT ;  /* 0x0000006617167212 */ /* 0x000fe200078e3cff */
[----:B------:R-:W1:Y:S01]  /*a1c0*/  @P2 LDC R34, c[0x0][0xcec] ;  /* 0x00033b00ff222b82 */ /* 0x000e620000000800 */
[----:B------:R-:W-:Y:S01]  /*a1d0*/  LOP3.LUT R102, R103, 0x380, RZ, 0xc0, !PT ;  /* 0x0000038067667812 */ /* 0x000fe200078ec0ff */
[--C-:B------:R-:W-:Y:S01]  /*a1e0*/  IMAD.X R23, RZ, RZ, R165.reuse, P4 ;  /* 0x000000ffff177224 */ /* 0x100fe200020e06a5 */
[----:B------:R-:W-:Y:S02]  /*a1f0*/  LOP3.LUT R106, R107, 0x380, RZ, 0xc0, !PT ;  /* 0x000003806b6a7812 */ /* 0x000fe400078ec0ff */
[----:B------:R-:W-:Y:S02]  /*a200*/  LOP3.LUT R110, R111, 0x380, RZ, 0xc0, !PT ;  /* 0x000003806f6e7812 */ /* 0x000fe400078ec0ff */
[----:B------:R-:W-:Y:S02]  /*a210*/  LOP3.LUT R114, R115, 0x380, RZ, 0xc0, !PT ;  /* 0x0000038073727812 */ /* 0x000fe400078ec0ff */
[----:B------:R-:W-:Y:S01]  /*a220*/  LOP3.LUT R20, R20, R21, RZ, 0x3c, !PT ;  /* 0x0000001514147212 */ /* 0x000fe200078e3cff */
[----:B------:R-:W-:Y:S01]  /*a230*/  IMAD.X R21, RZ, RZ, R165, P3 ;  /* 0x000000ffff157224 */ /* 0x000fe200018e06a5 */
[----:B------:R-:W-:-:S02]  /*a240*/  MOV R25, R6 ;  /* 0x0000000600197202 */ /* 0x000fc40000000f00 */
[----:B------:R-:W-:Y:S02]  /*a250*/  F2FP.BF16.F32.PACK_AB R6, R37, R172 ;  /* 0x000000ac2506723e */ /* 0x000fe400000010ff */
[----:B------:R-:W-:Y:S01]  /*a260*/  SHF.R.U64 R102, R102, 0x3, RZ ;  /* 0x0000000366667819 */ /* 0x000fe200000012ff */
[----:B------:R-:W2:Y:S01]  /*a270*/  @P2 LDC R37, c[0x0][0xcf0] ;  /* 0x00033c00ff252b82 */ /* 0x000ea20000000800 */
[----:B------:R-:W-:Y:S02]  /*a280*/  SHF.R.U64 R106, R106, 0x3, RZ ;  /* 0x000000036a6a7819 */ /* 0x000fe400000012ff */
[----:B------:R-:W-:Y:S02]  /*a290*/  SHF.R.U64 R110, R110, 0x3, RZ ;  /* 0x000000036e6e7819 */ /* 0x000fe400000012ff */
[----:B------:R-:W-:Y:S02]  /*a2a0*/  SHF.R.U64 R114, R114, 0x3, RZ ;  /* 0x0000000372727819 */ /* 0x000fe400000012ff */
[----:B------:R-:W-:-:S02]  /*a2b0*/  IADD3 R123, P3, R164, 0x8000, RZ ;  /* 0x00008000a47b7810 */ /* 0x000fc40007f7e0ff */
        /* <DEDUP_REMOVED lines=8> */
[----:B------:R-:W-:Y:S02]  /*a340*/  LOP3.LUT R122, R123, 0x380, RZ, 0xc0, !PT ;  /* 0x000003807b7a7812 */ /* 0x000fe400078ec0ff */
[----:B------:R-:W-:-:S02]  /*a350*/  IADD3 R127, P4, R164, 0x9000, RZ ;  /* 0x00009000a47f7810 */ /* 0x000fc40007f9e0ff */
        /* <DEDUP_REMOVED lines=18> */
[----:B------:R-:W-:Y:S02]  /*a480*/  IADD3 R195, P3, R164, 0xf000, RZ ;  /* 0x0000f000a4c37810 */ /* 0x000fe40007f7e0ff */
[----:B------:R-:W-:-:S02]  /*a490*/  SHF.R.U64 R29, R29, 0x3, RZ ;  /* 0x000000031d1d7819 */ /* 0x000fc400000012ff */
[----:B------:R-:W-:Y:S01]  /*a4a0*/  F2FP.BF16.F32.PACK_AB R7, R39, R38 ;  /* 0x000000262707723e */ /* 0x000fe200000010ff */
[----:B------:R-:W-:Y:S01]  /*a4b0*/  VIADD R39, R202, UR38 ;  /* 0x00000026ca277c36 */ /* 0x000fe20008000000 */
        /* <DEDUP_REMOVED lines=13> */
[----:B------:R-:W-:Y:S01]  /*a590*/  IMAD.MOV.U32 R29, RZ, RZ, R165 ;  /* 0x000000ffff1d7224 */ /* 0x000fe200078e00a5 */
[----:B------:R-:W-:Y:S01]  /*a5a0*/  MOV R27, R10 ;  /* 0x0000000a001b7202 */ /* 0x000fe20000000f00 */
[----:B-1----:R-:W-:Y:S01]  /*a5b0*/  @P2 IMAD.HI.U32 R34, R39, R34, RZ ;  /* 0x0000002227222227 */ /* 0x002fe200078e00ff */
[----:B------:R-:W-:-:S02]  /*a5c0*/  MOV R165, R14 ;  /* 0x0000000e00a57202 */ /* 0x000fc40000000f00 */
[----:B------:R-:W-:Y:S01]  /*a5d0*/  F2FP.BF16.F32.PACK_AB R4, R33, R171 ;  /* 0x000000ab2104723e */ /* 0x000fe200000010ff */
[----:B------:R-:W-:Y:S01]  /*a5e0*/  IMAD.MOV.U32 R33, RZ, RZ, R39 ;  /* 0x000000ffff217224 */ /* 0x000fe200078e0027 */
[----:B------:R-:W-:Y:S02]  /*a5f0*/  MOV R32, R12 ;  /* 0x0000000c00207202 */ /* 0x000fe40000000f00 */
[----:B------:R-:W-:Y:S01]  /*a600*/  MOV R156, R156 ;  /* 0x0000009c009c7202 */ /* 0x000fe20000000f00 */
[----:B------:R1:W-:Y:S01]  /*a610*/  STSM.16.M88.4 [R165], R4 ;  /* 0x00000004a5007844 */ /* 0x0003e20000000200 */
[----:B------:R-:W-:Y:S02]  /*a620*/  F2FP.BF16.F32.PACK_AB R8, R41, R173 ;  /* 0x000000ad2908723e */ /* 0x000fe400000010ff */
[----:B------:R-:W-:Y:S02]  /*a630*/  F2FP.BF16.F32.PACK_AB R9, R43, R42 ;  /* 0x0000002a2b09723e */ /* 0x000fe400000010ff */
[----:B------:R-:W-:-:S02]  /*a640*/  F2FP.BF16.F32.PACK_AB R10, R45, R174 ;  /* 0x000000ae2d0a723e */ /* 0x000fc400000010ff */
[----:B------:R-:W-:Y:S02]  /*a650*/  F2FP.BF16.F32.PACK_AB R11, R47, R46 ;  /* 0x0000002e2f0b723e */ /* 0x000fe400000010ff */
        /* <DEDUP_REMOVED lines=13> */
[----:B--2---:R-:W-:Y:S02]  /*a730*/  @P2 SHF.R.U32.HI R33, RZ, R37, R34 ;  /* 0x00000025ff212219 */ /* 0x004fe40000011622 */
[----:B------:R-:W-:Y:S01]  /*a740*/  MOV R160, R160 ;  /* 0x000000a000a07202 */ /* 0x000fe20000000f00 */
[----:B------:R2:W-:Y:S01]  /*a750*/  STSM.16.M88.4 [R35], R16 ;  /* 0x0000001023007844 */ /* 0x0005e20000000200 */
[----:B-1----:R-:W-:Y:S02]  /*a760*/  F2FP.BF16.F32.PACK_AB R4, R65, R179 ;  /* 0x000000b34104723e */ /* 0x002fe400000010ff */
[----:B------:R-:W-:Y:S02]  /*a770*/  F2FP.BF16.F32.PACK_AB R5, R67, R66 ;  /* 0x000000424305723e */ /* 0x000fe400000010ff */
[----:B------:R-:W-:Y:S02]  /*a780*/  F2FP.BF16.F32.PACK_AB R6, R69, R180 ;  /* 0x000000b44506723e */ /* 0x000fe400000010ff */
[----:B------:R-:W-:-:S02]  /*a790*/  F2FP.BF16.F32.PACK_AB R7, R71, R70 ;  /* 0x000000464707723e */ /* 0x000fc400000010ff */
[----:B------:R-:W-:Y:S02]  /*a7a0*/  MOV R158, R158 ;  /* 0x0000009e009e7202 */ /* 0x000fe40000000f00 */
[----:B---3--:R-:W-:Y:S01]  /*a7b0*/  F2FP.BF16.F32.PACK_AB R8, R73, R181 ;  /* 0x000000b54908723e */ /* 0x008fe200000010ff */
[----:B------:R-:W-:Y:S01]  /*a7c0*/  STSM.16.M88.4 [R160], R4 ;  /* 0x00000004a0007844 */ /* 0x000fe20000000200 */
[----:B------:R-:W-:Y:S02]  /*a7d0*/  F2FP.BF16.F32.PACK_AB R9, R75, R74 ;  /* 0x0000004a4b09723e */ /* 0x000fe400000010ff */
[----:B------:R-:W-:Y:S01]  /*a7e0*/  F2FP.BF16.F32.PACK_AB R10, R77, R182 ;  /* 0x000000b64d0a723e */ /* 0x000fe200000010ff */
[----:B--2---:R-:W-:Y:S01]  /*a7f0*/  IMAD.MOV R35, RZ, RZ, -R33 ;  /* 0x000000ffff237224 */ /* 0x004fe200078e0a21 */
[----:B------:R-:W-:Y:S02]  /*a800*/  F2FP.BF16.F32.PACK_AB R11, R79, R78 ;  /* 0x0000004e4f0b723e */ /* 0x000fe400000010ff */
[----:B------:R-:W-:Y:S01]  /*a810*/  MOV R154, R154 ;  /* 0x0000009a009a7202 */ /* 0x000fe20000000f00 */
[----:B------:R-:W-:Y:S01]  /*a820*/  IMAD R35, R166, R35, R39 ;  /* 0x00000023a6237224 */ /* 0x000fe200078e0227 */
[----:B------:R-:W-:Y:S01]  /*a830*/  F2FP.BF16.F32.PACK_AB R12, R81, R183 ;  /* 0x000000b7510c723e */ /* 0x000fe200000010ff */
[----:B------:R1:W-:Y:S01]  /*a840*/  STSM.16.M88.4 [R158], R8 ;  /* 0x000000089e007844 */ /* 0x0003e20000000200 */
        /* <DEDUP_REMOVED lines=8> */
[----:B------:R-:W-:Y:S01]  /*a8d0*/  F2FP.BF16.F32.PACK_AB R19, R95, R94 ;  /* 0x0000005e5f13723e */ /* 0x000fe200000010ff */
[----:B-1----:R-:W-:Y:S01]  /*a8e0*/  IMAD.U32 R10, RZ, RZ, UR5 ;  /* 0x00000005ff0a7e24 */ /* 0x002fe2000f8e00ff */
[----:B------:R-:W-:Y:S01]  /*a8f0*/  SHF.R.S32.HI R9, RZ, 0x1f, R33 ;  /* 0x0000001fff097819 */ /* 0x000fe20000011421 */
[----:B------:R-:W-:Y:S01]  /*a900*/  ULDC UR5, c[0x0][0xb88] ;  /* 0x0002e20000057ab9 */ /* 0x000fe20000000800 */
[----:B------:R-:W-:Y:S01]  /*a910*/  SHF.R.S32.HI R8, RZ, 0x1f, R35 ;  /* 0x0000001fff087819 */ /* 0x000fe20000011423 */
[----:B------:R1:W-:Y:S01]  /*a920*/  STSM.16.M88.4 [R152], R16 ;  /* 0x0000001098007844 */ /* 0x0003e20000000200 */
[----:B------:R-:W-:Y:S02]  /*a930*/  MOV R150, R150 ;  /* 0x0000009600967202 */ /* 0x000fe40000000f00 */
[----:B------:R-:W-:Y:S02]  /*a940*/  F2FP.BF16.F32.PACK_AB R4, R97, R187 ;  /* 0x000000bb6104723e */ /* 0x000fe400000010ff */
[----:B------:R-:W-:Y:S01]  /*a950*/  F2FP.BF16.F32.PACK_AB R5, R99, R98 ;  /* 0x000000626305723e */ /* 0x000fe200000010ff */
[----:B--2---:R-:W-:Y:S01]  /*a960*/  VIADD R14, R225, UR38 ;  /* 0x00000026e10e7c36 */ /* 0x004fe20008000000 */
[----:B------:R-:W-:Y:S01]  /*a970*/  IADD3 R12, P0, R33, UR6, RZ ;  /* 0x00000006210c7c10 */ /* 0x000fe2000ff1e0ff */
[----:B------:R-:W-:Y:S01]  /*a980*/  IMAD R33, R166, UR5, RZ ;  /* 0x00000005a6217c24 */ /* 0x000fe2000f8e02ff */
[----:B------:R-:W-:-:S02]  /*a990*/  F2FP.BF16.F32.PACK_AB R6, R101, R188 ;  /* 0x000000bc6506723e */ /* 0x000fc400000010ff */
[----:B------:R-:W-:Y:S01]  /*a9a0*/  IADD3.X R13, R9, UR7, R10, P0, !PT ;  /* 0x00000007090d7c10 */ /* 0x000fe200087fe40a */
[----:B------:R-:W-:Y:S01]  /*a9b0*/  ULDC.64 UR6, c[0x0][0xc88] ;  /* 0x0003220000067ab9 */ /* 0x000fe20000000a00 */
[----:B------:R-:W-:Y:S01]  /*a9c0*/  F2FP.BF16.F32.PACK_AB R7, R40, R36 ;  /* 0x000000242807723e */ /* 0x000fe200000010ff */
[----:B------:R-:W-:Y:S01]  /*a9d0*/  IMAD R8, R8, UR6, RZ ;  /* 0x0000000608087c24 */ /* 0x000fe2000f8e02ff */
[----:B------:R-:W-:Y:S01]  /*a9e0*/  LOP3.LUT P0, RZ, R223, 0x3, RZ, 0xc0, !PT ;  /* 0x00000003dfff7812 */ /* 0x000fe2000780c0ff */
[----:B------:R-:W-:Y:S01]  /*a9f0*/  IMAD.WIDE.U32 R12, R35, UR6, R12 ;  /* 0x00000006230c7c25 */ /* 0x000fe2000f8e000c */
[----:B------:R-:W-:Y:S01]  /*aa00*/  F2FP.BF16.F32.PACK_AB R9, R48, R44 ;  /* 0x0000002c3009723e */ /* 0x000fe200000010ff */
[----:B------:R2:W-:Y:S01]  /*aa10*/  STSM.16.M88.4 [R150], R4 ;  /* 0x0000000496007844 */ /* 0x0005e20000000200 */
[----:B------:R-:W-:Y:S01]  /*aa20*/  F2FP.BF16.F32.PACK_AB R10, R109, R190 ;  /* 0x000000be6d0a723e */ /* 0x000fe200000010ff */
[----:B------:R-:W-:Y:S01]  /*aa30*/  IMAD R35, R35, UR7, R8 ;  /* 0x0000000723237c24 */ /* 0x000fe2000f8e0208 */
[----:B------:R-:W-:Y:S01]  /*aa40*/  ULDC.64 UR6, c[0x0][0xc50] ;  /* 0x0003140000067ab9 */ /* 0x000fe20000000a00 */
[----:B------:R-:W-:-:S02]  /*aa50*/  F2FP.BF16.F32.PACK_AB R8, R105, R189 ;  /* 0x000000bd6908723e */ /* 0x000fc400000010ff */
[----:B-1----:R-:W-:Y:S02]  /*aa60*/  LEA R18, P3, R12, UR6, 0x2 ;  /* 0x000000060c127c11 */ /* 0x002fe4000f8610ff */
[----:B------:R-:W-:Y:S02]  /*aa70*/  F2FP.BF16.F32.PACK_AB R11, R56, R52 ;  /* 0x00000034380b723e */ /* 0x000fe400000010ff */
[----:B------:R-:W-:Y:S01]  /*aa80*/  ISETP.GE.OR P1, PT, R14, R33, P0 ;  /* 0x000000210e00720c */ /* 0x000fe20000726670 */
[----:B------:R-:W-:Y:S01]  /*aa90*/  SHFL.IDX PT, R34, R18, RZ, 0x1c1f ;  /* 0x001c1fff12227589 */ /* 0x000fe200000e0000 */
[----:B------:R-:W-:Y:S02]  /*aaa0*/  F2FP.BF16.F32.PACK_AB R15, R104, R100 ;  /* 0x00000064680f723e */ /* 0x000fe400000010ff */
[----:B------:R-:W-:Y:S01]  /*aab0*/  F2FP.BF16.F32.PACK_AB R16, R137, R136 ;  /* 0x000000888910723e */ /* 0x000fe200000010ff */
[----:B------:R1:W-:Y:S01]  /*aac0*/  STSM.16.M88.4 [R164], R8 ;  /* 0x00000008a4007844 */ /* 0x0003e20000000200 */
[----:B--2---:R-:W-:Y:S01]  /*aad0*/  IMAD.IADD R5, R13, 0x1, R35 ;  /* 0x000000010d057824 */ /* 0x004fe200078e0223 */
[----:B------:R-:W-:Y:S01]  /*aae0*/  F2FP.BF16.F32.PACK_AB R6, R117, R192 ;  /* 0x000000c07506723e */ /* 0x000fe200000010ff */
[----:B------:R-:W-:Y:S01]  /*aaf0*/  VIADD R4, R14, 0x8 ;  /* 0x000000080e047836 */ /* 0x000fe20000000000 */
[----:B------:R-:W-:Y:S01]  /*ab00*/  F2FP.BF16.F32.PACK_AB R7, R72, R68 ;  /* 0x000000444807723e */ /* 0x000fe200000010ff */
[----:B------:R2:W-:Y:S01]  /*ab10*/  SHFL.IDX PT, R52, R18, 0x1, 0x1c1f ;  /* 0x003c1f0012347f89 */ /* 0x0005e200000e0000 */
[----:B------:R-:W-:-:S02]  /*ab20*/  LEA.HI.X R19, R12, UR7, R5, 0x2, P3 ;  /* 0x000000070c137c11 */ /* 0x000fc400098f1405 */
[----:B------:R-:W-:Y:S02]  /*ab30*/  ISETP.GE.OR P0, PT, R4, R33, P0 ;  /* 0x000000210400720c */ /* 0x000fe40000706670 */
[----:B------:R-:W-:Y:S01]  /*ab40*/  F2FP.BF16.F32.PACK_AB R4, R113, R191 ;  /* 0x000000bf7104723e */ /* 0x000fe200000010ff */
[----:B------:R-:W3:Y:S01]  /*ab50*/  SHFL.IDX PT, R35, R19, RZ, 0x1c1f ;  /* 0x001c1fff13237589 */ /* 0x000ee200000e0000 */
[----:B------:R-:W-:Y:S02]  /*ab60*/  F2FP.BF16.F32.PACK_AB R5, R64, R60 ;  /* 0x0000003c4005723e */ /* 0x000fe400000010ff */
[----:B------:R-:W-:Y:S01]  /*ab70*/  F2FP.BF16.F32.PACK_AB R12, R129, R128 ;  /* 0x00000080810c723e */ /* 0x000fe200000010ff */
[----:B------:R4:W0:Y:S01]  /*ab80*/  SHFL.IDX PT, R53, R19, 0x1, 0x1c1f ;  /* 0x003c1f0013357f89 */ /* 0x00082200000e0000 */
[----:B-1----:R-:W-:Y:S02]  /*ab90*/  F2FP.BF16.F32.PACK_AB R8, R121, R193 ;  /* 0x000000c17908723e */ /* 0x002fe400000010ff */
[----:B------:R-:W-:Y:S01]  /*aba0*/  F2FP.BF16.F32.PACK_AB R9, R80, R76 ;  /* 0x0000004c5009723e */ /* 0x000fe200000010ff */
[----:B------:R1:W-:Y:S01]  /*abb0*/  STSM.16.M88.4 [R32], R4 ;  /* 0x0000000420007844 */ /* 0x0003e20000000200 */
[----:B------:R-:W-:-:S02]  /*abc0*/  F2FP.BF16.F32.PACK_AB R10, R125, R124 ;  /* 0x0000007c7d0a723e */ /* 0x000fc400000010ff */
[----:B------:R-:W-:Y:S02]  /*abd0*/  F2FP.BF16.F32.PACK_AB R11, R88, R84 ;  /* 0x00000054580b723e */ /* 0x000fe400000010ff */
[----:B------:R-:W-:Y:S02]  /*abe0*/  F2FP.BF16.F32.PACK_AB R13, R96, R92 ;  /* 0x0000005c600d723e */ /* 0x000fe400000010ff */
[----:B------:R-:W-:Y:S01]  /*abf0*/  F2FP.BF16.F32.PACK_AB R14, R133, R132 ;  /* 0x00000084850e723e */ /* 0x000fe200000010ff */
[----:B------:R-:W-:Y:S01]  /*ac00*/  STSM.16.M88.4 [R27], R8 ;  /* 0x000000081b007844 */ /* 0x000fe20000000200 */
[----:B------:R-:W-:Y:S02]  /*ac10*/  F2FP.BF16.F32.PACK_AB R17, R112, R108 ;  /* 0x0000006c7011723e */ /* 0x000fe400000010ff */
[----:B--2---:R-:W-:Y:S01]  /*ac20*/  F2FP.BF16.F32.PACK_AB R18, R141, R140 ;  /* 0x0000008c8d12723e */ /* 0x004fe200000010ff */
[----:B------:R-:W-:Y:S01]  /*ac30*/  STSM.16.M88.4 [R26], R12 ;  /* 0x0000000c1a007844 */ /* 0x000fe20000000200 */
[----:B----4-:R-:W-:-:S02]  /*ac40*/  F2FP.BF16.F32.PACK_AB R19, R120, R116 ;  /* 0x000000747813723e */ /* 0x010fc400000010ff */
[----:B------:R-:W-:Y:S01]  /*ac50*/  F2FP.BF16.F32.PACK_AB R36, R145, R144 ;  /* 0x000000909124723e */ /* 0x000fe200000010ff */
[----:B-1----:R-:W1:Y:S01]  /*ac60*/  @P2 LDC R7, c[0x0][0xcf0] ;  /* 0x00033c00ff072b82 */ /* 0x002e620000000800 */
[----:B------:R-:W-:Y:S01]  /*ac70*/  F2FP.BF16.F32.PACK_AB R37, R169, R168 ;  /* 0x000000a8a925723e */ /* 0x000fe200000010ff */
[----:B------:R-:W-:Y:S01]  /*ac80*/  STSM.16.M88.4 [R25], R16 ;  /* 0x0000001019007844 */ /* 0x000fe20000000200 */
[----:B------:R-:W-:Y:S02]  /*ac90*/  F2FP.BF16.F32.PACK_AB R38, R149, R148 ;  /* 0x000000949526723e */ /* 0x000fe400000010ff */
[----:B------:R-:W-:Y:S02]  /*aca0*/  F2FP.BF16.F32.PACK_AB R39, R0, R170 ;  /* 0x000000aa0027723e */ /* 0x000fe400000010ff */
[----:B------:R-:W-:-:S03]  /*acb0*/  LOP3.LUT R30, R195, 0x380, RZ, 0xc0, !PT ;  /* 0x00000380c31e7812 */ /* 0x000fc600078ec0ff */
[----:B------:R-:W-:Y:S01]  /*acc0*/  STSM.16.M88.4 [R24], R36 ;  /* 0x0000002418007844 */ /* 0x000fe20000000200 */
[----:B------:R-:W-:Y:S01]  /*acd0*/  IMAD R0, R218, 0x20, R221 ;  /* 0x00000020da007824 */ /* 0x000fe200078e02dd */
[----:B------:R-:W-:Y:S01]  /*ace0*/  UIMAD UR5, UR10, UR8, URZ ;  /* 0x000000080a0572a4 */ /* 0x000fe2000f8e023f */
[----:B------:R-:W-:Y:S01]  /*acf0*/  SHF.R.U64 R30, R30, 0x3, RZ ;  /* 0x000000031e1e7819 */ /* 0x000fe200000012ff */
[----:B------:R-:W-:Y:S01]  /*ad00*/  BAR.SYNC.DEFER_BLOCKING 0x1, 0x100 ;  /* 0x0044000000007b1d */ /* 0x000fe20000010000 */
[----:B------:R-:W-:Y:S01]  /*ad10*/  VIADD R4, R0, UR38 ;  /* 0x0000002600047c36 */ /* 0x000fe20008000000 */
[----:B------:R-:W-:Y:S01]  /*ad20*/  UIMAD.WIDE.U32 UR6, UR11, UR8, URZ ;  /* 0x000000080b0672a5 */ /* 0x000fe2000f8e003f */
[----:B------:R-:W-:-:S03]  /*ad30*/  LOP3.LUT R30, R30, R195, RZ, 0x3c, !PT ;  /* 0x000000c31e1e7212 */ /* 0x000fc600078e3cff */
[----:B---3--:R2:W-:Y:S01]  /*ad40*/  @!P1 ST.E desc[UR60][R34.64], R3 ;  /* 0x0000000322009985 */ /* 0x0085e2000c10193c */
[----:B------:R-:W-:-:S03]  /*ad50*/  UIMAD UR5, UR11, UR9, UR5 ;  /* 0x000000090b0572a4 */ /* 0x000fc6000f8e0205 */
[----:B------:R-:W-:Y:S01]  /*ad60*/  ULDC.64 UR10, c[0x0][0xbf0] ;  /* 0x0002fc00000a7ab9 */ /* 0x000fe20000000a00 */
[----:B--2---:R-:W2:Y:S01]  /*ad70*/  @P2 LDC R3, c[0x0][0xcec] ;  /* 0x00033b00ff032b82 */ /* 0x004ea20000000800 */
[----:B------:R-:W-:Y:S01]  /*ad80*/  UIMAD UR8, UR12, UR10, URZ ;  /* 0x0000000a0c0872a4 */ /* 0x000fe2000f8e023f */
[----:B------:R-:W-:Y:S01]  /*ad90*/  IMAD.MOV.U32 R5, RZ, RZ, R4 ;  /* 0x000000ffff057224 */ /* 0x000fe200078e0004 */
[----:B------:R-:W-:Y:S01]  /*ada0*/  UIADD3 UR7, UR7, UR5, URZ ;  /* 0x0000000507077290 */ /* 0x000fe2000fffe03f */
[----:B0-----:R0:W-:Y:S01]  /*adb0*/  @!P0 ST.E desc[UR60][R52.64], R2 ;  /* 0x0000000234008985 */ /* 0x0011e2000c10193c */
[----:B------:R-:W-:Y:S02]  /*adc0*/  UIMAD UR5, UR13, UR11, UR8 ;  /* 0x0000000b0d0572a4 */ /* 0x000fe4000f8e0208 */
[----:B------:R-:W-:Y:S01]  /*add0*/  UIMAD.WIDE.U32 UR6, UR13, UR10, UR6 ;  /* 0x0000000a0d0672a5 */ /* 0x000fe2000f8e0006 */
[----:B------:R3:W5:Y:S01]  /*ade0*/  LD.E.128 R40, desc[UR60][R28.64] ;  /* 0x0000003c1c287980 */ /* 0x000762000c101d00 */
[----:B------:R-:W-:-:S02]  /*adf0*/  ULDC.64 UR8, c[0x0][0xbe0] ;  /* 0x0002f80000087ab9 */ /* 0x000fc40000000a00 */
[----:B------:R-:W-:Y:S01]  /*ae00*/  UIADD3 UR5, UR7, UR5, URZ ;  /* 0x0000000507057290 */ /* 0x000fe2000fffe03f */
[----:B------:R3:W5:Y:S01]  /*ae10*/  LD.E.128 R44, desc[UR60][R20.64] ;  /* 0x0000003c142c7980 */ /* 0x000762000c101d00 */
[----:B--2---:R-:W-:-:S03]  /*ae20*/  @P2 IMAD.HI.U32 R0, R4, R3, RZ ;  /* 0x0000000304002227 */ /* 0x004fc600078e00ff */
[----:B------:R3:W5:Y:S02]  /*ae30*/  LD.E.128 R48, desc[UR60][R22.64] ;  /* 0x0000003c16307980 */ /* 0x000764000c101d00 */
[----:B-1----:R-:W-:Y:S01]  /*ae40*/  @P2 SHF.R.U32.HI R5, RZ, R7, R0 ;  /* 0x00000007ff052219 */ /* 0x002fe20000011600 */
[----:B0-----:R-:W-:Y:S01]  /*ae50*/  IMAD.U32 R2, RZ, RZ, UR6 ;  /* 0x00000006ff027e24 */ /* 0x001fe2000f8e00ff */
        /* <DEDUP_REMOVED lines=23> */
[----:B------:R-:W-:Y:S01]  /*afd0*/  IMAD.IADD R3, R3, 0x1, R9 ;  /* 0x0000000103037824 */ /* 0x000fe200078e0209 */
[----:B------:R-:W-:Y:S01]  /*afe0*/  BSSY B1, `(.L_x_13469) ;  /* 0x000002b000017945 */ /* 0x000fe20003800000 */
[----:B------:R-:W-:Y:S01]  /*aff0*/  IMAD R4, R0, UR6, RZ ;  /* 0x0000000600047c24 */ /* 0x000fe2000f8e02ff */
[----:B------:R-:W-:Y:S01]  /*b000*/  @!PT LDS RZ, [RZ] ;  /* 0x00000000fffff984 */ /* 0x000fe20000000800 */
[----:B------:R-:W-:Y:S01]  /*b010*/  @!PT LDS RZ, [RZ] ;  /* 0x00000000fffff984 */ /* 0x000fe20000000800 */
[----:B------:R-:W-:Y:S01]  /*b020*/  @!PT LDS RZ, [RZ] ;  /* 0x00000000fffff984 */ /* 0x000fe20000000800 */
[----:B------:R-:W-:Y:S01]  /*b030*/  @!PT LDS RZ, [RZ] ;  /* 0x00000000fffff984 */ /* 0x000fe20000000800 */
[----:B------:R0:W-:Y:S06]  /*b040*/  MEMBAR.ALL.CTA ;  /* 0x0000000000007992 */ /* 0x0001ec0000008000 */
[----:B0-----:R-:W0:Y:S01]  /*b050*/  FENCE.VIEW.ASYNC.S ;  /* 0x00000000000073c6 */ /* 0x001e220000000000 */
[----:B------:R-:W-:-:S02]  /*b060*/  VIADD R12, R221, UR38 ;  /* 0x00000026dd0c7c36 */ /* 0x000fc40008000000 */
[C---:B------:R-:W-:Y:S02]  /*b070*/  IMAD R5, R7.reuse, UR7, R4 ;  /* 0x0000000707057c24 */ /* 0x040fe4000f8e0204 */
[----:B------:R-:W-:Y:S01]  /*b080*/  IMAD.WIDE.U32 R2, R7, UR6, R2 ;  /* 0x0000000607027c25 */ /* 0x000fe2000f8e0002 */
[----:B------:R-:W-:Y:S01]  /*b090*/  ISETP.GE.AND P2, PT, R12, R33, PT ;  /* 0x000000210c00720c */ /* 0x000fe20003f46270 */
[----:B------:R-:W-:Y:S02]  /*b0a0*/  ULDC.64 UR6, c[0x0][0xb80] ;  /* 0x0002e00000067ab9 */ /* 0x000fe40000000a00 */
[----:B------:R-:W-:Y:S01]  /*b0b0*/  IMAD.IADD R3, R3, 0x1, R5 ;  /* 0x0000000103037824 */ /* 0x000fe200078e0205 */
[----:B------:R-:W-:Y:S01]  /*b0c0*/  LEA R10, P3, R2, UR6, 0x1 ;  /* 0x00000006020a7c11 */ /* 0x000fe2000f8608ff */
[----:B------:R-:W-:Y:S02]  /*b0d0*/  VIADD R194, R194, 0x32420 ;  /* 0x00032420c2c27836 */ /* 0x000fe40000000000 */
[----:B------:R-:W-:Y:S01]  /*b0e0*/  VIADD R0, R12, 0x20 ;  /* 0x000000200c007836 */ /* 0x000fe20000000000 */
[----:B------:R-:W-:Y:S01]  /*b0f0*/  LEA.HI.X R11, R2, UR7, R3, 0x1, P3 ;  /* 0x00000007020b7c11 */ /* 0x000fe200098f0c03 */
[----:B0-----:R3:W0:Y:S01]  /*b100*/  SHFL.IDX PT, R13, R10, RZ, 0x181f ;  /* 0x00181fff0a0d7589 */ /* 0x00162200000e0000 */
[----:B------:R-:W-:-:S02]  /*b110*/  PRMT R194, RZ, 0x654, R194 ;  /* 0x00000654ffc27816 */ /* 0x000fc400000000c2 */
[-C--:B------:R-:W-:Y:S01]  /*b120*/  ISETP.GE.AND P1, PT, R0, R33.reuse, PT ;  /* 0x000000210000720c */ /* 0x080fe20003f26270 */
[----:B------:R-:W-:Y:S01]  /*b130*/  VIADD R0, R12, 0x40 ;  /* 0x000000400c007836 */ /* 0x000fe20000000000 */
[----:B------:R3:W1:Y:S01]  /*b140*/  SHFL.IDX PT, R9, R11, RZ, 0x181f ;  /* 0x00181fff0b097589 */ /* 0x00066200000e0000 */
[----:B------:R3:W-:Y:S03]  /*b150*/  SYNCS.ARRIVE.TRANS64.RED.A1T0 RZ, [R194+URZ], RZ ;  /* 0x000000ffc2ff79a7 */ /* 0x0007e6000810043f */
        /* <DEDUP_REMOVED lines=19> */
.L_x_13470:
[----:B------:R-:W-:Y:S05]  /*b290*/  BSYNC B1 ;  /* 0x0000000000017941 */ /* 0x000fea0003800000 */
.L_x_13469:
[----:B-12---:R1:W2:Y:S01]  /*b2a0*/  SHFL.IDX PT, R9, R11, 0x1, 0x181f ;  /* 0x00381f000b097f89 */ /* 0x0062a200000e0000 */
        /* <DEDUP_REMOVED lines=10> */
[----:B--2---:R-:W-:Y:S02]  /*b350*/  @!P4 LEA.HI.X R3, R200, R9, R231, 0x1, P6 ;  /* 0x00000009c803c211 */ /* 0x004fe400030f0ce7 */
        /* <DEDUP_REMOVED lines=9> */
.L_x_13472:
[----:B------:R-:W-:Y:S05]  /*b3f0*/  BSYNC B1 ;  /* 0x0000000000017941 */ /* 0x000fea0003800000 */
.L_x_13471:
[----:B--2---:R2:W0:Y:S01]  /*b400*/  SHFL.IDX PT, R9, R11, 0x2, 0x181f ;  /* 0x00581f000b097f89 */ /* 0x00442200000e0000 */
        /* <DEDUP_REMOVED lines=20> */
.L_x_13474:
[----:B------:R-:W-:Y:S05]  /*b550*/  BSYNC B1 ;  /* 0x0000000000017941 */ /* 0x000fea0003800000 */
.L_x_13473:
[----:B------:R-:W-:Y:S01]  /*b560*/  VIADD R0, R12, 0x60 ;  /* 0x000000600c007836 */ /* 0x000fe20000000000 */
[----:B-123--:R-:W1:Y:S04]  /*b570*/  SHFL.IDX PT, R11, R11, 0x3, 0x181f ;  /* 0x00781f000b0b7f89 */ /* 0x00ee6800000e0000 */
[----:B------:R-:W-:Y:S01]  /*b580*/  ISETP.GE.AND P0, PT, R0, R33, PT ;  /* 0x000000210000720c */ /* 0x000fe20003f06270 */
[----:B0-----:R0:W2:-:S12]  /*b590*/  SHFL.IDX PT, R9, R10, 0x3, 0x181f ;  /* 0x00781f000a097f89 */ /* 0x00109800000e0000 */
        /* <DEDUP_REMOVED lines=10> */
[----:B----4-:R-:W-:Y:S01]  /*b640*/  @!P5 LEA.HI.X R7, R204, R11, R229, 0x1, P2 ;  /* 0x0000000bcc07d211 */ /* 0x010fe200010f0ce5 */
        /* <DEDUP_REMOVED lines=9> */
.L_x_13468:
[----:B------:R-:W1:Y:S01]  /*b6e0*/  LDC R8, c[0x0][0xce8] ;  /* 0x00033a00ff087b82 */ /* 0x000e620000000800 */
[----:B------:R-:W-:Y:S01]  /*b6f0*/  R2UR UR6, R219 ;  /* 0x00000000db0672ca */ /* 0x000fe200000e0000 */
[----:B------:R-:W-:Y:S01]  /*b700*/  BSSY B1, `(.L_x_13476) ;  /* 0x0000034000017945 */ /* 0x000fe20003800000 */
[----:B------:R-:W-:Y:S01]  /*b710*/  R2UR UR5, R220 ;  /* 0x00000000dc0572ca */ /* 0x000fe200000e0000 */
[----:B------:R-:W-:Y:S01]  /*b720*/  IMAD R6, R218, 0x20, R221 ;  /* 0x00000020da067824 */ /* 0x000fe200078e02dd */
[----:B------:R-:W-:-:S09]  /*b730*/  ISETP.GE.AND P0, PT, R232, 0x80, PT ;  /* 0x00000080e800780c */ /* 0x000fd20003f06270 */
[----:B------:R-:W-:Y:S02]  /*b740*/  USHF.R.S32.HI UR8, URZ, 0x1f, UR6 ;  /* 0x0000001f3f087899 */ /* 0x000fe40008011406 */
[----:B------:R-:W-:Y:S01]  /*b750*/  USHF.R.S32.HI UR9, URZ, 0x1f, UR5 ;  /* 0x0000001f3f097899 */ /* 0x000fe20008011405 */
[----:B-1----:R-:W-:-:S13]  /*b760*/  ISETP.NE.AND P1, PT, R8, 0x1, PT ;  /* 0x000000010800780c */ /* 0x002fda0003f25270 */
[----:B------:R-:W1:Y:S08]  /*b770*/  @P1 LDC R9, c[0x0][0xcec] ;  /* 0x00033b00ff091b82 */ /* 0x000e700000000800 */
[----:B------:R-:W2:Y:S01]  /*b780*/  @P1 LDC R11, c[0x0][0xcf0] ;  /* 0x00033c00ff0b1b82 */ /* 0x000ea20000000800 */
[----:B------:R-:W-:Y:S05]  /*b790*/  @P0 BRA `(.L_x_13477) ;  /* 0x0000000000a80947 */ /* 0x000fea0003800000 */
[----:B------:R-:W3:Y:S01]  /*b7a0*/  S2R R0, SR_TID.X ;  /* 0x0000000000007919 */ /* 0x000ee20000002100 */
[----:B------:R-:W4:Y:S01]  /*b7b0*/  LDC R3, c[0x0][0xce8] ;  /* 0x00033a00ff037b82 */ /* 0x000f220000000800 */
[----:B------:R-:W-:Y:S01]  /*b7c0*/  IMAD.U32 R4, RZ, RZ, UR38 ;  /* 0x00000026ff047e24 */ /* 0x000fe2000f8e00ff */
[----:B------:R-:W-:Y:S02]  /*b7d0*/  ULDC UR5, c[0x0][0xb88] ;  /* 0x0002e20000057ab9 */ /* 0x000fe40000000800 */
[----:B----4-:R-:W-:Y:S02]  /*b7e0*/  IMAD R5, R3, UR5, RZ ;  /* 0x0000000503057c24 */ /* 0x010fe4000f8e02ff */
[----:B---3--:R-:W-:-:S04]  /*b7f0*/  IADD3 R4, R4, -0x80, R0 ;  /* 0xffffff8004047810 */ /* 0x008fc80007ffe000 */
        /* <DEDUP_REMOVED lines=8> */
[----:B------:R-:W3:Y:S02]  /*b880*/  @P0 LDC R5, c[0x0][0xcec] ;  /* 0x00033b00ff050b82 */ /* 0x000ee40000000800 */
[----:B------:R-:W-:Y:S02]  /*b890*/  UIMAD.WIDE.U32 UR6, UR13, UR10, URZ ;  /* 0x0000000a0d0672a5 */ /* 0x000fe4000f8e003f */
[----:B------:R-:W-:-:S03]  /*b8a0*/  UIMAD UR5, UR13, UR11, UR5 ;  /* 0x0000000b0d0572a4 */ /* 0x000fc6000f8e0205 */
[----:B------:R-:W-:Y:S01]  /*b8b0*/  ULDC.64 UR10, c[0x0][0xc98] ;  /* 0x00032600000a7ab9 */ /* 0x000fe20000000a00 */
[----:B------:R-:W4:Y:S01]  /*b8c0*/  @P0 LDC R7, c[0x0][0xcf0] ;  /* 0x00033c00ff070b82 */ /* 0x000f220000000800 */
[----:B------:R-:W-:Y:S02]  /*b8d0*/  UIADD3 UR7, UR7, UR5, URZ ;  /* 0x0000000507077290 */ /* 0x000fe4000fffe03f */
[----:B------:R-:W-:Y:S02]  /*b8e0*/  UIMAD UR5, UR9, UR10, URZ ;  /* 0x0000000a090572a4 */ /* 0x000fe4000f8e023f */
[----:B------:R-:W-:Y:S02]  /*b8f0*/  UIMAD.WIDE.U32 UR6, UR12, UR10, UR6 ;  /* 0x0000000a0c0672a5 */ /* 0x000fe4000f8e0006 */
[----:B------:R-:W-:-:S03]  /*b900*/  UIMAD UR5, UR12, UR11, UR5 ;  /* 0x0000000b0c0572a4 */ /* 0x000fc6000f8e0205 */
[----:B------:R-:W-:Y:S01]  /*b910*/  ULDC.64 UR10, c[0x0][0xc88] ;  /* 0x00032200000a7ab9 */ /* 0x000fe20000000a00 */
[----:B---3--:R-:W-:-:S05]  /*b920*/  @P0 IMAD.HI.U32 R0, R4, R5, RZ ;  /* 0x0000000504000227 */ /* 0x008fca00078e00ff */
[----:B----4-:R-:W-:-:S05]  /*b930*/  @P0 SHF.R.U32.HI R2, RZ, R7, R0 ;  /* 0x00000007ff020219 */ /* 0x010fca0000011600 */
        /* <DEDUP_REMOVED lines=16> */
.L_x_13477:
[----:B------:R-:W-:Y:S05]  /*ba40*/  BSYNC B1 ;  /* 0x0000000000017941 */ /* 0x000fea0003800000 */
.L_x_13476:
[----:B------:R-:W-:Y:S01]  /*ba50*/  R2UR UR13, R219 ;  /* 0x00000000db0d72ca */ /* 0x000fe200000e0000 */
[----:B------:R-:W-:Y:S01]  /*ba60*/  ULDC.64 UR10, c[0x0][0xbe8] ;  /* 0x0002fa00000a7ab9 */ /* 0x000fe20000000a00 */
[----:B------:R-:W-:Y:S01]  /*ba70*/  R2UR UR12, R220 ;  /* 0x00000000dc0c72ca */ /* 0x000fe200000e0000 */
[----:B------:R-:W-:Y:S01]  /*ba80*/  UIMAD UR5, UR8, UR10, URZ ;  /* 0x0000000a080572a4 */ /* 0x000fe2000f8e023f */
[----:B------:R-:W-:Y:S01]  /*ba90*/  VIADD R6, R6, UR38 ;  /* 0x0000002606067c36 */ /* 0x000fe20008000000 */
[----:B------:R-:W-:Y:S01]  /*baa0*/  BSSY B1, `(.L_x_13478) ;  /* 0x000003c000017945 */ /* 0x000fe20003800000 */
[----:B------:R-:W-:Y:S02]  /*bab0*/  VIADD R10, R221, UR38 ;  /* 0x00000026dd0a7c36 */ /* 0x000fe40008000000 */
[----:B-1----:R-:W-:-:S04]  /*bac0*/  @P1 IMAD.HI.U32 R0, R6, R9, RZ ;  /* 0x0000000906001227 */ /* 0x002fc800078e00ff */
[----:B---3--:R-:W-:Y:S01]  /*bad0*/  IMAD.MOV.U32 R5, RZ, RZ, R6 ;  /* 0x000000ffff057224 */ /* 0x008fe200078e0006 */
[----:B------:R-:W-:Y:S01]  /*bae0*/  UIMAD.WIDE.U32 UR6, UR13, UR10, URZ ;  /* 0x0000000a0d0672a5 */ /* 0x000fe2000f8e003f */
[----:B--2---:R-:W-:Y:S01]  /*baf0*/  @P1 SHF.R.U32.HI R5, RZ, R11, R0 ;  /* 0x0000000bff051219 */ /* 0x004fe20000011600 */
        /* <DEDUP_REMOVED lines=9> */
[----:B------:R-:W-:Y:S02]  /*bb90*/  ULDC.64 UR8, c[0x0][0xbe0] ;  /* 0x0002f80000087ab9 */ /* 0x000fe40000000a00 */
        /* <DEDUP_REMOVED lines=29> */
[----:B------:R-:W-:Y:S02]  /*bd70*/  ISETP.GE.AND P4, PT, R205, UR5, PT ;  /* 0x00000005cd007c0c */ /* 0x000fe4000bf86270 */
[----:B------:R-:W-:Y:S02]  /*bd80*/  ISETP.GE.AND P3, PT, R204, UR5, PT ;  /* 0x00000005cc007c0c */ /* 0x000fe4000bf66270 */
[----:B------:R-:W-:-:S07]  /*bd90*/  ISETP.GE.AND P2, PT, R206, UR5, PT ;  /* 0x00000005ce007c0c */ /* 0x000fce000bf46270 */
[----:B--2---:R-:W-:-:S04]  /*bda0*/  @!P5 LEA R12, P6, R200, R5, 0x1 ;  /* 0x00000005c80cd211 */ /* 0x004fc800078c08ff */
[----:B---3--:R-:W-:Y:S02]  /*bdb0*/  @!P5 LEA.HI.X R13, R200, R3, R231, 0x1, P6 ;  /* 0x00000003c80dd211 */ /* 0x008fe400030f0ce7 */
        /* <DEDUP_REMOVED lines=10> */
.L_x_13479:
[----:B------:R-:W-:Y:S05]  /*be60*/  BSYNC B1 ;  /* 0x0000000000017941 */ /* 0x000fea0003800000 */
.L_x_13478:
[----:B---34-:R3:W4:Y:S01]  /*be70*/  SHFL.IDX PT, R3, R6, 0x1, 0x181f ;  /* 0x00381f0006037f89 */ /* 0x01872200000e0000 */
[----:B------:R-:W-:Y:S03]  /*be80*/  BSSY B1, `(.L_x_13480) ;  /* 0x0000014000017945 */ /* 0x000fe60003800000 */
[----:B--2---:R3:W2:Y:S01]  /*be90*/  SHFL.IDX PT, R5, R4, 0x1, 0x181f ;  /* 0x00381f0004057f89 */ /* 0x0046a200000e0000 */
[----:B------:R-:W-:Y:S05]  /*bea0*/  @P1 BRA `(.L_x_13481) ;  /* 0x0000000000441947 */ /* 0x000fea0003800000 */
[----:B------:R-:W-:Y:S02]  /*beb0*/  ULDC UR5, c[0x0][0xbc8] ;  /* 0x0002f20000057ab9 */ /* 0x000fe40000000800 */
[----:B------:R-:W-:Y:S02]  /*bec0*/  ISETP.GE.AND P4, PT, R200, UR5, PT ;  /* 0x00000005c8007c0c */ /* 0x000fe4000bf86270 */
[----:B------:R-:W-:Y:S02]  /*bed0*/  ISETP.GE.AND P3, PT, R205, UR5, PT ;  /* 0x00000005cd007c0c */ /* 0x000fe4000bf66270 */
[----:B------:R-:W-:Y:S02]  /*bee0*/  ISETP.GE.AND P2, PT, R204, UR5, PT ;  /* 0x00000005cc007c0c */ /* 0x000fe4000bf46270 */
[----:B------:R-:W-:-:S07]  /*bef0*/  ISETP.GE.AND P1, PT, R206, UR5, PT ;  /* 0x00000005ce007c0c */ /* 0x000fce000bf26270 */
[CC--:B--2---:R-:W-:Y:S02]  /*bf00*/  @!P4 LEA R12, P6, R200.reuse, R5.reuse, 0x1 ;  /* 0x00000005c80cc211 */ /* 0x0c4fe400078c08ff */
        /* <DEDUP_REMOVED lines=11> */
.L_x_13481:
[----:B------:R-:W-:Y:S05]  /*bfc0*/  BSYNC B1 ;  /* 0x0000000000017941 */ /* 0x000fea0003800000 */
.L_x_13480:
[----:B--2-4-:R2:W4:Y:S01]  /*bfd0*/  SHFL.IDX PT, R3, R6, 0x2, 0x181f ;  /* 0x00581f0006037f89 */ /* 0x01452200000e0000 */
        /* <DEDUP_REMOVED lines=20> */
.L_x_13483:
[----:B------:R-:W-:Y:S05]  /*c120*/  BSYNC B1 ;  /* 0x0000000000017941 */ /* 0x000fea0003800000 */
.L_x_13482:
[----:B------:R-:W-:Y:S01]  /*c130*/  VIADD R0, R10, 0x60 ;  /* 0x000000600a007836 */ /* 0x000fe20000000000 */
[----:B0---4-:R0:W4:Y:S04]  /*c140*/  SHFL.IDX PT, R3, R6, 0x3, 0x181f ;  /* 0x00781f0006037f89 */ /* 0x01112800000e0000 */
[----:B------:R-:W-:Y:S01]  /*c150*/  ISETP.GE.AND P0, PT, R0, R9, PT ;  /* 0x000000090000720c */ /* 0x000fe20003f06270 */
[----:B------:R0:W0:-:S12]  /*c160*/  SHFL.IDX PT, R5, R4, 0x3, 0x181f ;  /* 0x00781f0004057f89 */ /* 0x00001800000e0000 */
[----:B------:R-:W-:Y:S05]  /*c170*/  @P0 BRA `(.L_x_13475) ;  /* 0x0000000000440947 */ /* 0x000fea0003800000 */
[----:B------:R-:W-:Y:S02]  /*c180*/  ULDC UR5, c[0x0][0xbc8] ;  /* 0x0002f20000057ab9 */ /* 0x000fe40000000800 */
[----:B------:R-:W-:Y:S02]  /*c190*/  ISETP.GE.AND P3, PT, R200, UR5, PT ;  /* 0x00000005c8007c0c */ /* 0x000fe4000bf66270 */
[----:B------:R-:W-:Y:S02]  /*c1a0*/  ISETP.GE.AND P2, PT, R205, UR5, PT ;  /* 0x00000005cd007c0c */ /* 0x000fe4000bf46270 */
[----:B------:R-:W-:Y:S02]  /*c1b0*/  ISETP.GE.AND P1, PT, R204, UR5, PT ;  /* 0x00000005cc007c0c */ /* 0x000fe4000bf26270 */
[----:B------:R-:W-:-:S07]  /*c1c0*/  ISETP.GE.AND P0, PT, R206, UR5, PT ;  /* 0x00000005ce007c0c */ /* 0x000fce000bf06270 */
[-C--:B0123--:R-:W-:Y:S02]  /*c1d0*/  @!P3 LEA R6, P6, R200, R5.reuse, 0x1 ;  /* 0x00000005c806b211 */ /* 0x08ffe400078c08ff */
        /* <DEDUP_REMOVED lines=11> */
.L_x_13475:
[----:B------:R-:W-:Y:S05]  /*c290*/  BSYNC B0 ;  /* 0x0000000000007941 */ /* 0x000fea0003800000 */
.L_x_13467:
[----:B------:R-:W-:Y:S02]  /*c2a0*/  ULDC UR5, c[0x0][0xd38] ;  /* 0x00034e0000057ab9 */ /* 0x000fe40000000800 */
[----:B------:R-:W-:-:S06]  /*c2b0*/  UISETP.GE.AND UP0, UPT, UR4, UR5, UPT ;  /* 0x000000050400728c */ /* 0x000fcc000bf06270 */
[----:B------:R-:W-:-:S13]  /*c2c0*/  PLOP3.LUT P0, PT, PT, PT, UP0, 0x80, 0x0 ;  /* 0x000000000000781c */ /* 0x000fda0003f0f008 */
[----:B------:R-:W-:Y:S05]  /*c2d0*/  @!P0 BRA `(.L_x_13484) ;  /* 0xffffff4800e48947 */ /* 0x000fea000383ffff */
[----:B------:R-:W-:Y:S05]  /*c2e0*/  EXIT ;  /* 0x000000000000794d */ /* 0x000fea0003800000 */
.L_x_13431:
[----:B------:R-:W-:-:S08]  /*c2f0*/  NOP ;  /* 0x0000000000007918 */ /* 0x000fd00000000000 */
[----:B0-----:R-:W0:-:S00]  /*c300*/  USETMAXREG.DEALLOC.CTAPOOL 0x18 ;  /* 0x00000018000079c8 */ /* 0x001e0000080e0500 */
        /* <DEDUP_REMOVED lines=37> */
[----:B------:R-:W-:Y:S04]  /*c560*/  STL [R1+0x38], RZ ;  /* 0x000038ff01007387 */ /* 0x000fe80000100800 */
[----:B------:R1:W-:Y:S01]  /*c570*/  STL [R1+0x8], R2 ;  /* 0x0000080201007387 */ /* 0x0003e20000100800 */
[----:B0-----:R-:W-:-:S02]  /*c580*/  LOP3.LUT R3, R0, 0x40, RZ, 0xfc, !PT ;  /* 0x0000004000037812 */ /* 0x001fc400078efcff */
[C---:B-1----:R-:W-:Y:S02]  /*c590*/  LOP3.LUT R2, R0.reuse, 0x80, RZ, 0xfc, !PT ;  /* 0x0000008000027812 */ /* 0x042fe400078efcff */
[----:B------:R-:W-:-:S07]  /*c5a0*/  LOP3.LUT R0, R0, 0xc0, RZ, 0xfc, !PT ;  /* 0x000000c000007812 */ /* 0x000fce00078efcff */
.L_x_13581:
        /* <DEDUP_REMOVED lines=23> */
.L_x_13486:
[----:B------:R-:W-:Y:S01]  /*c720*/  ULDC UR9, c[0x0][0xd54] ;  /* 0x0003550000097ab9 */ /* 0x000fe20000000800 */
[----:B------:R-:W-:Y:S01]  /*c730*/  UMOV UR5, UR8 ;  /* 0x0000000800057c82 */ /* 0x000fe20008000000 */
[----:B------:R-:W-:-:S11]  /*c740*/  UISETP.NE.AND UP0, UPT, UR9, 0x1, UPT ;  /* 0x000000010900788c */ /* 0x000fd6000bf05270 */
[----:B------:R-:W-:Y:S02]  /*c750*/  @UP0 ULDC.64 UR10, c[0x0][0xd58] ;  /* 0x00035600000a0ab9 */ /* 0x000fe40000000a00 */
[----:B------:R-:W-:-:S04]  /*c760*/  UIMAD.WIDE.U32 UR6, UR8, UR10, URZ ;  /* 0x0000000a080672a5 */ /* 0x000fc8000f8e003f */
[----:B------:R-:W-:-:S04]  /*c770*/  @UP0 USHF.R.U32.HI UR5, URZ, UR11, UR7 ;  /* 0x0000000b3f050299 */ /* 0x000fc80008011607 */
[----:B------:R-:W-:-:S12]  /*c780*/  UIMAD UR6, UR5, UR9, URZ ;  /* 0x00000009050672a4 */ /* 0x000fd8000f8e023f */
.L_x_13487:
        /* <DEDUP_REMOVED lines=63> */
.L_x_13489:
        /* <DEDUP_REMOVED lines=20> */
.L_x_13492:
[----:B------:R-:W-:Y:S05]  /*ccc0*/  BSYNC B6 ;  /* 0x0000000000067941 */ /* 0x000fea0003800000 */
.L_x_13491:
        /* <DEDUP_REMOVED lines=20> */
.L_x_13495:
        /* <DEDUP_REMOVED lines=15> */
.L_x_13494:
[----:B------:R-:W-:Y:S05]  /*cf00*/  BSYNC B6 ;  /* 0x0000000000067941 */ /* 0x000fea0003800000 */
.L_x_13493:
        /* <DEDUP_REMOVED lines=27> */
.L_x_13597:
        /* <DEDUP_REMOVED lines=9> */
.L_x_13600:
        /* <DEDUP_REMOVED lines=22> */
.L_x_13499:
[----:B--2---:R-:W2:Y:S01]  /*d2b0*/  LDL R2, [R1+0x8] ;  /* 0x0000080001027983 */ /* 0x004ea20000100800 */
[----:B------:R-:W-:Y:S01]  /*d2c0*/  IMAD R0, R19, 0x8, R17 ;  /* 0x0000000813007824 */ /* 0x000fe200078e0211 */
[----:B--2---:R-:W-:-:S04]  /*d2d0*/  SHF.L.U32 R2, R2, 0x1f, RZ ;  /* 0x0000001f02027819 */ /* 0x004fc800000006ff */
[----:B------:R-:W2:Y:S02]  /*d2e0*/  SYNCS.PHASECHK.TRANS64.TRYWAIT P0, [R0+URZ+0x32440], R2 ;  /* 0x03244002000075a7 */ /* 0x000ea4000800017f */
[----:B--2---:R-:W-:Y:S05]  /*d2f0*/  @!P0 BRA `(.L_x_13500) ;  /* 0x0000004800048947 */ /* 0x004fea0003800000 */
.L_x_13601:
        /* <DEDUP_REMOVED lines=11> */
.L_x_13501:
        /* <DEDUP_REMOVED lines=16> */
[----:B------:R-:W-:-:S09]  /*d4b0*/  UIMAD UR35, UR35, 0x60, URZ ;  /* 0x00000060232378a4 */ /* 0x000fd2000f8e023f */
[----:B------:R2:W-:Y:S02]  /*d4c0*/  UTMALDG.4D [UR32], [UR4], desc[UR6] ;  /* 0x00000620040075b4 */ /* 0x0005e40008019000 */
[----:B--2---:R-:W-:Y:S01]  /*d4d0*/  NOP ;  /* 0x0000000000007918 */ /* 0x004fe20000000000 */
.L_x_13497:
        /* <DEDUP_REMOVED lines=24> */
.L_x_13503:
[----:B------:R-:W-:Y:S05]  /*d660*/  BSYNC B6 ;  /* 0x0000000000067941 */ /* 0x000fea0003800000 */
.L_x_13502:
[----:B------:R-:W2:Y:S01]  /*d670*/  S2R R2, SR_TID.X ;  /* 0x0000000000027919 */ /* 0x000ea20000002100 */
[----:B------:R-:W3:Y:S01]  /*d680*/  LDC R6, c[0x0][0x448] ;  /* 0x00011200ff067b82 */ /* 0x000ee20000000800 */
        /* <DEDUP_REMOVED lines=11> */
[----:B---3--:R-:W-:Y:S01]  /*d740*/  ISETP.NE.AND P0, PT, R6, 0x1, PT ;  /* 0x000000010600780c */ /* 0x008fe20003f05270 */
[----:B------:R-:W-:Y:S01]  /*d750*/  IMAD.U32 R5, RZ, RZ, UR5 ;  /* 0x00000005ff057e24 */ /* 0x000fe2000f8e00ff */
[----:B--2---:R-:W-:Y:S01]  /*d760*/  LOP3.LUT R0, R2, 0x7f, RZ, 0xc0, !PT ;  /* 0x0000007f02007812 */ /* 0x004fe200078ec0ff */
[----:B-1----:R-:W-:-:S03]  /*d770*/  IMAD.SHL.U32 R4, R4, 0x10, RZ ;  /* 0x0000001004047824 */ /* 0x002fc600078e00ff */
[----:B------:R-:W-:-:S07]  /*d780*/  SHF.R.U32.HI R0, RZ, 0x3, R0 ;  /* 0x00000003ff007819 */ /* 0x000fce0000011600 */
[----:B------:R-:W1:Y:S01]  /*d790*/  @P0 LDC R3, c[0x0][0x44c] ;  /* 0x00011300ff030b82 */ /* 0x000e620000000800 */
[----:B------:R-:W-:Y:S01]  /*d7a0*/  LOP3.LUT R4, R0, 0x70, R4, 0xf8, !PT ;  /* 0x0000007000047812 */ /* 0x000fe200078ef804 */
[----:B------:R-:W-:-:S04]  /*d7b0*/  IMAD.U32 R0, RZ, RZ, UR42 ;  /* 0x0000002aff007e24 */ /* 0x000fc8000f8e00ff */
[----:B0-----:R-:W-:Y:S02]  /*d7c0*/  IMAD R7, R0, 0x80, R4 ;  /* 0x0000008000077824 */ /* 0x001fe400078e0204 */
[----:B------:R-:W0:Y:S01]  /*d7d0*/  @P0 LDC R2, c[0x0][0x450] ;  /* 0x00011400ff020b82 */ /* 0x000e220000000800 */
[----:B------:R-:W-:Y:S01]  /*d7e0*/  IMAD.U32 R4, RZ, RZ, UR4 ;  /* 0x00000004ff047e24 */ /* 0x000fe2000f8e00ff */
[----:B------:R-:W-:Y:S01]  /*d7f0*/  ULDC.64 UR4, c[0x0][0x2d0] ;  /* 0x0000b40000047ab9 */ /* 0x000fe20000000a00 */
[----:B------:R-:W-:Y:S01]  /*d800*/  IMAD.MOV.U32 R0, RZ, RZ, R7 ;  /* 0x000000ffff007224 */ /* 0x000fe200078e0007 */
[----:B------:R2:W-:Y:S04]  /*d810*/  STL [R1+0x18], R7 ;  /* 0x0000180701007387 */ /* 0x0005e80000100800 */
[----:B------:R3:W5:Y:S01]  /*d820*/  LDL R8, [R1+0x4] ;  /* 0x0000040001087983 */ /* 0x0007620000100800 */
[----:B-1----:R-:W-:-:S05]  /*d830*/  @P0 IMAD.HI.U32 R3, R7, R3, RZ ;  /* 0x0000000307030227 */ /* 0x002fca00078e00ff */
[----:B0-----:R-:W-:Y:S01]  /*d840*/  @P0 SHF.R.U32.HI R0, RZ, R2, R3 ;  /* 0x00000002ff000219 */ /* 0x001fe20000011603 */
        /* <DEDUP_REMOVED lines=27> */
[----:B------:R-:W-:Y:S01]  /*da00*/  ULDC UR4, c[0x0][0x288] ;  /* 0x0000a20000047ab9 */ /* 0x000fe20000000800 */
[----:B------:R-:W0:Y:S01]  /*da10*/  SHFL.IDX PT, R5, R0, RZ, 0x181f ;  /* 0x00181fff00057589 */ /* 0x000e2200000e0000 */
[----:B------:R-:W-:Y:S02]  /*da20*/  IMAD R2, R6, UR4, RZ ;  /* 0x0000000406027c24 */ /* 0x000fe4000f8e02ff */
[----:B------:R-:W-:Y:S01]  /*da30*/  IMAD.U32 R6, RZ, RZ, UR42 ;  /* 0x0000002aff067e24 */ /* 0x000fe2000f8e00ff */
[----:B------:R-:W1:Y:S03]  /*da40*/  SHFL.IDX PT, R4, R3, RZ, 0x181f ;  /* 0x00181fff03047589 */ /* 0x000e6600000e0000 */
[----:B------:R-:W-:Y:S01]  /*da50*/  IMAD R10, R6, 0x80, R10 ;  /* 0x00000080060a7824 */ /* 0x000fe200078e020a */
[----:B------:R-:W-:Y:S03]  /*da60*/  SHFL.IDX PT, R7, R3, 0x1, 0x181f ;  /* 0x00381f0003077f89 */ /* 0x000fe600000e0000 */
[C---:B------:R-:W-:Y:S01]  /*da70*/  VIADD R11, R10.reuse, 0x10 ;  /* 0x000000100a0b7836 */ /* 0x040fe20000000000 */
[-C--:B------:R-:W-:Y:S01]  /*da80*/  ISETP.GE.AND P3, PT, R10, R2.reuse, PT ;  /* 0x000000020a00720c */ /* 0x080fe20003f66270 */
[----:B------:R-:W2:Y:S03]  /*da90*/  SHFL.IDX PT, R6, R0, 0x1, 0x181f ;  /* 0x00381f0000067f89 */ /* 0x000ea600000e0000 */
[----:B------:R-:W-:Y:S01]  /*daa0*/  ISETP.GE.AND P1, PT, R11, R2, PT ;  /* 0x000000020b00720c */ /* 0x000fe20003f26270 */
[----:B------:R-:W-:Y:S04]  /*dab0*/  STL [R1+0x10], R10 ;  /* 0x0000100a01007387 */ /* 0x000fe80000100800 */
[----:B------:R3:W-:Y:S04]  /*dac0*/  STL [R1+0x20], R11 ;  /* 0x0000200b01007387 */ /* 0x0007e80000100800 */
[----:B0-----:R-:W-:-:S05]  /*dad0*/  @!P3 LEA R5, P2, R9, R5, 0x1 ;  /* 0x000000050905b211 */ /* 0x001fca00078408ff */
[----:B-1----:R-:W-:Y:S02]  /*dae0*/  @!P3 IMAD.X R4, RZ, RZ, R4, P2 ;  /* 0x000000ffff04b224 */ /* 0x002fe400010e0604 */
[----:B---3--:R-:W-:-:S03]  /*daf0*/  VIADD R11, R10, 0x20 ;  /* 0x000000200a0b7836 */ /* 0x008fc60000000000 */
[-C--:B------:R-:W-:Y:S02]  /*db00*/  @!P3 LOP3.LUT R5, R5, R4.reuse, RZ, 0x3c, !PT ;  /* 0x000000040505b212 */ /* 0x080fe400078e3cff */
[----:B------:R-:W-:Y:S02]  /*db10*/  STL [R1+0x24], R11 ;  /* 0x0000240b01007387 */ /* 0x000fe40000100800 */
[----:B------:R-:W-:-:S04]  /*db20*/  @!P3 LOP3.LUT R4, R5, R4, RZ, 0x3c, !PT ;  /* 0x000000040504b212 */ /* 0x000fc800078e3cff */
[----:B------:R-:W-:-:S05]  /*db30*/  @!P3 LOP3.LUT R5, R5, R4, RZ, 0x3c, !PT ;  /* 0x000000040505b212 */ /* 0x000fca00078e3cff */
[----:B-----5:R2:W-:Y:S02]  /*db40*/  @!P3 LDGSTS.E.BYPASS.LTC128B.128 [R8+0x18400], desc[UR60][R4.64], !P0 ;  /* 0x184000000408bfae */ /* 0x0205e4000c101d7c */
[----:B--2---:R-:W-:Y:S02]  /*db50*/  @!P1 LEA R4, P2, R9, R6, 0x1 ;  /* 0x0000000609049211 */ /* 0x004fe400078408ff */
[----:B------:R-:W-:Y:S03]  /*db60*/  SHFL.IDX PT, R6, R3, 0x3, 0x181f ;  /* 0x00781f0003067f89 */ /* 0x000fe600000e0000 */
[----:B------:R-:W-:Y:S02]  /*db70*/  @!P1 IMAD.X R5, RZ, RZ, R7, P2 ;  /* 0x000000ffff059224 */ /* 0x000fe400010e0607 */
        /* <DEDUP_REMOVED lines=55> */
.L_x_13618:
        /* <DEDUP_REMOVED lines=12> */
.L_x_13505:
        /* <DEDUP_REMOVED lines=35> */
.L_x_13507:
[----:B------:R-:W-:Y:S05]  /*e1e0*/  BSYNC B6 ;  /* 0x0000000000067941 */ /* 0x000fea0003800000 */
.L_x_13506:
        /* <DEDUP_REMOVED lines=62> */
[----:B--2---:R-:W-:-:S03]  /*e5d0*/  ISETP.GE.AND P5, PT, R10, R0, PT ;  /* 0x000000000a00720c */ /* 0x004fc60003fa6270 */
[----:B------:R-:W2:Y:S01]  /*e5e0*/  LDL.LU R10, [R1+0x28] ;  /* 0x00002800010a7983 */ /* 0x000ea20000300800 */
[----:B---3--:R-:W-:-:S03]  /*e5f0*/  ISETP.GE.AND P4, PT, R3, R0, PT ;  /* 0x000000000300720c */ /* 0x008fc60003f86270 */
[----:B------:R-:W0:Y:S04]  /*e600*/  SHFL.IDX PT, R3, R5, RZ, 0x181f ;  /* 0x00181fff05037589 */ /* 0x000e2800000e0000 */
[----:B------:R-:W3:Y:S02]  /*e610*/  LDL.LU R12, [R1+0x2c] ;  /* 0x00002c00010c7983 */ /* 0x000ee40000300800 */
        /* <DEDUP_REMOVED lines=65> */
.L_x_13636:
        /* <DEDUP_REMOVED lines=14> */
.L_x_13510:
[----:B------:R-:W-:Y:S05]  /*eb10*/  BSYNC B0 ;  /* 0x0000000000007941 */ /* 0x000fea0003800000 */
.L_x_13509:
[----:B------:R-:W-:Y:S01]  /*eb20*/  NOP ;  /* 0x0000000000007918 */ /* 0x000fe20000000000 */
[----:B------:R-:W-:-:S13]  /*eb30*/  PLOP3.LUT P0, PT, PT, PT, PT, 0x80, 0x0 ;  /* 0x000000000000781c */ /* 0x000fda0003f0f070 */
.L_x_13511:
        /* <DEDUP_REMOVED lines=18> */
.L_x_13637:
[----:B------:R-:W-:Y:S05]  /*ec60*/  BSYNC B0 ;  /* 0x0000000000007941 */ /* 0x000fea0003800000 */
.L_x_13512:
[----:B------:R-:W-:Y:S01]  /*ec70*/  LOP3.LUT P0, RZ, R18, 0x2, RZ, 0xc0, !PT ;  /* 0x0000000212ff7812 */ /* 0x000fe2000780c0ff */
[----:B------:R-:W-:-:S12]  /*ec80*/  BSSY B0, `(.L_x_13514) ;  /* 0x0000058000007945 */ /* 0x000fd80003800000 */
        /* <DEDUP_REMOVED lines=10> */
.L_x_13638:
[----:B------:R-:W-:Y:S05]  /*ed30*/  BSYNC B1 ;  /* 0x0000000000017941 */ /* 0x000fea0003800000 */
.L_x_13516:
        /* <DEDUP_REMOVED lines=9> */
.L_x_13519:
[----:B------:R-:W-:Y:S05]  /*edd0*/  BSYNC B1 ;  /* 0x0000000000017941 */ /* 0x000fea0003800000 */
.L_x_13518:
        /* <DEDUP_REMOVED lines=11> */
.L_x_13520:
        /* <DEDUP_REMOVED lines=15> */
.L_x_13521:
        /* <DEDUP_REMOVED lines=15> */
.L_x_13522:
        /* <DEDUP_REMOVED lines=15> */
.L_x_13523:
        /* <DEDUP_REMOVED lines=10> */
.L_x_13515:
[----:B------:R-:W-:Y:S05]  /*f200*/  BSYNC B0 ;  /* 0x0000000000007941 */ /* 0x000fea0003800000 */
.L_x_13514:
[----:B------:R-:W-:-:S06]  /*f210*/  UISETP.GE.AND UP0, UPT, UR41, 0x2, UPT ;  /* 0x000000022900788c */ /* 0x000fcc000bf06270 */
[----:B------:R-:W-:-:S13]  /*f220*/  PLOP3.LUT P0, PT, PT, PT, UP0, 0x80, 0x0 ;  /* 0x000000000000781c */ /* 0x000fda0003f0f008 */
[----:B------:R-:W-:Y:S05]  /*f230*/  @!P0 BRA `(.L_x_13524) ;  /* 0x0000001c00748947 */ /* 0x000fea0003800000 */
[----:B------:R-:W-:Y:S02]  /*f240*/  ULOP3.LUT UR4, UR41, 0x1, URZ, 0xc0, !UPT ;  /* 0x0000000129047892 */ /* 0x000fe4000f8ec03f */
[----:B--2---:R-:W-:Y:S02]  /*f250*/  IMAD.U32 R6, RZ, RZ, UR41 ;  /* 0x00000029ff067e24 */ /* 0x004fe4000f8e00ff */
        /* <DEDUP_REMOVED lines=18> */
[----:B-1----:R-:W2:Y:S01]  /*f380*/  LDL R5, [R1+0xc] ;  /* 0x00000c0001057983 */ /* 0x002ea20000100800 */
        /* <DEDUP_REMOVED lines=13> */
[C---:B---3--:R-:W-:Y:S02]  /*f460*/  IMAD R7, R9.reuse, UR5, R7 ;  /* 0x0000000509077c24 */ /* 0x048fe4000f8e0207 */
[----:B------:R-:W-:-:S04]  /*f470*/  IMAD.WIDE.U32 R4, R9, UR4, R4 ;  /* 0x0000000409047c25 */ /* 0x000fc8000f8e0004 */
[----:B------:R-:W-:Y:S01]  /*f480*/  IMAD.IADD R7, R7, 0x1, R5 ;  /* 0x0000000107077824 */ /* 0x000fe200078e0205 */
[----:B-1----:R-:W-:-:S04]  /*f490*/  LEA R2, P0, R4, R2, 0x2 ;  /* 0x0000000204027211 */ /* 0x002fc800078010ff */
[----:B------:R-:W-:-:S05]  /*f4a0*/  LEA.HI.X R3, R4, R3, R7, 0x2, P0 ;  /* 0x0000000304037211 */ /* 0x000fca00000f1407 */
[----:B------:R2:W5:Y:S04]  /*f4b0*/  LDG.E R16, desc[UR60][R2.64] ;  /* 0x0000003c02107981 */ /* 0x000568000c1e1900 */
.L_x_13528:
[----:B--2---:R-:W1:Y:S01]  /*f4c0*/  S2R R2, SR_TID.X ;  /* 0x0000000000027919 */ /* 0x004e620000002100 */
[----:B------:R-:W-:Y:S01]  /*f4d0*/  IMAD R3, R19, 0x8, R17 ;  /* 0x0000000813037824 */ /* 0x000fe200078e0211 */
[----:B------:R-:W-:Y:S01]  /*f4e0*/  BSSY B1, `(.L_x_13529) ;  /* 0x0000006000017945 */ /* 0x000fe20003800000 */
[----:B-1----:R-:W-:Y:S02]  /*f4f0*/  LOP3.LUT R4, R2, 0x7f, RZ, 0xc0, !PT ;  /* 0x0000007f02047812 */ /* 0x002fe400078ec0ff */
[----:B------:R-:W-:Y:S02]  /*f500*/  SHF.L.U32 R2, R8, 0x1f, RZ ;  /* 0x0000001f08027819 */ /* 0x000fe400000006ff */
[----:B------:R-:W-:Y:S02]  /*f510*/  ISETP.NE.AND P1, PT, R4, RZ, PT ;  /* 0x000000ff0400720c */ /* 0x000fe40003f25270 */
[----:B------:R-:W1:Y:S02]  /*f520*/  SYNCS.PHASECHK.TRANS64.TRYWAIT P0, [R3+URZ+0x32440], R2 ;  /* 0x03244002030075a7 */ /* 0x000e64000800017f */
[----:B-1----:R-:W-:Y:S09]  /*f530*/  @!P0 BRA `(.L_x_13530) ;  /* 0x0000003c00bc8947 */ /* 0x002ff20003800000 */
.L_x_13639:
[----:B------:R-:W-:Y:S05]  /*f540*/  BSYNC B1 ;  /* 0x0000000000017941 */ /* 0x000fea0003800000 */
.L_x_13529:
        /* <DEDUP_REMOVED lines=9> */
.L_x_13532:
[----:B------:R-:W-:Y:S05]  /*f5e0*/  BSYNC B1 ;  /* 0x0000000000017941 */ /* 0x000fea0003800000 */
.L_x_13531:
        /* <DEDUP_REMOVED lines=12> */
.L_x_13533:
        /* <DEDUP_REMOVED lines=12> */
.L_x_13640:
[----:B------:R-:W-:Y:S05]  /*f770*/  BSYNC B1 ;  /* 0x0000000000017941 */ /* 0x000fea0003800000 */
.L_x_13534:
        /* <DEDUP_REMOVED lines=11> */
.L_x_13537:
[----:B------:R-:W-:Y:S05]  /*f830*/  BSYNC B1 ;  /* 0x0000000000017941 */ /* 0x000fea0003800000 */
.L_x_13536:
        /* <DEDUP_REMOVED lines=10> */
.L_x_13538:
        /* <DEDUP_REMOVED lines=15> */
.L_x_13539:
        /* <DEDUP_REMOVED lines=15> */
.L_x_13540:
        /* <DEDUP_REMOVED lines=15> */
.L_x_13541:
        /* <DEDUP_REMOVED lines=8> */
[----:B--2---:R-:W-:Y:S05]  /*fc30*/  @P0 BRA.U.ANY `(.L_x_13541) ;  /* 0xfffffffd00dc0947 */ /* 0x004fea000393ffff */
.L_x_13527:
[----:B------:R-:W-:Y:S05]  /*fc40*/  BSYNC B0 ;  /* 0x0000000000007941 */ /* 0x000fea0003800000 */
.L_x_13526:
[----:B------:R-:W-:-:S06]  /*fc50*/  UIADD3 UR4, UR41, -0x3, URZ ;  /* 0xfffffffd29047890 */ /* 0x000fcc000fffe03f */
[----:B------:R-:W-:-:S07]  /*fc60*/  IMAD.U32 R0, RZ, RZ, UR4 ;  /* 0x00000004ff007e24 */ /* 0x000fce000f8e00ff */
.L_x_13525:
[----:B------:R-:W-:Y:S01]  /*fc70*/  ISETP.NE.AND P0, PT, R6, RZ, PT ;  /* 0x000000ff0600720c */ /* 0x000fe20003f05270 */
[----:B------:R-:W-:-:S12]  /*fc80*/  BSSY B0, `(.L_x_13524) ;  /* 0x0000138000007945 */ /* 0x000fd80003800000 */
[----:B------:R-:W-:Y:S05]  /*fc90*/  @!P0 BRA `(.L_x_13542) ;  /* 0x0000001000d88947 */ /* 0x000fea0003800000 */
.L_x_13575:
[----:B--2---:R-:W2:Y:S01]  /*fca0*/  LDL.LU R2, [R1+0x8] ;  /* 0x0000080001027983 */ /* 0x004ea20000300800 */
        /* <DEDUP_REMOVED lines=32> */
.L_x_13545:
        /* <DEDUP_REMOVED lines=8> */
.L_x_13641:
[----:B------:R-:W-:Y:S05]  /*ff30*/  BSYNC B2 ;  /* 0x0000000000027941 */ /* 0x000fea0003800000 */
.L_x_13546:
        /* <DEDUP_REMOVED lines=9> */
.L_x_13549:
[----:B------:R-:W-:Y:S05]  /*ffd0*/  BSYNC B2 ;  /* 0x0000000000027941 */ /* 0x000fea0003800000 */
.L_x_13548:
        /* <DEDUP_REMOVED lines=11> */
.L_x_13550:
        /* <DEDUP_REMOVED lines=13> */
.L_x_13642:
[----:B------:R-:W-:Y:S05]  /*10160*/  BSYNC B2 ;  /* 0x0000000000027941 */ /* 0x000fea0003800000 */
.L_x_13551:
        /* <DEDUP_REMOVED lines=11> */
.L_x_13554:
[----:B------:R-:W-:Y:S05]  /*10220*/  BSYNC B2 ;  /* 0x0000000000027941 */ /* 0x000fea0003800000 */
.L_x_13553:
        /* <DEDUP_REMOVED lines=9> */
.L_x_13555:
        /* <DEDUP_REMOVED lines=15> */
.L_x_13556:
        /* <DEDUP_REMOVED lines=15> */
.L_x_13557:
        /* <DEDUP_REMOVED lines=15> */
.L_x_13558:
        /* <DEDUP_REMOVED lines=10> */
.L_x_13544:
[----:B------:R-:W-:Y:S05]  /*10630*/  BSYNC B1 ;  /* 0x0000000000017941 */ /* 0x000fea0003800000 */
.L_x_13543:
        /* <DEDUP_REMOVED lines=10> */
[----:B------:R-:W-:-:S12]  /*106e0*/  VIADD R6, R0, 0xffffffff ;  /* 0xffffffff00067836 */ /* 0x000fd80000000000 */
[----:B------:R-:W-:Y:S05]  /*106f0*/  @!P2 BRA `(.L_x_13561) ;  /* 0x000000000050a947 */ /* 0x000fea0003800000 */
[----:B------:R-:W3:Y:S01]  /*10700*/  LDL R10, [R1+0xc] ;  /* 0x00000c00010a7983 */ /* 0x000ee20000100800 */
[----:B-1----:R-:W1:Y:S01]  /*10710*/  LDC R4, c[0x0][0x43c] ;  /* 0x00010f00ff047b82 */ /* 0x002e620000000800 */
[----:B------:R-:W-:Y:S02]  /*10720*/  ULDC.64 UR4, c[0x0][0x428] ;  /* 0x00010a0000047ab9 */ /* 0x000fe40000000a00 */
[----:B------:R-:W4:Y:S01]  /*10730*/  LDL R9, [R1] ;  /* 0x0000000001097983 */ /* 0x000f220000100800 */
        /* <DEDUP_REMOVED lines=10> */
[----:B------:R-:W-:Y:S01]  /*107e0*/  IMAD.WIDE.U32 R2, R9, UR4, R2 ;  /* 0x0000000409027c25 */ /* 0x000fe2000f8e0002 */
[----:B------:R-:W-:-:S03]  /*107f0*/  ULDC.64 UR4, c[0x0][0x418] ;  /* 0x0001060000047ab9 */ /* 0x000fc60000000a00 */
[----:B------:R-:W-:Y:S01]  /*10800*/  IMAD.IADD R3, R4, 0x1, R3 ;  /* 0x0000000104037824 */ /* 0x000fe200078e0203 */
[----:B------:R-:W-:-:S04]  /*10810*/  LEA R4, P0, R2, UR4, 0x2 ;  /* 0x0000000402047c11 */ /* 0x000fc8000f8010ff */
[----:B------:R-:W-:-:S05]  /*10820*/  LEA.HI.X R5, R2, UR5, R3, 0x2, P0 ;  /* 0x0000000502057c11 */ /* 0x000fca00080f1403 */
[----:B------:R3:W5:Y:S04]  /*10830*/  LDG.E R16, desc[UR60][R4.64] ;  /* 0x0000003c04107981 */ /* 0x000768000c1e1900 */
.L_x_13561:
[----:B------:R-:W4:Y:S01]  /*10840*/  S2R R2, SR_TID.X ;  /* 0x0000000000027919 */ /* 0x000f220000002100 */
[----:B-1-3--:R-:W-:Y:S01]  /*10850*/  IMAD R4, R19, 0x8, R17 ;  /* 0x0000000813047824 */ /* 0x00afe200078e0211 */
[----:B------:R-:W-:Y:S01]  /*10860*/  BSSY B2, `(.L_x_13562) ;  /* 0x0000006000027945 */ /* 0x000fe20003800000 */
[----:B----4-:R-:W-:Y:S02]  /*10870*/  LOP3.LUT R3, R2, 0x7f, RZ, 0xc0, !PT ;  /* 0x0000007f02037812 */ /* 0x010fe400078ec0ff */
[----:B------:R-:W-:Y:S02]  /*10880*/  SHF.L.U32 R2, R7, 0x1f, RZ ;  /* 0x0000001f07027819 */ /* 0x000fe400000006ff */
[----:B------:R-:W-:Y:S02]  /*10890*/  ISETP.NE.AND P1, PT, R3, RZ, PT ;  /* 0x000000ff0300720c */ /* 0x000fe40003f25270 */
[----:B------:R-:W1:Y:S02]  /*108a0*/  SYNCS.PHASECHK.TRANS64.TRYWAIT P0, [R4+URZ+0x32440], R2 ;  /* 0x03244002040075a7 */ /* 0x000e64000800017f */
[----:B-1----:R-:W-:Y:S09]  /*108b0*/  @!P0 BRA `(.L_x_13563) ;  /* 0x0000002c002c8947 */ /* 0x002ff20003800000 */
.L_x_13643:
[----:B------:R-:W-:Y:S05]  /*108c0*/  BSYNC B2 ;  /* 0x0000000000027941 */ /* 0x000fea0003800000 */
.L_x_13562:
        /* <DEDUP_REMOVED lines=9> */
.L_x_13565:
[----:B------:R-:W-:Y:S05]  /*10960*/  BSYNC B2 ;  /* 0x0000000000027941 */ /* 0x000fea0003800000 */
.L_x_13564:
[----:B--2---:R-:W-:Y:S01]  /*10970*/  IMAD.MOV.U32 R7, RZ, RZ, RZ ;  /* 0x000000ffff077224 */ /* 0x004fe200078e00ff */
        /* <DEDUP_REMOVED lines=10> */
.L_x_13566:
        /* <DEDUP_REMOVED lines=13> */
.L_x_13644:
[----:B------:R-:W-:Y:S05]  /*10af0*/  BSYNC B2 ;  /* 0x0000000000027941 */ /* 0x000fea0003800000 */
.L_x_13567:
        /* <DEDUP_REMOVED lines=11> */
.L_x_13570:
[----:B------:R-:W-:Y:S05]  /*10bb0*/  BSYNC B2 ;  /* 0x0000000000027941 */ /* 0x000fea0003800000 */
.L_x_13569:
        /* <DEDUP_REMOVED lines=9> */
.L_x_13571:
        /* <DEDUP_REMOVED lines=15> */
.L_x_13572:
        /* <DEDUP_REMOVED lines=15> */
.L_x_13573:
        /* <DEDUP_REMOVED lines=15> */
.L_x_13574:
        /* <DEDUP_REMOVED lines=10> */
.L_x_13560:
[----:B------:R-:W-:Y:S05]  /*10fc0*/  BSYNC B1 ;  /* 0x0000000000017941 */ /* 0x000fea0003800000 */
.L_x_13559:
[C---:B------:R-:W-:Y:S01]  /*10fd0*/  ISETP.GT.AND P0, PT, R0.reuse, 0x1, PT ;  /* 0x000000010000780c */ /* 0x040fe20003f04270 */
[----:B------:R-:W-:-:S12]  /*10fe0*/  VIADD R0, R0, 0xfffffffe ;  /* 0xfffffffe00007836 */ /* 0x000fd80000000000 */
[----:B------:R-:W-:Y:S05]  /*10ff0*/  @P0 BRA `(.L_x_13575) ;  /* 0xffffffec00280947 */ /* 0x000fea000383ffff */
.L_x_13542:
[----:B------:R-:W-:Y:S05]  /*11000*/  BSYNC B0 ;  /* 0x0000000000007941 */ /* 0x000fea0003800000 */
.L_x_13524:
        /* <DEDUP_REMOVED lines=20> */
[----:B--2---:R-:W0:Y:S01]  /*11150*/  POPC R7, R4 ;  /* 0x0000000400077309 */ /* 0x004e220000000000 */
[----:B---3--:R-:W0:Y:S02]  /*11160*/  SHFL.IDX PT, R0, R3, R0, 0x1f ;  /* 0x00001f0003007589 */ /* 0x008e2400000e0000 */
[----:B0-----:R-:W-:-:S05]  /*11170*/  IADD3 R0, R0, UR44, R7 ;  /* 0x0000002c00007c10 */ /* 0x001fca000fffe007 */
[----:B------:R3:W-:Y:S02]  /*11180*/  STL [R1+0x14], R0 ;  /* 0x0000140001007387 */ /* 0x0007e40000100800 */
.L_x_13577:
[----:B------:R-:W-:Y:S05]  /*11190*/  BSYNC B0 ;  /* 0x0000000000007941 */ /* 0x000fea0003800000 */
.L_x_13576:
[----:B------:R-:W-:-:S07]  /*111a0*/  SEL R19, R19, RZ, P1 ;  /* 0x000000ff13137207 */ /* 0x000fce0000800000 */
.L_x_13490:
[----:B------:R-:W-:Y:S05]  /*111b0*/  BSYNC B7 ;  /* 0x0000000000077941 */ /* 0x000fea0003800000 */
.L_x_13488:
[----:B0-----:R0:W5:Y:S01]  /*111c0*/  LDL R2, [R1+0x14] ;  /* 0x0000140001027983 */ /* 0x0011620000100800 */
[----:B------:R-:W-:-:S13]  /*111d0*/  LOP3.LUT P1, RZ, R18, 0x80, RZ, 0xc0, !PT ;  /* 0x0000008012ff7812 */ /* 0x000fda000782c0ff */
        /* <DEDUP_REMOVED lines=11> */
.L_x_13578:
[----:B------:R-:W-:-:S03]  /*11290*/  UMOV UR4, 0xffffffff ;  /* 0xffffffff00047882 */ /* 0x000fc60000000000 */
[----:B------:R-:W-:Y:S05]  /*112a0*/  BRA.DIV UR4, `(.L_x_13580) ;  /* 0x0000002204d87947 */ /* 0x000fea000b800000 */
[----:B-----5:R0:W4:Y:S02]  /*112b0*/  SHFL.IDX PT, R14, R2, RZ, 0x1f ;  /* 0x00001fff020e7589 */ /* 0x02012400000e0000 */
.L_x_13647:
[----:B------:R-:W5:Y:S01]  /*112c0*/  @!P0 S2R R3, SR_CgaCtaId ;  /* 0x0000000000038919 */ /* 0x000f620000008800 */
[----:B------:R-:W-:Y:S05]  /*112d0*/  WARPSYNC.ALL ;  /* 0x0000000000007948 */ /* 0x000fea0003800000 */
[----:B------:R-:W-:Y:S01]  /*112e0*/  BAR.SYNC.DEFER_BLOCKING 0x4, 0x180 ;  /* 0x0106000000007b1d */ /* 0x000fe20000010000 */
[----:B---3--:R-:W-:-:S05]  /*112f0*/  @!P0 MOV R0, 0x400 ;  /* 0x0000040000008802 */ /* 0x008fca0000000f00 */
[----:B----4-:R3:W-:Y:S01]  /*11300*/  STL [R1+0x14], R14 ;  /* 0x0000140e01007387 */ /* 0x0107e20000100800 */
[----:B-----5:R-:W-:-:S05]  /*11310*/  @!P0 LEA R17, R3, R0, 0x18 ;  /* 0x0000000003118211 */ /* 0x020fca00078ec0ff */
[----:B------:R3:W-:Y:S01]  /*11320*/  @!P0 STS [R17+0x324d0], R2 ;  /* 0x0324d00211008388 */ /* 0x0007e20000000800 */
[----:B------:R-:W-:Y:S06]  /*11330*/  BAR.ARV 0x5, 0x180 ;  /* 0x0146000000007b1d */ /* 0x000fec0000002000 */
.L_x_13579:
[----:B---3--:R-:W3:Y:S01]  /*11340*/  LDL R0, [R1+0x14] ;  /* 0x0000140001007983 */ /* 0x008ee20000100800 */
[----:B------:R-:W-:Y:S02]  /*11350*/  ULDC UR4, c[0x0][0xd38] ;  /* 0x00034e0000047ab9 */ /* 0x000fe40000000800 */
[----:B---3--:R-:W-:-:S13]  /*11360*/  ISETP.GE.AND P0, PT, R0, UR4, PT ;  /* 0x0000000400007c0c */ /* 0x008fda000bf06270 */
[----:B------:R-:W-:Y:S05]  /*11370*/  @!P0 BRA `(.L_x_13581) ;  /* 0xffffffb0008c8947 */ /* 0x000fea000383ffff */
.L_x_13485:
[----:B0-----:R-:W3:Y:S01]  /*11380*/  LDL.LU R0, [R1+0x38] ;  /* 0x0000380001007983 */ /* 0x001ee20000300800 */
[----:B------:R-:W-:Y:S01]  /*11390*/  BSSY B0, `(.L_x_13582) ;  /* 0x000000b000007945 */ /* 0x000fe20003800000 */
[----:B-1----:R-:W0:Y:S01]  /*113a0*/  S2R R5, SR_CgaCtaId ;  /* 0x0000000000057919 */ /* 0x002e220000008800 */
[----:B---3--:R-:W-:-:S05]  /*113b0*/  VIADD R0, R0, 0x1 ;  /* 0x0000000100007836 */ /* 0x008fca0000000000 */
[----:B----4-:R-:W-:-:S04]  /*113c0*/  LEA.HI R2, R0, R0, RZ, 0x1 ;  /* 0x0000000000027211 */ /* 0x010fc800078f08ff */
[----:B------:R-:W-:-:S05]  /*113d0*/  LOP3.LUT R3, R2, 0xfffffffe, RZ, 0xc0, !PT ;  /* 0xfffffffe02037812 */ /* 0x000fca00078ec0ff */
[----:B------:R-:W-:Y:S01]  /*113e0*/  IMAD.IADD R3, R0, 0x1, -R3 ;  /* 0x0000000100037824 */ /* 0x000fe200078e0a03 */
[----:B------:R-:W-:-:S04]  /*113f0*/  MOV R0, 0x400 ;  /* 0x0000040000007802 */ /* 0x000fc80000000f00 */
[----:B0-----:R-:W-:Y:S02]  /*11400*/  LEA R0, R5, R0, 0x18 ;  /* 0x0000000005007211 */ /* 0x001fe400078ec0ff */
[----:B------:R-:W-:-:S04]  /*11410*/  SHF.L.U32 R3, R3, 0x1f, RZ ;  /* 0x0000001f03037819 */ /* 0x000fc800000006ff */
[----:B------:R-:W0:Y:S02]  /*11420*/  SYNCS.PHASECHK.TRANS64.TRYWAIT P0, [R0+URZ+0x32420], R3 ;  /* 0x03242003000075a7 */ /* 0x000e24000800017f */
[----:B0-----:R-:W-:Y:S05]  /*11430*/  @!P0 BRA `(.L_x_13583) ;  /* 0x00000020009c8947 */ /* 0x001fea0003800000 */
.L_x_13648:
[----:B------:R-:W-:Y:S05]  /*11440*/  BSYNC B0 ;  /* 0x0000000000007941 */ /* 0x000fea0003800000 */
.L_x_13582:
[----:B------:R-:W-:-:S03]  /*11450*/  UMOV UR4, 0xffffffff ;  /* 0xffffffff00047882 */ /* 0x000fc60000000000 */
[----:B------:R-:W-:Y:S05]  /*11460*/  BRA.DIV UR4, `(.L_x_13584) ;  /* 0x0000002204a47947 */ /* 0x000fea000b800000 */
[----:B------:R-:W1:Y:S02]  /*11470*/  S2R R2, SR_TID.X ;  /* 0x0000000000027919 */ /* 0x000e640000002100 */
[----:B-1----:R-:W-:-:S04]  /*11480*/  SHF.R.U32.HI R2, RZ, 0x5, R2 ;  /* 0x00000005ff027819 */ /* 0x002fc80000011602 */
[----:B------:R-:W-:-:S05]  /*11490*/  LOP3.LUT R2, R2, 0x3, RZ, 0xc0, !PT ;  /* 0x0000000302027812 */ /* 0x000fca00078ec0ff */
[----:B------:R1:W3:Y:S02]  /*114a0*/  SHFL.IDX PT, R14, R2, RZ, 0x1f ;  /* 0x00001fff020e7589 */ /* 0x0002e400000e0000 */
.L_x_13651:
[----:B---3--:R-:W-:Y:S01]  /*114b0*/  ISETP.NE.AND P0, PT, R14, RZ, PT ;  /* 0x000000ff0e00720c */ /* 0x008fe20003f05270 */
[----:B------:R-:W-:-:S12]  /*114c0*/  BSSY B0, `(.L_x_13585) ;  /* 0x0000027000007945 */ /* 0x000fd80003800000 */
[----:B------:R-:W-:Y:S05]  /*114d0*/  @P0 BRA `(.L_x_13586) ;  /* 0x0000000000940947 */ /* 0x000fea0003800000 */
[----:B------:R-:W-:-:S03]  /*114e0*/  UMOV UR4, 0xffffffff ;  /* 0xffffffff00047882 */ /* 0x000fc60000000000 */
[----:B------:R-:W-:Y:S05]  /*114f0*/  BRA.DIV UR4, `(.L_x_13587) ;  /* 0x0000002204b47947 */ /* 0x000fea000b800000 */
[----:B------:R-:W-:-:S13]  /*11500*/  ELECT P6, URZ, PT ;  /* 0x00000000003f782f */ /* 0x000fda00038c0000 */
.L_x_13654:
[----:B------:R-:W-:Y:S05]  /*11510*/  @!P6 BRA `(.L_x_13586) ;  /* 0x000000000084e947 */ /* 0x000fea0003800000 */
[----:B-1----:R-:W3:Y:S02]  /*11520*/  LDL R2, [R1+0x4c] ;  /* 0x00004c0001027983 */ /* 0x002ee40000100800 */
[----:B---3--:R-:W-:-:S13]  /*11530*/  R2UR UR4, R2 ;  /* 0x00000000020472ca */ /* 0x008fda00000e0000 */
[----:B------:R-:W-:-:S06]  /*11540*/  ULOP3.LUT UR4, UR4, 0x2, URZ, 0xfc, !UPT ;  /* 0x0000000204047892 */ /* 0x000fcc000f8efc3f */
[----:B------:R-:W-:-:S05]  /*11550*/  IMAD.U32 R2, RZ, RZ, UR4 ;  /* 0x00000004ff027e24 */ /* 0x000fca000f8e00ff */
[----:B------:R-:W-:-:S13]  /*11560*/  ISETP.NE.AND P2, PT, R2, 0x3, PT ;  /* 0x000000030200780c */ /* 0x000fda0003f45270 */
[----:B------:R-:W-:Y:S05]  /*11570*/  @!P2 BRA `(.L_x_13588) ;  /* 0x000000000004a947 */ /* 0x000fea0003800000 */
[----:B------:R-:W-:Y:S01]  /*11580*/  BPT.TRAP 0x1 ;  /* 0x000000040000795c */ /* 0x000fe20000300000 */
.L_x_13588:
[----:B--2---:R-:W2:Y:S01]  /*11590*/  LDL.LU R7, [R1+0x8] ;  /* 0x0000080001077983 */ /* 0x004ea20000300800 */
        /* <DEDUP_REMOVED lines=12> */
.L_x_13655:
[----:B------:R-:W1:Y:S02]  /*11660*/  SYNCS.PHASECHK.TRANS64.TRYWAIT P0, [R7+URZ], R2 ;  /* 0x00000002070075a7 */ /* 0x000e64000800017f */
[----:B-1----:R-:W-:Y:S05]  /*11670*/  @!P0 BRA `(.L_x_13590) ;  /* 0x0000002000888947 */ /* 0x002fea0003800000 */
.L_x_13656:
[----:B------:R-:W-:Y:S05]  /*11680*/  @!P2 BRA `(.L_x_13591) ;  /* 0x000000000004a947 */ /* 0x000fea0003800000 */
[----:B------:R-:W-:Y:S01]  /*11690*/  BPT.TRAP 0x1 ;  /* 0x000000040000795c */ /* 0x000fe20000300000 */
.L_x_13591:
[----:B------:R-:W-:-:S04]  /*116a0*/  VIADD R0, R0, 0x32460 ;  /* 0x0003246000007836 */ /* 0x000fc80000000000 */
[----:B------:R-:W-:-:S04]  /*116b0*/  IMAD R4, R19, 0x8, R0 ;  /* 0x0000000813047824 */ /* 0x000fc800078e0200 */
[----:B------:R-:W2:Y:S02]  /*116c0*/  SYNCS.PHASECHK.TRANS64.TRYWAIT P0, [R4+URZ], R5 ;  /* 0x00000005040075a7 */ /* 0x000ea4000800017f */
[----:B--2---:R-:W-:Y:S05]  /*116d0*/  @!P0 BRA `(.L_x_13592) ;  /* 0x0000002000848947 */ /* 0x004fea0003800000 */
.L_x_13657:
[----:B------:R-:W-:-:S07]  /*116e0*/  IMAD R3, R3, 0x8, R0 ;  /* 0x0000000803037824 */ /* 0x000fce00078e0200 */
.L_x_13593:
[----:B---3--:R3:W4:Y:S02]  /*116f0*/  SYNCS.PHASECHK.TRANS64.TRYWAIT P0, [R3+URZ], R2 ;  /* 0x00000002030075a7 */ /* 0x008724000800017f */
[----:B----4-:R-:W-:Y:S05]  /*11700*/  @!P0 NANOSLEEP.SYNCS 0x989680 ;  /* 0x009896800000895d */ /* 0x010fea0003900000 */
[----:B------:R-:W4:Y:S02]  /*11710*/  @!P0 SYNCS.PHASECHK.TRANS64 P0, [R3+URZ], R2 ;  /* 0x00000002030085a7 */ /* 0x000f24000800007f */
[----:B----4-:R-:W-:Y:S05]  /*11720*/  @!P0 BRA `(.L_x_13593) ;  /* 0xfffffffc00f08947 */ /* 0x010fea000383ffff */
.L_x_13586:
[----:B------:R-:W-:Y:S05]  /*11730*/  BSYNC B0 ;  /* 0x0000000000007941 */ /* 0x000fea0003800000 */
.L_x_13585:
[----:B------:R-:W-:Y:S05]  /*11740*/  EXIT ;  /* 0x000000000000794d */ /* 0x000fea0003800000 */
.L_x_13437:
[----:B0-----:R0:W1:Y:S02]  /*11750*/  SYNCS.PHASECHK.TRANS64.TRYWAIT P0, [R5+URZ+0x32400], R2 ;  /* 0x03240002050075a7 */ /* 0x001064000800017f */
[----:B-1----:R-:W-:Y:S05]  /*11760*/  @!P0 NANOSLEEP.SYNCS 0x989680 ;  /* 0x009896800000895d */ /* 0x002fea0003900000 */
[----:B------:R-:W1:Y:S02]  /*11770*/  @!P0 SYNCS.PHASECHK.TRANS64 P0, [R5+URZ+0x32400], R2 ;  /* 0x03240002050085a7 */ /* 0x000e64000800007f */
[----:B-1----:R-:W-:Y:S05]  /*11780*/  @!P0 BRA `(.L_x_13437) ;  /* 0xfffffffc00f08947 */ /* 0x002fea000383ffff */
[----:B------:R-:W-:Y:S05]  /*11790*/  BRA `(.L_x_13594) ;  /* 0xffffff0000c07947 */ /* 0x000fea000383ffff */
.L_x_13441:
[----:B--2---:R2:W3:Y:S02]  /*117a0*/  SYNCS.PHASECHK.TRANS64.TRYWAIT P1, [R0+URZ+0x32430], R3 ;  /* 0x03243003000075a7 */ /* 0x0044e4000802017f */
[----:B---3--:R-:W-:Y:S05]  /*117b0*/  @!P1 NANOSLEEP.SYNCS 0x989680 ;  /* 0x009896800000995d */ /* 0x008fea0003900000 */
[----:B------:R-:W3:Y:S02]  /*117c0*/  @!P1 SYNCS.PHASECHK.TRANS64 P1, [R0+URZ+0x32430], R3 ;  /* 0x03243003000095a7 */ /* 0x000ee4000802007f */
[----:B---3--:R-:W-:Y:S05]  /*117d0*/  @!P1 BRA `(.L_x_13441) ;  /* 0xfffffffc00f09947 */ /* 0x008fea000383ffff */
[----:B------:R-:W-:Y:S05]  /*117e0*/  BRA `(.L_x_13440) ;  /* 0xffffff0000f07947 */ /* 0x000fea000383ffff */
.L_x_13442:
[----:B---3--:R3:W4:Y:S02]  /*117f0*/  SYNCS.PHASECHK.TRANS64.TRYWAIT P1, [R5+URZ+0x32410], R2 ;  /* 0x03241002050075a7 */ /* 0x008724000802017f */
[----:B----4-:R-:W-:Y:S05]  /*11800*/  @!P1 NANOSLEEP.SYNCS 0x989680 ;  /* 0x009896800000995d */ /* 0x010fea0003900000 */
[----:B------:R-:W4:Y:S02]  /*11810*/  @!P1 SYNCS.PHASECHK.TRANS64 P1, [R5+URZ+0x32410], R2 ;  /* 0x03241002050095a7 */ /* 0x000f24000802007f */
[----:B----4-:R-:W-:Y:S05]  /*11820*/  @!P1 BRA `(.L_x_13442) ;  /* 0xfffffffc00f09947 */ /* 0x010fea000383ffff */
[----:B------:R-:W-:Y:S05]  /*11830*/  BRA `(.L_x_13595) ;  /* 0xffffff04009c7947 */ /* 0x000fea000383ffff */
.L_x_13446:
[----:B------:R0:W0:Y:S02]  /*11840*/  SYNCS.PHASECHK.TRANS64.TRYWAIT P1, [R0+URZ+0x32450], R3 ;  /* 0x03245003000075a7 */ /* 0x000024000802017f */
[----:B0-----:R-:W-:Y:S05]  /*11850*/  @!P1 NANOSLEEP.SYNCS 0x989680 ;  /* 0x009896800000995d */ /* 0x001fea0003900000 */
[----:B------:R-:W0:Y:S02]  /*11860*/  @!P1 SYNCS.PHASECHK.TRANS64 P1, [R0+URZ+0x32450], R3 ;  /* 0x03245003000095a7 */ /* 0x000e24000802007f */
[----:B0-----:R-:W-:Y:S05]  /*11870*/  @!P1 BRA `(.L_x_13446) ;  /* 0xfffffffc00f09947 */ /* 0x001fea000383ffff */
[----:B------:R-:W-:Y:S05]  /*11880*/  BRA `(.L_x_13445) ;  /* 0xffffff0400a87947 */ /* 0x000fea000383ffff */
.L_x_13451:
[----:B-1----:R-:W-:-:S04]  /*11890*/  IMAD.U32 R20, RZ, RZ, UR4 ;  /* 0x00000004ff147e24 */ /* 0x002fc8000f8e00ff */
[----:B------:R1:W2:Y:S03]  /*118a0*/  SYNCS.PHASECHK.TRANS64.TRYWAIT P3, [R20+URZ+0x32430], R13 ;  /* 0x0324300d140075a7 */ /* 0x0002a6000806017f */
[----:B--2---:R-:W-:Y:S05]  /*118b0*/  @!P3 NANOSLEEP.SYNCS 0x989680 ;  /* 0x009896800000b95d */ /* 0x004fea0003900000 */
[----:B------:R-:W2:Y:S02]  /*118c0*/  @!P3 SYNCS.PHASECHK.TRANS64 P3, [R20+URZ+0x32430], R13 ;  /* 0x0324300d1400b5a7 */ /* 0x000ea4000806007f */
[----:B--2---:R-:W-:Y:S05]  /*118d0*/  @!P3 BRA `(.L_x_13451) ;  /* 0xfffffffc00ecb947 */ /* 0x004fea000383ffff */
[----:B------:R-:W-:Y:S05]  /*118e0*/  BRA `(.L_x_13450) ;  /* 0xffffff28006c7947 */ /* 0x000fea000383ffff */
.L_x_13455:
[----:B-1----:R-:W-:-:S04]  /*118f0*/  IMAD.U32 R20, RZ, RZ, UR4 ;  /* 0x00000004ff147e24 */ /* 0x002fc8000f8e00ff */
[----:B------:R1:W3:Y:S03]  /*11900*/  SYNCS.PHASECHK.TRANS64.TRYWAIT P3, [R20+URZ+0x32450], R13 ;  /* 0x0324500d140075a7 */ /* 0x0002e6000806017f */
[----:B---3--:R-:W-:Y:S05]  /*11910*/  @!P3 NANOSLEEP.SYNCS 0x989680 ;  /* 0x009896800000b95d */ /* 0x008fea0003900000 */
[----:B------:R-:W3:Y:S02]  /*11920*/  @!P3 SYNCS.PHASECHK.TRANS64 P3, [R20+URZ+0x32450], R13 ;  /* 0x0324500d1400b5a7 */ /* 0x000ee4000806007f */
[----:B---3--:R-:W-:Y:S05]  /*11930*/  @!P3 BRA `(.L_x_13455) ;  /* 0xfffffffc00ecb947 */ /* 0x008fea000383ffff */
[----:B------:R-:W-:Y:S05]  /*11940*/  BRA `(.L_x_13454) ;  /* 0xffffff2800e87947 */ /* 0x000fea000383ffff */
.L_x_13461:
[----:B--2---:R-:W-:-:S04]  /*11950*/  IMAD.U32 R20, RZ, RZ, UR4 ;  /* 0x00000004ff147e24 */ /* 0x004fc8000f8e00ff */
[----:B------:R2:W3:Y:S03]  /*11960*/  SYNCS.PHASECHK.TRANS64.TRYWAIT P1, [R20+URZ+0x32430], R13 ;  /* 0x0324300d140075a7 */ /* 0x0004e6000802017f */
[----:B---3--:R-:W-:Y:S05]  /*11970*/  @!P1 NANOSLEEP.SYNCS 0x989680 ;  /* 0x009896800000995d */ /* 0x008fea0003900000 */
[----:B------:R-:W3:Y:S02]  /*11980*/  @!P1 SYNCS.PHASECHK.TRANS64 P1, [R20+URZ+0x32430], R13 ;  /* 0x0324300d140095a7 */ /* 0x000ee4000802007f */
[----:B---3--:R-:W-:Y:S05]  /*11990*/  @!P1 BRA `(.L_x_13461) ;  /* 0xfffffffc00ec9947 */ /* 0x008fea000383ffff */
[----:B------:R-:W-:Y:S05]  /*119a0*/  BRA `(.L_x_13460) ;  /* 0xffffff5000d87947 */ /* 0x000fea000383ffff */
.L_x_13465:
[----:B--2---:R-:W-:-:S04]  /*119b0*/  IMAD.U32 R20, RZ, RZ, UR4 ;  /* 0x00000004ff147e24 */ /* 0x004fc8000f8e00ff */
[----:B------:R2:W4:Y:S03]  /*119c0*/  SYNCS.PHASECHK.TRANS64.TRYWAIT P1, [R20+URZ+0x32450], R13 ;  /* 0x0324500d140075a7 */ /* 0x000526000802017f */
[----:B----4-:R-:W-:Y:S05]  /*119d0*/  @!P1 NANOSLEEP.SYNCS 0x989680 ;  /* 0x009896800000995d */ /* 0x010fea0003900000 */
[----:B------:R-:W4:Y:S02]  /*119e0*/  @!P1 SYNCS.PHASECHK.TRANS64 P1, [R20+URZ+0x32450], R13 ;  /* 0x0324500d140095a7 */ /* 0x000f24000802007f */
[----:B----4-:R-:W-:Y:S05]  /*119f0*/  @!P1 BRA `(.L_x_13465) ;  /* 0xfffffffc00ec9947 */ /* 0x010fea000383ffff */
[----:B------:R-:W-:Y:S05]  /*11a00*/  BRA `(.L_x_13464) ;  /* 0xffffff5400547947 */ /* 0x000fea000383ffff */
.L_x_13496:
[----:B------:R-:W-:Y:S02]  /*11a10*/  IMAD.MOV.U32 R13, RZ, RZ, R4 ;  /* 0x000000ffff0d7224 */ /* 0x000fe400078e0004 */
[----:B------:R-:W-:Y:S02]  /*11a20*/  IMAD.MOV.U32 R12, RZ, RZ, RZ ;  /* 0x000000ffff0c7224 */ /* 0x000fe400078e00ff */
[----:B------:R-:W-:Y:S02]  /*11a30*/  IMAD.MOV.U32 R11, RZ, RZ, 0x1f ;  /* 0x0000001fff0b7424 */ /* 0x000fe400078e00ff */
[----:B------:R-:W-:-:S07]  /*11a40*/  IMAD.MOV.U32 R15, RZ, RZ, -0x1 ;  /* 0xffffffffff0f7424 */ /* 0x000fce00078e00ff */
[----:B0-----:R-:W-:Y:S05]  /*11a50*/  WARPSYNC.COLLECTIVE R15, `(.L_x_13596) ;  /* 0x000000000f087348 */ /* 0x001fea0003c00000 */
[----:B------:R1:W2:Y:S02]  /*11a60*/  SHFL.IDX P6, R14, R13, R12, R11 ;  /* 0x0000000c0d0e7389 */ /* 0x0002a400000c000b */
[----:B012---:R-:W-:Y:S01]  /*11a70*/  ENDCOLLECTIVE ;  /* 0x000000000000791b */ /* 0x007fe20003800000 */
.L_x_13596:
[----:B------:R-:W-:Y:S05]  /*11a80*/  BRA `(.L_x_13597) ;  /* 0xffffffb4008c7947 */ /* 0x000fea000383ffff */
.L_x_13498:
[----:B------:R-:W-:Y:S01]  /*11a90*/  BSSY B0, `(.L_x_13598) ;  /* 0x0000006000007945 */ /* 0x000fe20003800000 */
[----:B------:R-:W-:-:S07]  /*11aa0*/  IMAD.MOV.U32 R15, RZ, RZ, -0x1 ;  /* 0xffffffffff0f7424 */ /* 0x000fce00078e00ff */
[----:B01----:R-:W-:Y:S05]  /*11ab0*/  WARPSYNC.COLLECTIVE R15, `(.L_x_13599) ;  /* 0x000000000f0c7348 */ /* 0x003fea0003c00000 */
[----:B------:R-:W-:Y:S02]  /*11ac0*/  ELECT P6, UR62, PT ;  /* 0x00000000003e782f */ /* 0x000fe400038c0000 */
[----:B------:R-:W-:Y:S01]  /*11ad0*/  MOV R14, UR62 ;  /* 0x0000003e000e7c02 */ /* 0x000fe20008000f00 */
[----:B01----:R-:W-:Y:S10]  /*11ae0*/  ENDCOLLECTIVE ;  /* 0x000000000000791b */ /* 0x003ff40003800000 */
.L_x_13599:
[----:B------:R-:W-:Y:S05]  /*11af0*/  BSYNC B0 ;  /* 0x0000000000007941 */ /* 0x000fea0003800000 */
.L_x_13598:
[----:B------:R-:W-:Y:S05]  /*11b00*/  BRA `(.L_x_13600) ;  /* 0xffffffb400907947 */ /* 0x000fea000383ffff */
.L_x_13500:
[----:B--2---:R2:W3:Y:S02]  /*11b10*/  SYNCS.PHASECHK.TRANS64.TRYWAIT P0, [R0+URZ+0x32440], R2 ;  /* 0x03244002000075a7 */ /* 0x0044e4000800017f */
[----:B---3--:R-:W-:Y:S05]  /*11b20*/  @!P0 NANOSLEEP.SYNCS 0x989680 ;  /* 0x009896800000895d */ /* 0x008fea0003900000 */
[----:B------:R-:W3:Y:S02]  /*11b30*/  @!P0 SYNCS.PHASECHK.TRANS64 P0, [R0+URZ+0x32440], R2 ;  /* 0x03244002000085a7 */ /* 0x000ee4000800007f */
[----:B---3--:R-:W-:Y:S05]  /*11b40*/  @!P0 BRA `(.L_x_13500) ;  /* 0xfffffffc00f08947 */ /* 0x008fea000383ffff */
[----:B------:R-:W-:Y:S05]  /*11b50*/  BRA `(.L_x_13601) ;  /* 0xffffffb400e87947 */ /* 0x000fea000383ffff */
.L_x_13504:
        /* <DEDUP_REMOVED lines=8> */
.L_x_13602:
[----:B------:R-:W-:-:S05]  /*11be0*/  IMAD R10, R7, 0x80, R10 ;  /* 0x00000080070a7824 */ /* 0x000fca00078e020a */
[----:B------:R0:W-:Y:S01]  /*11bf0*/  STL [R1+0x10], R10 ;  /* 0x0000100a01007387 */ /* 0x0001e20000100800 */
[----:B------:R-:W-:Y:S02]  /*11c00*/  IMAD.MOV.U32 R13, RZ, RZ, R0 ;  /* 0x000000ffff0d7224 */ /* 0x000fe400078e0000 */
[----:B------:R-:W-:-:S07]  /*11c10*/  IMAD.MOV.U32 R4, RZ, RZ, R14 ;  /* 0x000000ffff047224 */ /* 0x000fce00078e000e */
[----:B0-----:R-:W-:Y:S05]  /*11c20*/  WARPSYNC.COLLECTIVE R15, `(.L_x_13603) ;  /* 0x000000000f087348 */ /* 0x001fea0003c00000 */
[----:B------:R1:W2:Y:S02]  /*11c30*/  SHFL.IDX P6, R14, R13, R12, R11 ;  /* 0x0000000c0d0e7389 */ /* 0x0002a400000c000b */
[----:B012---:R-:W-:Y:S01]  /*11c40*/  ENDCOLLECTIVE ;  /* 0x000000000000791b */ /* 0x007fe20003800000 */
.L_x_13603:
        /* <DEDUP_REMOVED lines=9> */
.L_x_13604:
        /* <DEDUP_REMOVED lines=10> */
.L_x_13605:
        /* <DEDUP_REMOVED lines=13> */
.L_x_13606:
        /* <DEDUP_REMOVED lines=16> */
.L_x_13607:
[----:B------:R-:W-:Y:S02]  /*11f50*/  IMAD.MOV.U32 R13, RZ, RZ, R3 ;  /* 0x000000ffff0d7224 */ /* 0x000fe400078e0003 */
[----:B------:R-:W-:Y:S02]  /*11f60*/  IMAD.MOV.U32 R12, RZ, RZ, 0x3 ;  /* 0x00000003ff0c7424 */ /* 0x000fe400078e00ff */
[----:B------:R-:W-:-:S07]  /*11f70*/  IMAD.MOV.U32 R5, RZ, RZ, R14 ;  /* 0x000000ffff057224 */ /* 0x000fce00078e000e */
[----:B------:R-:W-:Y:S05]  /*11f80*/  WARPSYNC.COLLECTIVE R15, `(.L_x_13608) ;  /* 0x000000000f087348 */ /* 0x000fea0003c00000 */
[----:B------:R0:W1:Y:S02]  /*11f90*/  SHFL.IDX P6, R14, R13, R12, R11 ;  /* 0x0000000c0d0e7389 */ /* 0x00006400000c000b */
[----:B01----:R-:W-:Y:S01]  /*11fa0*/  ENDCOLLECTIVE ;  /* 0x000000000000791b */ /* 0x003fe20003800000 */
.L_x_13608:
        /* <DEDUP_REMOVED lines=10> */
.L_x_13609:
        /* <DEDUP_REMOVED lines=13> */
.L_x_13610:
        /* <DEDUP_REMOVED lines=10> */
.L_x_13611:
        /* <DEDUP_REMOVED lines=13> */
.L_x_13612:
        /* <DEDUP_REMOVED lines=10> */
.L_x_13613:
        /* <DEDUP_REMOVED lines=13> */
.L_x_13614:
        /* <DEDUP_REMOVED lines=10> */
.L_x_13615:
        /* <DEDUP_REMOVED lines=11> */
.L_x_13616:
        /* <DEDUP_REMOVED lines=10> */
.L_x_13617:
[----:B------:R-:W-:Y:S01]  /*125f0*/  @!PT LDS RZ, [RZ] ;  /* 0x00000000fffff984 */ /* 0x000fe20000000800 */
[----:B------:R-:W-:Y:S01]  /*12600*/  @!PT LDS RZ, [RZ] ;  /* 0x00000000fffff984 */ /* 0x000fe20000000800 */
[----:B------:R-:W-:Y:S01]  /*12610*/  @!PT LDS RZ, [RZ] ;  /* 0x00000000fffff984 */ /* 0x000fe20000000800 */
[----:B------:R0:W-:Y:S01]  /*12620*/  @!P1 LDGSTS.E.BYPASS.LTC128B.128 [R8+0x1b400], desc[UR60][R4.64], !P0 ;  /* 0x1b40000004089fae */ /* 0x0001e2000c101d7c */
[----:B------:R-:W-:Y:S01]  /*12630*/  IMAD.MOV.U32 R0, RZ, RZ, R14 ;  /* 0x000000ffff007224 */ /* 0x000fe200078e000e */
[----:B------:R-:W-:Y:S06]  /*12640*/  BRA `(.L_x_13618) ;  /* 0xffffffb800287947 */ /* 0x000fec000383ffff */
.L_x_13508:
        /* <DEDUP_REMOVED lines=8> */
.L_x_13620:
[----:B------:R-:W-:Y:S05]  /*126d0*/  BSYNC B0 ;  /* 0x0000000000007941 */ /* 0x000fea0003800000 */
.L_x_13619:
        /* <DEDUP_REMOVED lines=11> */
.L_x_13621:
[----:B------:R-:W-:Y:S01]  /*12790*/  ULDC UR4, c[0x0][0x288] ;  /* 0x0000a20000047ab9 */ /* 0x000fe20000000800 */
[----:B------:R-:W2:Y:S04]  /*127a0*/  LDL.LU R13, [R1+0x10] ;  /* 0x00001000010d7983 */ /* 0x000ea80000300800 */
[----:B------:R-:W3:Y:S04]  /*127b0*/  LDL.LU R12, [R1+0x20] ;  /* 0x00002000010c7983 */ /* 0x000ee80000300800 */
[----:B------:R-:W4:Y:S04]  /*127c0*/  LDL.LU R11, [R1+0x24] ;  /* 0x00002400010b7983 */ /* 0x000f280000300800 */
[----:B------:R-:W4:Y:S01]  /*127d0*/  LDL.LU R15, [R1+0x2c] ;  /* 0x00002c00010f7983 */ /* 0x000f220000300800 */
[----:B------:R-:W-:Y:S01]  /*127e0*/  IMAD R0, R8, UR4, RZ ;  /* 0x0000000408007c24 */ /* 0x000fe2000f8e02ff */
[----:B------:R-:W-:Y:S01]  /*127f0*/  LOP3.LUT R18, R18, 0xffffffbf, RZ, 0xc0, !PT ;  /* 0xffffffbf12127812 */ /* 0x000fe200078ec0ff */
[----:B------:R-:W-:-:S03]  /*12800*/  IMAD.MOV.U32 R3, RZ, RZ, R14 ;  /* 0x000000ffff037224 */ /* 0x000fc600078e000e */
[-C--:B--2---:R-:W-:Y:S02]  /*12810*/  ISETP.GE.AND P4, PT, R13, R0.reuse, PT ;  /* 0x000000000d00720c */ /* 0x084fe40003f86270 */
[-C--:B---3--:R-:W-:Y:S02]  /*12820*/  ISETP.GE.AND P6, PT, R12, R0.reuse, PT ;  /* 0x000000000c00720c */ /* 0x088fe40003fc6270 */
[----:B----4-:R-:W-:-:S11]  /*12830*/  ISETP.GE.AND P5, PT, R11, R0, PT ;  /* 0x000000000b00720c */ /* 0x010fd60003fa6270 */
[----:B------:R-:W-:Y:S02]  /*12840*/  @P6 LOP3.LUT R18, R18, 0x40, RZ, 0xfc, !PT ;  /* 0x0000004012126812 */ /* 0x000fe400078efcff */
[-C--:B------:R-:W-:Y:S02]  /*12850*/  ISETP.GE.AND P6, PT, R7, R0.reuse, PT ;  /* 0x000000000700720c */ /* 0x080fe40003fc6270 */
[----:B------:R0:W5:Y:S01]  /*12860*/  LDL R7, [R1+0x4] ;  /* 0x0000040001077983 */ /* 0x0001620000100800 */
[----:B------:R-:W-:Y:S01]  /*12870*/  LOP3.LUT R18, R18, 0xffffffdf, RZ, 0xc0, !PT ;  /* 0xffffffdf12127812 */ /* 0x000fe200078ec0ff */
[----:B------:R-:W-:Y:S02]  /*12880*/  IMAD.MOV.U32 R13, RZ, RZ, R4 ;  /* 0x000000ffff0d7224 */ /* 0x000fe400078e0004 */
[----:B------:R-:W-:Y:S01]  /*12890*/  IMAD.MOV.U32 R12, RZ, RZ, 0x1 ;  /* 0x00000001ff0c7424 */ /* 0x000fe200078e00ff */
[----:B------:R-:W-:Y:S01]  /*128a0*/  @P5 LOP3.LUT R18, R18, 0x20, RZ, 0xfc, !PT ;  /* 0x0000002012125812 */ /* 0x000fe200078efcff */
[----:B------:R-:W-:Y:S01]  /*128b0*/  IMAD.MOV.U32 R11, RZ, RZ, 0x181f ;  /* 0x0000181fff0b7424 */ /* 0x000fe200078e00ff */
        /* <DEDUP_REMOVED lines=15> */
[----:B0-----:R-:W-:-:S09]  /*129b0*/  @!P4 LOP3.LUT R3, R3, R2, RZ, 0x3c, !PT ;  /* 0x000000020303c212 */ /* 0x001fd200078e3cff */
[----:B-----5:R-:W-:Y:S05]  /*129c0*/  WARPSYNC.COLLECTIVE R15, `(.L_x_13622) ;  /* 0x000000000f087348 */ /* 0x020fea0003c00000 */
[----:B------:R0:W1:Y:S02]  /*129d0*/  SHFL.IDX P6, R14, R13, R12, R11 ;  /* 0x0000000c0d0e7389 */ /* 0x00006400000c000b */
[----:B01---5:R-:W-:Y:S01]  /*129e0*/  ENDCOLLECTIVE ;  /* 0x000000000000791b */ /* 0x023fe20003800000 */
.L_x_13622:
[----:B------:R-:W-:-:S04]  /*129f0*/  @!P4 LOP3.LUT R2, R3, R2, RZ, 0x3c, !PT ;  /* 0x000000020302c212 */ /* 0x000fc800078e3cff */
[----:B------:R-:W-:Y:S01]  /*12a00*/  @!P4 LOP3.LUT R3, R3, R2, RZ, 0x3c, !PT ;  /* 0x000000020303c212 */ /* 0x000fe200078e3cff */
[----:B------:R-:W-:Y:S02]  /*12a10*/  IMAD.MOV.U32 R13, RZ, RZ, R5 ;  /* 0x000000ffff0d7224 */ /* 0x000fe400078e0005 */
[----:B------:R-:W-:-:S07]  /*12a20*/  IMAD.MOV.U32 R6, RZ, RZ, R14 ;  /* 0x000000ffff067224 */ /* 0x000fce00078e000e */
[----:B------:R-:W-:Y:S05]  /*12a30*/  WARPSYNC.COLLECTIVE R15, `(.L_x_13623) ;  /* 0x000000000f087348 */ /* 0x000fea0003c00000 */
[----:B------:R0:W1:Y:S02]  /*12a40*/  SHFL.IDX P6, R14, R13, R12, R11 ;  /* 0x0000000c0d0e7389 */ /* 0x00006400000c000b */
[----:B01----:R-:W-:Y:S01]  /*12a50*/  ENDCOLLECTIVE ;  /* 0x000000000000791b */ /* 0x003fe20003800000 */
.L_x_13623:
        /* <DEDUP_REMOVED lines=17> */
.L_x_13624:
        /* <DEDUP_REMOVED lines=12> */
.L_x_13625:
        /* <DEDUP_REMOVED lines=12> */
.L_x_13626:
        /* <DEDUP_REMOVED lines=12> */
.L_x_13627:
        /* <DEDUP_REMOVED lines=12> */
.L_x_13628:
        /* <DEDUP_REMOVED lines=12> */
.L_x_13629:
        /* <DEDUP_REMOVED lines=17> */
.L_x_13630:
[----:B------:R-:W-:Y:S02]  /*13040*/  IMAD.MOV.U32 R13, RZ, RZ, R5 ;  /* 0x000000ffff0d7224 */ /* 0x000fe400078e0005 */
[----:B------:R-:W-:-:S07]  /*13050*/  IMAD.MOV.U32 R6, RZ, RZ, R14 ;  /* 0x000000ffff067224 */ /* 0x000fce00078e000e */
[----:B------:R-:W-:Y:S05]  /*13060*/  WARPSYNC.COLLECTIVE R15, `(.L_x_13631) ;  /* 0x000000000f087348 */ /* 0x000fea0003c00000 */
[----:B------:R0:W1:Y:S02]  /*13070*/  SHFL.IDX P6, R14, R13, R12, R11 ;  /* 0x0000000c0d0e7389 */ /* 0x00006400000c000b */
[----:B01----:R-:W-:Y:S01]  /*13080*/  ENDCOLLECTIVE ;  /* 0x000000000000791b */ /* 0x003fe20003800000 */
.L_x_13631:
        /* <DEDUP_REMOVED lines=12> */
.L_x_13632:
        /* <DEDUP_REMOVED lines=11> */
.L_x_13633:
        /* <DEDUP_REMOVED lines=12> */
.L_x_13634:
        /* <DEDUP_REMOVED lines=11> */
.L_x_13635:
[----:B------:R-:W-:Y:S01]  /*13370*/  IMAD.MOV.U32 R2, RZ, RZ, R14 ;  /* 0x000000ffff027224 */ /* 0x000fe200078e000e */
[----:B------:R-:W-:Y:S06]  /*13380*/  BRA `(.L_x_13636) ;  /* 0xffffffb400a87947 */ /* 0x000fec000383ffff */
.L_x_13513:
[----:B0-----:R0:W3:Y:S02]  /*13390*/  SYNCS.PHASECHK.TRANS64.TRYWAIT P0, [R17+URZ+0x32420], R0 ;  /* 0x03242000110075a7 */ /* 0x0010e4000800017f */
[----:B---3--:R-:W-:Y:S05]  /*133a0*/  @!P0 NANOSLEEP.SYNCS 0x989680 ;  /* 0x009896800000895d */ /* 0x008fea0003900000 */
[----:B------:R-:W3:Y:S02]  /*133b0*/  @!P0 SYNCS.PHASECHK.TRANS64 P0, [R17+URZ+0x32420], R0 ;  /* 0x03242000110085a7 */ /* 0x000ee4000800007f */
[----:B---3--:R-:W-:Y:S05]  /*133c0*/  @!P0 BRA `(.L_x_13513) ;  /* 0xfffffffc00f08947 */ /* 0x008fea000383ffff */
[----:B------:R-:W-:Y:S05]  /*133d0*/  BRA `(.L_x_13637) ;  /* 0xffffffb800207947 */ /* 0x000fea000383ffff */
.L_x_13517:
[----:B0-----:R0:W1:Y:S02]  /*133e0*/  SYNCS.PHASECHK.TRANS64.TRYWAIT P0, [R2+URZ+0x32460], R0 ;  /* 0x03246000020075a7 */ /* 0x001064000800017f */
[----:B-1----:R-:W-:Y:S05]  /*133f0*/  @!P0 NANOSLEEP.SYNCS 0x989680 ;  /* 0x009896800000895d */ /* 0x002fea0003900000 */
[----:B------:R-:W1:Y:S02]  /*13400*/  @!P0 SYNCS.PHASECHK.TRANS64 P0, [R2+URZ+0x32460], R0 ;  /* 0x03246000020085a7 */ /* 0x000e64000800007f */
[----:B-1----:R-:W-:Y:S05]  /*13410*/  @!P0 BRA `(.L_x_13517) ;  /* 0xfffffffc00f08947 */ /* 0x002fea000383ffff */
[----:B------:R-:W-:Y:S05]  /*13420*/  BRA `(.L_x_13638) ;  /* 0xffffffb800407947 */ /* 0x000fea000383ffff */
.L_x_13530:
[----:B-1----:R1:W2:Y:S02]  /*13430*/  SYNCS.PHASECHK.TRANS64.TRYWAIT P0, [R3+URZ+0x32440], R2 ;  /* 0x03244002030075a7 */ /* 0x0022a4000800017f */
[----:B--2---:R-:W-:Y:S05]  /*13440*/  @!P0 NANOSLEEP.SYNCS 0x989680 ;  /* 0x009896800000895d */ /* 0x004fea0003900000 */
[----:B------:R-:W2:Y:S02]  /*13450*/  @!P0 SYNCS.PHASECHK.TRANS64 P0, [R3+URZ+0x32440], R2 ;  /* 0x03244002030085a7 */ /* 0x000ea4000800007f */
[----:B--2---:R-:W-:Y:S05]  /*13460*/  @!P0 BRA `(.L_x_13530) ;  /* 0xfffffffc00f08947 */ /* 0x004fea000383ffff */
[----:B------:R-:W-:Y:S05]  /*13470*/  BRA `(.L_x_13639) ;  /* 0xffffffc000307947 */ /* 0x000fea000383ffff */
.L_x_13535:
[----:B--2---:R2:W3:Y:S02]  /*13480*/  SYNCS.PHASECHK.TRANS64.TRYWAIT P0, [R3+URZ+0x32460], R2 ;  /* 0x03246002030075a7 */ /* 0x0044e4000800017f */
[----:B---3--:R-:W-:Y:S05]  /*13490*/  @!P0 NANOSLEEP.SYNCS 0x989680 ;  /* 0x009896800000895d */ /* 0x008fea0003900000 */
[----:B------:R-:W3:Y:S02]  /*134a0*/  @!P0 SYNCS.PHASECHK.TRANS64 P0, [R3+URZ+0x32460], R2 ;  /* 0x03246002030085a7 */ /* 0x000ee4000800007f */
[----:B---3--:R-:W-:Y:S05]  /*134b0*/  @!P0 BRA `(.L_x_13535) ;  /* 0xfffffffc00f08947 */ /* 0x008fea000383ffff */
[----:B------:R-:W-:Y:S05]  /*134c0*/  BRA `(.L_x_13640) ;  /* 0xffffffc000a87947 */ /* 0x000fea000383ffff */
.L_x_13547:
[----:B0-----:R0:W1:Y:S02]  /*134d0*/  SYNCS.PHASECHK.TRANS64.TRYWAIT P0, [R4+URZ+0x32440], R2 ;  /* 0x03244002040075a7 */ /* 0x001064000800017f */
[----:B-1----:R-:W-:Y:S05]  /*134e0*/  @!P0 NANOSLEEP.SYNCS 0x989680 ;  /* 0x009896800000895d */ /* 0x002fea0003900000 */
[----:B------:R-:W1:Y:S02]  /*134f0*/  @!P0 SYNCS.PHASECHK.TRANS64 P0, [R4+URZ+0x32440], R2 ;  /* 0x03244002040085a7 */ /* 0x000e64000800007f */
[----:B-1----:R-:W-:Y:S05]  /*13500*/  @!P0 BRA `(.L_x_13547) ;  /* 0xfffffffc00f08947 */ /* 0x002fea000383ffff */
[----:B------:R-:W-:Y:S05]  /*13510*/  BRA `(.L_x_13641) ;  /* 0xffffffc800847947 */ /* 0x000fea000383ffff */
.L_x_13552:
[----:B-1----:R1:W2:Y:S02]  /*13520*/  SYNCS.PHASECHK.TRANS64.TRYWAIT P0, [R4+URZ+0x32460], R2 ;  /* 0x03246002040075a7 */ /* 0x0022a4000800017f */
[----:B--2---:R-:W-:Y:S05]  /*13530*/  @!P0 NANOSLEEP.SYNCS 0x989680 ;  /* 0x009896800000895d */ /* 0x004fea0003900000 */
[----:B------:R-:W2:Y:S02]  /*13540*/  @!P0 SYNCS.PHASECHK.TRANS64 P0, [R4+URZ+0x32460], R2 ;  /* 0x03246002040085a7 */ /* 0x000ea4000800007f */
[----:B--2---:R-:W-:Y:S05]  /*13550*/  @!P0 BRA `(.L_x_13552) ;  /* 0xfffffffc00f08947 */ /* 0x004fea000383ffff */
[----:B------:R-:W-:Y:S05]  /*13560*/  BRA `(.L_x_13642) ;  /* 0xffffffc800fc7947 */ /* 0x000fea000383ffff */
.L_x_13563:
[----:B-1----:R1:W3:Y:S02]  /*13570*/  SYNCS.PHASECHK.TRANS64.TRYWAIT P0, [R4+URZ+0x32440], R2 ;  /* 0x03244002040075a7 */ /* 0x0022e4000800017f */
[----:B---3--:R-:W-:Y:S05]  /*13580*/  @!P0 NANOSLEEP.SYNCS 0x989680 ;  /* 0x009896800000895d */ /* 0x008fea0003900000 */
[----:B------:R-:W3:Y:S02]  /*13590*/  @!P0 SYNCS.PHASECHK.TRANS64 P0, [R4+URZ+0x32440], R2 ;  /* 0x03244002040085a7 */ /* 0x000ee4000800007f */
[----:B---3--:R-:W-:Y:S05]  /*135a0*/  @!P0 BRA `(.L_x_13563) ;  /* 0xfffffffc00f08947 */ /* 0x008fea000383ffff */
[----:B------:R-:W-:Y:S05]  /*135b0*/  BRA `(.L_x_13643) ;  /* 0xffffffd000c07947 */ /* 0x000fea000383ffff */
.L_x_13568:
[----:B--2---:R2:W3:Y:S02]  /*135c0*/  SYNCS.PHASECHK.TRANS64.TRYWAIT P0, [R4+URZ+0x32460], R2 ;  /* 0x03246002040075a7 */ /* 0x0044e4000800017f */
[----:B---3--:R-:W-:Y:S05]  /*135d0*/  @!P0 NANOSLEEP.SYNCS 0x989680 ;  /* 0x009896800000895d */ /* 0x008fea0003900000 */
[----:B------:R-:W3:Y:S02]  /*135e0*/  @!P0 SYNCS.PHASECHK.TRANS64 P0, [R4+URZ+0x32460], R2 ;  /* 0x03246002040085a7 */ /* 0x000ee4000800007f */
[----:B---3--:R-:W-:Y:S05]  /*135f0*/  @!P0 BRA `(.L_x_13568) ;  /* 0xfffffffc00f08947 */ /* 0x008fea000383ffff */
[----:B------:R-:W-:Y:S05]  /*13600*/  BRA `(.L_x_13644) ;  /* 0xffffffd400387947 */ /* 0x000fea000383ffff */
.L_x_13580:
[----:B------:R-:W-:Y:S01]  /*13610*/  BSSY B0, `(.L_x_13645) ;  /* 0x0000008000007945 */ /* 0x000fe20003800000 */
[----:B-----5:R-:W-:Y:S02]  /*13620*/  IMAD.MOV.U32 R13, RZ, RZ, R2 ;  /* 0x000000ffff0d7224 */ /* 0x020fe400078e0002 */
[----:B------:R-:W-:Y:S02]  /*13630*/  IMAD.MOV.U32 R12, RZ, RZ, RZ ;  /* 0x000000ffff0c7224 */ /* 0x000fe400078e00ff */
[----:B------:R-:W-:Y:S02]  /*13640*/  IMAD.MOV.U32 R11, RZ, RZ, 0x1f ;  /* 0x0000001fff0b7424 */ /* 0x000fe400078e00ff */
[----:B------:R-:W-:-:S07]  /*13650*/  IMAD.MOV.U32 R15, RZ, RZ, -0x1 ;  /* 0xffffffffff0f7424 */ /* 0x000fce00078e00ff */
[----:B-123--:R-:W-:Y:S05]  /*13660*/  WARPSYNC.COLLECTIVE R15, `(.L_x_13646) ;  /* 0x000000000f087348 */ /* 0x00efea0003c00000 */
[----:B------:R0:W4:Y:S02]  /*13670*/  SHFL.IDX P6, R14, R13, R12, R11 ;  /* 0x0000000c0d0e7389 */ /* 0x00012400000c000b */
[----:B01234-:R-:W-:Y:S01]  /*13680*/  ENDCOLLECTIVE ;  /* 0x000000000000791b */ /* 0x01ffe20003800000 */
.L_x_13646:
[----:B------:R-:W-:Y:S05]  /*13690*/  BSYNC B0 ;  /* 0x0000000000007941 */ /* 0x000fea0003800000 */
.L_x_13645:
[----:B------:R-:W-:Y:S05]  /*136a0*/  BRA `(.L_x_13647) ;  /* 0xffffffdc00047947 */ /* 0x000fea000383ffff */
.L_x_13583:
[----:B0-----:R0:W1:Y:S02]  /*136b0*/  SYNCS.PHASECHK.TRANS64.TRYWAIT P0, [R0+URZ+0x32420], R3 ;  /* 0x03242003000075a7 */ /* 0x001064000800017f */
[----:B-1----:R-:W-:Y:S05]  /*136c0*/  @!P0 NANOSLEEP.SYNCS 0x989680 ;  /* 0x009896800000895d */ /* 0x002fea0003900000 */
[----:B------:R-:W1:Y:S02]  /*136d0*/  @!P0 SYNCS.PHASECHK.TRANS64 P0, [R0+URZ+0x32420], R3 ;  /* 0x03242003000085a7 */ /* 0x000e64000800007f */
[----:B-1----:R-:W-:Y:S05]  /*136e0*/  @!P0 BRA `(.L_x_13583) ;  /* 0xfffffffc00f08947 */ /* 0x002fea000383ffff */
[----:B------:R-:W-:Y:S05]  /*136f0*/  BRA `(.L_x_13648) ;  /* 0xffffffdc00507947 */ /* 0x000fea000383ffff */
.L_x_13584:
        /* <DEDUP_REMOVED lines=11> */
.L_x_13650:
[----:B------:R-:W-:Y:S05]  /*137b0*/  BSYNC B0 ;  /* 0x0000000000007941 */ /* 0x000fea0003800000 */
.L_x_13649:
[----:B------:R-:W-:Y:S05]  /*137c0*/  BRA `(.L_x_13651) ;  /* 0xffffffdc00387947 */ /* 0x000fea000383ffff */
.L_x_13587:
[----:B------:R-:W-:Y:S01]  /*137d0*/  BSSY B1, `(.L_x_13652) ;  /* 0x0000006000017945 */ /* 0x000fe20003800000 */
[----:B------:R-:W-:-:S07]  /*137e0*/  IMAD.MOV.U32 R15, RZ, RZ, -0x1 ;  /* 0xffffffffff0f7424 */ /* 0x000fce00078e00ff */
[----:B012---:R-:W-:Y:S05]  /*137f0*/  WARPSYNC.COLLECTIVE R15, `(.L_x_13653) ;  /* 0x000000000f0c7348 */ /* 0x007fea0003c00000 */
[----:B------:R-:W-:Y:S02]  /*13800*/  ELECT P6, UR62, PT ;  /* 0x00000000003e782f */ /* 0x000fe400038c0000 */
[----:B------:R-:W-:Y:S01]  /*13810*/  MOV R14, UR62 ;  /* 0x0000003e000e7c02 */ /* 0x000fe20008000f00 */
[----:B012---:R-:W-:Y:S10]  /*13820*/  ENDCOLLECTIVE ;  /* 0x000000000000791b */ /* 0x007ff40003800000 */
.L_x_13653:
[----:B------:R-:W-:Y:S05]  /*13830*/  BSYNC B1 ;  /* 0x0000000000017941 */ /* 0x000fea0003800000 */
.L_x_13652:
[----:B------:R-:W-:Y:S05]  /*13840*/  BRA `(.L_x_13654) ;  /* 0xffffffdc00307947 */ /* 0x000fea000383ffff */
.L_x_13589:
[----:B0-----:R0:W1:Y:S02]  /*13850*/  SYNCS.PHASECHK.TRANS64.TRYWAIT P0, [R6+URZ], R5 ;  /* 0x00000005060075a7 */ /* 0x001064000800017f */
[----:B-1----:R-:W-:Y:S05]  /*13860*/  @!P0 NANOSLEEP.SYNCS 0x989680 ;  /* 0x009896800000895d */ /* 0x002fea0003900000 */
[----:B------:R-:W1:Y:S02]  /*13870*/  @!P0 SYNCS.PHASECHK.TRANS64 P0, [R6+URZ], R5 ;  /* 0x00000005060085a7 */ /* 0x000e64000800007f */
[----:B-1----:R-:W-:Y:S05]  /*13880*/  @!P0 BRA `(.L_x_13589) ;  /* 0xfffffffc00f08947 */ /* 0x002fea000383ffff */
[----:B------:R-:W-:Y:S05]  /*13890*/  BRA `(.L_x_13655) ;  /* 0xffffffdc00707947 */ /* 0x000fea000383ffff */
.L_x_13590:
[----:B-1----:R1:W2:Y:S02]  /*138a0*/  SYNCS.PHASECHK.TRANS64.TRYWAIT P0, [R7+URZ], R2 ;  /* 0x00000002070075a7 */ /* 0x0022a4000800017f */
[----:B--2---:R-:W-:Y:S05]  /*138b0*/  @!P0 NANOSLEEP.SYNCS 0x989680 ;  /* 0x009896800000895d */ /* 0x004fea0003900000 */
[----:B------:R-:W2:Y:S02]  /*138c0*/  @!P0 SYNCS.PHASECHK.TRANS64 P0, [R7+URZ], R2 ;  /* 0x00000002070085a7 */ /* 0x000ea4000800007f */
[----:B--2---:R-:W-:Y:S05]  /*138d0*/  @!P0 BRA `(.L_x_13590) ;  /* 0xfffffffc00f08947 */ /* 0x004fea000383ffff */
[----:B------:R-:W-:Y:S05]  /*138e0*/  BRA `(.L_x_13656) ;  /* 0xffffffdc00647947 */ /* 0x000fea000383ffff */
.L_x_13592:
[----:B--2---:R2:W3:Y:S02]  /*138f0*/  SYNCS.PHASECHK.TRANS64.TRYWAIT P0, [R4+URZ], R5 ;  /* 0x00000005040075a7 */ /* 0x0044e4000800017f */
[----:B---3--:R-:W-:Y:S05]  /*13900*/  @!P0 NANOSLEEP.SYNCS 0x989680 ;  /* 0x009896800000895d */ /* 0x008fea0003900000 */
[----:B------:R-:W3:Y:S02]  /*13910*/  @!P0 SYNCS.PHASECHK.TRANS64 P0, [R4+URZ], R5 ;  /* 0x00000005040085a7 */ /* 0x000ee4000800007f */
[----:B---3--:R-:W-:Y:S05]  /*13920*/  @!P0 BRA `(.L_x_13592) ;  /* 0xfffffffc00f08947 */ /* 0x008fea000383ffff */
[----:B------:R-:W-:Y:S05]  /*13930*/  BRA `(.L_x_13657) ;  /* 0xffffffdc00687947 */ /* 0x000fea000383ffff */
.L_x_13658:
        /* <DEDUP_REMOVED lines=12> */
.L_x_15150:


//--------------------- .text._ZN7cutlass13device_kernelIN5flash11enable_sm90INS1_16FlashAttnFwdSm90INS1_25CollectiveMainloopFwdSm90ILi2EN4cute5tupleIJNS5_1CILi1EEES8_S8_EEENS6_IJNS7_ILi128EEENS7_ILi96EEENS7_ILi64EEEEEELi256ENS_10bfloat16_tEfNS_4arch4Sm90ELb1ELb0ELb0ELb1ELb0ELb0ELb0ELb1ELb0ELb1ELb0ELb0EEENS1_21CollectiveEpilogueFwdINS6_IJSA_NS7_ILi256EEESB_EEES9_SE_SG_Li256ELb1ELb1ELb0ELb0EEENS1_36VarlenDynamicPersistentTileSchedulerILi128ELi96ELi256ELi128ELb0ELb1ELb1ELb1ELb1ELb1EEEEEEEEEvNT_6ParamsE --------------------------
	.section	.text._ZN7cutlass13device_kernelIN5flash11enable_sm90INS1_16FlashAttnFwdSm90INS1_25CollectiveMainloopFwdSm90ILi2EN4cute5tupleIJNS5_1CILi1EEES8_S8_EEENS6_IJNS7_ILi128EEENS7_ILi96EEENS7_ILi64EEEEEELi256ENS_10bfloat16_tEfNS_4arch4Sm90ELb1ELb0ELb0ELb1ELb0ELb0ELb0ELb1ELb0ELb1ELb0ELb0EEENS1_21CollectiveEpilogueFwdINS6_IJSA_NS7_ILi256EEESB_EEES9_SE_SG_Li256ELb1ELb1ELb0ELb0EEENS1_36VarlenDynamicPersistentTileSchedulerILi128ELi96ELi256ELi128ELb0ELb1ELb1ELb1ELb1ELb1EEEEEEEEEvNT_6ParamsE,"ax",@progbits
	.align	128
.text._ZN7cutlass13device_kernelIN5flash11enable_sm90INS1_16FlashAttnFwdSm90INS1_25CollectiveMainloopFwdSm90ILi2EN4cute5tupleIJNS5_1CILi1EEES8_S8_EEENS6_IJNS7_ILi128EEENS7_ILi96EEENS7_ILi64EEEEEELi256ENS_10bfloat16_tEfNS_4arch4Sm90ELb1ELb0ELb0ELb1ELb0ELb0ELb0ELb1ELb0ELb1ELb0ELb0EEENS1_21CollectiveEpilogueFwdINS6_IJSA_NS7_ILi256EEESB_EEES9_SE_SG_Li256ELb1ELb1ELb0ELb0EEENS1_36VarlenDynamicPersistentTileSchedulerILi128ELi96ELi256ELi128ELb0ELb1ELb1ELb1ELb1ELb1EEEEEEEEEvNT_6ParamsE:
        .type           _ZN7cutlass13device_kernelIN5flash11enable_sm90INS1_16FlashAttnFwdSm90INS1_25CollectiveMainloopFwdSm90ILi2EN4cute5tupleIJNS5_1CILi1EEES8_S8_EEENS6_IJNS7_ILi128EEENS7_ILi96EEENS7_ILi64EEEEEELi256ENS_10bfloat16_tEfNS_4arch4Sm90ELb1ELb0ELb0ELb1ELb0ELb0ELb0ELb1ELb0ELb1ELb0ELb0EEENS1_21CollectiveEpilogueFwdINS6_IJSA_NS7_ILi256EEESB_EEES9_SE_SG_Li256ELb1ELb1ELb0ELb0EEENS1_36VarlenDynamicPersistentTileSchedulerILi128ELi96ELi256ELi128ELb0ELb1ELb1ELb1ELb1ELb1EEEEEEEEEvNT_6ParamsE,@function
        .size           _ZN7cutlass13device_kernelIN5flash11enable_sm90INS1_16FlashAttnFwdSm90INS1_25CollectiveMainloopFwdSm90ILi2EN4cute5tupleIJNS5_1CILi1EEES8_S8_EEENS6_IJNS7_ILi128EEENS7_ILi96EEENS7_ILi64EEEEEELi256ENS_10bfloat16_tEfNS_4arch4Sm90ELb1ELb0ELb0ELb1ELb0ELb0ELb0ELb1ELb0ELb1ELb0ELb0EEENS1_21CollectiveEpilogueFwdINS6_IJSA_NS7_ILi256EEESB_EEES9_SE_SG_Li256ELb1ELb1ELb0ELb0EEENS1_36VarlenDynamicPersistentTileSchedulerILi128ELi96ELi256ELi128ELb0ELb1ELb1ELb1ELb1ELb1EEEEEEEEEvNT_6ParamsE,(.L_x_15151 - _ZN7cutlass13device_kernelIN5flash11enable_sm90INS1_16FlashAttnFwdSm90INS1_25CollectiveMainloopFwdSm90ILi2EN4cute5tupleIJNS5_1CILi1EEES8_S8_EEENS6_IJNS7_ILi128EEENS7_ILi96EEENS7_ILi64EEEEEELi256ENS_10bfloat16_tEfNS_4arch4Sm90ELb1ELb0ELb0ELb1ELb0ELb0ELb0ELb1ELb0ELb1ELb0ELb0EEENS1_21CollectiveEpilogueFwdINS6_IJSA_NS7_ILi256EEESB_EEES9_SE_SG_Li256ELb1ELb1ELb0ELb0EEENS1_36VarlenDynamicPersistentTileSchedulerILi128ELi96ELi256ELi128ELb0ELb1ELb1ELb1ELb1ELb1EEEEEEEEEvNT_6ParamsE)
        .other          _ZN7cutlass13device_kernelIN5flash11enable_sm90INS1_16FlashAttnFwdSm90INS1_25CollectiveMainloopFwdSm90ILi2EN4cute5tupleIJNS5_1CILi1EEES8_S8_EEENS6_IJNS7_ILi128EEENS7_ILi96EEENS7_ILi64EEEEEELi256ENS_10bfloat16_tEfNS_4arch4Sm90ELb1ELb0ELb0ELb1ELb0ELb0ELb0ELb1ELb0ELb1ELb0ELb0EEENS1_21CollectiveEpilogueFwdINS6_IJSA_NS7_ILi256EEESB_EEES9_SE_SG_Li256ELb1ELb1ELb0ELb0EEENS1_36VarlenDynamicPersistentTileSchedulerILi128ELi96ELi256ELi128ELb0ELb1ELb1ELb1ELb1ELb1EEEEEEEEEvNT_6ParamsE,@"STO_CUDA_ENTRY STV_DEFAULT"
_ZN7cutlass13device_kernelIN5flash11enable_sm90INS1_16FlashAttnFwdSm90INS1_25CollectiveMainloopFwdSm90ILi2EN4cute5tupleIJNS5_1CILi1EEES8_S8_EEENS6_IJNS7_ILi128EEENS7_ILi96EEENS7_ILi64EEEEEELi256ENS_10bfloat16_tEfNS_4arch4Sm90ELb1ELb0ELb0ELb1ELb0ELb0ELb0ELb1ELb0ELb1ELb0ELb0EEENS1_21CollectiveEpilogueFwdINS6_IJSA_NS7_ILi256EEESB_EEES9_SE_SG_Li256ELb1ELb1ELb0ELb0EEENS1_36VarlenDynamicPersistentTileSchedulerILi128ELi96ELi256ELi128ELb0ELb1ELb1ELb1ELb1ELb1EEEEEEEEEvNT_6ParamsE:
        /* <DEDUP_REMOVED lines=18> */
.L_x_13660:
[----:B------:R-:W-:Y:S05]  /*0120*/  BSYNC B0 ;  /* 0x0000000000007941 */ /* 0x000fea0003800000 */
.L_x_13659:
        /* <DEDUP_REMOVED lines=41> */
.L_x_13661:
        /* <DEDUP_REMOVED lines=22> */
.L_x_13662:
        /* <DEDUP_REMOVED lines=18> */
.L_x_13663:
        /* <DEDUP_REMOVED lines=22> */
.L_x_13664:
        /* <DEDUP_REMOVED lines=22> */
.L_x_13665:
[----:B------:R-:W-:Y:S01]  /*0900*/  PLOP3.LUT P0, PT, PT, PT, UP0, 0x80, 0x0 ;  /* 0x000000000000781c */ /* 0x000fe20003f0f008 */
[----:B------:R-:W-:Y:S01]  /*0910*/  UMOV UR36, 0x1 ;  /* 0x0000000100247882 */ /* 0x000fe20000000000 */
[----:B------:R-:W-:Y:S01]  /*0920*/  NOP ;  /* 0x0000000000007918 */ /* 0x000fe20000000000 */
[----:B------:R-:W-:Y:S01]  /*0930*/  USEL UR36, UR36, 0x2, !UP0 ;  /* 0x0000000224247887 */ /* 0x000fe2000c000000 */
[----:B------:R-:W-:Y:S01]  /*0940*/  ULDC.64 UR40, c[0x0][0x208] ;  /* 0x0000820000287ab9 */ /* 0x000fe20000000a00 */
[----:B012-4-:R-:W-:Y:S08]  /*0950*/  BAR.SYNC.DEFER_BLOCKING 0x0 ;  /* 0x0000000000007b1d */ /* 0x017ff00000010000 */
[----:B------:R-:W-:Y:S05]  /*0960*/  @!P0 BRA `(.L_x_13666) ;  /* 0x000000a800388947 */ /* 0x000fea0003800000 */
.L_x_13667:
        /* <DEDUP_REMOVED lines=79> */
.L_x_13721:
[----:B0-23--:R-:W0:Y:S01]  /*0e60*/  LDC.64 R4, c[0x0][0xc88] ;  /* 0x00032200ff047b82 */ /* 0x00de220000000a00 */
[----:B------:R-:W-:Y:S01]  /*0e70*/  ULDC.64 UR8, c[0x0][0xa28] ;  /* 0x00028a0000087ab9 */ /* 0x000fe20000000a00 */
[----:B------:R-:W-:Y:S01]  /*0e80*/  ULDC.64 UR10, c[0x0][0xa18] ;  /* 0x00028600000a7ab9 */ /* 0x000fe20000000a00 */
[----:B------:R-:W-:Y:S01]  /*0e90*/  ULDC UR4, c[0x0][0x424] ;  /* 0x0001090000047ab9 */ /* 0x000fe20000000800 */
        /* <DEDUP_REMOVED lines=34> */
[----:B-1--4-:R-:W-:-:S14]  /*10c0*/  @P2 BRA `(.L_x_13668) ;  /* 0x0000000000342947 */ /* 0x012fdc0003800000 */
        /* <DEDUP_REMOVED lines=13> */
.L_x_13668:
        /* <DEDUP_REMOVED lines=8> */
.L_x_13669:
        /* <DEDUP_REMOVED lines=13> */
.L_x_13670:
[----:B------:R-:W-:Y:S01]  /*12f0*/  UIADD3 UR42, -UR42, UR4, URZ ;  /* 0x000000042a2a7290 */ /* 0x000fe2000fffe13f */
[----:B------:R-:W-:Y:S01]  /*1300*/  PLOP3.LUT P0, PT, PT, PT, PT, 0x80, 0x0 ;  /* 0x000000000000781c */ /* 0x000fe20003f0f070 */
[----:B------:R-:W-:Y:S01]  /*1310*/  USHF.L.U32 UR39, UR5, 0x7, URZ ;  /* 0x0000000705277899 */ /* 0x000fe2000800063f */
[----:B------:R-:W-:Y:S01]  /*1320*/  IMAD.MOV.U32 R3, RZ, RZ, RZ ;  /* 0x000000ffff037224 */ /* 0x000fe200078e00ff */
[----:B------:R-:W-:Y:S01]  /*1330*/  ULDC UR4, c[0x0][0x448] ;  /* 0x0001120000047ab9 */ /* 0x000fe20000000800 */
[----:B------:R-:W-:Y:S01]  /*1340*/  UIADD3 UR7, UR42, 0x60, -UR44 ;  /* 0x000000602a077890 */ /* 0x000fe2000fffe82c */
[----:B------:R-:W-:Y:S01]  /*1350*/  CS2R R8, SRZ ;  /* 0x0000000000087805 */ /* 0x000fe2000001ff00 */
[----:B------:R-:W-:Y:S01]  /*1360*/  UISETP.NE.AND UP0, UPT, UR4, 0x1, UPT ;  /* 0x000000010400788c */ /* 0x000fe2000bf05270 */
[----:B------:R-:W-:Y:S01]  /*1370*/  IMAD.MOV.U32 R0, RZ, RZ, RZ ;  /* 0x000000ffff007224 */ /* 0x000fe200078e00ff */
[----:B------:R-:W-:Y:S01]  /*1380*/  UIADD3 UR6, UR39, 0x7f, URZ ;  /* 0x0000007f27067890 */ /* 0x000fe2000fffe03f */
[----:B------:R-:W-:Y:S01]  /*1390*/  IMAD.MOV.U32 R150, RZ, RZ, RZ ;  /* 0x000000ffff967224 */ /* 0x000fe200078e00ff */
[----:B------:R-:W-:-:S02]  /*13a0*/  CS2R R148, SRZ ;  /* 0x0000000000947805 */ /* 0x000fc4000001ff00 */
[----:B------:R-:W-:Y:S02]  /*13b0*/  CS2R R146, SRZ ;  /* 0x0000000000927805 */ /* 0x000fe4000001ff00 */
[----:B------:R-:W-:Y:S02]  /*13c0*/  CS2R R144, SRZ ;  /* 0x0000000000907805 */ /* 0x000fe4000001ff00 */
[----:B------:R-:W-:Y:S02]  /*13d0*/  CS2R R142, SRZ ;  /* 0x00000000008e7805 */ /* 0x000fe4000001ff00 */
[----:B------:R-:W-:Y:S02]  /*13e0*/  CS2R R140, SRZ ;  /* 0x00000000008c7805 */ /* 0x000fe4000001ff00 */
[----:B------:R-:W-:Y:S02]  /*13f0*/  CS2R R138, SRZ ;  /* 0x00000000008a7805 */ /* 0x000fe4000001ff00 */
[----:B------:R-:W-:Y:S01]  /*1400*/  CS2R R136, SRZ ;  /* 0x0000000000887805 */ /* 0x000fe2000001ff00 */
[----:B------:R-:W-:Y:S01]  /*1410*/  @UP0 ULDC UR4, c[0x0][0x44c] ;  /* 0x0001130000040ab9 */ /* 0x000fe20000000800 */
[----:B------:R-:W-:Y:S01]  /*1420*/  @UP0 ULDC UR8, c[0x0][0x450] ;  /* 0x0001140000080ab9 */ /* 0x000fe20000000800 */
[----:B------:R-:W-:Y:S01]  /*1430*/  UIMAD.WIDE.U32 UR4, UR6, UR4, URZ ;  /* 0x00000004060472a5 */ /* 0x000fe2000f8e003f */
[----:B------:R-:W-:Y:S01]  /*1440*/  CS2R R134, SRZ ;  /* 0x0000000000867805 */ /* 0x000fe2000001ff00 */
[----:B------:R-:W-:Y:S01]  /*1450*/  UIADD3 UR4, UR42, 0x5f, URZ ;  /* 0x0000005f2a047890 */ /* 0x000fe2000fffe03f */
[----:B------:R-:W-:Y:S01]  /*1460*/  CS2R R132, SRZ ;  /* 0x0000000000847805 */ /* 0x000fe2000001ff00 */
[----:B------:R-:W-:Y:S01]  /*1470*/  @UP0 USHF.R.U32.HI UR6, URZ, UR8, UR5 ;  /* 0x000000083f060299 */ /* 0x000fe20008011605 */
[----:B------:R-:W-:Y:S01]  /*1480*/  CS2R R130, SRZ ;  /* 0x0000000000827805 */ /* 0x000fe2000001ff00 */
[----:B------:R-:W-:Y:S01]  /*1490*/  UIMAD.WIDE UR4, UR4, 0x2aaaaaab, URZ ;  /* 0x2aaaaaab040478a5 */ /* 0x000fe2000f8e023f */
[----:B------:R-:W-:Y:S01]  /*14a0*/  CS2R R128, SRZ ;  /* 0x0000000000807805 */ /* 0x000fe2000001ff00 */
[----:B------:R-:W-:Y:S01]  /*14b0*/  UIADD3 UR6, UR7, UR6, URZ ;  /* 0x0000000607067290 */ /* 0x000fe2000fffe03f */
[----:B------:R-:W-:Y:S01]  /*14c0*/  CS2R R126, SRZ ;  /* 0x00000000007e7805 */ /* 0x000fe2000001ff00 */
[----:B------:R-:W-:Y:S01]  /*14d0*/  USHF.R.U32.HI UR4, URZ, 0x1f, UR5 ;  /* 0x0000001f3f047899 */ /* 0x000fe20008011605 */
[----:B------:R-:W-:Y:S01]  /*14e0*/  CS2R R124, SRZ ;  /* 0x00000000007c7805 */ /* 0x000fe2000001ff00 */
[----:B------:R-:W-:Y:S01]  /*14f0*/  UIMAD.WIDE UR6, UR6, 0x2aaaaaab, URZ ;  /* 0x2aaaaaab060678a5 */ /* 0x000fe2000f8e023f */
[----:B------:R-:W-:Y:S01]  /*1500*/  CS2R R122, SRZ ;  /* 0x00000000007a7805 */ /* 0x000fe2000001ff00 */
[----:B------:R-:W-:Y:S01]  /*1510*/  ULEA.HI.SX32 UR4, UR5, UR4, 0x1c ;  /* 0x0000000405047291 */ /* 0x000fe2000f8fe23f */
[----:B------:R-:W-:Y:S01]  /*1520*/  CS2R R120, SRZ ;  /* 0x0000000000787805 */ /* 0x000fe2000001ff00 */
[----:B------:R-:W-:Y:S01]  /*1530*/  USHF.R.U32.HI UR6, URZ, 0x1f, UR7 ;  /* 0x0000001f3f067899 */ /* 0x000fe20008011607 */
[----:B------:R-:W-:-:S02]  /*1540*/  CS2R R118, SRZ ;  /* 0x0000000000767805 */ /* 0x000fc4000001ff00 */
[----:B------:R-:W-:Y:S02]  /*1550*/  CS2R R116, SRZ ;  /* 0x0000000000747805 */ /* 0x000fe4000001ff00 */
[----:B------:R-:W-:Y:S01]  /*1560*/  CS2R R114, SRZ ;  /* 0x0000000000727805 */ /* 0x000fe2000001ff00 */
[----:B------:R-:W-:Y:S01]  /*1570*/  ULEA.HI.SX32 UR6, UR7, UR6, 0x1c ;  /* 0x0000000607067291 */ /* 0x000fe2000f8fe23f */
[----:B------:R-:W-:Y:S02]  /*1580*/  CS2R R112, SRZ ;  /* 0x0000000000707805 */ /* 0x000fe4000001ff00 */
[----:B------:R-:W-:Y:S02]  /*1590*/  CS2R R110, SRZ ;  /* 0x00000000006e7805 */ /* 0x000fe4000001ff00 */
[----:B------:R-:W-:Y:S01]  /*15a0*/  CS2R R108, SRZ ;  /* 0x00000000006c7805 */ /* 0x000fe2000001ff00 */
[----:B------:R-:W-:Y:S01]  /*15b0*/  UISETP.LT.AND UP0, UPT, UR4, UR6, UPT ;  /* 0x000000060400728c */ /* 0x000fe2000bf01270 */
[----:B------:R-:W-:Y:S01]  /*15c0*/  IMAD.MOV.U32 R172, RZ, RZ, RZ ;  /* 0x000000ffffac7224 */ /* 0x000fe200078e00ff */
        /* <DEDUP_REMOVED lines=77> */
.L_x_13672:
        /* <DEDUP_REMOVED lines=13> */
.L_x_13846:
[----:B0-----:R-:W-:Y:S01]  /*1b70*/  IMAD.U32 R0, RZ, RZ, UR48 ;  /* 0x00000030ff007e24 */ /* 0x001fe2000f8e00ff */
[----:B------:R-:W-:Y:S05]  /*1b80*/  WARPSYNC.ALL ;  /* 0x0000000000007948 */ /* 0x000fea0003800000 */
[----:B------:R0:W-:Y:S01]  /*1b90*/  BAR.SYNC.DEFER_BLOCKING R8, 0x100 ;  /* 0x000400080000751d */ /* 0x0001e20000010000 */
[----:B------:R-:W-:-:S13]  /*1ba0*/  ISETP.NE.AND P0, PT, R0, 0x3, PT ;  /* 0x000000030000780c */ /* 0x000fda0003f05270 */
[----:B0-----:R-:W-:Y:S05]  /*1bb0*/  @!P0 BRA `(.L_x_13674) ;  /* 0x0000000000048947 */ /* 0x001fea0003800000 */
[----:B------:R-:W-:Y:S01]  /*1bc0*/  BPT.TRAP 0x1 ;  /* 0x000000040000795c */ /* 0x000fe20000300000 */
.L_x_13674:
[----:B------:R-:W-:Y:S02]  /*1bd0*/  IMAD.U32 R11, RZ, RZ, UR38 ;  /* 0x00000026ff0b7e24 */ /* 0x000fe4000f8e00ff */
[----:B------:R-:W-:-:S03]  /*1be0*/  IMAD.U32 R6, RZ, RZ, UR37 ;  /* 0x00000025ff067e24 */ /* 0x000fc6000f8e00ff */
[----:B------:R-:W-:Y:S01]  /*1bf0*/  SHF.L.U32 R11, R11, 0x1f, RZ ;  /* 0x0000001f0b0b7819 */ /* 0x000fe200000006ff */
[----:B------:R-:W-:-:S04]  /*1c00*/  IMAD R6, R6, 0x8, R7 ;  /* 0x0000000806067824 */ /* 0x000fc800078e0207 */
[----:B------:R0:W1:Y:S01]  /*1c10*/  SYNCS.PHASECHK.TRANS64.TRYWAIT P1, [R6+URZ+0x22830], R11 ;  /* 0x0228300b060075a7 */ /* 0x000062000802017f */
[----:B------:R-:W-:Y:S05]  /*1c20*/  @!P0 BRA `(.L_x_13675) ;  /* 0x0000000000048947 */ /* 0x000fea0003800000 */
[----:B------:R-:W-:Y:S01]  /*1c30*/  BPT.TRAP 0x1 ;  /* 0x000000040000795c */ /* 0x000fe20000300000 */
.L_x_13675:
[----:B-1----:R-:W-:Y:S05]  /*1c40*/  @P1 BRA `(.L_x_13676) ;  /* 0x0000000000081947 */ /* 0x002fea0003800000 */
[----:B------:R-:W1:Y:S02]  /*1c50*/  SYNCS.PHASECHK.TRANS64.TRYWAIT P1, [R6+URZ+0x22830], R11 ;  /* 0x0228300b060075a7 */ /* 0x000e64000802017f */
[----:B-1----:R-:W-:Y:S05]  /*1c60*/  @!P1 BRA `(.L_x_13677) ;  /* 0x000000f800949947 */ /* 0x002fea0003800000 */
.L_x_13676:
        /* <DEDUP_REMOVED lines=8> */
[----:B------:R-:W-:Y:S01]  /*1cf0*/  VIADD R0, R16, UR39 ;  /* 0x0000002710007c36 */ /* 0x000fe20008000000 */
[----:B------:R-:W-:Y:S01]  /*1d00*/  UMOV UR9, 0x40000040 ;  /* 0x4000004000097882 */ /* 0x000fe20000000000 */
[----:B------:R-:W-:Y:S01]  /*1d10*/  UMOV UR11, 0x40000040 ;  /* 0x40000040000b7882 */ /* 0x000fe20000000000 */
[----:B------:R-:W-:Y:S01]  /*1d20*/  UIADD3 UR12, UR16, 0x6, URZ ;  /* 0x00000006100c7890 */ /* 0x000fe2000fffe03f */
[----:B------:R-:W2:Y:S01]  /*1d30*/  S2R R14, SR_TID.X ;  /* 0x00000000000e7919 */ /* 0x000ea20000002100 */
[----:B------:R-:W-:Y:S01]  /*1d40*/  UIADD3 UR4, UR4, 0x1c400, URZ ;  /* 0x0001c40004047890 */ /* 0x000fe2000fffe03f */
[----:B------:R-:W-:Y:S01]  /*1d50*/  UMOV UR13, 0x40000040 ;  /* 0x40000040000d7882 */ /* 0x000fe20000000000 */
[----:B------:R-:W-:-:S02]  /*1d60*/  UMOV UR15, 0x40000040 ;  /* 0x40000040000f7882 */ /* 0x000fc40000000000 */
[----:B------:R-:W-:-:S04]  /*1d70*/  USHF.R.U32.HI UR4, URZ, 0x4, UR4 ;  /* 0x000000043f047899 */ /* 0x000fc80008011604 */
[----:B------:R-:W-:-:S04]  /*1d80*/  ULOP3.LUT UR4, UR4, 0x3fff, URZ, 0xc0, !UPT ;  /* 0x00003fff04047892 */ /* 0x000fc8000f8ec03f */
[----:B------:R-:W-:Y:S02]  /*1d90*/  ULOP3.LUT UR20, UR4, 0x10000, URZ, 0xfc, !UPT ;  /* 0x0001000004147892 */ /* 0x000fe4000f8efc3f */
[----:B------:R-:W-:Y:S02]  /*1da0*/  UIADD3 UR4, UR16, 0x2, URZ ;  /* 0x0000000210047890 */ /* 0x000fe4000fffe03f */
[----:B------:R-:W-:-:S04]  /*1db0*/  UIMAD UR18, UR37, 0x300, UR20 ;  /* 0x00000300251278a4 */ /* 0x000fc8000f8e0214 */
[----:B------:R-:W-:Y:S02]  /*1dc0*/  UIADD3 UR6, UR18, 0x2, URZ ;  /* 0x0000000212067890 */ /* 0x000fe4000fffe03f */
[----:B------:R-:W-:Y:S02]  /*1dd0*/  UIADD3 UR10, UR18, 0x4, URZ ;  /* 0x00000004120a7890 */ /* 0x000fe4000fffe03f */
[----:B------:R-:W-:Y:S02]  /*1de0*/  UIADD3 UR14, UR18, 0x6, URZ ;  /* 0x00000006120e7890 */ /* 0x000fe4000fffe03f */
[----:B------:R-:W-:Y:S03]  /*1df0*/  HGMMA.64x96x16.F32.BF16 R24, gdesc[UR16], RZ, !UPT, gsb0 ;  /* 0x01600000101879f0 */ /* 0x000fe6000c0018ff */
[----:B------:R-:W-:Y:S02]  /*1e00*/  WARPGROUP.DEPBAR.LE gsb0, 0x0 ;  /* 0x00008000000079c5 */ /* 0x000fe40000010000 */
[----:B------:R-:W-:-:S06]  /*1e10*/  WARPGROUP.ARRIVE ;  /* 0x00000000000079c5 */ /* 0x000fcc0000000000 */
[----:B------:R-:W-:Y:S01]  /*1e20*/  HGMMA.64x96x16.F32.BF16 R24, gdesc[UR4], R24, gsb0 ;  /* 0x01600000041879f0 */ /* 0x000fe20008001818 */
[----:B------:R-:W-:Y:S02]  /*1e30*/  ULDC UR6, c[0x0][0x448] ;  /* 0x0001120000067ab9 */ /* 0x000fe40000000800 */
[----:B------:R-:W-:-:S06]  /*1e40*/  UISETP.NE.AND UP0, UPT, UR6, 0x1, UPT ;  /* 0x000000010600788c */ /* 0x000fcc000bf05270 */
[----:B------:R-:W-:-:S05]  /*1e50*/  PLOP3.LUT P1, PT, PT, PT, UP0, 0x80, 0x0 ;  /* 0x000000000000781c */ /* 0x000fca0003f2f008 */
[----:B------:R-:W-:-:S08]  /*1e60*/  @UP0 ULDC UR6, c[0x0][0x44c] ;  /* 0x0001130000060ab9 */ /* 0x000fd00000000800 */
[----:B------:R-:W-:Y:S01]  /*1e70*/  @P1 IMAD.HI.U32 R3, R0, UR6, RZ ;  /* 0x0000000600031c27 */ /* 0x000fe2000f8e00ff */
[----:B------:R-:W-:-:S04]  /*1e80*/  @UP0 ULDC UR6, c[0x0][0x450] ;  /* 0x0001140000060ab9 */ /* 0x000fc80000000800 */
[----:B------:R-:W-:Y:S01]  /*1e90*/  @P1 SHF.R.U32.HI R0, RZ, UR6, R3 ;  /* 0x00000006ff001c19 */ /* 0x000fe20008011603 */
[----:B------:R-:W-:-:S04]  /*1ea0*/  UIMAD UR6, UR49, -0x60, UR42 ;  /* 0xffffffa0310678a4 */ /* 0x000fc8000f8e022a */
[----:B------:R-:W3:Y:S01]  /*1eb0*/  SHFL.IDX PT, R5, R0, 0x1, 0x1c1f ;  /* 0x003c1f0000057f89 */ /* 0x000ee200000e0000 */
[----:B------:R-:W-:-:S03]  /*1ec0*/  UIADD3 UR6, UR6, 0x60, URZ ;  /* 0x0000006006067890 */ /* 0x000fc6000fffe03f */
[----:B------:R-:W4:Y:S03]  /*1ed0*/  SHFL.IDX PT, R0, R0, RZ, 0x1c1f ;  /* 0x001c1fff00007589 */ /* 0x000f2600000e0000 */
[----:B------:R-:W-:-:S04]  /*1ee0*/  IMAD.U32 R4, RZ, RZ, UR6 ;  /* 0x00000006ff047e24 */ /* 0x000fc8000f8e00ff */
[----:B------:R-:W-:Y:S02]  /*1ef0*/  IMAD R3, R17, -0x2, R4 ;  /* 0xfffffffe11037824 */ /* 0x000fe400078e0204 */
[----:B------:R-:W-:-:S05]  /*1f00*/  IMAD.U32 R4, RZ, RZ, UR44 ;  /* 0x0000002cff047e24 */ /* 0x000fca000f8e00ff */
[----:B------:R-:W-:-:S04]  /*1f10*/  IADD3 R4, -R4, 0x1, R3 ;  /* 0x0000000104047810 */ /* 0x000fc80007ffe103 */
[----:B---3--:R-:W-:-:S04]  /*1f20*/  VIADDMNMX R5, R5, R4, R3, PT ;  /* 0x0000000405057246 */ /* 0x008fc80003800103 */
[C---:B------:R-:W-:Y:S02]  /*1f30*/  ISETP.GT.AND P2, PT, R5.reuse, RZ, PT ;  /* 0x000000ff0500720c */ /* 0x040fe40003f44270 */
[C---:B------:R-:W-:Y:S02]  /*1f40*/  ISETP.GT.AND P3, PT, R5.reuse, 0x1, PT ;  /* 0x000000010500780c */ /* 0x040fe40003f64270 */
[----:B------:R-:W-:Y:S02]  /*1f50*/  ISETP.GT.AND P4, PT, R5, 0x8, PT ;  /* 0x000000080500780c */ /* 0x000fe40003f84270 */
[----:B----4-:R-:W-:-:S04]  /*1f60*/  VIADDMNMX R3, R0, R4, R3, PT ;  /* 0x0000000400037246 */ /* 0x010fc80003800103 */
[----:B------:R-:W-:Y:S01]  /*1f70*/  ISETP.GT.AND P5, PT, R3, 0x8, PT ;  /* 0x000000080300780c */ /* 0x000fe20003fa4270 */
[----:B------:R-:W-:Y:S02]  /*1f80*/  WARPGROUP.DEPBAR.LE gsb0, 0x0 ;  /* 0x00008000000079c5 */ /* 0x000fe40000010000 */
[----:B------:R-:W-:-:S06]  /*1f90*/  WARPGROUP.ARRIVE ;  /* 0x00000000000079c5 */ /* 0x000fcc0000000000 */
[----:B------:R-:W-:Y:S01]  /*1fa0*/  HGMMA.64x96x16.F32.BF16 R24, gdesc[UR8], R24, gsb0 ;  /* 0x01600000081879f0 */ /* 0x000fe20008001818 */
[----:B------:R-:W-:Y:S02]  /*1fb0*/  ULDC UR10, c[0x0][0x988] ;  /* 0x00026200000a7ab9 */ /* 0x000fe40000000800 */
[----:B------:R-:W-:Y:S02]  /*1fc0*/  WARPGROUP.DEPBAR.LE gsb0, 0x0 ;  /* 0x00008000000079c5 */ /* 0x000fe40000010000 */
        /* <DEDUP_REMOVED lines=330> */
.L_x_13678:
[----:B------:R2:W3:Y:S01]  /*3470*/  SYNCS.PHASECHK.TRANS64.TRYWAIT P3, [R6+URZ+0x22850], R11 ;  /* 0x0228500b060075a7 */ /* 0x0004e2000806017f */
[----:B------:R-:W-:Y:S05]  /*3480*/  @!P0 BRA `(.L_x_13679) ;  /* 0x0000000000048947 */ /* 0x000fea0003800000 */
[----:B------:R-:W-:Y:S01]  /*3490*/  BPT.TRAP 0x1 ;  /* 0x000000040000795c */ /* 0x000fe20000300000 */
.L_x_13679:
[----:B---3--:R-:W-:Y:S05]  /*34a0*/  @P3 BRA `(.L_x_13680) ;  /* 0x0000000000083947 */ /* 0x008fea0003800000 */
[----:B------:R-:W3:Y:S02]  /*34b0*/  SYNCS.PHASECHK.TRANS64.TRYWAIT P3, [R6+URZ+0x22850], R11 ;  /* 0x0228500b060075a7 */ /* 0x000ee4000806017f */
[----:B---3--:R-:W-:Y:S05]  /*34c0*/  @!P3 BRA `(.L_x_13681) ;  /* 0x000000e00090b947 */ /* 0x008fea0003800000 */
.L_x_13680:
[----:B------:R-:W-:Y:S01]  /*34d0*/  R2UR UR6, R7 ;  /* 0x00000000070672ca */ /* 0x000fe200000e0000 */
[----:B------:R4:W-:Y:S01]  /*34e0*/  BAR.SYNC.DEFER_BLOCKING R8, 0x100 ;  /* 0x000400080000751d */ /* 0x0009e20000010000 */
[----:B------:R-:W-:Y:S01]  /*34f0*/  UIADD3 UR23, UR49, -0x2, URZ ;  /* 0xfffffffe31177890 */ /* 0x000fe2000fffe03f */
[----:B0123--:R-:W-:-:S04]  /*3500*/  @!P2 VIADD R6, R6, 0x22860 ;  /* 0x000228600606a836 */ /* 0x00ffc80000000000 */
        /* <DEDUP_REMOVED lines=58> */
[----:B------:R-:W-:-:S07]  /*38b0*/  IMAD.MOV.U32 R8, RZ, RZ, R5 ;  /* 0x000000ffff087224 */ /* 0x000fce00078e0005 */
.L_x_13691:
[----:B------:R-:W-:-:S04]  /*38c0*/  UIADD3 UR37, UR37, 0x1, URZ ;  /* 0x0000000125257890 */ /* 0x000fc8000fffe03f */
[----:B------:R-:W-:-:S04]  /*38d0*/  UISETP.NE.AND UP1, UPT, UR37, 0x2, UPT ;  /* 0x000000022500788c */ /* 0x000fc8000bf25270 */
[----:B------:R-:W-:Y:S02]  /*38e0*/  USEL UR6, URZ, 0x1, UP1 ;  /* 0x000000013f067887 */ /* 0x000fe40008800000 */
[----:B------:R-:W-:Y:S02]  /*38f0*/  USEL UR37, UR37, URZ, UP1 ;  /* 0x0000003f25257287 */ /* 0x000fe40008800000 */
[----:B------:R-:W-:Y:S01]  /*3900*/  ULOP3.LUT UR38, UR38, UR6, URZ, 0x3c, !UPT ;  /* 0x0000000626267292 */ /* 0x000fe2000f8e3c3f */
[----:B0-----:R-:W-:Y:S11]  /*3910*/  @!P0 BRA `(.L_x_13683) ;  /* 0x0000000000048947 */ /* 0x001ff60003800000 */
[----:B------:R-:W-:Y:S01]  /*3920*/  BPT.TRAP 0x1 ;  /* 0x000000040000795c */ /* 0x000fe20000300000 */
.L_x_13683:
        /* <DEDUP_REMOVED lines=9> */
.L_x_13684:
[----:B-1----:R-:W-:Y:S05]  /*39c0*/  @P3 BRA `(.L_x_13685) ;  /* 0x0000000000083947 */ /* 0x002fea0003800000 */
[----:B------:R-:W1:Y:S02]  /*39d0*/  SYNCS.PHASECHK.TRANS64.TRYWAIT P3, [UR25+0x22830], R6 ;  /* 0x02283006ff0075a7 */ /* 0x000e640008060159 */
[----:B-1----:R-:W-:Y:S05]  /*39e0*/  @!P3 BRA `(.L_x_13686) ;  /* 0x000000dc005cb947 */ /* 0x002fea0003800000 */
.L_x_13685:
[----:B------:R-:W-:Y:S01]  /*39f0*/  UIMAD UR18, UR37, 0x300, UR20 ;  /* 0x00000300251278a4 */ /* 0x000fe2000f8e0214 */
[----:B------:R-:W-:Y:S01]  /*3a00*/  WARPGROUP.ARRIVE ;  /* 0x00000000000079c5 */ /* 0x000fe20000000000 */
[----:B------:R-:W-:Y:S01]  /*3a10*/  UMOV UR19, 0x40000040 ;  /* 0x4000004000137882 */ /* 0x000fe20000000000 */
[----:B------:R-:W-:Y:S01]  /*3a20*/  UMOV UR7, 0x40000040 ;  /* 0x4000004000077882 */ /* 0x000fe20000000000 */
[----:B------:R-:W-:Y:S01]  /*3a30*/  UIADD3 UR6, UR18, 0x2, URZ ;  /* 0x0000000212067890 */ /* 0x000fe2000fffe03f */
[----:B------:R-:W-:Y:S01]  /*3a40*/  VIADD R10, R16, UR39 ;  /* 0x00000027100a7c36 */ /* 0x000fe20008000000 */
[----:B------:R-:W-:Y:S01]  /*3a50*/  UIADD3 UR10, UR18, 0x4, URZ ;  /* 0x00000004120a7890 */ /* 0x000fe2000fffe03f */
[----:B------:R-:W-:Y:S01]  /*3a60*/  IMAD.MOV.U32 R12, RZ, RZ, -0x2 ;  /* 0xfffffffeff0c7424 */ /* 0x000fe200078e00ff */
[----:B------:R-:W-:Y:S01]  /*3a70*/  UMOV UR11, 0x40000040 ;  /* 0x40000040000b7882 */ /* 0x000fe20000000000 */
[----:B------:R-:W-:Y:S01]  /*3a80*/  HGMMA.64x96x16.F32.BF16 R152, gdesc[UR16], RZ, !UPT, gsb0 ;  /* 0x01600000109879f0 */ /* 0x000fe2000c0018ff */
[----:B------:R-:W-:-:S02]  /*3a90*/  UIADD3 UR14, UR18, 0x6, URZ ;  /* 0x00000006120e7890 */ /* 0x000fc4000fffe03f */
[----:B------:R-:W2:Y:S01]  /*3aa0*/  S2R R210, SR_TID.X ;  /* 0x0000000000d27919 */ /* 0x000ea20000002100 */
[----:B------:R-:W-:Y:S01]  /*3ab0*/  UMOV UR15, 0x40000040 ;  /* 0x40000040000f7882 */ /* 0x000fe20000000000 */
[----:B--2---:R-:W-:Y:S01]  /*3ac0*/  SHF.R.U32.HI R210, RZ, 0x7, R210 ;  /* 0x00000007ffd27819 */ /* 0x004fe200000116d2 */
[----:B------:R-:W-:Y:S02]  /*3ad0*/  WARPGROUP.DEPBAR.LE gsb0, 0x0 ;  /* 0x00008000000079c5 */ /* 0x000fe40000010000 */
[----:B------:R-:W-:-:S06]  /*3ae0*/  WARPGROUP.ARRIVE ;  /* 0x00000000000079c5 */ /* 0x000fcc0000000000 */
[----:B------:R-:W-:Y:S01]  /*3af0*/  HGMMA.64x96x16.F32.BF16 R152, gdesc[UR4], R152, gsb0 ;  /* 0x01600000049879f0 */ /* 0x000fe20008001898 */
[----:B------:R-:W-:Y:S02]  /*3b00*/  @UP0 ULDC UR6, c[0x0][0x44c] ;  /* 0x0001130000060ab9 */ /* 0x000fe40000000800 */
[----:B------:R-:W-:Y:S01]  /*3b10*/  @P1 IMAD.HI.U32 R4, R10, UR6, RZ ;  /* 0x000000060a041c27 */ /* 0x000fe2000f8e00ff */
[----:B------:R-:W-:-:S04]  /*3b20*/  @UP0 ULDC UR6, c[0x0][0x450] ;  /* 0x0001140000060ab9 */ /* 0x000fc80000000800 */
[----:B------:R-:W-:Y:S01]  /*3b30*/  @P1 SHF.R.U32.HI R10, RZ, UR6, R4 ;  /* 0x00000006ff0a1c19 */ /* 0x000fe20008011604 */
[----:B------:R-:W-:Y:S02]  /*3b40*/  UMOV UR6, 0x1 ;  /* 0x0000000100067882 */ /* 0x000fe40000000000 */
[----:B------:R-:W-:Y:S02]  /*3b50*/  UIMAD UR6, UR23, -0x60, UR6 ;  /* 0xffffffa0170678a4 */ /* 0x000fe4000f8e0206 */
[----:B------:R-:W2:Y:S04]  /*3b60*/  SHFL.IDX PT, R4, R10, 0x1, 0x1c1f ;  /* 0x003c1f000a047f89 */ /* 0x000ea800000e0000 */
[----:B------:R-:W-:Y:S01]  /*3b70*/  IMAD R21, R17, R12, UR6 ;  /* 0x0000000611157e24 */ /* 0x000fe2000f8e020c */
[----:B------:R-:W3:Y:S01]  /*3b80*/  SHFL.IDX PT, R10, R10, RZ, 0x1c1f ;  /* 0x001c1fff0a0a7589 */ /* 0x000ee200000e0000 */
[----:B------:R-:W-:-:S05]  /*3b90*/  IMAD.U32 R12, RZ, RZ, UR44 ;  /* 0x0000002cff0c7e24 */ /* 0x000fca000f8e00ff */
[----:B------:R-:W-:-:S05]  /*3ba0*/  IADD3 R21, -R12, UR42, R21 ;  /* 0x0000002a0c157c10 */ /* 0x000fca000fffe115 */
[----:B--2---:R-:W-:-:S05]  /*3bb0*/  IMAD.IADD R4, R21, 0x1, R4 ;  /* 0x0000000115047824 */ /* 0x004fca00078e0204 */
[C---:B------:R-:W-:Y:S01]  /*3bc0*/  ISETP.GT.AND P3, PT, R4.reuse, RZ, PT ;  /* 0x000000ff0400720c */ /* 0x040fe20003f64270 */
[----:B---3--:R-:W-:Y:S01]  /*3bd0*/  IMAD.IADD R21, R21, 0x1, R10 ;  /* 0x0000000115157824 */ /* 0x008fe200078e020a */
[----:B------:R-:W-:-:S04]  /*3be0*/  ISETP.GT.AND P4, PT, R4, 0x1, PT ;  /* 0x000000010400780c */ /* 0x000fc80003f84270 */
        /* <DEDUP_REMOVED lines=476> */
.L_x_13687:
[----:B------:R1:W2:Y:S01]  /*59b0*/  SYNCS.PHASECHK.TRANS64.TRYWAIT P3, [UR25+0x22850], R6 ;  /* 0x02285006ff0075a7 */ /* 0x0002a20008060159 */
[----:B------:R-:W-:Y:S05]  /*59c0*/  @!P0 BRA `(.L_x_13688) ;  /* 0x0000000000048947 */ /* 0x000fea0003800000 */
[----:B------:R-:W-:Y:S01]  /*59d0*/  BPT.TRAP 0x1 ;  /* 0x000000040000795c */ /* 0x000fe20000300000 */
.L_x_13688:
[----:B--2---:R-:W-:Y:S05]  /*59e0*/  @P3 BRA `(.L_x_13689) ;  /* 0x0000000000083947 */ /* 0x004fea0003800000 */
[----:B------:R-:W2:Y:S02]  /*59f0*/  SYNCS.PHASECHK.TRANS64.TRYWAIT P3, [UR25+0x22850], R6 ;  /* 0x02285006ff0075a7 */ /* 0x000ea40008060159 */
[----:B--2---:R-:W-:Y:S05]  /*5a00*/  @!P3 BRA `(.L_x_13690) ;  /* 0x000000bc006cb947 */ /* 0x004fea0003800000 */
.L_x_13689:
        /* <DEDUP_REMOVED lines=49> */
.L_x_13682:
[----:B------:R-:W-:-:S13]  /*5d20*/  ISETP.LE.AND P1, PT, RZ, UR23, PT ;  /* 0x00000017ff007c0c */ /* 0x000fda000bf23270 */
[----:B------:R-:W-:Y:S05]  /*5d30*/  @!P1 BRA `(.L_x_13692) ;  /* 0x0000001c004c9947 */ /* 0x000fea0003800000 */
[----:B------:R-:W-:Y:S01]  /*5d40*/  IMAD.MOV.U32 R211, RZ, RZ, R4 ;  /* 0x000000ffffd37224 */ /* 0x000fe200078e0004 */
[----:B------:R-:W-:Y:S01]  /*5d50*/  ULDC UR22, c[0x0][0x988] ;  /* 0x0002620000167ab9 */ /* 0x000fe20000000800 */
[----:B------:R-:W-:-:S07]  /*5d60*/  IMAD.MOV.U32 R7, RZ, RZ, R5 ;  /* 0x000000ffff077224 */ /* 0x000fce00078e0005 */
.L_x_13701:
[----:B------:R-:W-:-:S04]  /*5d70*/  UIADD3 UR37, UR37, 0x1, URZ ;  /* 0x0000000125257890 */ /* 0x000fc8000fffe03f */
[----:B------:R-:W-:-:S04]  /*5d80*/  UISETP.NE.AND UP0, UPT, UR37, 0x2, UPT ;  /* 0x000000022500788c */ /* 0x000fc8000bf05270 */
[----:B------:R-:W-:Y:S02]  /*5d90*/  USEL UR6, URZ, 0x1, UP0 ;  /* 0x000000013f067887 */ /* 0x000fe40008000000 */
[----:B------:R-:W-:Y:S02]  /*5da0*/  USEL UR37, UR37, URZ, UP0 ;  /* 0x0000003f25257287 */ /* 0x000fe40008000000 */
[----:B------:R-:W-:Y:S01]  /*5db0*/  ULOP3.LUT UR38, UR38, UR6, URZ, 0x3c, !UPT ;  /* 0x0000000626267292 */ /* 0x000fe2000f8e3c3f */
[----:B-1----:R-:W-:Y:S11]  /*5dc0*/  @!P0 BRA `(.L_x_13693) ;  /* 0x0000000000048947 */ /* 0x002ff60003800000 */
[----:B------:R-:W-:Y:S01]  /*5dd0*/  BPT.TRAP 0x1 ;  /* 0x000000040000795c */ /* 0x000fe20000300000 */
.L_x_13693:
        /* <DEDUP_REMOVED lines=9> */
.L_x_13694:
[----:B-1----:R-:W-:Y:S05]  /*5e70*/  @P1 BRA `(.L_x_13695) ;  /* 0x0000000000081947 */ /* 0x002fea0003800000 */
[----:B------:R-:W1:Y:S02]  /*5e80*/  SYNCS.PHASECHK.TRANS64.TRYWAIT P1, [UR24+0x22830], R6 ;  /* 0x02283006ff0075a7 */ /* 0x000e640008020158 */
[----:B-1----:R-:W-:Y:S05]  /*5e90*/  @!P1 BRA `(.L_x_13696) ;  /* 0x000000b8005c9947 */ /* 0x002fea0003800000 */
.L_x_13695:
        /* <DEDUP_REMOVED lines=14> */
[----:B------:R-:W-:Y:S03]  /*5f80*/  HGMMA.64x96x16.F32.BF16 R152, gdesc[UR4], R152, gsb0 ;  /* 0x01600000049879f0 */ /* 0x000fe60008001898 */
        /* <DEDUP_REMOVED lines=376> */
.L_x_13697:
[----:B------:R1:W2:Y:S01]  /*7710*/  SYNCS.PHASECHK.TRANS64.TRYWAIT P1, [UR24+0x22850], R6 ;  /* 0x02285006ff0075a7 */ /* 0x0002a20008020158 */
[----:B------:R-:W-:Y:S05]  /*7720*/  @!P0 BRA `(.L_x_13698) ;  /* 0x0000000000048947 */ /* 0x000fea0003800000 */
[----:B------:R-:W-:Y:S01]  /*7730*/  BPT.TRAP 0x1 ;  /* 0x000000040000795c */ /* 0x000fe20000300000 */
.L_x_13698:
[----:B--2---:R-:W-:Y:S05]  /*7740*/  @P1 BRA `(.L_x_13699) ;  /* 0x0000000000081947 */ /* 0x004fea0003800000 */
[----:B------:R-:W2:Y:S02]  /*7750*/  SYNCS.PHASECHK.TRANS64.TRYWAIT P1, [UR24+0x22850], R6 ;  /* 0x02285006ff0075a7 */ /* 0x000ea40008020158 */
[----:B--2---:R-:W-:Y:S05]  /*7760*/  @!P1 BRA `(.L_x_13700) ;  /* 0x000000a000409947 */ /* 0x004fea0003800000 */
.L_x_13699:
        /* <DEDUP_REMOVED lines=48> */
.L_x_13692:
[----:B01----:R-:W0:Y:S01]  /*7a70*/  SHFL.BFLY PT, R6, R3, 0x2, 0x1f ;  /* 0x0c401f0003067f89 */ /* 0x003e2200000e0000 */
[----:B------:R-:W-:Y:S01]  /*7a80*/  UIADD3 UR37, UR37, 0x1, URZ ;  /* 0x0000000125257890 */ /* 0x000fe2000fffe03f */
[----:B------:R-:W-:Y:S01]  /*7a90*/  IMAD.U32 R20, RZ, RZ, UR10 ;  /* 0x0000000aff147e24 */ /* 0x000fe2000f8e00ff */
[----:B------:R1:W-:Y:S06]  /*7aa0*/  BAR.ARV R9, 0x100 ;  /* 0x000400090000751d */ /* 0x0003ec0000002000 */
[----:B------:R-:W-:Y:S02]  /*7ab0*/  UISETP.NE.AND UP0, UPT, UR37, 0x2, UPT ;  /* 0x000000022500788c */ /* 0x000fe4000bf05270 */
[----:B------:R-:W-:Y:S06]  /*7ac0*/  BAR.ARV 0x8, 0x180 ;  /* 0x0206000000007b1d */ /* 0x000fec0000002000 */
[----:B------:R-:W-:Y:S01]  /*7ad0*/  USEL UR4, URZ, 0x1, UP0 ;  /* 0x000000013f047887 */ /* 0x000fe20008000000 */
[----:B------:R-:W-:Y:S01]  /*7ae0*/  PLOP3.LUT P0, PT, PT, PT, PT, 0x8, 0x0 ;  /* 0x000000000000781c */ /* 0x000fe20003f0e170 */
[----:B------:R-:W2:Y:S01]  /*7af0*/  SHFL.BFLY PT, R11, R0, 0x2, 0x1f ;  /* 0x0c401f00000b7f89 */ /* 0x000ea200000e0000 */
[----:B------:R-:W-:-:S02]  /*7b00*/  UIADD3 UR47, UR47, 0x1, URZ ;  /* 0x000000012f2f7890 */ /* 0x000fc4000fffe03f */
[----:B------:R-:W-:Y:S01]  /*7b10*/  USEL UR37, UR37, URZ, UP0 ;  /* 0x0000003f25257287 */ /* 0x000fe20008000000 */
[----:B0-----:R-:W-:Y:S01]  /*7b20*/  FADD.FTZ R6, R6, R3 ;  /* 0x0000000306067221 */ /* 0x001fe20000010000 */
[----:B------:R-:W-:Y:S01]  /*7b30*/  IMAD.MOV.U32 R3, RZ, RZ, -0x800000 ;  /* 0xff800000ff037424 */ /* 0x000fe200078e00ff */
[----:B------:R-:W-:-:S03]  /*7b40*/  ULOP3.LUT UR38, UR38, UR4, URZ, 0x3c, !UPT ;  /* 0x0000000426267292 */ /* 0x000fc6000f8e3c3f */
[----:B------:R-:W0:Y:S01]  /*7b50*/  SHFL.BFLY PT, R7, R6, 0x1, 0x1f ;  /* 0x0c201f0006077f89 */ /* 0x000e2200000e0000 */
[----:B--2---:R-:W-:Y:S01]  /*7b60*/  FADD.FTZ R11, R11, R0 ;  /* 0x000000000b0b7221 */ /* 0x004fe20000010000 */
[----:B------:R-:W-:-:S04]  /*7b70*/  IMAD.MOV.U32 R0, RZ, RZ, RZ ;  /* 0x000000ffff007224 */ /* 0x000fc800078e00ff */
[----:B------:R-:W2:Y:S01]  /*7b80*/  SHFL.BFLY PT, R8, R11, 0x1, 0x1f ;  /* 0x0c201f000b087f89 */ /* 0x000ea200000e0000 */
[----:B0-----:R-:W-:Y:S01]  /*7b90*/  FADD.FTZ R13, R6, R7 ;  /* 0x00000007060d7221 */ /* 0x001fe20000010000 */
[----:B------:R-:W-:Y:S02]  /*7ba0*/  IMAD.MOV.U32 R7, RZ, RZ, RZ ;  /* 0x000000ffff077224 */ /* 0x000fe400078e00ff */
[----:B------:R-:W-:Y:S02]  /*7bb0*/  IMAD.U32 R6, RZ, RZ, UR10 ;  /* 0x0000000aff067e24 */ /* 0x000fe4000f8e00ff */
[----:B------:R-:W-:-:S13]  /*7bc0*/  FSETP.NE.FTZ.AND P1, PT, R13, RZ, PT ;  /* 0x000000ff0d00720b */ /* 0x000fda0003f35000 */
[----:B------:R-:W0:Y:S01]  /*7bd0*/  @P1 MUFU.RCP R7, R13 ;  /* 0x0000000d00071308 */ /* 0x000e220000001000 */
[----:B------:R-:W-:Y:S01]  /*7be0*/  @P1 FMUL.FTZ R6, R6, 0.69314718246459960938 ;  /* 0x3f31721806061820 */ /* 0x000fe20000410000 */
[----:B--2---:R-:W-:Y:S01]  /*7bf0*/  FADD.FTZ R14, R11, R8 ;  /* 0x000000080b0e7221 */ /* 0x004fe20000010000 */
[----:B------:R-:W-:-:S04]  /*7c00*/  IMAD.MOV.U32 R8, RZ, RZ, -0x800000 ;  /* 0xff800000ff087424 */ /* 0x000fc800078e00ff */
[----:B------:R-:W-:Y:S01]  /*7c10*/  FSETP.NE.FTZ.AND P2, PT, R14, RZ, PT ;  /* 0x000000ff0e00720b */ /* 0x000fe20003f55000 */
        /* <DEDUP_REMOVED lines=64> */
[----:B------:R-:W0:Y:S01]  /*8020*/  @P2 MUFU.LG2 R11, R14 ;  /* 0x0000000e000b2308 */ /* 0x000e220000000c00 */
[----:B------:R-:W-:-:S07]  /*8030*/  @P2 FMUL.FTZ R20, R20, 0.69314718246459960938 ;  /* 0x3f31721814142820 */ /* 0x000fce0000410000 */
[----:B------:R-:W2:Y:S08]  /*8040*/  @P1 MUFU.LG2 R7, R13 ;  /* 0x0000000d00071308 */ /* 0x000eb00000000c00 */
[----:B------:R-:W3:Y:S01]  /*8050*/  @P2 MUFU.RCP R0, R14 ;  /* 0x0000000e00002308 */ /* 0x000ee20000001000 */
[----:B0-----:R-:W-:-:S04]  /*8060*/  @P2 FMUL.FTZ R11, R11, 0.69314718246459960938 ;  /* 0x3f3172180b0b2820 */ /* 0x001fc80000410000 */
[----:B------:R-:W-:Y:S01]  /*8070*/  @P2 FFMA.FTZ R3, R20, R4, R11 ;  /* 0x0000000414032223 */ /* 0x000fe2000001000b */
[----:B--2---:R-:W-:-:S04]  /*8080*/  @P1 FMUL.FTZ R7, R7, 0.69314718246459960938 ;  /* 0x3f31721807071820 */ /* 0x004fc80000410000 */
[----:B------:R-:W-:Y:S01]  /*8090*/  @P1 FFMA.FTZ R8, R6, R5, R7 ;  /* 0x0000000506081223 */ /* 0x000fe20000010007 */
        /* <DEDUP_REMOVED lines=64> */
.L_x_13671:
        /* <DEDUP_REMOVED lines=84> */
[----:B------:R-:W-:Y:S02]  /*89e0*/  LOP3.LUT R98, R197, 0x380, RZ, 0xc0, !PT ;  /* 0x00000380c5627812 */ /* 0x000fe400078ec0ff */
        /* <DEDUP_REMOVED lines=26> */
[----:B------:R-:W-:Y:S01]  /*8b90*/  STSM.16.M88.4 [R106], R24 ;  /* 0x000000186a007844 */ /* 0x000fe20000000200 */
[----:B------:R-:W-:-:S02]  /*8ba0*/  LOP3.LUT R70, R70, R189, RZ, 0x3c, !PT ;  /* 0x000000bd46467212 */ /* 0x000fc400078e3cff */
[----:B------:R-:W-:Y:S01]  /*8bb0*/  LOP3.LUT R98, R98, R197, RZ, 0x3c, !PT ;  /* 0x000000c562627212 */ /* 0x000fe200078e3cff */
[----:B------:R-:W-:Y:S01]  /*8bc0*/  STSM.16.M88.4 [R15], R32 ;  /* 0x000000200f007844 */ /* 0x000fe20000000200 */
[----:B------:R-:W-:Y:S02]  /*8bd0*/  MOV R38, R38 ;  /* 0x0000002600267202 */ /* 0x000fe40000000f00 */
[----:B------:R-:W-:Y:S01]  /*8be0*/  F2FP.BF16.F32.PACK_AB R59, R157, R59 ;  /* 0x0000003b9d3b723e */ /* 0x000fe200000010ff */
[----:B------:R-:W-:Y:S01]  /*8bf0*/  STSM.16.M88.4 [R20], R40 ;  /* 0x0000002814007844 */ /* 0x000fe20000000200 */
[----:B------:R-:W-:Y:S02]  /*8c00*/  F2FP.BF16.F32.PACK_AB R65, R156, R66 ;  /* 0x000000429c41723e */ /* 0x000fe400000010ff */
[----:B------:R-:W-:Y:S01]  /*8c10*/  F2FP.BF16.F32.PACK_AB R72, R73, R72 ;  /* 0x000000484948723e */ /* 0x000fe200000010ff */
[----:B------:R-:W-:Y:S01]  /*8c20*/  STSM.16.M88.4 [R30], R48 ;  /* 0x000000301e007844 */ /* 0x000fe20000000200 */
[----:B------:R-:W-:-:S02]  /*8c30*/  LOP3.LUT R78, R78, R191, RZ, 0x3c, !PT ;  /* 0x000000bf4e4e7212 */ /* 0x000fc400078e3cff */
[----:B------:R-:W-:Y:S01]  /*8c40*/  SHF.R.U64 R29, R12, 0x3, RZ ;  /* 0x000000030c1d7819 */ /* 0x000fe200000012ff */
        /* <DEDUP_REMOVED lines=15> */
[----:B------:R-:W-:Y:S02]  /*8d40*/  LOP3.LUT R94, R94, R195, RZ, 0x3c, !PT ;  /* 0x000000c35e5e7212 */ /* 0x000fe400078e3cff */
[----:B------:R-:W-:Y:S02]  /*8d50*/  SHF.R.U64 R12, R102, 0x3, RZ ;  /* 0x00000003660c7819 */ /* 0x000fe400000012ff */
[----:B------:R-:W-:Y:S02]  /*8d60*/  MOV R62, R62 ;  /* 0x0000003e003e7202 */ /* 0x000fe40000000f00 */
[----:B------:R-:W-:Y:S02]  /*8d70*/  F2FP.BF16.F32.PACK_AB R82, R85, R84 ;  /* 0x000000545552723e */ /* 0x000fe400000010ff */
[----:B------:R-:W-:-:S02]  /*8d80*/  F2FP.BF16.F32.PACK_AB R83, R9, R83 ;  /* 0x000000530953723e */ /* 0x000fc400000010ff */
[----:B------:R-:W-:Y:S02]  /*8d90*/  F2FP.BF16.F32.PACK_AB R89, R91, R90 ;  /* 0x0000005a5b59723e */ /* 0x000fe400000010ff */
[----:B------:R-:W-:Y:S01]  /*8da0*/  MOV R70, R70 ;  /* 0x0000004600467202 */ /* 0x000fe20000000f00 */
[----:B------:R0:W-:Y:S01]  /*8db0*/  STSM.16.M88.4 [R62], R80 ;  /* 0x000000503e007844 */ /* 0x0001e20000000200 */
[----:B------:R-:W-:Y:S02]  /*8dc0*/  MOV R14, R98 ;  /* 0x00000062000e7202 */ /* 0x000fe40000000f00 */
[----:B------:R-:W-:Y:S02]  /*8dd0*/  F2FP.BF16.F32.PACK_AB R90, R93, R92 ;  /* 0x0000005c5d5a723e */ /* 0x000fe400000010ff */
[----:B------:R-:W-:Y:S02]  /*8de0*/  F2FP.BF16.F32.PACK_AB R91, R166, R165 ;  /* 0x000000a5a65b723e */ /* 0x000fe400000010ff */
[----:B------:R-:W-:-:S02]  /*8df0*/  F2FP.BF16.F32.PACK_AB R96, R97, R96 ;  /* 0x000000606160723e */ /* 0x000fc400000010ff */
[----:B------:R-:W-:Y:S01]  /*8e00*/  LOP3.LUT R102, R29, R6, RZ, 0x3c, !PT ;  /* 0x000000061d667212 */ /* 0x000fe200078e3cff */
[----:B------:R-:W-:Y:S01]  /*8e10*/  STSM.16.M88.4 [R70], R88 ;  /* 0x0000005846007844 */ /* 0x000fe20000000200 */
[----:B------:R-:W-:Y:S02]  /*8e20*/  LOP3.LUT R10, R107, R174, RZ, 0x3c, !PT ;  /* 0x000000ae6b0a7212 */ /* 0x000fe400078e3cff */
[----:B------:R-:W-:Y:S02]  /*8e30*/  MOV R78, R78 ;  /* 0x0000004e004e7202 */ /* 0x000fe40000000f00 */
[----:B------:R-:W-:Y:S02]  /*8e40*/  F2FP.BF16.F32.PACK_AB R97, R168, R167 ;  /* 0x000000a7a861723e */ /* 0x000fe400000010ff */
[----:B------:R-:W-:Y:S02]  /*8e50*/  F2FP.BF16.F32.PACK_AB R104, R105, R104 ;  /* 0x000000686968723e */ /* 0x000fe400000010ff */
[----:B------:R-:W-:-:S02]  /*8e60*/  F2FP.BF16.F32.PACK_AB R112, R113, R112 ;  /* 0x000000707170723e */ /* 0x000fc400000010ff */
[----:B------:R-:W-:Y:S02]  /*8e70*/  F2FP.BF16.F32.PACK_AB R120, R121, R120 ;  /* 0x000000787978723e */ /* 0x000fe400000010ff */
[----:B------:R-:W-:Y:S02]  /*8e80*/  F2FP.BF16.F32.PACK_AB R128, R129, R128 ;  /* 0x000000808180723e */ /* 0x000fe400000010ff */
[----:B------:R-:W-:Y:S02]  /*8e90*/  F2FP.BF16.F32.PACK_AB R136, R137, R136 ;  /* 0x000000888988723e */ /* 0x000fe400000010ff */
[----:B------:R-:W-:Y:S01]  /*8ea0*/  F2FP.BF16.F32.PACK_AB R144, R145, R144 ;  /* 0x000000909190723e */ /* 0x000fe200000010ff */
[----:B------:R-:W-:Y:S01]  /*8eb0*/  ULDC UR7, c[0x0][0xa88] ;  /* 0x0002a20000077ab9 */ /* 0x000fe20000000800 */
[----:B------:R-:W-:Y:S01]  /*8ec0*/  F2FP.BF16.F32.PACK_AB R98, R101, R100 ;  /* 0x000000646562723e */ /* 0x000fe200000010ff */
[----:B------:R-:W-:Y:S01]  /*8ed0*/  UMOV UR4, URZ ;  /* 0x0000003f00047c82 */ /* 0x000fe20008000000 */
[----:B------:R-:W-:Y:S01]  /*8ee0*/  F2FP.BF16.F32.PACK_AB R99, R170, R169 ;  /* 0x000000a9aa63723e */ /* 0x000fe200000010ff */
[----:B0-----:R-:W0:Y:S01]  /*8ef0*/  LDC R81, c[0x0][0xbe8] ;  /* 0x0002fa00ff517b82 */ /* 0x001e220000000800 */
[----:B------:R-:W-:-:S02]  /*8f00*/  MOV R86, R86 ;  /* 0x0000005600567202 */ /* 0x000fc40000000f00 */
[----:B------:R-:W-:Y:S01]  /*8f10*/  F2FP.BF16.F32.PACK_AB R105, R172, R171 ;  /* 0x000000abac69723e */ /* 0x000fe200000010ff */
[----:B------:R-:W-:Y:S01]  /*8f20*/  STSM.16.M88.4 [R78], R96 ;  /* 0x000000604e007844 */ /* 0x000fe20000000200 */
        /* <DEDUP_REMOVED lines=20> */
[----:B------:R-:W-:Y:S01]  /*9070*/  F2FP.BF16.F32.PACK_AB R138, R141, R140 ;  /* 0x0000008c8d8a723e */ /* 0x000fe200000010ff */
[----:B------:R-:W-:Y:S01]  /*9080*/  IMAD.U32 R10, RZ, RZ, UR8 ;  /* 0x00000008ff0a7e24 */ /* 0x000fe2000f8e00ff */
[----:B------:R-:W-:Y:S01]  /*9090*/  F2FP.BF16.F32.PACK_AB R139, R143, R142 ;  /* 0x0000008e8f8b723e */ /* 0x000fe200000010ff */
[----:B------:R-:W-:Y:S01]  /*90a0*/  IMAD.U32 R11, RZ, RZ, UR9 ;  /* 0x00000009ff0b7e24 */ /* 0x000fe2000f8e00ff */
[----:B------:R-:W-:Y:S01]  /*90b0*/  F2FP.BF16.F32.PACK_AB R145, R147, R146 ;  /* 0x000000929391723e */ /* 0x000fe200000010ff */
[----:B------:R-:W-:Y:S01]  /*90c0*/  ULDC.64 UR8, c[0x0][0xc08] ;  /* 0x0003020000087ab9 */ /* 0x000fe20000000a00 */
[----:B------:R-:W-:Y:S01]  /*90d0*/  MOV R12, R12 ;  /* 0x0000000c000c7202 */ /* 0x000fe20000000f00 */
[----:B------:R2:W-:Y:S01]  /*90e0*/  STSM.16.M88.4 [R6], R136 ;  /* 0x0000008806007844 */ /* 0x0005e20000000200 */
[----:B------:R-:W-:-:S02]  /*90f0*/  F2FP.BF16.F32.PACK_AB R146, R149, R148 ;  /* 0x000000949592723e */ /* 0x000fc400000010ff */
[----:B------:R-:W-:Y:S02]  /*9100*/  F2FP.BF16.F32.PACK_AB R147, R0, R150 ;  /* 0x000000960093723e */ /* 0x000fe400000010ff */
[----:B------:R-:W-:-:S03]  /*9110*/  PLOP3.LUT P0, PT, PT, PT, UP0, 0x80, 0x0 ;  /* 0x000000000000781c */ /* 0x000fc60003f0f008 */
[----:B------:R2:W-:Y:S01]  /*9120*/  STSM.16.M88.4 [R12], R144 ;  /* 0x000000900c007844 */ /* 0x0005e20000000200 */
[----:B------:R-:W-:Y:S09]  /*9130*/  BAR.SYNC.DEFER_BLOCKING 0x1, 0x100 ;  /* 0x0044000000007b1d */ /* 0x000ff20000010000 */
[----:B------:R-:W3:Y:S01]  /*9140*/  @P0 LDG.E R0, desc[UR40][R10.64] ;  /* 0x000000280a000981 */ /* 0x000ee2000c1e1900 */
[----:B------:R-:W-:Y:S01]  /*9150*/  UISETP.NE.U32.AND UP1, UPT, UR8, URZ, UPT ;  /* 0x0000003f0800728c */ /* 0x000fe2000bf25070 */
[----:B0-----:R-:W-:-:S03]  /*9160*/  ISETP.NE.AND P1, PT, R81, 0x1, PT ;  /* 0x000000015100780c */ /* 0x001fc60003f25270 */
[----:B------:R-:W-:-:S06]  /*9170*/  UISETP.NE.AND.EX UP1, UPT, UR9, URZ, UPT, UP1 ;  /* 0x0000003f0900728c */ /* 0x000fcc000bf25310 */
[----:B------:R-:W-:-:S04]  /*9180*/  PLOP3.LUT P2, PT, PT, PT, UP1, 0x80, 0x0 ;  /* 0x000000000000781c */ /* 0x000fc80003f4f018 */
[----:B------:R-:W0:Y:S01]  /*9190*/  @P1 LDC R9, c[0x0][0xbec] ;  /* 0x0002fb00ff091b82 */ /* 0x000e220000000800 */
[----:B------:R-:W-:-:S04]  /*91a0*/  @UP1 ULEA UR8, UP2, UR46, UR8, 0x2 ;  /* 0x000000082e081291 */ /* 0x000fc8000f84103f */
[----:B------:R-:W-:Y:S02]  /*91b0*/  @UP1 ULEA.HI.X UR9, UR46, UR9, UR45, 0x2, UP2 ;  /* 0x000000092e091291 */ /* 0x000fe400090f142d */
[----:B-1----:R-:W-:Y:S01]  /*91c0*/  IMAD.U32 R14, RZ, RZ, UR8 ;  /* 0x00000008ff0e7e24 */ /* 0x002fe2000f8e00ff */
[----:B------:R-:W1:Y:S03]  /*91d0*/  @P1 LDC R13, c[0x0][0xbf0] ;  /* 0x0002fc00ff0d1b82 */ /* 0x000e660000000800 */
[----:B------:R-:W-:Y:S01]  /*91e0*/  IMAD.U32 R15, RZ, RZ, UR9 ;  /* 0x00000009ff0f7e24 */ /* 0x000fe2000f8e00ff */
[----:B---3--:R-:W-:Y:S01]  /*91f0*/  @P0 R2UR UR4, R0 ;  /* 0x00000000000402ca */ /* 0x008fe200000e0000 */
[----:B------:R-:W-:-:S06]  /*9200*/  IMAD.U32 R0, RZ, RZ, UR7 ;  /* 0x00000007ff007e24 */ /* 0x000fcc000f8e00ff */
[----:B------:R2:W5:Y:S01]  /*9210*/  @P2 LDG.E R0, desc[UR40][R14.64] ;  /* 0x000000280e002981 */ /* 0x000562000c1e1900 */
[----:B01----:R-:W-:Y:S07]  /*9220*/  @P2 BRA `(.L_x_13704) ;  /* 0x0000000000102947 */ /* 0x003fee0003800000 */
[----:B------:R-:W-:Y:S05]  /*9230*/  @!P0 BRA `(.L_x_13704) ;  /* 0x00000000000c8947 */ /* 0x000fea0003800000 */
[----:B--2---:R-:W2:Y:S04]  /*9240*/  LDG.E R15, desc[UR40][R10.64] ;  /* 0x000000280a0f7981 */ /* 0x004ea8000c1e1900 */
[----:B-----5:R-:W2:Y:S02]  /*9250*/  LDG.E R0, desc[UR40][R10.64+0x4] ;  /* 0x000004280a007981 */ /* 0x020ea4000c1e1900 */
[----:B--2---:R-:W-:-:S07]  /*9260*/  IMAD.IADD R0, R0, 0x1, -R15 ;  /* 0x0000000100007824 */ /* 0x004fce00078e0a0f */
.L_x_13704:
[----:B------:R-:W-:Y:S01]  /*9270*/  USHF.R.S32.HI UR14, URZ, 0x1f, UR43 ;  /* 0x0000001f3f0e7899 */ /* 0x000fe2000801142b */
[----:B--2---:R-:W-:Y:S01]  /*9280*/  VIADD R12, R16, UR39 ;  /* 0x00000027100c7c36 */ /* 0x004fe20008000000 */
[----:B------:R-:W-:Y:S01]  /*9290*/  ULDC.64 UR12, c[0x0][0xb90] ;  /* 0x0002e400000c7ab9 */ /* 0x000fe20000000a00 */
[----:B------:R-:W-:Y:S01]  /*92a0*/  USHF.R.S32.HI UR11, URZ, 0x1f, UR4 ;  /* 0x0000001f3f0b7899 */ /* 0x000fe20008011404 */
[----:B------:R-:W-:Y:S01]  /*92b0*/  VIADD R26, R203, UR39 ;  /* 0x00000027cb1a7c36 */ /* 0x000fe20008000000 */
        /* <DEDUP_REMOVED lines=9> */
[----:B------:R-:W-:Y:S01]  /*9350*/  IMAD R9, R200, 0x40, R2 ;  /* 0x00000040c8097824 */ /* 0x000fe200078e0202 */
[----:B------:R-:W-:Y:S01]  /*9360*/  ULDC.64 UR12, c[0x0][0xb98] ;  /* 0x0002e600000c7ab9 */ /* 0x000fe20000000a00 */
[----:B------:R-:W-:Y:S01]  /*9370*/  UIADD3 UR9, UR9, UR7, URZ ;  /* 0x0000000709097290 */ /* 0x000fe2000fffe03f */
[----:B------:R-:W-:Y:S01]  /*9380*/  IMAD.MOV R6, RZ, RZ, -R10 ;  /* 0x000000ffff067224 */ /* 0x000fe200078e0a0a */
[----:B------:R-:W-:Y:S01]  /*9390*/  UIMAD UR7, UR45, UR12, URZ ;  /* 0x0000000c2d0772a4 */ /* 0x000fe2000f8e023f */
[----:B------:R-:W-:Y:S01]  /*93a0*/  IMAD.WIDE R4, R9, 0x2, R4 ;  /* 0x0000000209047825 */ /* 0x000fe200078e0204 */
[----:B------:R-:W-:Y:S01]  /*93b0*/  UIMAD.WIDE.U32 UR8, UR46, UR12, UR8 ;  /* 0x0000000c2e0872a5 */ /* 0x000fe2000f8e0008 */
[----:B------:R-:W-:Y:S01]  /*93c0*/  SHF.R.S32.HI R11, RZ, 0x1f, R10 ;  /* 0x0000001fff0b7819 */ /* 0x000fe2000001140a */
[----:B------:R-:W-:Y:S01]  /*93d0*/  UIMAD UR7, UR46, UR13, UR7 ;  /* 0x0000000d2e0772a4 */ /* 0x000fe2000f8e0207 */
[----:B------:R-:W-:Y:S01]  /*93e0*/  IMAD R9, R81, R6, R12 ;  /* 0x0000000651097224 */ /* 0x000fe200078e020c */
[----:B------:R-:W-:Y:S01]  /*93f0*/  IADD3 R37, P2, R4, 0x5000, RZ ;  /* 0x0000500004257810 */ /* 0x000fe20007f5e0ff */
[----:B-----5:R-:W-:Y:S01]  /*9400*/  IMAD R85, R0, R81, RZ ;  /* 0x0000005100557224 */ /* 0x020fe200078e02ff */
[----:B------:R-:W-:Y:S01]  /*9410*/  IADD3 R10, P0, R10, UR8, RZ ;  /* 0x000000080a0a7c10 */ /* 0x000fe2000ff1e0ff */
[----:B------:R-:W-:Y:S01]  /*9420*/  ULDC.64 UR12, c[0x0][0xaa0] ;  /* 0x0002a800000c7ab9 */ /* 0x000fe20000000a00 */
[----:B------:R-:W-:Y:S01]  /*9430*/  IMAD.U32 R12, RZ, RZ, UR7 ;  /* 0x00000007ff0c7e24 */ /* 0x000fe2000f8e00ff */
[----:B------:R-:W-:-:S02]  /*9440*/  SHF.R.S32.HI R6, RZ, 0x1f, R9 ;  /* 0x0000001fff067819 */ /* 0x000fc40000011409 */
[C---:B------:R-:W-:Y:S02]  /*9450*/  IADD3 R25, P5, R4.reuse, 0x1000, RZ ;  /* 0x0000100004197810 */ /* 0x040fe40007fbe0ff */
[----:B------:R-:W-:Y:S01]  /*9460*/  IADD3.X R11, R11, UR9, R12, P0, !PT ;  /* 0x000000090b0b7c10 */ /* 0x000fe200087fe40c */
[----:B------:R-:W-:Y:S01]  /*9470*/  ULDC.64 UR8, c[0x0][0xb88] ;  /* 0x0002e20000087ab9 */ /* 0x000fe20000000a00 */
[----:B------:R-:W-:Y:S01]  /*9480*/  IADD3 R29, P4, R4, 0x2000, RZ ;  /* 0x00002000041d7810 */ /* 0x000fe20007f9e0ff */
[----:B------:R-:W-:Y:S01]  /*9490*/  IMAD R6, R6, UR8, RZ ;  /* 0x0000000806067c24 */ /* 0x000fe2000f8e02ff */
[----:B------:R-:W-:Y:S01]  /*94a0*/  LOP3.LUT R36, R37, 0x380, RZ, 0xc0, !PT ;  /* 0x0000038025247812 */ /* 0x000fe200078ec0ff */
[----:B------:R-:W-:Y:S01]  /*94b0*/  IMAD.WIDE.U32 R10, R9, UR8, R10 ;  /* 0x00000008090a7c25 */ /* 0x000fe2000f8e000a */
[----:B------:R-:W-:Y:S02]  /*94c0*/  LOP3.LUT R24, R25, 0x380, RZ, 0xc0, !PT ;  /* 0x0000038019187812 */ /* 0x000fe400078ec0ff */
[----:B------:R-:W-:Y:S01]  /*94d0*/  LOP3.LUT R28, R29, 0x380, RZ, 0xc0, !PT ;  /* 0x000003801d1c7812 */ /* 0x000fe200078ec0ff */
[----:B------:R-:W-:Y:S01]  /*94e0*/  IMAD R13, R9, UR9, R6 ;  /* 0x00000009090d7c24 */ /* 0x000fe2000f8e0206 */
[----:B------:R-:W-:Y:S01]  /*94f0*/  ULDC.64 UR8, c[0x0][0xb50] ;  /* 0x0002d40000087ab9 */ /* 0x000fe20000000a00 */
[----:B------:R-:W-:Y:S01]  /*9500*/  SHF.R.U64 R36, R36, 0x3, RZ ;  /* 0x0000000324247819 */ /* 0x000fe200000012ff */
[----:B------:R-:W-:Y:S01]  /*9510*/  VIADD R6, R26, 0x8 ;  /* 0x000000081a067836 */ /* 0x000fe20000000000 */
[----:B------:R-:W-:Y:S01]  /*9520*/  LEA R12, P0, R10, UR8, 0x2 ;  /* 0x000000080a0c7c11 */ /* 0x000fe2000f8010ff */
[----:B------:R-:W-:Y:S01]  /*9530*/  IMAD.IADD R9, R11, 0x1, R13 ;  /* 0x000000010b097824 */ /* 0x000fe200078e020d */
[----:B------:R-:W-:-:S02]  /*9540*/  IADD3 R57, P3, R4, 0x4000, RZ ;  /* 0x0000400004397810 */ /* 0x000fc40007f7e0ff */
[----:B------:R-:W-:Y:S01]  /*9550*/  SHF.R.U64 R24, R24, 0x3, RZ ;  /* 0x0000000318187819 */ /* 0x000fe200000012ff */
[----:B------:R-:W-:Y:S01]  /*9560*/  SHFL.IDX PT, R20, R12, RZ, 0x1c1f ;  /* 0x001c1fff0c147589 */ /* 0x000fe200000e0000 */
[----:B------:R-:W-:Y:S02]  /*9570*/  LEA.HI.X R14, R10, UR9, R9, 0x2, P0 ;  /* 0x000000090a0e7c11 */ /* 0x000fe400080f1409 */
[----:B------:R-:W-:Y:S01]  /*9580*/  IADD3 R33, P0, R4, 0x3000, RZ ;  /* 0x0000300004217810 */ /* 0x000fe20007f1e0ff */
[----:B------:R-:W-:Y:S01]  /*9590*/  SHFL.IDX PT, R50, R12, 0x1, 0x1c1f ;  /* 0x003c1f000c327f89 */ /* 0x000fe200000e0000 */
[----:B------:R-:W-:Y:S02]  /*95a0*/  SHF.R.U64 R28, R28, 0x3, RZ ;  /* 0x000000031c1c7819 */ /* 0x000fe400000012ff */
[----:B------:R-:W-:Y:S01]  /*95b0*/  LOP3.LUT R32, R33, 0x380, RZ, 0xc0, !PT ;  /* 0x0000038021207812 */ /* 0x000fe200078ec0ff */
[----:B------:R-:W0:Y:S01]  /*95c0*/  SHFL.IDX PT, R21, R14, RZ, 0x1c1f ;  /* 0x001c1fff0e157589 */ /* 0x000e2200000e0000 */
[----:B------:R-:W-:Y:S01]  /*95d0*/  LOP3.LUT R36, R36, R37, RZ, 0x3c, !PT ;  /* 0x0000002524247212 */ /* 0x000fe200078e3cff */
[----:B------:R-:W-:Y:S01]  /*95e0*/  IMAD.X R37, RZ, RZ, R5, P2 ;  /* 0x000000ffff257224 */ /* 0x000fe200010e0605 */
[----:B------:R-:W-:Y:S01]  /*95f0*/  SHF.R.U64 R32, R32, 0x3, RZ ;  /* 0x0000000320207819 */ /* 0x000fe200000012ff */
[----:B------:R-:W1:Y:S01]  /*9600*/  SHFL.IDX PT, R51, R14, 0x1, 0x1c1f ;  /* 0x003c1f000e337f89 */ /* 0x000e6200000e0000 */
[----:B------:R-:W-:-:S02]  /*9610*/  LOP3.LUT R56, R57, 0x380, RZ, 0xc0, !PT ;  /* 0x0000038039387812 */ /* 0x000fc400078ec0ff */
[----:B------:R-:W-:Y:S01]  /*9620*/  LOP3.LUT R32, R32, R33, RZ, 0x3c, !PT ;  /* 0x0000002120207212 */ /* 0x000fe200078e3cff */
[--C-:B------:R-:W-:Y:S01]  /*9630*/  IMAD.X R33, RZ, RZ, R5.reuse, P0 ;  /* 0x000000ffff217224 */ /* 0x100fe200000e0605 */
[----:B------:R-:W-:Y:S02]  /*9640*/  IADD3 R61, P0, R4, 0x9000, RZ ;  /* 0x00009000043d7810 */ /* 0x000fe40007f1e0ff */
        /* <DEDUP_REMOVED lines=8> */
[----:B------:R-:W-:Y:S02]  /*96d0*/  IADD3 R69, P4, R4, 0x8000, RZ ;  /* 0x0000800004457810 */ /* 0x000fe40007f9e0ff */
[----:B------:R-:W-:Y:S02]  /*96e0*/  SHF.R.U64 R56, R56, 0x3, RZ ;  /* 0x0000000338387819 */ /* 0x000fe400000012ff */
[----:B------:R-:W-:Y:S02]  /*96f0*/  SHF.R.U64 R60, R60, 0x3, RZ ;  /* 0x000000033c3c7819 */ /* 0x000fe400000012ff */
[----:B------:R-:W-:-:S02]  /*9700*/  LOP3.LUT R10, R11, 0x380, RZ, 0xc0, !PT ;  /* 0x000003800b0a7812 */ /* 0x000fc400078ec0ff */
[----:B------:R-:W-:Y:S02]  /*9710*/  LOP3.LUT R40, R41, 0x380, RZ, 0xc0, !PT ;  /* 0x0000038029287812 */ /* 0x000fe400078ec0ff */
[----:B------:R-:W-:Y:S02]  /*9720*/  LOP3.LUT R44, R45, 0x380, RZ, 0xc0, !PT ;  /* 0x000003802d2c7812 */ /* 0x000fe400078ec0ff */
[----:B------:R-:W-:Y:S02]  /*9730*/  LOP3.LUT R68, R69, 0x380, RZ, 0xc0, !PT ;  /* 0x0000038045447812 */ /* 0x000fe400078ec0ff */
[----:B------:R-:W-:Y:S01]  /*9740*/  LOP3.LUT R56, R56, R57, RZ, 0x3c, !PT ;  /* 0x0000003938387212 */ /* 0x000fe200078e3cff */
[--C-:B------:R-:W-:Y:S01]  /*9750*/  IMAD.X R57, RZ, RZ, R5.reuse, P3 ;  /* 0x000000ffff397224 */ /* 0x100fe200018e0605 */
[----:B------:R-:W-:Y:S01]  /*9760*/  LOP3.LUT R60, R60, R61, RZ, 0x3c, !PT ;  /* 0x0000003d3c3c7212 */ /* 0x000fe200078e3cff */
[----:B------:R-:W-:Y:S01]  /*9770*/  IMAD.X R61, RZ, RZ, R5, P0 ;  /* 0x000000ffff3d7224 */ /* 0x000fe200000e0605 */
[----:B------:R-:W-:-:S02]  /*9780*/  SHF.R.U64 R10, R10, 0x3, RZ ;  /* 0x000000030a0a7819 */ /* 0x000fc400000012ff */
[----:B------:R-:W-:Y:S02]  /*9790*/  IADD3 R49, P3, R4, 0xa000, RZ ;  /* 0x0000a00004317810 */ /* 0x000fe40007f7e0ff */
[----:B------:R-:W-:Y:S02]  /*97a0*/  SHF.R.U64 R40, R40, 0x3, RZ ;  /* 0x0000000328287819 */ /* 0x000fe400000012ff */
[----:B------:R-:W-:Y:S02]  /*97b0*/  SHF.R.U64 R44, R44, 0x3, RZ ;  /* 0x000000032c2c7819 */ /* 0x000fe400000012ff */
[----:B------:R-:W-:Y:S02]  /*97c0*/  SHF.R.U64 R68, R68, 0x3, RZ ;  /* 0x0000000344447819 */ /* 0x000fe400000012ff */
[----:B------:R-:W-:Y:S02]  /*97d0*/  LOP3.LUT P0, RZ, R201, 0x3, RZ, 0xc0, !PT ;  /* 0x00000003c9ff7812 */ /* 0x000fe4000780c0ff */
[----:B------:R-:W-:Y:S01]  /*97e0*/  LOP3.LUT R10, R10, R11, RZ, 0x3c, !PT ;  /* 0x0000000b0a0a7212 */ /* 0x000fe200078e3cff */
[----:B------:R-:W-:Y:S01]  /*97f0*/  IMAD.X R11, RZ, RZ, R5, P2 ;  /* 0x000000ffff0b7224 */ /* 0x000fe200010e0605 */
[----:B------:R-:W-:-:S02]  /*9800*/  LOP3.LUT R48, R49, 0x380, RZ, 0xc0, !PT ;  /* 0x0000038031307812 */ /* 0x000fc400078ec0ff */
[----:B------:R-:W-:Y:S01]  /*9810*/  LOP3.LUT R40, R40, R41, RZ, 0x3c, !PT ;  /* 0x0000002928287212 */ /* 0x000fe200078e3cff */
[--C-:B------:R-:W-:Y:S01]  /*9820*/  IMAD.X R41, RZ, RZ, R5.reuse, P6 ;  /* 0x000000ffff297224 */ /* 0x100fe200030e0605 */
[----:B------:R-:W-:Y:S01]  /*9830*/  LOP3.LUT R44, R44, R45, RZ, 0x3c, !PT ;  /* 0x0000002d2c2c7212 */ /* 0x000fe200078e3cff */
[--C-:B------:R-:W-:Y:S01]  /*9840*/  IMAD.X R45, RZ, RZ, R5.reuse, P5 ;  /* 0x000000ffff2d7224 */ /* 0x100fe200028e0605 */
[----:B------:R-:W-:Y:S01]  /*9850*/  LOP3.LUT R68, R68, R69, RZ, 0x3c, !PT ;  /* 0x0000004544447212 */ /* 0x000fe200078e3cff */
[----:B------:R-:W-:Y:S01]  /*9860*/  IMAD.X R69, RZ, RZ, R5, P4 ;  /* 0x000000ffff457224 */ /* 0x000fe200020e0605 */
[-C--:B------:R-:W-:Y:S02]  /*9870*/  ISETP.GE.OR P2, PT, R26, R85.reuse, P0 ;  /* 0x000000551a00720c */ /* 0x080fe40000746670 */
[----:B------:R-:W-:Y:S02]  /*9880*/  ISETP.GE.OR P0, PT, R6, R85, P0 ;  /* 0x000000550600720c */ /* 0x000fe40000706670 */
[----:B------:R-:W-:-:S02]  /*9890*/  IADD3 R77, P6, R4, 0xc000, RZ ;  /* 0x0000c000044d7810 */ /* 0x000fc40007fde0ff */
[C---:B------:R-:W-:Y:S02]  /*98a0*/  IADD3 R73, P5, R4.reuse, 0xd000, RZ ;  /* 0x0000d00004497810 */ /* 0x040fe40007fbe0ff */
[C---:B------:R-:W-:Y:S02]  /*98b0*/  IADD3 R65, P4, R4.reuse, 0xe000, RZ ;  /* 0x0000e00004417810 */ /* 0x040fe40007f9e0ff */
[----:B------:R-:W-:Y:S02]  /*98c0*/  LOP3.LUT R13, R4, 0x380, RZ, 0xc0, !PT ;  /* 0x00000380040d7812 */ /* 0x000fe400078ec0ff */
[----:B------:R-:W-:Y:S01]  /*98d0*/  SHF.R.U64 R48, R48, 0x3, RZ ;  /* 0x0000000330307819 */ /* 0x000fe200000012ff */
[----:B0-----:R0:W-:Y:S01]  /*98e0*/  @!P2 ST.E desc[UR40][R20.64], R8 ;  /* 0x000000081400a985 */ /* 0x0011e2000c101928 */
[----:B------:R-:W-:Y:S02]  /*98f0*/  LOP3.LUT R76, R77, 0x380, RZ, 0xc0, !PT ;  /* 0x000003804d4c7812 */ /* 0x000fe400078ec0ff */
[----:B------:R-:W-:Y:S01]  /*9900*/  LOP3.LUT R72, R73, 0x380, RZ, 0xc0, !PT ;  /* 0x0000038049487812 */ /* 0x000fe200078ec0ff */
[----:B-1----:R1:W-:Y:S01]  /*9910*/  @!P0 ST.E desc[UR40][R50.64], R3 ;  /* 0x0000000332008985 */ /* 0x0023e2000c101928 */
[----:B------:R-:W-:-:S02]  /*9920*/  LOP3.LUT R64, R65, 0x380, RZ, 0xc0, !PT ;  /* 0x0000038041407812 */ /* 0x000fc400078ec0ff */
[----:B------:R-:W-:Y:S01]  /*9930*/  SHF.R.U64 R13, R13, 0x3, RZ ;  /* 0x000000030d0d7819 */ /* 0x000fe200000012ff */
[----:B------:R-:W-:Y:S01]  /*9940*/  UIMAD UR7, UR11, UR12, URZ ;  /* 0x0000000c0b0772a4 */ /* 0x000fe2000f8e023f */
[----:B------:R-:W-:Y:S01]  /*9950*/  LOP3.LUT R48, R48, R49, RZ, 0x3c, !PT ;  /* 0x0000003130307212 */ /* 0x000fe200078e3cff */
[--C-:B------:R-:W-:Y:S01]  /*9960*/  IMAD.X R49, RZ, RZ, R5.reuse, P3 ;  /* 0x000000ffff317224 */ /* 0x100fe200018e0605 */
[----:B------:R-:W-:Y:S01]  /*9970*/  IADD3 R9, P3, R4, 0xf000, RZ ;  /* 0x0000f00004097810 */ /* 0x000fe20007f7e0ff */
[----:B0-----:R-:W0:Y:S01]  /*9980*/  @P1 LDC R21, c[0x0][0xbf0] ;  /* 0x0002fc00ff151b82 */ /* 0x001e220000000800 */
[----:B------:R-:W-:Y:S01]  /*9990*/  SHF.R.U64 R76, R76, 0x3, RZ ;  /* 0x000000034c4c7819 */ /* 0x000fe200000012ff */
[----:B------:R-:W-:Y:S01]  /*99a0*/  UIMAD.WIDE.U32 UR8, UR4, UR12, URZ ;  /* 0x0000000c040872a5 */ /* 0x000fe2000f8e003f */
[----:B------:R-:W-:Y:S01]  /*99b0*/  SHF.R.U64 R72, R72, 0x3, RZ ;  /* 0x0000000348487819 */ /* 0x000fe200000012ff */
[--C-:B------:R-:W-:Y:S01]  /*99c0*/  IMAD.X R53, RZ, RZ, R5.reuse, P3 ;  /* 0x000000ffff357224 */ /* 0x100fe200018e0605 */
[----:B------:R-:W-:Y:S01]  /*99d0*/  SHF.R.U64 R64, R64, 0x3, RZ ;  /* 0x0000000340407819 */ /* 0x000fe200000012ff */
[----:B------:R-:W-:Y:S01]  /*99e0*/  UIMAD UR7, UR4, UR13, UR7 ;  /* 0x0000000d040772a4 */ /* 0x000fe2000f8e0207 */
[----:B------:R-:W-:Y:S01]  /*99f0*/  LOP3.LUT R4, R13, R4, RZ, 0x3c, !PT ;  /* 0x000000040d047212 */ /* 0x000fe200078e3cff */
[----:B------:R-:W-:Y:S01]  /*9a00*/  ULDC.64 UR10, c[0x0][0xae8] ;  /* 0x0002ba00000a7ab9 */ /* 0x000fe20000000a00 */
[----:B------:R-:W-:Y:S01]  /*9a10*/  LOP3.LUT R76, R76, R77, RZ, 0x3c, !PT ;  /* 0x0000004d4c4c7212 */ /* 0x000fe200078e3cff */
[--C-:B------:R-:W-:Y:S01]  /*9a20*/  IMAD.X R77, RZ, RZ, R5.reuse, P6 ;  /* 0x000000ffff4d7224 */ /* 0x100fe200030e0605 */
[----:B------:R-:W-:Y:S01]  /*9a30*/  LOP3.LUT R72, R72, R73, RZ, 0x3c, !PT ;  /* 0x0000004948487212 */ /* 0x000fe200078e3cff */
[--C-:B------:R-:W-:Y:S01]  /*9a40*/  IMAD.X R73, RZ, RZ, R5.reuse, P5 ;  /* 0x000000ffff497224 */ /* 0x100fe200028e0605 */
[----:B------:R-:W-:Y:S01]  /*9a50*/  LOP3.LUT R64, R64, R65, RZ, 0x3c, !PT ;  /* 0x0000004140407212 */ /* 0x000fe200078e3cff */
[----:B------:R-:W-:Y:S01]  /*9a60*/  IMAD.X R65, RZ, RZ, R5, P4 ;  /* 0x000000ffff417224 */ /* 0x000fe200020e0605 */
[----:B------:R2:W5:Y:S01]  /*9a70*/  LD.E.128 R12, desc[UR40][R4.64] ;  /* 0x00000028040c7980 */ /* 0x000562000c101d00 */
[----:B------:R-:W-:Y:S01]  /*9a80*/  LOP3.LUT R0, R9, 0x380, RZ, 0xc0, !PT ;  /* 0x0000038009007812 */ /* 0x000fe200078ec0ff */
[----:B------:R-:W-:-:S02]  /*9a90*/  UIADD3 UR9, UR9, UR7, URZ ;  /* 0x0000000709097290 */ /* 0x000fc4000fffe03f */
[----:B------:R-:W-:Y:S01]  /*9aa0*/  UIMAD UR4, UR14, UR10, URZ ;  /* 0x0000000a0e0472a4 */ /* 0x000fe2000f8e023f */
[----:B------:R-:W-:Y:S01]  /*9ab0*/  SHF.R.U64 R0, R0, 0x3, RZ ;  /* 0x0000000300007819 */ /* 0x000fe200000012ff */
[----:B------:R-:W5:Y:S03]  /*9ac0*/  LD.E.128 R24, desc[UR40][R24.64] ;  /* 0x0000002818187980 */ /* 0x000f66000c101d00 */
[----:B------:R-:W-:Y:S01]  /*9ad0*/  LOP3.LUT R52, R0, R9, RZ, 0x3c, !PT ;  /* 0x0000000900347212 */ /* 0x000fe200078e3cff */
[----:B--2---:R-:W2:Y:S01]  /*9ae0*/  @P1 LDC R5, c[0x0][0xbec] ;  /* 0x0002fb00ff051b82 */ /* 0x004ea20000000800 */
[----:B------:R-:W-:Y:S01]  /*9af0*/  IMAD R0, R23, 0x20, R200 ;  /* 0x0000002017007824 */ /* 0x000fe200078e02c8 */
[----:B------:R-:W-:Y:S01]  /*9b00*/  UIMAD UR4, UR43, UR11, UR4 ;  /* 0x0000000b2b0472a4 */ /* 0x000fe2000f8e0204 */
[----:B------:R-:W5:Y:S01]  /*9b10*/  LD.E.128 R28, desc[UR40][R28.64] ;  /* 0x000000281c1c7980 */ /* 0x000f62000c101d00 */
[----:B------:R-:W-:Y:S01]  /*9b20*/  UIMAD.WIDE.U32 UR8, UR43, UR10, UR8 ;  /* 0x0000000a2b0872a5 */ /* 0x000fe2000f8e0008 */
[----:B------:R-:W-:-:S02]  /*9b30*/  VIADD R20, R0, UR39 ;  /* 0x0000002700147c36 */ /* 0x000fc40008000000 */
[----:B------:R-:W-:Y:S01]  /*9b40*/  ULDC.64 UR10, c[0x0][0xaf0] ;  /* 0x0002bc00000a7ab9 */ /* 0x000fe20000000a00 */
[----:B------:R-:W-:Y:S01]  /*9b50*/  UIADD3 UR9, UR9, UR4, URZ ;  /* 0x0000000409097290 */ /* 0x000fe2000fffe03f */
[----:B------:R-:W5:Y:S01]  /*9b60*/  LD.E.128 R32, desc[UR40][R32.64] ;  /* 0x0000002820207980 */ /* 0x000f62000c101d00 */
[----:B------:R-:W-:Y:S01]  /*9b70*/  UIMAD UR4, UR45, UR10, URZ ;  /* 0x0000000a2d0472a4 */ /* 0x000fe2000f8e023f */
[----:B-1----:R-:W-:Y:S01]  /*9b80*/  IMAD.MOV.U32 R3, RZ, RZ, R20 ;  /* 0x000000ffff037224 */ /* 0x002fe200078e0014 */
[----:B------:R-:W-:Y:S01]  /*9b90*/  UIMAD.WIDE.U32 UR8, UR46, UR10, UR8 ;  /* 0x0000000a2e0872a5 */ /* 0x000fe2000f8e0008 */
[----:B------:R-:W5:Y:S01]  /*9ba0*/  LD.E.128 R56, desc[UR40][R56.64] ;  /* 0x0000002838387980 */ /* 0x000f62000c101d00 */
[----:B------:R-:W-:-:S03]  /*9bb0*/  UIMAD UR4, UR46, UR11, UR4 ;  /* 0x0000000b2e0472a4 */ /* 0x000fc6000f8e0204 */
[----:B------:R-:W-:Y:S01]  /*9bc0*/  ULDC.64 UR10, c[0x0][0xae0] ;  /* 0x0002b800000a7ab9 */ /* 0x000fe20000000a00 */
[----:B------:R-:W5:Y:S04]  /*9bd0*/  LD.E.128 R36, desc[UR40][R36.64] ;  /* 0x0000002824247980 */ /* 0x000f68000c101d00 */
[----:B------:R-:W5:Y:S01]  /*9be0*/  LD.E.128 R40, desc[UR40][R40.64] ;  /* 0x0000002828287980 */ /* 0x000f62000c101d00 */
[----:B--2---:R-:W-:-:S03]  /*9bf0*/  @P1 IMAD.HI.U32 R0, R20, R5, RZ ;  /* 0x0000000514001227 */ /* 0x004fc600078e00ff */
[----:B------:R-:W5:Y:S02]  /*9c00*/  LD.E.128 R44, desc[UR40][R44.64] ;  /* 0x000000282c2c7980 */ /* 0x000f64000c101d00 */
[----:B0-----:R-:W-:Y:S01]  /*9c10*/  @P1 SHF.R.U32.HI R3, RZ, R21, R0 ;  /* 0x00000015ff031219 */ /* 0x001fe20000011600 */
[----:B------:R-:W-:Y:S01]  /*9c20*/  UIADD3 UR4, UR9, UR4, URZ ;  /* 0x0000000409047290 */ /* 0x000fe2000fffe03f */
        /* <DEDUP_REMOVED lines=10> */
[----:B------:R-:W-:Y:S01]  /*9cd0*/  IMAD.U32 R5, RZ, RZ, UR4 ;  /* 0x00000004ff057e24 */ /* 0x000fe2000f8e00ff */
[----:B------:R-:W-:Y:S01]  /*9ce0*/  ULDC.64 UR8, c[0x0][0xad8] ;  /* 0x0002b60000087ab9 */ /* 0x000fe20000000a00 */
[----:B------:R-:W-:Y:S01]  /*9cf0*/  IMAD R81, R3, UR11, R0 ;  /* 0x0000000b03517c24 */ /* 0x000fe2000f8e0200 */
[----:B------:R-:W5:Y:S01]  /*9d00*/  LD.E.128 R76, desc[UR40][R76.64] ;  /* 0x000000284c4c7980 */ /* 0x000f62000c101d00 */
[----:B------:R-:W-:-:S03]  /*9d10*/  SHF.R.S32.HI R0, RZ, 0x1f, R21 ;  /* 0x0000001fff007819 */ /* 0x000fc60000011415 */
[----:B------:R-:W5:Y:S01]  /*9d20*/  LD.E.128 R72, desc[UR40][R72.64] ;  /* 0x0000002848487980 */ /* 0x000f62000c101d00 */
[----:B------:R-:W-:-:S03]  /*9d30*/  IMAD.WIDE.U32 R4, R3, UR10, R4 ;  /* 0x0000000a03047c25 */ /* 0x000fc6000f8e0004 */
        /* <DEDUP_REMOVED lines=46> */
.L_x_13706:
[----:B------:R-:W-:Y:S05]  /*a020*/  BSYNC B1 ;  /* 0x0000000000017941 */ /* 0x000fea0003800000 */
.L_x_13705:
        /* <DEDUP_REMOVED lines=21> */
.L_x_13708:
[----:B------:R-:W-:Y:S05]  /*a180*/  BSYNC B1 ;  /* 0x0000000000017941 */ /* 0x000fea0003800000 */
.L_x_13707:
        /* <DEDUP_REMOVED lines=21> */
.L_x_13710:
[----:B------:R-:W-:Y:S05]  /*a2e0*/  BSYNC B1 ;  /* 0x0000000000017941 */ /* 0x000fea0003800000 */
.L_x_13709:
[----:B------:R-:W-:Y:S01]  /*a2f0*/  VIADD R0, R84, 0x60 ;  /* 0x0000006054007836 */ /* 0x000fe20000000000 */
[----:B0--3--:R-:W0:Y:S04]  /*a300*/  SHFL.IDX PT, R3, R3, 0x3, 0x181f ;  /* 0x00781f0003037f89 */ /* 0x009e2800000e0000 */
[----:B------:R-:W-:Y:S01]  /*a310*/  ISETP.GE.AND P0, PT, R0, R85, PT ;  /* 0x000000550000720c */ /* 0x000fe20003f06270 */
[----:B----4-:R3:W4:-:S12]  /*a320*/  SHFL.IDX PT, R21, R6, 0x3, 0x181f ;  /* 0x00781f0006157f89 */ /* 0x01071800000e0000 */
[----:B---3--:R-:W-:Y:S05]  /*a330*/  @P0 BRA `(.L_x_13711) ;  /* 0x0000000c00b00947 */ /* 0x008fea0003800000 */
[----:B------:R-:W-:Y:S02]  /*a340*/  ULDC UR4, c[0x0][0xac8] ;  /* 0x0002b20000047ab9 */ /* 0x000fe40000000800 */
[----:B------:R-:W-:Y:S02]  /*a350*/  ISETP.GE.AND P3, PT, R2, UR4, PT ;  /* 0x0000000402007c0c */ /* 0x000fe4000bf66270 */
[----:B------:R-:W-:Y:S02]  /*a360*/  ISETP.GE.AND P4, PT, R19, UR4, PT ;  /* 0x0000000413007c0c */ /* 0x000fe4000bf86270 */
[----:B------:R-:W-:-:S09]  /*a370*/  ISETP.GE.AND P5, PT, R18, UR4, PT ;  /* 0x0000000412007c0c */ /* 0x000fd2000bfa6270 */
[-C--:B----4-:R-:W-:Y:S02]  /*a380*/  @!P3 LEA R4, P0, R2, R21.reuse, 0x1 ;  /* 0x000000150204b211 */ /* 0x090fe400078008ff */
[CC--:B------:R-:W-:Y:S02]  /*a390*/  @!P4 LEA R12, P1, R19.reuse, R21.reuse, 0x1 ;  /* 0x00000015130cc211 */ /* 0x0c0fe400078208ff */
[----:B------:R-:W-:Y:S02]  /*a3a0*/  @!P5 LEA R14, P2, R18, R21, 0x1 ;  /* 0x00000015120ed211 */ /* 0x000fe400078408ff */
        /* <DEDUP_REMOVED lines=12> */
.L_x_13703:
        /* <DEDUP_REMOVED lines=35> */
.L_x_13712:
        /* <DEDUP_REMOVED lines=45> */
.L_x_13714:
[----:B------:R-:W-:Y:S05]  /*a970*/  BSYNC B1 ;  /* 0x0000000000017941 */ /* 0x000fea0003800000 */
.L_x_13713:
[----:B------:R-:W1:Y:S01]  /*a980*/  @P0 LDC R5, c[0x0][0xbf0] ;  /* 0x0002fc00ff050b82 */ /* 0x000e620000000800 */
[----:B------:R-:W-:Y:S01]  /*a990*/  ULDC.64 UR12, c[0x0][0xaa0] ;  /* 0x0002a800000c7ab9 */ /* 0x000fe20000000a00 */
[----:B0-----:R-:W-:Y:S01]  /*a9a0*/  IMAD R3, R23, 0x20, R200 ;  /* 0x0000002017037824 */ /* 0x001fe200078e02c8 */
[----:B------:R-:W-:Y:S01]  /*a9b0*/  UIMAD UR7, UR10, UR12, URZ ;  /* 0x0000000c0a0772a4 */ /* 0x000fe2000f8e023f */
[----:B------:R-:W-:Y:S01]  /*a9c0*/  BSSY B1, `(.L_x_13715) ;  /* 0x0000041000017945 */ /* 0x000fe20003800000 */
[----:B------:R-:W-:Y:S01]  /*a9d0*/  UIMAD.WIDE.U32 UR8, UR4, UR12, URZ ;  /* 0x0000000c040872a5 */ /* 0x000fe2000f8e003f */
[----:B------:R-:W-:Y:S01]  /*a9e0*/  VIADD R8, R3, UR39 ;  /* 0x0000002703087c36 */ /* 0x000fe20008000000 */
[----:B------:R-:W-:-:S03]  /*a9f0*/  UIMAD UR7, UR4, UR13, UR7 ;  /* 0x0000000d040772a4 */ /* 0x000fc6000f8e0207 */
[----:B------:R-:W-:Y:S01]  /*aa00*/  ULDC.64 UR12, c[0x0][0xae8] ;  /* 0x0002ba00000c7ab9 */ /* 0x000fe20000000a00 */
[----:B------:R-:W-:Y:S01]  /*aa10*/  UIADD3 UR9, UR9, UR7, URZ ;  /* 0x0000000709097290 */ /* 0x000fe2000fffe03f */
[----:B------:R-:W-:Y:S01]  /*aa20*/  @P0 IMAD.HI.U32 R4, R8, R11, RZ ;  /* 0x0000000b08040227 */ /* 0x000fe200078e00ff */
[----:B------:R-:W-:Y:S02]  /*aa30*/  UIMAD UR4, UR11, UR12, URZ ;  /* 0x0000000c0b0472a4 */ /* 0x000fe4000f8e023f */
        /* <DEDUP_REMOVED lines=57> */
.L_x_13716:
[----:B------:R-:W-:Y:S05]  /*add0*/  BSYNC B1 ;  /* 0x0000000000017941 */ /* 0x000fea0003800000 */
.L_x_13715:
        /* <DEDUP_REMOVED lines=21> */
.L_x_13718:
[----:B------:R-:W-:Y:S05]  /*af30*/  BSYNC B1 ;  /* 0x0000000000017941 */ /* 0x000fea0003800000 */
.L_x_13717:
        /* <DEDUP_REMOVED lines=21> */
.L_x_13720:
[----:B------:R-:W-:Y:S05]  /*b090*/  BSYNC B1 ;  /* 0x0000000000017941 */ /* 0x000fea0003800000 */
.L_x_13719:
        /* <DEDUP_REMOVED lines=22> */
.L_x_13711:
[----:B------:R-:W-:Y:S05]  /*b200*/  BSYNC B0 ;  /* 0x0000000000007941 */ /* 0x000fea0003800000 */
.L_x_13702:
[----:B------:R-:W-:Y:S02]  /*b210*/  ULDC UR4, c[0x0][0xc3c] ;  /* 0x00030f0000047ab9 */ /* 0x000fe40000000800 */
[----:B------:R-:W-:-:S13]  /*b220*/  ISETP.GE.AND P0, PT, R7, UR4, PT ;  /* 0x0000000407007c0c */ /* 0x000fda000bf06270 */
[----:B------:R-:W-:Y:S05]  /*b230*/  @!P0 BRA `(.L_x_13721) ;  /* 0xffffff5c00088947 */ /* 0x000fea000383ffff */
[----:B------:R-:W-:Y:S05]  /*b240*/  EXIT ;  /* 0x000000000000794d */ /* 0x000fea0003800000 */
.L_x_13666:
        /* <DEDUP_REMOVED lines=16> */
.L_x_13722:
        /* <DEDUP_REMOVED lines=42> */
.L_x_13728:
        /* <DEDUP_REMOVED lines=12> */
.L_x_13727:
[----:B------:R-:W-:Y:S05]  /*b6b0*/  BSYNC B0 ;  /* 0x0000000000007941 */ /* 0x000fea0003800000 */
.L_x_13726:
        /* <DEDUP_REMOVED lines=21> */
.L_x_13724:
        /* <DEDUP_REMOVED lines=20> */
.L_x_13729:
        /* <DEDUP_REMOVED lines=56> */
.L_x_13725:
[----:B------:R-:W-:Y:S02]  /*bcd0*/  IMAD.MOV.U32 R17, RZ, RZ, RZ ;  /* 0x000000ffff117224 */ /* 0x000fe400078e00ff */
[----:B------:R-:W-:Y:S02]  /*bce0*/  IMAD.U32 R16, RZ, RZ, UR6 ;  /* 0x00000006ff107e24 */ /* 0x000fe4000f8e00ff */
[----:B------:R-:W-:-:S07]  /*bcf0*/  IMAD.MOV.U32 R18, RZ, RZ, RZ ;  /* 0x000000ffff127224 */ /* 0x000fce00078e00ff */
.L_x_13730:
[----:B------:R-:W-:-:S13]  /*bd00*/  ISETP.NE.AND P0, PT, R0, RZ, PT ;  /* 0x000000ff0000720c */ /* 0x000fda0003f05270 */
[----:B------:R-:W1:Y:S01]  /*bd10*/  @!P0 S2R R3, SR_CgaCtaId ;  /* 0x0000000000038919 */ /* 0x000e620000008800 */
[----:B------:R-:W-:-:S04]  /*bd20*/  @!P0 MOV R0, 0x400 ;  /* 0x0000040000008802 */ /* 0x000fc80000000f00 */
[----:B-1----:R-:W-:-:S05]  /*bd30*/  @!P0 LEA R0, R3, R0, 0x18 ;  /* 0x0000000003008211 */ /* 0x002fca00078ec0ff */
[----:B------:R1:W-:Y:S01]  /*bd40*/  @!P0 STS.128 [R0+0x228d0], R16 ;  /* 0x0228d01000008388 */ /* 0x0003e20000000c00 */
[----:B------:R-:W-:Y:S06]  /*bd50*/  BAR.ARV 0x5, 0x180 ;  /* 0x0146000000007b1d */ /* 0x000fec0000002000 */
.L_x_13723:
        /* <DEDUP_REMOVED lines=31> */
.L_x_13833:
[----:B01--4-:R-:W0:Y:S02]  /*bf50*/  LDC.64 R2, c[0x0][0xc88] ;  /* 0x00032200ff027b82 */ /* 0x013e240000000a00 */
        /* <DEDUP_REMOVED lines=55> */
.L_x_13732:
        /* <DEDUP_REMOVED lines=12> */
.L_x_13733:
[----:B------:R-:W-:Y:S05]  /*c390*/  @!P0 BRA `(.L_x_13734) ;  /* 0x00000000000c8947 */ /* 0x000fea0003800000 */
[----:B------:R-:W2:Y:S04]  /*c3a0*/  LDG.E R6, desc[UR40][R4.64] ;  /* 0x0000002804067981 */ /* 0x000ea8000c1e1900 */
[----:B------:R-:W2:Y:S02]  /*c3b0*/  LDG.E R4, desc[UR40][R4.64+0x4] ;  /* 0x0000042804047981 */ /* 0x000ea4000c1e1900 */
[----:B--2---:R-:W-:-:S07]  /*c3c0*/  IMAD.IADD R6, R4, 0x1, -R6 ;  /* 0x0000000104067824 */ /* 0x004fce00078e0a06 */
.L_x_13734:
        /* <DEDUP_REMOVED lines=11> */
[----:B------:R-:W-:-:S03]  /*c480*/  IADD3 R6, R6, 0x60, -R9 ;  /* 0x0000006006067810 */ /* 0x000fc60007ffe809 */
[----:B------:R-:W-:-:S04]  /*c490*/  IMAD.HI R2, R2, 0x2aaaaaab, RZ ;  /* 0x2aaaaaab02027827 */ /* 0x000fc800078e02ff */
[----:B------:R-:W-:Y:S01]  /*c4a0*/  IMAD.IADD R0, R6, 0x1, R0 ;  /* 0x0000000106007824 */ /* 0x000fe200078e0200 */
[----:B------:R-:W-:-:S03]  /*c4b0*/  SHF.R.U32.HI R3, RZ, 0x1f, R2 ;  /* 0x0000001fff037819 */ /* 0x000fc60000011602 */
[----:B------:R-:W-:Y:S01]  /*c4c0*/  IMAD.HI R0, R0, 0x2aaaaaab, RZ ;  /* 0x2aaaaaab00007827 */ /* 0x000fe200078e02ff */
[----:B------:R-:W-:-:S04]  /*c4d0*/  LEA.HI.SX32 R3, R2, R3, 0x1c ;  /* 0x0000000302037211 */ /* 0x000fc800078fe2ff */
[----:B------:R-:W-:-:S04]  /*c4e0*/  SHF.R.U32.HI R2, RZ, 0x1f, R0 ;  /* 0x0000001fff027819 */ /* 0x000fc80000011600 */
[----:B------:R-:W-:-:S04]  /*c4f0*/  LEA.HI.SX32 R2, R0, R2, 0x1c ;  /* 0x0000000200027211 */ /* 0x000fc800078fe2ff */
        /* <DEDUP_REMOVED lines=21> */
.L_x_13736:
        /* <DEDUP_REMOVED lines=21> */
.L_x_13739:
[----:B------:R-:W-:Y:S05]  /*c7a0*/  BSYNC B6 ;  /* 0x0000000000067941 */ /* 0x000fea0003800000 */
.L_x_13738:
        /* <DEDUP_REMOVED lines=21> */
.L_x_13742:
        /* <DEDUP_REMOVED lines=16> */
.L_x_13741:
[----:B------:R-:W-:Y:S05]  /*ca00*/  BSYNC B6 ;  /* 0x0000000000067941 */ /* 0x000fea0003800000 */
.L_x_13740:
        /* <DEDUP_REMOVED lines=25> */
.L_x_13849:
        /* <DEDUP_REMOVED lines=10> */
.L_x_13852:
        /* <DEDUP_REMOVED lines=25> */
.L_x_13746:
[----:B------:R-:W5:Y:S04]  /*cdd0*/  LDL R7, [R1+0x4] ;  /* 0x0000040001077983 */ /* 0x000f680000100800 */
[----:B---34-:R-:W5:Y:S04]  /*cde0*/  LDL R0, [R1+0x8] ;  /* 0x0000080001007983 */ /* 0x018f680000100800 */
[----:B------:R-:W3:Y:S01]  /*cdf0*/  LDL R2, [R1+0x10] ;  /* 0x0000100001027983 */ /* 0x000ee20000100800 */
[----:B-----5:R-:W-:Y:S01]  /*ce00*/  IMAD R0, R0, 0x8, R7 ;  /* 0x0000000800007824 */ /* 0x020fe200078e0207 */
[----:B---3--:R-:W-:-:S04]  /*ce10*/  SHF.L.U32 R2, R2, 0x1f, RZ ;  /* 0x0000001f02027819 */ /* 0x008fc800000006ff */
[----:B------:R-:W3:Y:S02]  /*ce20*/  SYNCS.PHASECHK.TRANS64.TRYWAIT P0, [R0+URZ+0x22840], R2 ;  /* 0x02284002000075a7 */ /* 0x000ee4000800017f */
[----:B---3--:R-:W-:Y:S05]  /*ce30*/  @!P0 BRA `(.L_x_13747) ;  /* 0x0000004800f48947 */ /* 0x008fea0003800000 */
.L_x_13853:
        /* <DEDUP_REMOVED lines=11> */
.L_x_13748:
        /* <DEDUP_REMOVED lines=21> */
[----:B------:R-:W-:-:S03]  /*d040*/  UIMAD UR11, UR11, 0x60, UR4 ;  /* 0x000000600b0b78a4 */ /* 0x000fc6000f8e0204 */
[----:B------:R-:W-:-:S06]  /*d050*/  UMOV UR4, 0x0 ;  /* 0x0000000000047882 */ /* 0x000fcc0000000000 */
[----:B------:R4:W-:Y:S02]  /*d060*/  UTMALDG.4D [UR8], [UR6], desc[UR4] ;  /* 0x00000408060075b4 */ /* 0x0009e40008019000 */
[----:B----4-:R-:W-:Y:S01]  /*d070*/  NOP ;  /* 0x0000000000007918 */ /* 0x010fe20000000000 */
.L_x_13744:
        /* <DEDUP_REMOVED lines=43> */
.L_x_13750:
[----:B------:R-:W-:Y:S05]  /*d330*/  BSYNC B6 ;  /* 0x0000000000067941 */ /* 0x000fea0003800000 */
.L_x_13749:
        /* <DEDUP_REMOVED lines=10> */
[----:B------:R-:W1:Y:S02]  /*d3e0*/  S2R R8, SR_TID.X ;  /* 0x0000000000087919 */ /* 0x000e640000002100 */
[C---:B-1----:R-:W-:Y:S01]  /*d3f0*/  IMAD.SHL.U32 R10, R8.reuse, 0x8, RZ ;  /* 0x00000008080a7824 */ /* 0x042fe200078e00ff */
[----:B------:R-:W-:-:S04]  /*d400*/  LOP3.LUT R8, R8, 0x7f, RZ, 0xc0, !PT ;  /* 0x0000007f08087812 */ /* 0x000fc800078ec0ff */
[----:B------:R-:W-:Y:S02]  /*d410*/  LOP3.LUT R10, R10, 0x38, RZ, 0xc0, !PT ;  /* 0x000000380a0a7812 */ /* 0x000fe400078ec0ff */
[----:B------:R-:W-:Y:S01]  /*d420*/  SHF.R.U32.HI R8, RZ, 0x3, R8 ;  /* 0x00000003ff087819 */ /* 0x000fe20000011608 */
[----:B--2---:R-:W-:Y:S02]  /*d430*/  IMAD.MOV.U32 R3, RZ, RZ, R5 ;  /* 0x000000ffff037224 */ /* 0x004fe400078e0005 */
        /* <DEDUP_REMOVED lines=43> */
[----:B------:R-:W0:Y:S01]  /*d6f0*/  SHFL.IDX PT, R5, R2, RZ, 0x181f ;  /* 0x00181fff02057589 */ /* 0x000e2200000e0000 */
[----:B--2---:R-:W-:-:S03]  /*d700*/  IMAD R3, R4, R7, RZ ;  /* 0x0000000704037224 */ /* 0x004fc600078e02ff */
[----:B------:R-:W1:Y:S02]  /*d710*/  SHFL.IDX PT, R4, R0, RZ, 0x181f ;  /* 0x00181fff00047589 */ /* 0x000e6400000e0000 */
[----:B------:R-:W-:-:S13]  /*d720*/  ISETP.GE.AND P1, PT, R17, R3, PT ;  /* 0x000000031100720c */ /* 0x000fda0003f26270 */
[----:B0-----:R-:W-:-:S05]  /*d730*/  @!P1 LEA R5, P2, R10, R5, 0x1 ;  /* 0x000000050a059211 */ /* 0x001fca00078408ff */
[----:B-1----:R-:W-:-:S05]  /*d740*/  @!P1 IMAD.X R4, RZ, RZ, R4, P2 ;  /* 0x000000ffff049224 */ /* 0x002fca00010e0604 */
[----:B------:R-:W-:-:S04]  /*d750*/  @!P1 LOP3.LUT R5, R5, R4, RZ, 0x3c, !PT ;  /* 0x0000000405059212 */ /* 0x000fc800078e3cff */
[----:B------:R-:W-:-:S04]  /*d760*/  @!P1 LOP3.LUT R4, R5, R4, RZ, 0x3c, !PT ;  /* 0x0000000405049212 */ /* 0x000fc800078e3cff */
[----:B------:R-:W-:-:S05]  /*d770*/  @!P1 LOP3.LUT R5, R5, R4, RZ, 0x3c, !PT ;  /* 0x0000000405059212 */ /* 0x000fca00078e3cff */
[----:B------:R-:W-:Y:S01]  /*d780*/  @!PT LDS RZ, [RZ] ;  /* 0x00000000fffff984 */ /* 0x000fe20000000800 */
[----:B-----5:R0:W-:Y:S02]  /*d790*/  @!P1 LDGSTS.E.BYPASS.LTC128B.128 [R9+0x18400], desc[UR40][R4.64], !P0 ;  /* 0x1840000004099fae */ /* 0x0201e4000c101d68 */
        /* <DEDUP_REMOVED lines=61> */
[----:B--2---:R1:W-:Y:S02]  /*db70*/  @!P1 LDGSTS.E.BYPASS.LTC128B.128 [R9+0x1b400], desc[UR40][R4.64], !P0 ;  /* 0x1b40000004099fae */ /* 0x0043e4000c101d68 */
.L_x_13870:
[----:B------:R2:W5:Y:S01]  /*db80*/  LDL R8, [R1+0x4] ;  /* 0x0000040001087983 */ /* 0x0005620000100800 */
        /* <DEDUP_REMOVED lines=10> */
.L_x_13752:
        /* <DEDUP_REMOVED lines=18> */
[----:B--23--:R-:W-:Y:S05]  /*dd50*/  @!P0 BRA `(.L_x_13754) ;  /* 0x0000004400e88947 */ /* 0x00cfea0003800000 */
.L_x_13871:
[----:B------:R-:W-:Y:S05]  /*dd60*/  BSYNC B0 ;  /* 0x0000000000007941 */ /* 0x000fea0003800000 */
.L_x_13753:
[----:B--2---:R-:W2:Y:S01]  /*dd70*/  LDL R2, [R1+0x18] ;  /* 0x0000180001027983 */ /* 0x004ea20000100800 */
[----:B------:R-:W-:Y:S01]  /*dd80*/  BSSY B0, `(.L_x_13755) ;  /* 0x0000063000007945 */ /* 0x000fe20003800000 */
[----:B--2---:R-:W-:-:S13]  /*dd90*/  ISETP.NE.AND P0, PT, R2, RZ, PT ;  /* 0x000000ff0200720c */ /* 0x004fda0003f05270 */
[----:B------:R-:W-:Y:S05]  /*dda0*/  @!P0 BRA `(.L_x_13756) ;  /* 0x0000000400808947 */ /* 0x000fea0003800000 */
[----:B------:R-:W2:Y:S04]  /*ddb0*/  LDL R2, [R1+0x4] ;  /* 0x0000040001027983 */ /* 0x000ea80000100800 */
[----:B01----:R-:W3:Y:S01]  /*ddc0*/  LDL R4, [R1+0x10] ;  /* 0x0000100001047983 */ /* 0x003ee20000100800 */
        /* <DEDUP_REMOVED lines=10> */
.L_x_13872:
[----:B------:R-:W-:Y:S05]  /*de70*/  BSYNC B1 ;  /* 0x0000000000017941 */ /* 0x000fea0003800000 */
.L_x_13757:
        /* <DEDUP_REMOVED lines=9> */
.L_x_13760:
[----:B------:R-:W-:Y:S05]  /*df10*/  BSYNC B1 ;  /* 0x0000000000017941 */ /* 0x000fea0003800000 */
.L_x_13759:
        /* <DEDUP_REMOVED lines=14> */
.L_x_13761:
        /* <DEDUP_REMOVED lines=16> */
.L_x_13762:
        /* <DEDUP_REMOVED lines=16> */
.L_x_13763:
        /* <DEDUP_REMOVED lines=16> */
.L_x_13764:
        /* <DEDUP_REMOVED lines=11> */
.L_x_13756:
[----:B------:R-:W-:Y:S05]  /*e3b0*/  BSYNC B0 ;  /* 0x0000000000007941 */ /* 0x000fea0003800000 */
.L_x_13755:
[----:B01----:R-:W2:Y:S01]  /*e3c0*/  LDL R4, [R1+0x2c] ;  /* 0x00002c0001047983 */ /* 0x003ea20000100800 */
        /* <DEDUP_REMOVED lines=47> */
.L_x_13771:
        /* <DEDUP_REMOVED lines=9> */
.L_x_13873:
[----:B------:R-:W-:Y:S05]  /*e750*/  BSYNC B3 ;  /* 0x0000000000037941 */ /* 0x000fea0003800000 */
.L_x_13772:
        /* <DEDUP_REMOVED lines=9> */
.L_x_13775:
[----:B------:R-:W-:Y:S05]  /*e7f0*/  BSYNC B3 ;  /* 0x0000000000037941 */ /* 0x000fea0003800000 */
.L_x_13774:
        /* <DEDUP_REMOVED lines=14> */
.L_x_13776:
        /* <DEDUP_REMOVED lines=14> */
.L_x_13874:
[----:B------:R-:W-:Y:S05]  /*e9c0*/  BSYNC B3 ;  /* 0x0000000000037941 */ /* 0x000fea0003800000 */
.L_x_13777:
        /* <DEDUP_REMOVED lines=11> */
.L_x_13780:
[----:B------:R-:W-:Y:S05]  /*ea80*/  BSYNC B3 ;  /* 0x0000000000037941 */ /* 0x000fea0003800000 */
.L_x_13779:
        /* <DEDUP_REMOVED lines=11> */
.L_x_13781:
        /* <DEDUP_REMOVED lines=16> */
.L_x_13782:
        /* <DEDUP_REMOVED lines=16> */
.L_x_13783:
        /* <DEDUP_REMOVED lines=16> */
.L_x_13784:
        /* <DEDUP_REMOVED lines=11> */
.L_x_13770:
[----:B------:R-:W-:Y:S05]  /*eef0*/  BSYNC B1 ;  /* 0x0000000000017941 */ /* 0x000fea0003800000 */
.L_x_13769:
[----:B------:R-:W2:Y:S02]  /*ef00*/  LDL.LU R5, [R1+0x2c] ;  /* 0x00002c0001057983 */ /* 0x000ea40000300800 */
[----:B--2---:R-:W-:-:S07]  /*ef10*/  VIADD R0, R5, 0xfffffffd ;  /* 0xfffffffd05007836 */ /* 0x004fce0000000000 */
.L_x_13768:
[----:B------:R-:W-:Y:S05]  /*ef20*/  BSYNC B2 ;  /* 0x0000000000027941 */ /* 0x000fea0003800000 */
.L_x_13767:
[----:B------:R-:W-:-:S13]  /*ef30*/  ISETP.NE.AND P0, PT, R4, RZ, PT ;  /* 0x000000ff0400720c */ /* 0x000fda0003f05270 */
[----:B------:R-:W-:Y:S05]  /*ef40*/  @!P0 BRA `(.L_x_13766) ;  /* 0x0000001400488947 */ /* 0x000fea0003800000 */
.L_x_13817:
        /* <DEDUP_REMOVED lines=37> */
.L_x_13787:
        /* <DEDUP_REMOVED lines=9> */
.L_x_13875:
[----:B------:R-:W-:Y:S05]  /*f230*/  BSYNC B2 ;  /* 0x0000000000027941 */ /* 0x000fea0003800000 */
.L_x_13788:
        /* <DEDUP_REMOVED lines=9> */
.L_x_13791:
[----:B------:R-:W-:Y:S05]  /*f2d0*/  BSYNC B2 ;  /* 0x0000000000027941 */ /* 0x000fea0003800000 */
.L_x_13790:
        /* <DEDUP_REMOVED lines=13> */
.L_x_13792:
        /* <DEDUP_REMOVED lines=14> */
.L_x_13876:
[----:B------:R-:W-:Y:S05]  /*f490*/  BSYNC B2 ;  /* 0x0000000000027941 */ /* 0x000fea0003800000 */
.L_x_13793:
        /* <DEDUP_REMOVED lines=11> */
.L_x_13796:
[----:B------:R-:W-:Y:S05]  /*f550*/  BSYNC B2 ;  /* 0x0000000000027941 */ /* 0x000fea0003800000 */
.L_x_13795:
        /* <DEDUP_REMOVED lines=10> */
.L_x_13797:
        /* <DEDUP_REMOVED lines=16> */
.L_x_13798:
        /* <DEDUP_REMOVED lines=16> */
.L_x_13799:
        /* <DEDUP_REMOVED lines=16> */
.L_x_13800:
        /* <DEDUP_REMOVED lines=11> */
.L_x_13786:
[----:B------:R-:W-:Y:S05]  /*f9b0*/  BSYNC B1 ;  /* 0x0000000000017941 */ /* 0x000fea0003800000 */
.L_x_13785:
[----:B------:R-:W2:Y:S01]  /*f9c0*/  LDL R2, [R1+0x18] ;  /* 0x0000180001027983 */ /* 0x000ea20000100800 */
[----:B------:R-:W-:Y:S01]  /*f9d0*/  VIADD R7, R7, 0x1 ;  /* 0x0000000107077836 */ /* 0x000fe20000000000 */
[----:B------:R-:W-:Y:S04]  /*f9e0*/  BSSY B1, `(.L_x_13801) ;  /* 0x00000a5000017945 */ /* 0x000fe80003800000 */
[----:B------:R-:W-:-:S04]  /*f9f0*/  ISETP.NE.AND P0, PT, R7, 0x2, PT ;  /* 0x000000020700780c */ /* 0x000fc80003f05270 */
[----:B0-----:R-:W-:Y:S02]  /*fa00*/  SEL R9, R7, RZ, P0 ;  /* 0x000000ff07097207 */ /* 0x001fe40000000000 */
[----:B--2---:R-:W-:Y:S02]  /*fa10*/  ISETP.NE.AND P2, PT, R2, RZ, PT ;  /* 0x000000ff0200720c */ /* 0x004fe40003f45270 */
        /* <DEDUP_REMOVED lines=30> */
.L_x_13803:
        /* <DEDUP_REMOVED lines=9> */
.L_x_13877:
[----:B------:R-:W-:Y:S05]  /*fc90*/  BSYNC B2 ;  /* 0x0000000000027941 */ /* 0x000fea0003800000 */
.L_x_13804:
        /* <DEDUP_REMOVED lines=9> */
.L_x_13807:
[----:B------:R-:W-:Y:S05]  /*fd30*/  BSYNC B2 ;  /* 0x0000000000027941 */ /* 0x000fea0003800000 */
.L_x_13806:
        /* <DEDUP_REMOVED lines=14> */
.L_x_13808:
        /* <DEDUP_REMOVED lines=14> */
.L_x_13878:
[----:B------:R-:W-:Y:S05]  /*ff00*/  BSYNC B2 ;  /* 0x0000000000027941 */ /* 0x000fea0003800000 */
.L_x_13809:
        /* <DEDUP_REMOVED lines=11> */
.L_x_13812:
[----:B------:R-:W-:Y:S05]  /*ffc0*/  BSYNC B2 ;  /* 0x0000000000027941 */ /* 0x000fea0003800000 */
.L_x_13811:
        /* <DEDUP_REMOVED lines=11> */
.L_x_13813:
        /* <DEDUP_REMOVED lines=16> */
.L_x_13814:
        /* <DEDUP_REMOVED lines=16> */
.L_x_13815:
        /* <DEDUP_REMOVED lines=16> */
.L_x_13816:
        /* <DEDUP_REMOVED lines=11> */
.L_x_13802:
[----:B------:R-:W-:Y:S05]  /*10430*/  BSYNC B1 ;  /* 0x0000000000017941 */ /* 0x000fea0003800000 */
.L_x_13801:
[C---:B------:R-:W-:Y:S01]  /*10440*/  ISETP.GT.AND P0, PT, R0.reuse, 0x1, PT ;  /* 0x000000010000780c */ /* 0x040fe20003f04270 */
[----:B------:R-:W-:-:S12]  /*10450*/  VIADD R0, R0, 0xfffffffe ;  /* 0xfffffffe00007836 */ /* 0x000fd80000000000 */
[----:B------:R-:W-:Y:S05]  /*10460*/  @P0 BRA `(.L_x_13817) ;  /* 0xffffffe800b80947 */ /* 0x000fea000383ffff */
.L_x_13766:
[----:B------:R-:W-:Y:S05]  /*10470*/  BSYNC B0 ;  /* 0x0000000000007941 */ /* 0x000fea0003800000 */
.L_x_13765:
        /* <DEDUP_REMOVED lines=21> */
[----:B------:R-:W1:Y:S01]  /*105d0*/  POPC R7, R6 ;  /* 0x0000000600077309 */ /* 0x000e620000000000 */
[----:B--2---:R-:W1:Y:S02]  /*105e0*/  SHFL.IDX PT, R4, R3, R4, 0x1f ;  /* 0x00001f0403047589 */ /* 0x004e6400000e0000 */
[----:B-1----:R-:W-:-:S07]  /*105f0*/  IADD3 R16, R4, UR37, R7 ;  /* 0x0000002504107c10 */ /* 0x002fce000fffe007 */
.L_x_13819:
[----:B------:R-:W-:Y:S05]  /*10600*/  BSYNC B0 ;  /* 0x0000000000007941 */ /* 0x000fea0003800000 */
.L_x_13818:
[----:B------:R-:W-:-:S05]  /*10610*/  SEL R0, R0, RZ, P0 ;  /* 0x000000ff00007207 */ /* 0x000fca0000000000 */
[----:B------:R2:W-:Y:S02]  /*10620*/  STL [R1+0x8], R0 ;  /* 0x0000080001007387 */ /* 0x0005e40000100800 */
.L_x_13737:
[----:B------:R-:W-:Y:S05]  /*10630*/  BSYNC B7 ;  /* 0x0000000000077941 */ /* 0x000fea0003800000 */
.L_x_13735:
        /* <DEDUP_REMOVED lines=13> */
.L_x_13820:
        /* <DEDUP_REMOVED lines=36> */
.L_x_13888:
[----:B------:R-:W-:Y:S02]  /*10950*/  ULDC UR4, c[0x0][0xc38] ;  /* 0x00030e0000047ab9 */ /* 0x000fe40000000800 */
[----:B------:R-:W-:-:S04]  /*10960*/  IMAD.U32 R4, RZ, RZ, UR4 ;  /* 0x00000004ff047e24 */ /* 0x000fc8000f8e00ff */
[----:B--2---:R-:W-:-:S04]  /*10970*/  IMAD R14, R14, R4, RZ ;  /* 0x000000040e0e7224 */ /* 0x004fc800078e02ff */
[----:B------:R-:W-:-:S05]  /*10980*/  IMAD.IADD R5, R5, 0x1, R14 ;  /* 0x0000000105057824 */ /* 0x000fca00078e020e */
[----:B------:R-:W-:-:S13]  /*10990*/  ISETP.GT.AND P6, PT, R5, R0, PT ;  /* 0x000000000500720c */ /* 0x000fda0003fc4270 */
[----:B------:R-:W-:Y:S05]  /*109a0*/  @P6 BRA `(.L_x_13823) ;  /* 0x00000000009c6947 */ /* 0x000fea0003800000 */
.L_x_13828:
        /* <DEDUP_REMOVED lines=14> */
.L_x_13826:
[----:B------:R-:W-:Y:S05]  /*10a90*/  BSYNC B0 ;  /* 0x0000000000007941 */ /* 0x000fea0003800000 */
.L_x_13825:
        /* <DEDUP_REMOVED lines=18> */
.L_x_13896:
[----:B------:R-:W-:Y:S02]  /*10bc0*/  ULDC UR4, c[0x0][0xc38] ;  /* 0x00030e0000047ab9 */ /* 0x000fe40000000800 */
[----:B------:R-:W-:-:S04]  /*10bd0*/  IMAD.U32 R4, RZ, RZ, UR4 ;  /* 0x00000004ff047e24 */ /* 0x000fc8000f8e00ff */
[----:B--2---:R-:W-:-:S04]  /*10be0*/  IMAD R14, R14, R4, RZ ;  /* 0x000000040e0e7224 */ /* 0x004fc800078e02ff */
[----:B------:R-:W-:-:S05]  /*10bf0*/  IMAD.IADD R5, R14, 0x1, R5 ;  /* 0x000000010e057824 */ /* 0x000fca00078e0205 */
[----:B------:R-:W-:-:S13]  /*10c00*/  ISETP.GT.AND P6, PT, R5, R0, PT ;  /* 0x000000000500720c */ /* 0x000fda0003fc4270 */
[----:B------:R-:W-:Y:S05]  /*10c10*/  @!P6 BRA `(.L_x_13828) ;  /* 0xfffffffc0064e947 */ /* 0x000fea000383ffff */
.L_x_13823:
        /* <DEDUP_REMOVED lines=8> */
.L_x_13900:
[----:B------:R-:W-:Y:S01]  /*10ca0*/  ISETP.NE.AND P0, PT, R5, RZ, PT ;  /* 0x000000ff0500720c */ /* 0x000fe20003f05270 */
[----:B------:R-:W-:-:S12]  /*10cb0*/  IMAD.MOV.U32 R5, RZ, RZ, RZ ;  /* 0x000000ffff057224 */ /* 0x000fd800078e00ff */
[----:B------:R-:W-:Y:S05]  /*10cc0*/  @!P0 BRA `(.L_x_13830) ;  /* 0x0000000000108947 */ /* 0x000fea0003800000 */
[----:B------:R-:W-:Y:S01]  /*10cd0*/  UMOV UR4, 0xffffffff ;  /* 0xffffffff00047882 */ /* 0x000fe20000000000 */
[----:B------:R-:W-:Y:S02]  /*10ce0*/  VIADD R12, R6, 0xffffffff ;  /* 0xffffffff060c7836 */ /* 0x000fe40000000000 */
[----:B------:R-:W-:Y:S05]  /*10cf0*/  BRA.DIV UR4, `(.L_x_13831) ;  /* 0x0000002204cc7947 */ /* 0x000fea000b800000 */
[----:B------:R4:W0:Y:S02]  /*10d00*/  SHFL.IDX PT, R5, R3, R12, 0x1f ;  /* 0x00001f0c03057589 */ /* 0x00082400000e0000 */
.L_x_13830:
[----:B-12-4-:R-:W1:Y:S01]  /*10d10*/  LDC.64 R2, c[0x0][0xc90] ;  /* 0x00032400ff027b82 */ /* 0x016e620000000a00 */
[----:B------:R-:W-:-:S04]  /*10d20*/  IMAD.IADD R19, R6, 0x1, R19 ;  /* 0x0000000106137824 */ /* 0x000fc800078e0213 */
[----:B-1----:R-:W-:-:S05]  /*10d30*/  IMAD.WIDE R2, R19, 0x4, R2 ;  /* 0x0000000413027825 */ /* 0x002fca00078e0202 */
[----:B------:R-:W3:Y:S01]  /*10d40*/  LDG.E R7, desc[UR40][R2.64] ;  /* 0x0000002802077981 */ /* 0x000ee2000c1e1900 */
[----:B0-----:R-:W-:-:S04]  /*10d50*/  IMAD R16, R5, R4, R16 ;  /* 0x0000000405107224 */ /* 0x001fc800078e0210 */
        /* <DEDUP_REMOVED lines=61> */
.L_x_13824:
[----:B------:R-:W-:Y:S01]  /*11130*/  UMOV UR4, URZ ;  /* 0x0000003f00047c82 */ /* 0x000fe20008000000 */
[----:B------:R-:W-:Y:S01]  /*11140*/  UMOV UR5, URZ ;  /* 0x0000003f00057c82 */ /* 0x000fe20008000000 */
[----:B------:R-:W-:Y:S01]  /*11150*/  ULDC UR6, c[0x0][0xc3c] ;  /* 0x00030f0000067ab9 */ /* 0x000fe20000000800 */
[----:B------:R-:W-:Y:S02]  /*11160*/  IMAD.MOV.U32 R16, RZ, RZ, R0 ;  /* 0x000000ffff107224 */ /* 0x000fe400078e0000 */
[----:B------:R-:W-:Y:S02]  /*11170*/  IMAD.U32 R17, RZ, RZ, UR4 ;  /* 0x00000004ff117e24 */ /* 0x000fe4000f8e00ff */
[----:B------:R-:W-:Y:S02]  /*11180*/  IMAD.U32 R18, RZ, RZ, UR5 ;  /* 0x00000005ff127e24 */ /* 0x000fe4000f8e00ff */
[----:B------:R-:W-:-:S07]  /*11190*/  IMAD.U32 R19, RZ, RZ, UR6 ;  /* 0x00000006ff137e24 */ /* 0x000fce000f8e00ff */
.L_x_13832:
[----:B------:R4:W2:Y:S01]  /*111a0*/  LDL R2, [R1+0x4] ;  /* 0x0000040001027983 */ /* 0x0008a20000100800 */
[----:B------:R-:W3:Y:S01]  /*111b0*/  S2R R0, SR_TID.X ;  /* 0x0000000000007919 */ /* 0x000ee20000002100 */
[----:B------:R-:W-:Y:S05]  /*111c0*/  WARPSYNC.ALL ;  /* 0x0000000000007948 */ /* 0x000fea0003800000 */
[----:B---3--:R-:W-:Y:S01]  /*111d0*/  LOP3.LUT R0, R0, 0x1f, RZ, 0xc0, !PT ;  /* 0x0000001f00007812 */ /* 0x008fe200078ec0ff */
[----:B------:R-:W-:Y:S03]  /*111e0*/  BAR.SYNC.DEFER_BLOCKING 0x4, 0x180 ;  /* 0x0106000000007b1d */ /* 0x000fe60000010000 */
[----:B------:R-:W-:-:S13]  /*111f0*/  ISETP.NE.AND P0, PT, R0, RZ, PT ;  /* 0x000000ff0000720c */ /* 0x000fda0003f05270 */
[----:B-1----:R-:W2:Y:S01]  /*11200*/  @!P0 S2R R3, SR_CgaCtaId ;  /* 0x0000000000038919 */ /* 0x002ea20000008800 */
[----:B------:R-:W-:-:S04]  /*11210*/  @!P0 MOV R0, 0x400 ;  /* 0x0000040000008802 */ /* 0x000fc80000000f00 */
[----:B--2---:R-:W-:-:S05]  /*11220*/  @!P0 LEA R2, R3, R0, 0x18 ;  /* 0x0000000003028211 */ /* 0x004fca00078ec0ff */
[----:B------:R4:W-:Y:S04]  /*11230*/  @!P0 STS.128 [R2+0x228d0], R16 ;  /* 0x0228d01002008388 */ /* 0x0009e80000000c00 */
[----:B------:R4:W-:Y:S01]  /*11240*/  @!P0 STL [R1+0x4], R2 ;  /* 0x0000040201008387 */ /* 0x0009e20000100800 */
[----:B------:R-:W-:Y:S06]  /*11250*/  BAR.ARV 0x5, 0x180 ;  /* 0x0146000000007b1d */ /* 0x000fec0000002000 */
.L_x_13821:
[----:B------:R-:W-:Y:S02]  /*11260*/  ULDC UR4, c[0x0][0xc3c] ;  /* 0x00030f0000047ab9 */ /* 0x000fe40000000800 */
[----:B---3--:R-:W-:-:S13]  /*11270*/  ISETP.GE.AND P0, PT, R19, UR4, PT ;  /* 0x0000000413007c0c */ /* 0x008fda000bf06270 */
[----:B------:R-:W-:Y:S05]  /*11280*/  @!P0 BRA `(.L_x_13833) ;  /* 0xffffffac00308947 */ /* 0x000fea000383ffff */
[----:B------:R-:W-:Y:S05]  /*11290*/  BSYNC B8 ;  /* 0x0000000000087941 */ /* 0x000fea0003800000 */
.L_x_13731:
[----:B--2---:R-:W2:Y:S01]  /*112a0*/  LDL.LU R0, [R1+0x3c] ;  /* 0x00003c0001007983 */ /* 0x004ea20000300800 */
[----:B------:R-:W-:Y:S01]  /*112b0*/  BSSY B0, `(.L_x_13834) ;  /* 0x000000b000007945 */ /* 0x000fe20003800000 */
[----:B------:R-:W3:Y:S01]  /*112c0*/  S2R R5, SR_CgaCtaId ;  /* 0x0000000000057919 */ /* 0x000ee20000008800 */
[----:B--2---:R-:W-:-:S05]  /*112d0*/  VIADD R0, R0, 0x1 ;  /* 0x0000000100007836 */ /* 0x004fca0000000000 */
[----:B----4-:R-:W-:-:S04]  /*112e0*/  LEA.HI R2, R0, R0, RZ, 0x1 ;  /* 0x0000000000027211 */ /* 0x010fc800078f08ff */
[----:B-1----:R-:W-:-:S05]  /*112f0*/  LOP3.LUT R3, R2, 0xfffffffe, RZ, 0xc0, !PT ;  /* 0xfffffffe02037812 */ /* 0x002fca00078ec0ff */
[----:B------:R-:W-:Y:S01]  /*11300*/  IMAD.IADD R3, R0, 0x1, -R3 ;  /* 0x0000000100037824 */ /* 0x000fe200078e0a03 */
[----:B------:R-:W-:-:S04]  /*11310*/  MOV R0, 0x400 ;  /* 0x0000040000007802 */ /* 0x000fc80000000f00 */
[----:B---3--:R-:W-:Y:S02]  /*11320*/  LEA R0, R5, R0, 0x18 ;  /* 0x0000000005007211 */ /* 0x008fe400078ec0ff */
[----:B------:R-:W-:-:S04]  /*11330*/  SHF.L.U32 R3, R3, 0x1f, RZ ;  /* 0x0000001f03037819 */ /* 0x000fc800000006ff */
[----:B------:R-:W1:Y:S02]  /*11340*/  SYNCS.PHASECHK.TRANS64.TRYWAIT P0, [R0+URZ+0x22820], R3 ;  /* 0x02282003000075a7 */ /* 0x000e64000800017f */
[----:B-1----:R-:W-:Y:S05]  /*11350*/  @!P0 BRA `(.L_x_13835) ;  /* 0x0000001c005c8947 */ /* 0x002fea0003800000 */
.L_x_13903:
[----:B------:R-:W-:Y:S05]  /*11360*/  BSYNC B0 ;  /* 0x0000000000007941 */ /* 0x000fea0003800000 */
.L_x_13834:
[----:B------:R-:W-:-:S03]  /*11370*/  UMOV UR4, 0xffffffff ;  /* 0xffffffff00047882 */ /* 0x000fc60000000000 */
[----:B------:R-:W-:Y:S05]  /*11380*/  BRA.DIV UR4, `(.L_x_13836) ;  /* 0x0000001e04647947 */ /* 0x000fea000b800000 */
[----:B------:R-:W2:Y:S02]  /*11390*/  S2R R2, SR_TID.X ;  /* 0x0000000000027919 */ /* 0x000ea40000002100 */
[----:B--2---:R-:W-:-:S04]  /*113a0*/  SHF.R.U32.HI R2, RZ, 0x5, R2 ;  /* 0x00000005ff027819 */ /* 0x004fc80000011602 */
[----:B------:R-:W-:-:S05]  /*113b0*/  LOP3.LUT R2, R2, 0x3, RZ, 0xc0, !PT ;  /* 0x0000000302027812 */ /* 0x000fca00078ec0ff */
[----:B------:R2:W3:Y:S02]  /*113c0*/  SHFL.IDX PT, R14, R2, RZ, 0x1f ;  /* 0x00001fff020e7589 */ /* 0x0004e400000e0000 */
.L_x_13906:
[----:B---3--:R-:W-:Y:S01]  /*113d0*/  ISETP.NE.AND P0, PT, R14, RZ, PT ;  /* 0x000000ff0e00720c */ /* 0x008fe20003f05270 */
[----:B------:R-:W-:-:S12]  /*113e0*/  BSSY B0, `(.L_x_13837) ;  /* 0x0000027000007945 */ /* 0x000fd80003800000 */
[----:B------:R-:W-:Y:S05]  /*113f0*/  @P0 BRA `(.L_x_13838) ;  /* 0x0000000000940947 */ /* 0x000fea0003800000 */
[----:B------:R-:W-:-:S03]  /*11400*/  UMOV UR4, 0xffffffff ;  /* 0xffffffff00047882 */ /* 0x000fc60000000000 */
[----:B------:R-:W-:Y:S05]  /*11410*/  BRA.DIV UR4, `(.L_x_13839) ;  /* 0x0000001e04747947 */ /* 0x000fea000b800000 */
[----:B------:R-:W-:-:S13]  /*11420*/  ELECT P6, URZ, PT ;  /* 0x00000000003f782f */ /* 0x000fda00038c0000 */
.L_x_13909:
[----:B------:R-:W-:Y:S05]  /*11430*/  @!P6 BRA `(.L_x_13838) ;  /* 0x000000000084e947 */ /* 0x000fea0003800000 */
[----:B------:R-:W-:-:S06]  /*11440*/  ULOP3.LUT UR4, UR36, 0x2, URZ, 0xfc, !UPT ;  /* 0x0000000224047892 */ /* 0x000fcc000f8efc3f */
[----:B--2---:R-:W-:-:S05]  /*11450*/  IMAD.U32 R2, RZ, RZ, UR4 ;  /* 0x00000004ff027e24 */ /* 0x004fca000f8e00ff */
[----:B------:R-:W-:-:S13]  /*11460*/  ISETP.NE.AND P2, PT, R2, 0x3, PT ;  /* 0x000000030200780c */ /* 0x000fda0003f45270 */
[----:B------:R-:W-:Y:S05]  /*11470*/  @!P2 BRA `(.L_x_13840) ;  /* 0x000000000004a947 */ /* 0x000fea0003800000 */
[----:B------:R-:W-:Y:S01]  /*11480*/  BPT.TRAP 0x1 ;  /* 0x000000040000795c */ /* 0x000fe20000300000 */
.L_x_13840:
[----:B-1----:R-:W2:Y:S04]  /*11490*/  LDL R3, [R1+0x8] ;  /* 0x0000080001037983 */ /* 0x002ea80000100800 */
[----:B------:R-:W3:Y:S01]  /*114a0*/  LDL.LU R7, [R1+0x10] ;  /* 0x0000100001077983 */ /* 0x000ee20000300800 */
[----:B------:R-:W-:-:S04]  /*114b0*/  VIADD R2, R0, 0x22840 ;  /* 0x0002284000027836 */ /* 0x000fc80000000000 */
[C---:B--2---:R-:W-:Y:S02]  /*114c0*/  IMAD R6, R3.reuse, 0x8, R2 ;  /* 0x0000000803067824 */ /* 0x044fe400078e0202 */
[----:B------:R-:W-:Y:S01]  /*114d0*/  VIADD R3, R3, 0x1 ;  /* 0x0000000103037836 */ /* 0x000fe20000000000 */
[----:B---3--:R-:W-:-:S04]  /*114e0*/  SHF.L.U32 R5, R7, 0x1f, RZ ;  /* 0x0000001f07057819 */ /* 0x008fc800000006ff */
[C---:B------:R-:W-:Y:S01]  /*114f0*/  ISETP.NE.AND P1, PT, R3.reuse, 0x2, PT ;  /* 0x000000020300780c */ /* 0x040fe20003f25270 */
[----:B------:R-:W1:Y:S03]  /*11500*/  SYNCS.PHASECHK.TRANS64.TRYWAIT P0, [R6+URZ], R5 ;  /* 0x00000005060075a7 */ /* 0x000e66000800017f */
[----:B------:R-:W-:Y:S02]  /*11510*/  SEL R4, RZ, 0x1, P1 ;  /* 0x00000001ff047807 */ /* 0x000fe40000800000 */
[----:B------:R-:W-:Y:S02]  /*11520*/  SEL R3, R3, RZ, P1 ;  /* 0x000000ff03037207 */ /* 0x000fe40000800000 */
[----:B------:R-:W-:-:S03]  /*11530*/  LOP3.LUT R4, R7, R4, RZ, 0x3c, !PT ;  /* 0x0000000407047212 */ /* 0x000fc600078e3cff */
[----:B------:R-:W-:Y:S01]  /*11540*/  IMAD R7, R3, 0x8, R2 ;  /* 0x0000000803077824 */ /* 0x000fe200078e0202 */
[----:B------:R-:W-:Y:S01]  /*11550*/  SHF.L.U32 R2, R4, 0x1f, RZ ;  /* 0x0000001f04027819 */ /* 0x000fe200000006ff */
[----:B-1----:R-:W-:Y:S06]  /*11560*/  @!P0 BRA `(.L_x_13841) ;  /* 0x0000001c00408947 */ /* 0x002fec0003800000 */
.L_x_13910:
[----:B------:R-:W2:Y:S02]  /*11570*/  SYNCS.PHASECHK.TRANS64.TRYWAIT P0, [R7+URZ], R2 ;  /* 0x00000002070075a7 */ /* 0x000ea4000800017f */
[----:B--2---:R-:W-:Y:S05]  /*11580*/  @!P0 BRA `(.L_x_13842) ;  /* 0x0000001c004c8947 */ /* 0x004fea0003800000 */
.L_x_13911:
[----:B------:R-:W-:Y:S05]  /*11590*/  @!P2 BRA `(.L_x_13843) ;  /* 0x000000000004a947 */ /* 0x000fea0003800000 */
[----:B------:R-:W-:Y:S01]  /*115a0*/  BPT.TRAP 0x1 ;  /* 0x000000040000795c */ /* 0x000fe20000300000 */
.L_x_13843:
[----:B------:R-:W3:Y:S01]  /*115b0*/  LDL.LU R4, [R1+0x8] ;  /* 0x0000080001047983 */ /* 0x000ee20000300800 */
[----:B------:R-:W-:-:S04]  /*115c0*/  VIADD R0, R0, 0x22860 ;  /* 0x0002286000007836 */ /* 0x000fc80000000000 */
[----:B---3--:R-:W-:-:S04]  /*115d0*/  IMAD R4, R4, 0x8, R0 ;  /* 0x0000000804047824 */ /* 0x008fc800078e0200 */
[----:B------:R-:W3:Y:S02]  /*115e0*/  SYNCS.PHASECHK.TRANS64.TRYWAIT P0, [R4+URZ], R5 ;  /* 0x00000005040075a7 */ /* 0x000ee4000800017f */
[----:B---3--:R-:W-:Y:S05]  /*115f0*/  @!P0 BRA `(.L_x_13844) ;  /* 0x0000001c00448947 */ /* 0x008fea0003800000 */
.L_x_13912:
[----:B------:R-:W-:-:S07]  /*11600*/  IMAD R3, R3, 0x8, R0 ;  /* 0x0000000803037824 */ /* 0x000fce00078e0200 */
.L_x_13845:
[----:B----4-:R4:W0:Y:S02]  /*11610*/  SYNCS.PHASECHK.TRANS64.TRYWAIT P0, [R3+URZ], R2 ;  /* 0x00000002030075a7 */ /* 0x010824000800017f */
[----:B0-----:R-:W-:Y:S05]  /*11620*/  @!P0 NANOSLEEP.SYNCS 0x989680 ;  /* 0x009896800000895d */ /* 0x001fea0003900000 */
[----:B------:R-:W0:Y:S02]  /*11630*/  @!P0 SYNCS.PHASECHK.TRANS64 P0, [R3+URZ], R2 ;  /* 0x00000002030085a7 */ /* 0x000e24000800007f */
[----:B0-----:R-:W-:Y:S05]  /*11640*/  @!P0 BRA `(.L_x_13845) ;  /* 0xfffffffc00f08947 */ /* 0x001fea000383ffff */
.L_x_13838:
[----:B------:R-:W-:Y:S05]  /*11650*/  BSYNC B0 ;  /* 0x0000000000007941 */ /* 0x000fea0003800000 */
.L_x_13837:
[----:B------:R-:W-:Y:S05]  /*11660*/  EXIT ;  /* 0x000000000000794d */ /* 0x000fea0003800000 */
.L_x_13673:
[----:B0-----:R0:W1:Y:S02]  /*11670*/  SYNCS.PHASECHK.TRANS64.TRYWAIT P0, [R7+URZ+0x22800], R0 ;  /* 0x02280000070075a7 */ /* 0x001064000800017f */
[----:B-1----:R-:W-:Y:S05]  /*11680*/  @!P0 NANOSLEEP.SYNCS 0x989680 ;  /* 0x009896800000895d */ /* 0x002fea0003900000 */
[----:B------:R-:W1:Y:S02]  /*11690*/  @!P0 SYNCS.PHASECHK.TRANS64 P0, [R7+URZ+0x22800], R0 ;  /* 0x02280000070085a7 */ /* 0x000e64000800007f */
[----:B-1----:R-:W-:Y:S05]  /*116a0*/  @!P0 BRA `(.L_x_13673) ;  /* 0xfffffffc00f08947 */ /* 0x002fea000383ffff */
[----:B------:R-:W-:Y:S05]  /*116b0*/  BRA `(.L_x_13846) ;  /* 0xffffff04002c7947 */ /* 0x000fea000383ffff */
.L_x_13677:
[----:B-1----:R1:W2:Y:S02]  /*116c0*/  SYNCS.PHASECHK.TRANS64.TRYWAIT P1, [R6+URZ+0x22830], R11 ;  /* 0x0228300b060075a7 */ /* 0x0022a4000802017f */
[----:B--2---:R-:W-:Y:S05]  /*116d0*/  @!P1 NANOSLEEP.SYNCS 0x989680 ;  /* 0x009896800000995d */ /* 0x004fea0003900000 */
[----:B------:R-:W2:Y:S02]  /*116e0*/  @!P1 SYNCS.PHASECHK.TRANS64 P1, [R6+URZ+0x22830], R11 ;  /* 0x0228300b060095a7 */ /* 0x000ea4000802007f */
[----:B--2---:R-:W-:Y:S05]  /*116f0*/  @!P1 BRA `(.L_x_13677) ;  /* 0xfffffffc00f09947 */ /* 0x004fea000383ffff */
[----:B------:R-:W-:Y:S05]  /*11700*/  BRA `(.L_x_13676) ;  /* 0xffffff0400587947 */ /* 0x000fea000383ffff */
.L_x_13681:
[----:B---3--:R3:W4:Y:S02]  /*11710*/  SYNCS.PHASECHK.TRANS64.TRYWAIT P3, [R6+URZ+0x22850], R11 ;  /* 0x0228500b060075a7 */ /* 0x008724000806017f */
[----:B----4-:R-:W-:Y:S05]  /*11720*/  @!P3 NANOSLEEP.SYNCS 0x989680 ;  /* 0x009896800000b95d */ /* 0x010fea0003900000 */
[----:B------:R-:W4:Y:S02]  /*11730*/  @!P3 SYNCS.PHASECHK.TRANS64 P3, [R6+URZ+0x22850], R11 ;  /* 0x0228500b0600b5a7 */ /* 0x000f24000806007f */
[----:B----4-:R-:W-:Y:S05]  /*11740*/  @!P3 BRA `(.L_x_13681) ;  /* 0xfffffffc00f0b947 */ /* 0x010fea000383ffff */
[----:B------:R-:W-:Y:S05]  /*11750*/  BRA `(.L_x_13680) ;  /* 0xffffff1c005c7947 */ /* 0x000fea000383ffff */
.L_x_13686:
[----:B-1----:R-:W-:-:S04]  /*11760*/  IMAD.U32 R5, RZ, RZ, UR25 ;  /* 0x00000019ff057e24 */ /* 0x002fc8000f8e00ff */
[----:B------:R1:W2:Y:S03]  /*11770*/  SYNCS.PHASECHK.TRANS64.TRYWAIT P3, [R5+URZ+0x22830], R6 ;  /* 0x02283006050075a7 */ /* 0x0002a6000806017f */
[----:B--2---:R-:W-:Y:S05]  /*11780*/  @!P3 NANOSLEEP.SYNCS 0x989680 ;  /* 0x009896800000b95d */ /* 0x004fea0003900000 */
[----:B------:R-:W2:Y:S02]  /*11790*/  @!P3 SYNCS.PHASECHK.TRANS64 P3, [R5+URZ+0x22830], R6 ;  /* 0x022830060500b5a7 */ /* 0x000ea4000806007f */
[----:B--2---:R-:W-:Y:S05]  /*117a0*/  @!P3 BRA `(.L_x_13686) ;  /* 0xfffffffc00ecb947 */ /* 0x004fea000383ffff */
[----:B------:R-:W-:Y:S05]  /*117b0*/  BRA `(.L_x_13685) ;  /* 0xffffff20008c7947 */ /* 0x000fea000383ffff */
.L_x_13690:
[----:B--2---:R2:W3:Y:S02]  /*117c0*/  SYNCS.PHASECHK.TRANS64.TRYWAIT P3, [R177+URZ+0x22850], R6 ;  /* 0x02285006b10075a7 */ /* 0x0044e4000806017f */
[----:B---3--:R-:W-:Y:S05]  /*117d0*/  @!P3 NANOSLEEP.SYNCS 0x989680 ;  /* 0x009896800000b95d */ /* 0x008fea0003900000 */
[----:B------:R-:W3:Y:S02]  /*117e0*/  @!P3 SYNCS.PHASECHK.TRANS64 P3, [R177+URZ+0x22850], R6 ;  /* 0x02285006b100b5a7 */ /* 0x000ee4000806007f */
[----:B---3--:R-:W-:Y:S05]  /*117f0*/  @!P3 BRA `(.L_x_13690) ;  /* 0xfffffffc00f0b947 */ /* 0x008fea000383ffff */
[----:B------:R-:W-:Y:S05]  /*11800*/  BRA `(.L_x_13689) ;  /* 0xffffff4000807947 */ /* 0x000fea000383ffff */
.L_x_13696:
[----:B-1----:R-:W-:-:S04]  /*11810*/  IMAD.U32 R5, RZ, RZ, UR24 ;  /* 0x00000018ff057e24 */ /* 0x002fc8000f8e00ff */
[----:B------:R1:W2:Y:S03]  /*11820*/  SYNCS.PHASECHK.TRANS64.TRYWAIT P1, [R5+URZ+0x22830], R6 ;  /* 0x02283006050075a7 */ /* 0x0002a6000802017f */
[----:B--2---:R-:W-:Y:S05]  /*11830*/  @!P1 NANOSLEEP.SYNCS 0x989680 ;  /* 0x009896800000995d */ /* 0x004fea0003900000 */
[----:B------:R-:W2:Y:S02]  /*11840*/  @!P1 SYNCS.PHASECHK.TRANS64 P1, [R5+URZ+0x22830], R6 ;  /* 0x02283006050095a7 */ /* 0x000ea4000802007f */
[----:B--2---:R-:W-:Y:S05]  /*11850*/  @!P1 BRA `(.L_x_13696) ;  /* 0xfffffffc00ec9947 */ /* 0x004fea000383ffff */
[----:B------:R-:W-:Y:S05]  /*11860*/  BRA `(.L_x_13695) ;  /* 0xffffff44008c7947 */ /* 0x000fea000383ffff */
.L_x_13700:
[----:B--2---:R2:W3:Y:S02]  /*11870*/  SYNCS.PHASECHK.TRANS64.TRYWAIT P1, [R183+URZ+0x22850], R6 ;  /* 0x02285006b70075a7 */ /* 0x0044e4000802017f */
[----:B---3--:R-:W-:Y:S05]  /*11880*/  @!P1 NANOSLEEP.SYNCS 0x989680 ;  /* 0x009896800000995d */ /* 0x008fea0003900000 */
[----:B------:R-:W3:Y:S02]  /*11890*/  @!P1 SYNCS.PHASECHK.TRANS64 P1, [R183+URZ+0x22850], R6 ;  /* 0x02285006b70095a7 */ /* 0x000ee4000802007f */
[----:B---3--:R-:W-:Y:S05]  /*118a0*/  @!P1 BRA `(.L_x_13700) ;  /* 0xfffffffc00f09947 */ /* 0x008fea000383ffff */
[----:B------:R-:W-:Y:S05]  /*118b0*/  BRA `(.L_x_13699) ;  /* 0xffffff5c00ac7947 */ /* 0x000fea000383ffff */
.L_x_13743:
        /* <DEDUP_REMOVED lines=11> */
.L_x_13848:
[----:B------:R-:W-:Y:S05]  /*11970*/  BSYNC B0 ;  /* 0x0000000000007941 */ /* 0x000fea0003800000 */
.L_x_13847:
[----:B------:R-:W-:Y:S05]  /*11980*/  BRA `(.L_x_13849) ;  /* 0xffffffb000847947 */ /* 0x000fea000383ffff */
.L_x_13745:
[----:B------:R-:W-:Y:S01]  /*11990*/  BSSY B0, `(.L_x_13850) ;  /* 0x0000006000007945 */ /* 0x000fe20003800000 */
[----:B------:R-:W-:-:S07]  /*119a0*/  IMAD.MOV.U32 R15, RZ, RZ, -0x1 ;  /* 0xffffffffff0f7424 */ /* 0x000fce00078e00ff */
[----:B0123--:R-:W-:Y:S05]  /*119b0*/  WARPSYNC.COLLECTIVE R15, `(.L_x_13851) ;  /* 0x000000000f0c7348 */ /* 0x00ffea0003c00000 */
[----:B------:R-:W-:Y:S02]  /*119c0*/  ELECT P6, UR62, PT ;  /* 0x00000000003e782f */ /* 0x000fe400038c0000 */
[----:B------:R-:W-:Y:S01]  /*119d0*/  MOV R14, UR62 ;  /* 0x0000003e000e7c02 */ /* 0x000fe20008000f00 */
[----:B0123--:R-:W-:Y:S10]  /*119e0*/  ENDCOLLECTIVE ;  /* 0x000000000000791b */ /* 0x00fff40003800000 */
.L_x_13851:
[----:B------:R-:W-:Y:S05]  /*119f0*/  BSYNC B0 ;  /* 0x0000000000007941 */ /* 0x000fea0003800000 */
.L_x_13850:
[----:B------:R-:W-:Y:S05]  /*11a00*/  BRA `(.L_x_13852) ;  /* 0xffffffb0008c7947 */ /* 0x000fea000383ffff */
.L_x_13747:
[----:B---3--:R3:W4:Y:S02]  /*11a10*/  SYNCS.PHASECHK.TRANS64.TRYWAIT P0, [R0+URZ+0x22840], R2 ;  /* 0x02284002000075a7 */ /* 0x008724000800017f */
[----:B----4-:R-:W-:Y:S05]  /*11a20*/  @!P0 NANOSLEEP.SYNCS 0x989680 ;  /* 0x009896800000895d */ /* 0x010fea0003900000 */
[----:B------:R-:W4:Y:S02]  /*11a30*/  @!P0 SYNCS.PHASECHK.TRANS64 P0, [R0+URZ+0x22840], R2 ;  /* 0x02284002000085a7 */ /* 0x000f24000800007f */
[----:B----4-:R-:W-:Y:S05]  /*11a40*/  @!P0 BRA `(.L_x_13747) ;  /* 0xfffffffc00f08947 */ /* 0x010fea000383ffff */
[----:B------:R-:W-:Y:S05]  /*11a50*/  BRA `(.L_x_13853) ;  /* 0xffffffb000f87947 */ /* 0x000fea000383ffff */
.L_x_13751:
[----:B------:R-:W2:Y:S01]  /*11a60*/  LDL.LU R11, [R1+0x34] ;  /* 0x00003400010b7983 */ /* 0x000ea20000300800 */
[----:B------:R-:W-:Y:S02]  /*11a70*/  IMAD.MOV.U32 R13, RZ, RZ, R0 ;  /* 0x000000ffff0d7224 */ /* 0x000fe400078e0000 */
[----:B------:R-:W-:Y:S02]  /*11a80*/  IMAD.MOV.U32 R12, RZ, RZ, RZ ;  /* 0x000000ffff0c7224 */ /* 0x000fe400078e00ff */
[----:B------:R-:W-:Y:S02]  /*11a90*/  IMAD.MOV.U32 R15, RZ, RZ, -0x1 ;  /* 0xffffffffff0f7424 */ /* 0x000fe400078e00ff */
[----:B------:R-:W-:-:S04]  /*11aa0*/  IMAD R17, R17, 0x80, R8 ;  /* 0x0000008011117824 */ /* 0x000fc800078e0208 */
[----:B------:R-:W-:Y:S02]  /*11ab0*/  VIADD R6, R17, 0x60 ;  /* 0x0000006011067836 */ /* 0x000fe40000000000 */
[----:B--2---:R-:W-:Y:S02]  /*11ac0*/  IMAD R3, R11, R7, RZ ;  /* 0x000000070b037224 */ /* 0x004fe400078e02ff */
[----:B------:R-:W-:-:S03]  /*11ad0*/  IMAD.MOV.U32 R11, RZ, RZ, 0x181f ;  /* 0x0000181fff0b7424 */ /* 0x000fc600078e00ff */
[----:B------:R-:W-:-:S13]  /*11ae0*/  ISETP.GE.AND P1, PT, R17, R3, PT ;  /* 0x000000031100720c */ /* 0x000fda0003f26270 */
[----:B-----5:R-:W-:Y:S05]  /*11af0*/  WARPSYNC.COLLECTIVE R15, `(.L_x_13854) ;  /* 0x000000000f087348 */ /* 0x020fea0003c00000 */
[----:B------:R0:W1:Y:S02]  /*11b00*/  SHFL.IDX P6, R14, R13, R12, R11 ;  /* 0x0000000c0d0e7389 */ /* 0x00006400000c000b */
[----:B01---5:R-:W-:Y:S01]  /*11b10*/  ENDCOLLECTIVE ;  /* 0x000000000000791b */ /* 0x023fe20003800000 */
.L_x_13854:
[----:B------:R-:W-:Y:S02]  /*11b20*/  IMAD.MOV.U32 R13, RZ, RZ, R2 ;  /* 0x000000ffff0d7224 */ /* 0x000fe400078e0002 */
[----:B------:R-:W-:-:S07]  /*11b30*/  IMAD.MOV.U32 R4, RZ, RZ, R14 ;  /* 0x000000ffff047224 */ /* 0x000fce00078e000e */
[----:B------:R-:W-:Y:S05]  /*11b40*/  WARPSYNC.COLLECTIVE R15, `(.L_x_13855) ;  /* 0x000000000f087348 */ /* 0x000fea0003c00000 */
[----:B------:R0:W1:Y:S02]  /*11b50*/  SHFL.IDX P6, R14, R13, R12, R11 ;  /* 0x0000000c0d0e7389 */ /* 0x00006400000c000b */
[----:B01----:R-:W-:Y:S01]  /*11b60*/  ENDCOLLECTIVE ;  /* 0x000000000000791b */ /* 0x003fe20003800000 */
.L_x_13855:
[----:B------:R-:W-:Y:S02]  /*11b70*/  IMAD.MOV.U32 R13, RZ, RZ, R0 ;  /* 0x000000ffff0d7224 */ /* 0x000fe400078e0000 */
[----:B------:R-:W-:Y:S02]  /*11b80*/  IMAD.MOV.U32 R12, RZ, RZ, 0x1 ;  /* 0x00000001ff0c7424 */ /* 0x000fe400078e00ff */
[----:B------:R-:W-:-:S07]  /*11b90*/  IMAD.MOV.U32 R5, RZ, RZ, R14 ;  /* 0x000000ffff057224 */ /* 0x000fce00078e000e */
[----:B------:R-:W-:Y:S05]  /*11ba0*/  WARPSYNC.COLLECTIVE R15, `(.L_x_13856) ;  /* 0x000000000f087348 */ /* 0x000fea0003c00000 */
[----:B------:R0:W1:Y:S02]  /*11bb0*/  SHFL.IDX P6, R14, R13, R12, R11 ;  /* 0x0000000c0d0e7389 */ /* 0x00006400000c000b */
[----:B01----:R-:W-:Y:S01]  /*11bc0*/  ENDCOLLECTIVE ;  /* 0x000000000000791b */ /* 0x003fe20003800000 */
.L_x_13856:
        /* <DEDUP_REMOVED lines=16> */
.L_x_13857:
[----:B------:R-:W-:Y:S02]  /*11cd0*/  IMAD.MOV.U32 R13, RZ, RZ, R0 ;  /* 0x000000ffff0d7224 */ /* 0x000fe400078e0000 */
[----:B------:R-:W-:Y:S02]  /*11ce0*/  IMAD.MOV.U32 R12, RZ, RZ, 0x2 ;  /* 0x00000002ff0c7424 */ /* 0x000fe400078e00ff */
[----:B------:R-:W-:-:S07]  /*11cf0*/  IMAD.MOV.U32 R5, RZ, RZ, R14 ;  /* 0x000000ffff057224 */ /* 0x000fce00078e000e */
[----:B------:R-:W-:Y:S05]  /*11d00*/  WARPSYNC.COLLECTIVE R15, `(.L_x_13858) ;  /* 0x000000000f087348 */ /* 0x000fea0003c00000 */
[----:B------:R0:W1:Y:S02]  /*11d10*/  SHFL.IDX P6, R14, R13, R12, R11 ;  /* 0x0000000c0d0e7389 */ /* 0x00006400000c000b */
[----:B01----:R-:W-:Y:S01]  /*11d20*/  ENDCOLLECTIVE ;  /* 0x000000000000791b */ /* 0x003fe20003800000 */
.L_x_13858:
        /* <DEDUP_REMOVED lines=16> */
.L_x_13859:
[----:B------:R-:W-:Y:S02]  /*11e30*/  IMAD.MOV.U32 R13, RZ, RZ, R0 ;  /* 0x000000ffff0d7224 */ /* 0x000fe400078e0000 */
[----:B------:R-:W-:Y:S02]  /*11e40*/  IMAD.MOV.U32 R12, RZ, RZ, 0x3 ;  /* 0x00000003ff0c7424 */ /* 0x000fe400078e00ff */
[----:B------:R-:W-:-:S07]  /*11e50*/  IMAD.MOV.U32 R5, RZ, RZ, R14 ;  /* 0x000000ffff057224 */ /* 0x000fce00078e000e */
[----:B------:R-:W-:Y:S05]  /*11e60*/  WARPSYNC.COLLECTIVE R15, `(.L_x_13860) ;  /* 0x000000000f087348 */ /* 0x000fea0003c00000 */
[----:B------:R0:W1:Y:S02]  /*11e70*/  SHFL.IDX P6, R14, R13, R12, R11 ;  /* 0x0000000c0d0e7389 */ /* 0x00006400000c000b */
[----:B01----:R-:W-:Y:S01]  /*11e80*/  ENDCOLLECTIVE ;  /* 0x000000000000791b */ /* 0x003fe20003800000 */
.L_x_13860:
        /* <DEDUP_REMOVED lines=16> */
.L_x_13861:
[----:B------:R-:W-:Y:S02]  /*11f90*/  IMAD.MOV.U32 R13, RZ, RZ, R0 ;  /* 0x000000ffff0d7224 */ /* 0x000fe400078e0000 */
[----:B------:R-:W-:Y:S02]  /*11fa0*/  IMAD.MOV.U32 R12, RZ, RZ, 0x4 ;  /* 0x00000004ff0c7424 */ /* 0x000fe400078e00ff */
[----:B------:R-:W-:-:S07]  /*11fb0*/  IMAD.MOV.U32 R5, RZ, RZ, R14 ;  /* 0x000000ffff057224 */ /* 0x000fce00078e000e */
[----:B------:R-:W-:Y:S05]  /*11fc0*/  WARPSYNC.COLLECTIVE R15, `(.L_x_13862) ;  /* 0x000000000f087348 */ /* 0x000fea0003c00000 */
[----:B------:R0:W1:Y:S02]  /*11fd0*/  SHFL.IDX P6, R14, R13, R12, R11 ;  /* 0x0000000c0d0e7389 */ /* 0x00006400000c000b */
[----:B01----:R-:W-:Y:S01]  /*11fe0*/  ENDCOLLECTIVE ;  /* 0x000000000000791b */ /* 0x003fe20003800000 */
.L_x_13862:
        /* <DEDUP_REMOVED lines=16> */
.L_x_13863:
[----:B------:R-:W-:Y:S02]  /*120f0*/  IMAD.MOV.U32 R13, RZ, RZ, R0 ;  /* 0x000000ffff0d7224 */ /* 0x000fe400078e0000 */
[----:B------:R-:W-:Y:S02]  /*12100*/  IMAD.MOV.U32 R12, RZ, RZ, 0x5 ;  /* 0x00000005ff0c7424 */ /* 0x000fe400078e00ff */
[----:B------:R-:W-:-:S07]  /*12110*/  IMAD.MOV.U32 R5, RZ, RZ, R14 ;  /* 0x000000ffff057224 */ /* 0x000fce00078e000e */
[----:B------:R-:W-:Y:S05]  /*12120*/  WARPSYNC.COLLECTIVE R15, `(.L_x_13864) ;  /* 0x000000000f087348 */ /* 0x000fea0003c00000 */
[----:B------:R0:W1:Y:S02]  /*12130*/  SHFL.IDX P6, R14, R13, R12, R11 ;  /* 0x0000000c0d0e7389 */ /* 0x00006400000c000b */
[----:B01----:R-:W-:Y:S01]  /*12140*/  ENDCOLLECTIVE ;  /* 0x000000000000791b */ /* 0x003fe20003800000 */
.L_x_13864:
        /* <DEDUP_REMOVED lines=16> */
.L_x_13865:
[----:B------:R-:W-:Y:S02]  /*12250*/  IMAD.MOV.U32 R13, RZ, RZ, R0 ;  /* 0x000000ffff0d7224 */ /* 0x000fe400078e0000 */
[----:B------:R-:W-:Y:S02]  /*12260*/  IMAD.MOV.U32 R12, RZ, RZ, 0x6 ;  /* 0x00000006ff0c7424 */ /* 0x000fe400078e00ff */
[----:B------:R-:W-:-:S07]  /*12270*/  IMAD.MOV.U32 R5, RZ, RZ, R14 ;  /* 0x000000ffff057224 */ /* 0x000fce00078e000e */
[----:B------:R-:W-:Y:S05]  /*12280*/  WARPSYNC.COLLECTIVE R15, `(.L_x_13866) ;  /* 0x000000000f087348 */ /* 0x000fea0003c00000 */
[----:B------:R0:W1:Y:S02]  /*12290*/  SHFL.IDX P6, R14, R13, R12, R11 ;  /* 0x0000000c0d0e7389 */ /* 0x00006400000c000b */
[----:B01----:R-:W-:Y:S01]  /*122a0*/  ENDCOLLECTIVE ;  /* 0x000000000000791b */ /* 0x003fe20003800000 */
.L_x_13866:
        /* <DEDUP_REMOVED lines=15> */
.L_x_13867:
[----:B------:R-:W-:Y:S02]  /*123a0*/  IMAD.MOV.U32 R13, RZ, RZ, R0 ;  /* 0x000000ffff0d7224 */ /* 0x000fe400078e0000 */
[----:B------:R-:W-:Y:S02]  /*123b0*/  IMAD.MOV.U32 R12, RZ, RZ, 0x7 ;  /* 0x00000007ff0c7424 */ /* 0x000fe400078e00ff */
[----:B------:R-:W-:-:S07]  /*123c0*/  IMAD.MOV.U32 R5, RZ, RZ, R14 ;  /* 0x000000ffff057224 */ /* 0x000fce00078e000e */
[----:B------:R-:W-:Y:S05]  /*123d0*/  WARPSYNC.COLLECTIVE R15, `(.L_x_13868) ;  /* 0x000000000f087348 */ /* 0x000fea0003c00000 */
[----:B------:R0:W1:Y:S02]  /*123e0*/  SHFL.IDX P6, R14, R13, R12, R11 ;  /* 0x0000000c0d0e7389 */ /* 0x00006400000c000b */
[----:B01----:R-:W-:Y:S01]  /*123f0*/  ENDCOLLECTIVE ;  /* 0x000000000000791b */ /* 0x003fe20003800000 */
.L_x_13868:
        /* <DEDUP_REMOVED lines=10> */
.L_x_13869:
[----:B------:R-:W-:Y:S01]  /*124a0*/  @!PT LDS RZ, [RZ] ;  /* 0x00000000fffff984 */ /* 0x000fe20000000800 */
[----:B------:R-:W-:Y:S01]  /*124b0*/  @!PT LDS RZ, [RZ] ;  /* 0x00000000fffff984 */ /* 0x000fe20000000800 */
[----:B------:R-:W-:Y:S01]  /*124c0*/  @!PT LDS RZ, [RZ] ;  /* 0x00000000fffff984 */ /* 0x000fe20000000800 */
[----:B------:R0:W-:Y:S01]  /*124d0*/  @!P1 LDGSTS.E.BYPASS.LTC128B.128 [R9+0x1b400], desc[UR40][R4.64], !P0 ;  /* 0x1b40000004099fae */ /* 0x0001e2000c101d68 */
[----:B------:R-:W-:Y:S01]  /*124e0*/  IMAD.MOV.U32 R2, RZ, RZ, R14 ;  /* 0x000000ffff027224 */ /* 0x000fe200078e000e */
[----:B------:R-:W-:Y:S06]  /*124f0*/  BRA `(.L_x_13870) ;  /* 0xffffffb400a07947 */ /* 0x000fec000383ffff */
.L_x_13754:
[----:B--2---:R-:W2:Y:S02]  /*12500*/  LDL R2, [R1+0x4] ;  /* 0x0000040001027983 */ /* 0x004ea40000100800 */
[----:B--2---:R2:W3:Y:S02]  /*12510*/  SYNCS.PHASECHK.TRANS64.TRYWAIT P0, [R2+URZ+0x22820], R0 ;  /* 0x02282000020075a7 */ /* 0x0044e4000800017f */
[----:B---3--:R-:W-:Y:S05]  /*12520*/  @!P0 NANOSLEEP.SYNCS 0x989680 ;  /* 0x009896800000895d */ /* 0x008fea0003900000 */
[----:B------:R-:W3:Y:S02]  /*12530*/  @!P0 SYNCS.PHASECHK.TRANS64 P0, [R2+URZ+0x22820], R0 ;  /* 0x02282000020085a7 */ /* 0x000ee4000800007f */
[----:B---3--:R-:W-:Y:S05]  /*12540*/  @!P0 BRA `(.L_x_13754) ;  /* 0xfffffffc00ec8947 */ /* 0x008fea000383ffff */
[----:B------:R-:W-:Y:S05]  /*12550*/  BRA `(.L_x_13871) ;  /* 0xffffffb800007947 */ /* 0x000fea000383ffff */
.L_x_13758:
[----:B0-----:R0:W1:Y:S02]  /*12560*/  SYNCS.PHASECHK.TRANS64.TRYWAIT P0, [R2+URZ+0x22860], R0 ;  /* 0x02286000020075a7 */ /* 0x001064000800017f */
[----:B-1----:R-:W-:Y:S05]  /*12570*/  @!P0 NANOSLEEP.SYNCS 0x989680 ;  /* 0x009896800000895d */ /* 0x002fea0003900000 */
[----:B------:R-:W1:Y:S02]  /*12580*/  @!P0 SYNCS.PHASECHK.TRANS64 P0, [R2+URZ+0x22860], R0 ;  /* 0x02286000020085a7 */ /* 0x000e64000800007f */
[----:B-1----:R-:W-:Y:S05]  /*12590*/  @!P0 BRA `(.L_x_13758) ;  /* 0xfffffffc00f08947 */ /* 0x002fea000383ffff */
[----:B------:R-:W-:Y:S05]  /*125a0*/  BRA `(.L_x_13872) ;  /* 0xffffffb800307947 */ /* 0x000fea000383ffff */
.L_x_13773:
[----:B-1----:R1:W2:Y:S02]  /*125b0*/  SYNCS.PHASECHK.TRANS64.TRYWAIT P0, [R3+URZ+0x22840], R2 ;  /* 0x02284002030075a7 */ /* 0x0022a4000800017f */
[----:B--2---:R-:W-:Y:S05]  /*125c0*/  @!P0 NANOSLEEP.SYNCS 0x989680 ;  /* 0x009896800000895d */ /* 0x004fea0003900000 */
[----:B------:R-:W2:Y:S02]  /*125d0*/  @!P0 SYNCS.PHASECHK.TRANS64 P0, [R3+URZ+0x22840], R2 ;  /* 0x02284002030085a7 */ /* 0x000ea4000800007f */
[----:B--2---:R-:W-:Y:S05]  /*125e0*/  @!P0 BRA `(.L_x_13773) ;  /* 0xfffffffc00f08947 */ /* 0x004fea000383ffff */
[----:B------:R-:W-:Y:S05]  /*125f0*/  BRA `(.L_x_13873) ;  /* 0xffffffc000547947 */ /* 0x000fea000383ffff */
.L_x_13778:
[----:B0-----:R0:W2:Y:S02]  /*12600*/  SYNCS.PHASECHK.TRANS64.TRYWAIT P0, [R3+URZ+0x22860], R2 ;  /* 0x02286002030075a7 */ /* 0x0010a4000800017f */
[----:B--2---:R-:W-:Y:S05]  /*12610*/  @!P0 NANOSLEEP.SYNCS 0x989680 ;  /* 0x009896800000895d */ /* 0x004fea0003900000 */
[----:B------:R-:W2:Y:S02]  /*12620*/  @!P0 SYNCS.PHASECHK.TRANS64 P0, [R3+URZ+0x22860], R2 ;  /* 0x02286002030085a7 */ /* 0x000ea4000800007f */
[----:B--2---:R-:W-:Y:S05]  /*12630*/  @!P0 BRA `(.L_x_13778) ;  /* 0xfffffffc00f08947 */ /* 0x004fea000383ffff */
[----:B------:R-:W-:Y:S05]  /*12640*/  BRA `(.L_x_13874) ;  /* 0xffffffc000dc7947 */ /* 0x000fea000383ffff */
.L_x_13789:
[----:B0-----:R0:W1:Y:S02]  /*12650*/  SYNCS.PHASECHK.TRANS64.TRYWAIT P0, [R4+URZ+0x22840], R2 ;  /* 0x02284002040075a7 */ /* 0x001064000800017f */
[----:B-1----:R-:W-:Y:S05]  /*12660*/  @!P0 NANOSLEEP.SYNCS 0x989680 ;  /* 0x009896800000895d */ /* 0x002fea0003900000 */
[----:B------:R-:W1:Y:S02]  /*12670*/  @!P0 SYNCS.PHASECHK.TRANS64 P0, [R4+URZ+0x22840], R2 ;  /* 0x02284002040085a7 */ /* 0x000e64000800007f */
[----:B-1----:R-:W-:Y:S05]  /*12680*/  @!P0 BRA `(.L_x_13789) ;  /* 0xfffffffc00f08947 */ /* 0x002fea000383ffff */
[----:B------:R-:W-:Y:S05]  /*12690*/  BRA `(.L_x_13875) ;  /* 0xffffffc800e47947 */ /* 0x000fea000383ffff */
.L_x_13794:
[----:B-1----:R1:W2:Y:S02]  /*126a0*/  SYNCS.PHASECHK.TRANS64.TRYWAIT P0, [R4+URZ+0x22860], R2 ;  /* 0x02286002040075a7 */ /* 0x0022a4000800017f */
[----:B--2---:R-:W-:Y:S05]  /*126b0*/  @!P0 NANOSLEEP.SYNCS 0x989680 ;  /* 0x009896800000895d */ /* 0x004fea0003900000 */
[----:B------:R-:W2:Y:S02]  /*126c0*/  @!P0 SYNCS.PHASECHK.TRANS64 P0, [R4+URZ+0x22860], R2 ;  /* 0x02286002040085a7 */ /* 0x000ea4000800007f */
[----:B--2---:R-:W-:Y:S05]  /*126d0*/  @!P0 BRA `(.L_x_13794) ;  /* 0xfffffffc00f08947 */ /* 0x004fea000383ffff */
[----:B------:R-:W-:Y:S05]  /*126e0*/  BRA `(.L_x_13876) ;  /* 0xffffffcc00687947 */ /* 0x000fea000383ffff */
.L_x_13805:
[----:B-1----:R1:W2:Y:S02]  /*126f0*/  SYNCS.PHASECHK.TRANS64.TRYWAIT P0, [R4+URZ+0x22840], R2 ;  /* 0x02284002040075a7 */ /* 0x0022a4000800017f */
[----:B--2---:R-:W-:Y:S05]  /*12700*/  @!P0 NANOSLEEP.SYNCS 0x989680 ;  /* 0x009896800000895d */ /* 0x004fea0003900000 */
[----:B------:R-:W2:Y:S02]  /*12710*/  @!P0 SYNCS.PHASECHK.TRANS64 P0, [R4+URZ+0x22840], R2 ;  /* 0x02284002040085a7 */ /* 0x000ea4000800007f */
[----:B--2---:R-:W-:Y:S05]  /*12720*/  @!P0 BRA `(.L_x_13805) ;  /* 0xfffffffc00f08947 */ /* 0x004fea000383ffff */
[----:B------:R-:W-:Y:S05]  /*12730*/  BRA `(.L_x_13877) ;  /* 0xffffffd400547947 */ /* 0x000fea000383ffff */
.L_x_13810:
[----:B0-----:R0:W2:Y:S02]  /*12740*/  SYNCS.PHASECHK.TRANS64.TRYWAIT P0, [R4+URZ+0x22860], R2 ;  /* 0x02286002040075a7 */ /* 0x0010a4000800017f */
[----:B--2---:R-:W-:Y:S05]  /*12750*/  @!P0 NANOSLEEP.SYNCS 0x989680 ;  /* 0x009896800000895d */ /* 0x004fea0003900000 */
[----:B------:R-:W2:Y:S02]  /*12760*/  @!P0 SYNCS.PHASECHK.TRANS64 P0, [R4+URZ+0x22860], R2 ;  /* 0x02286002040085a7 */ /* 0x000ea4000800007f */
[----:B--2---:R-:W-:Y:S05]  /*12770*/  @!P0 BRA `(.L_x_13810) ;  /* 0xfffffffc00f08947 */ /* 0x004fea000383ffff */
[----:B------:R-:W-:Y:S05]  /*12780*/  BRA `(.L_x_13878) ;  /* 0xffffffd400dc7947 */ /* 0x000fea000383ffff */
.L_x_13822:
        /* <DEDUP_REMOVED lines=8> */
.L_x_13880:
[----:B------:R-:W-:Y:S05]  /*12810*/  BSYNC B0 ;  /* 0x0000000000007941 */ /* 0x000fea0003800000 */
.L_x_13879:
        /* <DEDUP_REMOVED lines=9> */
.L_x_13881:
        /* <DEDUP_REMOVED lines=18> */
.L_x_13882:
[----:B------:R-:W-:Y:S01]  /*129d0*/  IMAD.MOV.U32 R12, RZ, RZ, 0x2 ;  /* 0x00000002ff0c7424 */ /* 0x000fe200078e00ff */
[----:B------:R-:W-:-:S05]  /*129e0*/  SEL R7, R14, RZ, P1 ;  /* 0x000000ff0e077207 */ /* 0x000fca0000800000 */
[----:B------:R-:W-:-:S04]  /*129f0*/  IMAD.IADD R3, R2, 0x1, R7 ;  /* 0x0000000102037824 */ /* 0x000fc800078e0207 */
[----:B------:R-:W-:-:S07]  /*12a00*/  IMAD.MOV.U32 R13, RZ, RZ, R3 ;  /* 0x000000ffff0d7224 */ /* 0x000fce00078e0003 */
[----:B------:R-:W-:Y:S05]  /*12a10*/  WARPSYNC.COLLECTIVE R15, `(.L_x_13883) ;  /* 0x000000000f087348 */ /* 0x000fea0003c00000 */
[----:B------:R0:W1:Y:S02]  /*12a20*/  SHFL.UP P6, R14, R13, R12, R11 ;  /* 0x0400000c0d0e7389 */ /* 0x00006400000c000b */
[----:B01----:R-:W-:Y:S01]  /*12a30*/  ENDCOLLECTIVE ;  /* 0x000000000000791b */ /* 0x003fe20003800000 */
.L_x_13883:
[----:B------:R-:W-:Y:S01]  /*12a40*/  IMAD.MOV.U32 R12, RZ, RZ, 0x4 ;  /* 0x00000004ff0c7424 */ /* 0x000fe200078e00ff */
[----:B------:R-:W-:-:S05]  /*12a50*/  SEL R14, R14, RZ, P2 ;  /* 0x000000ff0e0e7207 */ /* 0x000fca0001000000 */
[----:B------:R-:W-:-:S04]  /*12a60*/  IMAD.IADD R3, R3, 0x1, R14 ;  /* 0x0000000103037824 */ /* 0x000fc800078e020e */
[----:B------:R-:W-:-:S07]  /*12a70*/  IMAD.MOV.U32 R13, RZ, RZ, R3 ;  /* 0x000000ffff0d7224 */ /* 0x000fce00078e0003 */
[----:B------:R-:W-:Y:S05]  /*12a80*/  WARPSYNC.COLLECTIVE R15, `(.L_x_13884) ;  /* 0x000000000f087348 */ /* 0x000fea0003c00000 */
[----:B------:R0:W1:Y:S02]  /*12a90*/  SHFL.UP P6, R14, R13, R12, R11 ;  /* 0x0400000c0d0e7389 */ /* 0x00006400000c000b */
[----:B01----:R-:W-:Y:S01]  /*12aa0*/  ENDCOLLECTIVE ;  /* 0x000000000000791b */ /* 0x003fe20003800000 */
.L_x_13884:
[----:B------:R-:W-:Y:S01]  /*12ab0*/  IMAD.MOV.U32 R12, RZ, RZ, 0x8 ;  /* 0x00000008ff0c7424 */ /* 0x000fe200078e00ff */
[----:B------:R-:W-:-:S05]  /*12ac0*/  SEL R14, R14, RZ, P3 ;  /* 0x000000ff0e0e7207 */ /* 0x000fca0001800000 */
[----:B------:R-:W-:-:S04]  /*12ad0*/  IMAD.IADD R3, R3, 0x1, R14 ;  /* 0x0000000103037824 */ /* 0x000fc800078e020e */
[----:B------:R-:W-:-:S07]  /*12ae0*/  IMAD.MOV.U32 R13, RZ, RZ, R3 ;  /* 0x000000ffff0d7224 */ /* 0x000fce00078e0003 */
[----:B------:R-:W-:Y:S05]  /*12af0*/  WARPSYNC.COLLECTIVE R15, `(.L_x_13885) ;  /* 0x000000000f087348 */ /* 0x000fea0003c00000 */
[----:B------:R0:W1:Y:S02]  /*12b00*/  SHFL.UP P6, R14, R13, R12, R11 ;  /* 0x0400000c0d0e7389 */ /* 0x00006400000c000b */
[----:B01----:R-:W-:Y:S01]  /*12b10*/  ENDCOLLECTIVE ;  /* 0x000000000000791b */ /* 0x003fe20003800000 */
.L_x_13885:
[----:B------:R-:W-:Y:S01]  /*12b20*/  IMAD.MOV.U32 R12, RZ, RZ, 0x10 ;  /* 0x00000010ff0c7424 */ /* 0x000fe200078e00ff */
[----:B------:R-:W-:-:S05]  /*12b30*/  SEL R14, R14, RZ, P4 ;  /* 0x000000ff0e0e7207 */ /* 0x000fca0002000000 */
[----:B------:R-:W-:-:S04]  /*12b40*/  IMAD.IADD R3, R3, 0x1, R14 ;  /* 0x0000000103037824 */ /* 0x000fc800078e020e */
[----:B------:R-:W-:-:S07]  /*12b50*/  IMAD.MOV.U32 R13, RZ, RZ, R3 ;  /* 0x000000ffff0d7224 */ /* 0x000fce00078e0003 */
[----:B------:R-:W-:Y:S05]  /*12b60*/  WARPSYNC.COLLECTIVE R15, `(.L_x_13886) ;  /* 0x000000000f087348 */ /* 0x000fea0003c00000 */
[----:B------:R0:W1:Y:S02]  /*12b70*/  SHFL.UP P6, R14, R13, R12, R11 ;  /* 0x0400000c0d0e7389 */ /* 0x00006400000c000b */
[----:B01----:R-:W-:Y:S01]  /*12b80*/  ENDCOLLECTIVE ;  /* 0x000000000000791b */ /* 0x003fe20003800000 */
.L_x_13886:
        /* <DEDUP_REMOVED lines=8> */
.L_x_13887:
[----:B------:R-:W-:Y:S05]  /*12c10*/  BRA `(.L_x_13888) ;  /* 0xffffffdc004c7947 */ /* 0x000fea000383ffff */
.L_x_13827:
        /* <DEDUP_REMOVED lines=8> */
.L_x_13890:
[----:B------:R-:W-:Y:S05]  /*12ca0*/  BSYNC B0 ;  /* 0x0000000000007941 */ /* 0x000fea0003800000 */
.L_x_13889:
        /* <DEDUP_REMOVED lines=8> */
.L_x_13891:
[----:B------:R-:W-:Y:S01]  /*12d30*/  IMAD.MOV.U32 R12, RZ, RZ, 0x4 ;  /* 0x00000004ff0c7424 */ /* 0x000fe200078e00ff */
[----:B------:R-:W-:-:S05]  /*12d40*/  SEL R4, R14, RZ, P2 ;  /* 0x000000ff0e047207 */ /* 0x000fca0001000000 */
[----:B------:R-:W-:-:S04]  /*12d50*/  IMAD.IADD R4, R13, 0x1, R4 ;  /* 0x000000010d047824 */ /* 0x000fc800078e0204 */
[----:B------:R-:W-:-:S07]  /*12d60*/  IMAD.MOV.U32 R13, RZ, RZ, R4 ;  /* 0x000000ffff0d7224 */ /* 0x000fce00078e0004 */
[----:B------:R-:W-:Y:S05]  /*12d70*/  WARPSYNC.COLLECTIVE R15, `(.L_x_13892) ;  /* 0x000000000f087348 */ /* 0x000fea0003c00000 */
[----:B------:R0:W1:Y:S02]  /*12d80*/  SHFL.UP P6, R14, R13, R12, R11 ;  /* 0x0400000c0d0e7389 */ /* 0x00006400000c000b */
[----:B01----:R-:W-:Y:S01]  /*12d90*/  ENDCOLLECTIVE ;  /* 0x000000000000791b */ /* 0x003fe20003800000 */
.L_x_13892:
[----:B------:R-:W-:Y:S01]  /*12da0*/  IMAD.MOV.U32 R12, RZ, RZ, 0x8 ;  /* 0x00000008ff0c7424 */ /* 0x000fe200078e00ff */
[----:B------:R-:W-:-:S05]  /*12db0*/  SEL R3, R14, RZ, P3 ;  /* 0x000000ff0e037207 */ /* 0x000fca0001800000 */
[----:B------:R-:W-:-:S04]  /*12dc0*/  IMAD.IADD R6, R4, 0x1, R3 ;  /* 0x0000000104067824 */ /* 0x000fc800078e0203 */
[----:B------:R-:W-:-:S07]  /*12dd0*/  IMAD.MOV.U32 R13, RZ, RZ, R6 ;  /* 0x000000ffff0d7224 */ /* 0x000fce00078e0006 */
[----:B------:R-:W-:Y:S05]  /*12de0*/  WARPSYNC.COLLECTIVE R15, `(.L_x_13893) ;  /* 0x000000000f087348 */ /* 0x000fea0003c00000 */
[----:B------:R0:W1:Y:S02]  /*12df0*/  SHFL.UP P6, R14, R13, R12, R11 ;  /* 0x0400000c0d0e7389 */ /* 0x00006400000c000b */
[----:B01----:R-:W-:Y:S01]  /*12e00*/  ENDCOLLECTIVE ;  /* 0x000000000000791b */ /* 0x003fe20003800000 */
.L_x_13893:
[----:B------:R-:W-:Y:S01]  /*12e10*/  IMAD.MOV.U32 R12, RZ, RZ, 0x10 ;  /* 0x00000010ff0c7424 */ /* 0x000fe200078e00ff */
[----:B------:R-:W-:-:S05]  /*12e20*/  SEL R7, R14, RZ, P4 ;  /* 0x000000ff0e077207 */ /* 0x000fca0002000000 */
[----:B------:R-:W-:-:S04]  /*12e30*/  IMAD.IADD R7, R6, 0x1, R7 ;  /* 0x0000000106077824 */ /* 0x000fc800078e0207 */
[----:B------:R-:W-:-:S07]  /*12e40*/  IMAD.MOV.U32 R13, RZ, RZ, R7 ;  /* 0x000000ffff0d7224 */ /* 0x000fce00078e0007 */
[----:B------:R-:W-:Y:S05]  /*12e50*/  WARPSYNC.COLLECTIVE R15, `(.L_x_13894) ;  /* 0x000000000f087348 */ /* 0x000fea0003c00000 */
[----:B------:R0:W1:Y:S02]  /*12e60*/  SHFL.UP P6, R14, R13, R12, R11 ;  /* 0x0400000c0d0e7389 */ /* 0x00006400000c000b */
[----:B01----:R-:W-:Y:S01]  /*12e70*/  ENDCOLLECTIVE ;  /* 0x000000000000791b */ /* 0x003fe20003800000 */
.L_x_13894:
        /* <DEDUP_REMOVED lines=8> */
.L_x_13895:
[----:B------:R-:W-:Y:S05]  /*12f00*/  BRA `(.L_x_13896) ;  /* 0xffffffdc002c7947 */ /* 0x000fea000383ffff */
.L_x_13829:
[----:B------:R-:W-:Y:S01]  /*12f10*/  BSSY B0, `(.L_x_13897) ;  /* 0x0000006000007945 */ /* 0x000fe20003800000 */
[----:B------:R-:W-:Y:S01]  /*12f20*/  PLOP3.LUT P6, PT, P6, PT, PT, 0x8, 0x0 ;  /* 0x000000000000781c */ /* 0x000fe200037ce170 */
[----:B------:R-:W-:-:S12]  /*12f30*/  IMAD.MOV.U32 R15, RZ, RZ, -0x1 ;  /* 0xffffffffff0f7424 */ /* 0x000fd800078e00ff */
[----:B01---5:R-:W-:Y:S05]  /*12f40*/  WARPSYNC.COLLECTIVE R15, `(.L_x_13898) ;  /* 0x000000000f087348 */ /* 0x023fea0003c00000 */
[----:B------:R-:W-:Y:S01]  /*12f50*/  VOTE.ANY R14, PT, P6 ;  /* 0x00000000000e7806 */ /* 0x000fe200030e0100 */
[----:B01---5:R-:W-:Y:S06]  /*12f60*/  ENDCOLLECTIVE ;  /* 0x000000000000791b */ /* 0x023fec0003800000 */
.L_x_13898:
[----:B------:R-:W-:Y:S05]  /*12f70*/  BSYNC B0 ;  /* 0x0000000000007941 */ /* 0x000fea0003800000 */
.L_x_13897:
        /* <DEDUP_REMOVED lines=9> */
.L_x_13899:
[----:B------:R-:W-:Y:S01]  /*13010*/  IMAD.MOV.U32 R17, RZ, RZ, R14 ;  /* 0x000000ffff117224 */ /* 0x000fe200078e000e */
[----:B------:R-:W-:Y:S06]  /*13020*/  BRA `(.L_x_13900) ;  /* 0xffffffdc001c7947 */ /* 0x000fec000383ffff */
.L_x_13831:
[----:B------:R-:W-:Y:S01]  /*13030*/  BSSY B0, `(.L_x_13901) ;  /* 0x0000007000007945 */ /* 0x000fe20003800000 */
[----:B------:R-:W-:Y:S02]  /*13040*/  IMAD.MOV.U32 R13, RZ, RZ, R3 ;  /* 0x000000ffff0d7224 */ /* 0x000fe400078e0003 */
[----:B------:R-:W-:Y:S02]  /*13050*/  IMAD.MOV.U32 R11, RZ, RZ, 0x1f ;  /* 0x0000001fff0b7424 */ /* 0x000fe400078e00ff */
[----:B------:R-:W-:-:S07]  /*13060*/  IMAD.MOV.U32 R15, RZ, RZ, -0x1 ;  /* 0xffffffffff0f7424 */ /* 0x000fce00078e00ff */
[----:B0123-5:R-:W-:Y:S05]  /*13070*/  WARPSYNC.COLLECTIVE R15, `(.L_x_13902) ;  /* 0x000000000f087348 */ /* 0x02ffea0003c00000 */
[----:B------:R4:W0:Y:S02]  /*13080*/  SHFL.IDX P6, R14, R13, R12, R11 ;  /* 0x0000000c0d0e7389 */ /* 0x00082400000c000b */
[----:B012345:R-:W-:Y:S01]  /*13090*/  ENDCOLLECTIVE ;  /* 0x000000000000791b */ /* 0x03ffe20003800000 */
.L_x_13902:
[----:B------:R-:W-:Y:S05]  /*130a0*/  BSYNC B0 ;  /* 0x0000000000007941 */ /* 0x000fea0003800000 */
.L_x_13901:
[----:B------:R-:W-:Y:S01]  /*130b0*/  IMAD.MOV.U32 R5, RZ, RZ, R14 ;  /* 0x000000ffff057224 */ /* 0x000fe200078e000e */
[----:B------:R-:W-:Y:S06]  /*130c0*/  BRA `(.L_x_13830) ;  /* 0xffffffdc00107947 */ /* 0x000fec000383ffff */
.L_x_13835:
[----:B-1----:R1:W2:Y:S02]  /*130d0*/  SYNCS.PHASECHK.TRANS64.TRYWAIT P0, [R0+URZ+0x22820], R3 ;  /* 0x02282003000075a7 */ /* 0x0022a4000800017f */
[----:B--2---:R-:W-:Y:S05]  /*130e0*/  @!P0 NANOSLEEP.SYNCS 0x989680 ;  /* 0x009896800000895d */ /* 0x004fea0003900000 */
[----:B------:R-:W2:Y:S02]  /*130f0*/  @!P0 SYNCS.PHASECHK.TRANS64 P0, [R0+URZ+0x22820], R3 ;  /* 0x02282003000085a7 */ /* 0x000ea4000800007f */
[----:B--2---:R-:W-:Y:S05]  /*13100*/  @!P0 BRA `(.L_x_13835) ;  /* 0xfffffffc00f08947 */ /* 0x004fea000383ffff */
[----:B------:R-:W-:Y:S05]  /*13110*/  BRA `(.L_x_13903) ;  /* 0xffffffe000907947 */ /* 0x000fea000383ffff */
.L_x_13836:
        /* <DEDUP_REMOVED lines=11> */
.L_x_13905:
[----:B------:R-:W-:Y:S05]  /*131d0*/  BSYNC B0 ;  /* 0x0000000000007941 */ /* 0x000fea0003800000 */
.L_x_13904:
[----:B------:R-:W-:Y:S05]  /*131e0*/  BRA `(.L_x_13906) ;  /* 0xffffffe000787947 */ /* 0x000fea000383ffff */
.L_x_13839:
[----:B------:R-:W-:Y:S01]  /*131f0*/  BSSY B1, `(.L_x_13907) ;  /* 0x0000006000017945 */ /* 0x000fe20003800000 */
[----:B------:R-:W-:-:S07]  /*13200*/  IMAD.MOV.U32 R15, RZ, RZ, -0x1 ;  /* 0xffffffffff0f7424 */ /* 0x000fce00078e00ff */
[----:B012--5:R-:W-:Y:S05]  /*13210*/  WARPSYNC.COLLECTIVE R15, `(.L_x_13908) ;  /* 0x000000000f0c7348 */ /* 0x027fea0003c00000 */
[----:B------:R-:W-:Y:S02]  /*13220*/  ELECT P6, UR62, PT ;  /* 0x00000000003e782f */ /* 0x000fe400038c0000 */
[----:B------:R-:W-:Y:S01]  /*13230*/  MOV R14, UR62 ;  /* 0x0000003e000e7c02 */ /* 0x000fe20008000f00 */
[----:B012--5:R-:W-:Y:S10]  /*13240*/  ENDCOLLECTIVE ;  /* 0x000000000000791b */ /* 0x027ff40003800000 */
.L_x_13908:
[----:B------:R-:W-:Y:S05]  /*13250*/  BSYNC B1 ;  /* 0x0000000000017941 */ /* 0x000fea0003800000 */
.L_x_13907:
[----:B------:R-:W-:Y:S05]  /*13260*/  BRA `(.L_x_13909) ;  /* 0xffffffe000707947 */ /* 0x000fea000383ffff */
.L_x_13841:
[----:B-1----:R1:W2:Y:S02]  /*13270*/  SYNCS.PHASECHK.TRANS64.TRYWAIT P0, [R6+URZ], R5 ;  /* 0x00000005060075a7 */ /* 0x0022a4000800017f */
[----:B--2---:R-:W-:Y:S05]  /*13280*/  @!P0 NANOSLEEP.SYNCS 0x989680 ;  /* 0x009896800000895d */ /* 0x004fea0003900000 */
[----:B------:R-:W2:Y:S02]  /*13290*/  @!P0 SYNCS.PHASECHK.TRANS64 P0, [R6+URZ], R5 ;  /* 0x00000005060085a7 */ /* 0x000ea4000800007f */
[----:B--2---:R-:W-:Y:S05]  /*132a0*/  @!P0 BRA `(.L_x_13841) ;  /* 0xfffffffc00f08947 */ /* 0x004fea000383ffff */
[----:B------:R-:W-:Y:S05]  /*132b0*/  BRA `(.L_x_13910) ;  /* 0xffffffe000ac7947 */ /* 0x000fea000383ffff */
.L_x_13842:
[----:B--2---:R2:W3:Y:S02]  /*132c0*/  SYNCS.PHASECHK.TRANS64.TRYWAIT P0, [R7+URZ], R2 ;  /* 0x00000002070075a7 */ /* 0x0044e4000800017f */
[----:B---3--:R-:W-:Y:S05]  /*132d0*/  @!P0 NANOSLEEP.SYNCS 0x989680 ;  /* 0x009896800000895d */ /* 0x008fea0003900000 */
[----:B------:R-:W3:Y:S02]  /*132e0*/  @!P0 SYNCS.PHASECHK.TRANS64 P0, [R7+URZ], R2 ;  /* 0x00000002070085a7 */ /* 0x000ee4000800007f */
[----:B---3--:R-:W-:Y:S05]  /*132f0*/  @!P0 BRA `(.L_x_13842) ;  /* 0xfffffffc00f08947 */ /* 0x008fea000383ffff */
[----:B------:R-:W-:Y:S05]  /*13300*/  BRA `(.L_x_13911) ;  /* 0xffffffe000a07947 */ /* 0x000fea000383ffff */
.L_x_13844:
[----:B---3--:R3:W4:Y:S02]  /*13310*/  SYNCS.PHASECHK.TRANS64.TRYWAIT P0, [R4+URZ], R5 ;  /* 0x00000005040075a7 */ /* 0x008724000800017f */
[----:B----4-:R-:W-:Y:S05]  /*13320*/  @!P0 NANOSLEEP.SYNCS 0x989680 ;  /* 0x009896800000895d */ /* 0x010fea0003900000 */
[----:B------:R-:W4:Y:S02]  /*13330*/  @!P0 SYNCS.PHASECHK.TRANS64 P0, [R4+URZ], R5 ;  /* 0x00000005040085a7 */ /* 0x000f24000800007f */
[----:B----4-:R-:W-:Y:S05]  /*13340*/  @!P0 BRA `(.L_x_13844) ;  /* 0xfffffffc00f08947 */ /* 0x010fea000383ffff */
[----:B------:R-:W-:Y:S05]  /*13350*/  BRA `(.L_x_13912) ;  /* 0xffffffe000a87947 */ /* 0x000fea000383ffff */
.L_x_13913:
        /* <DEDUP_REMOVED lines=10> */
.L_x_15151:


//--------------------- .text._ZN7cutlass13device_kernelIN5flash11enable_sm90INS1_16FlashAttnFwdSm90INS1_25CollectiveMainloopFwdSm90ILi2EN4cute5tupleIJNS5_1CILi1EEES8_S8_EEENS6_IJNS7_ILi128EEENS7_ILi96EEENS7_ILi64EEEEEELi256ENS_10bfloat16_tEfNS_4arch4Sm90ELb1ELb0ELb0ELb1ELb0ELb1ELb0ELb1ELb0ELb1ELb0ELb0EEENS1_21CollectiveEpilogueFwdINS6_IJSA_NS7_ILi256EEESB_EEES9_SE_SG_Li256ELb1ELb1ELb0ELb0EEENS1_36VarlenDynamicPersistentTileSchedulerILi128ELi96ELi256ELi128ELb0ELb1ELb1ELb1ELb1ELb1EEEEEEEEEvNT_6ParamsE --------------------------
	.section	.text._ZN7cutlass13device_kernelIN5flash11enable_sm90INS1_16FlashAttnFwdSm90INS1_25CollectiveMainloopFwdSm90ILi2EN4cute5tupleIJNS5_1CILi1EEES8_S8_EEENS6_IJNS7_ILi128EEENS7_ILi96EEENS7_ILi64EEEEEELi256ENS_10bfloat16_tEfNS_4arch4Sm90ELb1ELb0ELb0ELb1ELb0ELb1ELb0ELb1ELb0ELb1ELb0ELb0EEENS1_21CollectiveEpilogueFwdINS6_IJSA_NS7_ILi256EEESB_EEES9_SE_SG_Li256ELb1ELb1ELb0ELb0EEENS1_36VarlenDynamicPersistentTileSchedulerILi128ELi96ELi256ELi128ELb0ELb1ELb1ELb1ELb1ELb1EEEEEEEEEvNT_6ParamsE,"ax",@progbits
	.align	128
.text._ZN7cutlass13device_kernelIN5flash11enable_sm90INS1_16FlashAttnFwdSm90INS1_25CollectiveMainloopFwdSm90ILi2EN4cute5tupleIJNS5_1CILi1EEES8_S8_EEENS6_IJNS7_ILi128EEENS7_ILi96EEENS7_ILi64EEEEEELi256ENS_10bfloat16_tEfNS_4arch4Sm90ELb1ELb0ELb0ELb1ELb0ELb1ELb0ELb1ELb0ELb1ELb0ELb0EEENS1_21CollectiveEpilogueFwdINS6_IJSA_NS7_ILi256EEESB_EEES9_SE_SG_Li256ELb1ELb1ELb0ELb0EEENS1_36VarlenDynamicPersistentTileSchedulerILi128ELi96ELi256ELi128ELb0ELb1ELb1ELb1ELb1ELb1EEEEEEEEEvNT_6ParamsE:
        .type           _ZN7cutlass13device_kernelIN5flash11enable_sm90INS1_16FlashAttnFwdSm90INS1_25CollectiveMainloopFwdSm90ILi2EN4cute5tupleIJNS5_1CILi1EEES8_S8_EEENS6_IJNS7_ILi128EEENS7_ILi96EEENS7_ILi64EEEEEELi256ENS_10bfloat16_tEfNS_4arch4Sm90ELb1ELb0ELb0ELb1ELb0ELb1ELb0ELb1ELb0ELb1ELb0ELb0EEENS1_21CollectiveEpilogueFwdINS6_IJSA_NS7_ILi256EEESB_EEES9_SE_SG_Li256ELb1ELb1ELb0ELb0EEENS1_36VarlenDynamicPersistentTileSchedulerILi128ELi96ELi256ELi128ELb0ELb1ELb1ELb1ELb1ELb1EEEEEEEEEvNT_6ParamsE,@function
        .size           _ZN7cutlass13device_kernelIN5flash11enable_sm90INS1_16FlashAttnFwdSm90INS1_25CollectiveMainloopFwdSm90ILi2EN4cute5tupleIJNS5_1CILi1EEES8_S8_EEENS6_IJNS7_ILi128EEENS7_ILi96EEENS7_ILi64EEEEEELi256ENS_10bfloat16_tEfNS_4arch4Sm90ELb1ELb0ELb0ELb1ELb0ELb1ELb0ELb1ELb0ELb1ELb0ELb0EEENS1_21CollectiveEpilogueFwdINS6_IJSA_NS7_ILi256EEESB_EEES9_SE_SG_Li256ELb1ELb1ELb0ELb0EEENS1_36VarlenDynamicPersistentTileSchedulerILi128ELi96ELi256ELi128ELb0ELb1ELb1ELb1ELb1ELb1EEEEEEEEEvNT_6ParamsE,(.L_x_15152 - _ZN7cutlass13device_kernelIN5flash11enable_sm90INS1_16FlashAttnFwdSm90INS1_25CollectiveMainloopFwdSm90ILi2EN4cute5tupleIJNS5_1CILi1EEES8_S8_EEENS6_IJNS7_ILi128EEENS7_ILi96EEENS7_ILi64EEEEEELi256ENS_10bfloat16_tEfNS_4arch4Sm90ELb1ELb0ELb0ELb1ELb0ELb1ELb0ELb1ELb0ELb1ELb0ELb0EEENS1_21CollectiveEpilogueFwdINS6_IJSA_NS7_ILi256EEESB_EEES9_SE_SG_Li256ELb1ELb1ELb0ELb0EEENS1_36VarlenDynamicPersistentTileSchedulerILi128ELi96ELi256ELi128ELb0ELb1ELb1ELb1ELb1ELb1EEEEEEEEEvNT_6ParamsE)
        .other          _ZN7cutlass13device_kernelIN5flash11enable_sm90INS1_16FlashAttnFwdSm90INS1_25CollectiveMainloopFwdSm90ILi2EN4cute5tupleIJNS5_1CILi1EEES8_S8_EEENS6_IJNS7_ILi128EEENS7_ILi96EEENS7_ILi64EEEEEELi256ENS_10bfloat16_tEfNS_4arch4Sm90ELb1ELb0ELb0ELb1ELb0ELb1ELb0ELb1ELb0ELb1ELb0ELb0EEENS1_21CollectiveEpilogueFwdINS6_IJSA_NS7_ILi256EEESB_EEES9_SE_SG_Li256ELb1ELb1ELb0ELb0EEENS1_36VarlenDynamicPersistentTileSchedulerILi128ELi96ELi256ELi128ELb0ELb1ELb1ELb1ELb1ELb1EEEEEEEEEvNT_6ParamsE,@"STO_CUDA_ENTRY STV_DEFAULT"
_ZN7cutlass13device_kernelIN5flash11enable_sm90INS1_16FlashAttnFwdSm90INS1_25CollectiveMainloopFwdSm90ILi2EN4cute5tupleIJNS5_1CILi1EEES8_S8_EEENS6_IJNS7_ILi128EEENS7_ILi96EEENS7_ILi64EEEEEELi256ENS_10bfloat16_tEfNS_4arch4Sm90ELb1ELb0ELb0ELb1ELb0ELb1ELb0ELb1ELb0ELb1ELb0ELb0EEENS1_21CollectiveEpilogueFwdINS6_IJSA_NS7_ILi256EEESB_EEES9_SE_SG_Li256ELb1ELb1ELb0ELb0EEENS1_36VarlenDynamicPersistentTileSchedulerILi128ELi96ELi256ELi128ELb0ELb1ELb1ELb1ELb1ELb1EEEEEEEEEvNT_6ParamsE:
        /* <DEDUP_REMOVED lines=23> */
.L_x_13915:
[----:B------:R-:W-:Y:S05]  /*0170*/  BSYNC B0 ;  /* 0x0000000000007941 */ /* 0x000fea0003800000 */
.L_x_13914:
        /* <DEDUP_REMOVED lines=40> */
.L_x_13916:
        /* <DEDUP_REMOVED lines=22> */
.L_x_13917:
        /* <DEDUP_REMOVED lines=18> */
.L_x_13918:
        /* <DEDUP_REMOVED lines=22> */
.L_x_13919:
        /* <DEDUP_REMOVED lines=22> */
.L_x_13920:
        /* <DEDUP_REMOVED lines=9> */
.L_x_13923:
[----:B------:R-:W-:-:S08]  /*09d0*/  NOP ;  /* 0x0000000000007918 */ /* 0x000fd00000000000 */
[----:B------:R-:W0:Y:S02]  /*09e0*/  USETMAXREG.TRY_ALLOC.CTAPOOL UP0, 0xf0 ;  /* 0x000000f0000079c8 */ /* 0x000e240008000600 */
[----:B0-----:R-:W-:-:S13]  /*09f0*/  PLOP3.LUT P0, PT, PT, PT, UP0, 0x80, 0x0 ;  /* 0x000000000000781c */ /* 0x001fda0003f0f008 */
[----:B------:R-:W-:Y:S05]  /*0a00*/  @!P0 BRA `(.L_x_13923) ;  /* 0xfffffffc00f08947 */ /* 0x000fea000383ffff */
[----:B------:R-:W3:Y:S01]  /*0a10*/  LDL.LU R0, [R1+0x4] ;  /* 0x0000040001007983 */ /* 0x000ee20000300800 */
        /* <DEDUP_REMOVED lines=15> */
[----:B------:R0:W-:Y:S10]  /*0b10*/  STL [R1+0x4], R0 ;  /* 0x0000040001007387 */ /* 0x0001f40000100800 */
        /* <DEDUP_REMOVED lines=9> */
[-C--:B------:R-:W-:Y:S02]  /*0bb0*/  LEA.HI R214, R0, R11.reuse, RZ, 0x5 ;  /* 0x0000000b00d67211 */ /* 0x080fe400078f28ff */
[----:B------:R-:W-:Y:S02]  /*0bc0*/  LOP3.LUT R3, R2, 0xffffff80, RZ, 0xc0, !PT ;  /* 0xffffff8002037812 */ /* 0x000fe400078ec0ff */
[----:B------:R-:W-:Y:S02]  /*0bd0*/  LEA.HI R235, R0, R11, RZ, 0x3 ;  /* 0x0000000b00eb7211 */ /* 0x000fe400078f18ff */
[----:B------:R-:W-:Y:S01]  /*0be0*/  SHF.R.S32.HI R214, RZ, 0x5, R214 ;  /* 0x00000005ffd67819 */ /* 0x000fe200000114d6 */
[----:B------:R-:W-:Y:S01]  /*0bf0*/  IMAD.IADD R10, R11, 0x1, -R3 ;  /* 0x000000010b0a7824 */ /* 0x000fe200078e0a03 */
[----:B------:R-:W-:Y:S02]  /*0c00*/  SHF.R.S32.HI R13, RZ, 0x7, R2 ;  /* 0x00000007ff0d7819 */ /* 0x000fe40000011402 */
[----:B------:R-:W-:-:S02]  /*0c10*/  LOP3.LUT R224, R235, 0xfffffff8, RZ, 0xc0, !PT ;  /* 0xfffffff8ebe07812 */ /* 0x000fc400078ec0ff */
[----:B------:R-:W-:Y:S02]  /*0c20*/  SHF.R.S32.HI R5, RZ, 0x1f, R10 ;  /* 0x0000001fff057819 */ /* 0x000fe4000001140a */
[----:B------:R-:W-:Y:S01]  /*0c30*/  LEA.HI R2, R2, R13, RZ, 0x1 ;  /* 0x0000000d02027211 */ /* 0x000fe200078f08ff */
[----:B------:R-:W-:Y:S01]  /*0c40*/  IMAD.IADD R224, R11, 0x1, -R224 ;  /* 0x000000010be07824 */ /* 0x000fe200078e0ae0 */
[CC--:B------:R-:W-:Y:S02]  /*0c50*/  LEA.HI R7, R5.reuse, R10.reuse, RZ, 0x2 ;  /* 0x0000000a05077211 */ /* 0x0c0fe400078f10ff */
[----:B------:R-:W-:Y:S01]  /*0c60*/  LEA.HI R8, R5, R10, RZ, 0x5 ;  /* 0x0000000a05087211 */ /* 0x000fe200078f28ff */
[----:B------:R-:W-:Y:S01]  /*0c70*/  IMAD.SHL.U32 R209, R224, 0x8, RZ ;  /* 0x00000008e0d17824 */ /* 0x000fe200078e00ff */
[--C-:B------:R-:W-:Y:S02]  /*0c80*/  SHF.R.S32.HI R4, RZ, 0x2, R7.reuse ;  /* 0x00000002ff047819 */ /* 0x100fe40000011407 */
[----:B------:R-:W-:Y:S01]  /*0c90*/  SHF.R.S32.HI R3, RZ, 0x1f, R7 ;  /* 0x0000001fff037819 */ /* 0x000fe20000011407 */
[C---:B------:R-:W-:Y:S01]  /*0ca0*/  VIADD R219, R209.reuse, 0x80 ;  /* 0x00000080d1db7836 */ /* 0x040fe20000000000 */
[----:B------:R-:W-:Y:S01]  /*0cb0*/  SHF.R.S32.HI R8, RZ, 0x5, R8 ;  /* 0x00000005ff087819 */ /* 0x000fe20000011408 */
[----:B------:R-:W-:Y:S01]  /*0cc0*/  VIADD R220, R209, 0x40 ;  /* 0x00000040d1dc7836 */ /* 0x000fe20000000000 */
[----:B------:R-:W-:Y:S01]  /*0cd0*/  LEA.HI R6, R3, R4, RZ, 0x3 ;  /* 0x0000000403067211 */ /* 0x000fe200078f18ff */
[----:B------:R-:W-:Y:S01]  /*0ce0*/  VIADD R221, R209, 0xc0 ;  /* 0x000000c0d1dd7836 */ /* 0x000fe20000000000 */
[----:B------:R-:W-:-:S02]  /*0cf0*/  LEA.HI R3, R0, R11, RZ, 0x4 ;  /* 0x0000000b00037211 */ /* 0x000fc400078f20ff */
[----:B------:R-:W-:Y:S02]  /*0d00*/  LOP3.LUT R9, R6, 0xfffffff8, RZ, 0xc0, !PT ;  /* 0xfffffff806097812 */ /* 0x000fe400078ec0ff */
[----:B------:R-:W-:Y:S02]  /*0d10*/  SHF.R.S32.HI R6, RZ, 0x4, R3 ;  /* 0x00000004ff067819 */ /* 0x000fe40000011403 */
[----:B------:R-:W-:Y:S01]  /*0d20*/  LEA.HI R0, R0, R11, RZ, 0x2 ;  /* 0x0000000b00007211 */ /* 0x000fe200078f10ff */
[----:B------:R-:W-:Y:S01]  /*0d30*/  IMAD.IADD R9, R4, 0x1, -R9 ;  /* 0x0000000104097824 */ /* 0x000fe200078e0a09 */
[C---:B------:R-:W-:Y:S02]  /*0d40*/  LOP3.LUT R4, R3.reuse, 0x3fffff0, RZ, 0xc0, !PT ;  /* 0x03fffff003047812 */ /* 0x040fe400078ec0ff */
[----:B------:R-:W-:Y:S01]  /*0d50*/  LEA.HI R3, R3, R6, RZ, 0x1 ;  /* 0x0000000603037211 */ /* 0x000fe200078f08ff */
[----:B------:R-:W-:Y:S01]  /*0d60*/  IMAD R9, R8, 0x10, R9 ;  /* 0x0000001008097824 */ /* 0x000fe200078e0209 */
[----:B------:R-:W-:-:S02]  /*0d70*/  SHF.R.S32.HI R22, RZ, 0x2, R0 ;  /* 0x00000002ff167819 */ /* 0x000fc40000011400 */
[----:B------:R-:W-:Y:S01]  /*0d80*/  LOP3.LUT R5, R3, 0x1ffffffe, RZ, 0xc0, !PT ;  /* 0x1ffffffe03057812 */ /* 0x000fe200078ec0ff */
[----:B------:R-:W-:Y:S01]  /*0d90*/  IMAD.IADD R3, R11, 0x1, -R4 ;  /* 0x000000010b037824 */ /* 0x000fe200078e0a04 */
[----:B------:R-:W-:Y:S01]  /*0da0*/  LOP3.LUT R237, R0, 0xfffffffc, RZ, 0xc0, !PT ;  /* 0xfffffffc00ed7812 */ /* 0x000fe200078ec0ff */
[----:B------:R-:W-:Y:S01]  /*0db0*/  VIADD R231, R22, 0x40 ;  /* 0x0000004016e77836 */ /* 0x000fe20000000000 */
[----:B------:R-:W-:Y:S01]  /*0dc0*/  LOP3.LUT R2, R2, 0x3fffffe, RZ, 0xc0, !PT ;  /* 0x03fffffe02027812 */ /* 0x000fe200078ec0ff */
[----:B------:R-:W-:Y:S01]  /*0dd0*/  IMAD.IADD R5, R6, 0x1, -R5 ;  /* 0x0000000106057824 */ /* 0x000fe200078e0a05 */
[----:B------:R-:W-:Y:S01]  /*0de0*/  LOP3.LUT R218, R7, 0x7ffffffc, RZ, 0xc0, !PT ;  /* 0x7ffffffc07da7812 */ /* 0x000fe200078ec0ff */
[----:B------:R-:W-:Y:S01]  /*0df0*/  IMAD R4, R214, 0x10, R3 ;  /* 0x00000010d6047824 */ /* 0x000fe200078e0203 */
[----:B------:R-:W-:Y:S01]  /*0e00*/  SHF.R.S32.HI R3, RZ, 0x1f, R0 ;  /* 0x0000001fff037819 */ /* 0x000fe20000011400 */
[----:B------:R-:W-:Y:S01]  /*0e10*/  IMAD.IADD R237, R11, 0x1, -R237 ;  /* 0x000000010bed7824 */ /* 0x000fe200078e0aed */
[----:B------:R-:W-:Y:S01]  /*0e20*/  SHF.R.S32.HI R235, RZ, 0x3, R235 ;  /* 0x00000003ffeb7819 */ /* 0x000fe200000114eb */
[----:B------:R-:W-:Y:S01]  /*0e30*/  IMAD R5, R4, 0x8, R5 ;  /* 0x0000000804057824 */ /* 0x000fe200078e0205 */
[----:B------:R-:W-:Y:S01]  /*0e40*/  SHF.R.S32.HI R4, RZ, 0x1f, R231 ;  /* 0x0000001fff047819 */ /* 0x000fe200000114e7 */
[----:B------:R-:W-:Y:S01]  /*0e50*/  IMAD.SHL.U32 R212, R231, 0x40, RZ ;  /* 0x00000040e7d47824 */ /* 0x000fe200078e00ff */
[----:B------:R-:W-:Y:S01]  /*0e60*/  LEA.HI R3, R3, R22, RZ, 0x3 ;  /* 0x0000001603037211 */ /* 0x000fe200078f18ff */
[C---:B------:R-:W-:Y:S01]  /*0e70*/  IMAD.SHL.U32 R204, R237.reuse, 0x4, RZ ;  /* 0x00000004edcc7824 */ /* 0x040fe200078e00ff */
[----:B------:R-:W-:Y:S01]  /*0e80*/  LEA.HI R4, R4, R231, RZ, 0x3 ;  /* 0x000000e704047211 */ /* 0x000fe200078f18ff */
[----:B------:R-:W-:Y:S01]  /*0e90*/  IMAD.SHL.U32 R16, R237, 0x8, RZ ;  /* 0x00000008ed107824 */ /* 0x000fe200078e00ff */
[----:B------:R-:W-:Y:S01]  /*0ea0*/  LOP3.LUT R3, R3, 0xfffffff8, RZ, 0xc0, !PT ;  /* 0xfffffff803037812 */ /* 0x000fe200078ec0ff */
[----:B------:R-:W-:Y:S01]  /*0eb0*/  IMAD.IADD R2, R13, 0x1, -R2 ;  /* 0x000000010d027824 */ /* 0x000fe200078e0a02 */
[----:B------:R-:W-:Y:S01]  /*0ec0*/  LOP3.LUT R212, R212, 0x1c0, RZ, 0xc0, !PT ;  /* 0x000001c0d4d47812 */ /* 0x000fe200078ec0ff */
[----:B------:R-:W-:Y:S01]  /*0ed0*/  IMAD.SHL.U32 R4, R4, 0x40, RZ ;  /* 0x0000004004047824 */ /* 0x000fe200078e00ff */
[----:B------:R-:W-:Y:S01]  /*0ee0*/  LEA.HI R0, R237, R237, RZ, 0x1 ;  /* 0x000000eded007211 */ /* 0x000fe200078f08ff */
[----:B------:R-:W-:Y:S01]  /*0ef0*/  VIADD R207, R204, 0x10 ;  /* 0x00000010cccf7836 */ /* 0x000fe20000000000 */
[----:B------:R-:W-:Y:S01]  /*0f00*/  LOP3.LUT R6, R212, 0x38, R16, 0xf8, !PT ;  /* 0x00000038d4067812 */ /* 0x000fe200078ef810 */
[----:B------:R-:W-:Y:S01]  /*0f10*/  IMAD.IADD R234, R22, 0x1, -R3 ;  /* 0x0000000116ea7824 */ /* 0x000fe200078e0a03 */
[----:B------:R-:W-:Y:S01]  /*0f20*/  SHF.R.S32.HI R3, RZ, 0x1f, R209 ;  /* 0x0000001fff037819 */ /* 0x000fe200000114d1 */
[----:B------:R-:W-:Y:S01]  /*0f30*/  IMAD R8, R2, 0x40, R9 ;  /* 0x0000004002087824 */ /* 0x000fe200078e0209 */
[----:B------:R-:W-:Y:S01]  /*0f40*/  SHF.R.U32.HI R3, RZ, 0x3, R212 ;  /* 0x00000003ff037819 */ /* 0x000fe200000116d4 */
[----:B------:R-:W-:Y:S01]  /*0f50*/  IMAD.MOV.U32 R2, RZ, RZ, RZ ;  /* 0x000000ffff027224 */ /* 0x000fe200078e00ff */
[----:B------:R-:W-:Y:S01]  /*0f60*/  LOP3.LUT R215, R4, 0xfffffe00, RZ, 0xc0, !PT ;  /* 0xfffffe0004d77812 */ /* 0x000fe200078ec0ff */
[----:B------:R-:W-:Y:S01]  /*0f70*/  IMAD.IADD R218, R10, 0x1, -R218 ;  /* 0x000000010ada7824 */ /* 0x000fe200078e0ada */
[----:B------:R-:W-:Y:S01]  /*0f80*/  SHF.R.S32.HI R4, RZ, 0x1f, R207 ;  /* 0x0000001fff047819 */ /* 0x000fe200000114cf */
[----:B------:R-:W-:Y:S01]  /*0f90*/  STL [R1+0x1c], R8 ;  /* 0x00001c0801007387 */ /* 0x000fe20000100800 */
[----:B------:R-:W-:-:S02]  /*0fa0*/  LOP3.LUT R3, R215, R6, R3, 0xf6, !PT ;  /* 0x00000006d7037212 */ /* 0x000fc400078ef603 */
[----:B------:R-:W-:Y:S01]  /*0fb0*/  LOP3.LUT R0, R0, 0x1ffffffe, RZ, 0xc0, !PT ;  /* 0x1ffffffe00007812 */ /* 0x000fe200078ec0ff */
[----:B------:R0:W-:Y:S01]  /*0fc0*/  STL [R1+0x8], R4 ;  /* 0x0000080401007387 */ /* 0x0001e20000100800 */
[----:B------:R-:W-:Y:S01]  /*0fd0*/  SHF.R.S32.HI R233, RZ, 0x1f, R22 ;  /* 0x0000001fffe97819 */ /* 0x000fe20000011416 */
[----:B------:R-:W-:Y:S01]  /*0fe0*/  IMAD R3, R3, 0x2, R18 ;  /* 0x0000000203037824 */ /* 0x000fe200078e0212 */
[----:B------:R-:W-:Y:S01]  /*0ff0*/  SHF.R.S32.HI R17, RZ, 0x1f, R16 ;  /* 0x0000001fff117819 */ /* 0x000fe20000011410 */
[----:B------:R-:W-:Y:S01]  /*1000*/  IMAD.IADD R0, R237, 0x1, -R0 ;  /* 0x00000001ed007824 */ /* 0x000fe200078e0a00 */
[----:B------:R-:W-:Y:S02]  /*1010*/  SHF.R.S32.HI R7, RZ, 0x1f, R220 ;  /* 0x0000001fff077819 */ /* 0x000fe400000114dc */
[----:B------:R-:W-:Y:S01]  /*1020*/  SHF.R.S32.HI R6, RZ, 0x1f, R221 ;  /* 0x0000001fff067819 */ /* 0x000fe200000114dd */
[----:B------:R-:W-:Y:S01]  /*1030*/  IMAD R217, R0, 0x8, R8 ;  /* 0x0000000800d97824 */ /* 0x000fe200078e0208 */
[----:B0-----:R-:W-:Y:S01]  /*1040*/  SHF.R.S32.HI R4, RZ, 0x1f, R219 ;  /* 0x0000001fff047819 */ /* 0x001fe200000114db */
[----:B------:R-:W-:-:S05]  /*1050*/  IMAD.SHL.U32 R4, R5, 0x8, RZ ;  /* 0x0000000805047824 */ /* 0x000fca00078e00ff */
[----:B------:R0:W-:Y:S04]  /*1060*/  STL [R1+0x20], R4 ;  /* 0x0000200401007387 */ /* 0x0001e80000100800 */
[----:B------:R0:W-:Y:S02]  /*1070*/  STL [R1+0x10], R3 ;  /* 0x0000100301007387 */ /* 0x0001e40000100800 */
[----:B0-2---:R-:W-:-:S07]  /*1080*/  LOP3.LUT R208, R12, 0x1, RZ, 0xfc, !PT ;  /* 0x000000010cd07812 */ /* 0x005fce00078efcff */
.L_x_14071:
        /* <DEDUP_REMOVED lines=50> */
.L_x_13925:
[----:B------:R-:W-:Y:S01]  /*13b0*/  ULDC.64 UR4, c[0x0][0xa20] ;  /* 0x0002880000047ab9 */ /* 0x000fe20000000a00 */
[----:B------:R-:W-:Y:S01]  /*13c0*/  IMAD.MOV.U32 R226, RZ, RZ, R94 ;  /* 0x000000ffffe27224 */ /* 0x000fe200078e005e */
[----:B------:R-:W-:-:S04]  /*13d0*/  ISETP.NE.U32.AND P1, PT, RZ, UR4, PT ;  /* 0x00000004ff007c0c */ /* 0x000fc8000bf25070 */
[----:B------:R-:W-:-:S13]  /*13e0*/  ISETP.NE.AND.EX P1, PT, RZ, UR5, PT, P1 ;  /* 0x00000005ff007c0c */ /* 0x000fda000bf25310 */
[----:B------:R-:W-:Y:S05]  /*13f0*/  @!P1 BRA `(.L_x_13926) ;  /* 0x0000000000109947 */ /* 0x000fea0003800000 */
[----:B------:R-:W-:-:S04]  /*1400*/  IADD3 R4, P0, R228, UR4, RZ ;  /* 0x00000004e4047c10 */ /* 0x000fc8000ff1e0ff */
[----:B------:R-:W-:-:S05]  /*1410*/  IADD3.X R5, R229, UR5, RZ, P0, !PT ;  /* 0x00000005e5057c10 */ /* 0x000fca00087fe4ff */
[----:B------:R0:W5:Y:S01]  /*1420*/  LDG.E R30, desc[UR40][R4.64] ;  /* 0x00000028041e7981 */ /* 0x000162000c1e1900 */
[----:B------:R-:W-:Y:S05]  /*1430*/  BRA `(.L_x_13927) ;  /* 0x0000000000107947 */ /* 0x000fea0003800000 */
.L_x_13926:
[----:B------:R-:W-:Y:S05]  /*1440*/  @!P0 BRA `(.L_x_13927) ;  /* 0x00000000000c8947 */ /* 0x000fea0003800000 */
[----:B------:R-:W2:Y:S04]  /*1450*/  LDG.E R5, desc[UR40][R8.64] ;  /* 0x0000002808057981 */ /* 0x000ea8000c1e1900 */
[----:B------:R-:W2:Y:S02]  /*1460*/  LDG.E R30, desc[UR40][R8.64+0x4] ;  /* 0x00000428081e7981 */ /* 0x000ea4000c1e1900 */
[----:B--2---:R-:W-:-:S07]  /*1470*/  IMAD.IADD R30, R30, 0x1, -R5 ;  /* 0x000000011e1e7824 */ /* 0x004fce00078e0a05 */
.L_x_13927:
        /* <DEDUP_REMOVED lines=16> */
[----:B------:R-:W-:Y:S02]  /*1580*/  IMAD.SHL.U32 R210, R93, 0x80, RZ ;  /* 0x000000805dd27824 */ /* 0x000fe400078e00ff */
[----:B------:R-:W-:Y:S02]  /*1590*/  IMAD.IADD R8, R30, 0x1, -R3 ;  /* 0x000000011e087824 */ /* 0x000fe400078e0a03 */
[----:B0-----:R-:W-:-:S08]  /*15a0*/  VIADD R4, R210, 0x7f ;  /* 0x0000007fd2047836 */ /* 0x001fd00000000000 */
[----:B------:R-:W0:Y:S08]  /*15b0*/  @P1 LDC R11, c[0x0][0x44c] ;  /* 0x00011300ff0b1b82 */ /* 0x000e300000000800 */
[----:B------:R-:W1:Y:S01]  /*15c0*/  @P1 LDC R5, c[0x0][0x450] ;  /* 0x00011400ff051b82 */ /* 0x000e620000000800 */
[----:B--2---:R-:W-:Y:S02]  /*15d0*/  @P0 IMAD.IADD R24, R9, 0x1, -R0 ;  /* 0x0000000109180824 */ /* 0x004fe400078e0a00 */
[----:B0-----:R-:W-:-:S04]  /*15e0*/  @P1 IMAD.HI.U32 R0, R4, R11, RZ ;  /* 0x0000000b04001227 */ /* 0x001fc800078e00ff */
[----:B------:R-:W-:Y:S01]  /*15f0*/  IMAD.IADD R213, R8, 0x1, R24 ;  /* 0x0000000108d57824 */ /* 0x000fe200078e0218 */
[----:B-1----:R-:W-:-:S03]  /*1600*/  @P1 SHF.R.U32.HI R4, RZ, R5, R0 ;  /* 0x00000005ff041219 */ /* 0x002fc60000011600 */
        /* <DEDUP_REMOVED lines=8> */
[----:B------:R-:W-:Y:S01]  /*1690*/  LEA.HI.SX32 R5, R4, R5, 0x1c ;  /* 0x0000000504057211 */ /* 0x000fe200078fe2ff */
[----:B------:R-:W-:-:S03]  /*16a0*/  IMAD.MOV R4, RZ, RZ, -R8 ;  /* 0x000000ffff047224 */ /* 0x000fc600078e0a08 */
[----:B------:R-:W-:Y:S02]  /*16b0*/  VIMNMX R5, R216, R5, PT ;  /* 0x00000005d8057248 */ /* 0x000fe40003fe0100 */
[----:B------:R-:W-:-:S03]  /*16c0*/  VIMNMX R4, RZ, R4, !PT ;  /* 0x00000004ff047248 */ /* 0x000fc60007fe0100 */
        /* <DEDUP_REMOVED lines=33> */
.L_x_13930:
[----:B------:R-:W-:Y:S05]  /*18e0*/  BSYNC B6 ;  /* 0x0000000000067941 */ /* 0x000fea0003800000 */
.L_x_13929:
        /* <DEDUP_REMOVED lines=20> */
.L_x_13932:
[----:B------:R-:W-:Y:S05]  /*1a30*/  BSYNC B6 ;  /* 0x0000000000067941 */ /* 0x000fea0003800000 */
.L_x_13931:
        /* <DEDUP_REMOVED lines=8> */
[C---:B------:R-:W-:Y:S02]  /*1ac0*/  VIADD R62, R16.reuse, 0x20 ;  /* 0x00000020103e7836 */ /* 0x040fe40000000000 */
[----:B------:R-:W-:Y:S01]  /*1ad0*/  VIADD R63, R16, 0x40 ;  /* 0x00000040103f7836 */ /* 0x000fe20000000000 */
[----:B------:R-:W2:Y:S07]  /*1ae0*/  LDC.64 R14, c[0x0][0x408] ;  /* 0x00010200ff0e7b82 */ /* 0x000eae0000000a00 */
[----:B------:R-:W-:Y:S01]  /*1af0*/  @P0 IADD3 R4, P1, R228, UR4, RZ ;  /* 0x00000004e4040c10 */ /* 0x000fe2000ff3e0ff */
[----:B------:R-:W-:Y:S01]  /*1b00*/  VIADD R64, R16, 0x60 ;  /* 0x0000006010407836 */ /* 0x000fe20000000000 */
[----:B------:R-:W3:Y:S02]  /*1b10*/  LDC.64 R36, c[0x0][0x3f8] ;  /* 0x0000fe00ff247b82 */ /* 0x000ee40000000a00 */
[----:B------:R-:W-:Y:S01]  /*1b20*/  @P0 IADD3.X R5, R229, UR5, RZ, P1, !PT ;  /* 0x00000005e5050c10 */ /* 0x000fe20008ffe4ff */
[----:B------:R-:W-:-:S04]  /*1b30*/  ULDC.64 UR4, c[0x0][0x308] ;  /* 0x0000c20000047ab9 */ /* 0x000fc80000000a00 */
[----:B------:R4:W4:Y:S01]  /*1b40*/  @P0 LDG.E R31, desc[UR40][R4.64] ;  /* 0x00000028041f0981 */ /* 0x000922000c1e1900 */
[----:B------:R-:W-:Y:S01]  /*1b50*/  SHF.R.S32.HI R42, RZ, 0x1f, R61 ;  /* 0x0000001fff2a7819 */ /* 0x000fe2000001143d */
[-C--:B-1----:R-:W-:Y:S01]  /*1b60*/  IMAD.WIDE.U32 R6, R61, R8.reuse, RZ ;  /* 0x000000083d067225 */ /* 0x082fe200078e00ff */
[----:B------:R-:W-:Y:S01]  /*1b70*/  ISETP.NE.U32.AND P0, PT, RZ, UR6, PT ;  /* 0x00000006ff007c0c */ /* 0x000fe2000bf05070 */
[----:B------:R-:W1:Y:S01]  /*1b80*/  LDC R43, c[0x0][0x3f4] ;  /* 0x0000fd00ff2b7b82 */ /* 0x000e620000000800 */
        /* <DEDUP_REMOVED lines=8> */
[----:B------:R-:W-:Y:S01]  /*1c10*/  SHF.L.U64.HI R67, R8, 0x6, R9 ;  /* 0x0000000608437819 */ /* 0x000fe20000010209 */
[----:B------:R-:W-:Y:S01]  /*1c20*/  IMAD.IADD R7, R7, 0x1, R3 ;  /* 0x0000000107077824 */ /* 0x000fe200078e0203 */
[----:B--2---:R-:W-:Y:S01]  /*1c30*/  SHF.L.U64.HI R69, R14, 0x6, R15 ;  /* 0x000000060e457819 */ /* 0x004fe2000001020f */
[----:B------:R-:W-:Y:S01]  /*1c40*/  IMAD R3, R11, UR4, RZ ;  /* 0x000000040b037c24 */ /* 0x000fe2000f8e02ff */
[----:B---3--:R-:W-:Y:S01]  /*1c50*/  SHF.L.U64.HI R72, R36, 0x6, R37 ;  /* 0x0000000624487819 */ /* 0x008fe20000010225 */
[----:B----4-:R-:W-:Y:S01]  /*1c60*/  IMAD.WIDE.U32 R4, R94, UR4, R6 ;  /* 0x000000045e047c25 */ /* 0x010fe2000f8e0006 */
[----:B------:R-:W-:-:S03]  /*1c70*/  SHF.R.S32.HI R75, RZ, 0x1f, R231 ;  /* 0x0000001fff4b7819 */ /* 0x000fc600000114e7 */
[----:B------:R-:W-:Y:S01]  /*1c80*/  IMAD R3, R94, UR5, R3 ;  /* 0x000000055e037c24 */ /* 0x000fe2000f8e0203 */
[----:B------:R-:W-:Y:S01]  /*1c90*/  ULDC.64 UR4, c[0x0][0x310] ;  /* 0x0000c40000047ab9 */ /* 0x000fe20000000a00 */
[----:B------:R-:W-:-:S04]  /*1ca0*/  IMAD.WIDE.U32 R6, R22, R8, R16 ;  /* 0x0000000816067225 */ /* 0x000fc800078e0010 */
[----:B------:R-:W-:Y:S02]  /*1cb0*/  IMAD.IADD R5, R5, 0x1, R3 ;  /* 0x0000000105057824 */ /* 0x000fe400078e0203 */
[C---:B------:R-:W-:Y:S02]  /*1cc0*/  VIADD R65, R16.reuse, 0x80 ;  /* 0x0000008010417836 */ /* 0x040fe40000000000 */
[C---:B------:R-:W-:Y:S02]  /*1cd0*/  VIADD R66, R16.reuse, 0xa0 ;  /* 0x000000a010427836 */ /* 0x040fe40000000000 */
[----:B------:R-:W-:Y:S02]  /*1ce0*/  VIADD R30, R16, 0xe0 ;  /* 0x000000e0101e7836 */ /* 0x000fe40000000000 */
[----:B------:R-:W-:Y:S02]  /*1cf0*/  IMAD.SHL.U32 R71, R234, 0x40, RZ ;  /* 0x00000040ea477824 */ /* 0x000fe400078e00ff */
[----:B------:R-:W-:-:S02]  /*1d00*/  IMAD.MOV.U32 R77, RZ, RZ, 0x20 ;  /* 0x00000020ff4d7424 */ /* 0x000fc400078e00ff */
[----:B------:R-:W-:Y:S01]  /*1d10*/  VIADD R76, R44, 0x8 ;  /* 0x000000082c4c7836 */ /* 0x000fe20000000000 */
[----:B------:R-:W-:Y:S01]  /*1d20*/  LOP3.LUT R71, R71, 0x1c0, RZ, 0xc0, !PT ;  /* 0x000001c047477812 */ /* 0x000fe200078ec0ff */
[----:B------:R-:W-:Y:S01]  /*1d30*/  IMAD.SHL.U32 R68, R8, 0x40, RZ ;  /* 0x0000004008447824 */ /* 0x000fe200078e00ff */
[----:B------:R-:W-:Y:S01]  /*1d40*/  SHF.R.U32.HI R44, RZ, 0x3, R212 ;  /* 0x00000003ff2c7819 */ /* 0x000fe200000116d4 */
[----:B------:R-:W-:Y:S01]  /*1d50*/  IMAD R81, R15, 0x60, RZ ;  /* 0x000000600f517824 */ /* 0x000fe200078e02ff */
[----:B------:R-:W-:Y:S01]  /*1d60*/  SHF.R.U32.HI R74, RZ, 0x3, R71 ;  /* 0x00000003ff4a7819 */ /* 0x000fe20000011647 */
[----:B------:R-:W-:Y:S02]  /*1d70*/  IMAD.SHL.U32 R70, R14, 0x40, RZ ;  /* 0x000000400e467824 */ /* 0x000fe400078e00ff */
[----:B------:R-:W-:Y:S02]  /*1d80*/  IMAD.SHL.U32 R73, R36, 0x40, RZ ;  /* 0x0000004024497824 */ /* 0x000fe400078e00ff */
[----:B-1----:R-:W-:Y:S01]  /*1d90*/  IMAD.SHL.U32 R78, R43, 0x2, RZ ;  /* 0x000000022b4e7824 */ /* 0x002fe200078e00ff */
[----:B------:R-:W-:-:S02]  /*1da0*/  SHF.R.S32.HI R0, RZ, 0x1f, R31 ;  /* 0x0000001fff007819 */ /* 0x000fc4000001141f */
[----:B------:R-:W-:Y:S02]  /*1db0*/  SEL R21, R31, RZ, !P0 ;  /* 0x000000ff1f157207 */ /* 0x000fe40004000000 */
[----:B------:R-:W-:-:S03]  /*1dc0*/  SEL R20, R0, RZ, !P0 ;  /* 0x000000ff00147207 */ /* 0x000fc60004000000 */
[----:B------:R-:W-:-:S04]  /*1dd0*/  IMAD.WIDE.U32 R4, R21, UR4, R4 ;  /* 0x0000000415047c25 */ /* 0x000fc8000f8e0004 */
[----:B------:R-:W-:Y:S01]  /*1de0*/  IMAD R0, R20, UR4, RZ ;  /* 0x0000000414007c24 */ /* 0x000fe2000f8e02ff */
[----:B------:R-:W-:-:S03]  /*1df0*/  IADD3 R39, P0, R4, R6, RZ ;  /* 0x0000000604277210 */ /* 0x000fc60007f1e0ff */
[----:B------:R-:W-:Y:S01]  /*1e00*/  IMAD R3, R21, UR5, R0 ;  /* 0x0000000515037c24 */ /* 0x000fe2000f8e0200 */
[----:B------:R-:W-:Y:S05]  /*1e10*/  @!P6 WARPSYNC.ALL ;  /* 0x000000000000e948 */ /* 0x000fea0003800000 */
[----:B------:R-:W-:Y:S01]  /*1e20*/  ULDC UR4, c[0x0][0x320] ;  /* 0x0000c80000047ab9 */ /* 0x000fe20000000800 */
[----:B------:R-:W-:Y:S01]  /*1e30*/  IMAD R0, R22, R9, R10 ;  /* 0x0000000916007224 */ /* 0x000fe200078e020a */
[----:B------:R-:W-:Y:S01]  /*1e40*/  @!P6 BAR.SYNC.DEFER_BLOCKING 0x9, 0x100 ;  /* 0x024400000000eb1d */ /* 0x000fe20000010000 */
[----:B------:R-:W-:Y:S01]  /*1e50*/  IMAD.IADD R3, R5, 0x1, R3 ;  /* 0x0000000105037824 */ /* 0x000fe200078e0203 */
[----:B------:R-:W-:-:S02]  /*1e60*/  ISETP.GE.AND P1, PT, R62, UR4, PT ;  /* 0x000000043e007c0c */ /* 0x000fc4000bf26270 */
[----:B------:R-:W-:Y:S02]  /*1e70*/  ISETP.GE.AND P2, PT, R12, UR4, PT ;  /* 0x000000040c007c0c */ /* 0x000fe4000bf46270 */
        /* <DEDUP_REMOVED lines=25> */
[----:B------:R-:W-:Y:S01]  /*2010*/  IMAD R30, R233, R36, RZ ;  /* 0x00000024e91e7224 */ /* 0x000fe200078e02ff */
[----:B------:R-:W-:Y:S01]  /*2020*/  ISETP.GE.AND P0, PT, R16, R43, PT ;  /* 0x0000002b1000720c */ /* 0x000fe20003f06270 */
[----:B------:R-:W-:Y:S01]  /*2030*/  IMAD R93, R21, UR5, R12 ;  /* 0x00000005155d7c24 */ /* 0x000fe2000f8e020c */
[----:B------:R-:W-:Y:S01]  /*2040*/  LOP3.LUT R95, R11, R10, RZ, 0xfc, !PT ;  /* 0x0000000a0b5f7212 */ /* 0x000fe200078efcff */
[-C--:B------:R-:W-:Y:S01]  /*2050*/  IMAD R10, R233, R14.reuse, RZ ;  /* 0x0000000ee90a7224 */ /* 0x080fe200078e02ff */
[----:B------:R-:W-:Y:S01]  /*2060*/  SEL R35, R43, RZ, P0 ;  /* 0x000000ff2b237207 */ /* 0x000fe20000000000 */
[----:B------:R-:W-:Y:S01]  /*2070*/  IMAD.WIDE.U32 R6, R21, UR4, R6 ;  /* 0x0000000415067c25 */ /* 0x000fe2000f8e0006 */
[----:B------:R-:W-:Y:S01]  /*2080*/  LOP3.LUT P1, RZ, R234, 0x4, RZ, 0xc0, !PT ;  /* 0x00000004eaff7812 */ /* 0x000fe2000782c0ff */
[----:B------:R-:W-:Y:S01]  /*2090*/  ULDC UR4, c[0x0][0x2f4] ;  /* 0x0000bd0000047ab9 */ /* 0x000fe20000000800 */
[C---:B------:R-:W-:Y:S01]  /*20a0*/  IADD3 R60, P2, R22.reuse, R61, RZ ;  /* 0x0000003d163c7210 */ /* 0x040fe20007f5e0ff */
[C---:B------:R-:W-:Y:S01]  /*20b0*/  IMAD R33, R22.reuse, R15, R10 ;  /* 0x0000000f16217224 */ /* 0x040fe200078e020a */
[----:B------:R-:W-:Y:S01]  /*20c0*/  SEL R77, R77, 0xffffffe0, !P1 ;  /* 0xffffffe04d4d7807 */ /* 0x000fe20004800000 */
[----:B------:R-:W-:Y:S01]  /*20d0*/  IMAD.WIDE.U32 R12, R22, R14, R204 ;  /* 0x0000000e160c7225 */ /* 0x000fe200078e00cc */
[----:B------:R-:W-:-:S02]  /*20e0*/  SEL R94, RZ, 0xffffff80, P3 ;  /* 0xffffff80ff5e7807 */ /* 0x000fc40001800000 */
[----:B------:R-:W-:Y:S01]  /*20f0*/  ISETP.GE.AND P1, PT, R16, UR4, PT ;  /* 0x0000000410007c0c */ /* 0x000fe2000bf26270 */
[C---:B------:R-:W-:Y:S01]  /*2100*/  IMAD.WIDE.U32 R20, R22.reuse, R14, R16 ;  /* 0x0000000e16147225 */ /* 0x040fe200078e0010 */
[C---:B------:R-:W-:Y:S02]  /*2110*/  LOP3.LUT R94, R95.reuse, 0x80, R94, 0xc8, !PT ;  /* 0x000000805f5e7812 */ /* 0x040fe400078ec85e */
[----:B------:R-:W-:Y:S01]  /*2120*/  LOP3.LUT R95, R95, 0x40, RZ, 0xc0, !PT ;  /* 0x000000405f5f7812 */ /* 0x000fe200078ec0ff */
[----:B------:R-:W-:-:S04]  /*2130*/  IMAD.WIDE.U32 R10, R22, R36, R204 ;  /* 0x00000024160a7225 */ /* 0x000fc800078e00cc */
[----:B------:R-:W-:Y:S02]  /*2140*/  IMAD R41, R22, R37, R30 ;  /* 0x0000002516297224 */ /* 0x000fe400078e021e */
[----:B------:R-:W-:Y:S02]  /*2150*/  IMAD.IADD R13, R13, 0x1, R33 ;  /* 0x000000010d0d7824 */ /* 0x000fe400078e0221 */
[----:B------:R-:W-:Y:S02]  /*2160*/  IMAD.IADD R33, R33, 0x1, R21 ;  /* 0x0000000121217824 */ /* 0x000fe400078e0215 */
[----:B------:R-:W-:Y:S01]  /*2170*/  IMAD.IADD R21, R11, 0x1, R41 ;  /* 0x000000010b157824 */ /* 0x000fe200078e0229 */
[----:B-----5:R-:W-:Y:S01]  /*2180*/  SHF.R.S32.HI R11, RZ, 0x1f, R38 ;  /* 0x0000001fff0b7819 */ /* 0x020fe20000011426 */
[----:B------:R-:W-:Y:S02]  /*2190*/  IMAD.MOV.U32 R32, RZ, RZ, R20 ;  /* 0x000000ffff207224 */ /* 0x000fe400078e0014 */
[----:B------:R-:W-:-:S02]  /*21a0*/  IMAD.MOV.U32 R20, RZ, RZ, R10 ;  /* 0x000000ffff147224 */ /* 0x000fc400078e000a */
[C---:B------:R-:W-:Y:S02]  /*21b0*/  IMAD R10, R11.reuse, R14, RZ ;  /* 0x0000000e0b0a7224 */ /* 0x040fe400078e02ff */
[----:B------:R-:W-:Y:S02]  /*21c0*/  IMAD.IADD R35, R16, 0x1, R35 ;  /* 0x0000000110237824 */ /* 0x000fe400078e0223 */
[C---:B------:R-:W-:Y:S02]  /*21d0*/  IMAD R85, R38.reuse, R15, R10 ;  /* 0x0000000f26557224 */ /* 0x040fe400078e020a */
[----:B------:R-:W-:Y:S01]  /*21e0*/  IMAD R40, R11, R36, RZ ;  /* 0x000000240b287224 */ /* 0x000fe200078e02ff */
[----:B------:R-:W-:Y:S01]  /*21f0*/  SHF.R.S32.HI R34, RZ, 0x1f, R35 ;  /* 0x0000001fff227819 */ /* 0x000fe20000011423 */
[----:B------:R-:W-:-:S03]  /*2200*/  IMAD.WIDE.U32 R10, R38, R14, R12 ;  /* 0x0000000e260a7225 */ /* 0x000fc600078e000c */
[----:B------:R-:W-:Y:S01]  /*2210*/  LEA.HI R34, R34, R35, RZ, 0x3 ;  /* 0x0000002322227211 */ /* 0x000fe200078f18ff */
[----:B------:R-:W-:Y:S01]  /*2220*/  IMAD.WIDE.U32 R12, R38, R14, R32 ;  /* 0x0000000e260c7225 */ /* 0x000fe200078e0020 */
[----:B------:R-:W-:Y:S02]  /*2230*/  LOP3.LUT R33, R71, 0x18, R16, 0xf8, !PT ;  /* 0x0000001847217812 */ /* 0x000fe400078ef810 */
[----:B------:R-:W-:Y:S01]  /*2240*/  LOP3.LUT R32, R212, 0x38, R34, 0xf8, !PT ;  /* 0x00000038d4207812 */ /* 0x000fe200078ef822 */
[----:B------:R-:W-:Y:S01]  /*2250*/  IMAD.WIDE.U32 R30, R22, R36, R16 ;  /* 0x00000024161e7225 */ /* 0x000fe200078e0010 */
[----:B------:R-:W-:Y:S02]  /*2260*/  LOP3.LUT R33, R33, R74, RZ, 0x3c, !PT ;  /* 0x0000004a21217212 */ /* 0x000fe400078e3cff */
[----:B------:R-:W-:Y:S01]  /*2270*/  LOP3.LUT R32, R32, R44, RZ, 0x3c, !PT ;  /* 0x0000002c20207212 */ /* 0x000fe200078e3cff */
[----:B------:R-:W-:Y:S01]  /*2280*/  IMAD.IADD R31, R41, 0x1, R31 ;  /* 0x00000001291f7824 */ /* 0x000fe200078e021f */
[----:B------:R-:W-:Y:S01]  /*2290*/  LOP3.LUT R89, R34, 0xfffffff8, RZ, 0xc0, !PT ;  /* 0xfffffff822597812 */ /* 0x000fe200078ec0ff */
[----:B------:R-:W-:Y:S01]  /*22a0*/  IMAD R79, R214, 0x200, R33 ;  /* 0x00000200d64f7824 */ /* 0x000fe200078e0221 */
[--C-:B------:R-:W-:Y:S01]  /*22b0*/  LOP3.LUT R33, R71, 0x38, R34.reuse, 0xf8, !PT ;  /* 0x0000003847217812 */ /* 0x100fe200078ef822 */
[----:B------:R-:W-:Y:S01]  /*22c0*/  IMAD R35, R9, 0x60, RZ ;  /* 0x0000006009237824 */ /* 0x000fe200078e02ff */
[----:B------:R-:W-:Y:S01]  /*22d0*/  SHF.R.S32.HI R88, RZ, 0x3, R34 ;  /* 0x00000003ff587819 */ /* 0x000fe20000011422 */
[C---:B------:R-:W-:Y:S01]  /*22e0*/  IMAD R87, R38.reuse, R37, R40 ;  /* 0x0000002526577224 */ /* 0x040fe200078e0228 */
[----:B------:R-:W-:Y:S01]  /*22f0*/  LOP3.LUT R33, R33, R74, RZ, 0x3c, !PT ;  /* 0x0000004a21217212 */ /* 0x000fe200078e3cff */
[----:B------:R-:W-:Y:S01]  /*2300*/  IMAD R41, R37, 0x60, RZ ;  /* 0x0000006025297824 */ /* 0x000fe200078e02ff */
[----:B------:R-:W-:Y:S01]  /*2310*/  SHF.R.S32.HI R90, RZ, 0x1f, R89 ;  /* 0x0000001fff5a7819 */ /* 0x000fe20000011459 */
[----:B------:R-:W-:-:S04]  /*2320*/  IMAD.WIDE.U32 R20, R38, R36, R20 ;  /* 0x0000002426147225 */ /* 0x000fc800078e0014 */
        /* <DEDUP_REMOVED lines=17> */
.L_x_13980:
        /* <DEDUP_REMOVED lines=17> */
[C---:B------:R-:W-:Y:S01]  /*2550*/  IMAD R27, R2.reuse, 0x1800, R79 ;  /* 0x00001800021b7824 */ /* 0x040fe200078e024f */
        /* <DEDUP_REMOVED lines=50> */
.L_x_13937:
[----:B------:R-:W-:Y:S05]  /*2880*/  BSYNC B1 ;  /* 0x0000000000017941 */ /* 0x000fea0003800000 */
.L_x_13936:
        /* <DEDUP_REMOVED lines=28> */
.L_x_13939:
[----:B------:R-:W-:Y:S05]  /*2a50*/  BSYNC B1 ;  /* 0x0000000000017941 */ /* 0x000fea0003800000 */
.L_x_13938:
        /* <DEDUP_REMOVED lines=33> */
.L_x_13940:
[----:B------:R-:W-:Y:S01]  /*2c70*/  IMAD R96, R2, 0x8, R18 ;  /* 0x0000000802607824 */ /* 0x000fe200078e0212 */
[----:B------:R-:W-:Y:S01]  /*2c80*/  SHF.L.U32 R107, R206, 0x1f, RZ ;  /* 0x0000001fce6b7819 */ /* 0x000fe200000006ff */
[----:B------:R-:W-:Y:S03]  /*2c90*/  BSSY B1, `(.L_x_13941) ;  /* 0x0000003000017945 */ /* 0x000fe60003800000 */
[----:B------:R-:W0:Y:S02]  /*2ca0*/  SYNCS.PHASECHK.TRANS64.TRYWAIT P6, [R96+URZ+0x22890], R107 ;  /* 0x0228906b600075a7 */ /* 0x000e2400080c017f */
[----:B0-----:R-:W-:Y:S05]  /*2cb0*/  @!P6 BRA `(.L_x_13942) ;  /* 0x0000017c0010e947 */ /* 0x001fea0003800000 */
.L_x_14232:
[----:B------:R-:W-:Y:S05]  /*2cc0*/  BSYNC B1 ;  /* 0x0000000000017941 */ /* 0x000fea0003800000 */
.L_x_13941:
        /* <DEDUP_REMOVED lines=54> */
.L_x_13948:
[----:B------:R-:W-:Y:S05]  /*3030*/  BSYNC B3 ;  /* 0x0000000000037941 */ /* 0x000fea0003800000 */
.L_x_13947:
[----:B--2---:R1:W-:Y:S02]  /*3040*/  STG.E.128 desc[UR40][R46.64], R32 ;  /* 0x000000202e007986 */ /* 0x0043e4000c101d28 */
.L_x_13946:
[----:B------:R-:W-:Y:S05]  /*3050*/  BSYNC B2 ;  /* 0x0000000000027941 */ /* 0x000fea0003800000 */
.L_x_13945:
        /* <DEDUP_REMOVED lines=51> */
.L_x_13950:
[----:B------:R-:W-:Y:S05]  /*3390*/  BSYNC B2 ;  /* 0x0000000000027941 */ /* 0x000fea0003800000 */
.L_x_13949:
[----:B--2---:R2:W-:Y:S02]  /*33a0*/  STG.E.128 desc[UR40][R46.64+0x40], R32 ;  /* 0x000040202e007986 */ /* 0x0045e4000c101d28 */
.L_x_13944:
[----:B------:R-:W-:Y:S05]  /*33b0*/  BSYNC B1 ;  /* 0x0000000000017941 */ /* 0x000fea0003800000 */
.L_x_13943:
        /* <DEDUP_REMOVED lines=53> */
.L_x_13955:
[----:B------:R-:W-:Y:S05]  /*3710*/  BSYNC B2 ;  /* 0x0000000000027941 */ /* 0x000fea0003800000 */
.L_x_13954:
[----:B--2---:R3:W-:Y:S02]  /*3720*/  STG.E.128 desc[UR40][R44.64], R32 ;  /* 0x000000202c007986 */ /* 0x0047e4000c101d28 */
.L_x_13953:
[----:B------:R-:W-:Y:S05]  /*3730*/  BSYNC B1 ;  /* 0x0000000000017941 */ /* 0x000fea0003800000 */
.L_x_13952:
        /* <DEDUP_REMOVED lines=51> */
.L_x_13957:
[----:B------:R-:W-:Y:S05]  /*3a70*/  BSYNC B1 ;  /* 0x0000000000017941 */ /* 0x000fea0003800000 */
.L_x_13956:
[----:B--2---:R1:W-:Y:S01]  /*3a80*/  STG.E.128 desc[UR40][R44.64+0x40], R32 ;  /* 0x000040202c007986 */ /* 0x0043e2000c101d28 */
[----:B------:R-:W-:Y:S05]  /*3a90*/  BRA `(.L_x_13951) ;  /* 0x0000001400b47947 */ /* 0x000fea0003800000 */
.L_x_13935:
        /* <DEDUP_REMOVED lines=72> */
.L_x_13958:
        /* <DEDUP_REMOVED lines=9> */
.L_x_14233:
[----:B------:R-:W-:Y:S05]  /*3fb0*/  BSYNC B1 ;  /* 0x0000000000017941 */ /* 0x000fea0003800000 */
.L_x_13959:
        /* <DEDUP_REMOVED lines=32> */
[----:B------:R-:W-:Y:S01]  /*41c0*/  SHF.R.U64 R127, R40, 0x10, R41 ;  /* 0x00000010287f7819 */ /* 0x000fe20000001229 */
        /* <DEDUP_REMOVED lines=9> */
[-C--:B------:R-:W-:Y:S01]  /*4260*/  FMUL.FTZ R133, R43, R129.reuse ;  /* 0x000000812b857220 */ /* 0x080fe20000410000 */
[----:B------:R-:W-:Y:S01]  /*4270*/  LOP3.LUT R35, R53, 0xffff0000, RZ, 0xc0, !PT ;  /* 0xffff000035237812 */ /* 0x000fe200078ec0ff */
[-C--:B------:R-:W-:Y:S01]  /*4280*/  FMUL.FTZ R135, R43, R124.reuse ;  /* 0x0000007c2b877220 */ /* 0x080fe20000410000 */
[----:B------:R-:W-:Y:S01]  /*4290*/  LOP3.LUT R53, R57, 0xffff0000, RZ, 0xc0, !PT ;  /* 0xffff000039357812 */ /* 0x000fe200078ec0ff */
[----:B------:R-:W-:Y:S01]  /*42a0*/  FFMA.FTZ R133, R34, R124, -R133 ;  /* 0x0000007c22857223 */ /* 0x000fe20000010885 */
[----:B------:R-:W-:Y:S01]  /*42b0*/  PRMT R126, R114, 0x5432, R126 ;  /* 0x00005432727e7816 */ /* 0x000fe2000000007e */
[----:B------:R-:W-:Y:S01]  /*42c0*/  FFMA.FTZ R135, R34, R129, R135 ;  /* 0x0000008122877223 */ /* 0x000fe20000010087 */
[----:B------:R-:W-:Y:S01]  /*42d0*/  PRMT R131, R132, 0x5410, R131 ;  /* 0x0000541084837816 */ /* 0x000fe20000000083 */
[----:B------:R-:W-:Y:S01]  /*42e0*/  IMAD.U32 R57, R59, 0x10000, RZ ;  /* 0x000100003b397824 */ /* 0x000fe200078e00ff */
[----:B------:R-:W-:Y:S01]  /*42f0*/  LOP3.LUT R128, R128, 0xffff0000, RZ, 0xc0, !PT ;  /* 0xffff000080807812 */ /* 0x000fe200078ec0ff */
[----:B------:R-:W-:Y:S01]  /*4300*/  IMAD.U32 R34, R126, 0x10000, RZ ;  /* 0x000100007e227824 */ /* 0x000fe200078e00ff */
[----:B------:R-:W-:Y:S01]  /*4310*/  LOP3.LUT R124, R123, 0xffff0000, RZ, 0xc0, !PT ;  /* 0xffff00007b7c7812 */ /* 0x000fe200078ec0ff */
[----:B------:R-:W-:Y:S01]  /*4320*/  IMAD.U32 R43, R131, 0x10000, RZ ;  /* 0x00010000832b7824 */ /* 0x000fe200078e00ff */
[----:B------:R-:W-:Y:S01]  /*4330*/  SHF.R.U64 R122, R32, 0x10, R33 ;  /* 0x00000010207a7819 */ /* 0x000fe20000001221 */
[----:B------:R-:W-:Y:S01]  /*4340*/  FMUL.FTZ R132, R53, R128 ;  /* 0x0000008035847220 */ /* 0x000fe20000410000 */
[----:B------:R-:W-:Y:S01]  /*4350*/  FMUL.FTZ R136, R57, R34 ;  /* 0x0000002239887220 */ /* 0x000fe20000410000 */
[-C--:B------:R-:W-:Y:S01]  /*4360*/  FMUL.FTZ R134, R53, R124.reuse ;  /* 0x0000007c35867220 */ /* 0x080fe20000410000 */
[-C--:B------:R-:W-:Y:S01]  /*4370*/  FMUL.FTZ R53, R57, R43.reuse ;  /* 0x0000002b39357220 */ /* 0x080fe20000410000 */
[----:B------:R-:W-:Y:S01]  /*4380*/  FFMA.FTZ R132, R35, R124, -R132 ;  /* 0x0000007c23847223 */ /* 0x000fe20000010884 */
[----:B------:R-:W-:Y:S01]  /*4390*/  LOP3.LUT R59, R59, 0xffff0000, RZ, 0xc0, !PT ;  /* 0xffff00003b3b7812 */ /* 0x000fe200078ec0ff */
[C---:B------:R-:W-:Y:S01]  /*43a0*/  FFMA.FTZ R136, R40.reuse, R43, R136 ;  /* 0x0000002b28887223 */ /* 0x040fe20000010088 */
[----:B------:R-:W-:Y:S01]  /*43b0*/  LOP3.LUT R124, R131, 0xffff0000, RZ, 0xc0, !PT ;  /* 0xffff0000837c7812 */ /* 0x000fe200078ec0ff */
[----:B------:R-:W-:Y:S01]  /*43c0*/  FFMA.FTZ R123, R40, R34, -R53 ;  /* 0x00000022287b7223 */ /* 0x000fe20000010835 */
[----:B------:R-:W-:Y:S01]  /*43d0*/  LOP3.LUT R126, R126, 0xffff0000, RZ, 0xc0, !PT ;  /* 0xffff00007e7e7812 */ /* 0x000fe200078ec0ff */
[----:B------:R-:W-:Y:S01]  /*43e0*/  FFMA.FTZ R134, R35, R128, R134 ;  /* 0x0000008023867223 */ /* 0x000fe20000010086 */
[----:B------:R-:W-:Y:S01]  /*43f0*/  PRMT R122, R115, 0x5432, R122 ;  /* 0x00005432737a7816 */ /* 0x000fe2000000007a */
[----:B------:R-:W-:Y:S01]  /*4400*/  IMAD.U32 R40, R127, 0x10000, RZ ;  /* 0x000100007f287824 */ /* 0x000fe200078e00ff */
[----:B------:R-:W-:Y:S01]  /*4410*/  LOP3.LUT R41, R55, 0xffff0000, RZ, 0xc0, !PT ;  /* 0xffff000037297812 */ /* 0x000fe200078ec0ff */
[C---:B------:R-:W-:Y:S01]  /*4420*/  FMUL.FTZ R128, R59.reuse, R124 ;  /* 0x0000007c3b807220 */ /* 0x040fe20000410000 */
[----:B------:R-:W-:Y:S01]  /*4430*/  LOP3.LUT R56, R56, 0xffff0000, RZ, 0xc0, !PT ;  /* 0xffff000038387812 */ /* 0x000fe200078ec0ff */
[----:B------:R-:W-:Y:S01]  /*4440*/  FMUL.FTZ R138, R59, R126 ;  /* 0x0000007e3b8a7220 */ /* 0x000fe20000410000 */
[----:B------:R-:W-:Y:S01]  /*4450*/  LOP3.LUT R127, R127, 0xffff0000, RZ, 0xc0, !PT ;  /* 0xffff00007f7f7812 */ /* 0x000fe200078ec0ff */
[----:B------:R-:W-:-:S02]  /*4460*/  IMAD.U32 R34, R122, 0x10000, RZ ;  /* 0x000100007a227824 */ /* 0x000fc400078e00ff */
[C---:B------:R-:W-:Y:S01]  /*4470*/  FFMA.FTZ R128, R41.reuse, R126, -R128 ;  /* 0x0000007e29807223 */ /* 0x040fe20000010880 */
[C---:B------:R-:W-:Y:S01]  /*4480*/  IMAD.U32 R33, R52.reuse, 0x10000, RZ ;  /* 0x0001000034217824 */ /* 0x040fe200078e00ff */
[----:B------:R-:W-:Y:S01]  /*4490*/  LOP3.LUT R52, R52, 0xffff0000, RZ, 0xc0, !PT ;  /* 0xffff000034347812 */ /* 0x000fe200078ec0ff */
[----:B------:R-:W-:Y:S01]  /*44a0*/  FFMA.FTZ R59, R41, R124, R138 ;  /* 0x0000007c293b7223 */ /* 0x000fe2000001008a */
[----:B------:R-:W-:Y:S01]  /*44b0*/  LOP3.LUT R35, R122, 0xffff0000, RZ, 0xc0, !PT ;  /* 0xffff00007a237812 */ /* 0x000fe200078ec0ff */
[----:B------:R-:W-:Y:S01]  /*44c0*/  FMUL.FTZ R122, R42, R40 ;  /* 0x000000282a7a7220 */ /* 0x000fe20000410000 */
[----:B------:R-:W-:Y:S01]  /*44d0*/  PRMT R130, R116, 0x5432, R130 ;  /* 0x0000543274827816 */ /* 0x000fe20000000082 */
[-C--:B------:R-:W-:Y:S01]  /*44e0*/  FMUL.FTZ R43, R42, R34.reuse ;  /* 0x000000222a2b7220 */ /* 0x080fe20000410000 */
[----:B------:R-:W-:Y:S01]  /*44f0*/  FMUL.FTZ R41, R56, R127 ;  /* 0x0000007f38297220 */ /* 0x000fe20000410000 */
[----:B------:R-:W-:Y:S02]  /*4500*/  IMAD.U32 R55, R58, 0x10000, RZ ;  /* 0x000100003a377824 */ /* 0x000fe400078e00ff */
[C---:B------:R-:W-:Y:S01]  /*4510*/  FFMA.FTZ R122, R33.reuse, R34, -R122 ;  /* 0x00000022217a7223 */ /* 0x040fe2000001087a */
[----:B------:R-:W-:Y:S01]  /*4520*/  FFMA.FTZ R43, R33, R40, R43 ;  /* 0x00000028212b7223 */ /* 0x000fe2000001002b */
[-C--:B------:R-:W-:Y:S01]  /*4530*/  FMUL.FTZ R53, R56, R35.reuse ;  /* 0x0000002338357220 */ /* 0x080fe20000410000 */
[----:B------:R-:W-:Y:S01]  /*4540*/  FFMA.FTZ R41, R52, R35, -R41 ;  /* 0x0000002334297223 */ /* 0x000fe20000010829 */
[----:B------:R-:W-:Y:S01]  /*4550*/  LOP3.LUT R58, R58, 0xffff0000, RZ, 0xc0, !PT ;  /* 0xffff00003a3a7812 */ /* 0x000fe200078ec0ff */
[C---:B------:R-:W-:Y:S01]  /*4560*/  IMAD.U32 R34, R130.reuse, 0x10000, RZ ;  /* 0x0001000082227824 */ /* 0x040fe200078e00ff */
[----:B------:R-:W-:Y:S01]  /*4570*/  LOP3.LUT R35, R130, 0xffff0000, RZ, 0xc0, !PT ;  /* 0xffff000082237812 */ /* 0x000fe200078ec0ff */
[C---:B------:R-:W-:Y:S01]  /*4580*/  IMAD.U32 R33, R125.reuse, 0x10000, RZ ;  /* 0x000100007d217824 */ /* 0x040fe200078e00ff */
[----:B------:R-:W-:Y:S01]  /*4590*/  LOP3.LUT R125, R125, 0xffff0000, RZ, 0xc0, !PT ;  /* 0xffff00007d7d7812 */ /* 0x000fe200078ec0ff */
[----:B------:R-:W-:Y:S01]  /*45a0*/  FFMA.FTZ R52, R52, R127, R53 ;  /* 0x0000007f34347223 */ /* 0x000fe20000010035 */
[----:B------:R-:W-:-:S02]  /*45b0*/  IMAD.U32 R32, R54, 0x10000, RZ ;  /* 0x0001000036207824 */ /* 0x000fc400078e00ff */
[CC--:B------:R-:W-:Y:S01]  /*45c0*/  FMUL.FTZ R53, R55.reuse, R34.reuse ;  /* 0x0000002237357220 */ /* 0x0c0fe20000410000 */
        /* <DEDUP_REMOVED lines=8> */
[----:B------:R-:W-:Y:S02]  /*4650*/  F2FP.BF16.F32.PACK_AB R132, R132, R133 ;  /* 0x000000858484723e */ /* 0x000fe400000010ff */
        /* <DEDUP_REMOVED lines=9> */
[----:B------:R-:W-:-:S07]  /*46f0*/  F2FP.BF16.F32.PACK_AB R59, R59, R136 ;  /* 0x000000883b3b723e */ /* 0x000fce00000010ff */
.L_x_13964:
[----:B------:R-:W-:Y:S05]  /*4700*/  BSYNC B2 ;  /* 0x0000000000027941 */ /* 0x000fea0003800000 */
.L_x_13963:
        /* <DEDUP_REMOVED lines=12> */
.L_x_13962:
[----:B------:R-:W-:Y:S05]  /*47d0*/  BSYNC B1 ;  /* 0x0000000000017941 */ /* 0x000fea0003800000 */
.L_x_13961:
        /* <DEDUP_REMOVED lines=117> */
.L_x_13966:
[----:B------:R-:W-:Y:S05]  /*4f30*/  BSYNC B1 ;  /* 0x0000000000017941 */ /* 0x000fea0003800000 */
.L_x_13965:
        /* <DEDUP_REMOVED lines=10> */
.L_x_13934:
[----:B------:R-:W-:-:S13]  /*4fe0*/  ISETP.NE.AND P3, PT, R208, 0x3, PT ;  /* 0x00000003d000780c */ /* 0x000fda0003f65270 */
[----:B------:R-:W-:Y:S05]  /*4ff0*/  @!P3 BRA `(.L_x_13967) ;  /* 0x000000000004b947 */ /* 0x000fea0003800000 */
[----:B------:R-:W-:Y:S01]  /*5000*/  BPT.TRAP 0x1 ;  /* 0x000000040000795c */ /* 0x000fe20000300000 */
.L_x_13967:
[----:B------:R-:W-:Y:S01]  /*5010*/  IMAD R96, R2, 0x8, R18 ;  /* 0x0000000802607824 */ /* 0x000fe200078e0212 */
[----:B------:R-:W-:Y:S01]  /*5020*/  SHF.L.U32 R107, R206, 0x1f, RZ ;  /* 0x0000001fce6b7819 */ /* 0x000fe200000006ff */
[----:B------:R-:W-:Y:S01]  /*5030*/  IMAD R106, R27, -0x60, R24 ;  /* 0xffffffa01b6a7824 */ /* 0x000fe200078e0218 */
[----:B------:R-:W-:Y:S02]  /*5040*/  BSSY B1, `(.L_x_13968) ;  /* 0x0000004000017945 */ /* 0x000fe40003800000 */
[----:B------:R-:W0:Y:S02]  /*5050*/  SYNCS.PHASECHK.TRANS64.TRYWAIT P4, [R96+URZ+0x22890], R107 ;  /* 0x0228906b600075a7 */ /* 0x000e24000808017f */
[----:B------:R-:W-:Y:S01]  /*5060*/  VIMNMX R106, R106, 0x60, PT ;  /* 0x000000606a6a7848 */ /* 0x000fe20003fe0100 */
[----:B0-----:R-:W-:Y:S06]  /*5070*/  @!P4 BRA `(.L_x_13969) ;  /* 0x000001580048c947 */ /* 0x001fec0003800000 */
.L_x_14234:
[----:B------:R-:W-:Y:S05]  /*5080*/  BSYNC B1 ;  /* 0x0000000000017941 */ /* 0x000fea0003800000 */
.L_x_13968:
        /* <DEDUP_REMOVED lines=8> */
.L_x_13971:
[----:B------:R-:W-:Y:S05]  /*5110*/  BSYNC B1 ;  /* 0x0000000000017941 */ /* 0x000fea0003800000 */
.L_x_13970:
[----:B------:R-:W-:Y:S05]  /*5120*/  @P4 BRA `(.L_x_13951) ;  /* 0x0000000000104947 */ /* 0x000fea0003800000 */
[----:B-1----:R-:W1:Y:S04]  /*5130*/  @!P1 LDS.128 R32, [R104+0x2000] ;  /* 0x0020000068209984 */ /* 0x002e680000000c00 */
[----:B------:R-:W2:Y:S04]  /*5140*/  @!P2 LDS.128 R40, [R102+0x2000] ;  /* 0x002000006628a984 */ /* 0x000ea80000000c00 */
[----:B-1----:R3:W-:Y:S04]  /*5150*/  @!P1 STG.E.128 desc[UR40][R44.64], R32 ;  /* 0x000000202c009986 */ /* 0x0027e8000c101d28 */
[----:B--2---:R3:W-:Y:S02]  /*5160*/  @!P2 STG.E.128 desc[UR40][R44.64+0x40], R40 ;  /* 0x000040282c00a986 */ /* 0x0047e4000c101d28 */
.L_x_13951:
[----:B------:R-:W-:Y:S05]  /*5170*/  BSYNC B0 ;  /* 0x0000000000007941 */ /* 0x000fea0003800000 */
.L_x_13933:
        /* <DEDUP_REMOVED lines=17> */
.L_x_13973:
[----:B------:R-:W-:Y:S05]  /*5290*/  BSYNC B0 ;  /* 0x0000000000007941 */ /* 0x000fea0003800000 */
.L_x_13972:
[----:B------:R-:W2:Y:S01]  /*52a0*/  SYNCS.PHASECHK.TRANS64.TRYWAIT P3, [R96+URZ+0x228b0], R107 ;  /* 0x0228b06b600075a7 */ /* 0x000ea2000806017f */
[----:B------:R-:W-:Y:S01]  /*52b0*/  ULDC UR44, c[0x0][0x320] ;  /* 0x0000c800002c7ab9 */ /* 0x000fe20000000800 */
[----:B------:R-:W-:Y:S01]  /*52c0*/  ULDC.64 UR38, c[0x0][0x328] ;  /* 0x0000ca0000267ab9 */ /* 0x000fe20000000a00 */
[----:B------:R-:W-:Y:S01]  /*52d0*/  ULDC.64 UR36, c[0x0][0x318] ;  /* 0x0000c60000247ab9 */ /* 0x000fe20000000a00 */
[----:B------:R-:W-:Y:S01]  /*52e0*/  BSSY B0, `(.L_x_13974) ;  /* 0x0000003000007945 */ /* 0x000fe20003800000 */
[----:B-1----:R-:W-:-:S03]  /*52f0*/  IMAD R32, R2, 0x6000, R79 ;  /* 0x0000600002207824 */ /* 0x002fc600078e024f */
[----:B--2---:R-:W-:Y:S05]  /*5300*/  @!P3 BRA `(.L_x_13975) ;  /* 0x0000015400b8b947 */ /* 0x004fea0003800000 */
.L_x_14235:
[----:B------:R-:W-:Y:S05]  /*5310*/  BSYNC B0 ;  /* 0x0000000000007941 */ /* 0x000fea0003800000 */
.L_x_13974:
        /* <DEDUP_REMOVED lines=39> */
.L_x_13977:
[----:B------:R-:W-:Y:S05]  /*5590*/  BSYNC B0 ;  /* 0x0000000000007941 */ /* 0x000fea0003800000 */
.L_x_13976:
        /* <DEDUP_REMOVED lines=37> */
.L_x_13979:
[----:B------:R-:W-:Y:S05]  /*57f0*/  BSYNC B0 ;  /* 0x0000000000007941 */ /* 0x000fea0003800000 */
.L_x_13978:
        /* <DEDUP_REMOVED lines=22> */
.L_x_13928:
[----:B------:R-:W0:Y:S01]  /*5960*/  LDC R0, c[0x0][0x448] ;  /* 0x00011200ff007b82 */ /* 0x000e220000000800 */
        /* <DEDUP_REMOVED lines=20> */
[----:B----4-:R-:W-:Y:S02]  /*5ab0*/  CS2R R96, SRZ ;  /* 0x0000000000607805 */ /* 0x010fe4000001ff00 */
[----:B------:R-:W-:Y:S02]  /*5ac0*/  CS2R R88, SRZ ;  /* 0x0000000000587805 */ /* 0x000fe4000001ff00 */
[----:B------:R-:W-:Y:S02]  /*5ad0*/  CS2R R84, SRZ ;  /* 0x0000000000547805 */ /* 0x000fe4000001ff00 */
[----:B0-----:R-:W-:Y:S01]  /*5ae0*/  ISETP.NE.AND P1, PT, R0, 0x1, PT ;  /* 0x000000010000780c */ /* 0x001fe20003f25270 */
        /* <DEDUP_REMOVED lines=12> */
[----:B------:R-:W0:Y:S01]  /*5bb0*/  @P1 LDC R3, c[0x0][0x44c] ;  /* 0x00011300ff031b82 */ /* 0x000e220000000800 */
        /* <DEDUP_REMOVED lines=23> */
[----:B0-----:R-:W-:Y:S01]  /*5d30*/  @P1 IMAD.HI.U32 R3, R0, R3, RZ ;  /* 0x0000000300031227 */ /* 0x001fe200078e00ff */
[----:B------:R-:W-:-:S02]  /*5d40*/  CS2R R42, SRZ ;  /* 0x00000000002a7805 */ /* 0x000fc4000001ff00 */
[----:B------:R-:W-:Y:S02]  /*5d50*/  CS2R R44, SRZ ;  /* 0x00000000002c7805 */ /* 0x000fe4000001ff00 */
[----:B------:R-:W-:Y:S02]  /*5d60*/  CS2R R40, SRZ ;  /* 0x0000000000287805 */ /* 0x000fe4000001ff00 */
[----:B------:R-:W-:Y:S02]  /*5d70*/  CS2R R34, SRZ ;  /* 0x0000000000227805 */ /* 0x000fe4000001ff00 */
[----:B------:R-:W-:Y:S02]  /*5d80*/  CS2R R36, SRZ ;  /* 0x0000000000247805 */ /* 0x000fe4000001ff00 */
[----:B------:R-:W-:Y:S02]  /*5d90*/  CS2R R32, SRZ ;  /* 0x0000000000207805 */ /* 0x000fe4000001ff00 */
[----:B------:R-:W-:-:S02]  /*5da0*/  CS2R R26, SRZ ;  /* 0x00000000001a7805 */ /* 0x000fc4000001ff00 */
[----:B-1----:R-:W-:Y:S01]  /*5db0*/  @P1 SHF.R.U32.HI R0, RZ, R4, R3 ;  /* 0x00000004ff001219 */ /* 0x002fe20000011603 */
[----:B------:R-:W-:Y:S01]  /*5dc0*/  IMAD.MOV.U32 R4, RZ, RZ, RZ ;  /* 0x000000ffff047224 */ /* 0x000fe200078e00ff */
[----:B------:R-:W-:-:S03]  /*5dd0*/  PLOP3.LUT P1, PT, PT, PT, PT, 0x80, 0x0 ;  /* 0x000000000000781c */ /* 0x000fc60003f2f070 */
[----:B------:R-:W-:Y:S01]  /*5de0*/  IMAD.IADD R0, R29, 0x1, R0 ;  /* 0x000000011d007824 */ /* 0x000fe200078e0200 */
[----:B------:R-:W-:-:S03]  /*5df0*/  CS2R R28, SRZ ;  /* 0x00000000001c7805 */ /* 0x000fc6000001ff00 */
[----:B------:R-:W-:-:S05]  /*5e00*/  IMAD.HI R0, R0, 0x2aaaaaab, RZ ;  /* 0x2aaaaaab00007827 */ /* 0x000fca00078e02ff */
[----:B------:R-:W-:-:S04]  /*5e10*/  SHF.R.U32.HI R3, RZ, 0x1f, R0 ;  /* 0x0000001fff037819 */ /* 0x000fc80000011600 */
[----:B------:R-:W-:Y:S01]  /*5e20*/  LEA.HI.SX32 R3, R0, R3, 0x1c ;  /* 0x0000000300037211 */ /* 0x000fe200078fe2ff */
[----:B------:R-:W-:-:S03]  /*5e30*/  IMAD.MOV.U32 R0, RZ, RZ, RZ ;  /* 0x000000ffff007224 */ /* 0x000fc600078e00ff */
[----:B------:R-:W-:Y:S01]  /*5e40*/  VIMNMX R216, R216, R3, PT ;  /* 0x00000003d8d87248 */ /* 0x000fe20003fe0100 */
[----:B------:R-:W-:-:S03]  /*5e50*/  IMAD.MOV.U32 R3, RZ, RZ, RZ ;  /* 0x000000ffff037224 */ /* 0x000fc600078e00ff */
[----:B------:R-:W-:Y:S01]  /*5e60*/  ISETP.GE.AND P2, PT, R216, 0x1, PT ;  /* 0x00000001d800780c */ /* 0x000fe20003f46270 */
[----:B------:R-:W-:-:S12]  /*5e70*/  @P0 BRA `(.L_x_13981) ;  /* 0x00000000000c0947 */ /* 0x000fd80003800000 */
[----:B------:R-:W0:Y:S01]  /*5e80*/  FENCE.VIEW.ASYNC.G ;  /* 0x00000000000073c6 */ /* 0x000e220000000100 */
[----:B------:R-:W-:Y:S05]  /*5e90*/  WARPSYNC.ALL ;  /* 0x0000000000007948 */ /* 0x000fea0003800000 */
[----:B0-----:R-:W-:Y:S06]  /*5ea0*/  BAR.ARV 0xc, 0x180 ;  /* 0x0306000000007b1d */ /* 0x001fec0000002000 */
.L_x_13981:
        /* <DEDUP_REMOVED lines=10> */
.L_x_14238:
        /* <DEDUP_REMOVED lines=26> */
.L_x_13985:
[----:B------:R-:W-:Y:S05]  /*60f0*/  BSYNC B6 ;  /* 0x0000000000067941 */ /* 0x000fea0003800000 */
.L_x_13984:
        /* <DEDUP_REMOVED lines=12> */
.L_x_13989:
[----:B-1----:R1:W2:Y:S02]  /*61c0*/  SYNCS.PHASECHK.TRANS64.TRYWAIT P0, [R18+URZ+0x22800], R3 ;  /* 0x02280003120075a7 */ /* 0x0022a4000800017f */
[----:B--2---:R-:W-:Y:S05]  /*61d0*/  @!P0 NANOSLEEP.SYNCS 0x989680 ;  /* 0x009896800000895d */ /* 0x004fea0003900000 */
[----:B------:R-:W2:Y:S02]  /*61e0*/  @!P0 SYNCS.PHASECHK.TRANS64 P0, [R18+URZ+0x22800], R3 ;  /* 0x02280003120085a7 */ /* 0x000ea4000800007f */
[----:B--2---:R-:W-:Y:S05]  /*61f0*/  @!P0 BRA `(.L_x_13989) ;  /* 0xfffffffc00f08947 */ /* 0x004fea000383ffff */
.L_x_13988:
[----:B------:R-:W-:Y:S05]  /*6200*/  BSYNC B0 ;  /* 0x0000000000007941 */ /* 0x000fea0003800000 */
.L_x_13987:
[----:B------:R-:W-:Y:S05]  /*6210*/  BRA `(.L_x_13990) ;  /* 0x0000002c00847947 */ /* 0x000fea0003800000 */
.L_x_13986:
        /* <DEDUP_REMOVED lines=30> */
.L_x_13992:
[----:B------:R-:W-:Y:S05]  /*6400*/  BSYNC B6 ;  /* 0x0000000000067941 */ /* 0x000fea0003800000 */
.L_x_13991:
        /* <DEDUP_REMOVED lines=39> */
.L_x_14244:
        /* <DEDUP_REMOVED lines=8> */
[----:B------:R-:W4:Y:S01]  /*6700*/  LDL R9, [R1+0x8] ;  /* 0x0000080001097983 */ /* 0x000f220000100800 */
        /* <DEDUP_REMOVED lines=8> */
[----:B------:R-:W-:Y:S02]  /*6790*/  CS2R R30, SRZ ;  /* 0x00000000001e7805 */ /* 0x000fe4000001ff00 */
[----:B------:R-:W-:Y:S01]  /*67a0*/  CS2R R20, SRZ ;  /* 0x0000000000147805 */ /* 0x000fe2000001ff00 */
[----:B------:R-:W-:Y:S01]  /*67b0*/  @!P2 IMAD.WIDE R10, R204, 0x2, R10 ;  /* 0x00000002cc0aa825 */ /* 0x000fe200078e020a */
[-C--:B------:R-:W-:Y:S02]  /*67c0*/  @!P3 IADD3 R26, P0, R0, R33.reuse, RZ ;  /* 0x00000021001ab210 */ /* 0x080fe40007f1e0ff */
[----:B----4-:R-:W-:Y:S01]  /*67d0*/  @!P3 IADD3 R32, P1, R14, R33, RZ ;  /* 0x000000210e20b210 */ /* 0x010fe20007f3e0ff */
[----:B------:R-:W-:Y:S01]  /*67e0*/  @!P2 IMAD.WIDE R12, R204, 0x2, R14 ;  /* 0x00000002cc0ca825 */ /* 0x000fe200078e020e */
[----:B------:R1:W5:Y:S04]  /*67f0*/  @!P2 LD.E.64 R28, desc[UR40][R10.64] ;  /* 0x000000280a1ca980 */ /* 0x000368000c101b00 */
[----:B------:R1:W5:Y:S01]  /*6800*/  @!P2 LD.E.64 R30, desc[UR40][R12.64] ;  /* 0x000000280c1ea980 */ /* 0x000362000c101b00 */
[----:B------:R-:W-:-:S05]  /*6810*/  @!P3 SHF.L.U64.HI R24, R207, 0x1, R9 ;  /* 0x00000001cf18b819 */ /* 0x000fca0000010209 */
[--C-:B------:R-:W-:Y:S02]  /*6820*/  @!P3 IMAD.X R27, R3, 0x1, R24.reuse, P0 ;  /* 0x00000001031bb824 */ /* 0x100fe400000e0618 */
[----:B------:R-:W-:Y:S01]  /*6830*/  @!P3 IMAD.X R33, R5, 0x1, R24, P1 ;  /* 0x000000010521b824 */ /* 0x000fe200008e0618 */
[----:B------:R-:W-:Y:S02]  /*6840*/  CS2R R24, SRZ ;  /* 0x0000000000187805 */ /* 0x000fe4000001ff00 */
[----:B------:R1:W5:Y:S04]  /*6850*/  @!P3 LD.E.64 R20, desc[UR40][R26.64] ;  /* 0x000000281a14b980 */ /* 0x000368000c101b00 */
[----:B------:R1:W5:Y:S02]  /*6860*/  @!P3 LD.E.64 R24, desc[UR40][R32.64] ;  /* 0x000000282018b980 */ /* 0x000364000c101b00 */
.L_x_13997:
[----:B------:R-:W-:Y:S05]  /*6870*/  BSYNC B1 ;  /* 0x0000000000017941 */ /* 0x000fea0003800000 */
.L_x_13996:
        /* <DEDUP_REMOVED lines=23> */
.L_x_14250:
        /* <DEDUP_REMOVED lines=12> */
[----:B------:R-:W4:Y:S01]  /*6ab0*/  LDL R15, [R1+0x8] ;  /* 0x00000800010f7983 */ /* 0x000f220000100800 */
[----:B------:R-:W-:Y:S01]  /*6ac0*/  ULDC UR4, c[0x0][0x3f4] ;  /* 0x0000fd0000047ab9 */ /* 0x000fe20000000800 */
[----:B---3--:R-:W-:Y:S01]  /*6ad0*/  IMAD.MOV.U32 R6, RZ, RZ, R0 ;  /* 0x000000ffff067224 */ /* 0x008fe200078e0000 */
[----:B------:R-:W-:Y:S01]  /*6ae0*/  ISETP.GE.AND P3, PT, R207, UR4, PT ;  /* 0x00000004cf007c0c */ /* 0x000fe2000bf66270 */
[----:B--2---:R-:W-:Y:S01]  /*6af0*/  IMAD.MOV.U32 R7, RZ, RZ, R3 ;  /* 0x000000ffff077224 */ /* 0x004fe200078e0003 */
[----:B------:R-:W-:Y:S02]  /*6b00*/  ISETP.GE.AND P2, PT, R204, UR4, PT ;  /* 0x00000004cc007c0c */ /* 0x000fe4000bf46270 */
[----:B------:R-:W-:-:S09]  /*6b10*/  CS2R R10, SRZ ;  /* 0x00000000000a7805 */ /* 0x000fd2000001ff00 */
[C---:B------:R-:W-:Y:S01]  /*6b20*/  @!P3 IMAD.SHL.U32 R9, R207.reuse, 0x2, RZ ;  /* 0x00000002cf09b824 */ /* 0x040fe200078e00ff */
[----:B------:R-:W-:Y:S02]  /*6b30*/  CS2R R12, SRZ ;  /* 0x00000000000c7805 */ /* 0x000fe4000001ff00 */
[----:B------:R-:W-:Y:S01]  /*6b40*/  CS2R R26, SRZ ;  /* 0x00000000001a7805 */ /* 0x000fe2000001ff00 */
[----:B------:R-:W-:Y:S01]  /*6b50*/  @!P2 IMAD.WIDE R6, R204, 0x2, R6 ;  /* 0x00000002cc06a825 */ /* 0x000fe200078e0206 */
[-C--:B------:R-:W-:Y:S02]  /*6b60*/  @!P3 IADD3 R32, P0, R0, R9.reuse, RZ ;  /* 0x000000090020b210 */ /* 0x080fe40007f1e0ff */
[----:B----4-:R-:W-:Y:S02]  /*6b70*/  @!P3 IADD3 R4, P1, R14, R9, RZ ;  /* 0x000000090e04b210 */ /* 0x010fe40007f3e0ff */
[----:B------:R0:W5:Y:S01]  /*6b80*/  @!P2 LD.E.64 R10, desc[UR40][R6.64] ;  /* 0x00000028060aa980 */ /* 0x000162000c101b00 */
[----:B------:R-:W-:Y:S01]  /*6b90*/  @!P3 SHF.L.U64.HI R8, R207, 0x1, R15 ;  /* 0x00000001cf08b819 */ /* 0x000fe2000001020f */
[----:B------:R-:W-:-:S04]  /*6ba0*/  IMAD.MOV.U32 R15, RZ, RZ, R5 ;  /* 0x000000ffff0f7224 */ /* 0x000fc800078e0005 */
[--C-:B------:R-:W-:Y:S02]  /*6bb0*/  @!P3 IMAD.X R33, R3, 0x1, R8.reuse, P0 ;  /* 0x000000010321b824 */ /* 0x100fe400000e0608 */
[----:B------:R-:W-:Y:S01]  /*6bc0*/  @!P3 IMAD.X R5, R5, 0x1, R8, P1 ;  /* 0x000000010505b824 */ /* 0x000fe200008e0608 */
[----:B------:R-:W-:Y:S01]  /*6bd0*/  CS2R R8, SRZ ;  /* 0x0000000000087805 */ /* 0x000fe2000001ff00 */
[----:B------:R-:W-:Y:S01]  /*6be0*/  @!P2 IMAD.WIDE R14, R204, 0x2, R14 ;  /* 0x00000002cc0ea825 */ /* 0x000fe200078e020e */
[----:B------:R0:W5:Y:S04]  /*6bf0*/  @!P3 LD.E.64 R26, desc[UR40][R32.64] ;  /* 0x00000028201ab980 */ /* 0x000168000c101b00 */
[----:B------:R0:W5:Y:S04]  /*6c00*/  @!P2 LD.E.64 R12, desc[UR40][R14.64] ;  /* 0x000000280e0ca980 */ /* 0x000168000c101b00 */
[----:B------:R0:W5:Y:S02]  /*6c10*/  @!P3 LD.E.64 R8, desc[UR40][R4.64] ;  /* 0x000000280408b980 */ /* 0x000164000c101b00 */
.L_x_14000:
[----:B------:R-:W-:Y:S05]  /*6c20*/  BSYNC B1 ;  /* 0x0000000000017941 */ /* 0x000fea0003800000 */
.L_x_13999:
[----:B------:R-:W1:Y:S01]  /*6c30*/  SYNCS.PHASECHK.TRANS64.TRYWAIT P0, [R18+URZ+0x22800], R35 ;  /* 0x02280023120075a7 */ /* 0x000e62000800017f */
[----:B--2---:R-:W-:Y:S01]  /*6c40*/  LOP3.LUT R3, R34, 0x1c0, RZ, 0xc0, !PT ;  /* 0x000001c022037812 */ /* 0x004fe200078ec0ff */
[----:B0----5:R-:W-:Y:S01]  /*6c50*/  IMAD.MOV.U32 R4, RZ, RZ, R26 ;  /* 0x000000ffff047224 */ /* 0x021fe200078e001a */
[----:B------:R-:W-:Y:S01]  /*6c60*/  VIADDMNMX R40, R37, -R210, 0x80, PT ;  /* 0x0000008025287446 */ /* 0x000fe200038009d2 */
[----:B------:R-:W-:Y:S01]  /*6c70*/  IMAD.MOV.U32 R5, RZ, RZ, R11 ;  /* 0x000000ffff057224 */ /* 0x000fe200078e000b */
        /* <DEDUP_REMOVED lines=20> */
[C---:B------:R-:W-:Y:S01]  /*6dc0*/  VIADD R4, R3.reuse, 0x18400 ;  /* 0x0001840003047836 */ /* 0x040fe20000000000 */
[----:B------:R-:W-:Y:S01]  /*6dd0*/  ISETP.GE.AND P1, PT, R22, R40, PT ;  /* 0x000000281600720c */ /* 0x000fe20003f26270 */
[----:B------:R-:W-:Y:S01]  /*6de0*/  VIADD R0, R3, 0x18440 ;  /* 0x0001844003007836 */ /* 0x000fe20000000000 */
[----:B-1----:R-:W-:Y:S11]  /*6df0*/  @!P0 BRA `(.L_x_14002) ;  /* 0x00000140002c8947 */ /* 0x002ff60003800000 */
.L_x_14251:
[----:B------:R-:W-:Y:S05]  /*6e00*/  BSYNC B1 ;  /* 0x0000000000017941 */ /* 0x000fea0003800000 */
.L_x_14001:
        /* <DEDUP_REMOVED lines=55> */
.L_x_14006:
[----:B------:R-:W-:Y:S05]  /*7180*/  BSYNC B2 ;  /* 0x0000000000027941 */ /* 0x000fea0003800000 */
.L_x_14005:
        /* <DEDUP_REMOVED lines=47> */
.L_x_14004:
[----:B------:R-:W-:Y:S05]  /*7480*/  BSYNC B1 ;  /* 0x0000000000017941 */ /* 0x000fea0003800000 */
.L_x_14003:
        /* <DEDUP_REMOVED lines=53> */
.L_x_14009:
[----:B------:R-:W-:Y:S05]  /*77e0*/  BSYNC B1 ;  /* 0x0000000000017941 */ /* 0x000fea0003800000 */
.L_x_14008:
[----:B------:R-:W-:Y:S05]  /*77f0*/  @P1 BRA `(.L_x_14007) ;  /* 0x0000001400e81947 */ /* 0x000fea0003800000 */
[----:B-1----:R-:W1:Y:S01]  /*7800*/  LDS.128 R4, [R0+0x2000] ;  /* 0x0020000000047984 */ /* 0x002e620000000c00 */
[----:B------:R-:W-:Y:S02]  /*7810*/  SHF.R.U32.HI R15, RZ, 0x10, R9 ;  /* 0x00000010ff0f7819 */ /* 0x000fe40000011609 */
[----:B------:R-:W-:Y:S02]  /*7820*/  SHF.R.U32.HI R12, RZ, 0x10, R27 ;  /* 0x00000010ff0c7819 */ /* 0x000fe4000001161b */
[----:B------:R-:W-:Y:S02]  /*7830*/  PRMT R15, R44, 0x5410, R15 ;  /* 0x000054102c0f7816 */ /* 0x000fe4000000000f */
[----:B------:R-:W-:Y:S02]  /*7840*/  PRMT R12, R45, 0x5432, R12 ;  /* 0x000054322d0c7816 */ /* 0x000fe4000000000c */
[----:B----4-:R-:W-:Y:S01]  /*7850*/  SHF.R.U64 R14, R8, 0x10, R9 ;  /* 0x00000010080e7819 */ /* 0x010fe20000001209 */
        /* <DEDUP_REMOVED lines=41> */
.L_x_13994:
        /* <DEDUP_REMOVED lines=73> */
[----:B------:R-:W-:Y:S02]  /*7f80*/  IMAD.MOV.U32 R13, RZ, RZ, R4 ;  /* 0x000000ffff0d7224 */ /* 0x000fe400078e0004 */
[----:B------:R-:W-:Y:S01]  /*7f90*/  IMAD.MOV.U32 R15, RZ, RZ, R5 ;  /* 0x000000ffff0f7224 */ /* 0x000fe200078e0005 */
[----:B------:R-:W-:-:S02]  /*7fa0*/  PRMT R21, R11, 0x5410, R12 ;  /* 0x000054100b157816 */ /* 0x000fc4000000000c */
[----:B------:R-:W-:Y:S02]  /*7fb0*/  PRMT R9, R9, 0x5410, R13 ;  /* 0x0000541009097816 */ /* 0x000fe4000000000d */
[----:B012---:R-:W-:-:S07]  /*7fc0*/  PRMT R42, R15, 0x7610, R42 ;  /* 0x000076100f2a7816 */ /* 0x007fce000000002a */
.L_x_14261:
        /* <DEDUP_REMOVED lines=23> */
.L_x_14012:
[----:B------:R-:W-:Y:S05]  /*8140*/  BSYNC B1 ;  /* 0x0000000000017941 */ /* 0x000fea0003800000 */
.L_x_14011:
        /* <DEDUP_REMOVED lines=20> */
.L_x_14262:
[----:B------:R-:W-:Y:S05]  /*8290*/  BSYNC B1 ;  /* 0x0000000000017941 */ /* 0x000fea0003800000 */
.L_x_14013:
[----:B------:R-:W-:Y:S04]  /*82a0*/  BSSY B1, `(.L_x_14015) ;  /* 0x000006a000017945 */ /* 0x000fe80003800000 */
[----:B------:R-:W-:Y:S05]  /*82b0*/  @P2 BRA `(.L_x_14016) ;  /* 0x0000000400a02947 */ /* 0x000fea0003800000 */
[----:B------:R-:W-:Y:S01]  /*82c0*/  IMAD.SHL.U32 R0, R234, 0x40, RZ ;  /* 0x00000040ea007824 */ /* 0x000fe200078e00ff */
[----:B------:R-:W-:Y:S01]  /*82d0*/  SHF.R.U64 R20, R40, 0x10, R41 ;  /* 0x0000001028147819 */ /* 0x000fe20000001229 */
[----:B------:R-:W-:Y:S01]  /*82e0*/  IMAD.IADD R8, R16, 0x1, R37 ;  /* 0x0000000110087824 */ /* 0x000fe200078e0225 */
[----:B------:R-:W-:Y:S02]  /*82f0*/  SHF.R.U32.HI R40, RZ, 0x10, R41 ;  /* 0x00000010ff287819 */ /* 0x000fe40000011629 */
[----:B-1----:R-:W-:Y:S02]  /*8300*/  LOP3.LUT R11, R0, 0x1c0, RZ, 0xc0, !PT ;  /* 0x000001c0000b7812 */ /* 0x002fe400078ec0ff */
[----:B------:R-:W-:Y:S02]  /*8310*/  SHF.R.U64 R41, R6, 0x10, R7 ;  /* 0x0000001006297819 */ /* 0x000fe40000001207 */
[----:B------:R-:W-:Y:S02]  /*8320*/  SHF.R.U32.HI R13, RZ, 0x3, R11 ;  /* 0x00000003ff0d7819 */ /* 0x000fe4000001160b */
[----:B------:R-:W-:-:S02]  /*8330*/  LOP3.LUT R8, R11, 0x38, R8, 0xf8, !PT ;  /* 0x000000380b087812 */ /* 0x000fc400078ef808 */
[----:B------:R-:W-:Y:S02]  /*8340*/  LOP3.LUT R0, R11, 0x38, R16, 0xf8, !PT ;  /* 0x000000380b007812 */ /* 0x000fe400078ef810 */
[-C--:B------:R-:W-:Y:S02]  /*8350*/  LOP3.LUT R11, R8, R13.reuse, RZ, 0x3c, !PT ;  /* 0x0000000d080b7212 */ /* 0x080fe400078e3cff */
[----:B------:R-:W-:Y:S02]  /*8360*/  LOP3.LUT R3, R0, R13, RZ, 0x3c, !PT ;  /* 0x0000000d00037212 */ /* 0x000fe400078e3cff */
[----:B------:R-:W-:Y:S01]  /*8370*/  SHF.R.U64 R0, R38, 0x10, R39 ;  /* 0x0000001026007819 */ /* 0x000fe20000001227 */
[----:B------:R-:W-:Y:S01]  /*8380*/  IMAD R11, R214, 0x200, R11 ;  /* 0x00000200d60b7824 */ /* 0x000fe200078e020b */
[----:B------:R-:W-:Y:S01]  /*8390*/  SHF.R.U64 R44, R4, 0x10, R5 ;  /* 0x00000010042c7819 */ /* 0x000fe20000001205 */
[----:B------:R-:W-:Y:S01]  /*83a0*/  IMAD R3, R214, 0x200, R3 ;  /* 0x00000200d6037824 */ /* 0x000fe200078e0203 */
[----:B------:R-:W-:Y:S01]  /*83b0*/  PRMT R41, R21, 0x5410, R41 ;  /* 0x0000541015297816 */ /* 0x000fe20000000029 */
[--C-:B------:R-:W-:Y:S01]  /*83c0*/  IMAD R49, R11, 0x2, R18.reuse ;  /* 0x000000020b317824 */ /* 0x100fe200078e0212 */
[----:B------:R-:W-:Y:S01]  /*83d0*/  SHF.R.U32.HI R43, RZ, 0x10, R7 ;  /* 0x00000010ff2b7819 */ /* 0x000fe20000011607 */
        /* <DEDUP_REMOVED lines=8> */
[----:B------:R-:W-:Y:S02]  /*8460*/  SHF.R.U32.HI R45, RZ, 0x10, R5 ;  /* 0x00000010ff2d7819 */ /* 0x000fe40000011605 */
[----:B------:R-:W-:-:S02]  /*8470*/  PRMT R40, R10, 0x5410, R3 ;  /* 0x000054100a287816 */ /* 0x000fc40000000003 */
[----:B------:R-:W-:Y:S01]  /*8480*/  PRMT R43, R21, 0x5432, R43 ;  /* 0x00005432152b7816 */ /* 0x000fe2000000002b */
        /* <DEDUP_REMOVED lines=8> */
[----:B------:R-:W-:Y:S01]  /*8510*/  IMAD.U32 R33, R41, 0x10000, RZ ;  /* 0x0001000029217824 */ /* 0x000fe200078e00ff */
[C---:B0-----:R-:W-:Y:S01]  /*8520*/  LOP3.LUT R3, R12.reuse, 0xffff0000, RZ, 0xc0, !PT ;  /* 0xffff00000c037812 */ /* 0x041fe200078ec0ff */
[----:B------:R-:W-:Y:S01]  /*8530*/  IMAD.U32 R0, R12, 0x10000, RZ ;  /* 0x000100000c007824 */ /* 0x000fe200078e00ff */
[C---:B------:R-:W-:Y:S01]  /*8540*/  LOP3.LUT R12, R13.reuse, 0xffff0000, RZ, 0xc0, !PT ;  /* 0xffff00000d0c7812 */ /* 0x040fe200078ec0ff */
[----:B------:R-:W-:Y:S01]  /*8550*/  FMUL.FTZ R47, R8, R33 ;  /* 0x00000021082f7220 */ /* 0x000fe20000410000 */
[----:B------:R-:W-:Y:S01]  /*8560*/  IMAD.U32 R4, R13, 0x10000, RZ ;  /* 0x000100000d047824 */ /* 0x000fe200078e00ff */
[C---:B------:R-:W-:Y:S01]  /*8570*/  LOP3.LUT R6, R14.reuse, 0xffff0000, RZ, 0xc0, !PT ;  /* 0xffff00000e067812 */ /* 0x040fe200078ec0ff */
[----:B------:R-:W-:Y:S01]  /*8580*/  IMAD.U32 R5, R14, 0x10000, RZ ;  /* 0x000100000e057824 */ /* 0x000fe200078e00ff */
[C---:B------:R-:W-:Y:S01]  /*8590*/  LOP3.LUT R14, R15.reuse, 0xffff0000, RZ, 0xc0, !PT ;  /* 0xffff00000f0e7812 */ /* 0x040fe200078ec0ff */
[----:B------:R-:W-:Y:S01]  /*85a0*/  IMAD.U32 R7, R15, 0x10000, RZ ;  /* 0x000100000f077824 */ /* 0x000fe200078e00ff */
[C---:B------:R-:W-:Y:S01]  /*85b0*/  LOP3.LUT R13, R34.reuse, 0xffff0000, RZ, 0xc0, !PT ;  /* 0xffff0000220d7812 */ /* 0x040fe200078ec0ff */
[----:B------:R-:W-:-:S02]  /*85c0*/  IMAD.U32 R11, R34, 0x10000, RZ ;  /* 0x00010000220b7824 */ /* 0x000fc400078e00ff */
[-C--:B------:R-:W-:Y:S01]  /*85d0*/  FMUL.FTZ R41, R8, R21.reuse ;  /* 0x0000001508297220 */ /* 0x080fe20000410000 */
[C---:B------:R-:W-:Y:S01]  /*85e0*/  IMAD.U32 R15, R35.reuse, 0x10000, RZ ;  /* 0x00010000230f7824 */ /* 0x040fe200078e00ff */
[----:B------:R-:W-:Y:S01]  /*85f0*/  LOP3.LUT R34, R35, 0xffff0000, RZ, 0xc0, !PT ;  /* 0xffff000023227812 */ /* 0x000fe200078ec0ff */
[----:B------:R-:W-:Y:S01]  /*8600*/  FFMA.FTZ R47, R0, R21, -R47 ;  /* 0x00000015002f7223 */ /* 0x000fe2000001082f */
[----:B------:R-:W-:Y:S02]  /*8610*/  IMAD.U32 R35, R43, 0x10000, RZ ;  /* 0x000100002b237824 */ /* 0x000fe400078e00ff */
[C---:B------:R-:W-:Y:S01]  /*8620*/  FMUL.FTZ R8, R9.reuse, R42 ;  /* 0x0000002a09087220 */ /* 0x040fe20000410000 */
[----:B------:R-:W-:Y:S02]  /*8630*/  IMAD.U32 R21, R38, 0x10000, RZ ;  /* 0x0001000026157824 */ /* 0x000fe400078e00ff */
[----:B------:R-:W-:Y:S01]  /*8640*/  FFMA.FTZ R41, R0, R33, R41 ;  /* 0x0000002100297223 */ /* 0x000fe20000010029 */
[-C--:B------:R-:W-:Y:S01]  /*8650*/  FMUL.FTZ R0, R9, R20.reuse ;  /* 0x0000001409007220 */ /* 0x080fe20000410000 */
[----:B------:R-:W-:Y:S01]  /*8660*/  FFMA.FTZ R20, R3, R20, -R8 ;  /* 0x0000001403147223 */ /* 0x000fe20000010808 */
[C---:B------:R-:W-:Y:S01]  /*8670*/  FMUL.FTZ R9, R10.reuse, R35 ;  /* 0x000000230a097220 */ /* 0x040fe20000410000 */
[----:B------:R-:W-:Y:S01]  /*8680*/  LOP3.LUT R43, R43, 0xffff0000, RZ, 0xc0, !PT ;  /* 0xffff00002b2b7812 */ /* 0x000fe200078ec0ff */
[----:B------:R-:W-:Y:S01]  /*8690*/  FMUL.FTZ R10, R10, R21 ;  /* 0x000000150a0a7220 */ /* 0x000fe20000410000 */
[----:B------:R-:W-:-:S02]  /*86a0*/  IMAD.U32 R8, R44, 0x10000, RZ ;  /* 0x000100002c087824 */ /* 0x000fc400078e00ff */
[----:B------:R-:W-:Y:S01]  /*86b0*/  FFMA.FTZ R42, R3, R42, R0 ;  /* 0x0000002a032a7223 */ /* 0x000fe20000010000 */
[----:B------:R-:W-:Y:S01]  /*86c0*/  LOP3.LUT R3, R38, 0xffff0000, RZ, 0xc0, !PT ;  /* 0xffff000026037812 */ /* 0x000fe200078ec0ff */
[C---:B------:R-:W-:Y:S01]  /*86d0*/  FFMA.FTZ R9, R4.reuse, R21, -R9 ;  /* 0x0000001504097223 */ /* 0x040fe20000010809 */
[----:B------:R-:W-:Y:S01]  /*86e0*/  FFMA.FTZ R35, R4, R35, R10 ;  /* 0x0000002304237223 */ /* 0x000fe2000001000a */
[----:B------:R-:W-:Y:S02]  /*86f0*/  IMAD.U32 R0, R39, 0x10000, RZ ;  /* 0x0001000027007824 */ /* 0x000fe400078e00ff */
[----:B------:R-:W-:Y:S01]  /*8700*/  FMUL.FTZ R38, R11, R8 ;  /* 0x000000080b267220 */ /* 0x000fe20000410000 */
[C---:B------:R-:W-:Y:S01]  /*8710*/  FMUL.FTZ R21, R32.reuse, R43 ;  /* 0x0000002b20157220 */ /* 0x040fe20000410000 */
[----:B------:R-:W-:Y:S02]  /*8720*/  IMAD.U32 R10, R45, 0x10000, RZ ;  /* 0x000100002d0a7824 */ /* 0x000fe400078e00ff */
[----:B------:R-:W-:Y:S01]  /*8730*/  FMUL.FTZ R33, R32, R3 ;  /* 0x0000000320217220 */ /* 0x000fe20000410000 */
[----:B------:R-:W-:-:S02]  /*8740*/  IMAD.U32 R4, R40, 0x10000, RZ ;  /* 0x0001000028047824 */ /* 0x000fc400078e00ff */
[-C--:B------:R-:W-:Y:S01]  /*8750*/  FMUL.FTZ R11, R11, R0.reuse ;  /* 0x000000000b0b7220 */ /* 0x080fe20000410000 */
[----:B------:R-:W-:Y:S01]  /*8760*/  FFMA.FTZ R38, R5, R0, -R38 ;  /* 0x0000000005267223 */ /* 0x000fe20000010826 */
[----:B------:R-:W-:Y:S01]  /*8770*/  LOP3.LUT R44, R44, 0xffff0000, RZ, 0xc0, !PT ;  /* 0xffff00002c2c7812 */ /* 0x000fe200078ec0ff */
[----:B------:R-:W-:Y:S01]  /*8780*/  FFMA.FTZ R32, R12, R3, -R21 ;  /* 0x000000030c207223 */ /* 0x000fe20000010815 */
[C---:B------:R-:W-:Y:S01]  /*8790*/  FMUL.FTZ R46, R15.reuse, R10 ;  /* 0x0000000a0f2e7220 */ /* 0x040fe20000410000 */
[----:B------:R-:W-:Y:S01]  /*87a0*/  FMUL.FTZ R0, R15, R4 ;  /* 0x000000040f007220 */ /* 0x000fe20000410000 */
[----:B------:R-:W-:Y:S01]  /*87b0*/  LOP3.LUT R39, R39, 0xffff0000, RZ, 0xc0, !PT ;  /* 0xffff000027277812 */ /* 0x000fe200078ec0ff */
[----:B------:R-:W-:Y:S01]  /*87c0*/  FFMA.FTZ R11, R5, R8, R11 ;  /* 0x00000008050b7223 */ /* 0x000fe2000001000b */
        /* <DEDUP_REMOVED lines=23> */
.L_x_14016:
[----:B------:R-:W-:Y:S05]  /*8940*/  BSYNC B1 ;  /* 0x0000000000017941 */ /* 0x000fea0003800000 */
.L_x_14015:
        /* <DEDUP_REMOVED lines=12> */
[--C-:B------:R-:W-:Y:S02]  /*8a10*/  SHF.R.U64 R30, R24, 0x10, R25.reuse ;  /* 0x00000010181e7819 */ /* 0x100fe40000001219 */
[----:B------:R-:W-:Y:S02]  /*8a20*/  SHF.R.U32.HI R32, RZ, 0x10, R25 ;  /* 0x00000010ff207819 */ /* 0x000fe40000011619 */
[----:B------:R-:W-:Y:S02]  /*8a30*/  PRMT R30, R50, 0x5432, R30 ;  /* 0x00005432321e7816 */ /* 0x000fe4000000001e */
[----:B------:R-:W-:-:S02]  /*8a40*/  SHF.R.U32.HI R0, RZ, 0x10, R29 ;  /* 0x00000010ff007819 */ /* 0x000fc4000001161d */
[----:B------:R-:W-:Y:S02]  /*8a50*/  PRMT R25, R53, 0x5432, R12 ;  /* 0x0000543235197816 */ /* 0x000fe4000000000c */
[----:B------:R-:W-:Y:S01]  /*8a60*/  SHF.R.U32.HI R29, RZ, 0x10, R31 ;  /* 0x00000010ff1d7819 */ /* 0x000fe2000001161f */
[----:B------:R-:W-:Y:S01]  /*8a70*/  IMAD.U32 R31, R30, 0x10000, RZ ;  /* 0x000100001e1f7824 */ /* 0x000fe200078e00ff */
[----:B------:R-:W-:Y:S02]  /*8a80*/  PRMT R32, R51, 0x5432, R32 ;  /* 0x0000543233207816 */ /* 0x000fe40000000020 */
[--C-:B------:R-:W-:Y:S02]  /*8a90*/  SHF.R.U32.HI R35, RZ, 0x10, R27.reuse ;  /* 0x00000010ff237819 */ /* 0x100fe4000001161b */
[----:B------:R-:W-:Y:S01]  /*8aa0*/  SHF.R.U64 R34, R26, 0x10, R27 ;  /* 0x000000101a227819 */ /* 0x000fe2000000121b */
[----:B------:R-:W-:Y:S01]  /*8ab0*/  IMAD.U32 R26, R25, 0x10000, RZ ;  /* 0x00010000191a7824 */ /* 0x000fe200078e00ff */
[----:B------:R-:W-:Y:S01]  /*8ac0*/  PRMT R27, R54, 0x5432, R0 ;  /* 0x00005432361b7816 */ /* 0x000fe20000000000 */
[----:B------:R-:W-:Y:S01]  /*8ad0*/  IMAD.U32 R33, R32, 0x10000, RZ ;  /* 0x0001000020217824 */ /* 0x000fe200078e00ff */
[----:B------:R-:W-:-:S02]  /*8ae0*/  PRMT R35, R50, 0x5410, R35 ;  /* 0x0000541032237816 */ /* 0x000fc40000000023 */
        /* <DEDUP_REMOVED lines=14> */
[----:B------:R-:W-:Y:S01]  /*8bd0*/  IMAD.U32 R21, R10, 0x10000, RZ ;  /* 0x000100000a157824 */ /* 0x000fe200078e00ff */
[----:B------:R-:W-:-:S03]  /*8be0*/  PRMT R28, R13, 0x5432, R28 ;  /* 0x000054320d1c7816 */ /* 0x000fc6000000001c */
        /* <DEDUP_REMOVED lines=59> */
.L_x_14007:
[----:B------:R-:W-:Y:S05]  /*8fa0*/  BSYNC B0 ;  /* 0x0000000000007941 */ /* 0x000fea0003800000 */
.L_x_13993:
        /* <DEDUP_REMOVED lines=8> */
.L_x_13990:
        /* <DEDUP_REMOVED lines=8> */
.L_x_14017:
[----:B------:R-:W-:Y:S01]  /*90b0*/  IMAD R21, R19, 0x8, R18 ;  /* 0x0000000813157824 */ /* 0x000fe200078e0212 */
[----:B------:R-:W-:-:S04]  /*90c0*/  SHF.L.U32 R72, R23, 0x1f, RZ ;  /* 0x0000001f17487819 */ /* 0x000fc800000006ff */
[----:B------:R2:W0:Y:S01]  /*90d0*/  SYNCS.PHASECHK.TRANS64.TRYWAIT P2, [R21+URZ+0x22830], R72 ;  /* 0x02283048150075a7 */ /* 0x000422000804017f */
[----:B------:R-:W-:Y:S05]  /*90e0*/  @!P0 BRA `(.L_x_14018) ;  /* 0x0000000000048947 */ /* 0x000fea0003800000 */
[----:B------:R-:W-:Y:S01]  /*90f0*/  BPT.TRAP 0x1 ;  /* 0x000000040000795c */ /* 0x000fe20000300000 */
.L_x_14018:
[----:B0--3--:R-:W0:Y:S01]  /*9100*/  S2R R3, SR_TID.X ;  /* 0x0000000000037919 */ /* 0x009e220000002100 */
[----:B------:R-:W-:-:S05]  /*9110*/  VIADD R0, R18, 0x1c400 ;  /* 0x0001c40012007836 */ /* 0x000fca0000000000 */
[----:B------:R-:W-:-:S04]  /*9120*/  SHF.R.U32.HI R0, RZ, 0x4, R0 ;  /* 0x00000004ff007819 */ /* 0x000fc80000011600 */
[----:B------:R-:W-:Y:S02]  /*9130*/  LOP3.LUT R0, R0, 0x3fff, RZ, 0xc0, !PT ;  /* 0x00003fff00007812 */ /* 0x000fe400078ec0ff */
[----:B0-----:R-:W-:-:S04]  /*9140*/  LOP3.LUT R3, R3, 0x7f, RZ, 0xc0, !PT ;  /* 0x0000007f03037812 */ /* 0x001fc800078ec0ff */
[----:B------:R-:W-:Y:S01]  /*9150*/  ISETP.NE.AND P1, PT, R3, RZ, PT ;  /* 0x000000ff0300720c */ /* 0x000fe20003f25270 */
[----:B------:R-:W-:-:S12]  /*9160*/  @P2 BRA `(.L_x_14019) ;  /* 0x0000000000082947 */ /* 0x000fd80003800000 */
[----:B------:R-:W0:Y:S02]  /*9170*/  SYNCS.PHASECHK.TRANS64.TRYWAIT P2, [R21+URZ+0x22830], R72 ;  /* 0x02283048150075a7 */ /* 0x000e24000804017f */
[----:B0-----:R-:W-:Y:S05]  /*9180*/  @!P2 BRA `(.L_x_14020) ;  /* 0x0000012000d8a947 */ /* 0x001fea0003800000 */
.L_x_14019:
[----:B------:R-:W-:Y:S05]  /*9190*/  WARPSYNC.ALL ;  /* 0x0000000000007948 */ /* 0x000fea0003800000 */
[----:B------:R-:W-:-:S05]  /*91a0*/  LOP3.LUT R20, R0, 0x10000, RZ, 0xfc, !PT ;  /* 0x0001000000147812 */ /* 0x000fca00078efcff */
[----:B------:R-:W-:Y:S01]  /*91b0*/  IMAD R4, R19, 0x300, R20 ;  /* 0x0000030013047824 */ /* 0x000fe200078e0214 */
[----:B------:R-:W-:Y:S01]  /*91c0*/  LOP3.LUT R6, R36, 0x10000, RZ, 0xfc, !PT ;  /* 0x0001000024067812 */ /* 0x000fe200078efcff */
[----:B------:R-:W-:Y:S01]  /*91d0*/  IMAD.MOV.U32 R5, RZ, RZ, 0x40000040 ;  /* 0x40000040ff057424 */ /* 0x000fe200078e00ff */
[----:B------:R-:W3:Y:S01]  /*91e0*/  LDL.LU R3, [R1+0x4] ;  /* 0x0000040001037983 */ /* 0x000ee20000300800 */
[----:B------:R-:W-:Y:S01]  /*91f0*/  IMAD.MOV.U32 R7, RZ, RZ, 0x40000040 ;  /* 0x40000040ff077424 */ /* 0x000fe200078e00ff */
[C---:B------:R-:W-:Y:S01]  /*9200*/  R2UR UR6, R4.reuse ;  /* 0x00000000040672ca */ /* 0x040fe200000e0000 */
[----:B-----5:R-:W-:Y:S01]  /*9210*/  WARPGROUP.ARRIVE ;  /* 0x00000000000079c5 */ /* 0x020fe20000000000 */
[----:B------:R-:W-:Y:S01]  /*9220*/  R2UR UR7, R5 ;  /* 0x00000000050772ca */ /* 0x000fe200000e0000 */
[----:B------:R-:W-:Y:S01]  /*9230*/  VIADD R8, R4, 0x2 ;  /* 0x0000000204087836 */ /* 0x000fe20000000000 */
[C---:B------:R-:W-:Y:S01]  /*9240*/  R2UR UR4, R6.reuse ;  /* 0x00000000060472ca */ /* 0x040fe200000e0000 */
[C---:B----4-:R-:W-:Y:S01]  /*9250*/  VIADD R14, R6.reuse, 0x2 ;  /* 0x00000002060e7836 */ /* 0x050fe20000000000 */
[----:B------:R-:W-:Y:S01]  /*9260*/  R2UR UR5, R7 ;  /* 0x00000000070572ca */ /* 0x000fe200000e0000 */
[----:B------:R-:W-:Y:S01]  /*9270*/  IMAD.MOV.U32 R9, RZ, RZ, 0x40000040 ;  /* 0x40000040ff097424 */ /* 0x000fe200078e00ff */
[----:B------:R-:W4:Y:S01]  /*9280*/  LDC R0, c[0x0][0x448] ;  /* 0x00011200ff007b82 */ /* 0x000f220000000800 */
[----:B------:R-:W-:Y:S01]  /*9290*/  IMAD.MOV.U32 R15, RZ, RZ, 0x40000040 ;  /* 0x40000040ff0f7424 */ /* 0x000fe200078e00ff */
[----:B------:R-:W0:Y:S01]  /*92a0*/  S2R R74, SR_TID.X ;  /* 0x00000000004a7919 */ /* 0x000e220000002100 */
[----:B------:R-:W-:-:S02]  /*92b0*/  VIADD R12, R6, 0x4 ;  /* 0x00000004060c7836 */ /* 0x000fc40000000000 */
[----:B------:R-:W-:Y:S02]  /*92c0*/  IMAD.MOV.U32 R13, RZ, RZ, 0x40000040 ;  /* 0x40000040ff0d7424 */ /* 0x000fe400078e00ff */
[----:B------:R-:W-:Y:S02]  /*92d0*/  VIADD R10, R6, 0x6 ;  /* 0x00000006060a7836 */ /* 0x000fe40000000000 */
[----:B------:R-:W-:Y:S02]  /*92e0*/  IMAD.MOV.U32 R5, RZ, RZ, 0x40000040 ;  /* 0x40000040ff057424 */ /* 0x000fe400078e00ff */
        /* <DEDUP_REMOVED lines=9> */
[----:B----4-:R-:W-:Y:S01]  /*9380*/  ISETP.NE.AND P2, PT, R0, 0x1, PT ;  /* 0x000000010000780c */ /* 0x010fe20003f45270 */
[----:B------:R-:W-:Y:S01]  /*9390*/  IMAD.IADD R0, R217, 0x1, R210 ;  /* 0x00000001d9007824 */ /* 0x000fe200078e02d2 */
[----:B0-----:R-:W-:-:S04]  /*93a0*/  SHF.R.U32.HI R74, RZ, 0x7, R74 ;  /* 0x00000007ff4a7819 */ /* 0x001fc8000001164a */
[----:B------:R-:W-:Y:S01]  /*93b0*/  IADD3 R176, -R74, 0xb, RZ ;  /* 0x0000000b4ab07810 */ /* 0x000fe20007ffe1ff */
        /* <DEDUP_REMOVED lines=11> */
[----:B------:R-:W-:Y:S01]  /*9470*/  R2UR UR7, R5 ;  /* 0x00000000050772ca */ /* 0x000fe200000e0000 */
[----:B------:R-:W0:Y:S01]  /*9480*/  @P2 LDC R4, c[0x0][0x450] ;  /* 0x00011400ff042b82 */ /* 0x000e220000000800 */
[----:B------:R-:W-:Y:S02]  /*9490*/  R2UR UR4, R10 ;  /* 0x000000000a0472ca */ /* 0x000fe400000e0000 */
[----:B------:R-:W-:Y:S02]  /*94a0*/  R2UR UR5, R11 ;  /* 0x000000000b0572ca */ /* 0x000fe400000e0000 */
[----:B---3--:R-:W-:-:S04]  /*94b0*/  LOP3.LUT R3, R3, 0xfff7ffff, RZ, 0xc0, !PT ;  /* 0xfff7ffff03037812 */ /* 0x008fc800078ec0ff */
[----:B------:R-:W-:-:S05]  /*94c0*/  @P2 LOP3.LUT R3, R3, 0x80000, RZ, 0xfc, !PT ;  /* 0x0008000003032812 */ /* 0x000fca00078efcff */
[----:B------:R3:W-:Y:S02]  /*94d0*/  STL [R1+0x4], R3 ;  /* 0x0000040301007387 */ /* 0x0007e40000100800 */
[----:B---3--:R-:W3:Y:S01]  /*94e0*/  @P2 LDC R3, c[0x0][0x44c] ;  /* 0x00011300ff032b82 */ /* 0x008ee20000000800 */
[----:B------:R-:W-:Y:S02]  /*94f0*/  WARPGROUP.DEPBAR.LE gsb0, 0x0 ;  /* 0x00008000000079c5 */ /* 0x000fe40000010000 */
[----:B------:R-:W-:Y:S01]  /*9500*/  WARPGROUP.ARRIVE ;  /* 0x00000000000079c5 */ /* 0x000fe20000000000 */
[----:B---3--:R-:W-:-:S05]  /*9510*/  @P2 IMAD.HI.U32 R3, R0, R3, RZ ;  /* 0x0000000300032227 */ /* 0x008fca00078e00ff */
[----:B------:R-:W-:Y:S01]  /*9520*/  HGMMA.64x96x16.F32.BF16 R24, gdesc[UR4], R24, gsb0 ;  /* 0x01600000041879f0 */ /* 0x000fe20008001818 */
[----:B0-----:R-:W-:Y:S01]  /*9530*/  @P2 SHF.R.U32.HI R0, RZ, R4, R3 ;  /* 0x00000004ff002219 */ /* 0x001fe20000011603 */
[----:B------:R-:W-:Y:S01]  /*9540*/  IMAD R3, R216, -0x60, R213 ;  /* 0xffffffa0d8037824 */ /* 0x000fe200078e02d5 */
[----:B------:R-:W-:-:S03]  /*9550*/  ULDC UR4, c[0x0][0x988] ;  /* 0x0002620000047ab9 */ /* 0x000fc60000000800 */
[----:B------:R-:W0:Y:S01]  /*9560*/  SHFL.IDX PT, R5, R0, 0x1, 0x1c1f ;  /* 0x003c1f0000057f89 */ /* 0x000e2200000e0000 */
[----:B------:R-:W-:-:S03]  /*9570*/  VIADD R3, R3, 0x60 ;  /* 0x0000006003037836 */ /* 0x000fc60000000000 */
[----:B------:R-:W3:Y:S01]  /*9580*/  SHFL.IDX PT, R0, R0, RZ, 0x1c1f ;  /* 0x001c1fff00007589 */ /* 0x000ee200000e0000 */
[----:B------:R-:W-:-:S05]  /*9590*/  IMAD R4, R218, -0x2, R3 ;  /* 0xfffffffeda047824 */ /* 0x000fca00078e0203 */
[----:B------:R-:W-:-:S04]  /*95a0*/  IADD3 R3, -R211, 0x1, R4 ;  /* 0x00000001d3037810 */ /* 0x000fc80007ffe104 */
[----:B0-----:R-:W-:-:S04]  /*95b0*/  VIADDMNMX R5, R5, R3, R4, PT ;  /* 0x0000000305057246 */ /* 0x001fc80003800104 */
[C---:B------:R-:W-:Y:S02]  /*95c0*/  ISETP.GT.AND P3, PT, R5.reuse, RZ, PT ;  /* 0x000000ff0500720c */ /* 0x040fe40003f64270 */
[C---:B------:R-:W-:Y:S02]  /*95d0*/  ISETP.GT.AND P4, PT, R5.reuse, 0x1, PT ;  /* 0x000000010500780c */ /* 0x040fe40003f84270 */
[----:B------:R-:W-:Y:S02]  /*95e0*/  ISETP.GT.AND P2, PT, R5, 0x8, PT ;  /* 0x000000080500780c */ /* 0x000fe40003f44270 */
[----:B---3--:R-:W-:Y:S01]  /*95f0*/  VIADDMNMX R3, R0, R3, R4, PT ;  /* 0x0000000300037246 */ /* 0x008fe20003800104 */
[----:B------:R-:W-:Y:S01]  /*9600*/  IMAD.U32 R0, RZ, RZ, UR4 ;  /* 0x00000004ff007e24 */ /* 0x000fe2000f8e00ff */
[----:B------:R-:W-:Y:S02]  /*9610*/  WARPGROUP.DEPBAR.LE gsb0, 0x0 ;  /* 0x00008000000079c5 */ /* 0x000fe40000010000 */
[----:B------:R-:W-:-:S02]  /*9620*/  FSEL R73, R26, -INF , P3 ;  /* 0xff8000001a497808 */ /* 0x000fc40001800000 */
[----:B------:R-:W-:Y:S01]  /*9630*/  FSEL R26, R27, -INF , P4 ;  /* 0xff8000001b1a7808 */ /* 0x000fe20002000000 */
[----:B------:R0:W-:Y:S06]  /*9640*/  BAR.ARV R176, 0x100 ;  /* 0x000400b00000751d */ /* 0x0001ec0000002000 */
        /* <DEDUP_REMOVED lines=64> */
[----:B------:R-:W-:Y:S02]  /*9a50*/  FMNMX.FTZ R8, R115, R8, !PT ;  /* 0x0000000873087209 */ /* 0x000fe40007810000 */
[----:B------:R-:W-:Y:S02]  /*9a60*/  ISETP.GT.AND P3, PT, R3, RZ, PT ;  /* 0x000000ff0300720c */ /* 0x000fe40003f64270 */
[----:B------:R-:W-:Y:S02]  /*9a70*/  FMNMX.FTZ R5, R71, R8, !PT ;  /* 0x0000000847057209 */ /* 0x000fe40007810000 */
[C---:B------:R-:W-:Y:S02]  /*9a80*/  ISETP.GT.AND P4, PT, R3.reuse, 0x1, PT ;  /* 0x000000010300780c */ /* 0x040fe40003f84270 */
[----:B------:R-:W-:Y:S01]  /*9a90*/  ISETP.GT.AND P2, PT, R3, 0x8, PT ;  /* 0x000000080300780c */ /* 0x000fe20003f44270 */
[----:B------:R-:W3:Y:S01]  /*9aa0*/  SHFL.BFLY PT, R8, R5, 0x2, 0x1f ;  /* 0x0c401f0005087f89 */ /* 0x000ee200000e0000 */
[----:B------:R-:W-:-:S02]  /*9ab0*/  FSEL R9, R24, -INF , P3 ;  /* 0xff80000018097808 */ /* 0x000fc40001800000 */
[----:B------:R-:W-:Y:S02]  /*9ac0*/  FSEL R25, R25, -INF , P4 ;  /* 0xff80000019197808 */ /* 0x000fe40002000000 */
[----:B------:R-:W-:Y:S02]  /*9ad0*/  ISETP.GT.AND P3, PT, R3, 0x9, PT ;  /* 0x000000090300780c */ /* 0x000fe40003f64270 */
[----:B------:R-:W-:Y:S02]  /*9ae0*/  FMNMX.FTZ R4, R9, R25, !PT ;  /* 0x0000001909047209 */ /* 0x000fe40007810000 */
[----:B------:R-:W-:Y:S02]  /*9af0*/  FSEL R29, R29, -INF , P3 ;  /* 0xff8000001d1d7808 */ /* 0x000fe40001800000 */
[----:B------:R-:W-:-:S04]  /*9b00*/  ISETP.GT.AND P3, PT, R3, 0x11, PT ;  /* 0x000000110300780c */ /* 0x000fc80003f64270 */
[----:B------:R-:W-:Y:S02]  /*9b10*/  FSEL R33, R33, -INF , P3 ;  /* 0xff80000021217808 */ /* 0x000fe40001800000 */
[----:B------:R-:W-:-:S04]  /*9b20*/  ISETP.GT.AND P3, PT, R3, 0x19, PT ;  /* 0x000000190300780c */ /* 0x000fc80003f64270 */
[----:B------:R-:W-:Y:S02]  /*9b30*/  FSEL R37, R37, -INF , P3 ;  /* 0xff80000025257808 */ /* 0x000fe40001800000 */
[----:B------:R-:W-:Y:S02]  /*9b40*/  ISETP.GT.AND P3, PT, R3, 0x21, PT ;  /* 0x000000210300780c */ /* 0x000fe40003f64270 */
[----:B---3--:R-:W-:Y:S02]  /*9b50*/  FMNMX.FTZ R27, R5, R8, !PT ;  /* 0x00000008051b7209 */ /* 0x008fe40007810000 */
[----:B------:R-:W-:Y:S02]  /*9b60*/  FSEL R41, R41, -INF , P3 ;  /* 0xff80000029297808 */ /* 0x000fe40001800000 */
[----:B------:R-:W-:Y:S01]  /*9b70*/  ISETP.GT.AND P3, PT, R3, 0x29, PT ;  /* 0x000000290300780c */ /* 0x000fe20003f64270 */
[----:B------:R-:W3:Y:S03]  /*9b80*/  SHFL.BFLY PT, R8, R27, 0x1, 0x1f ;  /* 0x0c201f001b087f89 */ /* 0x000ee600000e0000 */
        /* <DEDUP_REMOVED lines=11> */
[----:B------:R-:W-:Y:S01]  /*9c40*/  FMUL.FTZ R5, R8, R0 ;  /* 0x0000000008057220 */ /* 0x000fe20000410000 */
[----:B------:R-:W-:-:S02]  /*9c50*/  FMNMX.FTZ R4, R27, R4, !PT ;  /* 0x000000041b047209 */ /* 0x000fc40007810000 */
[----:B------:R-:W-:Y:S02]  /*9c60*/  FSEL R31, R32, -INF , P2 ;  /* 0xff800000201f7808 */ /* 0x000fe40001000000 */
[----:B------:R-:W-:Y:S02]  /*9c70*/  FMNMX.FTZ R4, R29, R4, !PT ;  /* 0x000000041d047209 */ /* 0x000fe40007810000 */
[----:B------:R-:W-:Y:S02]  /*9c80*/  ISETP.GT.AND P2, PT, R3, 0x18, PT ;  /* 0x000000180300780c */ /* 0x000fe40003f44270 */
[----:B------:R-:W-:Y:S02]  /*9c90*/  FMNMX.FTZ R4, R31, R4, !PT ;  /* 0x000000041f047209 */ /* 0x000fe40007810000 */
[----:B------:R-:W-:Y:S02]  /*9ca0*/  FSEL R35, R36, -INF , P2 ;  /* 0xff80000024237808 */ /* 0x000fe40001000000 */
[----:B------:R-:W-:-:S02]  /*9cb0*/  FMNMX.FTZ R24, R33, R4, !PT ;  /* 0x0000000421187209 */ /* 0x000fc40007810000 */
[----:B------:R-:W-:Y:S02]  /*9cc0*/  FSETP.NEU.FTZ.AND P4, PT, R8, -INF , PT ;  /* 0xff8000000800780b */ /* 0x000fe40003f9d000 */
[----:B------:R-:W-:Y:S02]  /*9cd0*/  ISETP.GT.AND P2, PT, R3, 0x20, PT ;  /* 0x000000200300780c */ /* 0x000fe40003f44270 */
[----:B------:R-:W-:Y:S02]  /*9ce0*/  FMNMX.FTZ R24, R35, R24, !PT ;  /* 0x0000001823187209 */ /* 0x000fe40007810000 */
[----:B------:R-:W-:Y:S02]  /*9cf0*/  FSEL R34, R5, RZ, P4 ;  /* 0x000000ff05227208 */ /* 0x000fe40002000000 */
[----:B------:R-:W-:Y:S02]  /*9d00*/  FSEL R39, R40, -INF , P2 ;  /* 0xff80000028277808 */ /* 0x000fe40001000000 */
[----:B------:R-:W-:Y:S01]  /*9d10*/  FMNMX.FTZ R24, R37, R24, !PT ;  /* 0x0000001825187209 */ /* 0x000fe20007810000 */
[-CC-:B------:R-:W-:Y:S01]  /*9d20*/  FFMA.FTZ R26, R26, R0.reuse, -R34.reuse ;  /* 0x000000001a1a7223 */ /* 0x180fe20000010822 */
[----:B------:R-:W-:Y:S01]  /*9d30*/  ISETP.GT.AND P2, PT, R3, 0x28, PT ;  /* 0x000000280300780c */ /* 0x000fe20003f44270 */
[--C-:B------:R-:W-:Y:S01]  /*9d40*/  FFMA.FTZ R201, R73, R0, -R34.reuse ;  /* 0x0000000049c97223 */ /* 0x100fe20000010822 */
[----:B------:R-:W-:Y:S01]  /*9d50*/  FMNMX.FTZ R24, R39, R24, !PT ;  /* 0x0000001827187209 */ /* 0x000fe20007810000 */
[----:B------:R3:W-:Y:S01]  /*9d60*/  MUFU.EX2 R4, R26 ;  /* 0x0000001a00047308 */ /* 0x0007e20000000800 */
[----:B------:R-:W-:Y:S01]  /*9d70*/  FSEL R43, R44, -INF , P2 ;  /* 0xff8000002c2b7808 */ /* 0x000fe20001000000 */
[-CC-:B------:R-:W-:Y:S01]  /*9d80*/  FFMA.FTZ R203, R75, R0.reuse, -R34.reuse ;  /* 0x000000004bcb7223 */ /* 0x180fe20000010822 */
[----:B------:R-:W-:Y:S01]  /*9d90*/  ISETP.GT.AND P2, PT, R3, 0x30, PT ;  /* 0x000000300300780c */ /* 0x000fe20003f44270 */
[-CC-:B------:R-:W-:Y:S01]  /*9da0*/  FFMA.FTZ R77, R77, R0.reuse, -R34.reuse ;  /* 0x000000004d4d7223 */ /* 0x180fe20000010822 */
[----:B------:R-:W-:Y:S01]  /*9db0*/  FSEL R61, R61, -INF , P3 ;  /* 0xff8000003d3d7808 */ /* 0x000fe20001800000 */
[--C-:B------:R-:W-:Y:S01]  /*9dc0*/  FFMA.FTZ R153, R79, R0, -R34.reuse ;  /* 0x000000004f997223 */ /* 0x100fe20000010822 */
[----:B------:R-:W-:Y:S01]  /*9dd0*/  FSEL R47, R48, -INF , P2 ;  /* 0xff800000302f7808 */ /* 0x000fe20001000000 */
[----:B------:R-:W4:Y:S01]  /*9de0*/  MUFU.EX2 R201, R201 ;  /* 0x000000c900c97308 */ /* 0x000f220000000800 */
[----:B---3--:R-:W-:Y:S01]  /*9df0*/  FMNMX.FTZ R26, R41, R24, !PT ;  /* 0x00000018291a7209 */ /* 0x008fe20007810000 */
[-CC-:B------:R-:W-:Y:S01]  /*9e00*/  FFMA.FTZ R81, R81, R0.reuse, -R34.reuse ;  /* 0x0000000051517223 */ /* 0x180fe20000010822 */
[----:B------:R-:W-:Y:S01]  /*9e10*/  ISETP.GT.AND P2, PT, R3, 0x38, PT ;  /* 0x000000380300780c */ /* 0x000fe20003f44270 */
[--C-:B------:R-:W-:Y:S01]  /*9e20*/  FFMA.FTZ R155, R83, R0, -R34.reuse ;  /* 0x00000000539b7223 */ /* 0x100fe20000010822 */
[----:B------:R-:W-:Y:S01]  /*9e30*/  FMNMX.FTZ R26, R43, R26, !PT ;  /* 0x0000001a2b1a7209 */ /* 0x000fe20007810000 */
[--C-:B------:R-:W-:Y:S01]  /*9e40*/  FFMA.FTZ R85, R85, R0, -R34.reuse ;  /* 0x0000000055557223 */ /* 0x100fe20000010822 */
[----:B------:R-:W-:Y:S01]  /*9e50*/  FSEL R51, R52, -INF , P2 ;  /* 0xff80000034337808 */ /* 0x000fe20001000000 */
[----:B------:R-:W-:Y:S01]  /*9e60*/  MUFU.EX2 R203, R203 ;  /* 0x000000cb00cb7308 */ /* 0x000fe20000000800 */
[----:B------:R-:W-:Y:S01]  /*9e70*/  FMNMX.FTZ R26, R45, R26, !PT ;  /* 0x0000001a2d1a7209 */ /* 0x000fe20007810000 */
[-CC-:B------:R-:W-:Y:S01]  /*9e80*/  FFMA.FTZ R157, R87, R0.reuse, -R34.reuse ;  /* 0x00000000579d7223 */ /* 0x180fe20000010822 */
[----:B------:R-:W-:Y:S01]  /*9e90*/  ISETP.GT.AND P2, PT, R3, 0x40, PT ;  /* 0x000000400300780c */ /* 0x000fe20003f44270 */
[--C-:B------:R-:W-:Y:S01]  /*9ea0*/  FFMA.FTZ R89, R89, R0, -R34.reuse ;  /* 0x0000000059597223 */ /* 0x100fe20000010822 */
[----:B------:R-:W-:Y:S01]  /*9eb0*/  FMNMX.FTZ R26, R47, R26, !PT ;  /* 0x0000001a2f1a7209 */ /* 0x000fe20007810000 */
[----:B------:R-:W-:Y:S01]  /*9ec0*/  FFMA.FTZ R91, R91, R0, -R34 ;  /* 0x000000005b5b7223 */ /* 0x000fe20000010822 */
[----:B------:R-:W-:Y:S01]  /*9ed0*/  FSEL R55, R56, -INF , P2 ;  /* 0xff80000038377808 */ /* 0x000fe20001000000 */
[----:B------:R-:W-:Y:S01]  /*9ee0*/  MUFU.EX2 R24, R77 ;  /* 0x0000004d00187308 */ /* 0x000fe20000000800 */
[----:B------:R-:W-:Y:S01]  /*9ef0*/  FMNMX.FTZ R28, R49, R26, !PT ;  /* 0x0000001a311c7209 */ /* 0x000fe20007810000 */
[----:B----4-:R-:W-:Y:S01]  /*9f00*/  FADD.FTZ R48, R201, R4 ;  /* 0x00000004c9307221 */ /* 0x010fe20000010000 */
        /* <DEDUP_REMOVED lines=11> */
[--C-:B------:R-:W-:Y:S01]  /*9fc0*/  FFMA.FTZ R101, R101, R0, -R34.reuse ;  /* 0x0000000065657223 */ /* 0x100fe20000010822 */
[----:B------:R-:W-:Y:S01]  /*9fd0*/  ISETP.GT.AND P3, PT, R3, 0x51, PT ;  /* 0x000000510300780c */ /* 0x000fe20003f64270 */
[----:B------:R-:W-:Y:S01]  /*9fe0*/  MUFU.EX2 R26, R81 ;  /* 0x00000051001a7308 */ /* 0x000fe20000000800 */
[----:B------:R-:W-:Y:S01]  /*9ff0*/  FMNMX.FTZ R30, R57, R28, !PT ;  /* 0x0000001c391e7209 */ /* 0x000fe20007810000 */
[-CC-:B------:R-:W-:Y:S01]  /*a000*/  FFMA.FTZ R103, R103, R0.reuse, -R34.reuse ;  /* 0x0000000067677223 */ /* 0x180fe20000010822 */
[----:B------:R-:W-:Y:S01]  /*a010*/  FSEL R63, R64, -INF , P2 ;  /* 0xff800000403f7808 */ /* 0x000fe20001000000 */
        /* <DEDUP_REMOVED lines=16> */
[----:B------:R-:W-:Y:S01]  /*a120*/  FFMA.FTZ R34, R71, R0, -R34 ;  /* 0x0000000047227223 */ /* 0x000fe20000010822 */
[----:B------:R-:W-:-:S02]  /*a130*/  FSEL R69, R69, -INF , P3 ;  /* 0xff80000045457808 */ /* 0x000fc40001800000 */
[----:B------:R-:W-:Y:S01]  /*a140*/  FMNMX.FTZ R30, R67, R30, !PT ;  /* 0x0000001e431e7209 */ /* 0x000fe20007810000 */
[----:B------:R-:W-:Y:S01]  /*a150*/  MUFU.EX2 R157, R157 ;  /* 0x0000009d009d7308 */ /* 0x000fe20000000800 */
[----:B------:R-:W-:Y:S02]  /*a160*/  F2FP.BF16.F32.PACK_AB R201, R4, R201 ;  /* 0x000000c904c9723e */ /* 0x000fe400000010ff */
[----:B------:R-:W-:-:S05]  /*a170*/  FMNMX.FTZ R30, R69, R30, !PT ;  /* 0x0000001e451e7209 */ /* 0x000fca0007810000 */
[----:B------:R-:W3:Y:S01]  /*a180*/  SHFL.BFLY PT, R3, R30, 0x2, 0x1f ;  /* 0x0c401f001e037f89 */ /* 0x000ee200000e0000 */
[----:B------:R-:W-:Y:S08]  /*a190*/  MUFU.EX2 R32, R89 ;  /* 0x0000005900207308 */ /* 0x000ff00000000800 */
[----:B------:R-:W-:Y:S08]  /*a1a0*/  MUFU.EX2 R91, R91 ;  /* 0x0000005b005b7308 */ /* 0x000ff00000000800 */
[----:B------:R-:W4:Y:S01]  /*a1b0*/  MUFU.EX2 R36, R93 ;  /* 0x0000005d00247308 */ /* 0x000f220000000800 */
[----:B---3--:R-:W-:-:S07]  /*a1c0*/  FMNMX.FTZ R3, R30, R3, !PT ;  /* 0x000000031e037209 */ /* 0x008fce0007810000 */
[----:B------:R-:W-:Y:S01]  /*a1d0*/  MUFU.EX2 R95, R95 ;  /* 0x0000005f005f7308 */ /* 0x000fe20000000800 */
[----:B------:R-:W3:Y:S07]  /*a1e0*/  SHFL.BFLY PT, R30, R3, 0x1, 0x1f ;  /* 0x0c201f00031e7f89 */ /* 0x000eee00000e0000 */
[----:B------:R-:W1:Y:S01]  /*a1f0*/  MUFU.EX2 R38, R97 ;  /* 0x0000006100267308 */ /* 0x000e620000000800 */
[----:B----4-:R-:W-:-:S07]  /*a200*/  F2FP.BF16.F32.PACK_AB R159, R36, R91 ;  /* 0x0000005b249f723e */ /* 0x010fce00000010ff */
[----:B------:R-:W-:Y:S08]  /*a210*/  MUFU.EX2 R99, R99 ;  /* 0x0000006300637308 */ /* 0x000ff00000000800 */
[----:B------:R-:W-:Y:S01]  /*a220*/  MUFU.EX2 R40, R101 ;  /* 0x0000006500287308 */ /* 0x000fe20000000800 */
[----:B-1----:R-:W-:Y:S02]  /*a230*/  F2FP.BF16.F32.PACK_AB R161, R38, R95 ;  /* 0x0000005f26a1723e */ /* 0x002fe400000010ff */
[----:B---3--:R-:W-:-:S04]  /*a240*/  FMNMX.FTZ R5, R3, R30, !PT ;  /* 0x0000001e03057209 */ /* 0x008fc80007810000 */
[C---:B------:R-:W-:Y:S01]  /*a250*/  FSETP.NEU.FTZ.AND P2, PT, R5.reuse, -INF , PT ;  /* 0xff8000000500780b */ /* 0x040fe20003f5d000 */
[-C--:B------:R-:W-:Y:S01]  /*a260*/  FMUL.FTZ R3, R5, R0.reuse ;  /* 0x0000000005037220 */ /* 0x080fe20000410000 */
[----:B------:R-:W-:Y:S04]  /*a270*/  MUFU.EX2 R103, R103 ;  /* 0x0000006700677308 */ /* 0x000fe80000000800 */
[----:B------:R-:W-:Y:S01]  /*a280*/  FSEL R30, R3, RZ, P2 ;  /* 0x000000ff031e7208 */ /* 0x000fe20001000000 */
[----:B------:R-:W-:Y:S01]  /*a290*/  FADD.FTZ R3, R203, R48 ;  /* 0x00000030cb037221 */ /* 0x000fe20000010000 */
[C---:B------:R-:W-:Y:S02]  /*a2a0*/  F2FP.BF16.F32.PACK_AB R203, R24.reuse, R203 ;  /* 0x000000cb18cb723e */ /* 0x040fe400000010ff */
[----:B------:R-:W-:Y:S01]  /*a2b0*/  MUFU.EX2 R42, R105 ;  /* 0x00000069002a7308 */ /* 0x000fe20000000800 */
[-CC-:B------:R-:W-:Y:S01]  /*a2c0*/  FFMA.FTZ R9, R9, R0.reuse, -R30.reuse ;  /* 0x0000000009097223 */ /* 0x180fe2000001081e */
[-CC-:B------:R-:W-:Y:S01]  /*a2d0*/  FFMA.FTZ R25, R25, R0.reuse, -R30.reuse ;  /* 0x0000000019197223 */ /* 0x180fe2000001081e */
[-CC-:B------:R-:W-:Y:S01]  /*a2e0*/  FFMA.FTZ R27, R27, R0.reuse, -R30.reuse ;  /* 0x000000001b1b7223 */ /* 0x180fe2000001081e */
[-CC-:B------:R-:W-:Y:S01]  /*a2f0*/  FFMA.FTZ R29, R29, R0.reuse, -R30.reuse ;  /* 0x000000001d1d7223 */ /* 0x180fe2000001081e */
[-CC-:B------:R-:W-:Y:S01]  /*a300*/  FFMA.FTZ R31, R31, R0.reuse, -R30.reuse ;  /* 0x000000001f1f7223 */ /* 0x180fe2000001081e */
[-CC-:B------:R-:W-:Y:S01]  /*a310*/  FFMA.FTZ R33, R33, R0.reuse, -R30.reuse ;  /* 0x0000000021217223 */ /* 0x180fe2000001081e */
[----:B------:R-:W-:Y:S01]  /*a320*/  FADD.FTZ R48, R24, R3 ;  /* 0x0000000318307221 */ /* 0x000fe20000010000 */
[----:B------:R-:W-:Y:S01]  /*a330*/  MUFU.EX2 R9, R9 ;  /* 0x0000000900097308 */ /* 0x000fe20000000800 */
[-CC-:B------:R-:W-:Y:S01]  /*a340*/  FFMA.FTZ R35, R35, R0.reuse, -R30.reuse ;  /* 0x0000000023237223 */ /* 0x180fe2000001081e */
[-C--:B------:R-:W-:Y:S01]  /*a350*/  FFMA.FTZ R37, R37, R0.reuse, -R30 ;  /* 0x0000000025257223 */ /* 0x080fe2000001081e */
[----:B------:R-:W-:Y:S01]  /*a360*/  FADD.FTZ R3, R153, R48 ;  /* 0x0000003099037221 */ /* 0x000fe20000010000 */
[-CC-:B------:R-:W-:Y:S01]  /*a370*/  FFMA.FTZ R39, R39, R0.reuse, -R30.reuse ;  /* 0x0000000027277223 */ /* 0x180fe2000001081e */
[-CC-:B------:R-:W-:Y:S01]  /*a380*/  FFMA.FTZ R41, R41, R0.reuse, -R30.reuse ;  /* 0x0000000029297223 */ /* 0x180fe2000001081e */
[-CC-:B------:R-:W-:Y:S01]  /*a390*/  FFMA.FTZ R43, R43, R0.reuse, -R30.reuse ;  /* 0x000000002b2b7223 */ /* 0x180fe2000001081e */
[----:B------:R-:W-:Y:S01]  /*a3a0*/  FADD.FTZ R50, R26, R3 ;  /* 0x000000031a327221 */ /* 0x000fe20000010000 */
[----:B------:R1:W3:Y:S01]  /*a3b0*/  MUFU.EX2 R200, R25 ;  /* 0x0000001900c87308 */ /* 0x0002e20000000800 */
        /* <DEDUP_REMOVED lines=8> */
[----:B-1----:R-:W-:Y:S01]  /*a440*/  FADD.FTZ R25, R155, R50 ;  /* 0x000000329b197221 */ /* 0x002fe20000010000 */
[-CC-:B------:R-:W-:Y:S01]  /*a450*/  FFMA.FTZ R59, R59, R0.reuse, -R30.reuse ;  /* 0x000000003b3b7223 */ /* 0x180fe2000001081e */
[-CC-:B------:R-:W-:Y:S01]  /*a460*/  FFMA.FTZ R61, R61, R0.reuse, -R30.reuse ;  /* 0x000000003d3d7223 */ /* 0x180fe2000001081e */
[-CC-:B------:R-:W-:Y:S01]  /*a470*/  FFMA.FTZ R63, R63, R0.reuse, -R30.reuse ;  /* 0x000000003f3f7223 */ /* 0x180fe2000001081e */
[----:B------:R-:W-:Y:S01]  /*a480*/  FADD.FTZ R50, R28, R25 ;  /* 0x000000191c327221 */ /* 0x000fe20000010000 */
[-CC-:B------:R-:W-:Y:S01]  /*a490*/  FFMA.FTZ R65, R65, R0.reuse, -R30.reuse ;  /* 0x0000000041417223 */ /* 0x180fe2000001081e */
[-C--:B------:R-:W-:Y:S01]  /*a4a0*/  FFMA.FTZ R67, R67, R0.reuse, -R30 ;  /* 0x0000000043437223 */ /* 0x080fe2000001081e */
[----:B------:R1:W2:Y:S01]  /*a4b0*/  MUFU.EX2 R202, R29 ;  /* 0x0000001d00ca7308 */ /* 0x0002a20000000800 */
[----:B---3--:R-:W-:Y:S01]  /*a4c0*/  FADD.FTZ R48, R9, R200 ;  /* 0x000000c809307221 */ /* 0x008fe20000010000 */
[----:B------:R-:W-:Y:S01]  /*a4d0*/  FFMA.FTZ R30, R69, R0, -R30 ;  /* 0x00000000451e7223 */ /* 0x000fe2000001081e */
[----:B------:R-:W-:-:S02]  /*a4e0*/  F2FP.BF16.F32.PACK_AB R200, R200, R9 ;  /* 0x00000009c8c8723e */ /* 0x000fc400000010ff */
[----:B------:R-:W-:Y:S02]  /*a4f0*/  F2FP.BF16.F32.PACK_AB R153, R26, R153 ;  /* 0x000000991a99723e */ /* 0x000fe400000010ff */
[----:B------:R-:W-:Y:S01]  /*a500*/  F2FP.BF16.F32.PACK_AB R155, R28, R155 ;  /* 0x0000009b1c9b723e */ /* 0x000fe200000010ff */
[----:B------:R-:W3:Y:S01]  /*a510*/  MUFU.EX2 R31, R31 ;  /* 0x0000001f001f7308 */ /* 0x000ee20000000800 */
[----:B----4-:R-:W-:Y:S01]  /*a520*/  FADD.FTZ R3, R27, R48 ;  /* 0x000000301b037221 */ /* 0x010fe20000010000 */
[----:B-1----:R-:W-:Y:S01]  /*a530*/  FADD.FTZ R29, R157, R50 ;  /* 0x000000329d1d7221 */ /* 0x002fe20000010000 */
[----:B------:R-:W-:Y:S02]  /*a540*/  F2FP.BF16.F32.PACK_AB R157, R32, R157 ;  /* 0x0000009d209d723e */ /* 0x000fe400000010ff */
[----:B------:R-:W-:Y:S01]  /*a550*/  F2FP.BF16.F32.PACK_AB R163, R40, R99 ;  /* 0x0000006328a3723e */ /* 0x000fe200000010ff */
[----:B------:R-:W-:Y:S01]  /*a560*/  FADD.FTZ R50, R32, R29 ;  /* 0x0000001d20327221 */ /* 0x000fe20000010000 */
[----:B------:R-:W-:Y:S01]  /*a570*/  F2FP.BF16.F32.PACK_AB R165, R42, R103 ;  /* 0x000000672aa5723e */ /* 0x000fe200000010ff */
[----:B------:R-:W1:Y:S01]  /*a580*/  MUFU.EX2 R152, R33 ;  /* 0x0000002100987308 */ /* 0x000e620000000800 */
[----:B--2---:R-:W-:Y:S01]  /*a590*/  FADD.FTZ R48, R202, R3 ;  /* 0x00000003ca307221 */ /* 0x004fe20000010000 */
[----:B------:R-:W-:-:S02]  /*a5a0*/  @!P1 VIADD R3, R21, 0x22840 ;  /* 0x0002284015039836 */ /* 0x000fc40000000000 */
[----:B------:R-:W-:Y:S01]  /*a5b0*/  FADD.FTZ R29, R91, R50 ;  /* 0x000000325b1d7221 */ /* 0x000fe20000010000 */
[----:B------:R-:W-:Y:S02]  /*a5c0*/  F2FP.BF16.F32.PACK_AB R202, R202, R27 ;  /* 0x0000001bcaca723e */ /* 0x000fe400000010ff */
[----:B------:R-:W-:Y:S01]  /*a5d0*/  @!P1 PRMT R3, RZ, 0x654, R3 ;  /* 0x00000654ff039816 */ /* 0x000fe20000000003 */
[----:B------:R-:W2:Y:S01]  /*a5e0*/  MUFU.EX2 R35, R35 ;  /* 0x0000002300237308 */ /* 0x000ea20000000800 */
[----:B---3--:R-:W-:Y:S01]  /*a5f0*/  FADD.FTZ R25, R31, R48 ;  /* 0x000000301f197221 */ /* 0x008fe20000010000 */
[----:B------:R-:W-:Y:S01]  /*a600*/  FADD.FTZ R50, R36, R29 ;  /* 0x0000001d24327221 */ /* 0x000fe20000010000 */
[----:B------:R3:W-:Y:S05]  /*a610*/  @!P1 SYNCS.ARRIVE.TRANS64.RED.A1T0 RZ, [R3+URZ], RZ ;  /* 0x000000ff03ff99a7 */ /* 0x0007ea000810043f */
[----:B------:R-:W4:Y:S01]  /*a620*/  MUFU.EX2 R154, R37 ;  /* 0x00000025009a7308 */ /* 0x000f220000000800 */
[C---:B-1----:R-:W-:Y:S01]  /*a630*/  FADD.FTZ R48, R152.reuse, R25 ;  /* 0x0000001998307221 */ /* 0x042fe20000010000 */
[----:B------:R-:W-:-:S06]  /*a640*/  F2FP.BF16.F32.PACK_AB R152, R152, R31 ;  /* 0x0000001f9898723e */ /* 0x000fcc00000010ff */
[----:B------:R-:W3:Y:S01]  /*a650*/  MUFU.EX2 R39, R39 ;  /* 0x0000002700277308 */ /* 0x000ee20000000800 */
[----:B--2---:R-:W-:-:S07]  /*a660*/  FADD.FTZ R25, R35, R48 ;  /* 0x0000003023197221 */ /* 0x004fce0000010000 */
[----:B------:R-:W1:Y:S01]  /*a670*/  MUFU.EX2 R156, R41 ;  /* 0x00000029009c7308 */ /* 0x000e620000000800 */
[C---:B----4-:R-:W-:Y:S01]  /*a680*/  FADD.FTZ R48, R154.reuse, R25 ;  /* 0x000000199a307221 */ /* 0x050fe20000010000 */
[----:B------:R-:W-:Y:S01]  /*a690*/  FADD.FTZ R25, R95, R50 ;  /* 0x000000325f197221 */ /* 0x000fe20000010000 */
[----:B------:R-:W-:-:S03]  /*a6a0*/  F2FP.BF16.F32.PACK_AB R154, R154, R35 ;  /* 0x000000239a9a723e */ /* 0x000fc600000010ff */
[----:B------:R-:W-:Y:S02]  /*a6b0*/  FADD.FTZ R50, R38, R25 ;  /* 0x0000001926327221 */ /* 0x000fe40000010000 */
[----:B------:R-:W2:Y:S01]  /*a6c0*/  MUFU.EX2 R43, R43 ;  /* 0x0000002b002b7308 */ /* 0x000ea20000000800 */
[----:B---3--:R-:W-:Y:S01]  /*a6d0*/  FADD.FTZ R3, R39, R48 ;  /* 0x0000003027037221 */ /* 0x008fe20000010000 */
[----:B------:R-:W-:-:S04]  /*a6e0*/  FADD.FTZ R25, R99, R50 ;  /* 0x0000003263197221 */ /* 0x000fc80000010000 */
[----:B------:R-:W-:Y:S02]  /*a6f0*/  FADD.FTZ R50, R40, R25 ;  /* 0x0000001928327221 */ /* 0x000fe40000010000 */
[----:B------:R-:W3:Y:S01]  /*a700*/  MUFU.EX2 R158, R45 ;  /* 0x0000002d009e7308 */ /* 0x000ee20000000800 */
[C---:B-1----:R-:W-:Y:S01]  /*a710*/  FADD.FTZ R48, R156.reuse, R3 ;  /* 0x000000039c307221 */ /* 0x042fe20000010000 */
[----:B------:R-:W-:Y:S01]  /*a720*/  FADD.FTZ R25, R103, R50 ;  /* 0x0000003267197221 */ /* 0x000fe20000010000 */
[----:B------:R-:W-:-:S03]  /*a730*/  F2FP.BF16.F32.PACK_AB R156, R156, R39 ;  /* 0x000000279c9c723e */ /* 0x000fc600000010ff */
[----:B------:R-:W-:Y:S02]  /*a740*/  FADD.FTZ R24, R42, R25 ;  /* 0x000000192a187221 */ /* 0x000fe40000010000 */
        /* <DEDUP_REMOVED lines=45> */
[----:B------:R-:W-:Y:S02]  /*aa20*/  F2FP.BF16.F32.PACK_AB R171, R34, R115 ;  /* 0x0000007322ab723e */ /* 0x000fe400000010ff */
[C---:B---3--:R-:W-:Y:S01]  /*aa30*/  FADD.FTZ R4, R30.reuse, R9 ;  /* 0x000000091e047221 */ /* 0x048fe20000010000 */
[----:B------:R-:W-:Y:S01]  /*aa40*/  F2FP.BF16.F32.PACK_AB R170, R30, R67 ;  /* 0x000000431eaa723e */ /* 0x000fe200000010ff */
[----:B0-----:R-:W-:Y:S06]  /*aa50*/  @!P0 BRA `(.L_x_14021) ;  /* 0x0000000000048947 */ /* 0x001fec0003800000 */
[----:B------:R-:W-:Y:S01]  /*aa60*/  BPT.TRAP 0x1 ;  /* 0x000000040000795c */ /* 0x000fe20000300000 */
.L_x_14021:
[----:B------:R0:W1:Y:S01]  /*aa70*/  SYNCS.PHASECHK.TRANS64.TRYWAIT P2, [R21+URZ+0x22850], R72 ;  /* 0x02285048150075a7 */ /* 0x000062000804017f */
[----:B------:R-:W-:Y:S05]  /*aa80*/  @!P0 BRA `(.L_x_14022) ;  /* 0x0000000000048947 */ /* 0x000fea0003800000 */
[----:B------:R-:W-:Y:S01]  /*aa90*/  BPT.TRAP 0x1 ;  /* 0x000000040000795c */ /* 0x000fe20000300000 */
.L_x_14022:
[----:B------:R-:W-:Y:S04]  /*aaa0*/  BSSY B0, `(.L_x_14023) ;  /* 0x0000004000007945 */ /* 0x000fe80003800000 */
[----:B-1----:R-:W-:Y:S05]  /*aab0*/  @P2 BRA `(.L_x_14024) ;  /* 0x0000000000082947 */ /* 0x002fea0003800000 */
[----:B------:R-:W1:Y:S02]  /*aac0*/  SYNCS.PHASECHK.TRANS64.TRYWAIT P2, [R21+URZ+0x22850], R72 ;  /* 0x02285048150075a7 */ /* 0x000e64000804017f */
[----:B-1----:R-:W-:Y:S05]  /*aad0*/  @!P2 BRA `(.L_x_14025) ;  /* 0x000001080098a947 */ /* 0x002fea0003800000 */
.L_x_14024:
[----:B------:R-:W-:Y:S05]  /*aae0*/  BSYNC B0 ;  /* 0x0000000000007941 */ /* 0x000fea0003800000 */
.L_x_14023:
[----:B------:R-:W-:Y:S05]  /*aaf0*/  WARPSYNC.ALL ;  /* 0x0000000000007948 */ /* 0x000fea0003800000 */
[----:B------:R-:W-:Y:S01]  /*ab00*/  VIADD R9, R18, 0x400 ;  /* 0x0000040012097836 */ /* 0x000fe20000000000 */
[----:B------:R2:W-:Y:S01]  /*ab10*/  BAR.SYNC.DEFER_BLOCKING R177, 0x100 ;  /* 0x000400b10000751d */ /* 0x0005e20000010000 */
[----:B------:R-:W-:Y:S02]  /*ab20*/  IMAD.MOV.U32 R173, RZ, RZ, 0x40000040 ;  /* 0x40000040ffad7424 */ /* 0x000fe400078e00ff */
[----:B------:R-:W-:Y:S01]  /*ab30*/  IMAD.MOV.U32 R175, RZ, RZ, 0x40000040 ;  /* 0x40000040ffaf7424 */ /* 0x000fe200078e00ff */
[----:B------:R-:W-:Y:S01]  /*ab40*/  SHF.R.U32.HI R9, RZ, 0x4, R9 ;  /* 0x00000004ff097819 */ /* 0x000fe20000011609 */
[----:B01----:R-:W-:Y:S01]  /*ab50*/  @!P1 VIADD R21, R21, 0x22860 ;  /* 0x0002286015159836 */ /* 0x003fe20000000000 */
[----:B------:R-:W-:Y:S01]  /*ab60*/  R2UR UR7, R173 ;  /* 0x00000000ad0772ca */ /* 0x000fe200000e0000 */
[----:B------:R-:W-:Y:S01]  /*ab70*/  IMAD.MOV.U32 R173, RZ, RZ, 0x40000040 ;  /* 0x40000040ffad7424 */ /* 0x000fe200078e00ff */
[----:B------:R-:W-:Y:S01]  /*ab80*/  LOP3.LUT R9, R9, 0x3fff, RZ, 0xc0, !PT ;  /* 0x00003fff09097812 */ /* 0x000fe200078ec0ff */
[----:B------:R-:W0:Y:S01]  /*ab90*/  LDC R178, c[0x0][0x448] ;  /* 0x00011200ffb27b82 */ /* 0x000e220000000800 */
[----:B------:R-:W-:Y:S01]  /*aba0*/  @!P1 PRMT R21, RZ, 0x654, R21 ;  /* 0x00000654ff159816 */ /* 0x000fe20000000015 */
[----:B------:R-:W-:Y:S01]  /*abb0*/  VIADD R216, R216, 0xfffffffe ;  /* 0xfffffffed8d87836 */ /* 0x000fe20000000000 */
[----:B------:R-:W-:Y:S01]  /*abc0*/  LOP3.LUT R9, R9, 0x3000000, RZ, 0xfc, !PT ;  /* 0x0300000009097812 */ /* 0x000fe200078efcff */
[----:B------:R-:W-:Y:S01]  /*abd0*/  ULDC UR42, c[0x0][0x988] ;  /* 0x00026200002a7ab9 */ /* 0x000fe20000000800 */
[----:B------:R-:W-:-:S03]  /*abe0*/  ULDC UR43, c[0x0][0x988] ;  /* 0x00026200002b7ab9 */ /* 0x000fc60000000800 */
[----:B------:R-:W-:-:S04]  /*abf0*/  IMAD R172, R19, 0xc00, R9 ;  /* 0x00000c0013ac7824 */ /* 0x000fc800078e0209 */
[C---:B------:R-:W-:Y:S01]  /*ac00*/  VIADD R174, R172.reuse, 0x80 ;  /* 0x00000080acae7836 */ /* 0x040fe20000000000 */
[----:B------:R-:W-:Y:S01]  /*ac10*/  R2UR UR6, R172 ;  /* 0x00000000ac0672ca */ /* 0x000fe200000e0000 */
[----:B------:R-:W-:Y:S01]  /*ac20*/  WARPGROUP.ARRIVE ;  /* 0x00000000000079c5 */ /* 0x000fe20000000000 */
[----:B0-----:R-:W-:-:S11]  /*ac30*/  ISETP.NE.AND P2, PT, R178, 0x1, PT ;  /* 0x00000001b200780c */ /* 0x001fd60003f45270 */
        /* <DEDUP_REMOVED lines=10> */
[----:B------:R-:W-:Y:S01]  /*ace0*/  IMAD.MOV.U32 R153, RZ, RZ, 0x40000040 ;  /* 0x40000040ff997424 */ /* 0x000fe200078e00ff */
[----:B------:R-:W0:Y:S02]  /*acf0*/  @P2 LDC R154, c[0x0][0x450] ;  /* 0x00011400ff9a2b82 */ /* 0x000e240000000800 */
        /* <DEDUP_REMOVED lines=14> */
[----:B------:R-:W-:Y:S01]  /*ade0*/  R2UR UR6, R152 ;  /* 0x00000000980672ca */ /* 0x000fe200000e0000 */
[----:B------:R-:W-:Y:S01]  /*adf0*/  IMAD.MOV.U32 R152, RZ, RZ, R210 ;  /* 0x000000ffff987224 */ /* 0x000fe200078e00d2 */
[----:B------:R-:W-:Y:S02]  /*ae00*/  R2UR UR7, R153 ;  /* 0x00000000990772ca */ /* 0x000fe400000e0000 */
[----:B------:R-:W1:Y:S02]  /*ae10*/  @P2 LDC R153, c[0x0][0x44c] ;  /* 0x00011300ff992b82 */ /* 0x000e640000000800 */
[----:B-1----:R-:W-:-:S05]  /*ae20*/  @P2 IMAD.HI.U32 R153, R210, R153, RZ ;  /* 0x00000099d2992227 */ /* 0x002fca00078e00ff */
[----:B0-----:R-:W-:-:S04]  /*ae30*/  @P2 SHF.R.U32.HI R152, RZ, R154, R153 ;  /* 0x0000009aff982219 */ /* 0x001fc80000011699 */
[----:B------:R-:W-:-:S05]  /*ae40*/  IADD3 R152, R152, R213, -R211 ;  /* 0x000000d598987210 */ /* 0x000fca0007ffe8d3 */
[----:B------:R-:W-:-:S05]  /*ae50*/  IMAD.HI R152, R152, 0x2aaaaaab, RZ ;  /* 0x2aaaaaab98987827 */ /* 0x000fca00078e02ff */
[----:B------:R-:W-:Y:S01]  /*ae60*/  SHF.R.U32.HI R153, RZ, 0x1f, R152 ;  /* 0x0000001fff997819 */ /* 0x000fe20000011698 */
[----:B------:R-:W-:Y:S02]  /*ae70*/  WARPGROUP.DEPBAR.LE gsb0, 0x0 ;  /* 0x00008000000079c5 */ /* 0x000fe40000010000 */
[----:B------:R-:W-:-:S06]  /*ae80*/  WARPGROUP.ARRIVE ;  /* 0x00000000000079c5 */ /* 0x000fcc0000000000 */
        /* <DEDUP_REMOVED lines=9> */
[----:B0-----:R-:W-:-:S04]  /*af20*/  LEA.HI.SX32 R21, R152, R153, 0x1c ;  /* 0x0000009998157211 */ /* 0x001fc800078fe2ff */
[----:B------:R-:W-:-:S04]  /*af30*/  VIMNMX R21, RZ, R21, !PT ;  /* 0x00000015ff157248 */ /* 0x000fc80007fe0100 */
[----:B------:R-:W-:-:S13]  /*af40*/  ISETP.GE.AND P2, PT, R216, R21, PT ;  /* 0x00000015d800720c */ /* 0x000fda0003f46270 */
[----:B--2---:R-:W-:Y:S05]  /*af50*/  @!P2 BRA `(.L_x_14026) ;  /* 0x0000002400d8a947 */ /* 0x004fea0003800000 */
[----:B------:R-:W-:Y:S02]  /*af60*/  IMAD.MOV.U32 R203, RZ, RZ, R8 ;  /* 0x000000ffffcb7224 */ /* 0x000fe400078e0008 */
[----:B------:R-:W-:Y:S02]  /*af70*/  IMAD.MOV.U32 R222, RZ, RZ, R5 ;  /* 0x000000ffffde7224 */ /* 0x000fe400078e0005 */
[----:B------:R-:W-:-:S07]  /*af80*/  IMAD.MOV.U32 R200, RZ, RZ, R216 ;  /* 0x000000ffffc87224 */ /* 0x000fce00078e00d8 */
.L_x_14036:
        /* <DEDUP_REMOVED lines=8> */
.L_x_14027:
[----:B------:R-:W-:Y:S01]  /*b010*/  IMAD R201, R19, 0x8, R18 ;  /* 0x0000000813c97824 */ /* 0x000fe200078e0212 */
[----:B------:R-:W-:-:S04]  /*b020*/  SHF.L.U32 R202, R23, 0x1f, RZ ;  /* 0x0000001f17ca7819 */ /* 0x000fc800000006ff */
[----:B------:R0:W1:Y:S01]  /*b030*/  SYNCS.PHASECHK.TRANS64.TRYWAIT P2, [R201+URZ+0x22830], R202 ;  /* 0x022830cac90075a7 */ /* 0x000062000804017f */
[----:B------:R-:W-:Y:S05]  /*b040*/  @!P0 BRA `(.L_x_14028) ;  /* 0x0000000000048947 */ /* 0x000fea0003800000 */
[----:B------:R-:W-:Y:S01]  /*b050*/  BPT.TRAP 0x1 ;  /* 0x000000040000795c */ /* 0x000fe20000300000 */
.L_x_14028:
[----:B------:R-:W2:Y:S02]  /*b060*/  LDC R0, c[0x0][0x448] ;  /* 0x00011200ff007b82 */ /* 0x000ea40000000800 */
[----:B--2---:R-:W-:Y:S01]  /*b070*/  ISETP.NE.AND P3, PT, R0, 0x1, PT ;  /* 0x000000010000780c */ /* 0x004fe20003f65270 */
[----:B------:R-:W-:-:S12]  /*b080*/  IMAD.IADD R0, R217, 0x1, R210 ;  /* 0x00000001d9007824 */ /* 0x000fd800078e02d2 */
[----:B------:R-:W2:Y:S08]  /*b090*/  @P3 LDC R5, c[0x0][0x44c] ;  /* 0x00011300ff053b82 */ /* 0x000eb00000000800 */
[----:B------:R-:W3:Y:S01]  /*b0a0*/  @P3 LDC R8, c[0x0][0x450] ;  /* 0x00011400ff083b82 */ /* 0x000ee20000000800 */
[----:B--2---:R-:W-:-:S05]  /*b0b0*/  @P3 IMAD.HI.U32 R5, R0, R5, RZ ;  /* 0x0000000500053227 */ /* 0x004fca00078e00ff */
[----:B---3--:R-:W-:Y:S01]  /*b0c0*/  @P3 SHF.R.U32.HI R0, RZ, R8, R5 ;  /* 0x00000008ff003219 */ /* 0x008fe20000011605 */
[----:B-1----:R-:W-:Y:S06]  /*b0d0*/  @P2 BRA `(.L_x_14029) ;  /* 0x0000000000082947 */ /* 0x002fec0003800000 */
[----:B------:R-:W1:Y:S02]  /*b0e0*/  SYNCS.PHASECHK.TRANS64.TRYWAIT P2, [R201+URZ+0x22830], R202 ;  /* 0x022830cac90075a7 */ /* 0x000e64000804017f */
[----:B-1----:R-:W-:Y:S05]  /*b0f0*/  @!P2 BRA `(.L_x_14030) ;  /* 0x000001040024a947 */ /* 0x002fea0003800000 */
.L_x_14029:
[----:B------:R-:W-:Y:S05]  /*b100*/  WARPSYNC.ALL ;  /* 0x0000000000007948 */ /* 0x000fea0003800000 */
[----:B------:R-:W2:Y:S04]  /*b110*/  SHFL.IDX PT, R153, R0, RZ, 0x1c1f ;  /* 0x001c1fff00997589 */ /* 0x000ea800000e0000 */
[----:B------:R2:W3:Y:S01]  /*b120*/  SHFL.IDX PT, R155, R0, 0x1, 0x1c1f ;  /* 0x003c1f00009b7f89 */ /* 0x0004e200000e0000 */
[----:B------:R-:W-:-:S03]  /*b130*/  IMAD.MOV.U32 R5, RZ, RZ, -0x60 ;  /* 0xffffffa0ff057424 */ /* 0x000fc600078e00ff */
[----:B------:R-:W4:Y:S01]  /*b140*/  LDL.LU R216, [R1+0x4] ;  /* 0x0000040001d87983 */ /* 0x000f220000300800 */
[----:B------:R-:W-:Y:S01]  /*b150*/  IMAD R5, R200, R5, 0x1 ;  /* 0x00000001c8057424 */ /* 0x000fe200078e0205 */
[----:B------:R-:W-:Y:S01]  /*b160*/  R2UR UR4, R6 ;  /* 0x00000000060472ca */ /* 0x000fe200000e0000 */
[----:B------:R-:W-:Y:S01]  /*b170*/  IMAD R156, R19, 0x300, R20 ;  /* 0x00000300139c7824 */ /* 0x000fe200078e0214 */
[----:B------:R-:W-:Y:S01]  /*b180*/  R2UR UR5, R7 ;  /* 0x00000000070572ca */ /* 0x000fe200000e0000 */
[----:B------:R-:W-:Y:S01]  /*b190*/  IMAD R8, R218, -0x2, R5 ;  /* 0xfffffffeda087824 */ /* 0x000fe200078e0205 */
[----:B------:R-:W-:Y:S01]  /*b1a0*/  R2UR UR8, R14 ;  /* 0x000000000e0872ca */ /* 0x000fe200000e0000 */
[----:B------:R-:W-:Y:S01]  /*b1b0*/  IMAD.MOV.U32 R157, RZ, RZ, 0x40000040 ;  /* 0x40000040ff9d7424 */ /* 0x000fe200078e00ff */
[C---:B------:R-:W-:Y:S01]  /*b1c0*/  R2UR UR6, R156.reuse ;  /* 0x000000009c0672ca */ /* 0x040fe200000e0000 */
[C---:B------:R-:W-:Y:S01]  /*b1d0*/  VIADD R154, R156.reuse, 0x2 ;  /* 0x000000029c9a7836 */ /* 0x040fe20000000000 */
[----:B------:R-:W-:Y:S01]  /*b1e0*/  IADD3 R8, -R211, R8, R213 ;  /* 0x00000008d3087210 */ /* 0x000fe20007ffe1d5 */
[C---:B------:R-:W-:Y:S01]  /*b1f0*/  VIADD R152, R156.reuse, 0x4 ;  /* 0x000000049c987836 */ /* 0x040fe20000000000 */
[C---:B------:R-:W-:Y:S01]  /*b200*/  R2UR UR7, R157.reuse ;  /* 0x000000009d0772ca */ /* 0x040fe200000e0000 */
[----:B------:R-:W-:Y:S01]  /*b210*/  VIADD R156, R156, 0x6 ;  /* 0x000000069c9c7836 */ /* 0x000fe20000000000 */
[----:B------:R-:W-:Y:S01]  /*b220*/  R2UR UR10, R154 ;  /* 0x000000009a0a72ca */ /* 0x000fe200000e0000 */
[----:B--2---:R-:W-:Y:S01]  /*b230*/  IMAD.IADD R0, R8, 0x1, R153 ;  /* 0x0000000108007824 */ /* 0x004fe200078e0299 */
[----:B------:R-:W-:Y:S01]  /*b240*/  R2UR UR14, R152 ;  /* 0x00000000980e72ca */ /* 0x000fe200000e0000 */
[----:B------:R-:W-:Y:S01]  /*b250*/  IMAD.MOV.U32 R153, RZ, RZ, 0x40000040 ;  /* 0x40000040ff997424 */ /* 0x000fe200078e00ff */
[----:B------:R-:W-:Y:S01]  /*b260*/  R2UR UR18, R156 ;  /* 0x000000009c1272ca */ /* 0x000fe200000e0000 */
[----:B---3--:R-:W-:Y:S01]  /*b270*/  IMAD.IADD R8, R8, 0x1, R155 ;  /* 0x0000000108087824 */ /* 0x008fe200078e029b */
        /* <DEDUP_REMOVED lines=11> */
[C---:B------:R-:W-:Y:S02]  /*b330*/  ISETP.GT.AND P2, PT, R0.reuse, 0x49, PT ;  /* 0x000000490000780c */ /* 0x040fe40003f44270 */
[C---:B------:R-:W-:Y:S02]  /*b340*/  ISETP.GT.AND P3, PT, R0.reuse, 0x50, PT ;  /* 0x000000500000780c */ /* 0x040fe40003f64270 */
[C---:B------:R-:W-:Y:S02]  /*b350*/  ISETP.GT.AND P4, PT, R0.reuse, 0x51, PT ;  /* 0x000000510000780c */ /* 0x040fe40003f84270 */
[C---:B------:R-:W-:Y:S02]  /*b360*/  ISETP.GT.AND P5, PT, R0.reuse, 0x58, PT ;  /* 0x000000580000780c */ /* 0x040fe40003fa4270 */
[----:B------:R-:W-:Y:S01]  /*b370*/  ISETP.GT.AND P6, PT, R0, 0x59, PT ;  /* 0x000000590000780c */ /* 0x000fe20003fc4270 */
[----:B------:R-:W-:Y:S02]  /*b380*/  WARPGROUP.DEPBAR.LE gsb0, 0x0 ;  /* 0x00008000000079c5 */ /* 0x000fe40000010000 */
[----:B------:R-:W-:-:S06]  /*b390*/  WARPGROUP.ARRIVE ;  /* 0x00000000000079c5 */ /* 0x000fcc0000000000 */
[----:B------:R-:W-:Y:S03]  /*b3a0*/  HGMMA.64x96x16.F32.BF16 R152, gdesc[UR8], R152, gsb0 ;  /* 0x01600000089879f0 */ /* 0x000fe60008001898 */
[----:B------:R-:W-:Y:S02]  /*b3b0*/  WARPGROUP.DEPBAR.LE gsb0, 0x0 ;  /* 0x00008000000079c5 */ /* 0x000fe40000010000 */
[----:B------:R-:W-:-:S06]  /*b3c0*/  WARPGROUP.ARRIVE ;  /* 0x00000000000079c5 */ /* 0x000fcc0000000000 */
[----:B------:R-:W-:Y:S01]  /*b3d0*/  HGMMA.64x96x16.F32.BF16 R152, gdesc[UR12], R152, gsb0 ;  /* 0x016000000c9879f0 */ /* 0x000fe20008001898 */
        /* <DEDUP_REMOVED lines=11> */
[----:B------:R-:W-:Y:S02]  /*b490*/  ISETP.GT.AND P0, PT, R0, 0x9, PT ;  /* 0x000000090000780c */ /* 0x000fe40003f04270 */
[----:B------:R-:W-:-:S04]  /*b4a0*/  LOP3.LUT R216, R216, 0xfdffffff, RZ, 0xc0, !PT ;  /* 0xfdffffffd8d87812 */ /* 0x000fc800078ec0ff */
[----:B------:R-:W-:Y:S02]  /*b4b0*/  @P2 LOP3.LUT R216, R216, 0x2000000, RZ, 0xfc, !PT ;  /* 0x02000000d8d82812 */ /* 0x000fe400078efcff */
[----:B------:R-:W-:Y:S02]  /*b4c0*/  ISETP.GT.AND P2, PT, R0, 0x8, PT ;  /* 0x000000080000780c */ /* 0x000fe40003f44270 */
[----:B------:R-:W-:-:S04]  /*b4d0*/  LOP3.LUT R216, R216, 0xfbffffff, RZ, 0xc0, !PT ;  /* 0xfbffffffd8d87812 */ /* 0x000fc800078ec0ff */
[----:B------:R-:W-:Y:S02]  /*b4e0*/  @P3 LOP3.LUT R216, R216, 0x4000000, RZ, 0xfc, !PT ;  /* 0x04000000d8d83812 */ /* 0x000fe400078efcff */
[----:B------:R-:W-:-:S03]  /*b4f0*/  ISETP.GT.AND P3, PT, R0, 0x1, PT ;  /* 0x000000010000780c */ /* 0x000fc60003f64270 */
[----:B------:R-:W-:Y:S01]  /*b500*/  STL [R1+0x4], R216 ;  /* 0x000004d801007387 */ /* 0x000fe20000100800 */
        /* <DEDUP_REMOVED lines=9> */
[----:B------:R-:W-:Y:S02]  /*b5a0*/  FSEL R160, R160, -INF , P1 ;  /* 0xff800000a0a07808 */ /* 0x000fe40000800000 */
[C---:B------:R-:W-:Y:S02]  /*b5b0*/  ISETP.GT.AND P3, PT, R0.reuse, 0x11, PT ;  /* 0x000000110000780c */ /* 0x040fe40003f64270 */
[C---:B------:R-:W-:Y:S02]  /*b5c0*/  ISETP.GT.AND P2, PT, R0.reuse, 0x18, PT ;  /* 0x000000180000780c */ /* 0x040fe40003f44270 */
[C---:B------:R-:W-:Y:S02]  /*b5d0*/  ISETP.GT.AND P0, PT, R0.reuse, 0x19, PT ;  /* 0x000000190000780c */ /* 0x040fe40003f04270 */
[----:B------:R-:W-:-:S02]  /*b5e0*/  ISETP.GT.AND P1, PT, R0, 0x20, PT ;  /* 0x000000200000780c */ /* 0x000fc40003f24270 */
[----:B------:R-:W-:Y:S02]  /*b5f0*/  FSEL R161, R161, -INF , P3 ;  /* 0xff800000a1a17808 */ /* 0x000fe40001800000 */
[----:B------:R-:W-:Y:S02]  /*b600*/  FSEL R164, R164, -INF , P2 ;  /* 0xff800000a4a47808 */ /* 0x000fe40001000000 */
[----:B------:R-:W-:Y:S02]  /*b610*/  FSEL R165, R165, -INF , P0 ;  /* 0xff800000a5a57808 */ /* 0x000fe40000000000 */
[----:B------:R-:W-:Y:S02]  /*b620*/  FSEL R168, R168, -INF , P1 ;  /* 0xff800000a8a87808 */ /* 0x000fe40000800000 */
[C---:B------:R-:W-:Y:S02]  /*b630*/  ISETP.GT.AND P3, PT, R0.reuse, 0x21, PT ;  /* 0x000000210000780c */ /* 0x040fe40003f64270 */
[----:B------:R-:W-:-:S02]  /*b640*/  ISETP.GT.AND P2, PT, R0, 0x28, PT ;  /* 0x000000280000780c */ /* 0x000fc40003f44270 */
[C---:B------:R-:W-:Y:S02]  /*b650*/  ISETP.GT.AND P0, PT, R0.reuse, 0x29, PT ;  /* 0x000000290000780c */ /* 0x040fe40003f04270 */
[----:B------:R-:W-:Y:S02]  /*b660*/  ISETP.GT.AND P1, PT, R0, 0x30, PT ;  /* 0x000000300000780c */ /* 0x000fe40003f24270 */
[----:B------:R-:W-:Y:S02]  /*b670*/  FSEL R169, R169, -INF , P3 ;  /* 0xff800000a9a97808 */ /* 0x000fe40001800000 */
[----:B------:R-:W-:Y:S02]  /*b680*/  FSEL R172, R172, -INF , P2 ;  /* 0xff800000acac7808 */ /* 0x000fe40001000000 */
[----:B------:R-:W-:Y:S02]  /*b690*/  FSEL R173, R173, -INF , P0 ;  /* 0xff800000adad7808 */ /* 0x000fe40000000000 */
[----:B------:R-:W-:-:S02]  /*b6a0*/  FSEL R176, R176, -INF , P1 ;  /* 0xff800000b0b07808 */ /* 0x000fc40000800000 */
[C---:B------:R-:W-:Y:S02]  /*b6b0*/  ISETP.GT.AND P3, PT, R0.reuse, 0x31, PT ;  /* 0x000000310000780c */ /* 0x040fe40003f64270 */
[C---:B------:R-:W-:Y:S02]  /*b6c0*/  ISETP.GT.AND P2, PT, R0.reuse, 0x38, PT ;  /* 0x000000380000780c */ /* 0x040fe40003f44270 */
[C---:B------:R-:W-:Y:S02]  /*b6d0*/  ISETP.GT.AND P0, PT, R0.reuse, 0x39, PT ;  /* 0x000000390000780c */ /* 0x040fe40003f04270 */
[----:B------:R-:W-:Y:S02]  /*b6e0*/  ISETP.GT.AND P1, PT, R0, 0x40, PT ;  /* 0x000000400000780c */ /* 0x000fe40003f24270 */
        /* <DEDUP_REMOVED lines=9> */
[C---:B------:R-:W-:Y:S02]  /*b780*/  LOP3.LUT P1, RZ, R216.reuse, 0x800000, RZ, 0xc0, !PT ;  /* 0x00800000d8ff7812 */ /* 0x040fe4000782c0ff */
[----:B------:R-:W-:Y:S02]  /*b790*/  FMNMX.FTZ R0, R161, R0, !PT ;  /* 0x00000000a1007209 */ /* 0x000fe40007810000 */
[----:B------:R-:W-:Y:S02]  /*b7a0*/  LOP3.LUT P0, RZ, R216, 0x1000000, RZ, 0xc0, !PT ;  /* 0x01000000d8ff7812 */ /* 0x000fe4000780c0ff */
[----:B------:R-:W-:Y:S02]  /*b7b0*/  FMNMX.FTZ R0, R164, R0, !PT ;  /* 0x00000000a4007209 */ /* 0x000fe40007810000 */
[----:B------:R-:W-:-:S02]  /*b7c0*/  FSEL R185, R185, -INF , P1 ;  /* 0xff800000b9b97808 */ /* 0x000fc40000800000 */
[----:B------:R-:W-:Y:S02]  /*b7d0*/  FMNMX.FTZ R0, R165, R0, !PT ;  /* 0x00000000a5007209 */ /* 0x000fe40007810000 */
[----:B------:R-:W-:Y:S02]  /*b7e0*/  LOP3.LUT P2, RZ, R216, 0x2000000, RZ, 0xc0, !PT ;  /* 0x02000000d8ff7812 */ /* 0x000fe4000784c0ff */
[----:B------:R-:W-:Y:S02]  /*b7f0*/  FMNMX.FTZ R0, R168, R0, !PT ;  /* 0x00000000a8007209 */ /* 0x000fe40007810000 */
[----:B------:R-:W-:Y:S02]  /*b800*/  FSEL R188, R188, -INF , P0 ;  /* 0xff800000bcbc7808 */ /* 0x000fe40000000000 */
[----:B------:R-:W-:Y:S02]  /*b810*/  FMNMX.FTZ R0, R169, R0, !PT ;  /* 0x00000000a9007209 */ /* 0x000fe40007810000 */
[----:B------:R-:W-:-:S02]  /*b820*/  LOP3.LUT P3, RZ, R216, 0x4000000, RZ, 0xc0, !PT ;  /* 0x04000000d8ff7812 */ /* 0x000fc4000786c0ff */
        /* <DEDUP_REMOVED lines=9> */
[----:B------:R-:W-:Y:S02]  /*b8c0*/  FSEL R197, R197, -INF , P6 ;  /* 0xff800000c5c57808 */ /* 0x000fe40003000000 */
[----:B------:R-:W-:Y:S02]  /*b8d0*/  FMNMX.FTZ R0, R181, R0, !PT ;  /* 0x00000000b5007209 */ /* 0x000fe40007810000 */
[----:B------:R-:W-:-:S02]  /*b8e0*/  LOP3.LUT P1, RZ, R216, 0x400000, RZ, 0xc0, !PT ;  /* 0x00400000d8ff7812 */ /* 0x000fc4000782c0ff */
[----:B------:R-:W-:Y:S02]  /*b8f0*/  FMNMX.FTZ R0, R184, R0, !PT ;  /* 0x00000000b8007209 */ /* 0x000fe40007810000 */
[----:B------:R-:W-:Y:S02]  /*b900*/  LOP3.LUT P0, RZ, R216, 0x200000, RZ, 0xc0, !PT ;  /* 0x00200000d8ff7812 */ /* 0x000fe4000780c0ff */
[----:B------:R-:W-:Y:S02]  /*b910*/  FMNMX.FTZ R0, R185, R0, !PT ;  /* 0x00000000b9007209 */ /* 0x000fe40007810000 */
[----:B------:R-:W-:Y:S02]  /*b920*/  ISETP.GT.AND P4, PT, R8, 0x1, PT ;  /* 0x000000010800780c */ /* 0x000fe40003f84270 */
[----:B------:R-:W-:Y:S02]  /*b930*/  FMNMX.FTZ R0, R188, R0, !PT ;  /* 0x00000000bc007209 */ /* 0x000fe40007810000 */
[----:B------:R-:W-:-:S02]  /*b940*/  ISETP.GT.AND P3, PT, R8, 0x8, PT ;  /* 0x000000080800780c */ /* 0x000fc40003f64270 */
[----:B------:R-:W-:Y:S02]  /*b950*/  FMNMX.FTZ R0, R189, R0, !PT ;  /* 0x00000000bd007209 */ /* 0x000fe40007810000 */
[----:B------:R-:W-:Y:S02]  /*b960*/  FSEL R155, R155, -INF , P4 ;  /* 0xff8000009b9b7808 */ /* 0x000fe40002000000 */
[----:B------:R-:W-:Y:S02]  /*b970*/  FMNMX.FTZ R0, R192, R0, !PT ;  /* 0x00000000c0007209 */ /* 0x000fe40007810000 */
[----:B------:R-:W-:Y:S02]  /*b980*/  FSEL R158, R158, -INF , P3 ;  /* 0xff8000009e9e7808 */ /* 0x000fe40001800000 */
[----:B------:R-:W-:Y:S02]  /*b990*/  FMNMX.FTZ R0, R193, R0, !PT ;  /* 0x00000000c1007209 */ /* 0x000fe40007810000 */
[----:B------:R-:W-:-:S02]  /*b9a0*/  ISETP.GT.AND P4, PT, R8, 0x10, PT ;  /* 0x000000100800780c */ /* 0x000fc40003f84270 */
[----:B------:R-:W-:Y:S02]  /*b9b0*/  FMNMX.FTZ R0, R196, R0, !PT ;  /* 0x00000000c4007209 */ /* 0x000fe40007810000 */
[----:B------:R-:W-:Y:S02]  /*b9c0*/  ISETP.GT.AND P3, PT, R8, 0x11, PT ;  /* 0x000000110800780c */ /* 0x000fe40003f64270 */
[----:B------:R-:W-:Y:S02]  /*b9d0*/  FMNMX.FTZ R0, R197, R0, !PT ;  /* 0x00000000c5007209 */ /* 0x000fe40007810000 */
[----:B------:R-:W-:Y:S02]  /*b9e0*/  FSEL R162, R162, -INF , P4 ;  /* 0xff800000a2a27808 */ /* 0x000fe40002000000 */
[----:B------:R-:W-:Y:S01]  /*b9f0*/  FSEL R163, R163, -INF , P3 ;  /* 0xff800000a3a37808 */ /* 0x000fe20001800000 */
[----:B------:R-:W2:Y:S01]  /*ba00*/  SHFL.BFLY PT, R5, R0, 0x2, 0x1f ;  /* 0x0c401f0000057f89 */ /* 0x000ea200000e0000 */
[----:B------:R-:W-:-:S02]  /*ba10*/  ISETP.GT.AND P4, PT, R8, 0x19, PT ;  /* 0x000000190800780c */ /* 0x000fc40003f84270 */
[----:B------:R-:W-:Y:S02]  /*ba20*/  ISETP.GT.AND P3, PT, R8, 0x20, PT ;  /* 0x000000200800780c */ /* 0x000fe40003f64270 */
[----:B------:R-:W-:Y:S02]  /*ba30*/  FSEL R167, R167, -INF , P4 ;  /* 0xff800000a7a77808 */ /* 0x000fe40002000000 */
[----:B------:R-:W-:Y:S02]  /*ba40*/  FSEL R170, R170, -INF , P3 ;  /* 0xff800000aaaa7808 */ /* 0x000fe40001800000 */
[C---:B------:R-:W-:Y:S02]  /*ba50*/  ISETP.GT.AND P4, PT, R8.reuse, 0x28, PT ;  /* 0x000000280800780c */ /* 0x040fe40003f84270 */
[----:B------:R-:W-:Y:S02]  /*ba60*/  ISETP.GT.AND P3, PT, R8, 0x29, PT ;  /* 0x000000290800780c */ /* 0x000fe40003f64270 */
[----:B------:R-:W-:-:S02]  /*ba70*/  FSEL R174, R174, -INF , P4 ;  /* 0xff800000aeae7808 */ /* 0x000fc40002000000 */
[----:B------:R-:W-:Y:S02]  /*ba80*/  FSEL R175, R175, -INF , P3 ;  /* 0xff800000afaf7808 */ /* 0x000fe40001800000 */
[C---:B------:R-:W-:Y:S02]  /*ba90*/  ISETP.GT.AND P4, PT, R8.reuse, 0x31, PT ;  /* 0x000000310800780c */ /* 0x040fe40003f84270 */
[----:B------:R-:W-:Y:S02]  /*baa0*/  ISETP.GT.AND P3, PT, R8, 0x38, PT ;  /* 0x000000380800780c */ /* 0x000fe40003f64270 */
[----:B------:R-:W-:Y:S02]  /*bab0*/  FSEL R179, R179, -INF , P4 ;  /* 0xff800000b3b37808 */ /* 0x000fe40002000000 */
[----:B------:R-:W-:Y:S02]  /*bac0*/  FSEL R182, R182, -INF , P3 ;  /* 0xff800000b6b67808 */ /* 0x000fe40001800000 */
[----:B--2---:R-:W-:-:S02]  /*bad0*/  FMNMX.FTZ R5, R0, R5, !PT ;  /* 0x0000000500057209 */ /* 0x004fc40007810000 */
[C---:B------:R-:W-:Y:S02]  /*bae0*/  ISETP.GT.AND P4, PT, R8.reuse, 0x40, PT ;  /* 0x000000400800780c */ /* 0x040fe40003f84270 */
[----:B------:R-:W-:Y:S01]  /*baf0*/  ISETP.GT.AND P3, PT, R8, 0x41, PT ;  /* 0x000000410800780c */ /* 0x000fe20003f64270 */
[----:B------:R-:W2:Y:S01]  /*bb00*/  SHFL.BFLY PT, R0, R5, 0x1, 0x1f ;  /* 0x0c201f0005007f89 */ /* 0x000ea200000e0000 */
[----:B------:R-:W-:Y:S02]  /*bb10*/  FSEL R186, R186, -INF , P4 ;  /* 0xff800000baba7808 */ /* 0x000fe40002000000 */
[----:B------:R-:W-:Y:S02]  /*bb20*/  FSEL R187, R187, -INF , P3 ;  /* 0xff800000bbbb7808 */ /* 0x000fe40001800000 */
        /* <DEDUP_REMOVED lines=8> */
[----:B--2---:R-:W-:Y:S01]  /*bbb0*/  FMNMX.FTZ R5, R5, R0, !PT ;  /* 0x0000000005057209 */ /* 0x004fe20007810000 */
[----:B------:R-:W-:-:S03]  /*bbc0*/  IMAD.U32 R0, RZ, RZ, UR43 ;  /* 0x0000002bff007e24 */ /* 0x000fc6000f8e00ff */
[C---:B------:R-:W-:Y:S01]  /*bbd0*/  FSETP.NEU.FTZ.AND P2, PT, R5.reuse, -INF , PT ;  /* 0xff8000000500780b */ /* 0x040fe20003f5d000 */
[----:B------:R-:W-:-:S03]  /*bbe0*/  FMUL.FTZ R223, R5, R0 ;  /* 0x0000000005df7220 */ /* 0x000fc60000410000 */
[----:B------:R-:W-:Y:S02]  /*bbf0*/  FSEL R216, R5, RZ, P2 ;  /* 0x000000ff05d87208 */ /* 0x000fe40001000000 */
[----:B------:R-:W-:Y:S02]  /*bc00*/  FSEL R223, R223, RZ, P2 ;  /* 0x000000ffdfdf7208 */ /* 0x000fe40001000000 */
[----:B------:R-:W-:Y:S01]  /*bc10*/  ISETP.GT.AND P2, PT, R8, RZ, PT ;  /* 0x000000ff0800720c */ /* 0x000fe20003f44270 */
[----:B------:R-:W-:Y:S02]  /*bc20*/  FADD.FTZ R216, -R216, R222 ;  /* 0x000000ded8d87221 */ /* 0x000fe40000010100 */
[-CC-:B------:R-:W-:Y:S01]  /*bc30*/  FFMA.FTZ R152, R152, R0.reuse, -R223.reuse ;  /* 0x0000000098987223 */ /* 0x180fe200000108df */
[----:B------:R-:W-:Y:S01]  /*bc40*/  FSEL R154, R154, -INF , P2 ;  /* 0xff8000009a9a7808 */ /* 0x000fe20001000000 */
[-C--:B------:R-:W-:Y:S01]  /*bc50*/  FMUL.FTZ R216, R216, R0.reuse ;  /* 0x00000000d8d87220 */ /* 0x080fe20000410000 */
[----:B------:R-:W-:Y:S01]  /*bc60*/  ISETP.GT.AND P2, PT, R8, 0x9, PT ;  /* 0x000000090800780c */ /* 0x000fe20003f44270 */
[-CC-:B------:R-:W-:Y:S01]  /*bc70*/  FFMA.FTZ R153, R153, R0.reuse, -R223.reuse ;  /* 0x0000000099997223 */ /* 0x180fe200000108df */
[-CC-:B------:R-:W-:Y:S01]  /*bc80*/  FFMA.FTZ R156, R156, R0.reuse, -R223.reuse ;  /* 0x000000009c9c7223 */ /* 0x180fe200000108df */
[----:B------:R-:W-:Y:S01]  /*bc90*/  MUFU.EX2 R152, R152 ;  /* 0x0000009800987308 */ /* 0x000fe20000000800 */
[----:B------:R-:W-:Y:S01]  /*bca0*/  FSEL R159, R159, -INF , P2 ;  /* 0xff8000009f9f7808 */ /* 0x000fe20001000000 */
[-CC-:B------:R-:W-:Y:S01]  /*bcb0*/  FFMA.FTZ R160, R160, R0.reuse, -R223.reuse ;  /* 0x00000000a0a07223 */ /* 0x180fe200000108df */
[----:B------:R-:W-:Y:S01]  /*bcc0*/  ISETP.GT.AND P2, PT, R8, 0x18, PT ;  /* 0x000000180800780c */ /* 0x000fe20003f44270 */
[-CC-:B------:R-:W-:Y:S01]  /*bcd0*/  FFMA.FTZ R168, R168, R0.reuse, -R223.reuse ;  /* 0x00000000a8a87223 */ /* 0x180fe200000108df */
[-CC-:B------:R-:W-:Y:S01]  /*bce0*/  FFMA.FTZ R176, R176, R0.reuse, -R223.reuse ;  /* 0x00000000b0b07223 */ /* 0x180fe200000108df */
[-CC-:B------:R-:W-:Y:S01]  /*bcf0*/  FFMA.FTZ R157, R157, R0.reuse, -R223.reuse ;  /* 0x000000009d9d7223 */ /* 0x180fe200000108df */
[----:B------:R-:W-:Y:S01]  /*bd00*/  FSEL R166, R166, -INF , P2 ;  /* 0xff800000a6a67808 */ /* 0x000fe20001000000 */
[----:B------:R-:W2:Y:S01]  /*bd10*/  MUFU.EX2 R216, R216 ;  /* 0x000000d800d87308 */ /* 0x000ea20000000800 */
[----:B------:R-:W-:Y:S01]  /*bd20*/  ISETP.GT.AND P2, PT, R8, 0x21, PT ;  /* 0x000000210800780c */ /* 0x000fe20003f44270 */
[-CC-:B------:R-:W-:Y:S01]  /*bd30*/  FFMA.FTZ R161, R161, R0.reuse, -R223.reuse ;  /* 0x00000000a1a17223 */ /* 0x180fe200000108df */
[-CC-:B------:R-:W-:Y:S01]  /*bd40*/  FFMA.FTZ R164, R164, R0.reuse, -R223.reuse ;  /* 0x00000000a4a47223 */ /* 0x180fe200000108df */
[-CC-:B------:R-:W-:Y:S01]  /*bd50*/  FFMA.FTZ R165, R165, R0.reuse, -R223.reuse ;  /* 0x00000000a5a57223 */ /* 0x180fe200000108df */
[----:B------:R-:W-:Y:S01]  /*bd60*/  FSEL R171, R171, -INF , P2 ;  /* 0xff800000abab7808 */ /* 0x000fe20001000000 */
[-CC-:B------:R-:W-:Y:S01]  /*bd70*/  FFMA.FTZ R169, R169, R0.reuse, -R223.reuse ;  /* 0x00000000a9a97223 */ /* 0x180fe200000108df */
[----:B------:R-:W-:Y:S01]  /*bd80*/  ISETP.GT.AND P2, PT, R8, 0x30, PT ;  /* 0x000000300800780c */ /* 0x000fe20003f44270 */
[----:B------:R-:W3:Y:S01]  /*bd90*/  MUFU.EX2 R153, R153 ;  /* 0x0000009900997308 */ /* 0x000ee20000000800 */
[-CC-:B------:R-:W-:Y:S01]  /*bda0*/  FFMA.FTZ R172, R172, R0.reuse, -R223.reuse ;  /* 0x00000000acac7223 */ /* 0x180fe200000108df */
[-CC-:B------:R-:W-:Y:S01]  /*bdb0*/  FFMA.FTZ R173, R173, R0.reuse, -R223.reuse ;  /* 0x00000000adad7223 */ /* 0x180fe200000108df */
[----:B------:R-:W-:Y:S01]  /*bdc0*/  FSEL R178, R178, -INF , P2 ;  /* 0xff800000b2b27808 */ /* 0x000fe20001000000 */
[-CC-:B------:R-:W-:Y:S01]  /*bdd0*/  FFMA.FTZ R177, R177, R0.reuse, -R223.reuse ;  /* 0x00000000b1b17223 */ /* 0x180fe200000108df */
[----:B------:R-:W-:Y:S01]  /*bde0*/  ISETP.GT.AND P2, PT, R8, 0x39, PT ;  /* 0x000000390800780c */ /* 0x000fe20003f44270 */
[-CC-:B------:R-:W-:Y:S01]  /*bdf0*/  FFMA.FTZ R180, R180, R0.reuse, -R223.reuse ;  /* 0x00000000b4b47223 */ /* 0x180fe200000108df */
[--C-:B------:R-:W-:Y:S01]  /*be00*/  FFMA.FTZ R181, R181, R0, -R223.reuse ;  /* 0x00000000b5b57223 */ /* 0x100fe200000108df */
[----:B------:R-:W-:Y:S01]  /*be10*/  MUFU.EX2 R157, R157 ;  /* 0x0000009d009d7308 */ /* 0x000fe20000000800 */
[----:B------:R-:W-:Y:S01]  /*be20*/  FSEL R183, R183, -INF , P2 ;  /* 0xff800000b7b77808 */ /* 0x000fe20001000000 */
[-C--:B--2---:R-:W-:Y:S01]  /*be30*/  FMUL.FTZ R24, R24, R216.reuse ;  /* 0x000000d818187220 */ /* 0x084fe20000410000 */
[----:B------:R-:W-:Y:S01]  /*be40*/  ISETP.GT.AND P2, PT, R8, 0x48, PT ;  /* 0x000000480800780c */ /* 0x000fe20003f44270 */
[-C--:B------:R-:W-:Y:S01]  /*be50*/  FMUL.FTZ R25, R25, R216.reuse ;  /* 0x000000d819197220 */ /* 0x080fe20000410000 */
[-C--:B------:R-:W-:Y:S01]  /*be60*/  FMUL.FTZ R28, R28, R216.reuse ;  /* 0x000000d81c1c7220 */ /* 0x080fe20000410000 */
[-C--:B------:R-:W-:Y:S01]  /*be70*/  FMUL.FTZ R29, R29, R216.reuse ;  /* 0x000000d81d1d7220 */ /* 0x080fe20000410000 */
[----:B------:R-:W-:Y:S01]  /*be80*/  FSEL R190, R190, -INF , P2 ;  /* 0xff800000bebe7808 */ /* 0x000fe20001000000 */
[-C--:B------:R-:W-:Y:S01]  /*be90*/  FMUL.FTZ R32, R32, R216.reuse ;  /* 0x000000d820207220 */ /* 0x080fe20000410000 */
[----:B------:R-:W-:Y:S01]  /*bea0*/  ISETP.GT.AND P2, PT, R8, 0x51, PT ;  /* 0x000000510800780c */ /* 0x000fe20003f44270 */
[-C--:B------:R-:W-:Y:S01]  /*beb0*/  FMUL.FTZ R33, R33, R216.reuse ;  /* 0x000000d821217220 */ /* 0x080fe20000410000 */
[----:B------:R-:W-:Y:S01]  /*bec0*/  FMNMX.FTZ R8, R154, R203, !PT ;  /* 0x000000cb9a087209 */ /* 0x000fe20007810000 */
[-C--:B------:R-:W-:Y:S01]  /*bed0*/  FMUL.FTZ R36, R36, R216.reuse ;  /* 0x000000d824247220 */ /* 0x080fe20000410000 */
[----:B------:R-:W-:Y:S01]  /*bee0*/  FSEL R195, R195, -INF , P2 ;  /* 0xff800000c3c37808 */ /* 0x000fe20001000000 */
        /* <DEDUP_REMOVED lines=75> */
[----:B------:R-:W-:Y:S01]  /*c3a0*/  FMUL.FTZ R149, R149, R216 ;  /* 0x000000d895957220 */ /* 0x000fe20000410000 */
[----:B------:R-:W-:Y:S01]  /*c3b0*/  FFMA.FTZ R4, R216, R4, R152 ;  /* 0x00000004d8047223 */ /* 0x000fe20000010098 */
[----:B------:R-:W-:Y:S01]  /*c3c0*/  FMNMX.FTZ R8, R194, R8, !PT ;  /* 0x00000008c2087209 */ /* 0x000fe20007810000 */
[--C-:B------:R-:W-:Y:S01]  /*c3d0*/  FFMA.FTZ R184, R184, R0, -R223.reuse ;  /* 0x00000000b8b87223 */ /* 0x100fe200000108df */
[C---:B---3--:R-:W-:Y:S01]  /*c3e0*/  F2FP.BF16.F32.PACK_AB R152, R153.reuse, R152 ;  /* 0x000000989998723e */ /* 0x048fe200000010ff */
[----:B------:R-:W-:Y:S01]  /*c3f0*/  FADD.FTZ R4, R153, R4 ;  /* 0x0000000499047221 */ /* 0x000fe20000010000 */
[----:B------:R-:W-:Y:S01]  /*c400*/  FMNMX.FTZ R8, R195, R8, !PT ;  /* 0x00000008c3087209 */ /* 0x000fe20007810000 */
[----:B------:R-:W2:Y:S01]  /*c410*/  MUFU.EX2 R153, R156 ;  /* 0x0000009c00997308 */ /* 0x000ea20000000800 */
[-CC-:B------:R-:W-:Y:S01]  /*c420*/  FFMA.FTZ R185, R185, R0.reuse, -R223.reuse ;  /* 0x00000000b9b97223 */ /* 0x180fe200000108df */
[--C-:B------:R-:W-:Y:S01]  /*c430*/  FFMA.FTZ R188, R188, R0, -R223.reuse ;  /* 0x00000000bcbc7223 */ /* 0x100fe200000108df */
[----:B------:R-:W-:Y:S01]  /*c440*/  FMNMX.FTZ R8, R198, R8, !PT ;  /* 0x00000008c6087209 */ /* 0x000fe20007810000 */
[-CC-:B------:R-:W-:Y:S01]  /*c450*/  FFMA.FTZ R189, R189, R0.reuse, -R223.reuse ;  /* 0x00000000bdbd7223 */ /* 0x180fe200000108df */
[-CC-:B------:R-:W-:Y:S01]  /*c460*/  FFMA.FTZ R192, R192, R0.reuse, -R223.reuse ;  /* 0x00000000c0c07223 */ /* 0x180fe200000108df */
[--C-:B------:R-:W-:Y:S01]  /*c470*/  FFMA.FTZ R193, R193, R0, -R223.reuse ;  /* 0x00000000c1c17223 */ /* 0x100fe200000108df */
[----:B------:R-:W-:Y:S01]  /*c480*/  FMNMX.FTZ R8, R199, R8, !PT ;  /* 0x00000008c7087209 */ /* 0x000fe20007810000 */
[----:B------:R-:W3:Y:S01]  /*c490*/  MUFU.EX2 R156, R160 ;  /* 0x000000a0009c7308 */ /* 0x000ee20000000800 */
[-CC-:B------:R-:W-:Y:S01]  /*c4a0*/  FFMA.FTZ R196, R196, R0.reuse, -R223.reuse ;  /* 0x00000000c4c47223 */ /* 0x180fe200000108df */
[----:B------:R-:W-:-:S02]  /*c4b0*/  FFMA.FTZ R197, R197, R0, -R223 ;  /* 0x00000000c5c57223 */ /* 0x000fc400000108df */
[----:B------:R-:W4:Y:S04]  /*c4c0*/  SHFL.BFLY PT, R216, R8, 0x2, 0x1f ;  /* 0x0c401f0008d87f89 */ /* 0x000f2800000e0000 */
[----:B------:R-:W-:Y:S01]  /*c4d0*/  MUFU.EX2 R160, R168 ;  /* 0x000000a800a07308 */ /* 0x000fe20000000800 */
[----:B--2---:R-:W-:-:S04]  /*c4e0*/  FADD.FTZ R4, R153, R4 ;  /* 0x0000000499047221 */ /* 0x004fc80000010000 */
[----:B------:R-:W-:-:S03]  /*c4f0*/  FADD.FTZ R4, R157, R4 ;  /* 0x000000049d047221 */ /* 0x000fc60000010000 */
[----:B------:R2:W-:Y:S01]  /*c500*/  MUFU.EX2 R168, R176 ;  /* 0x000000b000a87308 */ /* 0x0005e20000000800 */
[----:B---3--:R-:W-:-:S07]  /*c510*/  FADD.FTZ R4, R156, R4 ;  /* 0x000000049c047221 */ /* 0x008fce0000010000 */
[----:B------:R-:W3:Y:S01]  /*c520*/  MUFU.EX2 R161, R161 ;  /* 0x000000a100a17308 */ /* 0x000ee20000000800 */
[----:B--2---:R-:W2:Y:S01]  /*c530*/  S2R R176, SR_TID.X ;  /* 0x0000000000b07919 */ /* 0x004ea20000002100 */
[----:B----4-:R-:W-:-:S06]  /*c540*/  FMNMX.FTZ R8, R8, R216, !PT ;  /* 0x000000d808087209 */ /* 0x010fcc0007810000 */
[----:B------:R-:W4:Y:S01]  /*c550*/  MUFU.EX2 R164, R164 ;  /* 0x000000a400a47308 */ /* 0x000f220000000800 */
[----:B------:R-:W5:Y:S07]  /*c560*/  SHFL.BFLY PT, R216, R8, 0x1, 0x1f ;  /* 0x0c201f0008d87f89 */ /* 0x000f6e00000e0000 */
[----:B------:R-:W0:Y:S01]  /*c570*/  MUFU.EX2 R165, R165 ;  /* 0x000000a500a57308 */ /* 0x000e220000000800 */
[C---:B---3--:R-:W-:Y:S01]  /*c580*/  FADD.FTZ R4, R161.reuse, R4 ;  /* 0x00000004a1047221 */ /* 0x048fe20000010000 */
[----:B------:R-:W-:-:S06]  /*c590*/  F2FP.BF16.F32.PACK_AB R156, R161, R156 ;  /* 0x0000009ca19c723e */ /* 0x000fcc00000010ff */
[----:B------:R-:W3:Y:S01]  /*c5a0*/  MUFU.EX2 R169, R169 ;  /* 0x000000a900a97308 */ /* 0x000ee20000000800 */
[----:B----4-:R-:W-:-:S07]  /*c5b0*/  FADD.FTZ R4, R164, R4 ;  /* 0x00000004a4047221 */ /* 0x010fce0000010000 */
[----:B------:R-:W4:Y:S01]  /*c5c0*/  MUFU.EX2 R172, R172 ;  /* 0x000000ac00ac7308 */ /* 0x000f220000000800 */
[----:B-----5:R-:W-:Y:S01]  /*c5d0*/  FMNMX.FTZ R8, R8, R216, !PT ;  /* 0x000000d808087209 */ /* 0x020fe20007810000 */
[----:B0-----:R-:W-:Y:S01]  /*c5e0*/  FADD.FTZ R4, R165, R4 ;  /* 0x00000004a5047221 */ /* 0x001fe20000010000 */
[----:B--2---:R-:W-:Y:S02]  /*c5f0*/  SHF.R.U32.HI R176, RZ, 0x7, R176 ;  /* 0x00000007ffb07819 */ /* 0x004fe400000116b0 */
[C---:B------:R-:W-:Y:S01]  /*c600*/  FSETP.NEU.FTZ.AND P2, PT, R8.reuse, -INF , PT ;  /* 0xff8000000800780b */ /* 0x040fe20003f5d000 */
[----:B------:R-:W-:Y:S01]  /*c610*/  FMUL.FTZ R223, R8, R0 ;  /* 0x0000000008df7220 */ /* 0x000fe20000410000 */
[----:B------:R-:W-:Y:S01]  /*c620*/  IADD3 R176, -R176, 0xb, RZ ;  /* 0x0000000bb0b07810 */ /* 0x000fe20007ffe1ff */
[----:B------:R-:W0:Y:S01]  /*c630*/  MUFU.EX2 R173, R173 ;  /* 0x000000ad00ad7308 */ /* 0x000e220000000800 */
[----:B------:R-:W-:Y:S01]  /*c640*/  FADD.FTZ R4, R160, R4 ;  /* 0x00000004a0047221 */ /* 0x000fe20000010000 */
[----:B---3--:R-:W-:-:S02]  /*c650*/  F2FP.BF16.F32.PACK_AB R160, R169, R160 ;  /* 0x000000a0a9a0723e */ /* 0x008fc400000010ff */
[----:B------:R-:W-:Y:S01]  /*c660*/  FSEL R223, R223, RZ, P2 ;  /* 0x000000ffdfdf7208 */ /* 0x000fe20001000000 */
[----:B------:R-:W-:-:S03]  /*c670*/  FADD.FTZ R4, R169, R4 ;  /* 0x00000004a9047221 */ /* 0x000fc60000010000 */
        /* <DEDUP_REMOVED lines=25> */
[----:B---3--:R-:W-:Y:S01]  /*c810*/  F2FP.BF16.F32.PACK_AB R154, R157, R153 ;  /* 0x000000999d9a723e */ /* 0x008fe200000010ff */
[----:B------:R-:W-:-:S02]  /*c820*/  @!P1 VIADD R153, R201, 0x22840 ;  /* 0x00022840c9999836 */ /* 0x000fc40000000000 */
[-CC-:B------:R-:W-:Y:S01]  /*c830*/  FFMA.FTZ R195, R195, R0.reuse, -R223.reuse ;  /* 0x00000000c3c37223 */ /* 0x180fe200000108df */
[-CC-:B------:R-:W-:Y:S01]  /*c840*/  FFMA.FTZ R198, R198, R0.reuse, -R223.reuse ;  /* 0x00000000c6c67223 */ /* 0x180fe200000108df */
[----:B------:R-:W-:Y:S01]  /*c850*/  FFMA.FTZ R199, R199, R0, -R223 ;  /* 0x00000000c7c77223 */ /* 0x000fe200000108df */
[----:B----4-:R-:W-:Y:S01]  /*c860*/  FADD.FTZ R4, R172, R4 ;  /* 0x00000004ac047221 */ /* 0x010fe20000010000 */
[----:B------:R-:W-:Y:S01]  /*c870*/  @!P1 PRMT R153, RZ, 0x654, R153 ;  /* 0x00000654ff999816 */ /* 0x000fe20000000099 */
[----:B------:R3:W-:Y:S06]  /*c880*/  BAR.ARV R176, 0x100 ;  /* 0x000400b00000751d */ /* 0x0007ec0000002000 */
[----:B------:R4:W-:Y:S01]  /*c890*/  @!P1 SYNCS.ARRIVE.TRANS64.RED.A1T0 RZ, [R153+URZ], RZ ;  /* 0x000000ff99ff99a7 */ /* 0x0009e2000810043f */
[----:B------:R1:W-:Y:S01]  /*c8a0*/  MUFU.EX2 R222, R158 ;  /* 0x0000009e00de7308 */ /* 0x0003e20000000800 */
[----:B0-----:R-:W-:-:S04]  /*c8b0*/  FADD.FTZ R4, R173, R4 ;  /* 0x00000004ad047221 */ /* 0x001fc80000010000 */
[----:B------:R-:W-:Y:S01]  /*c8c0*/  FADD.FTZ R4, R168, R4 ;  /* 0x00000004a8047221 */ /* 0x000fe20000010000 */
[----:B----4-:R-:W-:Y:S02]  /*c8d0*/  FSEL R153, R8, RZ, P2 ;  /* 0x000000ff08997208 */ /* 0x010fe40001000000 */
[----:B------:R-:W-:Y:S01]  /*c8e0*/  MUFU.EX2 R159, R159 ;  /* 0x0000009f009f7308 */ /* 0x000fe20000000800 */
[----:B-1----:R-:W-:Y:S01]  /*c8f0*/  F2FP.BF16.F32.PACK_AB R158, R165, R164 ;  /* 0x000000a4a59e723e */ /* 0x002fe200000010ff */
[C---:B--2---:R-:W-:Y:S01]  /*c900*/  FADD.FTZ R4, R177.reuse, R4 ;  /* 0x00000004b1047221 */ /* 0x044fe20000010000 */
[----:B------:R-:W-:Y:S01]  /*c910*/  F2FP.BF16.F32.PACK_AB R164, R177, R168 ;  /* 0x000000a8b1a4723e */ /* 0x000fe200000010ff */
[----:B------:R-:W-:-:S04]  /*c920*/  FADD.FTZ R153, -R153, R203 ;  /* 0x000000cb99997221 */ /* 0x000fc80000010100 */
[----:B------:R-:W-:Y:S01]  /*c930*/  FMUL.FTZ R153, R153, R0 ;  /* 0x0000000099997220 */ /* 0x000fe20000410000 */
[----:B------:R0:W-:Y:S08]  /*c940*/  MUFU.EX2 R223, R162 ;  /* 0x000000a200df7308 */ /* 0x0001f00000000800 */
[----:B------:R5:W1:Y:S01]  /*c950*/  MUFU.EX2 R203, R153 ;  /* 0x0000009900cb7308 */ /* 0x000a620000000800 */
[----:B0-----:R-:W-:-:S07]  /*c960*/  F2FP.BF16.F32.PACK_AB R162, R173, R172 ;  /* 0x000000acada2723e */ /* 0x001fce00000010ff */
[----:B------:R-:W0:Y:S01]  /*c970*/  MUFU.EX2 R163, R163 ;  /* 0x000000a300a37308 */ /* 0x000e220000000800 */
[----:B-----5:R-:W-:-:S07]  /*c980*/  F2FP.BF16.F32.PACK_AB R153, R155, R197 ;  /* 0x000000c59b99723e */ /* 0x020fce00000010ff */
[----:B------:R-:W2:Y:S01]  /*c990*/  MUFU.EX2 R225, R166 ;  /* 0x000000a600e17308 */ /* 0x000ea20000000800 */
[----:B-1----:R-:W-:Y:S01]  /*c9a0*/  FFMA.FTZ R3, R203, R3, R197 ;  /* 0x00000003cb037223 */ /* 0x002fe200000100c5 */
[-C--:B------:R-:W-:Y:S01]  /*c9b0*/  FMUL.FTZ R26, R26, R203.reuse ;  /* 0x000000cb1a1a7220 */ /* 0x080fe20000410000 */
[-C--:B------:R-:W-:Y:S01]  /*c9c0*/  FMUL.FTZ R27, R27, R203.reuse ;  /* 0x000000cb1b1b7220 */ /* 0x080fe20000410000 */
[-C--:B------:R-:W-:Y:S01]  /*c9d0*/  FMUL.FTZ R30, R30, R203.reuse ;  /* 0x000000cb1e1e7220 */ /* 0x080fe20000410000 */
[----:B------:R-:W-:Y:S01]  /*c9e0*/  FADD.FTZ R3, R155, R3 ;  /* 0x000000039b037221 */ /* 0x000fe20000010000 */
[----:B------:R-:W-:Y:S01]  /*c9f0*/  F2FP.BF16.F32.PACK_AB R155, R159, R222 ;  /* 0x000000de9f9b723e */ /* 0x000fe200000010ff */
[----:B------:R-:W-:Y:S01]  /*ca00*/  FMUL.FTZ R31, R31, R203 ;  /* 0x000000cb1f1f7220 */ /* 0x000fe20000410000 */
[----:B------:R-:W1:Y:S01]  /*ca10*/  MUFU.EX2 R167, R167 ;  /* 0x000000a700a77308 */ /* 0x000e620000000800 */
[----:B------:R-:W-:Y:S01]  /*ca20*/  FADD.FTZ R3, R222, R3 ;  /* 0x00000003de037221 */ /* 0x000fe20000010000 */
[----:B0-----:R-:W-:Y:S01]  /*ca30*/  F2FP.BF16.F32.PACK_AB R157, R163, R223 ;  /* 0x000000dfa39d723e */ /* 0x001fe200000010ff */
[-C--:B------:R-:W-:Y:S01]  /*ca40*/  FMUL.FTZ R34, R34, R203.reuse ;  /* 0x000000cb22227220 */ /* 0x080fe20000410000 */
[-C--:B------:R-:W-:Y:S01]  /*ca50*/  FMUL.FTZ R35, R35, R203.reuse ;  /* 0x000000cb23237220 */ /* 0x080fe20000410000 */
[----:B------:R-:W-:Y:S01]  /*ca60*/  FADD.FTZ R3, R159, R3 ;  /* 0x000000039f037221 */ /* 0x000fe20000010000 */
[-C--:B------:R-:W-:Y:S01]  /*ca70*/  FMUL.FTZ R38, R38, R203.reuse ;  /* 0x000000cb26267220 */ /* 0x080fe20000410000 */
[-C--:B------:R-:W-:Y:S01]  /*ca80*/  FMUL.FTZ R39, R39, R203.reuse ;  /* 0x000000cb27277220 */ /* 0x080fe20000410000 */
[----:B------:R-:W0:Y:S01]  /*ca90*/  MUFU.EX2 R227, R170 ;  /* 0x000000aa00e37308 */ /* 0x000e220000000800 */
[----:B------:R-:W-:Y:S01]  /*caa0*/  FADD.FTZ R3, R223, R3 ;  /* 0x00000003df037221 */ /* 0x000fe20000010000 */
[-C--:B------:R-:W-:Y:S01]  /*cab0*/  FMUL.FTZ R42, R42, R203.reuse ;  /* 0x000000cb2a2a7220 */ /* 0x080fe20000410000 */
[-C--:B------:R-:W-:Y:S01]  /*cac0*/  FMUL.FTZ R43, R43, R203.reuse ;  /* 0x000000cb2b2b7220 */ /* 0x080fe20000410000 */
[-C--:B------:R-:W-:Y:S01]  /*cad0*/  FMUL.FTZ R46, R46, R203.reuse ;  /* 0x000000cb2e2e7220 */ /* 0x080fe20000410000 */
[----:B------:R-:W-:Y:S01]  /*cae0*/  FADD.FTZ R3, R163, R3 ;  /* 0x00000003a3037221 */ /* 0x000fe20000010000 */
[-C--:B------:R-:W-:Y:S01]  /*caf0*/  FMUL.FTZ R47, R47, R203.reuse ;  /* 0x000000cb2f2f7220 */ /* 0x080fe20000410000 */
[----:B------:R-:W-:Y:S01]  /*cb00*/  FMUL.FTZ R50, R50, R203 ;  /* 0x000000cb32327220 */ /* 0x000fe20000410000 */
        /* <DEDUP_REMOVED lines=17> */
[C---:B----4-:R-:W-:Y:S01]  /*cc20*/  FADD.FTZ R3, R171.reuse, R3 ;  /* 0x00000003ab037221 */ /* 0x050fe20000010000 */
        /* <DEDUP_REMOVED lines=58> */
[----:B------:R-:W-:-:S04]  /*cfd0*/  FMUL.FTZ R151, R151, R203 ;  /* 0x000000cb97977220 */ /* 0x000fc80000410000 */
        /* <DEDUP_REMOVED lines=34> */
[----:B--2---:R-:W-:-:S04]  /*d200*/  FADD.FTZ R4, R196, R4 ;  /* 0x00000004c4047221 */ /* 0x004fc80000010000 */
[C---:B------:R-:W-:Y:S01]  /*d210*/  FADD.FTZ R4, R174.reuse, R4 ;  /* 0x00000004ae047221 */ /* 0x040fe20000010000 */
[----:B------:R-:W-:Y:S01]  /*d220*/  F2FP.BF16.F32.PACK_AB R174, R174, R196 ;  /* 0x000000c4aeae723e */ /* 0x000fe200000010ff */
[----:B-1----:R-:W-:-:S04]  /*d230*/  FADD.FTZ R178, R198, R3 ;  /* 0x00000003c6b27221 */ /* 0x002fc80000010000 */
[C---:B0-----:R-:W-:Y:S01]  /*d240*/  FADD.FTZ R3, R199.reuse, R178 ;  /* 0x000000b2c7037221 */ /* 0x041fe20000010000 */
[----:B------:R-:W-:Y:S01]  /*d250*/  F2FP.BF16.F32.PACK_AB R175, R199, R198 ;  /* 0x000000c6c7af723e */ /* 0x000fe200000010ff */
[----:B---3--:R-:W-:Y:S06]  /*d260*/  @!P0 BRA `(.L_x_14031) ;  /* 0x0000000000048947 */ /* 0x008fec0003800000 */
[----:B------:R-:W-:Y:S01]  /*d270*/  BPT.TRAP 0x1 ;  /* 0x000000040000795c */ /* 0x000fe20000300000 */
.L_x_14031:
[----:B------:R0:W1:Y:S01]  /*d280*/  SYNCS.PHASECHK.TRANS64.TRYWAIT P2, [R201+URZ+0x22850], R202 ;  /* 0x022850cac90075a7 */ /* 0x000062000804017f */
[----:B------:R-:W-:Y:S05]  /*d290*/  @!P0 BRA `(.L_x_14032) ;  /* 0x0000000000048947 */ /* 0x000fea0003800000 */
[----:B------:R-:W-:Y:S01]  /*d2a0*/  BPT.TRAP 0x1 ;  /* 0x000000040000795c */ /* 0x000fe20000300000 */
.L_x_14032:
[----:B------:R-:W-:Y:S04]  /*d2b0*/  BSSY B0, `(.L_x_14033) ;  /* 0x0000004000007945 */ /* 0x000fe80003800000 */
[----:B-1----:R-:W-:Y:S05]  /*d2c0*/  @P2 BRA `(.L_x_14034) ;  /* 0x0000000000082947 */ /* 0x002fea0003800000 */
[----:B------:R-:W1:Y:S02]  /*d2d0*/  SYNCS.PHASECHK.TRANS64.TRYWAIT P2, [R201+URZ+0x22850], R202 ;  /* 0x022850cac90075a7 */ /* 0x000e64000804017f */
[----:B-1----:R-:W-:Y:S05]  /*d2e0*/  @!P2 BRA `(.L_x_14035) ;  /* 0x000000e000bca947 */ /* 0x002fea0003800000 */
.L_x_14034:
[----:B------:R-:W-:Y:S05]  /*d2f0*/  BSYNC B0 ;  /* 0x0000000000007941 */ /* 0x000fea0003800000 */
.L_x_14033:
[----:B------:R-:W2:Y:S01]  /*d300*/  S2R R177, SR_TID.X ;  /* 0x0000000000b17919 */ /* 0x000ea20000002100 */
[----:B------:R-:W-:Y:S05]  /*d310*/  WARPSYNC.ALL ;  /* 0x0000000000007948 */ /* 0x000fea0003800000 */
[----:B------:R-:W-:Y:S01]  /*d320*/  IMAD R178, R19, 0xc00, R9 ;  /* 0x00000c0013b27824 */ /* 0x000fe200078e0209 */
[----:B------:R-:W-:Y:S01]  /*d330*/  ISETP.GT.AND P2, PT, R200, R21, PT ;  /* 0x00000015c800720c */ /* 0x000fe20003f44270 */
[----:B------:R-:W-:Y:S02]  /*d340*/  IMAD.MOV.U32 R179, RZ, RZ, 0x40000040 ;  /* 0x40000040ffb37424 */ /* 0x000fe400078e00ff */
[----:B01----:R-:W-:Y:S01]  /*d350*/  @!P1 VIADD R201, R201, 0x22860 ;  /* 0x00022860c9c99836 */ /* 0x003fe20000000000 */
[----:B------:R-:W-:Y:S01]  /*d360*/  R2UR UR6, R178 ;  /* 0x00000000b20672ca */ /* 0x000fe200000e0000 */
[----:B------:R-:W-:Y:S01]  /*d370*/  VIADD R200, R200, 0xffffffff ;  /* 0xffffffffc8c87836 */ /* 0x000fe20000000000 */
[----:B------:R-:W-:Y:S01]  /*d380*/  R2UR UR7, R179 ;  /* 0x00000000b30772ca */ /* 0x000fe200000e0000 */
[----:B------:R-:W-:Y:S01]  /*d390*/  IMAD.MOV.U32 R179, RZ, RZ, 0x40000040 ;  /* 0x40000040ffb37424 */ /* 0x000fe200078e00ff */
[----:B------:R-:W-:Y:S01]  /*d3a0*/  @!P1 PRMT R201, RZ, 0x654, R201 ;  /* 0x00000654ffc99816 */ /* 0x000fe200000000c9 */
[----:B------:R-:W-:-:S02]  /*d3b0*/  IMAD.MOV.U32 R203, RZ, RZ, R8 ;  /* 0x000000ffffcb7224 */ /* 0x000fc400078e0008 */
[----:B------:R-:W-:Y:S01]  /*d3c0*/  IMAD.MOV.U32 R222, RZ, RZ, R5 ;  /* 0x000000ffffde7224 */ /* 0x000fe200078e0005 */
[----:B--2---:R-:W-:-:S05]  /*d3d0*/  SHF.R.U32.HI R177, RZ, 0x7, R177 ;  /* 0x00000007ffb17819 */ /* 0x004fca00000116b1 */
[----:B------:R-:W-:-:S05]  /*d3e0*/  VIADD R177, R177, 0x8 ;  /* 0x00000008b1b17836 */ /* 0x000fca0000000000 */
[----:B------:R0:W-:Y:S06]  /*d3f0*/  BAR.SYNC.DEFER_BLOCKING R177, 0x100 ;  /* 0x000400b10000751d */ /* 0x0001ec0000010000 */
        /* <DEDUP_REMOVED lines=43> */
[----:B------:R-:W-:-:S07]  /*d6b0*/  IMAD.MOV.U32 R216, RZ, RZ, R200 ;  /* 0x000000ffffd87224 */ /* 0x000fce00078e00c8 */
.L_x_14026:
[----:B------:R-:W-:-:S13]  /*d6c0*/  ISETP.GE.AND P2, PT, R216, RZ, PT ;  /* 0x000000ffd800720c */ /* 0x000fda0003f46270 */
[----:B------:R-:W-:Y:S05]  /*d6d0*/  @!P2 BRA `(.L_x_14037) ;  /* 0x0000001c00b0a947 */ /* 0x000fea0003800000 */
[----:B0-----:R-:W-:Y:S02]  /*d6e0*/  IMAD.MOV.U32 R201, RZ, RZ, R8 ;  /* 0x000000ffffc97224 */ /* 0x001fe400078e0008 */
[----:B------:R-:W-:-:S07]  /*d6f0*/  IMAD.MOV.U32 R200, RZ, RZ, R5 ;  /* 0x000000ffffc87224 */ /* 0x000fce00078e0005 */
.L_x_14047:
[----:B------:R-:W-:Y:S01]  /*d700*/  VIADD R19, R19, 0x1 ;  /* 0x0000000113137836 */ /* 0x000fe20000000000 */
[----:B------:R-:W-:Y:S05]  /*d710*/  YIELD ;  /* 0x0000000000007946 */ /* 0x000fea0003800000 */
[----:B------:R-:W-:-:S04]  /*d720*/  ISETP.NE.AND P2, PT, R19, 0x2, PT ;  /* 0x000000021300780c */ /* 0x000fc80003f45270 */
[----:B------:R-:W-:Y:S02]  /*d730*/  SEL R0, RZ, 0x1, P2 ;  /* 0x00000001ff007807 */ /* 0x000fe40001000000 */
[----:B------:R-:W-:Y:S02]  /*d740*/  SEL R19, R19, RZ, P2 ;  /* 0x000000ff13137207 */ /* 0x000fe40001000000 */
[----:B------:R-:W-:Y:S01]  /*d750*/  LOP3.LUT R23, R23, R0, RZ, 0x3c, !PT ;  /* 0x0000000017177212 */ /* 0x000fe200078e3cff */
[----:B-1----:R-:W-:Y:S06]  /*d760*/  @!P0 BRA `(.L_x_14038) ;  /* 0x0000000000048947 */ /* 0x002fec0003800000 */
[----:B------:R-:W-:Y:S01]  /*d770*/  BPT.TRAP 0x1 ;  /* 0x000000040000795c */ /* 0x000fe20000300000 */
.L_x_14038:
[----:B------:R-:W-:Y:S01]  /*d780*/  IMAD R21, R19, 0x8, R18 ;  /* 0x0000000813157824 */ /* 0x000fe200078e0212 */
[----:B------:R-:W-:-:S04]  /*d790*/  SHF.L.U32 R211, R23, 0x1f, RZ ;  /* 0x0000001f17d37819 */ /* 0x000fc800000006ff */
[----:B------:R0:W1:Y:S01]  /*d7a0*/  SYNCS.PHASECHK.TRANS64.TRYWAIT P2, [R21+URZ+0x22830], R211 ;  /* 0x022830d3150075a7 */ /* 0x000062000804017f */
[----:B------:R-:W-:Y:S05]  /*d7b0*/  @!P0 BRA `(.L_x_14039) ;  /* 0x0000000000048947 */ /* 0x000fea0003800000 */
[----:B------:R-:W-:Y:S01]  /*d7c0*/  BPT.TRAP 0x1 ;  /* 0x000000040000795c */ /* 0x000fe20000300000 */
.L_x_14039:
[----:B------:R-:W-:Y:S02]  /*d7d0*/  IMAD R156, R19, 0x300, R20 ;  /* 0x00000300139c7824 */ /* 0x000fe400078e0214 */
[----:B------:R-:W-:Y:S01]  /*d7e0*/  IMAD.MOV.U32 R157, RZ, RZ, 0x40000040 ;  /* 0x40000040ff9d7424 */ /* 0x000fe200078e00ff */
[----:B-1----:R-:W-:Y:S06]  /*d7f0*/  @P2 BRA `(.L_x_14040) ;  /* 0x0000000000082947 */ /* 0x002fec0003800000 */
[----:B------:R-:W1:Y:S02]  /*d800*/  SYNCS.PHASECHK.TRANS64.TRYWAIT P2, [R21+URZ+0x22830], R211 ;  /* 0x022830d3150075a7 */ /* 0x000e64000804017f */
[----:B-1----:R-:W-:Y:S05]  /*d810*/  @!P2 BRA `(.L_x_14041) ;  /* 0x000000dc0084a947 */ /* 0x002fea0003800000 */
.L_x_14040:
        /* <DEDUP_REMOVED lines=14> */
[----:B------:R-:W2:Y:S01]  /*d900*/  S2R R213, SR_TID.X ;  /* 0x0000000000d57919 */ /* 0x000ea20000002100 */
        /* <DEDUP_REMOVED lines=262> */
[-C--:B------:R-:W-:Y:S01]  /*e970*/  FMUL.FTZ R34, R34, R157.reuse ;  /* 0x0000009d22227220 */ /* 0x080fe20000410000 */
[-C--:B------:R-:W-:Y:S01]  /*e980*/  FMUL.FTZ R35, R35, R157.reuse ;  /* 0x0000009d23237220 */ /* 0x080fe20000410000 */
[----:B----4-:R-:W-:Y:S01]  /*e990*/  FADD.FTZ R172, R155, R172 ;  /* 0x000000ac9bac7221 */ /* 0x010fe20000010000 */
        /* <DEDUP_REMOVED lines=42> */
[----:B----4-:R-:W-:Y:S01]  /*ec40*/  IADD3 R176, -R213, 0xb, RZ ;  /* 0x0000000bd5b07810 */ /* 0x010fe20007ffe1ff */
[----:B--2---:R-:W-:Y:S01]  /*ec50*/  FADD.FTZ R4, R170, R169 ;  /* 0x000000a9aa047221 */ /* 0x004fe20000010000 */
[-C--:B------:R-:W-:Y:S01]  /*ec60*/  FMUL.FTZ R98, R98, R157.reuse ;  /* 0x0000009d62627220 */ /* 0x080fe20000410000 */
[-C--:B------:R-:W-:Y:S01]  /*ec70*/  FMUL.FTZ R99, R99, R157.reuse ;  /* 0x0000009d63637220 */ /* 0x080fe20000410000 */
[-C--:B------:R-:W-:Y:S01]  /*ec80*/  FMUL.FTZ R102, R102, R157.reuse ;  /* 0x0000009d66667220 */ /* 0x080fe20000410000 */
[----:B------:R2:W-:Y:S06]  /*ec90*/  BAR.ARV R176, 0x100 ;  /* 0x000400b00000751d */ /* 0x0005ec0000002000 */
[----:B------:R-:W4:Y:S01]  /*eca0*/  MUFU.EX2 R171, R171 ;  /* 0x000000ab00ab7308 */ /* 0x000f220000000800 */
[----:B-----5:R-:W-:Y:S01]  /*ecb0*/  FADD.FTZ R172, R197, R172 ;  /* 0x000000acc5ac7221 */ /* 0x020fe20000010000 */
[----:B------:R5:W-:Y:S01]  /*ecc0*/  @!P1 SYNCS.ARRIVE.TRANS64.RED.A1T0 RZ, [R154+URZ], RZ ;  /* 0x000000ff9aff99a7 */ /* 0x000be2000810043f */
[-C--:B------:R-:W-:Y:S01]  /*ecd0*/  FMUL.FTZ R103, R103, R157.reuse ;  /* 0x0000009d67677220 */ /* 0x080fe20000410000 */
[-C--:B------:R-:W-:Y:S01]  /*ece0*/  FMUL.FTZ R106, R106, R157.reuse ;  /* 0x0000009d6a6a7220 */ /* 0x080fe20000410000 */
[----:B---3--:R-:W-:Y:S01]  /*ecf0*/  FADD.FTZ R172, R167, R172 ;  /* 0x000000aca7ac7221 */ /* 0x008fe20000010000 */
[-C--:B------:R-:W-:Y:S01]  /*ed00*/  FMUL.FTZ R107, R107, R157.reuse ;  /* 0x0000009d6b6b7220 */ /* 0x080fe20000410000 */
[-C--:B------:R-:W-:Y:S01]  /*ed10*/  FMUL.FTZ R110, R110, R157.reuse ;  /* 0x0000009d6e6e7220 */ /* 0x080fe20000410000 */
[----:B------:R-:W3:Y:S01]  /*ed20*/  MUFU.EX2 R174, R174 ;  /* 0x000000ae00ae7308 */ /* 0x000ee20000000800 */
[-C--:B------:R-:W-:Y:S01]  /*ed30*/  FMUL.FTZ R111, R111, R157.reuse ;  /* 0x0000009d6f6f7220 */ /* 0x080fe20000410000 */
[----:B-----5:R-:W-:Y:S01]  /*ed40*/  F2FP.BF16.F32.PACK_AB R154, R165, R164 ;  /* 0x000000a4a59a723e */ /* 0x020fe200000010ff */
[-C--:B------:R-:W-:Y:S01]  /*ed50*/  FMUL.FTZ R114, R114, R157.reuse ;  /* 0x0000009d72727220 */ /* 0x080fe20000410000 */
[-C--:B------:R-:W-:Y:S01]  /*ed60*/  FMUL.FTZ R115, R115, R157.reuse ;  /* 0x0000009d73737220 */ /* 0x080fe20000410000 */
        /* <DEDUP_REMOVED lines=25> */
[----:B------:R-:W-:-:S02]  /*ef00*/  F2FP.BF16.F32.PACK_AB R201, R155, R201 ;  /* 0x000000c99bc9723e */ /* 0x000fc400000010ff */
[----:B------:R-:W5:Y:S01]  /*ef10*/  MUFU.EX2 R182, R182 ;  /* 0x000000b600b67308 */ /* 0x000f620000000800 */
[----:B----4-:R-:W-:Y:S01]  /*ef20*/  FADD.FTZ R172, R161, R172 ;  /* 0x000000aca1ac7221 */ /* 0x010fe20000010000 */
[----:B------:R-:W-:Y:S02]  /*ef30*/  F2FP.BF16.F32.PACK_AB R153, R163, R153 ;  /* 0x00000099a399723e */ /* 0x000fe400000010ff */
[----:B------:R-:W-:Y:S02]  /*ef40*/  F2FP.BF16.F32.PACK_AB R157, R171, R167 ;  /* 0x000000a7ab9d723e */ /* 0x000fe400000010ff */
[----:B------:R-:W-:Y:S02]  /*ef50*/  F2FP.BF16.F32.PACK_AB R162, R181, R180 ;  /* 0x000000b4b5a2723e */ /* 0x000fe400000010ff */
[----:B------:R-:W4:Y:S01]  /*ef60*/  MUFU.EX2 R183, R183 ;  /* 0x000000b700b77308 */ /* 0x000f220000000800 */
[----:B---3--:R-:W-:Y:S01]  /*ef70*/  FADD.FTZ R3, R179, R172 ;  /* 0x000000acb3037221 */ /* 0x008fe20000010000 */
[----:B------:R-:W-:-:S02]  /*ef80*/  F2FP.BF16.F32.PACK_AB R164, R185, R184 ;  /* 0x000000b8b9a4723e */ /* 0x000fc400000010ff */
[----:B------:R-:W-:Y:S02]  /*ef90*/  F2FP.BF16.F32.PACK_AB R166, R189, R188 ;  /* 0x000000bcbda6723e */ /* 0x000fe400000010ff */
[----:B------:R-:W-:Y:S02]  /*efa0*/  F2FP.BF16.F32.PACK_AB R168, R193, R168 ;  /* 0x000000a8c1a8723e */ /* 0x000fe400000010ff */
[----:B------:R-:W3:Y:S01]  /*efb0*/  MUFU.EX2 R165, R186 ;  /* 0x000000ba00a57308 */ /* 0x000ee20000000800 */
[----:B-----5:R-:W-:Y:S01]  /*efc0*/  FADD.FTZ R178, R182, R3 ;  /* 0x00000003b6b27221 */ /* 0x020fe20000010000 */
[----:B------:R-:W-:Y:S02]  /*efd0*/  F2FP.BF16.F32.PACK_AB R170, R170, R196 ;  /* 0x000000c4aaaa723e */ /* 0x000fe400000010ff */
[----:B------:R-:W-:Y:S02]  /*efe0*/  F2FP.BF16.F32.PACK_AB R155, R197, R192 ;  /* 0x000000c0c59b723e */ /* 0x000fe400000010ff */
[----:B------:R-:W-:-:S02]  /*eff0*/  F2FP.BF16.F32.PACK_AB R161, R179, R161 ;  /* 0x000000a1b3a1723e */ /* 0x000fc400000010ff */
[----:B------:R-:W5:Y:S01]  /*f000*/  MUFU.EX2 R187, R187 ;  /* 0x000000bb00bb7308 */ /* 0x000f620000000800 */
[C---:B----4-:R-:W-:Y:S01]  /*f010*/  FADD.FTZ R178, R183.reuse, R178 ;  /* 0x000000b2b7b27221 */ /* 0x050fe20000010000 */
[----:B------:R-:W-:-:S06]  /*f020*/  F2FP.BF16.F32.PACK_AB R163, R183, R182 ;  /* 0x000000b6b7a3723e */ /* 0x000fcc00000010ff */
[----:B------:R-:W4:Y:S01]  /*f030*/  MUFU.EX2 R190, R190 ;  /* 0x000000be00be7308 */ /* 0x000f220000000800 */
[----:B---3--:R-:W-:-:S07]  /*f040*/  FADD.FTZ R178, R165, R178 ;  /* 0x000000b2a5b27221 */ /* 0x008fce0000010000 */
[----:B------:R-:W3:Y:S01]  /*f050*/  MUFU.EX2 R191, R191 ;  /* 0x000000bf00bf7308 */ /* 0x000ee20000000800 */
[C---:B-----5:R-:W-:Y:S01]  /*f060*/  FADD.FTZ R3, R187.reuse, R178 ;  /* 0x000000b2bb037221 */ /* 0x060fe20000010000 */
[----:B------:R-:W-:-:S06]  /*f070*/  F2FP.BF16.F32.PACK_AB R165, R187, R165 ;  /* 0x000000a5bba5723e */ /* 0x000fcc00000010ff */
[----:B------:R-:W5:Y:S01]  /*f080*/  MUFU.EX2 R169, R194 ;  /* 0x000000c200a97308 */ /* 0x000f620000000800 */
[----:B----4-:R-:W-:-:S07]  /*f090*/  FADD.FTZ R178, R190, R3 ;  /* 0x00000003beb27221 */ /* 0x010fce0000010000 */
[----:B------:R-:W4:Y:S01]  /*f0a0*/  MUFU.EX2 R172, R195 ;  /* 0x000000c300ac7308 */ /* 0x000f220000000800 */
[C---:B---3--:R-:W-:Y:S01]  /*f0b0*/  FADD.FTZ R178, R191.reuse, R178 ;  /* 0x000000b2bfb27221 */ /* 0x048fe20000010000 */
[----:B------:R-:W-:-:S06]  /*f0c0*/  F2FP.BF16.F32.PACK_AB R167, R191, R190 ;  /* 0x000000bebfa7723e */ /* 0x000fcc00000010ff */
[----:B------:R-:W3:Y:S01]  /*f0d0*/  MUFU.EX2 R198, R198 ;  /* 0x000000c600c67308 */ /* 0x000ee20000000800 */
[----:B-----5:R-:W-:-:S07]  /*f0e0*/  FADD.FTZ R3, R169, R178 ;  /* 0x000000b2a9037221 */ /* 0x020fce0000010000 */
[----:B------:R-:W5:Y:S01]  /*f0f0*/  MUFU.EX2 R199, R199 ;  /* 0x000000c700c77308 */ /* 0x000f620000000800 */
[C---:B----4-:R-:W-:Y:S01]  /*f100*/  FADD.FTZ R3, R172.reuse, R3 ;  /* 0x00000003ac037221 */ /* 0x050fe20000010000 */
[----:B------:R-:W-:-:S03]  /*f110*/  F2FP.BF16.F32.PACK_AB R169, R172, R169 ;  /* 0x000000a9aca9723e */ /* 0x000fc600000010ff */
[----:B---3--:R-:W-:-:S04]  /*f120*/  FADD.FTZ R174, R198, R3 ;  /* 0x00000003c6ae7221 */ /* 0x008fc80000010000 */
[C---:B-----5:R-:W-:Y:S01]  /*f130*/  FADD.FTZ R3, R199.reuse, R174 ;  /* 0x000000aec7037221 */ /* 0x060fe20000010000 */
[----:B------:R-:W-:Y:S01]  /*f140*/  F2FP.BF16.F32.PACK_AB R171, R199, R198 ;  /* 0x000000c6c7ab723e */ /* 0x000fe200000010ff */
[----:B--2---:R-:W-:Y:S06]  /*f150*/  @!P0 BRA `(.L_x_14042) ;  /* 0x0000000000048947 */ /* 0x004fec0003800000 */
[----:B------:R-:W-:Y:S01]  /*f160*/  BPT.TRAP 0x1 ;  /* 0x000000040000795c */ /* 0x000fe20000300000 */
.L_x_14042:
[----:B------:R2:W3:Y:S01]  /*f170*/  SYNCS.PHASECHK.TRANS64.TRYWAIT P2, [R21+URZ+0x22850], R211 ;  /* 0x022850d3150075a7 */ /* 0x0004e2000804017f */
[----:B------:R-:W-:Y:S05]  /*f180*/  @!P0 BRA `(.L_x_14043) ;  /* 0x0000000000048947 */ /* 0x000fea0003800000 */
[----:B------:R-:W-:Y:S01]  /*f190*/  BPT.TRAP 0x1 ;  /* 0x000000040000795c */ /* 0x000fe20000300000 */
.L_x_14043:
[----:B------:R-:W-:Y:S04]  /*f1a0*/  BSSY B0, `(.L_x_14044) ;  /* 0x0000004000007945 */ /* 0x000fe80003800000 */
[----:B---3--:R-:W-:Y:S05]  /*f1b0*/  @P2 BRA `(.L_x_14045) ;  /* 0x0000000000082947 */ /* 0x008fea0003800000 */
[----:B------:R-:W3:Y:S02]  /*f1c0*/  SYNCS.PHASECHK.TRANS64.TRYWAIT P2, [R21+URZ+0x22850], R211 ;  /* 0x022850d3150075a7 */ /* 0x000ee4000804017f */
[----:B---3--:R-:W-:Y:S05]  /*f1d0*/  @!P2 BRA `(.L_x_14046) ;  /* 0x000000c40028a947 */ /* 0x008fea0003800000 */
.L_x_14045:
[----:B------:R-:W-:Y:S05]  /*f1e0*/  BSYNC B0 ;  /* 0x0000000000007941 */ /* 0x000fea0003800000 */
.L_x_14044:
[----:B------:R-:W4:Y:S01]  /*f1f0*/  S2R R174, SR_TID.X ;  /* 0x0000000000ae7919 */ /* 0x000f220000002100 */
[----:B------:R-:W-:Y:S01]  /*f200*/  IMAD.MOV.U32 R173, RZ, RZ, 0x40000040 ;  /* 0x40000040ffad7424 */ /* 0x000fe200078e00ff */
[----:B------:R-:W-:Y:S05]  /*f210*/  WARPSYNC.ALL ;  /* 0x0000000000007948 */ /* 0x000fea0003800000 */
[----:B------:R-:W-:Y:S01]  /*f220*/  R2UR UR7, R173 ;  /* 0x00000000ad0772ca */ /* 0x000fe200000e0000 */
[----:B------:R-:W-:Y:S01]  /*f230*/  IMAD R172, R19, 0xc00, R9 ;  /* 0x00000c0013ac7824 */ /* 0x000fe200078e0209 */
[----:B------:R-:W-:Y:S01]  /*f240*/  ISETP.GT.AND P2, PT, R216, RZ, PT ;  /* 0x000000ffd800720c */ /* 0x000fe20003f44270 */
[----:B------:R-:W-:-:S02]  /*f250*/  IMAD.MOV.U32 R175, RZ, RZ, 0x40000040 ;  /* 0x40000040ffaf7424 */ /* 0x000fc400078e00ff */
[----:B0123--:R-:W-:Y:S01]  /*f260*/  @!P1 VIADD R21, R21, 0x22860 ;  /* 0x0002286015159836 */ /* 0x00ffe20000000000 */
[----:B------:R-:W-:Y:S01]  /*f270*/  R2UR UR6, R172 ;  /* 0x00000000ac0672ca */ /* 0x000fe200000e0000 */
[----:B------:R-:W-:-:S03]  /*f280*/  VIADD R216, R216, 0xffffffff ;  /* 0xffffffffd8d87836 */ /* 0x000fc60000000000 */
[----:B------:R-:W-:Y:S02]  /*f290*/  @!P1 PRMT R21, RZ, 0x654, R21 ;  /* 0x00000654ff159816 */ /* 0x000fe40000000015 */
[----:B----4-:R-:W-:-:S05]  /*f2a0*/  SHF.R.U32.HI R174, RZ, 0x7, R174 ;  /* 0x00000007ffae7819 */ /* 0x010fca00000116ae */
        /* <DEDUP_REMOVED lines=47> */
.L_x_14037:
[----:B------:R-:W-:Y:S05]  /*f5a0*/  WARPSYNC.ALL ;  /* 0x0000000000007948 */ /* 0x000fea0003800000 */
[----:B------:R-:W2:Y:S01]  /*f5b0*/  SHFL.BFLY PT, R7, R4, 0x2, 0x1f ;  /* 0x0c401f0004077f89 */ /* 0x000ea200000e0000 */
[----:B------:R-:W-:Y:S01]  /*f5c0*/  VIADD R19, R19, 0x1 ;  /* 0x0000000113137836 */ /* 0x000fe20000000000 */
[----:B------:R3:W-:Y:S08]  /*f5d0*/  BAR.ARV R176, 0x100 ;  /* 0x000400b00000751d */ /* 0x0007f00000002000 */
[----:B------:R-:W-:Y:S06]  /*f5e0*/  BAR.ARV 0x8, 0x180 ;  /* 0x0206000000007b1d */ /* 0x000fec0000002000 */
[----:B------:R-:W-:Y:S01]  /*f5f0*/  ISETP.NE.AND P0, PT, R19, 0x2, PT ;  /* 0x000000021300780c */ /* 0x000fe20003f05270 */
[----:B------:R-:W-:Y:S01]  /*f600*/  VIADD R232, R232, 0x1 ;  /* 0x00000001e8e87836 */ /* 0x000fe20000000000 */
[----:B------:R-:W4:Y:S01]  /*f610*/  SHFL.BFLY PT, R10, R3, 0x2, 0x1f ;  /* 0x0c401f00030a7f89 */ /* 0x000f2200000e0000 */
[----:B------:R-:W-:-:S02]  /*f620*/  PLOP3.LUT P1, PT, PT, PT, PT, 0x8, 0x0 ;  /* 0x000000000000781c */ /* 0x000fc40003f2e170 */
[----:B------:R-:W-:Y:S01]  /*f630*/  SEL R19, R19, RZ, P0 ;  /* 0x000000ff13137207 */ /* 0x000fe20000000000 */
[----:B--2---:R-:W-:Y:S01]  /*f640*/  FADD.FTZ R7, R7, R4 ;  /* 0x0000000407077221 */ /* 0x004fe20000010000 */
[----:B------:R-:W-:-:S04]  /*f650*/  SEL R4, RZ, 0x1, P0 ;  /* 0x00000001ff047807 */ /* 0x000fc80000000000 */
[----:B------:R-:W2:Y:S01]  /*f660*/  SHFL.BFLY PT, R6, R7, 0x1, 0x1f ;  /* 0x0c201f0007067f89 */ /* 0x000ea200000e0000 */
[----:B------:R-:W-:Y:S01]  /*f670*/  LOP3.LUT R23, R23, R4, RZ, 0x3c, !PT ;  /* 0x0000000417177212 */ /* 0x000fe200078e3cff */
[----:B----4-:R-:W-:Y:S01]  /*f680*/  FADD.FTZ R11, R10, R3 ;  /* 0x000000030a0b7221 */ /* 0x010fe20000010000 */
[----:B------:R-:W-:-:S04]  /*f690*/  IMAD.MOV.U32 R3, RZ, RZ, RZ ;  /* 0x000000ffff037224 */ /* 0x000fc800078e00ff */
[----:B------:R-:W4:Y:S01]  /*f6a0*/  SHFL.BFLY PT, R10, R11, 0x1, 0x1f ;  /* 0x0c201f000b0a7f89 */ /* 0x000f2200000e0000 */
[----:B--2---:R-:W-:Y:S01]  /*f6b0*/  FADD.FTZ R9, R7, R6 ;  /* 0x0000000607097221 */ /* 0x004fe20000010000 */
[----:B------:R-:W-:Y:S02]  /*f6c0*/  IMAD.MOV.U32 R6, RZ, RZ, RZ ;  /* 0x000000ffff067224 */ /* 0x000fe400078e00ff */
[----:B------:R-:W-:Y:S02]  /*f6d0*/  IMAD.MOV.U32 R7, RZ, RZ, -0x800000 ;  /* 0xff800000ff077424 */ /* 0x000fe400078e00ff */
[----:B------:R-:W-:-:S13]  /*f6e0*/  FSETP.NE.FTZ.AND P2, PT, R9, RZ, PT ;  /* 0x000000ff0900720b */ /* 0x000fda0003f55000 */
[----:B------:R-:W2:Y:S01]  /*f6f0*/  @P2 MUFU.RCP R6, R9 ;  /* 0x0000000900062308 */ /* 0x000ea20000001000 */
[----:B------:R-:W-:Y:S01]  /*f700*/  @P2 FMUL.FTZ R18, R0, 0.69314718246459960938 ;  /* 0x3f31721800122820 */ /* 0x000fe20000410000 */
[----:B----4-:R-:W-:-:S05]  /*f710*/  FADD.FTZ R10, R11, R10 ;  /* 0x0000000a0b0a7221 */ /* 0x010fca0000010000 */
[----:B------:R-:W-:Y:S01]  /*f720*/  FSETP.NE.FTZ.AND P3, PT, R10, RZ, PT ;  /* 0x000000ff0a00720b */ /* 0x000fe20003f75000 */
[----:B-1----:R-:W1:Y:S01]  /*f730*/  @P2 MUFU.LG2 R21, R9 ;  /* 0x0000000900152308 */ /* 0x002e620000000c00 */
[-C--:B--2---:R-:W-:Y:S01]  /*f740*/  FMUL.FTZ R169, R92, R6.reuse ;  /* 0x000000065ca97220 */ /* 0x084fe20000410000 */
[-C--:B------:R-:W-:Y:S01]  /*f750*/  FMUL.FTZ R158, R48, R6.reuse ;  /* 0x00000006309e7220 */ /* 0x080fe20000410000 */
[----:B------:R-:W-:-:S09]  /*f760*/  FMUL.FTZ R157, R44, R6 ;  /* 0x000000062c9d7220 */ /* 0x000fd20000410000 */
[----:B------:R-:W2:Y:S01]  /*f770*/  @P3 MUFU.RCP R3, R10 ;  /* 0x0000000a00033308 */ /* 0x000ea20000001000 */
[----:B------:R-:W-:Y:S01]  /*f780*/  @P3 FMUL.FTZ R20, R0, 0.69314718246459960938 ;  /* 0x3f31721800143820 */ /* 0x000fe20000410000 */
[-C--:B------:R-:W-:Y:S01]  /*f790*/  FMUL.FTZ R24, R24, R6.reuse ;  /* 0x0000000618187220 */ /* 0x080fe20000410000 */
[-C--:B------:R-:W-:Y:S01]  /*f7a0*/  FMUL.FTZ R25, R25, R6.reuse ;  /* 0x0000000619197220 */ /* 0x080fe20000410000 */
[-C--:B------:R-:W-:Y:S01]  /*f7b0*/  FMUL.FTZ R28, R28, R6.reuse ;  /* 0x000000061c1c7220 */ /* 0x080fe20000410000 */
[----:B-1----:R-:W-:Y:S01]  /*f7c0*/  @P2 FMUL.FTZ R21, R21, 0.69314718246459960938 ;  /* 0x3f31721815152820 */ /* 0x002fe20000410000 */
        /* <DEDUP_REMOVED lines=127> */
.L_x_13982:
        /* <DEDUP_REMOVED lines=28> */
[----:B------:R-:W4:Y:S01]  /*10180*/  LDC R0, c[0x0][0xbe8] ;  /* 0x0002fa00ff007b82 */ /* 0x000f220000000800 */
        /* <DEDUP_REMOVED lines=18> */
[----:B--2---:R-:W-:-:S03]  /*102b0*/  IMAD.WIDE R146, R8, 0x2, R20 ;  /* 0x0000000208927825 */ /* 0x004fc600078e0214 */
[C---:B------:R-:W-:Y:S02]  /*102c0*/  IADD3 R5, P1, R146.reuse, 0x20, RZ ;  /* 0x0000002092057810 */ /* 0x040fe40007f3e0ff */
[C---:B------:R-:W-:Y:S02]  /*102d0*/  IADD3 R8, P2, R146.reuse, 0x40, RZ ;  /* 0x0000004092087810 */ /* 0x040fe40007f5e0ff */
[----:B------:R-:W-:Y:S01]  /*102e0*/  LOP3.LUT R102, R5, 0x380, RZ, 0xc0, !PT ;  /* 0x0000038005667812 */ /* 0x000fe200078ec0ff */
[--C-:B------:R-:W-:Y:S01]  /*102f0*/  IMAD.X R51, RZ, RZ, R147.reuse, P1 ;  /* 0x000000ffff337224 */ /* 0x100fe200008e0693 */
[----:B-----5:R-:W-:Y:S01]  /*10300*/  IADD3 R38, P3, R146, 0x60, RZ ;  /* 0x0000006092267810 */ /* 0x020fe20007f7e0ff */
[--C-:B------:R-:W-:Y:S01]  /*10310*/  IMAD.X R99, RZ, RZ, R147.reuse, P2 ;  /* 0x000000ffff637224 */ /* 0x100fe200010e0693 */
[----:B------:R-:W-:Y:S02]  /*10320*/  LOP3.LUT R50, R8, 0x380, RZ, 0xc0, !PT ;  /* 0x0000038008327812 */ /* 0x000fe400078ec0ff */
[----:B------:R-:W-:Y:S01]  /*10330*/  SHF.R.U64 R102, R102, 0x3, RZ ;  /* 0x0000000366667819 */ /* 0x000fe200000012ff */
[----:B------:R-:W-:Y:S01]  /*10340*/  IMAD.X R103, RZ, RZ, R147, P3 ;  /* 0x000000ffff677224 */ /* 0x000fe200018e0693 */
[----:B------:R-:W-:-:S02]  /*10350*/  IADD3 R46, P4, R146, 0x4000, RZ ;  /* 0x00004000922e7810 */ /* 0x000fc40007f9e0ff */
[----:B------:R-:W-:Y:S02]  /*10360*/  LOP3.LUT R98, R38, 0x380, RZ, 0xc0, !PT ;  /* 0x0000038026627812 */ /* 0x000fe400078ec0ff */
[----:B------:R-:W-:Y:S01]  /*10370*/  SHF.R.U64 R181, R50, 0x3, RZ ;  /* 0x0000000332b57819 */ /* 0x000fe200000012ff */
[--C-:B------:R-:W-:Y:S01]  /*10380*/  IMAD.X R107, RZ, RZ, R147.reuse, P4 ;  /* 0x000000ffff6b7224 */ /* 0x100fe200020e0693 */
[----:B-1----:R-:W-:Y:S02]  /*10390*/  IADD3 R92, P5, R146, 0x4020, RZ ;  /* 0x00004020925c7810 */ /* 0x002fe40007fbe0ff */
[----:B------:R-:W-:Y:S02]  /*103a0*/  LOP3.LUT R50, R102, R5, RZ, 0x3c, !PT ;  /* 0x0000000566327212 */ /* 0x000fe400078e3cff */
[----:B------:R-:W-:Y:S01]  /*103b0*/  LOP3.LUT R5, R46, 0x380, RZ, 0xc0, !PT ;  /* 0x000003802e057812 */ /* 0x000fe200078ec0ff */
[----:B------:R-:W-:Y:S01]  /*103c0*/  IMAD.X R111, RZ, RZ, R147, P5 ;  /* 0x000000ffff6f7224 */ /* 0x000fe200028e0693 */
[----:B------:R-:W-:-:S02]  /*103d0*/  SHF.R.U64 R183, R98, 0x3, RZ ;  /* 0x0000000362b77819 */ /* 0x000fc400000012ff */
[C---:B------:R-:W-:Y:S02]  /*103e0*/  IADD3 R122, P2, R146.reuse, 0x8000, RZ ;  /* 0x00008000927a7810 */ /* 0x040fe40007f5e0ff */
[----:B------:R-:W-:Y:S02]  /*103f0*/  LOP3.LUT R98, R181, R8, RZ, 0x3c, !PT ;  /* 0x00000008b5627212 */ /* 0x000fe400078e3cff */
[----:B------:R-:W-:Y:S01]  /*10400*/  IADD3 R114, P0, R146, 0x4040, RZ ;  /* 0x0000404092727810 */ /* 0x000fe20007f1e0ff */
[--C-:B------:R-:W-:Y:S01]  /*10410*/  IMAD.X R123, RZ, RZ, R147.reuse, P2 ;  /* 0x000000ffff7b7224 */ /* 0x100fe200010e0693 */
[----:B------:R-:W-:Y:S02]  /*10420*/  LOP3.LUT R181, R92, 0x380, RZ, 0xc0, !PT ;  /* 0x000003805cb57812 */ /* 0x000fe400078ec0ff */
[----:B------:R-:W-:Y:S01]  /*10430*/  IADD3 R118, P1, R146, 0x4060, RZ ;  /* 0x0000406092767810 */ /* 0x000fe20007f3e0ff */
[----:B------:R-:W-:Y:S01]  /*10440*/  IMAD.X R115, RZ, RZ, R147, P0 ;  /* 0x000000ffff737224 */ /* 0x000fe200000e0693 */
[----:B------:R-:W-:-:S02]  /*10450*/  SHF.R.U64 R5, R5, 0x3, RZ ;  /* 0x0000000305057819 */ /* 0x000fc400000012ff */
[C---:B------:R-:W-:Y:S01]  /*10460*/  LOP3.LUT R47, R146.reuse, 0x380, RZ, 0xc0, !PT ;  /* 0x00000380922f7812 */ /* 0x040fe200078ec0ff */
[--C-:B------:R-:W-:Y:S01]  /*10470*/  IMAD.X R119, RZ, RZ, R147.reuse, P1 ;  /* 0x000000ffff777224 */ /* 0x100fe200008e0693 */
[----:B------:R-:W-:Y:S02]  /*10480*/  IADD3 R126, P3, R146, 0x8020, RZ ;  /* 0x00008020927e7810 */ /* 0x000fe40007f7e0ff */
[----:B------:R-:W-:Y:S02]  /*10490*/  LOP3.LUT R102, R183, R38, RZ, 0x3c, !PT ;  /* 0x00000026b7667212 */ /* 0x000fe400078e3cff */
[----:B------:R-:W-:Y:S01]  /*104a0*/  LOP3.LUT R183, R114, 0x380, RZ, 0xc0, !PT ;  /* 0x0000038072b77812 */ /* 0x000fe200078ec0ff */
[----:B------:R-:W-:Y:S01]  /*104b0*/  IMAD.X R127, RZ, RZ, R147, P3 ;  /* 0x000000ffff7f7224 */ /* 0x000fe200018e0693 */
[----:B------:R-:W-:Y:S02]  /*104c0*/  SHF.R.U64 R181, R181, 0x3, RZ ;  /* 0x00000003b5b57819 */ /* 0x000fe400000012ff */
[----:B------:R-:W-:-:S02]  /*104d0*/  IADD3 R151, P2, R146, 0xc040, RZ ;  /* 0x0000c04092977810 */ /* 0x000fc40007f5e0ff */
[----:B------:R-:W-:Y:S02]  /*104e0*/  LOP3.LUT R185, R118, 0x380, RZ, 0xc0, !PT ;  /* 0x0000038076b97812 */ /* 0x000fe400078ec0ff */
[----:B------:R-:W-:Y:S01]  /*104f0*/  LOP3.LUT R106, R5, R46, RZ, 0x3c, !PT ;  /* 0x0000002e056a7212 */ /* 0x000fe200078e3cff */
[----:B------:R-:W-:Y:S01]  /*10500*/  IMAD.X R39, RZ, RZ, R147, P2 ;  /* 0x000000ffff277224 */ /* 0x000fe200010e0693 */
[----:B------:R-:W-:Y:S02]  /*10510*/  SHF.R.U64 R47, R47, 0x3, RZ ;  /* 0x000000032f2f7819 */ /* 0x000fe400000012ff */
[----:B------:R-:W-:Y:S02]  /*10520*/  LOP3.LUT R5, R122, 0x380, RZ, 0xc0, !PT ;  /* 0x000003807a057812 */ /* 0x000fe400078ec0ff */
[----:B------:R-:W-:Y:S02]  /*10530*/  SHF.R.U64 R183, R183, 0x3, RZ ;  /* 0x00000003b7b77819 */ /* 0x000fe400000012ff */
[----:B------:R-:W-:-:S02]  /*10540*/  LOP3.LUT R110, R181, R92, RZ, 0x3c, !PT ;  /* 0x0000005cb56e7212 */ /* 0x000fc400078e3cff */
[C---:B------:R-:W-:Y:S02]  /*10550*/  IADD3 R130, P4, R146.reuse, 0x8040, RZ ;  /* 0x0000804092827810 */ /* 0x040fe40007f9e0ff */
        /* <DEDUP_REMOVED lines=8> */
[----:B------:R-:W-:Y:S01]  /*105e0*/  IMAD.X R143, RZ, RZ, R147, P1 ;  /* 0x000000ffff8f7224 */ /* 0x000fe200008e0693 */
[----:B------:R-:W-:-:S02]  /*105f0*/  LOP3.LUT R181, R126, 0x380, RZ, 0xc0, !PT ;  /* 0x000003807eb57812 */ /* 0x000fc400078ec0ff */
[----:B------:R-:W-:Y:S02]  /*10600*/  LOP3.LUT R8, R151, 0x380, RZ, 0xc0, !PT ;  /* 0x0000038097087812 */ /* 0x000fe400078ec0ff */
[----:B------:R-:W-:Y:S01]  /*10610*/  LOP3.LUT R146, R47, R146, RZ, 0x3c, !PT ;  /* 0x000000922f927212 */ /* 0x000fe200078e3cff */
[----:B------:R-:W-:Y:S01]  /*10620*/  IMAD.X R47, RZ, RZ, R147, P3 ;  /* 0x000000ffff2f7224 */ /* 0x000fe200018e0693 */
[----:B------:R-:W-:Y:S02]  /*10630*/  SHF.R.U64 R5, R5, 0x3, RZ ;  /* 0x0000000305057819 */ /* 0x000fe400000012ff */
[----:B------:R-:W-:Y:S02]  /*10640*/  LOP3.LUT R114, R183, R114, RZ, 0x3c, !PT ;  /* 0x00000072b7727212 */ /* 0x000fe400078e3cff */
[----:B------:R-:W-:Y:S02]  /*10650*/  LOP3.LUT R118, R185, R118, RZ, 0x3c, !PT ;  /* 0x00000076b9767212 */ /* 0x000fe400078e3cff */
[----:B------:R-:W-:-:S02]  /*10660*/  LOP3.LUT R183, R130, 0x380, RZ, 0xc0, !PT ;  /* 0x0000038082b77812 */ /* 0x000fc400078ec0ff */
[----:B------:R-:W-:Y:S02]  /*10670*/  SHF.R.U64 R181, R181, 0x3, RZ ;  /* 0x00000003b5b57819 */ /* 0x000fe400000012ff */
[----:B------:R-:W-:Y:S02]  /*10680*/  SHF.R.U64 R8, R8, 0x3, RZ ;  /* 0x0000000308087819 */ /* 0x000fe400000012ff */
[----:B------:R-:W-:Y:S02]  /*10690*/  LOP3.LUT R185, R134, 0x380, RZ, 0xc0, !PT ;  /* 0x0000038086b97812 */ /* 0x000fe400078ec0ff */
[----:B------:R-:W-:Y:S02]  /*106a0*/  LOP3.LUT R122, R5, R122, RZ, 0x3c, !PT ;  /* 0x0000007a057a7212 */ /* 0x000fe400078e3cff */
[----:B------:R-:W-:Y:S02]  /*106b0*/  MOV R146, R146 ;  /* 0x0000009200927202 */ /* 0x000fe40000000f00 */
[----:B------:R-:W-:-:S02]  /*106c0*/  LOP3.LUT R5, R138, 0x380, RZ, 0xc0, !PT ;  /* 0x000003808a057812 */ /* 0x000fc400078ec0ff */
[----:B------:R-:W-:Y:S01]  /*106d0*/  MOV R50, R50 ;  /* 0x0000003200327202 */ /* 0x000fe20000000f00 */
[----:B------:R1:W-:Y:S01]  /*106e0*/  STSM.16.M88.4 [R146], R24 ;  /* 0x0000001892007844 */ /* 0x0003e20000000200 */
[----:B------:R-:W-:Y:S02]  /*106f0*/  SHF.R.U64 R183, R183, 0x3, RZ ;  /* 0x00000003b7b77819 */ /* 0x000fe400000012ff */
[----:B------:R-:W-:Y:S01]  /*10700*/  LOP3.LUT R126, R181, R126, RZ, 0x3c, !PT ;  /* 0x0000007eb57e7212 */ /* 0x000fe200078e3cff */
[----:B------:R2:W-:Y:S01]  /*10710*/  STSM.16.M88.4 [R50], R32 ;  /* 0x0000002032007844 */ /* 0x0005e20000000200 */
[----:B------:R-:W-:Y:S02]  /*10720*/  LOP3.LUT R38, R8, R151, RZ, 0x3c, !PT ;  /* 0x0000009708267212 */ /* 0x000fe400078e3cff */
[----:B------:R-:W-:Y:S02]  /*10730*/  MOV R98, R98 ;  /* 0x0000006200627202 */ /* 0x000fe40000000f00 */
[----:B------:R-:W-:-:S02]  /*10740*/  SHF.R.U64 R185, R185, 0x3, RZ ;  /* 0x00000003b9b97819 */ /* 0x000fc400000012ff */
[----:B------:R-:W-:Y:S01]  /*10750*/  LOP3.LUT R181, R142, 0x380, RZ, 0xc0, !PT ;  /* 0x000003808eb57812 */ /* 0x000fe200078ec0ff */
[----:B------:R3:W-:Y:S01]  /*10760*/  STSM.16.M88.4 [R98], R40 ;  /* 0x0000002862007844 */ /* 0x0007e20000000200 */
[----:B------:R-:W-:Y:S02]  /*10770*/  MOV R102, R102 ;  /* 0x0000006600667202 */ /* 0x000fe40000000f00 */
[----:B------:R-:W-:Y:S02]  /*10780*/  F2FP.BF16.F32.PACK_AB R8, R49, R158 ;  /* 0x0000009e3108723e */ /* 0x000fe400000010ff */
[----:B------:R-:W-:Y:S02]  /*10790*/  SHF.R.U64 R5, R5, 0x3, RZ ;  /* 0x0000000305057819 */ /* 0x000fe400000012ff */
[----:B------:R-:W-:Y:S01]  /*107a0*/  MOV R106, R106 ;  /* 0x0000006a006a7202 */ /* 0x000fe20000000f00 */
[----:B------:R0:W-:Y:S01]  /*107b0*/  STSM.16.M88.4 [R102], R8 ;  /* 0x0000000866007844 */ /* 0x0001e20000000200 */
[----:B------:R-:W-:-:S02]  /*107c0*/  LOP3.LUT R46, R179, 0x380, RZ, 0xc0, !PT ;  /* 0x00000380b32e7812 */ /* 0x000fc400078ec0ff */
[----:B------:R-:W-:Y:S01]  /*107d0*/  MOV R110, R110 ;  /* 0x0000006e006e7202 */ /* 0x000fe20000000f00 */
[----:B------:R4:W-:Y:S01]  /*107e0*/  STSM.16.M88.4 [R106], R12 ;  /* 0x0000000c6a007844 */ /* 0x0009e20000000200 */
[----:B-1----:R-:W-:Y:S02]  /*107f0*/  F2FP.BF16.F32.PACK_AB R24, R65, R162 ;  /* 0x000000a24118723e */ /* 0x002fe400000010ff */
[----:B------:R-:W-:Y:S02]  /*10800*/  F2FP.BF16.F32.PACK_AB R25, R67, R66 ;  /* 0x000000424319723e */ /* 0x000fe400000010ff */
[----:B------:R-:W-:Y:S02]  /*10810*/  F2FP.BF16.F32.PACK_AB R26, R69, R163 ;  /* 0x000000a3451a723e */ /* 0x000fe400000010ff */
[----:B------:R-:W-:Y:S02]  /*10820*/  F2FP.BF16.F32.PACK_AB R27, R71, R70 ;  /* 0x00000046471b723e */ /* 0x000fe400000010ff */
[----:B------:R-:W-:-:S02]  /*10830*/  LOP3.LUT R130, R183, R130, RZ, 0x3c, !PT ;  /* 0x00000082b7827212 */ /* 0x000fc400078e3cff */
[----:B------:R-:W-:Y:S01]  /*10840*/  MOV R114, R114 ;  /* 0x0000007200727202 */ /* 0x000fe20000000f00 */
[----:B------:R1:W-:Y:S01]  /*10850*/  STSM.16.M88.4 [R110], R24 ;  /* 0x000000186e007844 */ /* 0x0003e20000000200 */
[----:B------:R-:W-:Y:S02]  /*10860*/  LOP3.LUT R134, R185, R134, RZ, 0x3c, !PT ;  /* 0x00000086b9867212 */ /* 0x000fe400078e3cff */
[----:B------:R-:W-:Y:S01]  /*10870*/  SHF.R.U64 R181, R181, 0x3, RZ ;  /* 0x00000003b5b57819 */ /* 0x000fe200000012ff */
[----:B------:R1:W-:Y:S01]  /*10880*/  STSM.16.M88.4 [R114], R28 ;  /* 0x0000001c72007844 */ /* 0x0003e20000000200 */
[----:B------:R-:W-:Y:S02]  /*10890*/  MOV R118, R118 ;  /* 0x0000007600767202 */ /* 0x000fe40000000f00 */
[----:B------:R-:W-:Y:S02]  /*108a0*/  MOV R44, R38 ;  /* 0x00000026002c7202 */ /* 0x000fe40000000f00 */
[----:B--2---:R-:W-:-:S02]  /*108b0*/  F2FP.BF16.F32.PACK_AB R32, R81, R166 ;  /* 0x000000a65120723e */ /* 0x004fc400000010ff */
[----:B------:R-:W-:Y:S02]  /*108c0*/  F2FP.BF16.F32.PACK_AB R33, R83, R82 ;  /* 0x000000525321723e */ /* 0x000fe400000010ff */
[----:B------:R-:W-:Y:S02]  /*108d0*/  F2FP.BF16.F32.PACK_AB R34, R85, R167 ;  /* 0x000000a75522723e */ /* 0x000fe400000010ff */
[----:B------:R-:W-:Y:S02]  /*108e0*/  F2FP.BF16.F32.PACK_AB R35, R87, R86 ;  /* 0x000000565723723e */ /* 0x000fe400000010ff */
[----:B------:R-:W-:Y:S02]  /*108f0*/  LOP3.LUT R138, R5, R138, RZ, 0x3c, !PT ;  /* 0x0000008a058a7212 */ /* 0x000fe400078e3cff */
[----:B------:R-:W-:Y:S01]  /*10900*/  MOV R122, R122 ;  /* 0x0000007a007a7202 */ /* 0x000fe20000000f00 */
[----:B------:R-:W-:Y:S01]  /*10910*/  STSM.16.M88.4 [R118], R32 ;  /* 0x0000002076007844 */ /* 0x000fe20000000200 */
[----:B------:R-:W-:-:S02]  /*10920*/  F2FP.BF16.F32.PACK_AB R38, R4, R169 ;  /* 0x000000a90426723e */ /* 0x000fc400000010ff */
[----:B------:R-:W-:Y:S02]  /*10930*/  F2FP.BF16.F32.PACK_AB R39, R54, R52 ;  /* 0x000000343627723e */ /* 0x000fe400000010ff */
[----:B------:R-:W-:Y:S02]  /*10940*/  SHF.R.U64 R46, R46, 0x3, RZ ;  /* 0x000000032e2e7819 */ /* 0x000fe400000012ff */
[----:B------:R-:W-:Y:S01]  /*10950*/  MOV R126, R126 ;  /* 0x0000007e007e7202 */ /* 0x000fe20000000f00 */
[----:B------:R-:W-:Y:S01]  /*10960*/  STSM.16.M88.4 [R122], R36 ;  /* 0x000000247a007844 */ /* 0x000fe20000000200 */
[----:B---3--:R-:W-:Y:S02]  /*10970*/  F2FP.BF16.F32.PACK_AB R40, R97, R170 ;  /* 0x000000aa6128723e */ /* 0x008fe400000010ff */
[----:B------:R-:W-:Y:S02]  /*10980*/  F2FP.BF16.F32.PACK_AB R41, R58, R56 ;  /* 0x000000383a29723e */ /* 0x000fe400000010ff */
[----:B------:R-:W-:-:S02]  /*10990*/  F2FP.BF16.F32.PACK_AB R42, R101, R171 ;  /* 0x000000ab652a723e */ /* 0x000fc400000010ff */
[----:B------:R-:W-:Y:S02]  /*109a0*/  F2FP.BF16.F32.PACK_AB R43, R62, R60 ;  /* 0x0000003c3e2b723e */ /* 0x000fe400000010ff */
[----:B------:R-:W-:Y:S02]  /*109b0*/  MOV R130, R130 ;  /* 0x0000008200827202 */ /* 0x000fe40000000f00 */
[----:B0-----:R-:W-:Y:S01]  /*109c0*/  F2FP.BF16.F32.PACK_AB R8, R105, R172 ;  /* 0x000000ac6908723e */ /* 0x001fe200000010ff */
[----:B------:R-:W-:Y:S01]  /*109d0*/  STSM.16.M88.4 [R126], R40 ;  /* 0x000000287e007844 */ /* 0x000fe20000000200 */
[----:B------:R-:W-:Y:S02]  /*109e0*/  F2FP.BF16.F32.PACK_AB R9, R68, R64 ;  /* 0x000000404409723e */ /* 0x000fe400000010ff */
[----:B------:R-:W-:Y:S02]  /*109f0*/  F2FP.BF16.F32.PACK_AB R10, R109, R173 ;  /* 0x000000ad6d0a723e */ /* 0x000fe400000010ff */
[----:B------:R-:W-:Y:S01]  /*10a00*/  F2FP.BF16.F32.PACK_AB R11, R76, R72 ;  /* 0x000000484c0b723e */ /* 0x000fe200000010ff */
[----:B------:R-:W-:Y:S01]  /*10a10*/  IMAD.MOV.U32 R76, RZ, RZ, RZ ;  /* 0x000000ffff4c7224 */ /* 0x000fe200078e00ff */
[----:B------:R-:W-:-:S02]  /*10a20*/  LOP3.LUT R142, R181, R142, RZ, 0x3c, !PT ;  /* 0x0000008eb58e7212 */ /* 0x000fc400078e3cff */
[----:B------:R-:W-:Y:S01]  /*10a30*/  MOV R134, R134 ;  /* 0x0000008600867202 */ /* 0x000fe20000000f00 */
[----:B------:R-:W-:Y:S01]  /*10a40*/  STSM.16.M88.4 [R130], R8 ;  /* 0x0000000882007844 */ /* 0x000fe20000000200 */
[----:B----4-:R-:W-:Y:S02]  /*10a50*/  F2FP.BF16.F32.PACK_AB R12, R113, R174 ;  /* 0x000000ae710c723e */ /* 0x010fe400000010ff */
[----:B------:R-:W-:Y:S02]  /*10a60*/  F2FP.BF16.F32.PACK_AB R13, R80, R78 ;  /* 0x0000004e500d723e */ /* 0x000fe400000010ff */
[----:B------:R-:W-:Y:S02]  /*10a70*/  F2FP.BF16.F32.PACK_AB R14, R117, R175 ;  /* 0x000000af750e723e */ /* 0x000fe400000010ff */
[----:B------:R-:W-:Y:S02]  /*10a80*/  F2FP.BF16.F32.PACK_AB R15, R88, R84 ;  /* 0x00000054580f723e */ /* 0x000fe400000010ff */
[----:B------:R-:W-:-:S02]  /*10a90*/  MOV R5, R138 ;  /* 0x0000008a00057202 */ /* 0x000fc40000000f00 */
[----:B-1----:R-:W-:Y:S01]  /*10aa0*/  F2FP.BF16.F32.PACK_AB R24, R121, R176 ;  /* 0x000000b07918723e */ /* 0x002fe200000010ff */
[----:B------:R-:W-:Y:S01]  /*10ab0*/  STSM.16.M88.4 [R134], R12 ;  /* 0x0000000c86007844 */ /* 0x000fe20000000200 */
[----:B------:R-:W-:Y:S02]  /*10ac0*/  F2FP.BF16.F32.PACK_AB R25, R100, R96 ;  /* 0x000000606419723e */ /* 0x000fe400000010ff */
[----:B------:R-:W-:Y:S02]  /*10ad0*/  F2FP.BF16.F32.PACK_AB R26, R125, R177 ;  /* 0x000000b17d1a723e */ /* 0x000fe400000010ff */
[----:B------:R-:W-:Y:S02]  /*10ae0*/  F2FP.BF16.F32.PACK_AB R27, R108, R104 ;  /* 0x000000686c1b723e */ /* 0x000fe400000010ff */
[----:B------:R-:W-:Y:S02]  /*10af0*/  LOP3.LUT R46, R46, R179, RZ, 0x3c, !PT ;  /* 0x000000b32e2e7212 */ /* 0x000fe400078e3cff */
[----:B------:R-:W-:Y:S01]  /*10b00*/  ISETP.NE.U32.AND P0, PT, RZ, UR4, PT ;  /* 0x00000004ff007c0c */ /* 0x000fe2000bf05070 */
[----:B------:R0:W-:Y:S01]  /*10b10*/  STSM.16.M88.4 [R5], R24 ;  /* 0x0000001805007844 */ /* 0x0001e20000000200 */
[----:B------:R-:W-:-:S02]  /*10b20*/  IADD3 R4, P1, R228, UR4, RZ ;  /* 0x00000004e4047c10 */ /* 0x000fc4000ff3e0ff */
[----:B------:R-:W-:Y:S02]  /*10b30*/  MOV R142, R142 ;  /* 0x0000008e008e7202 */ /* 0x000fe40000000f00 */
[----:B------:R-:W-:Y:S02]  /*10b40*/  F2FP.BF16.F32.PACK_AB R28, R129, R178 ;  /* 0x000000b2811c723e */ /* 0x000fe400000010ff */
[----:B------:R-:W-:Y:S02]  /*10b50*/  F2FP.BF16.F32.PACK_AB R29, R116, R112 ;  /* 0x00000070741d723e */ /* 0x000fe400000010ff */
[----:B------:R-:W-:Y:S02]  /*10b60*/  F2FP.BF16.F32.PACK_AB R30, R133, R132 ;  /* 0x00000084851e723e */ /* 0x000fe400000010ff */
[----:B------:R-:W-:Y:S02]  /*10b70*/  F2FP.BF16.F32.PACK_AB R31, R124, R120 ;  /* 0x000000787c1f723e */ /* 0x000fe400000010ff */
[----:B------:R-:W-:-:S02]  /*10b80*/  F2FP.BF16.F32.PACK_AB R138, R141, R140 ;  /* 0x0000008c8d8a723e */ /* 0x000fc400000010ff */
[----:B------:R-:W-:Y:S01]  /*10b90*/  F2FP.BF16.F32.PACK_AB R139, R154, R153 ;  /* 0x000000999a8b723e */ /* 0x000fe200000010ff */
[----:B------:R1:W-:Y:S01]  /*10ba0*/  STSM.16.M88.4 [R142], R28 ;  /* 0x0000001c8e007844 */ /* 0x0003e20000000200 */
[----:B------:R-:W-:Y:S02]  /*10bb0*/  MOV R46, R46 ;  /* 0x0000002e002e7202 */ /* 0x000fe40000000f00 */
[----:B------:R-:W-:Y:S01]  /*10bc0*/  F2FP.BF16.F32.PACK_AB R146, R149, R148 ;  /* 0x000000949592723e */ /* 0x000fe200000010ff */
[----:B------:R1:W-:Y:S01]  /*10bd0*/  STSM.16.M88.4 [R44], R136 ;  /* 0x000000882c007844 */ /* 0x0003e20000000200 */
[----:B------:R-:W-:Y:S02]  /*10be0*/  F2FP.BF16.F32.PACK_AB R147, R3, R150 ;  /* 0x000000960393723e */ /* 0x000fe400000010ff */
[----:B------:R-:W-:Y:S02]  /*10bf0*/  ISETP.NE.AND.EX P0, PT, RZ, UR5, PT, P0 ;  /* 0x00000005ff007c0c */ /* 0x000fe4000bf05300 */
[----:B0-----:R-:W-:Y:S01]  /*10c00*/  IADD3.X R5, R229, UR5, RZ, P1, !PT ;  /* 0x00000005e5057c10 */ /* 0x001fe20008ffe4ff */
        /* <DEDUP_REMOVED lines=10> */
[----:B------:R-:W-:Y:S01]  /*10cb0*/  ISETP.NE.AND P1, PT, R0, 0x1, PT ;  /* 0x000000010000780c */ /* 0x000fe20003f25270 */
[----:B------:R-:W-:Y:S02]  /*10cc0*/  IMAD.IADD R27, R217, 0x1, R210 ;  /* 0x00000001d91b7824 */ /* 0x000fe400078e02d2 */
        /* <DEDUP_REMOVED lines=8> */
.L_x_14050:
[----:B------:R-:W3:Y:S01]  /*10d50*/  LDL R14, [R1+0x1c] ;  /* 0x00001c00010e7983 */ /* 0x000ee20000100800 */
[----:B------:R-:W-:Y:S01]  /*10d60*/  SHF.R.S32.HI R3, RZ, 0x1f, R226 ;  /* 0x0000001fff037819 */ /* 0x000fe200000114e2 */
[----:B0-----:R-:W-:Y:S01]  /*10d70*/  @P1 IMAD.HI.U32 R4, R27, R8, RZ ;  /* 0x000000081b041227 */ /* 0x001fe200078e00ff */
[----:B------:R-:W-:Y:S01]  /*10d80*/  ULDC.64 UR4, c[0x0][0xb90] ;  /* 0x0002e40000047ab9 */ /* 0x000fe20000000a00 */
[----:B-----5:R-:W-:Y:S01]  /*10d90*/  SHF.R.S32.HI R77, RZ, 0x1f, R76 ;  /* 0x0000001fff4d7819 */ /* 0x020fe2000001144c */
[----:B------:R-:W0:Y:S01]  /*10da0*/  S2R R30, SR_TID.X ;  /* 0x00000000001e7919 */ /* 0x000e220000002100 */
[----:B------:R-:W-:Y:S01]  /*10db0*/  IMAD R13, R3, UR4, RZ ;  /* 0x00000004030d7c24 */ /* 0x000fe2000f8e02ff */
[----:B------:R-:W-:Y:S01]  /*10dc0*/  SEL R236, R236, RZ, !P0 ;  /* 0x000000ffecec7207 */ /* 0x000fe20004000000 */
[----:B------:R-:W-:Y:S01]  /*10dd0*/  IMAD.MOV.U32 R9, RZ, RZ, R27 ;  /* 0x000000ffff097224 */ /* 0x000fe200078e001b */
[----:B--2---:R-:W-:Y:S01]  /*10de0*/  @P1 SHF.R.U32.HI R9, RZ, R15, R4 ;  /* 0x0000000fff091219 */ /* 0x004fe20000011604 */
[----:B------:R-:W-:Y:S01]  /*10df0*/  IMAD.WIDE.U32 R4, R226, UR4, R76 ;  /* 0x00000004e2047c25 */ /* 0x000fe2000f8e004c */
[----:B------:R-:W-:Y:S01]  /*10e00*/  SEL R230, R230, RZ, !P0 ;  /* 0x000000ffe6e67207 */ /* 0x000fe20004000000 */
[----:B------:R-:W1:Y:S02]  /*10e10*/  @P1 LDC R79, c[0x0][0xbec] ;  /* 0x0002fb00ff4f1b82 */ /* 0x000e640000000800 */
[----:B------:R-:W-:Y:S01]  /*10e20*/  IMAD R13, R226, UR5, R13 ;  /* 0x00000005e20d7c24 */ /* 0x000fe2000f8e020d */
[----:B------:R-:W-:Y:S01]  /*10e30*/  ULDC.64 UR4, c[0x0][0xb98] ;  /* 0x0002e60000047ab9 */ /* 0x000fe20000000a00 */
[----:B------:R-:W-:-:S02]  /*10e40*/  IMAD.MOV R25, RZ, RZ, -R9 ;  /* 0x000000ffff197224 */ /* 0x000fc400078e0a09 */
[----:B------:R-:W-:Y:S02]  /*10e50*/  IMAD.IADD R5, R5, 0x1, R13 ;  /* 0x0000000105057824 */ /* 0x000fe400078e020d */
        /* <DEDUP_REMOVED lines=22> */
[----:B------:R-:W-:-:S02]  /*10fc0*/  IADD3 R13, P3, R20, 0x2000, RZ ;  /* 0x00002000140d7810 */ /* 0x000fc40007f7e0ff */
[----:B------:R-:W-:Y:S01]  /*10fd0*/  IMAD.IADD R5, R5, 0x1, R15 ;  /* 0x0000000105057824 */ /* 0x000fe200078e020f */
[----:B------:R-:W-:Y:S02]  /*10fe0*/  LEA R10, P0, R4, UR4, 0x2 ;  /* 0x00000004040a7c11 */ /* 0x000fe4000f8010ff */
[----:B------:R-:W-:Y:S02]  /*10ff0*/  SHF.R.U64 R8, R8, 0x3, RZ ;  /* 0x0000000308087819 */ /* 0x000fe400000012ff */
[----:B------:R-:W-:Y:S01]  /*11000*/  LEA.HI.X R4, R4, UR5, R5, 0x2, P0 ;  /* 0x0000000504047c11 */ /* 0x000fe200080f1405 */
[----:B------:R-:W-:Y:S01]  /*11010*/  SHFL.IDX PT, R50, R10, RZ, 0x1c1f ;  /* 0x001c1fff0a327589 */ /* 0x000fe200000e0000 */
[----:B------:R-:W-:Y:S01]  /*11020*/  IADD3 R29, P0, R20, 0x4000, RZ ;  /* 0x00004000141d7810 */ /* 0x000fe20007f1e0ff */
[----:B------:R-:W-:Y:S01]  /*11030*/  ULDC.64 UR4, c[0x0][0xaa0] ;  /* 0x0002a80000047ab9 */ /* 0x000fe20000000a00 */
[----:B------:R-:W-:Y:S01]  /*11040*/  LOP3.LUT R12, R13, 0x380, RZ, 0xc0, !PT ;  /* 0x000003800d0c7812 */ /* 0x000fe200078ec0ff */
[----:B------:R-:W0:Y:S01]  /*11050*/  SHFL.IDX PT, R51, R4, RZ, 0x1c1f ;  /* 0x001c1fff04337589 */ /* 0x000e2200000e0000 */
[----:B------:R-:W-:Y:S01]  /*11060*/  LOP3.LUT R8, R8, R9, RZ, 0x3c, !PT ;  /* 0x0000000908087212 */ /* 0x000fe200078e3cff */
[----:B------:R-:W-:Y:S01]  /*11070*/  IMAD.X R9, RZ, RZ, R21, P2 ;  /* 0x000000ffff097224 */ /* 0x000fe200010e0615 */
[----:B------:R-:W-:Y:S01]  /*11080*/  LOP3.LUT R28, R29, 0x380, RZ, 0xc0, !PT ;  /* 0x000003801d1c7812 */ /* 0x000fe200078ec0ff */
[----:B------:R-:W-:Y:S01]  /*11090*/  SHFL.IDX PT, R54, R10, 0x1, 0x1c1f ;  /* 0x003c1f000a367f89 */ /* 0x000fe200000e0000 */
[----:B------:R-:W-:-:S02]  /*110a0*/  SHF.R.U64 R12, R12, 0x3, RZ ;  /* 0x000000030c0c7819 */ /* 0x000fc400000012ff */
[----:B------:R-:W-:Y:S01]  /*110b0*/  IADD3 R37, P2, R20, 0x6000, RZ ;  /* 0x0000600014257810 */ /* 0x000fe20007f5e0ff */
[----:B------:R4:W1:Y:S01]  /*110c0*/  SHFL.IDX PT, R55, R4, 0x1, 0x1c1f ;  /* 0x003c1f0004377f89 */ /* 0x00086200000e0000 */
[----:B------:R-:W-:Y:S02]  /*110d0*/  SHF.R.U64 R28, R28, 0x3, RZ ;  /* 0x000000031c1c7819 */ /* 0x000fe400000012ff */
[----:B------:R-:W-:Y:S01]  /*110e0*/  LOP3.LUT R12, R12, R13, RZ, 0x3c, !PT ;  /* 0x0000000d0c0c7212 */ /* 0x000fe200078e3cff */
[----:B------:R-:W-:Y:S01]  /*110f0*/  IMAD.X R13, RZ, RZ, R21, P3 ;  /* 0x000000ffff0d7224 */ /* 0x000fe200018e0615 */
[----:B------:R-:W-:Y:S02]  /*11100*/  LOP3.LUT R36, R37, 0x380, RZ, 0xc0, !PT ;  /* 0x0000038025247812 */ /* 0x000fe400078ec0ff */
[C---:B------:R-:W-:Y:S02]  /*11110*/  IADD3 R41, P3, R20.reuse, 0x7000, RZ ;  /* 0x0000700014297810 */ /* 0x040fe40007f7e0ff */
[----:B------:R-:W-:-:S02]  /*11120*/  IADD3 R25, P5, R20, 0x3000, RZ ;  /* 0x0000300014197810 */ /* 0x000fc40007fbe0ff */
[----:B------:R-:W-:Y:S01]  /*11130*/  LOP3.LUT R28, R28, R29, RZ, 0x3c, !PT ;  /* 0x0000001d1c1c7212 */ /* 0x000fe200078e3cff */
[----:B------:R-:W-:Y:S01]  /*11140*/  IMAD.X R29, RZ, RZ, R21, P0 ;  /* 0x000000ffff1d7224 */ /* 0x000fe200000e0615 */
[----:B------:R-:W-:Y:S02]  /*11150*/  SHF.R.U64 R36, R36, 0x3, RZ ;  /* 0x0000000324247819 */ /* 0x000fe400000012ff */
[----:B------:R-:W-:Y:S02]  /*11160*/  IADD3 R49, P0, R20, 0x9000, RZ ;  /* 0x0000900014317810 */ /* 0x000fe40007f1e0ff */
[----:B------:R-:W-:Y:S02]  /*11170*/  LOP3.LUT R40, R41, 0x380, RZ, 0xc0, !PT ;  /* 0x0000038029287812 */ /* 0x000fe400078ec0ff */
[----:B------:R-:W-:Y:S02]  /*11180*/  LEA.HI R26, R26, R30, RZ, 0x7 ;  /* 0x0000001e1a1a7211 */ /* 0x000fe400078f38ff */
[----:B------:R-:W-:-:S02]  /*11190*/  LOP3.LUT R24, R25, 0x380, RZ, 0xc0, !PT ;  /* 0x0000038019187812 */ /* 0x000fc400078ec0ff */
[----:B------:R-:W-:Y:S02]  /*111a0*/  LOP3.LUT R32, R33, 0x380, RZ, 0xc0, !PT ;  /* 0x0000038021207812 */ /* 0x000fe400078ec0ff */
[----:B------:R-:W-:Y:S01]  /*111b0*/  LOP3.LUT R36, R36, R37, RZ, 0x3c, !PT ;  /* 0x0000002524247212 */ /* 0x000fe200078e3cff */
[----:B------:R-:W-:Y:S01]  /*111c0*/  IMAD.X R37, RZ, RZ, R21, P2 ;  /* 0x000000ffff257224 */ /* 0x000fe200010e0615 */
[----:B------:R-:W-:Y:S02]  /*111d0*/  LOP3.LUT R48, R49, 0x380, RZ, 0xc0, !PT ;  /* 0x0000038031307812 */ /* 0x000fe400078ec0ff */
[----:B------:R-:W-:Y:S02]  /*111e0*/  SHF.R.U64 R40, R40, 0x3, RZ ;  /* 0x0000000328287819 */ /* 0x000fe400000012ff */
[----:B------:R-:W-:Y:S02]  /*111f0*/  IADD3 R57, P2, R20, 0xb000, RZ ;  /* 0x0000b00014397810 */ /* 0x000fe40007f5e0ff */
[----:B------:R-:W-:-:S02]  /*11200*/  LOP3.LUT R26, R26, 0xffffff80, RZ, 0xc0, !PT ;  /* 0xffffff801a1a7812 */ /* 0x000fc400078ec0ff */
[----:B------:R-:W-:Y:S02]  /*11210*/  SHF.R.U64 R24, R24, 0x3, RZ ;  /* 0x0000000318187819 */ /* 0x000fe400000012ff */
[----:B------:R-:W-:Y:S01]  /*11220*/  SHF.R.U64 R32, R32, 0x3, RZ ;  /* 0x0000000320207819 */ /* 0x000fe200000012ff */
[----:B------:R-:W-:Y:S01]  /*11230*/  IMAD.IADD R26, R30, 0x1, -R26 ;  /* 0x000000011e1a7824 */ /* 0x000fe200078e0a1a */
[----:B------:R-:W-:Y:S02]  /*11240*/  SHF.R.U64 R48, R48, 0x3, RZ ;  /* 0x0000000330307819 */ /* 0x000fe400000012ff */
[----:B------:R-:W-:Y:S01]  /*11250*/  LOP3.LUT R40, R40, R41, RZ, 0x3c, !PT ;  /* 0x0000002928287212 */ /* 0x000fe200078e3cff */
[--C-:B------:R-:W-:Y:S01]  /*11260*/  IMAD.X R41, RZ, RZ, R21.reuse, P3 ;  /* 0x000000ffff297224 */ /* 0x100fe200018e0615 */
[----:B------:R-:W-:Y:S02]  /*11270*/  LOP3.LUT R56, R57, 0x380, RZ, 0xc0, !PT ;  /* 0x0000038039387812 */ /* 0x000fe400078ec0ff */
[----:B------:R-:W-:Y:S01]  /*11280*/  LOP3.LUT R24, R24, R25, RZ, 0x3c, !PT ;  /* 0x0000001918187212 */ /* 0x000fe200078e3cff */
[--C-:B------:R-:W-:Y:S01]  /*11290*/  IMAD.X R25, RZ, RZ, R21.reuse, P5 ;  /* 0x000000ffff197224 */ /* 0x100fe200028e0615 */
[----:B------:R-:W-:Y:S01]  /*112a0*/  LOP3.LUT R32, R32, R33, RZ, 0x3c, !PT ;  /* 0x0000002120207212 */ /* 0x000fe200078e3cff */
[----:B------:R-:W-:Y:S01]  /*112b0*/  IMAD.X R33, RZ, RZ, R21, P4 ;  /* 0x000000ffff217224 */ /* 0x000fe200020e0615 */
[----:B------:R-:W-:-:S02]  /*112c0*/  IADD3 R61, P3, R20, 0xc000, RZ ;  /* 0x0000c000143d7810 */ /* 0x000fc40007f7e0ff */
[C---:B------:R-:W-:Y:S02]  /*112d0*/  IADD3 R45, P5, R20.reuse, 0x8000, RZ ;  /* 0x00008000142d7810 */ /* 0x040fe40007fbe0ff */
[----:B------:R-:W-:Y:S02]  /*112e0*/  IADD3 R53, P4, R20, 0xa000, RZ ;  /* 0x0000a00014357810 */ /* 0x000fe40007f9e0ff */
[----:B------:R-:W-:Y:S01]  /*112f0*/  LOP3.LUT R48, R48, R49, RZ, 0x3c, !PT ;  /* 0x0000003130307212 */ /* 0x000fe200078e3cff */
[----:B------:R-:W-:Y:S01]  /*11300*/  IMAD.X R49, RZ, RZ, R21, P0 ;  /* 0x000000ffff317224 */ /* 0x000fe200000e0615 */
[----:B------:R-:W-:Y:S02]  /*11310*/  SHF.R.U64 R56, R56, 0x3, RZ ;  /* 0x0000000338387819 */ /* 0x000fe400000012ff */
[----:B------:R-:W-:Y:S02]  /*11320*/  LOP3.LUT R60, R61, 0x380, RZ, 0xc0, !PT ;  /* 0x000003803d3c7812 */ /* 0x000fe400078ec0ff */
[----:B------:R-:W-:-:S02]  /*11330*/  LOP3.LUT P0, RZ, R26, 0x3, RZ, 0xc0, !PT ;  /* 0x000000031aff7812 */ /* 0x000fc4000780c0ff */
[----:B------:R-:W-:Y:S02]  /*11340*/  LOP3.LUT R44, R45, 0x380, RZ, 0xc0, !PT ;  /* 0x000003802d2c7812 */ /* 0x000fe400078ec0ff */
[----:B------:R-:W-:Y:S02]  /*11350*/  LOP3.LUT R52, R53, 0x380, RZ, 0xc0, !PT ;  /* 0x0000038035347812 */ /* 0x000fe400078ec0ff */
[----:B------:R-:W-:Y:S01]  /*11360*/  LOP3.LUT R56, R56, R57, RZ, 0x3c, !PT ;  /* 0x0000003938387212 */ /* 0x000fe200078e3cff */
[----:B------:R-:W-:Y:S01]  /*11370*/  IMAD.X R57, RZ, RZ, R21, P2 ;  /* 0x000000ffff397224 */ /* 0x000fe200010e0615 */
        /* <DEDUP_REMOVED lines=9> */
[C---:B------:R-:W-:Y:S02]  /*11410*/  IADD3 R11, P3, R20.reuse, 0xf000, RZ ;  /* 0x0000f000140b7810 */ /* 0x040fe40007f7e0ff */
[C---:B------:R-:W-:Y:S02]  /*11420*/  IADD3 R65, P5, R20.reuse, 0xd000, RZ ;  /* 0x0000d00014417810 */ /* 0x040fe40007fbe0ff */
[C---:B------:R-:W-:Y:S01]  /*11430*/  IADD3 R69, P4, R20.reuse, 0xe000, RZ ;  /* 0x0000e00014457810 */ /* 0x040fe20007f9e0ff */
[----:B------:R-:W-:Y:S01]  /*11440*/  IMAD.X R73, RZ, RZ, R21, P3 ;  /* 0x000000ffff497224 */ /* 0x000fe200018e0615 */
[----:B------:R-:W-:-:S02]  /*11450*/  LOP3.LUT R15, R20, 0x380, RZ, 0xc0, !PT ;  /* 0x00000380140f7812 */ /* 0x000fc400078ec0ff */
[----:B----4-:R-:W-:Y:S02]  /*11460*/  LOP3.LUT R4, R11, 0x380, RZ, 0xc0, !PT ;  /* 0x000003800b047812 */ /* 0x010fe400078ec0ff */
[----:B------:R-:W-:Y:S02]  /*11470*/  LOP3.LUT R64, R65, 0x380, RZ, 0xc0, !PT ;  /* 0x0000038041407812 */ /* 0x000fe400078ec0ff */
[----:B------:R-:W-:Y:S02]  /*11480*/  LOP3.LUT R68, R69, 0x380, RZ, 0xc0, !PT ;  /* 0x0000038045447812 */ /* 0x000fe400078ec0ff */
        /* <DEDUP_REMOVED lines=8> */
[----:B------:R-:W-:Y:S01]  /*11510*/  IMAD.X R69, RZ, RZ, R21, P4 ;  /* 0x000000ffff457224 */ /* 0x000fe200020e0615 */
[----:B------:R-:W-:Y:S01]  /*11520*/  LOP3.LUT R72, R4, R11, RZ, 0x3c, !PT ;  /* 0x0000000b04487212 */ /* 0x000fe200078e3cff */
[----:B------:R-:W-:Y:S01]  /*11530*/  IMAD.IADD R85, R235, 0x1, R210 ;  /* 0x00000001eb557824 */ /* 0x000fe200078e02d2 */
        /* <DEDUP_REMOVED lines=8> */
[----:B------:R-:W-:-:S07]  /*115c0*/  ISETP.GE.OR P0, PT, R5, R78, P0 ;  /* 0x0000004e0500720c */ /* 0x000fce0000706670 */
[----:B0-----:R-:W-:Y:S06]  /*115d0*/  @!P2 ST.E desc[UR40][R50.64], R7 ;  /* 0x000000073200a985 */ /* 0x001fec000c101928 */
[----:B-1----:R0:W-:Y:S04]  /*115e0*/  @!P0 ST.E desc[UR40][R54.64], R6 ;  /* 0x0000000636008985 */ /* 0x0021e8000c101928 */
[----:B------:R-:W5:Y:S04]  /*115f0*/  LD.E.128 R8, desc[UR40][R8.64] ;  /* 0x0000002808087980 */ /* 0x000f68000c101d00 */
        /* <DEDUP_REMOVED lines=16> */
[C---:B------:R-:W-:Y:S02]  /*11700*/  IMAD R3, R226.reuse, UR5, R3 ;  /* 0x00000005e2037c24 */ /* 0x040fe4000f8e0203 */
[----:B------:R-:W-:Y:S01]  /*11710*/  IMAD.WIDE.U32 R20, R226, UR4, R20 ;  /* 0x00000004e2147c25 */ /* 0x000fe2000f8e0014 */
[----:B------:R-:W-:Y:S01]  /*11720*/  ULDC.64 UR4, c[0x0][0xaf0] ;  /* 0x0002bc0000047ab9 */ /* 0x000fe20000000a00 */
[----:B------:R-:W5:Y:S02]  /*11730*/  LD.E.128 R48, desc[UR40][R48.64] ;  /* 0x0000002830307980 */ /* 0x000f64000c101d00 */
[----:B------:R-:W-:Y:S02]  /*11740*/  @P1 IMAD.HI.U32 R76, R80, R79, RZ ;  /* 0x0000004f504c1227 */ /* 0x000fe400078e00ff */
[----:B------:R-:W5:Y:S02]  /*11750*/  LD.E.128 R52, desc[UR40][R52.64] ;  /* 0x0000002834347980 */ /* 0x000f64000c101d00 */
[----:B------:R-:W-:-:S02]  /*11760*/  IMAD.IADD R21, R21, 0x1, R3 ;  /* 0x0000000115157824 */ /* 0x000fc400078e0203 */
[----:B------:R-:W-:Y:S01]  /*11770*/  IMAD.MOV.U32 R3, RZ, RZ, R80 ;  /* 0x000000ffff037224 */ /* 0x000fe200078e0050 */
[----:B--2---:R-:W-:Y:S01]  /*11780*/  @P1 SHF.R.U32.HI R3, RZ, R81, R76 ;  /* 0x00000051ff031219 */ /* 0x004fe2000001164c */
[----:B------:R-:W-:Y:S01]  /*11790*/  IMAD R77, R236, UR4, RZ ;  /* 0x00000004ec4d7c24 */ /* 0x000fe2000f8e02ff */
[----:B------:R-:W5:Y:S01]  /*117a0*/  LD.E.128 R56, desc[UR40][R56.64] ;  /* 0x0000002838387980 */ /* 0x000f62000c101d00 */
[C---:B------:R-:W-:Y:S01]  /*117b0*/  IMAD.WIDE.U32 R20, R230.reuse, UR4, R20 ;  /* 0x00000004e6147c25 */ /* 0x040fe2000f8e0014 */
[----:B------:R-:W-:Y:S02]  /*117c0*/  SHF.R.S32.HI R76, RZ, 0x1f, R3 ;  /* 0x0000001fff4c7819 */ /* 0x000fe40000011403 */
        /* <DEDUP_REMOVED lines=8> */
[----:B------:R-:W-:-:S03]  /*11850*/  IMAD R76, R76, UR4, RZ ;  /* 0x000000044c4c7c24 */ /* 0x000fc6000f8e02ff */
        /* <DEDUP_REMOVED lines=8> */
[C---:B------:R-:W-:Y:S02]  /*118e0*/  IMAD R79, R3.reuse, UR5, R76 ;  /* 0x00000005034f7c24 */ /* 0x040fe4000f8e024c */
[----:B------:R-:W-:Y:S01]  /*118f0*/  IMAD.WIDE.U32 R20, R3, UR4, R20 ;  /* 0x0000000403147c25 */ /* 0x000fe2000f8e0014 */
[----:B------:R-:W-:-:S03]  /*11900*/  ULDC.64 UR4, c[0x0][0xad8] ;  /* 0x0002b60000047ab9 */ /* 0x000fc60000000a00 */
[----:B------:R-:W-:Y:S02]  /*11910*/  IMAD.IADD R21, R21, 0x1, R79 ;  /* 0x0000000115157824 */ /* 0x000fe400078e024f */
[----:B------:R-:W-:Y:S02]  /*11920*/  IMAD R0, R0, UR4, RZ ;  /* 0x0000000400007c24 */ /* 0x000fe4000f8e02ff */
[----:B------:R-:W-:Y:S01]  /*11930*/  IMAD.WIDE.U32 R20, R77, UR4, R20 ;  /* 0x000000044d147c25 */ /* 0x000fe2000f8e0014 */
[----:B------:R-:W-:-:S03]  /*11940*/  ISETP.GE.AND P2, PT, R85, R78, PT ;  /* 0x0000004e5500720c */ /* 0x000fc60003f46270 */
[----:B------:R-:W-:Y:S01]  /*11950*/  IMAD R79, R77, UR5, R0 ;  /* 0x000000054d4f7c24 */ /* 0x000fe2000f8e0200 */
[----:B------:R-:W-:Y:S01]  /*11960*/  ULDC.64 UR4, c[0x0][0xa80] ;  /* 0x0002a00000047ab9 */ /* 0x000fe20000000a00 */
[----:B------:R-:W-:Y:S02]  /*11970*/  VIADD R0, R18, 0x22820 ;  /* 0x0002282012007836 */ /* 0x000fe40000000000 */
[----:B------:R-:W-:Y:S01]  /*11980*/  IMAD.IADD R21, R21, 0x1, R79 ;  /* 0x0000000115157824 */ /* 0x000fe200078e024f */
[C---:B------:R-:W-:Y:S01]  /*11990*/  LEA R79, P3, R20.reuse, UR4, 0x1 ;  /* 0x00000004144f7c11 */ /* 0x040fe2000f8608ff */
[----:B------:R-:W-:Y:S01]  /*119a0*/  VIADD R3, R85, 0x20 ;  /* 0x0000002055037836 */ /* 0x000fe20000000000 */
[----:B------:R-:W-:Y:S02]  /*119b0*/  PRMT R0, RZ, 0x654, R0 ;  /* 0x00000654ff007816 */ /* 0x000fe40000000000 */
[----:B------:R-:W-:Y:S02]  /*119c0*/  LEA.HI.X R84, R20, UR5, R21, 0x1, P3 ;  /* 0x0000000514547c11 */ /* 0x000fe400098f0c15 */
[-C--:B------:R-:W-:Y:S01]  /*119d0*/  ISETP.GE.AND P1, PT, R3, R78.reuse, PT ;  /* 0x0000004e0300720c */ /* 0x080fe20003f26270 */
[----:B------:R-:W-:Y:S01]  /*119e0*/  VIADD R3, R85, 0x40 ;  /* 0x0000004055037836 */ /* 0x000fe20000000000 */
[----:B0-----:R0:W-:Y:S01]  /*119f0*/  SYNCS.ARRIVE.TRANS64.RED.A1T0 RZ, [R0+URZ], RZ ;  /* 0x000000ff00ff79a7 */ /* 0x0011e2000810043f */
[----:B------:R1:W2:Y:S03]  /*11a00*/  SHFL.IDX PT, R82, R79, RZ, 0x181f ;  /* 0x00181fff4f527589 */ /* 0x0002a600000e0000 */
[----:B------:R-:W-:Y:S01]  /*11a10*/  ISETP.GE.AND P0, PT, R3, R78, PT ;  /* 0x0000004e0300720c */ /* 0x000fe20003f06270 */
[----:B0-----:R1:W0:Y:S01]  /*11a20*/  SHFL.IDX PT, R0, R84, RZ, 0x181f ;  /* 0x00181fff54007589 */ /* 0x00122200000e0000 */
[----:B------:R-:W-:Y:S11]  /*11a30*/  @P2 BRA `(.L_x_14052) ;  /* 0x0000000000442947 */ /* 0x000ff60003800000 */
        /* <DEDUP_REMOVED lines=17> */
.L_x_14052:
[----:B------:R-:W-:Y:S05]  /*11b50*/  BSYNC B1 ;  /* 0x0000000000017941 */ /* 0x000fea0003800000 */
.L_x_14051:
        /* <DEDUP_REMOVED lines=21> */
.L_x_14054:
[----:B------:R-:W-:Y:S05]  /*11cb0*/  BSYNC B1 ;  /* 0x0000000000017941 */ /* 0x000fea0003800000 */
.L_x_14053:
        /* <DEDUP_REMOVED lines=21> */
.L_x_14056:
[----:B------:R-:W-:Y:S05]  /*11e10*/  BSYNC B1 ;  /* 0x0000000000017941 */ /* 0x000fea0003800000 */
.L_x_14055:
        /* <DEDUP_REMOVED lines=24> */
.L_x_14049:
        /* <DEDUP_REMOVED lines=18> */
[----:B------:R-:W4:Y:S01]  /*120c0*/  @P2 LDC R27, c[0x0][0xbec] ;  /* 0x0002fb00ff1b2b82 */ /* 0x000f220000000800 */
[----:B--2---:R-:W-:-:S05]  /*120d0*/  VIADD R3, R3, 0xffffff80 ;  /* 0xffffff8003037836 */ /* 0x004fca0000000000 */
[----:B------:R-:W-:Y:S01]  /*120e0*/  ISETP.GE.AND P3, PT, R3, 0x80, PT ;  /* 0x000000800300780c */ /* 0x000fe20003f66270 */
[----:B---3--:R-:W-:-:S12]  /*120f0*/  @P1 BRA `(.L_x_14058) ;  /* 0x0000000000101947 */ /* 0x008fd80003800000 */
[----:B------:R-:W-:Y:S05]  /*12100*/  @!P0 BRA `(.L_x_14058) ;  /* 0x00000000000c8947 */ /* 0x000fea0003800000 */
[----:B------:R-:W2:Y:S04]  /*12110*/  LDG.E R3, desc[UR40][R4.64] ;  /* 0x0000002804037981 */ /* 0x000ea8000c1e1900 */
[----:B-----5:R-:W2:Y:S02]  /*12120*/  LDG.E R8, desc[UR40][R4.64+0x4] ;  /* 0x0000042804087981 */ /* 0x020ea4000c1e1900 */
[----:B--2---:R-:W-:-:S07]  /*12130*/  IMAD.IADD R8, R8, 0x1, -R3 ;  /* 0x0000000108087824 */ /* 0x004fce00078e0a03 */
.L_x_14058:
[----:B------:R-:W-:Y:S01]  /*12140*/  BSSY B1, `(.L_x_14059) ;  /* 0x000002d000017945 */ /* 0x000fe20003800000 */
[----:B------:R-:W-:Y:S02]  /*12150*/  SHF.R.S32.HI R12, RZ, 0x1f, R226 ;  /* 0x0000001fff0c7819 */ /* 0x000fe400000114e2 */
[----:B------:R-:W-:Y:S02]  /*12160*/  SEL R13, R230, RZ, !P0 ;  /* 0x000000ffe60d7207 */ /* 0x000fe40004000000 */
[----:B------:R-:W-:Y:S02]  /*12170*/  SEL R236, R236, RZ, !P0 ;  /* 0x000000ffecec7207 */ /* 0x000fe40004000000 */
[----:B-----5:R-:W-:Y:S01]  /*12180*/  SHF.R.S32.HI R11, RZ, 0x1f, R0 ;  /* 0x0000001fff0b7819 */ /* 0x020fe20000011400 */
[----:B------:R-:W-:Y:S06]  /*12190*/  @P3 BRA `(.L_x_14060) ;  /* 0x00000000009c3947 */ /* 0x000fec0003800000 */
[----:B------:R-:W2:Y:S01]  /*121a0*/  S2R R5, SR_TID.X ;  /* 0x0000000000057919 */ /* 0x000ea20000002100 */
[----:B------:R-:W3:Y:S02]  /*121b0*/  LDC R9, c[0x0][0xbe8] ;  /* 0x0002fa00ff097b82 */ /* 0x000ee40000000800 */
[----:B---3--:R-:W-:Y:S01]  /*121c0*/  IMAD R3, R8, R9, RZ ;  /* 0x0000000908037224 */ /* 0x008fe200078e02ff */
        /* <DEDUP_REMOVED lines=36> */
.L_x_14060:
[----:B------:R-:W-:Y:S05]  /*12410*/  BSYNC B1 ;  /* 0x0000000000017941 */ /* 0x000fea0003800000 */
.L_x_14059:
[----:B------:R-:W3:Y:S01]  /*12420*/  @P2 LDC R9, c[0x0][0xbf0] ;  /* 0x0002fc00ff092b82 */ /* 0x000ee20000000800 */
[----:B------:R-:W-:Y:S01]  /*12430*/  ULDC.64 UR4, c[0x0][0xaa0] ;  /* 0x0002a80000047ab9 */ /* 0x000fe20000000a00 */
[----:B--2---:R-:W-:Y:S02]  /*12440*/  IMAD R7, R224, 0x20, R235 ;  /* 0x00000020e0077824 */ /* 0x004fe400078e02eb */
[----:B------:R-:W-:Y:S02]  /*12450*/  IMAD R3, R11, UR4, RZ ;  /* 0x000000040b037c24 */ /* 0x000fe4000f8e02ff */
[----:B------:R-:W-:-:S04]  /*12460*/  IMAD.WIDE.U32 R4, R0, UR4, RZ ;  /* 0x0000000400047c25 */ /* 0x000fc8000f8e00ff */
[----:B------:R-:W-:Y:S01]  /*12470*/  IMAD R3, R0, UR5, R3 ;  /* 0x0000000500037c24 */ /* 0x000fe2000f8e0203 */
[----:B------:R-:W-:Y:S01]  /*12480*/  ULDC.64 UR4, c[0x0][0xae8] ;  /* 0x0002ba0000047ab9 */ /* 0x000fe20000000a00 */
[----:B------:R-:W-:Y:S02]  /*12490*/  IMAD.IADD R10, R210, 0x1, R7 ;  /* 0x00000001d20a7824 */ /* 0x000fe400078e0207 */
[----:B------:R-:W-:Y:S02]  /*124a0*/  IMAD.IADD R5, R5, 0x1, R3 ;  /* 0x0000000105057824 */ /* 0x000fe400078e0203 */
[----:B------:R-:W-:Y:S02]  /*124b0*/  IMAD R3, R12, UR4, RZ ;  /* 0x000000040c037c24 */ /* 0x000fe4000f8e02ff */
[----:B----4-:R-:W-:-:S04]  /*124c0*/  @P2 IMAD.HI.U32 R0, R10, R27, RZ ;  /* 0x0000001b0a002227 */ /* 0x010fc800078e00ff */
[C---:B------:R-:W-:Y:S02]  /*124d0*/  IMAD R7, R226.reuse, UR5, R3 ;  /* 0x00000005e2077c24 */ /* 0x040fe4000f8e0203 */
[----:B------:R-:W-:Y:S01]  /*124e0*/  IMAD.WIDE.U32 R4, R226, UR4, R4 ;  /* 0x00000004e2047c25 */ /* 0x000fe2000f8e0004 */
[----:B------:R-:W-:-:S03]  /*124f0*/  ULDC.64 UR4, c[0x0][0xaf0] ;  /* 0x0002bc0000047ab9 */ /* 0x000fc60000000a00 */
[----:B------:R-:W-:Y:S01]  /*12500*/  IMAD.MOV.U32 R3, RZ, RZ, R10 ;  /* 0x000000ffff037224 */ /* 0x000fe200078e000a */
[----:B---3--:R-:W-:Y:S01]  /*12510*/  @P2 SHF.R.U32.HI R3, RZ, R9, R0 ;  /* 0x00000009ff032219 */ /* 0x008fe20000011600 */
        /* <DEDUP_REMOVED lines=26> */
.L_x_14265:
        /* <DEDUP_REMOVED lines=26> */
.L_x_14063:
[----:B------:R-:W-:Y:S05]  /*12860*/  BSYNC B1 ;  /* 0x0000000000017941 */ /* 0x000fea0003800000 */
.L_x_14062:
[----:B------:R-:W-:-:S03]  /*12870*/  UMOV UR4, 0xffffffff ;  /* 0xffffffff00047882 */ /* 0x000fc60000000000 */
[----:B------:R-:W-:Y:S05]  /*12880*/  BRA.DIV UR4, `(.L_x_14064) ;  /* 0x0000008e04c47947 */ /* 0x000fea000b800000 */
[----:B---3--:R3:W0:Y:S04]  /*12890*/  SHFL.IDX PT, R0, R4, 0x1, 0x181f ;  /* 0x00381f0004007f89 */ /* 0x00862800000e0000 */
[----:B----4-:R3:W4:Y:S02]  /*128a0*/  SHFL.IDX PT, R14, R3, 0x1, 0x181f ;  /* 0x00381f00030e7f89 */ /* 0x01072400000e0000 */
.L_x_14269:
        /* <DEDUP_REMOVED lines=25> */
.L_x_14066:
[----:B------:R-:W-:Y:S05]  /*12a40*/  BSYNC B1 ;  /* 0x0000000000017941 */ /* 0x000fea0003800000 */
.L_x_14065:
[----:B------:R-:W-:-:S03]  /*12a50*/  UMOV UR4, 0xffffffff ;  /* 0xffffffff00047882 */ /* 0x000fc60000000000 */
[----:B------:R-:W-:Y:S05]  /*12a60*/  BRA.DIV UR4, `(.L_x_14067) ;  /* 0x0000008e04947947 */ /* 0x000fea000b800000 */
[----:B0-----:R0:W0:Y:S04]  /*12a70*/  SHFL.IDX PT, R0, R4, 0x2, 0x181f ;  /* 0x00581f0004007f89 */ /* 0x00102800000e0000 */
[----:B----4-:R4:W0:Y:S02]  /*12a80*/  SHFL.IDX PT, R14, R3, 0x2, 0x181f ;  /* 0x00581f00030e7f89 */ /* 0x01082400000e0000 */
.L_x_14273:
        /* <DEDUP_REMOVED lines=25> */
.L_x_14069:
[----:B------:R-:W-:Y:S05]  /*12c20*/  BSYNC B1 ;  /* 0x0000000000017941 */ /* 0x000fea0003800000 */
.L_x_14068:
[----:B------:R-:W-:-:S03]  /*12c30*/  UMOV UR4, 0xffffffff ;  /* 0xffffffff00047882 */ /* 0x000fc60000000000 */
[----:B------:R-:W-:Y:S05]  /*12c40*/  BRA.DIV UR4, `(.L_x_14070) ;  /* 0x0000008e04647947 */ /* 0x000fea000b800000 */
[----:B0-----:R0:W0:Y:S04]  /*12c50*/  SHFL.IDX PT, R0, R4, 0x3, 0x181f ;  /* 0x00781f0004007f89 */ /* 0x00102800000e0000 */
[----:B------:R0:W0:Y:S02]  /*12c60*/  SHFL.IDX PT, R14, R3, 0x3, 0x181f ;  /* 0x00781f00030e7f89 */ /* 0x00002400000e0000 */
.L_x_14277:
        /* <DEDUP_REMOVED lines=24> */
.L_x_14057:
[----:B------:R-:W-:Y:S05]  /*12df0*/  BSYNC B0 ;  /* 0x0000000000007941 */ /* 0x000fea0003800000 */
.L_x_14048:
[----:B------:R-:W-:Y:S02]  /*12e00*/  ULDC UR4, c[0x0][0xc3c] ;  /* 0x00030f0000047ab9 */ /* 0x000fe40000000800 */
[----:B-1----:R-:W-:-:S13]  /*12e10*/  ISETP.GE.AND P0, PT, R95, UR4, PT ;  /* 0x000000045f007c0c */ /* 0x002fda000bf06270 */
[----:B------:R-:W-:Y:S05]  /*12e20*/  @!P0 BRA `(.L_x_14071) ;  /* 0xfffffee000988947 */ /* 0x000fea000383ffff */
[----:B------:R-:W-:Y:S05]  /*12e30*/  BRA `(.L_x_13924) ;  /* 0x0000007800a87947 */ /* 0x000fea0003800000 */
.L_x_13922:
[----:B------:R-:W-:-:S08]  /*12e40*/  NOP ;  /* 0x0000000000007918 */ /* 0x000fd00000000000 */
[----:B--2---:R-:W0:-:S00]  /*12e50*/  USETMAXREG.DEALLOC.CTAPOOL 0x18 ;  /* 0x00000018000079c8 */ /* 0x004e0000080e0500 */
        /* <DEDUP_REMOVED lines=16> */
.L_x_14072:
        /* <DEDUP_REMOVED lines=41> */
.L_x_14078:
        /* <DEDUP_REMOVED lines=12> */
.L_x_14077:
[----:B------:R-:W-:Y:S05]  /*132b0*/  BSYNC B0 ;  /* 0x0000000000007941 */ /* 0x000fea0003800000 */
.L_x_14076:
        /* <DEDUP_REMOVED lines=21> */
.L_x_14074:
        /* <DEDUP_REMOVED lines=20> */
.L_x_14079:
        /* <DEDUP_REMOVED lines=56> */
.L_x_14075:
[----:B------:R-:W-:Y:S02]  /*138d0*/  IMAD.MOV.U32 R17, RZ, RZ, RZ ;  /* 0x000000ffff117224 */ /* 0x000fe400078e00ff */
[----:B------:R-:W-:Y:S02]  /*138e0*/  IMAD.U32 R16, RZ, RZ, UR6 ;  /* 0x00000006ff107e24 */ /* 0x000fe4000f8e00ff */
[----:B------:R-:W-:-:S07]  /*138f0*/  IMAD.MOV.U32 R18, RZ, RZ, RZ ;  /* 0x000000ffff127224 */ /* 0x000fce00078e00ff */
.L_x_14080:
[----:B------:R-:W-:-:S13]  /*13900*/  ISETP.NE.AND P0, PT, R0, RZ, PT ;  /* 0x000000ff0000720c */ /* 0x000fda0003f05270 */
[----:B------:R-:W1:Y:S01]  /*13910*/  @!P0 S2R R3, SR_CgaCtaId ;  /* 0x0000000000038919 */ /* 0x000e620000008800 */
[----:B------:R-:W-:-:S04]  /*13920*/  @!P0 MOV R0, 0x400 ;  /* 0x0000040000008802 */ /* 0x000fc80000000f00 */
[----:B-1----:R-:W-:-:S05]  /*13930*/  @!P0 LEA R0, R3, R0, 0x18 ;  /* 0x0000000003008211 */ /* 0x002fca00078ec0ff */
[----:B------:R2:W-:Y:S01]  /*13940*/  @!P0 STS.128 [R0+0x228d0], R16 ;  /* 0x0228d01000008388 */ /* 0x0005e20000000c00 */
[----:B------:R-:W-:Y:S06]  /*13950*/  BAR.ARV 0x5, 0x180 ;  /* 0x0146000000007b1d */ /* 0x000fec0000002000 */
.L_x_14073:
        /* <DEDUP_REMOVED lines=32> */
.L_x_14221:
[----:B01--4-:R-:W0:Y:S02]  /*13b60*/  LDC.64 R2, c[0x0][0xc88] ;  /* 0x00032200ff027b82 */ /* 0x013e240000000a00 */
        /* <DEDUP_REMOVED lines=23> */
[----:B------:R2:W-:Y:S01]  /*13ce0*/  STL [R1], R10 ;  /* 0x0000000a01007387 */ /* 0x0005e20000100800 */
[----:B------:R-:W-:-:S02]  /*13cf0*/  IADD3 R8, P5, R10, UR6, RZ ;  /* 0x000000060a087c10 */ /* 0x000fc4000ffbe0ff */
[C---:B0-----:R-:W-:Y:S01]  /*13d00*/  IADD3 R4, P4, R10.reuse, UR4, RZ ;  /* 0x000000040a047c10 */ /* 0x041fe2000ff9e0ff */
[----:B------:R-:W-:Y:S01]  /*13d10*/  STL [R1+0x20], R15 ;  /* 0x0000200f01007387 */ /* 0x000fe20000100800 */
[----:B------:R-:W-:Y:S02]  /*13d20*/  ISETP.NE.AND.EX P3, PT, RZ, UR11, PT, P3 ;  /* 0x0000000bff007c0c */ /* 0x000fe4000bf65330 */
[----:B-1----:R-:W-:Y:S02]  /*13d30*/  CS2R R2, SRZ ;  /* 0x0000000000027805 */ /* 0x002fe4000001ff00 */
[C---:B------:R-:W-:Y:S02]  /*13d40*/  IADD3.X R5, R15.reuse, UR5, RZ, P4, !PT ;  /* 0x000000050f057c10 */ /* 0x040fe4000a7fe4ff */
[----:B------:R-:W-:Y:S02]  /*13d50*/  IADD3 R6, P4, R10, UR8, RZ ;  /* 0x000000080a067c10 */ /* 0x000fe4000ff9e0ff */
[----:B------:R-:W-:Y:S01]  /*13d60*/  ISETP.NE.U32.AND P0, PT, RZ, UR6, PT ;  /* 0x00000006ff007c0c */ /* 0x000fe2000bf05070 */
[----:B------:R-:W3:Y:S01]  /*13d70*/  @P2 LDG.E R2, desc[UR40][R4.64] ;  /* 0x0000002804022981 */ /* 0x000ee2000c1e1900 */
[----:B------:R-:W-:Y:S01]  /*13d80*/  IADD3.X R7, R15, UR9, RZ, P4, !PT ;  /* 0x000000090f077c10 */ /* 0x000fe2000a7fe4ff */
[----:B------:R-:W-:Y:S01]  /*13d90*/  ULDC UR4, c[0x0][0x288] ;  /* 0x0000a20000047ab9 */ /* 0x000fe20000000800 */
[----:B------:R-:W-:-:S02]  /*13da0*/  ISETP.NE.U32.AND P1, PT, RZ, UR8, PT ;  /* 0x00000008ff007c0c */ /* 0x000fc4000bf25070 */
[----:B------:R-:W-:Y:S02]  /*13db0*/  ISETP.NE.AND.EX P0, PT, RZ, UR7, PT, P0 ;  /* 0x00000007ff007c0c */ /* 0x000fe4000bf05300 */
[----:B--2---:R-:W-:Y:S02]  /*13dc0*/  @P3 IADD3 R10, P4, R10, UR10, RZ ;  /* 0x0000000a0a0a3c10 */ /* 0x004fe4000ff9e0ff */
[----:B------:R-:W-:Y:S02]  /*13dd0*/  ISETP.NE.AND.EX P1, PT, RZ, UR9, PT, P1 ;  /* 0x00000009ff007c0c */ /* 0x000fe4000bf25310 */
[C---:B------:R-:W-:Y:S02]  /*13de0*/  @P3 IADD3.X R11, R15.reuse, UR11, RZ, P4, !PT ;  /* 0x0000000b0f0b3c10 */ /* 0x040fe4000a7fe4ff */
[----:B------:R-:W-:-:S05]  /*13df0*/  IADD3.X R9, R15, UR7, RZ, P5, !PT ;  /* 0x000000070f097c10 */ /* 0x000fca000affe4ff */
[----:B------:R0:W5:Y:S04]  /*13e00*/  @P0 LDG.E R12, desc[UR40][R8.64] ;  /* 0x00000028080c0981 */ /* 0x000168000c1e1900 */
[----:B------:R0:W5:Y:S04]  /*13e10*/  @P1 LDG.E R3, desc[UR40][R6.64] ;  /* 0x0000002806031981 */ /* 0x000168000c1e1900 */
[----:B---3--:R1:W-:Y:S02]  /*13e20*/  STL [R1+0x38], R2 ;  /* 0x0000380201007387 */ /* 0x0083e40000100800 */
        /* <DEDUP_REMOVED lines=20> */
.L_x_14082:
        /* <DEDUP_REMOVED lines=12> */
.L_x_14083:
[----:B------:R-:W-:Y:S05]  /*14030*/  @!P0 BRA `(.L_x_14084) ;  /* 0x00000000000c8947 */ /* 0x000fea0003800000 */
[----:B------:R-:W2:Y:S04]  /*14040*/  LDG.E R10, desc[UR40][R8.64] ;  /* 0x00000028080a7981 */ /* 0x000ea8000c1e1900 */
[----:B------:R-:W2:Y:S02]  /*14050*/  LDG.E R8, desc[UR40][R8.64+0x4] ;  /* 0x0000042808087981 */ /* 0x000ea4000c1e1900 */
[----:B--2---:R-:W-:-:S07]  /*14060*/  IMAD.IADD R10, R8, 0x1, -R10 ;  /* 0x00000001080a7824 */ /* 0x004fce00078e0a0a */
.L_x_14084:
        /* <DEDUP_REMOVED lines=24> */
[----:B------:R-:W-:-:S05]  /*141f0*/  VIMNMX R4, R10, R4, PT ;  /* 0x000000040a047248 */ /* 0x000fca0003fe0100 */
[--C-:B------:R-:W-:Y:S02]  /*14200*/  IMAD R4, R4, 0x60, -R0.reuse ;  /* 0x0000006004047824 */ /* 0x100fe400078e0a00 */
[----:B------:R-:W-:-:S03]  /*14210*/  IMAD.MOV R0, RZ, RZ, -R0 ;  /* 0x000000ffff007224 */ /* 0x000fc600078e0a00 */
[----:B------:R-:W-:Y:S02]  /*14220*/  VIMNMX R2, R4, R2, PT ;  /* 0x0000000204027248 */ /* 0x000fe40003fe0100 */
[----:B------:R-:W-:-:S04]  /*14230*/  VIMNMX R0, RZ, R0, !PT ;  /* 0x00000000ff007248 */ /* 0x000fc80007fe0100 */
[----:B------:R-:W-:Y:S01]  /*14240*/  ISETP.GT.AND P0, PT, R2, R0, PT ;  /* 0x000000000200720c */ /* 0x000fe20003f04270 */
[----:B------:R-:W-:-:S12]  /*14250*/  IMAD.WIDE.U32 R6, R0, -0x55555555, RZ ;  /* 0xaaaaaaab00067825 */ /* 0x000fd800078e00ff */
[----:B------:R-:W-:Y:S01]  /*14260*/  @P0 VIADD R4, R2, 0x5f ;  /* 0x0000005f02040836 */ /* 0x000fe20000000000 */
[----:B------:R-:W-:-:S03]  /*14270*/  SHF.R.U32.HI R2, RZ, 0x6, R7 ;  /* 0x00000006ff027819 */ /* 0x000fc60000011607 */
[----:B------:R-:W-:-:S05]  /*14280*/  @P0 IMAD.HI R0, R4, 0x2aaaaaab, RZ ;  /* 0x2aaaaaab04000827 */ /* 0x000fca00078e02ff */
[----:B------:R-:W-:Y:S01]  /*14290*/  @P0 SHF.R.U32.HI R4, RZ, 0x1f, R0 ;  /* 0x0000001fff040819 */ /* 0x000fe20000011600 */
[----:B------:R-:W-:-:S03]  /*142a0*/  IMAD.MOV.U32 R8, RZ, RZ, R2 ;  /* 0x000000ffff087224 */ /* 0x000fc600078e0002 */
[----:B------:R-:W-:-:S04]  /*142b0*/  @P0 LEA.HI.SX32 R8, R0, R4, 0x1c ;  /* 0x0000000400080211 */ /* 0x000fc800078fe2ff */
        /* <DEDUP_REMOVED lines=10> */
.L_x_14280:
[----:B--2---:R-:W-:Y:S02]  /*14360*/  ISETP.NE.AND P0, PT, R14, RZ, PT ;  /* 0x000000ff0e00720c */ /* 0x004fe40003f05270 */
[----:B------:R-:W-:-:S11]  /*14370*/  PLOP3.LUT P6, PT, PT, PT, PT, 0x8, 0x0 ;  /* 0x000000000000781c */ /* 0x000fd60003fce170 */
[----:B------:R-:W-:Y:S05]  /*14380*/  @P0 BRA `(.L_x_14088) ;  /* 0x00000000000c0947 */ /* 0x000fea0003800000 */
[----:B------:R-:W-:-:S03]  /*14390*/  UMOV UR4, 0xffffffff ;  /* 0xffffffff00047882 */ /* 0x000fc60000000000 */
[----:B------:R-:W-:Y:S05]  /*143a0*/  BRA.DIV UR4, `(.L_x_14089) ;  /* 0x0000007a04087947 */ /* 0x000fea000b800000 */
[----:B------:R-:W-:-:S13]  /*143b0*/  ELECT P6, URZ, PT ;  /* 0x00000000003f782f */ /* 0x000fda00038c0000 */
.L_x_14088:
        /* <DEDUP_REMOVED lines=10> */
.L_x_14283:
[----:B------:R-:W-:Y:S05]  /*14460*/  BSYNC B1 ;  /* 0x0000000000017941 */ /* 0x000fea0003800000 */
.L_x_14090:
        /* <DEDUP_REMOVED lines=13> */
.L_x_14284:
[----:B------:R-:W-:Y:S05]  /*14540*/  BSYNC B2 ;  /* 0x0000000000027941 */ /* 0x000fea0003800000 */
.L_x_14094:
        /* <DEDUP_REMOVED lines=9> */
.L_x_14097:
[----:B------:R-:W-:Y:S05]  /*145e0*/  BSYNC B2 ;  /* 0x0000000000027941 */ /* 0x000fea0003800000 */
.L_x_14096:
[----:B------:R-:W2:Y:S04]  /*145f0*/  LDL R7, [R1+0x8] ;  /* 0x0000080001077983 */ /* 0x000ea80000100800 */
[----:B------:R-:W2:Y:S01]  /*14600*/  LDL R6, [R1+0x10] ;  /* 0x0000100001067983 */ /* 0x000ea20000100800 */
[----:B-1----:R-:W-:Y:S01]  /*14610*/  IMAD.MOV.U32 R11, RZ, RZ, RZ ;  /* 0x000000ffff0b7224 */ /* 0x002fe200078e00ff */
        /* <DEDUP_REMOVED lines=11> */
.L_x_14098:
        /* <DEDUP_REMOVED lines=13> */
.L_x_14285:
[----:B------:R-:W-:Y:S05]  /*147a0*/  BSYNC B2 ;  /* 0x0000000000027941 */ /* 0x000fea0003800000 */
.L_x_14099:
        /* <DEDUP_REMOVED lines=11> */
.L_x_14102:
[----:B------:R-:W-:Y:S05]  /*14860*/  BSYNC B2 ;  /* 0x0000000000027941 */ /* 0x000fea0003800000 */
.L_x_14101:
        /* <DEDUP_REMOVED lines=11> */
.L_x_14103:
        /* <DEDUP_REMOVED lines=15> */
.L_x_14104:
        /* <DEDUP_REMOVED lines=15> */
.L_x_14105:
        /* <DEDUP_REMOVED lines=15> */
.L_x_14106:
        /* <DEDUP_REMOVED lines=10> */
.L_x_14093:
[----:B------:R-:W-:Y:S05]  /*14c90*/  BSYNC B1 ;  /* 0x0000000000017941 */ /* 0x000fea0003800000 */
.L_x_14092:
        /* <DEDUP_REMOVED lines=13> */
.L_x_14122:
        /* <DEDUP_REMOVED lines=14> */
.L_x_14286:
[----:B------:R-:W-:Y:S05]  /*14e50*/  BSYNC B2 ;  /* 0x0000000000027941 */ /* 0x000fea0003800000 */
.L_x_14109:
        /* <DEDUP_REMOVED lines=9> */
.L_x_14112:
[----:B------:R-:W-:Y:S05]  /*14ef0*/  BSYNC B2 ;  /* 0x0000000000027941 */ /* 0x000fea0003800000 */
.L_x_14111:
[----:B------:R-:W2:Y:S04]  /*14f00*/  LDL R8, [R1+0x8] ;  /* 0x0000080001087983 */ /* 0x000ea80000100800 */
[----:B------:R-:W2:Y:S01]  /*14f10*/  LDL R7, [R1+0x10] ;  /* 0x0000100001077983 */ /* 0x000ea20000100800 */
[----:B-1----:R-:W-:Y:S01]  /*14f20*/  IMAD.MOV.U32 R11, RZ, RZ, RZ ;  /* 0x000000ffff0b7224 */ /* 0x002fe200078e00ff */
        /* <DEDUP_REMOVED lines=10> */
.L_x_14113:
        /* <DEDUP_REMOVED lines=13> */
.L_x_14287:
[----:B------:R-:W-:Y:S05]  /*150a0*/  BSYNC B2 ;  /* 0x0000000000027941 */ /* 0x000fea0003800000 */
.L_x_14114:
        /* <DEDUP_REMOVED lines=11> */
.L_x_14117:
[----:B------:R-:W-:Y:S05]  /*15160*/  BSYNC B2 ;  /* 0x0000000000027941 */ /* 0x000fea0003800000 */
.L_x_14116:
        /* <DEDUP_REMOVED lines=11> */
.L_x_14118:
        /* <DEDUP_REMOVED lines=15> */
.L_x_14119:
        /* <DEDUP_REMOVED lines=15> */
.L_x_14120:
        /* <DEDUP_REMOVED lines=15> */
.L_x_14121:
        /* <DEDUP_REMOVED lines=10> */
.L_x_14108:
[----:B------:R-:W-:Y:S05]  /*15590*/  BSYNC B1 ;  /* 0x0000000000017941 */ /* 0x000fea0003800000 */
.L_x_14107:
        /* <DEDUP_REMOVED lines=12> */
.L_x_14086:
[----:B------:R-:W-:Y:S05]  /*15660*/  BSYNC B0 ;  /* 0x0000000000007941 */ /* 0x000fea0003800000 */
.L_x_14085:
        /* <DEDUP_REMOVED lines=10> */
[----:B------:R-:W-:-:S04]  /*15710*/  IMAD.IADD R0, R20, 0x1, R0 ;  /* 0x0000000114007824 */ /* 0x000fc800078e0200 */
[----:B------:R-:W-:-:S05]  /*15720*/  IMAD.HI R0, R0, 0x2aaaaaab, RZ ;  /* 0x2aaaaaab00007827 */ /* 0x000fca00078e02ff */
[----:B------:R-:W-:-:S04]  /*15730*/  SHF.R.U32.HI R2, RZ, 0x1f, R0 ;  /* 0x0000001fff027819 */ /* 0x000fc80000011600 */
[----:B------:R-:W-:-:S04]  /*15740*/  LEA.HI.SX32 R0, R0, R2, 0x1c ;  /* 0x0000000200007211 */ /* 0x000fc800078fe2ff */
        /* <DEDUP_REMOVED lines=21> */
.L_x_14124:
        /* <DEDUP_REMOVED lines=21> */
.L_x_14127:
[----:B------:R-:W-:Y:S05]  /*159f0*/  BSYNC B6 ;  /* 0x0000000000067941 */ /* 0x000fea0003800000 */
.L_x_14126:
        /* <DEDUP_REMOVED lines=21> */
.L_x_14130:
        /* <DEDUP_REMOVED lines=16> */
.L_x_14129:
[----:B------:R-:W-:Y:S05]  /*15c50*/  BSYNC B6 ;  /* 0x0000000000067941 */ /* 0x000fea0003800000 */
.L_x_14128:
        /* <DEDUP_REMOVED lines=25> */
.L_x_14290:
        /* <DEDUP_REMOVED lines=12> */
.L_x_14293:
        /* <DEDUP_REMOVED lines=25> */
.L_x_14134:
[----:B------:R-:W3:Y:S04]  /*16040*/  LDL R7, [R1+0x8] ;  /* 0x0000080001077983 */ /* 0x000ee80000100800 */
[----:B0-2---:R-:W3:Y:S04]  /*16050*/  LDL R0, [R1+0xc] ;  /* 0x00000c0001007983 */ /* 0x005ee80000100800 */
[----:B------:R-:W2:Y:S01]  /*16060*/  LDL R2, [R1+0x18] ;  /* 0x0000180001027983 */ /* 0x000ea20000100800 */
[----:B---3--:R-:W-:Y:S01]  /*16070*/  IMAD R0, R0, 0x8, R7 ;  /* 0x0000000800007824 */ /* 0x008fe200078e0207 */
[----:B--2---:R-:W-:-:S04]  /*16080*/  SHF.L.U32 R2, R2, 0x1f, RZ ;  /* 0x0000001f02027819 */ /* 0x004fc800000006ff */
[----:B------:R-:W0:Y:S02]  /*16090*/  SYNCS.PHASECHK.TRANS64.TRYWAIT P0, [R0+URZ+0x22840], R2 ;  /* 0x02284002000075a7 */ /* 0x000e24000800017f */
[----:B0-----:R-:W-:Y:S05]  /*160a0*/  @!P0 BRA `(.L_x_14135) ;  /* 0x0000005c00a48947 */ /* 0x001fea0003800000 */
.L_x_14294:
        /* <DEDUP_REMOVED lines=11> */
.L_x_14136:
        /* <DEDUP_REMOVED lines=27> */
.L_x_14132:
        /* <DEDUP_REMOVED lines=43> */
.L_x_14138:
[----:B------:R-:W-:Y:S05]  /*165c0*/  BSYNC B6 ;  /* 0x0000000000067941 */ /* 0x000fea0003800000 */
.L_x_14137:
        /* <DEDUP_REMOVED lines=60> */
[----:B------:R-:W0:Y:S04]  /*16990*/  SHFL.IDX PT, R5, R3, RZ, 0x181f ;  /* 0x00181fff03057589 */ /* 0x000e2800000e0000 */
[----:B------:R-:W-:Y:S01]  /*169a0*/  SHFL.IDX PT, R6, R0, 0x1, 0x181f ;  /* 0x00381f0000067f89 */ /* 0x000fe200000e0000 */
        /* <DEDUP_REMOVED lines=55> */
[-C--:B------:R-:W-:Y:S01]  /*16d20*/  @!P1 LOP3.LUT R5, R5, R4.reuse, RZ, 0x3c, !PT ;  /* 0x0000000405059212 */ /* 0x080fe200078e3cff */
[----:B------:R-:W-:Y:S03]  /*16d30*/  SHFL.IDX PT, R0, R0, 0x7, 0x181f ;  /* 0x00f81f0000007f89 */ /* 0x000fe600000e0000 */
        /* <DEDUP_REMOVED lines=12> */
[----:B-1----:R0:W-:Y:S02]  /*16e00*/  @!P1 LDGSTS.E.BYPASS.LTC128B.128 [R9+0x1b400], desc[UR40][R4.64], !P0 ;  /* 0x1b40000004099fae */ /* 0x0021e4000c101d68 */
.L_x_14311:
        /* <DEDUP_REMOVED lines=11> */
.L_x_14140:
        /* <DEDUP_REMOVED lines=19> */
.L_x_14312:
[----:B------:R-:W-:Y:S05]  /*16ff0*/  BSYNC B0 ;  /* 0x0000000000007941 */ /* 0x000fea0003800000 */
.L_x_14141:
[----:B--2---:R-:W2:Y:S01]  /*17000*/  LDL R2, [R1+0x4] ;  /* 0x0000040001027983 */ /* 0x004ea20000100800 */
[----:B------:R-:W-:Y:S01]  /*17010*/  BSSY B0, `(.L_x_14143) ;  /* 0x0000062000007945 */ /* 0x000fe20003800000 */
[----:B--2---:R-:W-:-:S13]  /*17020*/  LOP3.LUT P0, RZ, R2, 0x1, RZ, 0xc0, !PT ;  /* 0x0000000102ff7812 */ /* 0x004fda000780c0ff */
[----:B------:R-:W-:Y:S05]  /*17030*/  @!P0 BRA `(.L_x_14144) ;  /* 0x00000004007c8947 */ /* 0x000fea0003800000 */
[----:B01----:R-:W2:Y:S04]  /*17040*/  LDL R5, [R1+0x8] ;  /* 0x0000080001057983 */ /* 0x003ea80000100800 */
        /* <DEDUP_REMOVED lines=10> */
.L_x_14313:
[----:B------:R-:W-:Y:S05]  /*170f0*/  BSYNC B1 ;  /* 0x0000000000017941 */ /* 0x000fea0003800000 */
.L_x_14145:
        /* <DEDUP_REMOVED lines=9> */
.L_x_14148:
[----:B------:R-:W-:Y:S05]  /*17190*/  BSYNC B1 ;  /* 0x0000000000017941 */ /* 0x000fea0003800000 */
.L_x_14147:
        /* <DEDUP_REMOVED lines=14> */
.L_x_14149:
        /* <DEDUP_REMOVED lines=16> */
.L_x_14150:
        /* <DEDUP_REMOVED lines=16> */
.L_x_14151:
        /* <DEDUP_REMOVED lines=16> */
.L_x_14152:
        /* <DEDUP_REMOVED lines=11> */
.L_x_14144:
[----:B------:R-:W-:Y:S05]  /*17630*/  BSYNC B0 ;  /* 0x0000000000007941 */ /* 0x000fea0003800000 */
.L_x_14143:
        /* <DEDUP_REMOVED lines=29> */
[----:B------:R-:W1:Y:S03]  /*17810*/  LDC R6, c[0x0][0x43c] ;  /* 0x00010f00ff067b82 */ /* 0x000e660000000800 */
[----:B------:R-:W3:Y:S01]  /*17820*/  LDL R7, [R1+0x14] ;  /* 0x0000140001077983 */ /* 0x000ee20000100800 */
        /* <DEDUP_REMOVED lines=16> */
[----:B------:R-:W2:Y:S04]  /*17930*/  LDG.E R0, desc[UR40][R6.64] ;  /* 0x0000002806007981 */ /* 0x000ea8000c1e1900 */
[----:B--2---:R1:W-:Y:S02]  /*17940*/  STL [R1], R0 ;  /* 0x0000000001007387 */ /* 0x0043e40000100800 */
.L_x_14159:
[----:B------:R-:W2:Y:S01]  /*17950*/  LDL R2, [R1+0x8] ;  /* 0x0000080001027983 */ /* 0x000ea20000100800 */
[----:B------:R-:W-:Y:S01]  /*17960*/  SHF.L.U32 R6, R8, 0x1f, RZ ;  /* 0x0000001f08067819 */ /* 0x000fe200000006ff */
[----:B------:R-:W-:Y:S01]  /*17970*/  BSSY B3, `(.L_x_14160) ;  /* 0x0000007000037945 */ /* 0x000fe20003800000 */
[----:B-1----:R-:W1:Y:S02]  /*17980*/  S2R R0, SR_TID.X ;  /* 0x0000000000007919 */ /* 0x002e640000002100 */
[----:B-1----:R-:W-:-:S04]  /*17990*/  LOP3.LUT R0, R0, 0x7f, RZ, 0xc0, !PT ;  /* 0x0000007f00007812 */ /* 0x002fc800078ec0ff */
[----:B------:R-:W-:Y:S01]  /*179a0*/  ISETP.NE.AND P1, PT, R0, RZ, PT ;  /* 0x000000ff0000720c */ /* 0x000fe20003f25270 */
[----:B--2---:R-:W-:-:S04]  /*179b0*/  IMAD R2, R9, 0x8, R2 ;  /* 0x0000000809027824 */ /* 0x004fc800078e0202 */
[----:B------:R-:W1:Y:S02]  /*179c0*/  SYNCS.PHASECHK.TRANS64.TRYWAIT P0, [R2+URZ+0x22840], R6 ;  /* 0x02284006020075a7 */ /* 0x000e64000800017f */
[----:B-1----:R-:W-:Y:S06]  /*179d0*/  @!P0 BRA `(.L_x_14161) ;  /* 0x0000005000408947 */ /* 0x002fec0003800000 */
.L_x_14314:
[----:B------:R-:W-:Y:S05]  /*179e0*/  BSYNC B3 ;  /* 0x0000000000037941 */ /* 0x000fea0003800000 */
.L_x_14160:
        /* <DEDUP_REMOVED lines=9> */
.L_x_14163:
[----:B------:R-:W-:Y:S05]  /*17a80*/  BSYNC B3 ;  /* 0x0000000000037941 */ /* 0x000fea0003800000 */
.L_x_14162:
        /* <DEDUP_REMOVED lines=14> */
.L_x_14164:
        /* <DEDUP_REMOVED lines=14> */
.L_x_14315:
[----:B------:R-:W-:Y:S05]  /*17c50*/  BSYNC B3 ;  /* 0x0000000000037941 */ /* 0x000fea0003800000 */
.L_x_14165:
        /* <DEDUP_REMOVED lines=11> */
.L_x_14168:
[----:B------:R-:W-:Y:S05]  /*17d10*/  BSYNC B3 ;  /* 0x0000000000037941 */ /* 0x000fea0003800000 */
.L_x_14167:
        /* <DEDUP_REMOVED lines=11> */
.L_x_14169:
        /* <DEDUP_REMOVED lines=16> */
.L_x_14170:
        /* <DEDUP_REMOVED lines=16> */
.L_x_14171:
        /* <DEDUP_REMOVED lines=16> */
.L_x_14172:
        /* <DEDUP_REMOVED lines=11> */
.L_x_14158:
[----:B------:R-:W-:Y:S05]  /*18180*/  BSYNC B1 ;  /* 0x0000000000017941 */ /* 0x000fea0003800000 */
.L_x_14157:
[----:B------:R-:W2:Y:S02]  /*18190*/  LDL.LU R5, [R1+0x30] ;  /* 0x0000300001057983 */ /* 0x000ea40000300800 */
[----:B--2---:R-:W-:-:S07]  /*181a0*/  VIADD R0, R5, 0xfffffffd ;  /* 0xfffffffd05007836 */ /* 0x004fce0000000000 */
.L_x_14156:
[----:B------:R-:W-:Y:S05]  /*181b0*/  BSYNC B2 ;  /* 0x0000000000027941 */ /* 0x000fea0003800000 */
.L_x_14155:
[----:B------:R-:W-:-:S13]  /*181c0*/  ISETP.NE.AND P0, PT, R4, RZ, PT ;  /* 0x000000ff0400720c */ /* 0x000fda0003f05270 */
[----:B------:R-:W-:Y:S05]  /*181d0*/  @!P0 BRA `(.L_x_14154) ;  /* 0x0000001400488947 */ /* 0x000fea0003800000 */
.L_x_14205:
        /* <DEDUP_REMOVED lines=37> */
.L_x_14175:
        /* <DEDUP_REMOVED lines=9> */
.L_x_14316:
[----:B------:R-:W-:Y:S05]  /*184c0*/  BSYNC B2 ;  /* 0x0000000000027941 */ /* 0x000fea0003800000 */
.L_x_14176:
        /* <DEDUP_REMOVED lines=9> */
.L_x_14179:
[----:B------:R-:W-:Y:S05]  /*18560*/  BSYNC B2 ;  /* 0x0000000000027941 */ /* 0x000fea0003800000 */
.L_x_14178:
        /* <DEDUP_REMOVED lines=13> */
.L_x_14180:
        /* <DEDUP_REMOVED lines=14> */
.L_x_14317:
[----:B------:R-:W-:Y:S05]  /*18720*/  BSYNC B2 ;  /* 0x0000000000027941 */ /* 0x000fea0003800000 */
.L_x_14181:
        /* <DEDUP_REMOVED lines=11> */
.L_x_14184:
[----:B------:R-:W-:Y:S05]  /*187e0*/  BSYNC B2 ;  /* 0x0000000000027941 */ /* 0x000fea0003800000 */
.L_x_14183:
        /* <DEDUP_REMOVED lines=10> */
.L_x_14185:
        /* <DEDUP_REMOVED lines=16> */
.L_x_14186:
        /* <DEDUP_REMOVED lines=16> */
.L_x_14187:
        /* <DEDUP_REMOVED lines=16> */
.L_x_14188:
        /* <DEDUP_REMOVED lines=11> */
.L_x_14174:
[----:B------:R-:W-:Y:S05]  /*18c40*/  BSYNC B1 ;  /* 0x0000000000017941 */ /* 0x000fea0003800000 */
.L_x_14173:
[----:B------:R-:W2:Y:S01]  /*18c50*/  LDL R5, [R1+0x4] ;  /* 0x0000040001057983 */ /* 0x000ea20000100800 */
[----:B------:R-:W-:Y:S01]  /*18c60*/  VIADD R7, R7, 0x1 ;  /* 0x0000000107077836 */ /* 0x000fe20000000000 */
[----:B------:R-:W-:Y:S04]  /*18c70*/  BSSY B1, `(.L_x_14189) ;  /* 0x00000a5000017945 */ /* 0x000fe80003800000 */
[----:B------:R-:W-:-:S04]  /*18c80*/  ISETP.NE.AND P0, PT, R7, 0x2, PT ;  /* 0x000000020700780c */ /* 0x000fc80003f05270 */
[----:B------:R-:W-:Y:S02]  /*18c90*/  SEL R2, RZ, 0x1, P0 ;  /* 0x00000001ff027807 */ /* 0x000fe40000000000 */
[----:B0-----:R-:W-:Y:S02]  /*18ca0*/  SEL R9, R7, RZ, P0 ;  /* 0x000000ff07097207 */ /* 0x001fe40000000000 */
        /* <DEDUP_REMOVED lines=30> */
.L_x_14191:
        /* <DEDUP_REMOVED lines=9> */
.L_x_14318:
[----:B------:R-:W-:Y:S05]  /*18f20*/  BSYNC B2 ;  /* 0x0000000000027941 */ /* 0x000fea0003800000 */
.L_x_14192:
        /* <DEDUP_REMOVED lines=9> */
.L_x_14195:
[----:B------:R-:W-:Y:S05]  /*18fc0*/  BSYNC B2 ;  /* 0x0000000000027941 */ /* 0x000fea0003800000 */
.L_x_14194:
        /* <DEDUP_REMOVED lines=14> */
.L_x_14196:
        /* <DEDUP_REMOVED lines=14> */
.L_x_14319:
[----:B------:R-:W-:Y:S05]  /*19190*/  BSYNC B2 ;  /* 0x0000000000027941 */ /* 0x000fea0003800000 */
.L_x_14197:
        /* <DEDUP_REMOVED lines=11> */
.L_x_14200:
[----:B------:R-:W-:Y:S05]  /*19250*/  BSYNC B2 ;  /* 0x0000000000027941 */ /* 0x000fea0003800000 */
.L_x_14199:
        /* <DEDUP_REMOVED lines=11> */
.L_x_14201:
        /* <DEDUP_REMOVED lines=16> */
.L_x_14202:
        /* <DEDUP_REMOVED lines=16> */
.L_x_14203:
        /* <DEDUP_REMOVED lines=16> */
.L_x_14204:
        /* <DEDUP_REMOVED lines=11> */
.L_x_14190:
[----:B------:R-:W-:Y:S05]  /*196c0*/  BSYNC B1 ;  /* 0x0000000000017941 */ /* 0x000fea0003800000 */
.L_x_14189:
[C---:B------:R-:W-:Y:S01]  /*196d0*/  ISETP.GT.AND P0, PT, R0.reuse, 0x1, PT ;  /* 0x000000010000780c */ /* 0x040fe20003f04270 */
[----:B------:R-:W-:-:S12]  /*196e0*/  VIADD R0, R0, 0xfffffffe ;  /* 0xfffffffe00007836 */ /* 0x000fd80000000000 */
[----:B------:R-:W-:Y:S05]  /*196f0*/  @P0 BRA `(.L_x_14205) ;  /* 0xffffffe800b80947 */ /* 0x000fea000383ffff */
.L_x_14154:
[----:B------:R-:W-:Y:S05]  /*19700*/  BSYNC B0 ;  /* 0x0000000000007941 */ /* 0x000fea0003800000 */
.L_x_14153:
        /* <DEDUP_REMOVED lines=24> */
.L_x_14207:
[----:B------:R-:W-:Y:S05]  /*19890*/  BSYNC B0 ;  /* 0x0000000000007941 */ /* 0x000fea0003800000 */
.L_x_14206:
[----:B------:R-:W-:-:S05]  /*198a0*/  SEL R0, R0, RZ, P0 ;  /* 0x000000ff00007207 */ /* 0x000fca0000000000 */
[----:B------:R2:W-:Y:S02]  /*198b0*/  STL [R1+0xc], R0 ;  /* 0x00000c0001007387 */ /* 0x0005e40000100800 */
.L_x_14125:
[----:B------:R-:W-:Y:S05]  /*198c0*/  BSYNC B7 ;  /* 0x0000000000077941 */ /* 0x000fea0003800000 */
.L_x_14123:
        /* <DEDUP_REMOVED lines=13> */
.L_x_14208:
        /* <DEDUP_REMOVED lines=19> */
[----:B0-----:R-:W0:Y:S02]  /*19ad0*/  SHFL.UP PT, R14, R2, 0x1, RZ ;  /* 0x04200000020e7989 */ /* 0x001e2400000e00ff */
        /* <DEDUP_REMOVED lines=16> */
.L_x_14329:
[----:B------:R-:W-:Y:S02]  /*19be0*/  ULDC UR4, c[0x0][0xc38] ;  /* 0x00030e0000047ab9 */ /* 0x000fe40000000800 */
[----:B------:R-:W-:-:S04]  /*19bf0*/  IMAD.U32 R4, RZ, RZ, UR4 ;  /* 0x00000004ff047e24 */ /* 0x000fc8000f8e00ff */
[----:B-1----:R-:W-:-:S04]  /*19c00*/  IMAD R16, R16, R4, RZ ;  /* 0x0000000410107224 */ /* 0x002fc800078e02ff */
[----:B------:R-:W-:-:S05]  /*19c10*/  IMAD.IADD R5, R5, 0x1, R16 ;  /* 0x0000000105057824 */ /* 0x000fca00078e0210 */
[----:B------:R-:W-:-:S13]  /*19c20*/  ISETP.GT.AND P6, PT, R5, R0, PT ;  /* 0x000000000500720c */ /* 0x000fda0003fc4270 */
[----:B------:R-:W-:Y:S05]  /*19c30*/  @P6 BRA `(.L_x_14211) ;  /* 0x00000000009c6947 */ /* 0x000fea0003800000 */
.L_x_14216:
        /* <DEDUP_REMOVED lines=14> */
.L_x_14214:
[----:B------:R-:W-:Y:S05]  /*19d20*/  BSYNC B0 ;  /* 0x0000000000007941 */ /* 0x000fea0003800000 */
.L_x_14213:
        /* <DEDUP_REMOVED lines=18> */
.L_x_14337:
[----:B------:R-:W-:Y:S02]  /*19e50*/  ULDC UR4, c[0x0][0xc38] ;  /* 0x00030e0000047ab9 */ /* 0x000fe40000000800 */
[----:B------:R-:W-:-:S04]  /*19e60*/  IMAD.U32 R4, RZ, RZ, UR4 ;  /* 0x00000004ff047e24 */ /* 0x000fc8000f8e00ff */
[----:B-1----:R-:W-:-:S04]  /*19e70*/  IMAD R16, R16, R4, RZ ;  /* 0x0000000410107224 */ /* 0x002fc800078e02ff */
[----:B------:R-:W-:-:S05]  /*19e80*/  IMAD.IADD R5, R16, 0x1, R5 ;  /* 0x0000000110057824 */ /* 0x000fca00078e0205 */
[----:B------:R-:W-:-:S13]  /*19e90*/  ISETP.GT.AND P6, PT, R5, R0, PT ;  /* 0x000000000500720c */ /* 0x000fda0003fc4270 */
[----:B------:R-:W-:Y:S05]  /*19ea0*/  @!P6 BRA `(.L_x_14216) ;  /* 0xfffffffc0064e947 */ /* 0x000fea000383ffff */
.L_x_14211:
        /* <DEDUP_REMOVED lines=8> */
.L_x_14341:
[----:B------:R-:W-:Y:S01]  /*19f30*/  ISETP.NE.AND P0, PT, R5, RZ, PT ;  /* 0x000000ff0500720c */ /* 0x000fe20003f05270 */
[----:B------:R-:W-:-:S12]  /*19f40*/  IMAD.MOV.U32 R5, RZ, RZ, RZ ;  /* 0x000000ffff057224 */ /* 0x000fd800078e00ff */
[----:B------:R-:W-:Y:S05]  /*19f50*/  @!P0 BRA `(.L_x_14218) ;  /* 0x0000000000148947 */ /* 0x000fea0003800000 */
[----:B------:R-:W-:Y:S01]  /*19f60*/  UMOV UR4, 0xffffffff ;  /* 0xffffffff00047882 */ /* 0x000fe20000000000 */
[----:B------:R-:W-:Y:S02]  /*19f70*/  VIADD R12, R6, 0xffffffff ;  /* 0xffffffff060c7836 */ /* 0x000fe40000000000 */
[----:B------:R-:W-:Y:S05]  /*19f80*/  BRA.DIV UR4, `(.L_x_14219) ;  /* 0x0000003604907947 */ /* 0x000fea000b800000 */
[----:B0-----:R0:W3:Y:S02]  /*19f90*/  SHFL.IDX PT, R3, R3, R12, 0x1f ;  /* 0x00001f0c03037589 */ /* 0x0010e400000e0000 */
.L_x_14344:
[----:B---3--:R-:W-:-:S07]  /*19fa0*/  IMAD.MOV.U32 R5, RZ, RZ, R3 ;  /* 0x000000ffff057224 */ /* 0x008fce00078e0003 */
.L_x_14218:
        /* <DEDUP_REMOVED lines=66> */
.L_x_14212:
[----:B------:R-:W-:Y:S01]  /*1a3d0*/  UMOV UR4, URZ ;  /* 0x0000003f00047c82 */ /* 0x000fe20008000000 */
[----:B------:R-:W-:Y:S01]  /*1a3e0*/  UMOV UR5, URZ ;  /* 0x0000003f00057c82 */ /* 0x000fe20008000000 */
[----:B------:R-:W-:Y:S01]  /*1a3f0*/  ULDC UR6, c[0x0][0xc3c] ;  /* 0x00030f0000067ab9 */ /* 0x000fe20000000800 */
[----:B------:R-:W-:Y:S02]  /*1a400*/  IMAD.MOV.U32 R16, RZ, RZ, R0 ;  /* 0x000000ffff107224 */ /* 0x000fe400078e0000 */
[----:B------:R-:W-:Y:S02]  /*1a410*/  IMAD.U32 R17, RZ, RZ, UR4 ;  /* 0x00000004ff117e24 */ /* 0x000fe4000f8e00ff */
[----:B------:R-:W-:Y:S02]  /*1a420*/  IMAD.U32 R18, RZ, RZ, UR5 ;  /* 0x00000005ff127e24 */ /* 0x000fe4000f8e00ff */
[----:B------:R-:W-:-:S07]  /*1a430*/  IMAD.U32 R19, RZ, RZ, UR6 ;  /* 0x00000006ff137e24 */ /* 0x000fce000f8e00ff */
.L_x_14220:
[----:B------:R4:W2:Y:S01]  /*1a440*/  LDL R2, [R1+0x8] ;  /* 0x0000080001027983 */ /* 0x0008a20000100800 */
[----:B------:R-:W1:Y:S01]  /*1a450*/  S2R R0, SR_TID.X ;  /* 0x0000000000007919 */ /* 0x000e620000002100 */
[----:B------:R-:W-:Y:S05]  /*1a460*/  WARPSYNC.ALL ;  /* 0x0000000000007948 */ /* 0x000fea0003800000 */
[----:B-1----:R-:W-:Y:S01]  /*1a470*/  LOP3.LUT R0, R0, 0x1f, RZ, 0xc0, !PT ;  /* 0x0000001f00007812 */ /* 0x002fe200078ec0ff */
[----:B------:R-:W-:Y:S03]  /*1a480*/  BAR.SYNC.DEFER_BLOCKING 0x4, 0x180 ;  /* 0x0106000000007b1d */ /* 0x000fe60000010000 */
[----:B------:R-:W-:-:S13]  /*1a490*/  ISETP.NE.AND P0, PT, R0, RZ, PT ;  /* 0x000000ff0000720c */ /* 0x000fda0003f05270 */
[----:B0-----:R-:W2:Y:S01]  /*1a4a0*/  @!P0 S2R R3, SR_CgaCtaId ;  /* 0x0000000000038919 */ /* 0x001ea20000008800 */
[----:B------:R-:W-:-:S04]  /*1a4b0*/  @!P0 MOV R0, 0x400 ;  /* 0x0000040000008802 */ /* 0x000fc80000000f00 */
[----:B--2---:R-:W-:-:S05]  /*1a4c0*/  @!P0 LEA R2, R3, R0, 0x18 ;  /* 0x0000000003028211 */ /* 0x004fca00078ec0ff */
[----:B------:R4:W-:Y:S04]  /*1a4d0*/  @!P0 STS.128 [R2+0x228d0], R16 ;  /* 0x0228d01002008388 */ /* 0x0009e80000000c00 */
[----:B------:R4:W-:Y:S01]  /*1a4e0*/  @!P0 STL [R1+0x8], R2 ;  /* 0x0000080201008387 */ /* 0x0009e20000100800 */
[----:B------:R-:W-:Y:S06]  /*1a4f0*/  BAR.ARV 0x5, 0x180 ;  /* 0x0146000000007b1d */ /* 0x000fec0000002000 */
.L_x_14209:
[----:B------:R-:W-:Y:S02]  /*1a500*/  ULDC UR4, c[0x0][0xc3c] ;  /* 0x00030f0000047ab9 */ /* 0x000fe40000000800 */
[----:B---3--:R-:W-:-:S13]  /*1a510*/  ISETP.GE.AND P0, PT, R19, UR4, PT ;  /* 0x0000000413007c0c */ /* 0x008fda000bf06270 */
[----:B------:R-:W-:Y:S05]  /*1a520*/  @!P0 BRA `(.L_x_14221) ;  /* 0xffffff94008c8947 */ /* 0x000fea000383ffff */
[----:B------:R-:W-:Y:S05]  /*1a530*/  BSYNC B8 ;  /* 0x0000000000087941 */ /* 0x000fea0003800000 */
.L_x_14081:
[----:B--2---:R-:W2:Y:S01]  /*1a540*/  LDL.LU R0, [R1+0x40] ;  /* 0x0000400001007983 */ /* 0x004ea20000300800 */
[----:B------:R-:W-:Y:S01]  /*1a550*/  BSSY B0, `(.L_x_14222) ;  /* 0x000000b000007945 */ /* 0x000fe20003800000 */
[----:B------:R-:W3:Y:S01]  /*1a560*/  S2R R5, SR_CgaCtaId ;  /* 0x0000000000057919 */ /* 0x000ee20000008800 */
[----:B--2---:R-:W-:-:S05]  /*1a570*/  VIADD R0, R0, 0x1 ;  /* 0x0000000100007836 */ /* 0x004fca0000000000 */
[----:B0---4-:R-:W-:-:S04]  /*1a580*/  LEA.HI R2, R0, R0, RZ, 0x1 ;  /* 0x0000000000027211 */ /* 0x011fc800078f08ff */
[----:B-1----:R-:W-:-:S05]  /*1a590*/  LOP3.LUT R3, R2, 0xfffffffe, RZ, 0xc0, !PT ;  /* 0xfffffffe02037812 */ /* 0x002fca00078ec0ff */
[----:B------:R-:W-:Y:S01]  /*1a5a0*/  IMAD.IADD R3, R0, 0x1, -R3 ;  /* 0x0000000100037824 */ /* 0x000fe200078e0a03 */
[----:B------:R-:W-:-:S04]  /*1a5b0*/  MOV R0, 0x400 ;  /* 0x0000040000007802 */ /* 0x000fc80000000f00 */
[----:B---3--:R-:W-:Y:S02]  /*1a5c0*/  LEA R0, R5, R0, 0x18 ;  /* 0x0000000005007211 */ /* 0x008fe400078ec0ff */
[----:B------:R-:W-:-:S04]  /*1a5d0*/  SHF.L.U32 R3, R3, 0x1f, RZ ;  /* 0x0000001f03037819 */ /* 0x000fc800000006ff */
[----:B------:R-:W0:Y:S02]  /*1a5e0*/  SYNCS.PHASECHK.TRANS64.TRYWAIT P0, [R0+URZ+0x22820], R3 ;  /* 0x02282003000075a7 */ /* 0x000e24000800017f */
[----:B0-----:R-:W-:Y:S05]  /*1a5f0*/  @!P0 BRA `(.L_x_14223) ;  /* 0x00000030001c8947 */ /* 0x001fea0003800000 */
.L_x_14345:
[----:B------:R-:W-:Y:S05]  /*1a600*/  BSYNC B0 ;  /* 0x0000000000007941 */ /* 0x000fea0003800000 */
.L_x_14222:
[----:B------:R-:W-:-:S03]  /*1a610*/  UMOV UR4, 0xffffffff ;  /* 0xffffffff00047882 */ /* 0x000fc60000000000 */
[----:B------:R-:W-:Y:S05]  /*1a620*/  BRA.DIV UR4, `(.L_x_14224) ;  /* 0x0000003204247947 */ /* 0x000fea000b800000 */
[----:B------:R-:W1:Y:S02]  /*1a630*/  S2R R2, SR_TID.X ;  /* 0x0000000000027919 */ /* 0x000e640000002100 */
[----:B-1----:R-:W-:-:S04]  /*1a640*/  SHF.R.U32.HI R2, RZ, 0x5, R2 ;  /* 0x00000005ff027819 */ /* 0x002fc80000011602 */
[----:B------:R-:W-:-:S05]  /*1a650*/  LOP3.LUT R2, R2, 0x3, RZ, 0xc0, !PT ;  /* 0x0000000302027812 */ /* 0x000fca00078ec0ff */
[----:B------:R1:W2:Y:S02]  /*1a660*/  SHFL.IDX PT, R14, R2, RZ, 0x1f ;  /* 0x00001fff020e7589 */ /* 0x0002a400000e0000 */
.L_x_14348:
[----:B--2---:R-:W-:-:S13]  /*1a670*/  ISETP.NE.AND P0, PT, R14, RZ, PT ;  /* 0x000000ff0e00720c */ /* 0x004fda0003f05270 */
[----:B------:R-:W-:Y:S05]  /*1a680*/  @P0 BRA `(.L_x_13924) ;  /* 0x0000000000940947 */ /* 0x000fea0003800000 */
[----:B------:R-:W-:-:S03]  /*1a690*/  UMOV UR4, 0xffffffff ;  /* 0xffffffff00047882 */ /* 0x000fc60000000000 */
[----:B------:R-:W-:Y:S05]  /*1a6a0*/  BRA.DIV UR4, `(.L_x_14225) ;  /* 0x0000003204387947 */ /* 0x000fea000b800000 */
[----:B------:R-:W-:-:S13]  /*1a6b0*/  ELECT P6, URZ, PT ;  /* 0x00000000003f782f */ /* 0x000fda00038c0000 */
.L_x_14351:
[----:B------:R-:W-:Y:S05]  /*1a6c0*/  @!P6 BRA `(.L_x_13924) ;  /* 0x000000000084e947 */ /* 0x000fea0003800000 */
[----:B-1----:R-:W2:Y:S02]  /*1a6d0*/  LDL.LU R2, [R1+0x58] ;  /* 0x0000580001027983 */ /* 0x002ea40000300800 */
[----:B--2---:R-:W-:-:S04]  /*1a6e0*/  LOP3.LUT R2, R2, 0x2, RZ, 0xfc, !PT ;  /* 0x0000000202027812 */ /* 0x004fc800078efcff */
[----:B------:R-:W-:-:S13]  /*1a6f0*/  ISETP.NE.AND P2, PT, R2, 0x3, PT ;  /* 0x000000030200780c */ /* 0x000fda0003f45270 */
[----:B------:R-:W-:Y:S05]  /*1a700*/  @!P2 BRA `(.L_x_14226) ;  /* 0x000000000004a947 */ /* 0x000fea0003800000 */
[----:B------:R-:W-:Y:S01]  /*1a710*/  BPT.TRAP 0x1 ;  /* 0x000000040000795c */ /* 0x000fe20000300000 */
.L_x_14226:
        /* <DEDUP_REMOVED lines=14> */
.L_x_14352:
[----:B------:R-:W1:Y:S02]  /*1a800*/  SYNCS.PHASECHK.TRANS64.TRYWAIT P0, [R7+URZ], R2 ;  /* 0x00000002070075a7 */ /* 0x000e64000800017f */
[----:B-1----:R-:W-:Y:S05]  /*1a810*/  @!P0 BRA `(.L_x_14228) ;  /* 0x0000003000108947 */ /* 0x002fea0003800000 */
.L_x_14353:
[----:B------:R-:W-:Y:S05]  /*1a820*/  @!P2 BRA `(.L_x_14229) ;  /* 0x000000000004a947 */ /* 0x000fea0003800000 */
[----:B------:R-:W-:Y:S01]  /*1a830*/  BPT.TRAP 0x1 ;  /* 0x000000040000795c */ /* 0x000fe20000300000 */
.L_x_14229:
[----:B------:R-:W2:Y:S01]  /*1a840*/  LDL.LU R4, [R1+0xc] ;  /* 0x00000c0001047983 */ /* 0x000ea20000300800 */
[----:B------:R-:W-:-:S04]  /*1a850*/  VIADD R0, R0, 0x22860 ;  /* 0x0002286000007836 */ /* 0x000fc80000000000 */
[----:B--2---:R-:W-:-:S04]  /*1a860*/  IMAD R4, R4, 0x8, R0 ;  /* 0x0000000804047824 */ /* 0x004fc800078e0200 */
[----:B------:R-:W2:Y:S02]  /*1a870*/  SYNCS.PHASECHK.TRANS64.TRYWAIT P0, [R4+URZ], R5 ;  /* 0x00000005040075a7 */ /* 0x000ea4000800017f */
[----:B--2---:R-:W-:Y:S05]  /*1a880*/  @!P0 BRA `(.L_x_14230) ;  /* 0x0000003000088947 */ /* 0x004fea0003800000 */
.L_x_14354:
[----:B------:R-:W-:-:S07]  /*1a890*/  IMAD R3, R3, 0x8, R0 ;  /* 0x0000000803037824 */ /* 0x000fce00078e0200 */
.L_x_14231:
[----:B---3--:R3:W4:Y:S02]  /*1a8a0*/  SYNCS.PHASECHK.TRANS64.TRYWAIT P0, [R3+URZ], R2 ;  /* 0x00000002030075a7 */ /* 0x008724000800017f */
[----:B----4-:R-:W-:Y:S05]  /*1a8b0*/  @!P0 NANOSLEEP.SYNCS 0x989680 ;  /* 0x009896800000895d */ /* 0x010fea0003900000 */
[----:B------:R-:W4:Y:S02]  /*1a8c0*/  @!P0 SYNCS.PHASECHK.TRANS64 P0, [R3+URZ], R2 ;  /* 0x00000002030085a7 */ /* 0x000f24000800007f */
[----:B----4-:R-:W-:Y:S05]  /*1a8d0*/  @!P0 BRA `(.L_x_14231) ;  /* 0xfffffffc00f08947 */ /* 0x010fea000383ffff */
.L_x_13924:
[----:B------:R-:W-:Y:S05]  /*1a8e0*/  BSYNC B9 ;  /* 0x0000000000097941 */ /* 0x000fea0003800000 */
.L_x_13921:
[----:B------:R-:W-:Y:S05]  /*1a8f0*/  EXIT ;  /* 0x000000000000794d */ /* 0x000fea0003800000 */
.L_x_13942:
[----:B0-----:R0:W1:Y:S02]  /*1a900*/  SYNCS.PHASECHK.TRANS64.TRYWAIT P6, [R96+URZ+0x22890], R107 ;  /* 0x0228906b600075a7 */ /* 0x00106400080c017f */
[----:B-1----:R-:W-:Y:S05]  /*1a910*/  @!P6 NANOSLEEP.SYNCS 0x989680 ;  /* 0x009896800000e95d */ /* 0x002fea0003900000 */
[----:B------:R-:W1:Y:S02]  /*1a920*/  @!P6 SYNCS.PHASECHK.TRANS64 P6, [R96+URZ+0x22890], R107 ;  /* 0x0228906b6000e5a7 */ /* 0x000e6400080c007f */
[----:B-1----:R-:W-:Y:S05]  /*1a930*/  @!P6 BRA `(.L_x_13942) ;  /* 0xfffffffc00f0e947 */ /* 0x002fea000383ffff */
[----:B------:R-:W-:Y:S05]  /*1a940*/  BRA `(.L_x_14232) ;  /* 0xfffffe8000dc7947 */ /* 0x000fea000383ffff */
.L_x_13960:
[----:B0-----:R0:W1:Y:S02]  /*1a950*/  SYNCS.PHASECHK.TRANS64.TRYWAIT P5, [R96+URZ+0x22890], R107 ;  /* 0x0228906b600075a7 */ /* 0x00106400080a017f */
[----:B-1----:R-:W-:Y:S05]  /*1a960*/  @!P5 NANOSLEEP.SYNCS 0x989680 ;  /* 0x009896800000d95d */ /* 0x002fea0003900000 */
[----:B------:R-:W1:Y:S02]  /*1a970*/  @!P5 SYNCS.PHASECHK.TRANS64 P5, [R96+URZ+0x22890], R107 ;  /* 0x0228906b6000d5a7 */ /* 0x000e6400080a007f */
[----:B-1----:R-:W-:Y:S05]  /*1a980*/  @!P5 BRA `(.L_x_13960) ;  /* 0xfffffffc00f0d947 */ /* 0x002fea000383ffff */
[----:B------:R-:W-:Y:S05]  /*1a990*/  BRA `(.L_x_14233) ;  /* 0xfffffe9400847947 */ /* 0x000fea000383ffff */
.L_x_13969:
[----:B0-----:R0:W1:Y:S02]  /*1a9a0*/  SYNCS.PHASECHK.TRANS64.TRYWAIT P4, [R96+URZ+0x22890], R107 ;  /* 0x0228906b600075a7 */ /* 0x001064000808017f */
[----:B-1----:R-:W-:Y:S05]  /*1a9b0*/  @!P4 NANOSLEEP.SYNCS 0x989680 ;  /* 0x009896800000c95d */ /* 0x002fea0003900000 */
[----:B------:R-:W1:Y:S02]  /*1a9c0*/  @!P4 SYNCS.PHASECHK.TRANS64 P4, [R96+URZ+0x22890], R107 ;  /* 0x0228906b6000c5a7 */ /* 0x000e64000808007f */
[----:B-1----:R-:W-:Y:S05]  /*1a9d0*/  @!P4 BRA `(.L_x_13969) ;  /* 0xfffffffc00f0c947 */ /* 0x002fea000383ffff */
[----:B------:R-:W-:Y:S05]  /*1a9e0*/  BRA `(.L_x_14234) ;  /* 0xfffffea400a47947 */ /* 0x000fea000383ffff */
.L_x_13975:
[----:B-1----:R1:W2:Y:S02]  /*1a9f0*/  SYNCS.PHASECHK.TRANS64.TRYWAIT P3, [R96+URZ+0x228b0], R107 ;  /* 0x0228b06b600075a7 */ /* 0x0022a4000806017f */
[----:B--2---:R-:W-:Y:S05]  /*1aa00*/  @!P3 NANOSLEEP.SYNCS 0x989680 ;  /* 0x009896800000b95d */ /* 0x004fea0003900000 */
[----:B------:R-:W2:Y:S02]  /*1aa10*/  @!P3 SYNCS.PHASECHK.TRANS64 P3, [R96+URZ+0x228b0], R107 ;  /* 0x0228b06b6000b5a7 */ /* 0x000ea4000806007f */
[----:B--2---:R-:W-:Y:S05]  /*1aa20*/  @!P3 BRA `(.L_x_13975) ;  /* 0xfffffffc00f0b947 */ /* 0x004fea000383ffff */
[----:B------:R-:W-:Y:S05]  /*1aa30*/  BRA `(.L_x_14235) ;  /* 0xfffffea800347947 */ /* 0x000fea000383ffff */
.L_x_13983:
[----:B------:R-:W0:Y:S01]  /*1aa40*/  S2R R8, SR_TID.X ;  /* 0x0000000000087919 */ /* 0x000e220000002100 */
[----:B------:R-:W-:Y:S01]  /*1aa50*/  BSSY B0, `(.L_x_14236) ;  /* 0x000000c000007945 */ /* 0x000fe20003800000 */
[----:B------:R-:W-:Y:S02]  /*1aa60*/  IMAD.MOV.U32 R12, RZ, RZ, RZ ;  /* 0x000000ffff0c7224 */ /* 0x000fe400078e00ff */
[----:B------:R-:W-:Y:S02]  /*1aa70*/  IMAD.MOV.U32 R11, RZ, RZ, 0x1f ;  /* 0x0000001fff0b7424 */ /* 0x000fe400078e00ff */
[----:B------:R-:W-:Y:S02]  /*1aa80*/  IMAD.MOV.U32 R15, RZ, RZ, -0x1 ;  /* 0xffffffffff0f7424 */ /* 0x000fe400078e00ff */
[----:B0-----:R-:W-:-:S05]  /*1aa90*/  VIADD R8, R8, 0xffffff80 ;  /* 0xffffff8008087836 */ /* 0x001fca0000000000 */
[----:B------:R-:W-:-:S04]  /*1aaa0*/  SHF.R.S32.HI R5, RZ, 0x1f, R8 ;  /* 0x0000001fff057819 */ /* 0x000fc80000011408 */
[----:B------:R-:W-:-:S04]  /*1aab0*/  LEA.HI R5, R5, R8, RZ, 0x7 ;  /* 0x0000000805057211 */ /* 0x000fc800078f38ff */
[----:B------:R-:W-:-:S05]  /*1aac0*/  SHF.R.S32.HI R5, RZ, 0x7, R5 ;  /* 0x00000007ff057819 */ /* 0x000fca0000011405 */
[----:B------:R-:W-:-:S07]  /*1aad0*/  IMAD.MOV.U32 R13, RZ, RZ, R5 ;  /* 0x000000ffff0d7224 */ /* 0x000fce00078e0005 */
[----:B-----5:R-:W-:Y:S05]  /*1aae0*/  WARPSYNC.COLLECTIVE R15, `(.L_x_14237) ;  /* 0x000000000f087348 */ /* 0x020fea0003c00000 */
[----:B------:R0:W1:Y:S02]  /*1aaf0*/  SHFL.IDX P6, R14, R13, R12, R11 ;  /* 0x0000000c0d0e7389 */ /* 0x00006400000c000b */
[----:B01---5:R-:W-:Y:S01]  /*1ab00*/  ENDCOLLECTIVE ;  /* 0x000000000000791b */ /* 0x023fe20003800000 */
.L_x_14237:
[----:B------:R-:W-:Y:S05]  /*1ab10*/  BSYNC B0 ;  /* 0x0000000000007941 */ /* 0x000fea0003800000 */
.L_x_14236:
[----:B------:R-:W-:Y:S05]  /*1ab20*/  BRA `(.L_x_14238) ;  /* 0xfffffeb400087947 */ /* 0x000fea000383ffff */
.L_x_13995:
        /* <DEDUP_REMOVED lines=8> */
.L_x_14240:
[----:B------:R-:W-:Y:S05]  /*1abb0*/  BSYNC B1 ;  /* 0x0000000000017941 */ /* 0x000fea0003800000 */
.L_x_14239:
        /* <DEDUP_REMOVED lines=8> */
.L_x_14241:
[----:B------:R-:W-:Y:S02]  /*1ac40*/  IMAD.MOV.U32 R13, RZ, RZ, R8 ;  /* 0x000000ffff0d7224 */ /* 0x000fe400078e0008 */
[----:B------:R-:W-:-:S07]  /*1ac50*/  IMAD.MOV.U32 R0, RZ, RZ, R14 ;  /* 0x000000ffff007224 */ /* 0x000fce00078e000e */
[----:B------:R-:W-:Y:S05]  /*1ac60*/  WARPSYNC.COLLECTIVE R15, `(.L_x_14242) ;  /* 0x000000000f087348 */ /* 0x000fea0003c00000 */
[----:B------:R0:W1:Y:S02]  /*1ac70*/  SHFL.IDX P6, R14, R13, R12, R11 ;  /* 0x0000000c0d0e7389 */ /* 0x00006400000c000b */
[----:B01----:R-:W-:Y:S01]  /*1ac80*/  ENDCOLLECTIVE ;  /* 0x000000000000791b */ /* 0x003fe20003800000 */
.L_x_14242:
[----:B------:R-:W-:Y:S02]  /*1ac90*/  IMAD.MOV.U32 R13, RZ, RZ, R7 ;  /* 0x000000ffff0d7224 */ /* 0x000fe400078e0007 */
[----:B------:R-:W-:-:S07]  /*1aca0*/  IMAD.MOV.U32 R5, RZ, RZ, R14 ;  /* 0x000000ffff057224 */ /* 0x000fce00078e000e */
[----:B------:R-:W-:Y:S05]  /*1acb0*/  WARPSYNC.COLLECTIVE R15, `(.L_x_14243) ;  /* 0x000000000f087348 */ /* 0x000fea0003c00000 */
[----:B------:R0:W1:Y:S02]  /*1acc0*/  SHFL.IDX P6, R14, R13, R12, R11 ;  /* 0x0000000c0d0e7389 */ /* 0x00006400000c000b */
[----:B01----:R-:W-:Y:S01]  /*1acd0*/  ENDCOLLECTIVE ;  /* 0x000000000000791b */ /* 0x003fe20003800000 */
.L_x_14243:
[----:B------:R-:W-:Y:S05]  /*1ace0*/  BRA `(.L_x_14244) ;  /* 0xfffffeb800647947 */ /* 0x000fea000383ffff */
.L_x_13998:
        /* <DEDUP_REMOVED lines=8> */
.L_x_14246:
[----:B------:R-:W-:Y:S05]  /*1ad70*/  BSYNC B1 ;  /* 0x0000000000017941 */ /* 0x000fea0003800000 */
.L_x_14245:
        /* <DEDUP_REMOVED lines=8> */
.L_x_14247:
[----:B------:R-:W-:Y:S02]  /*1ae00*/  IMAD.MOV.U32 R13, RZ, RZ, R8 ;  /* 0x000000ffff0d7224 */ /* 0x000fe400078e0008 */
[----:B------:R-:W-:-:S07]  /*1ae10*/  IMAD.MOV.U32 R0, RZ, RZ, R14 ;  /* 0x000000ffff007224 */ /* 0x000fce00078e000e */
[----:B------:R-:W-:Y:S05]  /*1ae20*/  WARPSYNC.COLLECTIVE R15, `(.L_x_14248) ;  /* 0x000000000f087348 */ /* 0x000fea0003c00000 */
[----:B------:R0:W1:Y:S02]  /*1ae30*/  SHFL.IDX P6, R14, R13, R12, R11 ;  /* 0x0000000c0d0e7389 */ /* 0x00006400000c000b */
[----:B01----:R-:W-:Y:S01]  /*1ae40*/  ENDCOLLECTIVE ;  /* 0x000000000000791b */ /* 0x003fe20003800000 */
.L_x_14248:
[----:B------:R-:W-:Y:S02]  /*1ae50*/  IMAD.MOV.U32 R13, RZ, RZ, R7 ;  /* 0x000000ffff0d7224 */ /* 0x000fe400078e0007 */
[----:B------:R-:W-:-:S07]  /*1ae60*/  IMAD.MOV.U32 R5, RZ, RZ, R14 ;  /* 0x000000ffff057224 */ /* 0x000fce00078e000e */
[----:B------:R-:W-:Y:S05]  /*1ae70*/  WARPSYNC.COLLECTIVE R15, `(.L_x_14249) ;  /* 0x000000000f087348 */ /* 0x000fea0003c00000 */
[----:B------:R0:W1:Y:S02]  /*1ae80*/  SHFL.IDX P6, R14, R13, R12, R11 ;  /* 0x0000000c0d0e7389 */ /* 0x00006400000c000b */
[----:B01----:R-:W-:Y:S01]  /*1ae90*/  ENDCOLLECTIVE ;  /* 0x000000000000791b */ /* 0x003fe20003800000 */
.L_x_14249:
[----:B------:R-:W-:Y:S05]  /*1aea0*/  BRA `(.L_x_14250) ;  /* 0xfffffeb800d07947 */ /* 0x000fea000383ffff */
.L_x_14002:
[----:B0-----:R0:W1:Y:S02]  /*1aeb0*/  SYNCS.PHASECHK.TRANS64.TRYWAIT P0, [R18+URZ+0x22800], R35 ;  /* 0x02280023120075a7 */ /* 0x001064000800017f */
[----:B-1----:R-:W-:Y:S05]  /*1aec0*/  @!P0 NANOSLEEP.SYNCS 0x989680 ;  /* 0x009896800000895d */ /* 0x002fea0003900000 */
[----:B------:R-:W1:Y:S02]  /*1aed0*/  @!P0 SYNCS.PHASECHK.TRANS64 P0, [R18+URZ+0x22800], R35 ;  /* 0x02280023120085a7 */ /* 0x000e64000800007f */
[----:B-1----:R-:W-:Y:S05]  /*1aee0*/  @!P0 BRA `(.L_x_14002) ;  /* 0xfffffffc00f08947 */ /* 0x002fea000383ffff */
[----:B------:R-:W-:Y:S05]  /*1aef0*/  BRA `(.L_x_14251) ;  /* 0xfffffebc00c07947 */ /* 0x000fea000383ffff */
.L_x_14010:
        /* <DEDUP_REMOVED lines=9> */
.L_x_14253:
[----:B------:R-:W-:Y:S05]  /*1af90*/  BSYNC B1 ;  /* 0x0000000000017941 */ /* 0x000fea0003800000 */
.L_x_14252:
        /* <DEDUP_REMOVED lines=10> */
.L_x_14254:
        /* <DEDUP_REMOVED lines=8> */
.L_x_14255:
        /* <DEDUP_REMOVED lines=8> */
.L_x_14256:
        /* <DEDUP_REMOVED lines=10> */
.L_x_14257:
        /* <DEDUP_REMOVED lines=10> */
.L_x_14258:
        /* <DEDUP_REMOVED lines=8> */
.L_x_14259:
[----:B------:R-:W-:Y:S01]  /*1b300*/  @!P1 IMAD.MOV.U32 R38, RZ, RZ, R6 ;  /* 0x000000ffff269224 */ /* 0x000fe200078e0006 */
[----:B------:R-:W-:Y:S01]  /*1b310*/  CS2R R4, SRZ ;  /* 0x0000000000047805 */ /* 0x000fe2000001ff00 */
[----:B------:R-:W-:Y:S01]  /*1b320*/  @!P1 IMAD.MOV.U32 R39, RZ, RZ, R7 ;  /* 0x000000ffff279224 */ /* 0x000fe200078e0007 */
[----:B------:R-:W-:Y:S01]  /*1b330*/  CS2R R6, SRZ ;  /* 0x0000000000067805 */ /* 0x000fe2000001ff00 */
[----:B------:R-:W-:Y:S02]  /*1b340*/  IMAD.MOV.U32 R10, RZ, RZ, R38 ;  /* 0x000000ffff0a7224 */ /* 0x000fe400078e0026 */
[----:B------:R-:W-:Y:S02]  /*1b350*/  IMAD.MOV.U32 R21, RZ, RZ, R39 ;  /* 0x000000ffff157224 */ /* 0x000fe400078e0027 */
[----:B------:R-:W-:Y:S02]  /*1b360*/  @!P1 IMAD.MOV.U32 R6, RZ, RZ, R24 ;  /* 0x000000ffff069224 */ /* 0x000fe400078e0018 */
[----:B------:R-:W-:-:S02]  /*1b370*/  IMAD.MOV.U32 R13, RZ, RZ, R28 ;  /* 0x000000ffff0d7224 */ /* 0x000fc400078e001c */
        /* <DEDUP_REMOVED lines=9> */
.L_x_14260:
[----:B------:R-:W-:Y:S02]  /*1b410*/  PRMT R10, R21, 0x7610, R10 ;  /* 0x00007610150a7816 */ /* 0x000fe4000000000a */
[----:B------:R-:W-:Y:S01]  /*1b420*/  CS2R R24, SRZ ;  /* 0x0000000000187805 */ /* 0x000fe2000001ff00 */
[----:B------:R-:W-:Y:S02]  /*1b430*/  IMAD.MOV.U32 R11, RZ, RZ, R7 ;  /* 0x000000ffff0b7224 */ /* 0x000fe400078e0007 */
[----:B------:R-:W-:Y:S02]  /*1b440*/  IMAD.MOV.U32 R12, RZ, RZ, R4 ;  /* 0x000000ffff0c7224 */ /* 0x000fe400078e0004 */
[----:B------:R-:W-:Y:S01]  /*1b450*/  IMAD.MOV.U32 R13, RZ, RZ, R5 ;  /* 0x000000ffff0d7224 */ /* 0x000fe200078e0005 */
[----:B------:R-:W-:Y:S02]  /*1b460*/  PRMT R21, R20, 0x5410, R11 ;  /* 0x0000541014157816 */ /* 0x000fe4000000000b */
[----:B------:R-:W-:-:S02]  /*1b470*/  PRMT R9, R9, 0x5410, R12 ;  /* 0x0000541009097816 */ /* 0x000fc4000000000c */
[----:B------:R-:W-:Y:S01]  /*1b480*/  PRMT R42, R13, 0x7610, R42 ;  /* 0x000076100d2a7816 */ /* 0x000fe2000000002a */
[----:B------:R-:W-:Y:S06]  /*1b490*/  BRA `(.L_x_14261) ;  /* 0xfffffec800cc7947 */ /* 0x000fec000383ffff */
.L_x_14014:
[----:B-1----:R1:W2:Y:S02]  /*1b4a0*/  SYNCS.PHASECHK.TRANS64.TRYWAIT P1, [R18+URZ+0x22800], R11 ;  /* 0x0228000b120075a7 */ /* 0x0022a4000802017f */
[----:B--2---:R-:W-:Y:S05]  /*1b4b0*/  @!P1 NANOSLEEP.SYNCS 0x989680 ;  /* 0x009896800000995d */ /* 0x004fea0003900000 */
[----:B------:R-:W2:Y:S02]  /*1b4c0*/  @!P1 SYNCS.PHASECHK.TRANS64 P1, [R18+URZ+0x22800], R11 ;  /* 0x0228000b120095a7 */ /* 0x000ea4000802007f */
[----:B--2---:R-:W-:Y:S05]  /*1b4d0*/  @!P1 BRA `(.L_x_14014) ;  /* 0xfffffffc00f09947 */ /* 0x004fea000383ffff */
[----:B------:R-:W-:Y:S05]  /*1b4e0*/  BRA `(.L_x_14262) ;  /* 0xfffffecc00687947 */ /* 0x000fea000383ffff */
.L_x_14020:
[----:B0-----:R0:W3:Y:S02]  /*1b4f0*/  SYNCS.PHASECHK.TRANS64.TRYWAIT P2, [R21+URZ+0x22830], R72 ;  /* 0x02283048150075a7 */ /* 0x0010e4000804017f */
[----:B---3--:R-:W-:Y:S05]  /*1b500*/  @!P2 NANOSLEEP.SYNCS 0x989680 ;  /* 0x009896800000a95d */ /* 0x008fea0003900000 */
[----:B------:R-:W3:Y:S02]  /*1b510*/  @!P2 SYNCS.PHASECHK.TRANS64 P2, [R21+URZ+0x22830], R72 ;  /* 0x022830481500a5a7 */ /* 0x000ee4000804007f */
[----:B---3--:R-:W-:Y:S05]  /*1b520*/  @!P2 BRA `(.L_x_14020) ;  /* 0xfffffffc00f0a947 */ /* 0x008fea000383ffff */
[----:B------:R-:W-:Y:S05]  /*1b530*/  BRA `(.L_x_14019) ;  /* 0xfffffedc00147947 */ /* 0x000fea000383ffff */
.L_x_14025:
[----:B-1----:R1:W2:Y:S02]  /*1b540*/  SYNCS.PHASECHK.TRANS64.TRYWAIT P2, [R21+URZ+0x22850], R72 ;  /* 0x02285048150075a7 */ /* 0x0022a4000804017f */
[----:B--2---:R-:W-:Y:S05]  /*1b550*/  @!P2 NANOSLEEP.SYNCS 0x989680 ;  /* 0x009896800000a95d */ /* 0x004fea0003900000 */
[----:B------:R-:W2:Y:S02]  /*1b560*/  @!P2 SYNCS.PHASECHK.TRANS64 P2, [R21+URZ+0x22850], R72 ;  /* 0x022850481500a5a7 */ /* 0x000ea4000804007f */
[----:B--2---:R-:W-:Y:S05]  /*1b570*/  @!P2 BRA `(.L_x_14025) ;  /* 0xfffffffc00f0a947 */ /* 0x004fea000383ffff */
[----:B------:R-:W-:Y:S05]  /*1b580*/  BRA `(.L_x_14024) ;  /* 0xfffffef400547947 */ /* 0x000fea000383ffff */
.L_x_14030:
[----:B-1----:R1:W2:Y:S02]  /*1b590*/  SYNCS.PHASECHK.TRANS64.TRYWAIT P2, [R201+URZ+0x22830], R202 ;  /* 0x022830cac90075a7 */ /* 0x0022a4000804017f */
[----:B--2---:R-:W-:Y:S05]  /*1b5a0*/  @!P2 NANOSLEEP.SYNCS 0x989680 ;  /* 0x009896800000a95d */ /* 0x004fea0003900000 */
[----:B------:R-:W2:Y:S02]  /*1b5b0*/  @!P2 SYNCS.PHASECHK.TRANS64 P2, [R201+URZ+0x22830], R202 ;  /* 0x022830cac900a5a7 */ /* 0x000ea4000804007f */
[----:B--2---:R-:W-:Y:S05]  /*1b5c0*/  @!P2 BRA `(.L_x_14030) ;  /* 0xfffffffc00f0a947 */ /* 0x004fea000383ffff */
[----:B------:R-:W-:Y:S05]  /*1b5d0*/  BRA `(.L_x_14029) ;  /* 0xfffffef800c87947 */ /* 0x000fea000383ffff */
.L_x_14035:
[----:B-1----:R1:W2:Y:S02]  /*1b5e0*/  SYNCS.PHASECHK.TRANS64.TRYWAIT P2, [R201+URZ+0x22850], R202 ;  /* 0x022850cac90075a7 */ /* 0x0022a4000804017f */
[----:B--2---:R-:W-:Y:S05]  /*1b5f0*/  @!P2 NANOSLEEP.SYNCS 0x989680 ;  /* 0x009896800000a95d */ /* 0x004fea0003900000 */
[----:B------:R-:W2:Y:S02]  /*1b600*/  @!P2 SYNCS.PHASECHK.TRANS64 P2, [R201+URZ+0x22850], R202 ;  /* 0x022850cac900a5a7 */ /* 0x000ea4000804007f */
[----:B--2---:R-:W-:Y:S05]  /*1b610*/  @!P2 BRA `(.L_x_14035) ;  /* 0xfffffffc00f0a947 */ /* 0x004fea000383ffff */
[----:B------:R-:W-:Y:S05]  /*1b620*/  BRA `(.L_x_14034) ;  /* 0xffffff1c00307947 */ /* 0x000fea000383ffff */
.L_x_14041:
[----:B-1----:R1:W2:Y:S02]  /*1b630*/  SYNCS.PHASECHK.TRANS64.TRYWAIT P2, [R21+URZ+0x22830], R211 ;  /* 0x022830d3150075a7 */ /* 0x0022a4000804017f */
[----:B--2---:R-:W-:Y:S05]  /*1b640*/  @!P2 NANOSLEEP.SYNCS 0x989680 ;  /* 0x009896800000a95d */ /* 0x004fea0003900000 */
[----:B------:R-:W2:Y:S02]  /*1b650*/  @!P2 SYNCS.PHASECHK.TRANS64 P2, [R21+URZ+0x22830], R211 ;  /* 0x022830d31500a5a7 */ /* 0x000ea4000804007f */
[----:B--2---:R-:W-:Y:S05]  /*1b660*/  @!P2 BRA `(.L_x_14041) ;  /* 0xfffffffc00f0a947 */ /* 0x004fea000383ffff */
[----:B------:R-:W-:Y:S05]  /*1b670*/  BRA `(.L_x_14040) ;  /* 0xffffff2000687947 */ /* 0x000fea000383ffff */
.L_x_14046:
[----:B---3--:R3:W4:Y:S02]  /*1b680*/  SYNCS.PHASECHK.TRANS64.TRYWAIT P2, [R21+URZ+0x22850], R211 ;  /* 0x022850d3150075a7 */ /* 0x008724000804017f */
[----:B----4-:R-:W-:Y:S05]  /*1b690*/  @!P2 NANOSLEEP.SYNCS 0x989680 ;  /* 0x009896800000a95d */ /* 0x010fea0003900000 */
[----:B------:R-:W4:Y:S02]  /*1b6a0*/  @!P2 SYNCS.PHASECHK.TRANS64 P2, [R21+URZ+0x22850], R211 ;  /* 0x022850d31500a5a7 */ /* 0x000f24000804007f */
[----:B----4-:R-:W-:Y:S05]  /*1b6b0*/  @!P2 BRA `(.L_x_14046) ;  /* 0xfffffffc00f0a947 */ /* 0x010fea000383ffff */
[----:B------:R-:W-:Y:S05]  /*1b6c0*/  BRA `(.L_x_14045) ;  /* 0xffffff3800c47947 */ /* 0x000fea000383ffff */
.L_x_14061:
[----:B------:R-:W-:Y:S02]  /*1b6d0*/  IMAD.MOV.U32 R13, RZ, RZ, R4 ;  /* 0x000000ffff0d7224 */ /* 0x000fe400078e0004 */
[----:B------:R-:W-:Y:S02]  /*1b6e0*/  IMAD.MOV.U32 R12, RZ, RZ, RZ ;  /* 0x000000ffff0c7224 */ /* 0x000fe400078e00ff */
[----:B------:R-:W-:Y:S02]  /*1b6f0*/  IMAD.MOV.U32 R11, RZ, RZ, 0x181f ;  /* 0x0000181fff0b7424 */ /* 0x000fe400078e00ff */
[----:B------:R-:W-:-:S07]  /*1b700*/  IMAD.MOV.U32 R15, RZ, RZ, -0x1 ;  /* 0xffffffffff0f7424 */ /* 0x000fce00078e00ff */
[----:B01----:R-:W-:Y:S05]  /*1b710*/  WARPSYNC.COLLECTIVE R15, `(.L_x_14263) ;  /* 0x000000000f087348 */ /* 0x003fea0003c00000 */
[----:B------:R2:W3:Y:S02]  /*1b720*/  SHFL.IDX P6, R14, R13, R12, R11 ;  /* 0x0000000c0d0e7389 */ /* 0x0004e400000c000b */
[----:B0123--:R-:W-:Y:S01]  /*1b730*/  ENDCOLLECTIVE ;  /* 0x000000000000791b */ /* 0x00ffe20003800000 */
.L_x_14263:
[----:B------:R-:W-:Y:S02]  /*1b740*/  IMAD.MOV.U32 R13, RZ, RZ, R3 ;  /* 0x000000ffff0d7224 */ /* 0x000fe400078e0003 */
[----:B------:R-:W-:-:S07]  /*1b750*/  IMAD.MOV.U32 R0, RZ, RZ, R14 ;  /* 0x000000ffff007224 */ /* 0x000fce00078e000e */
[----:B------:R-:W-:Y:S05]  /*1b760*/  WARPSYNC.COLLECTIVE R15, `(.L_x_14264) ;  /* 0x000000000f087348 */ /* 0x000fea0003c00000 */
[----:B------:R0:W1:Y:S02]  /*1b770*/  SHFL.IDX P6, R14, R13, R12, R11 ;  /* 0x0000000c0d0e7389 */ /* 0x00006400000c000b */
[----:B01----:R-:W-:Y:S01]  /*1b780*/  ENDCOLLECTIVE ;  /* 0x000000000000791b */ /* 0x003fe20003800000 */
.L_x_14264:
[----:B------:R-:W-:Y:S05]  /*1b790*/  BRA `(.L_x_14265) ;  /* 0xffffff6c00c87947 */ /* 0x000fea000383ffff */
.L_x_14064:
        /* <DEDUP_REMOVED lines=8> */
.L_x_14267:
[----:B------:R-:W-:Y:S05]  /*1b820*/  BSYNC B1 ;  /* 0x0000000000017941 */ /* 0x000fea0003800000 */
.L_x_14266:
        /* <DEDUP_REMOVED lines=8> */
.L_x_14268:
[----:B------:R-:W-:Y:S05]  /*1b8b0*/  BRA `(.L_x_14269) ;  /* 0xffffff6c00fc7947 */ /* 0x000fea000383ffff */
.L_x_14067:
        /* <DEDUP_REMOVED lines=8> */
.L_x_14271:
[----:B------:R-:W-:Y:S05]  /*1b940*/  BSYNC B1 ;  /* 0x0000000000017941 */ /* 0x000fea0003800000 */
.L_x_14270:
        /* <DEDUP_REMOVED lines=8> */
.L_x_14272:
[----:B------:R-:W-:Y:S05]  /*1b9d0*/  BRA `(.L_x_14273) ;  /* 0xffffff70002c7947 */ /* 0x000fea000383ffff */
.L_x_14070:
        /* <DEDUP_REMOVED lines=8> */
.L_x_14275:
[----:B------:R-:W-:Y:S05]  /*1ba60*/  BSYNC B1 ;  /* 0x0000000000017941 */ /* 0x000fea0003800000 */
.L_x_14274:
        /* <DEDUP_REMOVED lines=8> */
.L_x_14276:
[----:B------:R-:W-:Y:S05]  /*1baf0*/  BRA `(.L_x_14277) ;  /* 0xffffff70005c7947 */ /* 0x000fea000383ffff */
.L_x_14087:
        /* <DEDUP_REMOVED lines=11> */
.L_x_14279:
[----:B------:R-:W-:Y:S05]  /*1bbb0*/  BSYNC B1 ;  /* 0x0000000000017941 */ /* 0x000fea0003800000 */
.L_x_14278:
[----:B------:R-:W-:Y:S05]  /*1bbc0*/  BRA `(.L_x_14280) ;  /* 0xffffff8400e47947 */ /* 0x000fea000383ffff */
.L_x_14089:
[----:B------:R-:W-:Y:S01]  /*1bbd0*/  BSSY B1, `(.L_x_14281) ;  /* 0x0000006000017945 */ /* 0x000fe20003800000 */
[----:B------:R-:W-:-:S07]  /*1bbe0*/  IMAD.MOV.U32 R15, RZ, RZ, -0x1 ;  /* 0xffffffffff0f7424 */ /* 0x000fce00078e00ff */
[----:B01----:R-:W-:Y:S05]  /*1bbf0*/  WARPSYNC.COLLECTIVE R15, `(.L_x_14282) ;  /* 0x000000000f0c7348 */ /* 0x003fea0003c00000 */
[----:B------:R-:W-:Y:S02]  /*1bc00*/  ELECT P6, UR62, PT ;  /* 0x00000000003e782f */ /* 0x000fe400038c0000 */
[----:B------:R-:W-:Y:S01]  /*1bc10*/  MOV R14, UR62 ;  /* 0x0000003e000e7c02 */ /* 0x000fe20008000f00 */
[----:B01----:R-:W-:Y:S10]  /*1bc20*/  ENDCOLLECTIVE ;  /* 0x000000000000791b */ /* 0x003ff40003800000 */
.L_x_14282:
[----:B------:R-:W-:Y:S05]  /*1bc30*/  BSYNC B1 ;  /* 0x0000000000017941 */ /* 0x000fea0003800000 */
.L_x_14281:
[----:B------:R-:W-:Y:S05]  /*1bc40*/  BRA `(.L_x_14088) ;  /* 0xffffff8400dc7947 */ /* 0x000fea000383ffff */
.L_x_14091:
[----:B0-----:R-:W2:Y:S02]  /*1bc50*/  LDL R5, [R1+0x8] ;  /* 0x0000080001057983 */ /* 0x001ea40000100800 */
[----:B--2---:R0:W2:Y:S02]  /*1bc60*/  SYNCS.PHASECHK.TRANS64.TRYWAIT P0, [R5+URZ+0x22820], R4 ;  /* 0x02282004050075a7 */ /* 0x0040a4000800017f */
[----:B--2---:R-:W-:Y:S05]  /*1bc70*/  @!P0 NANOSLEEP.SYNCS 0x989680 ;  /* 0x009896800000895d */ /* 0x004fea0003900000 */
[----:B------:R-:W2:Y:S02]  /*1bc80*/  @!P0 SYNCS.PHASECHK.TRANS64 P0, [R5+URZ+0x22820], R4 ;  /* 0x02282004050085a7 */ /* 0x000ea4000800007f */
[----:B--2---:R-:W-:Y:S05]  /*1bc90*/  @!P0 BRA `(.L_x_14091) ;  /* 0xfffffffc00ec8947 */ /* 0x004fea000383ffff */
[----:B------:R-:W-:Y:S05]  /*1bca0*/  BRA `(.L_x_14283) ;  /* 0xffffff8400ec7947 */ /* 0x000fea000383ffff */
.L_x_14095:
[----:B0-----:R0:W2:Y:S02]  /*1bcb0*/  SYNCS.PHASECHK.TRANS64.TRYWAIT P0, [R4+URZ+0x228a0], R9 ;  /* 0x0228a009040075a7 */ /* 0x0010a4000800017f */
[----:B--2---:R-:W-:Y:S05]  /*1bcc0*/  @!P0 NANOSLEEP.SYNCS 0x989680 ;  /* 0x009896800000895d */ /* 0x004fea0003900000 */
[----:B------:R-:W2:Y:S02]  /*1bcd0*/  @!P0 SYNCS.PHASECHK.TRANS64 P0, [R4+URZ+0x228a0], R9 ;  /* 0x0228a009040085a7 */ /* 0x000ea4000800007f */
[----:B--2---:R-:W-:Y:S05]  /*1bce0*/  @!P0 BRA `(.L_x_14095) ;  /* 0xfffffffc00f08947 */ /* 0x004fea000383ffff */
[----:B------:R-:W-:Y:S05]  /*1bcf0*/  BRA `(.L_x_14284) ;  /* 0xffffff8800107947 */ /* 0x000fea000383ffff */
.L_x_14100:
[----:B-1----:R1:W2:Y:S02]  /*1bd00*/  SYNCS.PHASECHK.TRANS64.TRYWAIT P0, [R4+URZ+0x228c0], R9 ;  /* 0x0228c009040075a7 */ /* 0x0022a4000800017f */
[----:B--2---:R-:W-:Y:S05]  /*1bd10*/  @!P0 NANOSLEEP.SYNCS 0x989680 ;  /* 0x009896800000895d */ /* 0x004fea0003900000 */
[----:B------:R-:W2:Y:S02]  /*1bd20*/  @!P0 SYNCS.PHASECHK.TRANS64 P0, [R4+URZ+0x228c0], R9 ;  /* 0x0228c009040085a7 */ /* 0x000ea4000800007f */
[----:B--2---:R-:W-:Y:S05]  /*1bd30*/  @!P0 BRA `(.L_x_14100) ;  /* 0xfffffffc00f08947 */ /* 0x004fea000383ffff */
[----:B------:R-:W-:Y:S05]  /*1bd40*/  BRA `(.L_x_14285) ;  /* 0xffffff8800947947 */ /* 0x000fea000383ffff */
.L_x_14110:
[----:B0-----:R0:W2:Y:S02]  /*1bd50*/  SYNCS.PHASECHK.TRANS64.TRYWAIT P1, [R5+URZ+0x228a0], R6 ;  /* 0x0228a006050075a7 */ /* 0x0010a4000802017f */
[----:B--2---:R-:W-:Y:S05]  /*1bd60*/  @!P1 NANOSLEEP.SYNCS 0x989680 ;  /* 0x009896800000995d */ /* 0x004fea0003900000 */
[----:B------:R-:W2:Y:S02]  /*1bd70*/  @!P1 SYNCS.PHASECHK.TRANS64 P1, [R5+URZ+0x228a0], R6 ;  /* 0x0228a006050095a7 */ /* 0x000ea4000802007f */
[----:B--2---:R-:W-:Y:S05]  /*1bd80*/  @!P1 BRA `(.L_x_14110) ;  /* 0xfffffffc00f09947 */ /* 0x004fea000383ffff */
[----:B------:R-:W-:Y:S05]  /*1bd90*/  BRA `(.L_x_14286) ;  /* 0xffffff90002c7947 */ /* 0x000fea000383ffff */
.L_x_14115:
[----:B-1----:R1:W2:Y:S02]  /*1bda0*/  SYNCS.PHASECHK.TRANS64.TRYWAIT P1, [R5+URZ+0x228c0], R6 ;  /* 0x0228c006050075a7 */ /* 0x0022a4000802017f */
[----:B--2---:R-:W-:Y:S05]  /*1bdb0*/  @!P1 NANOSLEEP.SYNCS 0x989680 ;  /* 0x009896800000995d */ /* 0x004fea0003900000 */
[----:B------:R-:W2:Y:S02]  /*1bdc0*/  @!P1 SYNCS.PHASECHK.TRANS64 P1, [R5+URZ+0x228c0], R6 ;  /* 0x0228c006050095a7 */ /* 0x000ea4000802007f */
[----:B--2---:R-:W-:Y:S05]  /*1bdd0*/  @!P1 BRA `(.L_x_14115) ;  /* 0xfffffffc00f09947 */ /* 0x004fea000383ffff */
[----:B------:R-:W-:Y:S05]  /*1bde0*/  BRA `(.L_x_14287) ;  /* 0xffffff9000ac7947 */ /* 0x000fea000383ffff */
.L_x_14131:
        /* <DEDUP_REMOVED lines=11> */
.L_x_14289:
[----:B------:R-:W-:Y:S05]  /*1bea0*/  BSYNC B0 ;  /* 0x0000000000007941 */ /* 0x000fea0003800000 */
.L_x_14288:
[----:B------:R-:W-:Y:S05]  /*1beb0*/  BRA `(.L_x_14290) ;  /* 0xffffff9c00cc7947 */ /* 0x000fea000383ffff */
.L_x_14133:
[----:B------:R-:W-:Y:S01]  /*1bec0*/  BSSY B0, `(.L_x_14291) ;  /* 0x0000006000007945 */ /* 0x000fe20003800000 */
[----:B------:R-:W-:-:S07]  /*1bed0*/  IMAD.MOV.U32 R15, RZ, RZ, -0x1 ;  /* 0xffffffffff0f7424 */ /* 0x000fce00078e00ff */
[----:B01----:R-:W-:Y:S05]  /*1bee0*/  WARPSYNC.COLLECTIVE R15, `(.L_x_14292) ;  /* 0x000000000f0c7348 */ /* 0x003fea0003c00000 */
[----:B------:R-:W-:Y:S02]  /*1bef0*/  ELECT P6, UR62, PT ;  /* 0x00000000003e782f */ /* 0x000fe400038c0000 */
[----:B------:R-:W-:Y:S01]  /*1bf00*/  MOV R14, UR62 ;  /* 0x0000003e000e7c02 */ /* 0x000fe20008000f00 */
[----:B01----:R-:W-:Y:S10]  /*1bf10*/  ENDCOLLECTIVE ;  /* 0x000000000000791b */ /* 0x003ff40003800000 */
.L_x_14292:
[----:B------:R-:W-:Y:S05]  /*1bf20*/  BSYNC B0 ;  /* 0x0000000000007941 */ /* 0x000fea0003800000 */
.L_x_14291:
[----:B------:R-:W-:Y:S05]  /*1bf30*/  BRA `(.L_x_14293) ;  /* 0xffffff9c00dc7947 */ /* 0x000fea000383ffff */
.L_x_14135:
[----:B0-----:R0:W2:Y:S02]  /*1bf40*/  SYNCS.PHASECHK.TRANS64.TRYWAIT P0, [R0+URZ+0x22840], R2 ;  /* 0x02284002000075a7 */ /* 0x0010a4000800017f */
[----:B--2---:R-:W-:Y:S05]  /*1bf50*/  @!P0 NANOSLEEP.SYNCS 0x989680 ;  /* 0x009896800000895d */ /* 0x004fea0003900000 */
[----:B------:R-:W2:Y:S02]  /*1bf60*/  @!P0 SYNCS.PHASECHK.TRANS64 P0, [R0+URZ+0x22840], R2 ;  /* 0x02284002000085a7 */ /* 0x000ea4000800007f */
[----:B--2---:R-:W-:Y:S05]  /*1bf70*/  @!P0 BRA `(.L_x_14135) ;  /* 0xfffffffc00f08947 */ /* 0x004fea000383ffff */
[----:B------:R-:W-:Y:S05]  /*1bf80*/  BRA `(.L_x_14294) ;  /* 0xffffffa000487947 */ /* 0x000fea000383ffff */
.L_x_14139:
[----:B------:R-:W2:Y:S01]  /*1bf90*/  LDL.LU R11, [R1+0x3c] ;  /* 0x00003c00010b7983 */ /* 0x000ea20000300800 */
[----:B------:R-:W-:Y:S02]  /*1bfa0*/  IMAD.MOV.U32 R13, RZ, RZ, R0 ;  /* 0x000000ffff0d7224 */ /* 0x000fe400078e0000 */
[----:B------:R-:W-:Y:S02]  /*1bfb0*/  IMAD.MOV.U32 R12, RZ, RZ, RZ ;  /* 0x000000ffff0c7224 */ /* 0x000fe400078e00ff */
[----:B------:R-:W-:Y:S02]  /*1bfc0*/  IMAD.MOV.U32 R15, RZ, RZ, -0x1 ;  /* 0xffffffffff0f7424 */ /* 0x000fe400078e00ff */
[----:B------:R-:W-:Y:S02]  /*1bfd0*/  IMAD R17, R17, 0x80, R8 ;  /* 0x0000008011117824 */ /* 0x000fe400078e0208 */
[----:B--2---:R-:W-:Y:S02]  /*1bfe0*/  IMAD R2, R11, R7, RZ ;  /* 0x000000070b027224 */ /* 0x004fe400078e02ff */
[----:B------:R-:W-:-:S03]  /*1bff0*/  IMAD.MOV.U32 R11, RZ, RZ, 0x181f ;  /* 0x0000181fff0b7424 */ /* 0x000fc600078e00ff */
[----:B------:R-:W-:-:S13]  /*1c000*/  ISETP.GE.AND P1, PT, R17, R2, PT ;  /* 0x000000021100720c */ /* 0x000fda0003f26270 */
[----:B-----5:R-:W-:Y:S05]  /*1c010*/  WARPSYNC.COLLECTIVE R15, `(.L_x_14295) ;  /* 0x000000000f087348 */ /* 0x020fea0003c00000 */
[----:B------:R0:W1:Y:S02]  /*1c020*/  SHFL.IDX P6, R14, R13, R12, R11 ;  /* 0x0000000c0d0e7389 */ /* 0x00006400000c000b */
[----:B01---5:R-:W-:Y:S01]  /*1c030*/  ENDCOLLECTIVE ;  /* 0x000000000000791b */ /* 0x023fe20003800000 */
.L_x_14295:
[----:B------:R-:W-:Y:S02]  /*1c040*/  IMAD.MOV.U32 R13, RZ, RZ, R3 ;  /* 0x000000ffff0d7224 */ /* 0x000fe400078e0003 */
[----:B------:R-:W-:-:S07]  /*1c050*/  IMAD.MOV.U32 R4, RZ, RZ, R14 ;  /* 0x000000ffff047224 */ /* 0x000fce00078e000e */
[----:B------:R-:W-:Y:S05]  /*1c060*/  WARPSYNC.COLLECTIVE R15, `(.L_x_14296) ;  /* 0x000000000f087348 */ /* 0x000fea0003c00000 */
[----:B------:R0:W1:Y:S02]  /*1c070*/  SHFL.IDX P6, R14, R13, R12, R11 ;  /* 0x0000000c0d0e7389 */ /* 0x00006400000c000b */
[----:B01----:R-:W-:Y:S01]  /*1c080*/  ENDCOLLECTIVE ;  /* 0x000000000000791b */ /* 0x003fe20003800000 */
.L_x_14296:
[----:B------:R-:W-:Y:S02]  /*1c090*/  IMAD.MOV.U32 R13, RZ, RZ, R0 ;  /* 0x000000ffff0d7224 */ /* 0x000fe400078e0000 */
[----:B------:R-:W-:Y:S02]  /*1c0a0*/  IMAD.MOV.U32 R12, RZ, RZ, 0x1 ;  /* 0x00000001ff0c7424 */ /* 0x000fe400078e00ff */
[----:B------:R-:W-:-:S07]  /*1c0b0*/  IMAD.MOV.U32 R5, RZ, RZ, R14 ;  /* 0x000000ffff057224 */ /* 0x000fce00078e000e */
[----:B------:R-:W-:Y:S05]  /*1c0c0*/  WARPSYNC.COLLECTIVE R15, `(.L_x_14297) ;  /* 0x000000000f087348 */ /* 0x000fea0003c00000 */
[----:B------:R0:W1:Y:S02]  /*1c0d0*/  SHFL.IDX P6, R14, R13, R12, R11 ;  /* 0x0000000c0d0e7389 */ /* 0x00006400000c000b */
[----:B01----:R-:W-:Y:S01]  /*1c0e0*/  ENDCOLLECTIVE ;  /* 0x000000000000791b */ /* 0x003fe20003800000 */
.L_x_14297:
        /* <DEDUP_REMOVED lines=10> */
.L_x_14298:
        /* <DEDUP_REMOVED lines=12> */
.L_x_14299:
[----:B------:R-:W-:-:S05]  /*1c250*/  @!P1 LEA R5, P2, R10, R4, 0x1 ;  /* 0x000000040a059211 */ /* 0x000fca00078408ff */
[----:B------:R-:W-:Y:S02]  /*1c260*/  @!P1 IMAD.X R4, RZ, RZ, R6, P2 ;  /* 0x000000ffff049224 */ /* 0x000fe400010e0606 */
[----:B------:R-:W-:-:S03]  /*1c270*/  IMAD.MOV.U32 R13, RZ, RZ, R3 ;  /* 0x000000ffff0d7224 */ /* 0x000fc600078e0003 */
[----:B------:R-:W-:-:S04]  /*1c280*/  @!P1 LOP3.LUT R5, R5, R4, RZ, 0x3c, !PT ;  /* 0x0000000405059212 */ /* 0x000fc800078e3cff */
[----:B------:R-:W-:Y:S01]  /*1c290*/  @!P1 LOP3.LUT R4, R5, R4, RZ, 0x3c, !PT ;  /* 0x0000000405049212 */ /* 0x000fe200078e3cff */
[----:B------:R-:W-:-:S07]  /*1c2a0*/  IMAD.MOV.U32 R6, RZ, RZ, R14 ;  /* 0x000000ffff067224 */ /* 0x000fce00078e000e */
[----:B------:R-:W-:Y:S05]  /*1c2b0*/  WARPSYNC.COLLECTIVE R15, `(.L_x_14300) ;  /* 0x000000000f087348 */ /* 0x000fea0003c00000 */
[----:B------:R0:W1:Y:S02]  /*1c2c0*/  SHFL.IDX P6, R14, R13, R12, R11 ;  /* 0x0000000c0d0e7389 */ /* 0x00006400000c000b */
[----:B01----:R-:W-:Y:S01]  /*1c2d0*/  ENDCOLLECTIVE ;  /* 0x000000000000791b */ /* 0x003fe20003800000 */
.L_x_14300:
        /* <DEDUP_REMOVED lines=8> */
[----:B------:R-:W-:Y:S01]  /*1c360*/  ISETP.GE.AND P1, PT, R4, R2, PT ;  /* 0x000000020400720c */ /* 0x000fe20003f26270 */
[----:B------:R-:W-:-:S12]  /*1c370*/  IMAD.MOV.U32 R4, RZ, RZ, R14 ;  /* 0x000000ffff047224 */ /* 0x000fd800078e000e */
[----:B------:R-:W-:Y:S05]  /*1c380*/  WARPSYNC.COLLECTIVE R15, `(.L_x_14301) ;  /* 0x000000000f087348 */ /* 0x000fea0003c00000 */
[----:B------:R0:W1:Y:S02]  /*1c390*/  SHFL.IDX P6, R14, R13, R12, R11 ;  /* 0x0000000c0d0e7389 */ /* 0x00006400000c000b */
[----:B01----:R-:W-:Y:S01]  /*1c3a0*/  ENDCOLLECTIVE ;  /* 0x000000000000791b */ /* 0x003fe20003800000 */
.L_x_14301:
        /* <DEDUP_REMOVED lines=9> */
.L_x_14302:
        /* <DEDUP_REMOVED lines=13> */
.L_x_14303:
        /* <DEDUP_REMOVED lines=9> */
.L_x_14304:
        /* <DEDUP_REMOVED lines=13> */
.L_x_14305:
        /* <DEDUP_REMOVED lines=9> */
.L_x_14306:
        /* <DEDUP_REMOVED lines=13> */
.L_x_14307:
        /* <DEDUP_REMOVED lines=9> */
.L_x_14308:
        /* <DEDUP_REMOVED lines=8> */
[----:B------:R-:W-:-:S03]  /*1c8e0*/  IMAD.MOV.U32 R4, RZ, RZ, R14 ;  /* 0x000000ffff047224 */ /* 0x000fc600078e000e */
[----:B------:R-:W-:-:S13]  /*1c8f0*/  ISETP.GE.AND P1, PT, R5, R2, PT ;  /* 0x000000020500720c */ /* 0x000fda0003f26270 */
[----:B------:R-:W-:Y:S05]  /*1c900*/  WARPSYNC.COLLECTIVE R15, `(.L_x_14309) ;  /* 0x000000000f087348 */ /* 0x000fea0003c00000 */
[----:B------:R0:W1:Y:S02]  /*1c910*/  SHFL.IDX P6, R14, R13, R12, R11 ;  /* 0x0000000c0d0e7389 */ /* 0x00006400000c000b */
[----:B01----:R-:W-:Y:S01]  /*1c920*/  ENDCOLLECTIVE ;  /* 0x000000000000791b */ /* 0x003fe20003800000 */
.L_x_14309:
        /* <DEDUP_REMOVED lines=9> */
.L_x_14310:
[----:B------:R-:W-:-:S05]  /*1c9c0*/  @!P1 LOP3.LUT R5, R5, R4, RZ, 0x3c, !PT ;  /* 0x0000000405059212 */ /* 0x000fca00078e3cff */
[----:B------:R-:W-:Y:S01]  /*1c9d0*/  @!PT LDS RZ, [RZ] ;  /* 0x00000000fffff984 */ /* 0x000fe20000000800 */
[----:B------:R-:W-:Y:S01]  /*1c9e0*/  @!PT LDS RZ, [RZ] ;  /* 0x00000000fffff984 */ /* 0x000fe20000000800 */
[----:B------:R-:W-:Y:S01]  /*1c9f0*/  @!PT LDS RZ, [RZ] ;  /* 0x00000000fffff984 */ /* 0x000fe20000000800 */
[----:B------:R1:W-:Y:S01]  /*1ca00*/  @!P1 LDGSTS.E.BYPASS.LTC128B.128 [R9+0x1b400], desc[UR40][R4.64], !P0 ;  /* 0x1b40000004099fae */ /* 0x0003e2000c101d68 */
[----:B------:R-:W-:Y:S01]  /*1ca10*/  IMAD.MOV.U32 R3, RZ, RZ, R14 ;  /* 0x000000ffff037224 */ /* 0x000fe200078e000e */
[----:B------:R-:W-:Y:S06]  /*1ca20*/  BRA `(.L_x_14311) ;  /* 0xffffffa000f87947 */ /* 0x000fec000383ffff */
.L_x_14142:
[----:B--2---:R-:W2:Y:S02]  /*1ca30*/  LDL R2, [R1+0x8] ;  /* 0x0000080001027983 */ /* 0x004ea40000100800 */
[----:B--2---:R2:W3:Y:S02]  /*1ca40*/  SYNCS.PHASECHK.TRANS64.TRYWAIT P0, [R2+URZ+0x22820], R0 ;  /* 0x02282000020075a7 */ /* 0x0044e4000800017f */
[----:B---3--:R-:W-:Y:S05]  /*1ca50*/  @!P0 NANOSLEEP.SYNCS 0x989680 ;  /* 0x009896800000895d */ /* 0x008fea0003900000 */
[----:B------:R-:W3:Y:S02]  /*1ca60*/  @!P0 SYNCS.PHASECHK.TRANS64 P0, [R2+URZ+0x22820], R0 ;  /* 0x02282000020085a7 */ /* 0x000ee4000800007f */
[----:B---3--:R-:W-:Y:S05]  /*1ca70*/  @!P0 BRA `(.L_x_14142) ;  /* 0xfffffffc00ec8947 */ /* 0x008fea000383ffff */
[----:B------:R-:W-:Y:S05]  /*1ca80*/  BRA `(.L_x_14312) ;  /* 0xffffffa400587947 */ /* 0x000fea000383ffff */
.L_x_14146:
[----:B0-----:R0:W1:Y:S02]  /*1ca90*/  SYNCS.PHASECHK.TRANS64.TRYWAIT P0, [R2+URZ+0x22860], R0 ;  /* 0x02286000020075a7 */ /* 0x001064000800017f */
[----:B-1----:R-:W-:Y:S05]  /*1caa0*/  @!P0 NANOSLEEP.SYNCS 0x989680 ;  /* 0x009896800000895d */ /* 0x002fea0003900000 */
[----:B------:R-:W1:Y:S02]  /*1cab0*/  @!P0 SYNCS.PHASECHK.TRANS64 P0, [R2+URZ+0x22860], R0 ;  /* 0x02286000020085a7 */ /* 0x000e64000800007f */
[----:B-1----:R-:W-:Y:S05]  /*1cac0*/  @!P0 BRA `(.L_x_14146) ;  /* 0xfffffffc00f08947 */ /* 0x002fea000383ffff */
[----:B------:R-:W-:Y:S05]  /*1cad0*/  BRA `(.L_x_14313) ;  /* 0xffffffa400847947 */ /* 0x000fea000383ffff */
.L_x_14161:
[----:B-1----:R1:W2:Y:S02]  /*1cae0*/  SYNCS.PHASECHK.TRANS64.TRYWAIT P0, [R2+URZ+0x22840], R6 ;  /* 0x02284006020075a7 */ /* 0x0022a4000800017f */
[----:B--2---:R-:W-:Y:S05]  /*1caf0*/  @!P0 NANOSLEEP.SYNCS 0x989680 ;  /* 0x009896800000895d */ /* 0x004fea0003900000 */
[----:B------:R-:W2:Y:S02]  /*1cb00*/  @!P0 SYNCS.PHASECHK.TRANS64 P0, [R2+URZ+0x22840], R6 ;  /* 0x02284006020085a7 */ /* 0x000ea4000800007f */
[----:B--2---:R-:W-:Y:S05]  /*1cb10*/  @!P0 BRA `(.L_x_14161) ;  /* 0xfffffffc00f08947 */ /* 0x004fea000383ffff */
[----:B------:R-:W-:Y:S05]  /*1cb20*/  BRA `(.L_x_14314) ;  /* 0xffffffac00ac7947 */ /* 0x000fea000383ffff */
.L_x_14166:
[----:B0-----:R0:W2:Y:S02]  /*1cb30*/  SYNCS.PHASECHK.TRANS64.TRYWAIT P0, [R2+URZ+0x22860], R6 ;  /* 0x02286006020075a7 */ /* 0x0010a4000800017f */
[----:B--2---:R-:W-:Y:S05]  /*1cb40*/  @!P0 NANOSLEEP.SYNCS 0x989680 ;  /* 0x009896800000895d */ /* 0x004fea0003900000 */
[----:B------:R-:W2:Y:S02]  /*1cb50*/  @!P0 SYNCS.PHASECHK.TRANS64 P0, [R2+URZ+0x22860], R6 ;  /* 0x02286006020085a7 */ /* 0x000ea4000800007f */
[----:B--2---:R-:W-:Y:S05]  /*1cb60*/  @!P0 BRA `(.L_x_14166) ;  /* 0xfffffffc00f08947 */ /* 0x004fea000383ffff */
[----:B------:R-:W-:Y:S05]  /*1cb70*/  BRA `(.L_x_14315) ;  /* 0xffffffb000347947 */ /* 0x000fea000383ffff */
.L_x_14177:
[----:B0-----:R0:W1:Y:S02]  /*1cb80*/  SYNCS.PHASECHK.TRANS64.TRYWAIT P0, [R3+URZ+0x22840], R2 ;  /* 0x02284002030075a7 */ /* 0x001064000800017f */
[----:B-1----:R-:W-:Y:S05]  /*1cb90*/  @!P0 NANOSLEEP.SYNCS 0x989680 ;  /* 0x009896800000895d */ /* 0x002fea0003900000 */
[----:B------:R-:W1:Y:S02]  /*1cba0*/  @!P0 SYNCS.PHASECHK.TRANS64 P0, [R3+URZ+0x22840], R2 ;  /* 0x02284002030085a7 */ /* 0x000e64000800007f */
[----:B-1----:R-:W-:Y:S05]  /*1cbb0*/  @!P0 BRA `(.L_x_14177) ;  /* 0xfffffffc00f08947 */ /* 0x002fea000383ffff */
[----:B------:R-:W-:Y:S05]  /*1cbc0*/  BRA `(.L_x_14316) ;  /* 0xffffffb8003c7947 */ /* 0x000fea000383ffff */
.L_x_14182:
[----:B-1----:R1:W2:Y:S02]  /*1cbd0*/  SYNCS.PHASECHK.TRANS64.TRYWAIT P0, [R3+URZ+0x22860], R2 ;  /* 0x02286002030075a7 */ /* 0x0022a4000800017f */
[----:B--2---:R-:W-:Y:S05]  /*1cbe0*/  @!P0 NANOSLEEP.SYNCS 0x989680 ;  /* 0x009896800000895d */ /* 0x004fea0003900000 */
[----:B------:R-:W2:Y:S02]  /*1cbf0*/  @!P0 SYNCS.PHASECHK.TRANS64 P0, [R3+URZ+0x22860], R2 ;  /* 0x02286002030085a7 */ /* 0x000ea4000800007f */
[----:B--2---:R-:W-:Y:S05]  /*1cc00*/  @!P0 BRA `(.L_x_14182) ;  /* 0xfffffffc00f08947 */ /* 0x004fea000383ffff */
[----:B------:R-:W-:Y:S05]  /*1cc10*/  BRA `(.L_x_14317) ;  /* 0xffffffb800c07947 */ /* 0x000fea000383ffff */
.L_x_14193:
[----:B0-----:R0:W1:Y:S02]  /*1cc20*/  SYNCS.PHASECHK.TRANS64.TRYWAIT P0, [R3+URZ+0x22840], R2 ;  /* 0x02284002030075a7 */ /* 0x001064000800017f */
[----:B-1----:R-:W-:Y:S05]  /*1cc30*/  @!P0 NANOSLEEP.SYNCS 0x989680 ;  /* 0x009896800000895d */ /* 0x002fea0003900000 */
[----:B------:R-:W1:Y:S02]  /*1cc40*/  @!P0 SYNCS.PHASECHK.TRANS64 P0, [R3+URZ+0x22840], R2 ;  /* 0x02284002030085a7 */ /* 0x000e64000800007f */
[----:B-1----:R-:W-:Y:S05]  /*1cc50*/  @!P0 BRA `(.L_x_14193) ;  /* 0xfffffffc00f08947 */ /* 0x002fea000383ffff */
[----:B------:R-:W-:Y:S05]  /*1cc60*/  BRA `(.L_x_14318) ;  /* 0xffffffc000ac7947 */ /* 0x000fea000383ffff */
.L_x_14198:
[----:B-1----:R1:W2:Y:S02]  /*1cc70*/  SYNCS.PHASECHK.TRANS64.TRYWAIT P0, [R3+URZ+0x22860], R2 ;  /* 0x02286002030075a7 */ /* 0x0022a4000800017f */
[----:B--2---:R-:W-:Y:S05]  /*1cc80*/  @!P0 NANOSLEEP.SYNCS 0x989680 ;  /* 0x009896800000895d */ /* 0x004fea0003900000 */
[----:B------:R-:W2:Y:S02]  /*1cc90*/  @!P0 SYNCS.PHASECHK.TRANS64 P0, [R3+URZ+0x22860], R2 ;  /* 0x02286002030085a7 */ /* 0x000ea4000800007f */
[----:B--2---:R-:W-:Y:S05]  /*1cca0*/  @!P0 BRA `(.L_x_14198) ;  /* 0xfffffffc00f08947 */ /* 0x004fea000383ffff */
[----:B------:R-:W-:Y:S05]  /*1ccb0*/  BRA `(.L_x_14319) ;  /* 0xffffffc400347947 */ /* 0x000fea000383ffff */
.L_x_14210:
        /* <DEDUP_REMOVED lines=8> */
.L_x_14321:
[----:B------:R-:W-:Y:S05]  /*1cd40*/  BSYNC B0 ;  /* 0x0000000000007941 */ /* 0x000fea0003800000 */
.L_x_14320:
        /* <DEDUP_REMOVED lines=9> */
.L_x_14322:
        /* <DEDUP_REMOVED lines=18> */
.L_x_14323:
[----:B------:R-:W-:Y:S01]  /*1cf00*/  IMAD.MOV.U32 R12, RZ, RZ, 0x2 ;  /* 0x00000002ff0c7424 */ /* 0x000fe200078e00ff */
[----:B------:R-:W-:-:S05]  /*1cf10*/  SEL R7, R14, RZ, P1 ;  /* 0x000000ff0e077207 */ /* 0x000fca0000800000 */
[----:B------:R-:W-:-:S04]  /*1cf20*/  IMAD.IADD R3, R2, 0x1, R7 ;  /* 0x0000000102037824 */ /* 0x000fc800078e0207 */
[----:B------:R-:W-:-:S07]  /*1cf30*/  IMAD.MOV.U32 R13, RZ, RZ, R3 ;  /* 0x000000ffff0d7224 */ /* 0x000fce00078e0003 */
[----:B------:R-:W-:Y:S05]  /*1cf40*/  WARPSYNC.COLLECTIVE R15, `(.L_x_14324) ;  /* 0x000000000f087348 */ /* 0x000fea0003c00000 */
[----:B------:R0:W1:Y:S02]  /*1cf50*/  SHFL.UP P6, R14, R13, R12, R11 ;  /* 0x0400000c0d0e7389 */ /* 0x00006400000c000b */
[----:B01----:R-:W-:Y:S01]  /*1cf60*/  ENDCOLLECTIVE ;  /* 0x000000000000791b */ /* 0x003fe20003800000 */
.L_x_14324:
        /* <DEDUP_REMOVED lines=8> */
.L_x_14325:
        /* <DEDUP_REMOVED lines=8> */
.L_x_14326:
        /* <DEDUP_REMOVED lines=8> */
.L_x_14327:
        /* <DEDUP_REMOVED lines=9> */
.L_x_14328:
[----:B------:R-:W-:Y:S01]  /*1d180*/  IMAD.MOV.U32 R16, RZ, RZ, R14 ;  /* 0x000000ffff107224 */ /* 0x000fe200078e000e */
[----:B------:R-:W-:Y:S06]  /*1d190*/  BRA `(.L_x_14329) ;  /* 0xffffffc800907947 */ /* 0x000fec000383ffff */
.L_x_14215:
        /* <DEDUP_REMOVED lines=8> */
.L_x_14331:
[----:B------:R-:W-:Y:S05]  /*1d220*/  BSYNC B0 ;  /* 0x0000000000007941 */ /* 0x000fea0003800000 */
.L_x_14330:
        /* <DEDUP_REMOVED lines=9> */
.L_x_14332:
[----:B------:R-:W-:Y:S01]  /*1d2c0*/  IMAD.MOV.U32 R12, RZ, RZ, 0x4 ;  /* 0x00000004ff0c7424 */ /* 0x000fe200078e00ff */
[----:B------:R-:W-:-:S05]  /*1d2d0*/  SEL R14, R14, RZ, P2 ;  /* 0x000000ff0e0e7207 */ /* 0x000fca0001000000 */
[----:B------:R-:W-:-:S04]  /*1d2e0*/  IMAD.IADD R3, R3, 0x1, R14 ;  /* 0x0000000103037824 */ /* 0x000fc800078e020e */
[----:B------:R-:W-:-:S07]  /*1d2f0*/  IMAD.MOV.U32 R13, RZ, RZ, R3 ;  /* 0x000000ffff0d7224 */ /* 0x000fce00078e0003 */
[----:B------:R-:W-:Y:S05]  /*1d300*/  WARPSYNC.COLLECTIVE R15, `(.L_x_14333) ;  /* 0x000000000f087348 */ /* 0x000fea0003c00000 */
[----:B------:R0:W1:Y:S02]  /*1d310*/  SHFL.UP P6, R14, R13, R12, R11 ;  /* 0x0400000c0d0e7389 */ /* 0x00006400000c000b */
[----:B01----:R-:W-:Y:S01]  /*1d320*/  ENDCOLLECTIVE ;  /* 0x000000000000791b */ /* 0x003fe20003800000 */
.L_x_14333:
[----:B------:R-:W-:Y:S01]  /*1d330*/  IMAD.MOV.U32 R12, RZ, RZ, 0x8 ;  /* 0x00000008ff0c7424 */ /* 0x000fe200078e00ff */
[----:B------:R-:W-:-:S05]  /*1d340*/  SEL R14, R14, RZ, P3 ;  /* 0x000000ff0e0e7207 */ /* 0x000fca0001800000 */
[----:B------:R-:W-:-:S04]  /*1d350*/  IMAD.IADD R3, R3, 0x1, R14 ;  /* 0x0000000103037824 */ /* 0x000fc800078e020e */
[----:B------:R-:W-:-:S07]  /*1d360*/  IMAD.MOV.U32 R13, RZ, RZ, R3 ;  /* 0x000000ffff0d7224 */ /* 0x000fce00078e0003 */
[----:B------:R-:W-:Y:S05]  /*1d370*/  WARPSYNC.COLLECTIVE R15, `(.L_x_14334) ;  /* 0x000000000f087348 */ /* 0x000fea0003c00000 */
[----:B------:R0:W1:Y:S02]  /*1d380*/  SHFL.UP P6, R14, R13, R12, R11 ;  /* 0x0400000c0d0e7389 */ /* 0x00006400000c000b */
[----:B01----:R-:W-:Y:S01]  /*1d390*/  ENDCOLLECTIVE ;  /* 0x000000000000791b */ /* 0x003fe20003800000 */
.L_x_14334:
[----:B------:R-:W-:Y:S01]  /*1d3a0*/  IMAD.MOV.U32 R12, RZ, RZ, 0x10 ;  /* 0x00000010ff0c7424 */ /* 0x000fe200078e00ff */
[----:B------:R-:W-:-:S05]  /*1d3b0*/  SEL R14, R14, RZ, P4 ;  /* 0x000000ff0e0e7207 */ /* 0x000fca0002000000 */
[----:B------:R-:W-:-:S04]  /*1d3c0*/  IMAD.IADD R3, R3, 0x1, R14 ;  /* 0x0000000103037824 */ /* 0x000fc800078e020e */
[----:B------:R-:W-:-:S07]  /*1d3d0*/  IMAD.MOV.U32 R13, RZ, RZ, R3 ;  /* 0x000000ffff0d7224 */ /* 0x000fce00078e0003 */
[----:B------:R-:W-:Y:S05]  /*1d3e0*/  WARPSYNC.COLLECTIVE R15, `(.L_x_14335) ;  /* 0x000000000f087348 */ /* 0x000fea0003c00000 */
[----:B------:R0:W1:Y:S02]  /*1d3f0*/  SHFL.UP P6, R14, R13, R12, R11 ;  /* 0x0400000c0d0e7389 */ /* 0x00006400000c000b */
[----:B01----:R-:W-:Y:S01]  /*1d400*/  ENDCOLLECTIVE ;  /* 0x000000000000791b */ /* 0x003fe20003800000 */
.L_x_14335:
        /* <DEDUP_REMOVED lines=8> */
.L_x_14336:
[----:B------:R-:W-:Y:S01]  /*1d490*/  IMAD.MOV.U32 R16, RZ, RZ, R14 ;  /* 0x000000ffff107224 */ /* 0x000fe200078e000e */
[----:B------:R-:W-:Y:S06]  /*1d4a0*/  BRA `(.L_x_14337) ;  /* 0xffffffc800687947 */ /* 0x000fec000383ffff */
.L_x_14217:
[----:B------:R-:W-:Y:S01]  /*1d4b0*/  BSSY B0, `(.L_x_14338) ;  /* 0x0000006000007945 */ /* 0x000fe20003800000 */
[----:B------:R-:W-:Y:S01]  /*1d4c0*/  PLOP3.LUT P6, PT, P6, PT, PT, 0x8, 0x0 ;  /* 0x000000000000781c */ /* 0x000fe200037ce170 */
[----:B------:R-:W-:-:S12]  /*1d4d0*/  IMAD.MOV.U32 R15, RZ, RZ, -0x1 ;  /* 0xffffffffff0f7424 */ /* 0x000fd800078e00ff */
[----:B0----5:R-:W-:Y:S05]  /*1d4e0*/  WARPSYNC.COLLECTIVE R15, `(.L_x_14339) ;  /* 0x000000000f087348 */ /* 0x021fea0003c00000 */
[----:B------:R-:W-:Y:S01]  /*1d4f0*/  VOTE.ANY R14, PT, P6 ;  /* 0x00000000000e7806 */ /* 0x000fe200030e0100 */
[----:B0----5:R-:W-:Y:S06]  /*1d500*/  ENDCOLLECTIVE ;  /* 0x000000000000791b */ /* 0x021fec0003800000 */
.L_x_14339:
[----:B------:R-:W-:Y:S05]  /*1d510*/  BSYNC B0 ;  /* 0x0000000000007941 */ /* 0x000fea0003800000 */
.L_x_14338:
        /* <DEDUP_REMOVED lines=9> */
.L_x_14340:
[----:B------:R-:W-:Y:S01]  /*1d5b0*/  IMAD.MOV.U32 R17, RZ, RZ, R14 ;  /* 0x000000ffff117224 */ /* 0x000fe200078e000e */
[----:B------:R-:W-:Y:S06]  /*1d5c0*/  BRA `(.L_x_14341) ;  /* 0xffffffc800587947 */ /* 0x000fec000383ffff */
.L_x_14219:
[----:B------:R-:W-:Y:S01]  /*1d5d0*/  BSSY B0, `(.L_x_14342) ;  /* 0x0000007000007945 */ /* 0x000fe20003800000 */
[----:B------:R-:W-:Y:S02]  /*1d5e0*/  IMAD.MOV.U32 R13, RZ, RZ, R3 ;  /* 0x000000ffff0d7224 */ /* 0x000fe400078e0003 */
[----:B------:R-:W-:Y:S02]  /*1d5f0*/  IMAD.MOV.U32 R11, RZ, RZ, 0x1f ;  /* 0x0000001fff0b7424 */ /* 0x000fe400078e00ff */
[----:B------:R-:W-:-:S07]  /*1d600*/  IMAD.MOV.U32 R15, RZ, RZ, -0x1 ;  /* 0xffffffffff0f7424 */ /* 0x000fce00078e00ff */
[----:B012--5:R-:W-:Y:S05]  /*1d610*/  WARPSYNC.COLLECTIVE R15, `(.L_x_14343) ;  /* 0x000000000f087348 */ /* 0x027fea0003c00000 */
[----:B------:R3:W4:Y:S02]  /*1d620*/  SHFL.IDX P6, R14, R13, R12, R11 ;  /* 0x0000000c0d0e7389 */ /* 0x00072400000c000b */
[----:B012345:R-:W-:Y:S01]  /*1d630*/  ENDCOLLECTIVE ;  /* 0x000000000000791b */ /* 0x03ffe20003800000 */
.L_x_14343:
[----:B------:R-:W-:Y:S05]  /*1d640*/  BSYNC B0 ;  /* 0x0000000000007941 */ /* 0x000fea0003800000 */
.L_x_14342:
[----:B------:R-:W-:Y:S01]  /*1d650*/  IMAD.MOV.U32 R3, RZ, RZ, R14 ;  /* 0x000000ffff037224 */ /* 0x000fe200078e000e */
[----:B------:R-:W-:Y:S06]  /*1d660*/  BRA `(.L_x_14344) ;  /* 0xffffffc8004c7947 */ /* 0x000fec000383ffff */
.L_x_14223:
[----:B0-----:R0:W1:Y:S02]  /*1d670*/  SYNCS.PHASECHK.TRANS64.TRYWAIT P0, [R0+URZ+0x22820], R3 ;  /* 0x02282003000075a7 */ /* 0x001064000800017f */
[----:B-1----:R-:W-:Y:S05]  /*1d680*/  @!P0 NANOSLEEP.SYNCS 0x989680 ;  /* 0x009896800000895d */ /* 0x002fea0003900000 */
[----:B------:R-:W1:Y:S02]  /*1d690*/  @!P0 SYNCS.PHASECHK.TRANS64 P0, [R0+URZ+0x22820], R3 ;  /* 0x02282003000085a7 */ /* 0x000e64000800007f */
[----:B-1----:R-:W-:Y:S05]  /*1d6a0*/  @!P0 BRA `(.L_x_14223) ;  /* 0xfffffffc00f08947 */ /* 0x002fea000383ffff */
[----:B------:R-:W-:Y:S05]  /*1d6b0*/  BRA `(.L_x_14345) ;  /* 0xffffffcc00d07947 */ /* 0x000fea000383ffff */
.L_x_14224:
        /* <DEDUP_REMOVED lines=11> */
.L_x_14347:
[----:B------:R-:W-:Y:S05]  /*1d770*/  BSYNC B0 ;  /* 0x0000000000007941 */ /* 0x000fea0003800000 */
.L_x_14346:
[----:B------:R-:W-:Y:S05]  /*1d780*/  BRA `(.L_x_14348) ;  /* 0xffffffcc00b87947 */ /* 0x000fea000383ffff */
.L_x_14225:
[----:B------:R-:W-:Y:S01]  /*1d790*/  BSSY B0, `(.L_x_14349) ;  /* 0x0000006000007945 */ /* 0x000fe20003800000 */
[----:B------:R-:W-:-:S07]  /*1d7a0*/  IMAD.MOV.U32 R15, RZ, RZ, -0x1 ;  /* 0xffffffffff0f7424 */ /* 0x000fce00078e00ff */
[----:B01---5:R-:W-:Y:S05]  /*1d7b0*/  WARPSYNC.COLLECTIVE R15, `(.L_x_14350) ;  /* 0x000000000f0c7348 */ /* 0x023fea0003c00000 */
[----:B------:R-:W-:Y:S02]  /*1d7c0*/  ELECT P6, UR62, PT ;  /* 0x00000000003e782f */ /* 0x000fe400038c0000 */
[----:B------:R-:W-:Y:S01]  /*1d7d0*/  MOV R14, UR62 ;  /* 0x0000003e000e7c02 */ /* 0x000fe20008000f00 */
[----:B01---5:R-:W-:Y:S10]  /*1d7e0*/  ENDCOLLECTIVE ;  /* 0x000000000000791b */ /* 0x023ff40003800000 */
.L_x_14350:
[----:B------:R-:W-:Y:S05]  /*1d7f0*/  BSYNC B0 ;  /* 0x0000000000007941 */ /* 0x000fea0003800000 */
.L_x_14349:
[----:B------:R-:W-:Y:S05]  /*1d800*/  BRA `(.L_x_14351) ;  /* 0xffffffcc00ac7947 */ /* 0x000fea000383ffff */
.L_x_14227:
[----:B0-----:R0:W1:Y:S02]  /*1d810*/  SYNCS.PHASECHK.TRANS64.TRYWAIT P0, [R6+URZ], R5 ;  /* 0x00000005060075a7 */ /* 0x001064000800017f */
[----:B-1----:R-:W-:Y:S05]  /*1d820*/  @!P0 NANOSLEEP.SYNCS 0x989680 ;  /* 0x009896800000895d */ /* 0x002fea0003900000 */
[----:B------:R-:W1:Y:S02]  /*1d830*/  @!P0 SYNCS.PHASECHK.TRANS64 P0, [R6+URZ], R5 ;  /* 0x00000005060085a7 */ /* 0x000e64000800007f */
[----:B-1----:R-:W-:Y:S05]  /*1d840*/  @!P0 BRA `(.L_x_14227) ;  /* 0xfffffffc00f08947 */ /* 0x002fea000383ffff */
[----:B------:R-:W-:Y:S05]  /*1d850*/  BRA `(.L_x_14352) ;  /* 0xffffffcc00e87947 */ /* 0x000fea000383ffff */
.L_x_14228:
[----:B-1----:R1:W2:Y:S02]  /*1d860*/  SYNCS.PHASECHK.TRANS64.TRYWAIT P0, [R7+URZ], R2 ;  /* 0x00000002070075a7 */ /* 0x0022a4000800017f */
[----:B--2---:R-:W-:Y:S05]  /*1d870*/  @!P0 NANOSLEEP.SYNCS 0x989680 ;  /* 0x009896800000895d */ /* 0x004fea0003900000 */
[----:B------:R-:W2:Y:S02]  /*1d880*/  @!P0 SYNCS.PHASECHK.TRANS64 P0, [R7+URZ], R2 ;  /* 0x00000002070085a7 */ /* 0x000ea4000800007f */
[----:B--2---:R-:W-:Y:S05]  /*1d890*/  @!P0 BRA `(.L_x_14228) ;  /* 0xfffffffc00f08947 */ /* 0x004fea000383ffff */
[----:B------:R-:W-:Y:S05]  /*1d8a0*/  BRA `(.L_x_14353) ;  /* 0xffffffcc00dc7947 */ /* 0x000fea000383ffff */
.L_x_14230:
[----:B--2---:R2:W3:Y:S02]  /*1d8b0*/  SYNCS.PHASECHK.TRANS64.TRYWAIT P0, [R4+URZ], R5 ;  /* 0x00000005040075a7 */ /* 0x0044e4000800017f */
[----:B---3--:R-:W-:Y:S05]  /*1d8c0*/  @!P0 NANOSLEEP.SYNCS 0x989680 ;  /* 0x009896800000895d */ /* 0x008fea0003900000 */
[----:B------:R-:W3:Y:S02]  /*1d8d0*/  @!P0 SYNCS.PHASECHK.TRANS64 P0, [R4+URZ], R5 ;  /* 0x00000005040085a7 */ /* 0x000ee4000800007f */
[----:B---3--:R-:W-:Y:S05]  /*1d8e0*/  @!P0 BRA `(.L_x_14230) ;  /* 0xfffffffc00f08947 */ /* 0x008fea000383ffff */
[----:B------:R-:W-:Y:S05]  /*1d8f0*/  BRA `(.L_x_14354) ;  /* 0xffffffcc00e47947 */ /* 0x000fea000383ffff */
.L_x_14355:
        /* <DEDUP_REMOVED lines=16> */
.L_x_15152:


//--------------------- .text._ZN7cutlass13device_kernelIN5flash11enable_sm90INS1_16FlashAttnFwdSm90INS1_25CollectiveMainloopFwdSm90ILi2EN4cute5tupleIJNS5_1CILi1EEES8_S8_EEENS6_IJNS7_ILi128EEENS7_ILi96EEENS7_ILi64EEEEEELi256ENS_10bfloat16_tEfNS_4arch4Sm90ELb1ELb0ELb0ELb1ELb0ELb0ELb1ELb1ELb0ELb1ELb0ELb0EEENS1_21CollectiveEpilogueFwdINS6_IJSA_NS7_ILi256EEESB_EEES9_SE_SG_Li256ELb1ELb1ELb0ELb0EEENS1_36VarlenDynamicPersistentTileSchedulerILi128ELi96ELi256ELi128ELb0ELb1ELb1ELb1ELb1ELb1EEEEEEEEEvNT_6ParamsE --------------------------
	.section	.text._ZN7cutlass13device_kernelIN5flash11enable_sm90INS1_16FlashAttnFwdSm90INS1_25CollectiveMainloopFwdSm90ILi2EN4cute5tupleIJNS5_1CILi1EEES8_S8_EEENS6_IJNS7_ILi128EEENS7_ILi96EEENS7_ILi64EEEEEELi256ENS_10bfloat16_tEfNS_4arch4Sm90ELb1ELb0ELb0ELb1ELb0ELb0ELb1ELb1ELb0ELb1ELb0ELb0EEENS1_21CollectiveEpilogueFwdINS6_IJSA_NS7_ILi256EEESB_EEES9_SE_SG_Li256ELb1ELb1ELb0ELb0EEENS1_36VarlenDynamicPersistentTileSchedulerILi128ELi96ELi256ELi128ELb0ELb1ELb1ELb1ELb1ELb1EEEEEEEEEvNT_6ParamsE,"ax",@progbits
	.align	128
.text._ZN7cutlass13device_kernelIN5flash11enable_sm90INS1_16FlashAttnFwdSm90INS1_25CollectiveMainloopFwdSm90ILi2EN4cute5tupleIJNS5_1CILi1EEES8_S8_EEENS6_IJNS7_ILi128EEENS7_ILi96EEENS7_ILi64EEEEEELi256ENS_10bfloat16_tEfNS_4arch4Sm90ELb1ELb0ELb0ELb1ELb0ELb0ELb1ELb1ELb0ELb1ELb0ELb0EEENS1_21CollectiveEpilogueFwdINS6_IJSA_NS7_ILi256EEESB_EEES9_SE_SG_Li256ELb1ELb1ELb0ELb0EEENS1_36VarlenDynamicPersistentTileSchedulerILi128ELi96ELi256ELi128ELb0ELb1ELb1ELb1ELb1ELb1EEEEEEEEEvNT_6ParamsE:
        .type           _ZN7cutlass13device_kernelIN5flash11enable_sm90INS1_16FlashAttnFwdSm90INS1_25CollectiveMainloopFwdSm90ILi2EN4cute5tupleIJNS5_1CILi1EEES8_S8_EEENS6_IJNS7_ILi128EEENS7_ILi96EEENS7_ILi64EEEEEELi256ENS_10bfloat16_tEfNS_4arch4Sm90ELb1ELb0ELb0ELb1ELb0ELb0ELb1ELb1ELb0ELb1ELb0ELb0EEENS1_21CollectiveEpilogueFwdINS6_IJSA_NS7_ILi256EEESB_EEES9_SE_SG_Li256ELb1ELb1ELb0ELb0EEENS1_36VarlenDynamicPersistentTileSchedulerILi128ELi96ELi256ELi128ELb0ELb1ELb1ELb1ELb1ELb1EEEEEEEEEvNT_6ParamsE,@function
        .size           _ZN7cutlass13device_kernelIN5flash11enable_sm90INS1_16FlashAttnFwdSm90INS1_25CollectiveMainloopFwdSm90ILi2EN4cute5tupleIJNS5_1CILi1EEES8_S8_EEENS6_IJNS7_ILi128EEENS7_ILi96EEENS7_ILi64EEEEEELi256ENS_10bfloat16_tEfNS_4arch4Sm90ELb1ELb0ELb0ELb1ELb0ELb0ELb1ELb1ELb0ELb1ELb0ELb0EEENS1_21CollectiveEpilogueFwdINS6_IJSA_NS7_ILi256EEESB_EEES9_SE_SG_Li256ELb1ELb1ELb0ELb0EEENS1_36VarlenDynamicPersistentTileSchedulerILi128ELi96ELi256ELi128ELb0ELb1ELb1ELb1ELb1ELb1EEEEEEEEEvNT_6ParamsE,(.L_x_15153 - _ZN7cutlass13device_kernelIN5flash11enable_sm90INS1_16FlashAttnFwdSm90INS1_25CollectiveMainloopFwdSm90ILi2EN4cute5tupleIJNS5_1CILi1EEES8_S8_EEENS6_IJNS7_ILi128EEENS7_ILi96EEENS7_ILi64EEEEEELi256ENS_10bfloat16_tEfNS_4arch4Sm90ELb1ELb0ELb0ELb1ELb0ELb0ELb1ELb1ELb0ELb1ELb0ELb0EEENS1_21CollectiveEpilogueFwdINS6_IJSA_NS7_ILi256EEESB_EEES9_SE_SG_Li256ELb1ELb1ELb0ELb0EEENS1_36VarlenDynamicPersistentTileSchedulerILi128ELi96ELi256ELi128ELb0ELb1ELb1ELb1ELb1ELb1EEEEEEEEEvNT_6ParamsE)
        .other          _ZN7cutlass13device_kernelIN5flash11enable_sm90INS1_16FlashAttnFwdSm90INS1_25CollectiveMainloopFwdSm90ILi2EN4cute5tupleIJNS5_1CILi1EEES8_S8_EEENS6_IJNS7_ILi128EEENS7_ILi96EEENS7_ILi64EEEEEELi256ENS_10bfloat16_tEfNS_4arch4Sm90ELb1ELb0ELb0ELb1ELb0ELb0ELb1ELb1ELb0ELb1ELb0ELb0EEENS1_21CollectiveEpilogueFwdINS6_IJSA_NS7_ILi256EEESB_EEES9_SE_SG_Li256ELb1ELb1ELb0ELb0EEENS1_36VarlenDynamicPersistentTileSchedulerILi128ELi96ELi256ELi128ELb0ELb1ELb1ELb1ELb1ELb1EEEEEEEEEvNT_6ParamsE,@"STO_CUDA_ENTRY STV_DEFAULT"
_ZN7cutlass13device_kernelIN5flash11enable_sm90INS1_16FlashAttnFwdSm90INS1_25CollectiveMainloopFwdSm90ILi2EN4cute5tupleIJNS5_1CILi1EEES8_S8_EEENS6_IJNS7_ILi128EEENS7_ILi96EEENS7_ILi64EEEEEELi256ENS_10bfloat16_tEfNS_4arch4Sm90ELb1ELb0ELb0ELb1ELb0ELb0ELb1ELb1ELb0ELb1ELb0ELb0EEENS1_21CollectiveEpilogueFwdINS6_IJSA_NS7_ILi256EEESB_EEES9_SE_SG_Li256ELb1ELb1ELb0ELb0EEENS1_36VarlenDynamicPersistentTileSchedulerILi128ELi96ELi256ELi128ELb0ELb1ELb1ELb1ELb1ELb1EEEEEEEEEvNT_6ParamsE:
        /* <DEDUP_REMOVED lines=18> */
.L_x_14357:
[----:B------:R-:W-:Y:S05]  /*0120*/  BSYNC B0 ;  /* 0x0000000000007941 */ /* 0x000fea0003800000 */
.L_x_14356:
        /* <DEDUP_REMOVED lines=43> */
.L_x_14358:
        /* <DEDUP_REMOVED lines=22> */
.L_x_14359:
        /* <DEDUP_REMOVED lines=18> */
.L_x_14360:
        /* <DEDUP_REMOVED lines=22> */
.L_x_14361:
        /* <DEDUP_REMOVED lines=22> */
.L_x_14362:
        /* <DEDUP_REMOVED lines=9> */
.L_x_14364:
        /* <DEDUP_REMOVED lines=44> */
[----:B------:R-:W-:Y:S01]  /*0c70*/  LEA.HI R4, R4, R225, RZ, 0x5 ;  /* 0x000000e104047211 */ /* 0x000fe200078f28ff */
[----:B------:R-:W-:Y:S01]  /*0c80*/  IMAD.IADD R9, R234, 0x1, -R9 ;  /* 0x00000001ea097824 */ /* 0x000fe200078e0a09 */
[----:B------:R-:W-:Y:S02]  /*0c90*/  LOP3.LUT R11, R11, 0xfffffff8, RZ, 0xc0, !PT ;  /* 0xfffffff80b0b7812 */ /* 0x000fe400078ec0ff */
[----:B------:R-:W-:-:S02]  /*0ca0*/  LEA.HI R5, R5, R226, RZ, 0x1 ;  /* 0x000000e205057211 */ /* 0x000fc400078f08ff */
[----:B------:R-:W-:Y:S01]  /*0cb0*/  SHF.R.S32.HI R4, RZ, 0x5, R4 ;  /* 0x00000005ff047819 */ /* 0x000fe20000011404 */
[----:B------:R-:W-:Y:S01]  /*0cc0*/  IMAD.IADD R11, R8, 0x1, -R11 ;  /* 0x00000001080b7824 */ /* 0x000fe200078e0a0b */
[----:B------:R-:W-:Y:S02]  /*0cd0*/  LOP3.LUT R5, R5, 0x3fffffe, RZ, 0xc0, !PT ;  /* 0x03fffffe05057812 */ /* 0x000fe400078ec0ff */
[----:B------:R-:W-:Y:S01]  /*0ce0*/  LOP3.LUT R204, R6, 0x7ffffffc, RZ, 0xc0, !PT ;  /* 0x7ffffffc06cc7812 */ /* 0x000fe200078ec0ff */
[----:B------:R-:W-:Y:S02]  /*0cf0*/  IMAD R4, R4, 0x10, R11 ;  /* 0x0000001004047824 */ /* 0x000fe400078e020b */
[----:B------:R-:W-:Y:S02]  /*0d00*/  IMAD.IADD R5, R226, 0x1, -R5 ;  /* 0x00000001e2057824 */ /* 0x000fe400078e0a05 */
[----:B------:R-:W-:Y:S02]  /*0d10*/  IMAD.IADD R204, R225, 0x1, -R204 ;  /* 0x00000001e1cc7824 */ /* 0x000fe400078e0acc */
[----:B------:R-:W-:Y:S01]  /*0d20*/  IMAD R227, R5, 0x40, R4 ;  /* 0x0000004005e37824 */ /* 0x000fe200078e0204 */
[----:B--2---:R-:W-:-:S02]  /*0d30*/  R2UR UR4, R2 ;  /* 0x00000000020472ca */ /* 0x004fc400000e0000 */
[CC--:B------:R-:W-:Y:S02]  /*0d40*/  LEA.HI R2, R3.reuse, R234.reuse, RZ, 0x5 ;  /* 0x000000ea03027211 */ /* 0x0c0fe400078f28ff */
[----:B------:R-:W-:-:S03]  /*0d50*/  LEA.HI R3, R3, R234, RZ, 0x3 ;  /* 0x000000ea03037211 */ /* 0x000fc600078f18ff */
[----:B------:R-:W-:Y:S01]  /*0d60*/  IMAD.SHL.U32 R2, R2, 0x20, RZ ;  /* 0x0000002002027824 */ /* 0x000fe200078e00ff */
[----:B------:R-:W-:Y:S02]  /*0d70*/  LOP3.LUT R219, R3, 0xfffffff8, RZ, 0xc0, !PT ;  /* 0xfffffff803db7812 */ /* 0x000fe400078ec0ff */
[----:B------:R-:W-:Y:S02]  /*0d80*/  SHF.R.S32.HI R223, RZ, 0x3, R3 ;  /* 0x00000003ffdf7819 */ /* 0x000fe40000011403 */
[----:B------:R-:W-:Y:S01]  /*0d90*/  LOP3.LUT R2, R2, 0xfffffc00, RZ, 0xc0, !PT ;  /* 0xfffffc0002027812 */ /* 0x000fe200078ec0ff */
[----:B------:R-:W-:Y:S01]  /*0da0*/  IMAD.IADD R219, R234, 0x1, -R219 ;  /* 0x00000001eadb7824 */ /* 0x000fe200078e0adb */
[----:B------:R-:W-:-:S03]  /*0db0*/  ULOP3.LUT UR4, UR4, 0x1, URZ, 0xfc, !UPT ;  /* 0x0000000104047892 */ /* 0x000fc6000f8efc3f */
[----:B------:R-:W-:Y:S01]  /*0dc0*/  IMAD R7, R7, 0x40, R2 ;  /* 0x0000004007077824 */ /* 0x000fe200078e0202 */
[----:B------:R-:W-:Y:S01]  /*0dd0*/  LEA.HI R2, R9, R9, RZ, 0x1 ;  /* 0x0000000909027211 */ /* 0x000fe200078f08ff */
[----:B------:R-:W-:Y:S02]  /*0de0*/  IMAD.SHL.U32 R200, R219, 0x8, RZ ;  /* 0x00000008dbc87824 */ /* 0x000fe400078e00ff */
[----:B------:R-:W-:Y:S01]  /*0df0*/  IMAD.U32 R229, RZ, RZ, UR4 ;  /* 0x00000004ffe57e24 */ /* 0x000fe2000f8e00ff */
[----:B------:R-:W-:Y:S01]  /*0e00*/  LOP3.LUT R2, R2, 0x1ffffffe, RZ, 0xc0, !PT ;  /* 0x1ffffffe02027812 */ /* 0x000fe200078ec0ff */
[C---:B------:R-:W-:Y:S01]  /*0e10*/  VIADD R206, R200.reuse, 0x40 ;  /* 0x00000040c8ce7836 */ /* 0x040fe20000000000 */
[----:B------:R-:W-:Y:S01]  /*0e20*/  UMOV UR4, URZ ;  /* 0x0000003f00047c82 */ /* 0x000fe20008000000 */
        /* <DEDUP_REMOVED lines=9> */
[----:B------:R-:W-:Y:S02]  /*0ec0*/  IMAD R203, R2, 0x8, R227 ;  /* 0x0000000802cb7824 */ /* 0x000fe400078e02e3 */
[----:B------:R-:W-:-:S07]  /*0ed0*/  IMAD.U32 R224, RZ, RZ, UR4 ;  /* 0x00000004ffe07e24 */ /* 0x000fce000f8e00ff */
.L_x_14419:
[----:B0-23--:R-:W0:Y:S01]  /*0ee0*/  LDC.64 R2, c[0x0][0xd88] ;  /* 0x00036200ff027b82 */ /* 0x00de220000000a00 */
[----:B------:R-:W-:Y:S01]  /*0ef0*/  ULDC.64 UR8, c[0x0][0xb20] ;  /* 0x0002c80000087ab9 */ /* 0x000fe20000000a00 */
[----:B------:R-:W-:Y:S01]  /*0f00*/  ULDC.64 UR10, c[0x0][0xb10] ;  /* 0x0002c400000a7ab9 */ /* 0x000fe20000000a00 */
[----:B0-----:R-:W-:-:S06]  /*0f10*/  IMAD.WIDE R2, R7, 0x4, R2 ;  /* 0x0000000407027825 */ /* 0x001fcc00078e0202 */
[----:B------:R-:W2:Y:S01]  /*0f20*/  LDG.E R2, desc[UR38][R2.64] ;  /* 0x0000002602027981 */ /* 0x000ea2000c1e1900 */
[----:B------:R-:W-:Y:S01]  /*0f30*/  UISETP.NE.U32.AND UP0, UPT, UR8, URZ, UPT ;  /* 0x0000003f0800728c */ /* 0x000fe2000bf05070 */
[----:B------:R-:W-:Y:S01]  /*0f40*/  IMAD.MOV.U32 R7, RZ, RZ, RZ ;  /* 0x000000ffff077224 */ /* 0x000fe200078e00ff */
[----:B------:R-:W-:Y:S02]  /*0f50*/  UISETP.NE.U32.AND UP1, UPT, UR10, URZ, UPT ;  /* 0x0000003f0a00728c */ /* 0x000fe4000bf25070 */
[----:B------:R-:W-:Y:S02]  /*0f60*/  UISETP.NE.AND.EX UP0, UPT, UR9, URZ, UPT, UP0 ;  /* 0x0000003f0900728c */ /* 0x000fe4000bf05300 */
[----:B------:R-:W-:-:S04]  /*0f70*/  UISETP.NE.AND.EX UP1, UPT, UR11, URZ, UPT, UP1 ;  /* 0x0000003f0b00728c */ /* 0x000fc8000bf25310 */
[----:B------:R-:W-:Y:S02]  /*0f80*/  PLOP3.LUT P0, PT, PT, PT, UP0, 0x80, 0x0 ;  /* 0x000000000000781c */ /* 0x000fe40003f0f008 */
[----:B------:R-:W-:Y:S02]  /*0f90*/  PLOP3.LUT P2, PT, PT, PT, UP1, 0x80, 0x0 ;  /* 0x000000000000781c */ /* 0x000fe40003f4f018 */
[----:B--2---:R-:W-:-:S13]  /*0fa0*/  R2UR UR4, R2 ;  /* 0x00000000020472ca */ /* 0x004fda00000e0000 */
[----:B------:R-:W-:Y:S02]  /*0fb0*/  USHF.R.S32.HI UR7, URZ, 0x1f, UR4 ;  /* 0x0000001f3f077899 */ /* 0x000fe40008011404 */
[----:B------:R-:W-:Y:S01]  /*0fc0*/  IMAD.U32 R220, RZ, RZ, UR4 ;  /* 0x00000004ffdc7e24 */ /* 0x000fe2000f8e00ff */
[----:B------:R-:W-:-:S04]  /*0fd0*/  @UP0 ULEA UR8, UP2, UR4, UR8, 0x2 ;  /* 0x0000000804080291 */ /* 0x000fc8000f84103f */
[----:B------:R-:W-:Y:S02]  /*0fe0*/  @UP0 ULEA.HI.X UR9, UR4, UR9, UR7, 0x2, UP2 ;  /* 0x0000000904090291 */ /* 0x000fe400090f1407 */
[----:B------:R-:W-:Y:S01]  /*0ff0*/  IMAD.U32 R222, RZ, RZ, UR7 ;  /* 0x00000007ffde7e24 */ /* 0x000fe2000f8e00ff */
[----:B------:R-:W-:Y:S01]  /*1000*/  @UP1 ULEA UR10, UP0, UR4, UR10, 0x2 ;  /* 0x0000000a040a1291 */ /* 0x000fe2000f80103f */
[----:B------:R-:W-:-:S03]  /*1010*/  IMAD.U32 R2, RZ, RZ, UR8 ;  /* 0x00000008ff027e24 */ /* 0x000fc6000f8e00ff */
[----:B------:R-:W-:Y:S01]  /*1020*/  @UP1 ULEA.HI.X UR11, UR4, UR11, UR7, 0x2, UP0 ;  /* 0x0000000b040b1291 */ /* 0x000fe200080f1407 */
[----:B------:R-:W-:Y:S01]  /*1030*/  IMAD.U32 R3, RZ, RZ, UR9 ;  /* 0x00000009ff037e24 */ /* 0x000fe2000f8e00ff */
[----:B------:R-:W-:Y:S01]  /*1040*/  ULDC.64 UR8, c[0x0][0x418] ;  /* 0x0001060000087ab9 */ /* 0x000fe20000000a00 */
[----:B------:R-:W-:Y:S01]  /*1050*/  ULDC UR4, c[0x0][0x288] ;  /* 0x0000a20000047ab9 */ /* 0x000fe20000000800 */
[----:B------:R-:W-:Y:S01]  /*1060*/  IMAD.U32 R4, RZ, RZ, UR10 ;  /* 0x0000000aff047e24 */ /* 0x000fe2000f8e00ff */
[----:B------:R-:W-:Y:S01]  /*1070*/  ULDC UR7, c[0x0][0x2f0] ;  /* 0x0000bc0000077ab9 */ /* 0x000fe20000000800 */
[----:B------:R-:W-:Y:S01]  /*1080*/  IMAD.U32 R201, RZ, RZ, UR4 ;  /* 0x00000004ffc97e24 */ /* 0x000fe2000f8e00ff */
[----:B------:R0:W5:Y:S01]  /*1090*/  @P0 LDG.E R7, desc[UR38][R2.64] ;  /* 0x0000002602070981 */ /* 0x000162000c1e1900 */
[----:B------:R-:W-:Y:S01]  /*10a0*/  IMAD.U32 R5, RZ, RZ, UR11 ;  /* 0x0000000bff057e24 */ /* 0x000fe2000f8e00ff */
[----:B------:R-:W-:Y:S01]  /*10b0*/  UISETP.NE.U32.AND UP0, UPT, UR8, URZ, UPT ;  /* 0x0000003f0800728c */ /* 0x000fe2000bf05070 */
[----:B------:R-:W-:-:S03]  /*10c0*/  ULDC UR4, c[0x0][0x424] ;  /* 0x0001090000047ab9 */ /* 0x000fc60000000800 */
[----:B------:R0:W5:Y:S01]  /*10d0*/  @P2 LDG.E R201, desc[UR38][R4.64] ;  /* 0x0000002604c92981 */ /* 0x000162000c1e1900 */
[----:B------:R-:W-:Y:S01]  /*10e0*/  UISETP.NE.AND.EX UP0, UPT, UR9, URZ, UPT, UP0 ;  /* 0x0000003f0900728c */ /* 0x000fe2000bf05300 */
[----:B------:R-:W-:Y:S02]  /*10f0*/  IMAD.U32 R221, RZ, RZ, UR6 ;  /* 0x00000006ffdd7e24 */ /* 0x000fe4000f8e00ff */
[----:B------:R-:W-:Y:S01]  /*1100*/  ULDC.64 UR8, c[0x0][0xb18] ;  /* 0x0002c60000087ab9 */ /* 0x000fe20000000a00 */
[----:B------:R-:W-:Y:S01]  /*1110*/  USEL UR4, UR4, 0x1, UP0 ;  /* 0x0000000104047887 */ /* 0x000fe20008000000 */
[----:B------:R-:W-:-:S03]  /*1120*/  ISETP.NE.U32.AND P1, PT, RZ, UR8, PT ;  /* 0x00000008ff007c0c */ /* 0x000fc6000bf25070 */
[----:B------:R-:W-:Y:S01]  /*1130*/  UIMAD UR4, UR4, UR7, URZ ;  /* 0x00000007040472a4 */ /* 0x000fe2000f8e023f */
[----:B------:R-:W-:Y:S01]  /*1140*/  ISETP.NE.AND.EX P1, PT, RZ, UR9, PT, P1 ;  /* 0x00000009ff007c0c */ /* 0x000fe2000bf25310 */
[----:B01--4-:R-:W-:-:S12]  /*1150*/  @P2 BRA `(.L_x_14365) ;  /* 0x0000000000302947 */ /* 0x013fd80003800000 */
[----:B------:R-:W-:Y:S02]  /*1160*/  ULDC.64 UR6, c[0x0][0xaf8] ;  /* 0x0002be0000067ab9 */ /* 0x000fe40000000a00 */
[----:B------:R-:W-:-:S04]  /*1170*/  ISETP.NE.U32.AND P0, PT, RZ, UR6, PT ;  /* 0x00000006ff007c0c */ /* 0x000fc8000bf05070 */
[----:B------:R-:W-:-:S13]  /*1180*/  ISETP.NE.AND.EX P0, PT, RZ, UR7, PT, P0 ;  /* 0x00000007ff007c0c */ /* 0x000fda000bf05300 */
[----:B------:R-:W-:Y:S05]  /*1190*/  @!P0 BRA `(.L_x_14365) ;  /* 0x0000000000208947 */ /* 0x000fea0003800000 */
[----:B------:R-:W-:Y:S01]  /*11a0*/  R2UR UR10, R220 ;  /* 0x00000000dc0a72ca */ /* 0x000fe200000e0000 */
[----:B------:R-:W-:-:S12]  /*11b0*/  ULDC.64 UR6, c[0x0][0xaf8] ;  /* 0x0002be0000067ab9 */ /* 0x000fd80000000a00 */
[----:B------:R-:W-:-:S06]  /*11c0*/  UIMAD.WIDE UR6, UR10, 0x4, UR6 ;  /* 0x000000040a0678a5 */ /* 0x000fcc000f8e0206 */
[----:B------:R-:W-:Y:S02]  /*11d0*/  IMAD.U32 R2, RZ, RZ, UR6 ;  /* 0x00000006ff027e24 */ /* 0x000fe4000f8e00ff */
[----:B------:R-:W-:-:S05]  /*11e0*/  IMAD.U32 R3, RZ, RZ, UR7 ;  /* 0x00000007ff037e24 */ /* 0x000fca000f8e00ff */
[----:B-----5:R-:W2:Y:S04]  /*11f0*/  LDG.E R201, desc[UR38][R2.64] ;  /* 0x0000002602c97981 */ /* 0x020ea8000c1e1900 */
[----:B------:R-:W2:Y:S02]  /*1200*/  LDG.E R0, desc[UR38][R2.64+0x4] ;  /* 0x0000042602007981 */ /* 0x000ea4000c1e1900 */
[----:B--2---:R-:W-:-:S07]  /*1210*/  IMAD.IADD R201, R0, 0x1, -R201 ;  /* 0x0000000100c97824 */ /* 0x004fce00078e0ac9 */
.L_x_14365:
[----:B------:R-:W-:Y:S01]  /*1220*/  IMAD.U32 R202, RZ, RZ, UR4 ;  /* 0x00000004ffca7e24 */ /* 0x000fe2000f8e00ff */
[----:B------:R-:W-:Y:S06]  /*1230*/  @!P1 BRA `(.L_x_14366) ;  /* 0x0000000000209947 */ /* 0x000fec0003800000 */
[----:B------:R-:W-:Y:S02]  /*1240*/  R2UR UR6, R220 ;  /* 0x00000000dc0672ca */ /* 0x000fe400000e0000 */
[----:B------:R-:W-:-:S11]  /*1250*/  R2UR UR7, R222 ;  /* 0x00000000de0772ca */ /* 0x000fd600000e0000 */
[----:B------:R-:W-:-:S04]  /*1260*/  ULEA UR4, UP0, UR6, UR8, 0x2 ;  /* 0x0000000806047291 */ /* 0x000fc8000f80103f */
[----:B------:R-:W-:Y:S02]  /*1270*/  ULEA.HI.X UR6, UR6, UR9, UR7, 0x2, UP0 ;  /* 0x0000000906067291 */ /* 0x000fe400080f1407 */
[----:B------:R-:W-:-:S04]  /*1280*/  IMAD.U32 R2, RZ, RZ, UR4 ;  /* 0x00000004ff027e24 */ /* 0x000fc8000f8e00ff */
[----:B------:R-:W-:-:S05]  /*1290*/  IMAD.U32 R3, RZ, RZ, UR6 ;  /* 0x00000006ff037e24 */ /* 0x000fca000f8e00ff */
[----:B------:R0:W5:Y:S01]  /*12a0*/  LDG.E R202, desc[UR38][R2.64] ;  /* 0x0000002602ca7981 */ /* 0x000162000c1e1900 */
[----:B------:R-:W-:Y:S05]  /*12b0*/  BRA `(.L_x_14367) ;  /* 0x0000000000307947 */ /* 0x000fea0003800000 */
.L_x_14366:
        /* <DEDUP_REMOVED lines=9> */
[----:B------:R-:W2:Y:S04]  /*1350*/  LDG.E R202, desc[UR38][R2.64] ;  /* 0x0000002602ca7981 */ /* 0x000ea8000c1e1900 */
[----:B------:R-:W2:Y:S02]  /*1360*/  LDG.E R5, desc[UR38][R2.64+0x4] ;  /* 0x0000042602057981 */ /* 0x000ea4000c1e1900 */
[----:B--2---:R-:W-:-:S07]  /*1370*/  IMAD.IADD R202, R5, 0x1, -R202 ;  /* 0x0000000105ca7824 */ /* 0x004fce00078e0aca */
.L_x_14367:
[----:B------:R-:W1:Y:S01]  /*1380*/  LDC R0, c[0x0][0x448] ;  /* 0x00011200ff007b82 */ /* 0x000e620000000800 */
[----:B------:R-:W-:Y:S01]  /*1390*/  USHF.L.U32 UR60, UR5, 0x7, URZ ;  /* 0x00000007053c7899 */ /* 0x000fe2000800063f */
[----:B-----5:R-:W-:Y:S01]  /*13a0*/  IMAD.IADD R202, R202, 0x1, -R7 ;  /* 0x00000001caca7824 */ /* 0x020fe200078e0a07 */
[----:B------:R-:W-:Y:S01]  /*13b0*/  CS2R R148, SRZ ;  /* 0x0000000000947805 */ /* 0x000fe2000001ff00 */
[----:B------:R-:W-:Y:S01]  /*13c0*/  IMAD.MOV.U32 R150, RZ, RZ, RZ ;  /* 0x000000ffff967224 */ /* 0x000fe200078e00ff */
[----:B------:R-:W-:Y:S01]  /*13d0*/  UIADD3 UR4, UR60, 0x7f, URZ ;  /* 0x0000007f3c047890 */ /* 0x000fe2000fffe03f */
[----:B------:R-:W-:Y:S02]  /*13e0*/  CS2R R146, SRZ ;  /* 0x0000000000927805 */ /* 0x000fe4000001ff00 */
[----:B0-----:R-:W-:Y:S02]  /*13f0*/  IADD3 R3, R202, 0x60, -R201 ;  /* 0x00000060ca037810 */ /* 0x001fe40007ffe8c9 */
        /* <DEDUP_REMOVED lines=16> */
[----:B-1----:R-:W-:Y:S01]  /*1500*/  ISETP.NE.AND P0, PT, R0, 0x1, PT ;  /* 0x000000010000780c */ /* 0x002fe20003f05270 */
[----:B------:R-:W-:Y:S01]  /*1510*/  IMAD.U32 R0, RZ, RZ, UR4 ;  /* 0x00000004ff007e24 */ /* 0x000fe2000f8e00ff */
        /* <DEDUP_REMOVED lines=10> */
[----:B------:R-:W-:Y:S01]  /*15c0*/  CS2R R86, SRZ ;  /* 0x0000000000567805 */ /* 0x000fe2000001ff00 */
[----:B------:R-:W0:Y:S01]  /*15d0*/  @P0 LDC R2, c[0x0][0x44c] ;  /* 0x00011300ff020b82 */ /* 0x000e220000000800 */
[----:B------:R-:W-:Y:S02]  /*15e0*/  CS2R R78, SRZ ;  /* 0x00000000004e7805 */ /* 0x000fe4000001ff00 */
[----:B------:R-:W-:Y:S02]  /*15f0*/  CS2R R92, SRZ ;  /* 0x00000000005c7805 */ /* 0x000fe4000001ff00 */
[----:B------:R-:W-:Y:S02]  /*1600*/  CS2R R90, SRZ ;  /* 0x00000000005a7805 */ /* 0x000fe4000001ff00 */
        /* <DEDUP_REMOVED lines=29> */
[----:B------:R-:W-:Y:S01]  /*17e0*/  VIADD R2, R202, 0x5f ;  /* 0x0000005fca027836 */ /* 0x000fe20000000000 */
[----:B------:R-:W-:Y:S02]  /*17f0*/  PLOP3.LUT P0, PT, PT, PT, PT, 0x80, 0x0 ;  /* 0x000000000000781c */ /* 0x000fe40003f0f070 */
[----:B------:R-:W-:Y:S02]  /*1800*/  CS2R R36, SRZ ;  /* 0x0000000000247805 */ /* 0x000fe4000001ff00 */
[----:B------:R-:W-:Y:S01]  /*1810*/  CS2R R32, SRZ ;  /* 0x0000000000207805 */ /* 0x000fe2000001ff00 */
[----:B------:R-:W-:Y:S01]  /*1820*/  IMAD.IADD R0, R3, 0x1, R0 ;  /* 0x0000000103007824 */ /* 0x000fe200078e0200 */
[----:B------:R-:W-:Y:S01]  /*1830*/  CS2R R26, SRZ ;  /* 0x00000000001a7805 */ /* 0x000fe2000001ff00 */
[----:B------:R-:W-:Y:S01]  /*1840*/  IMAD.HI R2, R2, 0x2aaaaaab, RZ ;  /* 0x2aaaaaab02027827 */ /* 0x000fe200078e02ff */
[----:B------:R-:W-:-:S02]  /*1850*/  CS2R R28, SRZ ;  /* 0x00000000001c7805 */ /* 0x000fc4000001ff00 */
[----:B------:R-:W-:Y:S01]  /*1860*/  CS2R R24, SRZ ;  /* 0x0000000000187805 */ /* 0x000fe2000001ff00 */
[----:B------:R-:W-:Y:S01]  /*1870*/  IMAD.HI R0, R0, 0x2aaaaaab, RZ ;  /* 0x2aaaaaab00007827 */ /* 0x000fe200078e02ff */
[----:B------:R-:W-:-:S03]  /*1880*/  SHF.R.U32.HI R3, RZ, 0x1f, R2 ;  /* 0x0000001fff037819 */ /* 0x000fc60000011602 */
[----:B------:R-:W-:Y:S01]  /*1890*/  IMAD.MOV.U32 R10, RZ, RZ, RZ ;  /* 0x000000ffff0a7224 */ /* 0x000fe200078e00ff */
[----:B------:R-:W-:Y:S01]  /*18a0*/  SHF.R.U32.HI R5, RZ, 0x1f, R0 ;  /* 0x0000001fff057819 */ /* 0x000fe20000011600 */
[----:B------:R-:W-:Y:S01]  /*18b0*/  IMAD.MOV.U32 R12, RZ, RZ, RZ ;  /* 0x000000ffff0c7224 */ /* 0x000fe200078e00ff */
[----:B------:R-:W-:Y:S02]  /*18c0*/  LEA.HI.SX32 R156, R2, R3, 0x1c ;  /* 0x00000003029c7211 */ /* 0x000fe400078fe2ff */
[----:B------:R-:W-:Y:S02]  /*18d0*/  CS2R R2, SRZ ;  /* 0x0000000000027805 */ /* 0x000fe4000001ff00 */
[----:B------:R-:W-:Y:S01]  /*18e0*/  LEA.HI.SX32 R5, R0, R5, 0x1c ;  /* 0x0000000500057211 */ /* 0x000fe200078fe2ff */
[----:B------:R-:W-:-:S03]  /*18f0*/  IMAD.MOV.U32 R0, RZ, RZ, RZ ;  /* 0x000000ffff007224 */ /* 0x000fc600078e00ff */
[----:B------:R-:W-:-:S04]  /*1900*/  VIMNMX R156, R156, R5, PT ;  /* 0x000000059c9c7248 */ /* 0x000fc80003fe0100 */
        /* <DEDUP_REMOVED lines=41> */
.L_x_14369:
        /* <DEDUP_REMOVED lines=14> */
.L_x_14550:
[----:B------:R-:W-:Y:S05]  /*1c80*/  WARPSYNC.ALL ;  /* 0x0000000000007948 */ /* 0x000fea0003800000 */
[----:B------:R-:W-:Y:S01]  /*1c90*/  R2UR UR4, R229 ;  /* 0x00000000e50472ca */ /* 0x000fe200000e0000 */
[----:B------:R1:W-:-:S12]  /*1ca0*/  BAR.SYNC.DEFER_BLOCKING R213, 0x100 ;  /* 0x000400d50000751d */ /* 0x0003d80000010000 */
[----:B------:R-:W-:-:S05]  /*1cb0*/  IMAD.U32 R0, RZ, RZ, UR4 ;  /* 0x00000004ff007e24 */ /* 0x000fca000f8e00ff */
[----:B------:R-:W-:-:S13]  /*1cc0*/  ISETP.NE.AND P0, PT, R0, 0x3, PT ;  /* 0x000000030000780c */ /* 0x000fda0003f05270 */
[----:B-1----:R-:W-:Y:S05]  /*1cd0*/  @!P0 BRA `(.L_x_14371) ;  /* 0x0000000000048947 */ /* 0x002fea0003800000 */
[----:B------:R-:W-:Y:S01]  /*1ce0*/  BPT.TRAP 0x1 ;  /* 0x000000040000795c */ /* 0x000fe20000300000 */
.L_x_14371:
[----:B------:R-:W-:Y:S02]  /*1cf0*/  IMAD.U32 R3, RZ, RZ, UR37 ;  /* 0x00000025ff037e24 */ /* 0x000fe4000f8e00ff */
[----:B------:R-:W-:-:S03]  /*1d00*/  IMAD.U32 R0, RZ, RZ, UR36 ;  /* 0x00000024ff007e24 */ /* 0x000fc6000f8e00ff */
[----:B------:R-:W-:Y:S01]  /*1d10*/  SHF.L.U32 R3, R3, 0x1f, RZ ;  /* 0x0000001f03037819 */ /* 0x000fe200000006ff */
[----:B------:R-:W-:-:S04]  /*1d20*/  IMAD R0, R0, 0x8, R5 ;  /* 0x0000000800007824 */ /* 0x000fc800078e0205 */
[----:B------:R1:W2:Y:S01]  /*1d30*/  SYNCS.PHASECHK.TRANS64.TRYWAIT P1, [R0+URZ+0x32430], R3 ;  /* 0x03243003000075a7 */ /* 0x0002a2000802017f */
[----:B------:R-:W-:Y:S05]  /*1d40*/  @!P0 BRA `(.L_x_14372) ;  /* 0x0000000000048947 */ /* 0x000fea0003800000 */
[----:B------:R-:W-:Y:S01]  /*1d50*/  BPT.TRAP 0x1 ;  /* 0x000000040000795c */ /* 0x000fe20000300000 */
.L_x_14372:
[----:B--2---:R-:W-:Y:S05]  /*1d60*/  @P1 BRA `(.L_x_14373) ;  /* 0x0000000000081947 */ /* 0x004fea0003800000 */
[----:B------:R-:W2:Y:S02]  /*1d70*/  SYNCS.PHASECHK.TRANS64.TRYWAIT P1, [R0+URZ+0x32430], R3 ;  /* 0x03243003000075a7 */ /* 0x000ea4000802017f */
[----:B--2---:R-:W-:Y:S05]  /*1d80*/  @!P1 BRA `(.L_x_14374) ;  /* 0x0000011c00109947 */ /* 0x004fea0003800000 */
.L_x_14373:
        /* <DEDUP_REMOVED lines=48> */
.L_x_14551:
[----:B------:R-:W-:Y:S05]  /*2090*/  @!P0 BRA `(.L_x_14376) ;  /* 0x0000000000048947 */ /* 0x000fea0003800000 */
[----:B------:R-:W-:Y:S01]  /*20a0*/  BPT.TRAP 0x1 ;  /* 0x000000040000795c */ /* 0x000fe20000300000 */
.L_x_14376:
[----:B------:R4:W0:Y:S01]  /*20b0*/  SYNCS.PHASECHK.TRANS64.TRYWAIT P1, [R0+URZ+0x32450], R3 ;  /* 0x03245003000075a7 */ /* 0x000822000802017f */
[----:B------:R-:W-:Y:S05]  /*20c0*/  @!P0 BRA `(.L_x_14377) ;  /* 0x0000000000048947 */ /* 0x000fea0003800000 */
[----:B------:R-:W-:Y:S01]  /*20d0*/  BPT.TRAP 0x1 ;  /* 0x000000040000795c */ /* 0x000fe20000300000 */
.L_x_14377:
[----:B0-----:R-:W-:Y:S05]  /*20e0*/  @P1 BRA `(.L_x_14378) ;  /* 0x0000000000081947 */ /* 0x001fea0003800000 */
[----:B------:R-:W0:Y:S02]  /*20f0*/  SYNCS.PHASECHK.TRANS64.TRYWAIT P1, [R0+URZ+0x32450], R3 ;  /* 0x03245003000075a7 */ /* 0x000e24000802017f */
[----:B0-----:R-:W-:Y:S05]  /*2100*/  @!P1 BRA `(.L_x_14379) ;  /* 0x0000011800589947 */ /* 0x001fea0003800000 */
.L_x_14378:
        /* <DEDUP_REMOVED lines=18> */
[----:B------:R-:W5:Y:S01]  /*2230*/  S2R R74, SR_TID.X ;  /* 0x00000000004a7919 */ /* 0x000f620000002100 */
[----:B------:R-:W-:Y:S01]  /*2240*/  UMOV UR31, 0x40000040 ;  /* 0x40000040001f7882 */ /* 0x000fe20000000000 */
[----:B------:R-:W-:Y:S01]  /*2250*/  UMOV UR33, 0x40000040 ;  /* 0x4000004000217882 */ /* 0x000fe20000000000 */
[----:B------:R-:W-:-:S02]  /*2260*/  ULOP3.LUT UR6, UR4, 0x3fff, URZ, 0xc0, !UPT ;  /* 0x00003fff04067892 */ /* 0x000fc4000f8ec03f */
[----:B------:R-:W-:Y:S02]  /*2270*/  ULOP3.LUT UR4, UR40, 0x10000, URZ, 0xfc, !UPT ;  /* 0x0001000028047892 */ /* 0x000fe4000f8efc3f */
[----:B------:R-:W-:Y:S02]  /*2280*/  ULOP3.LUT UR7, UR6, 0x10000, URZ, 0xfc, !UPT ;  /* 0x0001000006077892 */ /* 0x000fe4000f8efc3f */
[----:B------:R-:W-:Y:S02]  /*2290*/  UIADD3 UR16, UR4, 0x404, URZ ;  /* 0x0000040404107890 */ /* 0x000fe4000fffe03f */
[----:B------:R-:W-:Y:S01]  /*22a0*/  UIMAD UR5, UR36, 0xc00, UR7 ;  /* 0x00000c00240578a4 */ /* 0x000fe2000f8e0207 */
[----:B------:R-:W-:Y:S01]  /*22b0*/  UMOV UR8, UR4 ;  /* 0x0000000400087c82 */ /* 0x000fe20008000000 */
[----:B------:R-:W-:Y:S01]  /*22c0*/  UIADD3 UR20, UR4, 0x406, URZ ;  /* 0x0000040604147890 */ /* 0x000fe2000fffe03f */
[----:B------:R-:W-:Y:S01]  /*22d0*/  IMAD.U32 R10, RZ, RZ, UR8 ;  /* 0x00000008ff0a7e24 */ /* 0x000fe2000f8e00ff */
[----:B------:R-:W-:-:S03]  /*22e0*/  UIADD3 UR18, UR5, 0x304, URZ ;  /* 0x0000030405127890 */ /* 0x000fc6000fffe03f */
[----:B------:R-:W-:Y:S01]  /*22f0*/  UMOV UR10, UR5 ;  /* 0x00000005000a7c82 */ /* 0x000fe20008000000 */
[----:B------:R-:W-:Y:S01]  /*2300*/  UIADD3 UR22, UR5, 0x306, URZ ;  /* 0x0000030605167890 */ /* 0x000fe2000fffe03f */
[----:B------:R-:W-:Y:S01]  /*2310*/  HGMMA.64x96x16.F32.BF16 R24, gdesc[UR8], R24, gsb0 ;  /* 0x01600000081879f0 */ /* 0x000fe20008001818 */
[----:B------:R-:W-:Y:S01]  /*2320*/  UIADD3 UR8, UR4, 0x2, URZ ;  /* 0x0000000204087890 */ /* 0x000fe2000fffe03f */
[----:B0-----:R-:W-:Y:S01]  /*2330*/  ISETP.NE.AND P1, PT, R12, 0x1, PT ;  /* 0x000000010c00780c */ /* 0x001fe20003f25270 */
[----:B------:R-:W-:Y:S01]  /*2340*/  UIADD3 UR9, UR5, 0x2, URZ ;  /* 0x0000000205097890 */ /* 0x000fe2000fffe03f */
[----:B------:R-:W-:Y:S01]  /*2350*/  VIADD R12, R203, UR60 ;  /* 0x0000003ccb0c7c36 */ /* 0x000fe20008000000 */
[----:B------:R-:W-:Y:S01]  /*2360*/  UIADD3 UR10, UR5, 0x300, URZ ;  /* 0x00000300050a7890 */ /* 0x000fe2000fffe03f */
[----:B------:R-:W-:Y:S02]  /*2370*/  UMOV UR11, 0x40000040 ;  /* 0x40000040000b7882 */ /* 0x000fe40000000000 */
[----:B------:R-:W-:Y:S01]  /*2380*/  UMOV UR12, UR8 ;  /* 0x00000008000c7c82 */ /* 0x000fe20008000000 */
[----:B------:R-:W-:Y:S01]  /*2390*/  UIADD3 UR8, UR4, 0x4, URZ ;  /* 0x0000000404087890 */ /* 0x000fe2000fffe03f */
[----:B------:R-:W-:Y:S01]  /*23a0*/  IMAD.U32 R8, RZ, RZ, UR12 ;  /* 0x0000000cff087e24 */ /* 0x000fe2000f8e00ff */
[----:B------:R-:W-:Y:S01]  /*23b0*/  UMOV UR14, UR9 ;  /* 0x00000009000e7c82 */ /* 0x000fe20008000000 */
[----:B------:R-:W-:-:S02]  /*23c0*/  UIADD3 UR9, UR5, 0x4, URZ ;  /* 0x0000000405097890 */ /* 0x000fc4000fffe03f */
[----:B------:R-:W-:Y:S01]  /*23d0*/  UIADD3 UR24, UR4, 0x800, URZ ;  /* 0x0000080004187890 */ /* 0x000fe2000fffe03f */
[----:B------:R-:W0:Y:S01]  /*23e0*/  @P1 LDC R13, c[0x0][0x44c] ;  /* 0x00011300ff0d1b82 */ /* 0x000e220000000800 */
[----:B------:R-:W-:Y:S02]  /*23f0*/  UIADD3 UR26, UR5, 0x600, URZ ;  /* 0x00000600051a7890 */ /* 0x000fe4000fffe03f */
[----:B------:R-:W-:Y:S02]  /*2400*/  UIADD3 UR28, UR4, 0x802, URZ ;  /* 0x00000802041c7890 */ /* 0x000fe4000fffe03f */
[----:B------:R-:W-:Y:S02]  /*2410*/  UIADD3 UR30, UR5, 0x602, URZ ;  /* 0x00000602051e7890 */ /* 0x000fe4000fffe03f */
[----:B------:R-:W-:Y:S01]  /*2420*/  UIADD3 UR32, UR4, 0x804, URZ ;  /* 0x0000080404207890 */ /* 0x000fe2000fffe03f */
[----:B------:R-:W1:Y:S01]  /*2430*/  @P1 LDC R20, c[0x0][0x450] ;  /* 0x00011400ff141b82 */ /* 0x000e620000000800 */
[----:B------:R-:W-:Y:S01]  /*2440*/  UIADD3 UR34, UR5, 0x604, URZ ;  /* 0x0000060405227890 */ /* 0x000fe2000fffe03f */
        /* <DEDUP_REMOVED lines=10> */
[----:B0-----:R-:W-:Y:S01]  /*24f0*/  @P1 IMAD.HI.U32 R13, R12, R13, RZ ;  /* 0x0000000d0c0d1227 */ /* 0x001fe200078e00ff */
[----:B------:R-:W-:Y:S01]  /*2500*/  UIADD3 UR50, UR5, 0x902, URZ ;  /* 0x0000090205327890 */ /* 0x000fe2000fffe03f */
[----:B------:R-:W-:Y:S01]  /*2510*/  UMOV UR49, 0x40000040 ;  /* 0x4000004000317882 */ /* 0x000fe20000000000 */
[----:B------:R-:W-:Y:S01]  /*2520*/  UMOV UR51, 0x40000040 ;  /* 0x4000004000337882 */ /* 0x000fe20000000000 */
[----:B------:R-:W-:-:S02]  /*2530*/  UIADD3 UR52, UR4, 0xc04, URZ ;  /* 0x00000c0404347890 */ /* 0x000fc4000fffe03f */
[----:B------:R-:W-:Y:S01]  /*2540*/  UIADD3 UR54, UR5, 0x904, URZ ;  /* 0x0000090405367890 */ /* 0x000fe2000fffe03f */
[----:B-1----:R-:W-:Y:S01]  /*2550*/  @P1 SHF.R.U32.HI R12, RZ, R20, R13 ;  /* 0x00000014ff0c1219 */ /* 0x002fe2000001160d */
[----:B------:R-:W-:Y:S01]  /*2560*/  UMOV UR53, 0x40000040 ;  /* 0x4000004000357882 */ /* 0x000fe20000000000 */
[----:B------:R-:W-:Y:S01]  /*2570*/  UMOV UR55, 0x40000040 ;  /* 0x4000004000377882 */ /* 0x000fe20000000000 */
[----:B------:R-:W-:Y:S01]  /*2580*/  UMOV UR57, 0x40000040 ;  /* 0x4000004000397882 */ /* 0x000fe20000000000 */
[----:B------:R-:W-:Y:S01]  /*2590*/  UMOV UR59, 0x40000040 ;  /* 0x40000040003b7882 */ /* 0x000fe20000000000 */
[----:B------:R-:W0:Y:S01]  /*25a0*/  SHFL.IDX PT, R21, R12, RZ, 0x1c1f ;  /* 0x001c1fff0c157589 */ /* 0x000e2200000e0000 */
[----:B------:R-:W-:Y:S01]  /*25b0*/  IMAD R13, R156, -0x60, R202 ;  /* 0xffffffa09c0d7824 */ /* 0x000fe200078e02ca */
[----:B------:R-:W-:Y:S01]  /*25c0*/  ULOP3.LUT UR6, UR6, 0x3000000, URZ, 0xfc, !UPT ;  /* 0x0300000006067892 */ /* 0x000fe2000f8efc3f */
[----:B--2-4-:R-:W-:Y:S01]  /*25d0*/  IMAD.U32 R3, RZ, RZ, UR57 ;  /* 0x00000039ff037e24 */ /* 0x014fe2000f8e00ff */
[----:B------:R-:W1:Y:S01]  /*25e0*/  SHFL.IDX PT, R72, R12, 0x1, 0x1c1f ;  /* 0x003c1f000c487f89 */ /* 0x000e6200000e0000 */
[----:B------:R-:W-:-:S04]  /*25f0*/  VIADD R13, R13, 0x60 ;  /* 0x000000600d0d7836 */ /* 0x000fc80000000000 */
[----:B------:R-:W-:-:S05]  /*2600*/  IMAD R20, R204, -0x2, R13 ;  /* 0xfffffffecc147824 */ /* 0x000fca00078e020d */
[----:B------:R-:W-:-:S04]  /*2610*/  IADD3 R13, -R201, 0x1, R20 ;  /* 0x00000001c90d7810 */ /* 0x000fc80007ffe114 */
[----:B0-----:R-:W-:-:S04]  /*2620*/  VIADDMNMX R21, R21, R13, R20, PT ;  /* 0x0000000d15157246 */ /* 0x001fc80003800114 */
[C---:B------:R-:W-:Y:S02]  /*2630*/  ISETP.GT.AND P6, PT, R21.reuse, RZ, PT ;  /* 0x000000ff1500720c */ /* 0x040fe40003fc4270 */
[C---:B------:R-:W-:Y:S02]  /*2640*/  ISETP.GT.AND P5, PT, R21.reuse, 0x1, PT ;  /* 0x000000011500780c */ /* 0x040fe40003fa4270 */
[C---:B------:R-:W-:Y:S02]  /*2650*/  ISETP.GT.AND P3, PT, R21.reuse, 0x10, PT ;  /* 0x000000101500780c */ /* 0x040fe40003f64270 */
[C---:B------:R-:W-:Y:S02]  /*2660*/  ISETP.GT.AND P4, PT, R21.reuse, 0x8, PT ;  /* 0x000000081500780c */ /* 0x040fe40003f84270 */
[----:B------:R-:W-:Y:S02]  /*2670*/  ISETP.GT.AND P2, PT, R21, 0x9, PT ;  /* 0x000000091500780c */ /* 0x000fe40003f44270 */
[----:B-1----:R-:W-:Y:S01]  /*2680*/  VIADDMNMX R72, R72, R13, R20, PT ;  /* 0x0000000d48487246 */ /* 0x002fe20003800114 */
        /* <DEDUP_REMOVED lines=78> */
[----:B------:R-:W-:-:S02]  /*2b70*/  ISETP.GT.AND P5, PT, R21, 0x18, PT ;  /* 0x000000181500780c */ /* 0x000fc40003fa4270 */
[----:B------:R-:W-:Y:S02]  /*2b80*/  FSEL R157, R32, -INF , P3 ;  /* 0xff800000209d7808 */ /* 0x000fe40001800000 */
[----:B------:R-:W-:Y:S02]  /*2b90*/  FSEL R161, R33, -INF , P6 ;  /* 0xff80000021a17808 */ /* 0x000fe40003000000 */
[C---:B------:R-:W-:Y:S02]  /*2ba0*/  ISETP.GT.AND P3, PT, R21.reuse, 0x21, PT ;  /* 0x000000211500780c */ /* 0x040fe40003f64270 */
[C---:B------:R-:W-:Y:S02]  /*2bb0*/  ISETP.GT.AND P6, PT, R21.reuse, 0x28, PT ;  /* 0x000000281500780c */ /* 0x040fe40003fc4270 */
[----:B------:R-:W-:Y:S02]  /*2bc0*/  FSEL R75, R28, -INF , P4 ;  /* 0xff8000001c4b7808 */ /* 0x000fe40002000000 */
        /* <DEDUP_REMOVED lines=18> */
[----:B------:R-:W-:-:S02]  /*2cf0*/  ISETP.GT.AND P4, PT, R21, 0x41, PT ;  /* 0x000000411500780c */ /* 0x000fc40003f84270 */
[----:B------:R-:W-:Y:S02]  /*2d00*/  FSEL R160, R56, -INF , P5 ;  /* 0xff80000038a07808 */ /* 0x000fe40002800000 */
[----:B------:R-:W-:Y:S02]  /*2d10*/  FMNMX.FTZ R20, R75, R12, !PT ;  /* 0x0000000c4b147209 */ /* 0x000fe40007810000 */
[C---:B------:R-:W-:Y:S02]  /*2d20*/  ISETP.GT.AND P2, PT, R21.reuse, 0x20, PT ;  /* 0x000000201500780c */ /* 0x040fe40003f44270 */
[----:B------:R-:W-:Y:S02]  /*2d30*/  ISETP.GT.AND P5, PT, R21, 0x51, PT ;  /* 0x000000511500780c */ /* 0x000fe40003fa4270 */
[----:B------:R-:W-:Y:S02]  /*2d40*/  FSEL R173, R61, -INF , P3 ;  /* 0xff8000003dad7808 */ /* 0x000fe40001800000 */
[----:B------:R-:W-:-:S02]  /*2d50*/  FSEL R12, R64, -INF , P6 ;  /* 0xff800000400c7808 */ /* 0x000fc40003000000 */
[C---:B------:R-:W-:Y:S02]  /*2d60*/  ISETP.GT.AND P3, PT, R72.reuse, RZ, PT ;  /* 0x000000ff4800720c */ /* 0x040fe40003f64270 */
[----:B------:R-:W-:Y:S02]  /*2d70*/  ISETP.GT.AND P6, PT, R72, 0x1, PT ;  /* 0x000000014800780c */ /* 0x000fe40003fc4270 */
[----:B------:R-:W-:Y:S02]  /*2d80*/  FSEL R164, R57, -INF , P4 ;  /* 0xff80000039a47808 */ /* 0x000fe40002000000 */
[----:B------:R-:W-:Y:S02]  /*2d90*/  FSEL R158, R40, -INF , P2 ;  /* 0xff800000289e7808 */ /* 0x000fe40001000000 */
[----:B------:R-:W-:Y:S02]  /*2da0*/  ISETP.GT.AND P4, PT, R21, 0x58, PT ;  /* 0x000000581500780c */ /* 0x000fe40003f84270 */
[----:B------:R-:W-:-:S02]  /*2db0*/  FSEL R165, R65, -INF , P5 ;  /* 0xff80000041a57808 */ /* 0x000fc40002800000 */
[----:B------:R-:W-:Y:S02]  /*2dc0*/  ISETP.GT.AND P2, PT, R21, 0x31, PT ;  /* 0x000000311500780c */ /* 0x000fe40003f44270 */
[----:B------:R-:W-:Y:S02]  /*2dd0*/  ISETP.GT.AND P5, PT, R72, 0x8, PT ;  /* 0x000000084800780c */ /* 0x000fe40003fa4270 */
[----:B------:R-:W-:Y:S02]  /*2de0*/  FSEL R26, R26, -INF , P3 ;  /* 0xff8000001a1a7808 */ /* 0x000fe40001800000 */
[----:B------:R-:W-:Y:S02]  /*2df0*/  FSEL R24, R27, -INF , P6 ;  /* 0xff8000001b187808 */ /* 0x000fe40003000000 */
[----:B------:R-:W-:Y:S02]  /*2e00*/  FMNMX.FTZ R20, R29, R20, !PT ;  /* 0x000000141d147209 */ /* 0x000fe40007810000 */
[----:B------:R-:W-:-:S02]  /*2e10*/  FSEL R169, R68, -INF , P4 ;  /* 0xff80000044a97808 */ /* 0x000fc40002000000 */
[----:B------:R-:W-:Y:S02]  /*2e20*/  FSEL R163, R49, -INF , P2 ;  /* 0xff80000031a37808 */ /* 0x000fe40001000000 */
[----:B------:R-:W-:Y:S02]  /*2e30*/  ISETP.GT.AND P4, PT, R72, 0x9, PT ;  /* 0x000000094800780c */ /* 0x000fe40003f84270 */
[----:B------:R-:W-:Y:S02]  /*2e40*/  FSEL R30, R30, -INF , P5 ;  /* 0xff8000001e1e7808 */ /* 0x000fe40002800000 */
[----:B------:R-:W-:Y:S02]  /*2e50*/  FMNMX.FTZ R13, R26, R24, !PT ;  /* 0x000000181a0d7209 */ /* 0x000fe40007810000 */
[----:B------:R-:W-:Y:S02]  /*2e60*/  ISETP.GT.AND P2, PT, R21, 0x48, PT ;  /* 0x000000481500780c */ /* 0x000fe40003f44270 */
[----:B------:R-:W-:-:S02]  /*2e70*/  FMNMX.FTZ R20, R157, R20, !PT ;  /* 0x000000149d147209 */ /* 0x000fc40007810000 */
[----:B------:R-:W-:Y:S02]  /*2e80*/  ISETP.GT.AND P3, PT, R72, 0x10, PT ;  /* 0x000000104800780c */ /* 0x000fe40003f64270 */
[----:B------:R-:W-:Y:S02]  /*2e90*/  FSEL R28, R31, -INF , P4 ;  /* 0xff8000001f1c7808 */ /* 0x000fe40002000000 */
[----:B------:R-:W-:Y:S02]  /*2ea0*/  FMNMX.FTZ R13, R30, R13, !PT ;  /* 0x0000000d1e0d7209 */ /* 0x000fe40007810000 */
[----:B------:R-:W-:Y:S02]  /*2eb0*/  FSEL R168, R60, -INF , P2 ;  /* 0xff8000003ca87808 */ /* 0x000fe40001000000 */
[----:B------:R-:W-:Y:S02]  /*2ec0*/  ISETP.GT.AND P2, PT, R21, 0x59, PT ;  /* 0x000000591500780c */ /* 0x000fe40003f44270 */
        /* <DEDUP_REMOVED lines=98> */
[----:B-----5:R-:W-:Y:S01]  /*34f0*/  LOP3.LUT P2, RZ, R74, 0x7f, RZ, 0xc0, !PT ;  /* 0x0000007f4aff7812 */ /* 0x020fe2000784c0ff */
        /* <DEDUP_REMOVED lines=94> */
[----:B------:R-:W1:Y:S08]  /*3ae0*/  MUFU.EX2 R163, R163 ;  /* 0x000000a300a37308 */ /* 0x000e700000000800 */
        /* <DEDUP_REMOVED lines=39> */
[----:B------:R-:W0:Y:S03]  /*3d60*/  MUFU.EX2 R196, R196 ;  /* 0x000000c400c47308 */ /* 0x000e260000000800 */
[----:B------:R-:W-:Y:S01]  /*3d70*/  FADD.FTZ R171, R170, R171 ;  /* 0x000000abaaab7221 */ /* 0x000fe20000010000 */
        /* <DEDUP_REMOVED lines=11> */
[C---:B------:R-:W-:Y:S02]  /*3e30*/  FADD.FTZ R174, R163.reuse, R174 ;  /* 0x000000aea3ae7221 */ /* 0x040fe40000010000 */
[----:B------:R-:W-:Y:S02]  /*3e40*/  FADD.FTZ R189, R178, R189 ;  /* 0x000000bdb2bd7221 */ /* 0x000fe40000010000 */
[----:B------:R-:W-:Y:S01]  /*3e50*/  HGMMA.64x256x16.F32.BF16 R24, R152, gdesc[UR8].tnspB, R24, gsb0 ;  /* 0x43e0000898187df0 */ /* 0x000fe20008001818 */
[----:B------:R-:W-:Y:S01]  /*3e60*/  UIADD3 UR10, UR4, 0x180, URZ ;  /* 0x00000180040a7890 */ /* 0x000fe2000fffe03f */
        /* <DEDUP_REMOVED lines=48> */
[----:B-1----:R-:W-:-:S04]  /*4170*/  @P1 SHF.R.U32.HI R152, RZ, R154, R153 ;  /* 0x0000009aff981219 */ /* 0x002fc80000011699 */
[----:B------:R-:W-:-:S05]  /*4180*/  IADD3 R152, R152, R202, -R201 ;  /* 0x000000ca98987210 */ /* 0x000fca0007ffe8c9 */
        /* <DEDUP_REMOVED lines=14> */
.L_x_14389:
[----:B------:R-:W-:-:S04]  /*4270*/  UIADD3 UR36, UR36, 0x1, URZ ;  /* 0x0000000124247890 */ /* 0x000fc8000fffe03f */
[----:B------:R-:W-:-:S04]  /*4280*/  UISETP.NE.AND UP0, UPT, UR36, 0x2, UPT ;  /* 0x000000022400788c */ /* 0x000fc8000bf05270 */
[----:B------:R-:W-:Y:S02]  /*4290*/  USEL UR4, URZ, 0x1, UP0 ;  /* 0x000000013f047887 */ /* 0x000fe40008000000 */
[----:B------:R-:W-:Y:S02]  /*42a0*/  USEL UR36, UR36, URZ, UP0 ;  /* 0x0000003f24247287 */ /* 0x000fe40008000000 */
[----:B------:R-:W-:Y:S01]  /*42b0*/  ULOP3.LUT UR37, UR37, UR4, URZ, 0x3c, !UPT ;  /* 0x0000000425257292 */ /* 0x000fe2000f8e3c3f */
[----:B0-----:R-:W-:Y:S11]  /*42c0*/  @!P0 BRA `(.L_x_14381) ;  /* 0x0000000000048947 */ /* 0x001ff60003800000 */
[----:B------:R-:W-:Y:S01]  /*42d0*/  BPT.TRAP 0x1 ;  /* 0x000000040000795c */ /* 0x000fe20000300000 */
.L_x_14381:
        /* <DEDUP_REMOVED lines=9> */
.L_x_14382:
[----:B-1----:R-:W-:Y:S05]  /*4370*/  @P3 BRA `(.L_x_14383) ;  /* 0x0000000000083947 */ /* 0x002fea0003800000 */
[----:B------:R-:W1:Y:S02]  /*4380*/  SYNCS.PHASECHK.TRANS64.TRYWAIT P3, [UR4+0x32430], R13 ;  /* 0x0324300dff0075a7 */ /* 0x000e640008060144 */
[----:B-1----:R-:W-:Y:S05]  /*4390*/  @!P3 BRA `(.L_x_14384) ;  /* 0x000000f400c8b947 */ /* 0x002fea0003800000 */
.L_x_14383:
        /* <DEDUP_REMOVED lines=31> */
.L_x_14385:
[----:B------:R2:W3:Y:S01]  /*4590*/  SYNCS.PHASECHK.TRANS64.TRYWAIT P3, [UR4+0x32450], R13 ;  /* 0x0324500dff0075a7 */ /* 0x0004e20008060144 */
[----:B------:R-:W-:Y:S05]  /*45a0*/  @!P0 BRA `(.L_x_14386) ;  /* 0x0000000000048947 */ /* 0x000fea0003800000 */
[----:B------:R-:W-:Y:S01]  /*45b0*/  BPT.TRAP 0x1 ;  /* 0x000000040000795c */ /* 0x000fe20000300000 */
.L_x_14386:
[----:B---3--:R-:W-:Y:S05]  /*45c0*/  @P3 BRA `(.L_x_14387) ;  /* 0x0000000000083947 */ /* 0x008fea0003800000 */
[----:B------:R-:W3:Y:S02]  /*45d0*/  SYNCS.PHASECHK.TRANS64.TRYWAIT P3, [UR4+0x32450], R13 ;  /* 0x0324500dff0075a7 */ /* 0x000ee40008060144 */
[----:B---3--:R-:W-:Y:S05]  /*45e0*/  @!P3 BRA `(.L_x_14388) ;  /* 0x000000f4004cb947 */ /* 0x008fea0003800000 */
.L_x_14387:
        /* <DEDUP_REMOVED lines=13> */
[----:B------:R-:W-:Y:S01]  /*46c0*/  IMAD.MOV.U32 R214, RZ, RZ, -0x60 ;  /* 0xffffffa0ffd67424 */ /* 0x000fe200078e00ff */
        /* <DEDUP_REMOVED lines=10> */
[----:B------:R-:W2:Y:S01]  /*4770*/  S2R R217, SR_TID.X ;  /* 0x0000000000d97919 */ /* 0x000ea20000002100 */
[----:B------:R-:W-:Y:S01]  /*4780*/  UMOV UR27, 0x40000040 ;  /* 0x40000040001b7882 */ /* 0x000fe20000000000 */
[----:B------:R-:W-:Y:S01]  /*4790*/  UIADD3 UR30, UR5, 0x602, URZ ;  /* 0x00000602051e7890 */ /* 0x000fe2000fffe03f */
[----:B------:R-:W-:Y:S01]  /*47a0*/  UMOV UR31, 0x40000040 ;  /* 0x40000040001f7882 */ /* 0x000fe20000000000 */
[----:B------:R-:W-:Y:S01]  /*47b0*/  UIADD3 UR34, UR5, 0x604, URZ ;  /* 0x0000060405227890 */ /* 0x000fe2000fffe03f */
[----:B-1----:R-:W-:Y:S01]  /*47c0*/  @P1 IMAD.HI.U32 R20, R21, R20, RZ ;  /* 0x0000001415141227 */ /* 0x002fe200078e00ff */
        /* <DEDUP_REMOVED lines=10> */
[----:B------:R-:W-:-:S04]  /*4870*/  IMAD R13, R207, R214, 0x1 ;  /* 0x00000001cf0d7424 */ /* 0x000fc800078e02d6 */
[----:B------:R-:W0:Y:S01]  /*4880*/  SHFL.IDX PT, R20, R21, RZ, 0x1c1f ;  /* 0x001c1fff15147589 */ /* 0x000e2200000e0000 */
[----:B------:R-:W-:-:S03]  /*4890*/  IMAD R13, R204, -0x2, R13 ;  /* 0xfffffffecc0d7824 */ /* 0x000fc600078e020d */
[----:B------:R-:W1:Y:S02]  /*48a0*/  SHFL.IDX PT, R212, R21, 0x1, 0x1c1f ;  /* 0x003c1f0015d47f89 */ /* 0x000e6400000e0000 */
[----:B------:R-:W-:Y:S02]  /*48b0*/  IADD3 R13, -R201, R13, R202 ;  /* 0x0000000dc90d7210 */ /* 0x000fe40007ffe1ca */
[----:B--2---:R-:W-:-:S05]  /*48c0*/  SHF.R.U32.HI R217, RZ, 0x7, R217 ;  /* 0x00000007ffd97819 */ /* 0x004fca00000116d9 */
[----:B------:R-:W-:Y:S02]  /*48d0*/  VIADD R235, R217, 0x8 ;  /* 0x00000008d9eb7836 */ /* 0x000fe40000000000 */
[C---:B0-----:R-:W-:Y:S02]  /*48e0*/  IMAD.IADD R20, R13.reuse, 0x1, R20 ;  /* 0x000000010d147824 */ /* 0x041fe400078e0214 */
[----:B-1----:R-:W-:-:S03]  /*48f0*/  IMAD.IADD R13, R13, 0x1, R212 ;  /* 0x000000010d0d7824 */ /* 0x002fc600078e02d4 */
[C---:B------:R-:W-:Y:S02]  /*4900*/  ISETP.GT.AND P6, PT, R20.reuse, RZ, PT ;  /* 0x000000ff1400720c */ /* 0x040fe40003fc4270 */
[C---:B------:R-:W-:Y:S02]  /*4910*/  ISETP.GT.AND P5, PT, R20.reuse, 0x1, PT ;  /* 0x000000011400780c */ /* 0x040fe40003fa4270 */
[C---:B------:R-:W-:Y:S02]  /*4920*/  ISETP.GT.AND P3, PT, R20.reuse, 0x8, PT ;  /* 0x000000081400780c */ /* 0x040fe40003f64270 */
[----:B------:R-:W-:Y:S01]  /*4930*/  ISETP.GT.AND P4, PT, R20, 0x9, PT ;  /* 0x000000091400780c */ /* 0x000fe20003f84270 */
        /* <DEDUP_REMOVED lines=215> */
[----:B------:R-:W-:Y:S01]  /*56b0*/  FSEL R153, R20, RZ, P4 ;  /* 0x000000ff14997208 */ /* 0x000fe20002000000 */
[--C-:B------:R-:W-:Y:S01]  /*56c0*/  FFMA.FTZ R156, R156, UR5, -R199.reuse ;  /* 0x000000059c9c7c23 */ /* 0x100fe200080108c7 */
[----:B------:R-:W-:Y:S01]  /*56d0*/  FSEL R216, R216, RZ, P4 ;  /* 0x000000ffd8d87208 */ /* 0x000fe20002000000 */
[----:B------:R0:W-:Y:S01]  /*56e0*/  MUFU.EX2 R158, R152 ;  /* 0x00000098009e7308 */ /* 0x0001e20000000800 */
[--C-:B------:R-:W-:Y:S01]  /*56f0*/  FFMA.FTZ R157, R157, UR5, -R199.reuse ;  /* 0x000000059d9d7c23 */ /* 0x100fe200080108c7 */
[--C-:B------:R-:W-:Y:S01]  /*5700*/  FFMA.FTZ R160, R160, UR5, -R199.reuse ;  /* 0x00000005a0a07c23 */ /* 0x100fe200080108c7 */
[----:B------:R-:W-:Y:S01]  /*5710*/  FFMA.FTZ R161, R161, UR5, -R199 ;  /* 0x00000005a1a17c23 */ /* 0x000fe200080108c7 */
[--C-:B------:R-:W-:Y:S01]  /*5720*/  FFMA.FTZ R213, R154, UR5, -R216.reuse ;  /* 0x000000059ad57c23 */ /* 0x100fe200080108d8 */
[----:B------:R-:W-:Y:S01]  /*5730*/  FFMA.FTZ R154, R211, UR5, -R216 ;  /* 0x00000005d39a7c23 */ /* 0x000fe200080108d8 */
[----:B------:R-:W-:-:S02]  /*5740*/  IMAD.U32 R211, RZ, RZ, UR4 ;  /* 0x00000004ffd37e24 */ /* 0x000fc4000f8e00ff */
[--C-:B------:R-:W-:Y:S01]  /*5750*/  FFMA.FTZ R215, R21, UR5, -R216.reuse ;  /* 0x0000000515d77c23 */ /* 0x100fe200080108d8 */
[----:B------:R-:W-:Y:S01]  /*5760*/  FFMA.FTZ R214, R155, UR5, -R216 ;  /* 0x000000059bd67c23 */ /* 0x000fe200080108d8 */
[----:B0-----:R-:W-:Y:S01]  /*5770*/  FSEL R152, R13, RZ, P3 ;  /* 0x000000ff0d987208 */ /* 0x001fe20001800000 */
[----:B------:R-:W0:Y:S01]  /*5780*/  MUFU.EX2 R159, R159 ;  /* 0x0000009f009f7308 */ /* 0x000e220000000800 */
[----:B------:R-:W-:Y:S01]  /*5790*/  UIMAD UR4, UR36, 0xc00, UR6 ;  /* 0x00000c00240478a4 */ /* 0x000fe2000f8e0206 */
[--C-:B------:R-:W-:Y:S01]  /*57a0*/  FFMA.FTZ R164, R164, UR5, -R199.reuse ;  /* 0x00000005a4a47c23 */ /* 0x100fe200080108c7 */
[----:B------:R-:W-:Y:S01]  /*57b0*/  FFMA.FTZ R165, R165, UR5, -R199 ;  /* 0x00000005a5a57c23 */ /* 0x000fe200080108c7 */
[----:B------:R-:W-:Y:S01]  /*57c0*/  FADD.FTZ R21, -R152, R209 ;  /* 0x000000d198157221 */ /* 0x000fe20000010100 */
[----:B------:R-:W-:Y:S01]  /*57d0*/  FADD.FTZ R152, -R153, R210 ;  /* 0x000000d299987221 */ /* 0x000fe20000010100 */
[----:B------:R-:W-:Y:S02]  /*57e0*/  @!P2 VIADD R153, R211, 0x32440 ;  /* 0x00032440d399a836 */ /* 0x000fe40000000000 */
[--C-:B------:R-:W-:Y:S01]  /*57f0*/  FFMA.FTZ R162, R162, UR5, -R216.reuse ;  /* 0x00000005a2a27c23 */ /* 0x100fe200080108d8 */
[----:B------:R-:W-:Y:S01]  /*5800*/  FMUL.FTZ R210, R21, UR5 ;  /* 0x0000000515d27c20 */ /* 0x000fe20008410000 */
[----:B------:R-:W-:Y:S01]  /*5810*/  IADD3 R21, -R217, 0xb, RZ ;  /* 0x0000000bd9157810 */ /* 0x000fe20007ffe1ff */
[----:B------:R-:W-:Y:S01]  /*5820*/  FMUL.FTZ R217, R152, UR5 ;  /* 0x0000000598d97c20 */ /* 0x000fe20008410000 */
[----:B------:R-:W-:Y:S01]  /*5830*/  @!P2 PRMT R153, RZ, 0x654, R153 ;  /* 0x00000654ff99a816 */ /* 0x000fe20000000099 */
[----:B------:R-:W-:Y:S01]  /*5840*/  MUFU.EX2 R156, R156 ;  /* 0x0000009c009c7308 */ /* 0x000fe20000000800 */
[----:B------:R-:W-:Y:S01]  /*5850*/  UMOV UR10, UR4 ;  /* 0x00000004000a7c82 */ /* 0x000fe20008000000 */
[----:B------:R1:W-:Y:S06]  /*5860*/  BAR.ARV R21, 0x100 ;  /* 0x000400150000751d */ /* 0x0003ec0000002000 */
[----:B------:R2:W-:Y:S01]  /*5870*/  @!P2 SYNCS.ARRIVE.TRANS64.RED.A1T0 RZ, [R153+URZ], RZ ;  /* 0x000000ff99ffa9a7 */ /* 0x0005e2000810043f */
[----:B------:R-:W3:Y:S01]  /*5880*/  MUFU.EX2 R210, R210 ;  /* 0x000000d200d27308 */ /* 0x000ee20000000800 */
[----:B0-----:R-:W-:Y:S01]  /*5890*/  F2FP.BF16.F32.PACK_AB R152, R159, R158 ;  /* 0x0000009e9f98723e */ /* 0x001fe200000010ff */
        /* <DEDUP_REMOVED lines=14> */
[----:B------:R-:W4:Y:S01]  /*5980*/  MUFU.EX2 R157, R157 ;  /* 0x0000009d009d7308 */ /* 0x000f220000000800 */
        /* <DEDUP_REMOVED lines=132> */
[----:B----4-:R-:W-:Y:S01]  /*61d0*/  F2FP.BF16.F32.PACK_AB R154, R157, R156 ;  /* 0x0000009c9d9a723e */ /* 0x010fe200000010ff */
[----:B------:R-:W-:Y:S01]  /*61e0*/  MUFU.EX2 R160, R160 ;  /* 0x000000a000a07308 */ /* 0x000fe20000000800 */
[----:B--2---:R-:W-:Y:S01]  /*61f0*/  F2FP.BF16.F32.PACK_AB R153, R214, R213 ;  /* 0x000000d5d699723e */ /* 0x004fe200000010ff */
[--C-:B------:R-:W-:Y:S01]  /*6200*/  FFMA.FTZ R180, R180, UR5, -R199.reuse ;  /* 0x00000005b4b47c23 */ /* 0x100fe200080108c7 */
[----:B---3--:R-:W-:Y:S01]  /*6210*/  F2FP.BF16.F32.PACK_AB R155, R209, R215 ;  /* 0x000000d7d19b723e */ /* 0x008fe200000010ff */
        /* <DEDUP_REMOVED lines=24> */
[----:B------:R-:W-:Y:S01]  /*63a0*/  WARPGROUP.ARRIVE ;  /* 0x00000000000079c5 */ /* 0x000fe20000000000 */
[----:B------:R-:W-:Y:S01]  /*63b0*/  FFMA.FTZ R199, R212, UR5, -R216 ;  /* 0x00000005d4c77c23 */ /* 0x000fe200080108d8 */
[----:B------:R-:W-:Y:S01]  /*63c0*/  FFMA.FTZ R0, R210, R0, R158 ;  /* 0x00000000d2007223 */ /* 0x000fe2000001009e */
[----:B------:R-:W-:Y:S01]  /*63d0*/  FFMA.FTZ R213, R217, R12, R213 ;  /* 0x0000000cd9d57223 */ /* 0x000fe200000100d5 */
[----:B------:R-:W-:Y:S01]  /*63e0*/  ISETP.GT.AND P3, PT, R207, R208, PT ;  /* 0x000000d0cf00720c */ /* 0x000fe20003f64270 */
[----:B------:R-:W-:Y:S01]  /*63f0*/  @!P2 VIADD R211, R211, 0x32460 ;  /* 0x00032460d3d3a836 */ /* 0x000fe20000000000 */
[----:B------:R-:W-:Y:S01]  /*6400*/  HGMMA.64x256x16.F32.BF16 R24, R152, gdesc[UR8].tnspB, R24, gsb0 ;  /* 0x43e0000898187df0 */ /* 0x000fe20008001818 */
[----:B------:R-:W-:Y:S01]  /*6410*/  MUFU.EX2 R162, R162 ;  /* 0x000000a200a27308 */ /* 0x000fe20000000800 */
[----:B------:R-:W-:Y:S01]  /*6420*/  UIADD3 UR10, UR4, 0x80, URZ ;  /* 0x00000080040a7890 */ /* 0x000fe2000fffe03f */
[----:B------:R-:W-:Y:S01]  /*6430*/  FADD.FTZ R159, R159, R0 ;  /* 0x000000009f9f7221 */ /* 0x000fe20000010000 */
[----:B------:R-:W-:Y:S01]  /*6440*/  UMOV UR11, 0x40000040 ;  /* 0x40000040000b7882 */ /* 0x000fe20000000000 */
[----:B------:R-:W-:Y:S01]  /*6450*/  FADD.FTZ R214, R214, R213 ;  /* 0x000000d5d6d67221 */ /* 0x000fe20000010000 */
[----:B------:R-:W-:Y:S01]  /*6460*/  @!P2 PRMT R211, RZ, 0x654, R211 ;  /* 0x00000654ffd3a816 */ /* 0x000fe200000000d3 */
[----:B------:R-:W-:Y:S01]  /*6470*/  FADD.FTZ R156, R156, R159 ;  /* 0x0000009f9c9c7221 */ /* 0x000fe20000010000 */
[----:B------:R-:W-:Y:S01]  /*6480*/  VIADD R207, R207, 0xffffffff ;  /* 0xffffffffcfcf7836 */ /* 0x000fe20000000000 */
[----:B------:R-:W2:Y:S01]  /*6490*/  MUFU.EX2 R163, R163 ;  /* 0x000000a300a37308 */ /* 0x000ea20000000800 */
[----:B------:R-:W-:Y:S01]  /*64a0*/  FADD.FTZ R214, R215, R214 ;  /* 0x000000d6d7d67221 */ /* 0x000fe20000010000 */
[----:B------:R-:W-:Y:S01]  /*64b0*/  FADD.FTZ R157, R157, R156 ;  /* 0x0000009c9d9d7221 */ /* 0x000fe20000010000 */
[----:B------:R-:W-:-:S02]  /*64c0*/  IMAD.MOV.U32 R210, RZ, RZ, R20 ;  /* 0x000000ffffd27224 */ /* 0x000fc400078e0014 */
[----:B------:R-:W-:-:S03]  /*64d0*/  FADD.FTZ R209, R209, R214 ;  /* 0x000000d6d1d17221 */ /* 0x000fc60000010000 */
        /* <DEDUP_REMOVED lines=121> */
.L_x_14380:
[----:B------:R-:W-:-:S13]  /*6c70*/  ISETP.GE.AND P1, PT, R207, RZ, PT ;  /* 0x000000ffcf00720c */ /* 0x000fda0003f26270 */
[----:B------:R-:W-:Y:S05]  /*6c80*/  @!P1 BRA `(.L_x_14390) ;  /* 0x0000002000bc9947 */ /* 0x000fea0003800000 */
[----:B------:R-:W-:Y:S02]  /*6c90*/  IMAD.MOV.U32 R209, RZ, RZ, R20 ;  /* 0x000000ffffd17224 */ /* 0x000fe400078e0014 */
[----:B------:R-:W-:-:S07]  /*6ca0*/  IMAD.MOV.U32 R201, RZ, RZ, R13 ;  /* 0x000000ffffc97224 */ /* 0x000fce00078e000d */
.L_x_14399:
[----:B------:R-:W-:-:S04]  /*6cb0*/  UIADD3 UR36, UR36, 0x1, URZ ;  /* 0x0000000124247890 */ /* 0x000fc8000fffe03f */
[----:B------:R-:W-:-:S04]  /*6cc0*/  UISETP.NE.AND UP0, UPT, UR36, 0x2, UPT ;  /* 0x000000022400788c */ /* 0x000fc8000bf05270 */
[----:B------:R-:W-:Y:S02]  /*6cd0*/  USEL UR4, URZ, 0x1, UP0 ;  /* 0x000000013f047887 */ /* 0x000fe40008000000 */
[----:B------:R-:W-:Y:S02]  /*6ce0*/  USEL UR36, UR36, URZ, UP0 ;  /* 0x0000003f24247287 */ /* 0x000fe40008000000 */
[----:B------:R-:W-:Y:S01]  /*6cf0*/  ULOP3.LUT UR37, UR37, UR4, URZ, 0x3c, !UPT ;  /* 0x0000000425257292 */ /* 0x000fe2000f8e3c3f */
[----:B-1----:R-:W-:Y:S11]  /*6d00*/  @!P0 BRA `(.L_x_14391) ;  /* 0x0000000000048947 */ /* 0x002ff60003800000 */
[----:B------:R-:W-:Y:S01]  /*6d10*/  BPT.TRAP 0x1 ;  /* 0x000000040000795c */ /* 0x000fe20000300000 */
.L_x_14391:
        /* <DEDUP_REMOVED lines=9> */
.L_x_14392:
[----:B--2---:R-:W-:Y:S05]  /*6db0*/  @P1 BRA `(.L_x_14393) ;  /* 0x0000000000081947 */ /* 0x004fea0003800000 */
[----:B------:R-:W2:Y:S02]  /*6dc0*/  SYNCS.PHASECHK.TRANS64.TRYWAIT P1, [UR4+0x32430], R13 ;  /* 0x0324300dff0075a7 */ /* 0x000ea40008020144 */
[----:B--2---:R-:W-:Y:S05]  /*6dd0*/  @!P1 BRA `(.L_x_14394) ;  /* 0x000000cc00689947 */ /* 0x004fea0003800000 */
.L_x_14393:
        /* <DEDUP_REMOVED lines=31> */
.L_x_14395:
[----:B------:R3:W4:Y:S01]  /*6fd0*/  SYNCS.PHASECHK.TRANS64.TRYWAIT P1, [UR4+0x32450], R13 ;  /* 0x0324500dff0075a7 */ /* 0x0007220008020144 */
[----:B------:R-:W-:Y:S05]  /*6fe0*/  @!P0 BRA `(.L_x_14396) ;  /* 0x0000000000048947 */ /* 0x000fea0003800000 */
[----:B------:R-:W-:Y:S01]  /*6ff0*/  BPT.TRAP 0x1 ;  /* 0x000000040000795c */ /* 0x000fe20000300000 */
.L_x_14396:
[----:B----4-:R-:W-:Y:S05]  /*7000*/  @P1 BRA `(.L_x_14397) ;  /* 0x0000000000081947 */ /* 0x010fea0003800000 */
[----:B------:R-:W4:Y:S02]  /*7010*/  SYNCS.PHASECHK.TRANS64.TRYWAIT P1, [UR4+0x32450], R13 ;  /* 0x0324500dff0075a7 */ /* 0x000f240008020144 */
[----:B----4-:R-:W-:Y:S05]  /*7020*/  @!P1 BRA `(.L_x_14398) ;  /* 0x000000c800ec9947 */ /* 0x010fea0003800000 */
.L_x_14397:
        /* <DEDUP_REMOVED lines=10> */
[----:B------:R-:W-:Y:S01]  /*70d0*/  IMAD.U32 R212, RZ, RZ, UR4 ;  /* 0x00000004ffd47e24 */ /* 0x000fe2000f8e00ff */
[----:B------:R-:W-:Y:S01]  /*70e0*/  UMOV UR15, 0x40000040 ;  /* 0x40000040000f7882 */ /* 0x000fe20000000000 */
[----:B------:R-:W-:Y:S01]  /*70f0*/  UIADD3 UR18, UR5, 0x304, URZ ;  /* 0x0000030405127890 */ /* 0x000fe2000fffe03f */
[----:B------:R-:W-:Y:S01]  /*7100*/  ISETP.GT.AND P1, PT, R207, RZ, PT ;  /* 0x000000ffcf00720c */ /* 0x000fe20003f24270 */
[----:B------:R-:W-:Y:S01]  /*7110*/  UMOV UR19, 0x40000040 ;  /* 0x4000004000137882 */ /* 0x000fe20000000000 */
[----:B------:R-:W-:Y:S01]  /*7120*/  HGMMA.64x96x16.F32.BF16 R152, gdesc[UR56], R152, gsb0 ;  /* 0x01600000389879f0 */ /* 0x000fe20008001898 */
[----:B------:R-:W-:Y:S01]  /*7130*/  R2UR UR56, R8 ;  /* 0x00000000083872ca */ /* 0x000fe200000e0000 */
[----:B------:R-:W-:Y:S01]  /*7140*/  UIADD3 UR58, UR5, 0x2, URZ ;  /* 0x00000002053a7890 */ /* 0x000fe2000fffe03f */
[----:B------:R-:W-:Y:S01]  /*7150*/  R2UR UR57, R9 ;  /* 0x00000000093972ca */ /* 0x000fe200000e0000 */
[----:B------:R-:W-:Y:S01]  /*7160*/  UMOV UR59, 0x40000040 ;  /* 0x40000040003b7882 */ /* 0x000fe20000000000 */
[----:B------:R-:W-:Y:S01]  /*7170*/  UIADD3 UR22, UR5, 0x306, URZ ;  /* 0x0000030605167890 */ /* 0x000fe2000fffe03f */
[----:B------:R-:W-:Y:S01]  /*7180*/  VIADD R207, R207, 0xffffffff ;  /* 0xffffffffcfcf7836 */ /* 0x000fe20000000000 */
        /* <DEDUP_REMOVED lines=16> */
[----:B------:R-:W-:Y:S01]  /*7290*/  UIMAD UR4, UR36, 0xc00, UR6 ;  /* 0x00000c00240478a4 */ /* 0x000fe2000f8e0206 */
        /* <DEDUP_REMOVED lines=104> */
[----:B0-----:R-:W0:Y:S01]  /*7920*/  SHFL.BFLY PT, R211, R202, 0x2, 0x1f ;  /* 0x0c401f00cad37f89 */ /* 0x001e2200000e0000 */
        /* <DEDUP_REMOVED lines=16> */
[----:B------:R-:W-:Y:S02]  /*7a30*/  @!P2 VIADD R152, R212, 0x32440 ;  /* 0x00032440d498a836 */ /* 0x000fe40000000000 */
[----:B------:R-:W-:Y:S01]  /*7a40*/  FMUL.FTZ R201, R201, UR5 ;  /* 0x00000005c9c97c20 */ /* 0x000fe20008410000 */
[--C-:B------:R-:W-:Y:S01]  /*7a50*/  FFMA.FTZ R156, R156, UR5, -R210.reuse ;  /* 0x000000059c9c7c23 */ /* 0x100fe200080108d2 */
[----:B------:R-:W-:Y:S01]  /*7a60*/  MUFU.EX2 R202, R202 ;  /* 0x000000ca00ca7308 */ /* 0x000fe20000000800 */
[----:B------:R-:W-:Y:S01]  /*7a70*/  FFMA.FTZ R160, R160, UR5, -R210 ;  /* 0x00000005a0a07c23 */ /* 0x000fe200080108d2 */
[----:B------:R-:W-:Y:S01]  /*7a80*/  @!P2 PRMT R152, RZ, 0x654, R152 ;  /* 0x00000654ff98a816 */ /* 0x000fe20000000098 */
[--C-:B------:R-:W-:Y:S01]  /*7a90*/  FFMA.FTZ R161, R161, UR5, -R210.reuse ;  /* 0x00000005a1a17c23 */ /* 0x100fe200080108d2 */
[--C-:B------:R-:W-:Y:S01]  /*7aa0*/  FFMA.FTZ R164, R164, UR5, -R210.reuse ;  /* 0x00000005a4a47c23 */ /* 0x100fe200080108d2 */
[--C-:B------:R-:W-:Y:S01]  /*7ab0*/  FFMA.FTZ R165, R165, UR5, -R210.reuse ;  /* 0x00000005a5a57c23 */ /* 0x100fe200080108d2 */
[--C-:B------:R-:W-:Y:S01]  /*7ac0*/  FFMA.FTZ R168, R168, UR5, -R210.reuse ;  /* 0x00000005a8a87c23 */ /* 0x100fe200080108d2 */
[----:B-1----:R-:W-:Y:S01]  /*7ad0*/  FMNMX.FTZ R20, R20, R213, !PT ;  /* 0x000000d514147209 */ /* 0x002fe20007810000 */
[----:B------:R-:W0:Y:S01]  /*7ae0*/  MUFU.EX2 R201, R201 ;  /* 0x000000c900c97308 */ /* 0x000e220000000800 */
[--C-:B------:R-:W-:Y:S01]  /*7af0*/  FFMA.FTZ R169, R169, UR5, -R210.reuse ;  /* 0x00000005a9a97c23 */ /* 0x100fe200080108d2 */
[--C-:B------:R-:W-:Y:S01]  /*7b00*/  FFMA.FTZ R172, R172, UR5, -R210.reuse ;  /* 0x00000005acac7c23 */ /* 0x100fe200080108d2 */
[--C-:B------:R-:W-:Y:S01]  /*7b10*/  FFMA.FTZ R173, R173, UR5, -R210.reuse ;  /* 0x00000005adad7c23 */ /* 0x100fe200080108d2 */
[C---:B------:R-:W-:Y:S01]  /*7b20*/  FADD.FTZ R21, -R20.reuse, R209 ;  /* 0x000000d114157221 */ /* 0x040fe20000010100 */
[----:B------:R-:W-:Y:S01]  /*7b30*/  FMUL.FTZ R214, R20, UR5 ;  /* 0x0000000514d67c20 */ /* 0x000fe20008410000 */
[--C-:B------:R-:W-:Y:S01]  /*7b40*/  FFMA.FTZ R176, R176, UR5, -R210.reuse ;  /* 0x00000005b0b07c23 */ /* 0x100fe200080108d2 */
[----:B------:R-:W-:Y:S01]  /*7b50*/  FFMA.FTZ R177, R177, UR5, -R210 ;  /* 0x00000005b1b17c23 */ /* 0x000fe200080108d2 */
[----:B------:R-:W-:Y:S01]  /*7b60*/  FMUL.FTZ R157, R21, UR5 ;  /* 0x00000005159d7c20 */ /* 0x000fe20008410000 */
[----:B------:R-:W-:Y:S01]  /*7b70*/  IADD3 R21, -R215, 0xb, RZ ;  /* 0x0000000bd7157810 */ /* 0x000fe20007ffe1ff */
[----:B------:R1:W-:Y:S01]  /*7b80*/  MUFU.EX2 R209, R153 ;  /* 0x0000009900d17308 */ /* 0x0003e20000000800 */
[--C-:B------:R-:W-:Y:S01]  /*7b90*/  FFMA.FTZ R211, R154, UR5, -R214.reuse ;  /* 0x000000059ad37c23 */ /* 0x100fe200080108d6 */
[--C-:B------:R-:W-:Y:S01]  /*7ba0*/  FFMA.FTZ R213, R155, UR5, -R214.reuse ;  /* 0x000000059bd57c23 */ /* 0x100fe200080108d6 */
        /* <DEDUP_REMOVED lines=142> */
[--C-:B------:R-:W-:Y:S01]  /*8490*/  FFMA.FTZ R162, R162, UR5, -R214.reuse ;  /* 0x00000005a2a27c23 */ /* 0x100fe200080108d6 */
[----:B0-----:R-:W-:Y:S01]  /*84a0*/  F2FP.BF16.F32.PACK_AB R154, R209, R156 ;  /* 0x0000009cd19a723e */ /* 0x001fe200000010ff */
[--C-:B------:R-:W-:Y:S01]  /*84b0*/  FFMA.FTZ R163, R163, UR5, -R214.reuse ;  /* 0x00000005a3a37c23 */ /* 0x100fe200080108d6 */
[----:B----4-:R-:W-:Y:S01]  /*84c0*/  F2FP.BF16.F32.PACK_AB R153, R213, R211 ;  /* 0x000000d3d599723e */ /* 0x010fe200000010ff */
[--C-:B------:R-:W-:Y:S01]  /*84d0*/  FFMA.FTZ R166, R166, UR5, -R214.reuse ;  /* 0x00000005a6a67c23 */ /* 0x100fe200080108d6 */
[----:B-----5:R-:W-:Y:S01]  /*84e0*/  F2FP.BF16.F32.PACK_AB R155, R159, R158 ;  /* 0x0000009e9f9b723e */ /* 0x020fe200000010ff */
[--C-:B------:R-:W-:Y:S01]  /*84f0*/  FFMA.FTZ R167, R167, UR5, -R214.reuse ;  /* 0x00000005a7a77c23 */ /* 0x100fe200080108d6 */
[----:B------:R-:W-:Y:S01]  /*8500*/  MUFU.EX2 R160, R160 ;  /* 0x000000a000a07308 */ /* 0x000fe20000000800 */
[--C-:B------:R-:W-:Y:S01]  /*8510*/  FFMA.FTZ R170, R170, UR5, -R214.reuse ;  /* 0x00000005aaaa7c23 */ /* 0x100fe200080108d6 */
[----:B------:R-:W-:Y:S01]  /*8520*/  WARPGROUP.ARRIVE ;  /* 0x00000000000079c5 */ /* 0x000fe20000000000 */
[--C-:B------:R-:W-:Y:S01]  /*8530*/  FFMA.FTZ R171, R171, UR5, -R214.reuse ;  /* 0x00000005abab7c23 */ /* 0x100fe200080108d6 */
[--C-:B------:R-:W-:Y:S01]  /*8540*/  FFMA.FTZ R174, R174, UR5, -R214.reuse ;  /* 0x00000005aeae7c23 */ /* 0x100fe200080108d6 */
[----:B------:R-:W-:Y:S01]  /*8550*/  FFMA.FTZ R175, R175, UR5, -R214 ;  /* 0x00000005afaf7c23 */ /* 0x000fe200080108d6 */
[--C-:B------:R-:W-:Y:S01]  /*8560*/  FFMA.FTZ R180, R180, UR5, -R210.reuse ;  /* 0x00000005b4b47c23 */ /* 0x100fe200080108d2 */
[----:B------:R-:W-:Y:S01]  /*8570*/  FFMA.FTZ R181, R181, UR5, -R210 ;  /* 0x00000005b5b57c23 */ /* 0x000fe200080108d2 */
[----:B------:R-:W-:Y:S01]  /*8580*/  HGMMA.64x256x16.F32.BF16 R24, R152, gdesc[UR8].tnspB, R24, gsb0 ;  /* 0x43e0000898187df0 */ /* 0x000fe20008001818 */
[----:B------:R-:W0:Y:S01]  /*8590*/  MUFU.EX2 R161, R161 ;  /* 0x000000a100a17308 */ /* 0x000e220000000800 */
[----:B------:R-:W-:Y:S01]  /*85a0*/  UIADD3 UR10, UR4, 0x80, URZ ;  /* 0x00000080040a7890 */ /* 0x000fe2000fffe03f */
[--C-:B------:R-:W-:Y:S01]  /*85b0*/  FFMA.FTZ R178, R178, UR5, -R214.reuse ;  /* 0x00000005b2b27c23 */ /* 0x100fe200080108d6 */
[----:B------:R-:W-:Y:S01]  /*85c0*/  UMOV UR11, 0x40000040 ;  /* 0x40000040000b7882 */ /* 0x000fe20000000000 */
        /* <DEDUP_REMOVED lines=8> */
[--C-:B------:R-:W-:Y:S01]  /*8650*/  FFMA.FTZ R186, R186, UR5, -R214.reuse ;  /* 0x00000005baba7c23 */ /* 0x100fe200080108d6 */
[--C-:B------:R-:W-:Y:S01]  /*8660*/  FFMA.FTZ R187, R187, UR5, -R214.reuse ;  /* 0x00000005bbbb7c23 */ /* 0x100fe200080108d6 */
[--C-:B------:R-:W-:Y:S01]  /*8670*/  FFMA.FTZ R190, R190, UR5, -R214.reuse ;  /* 0x00000005bebe7c23 */ /* 0x100fe200080108d6 */
[----:B------:R-:W-:Y:S01]  /*8680*/  FFMA.FTZ R191, R191, UR5, -R214 ;  /* 0x00000005bfbf7c23 */ /* 0x000fe200080108d6 */
[----:B------:R-:W1:Y:S01]  /*8690*/  MUFU.EX2 R165, R165 ;  /* 0x000000a500a57308 */ /* 0x000e620000000800 */
[--C-:B------:R-:W-:Y:S01]  /*86a0*/  FFMA.FTZ R192, R192, UR5, -R210.reuse ;  /* 0x00000005c0c07c23 */ /* 0x100fe200080108d2 */
[--C-:B------:R-:W-:Y:S01]  /*86b0*/  FFMA.FTZ R193, R193, UR5, -R210.reuse ;  /* 0x00000005c1c17c23 */ /* 0x100fe200080108d2 */
[--C-:B------:R-:W-:Y:S01]  /*86c0*/  FFMA.FTZ R196, R196, UR5, -R210.reuse ;  /* 0x00000005c4c47c23 */ /* 0x100fe200080108d2 */
[----:B------:R-:W-:Y:S01]  /*86d0*/  FFMA.FTZ R197, R197, UR5, -R210 ;  /* 0x00000005c5c57c23 */ /* 0x000fe200080108d2 */
[--C-:B------:R-:W-:Y:S01]  /*86e0*/  FFMA.FTZ R194, R194, UR5, -R214.reuse ;  /* 0x00000005c2c27c23 */ /* 0x100fe200080108d6 */
[--C-:B------:R-:W-:Y:S01]  /*86f0*/  FFMA.FTZ R195, R195, UR5, -R214.reuse ;  /* 0x00000005c3c37c23 */ /* 0x100fe200080108d6 */
[--C-:B------:R-:W-:Y:S01]  /*8700*/  FFMA.FTZ R198, R198, UR5, -R214.reuse ;  /* 0x00000005c6c67c23 */ /* 0x100fe200080108d6 */
[----:B------:R-:W-:Y:S01]  /*8710*/  MUFU.EX2 R162, R162 ;  /* 0x000000a200a27308 */ /* 0x000fe20000000800 */
[----:B------:R-:W-:Y:S01]  /*8720*/  FFMA.FTZ R199, R199, UR5, -R214 ;  /* 0x00000005c7c77c23 */ /* 0x000fe200080108d6 */
[----:B------:R-:W-:Y:S01]  /*8730*/  FFMA.FTZ R201, R201, R0, R202 ;  /* 0x00000000c9c97223 */ /* 0x000fe200000100ca */
[----:B------:R-:W-:Y:S01]  /*8740*/  FFMA.FTZ R12, R157, R12, R211 ;  /* 0x0000000c9d0c7223 */ /* 0x000fe200000100d3 */
[----:B------:R-:W-:-:S02]  /*8750*/  @!P2 VIADD R212, R212, 0x32460 ;  /* 0x00032460d4d4a836 */ /* 0x000fc40000000000 */
[----:B------:R-:W-:Y:S01]  /*8760*/  FADD.FTZ R201, R208, R201 ;  /* 0x000000c9d0c97221 */ /* 0x000fe20000010000 */
[----:B------:R-:W-:Y:S01]  /*8770*/  FADD.FTZ R213, R213, R12 ;  /* 0x0000000cd5d57221 */ /* 0x000fe20000010000 */
[----:B------:R-:W3:Y:S01]  /*8780*/  MUFU.EX2 R163, R163 ;  /* 0x000000a300a37308 */ /* 0x000ee20000000800 */
[----:B------:R-:W-:Y:S01]  /*8790*/  @!P2 PRMT R212, RZ, 0x654, R212 ;  /* 0x00000654ffd4a816 */ /* 0x000fe200000000d4 */
[----:B------:R-:W-:Y:S01]  /*87a0*/  FADD.FTZ R156, R156, R201 ;  /* 0x000000c99c9c7221 */ /* 0x000fe20000010000 */
[----:B------:R-:W-:Y:S01]  /*87b0*/  FADD.FTZ R158, R158, R213 ;  /* 0x000000d59e9e7221 */ /* 0x000fe20000010000 */
[----:B------:R-:W-:Y:S02]  /*87c0*/  IMAD.MOV.U32 R201, RZ, RZ, R13 ;  /* 0x000000ffffc97224 */ /* 0x000fe400078e000d */
[----:B------:R-:W-:Y:S01]  /*87d0*/  FADD.FTZ R209, R209, R156 ;  /* 0x0000009cd1d17221 */ /* 0x000fe20000010000 */
        /* <DEDUP_REMOVED lines=36> */
[----:B------:R-:W-:Y:S01]  /*8a20*/  FADD.FTZ R162, R162, R159 ;  /* 0x0000009fa2a27221 */ /* 0x000fe20000010000 */
[----:B----4-:R-:W-:Y:S01]  /*8a30*/  F2FP.BF16.F32.PACK_AB R155, R167, R166 ;  /* 0x000000a6a79b723e */ /* 0x010fe200000010ff */
[----:B------:R-:W-:Y:S01]  /*8a40*/  FADD.FTZ R161, R161, R160 ;  /* 0x000000a0a1a17221 */ /* 0x000fe20000010000 */
[----:B------:R-:W-:Y:S01]  /*8a50*/  IMAD.MOV.U32 R209, RZ, RZ, R20 ;  /* 0x000000ffffd17224 */ /* 0x000fe200078e0014 */
[----:B------:R-:W-:Y:S01]  /*8a60*/  MUFU.EX2 R194, R194 ;  /* 0x000000c200c27308 */ /* 0x000fe20000000800 */
[----:B------:R-:W-:Y:S01]  /*8a70*/  WARPGROUP.ARRIVE ;  /* 0x00000000000079c5 */ /* 0x000fe20000000000 */
[----:B------:R-:W-:Y:S01]  /*8a80*/  FADD.FTZ R163, R163, R162 ;  /* 0x000000a2a3a37221 */ /* 0x000fe20000010000 */
[----:B------:R-:W-:-:S03]  /*8a90*/  FADD.FTZ R164, R164, R161 ;  /* 0x000000a1a4a47221 */ /* 0x000fc60000010000 */
[----:B------:R-:W-:Y:S01]  /*8aa0*/  FADD.FTZ R166, R166, R163 ;  /* 0x000000a3a6a67221 */ /* 0x000fe20000010000 */
[----:B------:R-:W-:Y:S01]  /*8ab0*/  HGMMA.64x256x16.F32.BF16 R24, R152, gdesc[UR8].tnspB, R24, gsb0 ;  /* 0x43e0000898187df0 */ /* 0x000fe20008001818 */
[----:B------:R-:W-:Y:S01]  /*8ac0*/  UIADD3 UR10, UR4, 0x100, URZ ;  /* 0x00000100040a7890 */ /* 0x000fe2000fffe03f */
[----:B------:R-:W1:Y:S01]  /*8ad0*/  MUFU.EX2 R195, R195 ;  /* 0x000000c300c37308 */ /* 0x000e620000000800 */
        /* <DEDUP_REMOVED lines=60> */
[----:B-1----:R-:W-:Y:S01]  /*8ea0*/  F2FP.BF16.F32.PACK_AB R153, R195, R194 ;  /* 0x000000c2c399723e */ /* 0x002fe200000010ff */
        /* <DEDUP_REMOVED lines=11> */
[----:B------:R1:W-:Y:S01]  /*8f60*/  @!P2 SYNCS.ARRIVE.TRANS64.RED.A1T0 RZ, [R212+URZ], RZ ;  /* 0x000000ffd4ffa9a7 */ /* 0x0003e2000810043f */
[----:B------:R-:W-:Y:S05]  /*8f70*/  @P1 BRA `(.L_x_14399) ;  /* 0xffffffdc004c1947 */ /* 0x000fea000383ffff */
.L_x_14390:
[----:B------:R-:W2:Y:S01]  /*8f80*/  SHFL.BFLY PT, R3, R0, 0x2, 0x1f ;  /* 0x0c401f0000037f89 */ /* 0x000ea200000e0000 */
[----:B------:R-:W-:Y:S01]  /*8f90*/  IMAD.MOV.U32 R4, RZ, RZ, RZ ;  /* 0x000000ffff047224 */ /* 0x000fe200078e00ff */
[----:B------:R-:W-:Y:S01]  /*8fa0*/  R2UR UR4, R224 ;  /* 0x00000000e00472ca */ /* 0x000fe200000e0000 */
[----:B------:R-:W-:Y:S01]  /*8fb0*/  UIADD3 UR36, UR36, 0x1, URZ ;  /* 0x0000000124247890 */ /* 0x000fe2000fffe03f */
[----:B------:R-:W3:Y:S01]  /*8fc0*/  SHFL.BFLY PT, R5, R12, 0x2, 0x1f ;  /* 0x0c401f000c057f89 */ /* 0x000ee200000e0000 */
[----:B------:R-:W-:Y:S01]  /*8fd0*/  IMAD.U32 R14, RZ, RZ, UR5 ;  /* 0x00000005ff0e7e24 */ /* 0x000fe2000f8e00ff */
[----:B------:R4:W-:Y:S06]  /*8fe0*/  BAR.ARV R21, 0x100 ;  /* 0x000400150000751d */ /* 0x0009ec0000002000 */
[----:B------:R-:W-:-:S02]  /*8ff0*/  UISETP.NE.AND UP0, UPT, UR36, 0x2, UPT ;  /* 0x000000022400788c */ /* 0x000fc4000bf05270 */
[----:B------:R-:W-:Y:S06]  /*9000*/  BAR.ARV 0x8, 0x180 ;  /* 0x0206000000007b1d */ /* 0x000fec0000002000 */
[----:B------:R-:W-:Y:S01]  /*9010*/  UIADD3 UR4, UR4, 0x1, URZ ;  /* 0x0000000104047890 */ /* 0x000fe2000fffe03f */
[----:B------:R-:W-:Y:S01]  /*9020*/  PLOP3.LUT P0, PT, PT, PT, PT, 0x8, 0x0 ;  /* 0x000000000000781c */ /* 0x000fe20003f0e170 */
[----:B--2---:R-:W-:Y:S01]  /*9030*/  FADD.FTZ R3, R3, R0 ;  /* 0x0000000003037221 */ /* 0x004fe20000010000 */
[----:B------:R-:W-:Y:S01]  /*9040*/  IMAD.MOV.U32 R0, RZ, RZ, RZ ;  /* 0x000000ffff007224 */ /* 0x000fe200078e00ff */
[----:B------:R-:W-:Y:S01]  /*9050*/  USEL UR36, UR36, URZ, UP0 ;  /* 0x0000003f24247287 */ /* 0x000fe20008000000 */
[----:B---3--:R-:W-:-:S02]  /*9060*/  FADD.FTZ R5, R5, R12 ;  /* 0x0000000c05057221 */ /* 0x008fc40000010000 */
[----:B------:R-:W2:Y:S01]  /*9070*/  SHFL.BFLY PT, R2, R3, 0x1, 0x1f ;  /* 0x0c201f0003027f89 */ /* 0x000ea200000e0000 */
[----:B------:R-:W-:Y:S01]  /*9080*/  IMAD.U32 R224, RZ, RZ, UR4 ;  /* 0x00000004ffe07e24 */ /* 0x000fe2000f8e00ff */
[----:B------:R-:W-:-:S04]  /*9090*/  USEL UR4, URZ, 0x1, UP0 ;  /* 0x000000013f047887 */ /* 0x000fc80008000000 */
[----:B------:R-:W-:Y:S01]  /*90a0*/  ULOP3.LUT UR37, UR37, UR4, URZ, 0x3c, !UPT ;  /* 0x0000000425257292 */ /* 0x000fe2000f8e3c3f */
[----:B--2---:R-:W-:Y:S01]  /*90b0*/  FADD.FTZ R7, R3, R2 ;  /* 0x0000000203077221 */ /* 0x004fe20000010000 */
[----:B------:R-:W-:Y:S01]  /*90c0*/  IMAD.MOV.U32 R3, RZ, RZ, -0x800000 ;  /* 0xff800000ff037424 */ /* 0x000fe200078e00ff */
[----:B------:R-:W2:Y:S03]  /*90d0*/  SHFL.BFLY PT, R2, R5, 0x1, 0x1f ;  /* 0x0c201f0005027f89 */ /* 0x000ea600000e0000 */
[----:B------:R-:W-:-:S13]  /*90e0*/  FSETP.NE.FTZ.AND P1, PT, R7, RZ, PT ;  /* 0x000000ff0700720b */ /* 0x000fda0003f35000 */
[----:B------:R-:W3:Y:S01]  /*90f0*/  @P1 MUFU.RCP R4, R7 ;  /* 0x0000000700041308 */ /* 0x000ee20000001000 */
[----:B--2---:R-:W-:Y:S01]  /*9100*/  FADD.FTZ R6, R5, R2 ;  /* 0x0000000205067221 */ /* 0x004fe20000010000 */
[----:B------:R-:W-:-:S06]  /*9110*/  IMAD.MOV.U32 R2, RZ, RZ, -0x800000 ;  /* 0xff800000ff027424 */ /* 0x000fcc00078e00ff */
[----:B------:R-:W2:Y:S01]  /*9120*/  @P1 MUFU.LG2 R5, R7 ;  /* 0x0000000700051308 */ /* 0x000ea20000000c00 */
[----:B------:R-:W-:Y:S01]  /*9130*/  FSETP.NE.FTZ.AND P2, PT, R6, RZ, PT ;  /* 0x000000ff0600720b */ /* 0x000fe20003f55000 */
        /* <DEDUP_REMOVED lines=17> */
[----:B------:R-:W3:Y:S01]  /*9250*/  @P2 MUFU.LG2 R6, R6 ;  /* 0x0000000600062308 */ /* 0x000ee20000000c00 */
        /* <DEDUP_REMOVED lines=50> */
[----:B--2---:R-:W-:Y:S01]  /*9580*/  @P1 FMUL.FTZ R5, R5, 0.69314718246459960938 ;  /* 0x3f31721805051820 */ /* 0x004fe20000410000 */
[----:B---3--:R-:W-:Y:S01]  /*9590*/  @P2 FMUL.FTZ R7, R6, 0.69314718246459960938 ;  /* 0x3f31721806072820 */ /* 0x008fe20000410000 */
        /* <DEDUP_REMOVED lines=66> */
[----:B----4-:R-:W-:-:S07]  /*99c0*/  @P2 FFMA.FTZ R3, R14, R20, R7 ;  /* 0x000000140e032223 */ /* 0x010fce0000010007 */
.L_x_14368:
[----:B------:R-:W2:Y:S01]  /*99d0*/  S2R R4, SR_CgaCtaId ;  /* 0x0000000000047919 */ /* 0x000ea20000008800 */
[----:B------:R-:W-:Y:S01]  /*99e0*/  MOV R151, 0x400 ;  /* 0x0000040000977802 */ /* 0x000fe20000000f00 */
[----:B------:R-:W-:Y:S01]  /*99f0*/  BSSY B0, `(.L_x_14400) ;  /* 0x00002e0000007945 */ /* 0x000fe20003800000 */
[----:B------:R-:W-:Y:S02]  /*9a00*/  BAR.SYNC.DEFER_BLOCKING 0x5, 0x180 ;  /* 0x0146000000007b1d */ /* 0x000fe40000010000 */
[----:B--2---:R-:W-:-:S05]  /*9a10*/  LEA R151, R4, R151, 0x18 ;  /* 0x0000009704977211 */ /* 0x004fca00078ec0ff */
[----:B------:R-:W2:Y:S02]  /*9a20*/  LDS.128 R4, [R151+0x324d0] ;  /* 0x0324d00097047984 */ /* 0x000ea40000000c00 */
[----:B--2---:R-:W-:Y:S02]  /*9a30*/  R2UR UR5, R5 ;  /* 0x00000000050572ca */ /* 0x004fe400000e0000 */
[----:B------:R-:W-:Y:S01]  /*9a40*/  R2UR UR6, R6 ;  /* 0x00000000060672ca */ /* 0x000fe200000e0000 */
[----:B------:R-:W-:Y:S06]  /*9a50*/  BAR.ARV 0x4, 0x180 ;  /* 0x0106000000007b1d */ /* 0x000fec0000002000 */
[----:B------:R-:W-:Y:S08]  /*9a60*/  @P0 BRA `(.L_x_14401) ;  /* 0x0000001c00e00947 */ /* 0x000ff00003800000 */
[----:B------:R-:W2:Y:S01]  /*9a70*/  S2R R6, SR_SWINHI ;  /* 0x0000000000067919 */ /* 0x000ea20000002f00 */
        /* <DEDUP_REMOVED lines=21> */
[----:B--2---:R-:W-:Y:S02]  /*9bd0*/  MOV R5, R6 ;  /* 0x0000000600057202 */ /* 0x004fe40000000f00 */
[----:B------:R-:W-:-:S02]  /*9be0*/  F2FP.BF16.F32.PACK_AB R51, R157, R51 ;  /* 0x000000339d33723e */ /* 0x000fc400000010ff */
[----:B------:R-:W-:Y:S01]  /*9bf0*/  F2FP.BF16.F32.PACK_AB R57, R155, R58 ;  /* 0x0000003a9b39723e */ /* 0x000fe200000010ff */
[----:B------:R-:W-:Y:S01]  /*9c00*/  IMAD.WIDE R102, R228, 0x2, R4 ;  /* 0x00000002e4667825 */ /* 0x000fe200078e0204 */
[----:B------:R-:W-:Y:S02]  /*9c10*/  F2FP.BF16.F32.PACK_AB R64, R65, R64 ;  /* 0x000000404140723e */ /* 0x000fe400000010ff */
        /* <DEDUP_REMOVED lines=56> */
[----:B------:R-:W-:Y:S02]  /*9fa0*/  LOP3.LUT R98, R167, 0x380, RZ, 0xc0, !PT ;  /* 0x00000380a7627812 */ /* 0x000fe400078ec0ff */
[----:B------:R-:W-:Y:S02]  /*9fb0*/  LOP3.LUT R20, R20, R175, RZ, 0x3c, !PT ;  /* 0x000000af14147212 */ /* 0x000fe400078e3cff */
[----:B------:R-:W-:Y:S02]  /*9fc0*/  SHF.R.U64 R46, R46, 0x3, RZ ;  /* 0x000000032e2e7819 */ /* 0x000fe400000012ff */
[----:B------:R-:W-:-:S02]  /*9fd0*/  LOP3.LUT R94, R191, 0x380, RZ, 0xc0, !PT ;  /* 0x00000380bf5e7812 */ /* 0x000fc400078ec0ff */
[----:B------:R-:W-:Y:S01]  /*9fe0*/  MOV R102, R102 ;  /* 0x0000006600667202 */ /* 0x000fe20000000f00 */
[----:B------:R-:W-:Y:S01]  /*9ff0*/  BAR.SYNC.DEFER_BLOCKING 0x1, 0x100 ;  /* 0x0044000000007b1d */ /* 0x000fe20000010000 */
[----:B------:R-:W-:Y:S02]  /*a000*/  SHF.R.U64 R29, R12, 0x3, RZ ;  /* 0x000000030c1d7819 */ /* 0x000fe400000012ff */
[----:B------:R-:W-:Y:S02]  /*a010*/  LOP3.LUT R22, R22, R177, RZ, 0x3c, !PT ;  /* 0x000000b116167212 */ /* 0x000fe400078e3cff */
[----:B------:R-:W-:Y:S02]  /*a020*/  SHF.R.U64 R54, R54, 0x3, RZ ;  /* 0x0000000336367819 */ /* 0x000fe400000012ff */
[----:B------:R-:W-:Y:S02]  /*a030*/  MOV R14, R14 ;  /* 0x0000000e000e7202 */ /* 0x000fe40000000f00 */
[----:B------:R-:W-:-:S02]  /*a040*/  LOP3.LUT R30, R30, R179, RZ, 0x3c, !PT ;  /* 0x000000b31e1e7212 */ /* 0x000fc400078e3cff */
[----:B------:R-:W-:Y:S02]  /*a050*/  SHF.R.U64 R62, R62, 0x3, RZ ;  /* 0x000000033e3e7819 */ /* 0x000fe400000012ff */
[----:B------:R-:W-:Y:S02]  /*a060*/  MOV R16, R16 ;  /* 0x0000001000107202 */ /* 0x000fe40000000f00 */
[----:B------:R-:W-:Y:S02]  /*a070*/  LOP3.LUT R38, R38, R181, RZ, 0x3c, !PT ;  /* 0x000000b526267212 */ /* 0x000fe400078e3cff */
[----:B------:R-:W-:Y:S02]  /*a080*/  SHF.R.U64 R70, R70, 0x3, RZ ;  /* 0x0000000346467819 */ /* 0x000fe400000012ff */
[----:B------:R-:W-:Y:S02]  /*a090*/  LOP3.LUT R103, R156, 0x380, RZ, 0xc0, !PT ;  /* 0x000003809c677812 */ /* 0x000fe400078ec0ff */
[----:B------:R-:W-:-:S02]  /*a0a0*/  SHF.R.U64 R12, R98, 0x3, RZ ;  /* 0x00000003620c7819 */ /* 0x000fc400000012ff */
[----:B------:R-:W-:Y:S01]  /*a0b0*/  MOV R18, R18 ;  /* 0x0000001200127202 */ /* 0x000fe20000000f00 */
[----:B------:R-:W-:Y:S01]  /*a0c0*/  STSM.16.M88.4 [R102], R24 ;  /* 0x0000001866007844 */ /* 0x000fe20000000200 */
[----:B------:R-:W-:Y:S02]  /*a0d0*/  LOP3.LUT R46, R46, R183, RZ, 0x3c, !PT ;  /* 0x000000b72e2e7212 */ /* 0x000fe400078e3cff */
[----:B------:R-:W-:Y:S01]  /*a0e0*/  SHF.R.U64 R94, R94, 0x3, RZ ;  /* 0x000000035e5e7819 */ /* 0x000fe200000012ff */
[----:B------:R-:W-:Y:S01]  /*a0f0*/  STSM.16.M88.4 [R14], R32 ;  /* 0x000000200e007844 */ /* 0x000fe20000000200 */
[----:B------:R-:W-:Y:S02]  /*a100*/  LOP3.LUT R98, R29, R6, RZ, 0x3c, !PT ;  /* 0x000000061d627212 */ /* 0x000fe400078e3cff */
[----:B------:R-:W-:Y:S01]  /*a110*/  MOV R20, R20 ;  /* 0x0000001400147202 */ /* 0x000fe20000000f00 */
[----:B------:R-:W-:Y:S01]  /*a120*/  STSM.16.M88.4 [R16], R40 ;  /* 0x0000002810007844 */ /* 0x000fe20000000200 */
[----:B------:R-:W-:-:S02]  /*a130*/  F2FP.BF16.F32.PACK_AB R59, R154, R59 ;  /* 0x0000003b9a3b723e */ /* 0x000fc400000010ff */
        /* <DEDUP_REMOVED lines=9> */
[----:B------:R-:W-:Y:S01]  /*a1d0*/  F2FP.BF16.F32.PACK_AB R80, R81, R80 ;  /* 0x000000505150723e */ /* 0x000fe200000010ff */
[----:B------:R-:W-:Y:S01]  /*a1e0*/  STSM.16.M88.4 [R22], R64 ;  /* 0x0000004016007844 */ /* 0x000fe20000000200 */
[----:B------:R-:W-:Y:S02]  /*a1f0*/  LOP3.LUT R62, R62, R187, RZ, 0x3c, !PT ;  /* 0x000000bb3e3e7212 */ /* 0x000fe400078e3cff */
[----:B------:R-:W-:Y:S02]  /*a200*/  MOV R30, R30 ;  /* 0x0000001e001e7202 */ /* 0x000fe40000000f00 */
[----:B------:R-:W-:Y:S02]  /*a210*/  F2FP.BF16.F32.PACK_AB R74, R77, R76 ;  /* 0x0000004c4d4a723e */ /* 0x000fe400000010ff */
[----:B------:R-:W-:-:S02]  /*a220*/  F2FP.BF16.F32.PACK_AB R75, R79, R75 ;  /* 0x0000004b4f4b723e */ /* 0x000fc400000010ff */
[----:B------:R-:W-:Y:S02]  /*a230*/  F2FP.BF16.F32.PACK_AB R81, R8, R82 ;  /* 0x000000520851723e */ /* 0x000fe400000010ff */
[----:B------:R-:W-:Y:S01]  /*a240*/  LOP3.LUT R70, R70, R189, RZ, 0x3c, !PT ;  /* 0x000000bd46467212 */ /* 0x000fe200078e3cff */
[----:B------:R2:W-:Y:S01]  /*a250*/  STSM.16.M88.4 [R30], R72 ;  /* 0x000000481e007844 */ /* 0x0005e20000000200 */
[----:B------:R-:W-:Y:S02]  /*a260*/  SHF.R.U64 R103, R103, 0x3, RZ ;  /* 0x0000000367677819 */ /* 0x000fe400000012ff */
[----:B------:R-:W-:Y:S02]  /*a270*/  MOV R38, R38 ;  /* 0x0000002600267202 */ /* 0x000fe40000000f00 */
[----:B------:R-:W-:Y:S02]  /*a280*/  F2FP.BF16.F32.PACK_AB R82, R85, R84 ;  /* 0x000000545552723e */ /* 0x000fe400000010ff */
[----:B------:R-:W-:-:S02]  /*a290*/  F2FP.BF16.F32.PACK_AB R83, R83, R86 ;  /* 0x000000565353723e */ /* 0x000fc400000010ff */
[----:B------:R-:W-:Y:S02]  /*a2a0*/  LOP3.LUT R94, R94, R191, RZ, 0x3c, !PT ;  /* 0x000000bf5e5e7212 */ /* 0x000fe400078e3cff */
[----:B------:R-:W-:Y:S01]  /*a2b0*/  MOV R46, R46 ;  /* 0x0000002e002e7202 */ /* 0x000fe20000000f00 */
[----:B------:R3:W-:Y:S01]  /*a2c0*/  STSM.16.M88.4 [R38], R80 ;  /* 0x0000005026007844 */ /* 0x0007e20000000200 */
[----:B------:R-:W-:Y:S02]  /*a2d0*/  MOV R6, R98 ;  /* 0x0000006200067202 */ /* 0x000fe40000000f00 */
[----:B------:R-:W-:Y:S01]  /*a2e0*/  F2FP.BF16.F32.PACK_AB R84, R89, R88 ;  /* 0x000000585954723e */ /* 0x000fe200000010ff */
[----:B--2---:R-:W2:Y:S01]  /*a2f0*/  LDC R73, c[0x0][0xce8] ;  /* 0x00033a00ff497b82 */ /* 0x004ea20000000800 */
[----:B------:R-:W-:Y:S02]  /*a300*/  F2FP.BF16.F32.PACK_AB R85, R91, R90 ;  /* 0x0000005a5b55723e */ /* 0x000fe400000010ff */
        /* <DEDUP_REMOVED lines=9> */
[----:B------:R-:W-:Y:S02]  /*a3a0*/  F2FP.BF16.F32.PACK_AB R105, R107, R106 ;  /* 0x0000006a6b69723e */ /* 0x000fe400000010ff */
[----:B------:R-:W-:Y:S01]  /*a3b0*/  F2FP.BF16.F32.PACK_AB R112, R113, R112 ;  /* 0x000000707170723e */ /* 0x000fe200000010ff */
[----:B------:R3:W-:Y:S01]  /*a3c0*/  STSM.16.M88.4 [R54], R96 ;  /* 0x0000006036007844 */ /* 0x0007e20000000200 */
[----:B------:R-:W-:Y:S02]  /*a3d0*/  LOP3.LUT R10, R12, R167, RZ, 0x3c, !PT ;  /* 0x000000a70c0a7212 */ /* 0x000fe400078e3cff */
[----:B------:R-:W-:Y:S02]  /*a3e0*/  MOV R62, R62 ;  /* 0x0000003e003e7202 */ /* 0x000fe40000000f00 */
        /* <DEDUP_REMOVED lines=18> */
[----:B------:R-:W-:Y:S02]  /*a510*/  F2FP.BF16.F32.PACK_AB R130, R133, R132 ;  /* 0x000000848582723e */ /* 0x000fe400000010ff */
        /* <DEDUP_REMOVED lines=8> */
[----:B------:R-:W-:Y:S01]  /*a5a0*/  MOV R12, R12 ;  /* 0x0000000c000c7202 */ /* 0x000fe20000000f00 */
[----:B------:R3:W-:Y:S01]  /*a5b0*/  STSM.16.M88.4 [R10], R136 ;  /* 0x000000880a007844 */ /* 0x0007e20000000200 */
[----:B------:R-:W-:Y:S02]  /*a5c0*/  F2FP.BF16.F32.PACK_AB R146, R149, R148 ;  /* 0x000000949592723e */ /* 0x000fe400000010ff */
[----:B------:R-:W-:-:S02]  /*a5d0*/  F2FP.BF16.F32.PACK_AB R147, R0, R150 ;  /* 0x000000960093723e */ /* 0x000fc400000010ff */
[----:B------:R-:W-:Y:S02]  /*a5e0*/  R2UR UR4, R220 ;  /* 0x00000000dc0472ca */ /* 0x000fe400000e0000 */
[----:B------:R-:W-:Y:S01]  /*a5f0*/  PLOP3.LUT P0, PT, PT, PT, UP0, 0x80, 0x0 ;  /* 0x000000000000781c */ /* 0x000fe20003f0f008 */
[----:B------:R3:W-:Y:S01]  /*a600*/  STSM.16.M88.4 [R12], R144 ;  /* 0x000000900c007844 */ /* 0x0007e20000000200 */
[----:B------:R-:W-:-:S09]  /*a610*/  R2UR UR7, R222 ;  /* 0x00000000de0772ca */ /* 0x000fd200000e0000 */
[----:B------:R-:W-:-:S06]  /*a620*/  UIMAD.WIDE UR8, UR4, 0x4, UR8 ;  /* 0x00000004040878a5 */ /* 0x000fcc000f8e0208 */
[----:B------:R-:W-:Y:S02]  /*a630*/  IMAD.U32 R8, RZ, RZ, UR8 ;  /* 0x00000008ff087e24 */ /* 0x000fe4000f8e00ff */
[----:B------:R-:W-:Y:S01]  /*a640*/  IMAD.U32 R9, RZ, RZ, UR9 ;  /* 0x00000009ff097e24 */ /* 0x000fe2000f8e00ff */
[----:B------:R-:W-:Y:S06]  /*a650*/  BAR.SYNC.DEFER_BLOCKING 0x1, 0x100 ;  /* 0x0044000000007b1d */ /* 0x000fec0000010000 */
[----:B------:R-:W-:Y:S01]  /*a660*/  ULDC.64 UR8, c[0x0][0xd08] ;  /* 0x0003420000087ab9 */ /* 0x000fe20000000a00 */
[----:B------:R-:W4:Y:S01]  /*a670*/  @P0 LDG.E R0, desc[UR38][R8.64] ;  /* 0x0000002608000981 */ /* 0x000f22000c1e1900 */
[----:B------:R-:W-:Y:S01]  /*a680*/  UISETP.NE.U32.AND UP1, UPT, UR8, URZ, UPT ;  /* 0x0000003f0800728c */ /* 0x000fe2000bf25070 */
[----:B--2---:R-:W-:-:S03]  /*a690*/  ISETP.NE.AND P1, PT, R73, 0x1, PT ;  /* 0x000000014900780c */ /* 0x004fc60003f25270 */
[----:B------:R-:W-:-:S06]  /*a6a0*/  UISETP.NE.AND.EX UP1, UPT, UR9, URZ, UPT, UP1 ;  /* 0x0000003f0900728c */ /* 0x000fcc000bf25310 */
[----:B------:R-:W-:-:S04]  /*a6b0*/  PLOP3.LUT P2, PT, PT, PT, UP1, 0x80, 0x0 ;  /* 0x000000000000781c */ /* 0x000fc80003f4f018 */
[----:B------:R-:W2:Y:S01]  /*a6c0*/  @P1 LDC R11, c[0x0][0xcec] ;  /* 0x00033b00ff0b1b82 */ /* 0x000ea20000000800 */
[----:B------:R-:W-:-:S04]  /*a6d0*/  @UP1 ULEA UR8, UP2, UR4, UR8, 0x2 ;  /* 0x0000000804081291 */ /* 0x000fc8000f84103f */
[----:B------:R-:W-:Y:S02]  /*a6e0*/  @UP1 ULEA.HI.X UR9, UR4, UR9, UR7, 0x2, UP2 ;  /* 0x0000000904091291 */ /* 0x000fe400090f1407 */
[----:B------:R-:W-:Y:S01]  /*a6f0*/  IMAD.U32 R14, RZ, RZ, UR8 ;  /* 0x00000008ff0e7e24 */ /* 0x000fe2000f8e00ff */
[----:B------:R-:W-:Y:S01]  /*a700*/  ULDC UR7, c[0x0][0xb88] ;  /* 0x0002e20000077ab9 */ /* 0x000fe20000000800 */
[----:B------:R-:W-:Y:S01]  /*a710*/  UMOV UR4, URZ ;  /* 0x0000003f00047c82 */ /* 0x000fe20008000000 */
[----:B------:R-:W0:Y:S01]  /*a720*/  @P1 LDC R13, c[0x0][0xcf0] ;  /* 0x00033c00ff0d1b82 */ /* 0x000e220000000800 */
[----:B------:R-:W-:Y:S01]  /*a730*/  IMAD.U32 R15, RZ, RZ, UR9 ;  /* 0x00000009ff0f7e24 */ /* 0x000fe2000f8e00ff */
[----:B----4-:R-:W-:Y:S01]  /*a740*/  @P0 R2UR UR4, R0 ;  /* 0x00000000000402ca */ /* 0x010fe200000e0000 */
[----:B------:R-:W-:-:S06]  /*a750*/  IMAD.U32 R0, RZ, RZ, UR7 ;  /* 0x00000007ff007e24 */ /* 0x000fcc000f8e00ff */
[----:B------:R3:W5:Y:S01]  /*a760*/  @P2 LDG.E R0, desc[UR38][R14.64] ;  /* 0x000000260e002981 */ /* 0x000762000c1e1900 */
[----:B0-2---:R-:W-:Y:S07]  /*a770*/  @P2 BRA `(.L_x_14402) ;  /* 0x0000000000102947 */ /* 0x005fee0003800000 */
[----:B------:R-:W-:Y:S05]  /*a780*/  @!P0 BRA `(.L_x_14402) ;  /* 0x00000000000c8947 */ /* 0x000fea0003800000 */
[----:B---3--:R-:W2:Y:S04]  /*a790*/  LDG.E R15, desc[UR38][R8.64] ;  /* 0x00000026080f7981 */ /* 0x008ea8000c1e1900 */
[----:B-----5:R-:W2:Y:S02]  /*a7a0*/  LDG.E R0, desc[UR38][R8.64+0x4] ;  /* 0x0000042608007981 */ /* 0x020ea4000c1e1900 */
[----:B--2---:R-:W-:-:S07]  /*a7b0*/  IMAD.IADD R0, R0, 0x1, -R15 ;  /* 0x0000000100007824 */ /* 0x004fce00078e0a0f */
.L_x_14402:
[----:B------:R-:W-:Y:S01]  /*a7c0*/  R2UR UR17, R221 ;  /* 0x00000000dd1172ca */ /* 0x000fe200000e0000 */
[----:B------:R-:W-:Y:S01]  /*a7d0*/  ULDC.64 UR12, c[0x0][0xc90] ;  /* 0x00032400000c7ab9 */ /* 0x000fe20000000a00 */
[----:B------:R-:W-:Y:S01]  /*a7e0*/  R2UR UR16, R222 ;  /* 0x00000000de1072ca */ /* 0x000fe200000e0000 */
[----:B---3--:R-:W-:Y:S01]  /*a7f0*/  VIADD R10, R203, UR60 ;  /* 0x0000003ccb0a7c36 */ /* 0x008fe20008000000 */
[----:B------:R-:W-:Y:S01]  /*a800*/  R2UR UR15, R220 ;  /* 0x00000000dc0f72ca */ /* 0x000fe200000e0000 */
[----:B------:R-:W-:Y:S01]  /*a810*/  USHF.R.S32.HI UR11, URZ, 0x1f, UR4 ;  /* 0x0000001f3f0b7899 */ /* 0x000fe20008011404 */
[----:B------:R-:W-:Y:S01]  /*a820*/  IMAD R9, R223, 0x40, R200 ;  /* 0x00000040df097824 */ /* 0x000fe200078e02c8 */
[----:B------:R-:W-:Y:S01]  /*a830*/  UMOV UR10, UR4 ;  /* 0x00000004000a7c82 */ /* 0x000fe20008000000 */
[----:B------:R-:W-:Y:S01]  /*a840*/  @P1 IMAD.HI.U32 R6, R10, R11, RZ ;  /* 0x0000000b0a061227 */ /* 0x000fe200078e00ff */
[----:B------:R-:W0:Y:S03]  /*a850*/  @P1 LDC R75, c[0x0][0xcf0] ;  /* 0x00033c00ff4b1b82 */ /* 0x000e260000000800 */
[----:B------:R-:W-:Y:S01]  /*a860*/  IMAD.MOV.U32 R8, RZ, RZ, R10 ;  /* 0x000000ffff087224 */ /* 0x000fe200078e000a */
[----:B------:R-:W-:Y:S01]  /*a870*/  USHF.R.S32.HI UR14, URZ, 0x1f, UR17 ;  /* 0x0000001f3f0e7899 */ /* 0x000fe20008011411 */
[----:B------:R-:W-:Y:S01]  /*a880*/  @P1 SHF.R.U32.HI R8, RZ, R13, R6 ;  /* 0x0000000dff081219 */ /* 0x000fe20000011606 */
[----:B------:R-:W-:Y:S01]  /*a890*/  UIMAD.WIDE.U32 UR8, UR17, UR12, UR10 ;  /* 0x0000000c110872a5 */ /* 0x000fe2000f8e000a */
[----:B------:R-:W-:Y:S01]  /*a8a0*/  IMAD.WIDE R4, R9, 0x2, R4 ;  /* 0x0000000209047825 */ /* 0x000fe200078e0204 */
[----:B------:R-:W-:Y:S01]  /*a8b0*/  UIMAD UR7, UR14, UR12, URZ ;  /* 0x0000000c0e0772a4 */ /* 0x000fe2000f8e023f */
[--C-:B------:R-:W-:Y:S01]  /*a8c0*/  SHF.R.S32.HI R9, RZ, 0x1f, R8.reuse ;  /* 0x0000001fff097819 */ /* 0x100fe20000011408 */
[----:B------:R-:W-:Y:S01]  /*a8d0*/  USEL UR16, UR16, URZ, !UP0 ;  /* 0x0000003f10107287 */ /* 0x000fe2000c000000 */
[----:B------:R-:W-:Y:S01]  /*a8e0*/  IMAD.MOV R6, RZ, RZ, -R8 ;  /* 0x000000ffff067224 */ /* 0x000fe200078e0a08 */
[----:B------:R-:W-:Y:S01]  /*a8f0*/  UIMAD UR7, UR17, UR13, UR7 ;  /* 0x0000000d110772a4 */ /* 0x000fe2000f8e0207 */
[----:B------:R-:W-:Y:S01]  /*a900*/  IADD3 R29, P2, R4, 0x5000, RZ ;  /* 0x00005000041d7810 */ /* 0x000fe20007f5e0ff */
[----:B------:R-:W-:Y:S01]  /*a910*/  USEL UR15, UR15, URZ, !UP0 ;  /* 0x0000003f0f0f7287 */ /* 0x000fe2000c000000 */
[----:B------:R-:W-:Y:S01]  /*a920*/  IMAD R11, R73, R6, R10 ;  /* 0x00000006490b7224 */ /* 0x000fe200078e020a */
[----:B------:R-:W-:Y:S01]  /*a930*/  ULDC.64 UR12, c[0x0][0xc98] ;  /* 0x00032600000c7ab9 */ /* 0x000fe20000000a00 */
[----:B------:R-:W-:Y:S01]  /*a940*/  UIADD3 UR9, UR9, UR7, URZ ;  /* 0x0000000709097290 */ /* 0x000fe2000fffe03f */
[----:B------:R-:W-:Y:S01]  /*a950*/  LOP3.LUT R28, R29, 0x380, RZ, 0xc0, !PT ;  /* 0x000003801d1c7812 */ /* 0x000fe200078ec0ff */
[----:B------:R-:W-:Y:S01]  /*a960*/  UIMAD UR7, UR16, UR12, URZ ;  /* 0x0000000c100772a4 */ /* 0x000fe2000f8e023f */
[----:B------:R-:W-:Y:S01]  /*a970*/  SHF.R.S32.HI R6, RZ, 0x1f, R11 ;  /* 0x0000001fff067819 */ /* 0x000fe2000001140b */
[----:B------:R-:W-:Y:S01]  /*a980*/  UIMAD.WIDE.U32 UR8, UR15, UR12, UR8 ;  /* 0x0000000c0f0872a5 */ /* 0x000fe2000f8e0008 */
[----:B------:R-:W-:Y:S01]  /*a990*/  SHF.R.U64 R28, R28, 0x3, RZ ;  /* 0x000000031c1c7819 */ /* 0x000fe200000012ff */
[----:B------:R-:W-:Y:S01]  /*a9a0*/  UIMAD UR7, UR15, UR13, UR7 ;  /* 0x0000000d0f0772a4 */ /* 0x000fe2000f8e0207 */
[----:B------:R-:W-:Y:S01]  /*a9b0*/  IADD3 R25, P3, R4, 0x4000, RZ ;  /* 0x0000400004197810 */ /* 0x000fe20007f7e0ff */
[----:B------:R-:W-:Y:S01]  /*a9c0*/  VIADD R14, R227, UR60 ;  /* 0x0000003ce30e7c36 */ /* 0x000fe20008000000 */
[----:B------:R-:W-:Y:S01]  /*a9d0*/  LOP3.LUT R28, R28, R29, RZ, 0x3c, !PT ;  /* 0x0000001d1c1c7212 */ /* 0x000fe200078e3cff */
[----:B------:R-:W-:Y:S01]  /*a9e0*/  IMAD.X R29, RZ, RZ, R5, P2 ;  /* 0x000000ffff1d7224 */ /* 0x000fe200010e0605 */
[----:B------:R-:W-:Y:S01]  /*a9f0*/  IADD3 R8, P0, R8, UR8, RZ ;  /* 0x0000000808087c10 */ /* 0x000fe2000ff1e0ff */
[----:B------:R-:W-:Y:S01]  /*aa00*/  IMAD.U32 R10, RZ, RZ, UR7 ;  /* 0x00000007ff0a7e24 */ /* 0x000fe2000f8e00ff */
[----:B------:R-:W-:Y:S01]  /*aa10*/  IADD3 R45, P2, R4, 0xb000, RZ ;  /* 0x0000b000042d7810 */ /* 0x000fe20007f5e0ff */
[----:B-----5:R-:W-:Y:S01]  /*aa20*/  IMAD R77, R0, R73, RZ ;  /* 0x00000049004d7224 */ /* 0x020fe200078e02ff */
[----:B------:R-:W-:Y:S01]  /*aa30*/  LOP3.LUT R24, R25, 0x380, RZ, 0xc0, !PT ;  /* 0x0000038019187812 */ /* 0x000fe200078ec0ff */
[----:B------:R-:W-:Y:S01]  /*aa40*/  ULDC.64 UR12, c[0x0][0xba0] ;  /* 0x0002e800000c7ab9 */ /* 0x000fe20000000a00 */
[----:B------:R-:W-:Y:S01]  /*aa50*/  IADD3.X R9, R9, UR9, R10, P0, !PT ;  /* 0x0000000909097c10 */ /* 0x000fe200087fe40a */
[----:B------:R-:W-:Y:S01]  /*aa60*/  ULDC.64 UR8, c[0x0][0xc88] ;  /* 0x0003220000087ab9 */ /* 0x000fe20000000a00 */
[----:B------:R-:W-:Y:S01]  /*aa70*/  LOP3.LUT R44, R45, 0x380, RZ, 0xc0, !PT ;  /* 0x000003802d2c7812 */ /* 0x000fe200078ec0ff */
[----:B------:R-:W-:Y:S01]  /*aa80*/  IMAD R6, R6, UR8, RZ ;  /* 0x0000000806067c24 */ /* 0x000fe2000f8e02ff */
[----:B------:R-:W-:Y:S01]  /*aa90*/  SHF.R.U64 R24, R24, 0x3, RZ ;  /* 0x0000000318187819 */ /* 0x000fe200000012ff */
[----:B------:R-:W-:Y:S01]  /*aaa0*/  IMAD.WIDE.U32 R8, R11, UR8, R8 ;  /* 0x000000080b087c25 */ /* 0x000fe2000f8e0008 */
[----:B------:R-:W-:-:S02]  /*aab0*/  SHF.R.U64 R44, R44, 0x3, RZ ;  /* 0x000000032c2c7819 */ /* 0x000fc400000012ff */
[----:B------:R-:W-:Y:S01]  /*aac0*/  IADD3 R13, P5, R4, 0x1000, RZ ;  /* 0x00001000040d7810 */ /* 0x000fe20007fbe0ff */
[----:B------:R-:W-:Y:S01]  /*aad0*/  IMAD R15, R11, UR9, R6 ;  /* 0x000000090b0f7c24 */ /* 0x000fe2000f8e0206 */
[----:B------:R-:W-:Y:S01]  /*aae0*/  ULDC.64 UR8, c[0x0][0xc50] ;  /* 0x0003140000087ab9 */ /* 0x000fe20000000a00 */
[----:B------:R-:W-:Y:S01]  /*aaf0*/  VIADD R6, R14, 0x8 ;  /* 0x000000080e067836 */ /* 0x000fe20000000000 */
[----:B------:R-:W-:Y:S01]  /*ab00*/  LEA R10, P0, R8, UR8, 0x2 ;  /* 0x00000008080a7c11 */ /* 0x000fe2000f8010ff */
[----:B------:R-:W-:Y:S01]  /*ab10*/  IMAD.IADD R9, R9, 0x1, R15 ;  /* 0x0000000109097824 */ /* 0x000fe200078e020f */
[----:B------:R-:W-:Y:S01]  /*ab20*/  LOP3.LUT R44, R44, R45, RZ, 0x3c, !PT ;  /* 0x0000002d2c2c7212 */ /* 0x000fe200078e3cff */
[----:B------:R-:W-:Y:S01]  /*ab30*/  IMAD.X R45, RZ, RZ, R5, P2 ;  /* 0x000000ffff2d7224 */ /* 0x000fe200010e0605 */
[----:B------:R-:W-:Y:S01]  /*ab40*/  IADD3 R17, P4, R4, 0x2000, RZ ;  /* 0x0000200004117810 */ /* 0x000fe20007f9e0ff */
[----:B------:R-:W-:Y:S01]  /*ab50*/  SHFL.IDX PT, R42, R10, RZ, 0x1c1f ;  /* 0x001c1fff0a2a7589 */ /* 0x000fe200000e0000 */
[----:B------:R-:W-:-:S02]  /*ab60*/  LEA.HI.X R8, R8, UR9, R9, 0x2, P0 ;  /* 0x0000000908087c11 */ /* 0x000fc400080f1409 */
[----:B------:R-:W-:Y:S01]  /*ab70*/  IADD3 R21, P0, R4, 0x3000, RZ ;  /* 0x0000300004157810 */ /* 0x000fe20007f1e0ff */
[----:B------:R-:W-:Y:S01]  /*ab80*/  SHFL.IDX PT, R46, R10, 0x1, 0x1c1f ;  /* 0x003c1f000a2e7f89 */ /* 0x000fe200000e0000 */
[----:B------:R-:W-:Y:S01]  /*ab90*/  LOP3.LUT R24, R24, R25, RZ, 0x3c, !PT ;  /* 0x0000001918187212 */ /* 0x000fe200078e3cff */
[----:B------:R-:W-:Y:S01]  /*aba0*/  IMAD.X R25, RZ, RZ, R5, P3 ;  /* 0x000000ffff197224 */ /* 0x000fe200018e0605 */
[----:B------:R-:W-:Y:S01]  /*abb0*/  LOP3.LUT R20, R21, 0x380, RZ, 0xc0, !PT ;  /* 0x0000038015147812 */ /* 0x000fe200078ec0ff */
[----:B------:R-:W2:Y:S01]  /*abc0*/  SHFL.IDX PT, R43, R8, RZ, 0x1c1f ;  /* 0x001c1fff082b7589 */ /* 0x000ea200000e0000 */
[----:B------:R-:W-:Y:S02]  /*abd0*/  IADD3 R41, P3, R4, 0xa000, RZ ;  /* 0x0000a00004297810 */ /* 0x000fe40007f7e0ff */
[----:B------:R-:W-:Y:S01]  /*abe0*/  SHF.R.U64 R20, R20, 0x3, RZ ;  /* 0x0000000314147819 */ /* 0x000fe200000012ff */
[----:B------:R-:W3:Y:S01]  /*abf0*/  SHFL.IDX PT, R47, R8, 0x1, 0x1c1f ;  /* 0x003c1f00082f7f89 */ /* 0x000ee200000e0000 */
[----:B------:R-:W-:-:S02]  /*ac00*/  LOP3.LUT R12, R13, 0x380, RZ, 0xc0, !PT ;  /* 0x000003800d0c7812 */ /* 0x000fc400078ec0ff */
[----:B------:R-:W-:Y:S01]  /*ac10*/  LOP3.LUT R20, R20, R21, RZ, 0x3c, !PT ;  /* 0x0000001514147212 */ /* 0x000fe200078e3cff */
[----:B------:R-:W-:Y:S01]  /*ac20*/  IMAD.X R21, RZ, RZ, R5, P0 ;  /* 0x000000ffff157224 */ /* 0x000fe200000e0605 */
[----:B------:R-:W-:Y:S02]  /*ac30*/  IADD3 R53, P0, R4, 0x9000, RZ ;  /* 0x0000900004357810 */ /* 0x000fe40007f1e0ff */
[----:B------:R-:W-:Y:S02]  /*ac40*/  LOP3.LUT R16, R17, 0x380, RZ, 0xc0, !PT ;  /* 0x0000038011107812 */ /* 0x000fe400078ec0ff */
[----:B------:R-:W-:Y:S02]  /*ac50*/  LOP3.LUT R52, R53, 0x380, RZ, 0xc0, !PT ;  /* 0x0000038035347812 */ /* 0x000fe400078ec0ff */
[----:B------:R-:W-:Y:S02]  /*ac60*/  LOP3.LUT R40, R41, 0x380, RZ, 0xc0, !PT ;  /* 0x0000038029287812 */ /* 0x000fe400078ec0ff */
[----:B------:R-:W-:-:S02]  /*ac70*/  SHF.R.U64 R52, R52, 0x3, RZ ;  /* 0x0000000334347819 */ /* 0x000fc400000012ff */
[----:B------:R-:W-:Y:S02]  /*ac80*/  SHF.R.U64 R12, R12, 0x3, RZ ;  /* 0x000000030c0c7819 */ /* 0x000fe400000012ff */
[----:B------:R-:W-:Y:S01]  /*ac90*/  LOP3.LUT R52, R52, R53, RZ, 0x3c, !PT ;  /* 0x0000003534347212 */ /* 0x000fe200078e3cff */
[----:B------:R-:W-:Y:S01]  /*aca0*/  IMAD.X R53, RZ, RZ, R5, P0 ;  /* 0x000000ffff357224 */ /* 0x000fe200000e0605 */
[----:B------:R-:W-:Y:S02]  /*acb0*/  LOP3.LUT P0, RZ, R225, 0x3, RZ, 0xc0, !PT ;  /* 0x00000003e1ff7812 */ /* 0x000fe4000780c0ff */
[----:B------:R-:W-:Y:S02]  /*acc0*/  SHF.R.U64 R16, R16, 0x3, RZ ;  /* 0x0000000310107819 */ /* 0x000fe400000012ff */
[-C--:B------:R-:W-:Y:S02]  /*acd0*/  ISETP.GE.OR P2, PT, R14, R77.reuse, P0 ;  /* 0x0000004d0e00720c */ /* 0x080fe40000746670 */
[----:B------:R-:W-:-:S02]  /*ace0*/  ISETP.GE.OR P0, PT, R6, R77, P0 ;  /* 0x0000004d0600720c */ /* 0x000fc40000706670 */
[----:B------:R-:W-:Y:S02]  /*acf0*/  SHF.R.U64 R40, R40, 0x3, RZ ;  /* 0x0000000328287819 */ /* 0x000fe400000012ff */
[----:B------:R-:W-:Y:S01]  /*ad00*/  LOP3.LUT R12, R12, R13, RZ, 0x3c, !PT ;  /* 0x0000000d0c0c7212 */ /* 0x000fe200078e3cff */
[--C-:B------:R-:W-:Y:S01]  /*ad10*/  IMAD.X R13, RZ, RZ, R5.reuse, P5 ;  /* 0x000000ffff0d7224 */ /* 0x100fe200028e0605 */
[----:B------:R-:W-:Y:S01]  /*ad20*/  LOP3.LUT R16, R16, R17, RZ, 0x3c, !PT ;  /* 0x0000001110107212 */ /* 0x000fe200078e3cff */
[----:B------:R-:W-:Y:S01]  /*ad30*/  IMAD.X R17, RZ, RZ, R5, P4 ;  /* 0x000000ffff117224 */ /* 0x000fe200020e0605 */
[C---:B------:R-:W-:Y:S02]  /*ad40*/  IADD3 R33, P6, R4.reuse, 0x6000, RZ ;  /* 0x0000600004217810 */ /* 0x040fe40007fde0ff */
[C---:B------:R-:W-:Y:S01]  /*ad50*/  IADD3 R37, P5, R4.reuse, 0x7000, RZ ;  /* 0x0000700004257810 */ /* 0x040fe20007fbe0ff */
[----:B--2---:R-:W-:Y:S01]  /*ad60*/  @!P2 ST.E desc[UR38][R42.64], R2 ;  /* 0x000000022a00a985 */ /* 0x004fe2000c101926 */
[----:B------:R-:W-:-:S02]  /*ad70*/  IADD3 R61, P4, R4, 0x8000, RZ ;  /* 0x00008000043d7810 */ /* 0x000fc40007f9e0ff */
[----:B------:R-:W-:Y:S01]  /*ad80*/  LOP3.LUT R40, R40, R41, RZ, 0x3c, !PT ;  /* 0x0000002928287212 */ /* 0x000fe200078e3cff */
[----:B---3--:R2:W-:Y:S01]  /*ad90*/  @!P0 ST.E desc[UR38][R46.64], R3 ;  /* 0x000000032e008985 */ /* 0x0085e2000c101926 */
[--C-:B------:R-:W-:Y:S01]  /*ada0*/  IMAD.X R41, RZ, RZ, R5.reuse, P3 ;  /* 0x000000ffff297224 */ /* 0x100fe200018e0605 */
[----:B------:R-:W-:Y:S02]  /*adb0*/  IADD3 R9, P3, R4, 0xf000, RZ ;  /* 0x0000f00004097810 */ /* 0x000fe40007f7e0ff */
[----:B------:R-:W-:Y:S01]  /*adc0*/  LOP3.LUT R32, R33, 0x380, RZ, 0xc0, !PT ;  /* 0x0000038021207812 */ /* 0x000fe200078ec0ff */
[----:B------:R-:W-:Y:S01]  /*add0*/  UIMAD UR7, UR11, UR12, URZ ;  /* 0x0000000c0b0772a4 */ /* 0x000fe2000f8e023f */
[----:B------:R-:W-:Y:S01]  /*ade0*/  LOP3.LUT R36, R37, 0x380, RZ, 0xc0, !PT ;  /* 0x0000038025247812 */ /* 0x000fe200078ec0ff */
[----:B------:R-:W-:Y:S01]  /*adf0*/  UIMAD.WIDE.U32 UR8, UR4, UR12, URZ ;  /* 0x0000000c040872a5 */ /* 0x000fe2000f8e003f */
[----:B------:R-:W-:Y:S01]  /*ae00*/  LOP3.LUT R60, R61, 0x380, RZ, 0xc0, !PT ;  /* 0x000003803d3c7812 */ /* 0x000fe200078ec0ff */
[----:B------:R-:W-:Y:S01]  /*ae10*/  ULDC.64 UR10, c[0x0][0xbe8] ;  /* 0x0002fa00000a7ab9 */ /* 0x000fe20000000a00 */
[----:B------:R-:W-:Y:S01]  /*ae20*/  LOP3.LUT R0, R9, 0x380, RZ, 0xc0, !PT ;  /* 0x0000038009007812 */ /* 0x000fe200078ec0ff */
[----:B------:R-:W-:Y:S01]  /*ae30*/  IMAD.X R49, RZ, RZ, R5, P3 ;  /* 0x000000ffff317224 */ /* 0x000fe200018e0605 */
[----:B--2---:R-:W2:Y:S01]  /*ae40*/  @P1 LDC R3, c[0x0][0xcec] ;  /* 0x00033b00ff031b82 */ /* 0x004ea20000000800 */
[----:B------:R-:W-:Y:S01]  /*ae50*/  SHF.R.U64 R32, R32, 0x3, RZ ;  /* 0x0000000320207819 */ /* 0x000fe200000012ff */
[----:B------:R-:W5:Y:S01]  /*ae60*/  LD.E.128 R12, desc[UR38][R12.64] ;  /* 0x000000260c0c7980 */ /* 0x000f62000c101d00 */
[----:B------:R-:W-:-:S02]  /*ae70*/  SHF.R.U64 R36, R36, 0x3, RZ ;  /* 0x0000000324247819 */ /* 0x000fc400000012ff */
[----:B------:R-:W-:Y:S01]  /*ae80*/  SHF.R.U64 R60, R60, 0x3, RZ ;  /* 0x000000033c3c7819 */ /* 0x000fe200000012ff */
[----:B------:R-:W5:Y:S01]  /*ae90*/  LD.E.128 R16, desc[UR38][R16.64] ;  /* 0x0000002610107980 */ /* 0x000f62000c101d00 */
[----:B------:R-:W-:Y:S01]  /*aea0*/  SHF.R.U64 R0, R0, 0x3, RZ ;  /* 0x0000000300007819 */ /* 0x000fe200000012ff */
[----:B------:R-:W-:Y:S01]  /*aeb0*/  UIMAD UR7, UR4, UR13, UR7 ;  /* 0x0000000d040772a4 */ /* 0x000fe2000f8e0207 */
[----:B------:R-:W-:Y:S01]  /*aec0*/  LOP3.LUT R32, R32, R33, RZ, 0x3c, !PT ;  /* 0x0000002120207212 */ /* 0x000fe200078e3cff */
[--C-:B------:R-:W-:Y:S01]  /*aed0*/  IMAD.X R33, RZ, RZ, R5.reuse, P6 ;  /* 0x000000ffff217224 */ /* 0x100fe200030e0605 */
[----:B------:R-:W-:Y:S01]  /*aee0*/  LOP3.LUT R36, R36, R37, RZ, 0x3c, !PT ;  /* 0x0000002524247212 */ /* 0x000fe200078e3cff */
[--C-:B------:R-:W-:Y:S01]  /*aef0*/  IMAD.X R37, RZ, RZ, R5.reuse, P5 ;  /* 0x000000ffff257224 */ /* 0x100fe200028e0605 */
[----:B------:R-:W-:Y:S01]  /*af00*/  LOP3.LUT R60, R60, R61, RZ, 0x3c, !PT ;  /* 0x0000003d3c3c7212 */ /* 0x000fe200078e3cff */
[----:B------:R-:W-:Y:S01]  /*af10*/  IMAD.X R61, RZ, RZ, R5, P4 ;  /* 0x000000ffff3d7224 */ /* 0x000fe200020e0605 */
[C---:B------:R-:W-:Y:S01]  /*af20*/  IADD3 R69, P6, R4.reuse, 0xc000, RZ ;  /* 0x0000c00004457810 */ /* 0x040fe20007fde0ff */
[----:B------:R-:W5:Y:S01]  /*af30*/  LD.E.128 R20, desc[UR38][R20.64] ;  /* 0x0000002614147980 */ /* 0x000f62000c101d00 */
[----:B------:R-:W-:-:S02]  /*af40*/  IADD3 R65, P5, R4, 0xd000, RZ ;  /* 0x0000d00004417810 */ /* 0x000fc40007fbe0ff */
[C---:B------:R-:W-:Y:S01]  /*af50*/  IADD3 R57, P4, R4.reuse, 0xe000, RZ ;  /* 0x0000e00004397810 */ /* 0x040fe20007f9e0ff */
[----:B------:R-:W5:Y:S01]  /*af60*/  LD.E.128 R24, desc[UR38][R24.64] ;  /* 0x0000002618187980 */ /* 0x000f62000c101d00 */
[----:B------:R-:W-:Y:S02]  /*af70*/  LOP3.LUT R11, R4, 0x380, RZ, 0xc0, !PT ;  /* 0x00000380040b7812 */ /* 0x000fe400078ec0ff */
[----:B------:R-:W-:Y:S01]  /*af80*/  LOP3.LUT R48, R0, R9, RZ, 0x3c, !PT ;  /* 0x0000000900307212 */ /* 0x000fe200078e3cff */
[----:B------:R-:W-:Y:S01]  /*af90*/  IMAD R0, R219, 0x20, R223 ;  /* 0x00000020db007824 */ /* 0x000fe200078e02df */
[----:B------:R-:W-:Y:S01]  /*afa0*/  UIADD3 UR9, UR9, UR7, URZ ;  /* 0x0000000709097290 */ /* 0x000fe2000fffe03f */
[----:B------:R-:W-:Y:S01]  /*afb0*/  LOP3.LUT R68, R69, 0x380, RZ, 0xc0, !PT ;  /* 0x0000038045447812 */ /* 0x000fe200078ec0ff */
[----:B------:R-:W-:Y:S01]  /*afc0*/  UIMAD UR4, UR14, UR10, URZ ;  /* 0x0000000a0e0472a4 */ /* 0x000fe2000f8e023f */
[----:B------:R-:W-:Y:S01]  /*afd0*/  LOP3.LUT R64, R65, 0x380, RZ, 0xc0, !PT ;  /* 0x0000038041407812 */ /* 0x000fe200078ec0ff */
[----:B------:R-:W5:Y:S01]  /*afe0*/  LD.E.128 R28, desc[UR38][R28.64] ;  /* 0x000000261c1c7980 */ /* 0x000f62000c101d00 */
[----:B------:R-:W-:-:S02]  /*aff0*/  LOP3.LUT R56, R57, 0x380, RZ, 0xc0, !PT ;  /* 0x0000038039387812 */ /* 0x000fc400078ec0ff */
[----:B------:R-:W-:Y:S01]  /*b000*/  SHF.R.U64 R11, R11, 0x3, RZ ;  /* 0x000000030b0b7819 */ /* 0x000fe200000012ff */
[----:B------:R-:W-:Y:S01]  /*b010*/  VIADD R6, R0, UR60 ;  /* 0x0000003c00067c36 */ /* 0x000fe20008000000 */
[----:B------:R-:W-:Y:S01]  /*b020*/  UIMAD UR4, UR17, UR11, UR4 ;  /* 0x0000000b110472a4 */ /* 0x000fe2000f8e0204 */
[----:B------:R-:W-:Y:S01]  /*b030*/  SHF.R.U64 R68, R68, 0x3, RZ ;  /* 0x0000000344447819 */ /* 0x000fe200000012ff */
[----:B------:R-:W-:Y:S01]  /*b040*/  UIMAD.WIDE.U32 UR8, UR17, UR10, UR8 ;  /* 0x0000000a110872a5 */ /* 0x000fe2000f8e0008 */
[----:B------:R-:W-:Y:S01]  /*b050*/  SHF.R.U64 R64, R64, 0x3, RZ ;  /* 0x0000000340407819 */ /* 0x000fe200000012ff */
[----:B------:R-:W5:Y:S01]  /*b060*/  LD.E.128 R32, desc[UR38][R32.64] ;  /* 0x0000002620207980 */ /* 0x000f62000c101d00 */
[----:B------:R-:W-:Y:S01]  /*b070*/  SHF.R.U64 R56, R56, 0x3, RZ ;  /* 0x0000000338387819 */ /* 0x000fe200000012ff */
[----:B------:R-:W-:Y:S01]  /*b080*/  ULDC.64 UR10, c[0x0][0xbf0] ;  /* 0x0002fc00000a7ab9 */ /* 0x000fe20000000a00 */
[----:B------:R-:W-:Y:S01]  /*b090*/  LOP3.LUT R4, R11, R4, RZ, 0x3c, !PT ;  /* 0x000000040b047212 */ /* 0x000fe200078e3cff */
[----:B--2---:R-:W-:Y:S01]  /*b0a0*/  @P1 IMAD.HI.U32 R0, R6, R3, RZ ;  /* 0x0000000306001227 */ /* 0x004fe200078e00ff */
[----:B------:R-:W-:Y:S01]  /*b0b0*/  UIADD3 UR9, UR9, UR4, URZ ;  /* 0x0000000409097290 */ /* 0x000fe2000fffe03f */
[----:B------:R-:W-:Y:S01]  /*b0c0*/  LOP3.LUT R68, R68, R69, RZ, 0x3c, !PT ;  /* 0x0000004544447212 */ /* 0x000fe200078e3cff */
[----:B------:R-:W-:Y:S01]  /*b0d0*/  UIMAD UR4, UR16, UR10, URZ ;  /* 0x0000000a100472a4 */ /* 0x000fe2000f8e023f */
[----:B------:R-:W-:Y:S01]  /*b0e0*/  LOP3.LUT R64, R64, R65, RZ, 0x3c, !PT ;  /* 0x0000004140407212 */ /* 0x000fe200078e3cff */
[--C-:B------:R-:W-:Y:S01]  /*b0f0*/  IMAD.X R69, RZ, RZ, R5.reuse, P6 ;  /* 0x000000ffff457224 */ /* 0x100fe200030e0605 */
[----:B------:R-:W-:Y:S01]  /*b100*/  LOP3.LUT R56, R56, R57, RZ, 0x3c, !PT ;  /* 0x0000003938387212 */ /* 0x000fe200078e3cff */
[--C-:B------:R-:W-:Y:S01]  /*b110*/  IMAD.X R65, RZ, RZ, R5.reuse, P5 ;  /* 0x000000ffff417224 */ /* 0x100fe200028e0605 */
[----:B------:R2:W5:Y:S01]  /*b120*/  LD.E.128 R8, desc[UR38][R4.64] ;  /* 0x0000002604087980 */ /* 0x000562000c101d00 */
[----:B------:R-:W-:Y:S01]  /*b130*/  IMAD.X R57, RZ, RZ, R5, P4 ;  /* 0x000000ffff397224 */ /* 0x000fe200020e0605 */
[----:B------:R-:W-:-:S02]  /*b140*/  UIMAD UR4, UR15, UR11, UR4 ;  /* 0x0000000b0f0472a4 */ /* 0x000fc4000f8e0204 */
[----:B------:R-:W-:Y:S01]  /*b150*/  UIMAD.WIDE.U32 UR8, UR15, UR10, UR8 ;  /* 0x0000000a0f0872a5 */ /* 0x000fe2000f8e0008 */
[----:B------:R-:W5:Y:S02]  /*b160*/  LD.E.128 R36, desc[UR38][R36.64] ;  /* 0x0000002624247980 */ /* 0x000f64000c101d00 */
[----:B------:R-:W-:Y:S02]  /*b170*/  ULDC.64 UR10, c[0x0][0xbe0] ;  /* 0x0002f800000a7ab9 */ /* 0x000fe40000000a00 */
[----:B------:R-:W5:Y:S01]  /*b180*/  LD.E.128 R60, desc[UR38][R60.64] ;  /* 0x000000263c3c7980 */ /* 0x000f62000c101d00 */
[----:B--2---:R-:W-:Y:S01]  /*b190*/  IMAD.MOV.U32 R5, RZ, RZ, R6 ;  /* 0x000000ffff057224 */ /* 0x004fe200078e0006 */
[----:B0-----:R-:W-:Y:S01]  /*b1a0*/  @P1 SHF.R.U32.HI R5, RZ, R75, R0 ;  /* 0x0000004bff051219 */ /* 0x001fe20000011600 */
[----:B------:R-:W-:Y:S01]  /*b1b0*/  UIADD3 UR4, UR9, UR4, URZ ;  /* 0x0000000409047290 */ /* 0x000fe2000fffe03f */
[----:B------:R-:W5:Y:S02]  /*b1c0*/  LD.E.128 R52, desc[UR38][R52.64] ;  /* 0x0000002634347980 */ /* 0x000f64000c101d00 */
[--C-:B------:R-:W-:Y:S01]  /*b1d0*/  SHF.R.S32.HI R0, RZ, 0x1f, R5.reuse ;  /* 0x0000001fff007819 */ /* 0x100fe20000011405 */
[----:B------:R-:W-:Y:S01]  /*b1e0*/  IMAD.MOV R4, RZ, RZ, -R5 ;  /* 0x000000ffff047224 */ /* 0x000fe200078e0a05 */
[----:B------:R-:W5:Y:S01]  /*b1f0*/  LD.E.128 R40, desc[UR38][R40.64] ;  /* 0x0000002628287980 */ /* 0x000f62000c101d00 */
[----:B------:R-:W-:-:S02]  /*b200*/  IMAD.U32 R3, RZ, RZ, UR9 ;  /* 0x00000009ff037e24 */ /* 0x000fc4000f8e00ff */
[----:B------:R-:W-:Y:S01]  /*b210*/  IMAD R0, R0, UR10, RZ ;  /* 0x0000000a00007c24 */ /* 0x000fe2000f8e02ff */
[----:B------:R-:W5:Y:S01]  /*b220*/  LD.E.128 R44, desc[UR38][R44.64] ;  /* 0x000000262c2c7980 */ /* 0x000f62000c101d00 */
[----:B------:R-:W-:Y:S02]  /*b230*/  IMAD R73, R73, R4, R6 ;  /* 0x0000000449497224 */ /* 0x000fe400078e0206 */
        /* <DEDUP_REMOVED lines=32> */
[----:B------:R0:W2:Y:S01]  /*b440*/  SHFL.IDX PT, R79, R6, RZ, 0x181f ;  /* 0x00181fff064f7589 */ /* 0x0000a200000e0000 */
[----:B------:R-:W-:Y:S03]  /*b450*/  BSSY B1, `(.L_x_14403) ;  /* 0x0000015000017945 */ /* 0x000fe60003800000 */
[----:B------:R0:W3:Y:S01]  /*b460*/  SHFL.IDX PT, R75, R76, RZ, 0x181f ;  /* 0x00181fff4c4b7589 */ /* 0x0000e200000e0000 */
        /* <DEDUP_REMOVED lines=19> */
.L_x_14404:
[----:B------:R-:W-:Y:S05]  /*b5a0*/  BSYNC B1 ;  /* 0x0000000000017941 */ /* 0x000fea0003800000 */
.L_x_14403:
[----:B----45:R4:W0:Y:S01]  /*b5b0*/  SHFL.IDX PT, R11, R76, 0x1, 0x181f ;  /* 0x00381f004c0b7f89 */ /* 0x03082200000e0000 */
        /* <DEDUP_REMOVED lines=20> */
.L_x_14406:
[----:B------:R-:W-:Y:S05]  /*b700*/  BSYNC B1 ;  /* 0x0000000000017941 */ /* 0x000fea0003800000 */
.L_x_14405:
        /* <DEDUP_REMOVED lines=11> */
[C---:B------:R-:W-:Y:S02]  /*b7c0*/  @!P1 LEA R8, P4, R205.reuse, R5, 0x1 ;  /* 0x00000005cd089211 */ /* 0x040fe400078808ff */
        /* <DEDUP_REMOVED lines=9> */
.L_x_14408:
[----:B------:R-:W-:Y:S05]  /*b860*/  BSYNC B1 ;  /* 0x0000000000017941 */ /* 0x000fea0003800000 */
.L_x_14407:
[----:B------:R-:W-:Y:S01]  /*b870*/  VIADD R0, R78, 0x60 ;  /* 0x000000604e007836 */ /* 0x000fe20000000000 */
[----:B0-----:R0:W0:Y:S04]  /*b880*/  SHFL.IDX PT, R11, R76, 0x3, 0x181f ;  /* 0x00781f004c0b7f89 */ /* 0x00102800000e0000 */
[----:B------:R-:W-:Y:S01]  /*b890*/  ISETP.GE.AND P0, PT, R0, R77, PT ;  /* 0x0000004d0000720c */ /* 0x000fe20003f06270 */
[----:B------:R0:W0:-:S12]  /*b8a0*/  SHFL.IDX PT, R13, R6, 0x3, 0x181f ;  /* 0x00781f00060d7f89 */ /* 0x00001800000e0000 */
        /* <DEDUP_REMOVED lines=20> */
.L_x_14401:
[----:B------:R-:W-:Y:S01]  /*b9f0*/  R2UR UR4, R220 ;  /* 0x00000000dc0472ca */ /* 0x000fe200000e0000 */
[----:B------:R-:W-:Y:S01]  /*ba00*/  ULDC.64 UR10, c[0x0][0xd00] ;  /* 0x00034000000a7ab9 */ /* 0x000fe20000000a00 */
[----:B------:R-:W-:Y:S01]  /*ba10*/  R2UR UR7, R222 ;  /* 0x00000000de0772ca */ /* 0x000fe200000e0000 */
[----:B------:R-:W-:Y:S01]  /*ba20*/  UISETP.NE.U32.AND UP0, UPT, UR10, URZ, UPT ;  /* 0x0000003f0a00728c */ /* 0x000fe2000bf05070 */
[----:B------:R-:W2:Y:S01]  /*ba30*/  LDC R13, c[0x0][0xce8] ;  /* 0x00033a00ff0d7b82 */ /* 0x000ea20000000800 */
[----:B------:R-:W-:Y:S02]  /*ba40*/  R2UR UR12, R221 ;  /* 0x00000000dd0c72ca */ /* 0x000fe400000e0000 */
[----:B------:R-:W-:-:S06]  /*ba50*/  UISETP.NE.AND.EX UP0, UPT, UR11, URZ, UPT, UP0 ;  /* 0x0000003f0b00728c */ /* 0x000fcc000bf05300 */
[----:B------:R-:W-:Y:S01]  /*ba60*/  USHF.L.U32 UR8, UR4, 0x2, URZ ;  /* 0x0000000204087899 */ /* 0x000fe2000800063f */
[----:B------:R-:W-:Y:S01]  /*ba70*/  PLOP3.LUT P2, PT, PT, PT, UP0, 0x80, 0x0 ;  /* 0x000000000000781c */ /* 0x000fe20003f4f008 */
[----:B------:R-:W-:Y:S02]  /*ba80*/  USHF.L.U64.HI UR9, UR4, 0x2, UR7 ;  /* 0x0000000204097899 */ /* 0x000fe40008010207 */
[----:B------:R-:W-:-:S04]  /*ba90*/  UIADD3 UR4, UP1, UR8, UR10, URZ ;  /* 0x0000000a08047290 */ /* 0x000fc8000ff3e03f */
[----:B------:R-:W-:Y:S02]  /*baa0*/  UIADD3.X UR7, UR9, UR11, URZ, UP1, !UPT ;  /* 0x0000000b09077290 */ /* 0x000fe40008ffe43f */
[----:B------:R-:W-:Y:S01]  /*bab0*/  IMAD.U32 R2, RZ, RZ, UR4 ;  /* 0x00000004ff027e24 */ /* 0x000fe2000f8e00ff */
[----:B------:R-:W-:Y:S02]  /*bac0*/  ULDC.64 UR10, c[0x0][0xd08] ;  /* 0x00034200000a7ab9 */ /* 0x000fe40000000a00 */
[----:B------:R-:W-:Y:S01]  /*bad0*/  UISETP.NE.U32.AND UP1, UPT, UR10, URZ, UPT ;  /* 0x0000003f0a00728c */ /* 0x000fe2000bf25070 */
[----:B------:R-:W-:-:S03]  /*bae0*/  IMAD.U32 R3, RZ, RZ, UR7 ;  /* 0x00000007ff037e24 */ /* 0x000fc6000f8e00ff */
[----:B------:R-:W-:Y:S02]  /*baf0*/  UISETP.NE.AND.EX UP1, UPT, UR11, URZ, UPT, UP1 ;  /* 0x0000003f0b00728c */ /* 0x000fe4000bf25310 */
[----:B------:R-:W3:Y:S01]  /*bb00*/  @P2 LDG.E R6, desc[UR38][R2.64] ;  /* 0x0000002602062981 */ /* 0x000ee2000c1e1900 */
        /* <DEDUP_REMOVED lines=8> */
[----:B--2---:R-:W-:Y:S01]  /*bb90*/  ISETP.NE.AND P0, PT, R13, 0x1, PT ;  /* 0x000000010d00780c */ /* 0x004fe20003f05270 */
[----:B------:R-:W-:Y:S01]  /*bba0*/  UMOV UR4, URZ ;  /* 0x0000003f00047c82 */ /* 0x000fe20008000000 */
[----:B------:R-:W-:Y:S01]  /*bbb0*/  USHF.R.S32.HI UR11, URZ, 0x1f, UR12 ;  /* 0x0000001f3f0b7899 */ /* 0x000fe2000801140c */
[----:B------:R-:W-:-:S10]  /*bbc0*/  ISETP.GE.AND P1, PT, R234, 0x80, PT ;  /* 0x00000080ea00780c */ /* 0x000fd40003f26270 */
[----:B------:R-:W2:Y:S01]  /*bbd0*/  @P0 LDC R11, c[0x0][0xcec] ;  /* 0x00033b00ff0b0b82 */ /* 0x000ea20000000800 */
[----:B---3--:R-:W-:-:S13]  /*bbe0*/  @P2 R2UR UR4, R6 ;  /* 0x00000000060422ca */ /* 0x008fda00000e0000 */
[----:B------:R-:W-:Y:S01]  /*bbf0*/  USHF.R.S32.HI UR10, URZ, 0x1f, UR4 ;  /* 0x0000001f3f0a7899 */ /* 0x000fe20008011404 */
[----:B--2-4-:R-:W-:Y:S11]  /*bc00*/  @P3 BRA `(.L_x_14410) ;  /* 0x0000000000103947 */ /* 0x014ff60003800000 */
[----:B------:R-:W-:Y:S05]  /*bc10*/  @!P2 BRA `(.L_x_14410) ;  /* 0x00000000000ca947 */ /* 0x000fea0003800000 */
[----:B------:R-:W2:Y:S04]  /*bc20*/  LDG.E R5, desc[UR38][R2.64] ;  /* 0x0000002602057981 */ /* 0x000ea8000c1e1900 */
[----:B-----5:R-:W2:Y:S02]  /*bc30*/  LDG.E R0, desc[UR38][R2.64+0x4] ;  /* 0x0000042602007981 */ /* 0x020ea4000c1e1900 */
[----:B--2---:R-:W-:-:S07]  /*bc40*/  IMAD.IADD R0, R0, 0x1, -R5 ;  /* 0x0000000100007824 */ /* 0x004fce00078e0a05 */
.L_x_14410:
[----:B------:R-:W-:Y:S01]  /*bc50*/  R2UR UR8, R220 ;  /* 0x00000000dc0872ca */ /* 0x000fe200000e0000 */
[----:B------:R-:W-:Y:S01]  /*bc60*/  BSSY B1, `(.L_x_14411) ;  /* 0x000002f000017945 */ /* 0x000fe20003800000 */
[----:B------:R-:W-:-:S11]  /*bc70*/  R2UR UR7, R222 ;  /* 0x00000000de0772ca */ /* 0x000fd600000e0000 */
[----:B------:R-:W-:Y:S02]  /*bc80*/  USEL UR12, UR8, URZ, !UP0 ;  /* 0x0000003f080c7287 */ /* 0x000fe4000c000000 */
[----:B------:R-:W-:Y:S01]  /*bc90*/  USEL UR13, UR7, URZ, !UP0 ;  /* 0x0000003f070d7287 */ /* 0x000fe2000c000000 */
[----:B------:R-:W-:Y:S11]  /*bca0*/  @P1 BRA `(.L_x_14412) ;  /* 0x0000000000a81947 */ /* 0x000ff60003800000 */
[----:B------:R-:W2:Y:S01]  /*bcb0*/  S2R R3, SR_TID.X ;  /* 0x0000000000037919 */ /* 0x000ea20000002100 */
[----:B------:R-:W3:Y:S01]  /*bcc0*/  LDC R9, c[0x0][0xce8] ;  /* 0x00033a00ff097b82 */ /* 0x000ee20000000800 */
[----:B------:R-:W-:Y:S02]  /*bcd0*/  IMAD.U32 R4, RZ, RZ, UR60 ;  /* 0x0000003cff047e24 */ /* 0x000fe4000f8e00ff */
[----:B---3-5:R-:W-:-:S03]  /*bce0*/  IMAD R2, R0, R9, RZ ;  /* 0x0000000900027224 */ /* 0x028fc600078e02ff */
[----:B--2---:R-:W-:-:S04]  /*bcf0*/  IADD3 R4, R4, -0x80, R3 ;  /* 0xffffff8004047810 */ /* 0x004fc80007ffe003 */
[----:B------:R-:W-:-:S13]  /*bd00*/  ISETP.GE.AND P1, PT, R4, R2, PT ;  /* 0x000000020400720c */ /* 0x000fda0003f26270 */
[----:B------:R-:W-:Y:S05]  /*bd10*/  @P1 BRA `(.L_x_14412) ;  /* 0x00000000008c1947 */ /* 0x000fea0003800000 */
[----:B------:R-:W-:Y:S01]  /*bd20*/  ISETP.NE.AND P1, PT, R9, 0x1, PT ;  /* 0x000000010900780c */ /* 0x000fe20003f25270 */
[----:B------:R-:W-:Y:S01]  /*bd30*/  ULDC.64 UR14, c[0x0][0xc90] ;  /* 0x00032400000e7ab9 */ /* 0x000fe20000000a00 */
[----:B------:R-:W-:Y:S01]  /*bd40*/  R2UR UR16, R221 ;  /* 0x00000000dd1072ca */ /* 0x000fe200000e0000 */
[----:B------:R-:W-:Y:S01]  /*bd50*/  UIMAD UR7, UR11, UR14, URZ ;  /* 0x0000000e0b0772a4 */ /* 0x000fe2000f8e023f */
[----:B------:R-:W-:Y:S01]  /*bd60*/  IMAD.MOV.U32 R2, RZ, RZ, R4 ;  /* 0x000000ffff027224 */ /* 0x000fe200078e0004 */
[----:B------:R-:W-:Y:S01]  /*bd70*/  UMOV UR8, UR4 ;  /* 0x0000000400087c82 */ /* 0x000fe20008000000 */
[----:B------:R-:W-:-:S07]  /*bd80*/  UMOV UR9, UR10 ;  /* 0x0000000a00097c82 */ /* 0x000fce0008000000 */
[----:B------:R-:W2:Y:S02]  /*bd90*/  @P1 LDC R3, c[0x0][0xcec] ;  /* 0x00033b00ff031b82 */ /* 0x000ea40000000800 */
[----:B------:R-:W-:Y:S02]  /*bda0*/  UIMAD.WIDE.U32 UR8, UR16, UR14, UR8 ;  /* 0x0000000e100872a5 */ /* 0x000fe4000f8e0008 */
        /* <DEDUP_REMOVED lines=8> */
[----:B--2---:R-:W-:-:S05]  /*be30*/  @P1 IMAD.HI.U32 R3, R4, R3, RZ ;  /* 0x0000000304031227 */ /* 0x004fca00078e00ff */
[----:B---3--:R-:W-:Y:S01]  /*be40*/  @P1 SHF.R.U32.HI R2, RZ, R6, R3 ;  /* 0x00000006ff021219 */ /* 0x008fe20000011603 */
        /* <DEDUP_REMOVED lines=16> */
.L_x_14412:
[----:B------:R-:W-:Y:S05]  /*bf50*/  BSYNC B1 ;  /* 0x0000000000017941 */ /* 0x000fea0003800000 */
.L_x_14411:
[----:B--2---:R-:W2:Y:S01]  /*bf60*/  @P0 LDC R3, c[0x0][0xcf0] ;  /* 0x00033c00ff030b82 */ /* 0x004ea20000000800 */
[----:B------:R-:W-:Y:S01]  /*bf70*/  ULDC.64 UR14, c[0x0][0xba0] ;  /* 0x0002e800000e7ab9 */ /* 0x000fe20000000a00 */
[----:B------:R-:W-:Y:S01]  /*bf80*/  R2UR UR16, R221 ;  /* 0x00000000dd1072ca */ /* 0x000fe200000e0000 */
[----:B------:R-:W-:Y:S01]  /*bf90*/  UIMAD UR7, UR10, UR14, URZ ;  /* 0x0000000e0a0772a4 */ /* 0x000fe2000f8e023f */
[----:B------:R-:W-:Y:S01]  /*bfa0*/  IMAD R2, R219, 0x20, R223 ;  /* 0x00000020db027824 */ /* 0x000fe200078e02df */
[----:B------:R-:W-:Y:S01]  /*bfb0*/  UIMAD.WIDE.U32 UR8, UR4, UR14, URZ ;  /* 0x0000000e040872a5 */ /* 0x000fe2000f8e003f */
[----:B------:R-:W-:Y:S01]  /*bfc0*/  BSSY B1, `(.L_x_14413) ;  /* 0x0000040000017945 */ /* 0x000fe20003800000 */
[----:B------:R-:W-:Y:S01]  /*bfd0*/  UIMAD UR7, UR4, UR15, UR7 ;  /* 0x0000000f040772a4 */ /* 0x000fe2000f8e0207 */
[----:B------:R-:W-:Y:S02]  /*bfe0*/  VIADD R6, R2, UR60 ;  /* 0x0000003c02067c36 */ /* 0x000fe40008000000 */
        /* <DEDUP_REMOVED lines=10> */
[----:B--2---:R-:W-:Y:S01]  /*c090*/  @P0 SHF.R.U32.HI R5, RZ, R3, R2 ;  /* 0x00000003ff050219 */ /* 0x004fe20000011602 */
        /* <DEDUP_REMOVED lines=27> */
[----:B------:R2:W3:Y:S01]  /*c250*/  SHFL.IDX PT, R9, R4, RZ, 0x181f ;  /* 0x00181fff04097589 */ /* 0x0004e200000e0000 */
[-C--:B------:R-:W-:Y:S01]  /*c260*/  ISETP.GE.AND P1, PT, R0, R13.reuse, PT ;  /* 0x0000000d0000720c */ /* 0x080fe20003f26270 */
[----:B------:R-:W-:Y:S02]  /*c270*/  VIADD R0, R6, 0x40 ;  /* 0x0000004006007836 */ /* 0x000fe40000000000 */
[----:B------:R2:W4:Y:S03]  /*c280*/  SHFL.IDX PT, R3, R5, RZ, 0x181f ;  /* 0x00181fff05037589 */ /* 0x00052600000e0000 */
[----:B------:R-:W-:Y:S01]  /*c290*/  ISETP.GE.AND P0, PT, R0, R13, PT ;  /* 0x0000000d0000720c */ /* 0x000fe20003f06270 */
[----:B------:R-:W-:-:S12]  /*c2a0*/  @P2 BRA `(.L_x_14414) ;  /* 0x0000000000442947 */ /* 0x000fd80003800000 */
        /* <DEDUP_REMOVED lines=17> */
.L_x_14414:
[----:B------:R-:W-:Y:S05]  /*c3c0*/  BSYNC B1 ;  /* 0x0000000000017941 */ /* 0x000fea0003800000 */
.L_x_14413:
[----:B---34-:R3:W4:Y:S01]  /*c3d0*/  SHFL.IDX PT, R3, R5, 0x1, 0x181f ;  /* 0x00381f0005037f89 */ /* 0x01872200000e0000 */
        /* <DEDUP_REMOVED lines=20> */
.L_x_14416:
[----:B------:R-:W-:Y:S05]  /*c520*/  BSYNC B1 ;  /* 0x0000000000017941 */ /* 0x000fea0003800000 */
.L_x_14415:
        /* <DEDUP_REMOVED lines=21> */
.L_x_14418:
[----:B------:R-:W-:Y:S05]  /*c680*/  BSYNC B1 ;  /* 0x0000000000017941 */ /* 0x000fea0003800000 */
.L_x_14417:
[----:B------:R-:W-:Y:S01]  /*c690*/  VIADD R0, R6, 0x60 ;  /* 0x0000006006007836 */ /* 0x000fe20000000000 */
[----:B0-23--:R-:W0:Y:S04]  /*c6a0*/  SHFL.IDX PT, R5, R5, 0x3, 0x181f ;  /* 0x00781f0005057f89 */ /* 0x00de2800000e0000 */
[----:B------:R-:W-:Y:S01]  /*c6b0*/  ISETP.GE.AND P0, PT, R0, R13, PT ;  /* 0x0000000d0000720c */ /* 0x000fe20003f06270 */
[----:B----4-:R2:W3:-:S12]  /*c6c0*/  SHFL.IDX PT, R3, R4, 0x3, 0x181f ;  /* 0x00781f0004037f89 */ /* 0x0104d800000e0000 */
[----:B--2---:R-:W-:Y:S05]  /*c6d0*/  @P0 BRA `(.L_x_14409) ;  /* 0x0000000000440947 */ /* 0x004fea0003800000 */
[----:B------:R-:W-:Y:S02]  /*c6e0*/  ULDC UR4, c[0x0][0xbc8] ;  /* 0x0002f20000047ab9 */ /* 0x000fe40000000800 */
[----:B------:R-:W-:Y:S02]  /*c6f0*/  ISETP.GE.AND P3, PT, R200, UR4, PT ;  /* 0x00000004c8007c0c */ /* 0x000fe4000bf66270 */
[----:B------:R-:W-:Y:S02]  /*c700*/  ISETP.GE.AND P2, PT, R206, UR4, PT ;  /* 0x00000004ce007c0c */ /* 0x000fe4000bf46270 */
[----:B------:R-:W-:Y:S02]  /*c710*/  ISETP.GE.AND P1, PT, R205, UR4, PT ;  /* 0x00000004cd007c0c */ /* 0x000fe4000bf26270 */
[----:B------:R-:W-:-:S07]  /*c720*/  ISETP.GE.AND P0, PT, R218, UR4, PT ;  /* 0x00000004da007c0c */ /* 0x000fce000bf06270 */
[-C--:B---3--:R-:W-:Y:S02]  /*c730*/  @!P3 LEA R8, P6, R200, R3.reuse, 0x1 ;  /* 0x00000003c808b211 */ /* 0x088fe400078c08ff */
[-C--:B------:R-:W-:Y:S02]  /*c740*/  @!P2 LEA R10, P5, R206, R3.reuse, 0x1 ;  /* 0x00000003ce0aa211 */ /* 0x080fe400078a08ff */
[C---:B------:R-:W-:Y:S02]  /*c750*/  @!P1 LEA R12, P4, R205.reuse, R3, 0x1 ;  /* 0x00000003cd0c9211 */ /* 0x040fe400078808ff */
        /* <DEDUP_REMOVED lines=9> */
.L_x_14409:
[----:B------:R-:W-:Y:S05]  /*c7f0*/  BSYNC B0 ;  /* 0x0000000000007941 */ /* 0x000fea0003800000 */
.L_x_14400:
[----:B------:R-:W-:Y:S02]  /*c800*/  ULDC UR4, c[0x0][0xd3c] ;  /* 0x00034f0000047ab9 */ /* 0x000fe40000000800 */
[----:B------:R-:W-:-:S13]  /*c810*/  ISETP.GE.AND P0, PT, R7, UR4, PT ;  /* 0x0000000407007c0c */ /* 0x000fda000bf06270 */
[----:B------:R-:W-:Y:S05]  /*c820*/  @!P0 BRA `(.L_x_14419) ;  /* 0xffffff4400ac8947 */ /* 0x000fea000383ffff */
[----:B------:R-:W-:Y:S05]  /*c830*/  EXIT ;  /* 0x000000000000794d */ /* 0x000fea0003800000 */
.L_x_14363:
        /* <DEDUP_REMOVED lines=18> */
.L_x_14420:
        /* <DEDUP_REMOVED lines=42> */
.L_x_14426:
        /* <DEDUP_REMOVED lines=12> */
.L_x_14425:
[----:B------:R-:W-:Y:S05]  /*ccc0*/  BSYNC B0 ;  /* 0x0000000000007941 */ /* 0x000fea0003800000 */
.L_x_14424:
        /* <DEDUP_REMOVED lines=21> */
.L_x_14422:
        /* <DEDUP_REMOVED lines=20> */
.L_x_14427:
        /* <DEDUP_REMOVED lines=57> */
.L_x_14423:
[----:B------:R-:W-:Y:S02]  /*d2f0*/  IMAD.MOV.U32 R17, RZ, RZ, RZ ;  /* 0x000000ffff117224 */ /* 0x000fe400078e00ff */
[----:B------:R-:W-:Y:S02]  /*d300*/  IMAD.U32 R16, RZ, RZ, UR6 ;  /* 0x00000006ff107e24 */ /* 0x000fe4000f8e00ff */
[----:B------:R-:W-:-:S07]  /*d310*/  IMAD.MOV.U32 R18, RZ, RZ, RZ ;  /* 0x000000ffff127224 */ /* 0x000fce00078e00ff */
.L_x_14428:
[----:B------:R-:W-:-:S13]  /*d320*/  ISETP.NE.AND P0, PT, R0, RZ, PT ;  /* 0x000000ff0000720c */ /* 0x000fda0003f05270 */
[----:B------:R-:W1:Y:S01]  /*d330*/  @!P0 S2R R3, SR_CgaCtaId ;  /* 0x0000000000038919 */ /* 0x000e620000008800 */
[----:B------:R-:W-:-:S04]  /*d340*/  @!P0 MOV R0, 0x400 ;  /* 0x0000040000008802 */ /* 0x000fc80000000f00 */
[----:B-1----:R-:W-:-:S05]  /*d350*/  @!P0 LEA R0, R3, R0, 0x18 ;  /* 0x0000000003008211 */ /* 0x002fca00078ec0ff */
[----:B------:R2:W-:Y:S01]  /*d360*/  @!P0 STS.128 [R0+0x324d0], R16 ;  /* 0x0324d01000008388 */ /* 0x0005e20000000c00 */
[----:B------:R-:W-:Y:S06]  /*d370*/  BAR.ARV 0x5, 0x180 ;  /* 0x0146000000007b1d */ /* 0x000fec0000002000 */
.L_x_14421:
        /* <DEDUP_REMOVED lines=35> */
.L_x_14537:
[----:B-1----:R-:W1:Y:S02]  /*d5b0*/  LDC.64 R2, c[0x0][0xd88] ;  /* 0x00036200ff027b82 */ /* 0x002e640000000a00 */
        /* <DEDUP_REMOVED lines=21> */
[----:B0-----:R-:W-:Y:S01]  /*d710*/  IMAD.MOV.U32 R8, RZ, RZ, RZ ;  /* 0x000000ffff087224 */ /* 0x001fe200078e00ff */
        /* <DEDUP_REMOVED lines=17> */
[----:B---3--:R-:W-:-:S05]  /*d830*/  @P2 IADD3.X R7, R10, UR9, RZ, P3, !PT ;  /* 0x000000090a072c10 */ /* 0x008fca0009ffe4ff */
        /* <DEDUP_REMOVED lines=11> */
[----:B------:R-:W1:Y:S04]  /*d8f0*/  LDG.E R7, desc[UR38][R2.64] ;  /* 0x0000002602077981 */ /* 0x000e68000c1e1900 */
[----:B------:R-:W1:Y:S02]  /*d900*/  LDG.E R2, desc[UR38][R2.64+0x4] ;  /* 0x0000042602027981 */ /* 0x000e64000c1e1900 */
[----:B-1----:R-:W-:-:S05]  /*d910*/  IMAD.IADD R9, R2, 0x1, -R7 ;  /* 0x0000000102097824 */ /* 0x002fca00078e0a07 */
[----:B------:R2:W-:Y:S02]  /*d920*/  STL [R1+0x34], R9 ;  /* 0x0000340901007387 */ /* 0x0005e40000100800 */
.L_x_14430:
[----:B------:R-:W-:Y:S01]  /*d930*/  IMAD.MOV.U32 R2, RZ, RZ, R12 ;  /* 0x000000ffff027224 */ /* 0x000fe200078e000c */
[----:B------:R-:W-:Y:S01]  /*d940*/  ULDC.64 UR4, c[0x0][0xb18] ;  /* 0x0002c60000047ab9 */ /* 0x000fe20000000a00 */
[----:B-----5:R-:W-:Y:S01]  /*d950*/  IMAD.IADD R3, R8, 0x1, R0 ;  /* 0x0000000108037824 */ /* 0x020fe200078e0200 */
[----:B------:R-:W-:Y:S02]  /*d960*/  ISETP.NE.U32.AND P1, PT, RZ, UR4, PT ;  /* 0x00000004ff007c0c */ /* 0x000fe4000bf25070 */
[----:B------:R3:W-:Y:S02]  /*d970*/  STL [R1+0xc], R2 ;  /* 0x00000c0201007387 */ /* 0x0007e40000100800 */
[----:B------:R-:W-:Y:S02]  /*d980*/  ISETP.NE.AND.EX P1, PT, RZ, UR5, PT, P1 ;  /* 0x00000005ff007c0c */ /* 0x000fe4000bf25310 */
[----:B------:R3:W-:Y:S11]  /*d990*/  STL [R1+0x20], R3 ;  /* 0x0000200301007387 */ /* 0x0007f60000100800 */
[----:B---3--:R-:W-:Y:S05]  /*d9a0*/  @!P1 BRA `(.L_x_14431) ;  /* 0x0000000000109947 */ /* 0x008fea0003800000 */
[----:B------:R-:W-:-:S04]  /*d9b0*/  IADD3 R6, P0, R11, UR4, RZ ;  /* 0x000000040b067c10 */ /* 0x000fc8000ff1e0ff */
[----:B------:R-:W-:-:S05]  /*d9c0*/  IADD3.X R7, R10, UR5, RZ, P0, !PT ;  /* 0x000000050a077c10 */ /* 0x000fca00087fe4ff */
[----:B------:R3:W5:Y:S01]  /*d9d0*/  LDG.E R6, desc[UR38][R6.64] ;  /* 0x0000002606067981 */ /* 0x000762000c1e1900 */
[----:B------:R-:W-:Y:S05]  /*d9e0*/  BRA `(.L_x_14432) ;  /* 0x0000000000107947 */ /* 0x000fea0003800000 */
.L_x_14431:
[----:B------:R-:W-:Y:S05]  /*d9f0*/  @!P0 BRA `(.L_x_14432) ;  /* 0x00000000000c8947 */ /* 0x000fea0003800000 */
[----:B------:R-:W3:Y:S04]  /*da00*/  LDG.E R6, desc[UR38][R4.64] ;  /* 0x0000002604067981 */ /* 0x000ee8000c1e1900 */
[----:B------:R-:W3:Y:S02]  /*da10*/  LDG.E R4, desc[UR38][R4.64+0x4] ;  /* 0x0000042604047981 */ /* 0x000ee4000c1e1900 */
[----:B---3--:R-:W-:-:S07]  /*da20*/  IMAD.IADD R6, R4, 0x1, -R6 ;  /* 0x0000000104067824 */ /* 0x008fce00078e0a06 */
.L_x_14432:
[----:B-----5:R-:W-:Y:S01]  /*da30*/  IMAD.IADD R6, R6, 0x1, -R0 ;  /* 0x0000000106067824 */ /* 0x020fe200078e0a00 */
[----:B------:R-:W-:Y:S01]  /*da40*/  BSSY B7, `(.L_x_14433) ;  /* 0x00004ed000077945 */ /* 0x000fe20003800000 */
[----:B------:R-:W4:Y:S02]  /*da50*/  LDC R0, c[0x0][0x448] ;  /* 0x00011200ff007b82 */ /* 0x000f240000000800 */
[----:B----4-:R-:W-:Y:S01]  /*da60*/  ISETP.NE.AND P0, PT, R0, 0x1, PT ;  /* 0x000000010000780c */ /* 0x010fe20003f05270 */
[----:B------:R-:W-:-:S04]  /*da70*/  IMAD.SHL.U32 R0, R17, 0x80, RZ ;  /* 0x0000008011007824 */ /* 0x000fc800078e00ff */
[----:B------:R-:W-:-:S08]  /*da80*/  VIADD R0, R0, 0x7f ;  /* 0x0000007f00007836 */ /* 0x000fd00000000000 */
[----:B------:R-:W4:Y:S08]  /*da90*/  @P0 LDC R2, c[0x0][0x44c] ;  /* 0x00011300ff020b82 */ /* 0x000f300000000800 */
[----:B------:R-:W0:Y:S01]  /*daa0*/  @P0 LDC R3, c[0x0][0x450] ;  /* 0x00011400ff030b82 */ /* 0x000e220000000800 */
[----:B----4-:R-:W-:-:S05]  /*dab0*/  @P0 IMAD.HI.U32 R2, R0, R2, RZ ;  /* 0x0000000200020227 */ /* 0x010fca00078e00ff */
[----:B0-----:R-:W-:Y:S01]  /*dac0*/  @P0 SHF.R.U32.HI R0, RZ, R3, R2 ;  /* 0x00000003ff000219 */ /* 0x001fe20000011602 */
        /* <DEDUP_REMOVED lines=12> */
[----:B0-----:R-:W-:Y:S05]  /*db90*/  @P0 BRA `(.L_x_14434) ;  /* 0x0000000000440947 */ /* 0x001fea0003800000 */
[----:B------:R-:W0:Y:S02]  /*dba0*/  S2R R4, SR_TID.X ;  /* 0x0000000000047919 */ /* 0x000e240000002100 */
[----:B0-----:R-:W-:-:S04]  /*dbb0*/  LOP3.LUT R4, R4, 0x7f, RZ, 0xc0, !PT ;  /* 0x0000007f04047812 */ /* 0x001fc800078ec0ff */
[----:B------:R-:W-:-:S13]  /*dbc0*/  ISETP.NE.AND P0, PT, R4, RZ, PT ;  /* 0x000000ff0400720c */ /* 0x000fda0003f05270 */
[----:B------:R-:W-:Y:S05]  /*dbd0*/  @P0 BRA `(.L_x_14435) ;  /* 0x0000004c004c0947 */ /* 0x000fea0003800000 */
[----:B------:R-:W0:Y:S01]  /*dbe0*/  S2R R3, SR_LANEID ;  /* 0x0000000000037919 */ /* 0x000e220000000000 */
[----:B------:R-:W-:Y:S02]  /*dbf0*/  VOTEU.ANY UR4, UPT, PT ;  /* 0x0000000000047886 */ /* 0x000fe400038e0100 */
[----:B------:R-:W0:Y:S08]  /*dc00*/  FLO.U32 R0, UR4 ;  /* 0x0000000400007d00 */ /* 0x000e3000080e0000 */
[----:B------:R-:W4:Y:S01]  /*dc10*/  POPC R5, UR4 ;  /* 0x0000000400057d09 */ /* 0x000f220008000000 */
[----:B0-----:R-:W-:-:S02]  /*dc20*/  ISETP.EQ.U32.AND P0, PT, R0, R3, PT ;  /* 0x000000030000720c */ /* 0x001fc40003f02070 */
[----:B------:R-:W4:Y:S11]  /*dc30*/  LDC.64 R2, c[0x0][0xd60] ;  /* 0x00035800ff027b82 */ /* 0x000f360000000a00 */
[----:B----4-:R-:W4:Y:S01]  /*dc40*/  @P0 ATOMG.E.ADD.STRONG.GPU PT, R3, desc[UR38][R2.64], R5 ;  /* 0x00000005020309a8 */ /* 0x010f2200081ee1e6 */
[----:B------:R-:W0:Y:S02]  /*dc50*/  S2R R4, SR_LTMASK ;  /* 0x0000000000047919 */ /* 0x000e240000003900 */
[----:B0-----:R-:W-:-:S04]  /*dc60*/  LOP3.LUT R4, R4, UR4, RZ, 0xc0, !PT ;  /* 0x0000000404047c12 */ /* 0x001fc8000f8ec0ff */
[----:B---3--:R-:W0:Y:S01]  /*dc70*/  POPC R7, R4 ;  /* 0x0000000400077309 */ /* 0x008e220000000000 */
[----:B----4-:R-:W0:Y:S02]  /*dc80*/  SHFL.IDX PT, R0, R3, R0, 0x1f ;  /* 0x00001f0003007589 */ /* 0x010e2400000e0000 */
[----:B0-----:R-:W-:Y:S01]  /*dc90*/  IADD3 R16, R0, UR40, R7 ;  /* 0x0000002800107c10 */ /* 0x001fe2000fffe007 */
[----:B------:R-:W-:Y:S06]  /*dca0*/  BRA `(.L_x_14435) ;  /* 0x0000004c00187947 */ /* 0x000fec0003800000 */
.L_x_14434:
        /* <DEDUP_REMOVED lines=13> */
[----:B---3--:R-:W-:-:S02]  /*dd80*/  IMAD.U32 R7, RZ, RZ, UR9 ;  /* 0x00000009ff077e24 */ /* 0x008fc4000f8e00ff */
[----:B------:R-:W-:Y:S02]  /*dd90*/  IMAD.U32 R10, RZ, RZ, UR4 ;  /* 0x00000004ff0a7e24 */ /* 0x000fe4000f8e00ff */
[----:B------:R-:W-:Y:S02]  /*dda0*/  IMAD.U32 R11, RZ, RZ, UR5 ;  /* 0x00000005ff0b7e24 */ /* 0x000fe4000f8e00ff */
[----:B------:R-:W-:Y:S02]  /*ddb0*/  IMAD.MOV.U32 R8, RZ, RZ, 0x70 ;  /* 0x00000070ff087424 */ /* 0x000fe400078e00ff */
[----:B------:R-:W-:Y:S02]  /*ddc0*/  IMAD.MOV.U32 R12, RZ, RZ, 0x1 ;  /* 0x00000001ff0c7424 */ /* 0x000fe400078e00ff */
[----:B------:R-:W-:-:S07]  /*ddd0*/  IMAD.MOV.U32 R13, RZ, RZ, RZ ;  /* 0x000000ffff0d7224 */ /* 0x000fce00078e00ff */
[----:B------:R-:W-:-:S07]  /*dde0*/  LEPC R20, `(.L_x_14437) ;  /* 0x000000001014794e */ /* 0x000fce0000000000 */
[----:B012---:R-:W-:Y:S05]  /*ddf0*/  CALL.ABS.NOINC R2 ;  /* 0x0000000002007343 */ /* 0x007fea0003c00000 */
.L_x_14437:
[----:B------:R-:W-:Y:S05]  /*de00*/  BSYNC B6 ;  /* 0x0000000000067941 */ /* 0x000fea0003800000 */
.L_x_14436:
        /* <DEDUP_REMOVED lines=13> */
[----:B---3--:R-:W-:-:S02]  /*dee0*/  IMAD.U32 R7, RZ, RZ, UR9 ;  /* 0x00000009ff077e24 */ /* 0x008fc4000f8e00ff */
[----:B------:R-:W-:Y:S02]  /*def0*/  IMAD.U32 R10, RZ, RZ, UR4 ;  /* 0x00000004ff0a7e24 */ /* 0x000fe4000f8e00ff */
[----:B------:R-:W-:Y:S02]  /*df00*/  IMAD.U32 R11, RZ, RZ, UR5 ;  /* 0x00000005ff0b7e24 */ /* 0x000fe4000f8e00ff */
[----:B------:R-:W-:Y:S02]  /*df10*/  IMAD.MOV.U32 R8, RZ, RZ, 0x70 ;  /* 0x00000070ff087424 */ /* 0x000fe400078e00ff */
[----:B------:R-:W-:Y:S02]  /*df20*/  IMAD.MOV.U32 R12, RZ, RZ, 0x1 ;  /* 0x00000001ff0c7424 */ /* 0x000fe400078e00ff */
[----:B0-----:R-:W-:-:S07]  /*df30*/  IMAD.MOV.U32 R13, RZ, RZ, RZ ;  /* 0x000000ffff0d7224 */ /* 0x001fce00078e00ff */
[----:B------:R-:W-:-:S07]  /*df40*/  LEPC R20, `(.L_x_14440) ;  /* 0x000000001014794e */ /* 0x000fce0000000000 */
[----:B-12-4-:R-:W-:Y:S05]  /*df50*/  CALL.ABS.NOINC R2 ;  /* 0x0000000002007343 */ /* 0x016fea0003c00000 */
.L_x_14440:
        /* <DEDUP_REMOVED lines=16> */
.L_x_14439:
[----:B------:R-:W-:Y:S05]  /*e060*/  BSYNC B6 ;  /* 0x0000000000067941 */ /* 0x000fea0003800000 */
.L_x_14438:
[----:B------:R-:W4:Y:S01]  /*e070*/  LDL.LU R2, [R1] ;  /* 0x0000000001027983 */ /* 0x000f220000300800 */
[----:B------:R-:W-:-:S03]  /*e080*/  ULDC.64 UR4, c[0x0][0xaf0] ;  /* 0x0002bc0000047ab9 */ /* 0x000fc60000000a00 */
[----:B------:R-:W5:Y:S04]  /*e090*/  LDL.LU R4, [R1+0x1c] ;  /* 0x00001c0001047983 */ /* 0x000f680000300800 */
[----:B---3--:R-:W3:Y:S01]  /*e0a0*/  LDL R7, [R1+0xc] ;  /* 0x00000c0001077983 */ /* 0x008ee20000100800 */
[----:B------:R-:W-:-:S03]  /*e0b0*/  ISETP.NE.U32.AND P0, PT, RZ, UR4, PT ;  /* 0x00000004ff007c0c */ /* 0x000fc6000bf05070 */
[----:B------:R-:W2:Y:S01]  /*e0c0*/  LDL R0, [R1+0x30] ;  /* 0x0000300001007983 */ /* 0x000ea20000100800 */
[----:B------:R-:W-:-:S13]  /*e0d0*/  ISETP.NE.AND.EX P0, PT, RZ, UR5, PT, P0 ;  /* 0x00000005ff007c0c */ /* 0x000fda000bf05300 */
[----:B----4-:R-:W-:-:S04]  /*e0e0*/  @P0 IADD3 R2, P1, R2, UR4, RZ ;  /* 0x0000000402020c10 */ /* 0x010fc8000ff3e0ff */
[----:B-----5:R-:W-:Y:S01]  /*e0f0*/  @P0 IADD3.X R3, R4, UR5, RZ, P1, !PT ;  /* 0x0000000504030c10 */ /* 0x020fe20008ffe4ff */
[----:B------:R-:W-:-:S04]  /*e100*/  ULDC.64 UR4, c[0x0][0xb00] ;  /* 0x0002c00000047ab9 */ /* 0x000fc80000000a00 */
[----:B---3--:R0:W3:Y:S02]  /*e110*/  @P0 LDG.E R7, desc[UR38][R2.64] ;  /* 0x0000002602070981 */ /* 0x0080e4000c1e1900 */
[----:B0-----:R-:W0:Y:S01]  /*e120*/  LDC.64 R2, c[0x0][0x418] ;  /* 0x00010600ff027b82 */ /* 0x001e220000000a00 */
[----:B--2---:R-:W-:Y:S01]  /*e130*/  VIADD R4, R0, 0xffffffff ;  /* 0xffffffff00047836 */ /* 0x004fe20000000000 */
[----:B---3--:R-:W-:Y:S01]  /*e140*/  SHF.R.S32.HI R8, RZ, 0x1f, R7 ;  /* 0x0000001fff087819 */ /* 0x008fe20000011407 */
[----:B------:R2:W-:Y:S04]  /*e150*/  @P0 STL [R1+0xc], R7 ;  /* 0x00000c0701000387 */ /* 0x0005e80000100800 */
[----:B------:R2:W-:Y:S01]  /*e160*/  STL [R1+0x1c], R8 ;  /* 0x00001c0801007387 */ /* 0x0005e20000100800 */
[----:B0-----:R-:W-:Y:S01]  /*e170*/  LOP3.LUT P0, RZ, R2, UR4, RZ, 0xfc, !PT ;  /* 0x0000000402ff7c12 */ /* 0x001fe2000f80fcff */
[----:B------:R-:W-:-:S03]  /*e180*/  UMOV UR4, 0xffffffff ;  /* 0xffffffff00047882 */ /* 0x000fc60000000000 */
[----:B------:R-:W-:-:S04]  /*e190*/  LOP3.LUT P0, RZ, R3, UR5, RZ, 0xfc, P0 ;  /* 0x0000000503ff7c12 */ /* 0x000fc8000800fcff */
[----:B------:R-:W-:Y:S01]  /*e1a0*/  SEL R0, R7, RZ, !P0 ;  /* 0x000000ff07007207 */ /* 0x000fe20004000000 */
[----:B--2---:R-:W-:Y:S08]  /*e1b0*/  BRA.DIV UR4, `(.L_x_14441) ;  /* 0x0000005a04a07947 */ /* 0x004ff0000b800000 */
[----:B------:R-:W0:Y:S02]  /*e1c0*/  S2R R5, SR_TID.X ;  /* 0x0000000000057919 */ /* 0x000e240000002100 */
[----:B0-----:R-:W-:-:S04]  /*e1d0*/  SHF.R.U32.HI R5, RZ, 0x5, R5 ;  /* 0x00000005ff057819 */ /* 0x001fc80000011605 */
[----:B------:R-:W-:-:S05]  /*e1e0*/  LOP3.LUT R5, R5, 0x3, RZ, 0xc0, !PT ;  /* 0x0000000305057812 */ /* 0x000fca00078ec0ff */
[----:B------:R0:W2:Y:S02]  /*e1f0*/  SHFL.IDX PT, R14, R5, RZ, 0x1f ;  /* 0x00001fff050e7589 */ /* 0x0000a400000e0000 */
.L_x_14554:
        /* <DEDUP_REMOVED lines=12> */
.L_x_14557:
[----:B------:R-:W-:Y:S05]  /*e2c0*/  @!P6 BRA `(.L_x_14442) ;  /* 0x000000040014e947 */ /* 0x000fea0003800000 */
[----:B------:R-:W-:-:S04]  /*e2d0*/  ISETP.NE.U32.AND P0, PT, R2, RZ, PT ;  /* 0x000000ff0200720c */ /* 0x000fc80003f05070 */
[----:B------:R-:W-:-:S13]  /*e2e0*/  ISETP.NE.AND.EX P0, PT, R3, RZ, PT, P0 ;  /* 0x000000ff0300720c */ /* 0x000fda0003f05300 */
[----:B------:R-:W-:Y:S05]  /*e2f0*/  @!P0 BRA `(.L_x_14444) ;  /* 0x0000000000548947 */ /* 0x000fea0003800000 */
[----:B------:R-:W2:Y:S01]  /*e300*/  LDC R6, c[0x0][0x43c] ;  /* 0x00010f00ff067b82 */ /* 0x000ea20000000800 */
[----:B-1----:R-:W-:Y:S01]  /*e310*/  IMAD.MOV.U32 R9, RZ, RZ, R4 ;  /* 0x000000ffff097224 */ /* 0x002fe200078e0004 */
        /* <DEDUP_REMOVED lines=19> */
.L_x_14444:
[----:B------:R-:W3:Y:S04]  /*e450*/  LDL R7, [R1+0x4] ;  /* 0x0000040001077983 */ /* 0x000ee80000100800 */
[----:B0-2---:R-:W3:Y:S04]  /*e460*/  LDL R0, [R1+0x8] ;  /* 0x0000080001007983 */ /* 0x005ee80000100800 */
[----:B------:R-:W2:Y:S01]  /*e470*/  LDL R2, [R1+0x18] ;  /* 0x0000180001027983 */ /* 0x000ea20000100800 */
[----:B---3--:R-:W-:Y:S01]  /*e480*/  IMAD R0, R0, 0x8, R7 ;  /* 0x0000000800007824 */ /* 0x008fe200078e0207 */
[----:B--2---:R-:W-:-:S04]  /*e490*/  SHF.L.U32 R2, R2, 0x1f, RZ ;  /* 0x0000001f02027819 */ /* 0x004fc800000006ff */
[----:B------:R-:W0:Y:S02]  /*e4a0*/  SYNCS.PHASECHK.TRANS64.TRYWAIT P0, [R0+URZ+0x32440], R2 ;  /* 0x03244002000075a7 */ /* 0x000e24000800017f */
[----:B0-----:R-:W-:Y:S05]  /*e4b0*/  @!P0 BRA `(.L_x_14445) ;  /* 0x0000005800348947 */ /* 0x001fea0003800000 */
.L_x_14558:
        /* <DEDUP_REMOVED lines=11> */
.L_x_14446:
        /* <DEDUP_REMOVED lines=27> */
.L_x_14442:
        /* <DEDUP_REMOVED lines=37> */
.L_x_14448:
[----:B------:R-:W-:Y:S05]  /*e970*/  BSYNC B6 ;  /* 0x0000000000067941 */ /* 0x000fea0003800000 */
.L_x_14447:
[----:B------:R-:W3:Y:S01]  /*e980*/  LDL R4, [R1+0x40] ;  /* 0x0000400001047983 */ /* 0x000ee20000100800 */
[----:B------:R-:W0:Y:S01]  /*e990*/  LDC R7, c[0x0][0x448] ;  /* 0x00011200ff077b82 */ /* 0x000e220000000800 */
[----:B------:R-:W-:Y:S01]  /*e9a0*/  ULDC.64 UR4, c[0x0][0x298] ;  /* 0x0000a60000047ab9 */ /* 0x000fe20000000a00 */
[----:B------:R-:W-:Y:S01]  /*e9b0*/  ULDC.64 UR6, c[0x0][0x280] ;  /* 0x0000a00000067ab9 */ /* 0x000fe20000000a00 */
[----:B------:R-:W4:Y:S04]  /*e9c0*/  LDL R10, [R1+0x28] ;  /* 0x00002800010a7983 */ /* 0x000f280000100800 */
[----:B-1----:R-:W4:Y:S01]  /*e9d0*/  LDL R9, [R1+0x4c] ;  /* 0x00004c0001097983 */ /* 0x002f220000100800 */
[----:B--2---:R-:W1:Y:S01]  /*e9e0*/  S2R R2, SR_TID.X ;  /* 0x0000000000027919 */ /* 0x004e620000002100 */
[----:B------:R-:W2:Y:S02]  /*e9f0*/  S2R R0, SR_TID.X ;  /* 0x0000000000007919 */ /* 0x000ea40000002100 */
[----:B------:R-:W4:Y:S04]  /*ea00*/  LDL R8, [R1+0x50] ;  /* 0x0000500001087983 */ /* 0x000f280000100800 */
[----:B------:R-:W4:Y:S01]  /*ea10*/  LDL R6, [R1+0x38] ;  /* 0x0000380001067983 */ /* 0x000f220000100800 */
[----:B0-----:R-:W-:-:S13]  /*ea20*/  ISETP.NE.AND P0, PT, R7, 0x1, PT ;  /* 0x000000010700780c */ /* 0x001fda0003f05270 */
[----:B------:R-:W0:Y:S01]  /*ea30*/  @P0 LDC R3, c[0x0][0x450] ;  /* 0x00011400ff030b82 */ /* 0x000e220000000800 */
[----:B-1----:R-:W-:-:S04]  /*ea40*/  LOP3.LUT R2, R2, 0x7f, RZ, 0xc0, !PT ;  /* 0x0000007f02027812 */ /* 0x002fc800078ec0ff */
[----:B------:R-:W-:Y:S01]  /*ea50*/  SHF.R.U32.HI R2, RZ, 0x3, R2 ;  /* 0x00000003ff027819 */ /* 0x000fe20000011602 */
[----:B--2---:R-:W-:-:S05]  /*ea60*/  IMAD.SHL.U32 R0, R0, 0x10, RZ ;  /* 0x0000001000007824 */ /* 0x004fca00078e00ff */
        /* <DEDUP_REMOVED lines=49> */
[----:B------:R-:W0:Y:S01]  /*ed80*/  SHFL.IDX PT, R5, R3, RZ, 0x181f ;  /* 0x00181fff03057589 */ /* 0x000e2200000e0000 */
[----:B------:R-:W-:-:S03]  /*ed90*/  VIADD R8, R17, 0x10 ;  /* 0x0000001011087836 */ /* 0x000fc60000000000 */
[----:B------:R-:W-:Y:S04]  /*eda0*/  SHFL.IDX PT, R6, R3, 0x1, 0x181f ;  /* 0x00381f0003067f89 */ /* 0x000fe800000e0000 */
[----:B------:R1:W-:Y:S01]  /*edb0*/  STL [R1+0x3c], R8 ;  /* 0x00003c0801007387 */ /* 0x0003e20000100800 */
[----:B--2---:R-:W-:-:S03]  /*edc0*/  IMAD R2, R4, R7, RZ ;  /* 0x0000000704027224 */ /* 0x004fc600078e02ff */
[----:B------:R-:W2:Y:S02]  /*edd0*/  SHFL.IDX PT, R4, R0, RZ, 0x181f ;  /* 0x00181fff00047589 */ /* 0x000ea400000e0000 */
[CC--:B------:R-:W-:Y:S02]  /*ede0*/  ISETP.GE.AND P1, PT, R17.reuse, R2.reuse, PT ;  /* 0x000000021100720c */ /* 0x0c0fe40003f26270 */
[----:B------:R-:W3:Y:S01]  /*edf0*/  SHFL.IDX PT, R7, R0, 0x1, 0x181f ;  /* 0x00381f0000077f89 */ /* 0x000ee200000e0000 */
[----:B------:R-:W-:Y:S01]  /*ee00*/  ISETP.GE.AND P2, PT, R8, R2, PT ;  /* 0x000000020800720c */ /* 0x000fe20003f46270 */
[----:B-1----:R-:W-:-:S05]  /*ee10*/  VIADD R8, R17, 0x20 ;  /* 0x0000002011087836 */ /* 0x002fca0000000000 */
[----:B------:R-:W-:Y:S04]  /*ee20*/  STL [R1+0x48], R8 ;  /* 0x0000480801007387 */ /* 0x000fe80000100800 */
[----:B0-----:R-:W-:-:S05]  /*ee30*/  @!P1 LEA R5, P3, R10, R5, 0x1 ;  /* 0x000000050a059211 */ /* 0x001fca00078608ff */
[----:B--2---:R-:W-:-:S05]  /*ee40*/  @!P1 IMAD.X R4, RZ, RZ, R4, P3 ;  /* 0x000000ffff049224 */ /* 0x004fca00018e0604 */
[----:B------:R-:W-:-:S04]  /*ee50*/  @!P1 LOP3.LUT R5, R5, R4, RZ, 0x3c, !PT ;  /* 0x0000000405059212 */ /* 0x000fc800078e3cff */
[----:B------:R-:W-:-:S04]  /*ee60*/  @!P1 LOP3.LUT R4, R5, R4, RZ, 0x3c, !PT ;  /* 0x0000000405049212 */ /* 0x000fc800078e3cff */
[----:B------:R-:W-:-:S05]  /*ee70*/  @!P1 LOP3.LUT R5, R5, R4, RZ, 0x3c, !PT ;  /* 0x0000000405059212 */ /* 0x000fca00078e3cff */
[----:B-----5:R0:W-:Y:S02]  /*ee80*/  @!P1 LDGSTS.E.BYPASS.LTC128B.128 [R9+0x18400], desc[UR38][R4.64], !P0 ;  /* 0x1840000004099fae */ /* 0x0201e4000c101d66 */
[----:B0-----:R-:W-:Y:S02]  /*ee90*/  @!P2 LEA R5, P1, R10, R6, 0x1 ;  /* 0x000000060a05a211 */ /* 0x001fe400078208ff */
        /* <DEDUP_REMOVED lines=60> */
.L_x_14575:
[----:B------:R2:W5:Y:S01]  /*f260*/  LDL R8, [R1+0x4] ;  /* 0x0000040001087983 */ /* 0x0005620000100800 */
[----:B01----:R-:W-:-:S05]  /*f270*/  VIADD R4, R17, 0x70 ;  /* 0x0000007011047836 */ /* 0x003fca0000000000 */
        /* <DEDUP_REMOVED lines=10> */
.L_x_14450:
[----:B--2---:R-:W2:Y:S01]  /*f320*/  LDL R2, [R1+0x4] ;  /* 0x0000040001027983 */ /* 0x004ea20000100800 */
        /* <DEDUP_REMOVED lines=37> */
.L_x_14452:
[----:B------:R-:W-:Y:S05]  /*f580*/  BSYNC B6 ;  /* 0x0000000000067941 */ /* 0x000fea0003800000 */
.L_x_14451:
        /* <DEDUP_REMOVED lines=134> */
.L_x_14593:
        /* <DEDUP_REMOVED lines=14> */
.L_x_14455:
[----:B------:R-:W-:Y:S05]  /*fed0*/  BSYNC B0 ;  /* 0x0000000000007941 */ /* 0x000fea0003800000 */
.L_x_14454:
[----:B------:R3:W5:Y:S01]  /*fee0*/  LDL R7, [R1+0x4] ;  /* 0x0000040001077983 */ /* 0x0007620000100800 */
[----:B------:R-:W-:Y:S01]  /*fef0*/  PLOP3.LUT P0, PT, PT, PT, PT, 0x80, 0x0 ;  /* 0x000000000000781c */ /* 0x000fe20003f0f070 */
[----:B------:R-:W-:-:S12]  /*ff00*/  NOP ;  /* 0x0000000000007918 */ /* 0x000fd80000000000 */
.L_x_14456:
        /* <DEDUP_REMOVED lines=19> */
.L_x_14594:
[----:B------:R-:W-:Y:S05]  /*10040*/  BSYNC B0 ;  /* 0x0000000000007941 */ /* 0x000fea0003800000 */
.L_x_14457:
        /* <DEDUP_REMOVED lines=16> */
.L_x_14595:
[----:B------:R-:W-:Y:S05]  /*10150*/  BSYNC B1 ;  /* 0x0000000000017941 */ /* 0x000fea0003800000 */
.L_x_14461:
        /* <DEDUP_REMOVED lines=9> */
.L_x_14464:
[----:B------:R-:W-:Y:S05]  /*101f0*/  BSYNC B1 ;  /* 0x0000000000017941 */ /* 0x000fea0003800000 */
.L_x_14463:
        /* <DEDUP_REMOVED lines=14> */
.L_x_14465:
        /* <DEDUP_REMOVED lines=16> */
.L_x_14466:
        /* <DEDUP_REMOVED lines=16> */
.L_x_14467:
        /* <DEDUP_REMOVED lines=16> */
.L_x_14468:
        /* <DEDUP_REMOVED lines=11> */
.L_x_14460:
[----:B------:R-:W-:Y:S05]  /*10690*/  BSYNC B0 ;  /* 0x0000000000007941 */ /* 0x000fea0003800000 */
.L_x_14459:
[----:B------:R-:W4:Y:S01]  /*106a0*/  LDL R4, [R1+0x30] ;  /* 0x0000300001047983 */ /* 0x000f220000100800 */
        /* <DEDUP_REMOVED lines=9> */
[----:B--2---:R-:W2:Y:S04]  /*10740*/  LDL R6, [R1+0x14] ;  /* 0x0000140001067983 */ /* 0x004ea80000100800 */
[----:B------:R-:W4:Y:S04]  /*10750*/  LDL.LU R5, [R1+0x8] ;  /* 0x0000080001057983 */ /* 0x000f280000300800 */
[----:B------:R-:W3:Y:S01]  /*10760*/  LDL.LU R8, [R1+0x18] ;  /* 0x0000180001087983 */ /* 0x000ee20000300800 */
        /* <DEDUP_REMOVED lines=15> */
[----:B-----5:R-:W2:Y:S01]  /*10860*/  LDL R7, [R1+0x1c] ;  /* 0x00001c0001077983 */ /* 0x020ea20000100800 */
        /* <DEDUP_REMOVED lines=19> */
.L_x_14475:
        /* <DEDUP_REMOVED lines=9> */
.L_x_14596:
[----:B------:R-:W-:Y:S05]  /*10a30*/  BSYNC B3 ;  /* 0x0000000000037941 */ /* 0x000fea0003800000 */
.L_x_14476:
        /* <DEDUP_REMOVED lines=9> */
.L_x_14479:
[----:B------:R-:W-:Y:S05]  /*10ad0*/  BSYNC B3 ;  /* 0x0000000000037941 */ /* 0x000fea0003800000 */
.L_x_14478:
[----:B-----5:R-:W2:Y:S04]  /*10ae0*/  LDL R7, [R1+0x4] ;  /* 0x0000040001077983 */ /* 0x020ea80000100800 */
        /* <DEDUP_REMOVED lines=13> */
.L_x_14480:
        /* <DEDUP_REMOVED lines=14> */
.L_x_14597:
[----:B------:R-:W-:Y:S05]  /*10ca0*/  BSYNC B3 ;  /* 0x0000000000037941 */ /* 0x000fea0003800000 */
.L_x_14481:
        /* <DEDUP_REMOVED lines=11> */
.L_x_14484:
[----:B------:R-:W-:Y:S05]  /*10d60*/  BSYNC B3 ;  /* 0x0000000000037941 */ /* 0x000fea0003800000 */
.L_x_14483:
        /* <DEDUP_REMOVED lines=11> */
.L_x_14485:
        /* <DEDUP_REMOVED lines=16> */
.L_x_14486:
        /* <DEDUP_REMOVED lines=16> */
.L_x_14487:
        /* <DEDUP_REMOVED lines=16> */
.L_x_14488:
        /* <DEDUP_REMOVED lines=11> */
.L_x_14474:
[----:B------:R-:W-:Y:S05]  /*111d0*/  BSYNC B1 ;  /* 0x0000000000017941 */ /* 0x000fea0003800000 */
.L_x_14473:
[----:B------:R-:W2:Y:S02]  /*111e0*/  LDL.LU R5, [R1+0x30] ;  /* 0x0000300001057983 */ /* 0x000ea40000300800 */
[----:B--2---:R-:W-:-:S07]  /*111f0*/  VIADD R0, R5, 0xfffffffd ;  /* 0xfffffffd05007836 */ /* 0x004fce0000000000 */
.L_x_14472:
[----:B------:R-:W-:Y:S05]  /*11200*/  BSYNC B2 ;  /* 0x0000000000027941 */ /* 0x000fea0003800000 */
.L_x_14471:
[----:B------:R-:W-:-:S13]  /*11210*/  ISETP.NE.AND P0, PT, R4, RZ, PT ;  /* 0x000000ff0400720c */ /* 0x000fda0003f05270 */
[----:B------:R-:W-:Y:S05]  /*11220*/  @!P0 BRA `(.L_x_14470) ;  /* 0x0000001400488947 */ /* 0x000fea0003800000 */
.L_x_14521:
[----:B------:R-:W4:Y:S04]  /*11230*/  LDL R4, [R1+0x14] ;  /* 0x0000140001047983 */ /* 0x000f280000100800 */
[----:B------:R-:W2:Y:S04]  /*11240*/  LDL.LU R3, [R1+0x8] ;  /* 0x0000080001037983 */ /* 0x000ea80000300800 */
[----:B------:R-:W3:Y:S01]  /*11250*/  LDL.LU R2, [R1+0x18] ;  /* 0x0000180001027983 */ /* 0x000ee20000300800 */
[----:B------:R-:W-:Y:S05]  /*11260*/  YIELD ;  /* 0x0000000000007946 */ /* 0x000fea0003800000 */
        /* <DEDUP_REMOVED lines=33> */
.L_x_14491:
        /* <DEDUP_REMOVED lines=9> */
.L_x_14598:
[----:B------:R-:W-:Y:S05]  /*11510*/  BSYNC B2 ;  /* 0x0000000000027941 */ /* 0x000fea0003800000 */
.L_x_14492:
        /* <DEDUP_REMOVED lines=9> */
.L_x_14495:
[----:B------:R-:W-:Y:S05]  /*115b0*/  BSYNC B2 ;  /* 0x0000000000027941 */ /* 0x000fea0003800000 */
.L_x_14494:
        /* <DEDUP_REMOVED lines=13> */
.L_x_14496:
        /* <DEDUP_REMOVED lines=14> */
.L_x_14599:
[----:B------:R-:W-:Y:S05]  /*11770*/  BSYNC B2 ;  /* 0x0000000000027941 */ /* 0x000fea0003800000 */
.L_x_14497:
        /* <DEDUP_REMOVED lines=11> */
.L_x_14500:
[----:B------:R-:W-:Y:S05]  /*11830*/  BSYNC B2 ;  /* 0x0000000000027941 */ /* 0x000fea0003800000 */
.L_x_14499:
        /* <DEDUP_REMOVED lines=10> */
.L_x_14501:
        /* <DEDUP_REMOVED lines=16> */
.L_x_14502:
        /* <DEDUP_REMOVED lines=16> */
.L_x_14503:
        /* <DEDUP_REMOVED lines=16> */
.L_x_14504:
        /* <DEDUP_REMOVED lines=11> */
.L_x_14490:
[----:B------:R-:W-:Y:S05]  /*11c90*/  BSYNC B1 ;  /* 0x0000000000017941 */ /* 0x000fea0003800000 */
.L_x_14489:
[----:B------:R-:W2:Y:S01]  /*11ca0*/  LDL R2, [R1+0x14] ;  /* 0x0000140001027983 */ /* 0x000ea20000100800 */
[----:B------:R-:W-:Y:S01]  /*11cb0*/  VIADD R7, R7, 0x1 ;  /* 0x0000000107077836 */ /* 0x000fe20000000000 */
[----:B------:R-:W-:Y:S04]  /*11cc0*/  BSSY B1, `(.L_x_14505) ;  /* 0x00000a5000017945 */ /* 0x000fe80003800000 */
[----:B------:R-:W-:-:S04]  /*11cd0*/  ISETP.NE.AND P0, PT, R7, 0x2, PT ;  /* 0x000000020700780c */ /* 0x000fc80003f05270 */
[----:B0-----:R-:W-:Y:S02]  /*11ce0*/  SEL R9, R7, RZ, P0 ;  /* 0x000000ff07097207 */ /* 0x001fe40000000000 */
        /* <DEDUP_REMOVED lines=31> */
.L_x_14507:
        /* <DEDUP_REMOVED lines=9> */
.L_x_14600:
[----:B------:R-:W-:Y:S05]  /*11f70*/  BSYNC B2 ;  /* 0x0000000000027941 */ /* 0x000fea0003800000 */
.L_x_14508:
        /* <DEDUP_REMOVED lines=9> */
.L_x_14511:
[----:B------:R-:W-:Y:S05]  /*12010*/  BSYNC B2 ;  /* 0x0000000000027941 */ /* 0x000fea0003800000 */
.L_x_14510:
        /* <DEDUP_REMOVED lines=14> */
.L_x_14512:
        /* <DEDUP_REMOVED lines=14> */
.L_x_14601:
[----:B------:R-:W-:Y:S05]  /*121e0*/  BSYNC B2 ;  /* 0x0000000000027941 */ /* 0x000fea0003800000 */
.L_x_14513:
        /* <DEDUP_REMOVED lines=11> */
.L_x_14516:
[----:B------:R-:W-:Y:S05]  /*122a0*/  BSYNC B2 ;  /* 0x0000000000027941 */ /* 0x000fea0003800000 */
.L_x_14515:
        /* <DEDUP_REMOVED lines=11> */
.L_x_14517:
        /* <DEDUP_REMOVED lines=16> */
.L_x_14518:
        /* <DEDUP_REMOVED lines=16> */
.L_x_14519:
        /* <DEDUP_REMOVED lines=16> */
.L_x_14520:
        /* <DEDUP_REMOVED lines=11> */
.L_x_14506:
[----:B------:R-:W-:Y:S05]  /*12710*/  BSYNC B1 ;  /* 0x0000000000017941 */ /* 0x000fea0003800000 */
.L_x_14505:
[C---:B------:R-:W-:Y:S01]  /*12720*/  ISETP.GT.AND P0, PT, R0.reuse, 0x1, PT ;  /* 0x000000010000780c */ /* 0x040fe20003f04270 */
[----:B------:R-:W-:-:S12]  /*12730*/  VIADD R0, R0, 0xfffffffe ;  /* 0xfffffffe00007836 */ /* 0x000fd80000000000 */
[----:B------:R-:W-:Y:S05]  /*12740*/  @P0 BRA `(.L_x_14521) ;  /* 0xffffffe800b80947 */ /* 0x000fea000383ffff */
.L_x_14470:
[----:B------:R-:W-:Y:S05]  /*12750*/  BSYNC B0 ;  /* 0x0000000000007941 */ /* 0x000fea0003800000 */
.L_x_14469:
        /* <DEDUP_REMOVED lines=21> */
[----:B-----5:R-:W1:Y:S01]  /*128b0*/  POPC R7, R6 ;  /* 0x0000000600077309 */ /* 0x020e620000000000 */
[----:B--2---:R-:W1:Y:S02]  /*128c0*/  SHFL.IDX PT, R4, R3, R4, 0x1f ;  /* 0x00001f0403047589 */ /* 0x004e6400000e0000 */
[----:B-1----:R-:W-:-:S07]  /*128d0*/  IADD3 R16, R4, UR40, R7 ;  /* 0x0000002804107c10 */ /* 0x002fce000fffe007 */
.L_x_14523:
[----:B------:R-:W-:Y:S05]  /*128e0*/  BSYNC B0 ;  /* 0x0000000000007941 */ /* 0x000fea0003800000 */
.L_x_14522:
[----:B------:R-:W-:-:S05]  /*128f0*/  SEL R0, R0, RZ, P0 ;  /* 0x000000ff00007207 */ /* 0x000fca0000000000 */
[----:B------:R2:W-:Y:S02]  /*12900*/  STL [R1+0x8], R0 ;  /* 0x0000080001007387 */ /* 0x0005e40000100800 */
.L_x_14435:
[----:B------:R-:W-:Y:S05]  /*12910*/  BSYNC B7 ;  /* 0x0000000000077941 */ /* 0x000fea0003800000 */
.L_x_14433:
        /* <DEDUP_REMOVED lines=13> */
.L_x_14524:
        /* <DEDUP_REMOVED lines=36> */
.L_x_14611:
[----:B------:R-:W-:Y:S02]  /*12c30*/  ULDC UR4, c[0x0][0xd38] ;  /* 0x00034e0000047ab9 */ /* 0x000fe40000000800 */
[----:B------:R-:W-:-:S04]  /*12c40*/  IMAD.U32 R4, RZ, RZ, UR4 ;  /* 0x00000004ff047e24 */ /* 0x000fc8000f8e00ff */
[----:B--2---:R-:W-:-:S04]  /*12c50*/  IMAD R16, R16, R4, RZ ;  /* 0x0000000410107224 */ /* 0x004fc800078e02ff */
[----:B------:R-:W-:-:S05]  /*12c60*/  IMAD.IADD R5, R5, 0x1, R16 ;  /* 0x0000000105057824 */ /* 0x000fca00078e0210 */
[----:B------:R-:W-:-:S13]  /*12c70*/  ISETP.GT.AND P6, PT, R5, R0, PT ;  /* 0x000000000500720c */ /* 0x000fda0003fc4270 */
[----:B------:R-:W-:Y:S05]  /*12c80*/  @P6 BRA `(.L_x_14527) ;  /* 0x00000000009c6947 */ /* 0x000fea0003800000 */
.L_x_14532:
        /* <DEDUP_REMOVED lines=14> */
.L_x_14530:
[----:B------:R-:W-:Y:S05]  /*12d70*/  BSYNC B0 ;  /* 0x0000000000007941 */ /* 0x000fea0003800000 */
.L_x_14529:
[----:B------:R-:W-:-:S03]  /*12d80*/  UMOV UR4, 0xffffffff ;  /* 0xffffffff00047882 */ /* 0x000fc60000000000 */
[----:B------:R-:W-:Y:S05]  /*12d90*/  BRA.DIV UR4, `(.L_x_14531) ;  /* 0x0000003204007947 */ /* 0x000fea000b800000 */
[----:B-----5:R-:W1:Y:S02]  /*12da0*/  SHFL.UP PT, R14, R2, 0x1, RZ ;  /* 0x04200000020e7989 */ /* 0x020e6400000e00ff */
        /* <DEDUP_REMOVED lines=15> */
.L_x_14619:
[----:B------:R-:W-:Y:S02]  /*12ea0*/  ULDC UR4, c[0x0][0xd38] ;  /* 0x00034e0000047ab9 */ /* 0x000fe40000000800 */
[----:B------:R-:W-:-:S04]  /*12eb0*/  IMAD.U32 R4, RZ, RZ, UR4 ;  /* 0x00000004ff047e24 */ /* 0x000fc8000f8e00ff */
[----:B--2---:R-:W-:-:S04]  /*12ec0*/  IMAD R16, R16, R4, RZ ;  /* 0x0000000410107224 */ /* 0x004fc800078e02ff */
[----:B------:R-:W-:-:S05]  /*12ed0*/  IMAD.IADD R5, R16, 0x1, R5 ;  /* 0x0000000110057824 */ /* 0x000fca00078e0205 */
[----:B------:R-:W-:-:S13]  /*12ee0*/  ISETP.GT.AND P6, PT, R5, R0, PT ;  /* 0x000000000500720c */ /* 0x000fda0003fc4270 */
[----:B------:R-:W-:Y:S05]  /*12ef0*/  @!P6 BRA `(.L_x_14532) ;  /* 0xfffffffc0064e947 */ /* 0x000fea000383ffff */
.L_x_14527:
[----:B------:R-:W-:Y:S01]  /*12f00*/  IMAD.IADD R16, R5, 0x1, -R16 ;  /* 0x0000000105107824 */ /* 0x000fe200078e0a10 */
[----:B------:R-:W-:-:S03]  /*12f10*/  UMOV UR4, 0xffffffff ;  /* 0xffffffff00047882 */ /* 0x000fc60000000000 */
[----:B------:R-:W-:-:S05]  /*12f20*/  IMAD R5, R3, R4, R16 ;  /* 0x0000000403057224 */ /* 0x000fca00078e0210 */
[----:B------:R-:W-:Y:S01]  /*12f30*/  ISETP.GT.AND P6, PT, R5, R0, PT ;  /* 0x000000000500720c */ /* 0x000fe20003fc4270 */
[----:B------:R-:W-:-:S12]  /*12f40*/  BRA.DIV UR4, `(.L_x_14533) ;  /* 0x0000003204687947 */ /* 0x000fd8000b800000 */
[----:B------:R-:W-:-:S04]  /*12f50*/  VOTE.ANY R5, PT, !P6 ;  /* 0x0000000000057806 */ /* 0x000fc800070e0100 */
[----:B------:R-:W2:Y:S02]  /*12f60*/  POPC R6, R5 ;  /* 0x0000000500067309 */ /* 0x000ea40000000000 */
[----:B--2---:R2:W4:Y:S02]  /*12f70*/  SHFL.IDX PT, R17, R2, R6, 0x1f ;  /* 0x00001f0602117589 */ /* 0x00452400000e0000 */
.L_x_14623:
[----:B------:R-:W-:Y:S01]  /*12f80*/  ISETP.NE.AND P0, PT, R5, RZ, PT ;  /* 0x000000ff0500720c */ /* 0x000fe20003f05270 */
[----:B------:R-:W-:-:S12]  /*12f90*/  IMAD.MOV.U32 R5, RZ, RZ, RZ ;  /* 0x000000ffff057224 */ /* 0x000fd800078e00ff */
[----:B------:R-:W-:Y:S05]  /*12fa0*/  @!P0 BRA `(.L_x_14534) ;  /* 0x0000000000148947 */ /* 0x000fea0003800000 */
[----:B------:R-:W-:Y:S01]  /*12fb0*/  UMOV UR4, 0xffffffff ;  /* 0xffffffff00047882 */ /* 0x000fe20000000000 */
[----:B------:R-:W-:Y:S02]  /*12fc0*/  VIADD R12, R6, 0xffffffff ;  /* 0xffffffff060c7836 */ /* 0x000fe40000000000 */
[----:B------:R-:W-:Y:S05]  /*12fd0*/  BRA.DIV UR4, `(.L_x_14535) ;  /* 0x00000032048c7947 */ /* 0x000fea000b800000 */
[----:B-1----:R1:W0:Y:S02]  /*12fe0*/  SHFL.IDX PT, R3, R3, R12, 0x1f ;  /* 0x00001f0c03037589 */ /* 0x00222400000e0000 */
.L_x_14626:
[----:B0-----:R-:W-:-:S07]  /*12ff0*/  IMAD.MOV.U32 R5, RZ, RZ, R3 ;  /* 0x000000ffff057224 */ /* 0x001fce00078e0003 */
.L_x_14534:
[----:B-12---:R-:W1:Y:S01]  /*13000*/  LDC.64 R2, c[0x0][0xd90] ;  /* 0x00036400ff027b82 */ /* 0x006e620000000a00 */
[----:B------:R-:W-:-:S04]  /*13010*/  IMAD.IADD R19, R6, 0x1, R19 ;  /* 0x0000000106137824 */ /* 0x000fc800078e0213 */
[----:B-1----:R-:W-:-:S05]  /*13020*/  IMAD.WIDE R2, R19, 0x4, R2 ;  /* 0x0000000413027825 */ /* 0x002fca00078e0202 */
[----:B---3-5:R-:W4:Y:S01]  /*13030*/  LDG.E R7, desc[UR38][R2.64] ;  /* 0x0000002602077981 */ /* 0x028f22000c1e1900 */
        /* <DEDUP_REMOVED lines=62> */
.L_x_14528:
[----:B------:R-:W-:Y:S01]  /*13420*/  UMOV UR4, URZ ;  /* 0x0000003f00047c82 */ /* 0x000fe20008000000 */
[----:B------:R-:W-:Y:S01]  /*13430*/  UMOV UR5, URZ ;  /* 0x0000003f00057c82 */ /* 0x000fe20008000000 */
[----:B------:R-:W-:Y:S01]  /*13440*/  ULDC UR6, c[0x0][0xd3c] ;  /* 0x00034f0000067ab9 */ /* 0x000fe20000000800 */
[----:B------:R-:W-:Y:S02]  /*13450*/  IMAD.MOV.U32 R16, RZ, RZ, R0 ;  /* 0x000000ffff107224 */ /* 0x000fe400078e0000 */
[----:B------:R-:W-:Y:S02]  /*13460*/  IMAD.U32 R17, RZ, RZ, UR4 ;  /* 0x00000004ff117e24 */ /* 0x000fe4000f8e00ff */
[----:B------:R-:W-:Y:S02]  /*13470*/  IMAD.U32 R18, RZ, RZ, UR5 ;  /* 0x00000005ff127e24 */ /* 0x000fe4000f8e00ff */
[----:B------:R-:W-:-:S07]  /*13480*/  IMAD.U32 R19, RZ, RZ, UR6 ;  /* 0x00000006ff137e24 */ /* 0x000fce000f8e00ff */
.L_x_14536:
[----:B------:R1:W2:Y:S01]  /*13490*/  LDL R3, [R1+0x4] ;  /* 0x0000040001037983 */ /* 0x0002a20000100800 */
[----:B------:R-:W4:Y:S01]  /*134a0*/  S2R R0, SR_TID.X ;  /* 0x0000000000007919 */ /* 0x000f220000002100 */
[----:B------:R-:W-:Y:S05]  /*134b0*/  WARPSYNC.ALL ;  /* 0x0000000000007948 */ /* 0x000fea0003800000 */
[----:B----4-:R-:W-:Y:S01]  /*134c0*/  LOP3.LUT R0, R0, 0x1f, RZ, 0xc0, !PT ;  /* 0x0000001f00007812 */ /* 0x010fe200078ec0ff */
        /* <DEDUP_REMOVED lines=8> */
.L_x_14525:
[----:B------:R-:W-:Y:S02]  /*13550*/  ULDC UR4, c[0x0][0xd3c] ;  /* 0x00034f0000047ab9 */ /* 0x000fe40000000800 */
[----:B----4-:R-:W-:-:S13]  /*13560*/  ISETP.GE.AND P0, PT, R19, UR4, PT ;  /* 0x0000000413007c0c */ /* 0x010fda000bf06270 */
[----:B------:R-:W-:Y:S05]  /*13570*/  @!P0 BRA `(.L_x_14537) ;  /* 0xffffffa0000c8947 */ /* 0x000fea000383ffff */
[----:B------:R-:W-:Y:S05]  /*13580*/  BSYNC B8 ;  /* 0x0000000000087941 */ /* 0x000fea0003800000 */
.L_x_14429:
[----:B--2---:R-:W2:Y:S01]  /*13590*/  LDL.LU R0, [R1+0x68] ;  /* 0x0000680001007983 */ /* 0x004ea20000300800 */
[----:B------:R-:W-:Y:S01]  /*135a0*/  BSSY B0, `(.L_x_14538) ;  /* 0x000000b000007945 */ /* 0x000fe20003800000 */
[----:B------:R-:W4:Y:S01]  /*135b0*/  S2R R5, SR_CgaCtaId ;  /* 0x0000000000057919 */ /* 0x000f220000008800 */
[----:B--2---:R-:W-:-:S05]  /*135c0*/  VIADD R0, R0, 0x1 ;  /* 0x0000000100007836 */ /* 0x004fca0000000000 */
        /* <DEDUP_REMOVED lines=8> */
.L_x_14627:
[----:B------:R-:W-:Y:S05]  /*13650*/  BSYNC B0 ;  /* 0x0000000000007941 */ /* 0x000fea0003800000 */
.L_x_14538:
[----:B------:R-:W-:-:S03]  /*13660*/  UMOV UR4, 0xffffffff ;  /* 0xffffffff00047882 */ /* 0x000fc60000000000 */
[----:B------:R-:W-:Y:S05]  /*13670*/  BRA.DIV UR4, `(.L_x_14540) ;  /* 0x0000002e04207947 */ /* 0x000fea000b800000 */
[----:B------:R-:W1:Y:S02]  /*13680*/  S2R R2, SR_TID.X ;  /* 0x0000000000027919 */ /* 0x000e640000002100 */
[----:B-1----:R-:W-:-:S04]  /*13690*/  SHF.R.U32.HI R2, RZ, 0x5, R2 ;  /* 0x00000005ff027819 */ /* 0x002fc80000011602 */
[----:B------:R-:W-:-:S05]  /*136a0*/  LOP3.LUT R2, R2, 0x3, RZ, 0xc0, !PT ;  /* 0x0000000302027812 */ /* 0x000fca00078ec0ff */
[----:B------:R1:W2:Y:S02]  /*136b0*/  SHFL.IDX PT, R14, R2, RZ, 0x1f ;  /* 0x00001fff020e7589 */ /* 0x0002a400000e0000 */
.L_x_14630:
[----:B--2---:R-:W-:Y:S01]  /*136c0*/  ISETP.NE.AND P0, PT, R14, RZ, PT ;  /* 0x000000ff0e00720c */ /* 0x004fe20003f05270 */
[----:B------:R-:W-:-:S12]  /*136d0*/  BSSY B0, `(.L_x_14541) ;  /* 0x0000029000007945 */ /* 0x000fd80003800000 */
[----:B------:R-:W-:Y:S05]  /*136e0*/  @P0 BRA `(.L_x_14542) ;  /* 0x00000000009c0947 */ /* 0x000fea0003800000 */
[----:B------:R-:W-:-:S03]  /*136f0*/  UMOV UR4, 0xffffffff ;  /* 0xffffffff00047882 */ /* 0x000fc60000000000 */
[----:B------:R-:W-:Y:S05]  /*13700*/  BRA.DIV UR4, `(.L_x_14543) ;  /* 0x0000002e04307947 */ /* 0x000fea000b800000 */
[----:B------:R-:W-:-:S13]  /*13710*/  ELECT P6, URZ, PT ;  /* 0x00000000003f782f */ /* 0x000fda00038c0000 */
.L_x_14633:
        /* <DEDUP_REMOVED lines=8> */
.L_x_14544:
[----:B0-----:R-:W2:Y:S04]  /*137a0*/  LDL R3, [R1+0x8] ;  /* 0x0000080001037983 */ /* 0x001ea80000100800 */
[----:B---3-5:R-:W3:Y:S01]  /*137b0*/  LDL.LU R7, [R1+0x18] ;  /* 0x0000180001077983 */ /* 0x028ee20000300800 */
        /* <DEDUP_REMOVED lines=12> */
.L_x_14634:
[----:B------:R-:W1:Y:S02]  /*13880*/  SYNCS.PHASECHK.TRANS64.TRYWAIT P0, [R7+URZ], R2 ;  /* 0x00000002070075a7 */ /* 0x000e64000800017f */
[----:B-1----:R-:W-:Y:S05]  /*13890*/  @!P0 BRA `(.L_x_14546) ;  /* 0x0000002c00008947 */ /* 0x002fea0003800000 */
.L_x_14635:
[----:B------:R-:W-:Y:S05]  /*138a0*/  @!P2 BRA `(.L_x_14547) ;  /* 0x000000000004a947 */ /* 0x000fea0003800000 */
[----:B------:R-:W-:Y:S01]  /*138b0*/  BPT.TRAP 0x1 ;  /* 0x000000040000795c */ /* 0x000fe20000300000 */
.L_x_14547:
[----:B------:R-:W2:Y:S01]  /*138c0*/  LDL.LU R4, [R1+0x8] ;  /* 0x0000080001047983 */ /* 0x000ea20000300800 */
[----:B------:R-:W-:-:S04]  /*138d0*/  VIADD R0, R0, 0x32460 ;  /* 0x0003246000007836 */ /* 0x000fc80000000000 */
[----:B--2---:R-:W-:-:S04]  /*138e0*/  IMAD R4, R4, 0x8, R0 ;  /* 0x0000000804047824 */ /* 0x004fc800078e0200 */
[----:B------:R-:W2:Y:S02]  /*138f0*/  SYNCS.PHASECHK.TRANS64.TRYWAIT P0, [R4+URZ], R5 ;  /* 0x00000005040075a7 */ /* 0x000ea4000800017f */
[----:B--2---:R-:W-:Y:S05]  /*13900*/  @!P0 BRA `(.L_x_14548) ;  /* 0x0000002800f88947 */ /* 0x004fea0003800000 */
.L_x_14636:
[----:B------:R-:W-:-:S07]  /*13910*/  IMAD R3, R3, 0x8, R0 ;  /* 0x0000000803037824 */ /* 0x000fce00078e0200 */
.L_x_14549:
[----:B---3--:R3:W4:Y:S02]  /*13920*/  SYNCS.PHASECHK.TRANS64.TRYWAIT P0, [R3+URZ], R2 ;  /* 0x00000002030075a7 */ /* 0x008724000800017f */
[----:B----4-:R-:W-:Y:S05]  /*13930*/  @!P0 NANOSLEEP.SYNCS 0x989680 ;  /* 0x009896800000895d */ /* 0x010fea0003900000 */
[----:B------:R-:W4:Y:S02]  /*13940*/  @!P0 SYNCS.PHASECHK.TRANS64 P0, [R3+URZ], R2 ;  /* 0x00000002030085a7 */ /* 0x000f24000800007f */
[----:B----4-:R-:W-:Y:S05]  /*13950*/  @!P0 BRA `(.L_x_14549) ;  /* 0xfffffffc00f08947 */ /* 0x010fea000383ffff */
.L_x_14542:
[----:B------:R-:W-:Y:S05]  /*13960*/  BSYNC B0 ;  /* 0x0000000000007941 */ /* 0x000fea0003800000 */
.L_x_14541:
[----:B------:R-:W-:Y:S05]  /*13970*/  EXIT ;  /* 0x000000000000794d */ /* 0x000fea0003800000 */
.L_x_14370:
[----:B0-----:R0:W1:Y:S02]  /*13980*/  SYNCS.PHASECHK.TRANS64.TRYWAIT P0, [R5+URZ+0x32400], R2 ;  /* 0x03240002050075a7 */ /* 0x001064000800017f */
[----:B-1----:R-:W-:Y:S05]  /*13990*/  @!P0 NANOSLEEP.SYNCS 0x989680 ;  /* 0x009896800000895d */ /* 0x002fea0003900000 */
[----:B------:R-:W1:Y:S02]  /*139a0*/  @!P0 SYNCS.PHASECHK.TRANS64 P0, [R5+URZ+0x32400], R2 ;  /* 0x03240002050085a7 */ /* 0x000e64000800007f */
[----:B-1----:R-:W-:Y:S05]  /*139b0*/  @!P0 BRA `(.L_x_14370) ;  /* 0xfffffffc00f08947 */ /* 0x002fea000383ffff */
[----:B------:R-:W-:Y:S05]  /*139c0*/  BRA `(.L_x_14550) ;  /* 0xfffffee000ac7947 */ /* 0x000fea000383ffff */
.L_x_14374:
[----:B--2---:R2:W3:Y:S02]  /*139d0*/  SYNCS.PHASECHK.TRANS64.TRYWAIT P1, [R0+URZ+0x32430], R3 ;  /* 0x03243003000075a7 */ /* 0x0044e4000802017f */
[----:B---3--:R-:W-:Y:S05]  /*139e0*/  @!P1 NANOSLEEP.SYNCS 0x989680 ;  /* 0x009896800000995d */ /* 0x008fea0003900000 */
[----:B------:R-:W3:Y:S02]  /*139f0*/  @!P1 SYNCS.PHASECHK.TRANS64 P1, [R0+URZ+0x32430], R3 ;  /* 0x03243003000095a7 */ /* 0x000ee4000802007f */
[----:B---3--:R-:W-:Y:S05]  /*13a00*/  @!P1 BRA `(.L_x_14374) ;  /* 0xfffffffc00f09947 */ /* 0x008fea000383ffff */
[----:B------:R-:W-:Y:S05]  /*13a10*/  BRA `(.L_x_14373) ;  /* 0xfffffee000dc7947 */ /* 0x000fea000383ffff */
.L_x_14375:
[----:B---3--:R3:W4:Y:S02]  /*13a20*/  SYNCS.PHASECHK.TRANS64.TRYWAIT P1, [R5+URZ+0x32410], R2 ;  /* 0x03241002050075a7 */ /* 0x008724000802017f */
[----:B----4-:R-:W-:Y:S05]  /*13a30*/  @!P1 NANOSLEEP.SYNCS 0x989680 ;  /* 0x009896800000995d */ /* 0x010fea0003900000 */
[----:B------:R-:W4:Y:S02]  /*13a40*/  @!P1 SYNCS.PHASECHK.TRANS64 P1, [R5+URZ+0x32410], R2 ;  /* 0x03241002050095a7 */ /* 0x000f24000802007f */
[----:B----4-:R-:W-:Y:S05]  /*13a50*/  @!P1 BRA `(.L_x_14375) ;  /* 0xfffffffc00f09947 */ /* 0x010fea000383ffff */
[----:B------:R-:W-:Y:S05]  /*13a60*/  BRA `(.L_x_14551) ;  /* 0xfffffee400887947 */ /* 0x000fea000383ffff */
.L_x_14379:
[----:B------:R0:W0:Y:S02]  /*13a70*/  SYNCS.PHASECHK.TRANS64.TRYWAIT P1, [R0+URZ+0x32450], R3 ;  /* 0x03245003000075a7 */ /* 0x000024000802017f */
[----:B0-----:R-:W-:Y:S05]  /*13a80*/  @!P1 NANOSLEEP.SYNCS 0x989680 ;  /* 0x009896800000995d */ /* 0x001fea0003900000 */
[----:B------:R-:W0:Y:S02]  /*13a90*/  @!P1 SYNCS.PHASECHK.TRANS64 P1, [R0+URZ+0x32450], R3 ;  /* 0x03245003000095a7 */ /* 0x000e24000802007f */
[----:B0-----:R-:W-:Y:S05]  /*13aa0*/  @!P1 BRA `(.L_x_14379) ;  /* 0xfffffffc00f09947 */ /* 0x001fea000383ffff */
[----:B------:R-:W-:Y:S05]  /*13ab0*/  BRA `(.L_x_14378) ;  /* 0xfffffee400947947 */ /* 0x000fea000383ffff */
.L_x_14384:
[----:B-1----:R-:W-:-:S04]  /*13ac0*/  IMAD.U32 R20, RZ, RZ, UR4 ;  /* 0x00000004ff147e24 */ /* 0x002fc8000f8e00ff */
[----:B------:R1:W2:Y:S03]  /*13ad0*/  SYNCS.PHASECHK.TRANS64.TRYWAIT P3, [R20+URZ+0x32430], R13 ;  /* 0x0324300d140075a7 */ /* 0x0002a6000806017f */
[----:B--2---:R-:W-:Y:S05]  /*13ae0*/  @!P3 NANOSLEEP.SYNCS 0x989680 ;  /* 0x009896800000b95d */ /* 0x004fea0003900000 */
[----:B------:R-:W2:Y:S02]  /*13af0*/  @!P3 SYNCS.PHASECHK.TRANS64 P3, [R20+URZ+0x32430], R13 ;  /* 0x0324300d1400b5a7 */ /* 0x000ea4000806007f */
[----:B--2---:R-:W-:Y:S05]  /*13b00*/  @!P3 BRA `(.L_x_14384) ;  /* 0xfffffffc00ecb947 */ /* 0x004fea000383ffff */
[----:B------:R-:W-:Y:S05]  /*13b10*/  BRA `(.L_x_14383) ;  /* 0xffffff0800207947 */ /* 0x000fea000383ffff */
.L_x_14388:
[----:B-1----:R-:W-:-:S04]  /*13b20*/  IMAD.U32 R20, RZ, RZ, UR4 ;  /* 0x00000004ff147e24 */ /* 0x002fc8000f8e00ff */
[----:B------:R1:W3:Y:S03]  /*13b30*/  SYNCS.PHASECHK.TRANS64.TRYWAIT P3, [R20+URZ+0x32450], R13 ;  /* 0x0324500d140075a7 */ /* 0x0002e6000806017f */
[----:B---3--:R-:W-:Y:S05]  /*13b40*/  @!P3 NANOSLEEP.SYNCS 0x989680 ;  /* 0x009896800000b95d */ /* 0x008fea0003900000 */
[----:B------:R-:W3:Y:S02]  /*13b50*/  @!P3 SYNCS.PHASECHK.TRANS64 P3, [R20+URZ+0x32450], R13 ;  /* 0x0324500d1400b5a7 */ /* 0x000ee4000806007f */
[----:B---3--:R-:W-:Y:S05]  /*13b60*/  @!P3 BRA `(.L_x_14388) ;  /* 0xfffffffc00ecb947 */ /* 0x008fea000383ffff */
[----:B------:R-:W-:Y:S05]  /*13b70*/  BRA `(.L_x_14387) ;  /* 0xffffff08009c7947 */ /* 0x000fea000383ffff */
.L_x_14394:
[----:B--2---:R-:W-:-:S04]  /*13b80*/  IMAD.U32 R20, RZ, RZ, UR4 ;  /* 0x00000004ff147e24 */ /* 0x004fc8000f8e00ff */
[----:B------:R2:W3:Y:S03]  /*13b90*/  SYNCS.PHASECHK.TRANS64.TRYWAIT P1, [R20+URZ+0x32430], R13 ;  /* 0x0324300d140075a7 */ /* 0x0004e6000802017f */
[----:B---3--:R-:W-:Y:S05]  /*13ba0*/  @!P1 NANOSLEEP.SYNCS 0x989680 ;  /* 0x009896800000995d */ /* 0x008fea0003900000 */
[----:B------:R-:W3:Y:S02]  /*13bb0*/  @!P1 SYNCS.PHASECHK.TRANS64 P1, [R20+URZ+0x32430], R13 ;  /* 0x0324300d140095a7 */ /* 0x000ee4000802007f */
[----:B---3--:R-:W-:Y:S05]  /*13bc0*/  @!P1 BRA `(.L_x_14394) ;  /* 0xfffffffc00ec9947 */ /* 0x008fea000383ffff */
[----:B------:R-:W-:Y:S05]  /*13bd0*/  BRA `(.L_x_14393) ;  /* 0xffffff3000807947 */ /* 0x000fea000383ffff */
.L_x_14398:
[----:B--2---:R-:W-:-:S04]  /*13be0*/  IMAD.U32 R20, RZ, RZ, UR4 ;  /* 0x00000004ff147e24 */ /* 0x004fc8000f8e00ff */
[----:B------:R2:W4:Y:S03]  /*13bf0*/  SYNCS.PHASECHK.TRANS64.TRYWAIT P1, [R20+URZ+0x32450], R13 ;  /* 0x0324500d140075a7 */ /* 0x000526000802017f */
[----:B----4-:R-:W-:Y:S05]  /*13c00*/  @!P1 NANOSLEEP.SYNCS 0x989680 ;  /* 0x009896800000995d */ /* 0x010fea0003900000 */
[----:B------:R-:W4:Y:S02]  /*13c10*/  @!P1 SYNCS.PHASECHK.TRANS64 P1, [R20+URZ+0x32450], R13 ;  /* 0x0324500d140095a7 */ /* 0x000f24000802007f */
[----:B----4-:R-:W-:Y:S05]  /*13c20*/  @!P1 BRA `(.L_x_14398) ;  /* 0xfffffffc00ec9947 */ /* 0x010fea000383ffff */
[----:B------:R-:W-:Y:S05]  /*13c30*/  BRA `(.L_x_14397) ;  /* 0xffffff3000fc7947 */ /* 0x000fea000383ffff */
.L_x_14441:
        /* <DEDUP_REMOVED lines=11> */
.L_x_14553:
[----:B------:R-:W-:Y:S05]  /*13cf0*/  BSYNC B0 ;  /* 0x0000000000007941 */ /* 0x000fea0003800000 */
.L_x_14552:
[----:B------:R-:W-:Y:S05]  /*13d00*/  BRA `(.L_x_14554) ;  /* 0xffffffa4003c7947 */ /* 0x000fea000383ffff */
.L_x_14443:
[----:B------:R-:W-:Y:S01]  /*13d10*/  BSSY B0, `(.L_x_14555) ;  /* 0x0000006000007945 */ /* 0x000fe20003800000 */
[----:B------:R-:W-:-:S07]  /*13d20*/  IMAD.MOV.U32 R15, RZ, RZ, -0x1 ;  /* 0xffffffffff0f7424 */ /* 0x000fce00078e00ff */
[----:B01----:R-:W-:Y:S05]  /*13d30*/  WARPSYNC.COLLECTIVE R15, `(.L_x_14556) ;  /* 0x000000000f0c7348 */ /* 0x003fea0003c00000 */
[----:B------:R-:W-:Y:S02]  /*13d40*/  ELECT P6, UR62, PT ;  /* 0x00000000003e782f */ /* 0x000fe400038c0000 */
[----:B------:R-:W-:Y:S01]  /*13d50*/  MOV R14, UR62 ;  /* 0x0000003e000e7c02 */ /* 0x000fe20008000f00 */
[----:B01----:R-:W-:Y:S10]  /*13d60*/  ENDCOLLECTIVE ;  /* 0x000000000000791b */ /* 0x003ff40003800000 */
.L_x_14556:
[----:B------:R-:W-:Y:S05]  /*13d70*/  BSYNC B0 ;  /* 0x0000000000007941 */ /* 0x000fea0003800000 */
.L_x_14555:
[----:B------:R-:W-:Y:S05]  /*13d80*/  BRA `(.L_x_14557) ;  /* 0xffffffa4004c7947 */ /* 0x000fea000383ffff */
.L_x_14445:
[----:B0-----:R0:W2:Y:S02]  /*13d90*/  SYNCS.PHASECHK.TRANS64.TRYWAIT P0, [R0+URZ+0x32440], R2 ;  /* 0x03244002000075a7 */ /* 0x0010a4000800017f */
[----:B--2---:R-:W-:Y:S05]  /*13da0*/  @!P0 NANOSLEEP.SYNCS 0x989680 ;  /* 0x009896800000895d */ /* 0x004fea0003900000 */
[----:B------:R-:W2:Y:S02]  /*13db0*/  @!P0 SYNCS.PHASECHK.TRANS64 P0, [R0+URZ+0x32440], R2 ;  /* 0x03244002000085a7 */ /* 0x000ea4000800007f */
[----:B--2---:R-:W-:Y:S05]  /*13dc0*/  @!P0 BRA `(.L_x_14445) ;  /* 0xfffffffc00f08947 */ /* 0x004fea000383ffff */
[----:B------:R-:W-:Y:S05]  /*13dd0*/  BRA `(.L_x_14558) ;  /* 0xffffffa400b87947 */ /* 0x000fea000383ffff */
.L_x_14449:
        /* <DEDUP_REMOVED lines=9> */
.L_x_14559:
[----:B------:R-:W-:-:S05]  /*13e70*/  VIADD R8, R17, 0x10 ;  /* 0x0000001011087836 */ /* 0x000fca0000000000 */
[----:B------:R0:W-:Y:S01]  /*13e80*/  STL [R1+0x3c], R8 ;  /* 0x00003c0801007387 */ /* 0x0001e20000100800 */
[----:B------:R-:W-:Y:S02]  /*13e90*/  IMAD.MOV.U32 R13, RZ, RZ, R3 ;  /* 0x000000ffff0d7224 */ /* 0x000fe400078e0003 */
[----:B------:R-:W-:-:S07]  /*13ea0*/  IMAD.MOV.U32 R4, RZ, RZ, R14 ;  /* 0x000000ffff047224 */ /* 0x000fce00078e000e */
[----:B0-----:R-:W-:Y:S05]  /*13eb0*/  WARPSYNC.COLLECTIVE R15, `(.L_x_14560) ;  /* 0x000000000f087348 */ /* 0x001fea0003c00000 */
[----:B------:R1:W2:Y:S02]  /*13ec0*/  SHFL.IDX P6, R14, R13, R12, R11 ;  /* 0x0000000c0d0e7389 */ /* 0x0002a400000c000b */
[----:B012---:R-:W-:Y:S01]  /*13ed0*/  ENDCOLLECTIVE ;  /* 0x000000000000791b */ /* 0x007fe20003800000 */
.L_x_14560:
[----:B------:R-:W-:Y:S02]  /*13ee0*/  IMAD.MOV.U32 R13, RZ, RZ, R0 ;  /* 0x000000ffff0d7224 */ /* 0x000fe400078e0000 */
[----:B------:R-:W-:Y:S02]  /*13ef0*/  IMAD.MOV.U32 R12, RZ, RZ, 0x1 ;  /* 0x00000001ff0c7424 */ /* 0x000fe400078e00ff */
[----:B------:R-:W-:-:S07]  /*13f00*/  IMAD.MOV.U32 R5, RZ, RZ, R14 ;  /* 0x000000ffff057224 */ /* 0x000fce00078e000e */
[----:B------:R-:W-:Y:S05]  /*13f10*/  WARPSYNC.COLLECTIVE R15, `(.L_x_14561) ;  /* 0x000000000f087348 */ /* 0x000fea0003c00000 */
[----:B------:R0:W1:Y:S02]  /*13f20*/  SHFL.IDX P6, R14, R13, R12, R11 ;  /* 0x0000000c0d0e7389 */ /* 0x00006400000c000b */
[----:B01----:R-:W-:Y:S01]  /*13f30*/  ENDCOLLECTIVE ;  /* 0x000000000000791b */ /* 0x003fe20003800000 */
.L_x_14561:
[----:B------:R-:W-:Y:S02]  /*13f40*/  IMAD.MOV.U32 R13, RZ, RZ, R3 ;  /* 0x000000ffff0d7224 */ /* 0x000fe400078e0003 */
[----:B------:R-:W-:Y:S02]  /*13f50*/  IMAD R2, R2, R7, RZ ;  /* 0x0000000702027224 */ /* 0x000fe400078e02ff */
[----:B------:R-:W-:-:S07]  /*13f60*/  IMAD.MOV.U32 R7, RZ, RZ, R14 ;  /* 0x000000ffff077224 */ /* 0x000fce00078e000e */
[----:B------:R-:W-:Y:S05]  /*13f70*/  WARPSYNC.COLLECTIVE R15, `(.L_x_14562) ;  /* 0x000000000f087348 */ /* 0x000fea0003c00000 */
[----:B------:R0:W1:Y:S02]  /*13f80*/  SHFL.IDX P6, R14, R13, R12, R11 ;  /* 0x0000000c0d0e7389 */ /* 0x00006400000c000b */
[----:B01----:R-:W-:Y:S01]  /*13f90*/  ENDCOLLECTIVE ;  /* 0x000000000000791b */ /* 0x003fe20003800000 */
.L_x_14562:
        /* <DEDUP_REMOVED lines=13> */
.L_x_14563:
        /* <DEDUP_REMOVED lines=12> */
.L_x_14564:
        /* <DEDUP_REMOVED lines=17> */
.L_x_14565:
        /* <DEDUP_REMOVED lines=10> */
.L_x_14566:
        /* <DEDUP_REMOVED lines=13> */
.L_x_14567:
        /* <DEDUP_REMOVED lines=10> */
.L_x_14568:
        /* <DEDUP_REMOVED lines=13> */
.L_x_14569:
        /* <DEDUP_REMOVED lines=10> */
.L_x_14570:
        /* <DEDUP_REMOVED lines=13> */
.L_x_14571:
        /* <DEDUP_REMOVED lines=10> */
.L_x_14572:
        /* <DEDUP_REMOVED lines=11> */
.L_x_14573:
        /* <DEDUP_REMOVED lines=10> */
.L_x_14574:
[----:B------:R-:W-:Y:S01]  /*14880*/  @!PT LDS RZ, [RZ] ;  /* 0x00000000fffff984 */ /* 0x000fe20000000800 */
[----:B------:R-:W-:Y:S01]  /*14890*/  @!PT LDS RZ, [RZ] ;  /* 0x00000000fffff984 */ /* 0x000fe20000000800 */
[----:B------:R-:W-:Y:S01]  /*148a0*/  @!PT LDS RZ, [RZ] ;  /* 0x00000000fffff984 */ /* 0x000fe20000000800 */
[----:B------:R1:W-:Y:S01]  /*148b0*/  @!P1 LDGSTS.E.BYPASS.LTC128B.128 [R9+0x1b400], desc[UR38][R4.64], !P0 ;  /* 0x1b40000004099fae */ /* 0x0003e2000c101d66 */
[----:B------:R-:W-:Y:S01]  /*148c0*/  IMAD.MOV.U32 R3, RZ, RZ, R14 ;  /* 0x000000ffff037224 */ /* 0x000fe200078e000e */
[----:B------:R-:W-:Y:S06]  /*148d0*/  BRA `(.L_x_14575) ;  /* 0xffffffa800607947 */ /* 0x000fec000383ffff */
.L_x_14453:
        /* <DEDUP_REMOVED lines=35> */
.L_x_14577:
[----:B------:R-:W-:Y:S05]  /*14b10*/  BSYNC B0 ;  /* 0x0000000000007941 */ /* 0x000fea0003800000 */
.L_x_14576:
        /* <DEDUP_REMOVED lines=12> */
.L_x_14578:
        /* <DEDUP_REMOVED lines=14> */
.L_x_14579:
[----:B------:R-:W-:-:S04]  /*14cc0*/  @!P5 LOP3.LUT R2, R3, R2, RZ, 0x3c, !PT ;  /* 0x000000020302d212 */ /* 0x000fc800078e3cff */
[----:B------:R-:W-:Y:S01]  /*14cd0*/  @!P5 LOP3.LUT R3, R3, R2, RZ, 0x3c, !PT ;  /* 0x000000020303d212 */ /* 0x000fe200078e3cff */
[----:B------:R-:W-:Y:S02]  /*14ce0*/  IMAD.MOV.U32 R13, RZ, RZ, R4 ;  /* 0x000000ffff0d7224 */ /* 0x000fe400078e0004 */
[----:B------:R-:W-:-:S07]  /*14cf0*/  IMAD.MOV.U32 R6, RZ, RZ, R14 ;  /* 0x000000ffff067224 */ /* 0x000fce00078e000e */
[----:B------:R-:W-:Y:S05]  /*14d00*/  WARPSYNC.COLLECTIVE R15, `(.L_x_14580) ;  /* 0x000000000f087348 */ /* 0x000fea0003c00000 */
[----:B------:R0:W1:Y:S02]  /*14d10*/  SHFL.IDX P6, R14, R13, R12, R11 ;  /* 0x0000000c0d0e7389 */ /* 0x00006400000c000b */
[----:B01----:R-:W-:Y:S01]  /*14d20*/  ENDCOLLECTIVE ;  /* 0x000000000000791b */ /* 0x003fe20003800000 */
.L_x_14580:
        /* <DEDUP_REMOVED lines=17> */
.L_x_14581:
        /* <DEDUP_REMOVED lines=12> */
.L_x_14582:
        /* <DEDUP_REMOVED lines=12> */
.L_x_14583:
        /* <DEDUP_REMOVED lines=12> */
.L_x_14584:
        /* <DEDUP_REMOVED lines=12> */
.L_x_14585:
        /* <DEDUP_REMOVED lines=12> */
.L_x_14586:
        /* <DEDUP_REMOVED lines=12> */
.L_x_14587:
        /* <DEDUP_REMOVED lines=11> */
.L_x_14588:
        /* <DEDUP_REMOVED lines=16> */
.L_x_14589:
[----:B------:R-:W-:Y:S02]  /*15470*/  IMAD.MOV.U32 R13, RZ, RZ, R4 ;  /* 0x000000ffff0d7224 */ /* 0x000fe400078e0004 */
[----:B------:R-:W-:-:S07]  /*15480*/  IMAD.MOV.U32 R6, RZ, RZ, R14 ;  /* 0x000000ffff067224 */ /* 0x000fce00078e000e */
[----:B------:R-:W-:Y:S05]  /*15490*/  WARPSYNC.COLLECTIVE R15, `(.L_x_14590) ;  /* 0x000000000f087348 */ /* 0x000fea0003c00000 */
[----:B------:R0:W1:Y:S02]  /*154a0*/  SHFL.IDX P6, R14, R13, R12, R11 ;  /* 0x0000000c0d0e7389 */ /* 0x00006400000c000b */
[----:B01----:R-:W-:Y:S01]  /*154b0*/  ENDCOLLECTIVE ;  /* 0x000000000000791b */ /* 0x003fe20003800000 */
.L_x_14590:
[----:B------:R-:W-:Y:S02]  /*154c0*/  IMAD.MOV.U32 R13, RZ, RZ, R0 ;  /* 0x000000ffff0d7224 */ /* 0x000fe400078e0000 */
[----:B------:R-:W-:Y:S02]  /*154d0*/  IMAD.MOV.U32 R12, RZ, RZ, 0x7 ;  /* 0x00000007ff0c7424 */ /* 0x000fe400078e00ff */
[----:B------:R-:W-:-:S07]  /*154e0*/  IMAD.MOV.U32 R2, RZ, RZ, R14 ;  /* 0x000000ffff027224 */ /* 0x000fce00078e000e */
[----:B------:R-:W-:Y:S05]  /*154f0*/  WARPSYNC.COLLECTIVE R15, `(.L_x_14591) ;  /* 0x000000000f087348 */ /* 0x000fea0003c00000 */
[----:B------:R0:W1:Y:S02]  /*15500*/  SHFL.IDX P6, R14, R13, R12, R11 ;  /* 0x0000000c0d0e7389 */ /* 0x00006400000c000b */
[----:B01----:R-:W-:Y:S01]  /*15510*/  ENDCOLLECTIVE ;  /* 0x000000000000791b */ /* 0x003fe20003800000 */
.L_x_14591:
        /* <DEDUP_REMOVED lines=14> */
.L_x_14592:
[----:B------:R-:W-:Y:S01]  /*15600*/  IMAD.MOV.U32 R2, RZ, RZ, R14 ;  /* 0x000000ffff027224 */ /* 0x000fe200078e000e */
[----:B------:R-:W-:Y:S06]  /*15610*/  BRA `(.L_x_14593) ;  /* 0xffffffa400f47947 */ /* 0x000fec000383ffff */
.L_x_14458:
[----:B0-----:R-:W4:Y:S02]  /*15620*/  LDL R2, [R1+0x4] ;  /* 0x0000040001027983 */ /* 0x001f240000100800 */
[----:B----4-:R0:W1:Y:S02]  /*15630*/  SYNCS.PHASECHK.TRANS64.TRYWAIT P0, [R2+URZ+0x32420], R0 ;  /* 0x03242000020075a7 */ /* 0x010064000800017f */
[----:B-1----:R-:W-:Y:S05]  /*15640*/  @!P0 NANOSLEEP.SYNCS 0x989680 ;  /* 0x009896800000895d */ /* 0x002fea0003900000 */
[----:B------:R-:W1:Y:S02]  /*15650*/  @!P0 SYNCS.PHASECHK.TRANS64 P0, [R2+URZ+0x32420], R0 ;  /* 0x03242000020085a7 */ /* 0x000e64000800007f */
[----:B-1----:R-:W-:Y:S05]  /*15660*/  @!P0 BRA `(.L_x_14458) ;  /* 0xfffffffc00ec8947 */ /* 0x002fea000383ffff */
[----:B------:R-:W-:Y:S05]  /*15670*/  BRA `(.L_x_14594) ;  /* 0xffffffa800707947 */ /* 0x000fea000383ffff */
.L_x_14462:
[----:B0-----:R0:W1:Y:S02]  /*15680*/  SYNCS.PHASECHK.TRANS64.TRYWAIT P0, [R2+URZ+0x32460], R0 ;  /* 0x03246000020075a7 */ /* 0x001064000800017f */
[----:B-1----:R-:W-:Y:S05]  /*15690*/  @!P0 NANOSLEEP.SYNCS 0x989680 ;  /* 0x009896800000895d */ /* 0x002fea0003900000 */
[----:B------:R-:W1:Y:S02]  /*156a0*/  @!P0 SYNCS.PHASECHK.TRANS64 P0, [R2+URZ+0x32460], R0 ;  /* 0x03246000020085a7 */ /* 0x000e64000800007f */
[----:B-1----:R-:W-:Y:S05]  /*156b0*/  @!P0 BRA `(.L_x_14462) ;  /* 0xfffffffc00f08947 */ /* 0x002fea000383ffff */
[----:B------:R-:W-:Y:S05]  /*156c0*/  BRA `(.L_x_14595) ;  /* 0xffffffa800a07947 */ /* 0x000fea000383ffff */
.L_x_14477:
[----:B-1----:R1:W2:Y:S02]  /*156d0*/  SYNCS.PHASECHK.TRANS64.TRYWAIT P0, [R3+URZ+0x32440], R2 ;  /* 0x03244002030075a7 */ /* 0x0022a4000800017f */
[----:B--2---:R-:W-:Y:S05]  /*156e0*/  @!P0 NANOSLEEP.SYNCS 0x989680 ;  /* 0x009896800000895d */ /* 0x004fea0003900000 */
[----:B------:R-:W2:Y:S02]  /*156f0*/  @!P0 SYNCS.PHASECHK.TRANS64 P0, [R3+URZ+0x32440], R2 ;  /* 0x03244002030085a7 */ /* 0x000ea4000800007f */
[----:B--2---:R-:W-:Y:S05]  /*15700*/  @!P0 BRA `(.L_x_14477) ;  /* 0xfffffffc00f08947 */ /* 0x004fea000383ffff */
[----:B------:R-:W-:Y:S05]  /*15710*/  BRA `(.L_x_14596) ;  /* 0xffffffb000c47947 */ /* 0x000fea000383ffff */
.L_x_14482:
[----:B0-----:R0:W2:Y:S02]  /*15720*/  SYNCS.PHASECHK.TRANS64.TRYWAIT P0, [R3+URZ+0x32460], R2 ;  /* 0x03246002030075a7 */ /* 0x0010a4000800017f */
[----:B--2---:R-:W-:Y:S05]  /*15730*/  @!P0 NANOSLEEP.SYNCS 0x989680 ;  /* 0x009896800000895d */ /* 0x004fea0003900000 */
[----:B------:R-:W2:Y:S02]  /*15740*/  @!P0 SYNCS.PHASECHK.TRANS64 P0, [R3+URZ+0x32460], R2 ;  /* 0x03246002030085a7 */ /* 0x000ea4000800007f */
[----:B--2---:R-:W-:Y:S05]  /*15750*/  @!P0 BRA `(.L_x_14482) ;  /* 0xfffffffc00f08947 */ /* 0x004fea000383ffff */
[----:B------:R-:W-:Y:S05]  /*15760*/  BRA `(.L_x_14597) ;  /* 0xffffffb4004c7947 */ /* 0x000fea000383ffff */
.L_x_14493:
[----:B0-----:R0:W1:Y:S02]  /*15770*/  SYNCS.PHASECHK.TRANS64.TRYWAIT P0, [R4+URZ+0x32440], R2 ;  /* 0x03244002040075a7 */ /* 0x001064000800017f */
[----:B-1----:R-:W-:Y:S05]  /*15780*/  @!P0 NANOSLEEP.SYNCS 0x989680 ;  /* 0x009896800000895d */ /* 0x002fea0003900000 */
[----:B------:R-:W1:Y:S02]  /*15790*/  @!P0 SYNCS.PHASECHK.TRANS64 P0, [R4+URZ+0x32440], R2 ;  /* 0x03244002040085a7 */ /* 0x000e64000800007f */
[----:B-1----:R-:W-:Y:S05]  /*157a0*/  @!P0 BRA `(.L_x_14493) ;  /* 0xfffffffc00f08947 */ /* 0x002fea000383ffff */
[----:B------:R-:W-:Y:S05]  /*157b0*/  BRA `(.L_x_14598) ;  /* 0xffffffbc00547947 */ /* 0x000fea000383ffff */
.L_x_14498:
[----:B-1----:R1:W2:Y:S02]  /*157c0*/  SYNCS.PHASECHK.TRANS64.TRYWAIT P0, [R4+URZ+0x32460], R2 ;  /* 0x03246002040075a7 */ /* 0x0022a4000800017f */
[----:B--2---:R-:W-:Y:S05]  /*157d0*/  @!P0 NANOSLEEP.SYNCS 0x989680 ;  /* 0x009896800000895d */ /* 0x004fea0003900000 */
[----:B------:R-:W2:Y:S02]  /*157e0*/  @!P0 SYNCS.PHASECHK.TRANS64 P0, [R4+URZ+0x32460], R2 ;  /* 0x03246002040085a7 */ /* 0x000ea4000800007f */
[----:B--2---:R-:W-:Y:S05]  /*157f0*/  @!P0 BRA `(.L_x_14498) ;  /* 0xfffffffc00f08947 */ /* 0x004fea000383ffff */
[----:B------:R-:W-:Y:S05]  /*15800*/  BRA `(.L_x_14599) ;  /* 0xffffffbc00d87947 */ /* 0x000fea000383ffff */
.L_x_14509:
[----:B-1----:R1:W2:Y:S02]  /*15810*/  SYNCS.PHASECHK.TRANS64.TRYWAIT P0, [R4+URZ+0x32440], R2 ;  /* 0x03244002040075a7 */ /* 0x0022a4000800017f */
[----:B--2---:R-:W-:Y:S05]  /*15820*/  @!P0 NANOSLEEP.SYNCS 0x989680 ;  /* 0x009896800000895d */ /* 0x004fea0003900000 */
[----:B------:R-:W2:Y:S02]  /*15830*/  @!P0 SYNCS.PHASECHK.TRANS64 P0, [R4+URZ+0x32440], R2 ;  /* 0x03244002040085a7 */ /* 0x000ea4000800007f */
[----:B--2---:R-:W-:Y:S05]  /*15840*/  @!P0 BRA `(.L_x_14509) ;  /* 0xfffffffc00f08947 */ /* 0x004fea000383ffff */
[----:B------:R-:W-:Y:S05]  /*15850*/  BRA `(.L_x_14600) ;  /* 0xffffffc400c47947 */ /* 0x000fea000383ffff */
.L_x_14514:
[----:B0-----:R0:W2:Y:S02]  /*15860*/  SYNCS.PHASECHK.TRANS64.TRYWAIT P0, [R4+URZ+0x32460], R2 ;  /* 0x03246002040075a7 */ /* 0x0010a4000800017f */
[----:B--2---:R-:W-:Y:S05]  /*15870*/  @!P0 NANOSLEEP.SYNCS 0x989680 ;  /* 0x009896800000895d */ /* 0x004fea0003900000 */
[----:B------:R-:W2:Y:S02]  /*15880*/  @!P0 SYNCS.PHASECHK.TRANS64 P0, [R4+URZ+0x32460], R2 ;  /* 0x03246002040085a7 */ /* 0x000ea4000800007f */
[----:B--2---:R-:W-:Y:S05]  /*15890*/  @!P0 BRA `(.L_x_14514) ;  /* 0xfffffffc00f08947 */ /* 0x004fea000383ffff */
[----:B------:R-:W-:Y:S05]  /*158a0*/  BRA `(.L_x_14601) ;  /* 0xffffffc8004c7947 */ /* 0x000fea000383ffff */
.L_x_14526:
[----:B------:R-:W-:Y:S01]  /*158b0*/  BSSY B0, `(.L_x_14602) ;  /* 0x0000008000007945 */ /* 0x000fe20003800000 */
[----:B------:R-:W-:Y:S02]  /*158c0*/  IMAD.MOV.U32 R13, RZ, RZ, R16 ;  /* 0x000000ffff0d7224 */ /* 0x000fe400078e0010 */
[----:B------:R-:W-:Y:S02]  /*158d0*/  IMAD.MOV.U32 R12, RZ, RZ, RZ ;  /* 0x000000ffff0c7224 */ /* 0x000fe400078e00ff */
[----:B------:R-:W-:Y:S02]  /*158e0*/  IMAD.MOV.U32 R11, RZ, RZ, 0x1f ;  /* 0x0000001fff0b7424 */ /* 0x000fe400078e00ff */
[----:B------:R-:W-:-:S07]  /*158f0*/  IMAD.MOV.U32 R15, RZ, RZ, -0x1 ;  /* 0xffffffffff0f7424 */ /* 0x000fce00078e00ff */
[----:B01-3-5:R-:W-:Y:S05]  /*15900*/  WARPSYNC.COLLECTIVE R15, `(.L_x_14603) ;  /* 0x000000000f087348 */ /* 0x02bfea0003c00000 */
[----:B------:R2:W4:Y:S02]  /*15910*/  SHFL.IDX P6, R14, R13, R12, R11 ;  /* 0x0000000c0d0e7389 */ /* 0x00052400000c000b */
[----:B012345:R-:W-:Y:S01]  /*15920*/  ENDCOLLECTIVE ;  /* 0x000000000000791b */ /* 0x03ffe20003800000 */
.L_x_14603:
[----:B------:R-:W-:Y:S05]  /*15930*/  BSYNC B0 ;  /* 0x0000000000007941 */ /* 0x000fea0003800000 */
.L_x_14602:
        /* <DEDUP_REMOVED lines=9> */
.L_x_14604:
        /* <DEDUP_REMOVED lines=18> */
.L_x_14605:
        /* <DEDUP_REMOVED lines=8> */
.L_x_14606:
        /* <DEDUP_REMOVED lines=8> */
.L_x_14607:
        /* <DEDUP_REMOVED lines=8> */
.L_x_14608:
        /* <DEDUP_REMOVED lines=8> */
.L_x_14609:
        /* <DEDUP_REMOVED lines=9> */
.L_x_14610:
[----:B------:R-:W-:Y:S01]  /*15d80*/  IMAD.MOV.U32 R16, RZ, RZ, R14 ;  /* 0x000000ffff107224 */ /* 0x000fe200078e000e */
[----:B------:R-:W-:Y:S06]  /*15d90*/  BRA `(.L_x_14611) ;  /* 0xffffffcc00a47947 */ /* 0x000fec000383ffff */
.L_x_14531:
[----:B------:R-:W-:Y:S01]  /*15da0*/  BSSY B0, `(.L_x_14612) ;  /* 0x0000008000007945 */ /* 0x000fe20003800000 */
[----:B-----5:R-:W-:Y:S02]  /*15db0*/  IMAD.MOV.U32 R13, RZ, RZ, R2 ;  /* 0x000000ffff0d7224 */ /* 0x020fe400078e0002 */
[----:B------:R-:W-:Y:S02]  /*15dc0*/  IMAD.MOV.U32 R12, RZ, RZ, 0x1 ;  /* 0x00000001ff0c7424 */ /* 0x000fe400078e00ff */
[----:B------:R-:W-:Y:S02]  /*15dd0*/  IMAD.MOV.U32 R11, RZ, RZ, RZ ;  /* 0x000000ffff0b7224 */ /* 0x000fe400078e00ff */
[----:B------:R-:W-:-:S07]  /*15de0*/  IMAD.MOV.U32 R15, RZ, RZ, -0x1 ;  /* 0xffffffffff0f7424 */ /* 0x000fce00078e00ff */
[----:B01-3--:R-:W-:Y:S05]  /*15df0*/  WARPSYNC.COLLECTIVE R15, `(.L_x_14613) ;  /* 0x000000000f087348 */ /* 0x00bfea0003c00000 */
[----:B------:R2:W4:Y:S02]  /*15e00*/  SHFL.UP P6, R14, R13, R12, R11 ;  /* 0x0400000c0d0e7389 */ /* 0x00052400000c000b */
[----:B01234-:R-:W-:Y:S01]  /*15e10*/  ENDCOLLECTIVE ;  /* 0x000000000000791b */ /* 0x01ffe20003800000 */
.L_x_14613:
[----:B------:R-:W-:Y:S05]  /*15e20*/  BSYNC B0 ;  /* 0x0000000000007941 */ /* 0x000fea0003800000 */
.L_x_14612:
        /* <DEDUP_REMOVED lines=9> */
.L_x_14614:
        /* <DEDUP_REMOVED lines=8> */
.L_x_14615:
        /* <DEDUP_REMOVED lines=8> */
.L_x_14616:
        /* <DEDUP_REMOVED lines=8> */
.L_x_14617:
        /* <DEDUP_REMOVED lines=9> */
.L_x_14618:
[----:B------:R-:W-:Y:S01]  /*160d0*/  IMAD.MOV.U32 R16, RZ, RZ, R14 ;  /* 0x000000ffff107224 */ /* 0x000fe200078e000e */
[----:B------:R-:W-:Y:S06]  /*160e0*/  BRA `(.L_x_14619) ;  /* 0xffffffcc006c7947 */ /* 0x000fec000383ffff */
.L_x_14533:
[----:B------:R-:W-:Y:S01]  /*160f0*/  BSSY B0, `(.L_x_14620) ;  /* 0x0000006000007945 */ /* 0x000fe20003800000 */
[----:B------:R-:W-:Y:S01]  /*16100*/  PLOP3.LUT P6, PT, P6, PT, PT, 0x8, 0x0 ;  /* 0x000000000000781c */ /* 0x000fe200037ce170 */
[----:B------:R-:W-:-:S12]  /*16110*/  IMAD.MOV.U32 R15, RZ, RZ, -0x1 ;  /* 0xffffffffff0f7424 */ /* 0x000fd800078e00ff */
[----:B01-3-5:R-:W-:Y:S05]  /*16120*/  WARPSYNC.COLLECTIVE R15, `(.L_x_14621) ;  /* 0x000000000f087348 */ /* 0x02bfea0003c00000 */
[----:B------:R-:W-:Y:S01]  /*16130*/  VOTE.ANY R14, PT, P6 ;  /* 0x00000000000e7806 */ /* 0x000fe200030e0100 */
[----:B01-3-5:R-:W-:Y:S06]  /*16140*/  ENDCOLLECTIVE ;  /* 0x000000000000791b */ /* 0x02bfec0003800000 */
.L_x_14621:
[----:B------:R-:W-:Y:S05]  /*16150*/  BSYNC B0 ;  /* 0x0000000000007941 */ /* 0x000fea0003800000 */
.L_x_14620:
        /* <DEDUP_REMOVED lines=9> */
.L_x_14622:
[----:B------:R-:W-:Y:S01]  /*161f0*/  IMAD.MOV.U32 R17, RZ, RZ, R14 ;  /* 0x000000ffff117224 */ /* 0x000fe200078e000e */
[----:B------:R-:W-:Y:S06]  /*16200*/  BRA `(.L_x_14623) ;  /* 0xffffffcc005c7947 */ /* 0x000fec000383ffff */
.L_x_14535:
[----:B------:R-:W-:Y:S01]  /*16210*/  BSSY B0, `(.L_x_14624) ;  /* 0x0000007000007945 */ /* 0x000fe20003800000 */
[----:B------:R-:W-:Y:S02]  /*16220*/  IMAD.MOV.U32 R13, RZ, RZ, R3 ;  /* 0x000000ffff0d7224 */ /* 0x000fe400078e0003 */
[----:B------:R-:W-:Y:S02]  /*16230*/  IMAD.MOV.U32 R11, RZ, RZ, 0x1f ;  /* 0x0000001fff0b7424 */ /* 0x000fe400078e00ff */
[----:B------:R-:W-:-:S07]  /*16240*/  IMAD.MOV.U32 R15, RZ, RZ, -0x1 ;  /* 0xffffffffff0f7424 */ /* 0x000fce00078e00ff */
[----:B012345:R-:W-:Y:S05]  /*16250*/  WARPSYNC.COLLECTIVE R15, `(.L_x_14625) ;  /* 0x000000000f087348 */ /* 0x03ffea0003c00000 */
[----:B------:R0:W0:Y:S02]  /*16260*/  SHFL.IDX P6, R14, R13, R12, R11 ;  /* 0x0000000c0d0e7389 */ /* 0x00002400000c000b */
[----:B012345:R-:W-:Y:S01]  /*16270*/  ENDCOLLECTIVE ;  /* 0x000000000000791b */ /* 0x03ffe20003800000 */
.L_x_14625:
[----:B------:R-:W-:Y:S05]  /*16280*/  BSYNC B0 ;  /* 0x0000000000007941 */ /* 0x000fea0003800000 */
.L_x_14624:
[----:B------:R-:W-:Y:S01]  /*16290*/  IMAD.MOV.U32 R3, RZ, RZ, R14 ;  /* 0x000000ffff037224 */ /* 0x000fe200078e000e */
[----:B------:R-:W-:Y:S06]  /*162a0*/  BRA `(.L_x_14626) ;  /* 0xffffffcc00507947 */ /* 0x000fec000383ffff */
.L_x_14539:
[----:B0-----:R0:W1:Y:S02]  /*162b0*/  SYNCS.PHASECHK.TRANS64.TRYWAIT P0, [R0+URZ+0x32420], R3 ;  /* 0x03242003000075a7 */ /* 0x001064000800017f */
[----:B-1----:R-:W-:Y:S05]  /*162c0*/  @!P0 NANOSLEEP.SYNCS 0x989680 ;  /* 0x009896800000895d */ /* 0x002fea0003900000 */
[----:B------:R-:W1:Y:S02]  /*162d0*/  @!P0 SYNCS.PHASECHK.TRANS64 P0, [R0+URZ+0x32420], R3 ;  /* 0x03242003000085a7 */ /* 0x000e64000800007f */
[----:B-1----:R-:W-:Y:S05]  /*162e0*/  @!P0 BRA `(.L_x_14539) ;  /* 0xfffffffc00f08947 */ /* 0x002fea000383ffff */
[----:B------:R-:W-:Y:S05]  /*162f0*/  BRA `(.L_x_14627) ;  /* 0xffffffd000d47947 */ /* 0x000fea000383ffff */
.L_x_14540:
        /* <DEDUP_REMOVED lines=11> */
.L_x_14629:
[----:B------:R-:W-:Y:S05]  /*163b0*/  BSYNC B0 ;  /* 0x0000000000007941 */ /* 0x000fea0003800000 */
.L_x_14628:
[----:B------:R-:W-:Y:S05]  /*163c0*/  BRA `(.L_x_14630) ;  /* 0xffffffd000bc7947 */ /* 0x000fea000383ffff */
.L_x_14543:
[----:B------:R-:W-:Y:S01]  /*163d0*/  BSSY B1, `(.L_x_14631) ;  /* 0x0000006000017945 */ /* 0x000fe20003800000 */
[----:B------:R-:W-:-:S07]  /*163e0*/  IMAD.MOV.U32 R15, RZ, RZ, -0x1 ;  /* 0xffffffffff0f7424 */ /* 0x000fce00078e00ff */
[----:B01-3-5:R-:W-:Y:S05]  /*163f0*/  WARPSYNC.COLLECTIVE R15, `(.L_x_14632) ;  /* 0x000000000f0c7348 */ /* 0x02bfea0003c00000 */
[----:B------:R-:W-:Y:S02]  /*16400*/  ELECT P6, UR62, PT ;  /* 0x00000000003e782f */ /* 0x000fe400038c0000 */
[----:B------:R-:W-:Y:S01]  /*16410*/  MOV R14, UR62 ;  /* 0x0000003e000e7c02 */ /* 0x000fe20008000f00 */
[----:B01-3-5:R-:W-:Y:S10]  /*16420*/  ENDCOLLECTIVE ;  /* 0x000000000000791b */ /* 0x02bff40003800000 */
.L_x_14632:
[----:B------:R-:W-:Y:S05]  /*16430*/  BSYNC B1 ;  /* 0x0000000000017941 */ /* 0x000fea0003800000 */
.L_x_14631:
[----:B------:R-:W-:Y:S05]  /*16440*/  BRA `(.L_x_14633) ;  /* 0xffffffd000b47947 */ /* 0x000fea000383ffff */
.L_x_14545:
[----:B0-----:R0:W1:Y:S02]  /*16450*/  SYNCS.PHASECHK.TRANS64.TRYWAIT P0, [R6+URZ], R5 ;  /* 0x00000005060075a7 */ /* 0x001064000800017f */
[----:B-1----:R-:W-:Y:S05]  /*16460*/  @!P0 NANOSLEEP.SYNCS 0x989680 ;  /* 0x009896800000895d */ /* 0x002fea0003900000 */
[----:B------:R-:W1:Y:S02]  /*16470*/  @!P0 SYNCS.PHASECHK.TRANS64 P0, [R6+URZ], R5 ;  /* 0x00000005060085a7 */ /* 0x000e64000800007f */
[----:B-1----:R-:W-:Y:S05]  /*16480*/  @!P0 BRA `(.L_x_14545) ;  /* 0xfffffffc00f08947 */ /* 0x002fea000383ffff */
[----:B------:R-:W-:Y:S05]  /*16490*/  BRA `(.L_x_14634) ;  /* 0xffffffd000f87947 */ /* 0x000fea000383ffff */
.L_x_14546:
[----:B-1----:R1:W2:Y:S02]  /*164a0*/  SYNCS.PHASECHK.TRANS64.TRYWAIT P0, [R7+URZ], R2 ;  /* 0x00000002070075a7 */ /* 0x0022a4000800017f */
[----:B--2---:R-:W-:Y:S05]  /*164b0*/  @!P0 NANOSLEEP.SYNCS 0x989680 ;  /* 0x009896800000895d */ /* 0x004fea0003900000 */
[----:B------:R-:W2:Y:S02]  /*164c0*/  @!P0 SYNCS.PHASECHK.TRANS64 P0, [R7+URZ], R2 ;  /* 0x00000002070085a7 */ /* 0x000ea4000800007f */
[----:B--2---:R-:W-:Y:S05]  /*164d0*/  @!P0 BRA `(.L_x_14546) ;  /* 0xfffffffc00f08947 */ /* 0x004fea000383ffff */
[----:B------:R-:W-:Y:S05]  /*164e0*/  BRA `(.L_x_14635) ;  /* 0xffffffd000ec7947 */ /* 0x000fea000383ffff */
.L_x_14548:
[----:B--2---:R2:W3:Y:S02]  /*164f0*/  SYNCS.PHASECHK.TRANS64.TRYWAIT P0, [R4+URZ], R5 ;  /* 0x00000005040075a7 */ /* 0x0044e4000800017f */
[----:B---3--:R-:W-:Y:S05]  /*16500*/  @!P0 NANOSLEEP.SYNCS 0x989680 ;  /* 0x009896800000895d */ /* 0x008fea0003900000 */
[----:B------:R-:W3:Y:S02]  /*16510*/  @!P0 SYNCS.PHASECHK.TRANS64 P0, [R4+URZ], R5 ;  /* 0x00000005040085a7 */ /* 0x000ee4000800007f */
[----:B---3--:R-:W-:Y:S05]  /*16520*/  @!P0 BRA `(.L_x_14548) ;  /* 0xfffffffc00f08947 */ /* 0x008fea000383ffff */
[----:B------:R-:W-:Y:S05]  /*16530*/  BRA `(.L_x_14636) ;  /* 0xffffffd000f47947 */ /* 0x000fea000383ffff */
.L_x_14637:
        /* <DEDUP_REMOVED lines=12> */
.L_x_15153:


//--------------------- .text._ZN7cutlass13device_kernelIN5flash11enable_sm90INS1_16FlashAttnFwdSm90INS1_25CollectiveMainloopFwdSm90ILi2EN4cute5tupleIJNS5_1CILi1EEES8_S8_EEENS6_IJNS7_ILi128EEENS7_ILi96EEENS7_ILi64EEEEEELi256ENS_10bfloat16_tEfNS_4arch4Sm90ELb1ELb0ELb0ELb1ELb0ELb1ELb1ELb1ELb0ELb1ELb0ELb0EEENS1_21CollectiveEpilogueFwdINS6_IJSA_NS7_ILi256EEESB_EEES9_SE_SG_Li256ELb1ELb1ELb0ELb0EEENS1_36VarlenDynamicPersistentTileSchedulerILi128ELi96ELi256ELi128ELb0ELb1ELb1ELb1ELb1ELb1EEEEEEEEEvNT_6ParamsE --------------------------
	.section	.text._ZN7cutlass13device_kernelIN5flash11enable_sm90INS1_16FlashAttnFwdSm90INS1_25CollectiveMainloopFwdSm90ILi2EN4cute5tupleIJNS5_1CILi1EEES8_S8_EEENS6_IJNS7_ILi128EEENS7_ILi96EEENS7_ILi64EEEEEELi256ENS_10bfloat16_tEfNS_4arch4Sm90ELb1ELb0ELb0ELb1ELb0ELb1ELb1ELb1ELb0ELb1ELb0ELb0EEENS1_21CollectiveEpilogueFwdINS6_IJSA_NS7_ILi256EEESB_EEES9_SE_SG_Li256ELb1ELb1ELb0ELb0EEENS1_36VarlenDynamicPersistentTileSchedulerILi128ELi96ELi256ELi128ELb0ELb1ELb1ELb1ELb1ELb1EEEEEEEEEvNT_6ParamsE,"ax",@progbits
	.align	128
.text._ZN7cutlass13device_kernelIN5flash11enable_sm90INS1_16FlashAttnFwdSm90INS1_25CollectiveMainloopFwdSm90ILi2EN4cute5tupleIJNS5_1CILi1EEES8_S8_EEENS6_IJNS7_ILi128EEENS7_ILi96EEENS7_ILi64EEEEEELi256ENS_10bfloat16_tEfNS_4arch4Sm90ELb1ELb0ELb0ELb1ELb0ELb1ELb1ELb1ELb0ELb1ELb0ELb0EEENS1_21CollectiveEpilogueFwdINS6_IJSA_NS7_ILi256EEESB_EEES9_SE_SG_Li256ELb1ELb1ELb0ELb0EEENS1_36VarlenDynamicPersistentTileSchedulerILi128ELi96ELi256ELi128ELb0ELb1ELb1ELb1ELb1ELb1EEEEEEEEEvNT_6ParamsE:
        .type           _ZN7cutlass13device_kernelIN5flash11enable_sm90INS1_16FlashAttnFwdSm90INS1_25CollectiveMainloopFwdSm90ILi2EN4cute5tupleIJNS5_1CILi1EEES8_S8_EEENS6_IJNS7_ILi128EEENS7_ILi96EEENS7_ILi64EEEEEELi256ENS_10bfloat16_tEfNS_4arch4Sm90ELb1ELb0ELb0ELb1ELb0ELb1ELb1ELb1ELb0ELb1ELb0ELb0EEENS1_21CollectiveEpilogueFwdINS6_IJSA_NS7_ILi256EEESB_EEES9_SE_SG_Li256ELb1ELb1ELb0ELb0EEENS1_36VarlenDynamicPersistentTileSchedulerILi128ELi96ELi256ELi128ELb0ELb1ELb1ELb1ELb1ELb1EEEEEEEEEvNT_6ParamsE,@function
        .size           _ZN7cutlass13device_kernelIN5flash11enable_sm90INS1_16FlashAttnFwdSm90INS1_25CollectiveMainloopFwdSm90ILi2EN4cute5tupleIJNS5_1CILi1EEES8_S8_EEENS6_IJNS7_ILi128EEENS7_ILi96EEENS7_ILi64EEEEEELi256ENS_10bfloat16_tEfNS_4arch4Sm90ELb1ELb0ELb0ELb1ELb0ELb1ELb1ELb1ELb0ELb1ELb0ELb0EEENS1_21CollectiveEpilogueFwdINS6_IJSA_NS7_ILi256EEESB_EEES9_SE_SG_Li256ELb1ELb1ELb0ELb0EEENS1_36VarlenDynamicPersistentTileSchedulerILi128ELi96ELi256ELi128ELb0ELb1ELb1ELb1ELb1ELb1EEEEEEEEEvNT_6ParamsE,(.L_x_15154 - _ZN7cutlass13device_kernelIN5flash11enable_sm90INS1_16FlashAttnFwdSm90INS1_25CollectiveMainloopFwdSm90ILi2EN4cute5tupleIJNS5_1CILi1EEES8_S8_EEENS6_IJNS7_ILi128EEENS7_ILi96EEENS7_ILi64EEEEEELi256ENS_10bfloat16_tEfNS_4arch4Sm90ELb1ELb0ELb0ELb1ELb0ELb1ELb1ELb1ELb0ELb1ELb0ELb0EEENS1_21CollectiveEpilogueFwdINS6_IJSA_NS7_ILi256EEESB_EEES9_SE_SG_Li256ELb1ELb1ELb0ELb0EEENS1_36VarlenDynamicPersistentTileSchedulerILi128ELi96ELi256ELi128ELb0ELb1ELb1ELb1ELb1ELb1EEEEEEEEEvNT_6ParamsE)
        .other          _ZN7cutlass13device_kernelIN5flash11enable_sm90INS1_16FlashAttnFwdSm90INS1_25CollectiveMainloopFwdSm90ILi2EN4cute5tupleIJNS5_1CILi1EEES8_S8_EEENS6_IJNS7_ILi128EEENS7_ILi96EEENS7_ILi64EEEEEELi256ENS_10bfloat16_tEfNS_4arch4Sm90ELb1ELb0ELb0ELb1ELb0ELb1ELb1ELb1ELb0ELb1ELb0ELb0EEENS1_21CollectiveEpilogueFwdINS6_IJSA_NS7_ILi256EEESB_EEES9_SE_SG_Li256ELb1ELb1ELb0ELb0EEENS1_36VarlenDynamicPersistentTileSchedulerILi128ELi96ELi256ELi128ELb0ELb1ELb1ELb1ELb1ELb1EEEEEEEEEvNT_6ParamsE,@"STO_CUDA_ENTRY STV_DEFAULT"
_ZN7cutlass13device_kernelIN5flash11enable_sm90INS1_16FlashAttnFwdSm90INS1_25CollectiveMainloopFwdSm90ILi2EN4cute5tupleIJNS5_1CILi1EEES8_S8_EEENS6_IJNS7_ILi128EEENS7_ILi96EEENS7_ILi64EEEEEELi256ENS_10bfloat16_tEfNS_4arch4Sm90ELb1ELb0ELb0ELb1ELb0ELb1ELb1ELb1ELb0ELb1ELb0ELb0EEENS1_21CollectiveEpilogueFwdINS6_IJSA_NS7_ILi256EEESB_EEES9_SE_SG_Li256ELb1ELb1ELb0ELb0EEENS1_36VarlenDynamicPersistentTileSchedulerILi128ELi96ELi256ELi128ELb0ELb1ELb1ELb1ELb1ELb1EEEEEEEEEvNT_6ParamsE:
        /* <DEDUP_REMOVED lines=23> */
.L_x_14639:
[----:B------:R-:W-:Y:S05]  /*0170*/  BSYNC B0 ;  /* 0x0000000000007941 */ /* 0x000fea0003800000 */
.L_x_14638:
        /* <DEDUP_REMOVED lines=42> */
.L_x_14640:
        /* <DEDUP_REMOVED lines=22> */
.L_x_14641:
        /* <DEDUP_REMOVED lines=18> */
.L_x_14642:
        /* <DEDUP_REMOVED lines=22> */
.L_x_14643:
        /* <DEDUP_REMOVED lines=22> */
.L_x_14644:
        /* <DEDUP_REMOVED lines=9> */
.L_x_14647:
[----:B------:R-:W-:-:S08]  /*09f0*/  NOP ;  /* 0x0000000000007918 */ /* 0x000fd00000000000 */
[----:B------:R-:W0:Y:S02]  /*0a00*/  USETMAXREG.TRY_ALLOC.CTAPOOL UP0, 0xf0 ;  /* 0x000000f0000079c8 */ /* 0x000e240008000600 */
[----:B0-----:R-:W-:-:S13]  /*0a10*/  PLOP3.LUT P0, PT, PT, PT, UP0, 0x80, 0x0 ;  /* 0x000000000000781c */ /* 0x001fda0003f0f008 */
[----:B------:R-:W-:Y:S05]  /*0a20*/  @!P0 BRA `(.L_x_14647) ;  /* 0xfffffffc00f08947 */ /* 0x000fea000383ffff */
[----:B------:R-:W3:Y:S01]  /*0a30*/  LDL.LU R0, [R1+0x8] ;  /* 0x0000080001007983 */ /* 0x000ee20000300800 */
[----:B--2---:R-:W0:Y:S01]  /*0a40*/  S2R R2, SR_TID.X ;  /* 0x0000000000027919 */ /* 0x004e220000002100 */
[----:B------:R-:W1:Y:S01]  /*0a50*/  S2UR UR5, SR_CgaCtaId ;  /* 0x00000000000579c3 */ /* 0x000e620000008800 */
[----:B------:R-:W-:Y:S01]  /*0a60*/  UMOV UR4, 0x400 ;  /* 0x0000040000047882 */ /* 0x000fe20000000000 */
[----:B0-----:R-:W-:-:S06]  /*0a70*/  SHF.R.U32.HI R2, RZ, 0x7, R2 ;  /* 0x00000007ff027819 */ /* 0x001fcc0000011602 */
[----:B------:R-:W-:Y:S06]  /*0a80*/  BAR.ARV 0x8, 0x180 ;  /* 0x0206000000007b1d */ /* 0x000fec0000002000 */
[----:B------:R-:W-:-:S13]  /*0a90*/  ISETP.NE.AND P0, PT, R2, 0x1, PT ;  /* 0x000000010200780c */ /* 0x000fda0003f05270 */
[----:B------:R-:W-:Y:S08]  /*0aa0*/  @!P0 BAR.ARV 0x9, 0x100 ;  /* 0x0244000000008b1d */ /* 0x000ff00000002000 */
[----:B------:R-:W-:Y:S01]  /*0ab0*/  BAR.SYNC.DEFER_BLOCKING 0x5, 0x180 ;  /* 0x0146000000007b1d */ /* 0x000fe20000010000 */
[----:B-1----:R-:W-:-:S06]  /*0ac0*/  ULEA UR4, UR5, UR4, 0x18 ;  /* 0x0000000405047291 */ /* 0x002fcc000f8ec03f */
[----:B------:R-:W-:Y:S01]  /*0ad0*/  IMAD.U32 R19, RZ, RZ, UR4 ;  /* 0x00000004ff137e24 */ /* 0x000fe2000f8e00ff */
[----:B------:R-:W-:-:S04]  /*0ae0*/  ULDC UR4, c[0x0][0xd3c] ;  /* 0x00034f0000047ab9 */ /* 0x000fc80000000800 */
[----:B------:R-:W0:Y:S01]  /*0af0*/  LDS.128 R88, [R19+0x324d0] ;  /* 0x0324d00013587984 */ /* 0x000e220000000c00 */
[----:B------:R-:W-:Y:S06]  /*0b00*/  BAR.ARV 0x4, 0x180 ;  /* 0x0106000000007b1d */ /* 0x000fec0000002000 */
[----:B---3--:R-:W-:-:S04]  /*0b10*/  LOP3.LUT R0, R0, 0xffffffef, RZ, 0xc0, !PT ;  /* 0xffffffef00007812 */ /* 0x008fc800078ec0ff */
[----:B------:R-:W-:-:S05]  /*0b20*/  @P0 LOP3.LUT R0, R0, 0x10, RZ, 0xfc, !PT ;  /* 0x0000001000000812 */ /* 0x000fca00078efcff */
[----:B------:R1:W-:Y:S01]  /*0b30*/  STL [R1+0x8], R0 ;  /* 0x0000080001007387 */ /* 0x0003e20000100800 */
[----:B0-----:R-:W-:-:S13]  /*0b40*/  ISETP.GE.AND P0, PT, R91, UR4, PT ;  /* 0x000000045b007c0c */ /* 0x001fda000bf06270 */
[----:B-1----:R-:W-:Y:S05]  /*0b50*/  @P0 BRA `(.L_x_14648) ;  /* 0x000001d000b00947 */ /* 0x002fea0003800000 */
[----:B------:R-:W2:Y:S01]  /*0b60*/  LDL.LU R12, [R1+0x84] ;  /* 0x00008400010c7983 */ /* 0x000ea20000300800 */
        /* <DEDUP_REMOVED lines=9> */
[----:B------:R-:W-:-:S04]  /*0c00*/  SHF.R.S32.HI R3, RZ, 0x1f, R8 ;  /* 0x0000001fff037819 */ /* 0x000fc80000011408 */
[----:B------:R-:W-:Y:S02]  /*0c10*/  LEA.HI R5, R3, R4, RZ, 0x3 ;  /* 0x0000000403057211 */ /* 0x000fe400078f18ff */
[----:B------:R-:W-:Y:S02]  /*0c20*/  LEA.HI R3, R0, R13, RZ, 0x4 ;  /* 0x0000000d00037211 */ /* 0x000fe400078f20ff */
[----:B------:R-:W-:Y:S02]  /*0c30*/  LOP3.LUT R9, R5, 0xfffffff8, RZ, 0xc0, !PT ;  /* 0xfffffff805097812 */ /* 0x000fe400078ec0ff */
[----:B------:R-:W-:-:S03]  /*0c40*/  SHF.R.S32.HI R6, RZ, 0x4, R3 ;  /* 0x00000004ff067819 */ /* 0x000fc60000011403 */
[----:B------:R-:W-:Y:S01]  /*0c50*/  IMAD.IADD R10, R4, 0x1, -R9 ;  /* 0x00000001040a7824 */ /* 0x000fe200078e0a09 */
[C---:B------:R-:W-:Y:S02]  /*0c60*/  LOP3.LUT R4, R3.reuse, 0x3fffff0, RZ, 0xc0, !PT ;  /* 0x03fffff003047812 */ /* 0x040fe400078ec0ff */
[----:B------:R-:W-:Y:S02]  /*0c70*/  LEA.HI R5, R0, R13, RZ, 0x5 ;  /* 0x0000000d00057211 */ /* 0x000fe400078f28ff */
[----:B------:R-:W-:Y:S01]  /*0c80*/  LEA.HI R3, R3, R6, RZ, 0x1 ;  /* 0x0000000603037211 */ /* 0x000fe200078f08ff */
[----:B------:R-:W-:Y:S01]  /*0c90*/  IMAD.IADD R4, R13, 0x1, -R4 ;  /* 0x000000010d047824 */ /* 0x000fe200078e0a04 */
[----:B------:R-:W-:Y:S02]  /*0ca0*/  SHF.R.S32.HI R15, RZ, 0x5, R5 ;  /* 0x00000005ff0f7819 */ /* 0x000fe40000011405 */
[----:B------:R-:W-:-:S03]  /*0cb0*/  LOP3.LUT R3, R3, 0x1ffffffe, RZ, 0xc0, !PT ;  /* 0x1ffffffe03037812 */ /* 0x000fc600078ec0ff */
[----:B------:R-:W-:Y:S02]  /*0cc0*/  IMAD R4, R15, 0x10, R4 ;  /* 0x000000100f047824 */ /* 0x000fe400078e0204 */
[----:B------:R-:W-:Y:S01]  /*0cd0*/  IMAD.IADD R3, R6, 0x1, -R3 ;  /* 0x0000000106037824 */ /* 0x000fe200078e0a03 */
[----:B------:R-:W-:-:S03]  /*0ce0*/  SHF.R.S32.HI R14, RZ, 0x7, R2 ;  /* 0x00000007ff0e7819 */ /* 0x000fc60000011402 */
[----:B------:R-:W-:Y:S01]  /*0cf0*/  IMAD R6, R4, 0x8, R3 ;  /* 0x0000000804067824 */ /* 0x000fe200078e0203 */
[----:B------:R-:W-:Y:S02]  /*0d00*/  LEA.HI R4, R0, R13, RZ, 0x2 ;  /* 0x0000000d00047211 */ /* 0x000fe400078f10ff */
[----:B------:R-:W-:Y:S02]  /*0d10*/  LEA.HI R7, R7, R11, RZ, 0x5 ;  /* 0x0000000b07077211 */ /* 0x000fe400078f28ff */
[----:B------:R-:W-:Y:S02]  /*0d20*/  LEA.HI R2, R2, R14, RZ, 0x1 ;  /* 0x0000000e02027211 */ /* 0x000fe400078f08ff */
[----:B------:R-:W-:Y:S02]  /*0d30*/  LEA.HI R3, R0, R13, RZ, 0x3 ;  /* 0x0000000d00037211 */ /* 0x000fe400078f18ff */
[--C-:B------:R-:W-:Y:S02]  /*0d40*/  SHF.R.S32.HI R22, RZ, 0x2, R4.reuse ;  /* 0x00000002ff167819 */ /* 0x100fe40000011404 */
[----:B------:R-:W-:-:S02]  /*0d50*/  SHF.R.S32.HI R5, RZ, 0x1f, R4 ;  /* 0x0000001fff057819 */ /* 0x000fc40000011404 */
[----:B------:R-:W-:Y:S02]  /*0d60*/  SHF.R.S32.HI R7, RZ, 0x5, R7 ;  /* 0x00000005ff077819 */ /* 0x000fe40000011407 */
[----:B------:R-:W-:Y:S02]  /*0d70*/  LOP3.LUT R2, R2, 0x3fffffe, RZ, 0xc0, !PT ;  /* 0x03fffffe02027812 */ /* 0x000fe400078ec0ff */
[----:B------:R-:W-:Y:S02]  /*0d80*/  LOP3.LUT R0, R3, 0xfffffff8, RZ, 0xc0, !PT ;  /* 0xfffffff803007812 */ /* 0x000fe400078ec0ff */
[----:B------:R-:W-:Y:S01]  /*0d90*/  LEA.HI R5, R5, R22, RZ, 0x3 ;  /* 0x0000001605057211 */ /* 0x000fe200078f18ff */
[----:B------:R-:W-:Y:S01]  /*0da0*/  IMAD R7, R7, 0x10, R10 ;  /* 0x0000001007077824 */ /* 0x000fe200078e020a */
[----:B------:R-:W-:Y:S01]  /*0db0*/  LOP3.LUT R4, R4, 0xfffffffc, RZ, 0xc0, !PT ;  /* 0xfffffffc04047812 */ /* 0x000fe200078ec0ff */
[----:B------:R-:W-:Y:S01]  /*0dc0*/  IMAD.IADD R2, R14, 0x1, -R2 ;  /* 0x000000010e027824 */ /* 0x000fe200078e0a02 */
[----:B------:R-:W-:Y:S01]  /*0dd0*/  LOP3.LUT R5, R5, 0xfffffff8, RZ, 0xc0, !PT ;  /* 0xfffffff805057812 */ /* 0x000fe200078ec0ff */
[----:B------:R-:W-:-:S02]  /*0de0*/  VIADD R10, R22, 0x40 ;  /* 0x00000040160a7836 */ /* 0x000fc40000000000 */
[----:B------:R-:W-:Y:S02]  /*0df0*/  IMAD R7, R2, 0x40, R7 ;  /* 0x0000004002077824 */ /* 0x000fe400078e0207 */
[----:B------:R-:W-:Y:S01]  /*0e00*/  IMAD.IADD R9, R13, 0x1, -R4 ;  /* 0x000000010d097824 */ /* 0x000fe200078e0a04 */
[----:B------:R-:W-:Y:S01]  /*0e10*/  SHF.R.S32.HI R4, RZ, 0x1f, R10 ;  /* 0x0000001fff047819 */ /* 0x000fe2000001140a */
[----:B------:R-:W-:Y:S01]  /*0e20*/  IMAD.IADD R5, R22, 0x1, -R5 ;  /* 0x0000000116057824 */ /* 0x000fe200078e0a05 */
[----:B------:R-:W-:Y:S01]  /*0e30*/  STL [R1+0x88], R7 ;  /* 0x0000880701007387 */ /* 0x000fe20000100800 */
[----:B------:R-:W-:Y:S01]  /*0e40*/  IMAD.SHL.U32 R200, R9, 0x4, RZ ;  /* 0x0000000409c87824 */ /* 0x000fe200078e00ff */
[----:B------:R-:W-:Y:S02]  /*0e50*/  LEA.HI R4, R4, R10, RZ, 0x3 ;  /* 0x0000000a04047211 */ /* 0x000fe400078f18ff */
[----:B------:R-:W-:Y:S01]  /*0e60*/  STL [R1+0x6c], RZ ;  /* 0x00006cff01007387 */ /* 0x000fe20000100800 */
[----:B------:R-:W-:Y:S01]  /*0e70*/  SHF.R.S32.HI R3, RZ, 0x3, R3 ;  /* 0x00000003ff037819 */ /* 0x000fe20000011403 */
[----:B------:R-:W-:-:S02]  /*0e80*/  IMAD.SHL.U32 R3, R10, 0x40, RZ ;  /* 0x000000400a037824 */ /* 0x000fc400078e00ff */
[----:B------:R-:W-:Y:S02]  /*0e90*/  VIADD R203, R200, 0x10 ;  /* 0x00000010c8cb7836 */ /* 0x000fe40000000000 */
[----:B------:R-:W-:Y:S01]  /*0ea0*/  IMAD.SHL.U32 R4, R4, 0x40, RZ ;  /* 0x0000004004047824 */ /* 0x000fe200078e00ff */
[----:B------:R-:W-:Y:S01]  /*0eb0*/  LOP3.LUT R3, R3, 0x1c0, RZ, 0xc0, !PT ;  /* 0x000001c003037812 */ /* 0x000fe200078ec0ff */
[----:B------:R-:W-:-:S03]  /*0ec0*/  IMAD.SHL.U32 R16, R9, 0x8, RZ ;  /* 0x0000000809107824 */ /* 0x000fc600078e00ff */
[----:B------:R-:W-:Y:S02]  /*0ed0*/  LOP3.LUT R4, R4, 0xfffffe00, RZ, 0xc0, !PT ;  /* 0xfffffe0004047812 */ /* 0x000fe400078ec0ff */
[----:B------:R-:W-:-:S05]  /*0ee0*/  LOP3.LUT R8, R8, 0x7ffffffc, RZ, 0xc0, !PT ;  /* 0x7ffffffc08087812 */ /* 0x000fca00078ec0ff */
[----:B------:R-:W-:Y:S01]  /*0ef0*/  IMAD.IADD R8, R11, 0x1, -R8 ;  /* 0x000000010b087824 */ /* 0x000fe200078e0a08 */
[----:B------:R-:W-:Y:S01]  /*0f00*/  SHF.R.S32.HI R17, RZ, 0x1f, R16 ;  /* 0x0000001fff117819 */ /* 0x000fe20000011410 */
[----:B------:R-:W-:Y:S02]  /*0f10*/  IMAD.MOV.U32 R18, RZ, RZ, RZ ;  /* 0x000000ffff127224 */ /* 0x000fe400078e00ff */
[----:B------:R-:W-:Y:S02]  /*0f20*/  IMAD.MOV.U32 R202, RZ, RZ, RZ ;  /* 0x000000ffffca7224 */ /* 0x000fe400078e00ff */
[----:B------:R-:W-:Y:S02]  /*0f30*/  IMAD.MOV.U32 R23, RZ, RZ, RZ ;  /* 0x000000ffff177224 */ /* 0x000fe400078e00ff */
[----:B------:R-:W-:Y:S01]  /*0f40*/  IMAD.MOV.U32 R2, RZ, RZ, RZ ;  /* 0x000000ffff027224 */ /* 0x000fe200078e00ff */
[----:B--2---:R-:W-:Y:S01]  /*0f50*/  LOP3.LUT R216, R12, 0x1, RZ, 0xfc, !PT ;  /* 0x000000010cd87812 */ /* 0x004fe200078efcff */
[----:B------:R-:W-:-:S04]  /*0f60*/  IMAD.IADD R12, R13, 0x1, -R0 ;  /* 0x000000010d0c7824 */ /* 0x000fc800078e0a00 */
[----:B------:R-:W-:Y:S01]  /*0f70*/  IMAD.SHL.U32 R13, R12, 0x8, RZ ;  /* 0x000000080c0d7824 */ /* 0x000fe200078e00ff */
[----:B------:R-:W-:Y:S02]  /*0f80*/  SHF.R.S32.HI R0, RZ, 0x1f, R22 ;  /* 0x0000001fff007819 */ /* 0x000fe40000011416 */
[----:B------:R-:W-:Y:S02]  /*0f90*/  LEA.HI R0, R9, R9, RZ, 0x1 ;  /* 0x0000000909007211 */ /* 0x000fe400078f08ff */
[----:B------:R-:W-:Y:S04]  /*0fa0*/  STL [R1+0xc], R13 ;  /* 0x00000c0d01007387 */ /* 0x000fe80000100800 */
[----:B------:R0:W-:Y:S01]  /*0fb0*/  STL [R1+0x74], R5 ;  /* 0x0000740501007387 */ /* 0x0001e20000100800 */
[----:B------:R-:W-:Y:S01]  /*0fc0*/  LOP3.LUT R0, R0, 0x1ffffffe, RZ, 0xc0, !PT ;  /* 0x1ffffffe00007812 */ /* 0x000fe200078ec0ff */
[----:B------:R-:W-:-:S02]  /*0fd0*/  VIADD R12, R13, 0x40 ;  /* 0x000000400d0c7836 */ /* 0x000fc40000000000 */
[----:B------:R-:W-:Y:S01]  /*0fe0*/  VIADD R10, R13, 0x80 ;  /* 0x000000800d0a7836 */ /* 0x000fe20000000000 */
[----:B0-----:R-:W-:Y:S01]  /*0ff0*/  SHF.R.S32.HI R5, RZ, 0x1f, R13 ;  /* 0x0000001fff057819 */ /* 0x001fe2000001140d */
[----:B------:R-:W-:-:S04]  /*1000*/  IMAD.IADD R0, R9, 0x1, -R0 ;  /* 0x0000000109007824 */ /* 0x000fc800078e0a00 */
[----:B------:R0:W-:Y:S01]  /*1010*/  STL [R1+0x9c], R5 ;  /* 0x00009c0501007387 */ /* 0x0001e20000100800 */
[----:B------:R-:W-:Y:S02]  /*1020*/  SHF.R.U32.HI R9, RZ, 0x3, R3 ;  /* 0x00000003ff097819 */ /* 0x000fe40000011603 */
[----:B------:R-:W-:Y:S01]  /*1030*/  LOP3.LUT R3, R3, 0x38, R16, 0xf8, !PT ;  /* 0x0000003803037812 */ /* 0x000fe200078ef810 */
[----:B------:R1:W-:Y:S01]  /*1040*/  STL [R1+0x4c], R12 ;  /* 0x00004c0c01007387 */ /* 0x0003e20000100800 */
[----:B0-----:R-:W-:Y:S01]  /*1050*/  VIADD R5, R13, 0xc0 ;  /* 0x000000c00d057836 */ /* 0x001fe20000000000 */
[----:B------:R-:W-:Y:S02]  /*1060*/  SHF.R.S32.HI R13, RZ, 0x1f, R203 ;  /* 0x0000001fff0d7819 */ /* 0x000fe400000114cb */
[----:B------:R0:W-:Y:S01]  /*1070*/  STL [R1+0x48], R10 ;  /* 0x0000480a01007387 */ /* 0x0001e20000100800 */
[----:B-1----:R-:W-:-:S03]  /*1080*/  SHF.R.S32.HI R12, RZ, 0x1f, R12 ;  /* 0x0000001fff0c7819 */ /* 0x002fc6000001140c */
[----:B------:R-:W-:Y:S04]  /*1090*/  STL [R1+0x50], R5 ;  /* 0x0000500501007387 */ /* 0x000fe80000100800 */
[----:B------:R-:W-:Y:S01]  /*10a0*/  STL [R1+0x80], R13 ;  /* 0x0000800d01007387 */ /* 0x000fe20000100800 */
[----:B0-----:R-:W-:-:S03]  /*10b0*/  SHF.R.S32.HI R10, RZ, 0x1f, R10 ;  /* 0x0000001fff0a7819 */ /* 0x001fc6000001140a */
[----:B------:R0:W-:Y:S01]  /*10c0*/  STL [R1+0x3c], R4 ;  /* 0x00003c0401007387 */ /* 0x0001e20000100800 */
[----:B------:R-:W-:-:S03]  /*10d0*/  IMAD R0, R0, 0x8, R7 ;  /* 0x0000000800007824 */ /* 0x000fc600078e0207 */
[----:B------:R-:W-:Y:S01]  /*10e0*/  STL [R1+0x98], R12 ;  /* 0x0000980c01007387 */ /* 0x000fe20000100800 */
[----:B0-----:R-:W-:Y:S02]  /*10f0*/  LOP3.LUT R4, R4, R3, R9, 0xf6, !PT ;  /* 0x0000000304047212 */ /* 0x001fe400078ef609 */
[----:B------:R-:W-:Y:S01]  /*1100*/  SHF.R.S32.HI R3, RZ, 0x1f, R5 ;  /* 0x0000001fff037819 */ /* 0x000fe20000011405 */
[----:B------:R-:W-:Y:S01]  /*1110*/  STL [R1+0x94], R10 ;  /* 0x0000940a01007387 */ /* 0x000fe20000100800 */
[----:B------:R-:W-:-:S03]  /*1120*/  IMAD.SHL.U32 R5, R6, 0x8, RZ ;  /* 0x0000000806057824 */ /* 0x000fc600078e00ff */
[----:B------:R0:W-:Y:S04]  /*1130*/  STL [R1+0x90], R3 ;  /* 0x0000900301007387 */ /* 0x0001e80000100800 */
[----:B------:R1:W-:Y:S01]  /*1140*/  STL [R1+0x44], R8 ;  /* 0x0000440801007387 */ /* 0x0003e20000100800 */
[----:B0-----:R-:W-:-:S03]  /*1150*/  IMAD R3, R4, 0x2, R19 ;  /* 0x0000000204037824 */ /* 0x001fc600078e0213 */
[----:B------:R1:W-:Y:S04]  /*1160*/  STL [R1+0x8c], R5 ;  /* 0x00008c0501007387 */ /* 0x0003e80000100800 */
[----:B------:R1:W-:Y:S04]  /*1170*/  STL [R1+0x40], R0 ;  /* 0x0000400001007387 */ /* 0x0003e80000100800 */
[----:B------:R1:W-:Y:S02]  /*1180*/  STL [R1+0x84], R3 ;  /* 0x0000840301007387 */ /* 0x0003e40000100800 */
.L_x_14797:
[----:B012---:R-:W0:Y:S02]  /*1190*/  LDC.64 R4, c[0x0][0xd88] ;  /* 0x00036200ff047b82 */ /* 0x007e240000000a00 */
[----:B0-----:R-:W-:-:S05]  /*11a0*/  IMAD.WIDE R4, R91, 0x4, R4 ;  /* 0x000000045b047825 */ /* 0x001fca00078e0204 */
[----:B------:R-:W2:Y:S01]  /*11b0*/  LDG.E R0, desc[UR40][R4.64] ;  /* 0x0000002804007981 */ /* 0x000ea2000c1e1900 */
[----:B------:R-:W-:Y:S05]  /*11c0*/  YIELD ;  /* 0x0000000000007946 */ /* 0x000fea0003800000 */
[----:B------:R-:W-:Y:S01]  /*11d0*/  ULDC.64 UR4, c[0x0][0xb20] ;  /* 0x0002c80000047ab9 */ /* 0x000fe20000000a00 */
[----:B------:R-:W-:Y:S01]  /*11e0*/  ULDC.64 UR8, c[0x0][0xb10] ;  /* 0x0002c40000087ab9 */ /* 0x000fe20000000a00 */
[----:B------:R-:W-:Y:S01]  /*11f0*/  ISETP.NE.U32.AND P1, PT, RZ, UR4, PT ;  /* 0x00000004ff007c0c */ /* 0x000fe2000bf25070 */
[----:B------:R-:W-:Y:S01]  /*1200*/  ULDC.64 UR6, c[0x0][0xb00] ;  /* 0x0002c00000067ab9 */ /* 0x000fe20000000a00 */
[----:B------:R-:W-:Y:S01]  /*1210*/  IMAD.MOV.U32 R33, RZ, RZ, RZ ;  /* 0x000000ffff217224 */ /* 0x000fe200078e00ff */
[----:B------:R-:W-:-:S02]  /*1220*/  ISETP.NE.U32.AND P0, PT, RZ, UR6, PT ;  /* 0x00000006ff007c0c */ /* 0x000fc4000bf05070 */
[----:B------:R-:W-:Y:S02]  /*1230*/  ISETP.NE.AND.EX P1, PT, RZ, UR5, PT, P1 ;  /* 0x00000005ff007c0c */ /* 0x000fe4000bf25310 */
[----:B------:R-:W-:Y:S02]  /*1240*/  ISETP.NE.AND.EX P0, PT, RZ, UR7, PT, P0 ;  /* 0x00000007ff007c0c */ /* 0x000fe4000bf05300 */
[----:B--2---:R-:W-:Y:S01]  /*1250*/  SHF.R.S32.HI R3, RZ, 0x1f, R0 ;  /* 0x0000001fff037819 */ /* 0x004fe20000011400 */
[----:B------:R-:W-:Y:S08]  /*1260*/  STL [R1+0x64], R0 ;  /* 0x0000640001007387 */ /* 0x000ff00000100800 */
[C---:B------:R-:W-:Y:S01]  /*1270*/  @P1 LEA R6, P2, R0.reuse, UR4, 0x2 ;  /* 0x0000000400061c11 */ /* 0x040fe2000f8410ff */
[C---:B------:R-:W-:Y:S01]  /*1280*/  IMAD.SHL.U32 R36, R0.reuse, 0x4, RZ ;  /* 0x0000000400247824 */ /* 0x040fe200078e00ff */
[C-C-:B------:R-:W-:Y:S01]  /*1290*/  SHF.L.U64.HI R35, R0.reuse, 0x2, R3.reuse ;  /* 0x0000000200237819 */ /* 0x140fe20000010203 */
[----:B------:R0:W-:Y:S01]  /*12a0*/  STL [R1+0x7c], R3 ;  /* 0x00007c0301007387 */ /* 0x0001e20000100800 */
[----:B------:R-:W-:-:S02]  /*12b0*/  @P1 LEA.HI.X R7, R0, UR5, R3, 0x2, P2 ;  /* 0x0000000500071c11 */ /* 0x000fc400090f1403 */
[----:B------:R-:W-:Y:S01]  /*12c0*/  ISETP.NE.U32.AND P2, PT, RZ, UR8, PT ;  /* 0x00000008ff007c0c */ /* 0x000fe2000bf45070 */
[----:B------:R-:W-:Y:S01]  /*12d0*/  ULDC UR4, c[0x0][0x288] ;  /* 0x0000a20000047ab9 */ /* 0x000fe20000000800 */
[C---:B------:R-:W-:Y:S01]  /*12e0*/  IADD3 R8, P3, R36.reuse, UR6, RZ ;  /* 0x0000000624087c10 */ /* 0x040fe2000ff7e0ff */
[----:B------:R1:W-:Y:S01]  /*12f0*/  STL [R1+0x5c], R36 ;  /* 0x00005c2401007387 */ /* 0x0003e20000100800 */
[----:B------:R-:W-:Y:S01]  /*1300*/  ISETP.NE.AND.EX P2, PT, RZ, UR9, PT, P2 ;  /* 0x00000009ff007c0c */ /* 0x000fe2000bf45320 */
[----:B0-----:R-:W-:Y:S01]  /*1310*/  IMAD.MOV.U32 R3, RZ, RZ, RZ ;  /* 0x000000ffff037224 */ /* 0x001fe200078e00ff */
[C---:B------:R-:W-:Y:S01]  /*1320*/  IADD3.X R9, R35.reuse, UR7, RZ, P3, !PT ;  /* 0x0000000723097c10 */ /* 0x040fe20009ffe4ff */
[----:B---3--:R-:W-:Y:S01]  /*1330*/  IMAD.U32 R10, RZ, RZ, UR4 ;  /* 0x00000004ff0a7e24 */ /* 0x008fe2000f8e00ff */
[----:B------:R-:W-:Y:S01]  /*1340*/  ULDC.64 UR4, c[0x0][0x418] ;  /* 0x0001060000047ab9 */ /* 0x000fe20000000a00 */
[----:B------:R1:W-:Y:S04]  /*1350*/  STL [R1+0x60], R35 ;  /* 0x0000602301007387 */ /* 0x0003e80000100800 */
[----:B------:R1:W5:Y:S04]  /*1360*/  @P1 LDG.E R3, desc[UR40][R6.64] ;  /* 0x0000002806031981 */ /* 0x000368000c1e1900 */
[----:B------:R-:W-:Y:S01]  /*1370*/  @P2 IADD3 R4, P1, R36, UR8, RZ ;  /* 0x0000000824042c10 */ /* 0x000fe2000ff3e0ff */
[----:B------:R1:W5:Y:S03]  /*1380*/  @P0 LDG.E R33, desc[UR40][R8.64] ;  /* 0x0000002808210981 */ /* 0x000366000c1e1900 */
[----:B------:R-:W-:-:S05]  /*1390*/  @P2 IADD3.X R5, R35, UR9, RZ, P1, !PT ;  /* 0x0000000923052c10 */ /* 0x000fca0008ffe4ff */
[----:B------:R-:W2:Y:S01]  /*13a0*/  @P2 LDG.E R10, desc[UR40][R4.64] ;  /* 0x00000028040a2981 */ /* 0x000ea2000c1e1900 */
[----:B------:R-:W-:Y:S01]  /*13b0*/  UISETP.NE.U32.AND UP0, UPT, UR4, URZ, UPT ;  /* 0x0000003f0400728c */ /* 0x000fe2000bf05070 */
[----:B------:R-:W-:Y:S02]  /*13c0*/  IMAD.MOV.U32 R31, RZ, RZ, R0 ;  /* 0x000000ffff1f7224 */ /* 0x000fe400078e0000 */
        /* <DEDUP_REMOVED lines=8> */
[----:B--2---:R1:W-:Y:S01]  /*1450*/  STL [R1+0x1c], R10 ;  /* 0x00001c0a01007387 */ /* 0x0043e20000100800 */
[----:B----4-:R-:W-:Y:S05]  /*1460*/  @P2 BRA `(.L_x_14649) ;  /* 0x0000000000282947 */ /* 0x010fea0003800000 */
[----:B------:R-:W-:Y:S02]  /*1470*/  ULDC.64 UR4, c[0x0][0xaf8] ;  /* 0x0002be0000047ab9 */ /* 0x000fe40000000a00 */
[----:B------:R-:W-:-:S04]  /*1480*/  ISETP.NE.U32.AND P1, PT, RZ, UR4, PT ;  /* 0x00000004ff007c0c */ /* 0x000fc8000bf25070 */
[----:B------:R-:W-:-:S13]  /*1490*/  ISETP.NE.AND.EX P1, PT, RZ, UR5, PT, P1 ;  /* 0x00000005ff007c0c */ /* 0x000fda000bf25310 */
[----:B------:R-:W-:Y:S05]  /*14a0*/  @!P1 BRA `(.L_x_14649) ;  /* 0x0000000000189947 */ /* 0x000fea0003800000 */
[----:B------:R-:W0:Y:S02]  /*14b0*/  LDC.64 R4, c[0x0][0xaf8] ;  /* 0x0002be00ff047b82 */ /* 0x000e240000000a00 */
[----:B0-----:R-:W-:-:S05]  /*14c0*/  IMAD.WIDE R4, R31, 0x4, R4 ;  /* 0x000000041f047825 */ /* 0x001fca00078e0204 */
[----:B------:R-:W2:Y:S04]  /*14d0*/  LDG.E R0, desc[UR40][R4.64] ;  /* 0x0000002804007981 */ /* 0x000ea8000c1e1900 */
[----:B-1----:R-:W2:Y:S02]  /*14e0*/  LDG.E R7, desc[UR40][R4.64+0x4] ;  /* 0x0000042804077981 */ /* 0x002ea4000c1e1900 */
[----:B--2---:R-:W-:-:S05]  /*14f0*/  IMAD.IADD R10, R7, 0x1, -R0 ;  /* 0x00000001070a7824 */ /* 0x004fca00078e0a00 */
[----:B------:R0:W-:Y:S02]  /*1500*/  STL [R1+0x1c], R10 ;  /* 0x00001c0a01007387 */ /* 0x0001e40000100800 */
.L_x_14649:
[----:B------:R-:W-:Y:S01]  /*1510*/  ULDC.64 UR4, c[0x0][0xb18] ;  /* 0x0002c60000047ab9 */ /* 0x000fe20000000a00 */
[----:B------:R2:W-:Y:S01]  /*1520*/  STL [R1+0x58], R90 ;  /* 0x0000585a01007387 */ /* 0x0005e20000100800 */
[----:B------:R-:W-:-:S04]  /*1530*/  ISETP.NE.U32.AND P1, PT, RZ, UR4, PT ;  /* 0x00000004ff007c0c */ /* 0x000fc8000bf25070 */
[----:B------:R-:W-:-:S13]  /*1540*/  ISETP.NE.AND.EX P1, PT, RZ, UR5, PT, P1 ;  /* 0x00000005ff007c0c */ /* 0x000fda000bf25310 */
[----:B--2---:R-:W-:Y:S05]  /*1550*/  @!P1 BRA `(.L_x_14650) ;  /* 0x0000000000109947 */ /* 0x004fea0003800000 */
[----:B------:R-:W-:-:S04]  /*1560*/  IADD3 R4, P0, R36, UR4, RZ ;  /* 0x0000000424047c10 */ /* 0x000fc8000ff1e0ff */
[----:B------:R-:W-:-:S05]  /*1570*/  IADD3.X R5, R35, UR5, RZ, P0, !PT ;  /* 0x0000000523057c10 */ /* 0x000fca00087fe4ff */
[----:B------:R2:W5:Y:S01]  /*1580*/  LDG.E R32, desc[UR40][R4.64] ;  /* 0x0000002804207981 */ /* 0x000562000c1e1900 */
[----:B------:R-:W-:Y:S05]  /*1590*/  BRA `(.L_x_14651) ;  /* 0x0000000000107947 */ /* 0x000fea0003800000 */
.L_x_14650:
[----:B------:R-:W-:Y:S05]  /*15a0*/  @!P0 BRA `(.L_x_14651) ;  /* 0x00000000000c8947 */ /* 0x000fea0003800000 */
[----:B------:R-:W2:Y:S04]  /*15b0*/  LDG.E R5, desc[UR40][R8.64] ;  /* 0x0000002808057981 */ /* 0x000ea8000c1e1900 */
[----:B------:R-:W2:Y:S02]  /*15c0*/  LDG.E R32, desc[UR40][R8.64+0x4] ;  /* 0x0000042808207981 */ /* 0x000ea4000c1e1900 */
[----:B--2---:R-:W-:-:S07]  /*15d0*/  IMAD.IADD R32, R32, 0x1, -R5 ;  /* 0x0000000120207824 */ /* 0x004fce00078e0a05 */
.L_x_14651:
[----:B------:R-:W-:Y:S01]  /*15e0*/  ULDC.64 UR4, c[0x0][0xb08] ;  /* 0x0002c20000047ab9 */ /* 0x000fe20000000a00 */
[----:B-1----:R-:W1:Y:S01]  /*15f0*/  LDC R8, c[0x0][0x448] ;  /* 0x00011200ff087b82 */ /* 0x002e620000000800 */
[----:B------:R-:W-:-:S04]  /*1600*/  ISETP.NE.U32.AND P0, PT, RZ, UR4, PT ;  /* 0x00000004ff007c0c */ /* 0x000fc8000bf05070 */
[----:B------:R-:W-:Y:S01]  /*1610*/  ISETP.NE.AND.EX P0, PT, RZ, UR5, PT, P0 ;  /* 0x00000005ff007c0c */ /* 0x000fe2000bf05300 */
[----:B------:R-:W-:-:S12]  /*1620*/  ULDC.64 UR4, c[0x0][0xb28] ;  /* 0x0002ca0000047ab9 */ /* 0x000fd80000000a00 */
[----:B--2---:R-:W2:Y:S02]  /*1630*/  @P0 LDC.64 R4, c[0x0][0xb08] ;  /* 0x0002c200ff040b82 */ /* 0x004ea40000000a00 */
[----:B--2---:R-:W-:-:S05]  /*1640*/  @P0 IMAD.WIDE R4, R31, 0x4, R4 ;  /* 0x000000041f040825 */ /* 0x004fca00078e0204 */
        /* <DEDUP_REMOVED lines=11> */
[----:B---3--:R-:W-:Y:S01]  /*1700*/  VIADD R4, R12, 0x7f ;  /* 0x0000007f0c047836 */ /* 0x008fe20000000000 */
[----:B------:R1:W-:Y:S07]  /*1710*/  STL [R1+0x28], R12 ;  /* 0x0000280c01007387 */ /* 0x0003ee0000100800 */
[----:B------:R-:W3:Y:S08]  /*1720*/  @P1 LDC R11, c[0x0][0x44c] ;  /* 0x00011300ff0b1b82 */ /* 0x000ef00000000800 */
[----:B------:R-:W0:Y:S01]  /*1730*/  @P1 LDC R5, c[0x0][0x450] ;  /* 0x00011400ff051b82 */ /* 0x000e220000000800 */
[----:B--2---:R-:W-:-:S02]  /*1740*/  @P0 IMAD.IADD R24, R9, 0x1, -R0 ;  /* 0x0000000109180824 */ /* 0x004fc400078e0a00 */
[----:B---3--:R-:W-:-:S04]  /*1750*/  @P1 IMAD.HI.U32 R0, R4, R11, RZ ;  /* 0x0000000b04001227 */ /* 0x008fc800078e00ff */
[----:B----4-:R-:W-:Y:S01]  /*1760*/  IMAD.IADD R6, R8, 0x1, R24 ;  /* 0x0000000108067824 */ /* 0x010fe200078e0218 */
[----:B0-----:R-:W-:-:S03]  /*1770*/  @P1 SHF.R.U32.HI R4, RZ, R5, R0 ;  /* 0x00000005ff041219 */ /* 0x001fc60000011600 */
[C---:B------:R-:W-:Y:S01]  /*1780*/  VIADD R0, R6.reuse, 0x5f ;  /* 0x0000005f06007836 */ /* 0x040fe20000000000 */
[----:B------:R-:W-:Y:S01]  /*1790*/  IADD3 R29, R6, 0x60, -R10 ;  /* 0x00000060061d7810 */ /* 0x000fe20007ffe80a */
[----:B------:R1:W-:Y:S02]  /*17a0*/  STL [R1+0x2c], R6 ;  /* 0x00002c0601007387 */ /* 0x0003e40000100800 */
        /* <DEDUP_REMOVED lines=22> */
[----:B-1----:R-:W-:Y:S05]  /*1910*/  @!P1 BRA `(.L_x_14652) ;  /* 0x0000004000f89947 */ /* 0x002fea0003800000 */
        /* <DEDUP_REMOVED lines=20> */
.L_x_14654:
[----:B------:R-:W-:Y:S05]  /*1a60*/  BSYNC B6 ;  /* 0x0000000000067941 */ /* 0x000fea0003800000 */
.L_x_14653:
        /* <DEDUP_REMOVED lines=20> */
.L_x_14656:
[----:B------:R-:W-:Y:S05]  /*1bb0*/  BSYNC B6 ;  /* 0x0000000000067941 */ /* 0x000fea0003800000 */
.L_x_14655:
[----:B------:R-:W-:Y:S01]  /*1bc0*/  ULDC.64 UR4, c[0x0][0xaf0] ;  /* 0x0002bc0000047ab9 */ /* 0x000fe20000000a00 */
[----:B------:R-:W0:Y:S01]  /*1bd0*/  S2R R44, SR_TID.X ;  /* 0x00000000002c7919 */ /* 0x000e220000002100 */
[----:B------:R-:W-:Y:S01]  /*1be0*/  ISETP.NE.U32.AND P0, PT, RZ, UR4, PT ;  /* 0x00000004ff007c0c */ /* 0x000fe2000bf05070 */
[----:B------:R-:W1:Y:S01]  /*1bf0*/  LDC.64 R8, c[0x0][0x300] ;  /* 0x0000c000ff087b82 */ /* 0x000e620000000a00 */
[----:B------:R-:W-:Y:S01]  /*1c00*/  IMAD.IADD R61, R33, 0x1, R32 ;  /* 0x00000001213d7824 */ /* 0x000fe200078e0220 */
[----:B------:R-:W-:Y:S01]  /*1c10*/  ULDC.64 UR6, c[0x0][0xb00] ;  /* 0x0002c00000067ab9 */ /* 0x000fe20000000a00 */
[----:B------:R-:W-:Y:S01]  /*1c20*/  ISETP.NE.AND.EX P0, PT, RZ, UR5, PT, P0 ;  /* 0x00000005ff007c0c */ /* 0x000fe2000bf05300 */
[----:B------:R-:W2:Y:S01]  /*1c30*/  LDL R45, [R1+0x74] ;  /* 0x00007400012d7983 */ /* 0x000ea20000100800 */
[----:B------:R-:W-:Y:S02]  /*1c40*/  SHF.R.S32.HI R11, RZ, 0x1f, R90 ;  /* 0x0000001fff0b7819 */ /* 0x000fe4000001145a */
[----:B------:R-:W-:Y:S01]  /*1c50*/  SHF.R.S32.HI R42, RZ, 0x1f, R22 ;  /* 0x0000001fff2a7819 */ /* 0x000fe20000011416 */
[----:B------:R-:W-:Y:S01]  /*1c60*/  VIADD R62, R16, 0x20 ;  /* 0x00000020103e7836 */ /* 0x000fe20000000000 */
[----:B------:R-:W3:Y:S07]  /*1c70*/  LDC.64 R14, c[0x0][0x408] ;  /* 0x00010200ff0e7b82 */ /* 0x000eee0000000a00 */
[----:B------:R-:W-:Y:S01]  /*1c80*/  @P0 IADD3 R4, P1, R36, UR4, RZ ;  /* 0x0000000424040c10 */ /* 0x000fe2000ff3e0ff */
[----:B------:R-:W-:Y:S01]  /*1c90*/  VIADD R63, R16, 0x40 ;  /* 0x00000040103f7836 */ /* 0x000fe20000000000 */
[----:B------:R-:W4:Y:S02]  /*1ca0*/  LDC.64 R58, c[0x0][0x3f8] ;  /* 0x0000fe00ff3a7b82 */ /* 0x000f240000000a00 */
[----:B------:R-:W-:Y:S01]  /*1cb0*/  @P0 IADD3.X R5, R35, UR5, RZ, P1, !PT ;  /* 0x0000000523050c10 */ /* 0x000fe20008ffe4ff */
[----:B------:R-:W-:-:S04]  /*1cc0*/  ULDC.64 UR4, c[0x0][0x308] ;  /* 0x0000c20000047ab9 */ /* 0x000fc80000000a00 */
[----:B------:R0:W3:Y:S01]  /*1cd0*/  @P0 LDG.E R31, desc[UR40][R4.64] ;  /* 0x00000028041f0981 */ /* 0x0000e2000c1e1900 */
[----:B------:R-:W-:Y:S01]  /*1ce0*/  SHF.R.S32.HI R43, RZ, 0x1f, R61 ;  /* 0x0000001fff2b7819 */ /* 0x000fe2000001143d */
[-C--:B-1----:R-:W-:Y:S01]  /*1cf0*/  IMAD.WIDE.U32 R6, R61, R8.reuse, RZ ;  /* 0x000000083d067225 */ /* 0x082fe200078e00ff */
[----:B------:R-:W1:Y:S03]  /*1d00*/  LDC R41, c[0x0][0x3f4] ;  /* 0x0000fd00ff297b82 */ /* 0x000e660000000800 */
[----:B------:R-:W-:Y:S01]  /*1d10*/  IMAD R0, R43, R8, RZ ;  /* 0x000000082b007224 */ /* 0x000fe200078e02ff */
[----:B------:R-:W-:Y:S02]  /*1d20*/  ISETP.NE.U32.AND P0, PT, RZ, UR6, PT ;  /* 0x00000006ff007c0c */ /* 0x000fe4000bf05070 */
[----:B0-----:R-:W-:Y:S01]  /*1d30*/  SHF.R.U32.HI R40, RZ, 0x7, R44 ;  /* 0x00000007ff287819 */ /* 0x001fe2000001162c */
[----:B------:R-:W-:Y:S01]  /*1d40*/  IMAD R3, R61, R9, R0 ;  /* 0x000000093d037224 */ /* 0x000fe200078e0200 */
[----:B------:R-:W-:-:S02]  /*1d50*/  ISETP.NE.AND.EX P0, PT, RZ, UR7, PT, P0 ;  /* 0x00000007ff007c0c */ /* 0x000fc4000bf05300 */
[----:B------:R-:W-:Y:S01]  /*1d60*/  ISETP.NE.AND P6, PT, R40, 0x1, PT ;  /* 0x000000012800780c */ /* 0x000fe20003fc5270 */
[----:B------:R-:W-:Y:S02]  /*1d70*/  IMAD.IADD R7, R7, 0x1, R3 ;  /* 0x0000000107077824 */ /* 0x000fe400078e0203 */
[----:B------:R-:W-:Y:S02]  /*1d80*/  IMAD R3, R11, UR4, RZ ;  /* 0x000000040b037c24 */ /* 0x000fe4000f8e02ff */
[----:B------:R-:W-:-:S04]  /*1d90*/  IMAD.WIDE.U32 R4, R90, UR4, R6 ;  /* 0x000000045a047c25 */ /* 0x000fc8000f8e0006 */
[----:B------:R-:W-:Y:S01]  /*1da0*/  IMAD R3, R90, UR5, R3 ;  /* 0x000000055a037c24 */ /* 0x000fe2000f8e0203 */
[----:B------:R-:W-:-:S03]  /*1db0*/  ULDC.64 UR4, c[0x0][0x310] ;  /* 0x0000c40000047ab9 */ /* 0x000fc60000000a00 */
[----:B------:R-:W-:Y:S02]  /*1dc0*/  IMAD.IADD R5, R5, 0x1, R3 ;  /* 0x0000000105057824 */ /* 0x000fe400078e0203 */
[-C--:B------:R-:W-:Y:S02]  /*1dd0*/  IMAD R10, R42, R8.reuse, RZ ;  /* 0x000000082a0a7224 */ /* 0x080fe400078e02ff */
[----:B------:R-:W-:-:S04]  /*1de0*/  IMAD.WIDE.U32 R6, R22, R8, R16 ;  /* 0x0000000816067225 */ /* 0x000fc800078e0010 */
[C---:B------:R-:W-:Y:S02]  /*1df0*/  VIADD R64, R16.reuse, 0x60 ;  /* 0x0000006010407836 */ /* 0x040fe40000000000 */
[C---:B------:R-:W-:Y:S02]  /*1e00*/  VIADD R12, R16.reuse, 0xc0 ;  /* 0x000000c0100c7836 */ /* 0x040fe40000000000 */
[C---:B------:R-:W-:Y:S02]  /*1e10*/  VIADD R65, R16.reuse, 0x80 ;  /* 0x0000008010417836 */ /* 0x040fe40000000000 */
[C---:B------:R-:W-:Y:S02]  /*1e20*/  VIADD R66, R16.reuse, 0xa0 ;  /* 0x000000a010427836 */ /* 0x040fe40000000000 */
[----:B------:R-:W-:Y:S01]  /*1e30*/  VIADD R32, R16, 0xe0 ;  /* 0x000000e010207836 */ /* 0x000fe20000000000 */
[----:B------:R-:W-:Y:S02]  /*1e40*/  SHF.R.S32.HI R201, RZ, 0x1f, R200 ;  /* 0x0000001fffc97819 */ /* 0x000fe400000114c8 */
[----:B---3--:R-:W-:-:S04]  /*1e50*/  SHF.R.S32.HI R0, RZ, 0x1f, R31 ;  /* 0x0000001fff007819 */ /* 0x008fc8000001141f */
[----:B------:R-:W-:Y:S02]  /*1e60*/  SEL R20, R0, RZ, !P0 ;  /* 0x000000ff00147207 */ /* 0x000fe40004000000 */
[----:B------:R-:W-:-:S03]  /*1e70*/  SEL R21, R31, RZ, !P0 ;  /* 0x000000ff1f157207 */ /* 0x000fc60004000000 */
[----:B------:R-:W-:Y:S02]  /*1e80*/  IMAD R0, R20, UR4, RZ ;  /* 0x0000000414007c24 */ /* 0x000fe4000f8e02ff */
[----:B------:R-:W-:-:S04]  /*1e90*/  IMAD.WIDE.U32 R4, R21, UR4, R4 ;  /* 0x0000000415047c25 */ /* 0x000fc8000f8e0004 */
[----:B------:R-:W-:Y:S01]  /*1ea0*/  IMAD R3, R21, UR5, R0 ;  /* 0x0000000515037c24 */ /* 0x000fe2000f8e0200 */
[----:B------:R-:W-:Y:S05]  /*1eb0*/  @!P6 WARPSYNC.ALL ;  /* 0x000000000000e948 */ /* 0x000fea0003800000 */
[----:B------:R-:W-:Y:S01]  /*1ec0*/  ULDC UR4, c[0x0][0x320] ;  /* 0x0000c80000047ab9 */ /* 0x000fe20000000800 */
[----:B------:R-:W-:Y:S01]  /*1ed0*/  IMAD R0, R22, R9, R10 ;  /* 0x0000000916007224 */ /* 0x000fe200078e020a */
[----:B------:R-:W-:Y:S01]  /*1ee0*/  ISETP.GE.AND P1, PT, R62, UR4, PT ;  /* 0x000000043e007c0c */ /* 0x000fe2000bf26270 */
[----:B------:R-:W-:Y:S01]  /*1ef0*/  IMAD.IADD R3, R5, 0x1, R3 ;  /* 0x0000000105037824 */ /* 0x000fe200078e0203 */
[----:B------:R-:W-:Y:S01]  /*1f00*/  IADD3 R31, P0, R4, R6, RZ ;  /* 0x00000006041f7210 */ /* 0x000fe20007f1e0ff */
[----:B------:R-:W-:Y:S01]  /*1f10*/  ULDC.64 UR6, c[0x0][0x330] ;  /* 0x0000cc0000067ab9 */ /* 0x000fe20000000a00 */
[----:B------:R-:W-:-:S02]  /*1f20*/  SEL R6, RZ, 0xffffffff, P1 ;  /* 0xffffffffff067807 */ /* 0x000fc40000800000 */
[----:B------:R-:W-:Y:S02]  /*1f30*/  IADD3.X R0, R3, R7, R0, P0, !PT ;  /* 0x0000000703007210 */ /* 0x000fe400007fe400 */
[----:B------:R-:W-:Y:S01]  /*1f40*/  ISETP.GE.AND P0, PT, R16, UR4, PT ;  /* 0x0000000410007c0c */ /* 0x000fe2000bf06270 */
[----:B------:R-:W-:Y:S02]  /*1f50*/  IMAD R7, R11, UR6, RZ ;  /* 0x000000060b077c24 */ /* 0x000fe4000f8e02ff */
[----:B------:R-:W-:Y:S01]  /*1f60*/  IMAD.SHL.U32 R11, R6, 0x2, RZ ;  /* 0x00000002060b7824 */ /* 0x000fe200078e00ff */
[----:B------:R-:W-:Y:S02]  /*1f70*/  SEL R10, RZ, 0x1, P0 ;  /* 0x00000001ff0a7807 */ /* 0x000fe40000000000 */
[----:B------:R-:W-:Y:S02]  /*1f80*/  ISETP.GE.AND P0, PT, R63, UR4, PT ;  /* 0x000000043f007c0c */ /* 0x000fe4000bf06270 */
[----:B------:R-:W-:-:S02]  /*1f90*/  ISETP.GE.AND P1, PT, R64, UR4, PT ;  /* 0x0000000440007c0c */ /* 0x000fc4000bf26270 */
[----:B------:R-:W-:Y:S02]  /*1fa0*/  ISETP.GE.AND P2, PT, R12, UR4, PT ;  /* 0x000000040c007c0c */ /* 0x000fe4000bf46270 */
[----:B------:R-:W-:Y:S02]  /*1fb0*/  LOP3.LUT R10, R11, 0x2, R10, 0xe2, !PT ;  /* 0x000000020b0a7812 */ /* 0x000fe400078ee20a */
[----:B------:R-:W-:Y:S02]  /*1fc0*/  SEL R11, RZ, 0x4, P0 ;  /* 0x00000004ff0b7807 */ /* 0x000fe40000000000 */
[----:B------:R-:W-:Y:S02]  /*1fd0*/  SEL R12, RZ, 0x8, P1 ;  /* 0x00000008ff0c7807 */ /* 0x000fe40000800000 */
[----:B------:R-:W-:Y:S02]  /*1fe0*/  ISETP.GE.AND P0, PT, R65, UR4, PT ;  /* 0x0000000441007c0c */ /* 0x000fe4000bf06270 */
[----:B------:R-:W-:-:S02]  /*1ff0*/  ISETP.GE.AND P1, PT, R66, UR4, PT ;  /* 0x0000000442007c0c */ /* 0x000fc4000bf26270 */
[----:B------:R-:W-:Y:S02]  /*2000*/  LOP3.LUT R10, R12, R10, R11, 0xfe, !PT ;  /* 0x0000000a0c0a7212 */ /* 0x000fe400078efe0b */
[----:B------:R-:W-:Y:S02]  /*2010*/  SEL R11, RZ, 0x10, P0 ;  /* 0x00000010ff0b7807 */ /* 0x000fe40000000000 */
[----:B------:R-:W-:Y:S01]  /*2020*/  SEL R12, RZ, 0x20, P1 ;  /* 0x00000020ff0c7807 */ /* 0x000fe20000800000 */
[----:B------:R-:W-:Y:S01]  /*2030*/  IMAD R13, R90, UR7, R7 ;  /* 0x000000075a0d7c24 */ /* 0x000fe2000f8e0207 */
[----:B------:R-:W-:Y:S02]  /*2040*/  ISETP.GE.AND P3, PT, R32, UR4, PT ;  /* 0x0000000420007c0c */ /* 0x000fe4000bf66270 */
[----:B------:R-:W-:Y:S01]  /*2050*/  LOP3.LUT R11, R12, R10, R11, 0xfe, !PT ;  /* 0x0000000a0c0b7212 */ /* 0x000fe200078efe0b */
[----:B------:R-:W-:Y:S01]  /*2060*/  IMAD.WIDE.U32 R6, R90, UR6, R16 ;  /* 0x000000065a067c25 */ /* 0x000fe2000f8e0010 */
[----:B------:R-:W-:Y:S01]  /*2070*/  SEL R10, RZ, 0x40, P2 ;  /* 0x00000040ff0a7807 */ /* 0x000fe20001000000 */
[----:B------:R-:W-:-:S02]  /*2080*/  ULDC.64 UR4, c[0x0][0x338] ;  /* 0x0000ce0000047ab9 */ /* 0x000fc40000000a00 */
[----:B------:R-:W-:Y:S01]  /*2090*/  IMAD R12, R20, UR4, RZ ;  /* 0x00000004140c7c24 */ /* 0x000fe2000f8e02ff */
[----:B------:R-:W-:Y:S01]  /*20a0*/  LOP3.LUT R95, R11, R10, RZ, 0xfc, !PT ;  /* 0x0000000a0b5f7212 */ /* 0x000fe200078efcff */
[----:B------:R-:W-:Y:S02]  /*20b0*/  IMAD.IADD R7, R7, 0x1, R13 ;  /* 0x0000000107077824 */ /* 0x000fe400078e020d */
[C---:B------:R-:W-:Y:S02]  /*20c0*/  IMAD R10, R42.reuse, R14, RZ ;  /* 0x0000000e2a0a7224 */ /* 0x040fe400078e02ff */
[----:B----4-:R-:W-:Y:S02]  /*20d0*/  IMAD R32, R42, R58, RZ ;  /* 0x0000003a2a207224 */ /* 0x010fe400078e02ff */
[C---:B------:R-:W-:Y:S02]  /*20e0*/  IMAD R93, R21.reuse, UR5, R12 ;  /* 0x00000005155d7c24 */ /* 0x040fe4000f8e020c */
[----:B------:R-:W-:Y:S01]  /*20f0*/  IMAD.WIDE.U32 R6, R21, UR4, R6 ;  /* 0x0000000415067c25 */ /* 0x000fe2000f8e0006 */
[----:B-1----:R-:W-:Y:S01]  /*2100*/  ISETP.GE.AND P0, PT, R16, R41, PT ;  /* 0x000000291000720c */ /* 0x002fe20003f06270 */
[----:B------:R-:W-:-:S02]  /*2110*/  ULDC UR4, c[0x0][0x2f4] ;  /* 0x0000bd0000047ab9 */ /* 0x000fc40000000800 */
[C---:B------:R-:W-:Y:S02]  /*2120*/  IMAD R35, R22.reuse, R15, R10 ;  /* 0x0000000f16237224 */ /* 0x040fe400078e020a */
[----:B------:R-:W-:-:S04]  /*2130*/  IMAD.WIDE.U32 R12, R22, R14, R200 ;  /* 0x0000000e160c7225 */ /* 0x000fc800078e00c8 */
[----:B------:R-:W-:-:S04]  /*2140*/  IMAD.WIDE.U32 R20, R22, R14, R16 ;  /* 0x0000000e16147225 */ /* 0x000fc800078e0010 */
        /* <DEDUP_REMOVED lines=9> */
[----:B------:R-:W-:Y:S02]  /*21e0*/  IMAD R38, R11, R58, RZ ;  /* 0x0000003a0b267224 */ /* 0x000fe400078e02ff */
[C---:B------:R-:W-:Y:S02]  /*21f0*/  IMAD R85, R30.reuse, R15, R10 ;  /* 0x0000000f1e557224 */ /* 0x040fe400078e020a */
[----:B------:R-:W-:-:S04]  /*2200*/  IMAD.WIDE.U32 R10, R30, R14, R12 ;  /* 0x0000000e1e0a7225 */ /* 0x000fc800078e000c */
[----:B------:R-:W-:Y:S02]  /*2210*/  IMAD.WIDE.U32 R12, R30, R14, R34 ;  /* 0x0000000e1e0c7225 */ /* 0x000fe400078e0022 */
[----:B------:R-:W3:Y:S01]  /*2220*/  LDL R34, [R1+0x3c] ;  /* 0x00003c0001227983 */ /* 0x000ee20000100800 */
[----:B------:R-:W-:Y:S02]  /*2230*/  IADD3 R60, P2, R22, R61, RZ ;  /* 0x0000003d163c7210 */ /* 0x000fe40007f5e0ff */
[----:B------:R-:W-:-:S03]  /*2240*/  SEL R37, R41, RZ, P0 ;  /* 0x000000ff29257207 */ /* 0x000fc60000000000 */
[----:B------:R-:W-:Y:S02]  /*2250*/  IMAD.X R61, R42, 0x1, R43, P2 ;  /* 0x000000012a3d7824 */ /* 0x000fe400010e062b */
[----:B------:R-:W-:Y:S02]  /*2260*/  IMAD.IADD R37, R16, 0x1, R37 ;  /* 0x0000000110257824 */ /* 0x000fe400078e0225 */
[C---:B------:R-:W-:Y:S02]  /*2270*/  VIADD R42, R22.reuse, 0x40 ;  /* 0x00000040162a7836 */ /* 0x040fe40000000000 */
[----:B------:R-:W-:Y:S01]  /*2280*/  IMAD.WIDE.U32 R32, R22, R58, R16 ;  /* 0x0000003a16207225 */ /* 0x000fe200078e0010 */
[----:B------:R-:W-:-:S03]  /*2290*/  SHF.R.S32.HI R36, RZ, 0x1f, R37 ;  /* 0x0000001fff247819 */ /* 0x000fc60000011425 */
[----:B------:R-:W-:Y:S01]  /*22a0*/  IMAD.SHL.U32 R42, R42, 0x40, RZ ;  /* 0x000000402a2a7824 */ /* 0x000fe200078e00ff */
[----:B------:R-:W-:Y:S01]  /*22b0*/  LEA.HI R36, R36, R37, RZ, 0x3 ;  /* 0x0000002524247211 */ /* 0x000fe200078f18ff */
[----:B------:R-:W-:Y:S02]  /*22c0*/  IMAD.IADD R33, R39, 0x1, R33 ;  /* 0x0000000127217824 */ /* 0x000fe400078e0221 */
[----:B--2---:R-:W-:Y:S01]  /*22d0*/  IMAD.SHL.U32 R71, R45, 0x40, RZ ;  /* 0x000000402d477824 */ /* 0x004fe200078e00ff */
[----:B------:R-:W-:Y:S01]  /*22e0*/  LOP3.LUT R42, R42, 0x1c0, RZ, 0xc0, !PT ;  /* 0x000001c02a2a7812 */ /* 0x000fe200078ec0ff */
[----:B------:R-:W-:Y:S02]  /*22f0*/  VIADD R44, R44, 0xffffff80 ;  /* 0xffffff802c2c7836 */ /* 0x000fe40000000000 */
[----:B------:R-:W-:Y:S01]  /*2300*/  IMAD.WIDE.U32 R56, R30, R58, R32 ;  /* 0x0000003a1e387225 */ /* 0x000fe200078e0020 */
[----:B------:R-:W-:Y:S02]  /*2310*/  LOP3.LUT R71, R71, 0x1c0, RZ, 0xc0, !PT ;  /* 0x000001c047477812 */ /* 0x000fe400078ec0ff */
[----:B------:R-:W-:Y:S01]  /*2320*/  LOP3.LUT R32, R42, 0x38, R36, 0xf8, !PT ;  /* 0x000000382a207812 */ /* 0x000fe200078ef824 */
[----:B------:R-:W-:Y:S01]  /*2330*/  VIADD R76, R40, 0x8 ;  /* 0x00000008284c7836 */ /* 0x000fe20000000000 */
[----:B------:R-:W-:Y:S01]  /*2340*/  SHF.R.S32.HI R40, RZ, 0x1f, R44 ;  /* 0x0000001fff287819 */ /* 0x000fe2000001142c */
[----:B------:R-:W-:Y:S01]  /*2350*/  VIADD R42, R22, 0x40 ;  /* 0x00000040162a7836 */ /* 0x000fe20000000000 */
[----:B------:R-:W-:-:S02]  /*2360*/  SHF.R.U32.HI R74, RZ, 0x3, R71 ;  /* 0x00000003ff4a7819 */ /* 0x000fc40000011647 */
[----:B------:R-:W-:Y:S01]  /*2370*/  LOP3.LUT R33, R71, 0x18, R16, 0xf8, !PT ;  /* 0x0000001847217812 */ /* 0x000fe200078ef810 */
[----:B------:R-:W-:Y:S01]  /*2380*/  IMAD.SHL.U32 R42, R42, 0x40, RZ ;  /* 0x000000402a2a7824 */ /* 0x000fe200078e00ff */
[----:B------:R-:W-:Y:S02]  /*2390*/  LEA.HI R40, R40, R44, RZ, 0x5 ;  /* 0x0000002c28287211 */ /* 0x000fe400078f28ff */
[----:B------:R-:W-:Y:S02]  /*23a0*/  LOP3.LUT R33, R33, R74, RZ, 0x3c, !PT ;  /* 0x0000004a21217212 */ /* 0x000fe400078e3cff */
[----:B------:R-:W-:Y:S02]  /*23b0*/  SHF.R.S32.HI R40, RZ, 0x5, R40 ;  /* 0x00000005ff287819 */ /* 0x000fe40000011428 */
[----:B------:R-:W-:Y:S01]  /*23c0*/  LOP3.LUT R42, R42, 0x1c0, RZ, 0xc0, !PT ;  /* 0x000001c02a2a7812 */ /* 0x000fe200078ec0ff */
[----:B------:R-:W-:Y:S01]  /*23d0*/  IMAD.MOV.U32 R77, RZ, RZ, 0x20 ;  /* 0x00000020ff4d7424 */ /* 0x000fe200078e00ff */
[----:B------:R-:W-:Y:S01]  /*23e0*/  LOP3.LUT P1, RZ, R45, 0x4, RZ, 0xc0, !PT ;  /* 0x000000042dff7812 */ /* 0x000fe2000782c0ff */
[----:B------:R-:W-:Y:S01]  /*23f0*/  IMAD R79, R40, 0x200, R33 ;  /* 0x00000200284f7824 */ /* 0x000fe200078e0221 */
[----:B------:R-:W-:-:S02]  /*2400*/  LOP3.LUT R33, R71, 0x38, R36, 0xf8, !PT ;  /* 0x0000003847217812 */ /* 0x000fc400078ef824 */
[----:B------:R-:W-:Y:S01]  /*2410*/  SHF.R.U32.HI R42, RZ, 0x3, R42 ;  /* 0x00000003ff2a7819 */ /* 0x000fe2000001162a */
[----:B------:R-:W-:Y:S01]  /*2420*/  IMAD R37, R9, 0x60, RZ ;  /* 0x0000006009257824 */ /* 0x000fe200078e02ff */
[C---:B------:R-:W-:Y:S01]  /*2430*/  SHF.L.U64.HI R67, R8.reuse, 0x6, R9 ;  /* 0x0000000608437819 */ /* 0x040fe20000010209 */
[----:B------:R-:W-:Y:S01]  /*2440*/  IMAD.SHL.U32 R68, R8, 0x40, RZ ;  /* 0x0000004008447824 */ /* 0x000fe200078e00ff */
[----:B------:R-:W-:Y:S01]  /*2450*/  SHF.L.U64.HI R69, R14, 0x6, R15 ;  /* 0x000000060e457819 */ /* 0x000fe2000001020f */
[----:B------:R-:W-:Y:S01]  /*2460*/  IMAD R81, R15, 0x60, RZ ;  /* 0x000000600f517824 */ /* 0x000fe200078e02ff */
[----:B------:R-:W-:Y:S01]  /*2470*/  SHF.L.U64.HI R72, R58, 0x6, R59 ;  /* 0x000000063a487819 */ /* 0x000fe2000001023b */
[----:B------:R-:W-:Y:S01]  /*2480*/  IMAD.SHL.U32 R70, R14, 0x40, RZ ;  /* 0x000000400e467824 */ /* 0x000fe200078e00ff */
[----:B------:R-:W-:Y:S01]  /*2490*/  SEL R77, R77, 0xffffffe0, !P1 ;  /* 0xffffffe04d4d7807 */ /* 0x000fe20004800000 */
[----:B------:R-:W-:Y:S01]  /*24a0*/  IMAD R87, R30, R59, R38 ;  /* 0x0000003b1e577224 */ /* 0x000fe200078e0226 */
[----:B------:R-:W-:Y:S01]  /*24b0*/  LOP3.LUT R33, R33, R74, RZ, 0x3c, !PT ;  /* 0x0000004a21217212 */ /* 0x000fe200078e3cff */
[----:B------:R-:W-:Y:S01]  /*24c0*/  IMAD R35, R59, 0x60, RZ ;  /* 0x000000603b237824 */ /* 0x000fe200078e02ff */
[----:B------:R-:W-:Y:S01]  /*24d0*/  LOP3.LUT R32, R32, R42, RZ, 0x3c, !PT ;  /* 0x0000002a20207212 */ /* 0x000fe200078e3cff */
[----:B------:R-:W-:Y:S01]  /*24e0*/  IMAD.SHL.U32 R73, R58, 0x40, RZ ;  /* 0x000000403a497824 */ /* 0x000fe200078e00ff */
[----:B------:R-:W-:Y:S01]  /*24f0*/  SEL R94, RZ, 0xffffff80, P3 ;  /* 0xffffff80ff5e7807 */ /* 0x000fe20001800000 */
[----:B------:R-:W-:Y:S01]  /*2500*/  IMAD.WIDE.U32 R20, R30, R58, R20 ;  /* 0x0000003a1e147225 */ /* 0x000fe200078e0014 */
[----:B------:R-:W-:-:S03]  /*2510*/  LOP3.LUT R89, R36, 0xfffffff8, RZ, 0xc0, !PT ;  /* 0xfffffff824597812 */ /* 0x000fc600078ec0ff */
[----:B------:R-:W-:Y:S02]  /*2520*/  VIADD R45, R22, 0x40 ;  /* 0x00000040162d7836 */ /* 0x000fe40000000000 */
[----:B------:R-:W-:Y:S01]  /*2530*/  IMAD.WIDE.U32 R8, R8, 0x60, RZ ;  /* 0x0000006008087825 */ /* 0x000fe200078e00ff */
[----:B------:R-:W-:-:S03]  /*2540*/  LOP3.LUT R94, R95, 0x80, R94, 0xc8, !PT ;  /* 0x000000805f5e7812 */ /* 0x000fc600078ec85e */
[----:B------:R-:W-:-:S04]  /*2550*/  IMAD.WIDE.U32 R14, R14, 0x60, RZ ;  /* 0x000000600e0e7825 */ /* 0x000fc800078e00ff */
[----:B------:R-:W-:Y:S01]  /*2560*/  IMAD.WIDE.U32 R58, R58, 0x60, RZ ;  /* 0x000000603a3a7825 */ /* 0x000fe200078e00ff */
[----:B------:R-:W-:Y:S02]  /*2570*/  SHF.R.S32.HI R75, RZ, 0x1f, R45 ;  /* 0x0000001fff4b7819 */ /* 0x000fe4000001142d */
[----:B------:R-:W-:Y:S01]  /*2580*/  SHF.R.S32.HI R88, RZ, 0x3, R36 ;  /* 0x00000003ff587819 */ /* 0x000fe20000011424 */
[----:B------:R-:W-:Y:S01]  /*2590*/  IMAD.IADD R84, R11, 0x1, R85 ;  /* 0x000000010b547824 */ /* 0x000fe200078e0255 */
[----:B------:R-:W-:Y:S01]  /*25a0*/  SHF.R.S32.HI R90, RZ, 0x1f, R89 ;  /* 0x0000001fff5a7819 */ /* 0x000fe20000011459 */
[----:B------:R-:W-:Y:S01]  /*25b0*/  IMAD.IADD R86, R21, 0x1, R87 ;  /* 0x0000000115567824 */ /* 0x000fe200078e0257 */
[----:B------:R-:W-:Y:S01]  /*25c0*/  ISETP.GE.AND P1, PT, R16, UR4, PT ;  /* 0x0000000410007c0c */ /* 0x000fe2000bf26270 */
[----:B------:R-:W-:Y:S01]  /*25d0*/  IMAD.SHL.U32 R78, R41, 0x2, RZ ;  /* 0x00000002294e7824 */ /* 0x000fe200078e00ff */
[----:B------:R-:W-:Y:S01]  /*25e0*/  ISETP.GE.AND P2, PT, R62, UR4, PT ;  /* 0x000000043e007c0c */ /* 0x000fe2000bf46270 */
[----:B------:R-:W-:Y:S01]  /*25f0*/  IMAD.IADD R80, R9, 0x1, R37 ;  /* 0x0000000109507824 */ /* 0x000fe200078e0225 */
[----:B------:R-:W-:Y:S01]  /*2600*/  LOP3.LUT R95, R95, 0x40, RZ, 0xc0, !PT ;  /* 0x000000405f5f7812 */ /* 0x000fe200078ec0ff */
[----:B------:R-:W-:-:S02]  /*2610*/  IMAD.IADD R81, R15, 0x1, R81 ;  /* 0x000000010f517824 */ /* 0x000fc400078e0251 */
[----:B------:R-:W-:Y:S02]  /*2620*/  IMAD.IADD R82, R59, 0x1, R35 ;  /* 0x000000013b527824 */ /* 0x000fe400078e0223 */
[----:B------:R-:W-:Y:S02]  /*2630*/  IMAD.IADD R83, R77, 0x1, R79 ;  /* 0x000000014d537824 */ /* 0x000fe400078e024f */
[----:B------:R-:W-:Y:S02]  /*2640*/  IMAD.IADD R85, R85, 0x1, R13 ;  /* 0x0000000155557824 */ /* 0x000fe400078e020d */
[----:B------:R-:W-:Y:S02]  /*2650*/  IMAD.IADD R87, R87, 0x1, R57 ;  /* 0x0000000157577824 */ /* 0x000fe400078e0239 */
[----:B------:R-:W-:Y:S02]  /*2660*/  IMAD R91, R40, 0x200, R33 ;  /* 0x00000200285b7824 */ /* 0x000fe400078e0221 */
[----:B------:R-:W-:Y:S01]  /*2670*/  IMAD.IADD R93, R7, 0x1, R93 ;  /* 0x00000001075d7824 */ /* 0x000fe200078e025d */
[----:B------:R-:W-:Y:S01]  /*2680*/  @!P6 BAR.SYNC.DEFER_BLOCKING 0x9, 0x100 ;  /* 0x024400000000eb1d */ /* 0x000fe20000010000 */
[----:B---3--:R-:W-:-:S07]  /*2690*/  IMAD.IADD R92, R34, 0x1, R32 ;  /* 0x00000001225c7824 */ /* 0x008fce00078e0220 */
.L_x_14704:
        /* <DEDUP_REMOVED lines=26> */
[----:B---3--:R-:W-:Y:S05]  /*2840*/  @!P3 BRA `(.L_x_14658) ;  /* 0x0000002800c4b947 */ /* 0x008fea0003800000 */
        /* <DEDUP_REMOVED lines=41> */
.L_x_14661:
[----:B------:R-:W-:Y:S05]  /*2ae0*/  BSYNC B1 ;  /* 0x0000000000017941 */ /* 0x000fea0003800000 */
.L_x_14660:
[----:B0-----:R-:W-:Y:S01]  /*2af0*/  VIADD R36, R22, 0x40 ;  /* 0x0000004016247836 */ /* 0x001fe20000000000 */
[----:B------:R-:W-:Y:S01]  /*2b00*/  BSSY B1, `(.L_x_14662) ;  /* 0x000001c000017945 */ /* 0x000fe20003800000 */
[----:B------:R-:W-:Y:S01]  /*2b10*/  CS2R R44, SRZ ;  /* 0x00000000002c7805 */ /* 0x000fe2000001ff00 */
[----:B-----5:R-:W-:Y:S01]  /*2b20*/  IMAD.MOV.U32 R98, RZ, RZ, R50 ;  /* 0x000000ffff627224 */ /* 0x020fe200078e0032 */
[----:B------:R-:W-:Y:S02]  /*2b30*/  CS2R R46, SRZ ;  /* 0x00000000002e7805 */ /* 0x000fe4000001ff00 */
[----:B------:R-:W-:Y:S02]  /*2b40*/  ISETP.GE.AND P5, PT, R36, R106, PT ;  /* 0x0000006a2400720c */ /* 0x000fe40003fa6270 */
[----:B------:R-:W-:Y:S01]  /*2b50*/  CS2R R36, SRZ ;  /* 0x0000000000247805 */ /* 0x000fe2000001ff00 */
[----:B------:R-:W-:-:S10]  /*2b60*/  IMAD.MOV.U32 R99, RZ, RZ, R51 ;  /* 0x000000ffff637224 */ /* 0x000fd400078e0033 */
        /* <DEDUP_REMOVED lines=21> */
.L_x_14663:
[----:B------:R-:W-:Y:S05]  /*2cc0*/  BSYNC B1 ;  /* 0x0000000000017941 */ /* 0x000fea0003800000 */
.L_x_14662:
        /* <DEDUP_REMOVED lines=33> */
.L_x_14664:
[----:B------:R-:W-:Y:S01]  /*2ee0*/  IMAD R96, R18, 0x8, R19 ;  /* 0x0000000812607824 */ /* 0x000fe200078e0213 */
[----:B------:R-:W-:Y:S01]  /*2ef0*/  SHF.L.U32 R107, R202, 0x1f, RZ ;  /* 0x0000001fca6b7819 */ /* 0x000fe200000006ff */
[----:B------:R-:W-:Y:S03]  /*2f00*/  BSSY B1, `(.L_x_14665) ;  /* 0x0000003000017945 */ /* 0x000fe60003800000 */
[----:B------:R-:W0:Y:S02]  /*2f10*/  SYNCS.PHASECHK.TRANS64.TRYWAIT P6, [R96+URZ+0x32490], R107 ;  /* 0x0324906b600075a7 */ /* 0x000e2400080c017f */
[----:B0-----:R-:W-:Y:S05]  /*2f20*/  @!P6 BRA `(.L_x_14666) ;  /* 0x000001ac00c4e947 */ /* 0x001fea0003800000 */
.L_x_14964:
[----:B------:R-:W-:Y:S05]  /*2f30*/  BSYNC B1 ;  /* 0x0000000000017941 */ /* 0x000fea0003800000 */
.L_x_14665:
        /* <DEDUP_REMOVED lines=54> */
.L_x_14672:
[----:B------:R-:W-:Y:S05]  /*32a0*/  BSYNC B3 ;  /* 0x0000000000037941 */ /* 0x000fea0003800000 */
.L_x_14671:
[----:B--2---:R1:W-:Y:S02]  /*32b0*/  STG.E.128 desc[UR40][R42.64], R32 ;  /* 0x000000202a007986 */ /* 0x0043e4000c101d28 */
.L_x_14670:
[----:B------:R-:W-:Y:S05]  /*32c0*/  BSYNC B2 ;  /* 0x0000000000027941 */ /* 0x000fea0003800000 */
.L_x_14669:
        /* <DEDUP_REMOVED lines=51> */
.L_x_14674:
[----:B------:R-:W-:Y:S05]  /*3600*/  BSYNC B2 ;  /* 0x0000000000027941 */ /* 0x000fea0003800000 */
.L_x_14673:
[----:B--2---:R2:W-:Y:S02]  /*3610*/  STG.E.128 desc[UR40][R42.64+0x40], R32 ;  /* 0x000040202a007986 */ /* 0x0045e4000c101d28 */
.L_x_14668:
[----:B------:R-:W-:Y:S05]  /*3620*/  BSYNC B1 ;  /* 0x0000000000017941 */ /* 0x000fea0003800000 */
.L_x_14667:
        /* <DEDUP_REMOVED lines=53> */
.L_x_14679:
[----:B------:R-:W-:Y:S05]  /*3980*/  BSYNC B2 ;  /* 0x0000000000027941 */ /* 0x000fea0003800000 */
.L_x_14678:
[----:B--2---:R3:W-:Y:S02]  /*3990*/  STG.E.128 desc[UR40][R40.64], R32 ;  /* 0x0000002028007986 */ /* 0x0047e4000c101d28 */
.L_x_14677:
[----:B------:R-:W-:Y:S05]  /*39a0*/  BSYNC B1 ;  /* 0x0000000000017941 */ /* 0x000fea0003800000 */
.L_x_14676:
        /* <DEDUP_REMOVED lines=51> */
.L_x_14681:
[----:B------:R-:W-:Y:S05]  /*3ce0*/  BSYNC B1 ;  /* 0x0000000000017941 */ /* 0x000fea0003800000 */
.L_x_14680:
[----:B--2---:R1:W-:Y:S01]  /*3cf0*/  STG.E.128 desc[UR40][R40.64+0x40], R32 ;  /* 0x0000402028007986 */ /* 0x0043e2000c101d28 */
[----:B------:R-:W-:Y:S05]  /*3d00*/  BRA `(.L_x_14675) ;  /* 0x0000001400fc7947 */ /* 0x000fea0003800000 */
.L_x_14659:
[----:B------:R-:W-:Y:S01]  /*3d10*/  VIADD R36, R22, 0x40 ;  /* 0x0000004016247836 */ /* 0x000fe20000000000 */
[----:B------:R-:W-:-:S04]  /*3d20*/  CS2R R38, SRZ ;  /* 0x0000000000267805 */ /* 0x000fc8000001ff00 */
[----:B------:R-:W-:Y:S02]  /*3d30*/  ISETP.GE.AND P3, PT, R36, R106, PT ;  /* 0x0000006a2400720c */ /* 0x000fe40003f66270 */
        /* <DEDUP_REMOVED lines=40> */
[----:B---3--:R-:W-:Y:S01]  /*3fc0*/  IMAD.MOV.U32 R53, RZ, RZ, R35 ;  /* 0x000000ffff357224 */ /* 0x008fe200078e0023 */
[----:B------:R-:W-:Y:S02]  /*3fd0*/  PRMT R116, R116, 0x5410, R50 ;  /* 0x0000541074747816 */ /* 0x000fe40000000032 */
[----:B------:R-:W-:Y:S02]  /*3fe0*/  PRMT R132, R48, 0x7610, R132 ;  /* 0x0000761030847816 */ /* 0x000fe40000000084 */
[----:B------:R-:W-:Y:S02]  /*3ff0*/  PRMT R133, R49, 0x7610, R133 ;  /* 0x0000761031857816 */ /* 0x000fe40000000085 */
[----:B------:R-:W-:Y:S01]  /*4000*/  PRMT R117, R117, 0x5410, R51 ;  /* 0x0000541075757816 */ /* 0x000fe20000000033 */
[----:B----4-:R-:W-:Y:S01]  /*4010*/  IMAD.MOV.U32 R48, RZ, RZ, R42 ;  /* 0x000000ffff307224 */ /* 0x010fe200078e002a */
[----:B------:R-:W-:Y:S01]  /*4020*/  PRMT R114, R114, 0x5410, R53 ;  /* 0x0000541072727816 */ /* 0x000fe20000000035 */
[----:B------:R-:W-:-:S02]  /*4030*/  IMAD.MOV.U32 R49, RZ, RZ, R43 ;  /* 0x000000ffff317224 */ /* 0x000fc400078e002b */
        /* <DEDUP_REMOVED lines=12> */
[----:B------:R-:W-:-:S02]  /*4100*/  IMAD.MOV.U32 R50, RZ, RZ, R44 ;  /* 0x000000ffff327224 */ /* 0x000fc400078e002c */
[----:B------:R-:W-:Y:S01]  /*4110*/  IMAD.MOV.U32 R51, RZ, RZ, R45 ;  /* 0x000000ffff337224 */ /* 0x000fe200078e002d */
[----:B------:R-:W-:Y:S02]  /*4120*/  PRMT R124, R52, 0x7610, R124 ;  /* 0x00007610347c7816 */ /* 0x000fe4000000007c */
[----:B------:R-:W-:Y:S02]  /*4130*/  PRMT R129, R55, 0x7610, R129 ;  /* 0x0000761037817816 */ /* 0x000fe40000000081 */
[----:B------:R-:W-:Y:S02]  /*4140*/  PRMT R115, R48, 0x7610, R115 ;  /* 0x0000761030737816 */ /* 0x000fe40000000073 */
[----:B------:R-:W-:Y:S02]  /*4150*/  PRMT R116, R49, 0x7610, R116 ;  /* 0x0000761031747816 */ /* 0x000fe40000000074 */
[----:B------:R-:W-:Y:S02]  /*4160*/  PRMT R121, R50, 0x7610, R121 ;  /* 0x0000761032797816 */ /* 0x000fe40000000079 */
[----:B------:R-:W-:Y:S01]  /*4170*/  PRMT R117, R51, 0x7610, R117 ;  /* 0x0000761033757816 */ /* 0x000fe20000000075 */
[----:B------:R-:W-:Y:S06]  /*4180*/  @!P3 BRA `(.L_x_14682) ;  /* 0x000000000004b947 */ /* 0x000fec0003800000 */
[----:B------:R-:W-:Y:S01]  /*4190*/  BPT.TRAP 0x1 ;  /* 0x000000040000795c */ /* 0x000fe20000300000 */
.L_x_14682:
        /* <DEDUP_REMOVED lines=9> */
.L_x_14965:
[----:B------:R-:W-:Y:S05]  /*4230*/  BSYNC B1 ;  /* 0x0000000000017941 */ /* 0x000fea0003800000 */
.L_x_14683:
[----:B------:R-:W-:Y:S01]  /*4240*/  ISETP.GE.OR P5, PT, R22, R106, P1 ;  /* 0x0000006a1600720c */ /* 0x000fe20000fa6670 */
[----:B------:R-:W-:-:S12]  /*4250*/  BSSY B1, `(.L_x_14685) ;  /* 0x0000086000017945 */ /* 0x000fd80003800000 */
[----:B------:R-:W-:Y:S05]  /*4260*/  @P5 BRA `(.L_x_14686) ;  /* 0x0000000800105947 */ /* 0x000fea0003800000 */
[----:B------:R-:W1:Y:S01]  /*4270*/  S2R R50, SR_TID.X ;  /* 0x0000000000327919 */ /* 0x000e620000002100 */
[----:B------:R-:W-:Y:S01]  /*4280*/  SHF.R.S32.HI R48, RZ, 0x1f, R22 ;  /* 0x0000001fff307819 */ /* 0x000fe20000011416 */
[-C--:B--2---:R-:W-:Y:S01]  /*4290*/  IMAD.WIDE.U32 R104, R22, R102.reuse, R100 ;  /* 0x0000006616687225 */ /* 0x084fe200078e0064 */
[----:B------:R-:W-:Y:S03]  /*42a0*/  BSSY B2, `(.L_x_14687) ;  /* 0x0000074000027945 */ /* 0x000fe60003800000 */
[----:B------:R-:W-:Y:S01]  /*42b0*/  IMAD R48, R48, R102, RZ ;  /* 0x0000006630307224 */ /* 0x000fe200078e02ff */
[----:B------:R-:W-:-:S03]  /*42c0*/  IADD3 R108, P5, P6, R4, R104, R89 ;  /* 0x00000068046c7210 */ /* 0x000fc60007ebe059 */
[----:B------:R-:W-:Y:S01]  /*42d0*/  IMAD R49, R22, R103, R48 ;  /* 0x0000006716317224 */ /* 0x000fe200078e0230 */
[----:B------:R-:W-:-:S03]  /*42e0*/  SEL R48, R78, R111, !P0 ;  /* 0x0000006f4e307207 */ /* 0x000fc60004000000 */
[----:B------:R-:W-:Y:S01]  /*42f0*/  IMAD.IADD R112, R49, 0x1, R105 ;  /* 0x0000000131707824 */ /* 0x000fe200078e0269 */
[----:B------:R-:W-:-:S04]  /*4300*/  SHF.R.S32.HI R49, RZ, 0x1f, R48 ;  /* 0x0000001fff317819 */ /* 0x000fc80000011430 */
[----:B------:R-:W-:Y:S01]  /*4310*/  LEA.HI R49, R49, R48, RZ, 0x4 ;  /* 0x0000003031317211 */ /* 0x000fe200078f20ff */
[----:B------:R-:W-:Y:S01]  /*4320*/  IMAD R48, R18, 0x1800, R91 ;  /* 0x0000180012307824 */ /* 0x000fe200078e025b */
[----:B------:R-:W-:Y:S02]  /*4330*/  IADD3.X R110, R3, R112, R90, P5, P6 ;  /* 0x00000070036e7210 */ /* 0x000fe40002fec45a */
[----:B------:R-:W-:Y:S01]  /*4340*/  LEA.HI.SX32 R49, R49, R88, 0x1c ;  /* 0x0000005831317211 */ /* 0x000fe200078fe2ff */
[----:B------:R-:W-:-:S04]  /*4350*/  IMAD R48, R48, 0x2, R19 ;  /* 0x0000000230307824 */ /* 0x000fc800078e0213 */
[----:B------:R-:W-:Y:S02]  /*4360*/  IMAD.SHL.U32 R113, R49, 0x8, RZ ;  /* 0x0000000831717824 */ /* 0x000fe400078e00ff */
[----:B-1----:R-:W-:-:S03]  /*4370*/  VIADD R51, R50, 0xffffff80 ;  /* 0xffffff8032337836 */ /* 0x002fc60000000000 */
[----:B------:R-:W-:Y:S02]  /*4380*/  LOP3.LUT R49, R71, 0x38, R113, 0xf8, !PT ;  /* 0x0000003847317812 */ /* 0x000fe400078ef871 */
[----:B------:R-:W-:Y:S02]  /*4390*/  SHF.R.S32.HI R50, RZ, 0x1f, R51 ;  /* 0x0000001fff327819 */ /* 0x000fe40000011433 */
[----:B------:R-:W-:Y:S02]  /*43a0*/  LOP3.LUT R49, R49, R74, RZ, 0x3c, !PT ;  /* 0x0000004a31317212 */ /* 0x000fe400078e3cff */
[----:B------:R-:W-:-:S04]  /*43b0*/  LEA.HI R50, R50, R51, RZ, 0x5 ;  /* 0x0000003332327211 */ /* 0x000fc800078f28ff */
[----:B------:R-:W-:-:S05]  /*43c0*/  SHF.R.S32.HI R50, RZ, 0x5, R50 ;  /* 0x00000005ff327819 */ /* 0x000fca0000011432 */
[----:B------:R-:W-:-:S04]  /*43d0*/  IMAD R49, R50, 0x200, R49 ;  /* 0x0000020032317824 */ /* 0x000fc800078e0231 */
        /* <DEDUP_REMOVED lines=96> */
.L_x_14688:
[----:B------:R-:W-:Y:S05]  /*49e0*/  BSYNC B2 ;  /* 0x0000000000027941 */ /* 0x000fea0003800000 */
.L_x_14687:
        /* <DEDUP_REMOVED lines=12> */
.L_x_14686:
[----:B------:R-:W-:Y:S05]  /*4ab0*/  BSYNC B1 ;  /* 0x0000000000017941 */ /* 0x000fea0003800000 */
.L_x_14685:
[----:B-1----:R-:W-:Y:S02]  /*4ac0*/  VIADD R33, R22, 0x40 ;  /* 0x0000004016217836 */ /* 0x002fe40000000000 */
[-C--:B--2---:R-:W-:Y:S02]  /*4ad0*/  IMAD R32, R75, R102.reuse, RZ ;  /* 0x000000664b207224 */ /* 0x084fe400078e02ff */
[C---:B------:R-:W-:Y:S01]  /*4ae0*/  IMAD.WIDE.U32 R100, R33.reuse, R102, R100 ;  /* 0x0000006621647225 */ /* 0x040fe200078e0064 */
[----:B------:R-:W-:-:S03]  /*4af0*/  ISETP.GE.OR P5, PT, R33, R106, P1 ;  /* 0x0000006a2100720c */ /* 0x000fc60000fa6670 */
[----:B------:R-:W-:-:S10]  /*4b00*/  IMAD R103, R33, R103, R32 ;  /* 0x0000006721677224 */ /* 0x000fd400078e0220 */
[----:B------:R-:W-:Y:S05]  /*4b10*/  @P5 BRA `(.L_x_14675) ;  /* 0x0000000800785947 */ /* 0x000fea0003800000 */
[----:B------:R-:W2:Y:S01]  /*4b20*/  LDL R34, [R1+0x3c] ;  /* 0x00003c0001227983 */ /* 0x000ea20000100800 */
[----:B------:R-:W-:Y:S01]  /*4b30*/  IMAD.IADD R50, R101, 0x1, R103 ;  /* 0x0000000165327824 */ /* 0x000fe200078e0267 */
[----:B------:R-:W-:Y:S01]  /*4b40*/  IADD3 R32, P5, P6, R4, R100, R89 ;  /* 0x0000006404207210 */ /* 0x000fe20007ebe059 */
[----:B------:R-:W-:Y:S01]  /*4b50*/  VIADD R35, R22, 0x40 ;  /* 0x0000004016237836 */ /* 0x000fe20000000000 */
[----:B------:R-:W-:Y:S01]  /*4b60*/  SEL R111, R78, R111, !P0 ;  /* 0x0000006f4e6f7207 */ /* 0x000fe20004000000 */
[----:B------:R-:W-:Y:S01]  /*4b70*/  VIADD R36, R22, 0x40 ;  /* 0x0000004016247836 */ /* 0x000fe20000000000 */
[----:B------:R-:W-:Y:S01]  /*4b80*/  IADD3.X R33, R3, R50, R90, P5, P6 ;  /* 0x0000003203217210 */ /* 0x000fe20002fec45a */
[----:B------:R-:W-:Y:S01]  /*4b90*/  IMAD.SHL.U32 R35, R35, 0x40, RZ ;  /* 0x0000004023237824 */ /* 0x000fe200078e00ff */
[----:B------:R-:W-:Y:S01]  /*4ba0*/  LEA R48, P5, R32, R98, 0x1 ;  /* 0x0000006220307211 */ /* 0x000fe200078a08ff */
[----:B------:R-:W-:Y:S01]  /*4bb0*/  IMAD.SHL.U32 R36, R36, 0x40, RZ ;  /* 0x0000004024247824 */ /* 0x000fe200078e00ff */
[----:B------:R-:W-:Y:S02]  /*4bc0*/  BSSY B1, `(.L_x_14689) ;  /* 0x000006f000017945 */ /* 0x000fe40003800000 */
[----:B------:R-:W-:-:S02]  /*4bd0*/  LEA.HI.X R49, R32, R99, R33, 0x1, P5 ;  /* 0x0000006320317211 */ /* 0x000fc400028f0c21 */
[----:B------:R-:W-:Y:S02]  /*4be0*/  SHF.R.S32.HI R32, RZ, 0x1f, R111 ;  /* 0x0000001fff207819 */ /* 0x000fe4000001146f */
[----:B------:R-:W-:Y:S02]  /*4bf0*/  LOP3.LUT R35, R35, 0x1c0, RZ, 0xc0, !PT ;  /* 0x000001c023237812 */ /* 0x000fe400078ec0ff */
[----:B------:R-:W-:Y:S02]  /*4c00*/  LEA.HI R111, R32, R111, RZ, 0x4 ;  /* 0x0000006f206f7211 */ /* 0x000fe400078f20ff */
[----:B------:R-:W-:Y:S02]  /*4c10*/  LOP3.LUT R36, R36, 0x1c0, RZ, 0xc0, !PT ;  /* 0x000001c024247812 */ /* 0x000fe400078ec0ff */
[----:B------:R-:W-:Y:S02]  /*4c20*/  LEA.HI.SX32 R51, R111, R88, 0x1c ;  /* 0x000000586f337211 */ /* 0x000fe400078fe2ff */
[----:B------:R-:W-:-:S03]  /*4c30*/  SHF.R.U32.HI R35, RZ, 0x3, R35 ;  /* 0x00000003ff237819 */ /* 0x000fc60000011623 */
[----:B------:R-:W-:-:S05]  /*4c40*/  IMAD.SHL.U32 R51, R51, 0x8, RZ ;  /* 0x0000000833337824 */ /* 0x000fca00078e00ff */
[----:B------:R-:W-:-:S04]  /*4c50*/  LOP3.LUT R32, R36, 0x38, R51, 0xf8, !PT ;  /* 0x0000003824207812 */ /* 0x000fc800078ef833 */
[----:B------:R-:W-:-:S05]  /*4c60*/  LOP3.LUT R32, R32, R35, RZ, 0x3c, !PT ;  /* 0x0000002320207212 */ /* 0x000fca00078e3cff */
[----:B--2---:R-:W-:Y:S02]  /*4c70*/  IMAD.IADD R33, R34, 0x1, R32 ;  /* 0x0000000122217824 */ /* 0x004fe400078e0220 */
        /* <DEDUP_REMOVED lines=8> */
[--C-:B------:R-:W-:Y:S02]  /*4d00*/  SHF.R.U32.HI R55, RZ, 0x10, R41.reuse ;  /* 0x00000010ff377819 */ /* 0x100fe40000011629 */
[----:B------:R-:W-:Y:S02]  /*4d10*/  PRMT R117, R117, 0x5410, R54 ;  /* 0x0000541075757816 */ /* 0x000fe40000000036 */
[----:B------:R-:W-:Y:S01]  /*4d20*/  SHF.R.U64 R103, R40, 0x10, R41 ;  /* 0x0000001028677819 */ /* 0x000fe20000001229 */
[----:B-1----:R-:W-:Y:S01]  /*4d30*/  IMAD.U32 R40, R33, 0x10000, RZ ;  /* 0x0001000021287824 */ /* 0x002fe200078e00ff */
[----:B------:R-:W-:Y:S02]  /*4d40*/  SHF.R.U32.HI R53, RZ, 0x10, R43 ;  /* 0x00000010ff357819 */ /* 0x000fe4000001162b */
[----:B------:R-:W-:Y:S01]  /*4d50*/  SHF.R.U64 R102, R44, 0x10, R45 ;  /* 0x000000102c667819 */ /* 0x000fe2000000122d */
[----:B--2---:R-:W-:Y:S01]  /*4d60*/  IMAD.U32 R44, R37, 0x10000, RZ ;  /* 0x00010000252c7824 */ /* 0x004fe200078e00ff */
[----:B------:R-:W-:Y:S01]  /*4d70*/  PRMT R120, R120, 0x5410, R55 ;  /* 0x0000541078787816 */ /* 0x000fe20000000037 */
[----:B------:R-:W-:Y:S01]  /*4d80*/  IMAD.U32 R55, R117, 0x10000, RZ ;  /* 0x0001000075377824 */ /* 0x000fe200078e00ff */
[----:B------:R-:W-:-:S02]  /*4d90*/  SHF.R.U32.HI R105, RZ, 0x10, R47 ;  /* 0x00000010ff697819 */ /* 0x000fc4000001162f */
[----:B------:R-:W-:Y:S01]  /*4da0*/  PRMT R118, R118, 0x5410, R103 ;  /* 0x0000541076767816 */ /* 0x000fe20000000067 */
[----:B------:R-:W-:Y:S01]  /*4db0*/  FMUL.FTZ R103, R44, R55 ;  /* 0x000000372c677220 */ /* 0x000fe20000410000 */
[----:B------:R-:W-:Y:S01]  /*4dc0*/  PRMT R114, R114, 0x5410, R53 ;  /* 0x0000541072727816 */ /* 0x000fe20000000035 */
[----:B------:R-:W-:Y:S01]  /*4dd0*/  IMAD.U32 R53, R120, 0x10000, RZ ;  /* 0x0001000078357824 */ /* 0x000fe200078e00ff */
[----:B------:R-:W-:Y:S01]  /*4de0*/  SHF.R.U64 R52, R46, 0x10, R47 ;  /* 0x000000102e347819 */ /* 0x000fe2000000122f */
[----:B------:R-:W-:Y:S01]  /*4df0*/  IMAD.U32 R46, R39, 0x10000, RZ ;  /* 0x00010000272e7824 */ /* 0x000fe200078e00ff */
        /* <DEDUP_REMOVED lines=9> */
[----:B------:R-:W-:Y:S01]  /*4e90*/  FFMA.FTZ R105, R40, R55, R105 ;  /* 0x0000003728697223 */ /* 0x000fe20000010069 */
[----:B------:R-:W-:Y:S01]  /*4ea0*/  SHF.R.U64 R104, R42, 0x10, R43 ;  /* 0x000000102a687819 */ /* 0x000fe2000000122b */
[----:B------:R-:W-:Y:S01]  /*4eb0*/  IMAD.U32 R42, R36, 0x10000, RZ ;  /* 0x00010000242a7824 */ /* 0x000fe200078e00ff */
[----:B------:R-:W-:Y:S01]  /*4ec0*/  LOP3.LUT R41, R33, 0xffff0000, RZ, 0xc0, !PT ;  /* 0xffff000021297812 */ /* 0x000fe200078ec0ff */
[----:B------:R-:W-:Y:S01]  /*4ed0*/  FMUL.FTZ R55, R46, R103 ;  /* 0x000000672e377220 */ /* 0x000fe20000410000 */
[----:B------:R-:W-:Y:S01]  /*4ee0*/  LOP3.LUT R43, R36, 0xffff0000, RZ, 0xc0, !PT ;  /* 0xffff0000242b7812 */ /* 0x000fe200078ec0ff */
[----:B------:R-:W-:Y:S01]  /*4ef0*/  IMAD.U32 R36, R35, 0x10000, RZ ;  /* 0x0001000023247824 */ /* 0x000fe200078e00ff */
[----:B------:R-:W-:Y:S01]  /*4f00*/  LOP3.LUT R47, R39, 0xffff0000, RZ, 0xc0, !PT ;  /* 0xffff0000272f7812 */ /* 0x000fe200078ec0ff */
[----:B------:R-:W-:Y:S01]  /*4f10*/  FMUL.FTZ R44, R45, R52 ;  /* 0x000000342d2c7220 */ /* 0x000fe20000410000 */
[----:B------:R-:W-:Y:S01]  /*4f20*/  LOP3.LUT R116, R116, 0xffff0000, RZ, 0xc0, !PT ;  /* 0xffff000074747812 */ /* 0x000fe200078ec0ff */
[-C--:B------:R-:W-:Y:S01]  /*4f30*/  FMUL.FTZ R46, R46, R53.reuse ;  /* 0x000000352e2e7220 */ /* 0x080fe20000410000 */
[----:B------:R-:W-:Y:S01]  /*4f40*/  PRMT R121, R121, 0x5410, R102 ;  /* 0x0000541079797816 */ /* 0x000fe20000000066 */
[-C--:B------:R-:W-:Y:S01]  /*4f50*/  FMUL.FTZ R40, R45, R120.reuse ;  /* 0x000000782d287220 */ /* 0x080fe20000410000 */
[----:B------:R-:W-:Y:S01]  /*4f60*/  LOP3.LUT R114, R114, 0xffff0000, RZ, 0xc0, !PT ;  /* 0xffff000072727812 */ /* 0x000fe200078ec0ff */
[----:B------:R-:W-:Y:S01]  /*4f70*/  FFMA.FTZ R45, R41, R120, -R44 ;  /* 0x00000078292d7223 */ /* 0x000fe2000001082c */
[----:B------:R-:W-:Y:S01]  /*4f80*/  LOP3.LUT R37, R35, 0xffff0000, RZ, 0xc0, !PT ;  /* 0xffff000023257812 */ /* 0x000fe200078ec0ff */
[C---:B------:R-:W-:Y:S01]  /*4f90*/  FFMA.FTZ R55, R36.reuse, R53, -R55 ;  /* 0x0000003524377223 */ /* 0x040fe20000010837 */
        /* <DEDUP_REMOVED lines=49> */
.L_x_14690:
[----:B------:R-:W-:Y:S05]  /*52b0*/  BSYNC B1 ;  /* 0x0000000000017941 */ /* 0x000fea0003800000 */
.L_x_14689:
        /* <DEDUP_REMOVED lines=10> */
.L_x_14658:
[----:B------:R-:W-:-:S13]  /*5360*/  ISETP.NE.AND P3, PT, R216, 0x3, PT ;  /* 0x00000003d800780c */ /* 0x000fda0003f65270 */
[----:B------:R-:W-:Y:S05]  /*5370*/  @!P3 BRA `(.L_x_14691) ;  /* 0x000000000004b947 */ /* 0x000fea0003800000 */
[----:B------:R-:W-:Y:S01]  /*5380*/  BPT.TRAP 0x1 ;  /* 0x000000040000795c */ /* 0x000fe20000300000 */
.L_x_14691:
[----:B------:R-:W-:Y:S01]  /*5390*/  IMAD R96, R18, 0x8, R19 ;  /* 0x0000000812607824 */ /* 0x000fe200078e0213 */
[----:B------:R-:W-:Y:S01]  /*53a0*/  SHF.L.U32 R107, R202, 0x1f, RZ ;  /* 0x0000001fca6b7819 */ /* 0x000fe200000006ff */
[----:B------:R-:W-:Y:S01]  /*53b0*/  IMAD R106, R27, -0x60, R24 ;  /* 0xffffffa01b6a7824 */ /* 0x000fe200078e0218 */
[----:B------:R-:W-:Y:S02]  /*53c0*/  BSSY B1, `(.L_x_14692) ;  /* 0x0000004000017945 */ /* 0x000fe40003800000 */
[----:B------:R-:W0:Y:S02]  /*53d0*/  SYNCS.PHASECHK.TRANS64.TRYWAIT P4, [R96+URZ+0x32490], R107 ;  /* 0x0324906b600075a7 */ /* 0x000e24000808017f */
[----:B------:R-:W-:Y:S01]  /*53e0*/  VIMNMX R106, R106, 0x60, PT ;  /* 0x000000606a6a7848 */ /* 0x000fe20003fe0100 */
[----:B0-----:R-:W-:Y:S06]  /*53f0*/  @!P4 BRA `(.L_x_14693) ;  /* 0x0000018800b8c947 */ /* 0x001fec0003800000 */
.L_x_14966:
[----:B------:R-:W-:Y:S05]  /*5400*/  BSYNC B1 ;  /* 0x0000000000017941 */ /* 0x000fea0003800000 */
.L_x_14692:
[CC--:B------:R-:W-:Y:S01]  /*5410*/  ISETP.GE.AND P5, PT, R22.reuse, R106.reuse, PT ;  /* 0x0000006a1600720c */ /* 0x0c0fe20003fa6270 */
[----:B------:R-:W-:Y:S01]  /*5420*/  VIADD R32, R22, 0x40 ;  /* 0x0000004016207836 */ /* 0x000fe20000000000 */
[----:B------:R-:W-:Y:S04]  /*5430*/  BSSY B1, `(.L_x_14694) ;  /* 0x0000007000017945 */ /* 0x000fe80003800000 */
[----:B------:R-:W-:-:S07]  /*5440*/  ISETP.GE.AND P4, PT, R32, R106, PT ;  /* 0x0000006a2000720c */ /* 0x000fce0003f86270 */
[----:B------:R-:W-:Y:S06]  /*5450*/  @P5 BRA `(.L_x_14695) ;  /* 0x0000000000105947 */ /* 0x000fec0003800000 */
[----:B------:R-:W1:Y:S04]  /*5460*/  @!P1 LDS.128 R32, [R104] ;  /* 0x0000000068209984 */ /* 0x000e680000000c00 */
[----:B------:R-:W2:Y:S04]  /*5470*/  @!P2 LDS.128 R36, [R102] ;  /* 0x000000006624a984 */ /* 0x000ea80000000c00 */
[----:B-1----:R1:W-:Y:S04]  /*5480*/  @!P1 STG.E.128 desc[UR40][R42.64], R32 ;  /* 0x000000202a009986 */ /* 0x0023e8000c101d28 */
[----:B--2---:R1:W-:Y:S02]  /*5490*/  @!P2 STG.E.128 desc[UR40][R42.64+0x40], R36 ;  /* 0x000040242a00a986 */ /* 0x0043e4000c101d28 */
.L_x_14695:
[----:B------:R-:W-:Y:S05]  /*54a0*/  BSYNC B1 ;  /* 0x0000000000017941 */ /* 0x000fea0003800000 */
.L_x_14694:
[----:B------:R-:W-:Y:S05]  /*54b0*/  @P4 BRA `(.L_x_14675) ;  /* 0x0000000000104947 */ /* 0x000fea0003800000 */
[----:B-1----:R-:W1:Y:S04]  /*54c0*/  @!P1 LDS.128 R32, [R104+0x2000] ;  /* 0x0020000068209984 */ /* 0x002e680000000c00 */
[----:B------:R-:W2:Y:S04]  /*54d0*/  @!P2 LDS.128 R36, [R102+0x2000] ;  /* 0x002000006624a984 */ /* 0x000ea80000000c00 */
[----:B-1----:R3:W-:Y:S04]  /*54e0*/  @!P1 STG.E.128 desc[UR40][R40.64], R32 ;  /* 0x0000002028009986 */ /* 0x0027e8000c101d28 */
[----:B--2---:R3:W-:Y:S02]  /*54f0*/  @!P2 STG.E.128 desc[UR40][R40.64+0x40], R36 ;  /* 0x000040242800a986 */ /* 0x0047e4000c101d28 */
.L_x_14675:
[----:B------:R-:W-:Y:S05]  /*5500*/  BSYNC B0 ;  /* 0x0000000000007941 */ /* 0x000fea0003800000 */
.L_x_14657:
        /* <DEDUP_REMOVED lines=17> */
.L_x_14697:
[----:B------:R-:W-:Y:S05]  /*5620*/  BSYNC B0 ;  /* 0x0000000000007941 */ /* 0x000fea0003800000 */
.L_x_14696:
[----:B------:R-:W2:Y:S01]  /*5630*/  SYNCS.PHASECHK.TRANS64.TRYWAIT P3, [R96+URZ+0x324b0], R107 ;  /* 0x0324b06b600075a7 */ /* 0x000ea2000806017f */
[----:B------:R-:W-:Y:S01]  /*5640*/  ULDC UR42, c[0x0][0x320] ;  /* 0x0000c800002a7ab9 */ /* 0x000fe20000000800 */
[----:B------:R-:W-:Y:S01]  /*5650*/  ULDC.64 UR38, c[0x0][0x328] ;  /* 0x0000ca0000267ab9 */ /* 0x000fe20000000a00 */
[----:B------:R-:W-:Y:S01]  /*5660*/  ULDC.64 UR36, c[0x0][0x318] ;  /* 0x0000c60000247ab9 */ /* 0x000fe20000000a00 */
[----:B------:R-:W-:Y:S01]  /*5670*/  BSSY B0, `(.L_x_14698) ;  /* 0x0000003000007945 */ /* 0x000fe20003800000 */
[----:B-1----:R-:W-:-:S03]  /*5680*/  IMAD R32, R18, 0x6000, R79 ;  /* 0x0000600012207824 */ /* 0x002fc600078e024f */
[----:B--2---:R-:W-:Y:S05]  /*5690*/  @!P3 BRA `(.L_x_14699) ;  /* 0x000001880024b947 */ /* 0x004fea0003800000 */
.L_x_14967:
[----:B------:R-:W-:Y:S05]  /*56a0*/  BSYNC B0 ;  /* 0x0000000000007941 */ /* 0x000fea0003800000 */
.L_x_14698:
        /* <DEDUP_REMOVED lines=39> */
.L_x_14701:
[----:B------:R-:W-:Y:S05]  /*5920*/  BSYNC B0 ;  /* 0x0000000000007941 */ /* 0x000fea0003800000 */
.L_x_14700:
[----:B--2---:R-:W-:Y:S01]  /*5930*/  VIADD R32, R22, 0x40 ;  /* 0x0000004016207836 */ /* 0x004fe20000000000 */
[----:B------:R-:W-:Y:S04]  /*5940*/  BSSY B0, `(.L_x_14702) ;  /* 0x0000025000007945 */ /* 0x000fe80003800000 */
[----:B------:R-:W-:-:S13]  /*5950*/  ISETP.GE.AND P3, PT, R32, R106, PT ;  /* 0x0000006a2000720c */ /* 0x000fda0003f66270 */
[----:B------:R-:W-:Y:S05]  /*5960*/  @P3 BRA `(.L_x_14703) ;  /* 0x0000000000883947 */ /* 0x000fea0003800000 */
[----:B------:R-:W-:Y:S01]  /*5970*/  IADD3 R35, P3, R36, 0x40, RZ ;  /* 0x0000004024237810 */ /* 0x000fe20007f7e0ff */
        /* <DEDUP_REMOVED lines=33> */
.L_x_14703:
[----:B------:R-:W-:Y:S05]  /*5b90*/  BSYNC B0 ;  /* 0x0000000000007941 */ /* 0x000fea0003800000 */
.L_x_14702:
[----:B------:R-:W-:Y:S01]  /*5ba0*/  @!PT LDS RZ, [RZ] ;  /* 0x00000000fffff984 */ /* 0x000fe20000000800 */
[----:B------:R-:W-:Y:S01]  /*5bb0*/  @!PT LDS RZ, [RZ] ;  /* 0x00000000fffff984 */ /* 0x000fe20000000800 */
[----:B------:R-:W-:Y:S01]  /*5bc0*/  @!PT LDS RZ, [RZ] ;  /* 0x00000000fffff984 */ /* 0x000fe20000000800 */
[----:B------:R-:W-:Y:S01]  /*5bd0*/  @!PT LDS RZ, [RZ] ;  /* 0x00000000fffff984 */ /* 0x000fe20000000800 */
[----:B------:R3:W-:Y:S06]  /*5be0*/  MEMBAR.ALL.CTA ;  /* 0x0000000000007992 */ /* 0x0007ec0000008000 */
[----:B---3--:R-:W3:Y:S02]  /*5bf0*/  FENCE.VIEW.ASYNC.S ;  /* 0x00000000000073c6 */ /* 0x008ee40000000000 */
[----:B---3--:R3:W-:Y:S01]  /*5c00*/  BAR.SYNC.DEFER_BLOCKING R76, 0x80 ;  /* 0x0002004c0000751d */ /* 0x0087e20000010000 */
[----:B------:R-:W-:Y:S01]  /*5c10*/  ISETP.NE.AND P5, PT, R97, RZ, PT ;  /* 0x000000ff6100720c */ /* 0x000fe20003fa5270 */
[----:B------:R-:W-:-:S02]  /*5c20*/  VIADD R18, R18, 0x1 ;  /* 0x0000000112127836 */ /* 0x000fc40000000000 */
[----:B01----:R-:W-:-:S03]  /*5c30*/  @!P4 VIADD R96, R96, 0x324c0 ;  /* 0x000324c06060c836 */ /* 0x003fc60000000000 */
[C---:B------:R-:W-:Y:S02]  /*5c40*/  ISETP.NE.AND P3, PT, R18.reuse, 0x2, PT ;  /* 0x000000021200780c */ /* 0x040fe40003f65270 */
[----:B------:R-:W-:Y:S02]  /*5c50*/  @!P4 PRMT R96, RZ, 0x654, R96 ;  /* 0x00000654ff60c816 */ /* 0x000fe40000000060 */
[----:B--2---:R-:W-:Y:S02]  /*5c60*/  SEL R33, RZ, 0x1, P3 ;  /* 0x00000001ff217807 */ /* 0x004fe40001800000 */
        /* <DEDUP_REMOVED lines=9> */
.L_x_14652:
[----:B------:R-:W2:Y:S01]  /*5d00*/  LDL R5, [R1+0x28] ;  /* 0x0000280001057983 */ /* 0x000ea20000100800 */
[----:B------:R-:W0:Y:S01]  /*5d10*/  LDC R0, c[0x0][0x448] ;  /* 0x00011200ff007b82 */ /* 0x000e220000000800 */
        /* <DEDUP_REMOVED lines=24> */
[----:B------:R-:W-:Y:S01]  /*5ea0*/  CS2R R108, SRZ ;  /* 0x00000000006c7805 */ /* 0x000fe2000001ff00 */
[----:B------:R-:W-:Y:S01]  /*5eb0*/  IMAD.MOV.U32 R173, RZ, RZ, RZ ;  /* 0x000000ffffad7224 */ /* 0x000fe200078e00ff */
[----:B------:R-:W-:-:S02]  /*5ec0*/  CS2R R104, SRZ ;  /* 0x0000000000687805 */ /* 0x000fc4000001ff00 */
[----:B------:R-:W-:Y:S02]  /*5ed0*/  CS2R R170, SRZ ;  /* 0x0000000000aa7805 */ /* 0x000fe4000001ff00 */
[----:B------:R-:W-:Y:S02]  /*5ee0*/  CS2R R100, SRZ ;  /* 0x0000000000647805 */ /* 0x000fe4000001ff00 */
[----:B---3--:R-:W-:Y:S02]  /*5ef0*/  CS2R R96, SRZ ;  /* 0x0000000000607805 */ /* 0x008fe4000001ff00 */
        /* <DEDUP_REMOVED lines=36> */
[----:B--2---:R-:W-:-:S04]  /*6140*/  VIADD R0, R5, 0x7f ;  /* 0x0000007f05007836 */ /* 0x004fc80000000000 */
[----:B0-----:R-:W-:-:S05]  /*6150*/  @P1 IMAD.HI.U32 R3, R0, R3, RZ ;  /* 0x0000000300031227 */ /* 0x001fca00078e00ff */
[----:B-1----:R-:W-:Y:S02]  /*6160*/  @P1 SHF.R.U32.HI R0, RZ, R4, R3 ;  /* 0x00000004ff001219 */ /* 0x002fe40000011603 */
[----:B------:R-:W-:Y:S02]  /*6170*/  CS2R R4, SRZ ;  /* 0x0000000000047805 */ /* 0x000fe4000001ff00 */
[----:B------:R-:W-:Y:S01]  /*6180*/  PLOP3.LUT P1, PT, PT, PT, PT, 0x80, 0x0 ;  /* 0x000000000000781c */ /* 0x000fe20003f2f070 */
        /* <DEDUP_REMOVED lines=13> */
.L_x_14705:
        /* <DEDUP_REMOVED lines=10> */
.L_x_14970:
[----:B01----:R-:W-:Y:S01]  /*6300*/  LEA.HI R0, R14, R14, RZ, 0x1 ;  /* 0x0000000e0e007211 */ /* 0x003fe200078f08ff */
[----:B------:R-:W-:Y:S01]  /*6310*/  VIADD R24, R19, 0x18400 ;  /* 0x0001840013187836 */ /* 0x000fe20000000000 */
[----:B------:R-:W-:Y:S01]  /*6320*/  BSSY B6, `(.L_x_14708) ;  /* 0x000001d000067945 */ /* 0x000fe20003800000 */
[----:B------:R-:W-:Y:S01]  /*6330*/  IMAD.MOV.U32 R213, RZ, RZ, 0x40000040 ;  /* 0x40000040ffd57424 */ /* 0x000fe200078e00ff */
[----:B------:R-:W-:Y:S02]  /*6340*/  LOP3.LUT R3, R0, 0x7fffe, RZ, 0xc0, !PT ;  /* 0x0007fffe00037812 */ /* 0x000fe400078ec0ff */
[----:B------:R-:W-:-:S03]  /*6350*/  LOP3.LUT P0, RZ, R24, 0x1bf, RZ, 0xc0, !PT ;  /* 0x000001bf18ff7812 */ /* 0x000fc6000780c0ff */
[----:B------:R-:W-:-:S04]  /*6360*/  IMAD.IADD R3, R14, 0x1, -R3 ;  /* 0x000000010e037824 */ /* 0x000fc800078e0a03 */
[----:B------:R-:W-:-:S05]  /*6370*/  IMAD R3, R3, 0x2000, R24 ;  /* 0x0000200003037824 */ /* 0x000fca00078e0218 */
[----:B------:R-:W-:Y:S01]  /*6380*/  SHF.R.U32.HI R0, RZ, 0x4, R3 ;  /* 0x00000004ff007819 */ /* 0x000fe20000011603 */
[----:B------:R-:W-:-:S03]  /*6390*/  VIADD R3, R3, 0xa000 ;  /* 0x0000a00003037836 */ /* 0x000fc60000000000 */
[----:B------:R-:W-:Y:S02]  /*63a0*/  LOP3.LUT R0, R0, 0x3fff, RZ, 0xc0, !PT ;  /* 0x00003fff00007812 */ /* 0x000fe400078ec0ff */
[----:B------:R-:W-:Y:S02]  /*63b0*/  SHF.R.U32.HI R3, RZ, 0x4, R3 ;  /* 0x00000004ff037819 */ /* 0x000fe40000011603 */
[----:B------:R-:W-:Y:S02]  /*63c0*/  LOP3.LUT R212, R0, 0x10000, RZ, 0xfc, !PT ;  /* 0x0001000000d47812 */ /* 0x000fe400078efcff */
        /* <DEDUP_REMOVED lines=18> */
.L_x_14709:
[----:B------:R-:W-:Y:S05]  /*64f0*/  BSYNC B6 ;  /* 0x0000000000067941 */ /* 0x000fea0003800000 */
.L_x_14708:
[----:B------:R-:W-:Y:S02]  /*6500*/  ULDC UR4, c[0x0][0x3f4] ;  /* 0x0000fd0000047ab9 */ /* 0x000fe40000000800 */
[----:B------:R-:W-:-:S13]  /*6510*/  ISETP.LT.AND P0, PT, RZ, UR4, PT ;  /* 0x00000004ff007c0c */ /* 0x000fda000bf01270 */
        /* <DEDUP_REMOVED lines=11> */
.L_x_14713:
[----:B-1----:R1:W2:Y:S02]  /*65d0*/  SYNCS.PHASECHK.TRANS64.TRYWAIT P0, [R19+URZ+0x32400], R0 ;  /* 0x03240000130075a7 */ /* 0x0022a4000800017f */
[----:B--2---:R-:W-:Y:S05]  /*65e0*/  @!P0 NANOSLEEP.SYNCS 0x989680 ;  /* 0x009896800000895d */ /* 0x004fea0003900000 */
[----:B------:R-:W2:Y:S02]  /*65f0*/  @!P0 SYNCS.PHASECHK.TRANS64 P0, [R19+URZ+0x32400], R0 ;  /* 0x03240000130085a7 */ /* 0x000ea4000800007f */
[----:B--2---:R-:W-:Y:S05]  /*6600*/  @!P0 BRA `(.L_x_14713) ;  /* 0xfffffffc00f08947 */ /* 0x004fea000383ffff */
.L_x_14712:
[----:B------:R-:W-:Y:S05]  /*6610*/  BSYNC B0 ;  /* 0x0000000000007941 */ /* 0x000fea0003800000 */
.L_x_14711:
[----:B------:R-:W-:Y:S05]  /*6620*/  BRA `(.L_x_14714) ;  /* 0x00000030001c7947 */ /* 0x000fea0003800000 */
.L_x_14710:
        /* <DEDUP_REMOVED lines=30> */
.L_x_14716:
[----:B------:R-:W-:Y:S05]  /*6810*/  BSYNC B6 ;  /* 0x0000000000067941 */ /* 0x000fea0003800000 */
.L_x_14715:
[----:B------:R-:W2:Y:S01]  /*6820*/  LDL R48, [R1+0x28] ;  /* 0x0000280001307983 */ /* 0x000ea20000100800 */
[----:B------:R-:W-:Y:S01]  /*6830*/  ULDC.U8 UR4, c[0x0][0x410] ;  /* 0x0001040000047ab9 */ /* 0x000fe20000000000 */
[----:B------:R-:W-:Y:S01]  /*6840*/  BSSY B0, `(.L_x_14717) ;  /* 0x00002dd000007945 */ /* 0x000fe20003800000 */
[----:B------:R-:W-:Y:S01]  /*6850*/  ISETP.NE.AND P0, PT, RZ, UR4, PT ;  /* 0x00000004ff007c0c */ /* 0x000fe2000bf05270 */
[----:B--2---:R-:W-:-:S12]  /*6860*/  IMAD.IADD R41, R22, 0x1, R48 ;  /* 0x0000000116297824 */ /* 0x004fd800078e0230 */
[----:B------:R-:W-:Y:S05]  /*6870*/  @!P0 BRA `(.L_x_14718) ;  /* 0x0000001400e08947 */ /* 0x000fea0003800000 */
[----:B------:R-:W0:Y:S01]  /*6880*/  LDC R35, c[0x0][0x448] ;  /* 0x00011200ff237b82 */ /* 0x000e220000000800 */
[----:B------:R-:W1:Y:S01]  /*6890*/  S2R R20, SR_TID.X ;  /* 0x0000000000147919 */ /* 0x000e620000002100 */
[----:B------:R-:W-:Y:S01]  /*68a0*/  ULDC.64 UR4, c[0x0][0x3f8] ;  /* 0x0000fe0000047ab9 */ /* 0x000fe20000000a00 */
[----:B------:R-:W-:Y:S01]  /*68b0*/  ULDC.64 UR6, c[0x0][0x408] ;  /* 0x0001020000067ab9 */ /* 0x000fe20000000a00 */
[----:B------:R-:W-:Y:S02]  /*68c0*/  IMAD.MOV.U32 R6, RZ, RZ, R24 ;  /* 0x000000ffff067224 */ /* 0x000fe400078e0018 */
[----:B------:R-:W-:Y:S02]  /*68d0*/  IMAD.MOV.U32 R7, RZ, RZ, R29 ;  /* 0x000000ffff077224 */ /* 0x000fe400078e001d */
[----:B------:R-:W-:Y:S02]  /*68e0*/  IMAD.MOV.U32 R8, RZ, RZ, R30 ;  /* 0x000000ffff087224 */ /* 0x000fe400078e001e */
[----:B------:R-:W-:Y:S01]  /*68f0*/  IMAD.MOV.U32 R9, RZ, RZ, R27 ;  /* 0x000000ffff097224 */ /* 0x000fe200078e001b */
[----:B0-----:R-:W-:Y:S01]  /*6900*/  ISETP.NE.AND P0, PT, R35, 0x1, PT ;  /* 0x000000012300780c */ /* 0x001fe20003f05270 */
[----:B-1----:R-:W-:-:S12]  /*6910*/  VIADD R21, R20, 0xffffff80 ;  /* 0xffffff8014157836 */ /* 0x002fd80000000000 */
[----:B------:R-:W0:Y:S01]  /*6920*/  @P0 LDC R0, c[0x0][0x44c] ;  /* 0x00011300ff000b82 */ /* 0x000e220000000800 */
[----:B------:R-:W-:-:S04]  /*6930*/  SHF.R.S32.HI R20, RZ, 0x1f, R21 ;  /* 0x0000001fff147819 */ /* 0x000fc80000011415 */
[----:B------:R-:W-:-:S03]  /*6940*/  LEA.HI R20, R20, R21, RZ, 0x2 ;  /* 0x0000001514147211 */ /* 0x000fc600078f10ff */
[----:B------:R-:W1:Y:S01]  /*6950*/  @P0 LDC R5, c[0x0][0x450] ;  /* 0x00011400ff050b82 */ /* 0x000e620000000800 */
[----:B------:R-:W-:-:S05]  /*6960*/  LOP3.LUT R20, R20, 0xfffffffc, RZ, 0xc0, !PT ;  /* 0xfffffffc14147812 */ /* 0x000fca00078ec0ff */
[----:B------:R-:W-:-:S04]  /*6970*/  IMAD.IADD R20, R21, 0x1, -R20 ;  /* 0x0000000115147824 */ /* 0x000fc800078e0a14 */
[----:B------:R-:W-:-:S04]  /*6980*/  IMAD R3, R20, 0x40, R41 ;  /* 0x0000004014037824 */ /* 0x000fc800078e0229 */
        /* <DEDUP_REMOVED lines=23> */
.L_x_14976:
[----:B------:R-:W5:Y:S01]  /*6b00*/  LDL R9, [R1+0x1c] ;  /* 0x00001c0001097983 */ /* 0x000f620000100800 */
[----:B------:R-:W-:Y:S01]  /*6b10*/  BSSY B1, `(.L_x_14720) ;  /* 0x000001f000017945 */ /* 0x000fe20003800000 */
[----:B------:R-:W-:Y:S02]  /*6b20*/  CS2R R20, SRZ ;  /* 0x0000000000147805 */ /* 0x000fe4000001ff00 */
[----:B------:R-:W-:Y:S02]  /*6b30*/  CS2R R28, SRZ ;  /* 0x00000000001c7805 */ /* 0x000fe4000001ff00 */
[----:B------:R-:W-:Y:S02]  /*6b40*/  CS2R R24, SRZ ;  /* 0x0000000000187805 */ /* 0x000fe4000001ff00 */
[----:B------:R-:W-:Y:S01]  /*6b50*/  CS2R R30, SRZ ;  /* 0x00000000001e7805 */ /* 0x000fe2000001ff00 */
[----:B-----5:R-:W-:-:S05]  /*6b60*/  IMAD R35, R9, R35, RZ ;  /* 0x0000002309237224 */ /* 0x020fca00078e02ff */
[----:B------:R-:W-:-:S13]  /*6b70*/  ISETP.GE.AND P0, PT, R41, R35, PT ;  /* 0x000000232900720c */ /* 0x000fda0003f06270 */
        /* <DEDUP_REMOVED lines=24> */
.L_x_14721:
[----:B------:R-:W-:Y:S05]  /*6d00*/  BSYNC B1 ;  /* 0x0000000000017941 */ /* 0x000fea0003800000 */
.L_x_14720:
        /* <DEDUP_REMOVED lines=23> */
.L_x_14982:
[----:B01----:R-:W5:Y:S04]  /*6e80*/  LDL R7, [R1+0x6c] ;  /* 0x00006c0001077983 */ /* 0x003f680000100800 */
[----:B------:R-:W2:Y:S01]  /*6e90*/  LDL R47, [R1+0x74] ;  /* 0x00007400012f7983 */ /* 0x000ea20000100800 */
[----:B------:R-:W-:Y:S01]  /*6ea0*/  VIADD R4, R41, 0x40 ;  /* 0x0000004029047836 */ /* 0x000fe20000000000 */
[----:B------:R-:W-:Y:S01]  /*6eb0*/  BSSY B1, `(.L_x_14723) ;  /* 0x0000022000017945 */ /* 0x000fe20003800000 */
[----:B------:R-:W-:Y:S02]  /*6ec0*/  CS2R R10, SRZ ;  /* 0x00000000000a7805 */ /* 0x000fe4000001ff00 */
[----:B------:R-:W-:Y:S02]  /*6ed0*/  CS2R R8, SRZ ;  /* 0x0000000000087805 */ /* 0x000fe4000001ff00 */
[----:B------:R-:W-:-:S02]  /*6ee0*/  CS2R R12, SRZ ;  /* 0x00000000000c7805 */ /* 0x000fc4000001ff00 */
[----:B------:R-:W-:Y:S02]  /*6ef0*/  ISETP.GE.AND P0, PT, R4, R35, PT ;  /* 0x000000230400720c */ /* 0x000fe40003f06270 */
[----:B-----5:R-:W-:-:S04]  /*6f00*/  LEA.HI R6, R7, R7, RZ, 0x1 ;  /* 0x0000000707067211 */ /* 0x020fc800078f08ff */
[----:B------:R-:W-:Y:S01]  /*6f10*/  LOP3.LUT R6, R6, 0xfffffffe, RZ, 0xc0, !PT ;  /* 0xfffffffe06067812 */ /* 0x000fe200078ec0ff */
[----:B--2---:R-:W-:-:S04]  /*6f20*/  IMAD.SHL.U32 R36, R47, 0x40, RZ ;  /* 0x000000402f247824 */ /* 0x004fc800078e00ff */
[----:B------:R-:W-:-:S05]  /*6f30*/  IMAD.IADD R73, R7, 0x1, -R6 ;  /* 0x0000000107497824 */ /* 0x000fca00078e0a06 */
[----:B------:R-:W-:Y:S01]  /*6f40*/  SHF.L.U32 R34, R73, 0x1f, RZ ;  /* 0x0000001f49227819 */ /* 0x000fe200000006ff */
[----:B------:R-:W-:Y:S06]  /*6f50*/  @P0 BRA `(.L_x_14724) ;  /* 0x00000000005c0947 */ /* 0x000fec0003800000 */
[----:B------:R-:W2:Y:S01]  /*6f60*/  LDL R15, [R1+0x80] ;  /* 0x00008000010f7983 */ /* 0x000ea20000100800 */
[----:B------:R-:W-:Y:S01]  /*6f70*/  ULDC UR4, c[0x0][0x3f4] ;  /* 0x0000fd0000047ab9 */ /* 0x000fe20000000800 */
[----:B---3--:R-:W-:Y:S01]  /*6f80*/  IMAD.MOV.U32 R6, RZ, RZ, R0 ;  /* 0x000000ffff067224 */ /* 0x008fe200078e0000 */
[----:B------:R-:W-:Y:S01]  /*6f90*/  ISETP.GE.AND P3, PT, R203, UR4, PT ;  /* 0x00000004cb007c0c */ /* 0x000fe2000bf66270 */
[----:B------:R-:W-:Y:S01]  /*6fa0*/  IMAD.MOV.U32 R7, RZ, RZ, R3 ;  /* 0x000000ffff077224 */ /* 0x000fe200078e0003 */
        /* <DEDUP_REMOVED lines=9> */
[----:B--2---:R-:W-:Y:S01]  /*7040*/  @!P3 SHF.L.U64.HI R8, R203, 0x1, R15 ;  /* 0x00000001cb08b819 */ /* 0x004fe2000001020f */
        /* <DEDUP_REMOVED lines=8> */
.L_x_14724:
[----:B------:R-:W-:Y:S05]  /*70d0*/  BSYNC B1 ;  /* 0x0000000000017941 */ /* 0x000fea0003800000 */
.L_x_14723:
[----:B0-----:R-:W4:Y:S01]  /*70e0*/  S2R R7, SR_TID.X ;  /* 0x0000000000077919 */ /* 0x001f220000002100 */
[----:B------:R-:W0:Y:S01]  /*70f0*/  SYNCS.PHASECHK.TRANS64.TRYWAIT P0, [R19+URZ+0x32400], R34 ;  /* 0x03240022130075a7 */ /* 0x000e22000800017f */
[----:B------:R-:W-:Y:S01]  /*7100*/  LOP3.LUT R3, R36, 0x1c0, RZ, 0xc0, !PT ;  /* 0x000001c024037812 */ /* 0x000fe200078ec0ff */
[----:B-----5:R-:W-:Y:S01]  /*7110*/  IMAD.MOV.U32 R4, RZ, RZ, R26 ;  /* 0x000000ffff047224 */ /* 0x020fe200078e001a */
        /* <DEDUP_REMOVED lines=18> */
[----:B------:R-:W-:Y:S01]  /*7240*/  IMAD.MOV.U32 R5, RZ, RZ, R13 ;  /* 0x000000ffff057224 */ /* 0x000fe200078e000d */
[----:B------:R-:W-:Y:S02]  /*7250*/  LOP3.LUT P2, RZ, R47, 0x4, RZ, 0xc0, !PT ;  /* 0x000000042fff7812 */ /* 0x000fe4000784c0ff */
[----:B------:R-:W-:Y:S01]  /*7260*/  ISETP.GE.AND P1, PT, R22, R41, PT ;  /* 0x000000291600720c */ /* 0x000fe20003f26270 */
[----:B----4-:R-:W-:-:S05]  /*7270*/  VIADD R14, R7, 0xffffff80 ;  /* 0xffffff80070e7836 */ /* 0x010fca0000000000 */
[----:B------:R-:W-:-:S04]  /*7280*/  SHF.R.S32.HI R7, RZ, 0x1f, R14 ;  /* 0x0000001fff077819 */ /* 0x000fc8000001140e */
[----:B------:R-:W-:-:S04]  /*7290*/  LEA.HI R7, R7, R14, RZ, 0x5 ;  /* 0x0000000e07077211 */ /* 0x000fc800078f28ff */
[----:B------:R-:W-:-:S05]  /*72a0*/  SHF.R.S32.HI R7, RZ, 0x5, R7 ;  /* 0x00000005ff077819 */ /* 0x000fca0000011407 */
[----:B------:R-:W-:-:S04]  /*72b0*/  IMAD R0, R7, 0x200, R0 ;  /* 0x0000020007007824 */ /* 0x000fc800078e0200 */
[----:B------:R-:W-:-:S04]  /*72c0*/  IMAD R3, R0, 0x2, R19 ;  /* 0x0000000200037824 */ /* 0x000fc800078e0213 */
[C---:B------:R-:W-:Y:S02]  /*72d0*/  VIADD R4, R3.reuse, 0x18400 ;  /* 0x0001840003047836 */ /* 0x040fe40000000000 */
[----:B------:R-:W-:Y:S01]  /*72e0*/  VIADD R0, R3, 0x18440 ;  /* 0x0001844003007836 */ /* 0x000fe20000000000 */
[----:B0-----:R-:W-:Y:S06]  /*72f0*/  @!P0 BRA `(.L_x_14726) ;  /* 0x00000170003c8947 */ /* 0x001fec0003800000 */
.L_x_14983:
[----:B------:R-:W-:Y:S05]  /*7300*/  BSYNC B1 ;  /* 0x0000000000017941 */ /* 0x000fea0003800000 */
.L_x_14725:
        /* <DEDUP_REMOVED lines=11> */
[----:B0-----:R-:W-:Y:S02]  /*73c0*/  SHF.R.U32.HI R34, RZ, 0x10, R31 ;  /* 0x00000010ff227819 */ /* 0x001fe4000001161f */
[----:B------:R-:W-:Y:S02]  /*73d0*/  SHF.R.U32.HI R28, RZ, 0x10, R29 ;  /* 0x00000010ff1c7819 */ /* 0x000fe4000001161d */
[----:B------:R-:W-:Y:S02]  /*73e0*/  SHF.R.U64 R33, R30, 0x10, R31 ;  /* 0x000000101e217819 */ /* 0x000fe4000000121f */
[----:B------:R-:W-:Y:S02]  /*73f0*/  PRMT R34, R43, 0x5432, R34 ;  /* 0x000054322b227816 */ /* 0x000fe40000000022 */
[----:B------:R-:W-:-:S02]  /*7400*/  PRMT R31, R39, 0x5432, R28 ;  /* 0x00005432271f7816 */ /* 0x000fc4000000001c */
[----:B------:R-:W-:Y:S01]  /*7410*/  PRMT R30, R37, 0x5432, R14 ;  /* 0x00005432251e7816 */ /* 0x000fe2000000000e */
[C---:B------:R-:W-:Y:S01]  /*7420*/  IMAD.U32 R35, R34.reuse, 0x10000, RZ ;  /* 0x0001000022237824 */ /* 0x040fe200078e00ff */
[----:B------:R-:W-:Y:S01]  /*7430*/  LOP3.LUT R34, R34, 0xffff0000, RZ, 0xc0, !PT ;  /* 0xffff000022227812 */ /* 0x000fe200078ec0ff */
[----:B------:R-:W-:Y:S01]  /*7440*/  IMAD.U32 R32, R31, 0x10000, RZ ;  /* 0x000100001f207824 */ /* 0x000fe200078e00ff */
        /* <DEDUP_REMOVED lines=35> */
.L_x_14730:
[----:B------:R-:W-:Y:S05]  /*7680*/  BSYNC B2 ;  /* 0x0000000000027941 */ /* 0x000fea0003800000 */
.L_x_14729:
        /* <DEDUP_REMOVED lines=47> */
.L_x_14728:
[----:B------:R-:W-:Y:S05]  /*7980*/  BSYNC B1 ;  /* 0x0000000000017941 */ /* 0x000fea0003800000 */
.L_x_14727:
        /* <DEDUP_REMOVED lines=54> */
.L_x_14733:
[----:B------:R-:W-:Y:S05]  /*7cf0*/  BSYNC B1 ;  /* 0x0000000000017941 */ /* 0x000fea0003800000 */
.L_x_14732:
        /* <DEDUP_REMOVED lines=48> */
.L_x_14718:
[----:B------:R-:W0:Y:S01]  /*8000*/  S2R R0, SR_TID.X ;  /* 0x0000000000007919 */ /* 0x000e220000002100 */
[----:B------:R-:W1:Y:S01]  /*8010*/  LDC R6, c[0x0][0x448] ;  /* 0x00011200ff067b82 */ /* 0x000e620000000800 */
[----:B------:R-:W-:Y:S01]  /*8020*/  ULDC.64 UR4, c[0x0][0x3f8] ;  /* 0x0000fe0000047ab9 */ /* 0x000fe20000000a00 */
[----:B------:R-:W-:Y:S01]  /*8030*/  ULDC.64 UR6, c[0x0][0x408] ;  /* 0x0001020000067ab9 */ /* 0x000fe20000000a00 */
[----:B------:R-:W-:Y:S02]  /*8040*/  IMAD.MOV.U32 R28, RZ, RZ, R24 ;  /* 0x000000ffff1c7224 */ /* 0x000fe400078e0018 */
[----:B------:R-:W-:Y:S02]  /*8050*/  IMAD.MOV.U32 R20, RZ, RZ, R30 ;  /* 0x000000ffff147224 */ /* 0x000fe400078e001e */
[----:B------:R-:W-:Y:S01]  /*8060*/  IMAD.MOV.U32 R21, RZ, RZ, R27 ;  /* 0x000000ffff157224 */ /* 0x000fe200078e001b */
[----:B-1----:R-:W-:Y:S01]  /*8070*/  ISETP.NE.AND P0, PT, R6, 0x1, PT ;  /* 0x000000010600780c */ /* 0x002fe20003f05270 */
[----:B0-----:R-:W-:-:S05]  /*8080*/  VIADD R0, R0, 0xffffff80 ;  /* 0xffffff8000007836 */ /* 0x001fca0000000000 */
[----:B------:R-:W-:-:S07]  /*8090*/  SHF.R.S32.HI R3, RZ, 0x1f, R0 ;  /* 0x0000001fff037819 */ /* 0x000fce0000011400 */
[----:B------:R-:W0:Y:S01]  /*80a0*/  @P0 LDC R5, c[0x0][0x450] ;  /* 0x00011400ff050b82 */ /* 0x000e220000000800 */
[----:B------:R-:W-:-:S04]  /*80b0*/  LEA.HI R3, R3, R0, RZ, 0x2 ;  /* 0x0000000003037211 */ /* 0x000fc800078f10ff */
[----:B------:R-:W-:-:S05]  /*80c0*/  LOP3.LUT R3, R3, 0xfffffffc, RZ, 0xc0, !PT ;  /* 0xfffffffc03037812 */ /* 0x000fca00078ec0ff */
[----:B------:R-:W-:Y:S02]  /*80d0*/  IMAD.IADD R3, R0, 0x1, -R3 ;  /* 0x0000000100037824 */ /* 0x000fe400078e0a03 */
[----:B------:R-:W1:Y:S02]  /*80e0*/  @P0 LDC R0, c[0x0][0x44c] ;  /* 0x00011300ff000b82 */ /* 0x000e640000000800 */
[----:B------:R-:W-:-:S04]  /*80f0*/  IMAD R3, R3, 0x40, R41 ;  /* 0x0000004003037824 */ /* 0x000fc800078e0229 */
[----:B-1----:R-:W-:-:S05]  /*8100*/  @P0 IMAD.HI.U32 R0, R3, R0, RZ ;  /* 0x0000000003000227 */ /* 0x002fca00078e00ff */
[----:B0-----:R-:W-:-:S04]  /*8110*/  @P0 SHF.R.U32.HI R3, RZ, R5, R0 ;  /* 0x00000005ff030219 */ /* 0x001fc80000011600 */
        /* <DEDUP_REMOVED lines=17> */
[----:B------:R-:W2:Y:S01]  /*8230*/  LDL R11, [R1+0x1c] ;  /* 0x00001c00010b7983 */ /* 0x000ea20000100800 */
[----:B------:R-:W0:Y:S03]  /*8240*/  LDC R35, c[0x0][0x3f4] ;  /* 0x0000fd00ff237b82 */ /* 0x000e260000000800 */
[----:B------:R-:W1:Y:S04]  /*8250*/  SHFL.IDX PT, R3, R10, RZ, 0x1c1f ;  /* 0x001c1fff0a037589 */ /* 0x000e6800000e0000 */
[----:B------:R-:W3:Y:S04]  /*8260*/  SHFL.IDX PT, R0, R28, RZ, 0x1c1f ;  /* 0x001c1fff1c007589 */ /* 0x000ee800000e0000 */
[----:B------:R-:W4:Y:S04]  /*8270*/  SHFL.IDX PT, R14, R29, RZ, 0x1c1f ;  /* 0x001c1fff1d0e7589 */ /* 0x000f2800000e0000 */
[----:B------:R-:W5:Y:S01]  /*8280*/  SHFL.IDX PT, R8, R20, RZ, 0x1c1f ;  /* 0x001c1fff14087589 */ /* 0x000f6200000e0000 */
[----:B0-----:R-:W-:Y:S01]  /*8290*/  ISETP.GE.AND P0, PT, R16, R35, PT ;  /* 0x000000231000720c */ /* 0x001fe20003f06270 */
[----:B--2---:R-:W-:-:S05]  /*82a0*/  IMAD R30, R11, R6, RZ ;  /* 0x000000060b1e7224 */ /* 0x004fca00078e02ff */
[----:B------:R-:W-:-:S13]  /*82b0*/  ISETP.GE.OR P1, PT, R41, R30, P0 ;  /* 0x0000001e2900720c */ /* 0x000fda0000726670 */
[C---:B------:R-:W-:Y:S01]  /*82c0*/  @!P1 IMAD.SHL.U32 R9, R16.reuse, 0x2, RZ ;  /* 0x0000000210099824 */ /* 0x040fe200078e00ff */
[----:B------:R-:W-:-:S04]  /*82d0*/  @!P1 SHF.L.U64.HI R21, R16, 0x1, R17 ;  /* 0x0000000110159819 */ /* 0x000fc80000010211 */
[----:B-1----:R-:W-:-:S05]  /*82e0*/  @!P1 IADD3 R4, P2, R3, R9, RZ ;  /* 0x0000000903049210 */ /* 0x002fca0007f5e0ff */
[----:B---3--:R-:W-:-:S06]  /*82f0*/  @!P1 IMAD.X R5, R0, 0x1, R21, P2 ;  /* 0x0000000100059824 */ /* 0x008fcc00010e0615 */
[----:B------:R-:W2:Y:S01]  /*8300*/  @!P1 LD.E.128 R4, desc[UR40][R4.64] ;  /* 0x0000002804049980 */ /* 0x000ea2000c101d00 */
[----:B----4-:R-:W-:-:S05]  /*8310*/  @!P1 IADD3 R14, P2, R14, R9, RZ ;  /* 0x000000090e0e9210 */ /* 0x010fca0007f5e0ff */
[----:B-----5:R-:W-:-:S04]  /*8320*/  @!P1 IMAD.X R3, R8, 0x1, R21, P2 ;  /* 0x0000000108039824 */ /* 0x020fc800010e0615 */
[----:B------:R-:W-:-:S05]  /*8330*/  @!P1 IMAD.MOV.U32 R15, RZ, RZ, R3 ;  /* 0x000000ffff0f9224 */ /* 0x000fca00078e0003 */
[----:B------:R-:W3:Y:S01]  /*8340*/  @!P1 LD.E.128 R24, desc[UR40][R14.64] ;  /* 0x000000280e189980 */ /* 0x000ee2000c101d00 */
[----:B------:R-:W-:Y:S02]  /*8350*/  CS2R R38, SRZ ;  /* 0x0000000000267805 */ /* 0x000fe4000001ff00 */
[----:B------:R-:W-:Y:S01]  /*8360*/  CS2R R36, SRZ ;  /* 0x0000000000247805 */ /* 0x000fe2000001ff00 */
[----:B------:R-:W0:Y:S04]  /*8370*/  SHFL.IDX PT, R21, R29, 0x1, 0x1c1f ;  /* 0x003c1f001d157f89 */ /* 0x000e2800000e0000 */
[----:B------:R-:W1:Y:S01]  /*8380*/  SHFL.IDX PT, R20, R20, 0x1, 0x1c1f ;  /* 0x003c1f0014147f89 */ /* 0x000e6200000e0000 */
[----:B--2---:R-:W-:Y:S02]  /*8390*/  @!P1 IMAD.MOV.U32 R38, RZ, RZ, R4 ;  /* 0x000000ffff269224 */ /* 0x004fe400078e0004 */
[----:B------:R-:W-:Y:S01]  /*83a0*/  @!P1 IMAD.MOV.U32 R39, RZ, RZ, R5 ;  /* 0x000000ffff279224 */ /* 0x000fe200078e0005 */
[----:B------:R-:W-:Y:S01]  /*83b0*/  CS2R R4, SRZ ;  /* 0x0000000000047805 */ /* 0x000fe2000001ff00 */
[----:B------:R-:W-:-:S02]  /*83c0*/  IMAD.MOV.U32 R0, RZ, RZ, R38 ;  /* 0x000000ffff007224 */ /* 0x000fc400078e0026 */
[----:B------:R-:W-:Y:S02]  /*83d0*/  @!P1 IMAD.MOV.U32 R36, RZ, RZ, R6 ;  /* 0x000000ffff249224 */ /* 0x000fe400078e0006 */
[----:B------:R-:W-:Y:S01]  /*83e0*/  @!P1 IMAD.MOV.U32 R37, RZ, RZ, R7 ;  /* 0x000000ffff259224 */ /* 0x000fe200078e0007 */
[----:B------:R-:W-:Y:S01]  /*83f0*/  PRMT R40, R40, 0x5410, R0 ;  /* 0x0000541028287816 */ /* 0x000fe20000000000 */
[----:B------:R-:W-:Y:S01]  /*8400*/  IMAD.MOV.U32 R3, RZ, RZ, R39 ;  /* 0x000000ffff037224 */ /* 0x000fe200078e0027 */
[----:B------:R-:W2:Y:S01]  /*8410*/  SHFL.IDX PT, R0, R28, 0x1, 0x1c1f ;  /* 0x003c1f001c007f89 */ /* 0x000ea200000e0000 */
[----:B------:R-:W-:Y:S01]  /*8420*/  CS2R R6, SRZ ;  /* 0x0000000000067805 */ /* 0x000fe2000001ff00 */
[----:B------:R-:W-:Y:S02]  /*8430*/  IMAD.MOV.U32 R8, RZ, RZ, R36 ;  /* 0x000000ffff087224 */ /* 0x000fe400078e0024 */
[----:B------:R-:W-:Y:S01]  /*8440*/  IMAD.MOV.U32 R9, RZ, RZ, R37 ;  /* 0x000000ffff097224 */ /* 0x000fe200078e0025 */
[----:B------:R-:W-:Y:S01]  /*8450*/  PRMT R45, R45, 0x5410, R3 ;  /* 0x000054102d2d7816 */ /* 0x000fe20000000003 */
[----:B---3--:R-:W-:Y:S01]  /*8460*/  @!P1 IMAD.MOV.U32 R6, RZ, RZ, R24 ;  /* 0x000000ffff069224 */ /* 0x008fe200078e0018 */
[----:B------:R-:W-:Y:S01]  /*8470*/  PRMT R32, R8, 0x7610, R32 ;  /* 0x0000761008207816 */ /* 0x000fe20000000020 */
[----:B------:R-:W-:Y:S01]  /*8480*/  @!P1 IMAD.MOV.U32 R7, RZ, RZ, R25 ;  /* 0x000000ffff079224 */ /* 0x000fe200078e0019 */
[----:B------:R-:W-:Y:S01]  /*8490*/  PRMT R33, R9, 0x7610, R33 ;  /* 0x0000761009217816 */ /* 0x000fe20000000021 */
[----:B------:R-:W-:Y:S01]  /*84a0*/  @!P1 IMAD.MOV.U32 R4, RZ, RZ, R26 ;  /* 0x000000ffff049224 */ /* 0x000fe200078e001a */
[----:B------:R3:W4:Y:S01]  /*84b0*/  SHFL.IDX PT, R3, R10, 0x1, 0x1c1f ;  /* 0x003c1f000a037f89 */ /* 0x00072200000e0000 */
[----:B------:R-:W-:-:S02]  /*84c0*/  @!P1 IMAD.MOV.U32 R5, RZ, RZ, R27 ;  /* 0x000000ffff059224 */ /* 0x000fc400078e001b */
[----:B------:R-:W-:Y:S02]  /*84d0*/  IMAD.MOV.U32 R8, RZ, RZ, R6 ;  /* 0x000000ffff087224 */ /* 0x000fe400078e0006 */
[----:B------:R-:W-:Y:S02]  /*84e0*/  IMAD.MOV.U32 R9, RZ, RZ, R7 ;  /* 0x000000ffff097224 */ /* 0x000fe400078e0007 */
[----:B------:R-:W-:Y:S01]  /*84f0*/  IMAD.MOV.U32 R11, RZ, RZ, R5 ;  /* 0x000000ffff0b7224 */ /* 0x000fe200078e0005 */
[----:B------:R-:W-:Y:S01]  /*8500*/  PRMT R40, R8, 0x7610, R40 ;  /* 0x0000761008287816 */ /* 0x000fe20000000028 */
[----:B---3--:R-:W-:Y:S01]  /*8510*/  IMAD.MOV.U32 R10, RZ, RZ, R4 ;  /* 0x000000ffff0a7224 */ /* 0x008fe200078e0004 */
[----:B------:R-:W-:Y:S02]  /*8520*/  PRMT R32, R32, 0x5410, R9 ;  /* 0x0000541020207816 */ /* 0x000fe40000000009 */
[----:B------:R-:W-:Y:S02]  /*8530*/  CS2R R8, SRZ ;  /* 0x0000000000087805 */ /* 0x000fe4000001ff00 */
[----:B------:R-:W-:-:S02]  /*8540*/  PRMT R33, R33, 0x5410, R11 ;  /* 0x0000541021217816 */ /* 0x000fc4000000000b */
[----:B012---:R-:W-:-:S07]  /*8550*/  PRMT R45, R10, 0x7610, R45 ;  /* 0x000076100a2d7816 */ /* 0x007fce000000002d */
.L_x_14993:
        /* <DEDUP_REMOVED lines=23> */
[----:B------:R-:W5:Y:S02]  /*86d0*/  LD.E.128 R8, desc[UR40][R8.64] ;  /* 0x0000002808087980 */ /* 0x000f64000c101d00 */
.L_x_14736:
[----:B------:R-:W-:Y:S05]  /*86e0*/  BSYNC B1 ;  /* 0x0000000000017941 */ /* 0x000fea0003800000 */
.L_x_14735:
[----:B------:R-:W4:Y:S01]  /*86f0*/  LDL R0, [R1+0x28] ;  /* 0x0000280001007983 */ /* 0x000f220000100800 */
[----:B------:R-:W0:Y:S01]  /*8700*/  SYNCS.PHASECHK.TRANS64.TRYWAIT P1, [R19+URZ+0x32400], R24 ;  /* 0x03240018130075a7 */ /* 0x000e22000802017f */
[----:B------:R-:W-:Y:S01]  /*8710*/  VIADD R21, R22, 0x40 ;  /* 0x0000004016157836 */ /* 0x000fe20000000000 */
[----:B------:R-:W-:Y:S01]  /*8720*/  BSSY B1, `(.L_x_14737) ;  /* 0x0000011000017945 */ /* 0x000fe20003800000 */
[----:B-----5:R-:W-:Y:S02]  /*8730*/  IMAD.MOV.U32 R20, RZ, RZ, R9 ;  /* 0x000000ffff147224 */ /* 0x020fe400078e0009 */
[----:B------:R-:W-:Y:S02]  /*8740*/  IMAD.MOV.U32 R54, RZ, RZ, R14 ;  /* 0x000000ffff367224 */ /* 0x000fe400078e000e */
[----:B------:R-:W-:Y:S01]  /*8750*/  IMAD.MOV.U32 R55, RZ, RZ, R15 ;  /* 0x000000ffff377224 */ /* 0x000fe200078e000f */
[----:B----4-:R-:W-:Y:S01]  /*8760*/  VIADDMNMX R3, R30, -R0, 0x80, PT ;  /* 0x000000801e037446 */ /* 0x010fe20003800900 */
[----:B------:R-:W-:-:S03]  /*8770*/  IMAD.MOV.U32 R0, RZ, RZ, R8 ;  /* 0x000000ffff007224 */ /* 0x000fc600078e0008 */
[-C--:B------:R-:W-:Y:S02]  /*8780*/  ISETP.GE.OR P2, PT, R22, R3.reuse, P0 ;  /* 0x000000031600720c */ /* 0x080fe40000746670 */
[----:B------:R-:W-:Y:S01]  /*8790*/  ISETP.GE.OR P0, PT, R21, R3, P0 ;  /* 0x000000031500720c */ /* 0x000fe20000706670 */
[----:B------:R-:W-:Y:S01]  /*87a0*/  IMAD.MOV.U32 R3, RZ, RZ, R11 ;  /* 0x000000ffff037224 */ /* 0x000fe200078e000b */
[----:B------:R-:W-:Y:S01]  /*87b0*/  PRMT R50, R20, 0x5410, R0 ;  /* 0x0000541014327816 */ /* 0x000fe20000000000 */
[----:B------:R-:W-:Y:S02]  /*87c0*/  IMAD.MOV.U32 R0, RZ, RZ, R10 ;  /* 0x000000ffff007224 */ /* 0x000fe400078e000a */
[----:B------:R-:W-:Y:S02]  /*87d0*/  IMAD.MOV.U32 R20, RZ, RZ, R12 ;  /* 0x000000ffff147224 */ /* 0x000fe400078e000c */
[----:B------:R-:W-:Y:S01]  /*87e0*/  IMAD.MOV.U32 R21, RZ, RZ, R13 ;  /* 0x000000ffff157224 */ /* 0x000fe200078e000d */
[----:B------:R-:W-:-:S02]  /*87f0*/  PRMT R51, R0, 0x5410, R3 ;  /* 0x0000541000337816 */ /* 0x000fc40000000003 */
[----:B------:R-:W-:Y:S02]  /*8800*/  PRMT R52, R20, 0x7610, R52 ;  /* 0x0000761014347816 */ /* 0x000fe40000000034 */
[----:B------:R-:W-:Y:S01]  /*8810*/  PRMT R53, R21, 0x7610, R53 ;  /* 0x0000761015357816 */ /* 0x000fe20000000035 */
[----:B0-----:R-:W-:Y:S06]  /*8820*/  @!P1 BRA `(.L_x_14738) ;  /* 0x0000016000789947 */ /* 0x001fec0003800000 */
.L_x_14994:
[----:B------:R-:W-:Y:S05]  /*8830*/  BSYNC B1 ;  /* 0x0000000000017941 */ /* 0x000fea0003800000 */
.L_x_14737:
[----:B------:R-:W-:Y:S04]  /*8840*/  BSSY B1, `(.L_x_14739) ;  /* 0x0000070000017945 */ /* 0x000fe80003800000 */
[----:B------:R-:W-:Y:S05]  /*8850*/  @P2 BRA `(.L_x_14740) ;  /* 0x0000000400b82947 */ /* 0x000fea0003800000 */
[----:B------:R-:W2:Y:S01]  /*8860*/  LDL R0, [R1+0x74] ;  /* 0x0000740001007983 */ /* 0x000ea20000100800 */
[----:B------:R-:W-:Y:S02]  /*8870*/  SHF.R.U64 R34, R38, 0x10, R39 ;  /* 0x0000001026227819 */ /* 0x000fe40000001227 */
[----:B------:R-:W-:Y:S01]  /*8880*/  SHF.R.U32.HI R38, RZ, 0x10, R37 ;  /* 0x00000010ff267819 */ /* 0x000fe20000011625 */
[----:B------:R-:W1:Y:S01]  /*8890*/  S2R R3, SR_TID.X ;  /* 0x0000000000037919 */ /* 0x000e620000002100 */
[----:B------:R-:W-:Y:S02]  /*88a0*/  SHF.R.U32.HI R44, RZ, 0x10, R5 ;  /* 0x00000010ff2c7819 */ /* 0x000fe40000011605 */
[----:B------:R-:W-:Y:S02]  /*88b0*/  PRMT R34, R40, 0x5432, R34 ;  /* 0x0000543228227816 */ /* 0x000fe40000000022 */
[----:B------:R-:W-:Y:S02]  /*88c0*/  SHF.R.U32.HI R42, RZ, 0x10, R7 ;  /* 0x00000010ff2a7819 */ /* 0x000fe40000011607 */
[----:B------:R-:W-:-:S02]  /*88d0*/  SHF.R.U64 R43, R4, 0x10, R5 ;  /* 0x00000010042b7819 */ /* 0x000fc40000001205 */
[C---:B------:R-:W-:Y:S02]  /*88e0*/  PRMT R38, R33.reuse, 0x5410, R38 ;  /* 0x0000541021267816 */ /* 0x040fe40000000026 */
[----:B------:R-:W-:Y:S01]  /*88f0*/  PRMT R44, R33, 0x5432, R44 ;  /* 0x00005432212c7816 */ /* 0x000fe2000000002c */
[----:B------:R-:W-:Y:S01]  /*8900*/  IMAD.U32 R33, R34, 0x10000, RZ ;  /* 0x0001000022217824 */ /* 0x000fe200078e00ff */
[----:B------:R-:W-:Y:S02]  /*8910*/  PRMT R42, R32, 0x5432, R42 ;  /* 0x00005432202a7816 */ /* 0x000fe4000000002a */
[----:B------:R-:W-:Y:S02]  /*8920*/  PRMT R43, R45, 0x5410, R43 ;  /* 0x000054102d2b7816 */ /* 0x000fe4000000002b */
[----:B------:R-:W-:Y:S01]  /*8930*/  LOP3.LUT R34, R34, 0xffff0000, RZ, 0xc0, !PT ;  /* 0xffff000022227812 */ /* 0x000fe200078ec0ff */
[----:B-1----:R-:W-:-:S05]  /*8940*/  VIADD R3, R3, 0xffffff80 ;  /* 0xffffff8003037836 */ /* 0x002fca0000000000 */
[----:B------:R-:W-:-:S04]  /*8950*/  SHF.R.S32.HI R25, RZ, 0x1f, R3 ;  /* 0x0000001fff197819 */ /* 0x000fc80000011403 */
[----:B------:R-:W-:Y:S01]  /*8960*/  LEA.HI R25, R25, R3, RZ, 0x5 ;  /* 0x0000000319197211 */ /* 0x000fe200078f28ff */
[----:B------:R-:W-:-:S03]  /*8970*/  IMAD.IADD R3, R16, 0x1, R35 ;  /* 0x0000000110037824 */ /* 0x000fc600078e0223 */
[----:B------:R-:W-:Y:S01]  /*8980*/  SHF.R.S32.HI R25, RZ, 0x5, R25 ;  /* 0x00000005ff197819 */ /* 0x000fe20000011419 */
[----:B--2---:R-:W-:-:S05]  /*8990*/  IMAD.SHL.U32 R0, R0, 0x40, RZ ;  /* 0x0000004000007824 */ /* 0x004fca00078e00ff */
[----:B------:R-:W-:-:S04]  /*89a0*/  LOP3.LUT R20, R0, 0x1c0, RZ, 0xc0, !PT ;  /* 0x000001c000147812 */ /* 0x000fc800078ec0ff */
[C---:B------:R-:W-:Y:S02]  /*89b0*/  LOP3.LUT R0, R20.reuse, 0x38, R16, 0xf8, !PT ;  /* 0x0000003814007812 */ /* 0x040fe400078ef810 */
[----:B------:R-:W-:Y:S02]  /*89c0*/  SHF.R.U32.HI R21, RZ, 0x3, R20 ;  /* 0x00000003ff157819 */ /* 0x000fe40000011614 */
[----:B------:R-:W-:Y:S02]  /*89d0*/  LOP3.LUT R3, R20, 0x38, R3, 0xf8, !PT ;  /* 0x0000003814037812 */ /* 0x000fe400078ef803 */
[-C--:B------:R-:W-:Y:S02]  /*89e0*/  LOP3.LUT R0, R0, R21.reuse, RZ, 0x3c, !PT ;  /* 0x0000001500007212 */ /* 0x080fe400078e3cff */
[----:B------:R-:W-:-:S03]  /*89f0*/  LOP3.LUT R3, R3, R21, RZ, 0x3c, !PT ;  /* 0x0000001503037212 */ /* 0x000fc600078e3cff */
[----:B------:R-:W-:-:S04]  /*8a00*/  IMAD R0, R25, 0x200, R0 ;  /* 0x0000020019007824 */ /* 0x000fc800078e0200 */
[----:B------:R-:W-:Y:S02]  /*8a10*/  IMAD R47, R0, 0x2, R19 ;  /* 0x00000002002f7824 */ /* 0x000fe400078e0213 */
[----:B------:R-:W-:Y:S01]  /*8a20*/  IMAD R0, R25, 0x200, R3 ;  /* 0x0000020019007824 */ /* 0x000fe200078e0203 */
[----:B------:R-:W-:Y:S02]  /*8a30*/  SHF.R.U64 R3, R36, 0x10, R37 ;  /* 0x0000001024037819 */ /* 0x000fe40000001225 */
[----:B0-----:R-:W0:Y:S01]  /*8a40*/  LDS.128 R24, [R47+0x18400] ;  /* 0x018400002f187984 */ /* 0x001e220000000c00 */
[----:B------:R-:W-:Y:S01]  /*8a50*/  IMAD R49, R0, 0x2, R19 ;  /* 0x0000000200317824 */ /* 0x000fe200078e0213 */
[----:B------:R-:W-:Y:S02]  /*8a60*/  SHF.R.U32.HI R0, RZ, 0x10, R39 ;  /* 0x00000010ff007819 */ /* 0x000fe40000011627 */
[----:B------:R-:W-:Y:S02]  /*8a70*/  SHF.R.U64 R39, R6, 0x10, R7 ;  /* 0x0000001006277819 */ /* 0x000fe40000001207 */
[----:B------:R-:W1:Y:S01]  /*8a80*/  LDS.128 R28, [R49+0x18400] ;  /* 0x01840000311c7984 */ /* 0x000e620000000c00 */
[----:B------:R-:W-:-:S02]  /*8a90*/  PRMT R36, R45, 0x5432, R0 ;  /* 0x000054322d247816 */ /* 0x000fc40000000000 */
[----:B------:R-:W-:Y:S02]  /*8aa0*/  PRMT R39, R40, 0x5410, R39 ;  /* 0x0000541028277816 */ /* 0x000fe40000000027 */
[----:B------:R-:W-:Y:S02]  /*8ab0*/  PRMT R37, R32, 0x5410, R3 ;  /* 0x0000541020257816 */ /* 0x000fe40000000003 */
[C---:B------:R-:W-:Y:S01]  /*8ac0*/  LOP3.LUT R40, R39.reuse, 0xffff0000, RZ, 0xc0, !PT ;  /* 0xffff000027287812 */ /* 0x040fe200078ec0ff */
[----:B------:R-:W-:Y:S02]  /*8ad0*/  IMAD.U32 R41, R39, 0x10000, RZ ;  /* 0x0001000027297824 */ /* 0x000fe400078e00ff */
        /* <DEDUP_REMOVED lines=22> */
[----:B------:R-:W-:Y:S02]  /*8c40*/  IMAD.U32 R0, R36, 0x10000, RZ ;  /* 0x0001000024007824 */ /* 0x000fe400078e00ff */
[----:B------:R-:W-:Y:S01]  /*8c50*/  FMUL.FTZ R48, R21, R34 ;  /* 0x0000002215307220 */ /* 0x000fe20000410000 */
[----:B------:R-:W-:Y:S01]  /*8c60*/  FMUL.FTZ R33, R25, R20 ;  /* 0x0000001419217220 */ /* 0x000fe20000410000 */
[----:B------:R-:W-:Y:S01]  /*8c70*/  FFMA.FTZ R46, R3, R34, -R46 ;  /* 0x00000022032e7223 */ /* 0x000fe2000001082e */
[----:B------:R-:W-:Y:S01]  /*8c80*/  LOP3.LUT R21, R42, 0xffff0000, RZ, 0xc0, !PT ;  /* 0xffff00002a157812 */ /* 0x000fe200078ec0ff */
[----:B------:R-:W-:Y:S01]  /*8c90*/  FMUL.FTZ R25, R25, R0 ;  /* 0x0000000019197220 */ /* 0x000fe20000410000 */
        /* <DEDUP_REMOVED lines=11> */
[----:B------:R-:W-:Y:S02]  /*8d50*/  IMAD.U32 R3, R38, 0x10000, RZ ;  /* 0x0001000026037824 */ /* 0x000fe400078e00ff */
[----:B------:R-:W-:Y:S01]  /*8d60*/  FMUL.FTZ R27, R27, R0 ;  /* 0x000000001b1b7220 */ /* 0x000fe20000410000 */
[----:B------:R-:W-:Y:S01]  /*8d70*/  FFMA.FTZ R34, R24, R21, R41 ;  /* 0x0000001518227223 */ /* 0x000fe20000010029 */
[C---:B------:R-:W-:Y:S01]  /*8d80*/  FMUL.FTZ R24, R32.reuse, R20 ;  /* 0x0000001420187220 */ /* 0x040fe20000410000 */
[C---:B------:R-:W-:Y:S01]  /*8d90*/  FFMA.FTZ R36, R5.reuse, R0, -R36 ;  /* 0x0000000005247223 */ /* 0x040fe20000010824 */
[----:B------:R-:W-:Y:S01]  /*8da0*/  FFMA.FTZ R27, R5, R4, R27 ;  /* 0x00000004051b7223 */ /* 0x000fe2000001001b */
[-C--:B------:R-:W-:Y:S01]  /*8db0*/  FMUL.FTZ R32, R32, R3.reuse ;  /* 0x0000000320207220 */ /* 0x080fe20000410000 */
        /* <DEDUP_REMOVED lines=8> */
[----:B------:R-:W-:Y:S01]  /*8e40*/  F2FP.BF16.F32.PACK_AB R4, R46, R45 ;  /* 0x0000002d2e04723e */ /* 0x000fe200000010ff */
[----:B------:R-:W-:Y:S01]  /*8e50*/  FMUL.FTZ R29, R30, R5 ;  /* 0x000000051e1d7220 */ /* 0x000fe20000410000 */
[----:B------:R-:W-:Y:S01]  /*8e60*/  FFMA.FTZ R7, R6, R37, -R7 ;  /* 0x0000002506077223 */ /* 0x000fe20000010807 */
[----:B------:R-:W-:Y:S01]  /*8e70*/  FMUL.FTZ R30, R30, R3 ;  /* 0x000000031e1e7220 */ /* 0x000fe20000410000 */
        /* <DEDUP_REMOVED lines=8> */
[----:B------:R-:W-:Y:S02]  /*8f00*/  F2FP.BF16.F32.PACK_AB R25, R34, R25 ;  /* 0x000000192219723e */ /* 0x000fe400000010ff */
[----:B------:R-:W-:Y:S01]  /*8f10*/  F2FP.BF16.F32.PACK_AB R27, R3, R32 ;  /* 0x00000020031b723e */ /* 0x000fe200000010ff */
[----:B------:R1:W-:Y:S04]  /*8f20*/  STS.128 [R47+0x18400], R4 ;  /* 0x018400042f007388 */ /* 0x0003e80000000c00 */
[----:B------:R1:W-:Y:S02]  /*8f30*/  STS.128 [R49+0x18400], R24 ;  /* 0x0184001831007388 */ /* 0x0003e40000000c00 */
.L_x_14740:
[----:B------:R-:W-:Y:S05]  /*8f40*/  BSYNC B1 ;  /* 0x0000000000017941 */ /* 0x000fea0003800000 */
.L_x_14739:
[----:B------:R-:W-:Y:S01]  /*8f50*/  PRMT R3, R55, 0x5410, R54 ;  /* 0x0000541037037816 */ /* 0x000fe20000000036 */
[----:B------:R-:W-:Y:S06]  /*8f60*/  @P0 BRA `(.L_x_14731) ;  /* 0x0000000400a80947 */ /* 0x000fec0003800000 */
[----:B-1----:R-:W2:Y:S01]  /*8f70*/  LDL R4, [R1+0x3c] ;  /* 0x00003c0001047983 */ /* 0x002ea20000100800 */
[C---:B------:R-:W-:Y:S02]  /*8f80*/  VIADD R5, R22.reuse, 0x40 ;  /* 0x0000004016057836 */ /* 0x040fe40000000000 */
[----:B------:R-:W-:Y:S01]  /*8f90*/  VIADD R6, R22, 0x40 ;  /* 0x0000004016067836 */ /* 0x000fe20000000000 */
[----:B------:R-:W3:Y:S01]  /*8fa0*/  LDL R41, [R1+0x84] ;  /* 0x0000840001297983 */ /* 0x000ee20000100800 */
[----:B------:R-:W-:Y:S02]  /*8fb0*/  IMAD.SHL.U32 R5, R5, 0x40, RZ ;  /* 0x0000004005057824 */ /* 0x000fe400078e00ff */
[----:B------:R-:W-:Y:S02]  /*8fc0*/  IMAD.SHL.U32 R6, R6, 0x40, RZ ;  /* 0x0000004006067824 */ /* 0x000fe400078e00ff */
[----:B------:R-:W-:Y:S01]  /*8fd0*/  IMAD.IADD R0, R16, 0x1, R35 ;  /* 0x0000000110007824 */ /* 0x000fe200078e0223 */
[----:B------:R-:W-:-:S02]  /*8fe0*/  LOP3.LUT R5, R5, 0x1c0, RZ, 0xc0, !PT ;  /* 0x000001c005057812 */ /* 0x000fc400078ec0ff */
[----:B------:R-:W-:Y:S02]  /*8ff0*/  LOP3.LUT R6, R6, 0x1c0, RZ, 0xc0, !PT ;  /* 0x000001c006067812 */ /* 0x000fe400078ec0ff */
[----:B------:R-:W-:Y:S02]  /*9000*/  SHF.R.U32.HI R5, RZ, 0x3, R5 ;  /* 0x00000003ff057819 */ /* 0x000fe40000011605 */
[----:B------:R-:W-:-:S04]  /*9010*/  LOP3.LUT R0, R6, 0x38, R0, 0xf8, !PT ;  /* 0x0000003806007812 */ /* 0x000fc800078ef800 */
[----:B------:R-:W-:Y:S02]  /*9020*/  LOP3.LUT R0, R0, R5, RZ, 0x3c, !PT ;  /* 0x0000000500007212 */ /* 0x000fe400078e3cff */
[----:B------:R-:W-:Y:S02]  /*9030*/  SHF.R.U64 R21, R12, 0x10, R13 ;  /* 0x000000100c157819 */ /* 0x000fe4000000120d */
[--C-:B------:R-:W-:Y:S02]  /*9040*/  SHF.R.U64 R32, R8, 0x10, R9.reuse ;  /* 0x0000001008207819 */ /* 0x100fe40000001209 */
[----:B------:R-:W-:Y:S02]  /*9050*/  SHF.R.U32.HI R33, RZ, 0x10, R9 ;  /* 0x00000010ff217819 */ /* 0x000fe40000011609 */
[----:B------:R-:W-:Y:S02]  /*9060*/  PRMT R21, R52, 0x5410, R21 ;  /* 0x0000541034157816 */ /* 0x000fe40000000015 */
[----:B------:R-:W-:-:S02]  /*9070*/  PRMT R32, R50, 0x5432, R32 ;  /* 0x0000543232207816 */ /* 0x000fc40000000020 */
[----:B------:R-:W-:Y:S02]  /*9080*/  SHF.R.U32.HI R29, RZ, 0x10, R13 ;  /* 0x00000010ff1d7819 */ /* 0x000fe4000001160d */
[----:B------:R-:W-:Y:S02]  /*9090*/  PRMT R33, R50, 0x5410, R33 ;  /* 0x0000541032217816 */ /* 0x000fe40000000021 */
[--C-:B------:R-:W-:Y:S02]  /*90a0*/  SHF.R.U32.HI R36, RZ, 0x10, R11.reuse ;  /* 0x00000010ff247819 */ /* 0x100fe4000001160b */
[----:B------:R-:W-:Y:S01]  /*90b0*/  SHF.R.U64 R35, R10, 0x10, R11 ;  /* 0x000000100a237819 */ /* 0x000fe2000000120b */
[----:B------:R-:W-:Y:S01]  /*90c0*/  IMAD.U32 R34, R32, 0x10000, RZ ;  /* 0x0001000020227824 */ /* 0x000fe200078e00ff */
[--C-:B------:R-:W-:Y:S01]  /*90d0*/  SHF.R.U64 R30, R14, 0x10, R15.reuse ;  /* 0x000000100e1e7819 */ /* 0x100fe2000000120f */
[----:B------:R-:W-:Y:S01]  /*90e0*/  IMAD.U32 R28, R21, 0x10000, RZ ;  /* 0x00010000151c7824 */ /* 0x000fe200078e00ff */
[----:B------:R-:W-:-:S02]  /*90f0*/  SHF.R.U32.HI R31, RZ, 0x10, R15 ;  /* 0x00000010ff1f7819 */ /* 0x000fc4000001160f */
[----:B------:R-:W-:Y:S02]  /*9100*/  PRMT R29, R53, 0x5410, R29 ;  /* 0x00005410351d7816 */ /* 0x000fe4000000001d */
[----:B------:R-:W-:Y:S02]  /*9110*/  PRMT R36, R51, 0x5432, R36 ;  /* 0x0000543233247816 */ /* 0x000fe40000000024 */
[C---:B------:R-:W-:Y:S02]  /*9120*/  PRMT R30, R3.reuse, 0x5432, R30 ;  /* 0x00005432031e7816 */ /* 0x040fe4000000001e */
[----:B------:R-:W-:Y:S02]  /*9130*/  PRMT R31, R3, 0x5410, R31 ;  /* 0x00005410031f7816 */ /* 0x000fe4000000001f */
[----:B------:R-:W-:Y:S02]  /*9140*/  LOP3.LUT R21, R21, 0xffff0000, RZ, 0xc0, !PT ;  /* 0xffff000015157812 */ /* 0x000fe400078ec0ff */
[----:B------:R-:W-:Y:S01]  /*9150*/  PRMT R35, R51, 0x5410, R35 ;  /* 0x0000541033237816 */ /* 0x000fe20000000023 */
[----:B--2---:R-:W-:-:S04]  /*9160*/  IMAD.IADD R0, R4, 0x1, R0 ;  /* 0x0000000104007824 */ /* 0x004fc800078e0200 */
[----:B------:R-:W-:Y:S01]  /*9170*/  IMAD R0, R0, 0x2, R19 ;  /* 0x0000000200007824 */ /* 0x000fe200078e0213 */
[----:B---3--:R-:W-:Y:S04]  /*9180*/  LDS.128 R4, [R41+0x18400] ;  /* 0x0184000029047984 */ /* 0x008fe80000000c00 */
[----:B0-----:R-:W0:Y:S02]  /*9190*/  LDS.128 R24, [R0+0x18400] ;  /* 0x0184000000187984 */ /* 0x001e240000000c00 */
[C---:B0-----:R-:W-:Y:S01]  /*91a0*/  IMAD.U32 R11, R24.reuse, 0x10000, RZ ;  /* 0x00010000180b7824 */ /* 0x041fe200078e00ff */
[----:B------:R-:W-:Y:S01]  /*91b0*/  LOP3.LUT R12, R24, 0xffff0000, RZ, 0xc0, !PT ;  /* 0xffff0000180c7812 */ /* 0x000fe200078ec0ff */
[C---:B------:R-:W-:Y:S01]  /*91c0*/  IMAD.U32 R13, R25.reuse, 0x10000, RZ ;  /* 0x00010000190d7824 */ /* 0x040fe200078e00ff */
[----:B------:R-:W-:Y:S01]  /*91d0*/  LOP3.LUT R24, R25, 0xffff0000, RZ, 0xc0, !PT ;  /* 0xffff000019187812 */ /* 0x000fe200078ec0ff */
[----:B------:R-:W-:Y:S01]  /*91e0*/  IMAD.U32 R25, R33, 0x10000, RZ ;  /* 0x0001000021197824 */ /* 0x000fe200078e00ff */
[C---:B------:R-:W-:Y:S01]  /*91f0*/  LOP3.LUT R15, R26.reuse, 0xffff0000, RZ, 0xc0, !PT ;  /* 0xffff00001a0f7812 */ /* 0x040fe200078ec0ff */
[----:B------:R-:W-:-:S02]  /*9200*/  IMAD.U32 R14, R26, 0x10000, RZ ;  /* 0x000100001a0e7824 */ /* 0x000fc400078e00ff */
[C---:B------:R-:W-:Y:S01]  /*9210*/  FMUL.FTZ R38, R11.reuse, R34 ;  /* 0x000000220b267220 */ /* 0x040fe20000410000 */
[----:B------:R-:W-:Y:S01]  /*9220*/  FMUL.FTZ R40, R11, R28 ;  /* 0x0000001c0b287220 */ /* 0x000fe20000410000 */
[----:B------:R-:W-:Y:S01]  /*9230*/  IMAD.U32 R3, R4, 0x10000, RZ ;  /* 0x0001000004037824 */ /* 0x000fe200078e00ff */
[----:B------:R-:W-:Y:S01]  /*9240*/  LOP3.LUT R26, R27, 0xffff0000, RZ, 0xc0, !PT ;  /* 0xffff00001b1a7812 */ /* 0x000fe200078ec0ff */
[----:B------:R-:W-:Y:S02]  /*9250*/  IMAD.U32 R8, R5, 0x10000, RZ ;  /* 0x0001000005087824 */ /* 0x000fe400078e00ff */
[----:B------:R-:W-:Y:S01]  /*9260*/  FMUL.FTZ R37, R13, R25 ;  /* 0x000000190d257220 */ /* 0x000fe20000410000 */
[----:B------:R-:W-:Y:S02]  /*9270*/  IMAD.U32 R20, R27, 0x10000, RZ ;  /* 0x000100001b147824 */ /* 0x000fe400078e00ff */
[----:B------:R-:W-:Y:S02]  /*9280*/  IMAD.U32 R11, R29, 0x10000, RZ ;  /* 0x000100001d0b7824 */ /* 0x000fe400078e00ff */
[----:B------:R-:W-:-:S02]  /*9290*/  IMAD.U32 R27, R36, 0x10000, RZ ;  /* 0x00010000241b7824 */ /* 0x000fc400078e00ff */
[C---:B------:R-:W-:Y:S01]  /*92a0*/  FFMA.FTZ R38, R3.reuse, R28, -R38 ;  /* 0x0000001c03267223 */ /* 0x040fe20000010826 */
[----:B------:R-:W-:Y:S01]  /*92b0*/  FFMA.FTZ R40, R3, R34, R40 ;  /* 0x0000002203287223 */ /* 0x000fe20000010028 */
[-C--:B------:R-:W-:Y:S01]  /*92c0*/  FMUL.FTZ R13, R13, R11.reuse ;  /* 0x0000000b0d0d7220 */ /* 0x080fe20000410000 */
[----:B------:R-:W-:Y:S01]  /*92d0*/  FFMA.FTZ R37, R8, R11, -R37 ;  /* 0x0000000b08257223 */ /* 0x000fe20000010825 */
[----:B------:R-:W-:Y:S02]  /*92e0*/  IMAD.U32 R10, R7, 0x10000, RZ ;  /* 0x00010000070a7824 */ /* 0x000fe400078e00ff */
[----:B------:R-:W-:Y:S01]  /*92f0*/  FMUL.FTZ R39, R20, R27 ;  /* 0x0000001b14277220 */ /* 0x000fe20000410000 */
[----:B------:R-:W-:Y:S01]  /*9300*/  IMAD.U32 R3, R31, 0x10000, RZ ;  /* 0x000100001f037824 */ /* 0x000fe200078e00ff */
[----:B------:R-:W-:Y:S02]  /*9310*/  LOP3.LUT R11, R32, 0xffff0000, RZ, 0xc0, !PT ;  /* 0xffff0000200b7812 */ /* 0x000fe400078ec0ff */
[----:B------:R-:W-:Y:S01]  /*9320*/  LOP3.LUT R4, R4, 0xffff0000, RZ, 0xc0, !PT ;  /* 0xffff000004047812 */ /* 0x000fe200078ec0ff */
[-C--:B------:R-:W-:Y:S01]  /*9330*/  FMUL.FTZ R20, R20, R3.reuse ;  /* 0x0000000314147220 */ /* 0x080fe20000410000 */
        /* <DEDUP_REMOVED lines=8> */
[----:B------:R-:W-:Y:S02]  /*93c0*/  IMAD.U32 R3, R30, 0x10000, RZ ;  /* 0x000100001e037824 */ /* 0x000fe400078e00ff */
[----:B------:R-:W-:Y:S01]  /*93d0*/  FFMA.FTZ R20, R10, R27, R20 ;  /* 0x0000001b0a147223 */ /* 0x000fe20000010014 */
[----:B------:R-:W-:Y:S01]  /*93e0*/  FFMA.FTZ R13, R4, R11, R13 ;  /* 0x0000000b040d7223 */ /* 0x000fe2000001000d */
[----:B------:R-:W-:Y:S01]  /*93f0*/  LOP3.LUT R5, R5, 0xffff0000, RZ, 0xc0, !PT ;  /* 0xffff000005057812 */ /* 0x000fe200078ec0ff */
[----:B------:R-:W-:Y:S01]  /*9400*/  FMUL.FTZ R10, R24, R33 ;  /* 0x00000021180a7220 */ /* 0x000fe20000410000 */
[----:B------:R-:W-:Y:S01]  /*9410*/  FMUL.FTZ R4, R14, R8 ;  /* 0x000000080e047220 */ /* 0x000fe20000410000 */
[----:B------:R-:W-:Y:S02]  /*9420*/  IMAD.U32 R9, R6, 0x10000, RZ ;  /* 0x0001000006097824 */ /* 0x000fe400078e00ff */
[----:B------:R-:W-:Y:S01]  /*9430*/  FMUL.FTZ R24, R24, R29 ;  /* 0x0000001d18187220 */ /* 0x000fe20000410000 */
[----:B------:R-:W-:Y:S01]  /*9440*/  FMUL.FTZ R14, R14, R3 ;  /* 0x000000030e0e7220 */ /* 0x000fe20000410000 */
[----:B------:R-:W-:-:S02]  /*9450*/  LOP3.LUT R35, R35, 0xffff0000, RZ, 0xc0, !PT ;  /* 0xffff000023237812 */ /* 0x000fc400078ec0ff */
[----:B------:R-:W-:Y:S02]  /*9460*/  LOP3.LUT R36, R36, 0xffff0000, RZ, 0xc0, !PT ;  /* 0xffff000024247812 */ /* 0x000fe400078ec0ff */
[----:B------:R-:W-:Y:S02]  /*9470*/  LOP3.LUT R30, R30, 0xffff0000, RZ, 0xc0, !PT ;  /* 0xffff00001e1e7812 */ /* 0x000fe400078ec0ff */
[----:B------:R-:W-:Y:S01]  /*9480*/  LOP3.LUT R31, R31, 0xffff0000, RZ, 0xc0, !PT ;  /* 0xffff00001f1f7812 */ /* 0x000fe200078ec0ff */
[C---:B------:R-:W-:Y:S01]  /*9490*/  FFMA.FTZ R10, R5.reuse, R29, -R10 ;  /* 0x0000001d050a7223 */ /* 0x040fe2000001080a */
[----:B------:R-:W-:Y:S01]  /*94a0*/  LOP3.LUT R6, R6, 0xffff0000, RZ, 0xc0, !PT ;  /* 0xffff000006067812 */ /* 0x000fe200078ec0ff */
[----:B------:R-:W-:Y:S01]  /*94b0*/  FFMA.FTZ R24, R5, R33, R24 ;  /* 0x0000002105187223 */ /* 0x000fe20000010018 */
[----:B------:R-:W-:Y:S01]  /*94c0*/  LOP3.LUT R7, R7, 0xffff0000, RZ, 0xc0, !PT ;  /* 0xffff000007077812 */ /* 0x000fe200078ec0ff */
[C---:B------:R-:W-:Y:S01]  /*94d0*/  FFMA.FTZ R14, R9.reuse, R8, R14 ;  /* 0x00000008090e7223 */ /* 0x040fe2000001000e */
        /* <DEDUP_REMOVED lines=19> */
.L_x_14731:
[----:B------:R-:W-:Y:S05]  /*9610*/  BSYNC B0 ;  /* 0x0000000000007941 */ /* 0x000fea0003800000 */
.L_x_14717:
        /* <DEDUP_REMOVED lines=8> */
.L_x_14714:
[----:B0123--:R-:W0:Y:S01]  /*96a0*/  S2R R0, SR_TID.X ;  /* 0x0000000000007919 */ /* 0x00fe220000002100 */
[----:B------:R-:W-:Y:S01]  /*96b0*/  ISETP.NE.AND P0, PT, R216, 0x3, PT ;  /* 0x00000003d800780c */ /* 0x000fe20003f05270 */
[----:B------:R-:W-:Y:S05]  /*96c0*/  WARPSYNC.ALL ;  /* 0x0000000000007948 */ /* 0x000fea0003800000 */
[----:B0-----:R-:W-:-:S05]  /*96d0*/  SHF.R.U32.HI R0, RZ, 0x7, R0 ;  /* 0x00000007ff007819 */ /* 0x001fca0000011600 */
[----:B------:R-:W-:-:S05]  /*96e0*/  VIADD R0, R0, 0x8 ;  /* 0x0000000800007836 */ /* 0x000fca0000000000 */
[----:B------:R0:W-:Y:S06]  /*96f0*/  BAR.SYNC.DEFER_BLOCKING R0, 0x100 ;  /* 0x000400000000751d */ /* 0x0001ec0000010000 */
[----:B------:R-:W-:Y:S05]  /*9700*/  @!P0 BRA `(.L_x_14741) ;  /* 0x0000000000048947 */ /* 0x000fea0003800000 */
[----:B------:R-:W-:Y:S01]  /*9710*/  BPT.TRAP 0x1 ;  /* 0x000000040000795c */ /* 0x000fe20000300000 */
.L_x_14741:
[----:B------:R-:W-:Y:S01]  /*9720*/  IMAD R174, R2, 0x8, R19 ;  /* 0x0000000802ae7824 */ /* 0x000fe200078e0213 */
[----:B------:R-:W-:-:S04]  /*9730*/  SHF.L.U32 R7, R23, 0x1f, RZ ;  /* 0x0000001f17077819 */ /* 0x000fc800000006ff */
[----:B------:R1:W2:Y:S01]  /*9740*/  SYNCS.PHASECHK.TRANS64.TRYWAIT P1, [R174+URZ+0x32430], R7 ;  /* 0x03243007ae0075a7 */ /* 0x0002a2000802017f */
[----:B------:R-:W-:Y:S05]  /*9750*/  @!P0 BRA `(.L_x_14742) ;  /* 0x0000000000048947 */ /* 0x000fea0003800000 */
[----:B------:R-:W-:Y:S01]  /*9760*/  BPT.TRAP 0x1 ;  /* 0x000000040000795c */ /* 0x000fe20000300000 */
.L_x_14742:
[----:B------:R-:W-:-:S05]  /*9770*/  VIADD R3, R19, 0x1c400 ;  /* 0x0001c40013037836 */ /* 0x000fca0000000000 */
[----:B------:R-:W-:-:S04]  /*9780*/  SHF.R.U32.HI R3, RZ, 0x4, R3 ;  /* 0x00000004ff037819 */ /* 0x000fc80000011603 */
[----:B------:R-:W-:-:S04]  /*9790*/  LOP3.LUT R3, R3, 0x3fff, RZ, 0xc0, !PT ;  /* 0x00003fff03037812 */ /* 0x000fc800078ec0ff */
[----:B------:R-:W-:-:S05]  /*97a0*/  LOP3.LUT R3, R3, 0x10000, RZ, 0xfc, !PT ;  /* 0x0001000003037812 */ /* 0x000fca00078efcff */
[----:B------:R3:W-:Y:S01]  /*97b0*/  STL [R1+0x20], R3 ;  /* 0x0000200301007387 */ /* 0x0007e20000100800 */
[----:B--2---:R-:W-:Y:S05]  /*97c0*/  @P1 BRA `(.L_x_14743) ;  /* 0x0000000000081947 */ /* 0x004fea0003800000 */
[----:B------:R-:W2:Y:S02]  /*97d0*/  SYNCS.PHASECHK.TRANS64.TRYWAIT P1, [R174+URZ+0x32430], R7 ;  /* 0x03243007ae0075a7 */ /* 0x000ea4000802017f */
[----:B--2---:R-:W-:Y:S05]  /*97e0*/  @!P1 BRA `(.L_x_14744) ;  /* 0x00000150009c9947 */ /* 0x004fea0003800000 */
.L_x_14743:
[----:B---3--:R-:W3:Y:S01]  /*97f0*/  LDL R3, [R1+0x20] ;  /* 0x0000200001037983 */ /* 0x008ee20000100800 */
[----:B------:R-:W-:Y:S01]  /*9800*/  IMAD.MOV.U32 R5, RZ, RZ, 0x40000040 ;  /* 0x40000040ff057424 */ /* 0x000fe200078e00ff */
[----:B------:R-:W-:Y:S05]  /*9810*/  WARPSYNC.ALL ;  /* 0x0000000000007948 */ /* 0x000fea0003800000 */
[C---:B------:R-:W-:Y:S01]  /*9820*/  R2UR UR4, R212.reuse ;  /* 0x00000000d40472ca */ /* 0x040fe200000e0000 */
[----:B-----5:R-:W-:Y:S01]  /*9830*/  WARPGROUP.ARRIVE ;  /* 0x00000000000079c5 */ /* 0x020fe20000000000 */
[----:B------:R-:W-:Y:S01]  /*9840*/  R2UR UR5, R213 ;  /* 0x00000000d50572ca */ /* 0x000fe200000e0000 */
[----:B------:R-:W-:Y:S01]  /*9850*/  VIADD R12, R212, 0x2 ;  /* 0x00000002d40c7836 */ /* 0x000fe20000000000 */
[----:B------:R-:W-:Y:S01]  /*9860*/  R2UR UR7, R5 ;  /* 0x00000000050772ca */ /* 0x000fe200000e0000 */
[----:B------:R-:W-:Y:S01]  /*9870*/  IMAD.MOV.U32 R13, RZ, RZ, 0x40000040 ;  /* 0x40000040ff0d7424 */ /* 0x000fe200078e00ff */
[----:B------:R-:W-:Y:S01]  /*9880*/  BSSY B0, `(.L_x_14745) ;  /* 0x0000029000007945 */ /* 0x000fe20003800000 */
[----:B------:R-:W-:-:S02]  /*9890*/  IMAD.MOV.U32 R9, RZ, RZ, 0x40000040 ;  /* 0x40000040ff097424 */ /* 0x000fc400078e00ff */
[C---:B------:R-:W-:Y:S01]  /*98a0*/  VIADD R10, R212.reuse, 0x4 ;  /* 0x00000004d40a7836 */ /* 0x040fe20000000000 */
[----:B------:R4:W-:Y:S01]  /*98b0*/  STL.64 [R1+0x10], R12 ;  /* 0x0000100c01007387 */ /* 0x0009e20000100a00 */
[----:B------:R-:W-:Y:S02]  /*98c0*/  IMAD.MOV.U32 R11, RZ, RZ, 0x40000040 ;  /* 0x40000040ff0b7424 */ /* 0x000fe400078e00ff */
[----:B------:R-:W-:Y:S02]  /*98d0*/  VIADD R236, R212, 0x6 ;  /* 0x00000006d4ec7836 */ /* 0x000fe40000000000 */
[----:B------:R-:W-:Y:S01]  /*98e0*/  IMAD.MOV.U32 R237, RZ, RZ, 0x40000040 ;  /* 0x40000040ffed7424 */ /* 0x000fe200078e00ff */
[----:B------:R4:W-:Y:S01]  /*98f0*/  STL.64 [R1], R10 ;  /* 0x0000000a01007387 */ /* 0x0009e20000100a00 */
[----:B------:R-:W-:Y:S02]  /*9900*/  IMAD.MOV.U32 R5, RZ, RZ, 0x40000040 ;  /* 0x40000040ff057424 */ /* 0x000fe400078e00ff */
[----:B---3--:R-:W-:-:S04]  /*9910*/  IMAD R4, R2, 0x300, R3 ;  /* 0x0000030002047824 */ /* 0x008fc800078e0203 */
[C---:B------:R-:W-:Y:S01]  /*9920*/  VIADD R8, R4.reuse, 0x2 ;  /* 0x0000000204087836 */ /* 0x040fe20000000000 */
[----:B------:R-:W-:-:S13]  /*9930*/  R2UR UR6, R4 ;  /* 0x00000000040672ca */ /* 0x000fda00000e0000 */
[----:B------:R-:W-:Y:S01]  /*9940*/  HGMMA.64x96x16.F32.BF16 R24, gdesc[UR4], RZ, !UPT, gsb0 ;  /* 0x01600000041879f0 */ /* 0x000fe2000c0018ff */
        /* <DEDUP_REMOVED lines=21> */
[----:B------:R-:W-:Y:S01]  /*9aa0*/  SHF.L.U32 R4, R73, 0x1f, RZ ;  /* 0x0000001f49047819 */ /* 0x000fe200000006ff */
[----:B------:R-:W-:-:S02]  /*9ab0*/  WARPGROUP.DEPBAR.LE gsb0, 0x0 ;  /* 0x00008000000079c5 */ /* 0x000fc40000010000 */
[----:B------:R-:W-:-:S08]  /*9ac0*/  WARPGROUP.ARRIVE ;  /* 0x00000000000079c5 */ /* 0x000fd00000000000 */
[----:B------:R-:W-:Y:S03]  /*9ad0*/  HGMMA.64x96x16.F32.BF16 R24, gdesc[UR4], R24, gsb0 ;  /* 0x01600000041879f0 */ /* 0x000fe60008001818 */
[----:B------:R-:W-:Y:S02]  /*9ae0*/  WARPGROUP.DEPBAR.LE gsb0, 0x0 ;  /* 0x00008000000079c5 */ /* 0x000fe40000010000 */
[----:B------:R-:W3:Y:S02]  /*9af0*/  SYNCS.PHASECHK.TRANS64.TRYWAIT P1, [R19+URZ+0x32410], R4 ;  /* 0x03241004130075a7 */ /* 0x000ee4000802017f */
[----:B---34-:R-:W-:Y:S05]  /*9b00*/  @!P1 BRA `(.L_x_14746) ;  /* 0x0000014c00e89947 */ /* 0x018fea0003800000 */
.L_x_14995:
[----:B------:R-:W-:Y:S05]  /*9b10*/  BSYNC B0 ;  /* 0x0000000000007941 */ /* 0x000fea0003800000 */
.L_x_14745:
[----:B------:R-:W-:Y:S05]  /*9b20*/  @!P0 BRA `(.L_x_14747) ;  /* 0x0000000000048947 */ /* 0x000fea0003800000 */
[----:B------:R-:W-:Y:S01]  /*9b30*/  BPT.TRAP 0x1 ;  /* 0x000000040000795c */ /* 0x000fe20000300000 */
.L_x_14747:
[----:B------:R4:W0:Y:S01]  /*9b40*/  SYNCS.PHASECHK.TRANS64.TRYWAIT P2, [R174+URZ+0x32450], R7 ;  /* 0x03245007ae0075a7 */ /* 0x000822000804017f */
[----:B------:R-:W-:Y:S05]  /*9b50*/  @!P0 BRA `(.L_x_14748) ;  /* 0x0000000000048947 */ /* 0x000fea0003800000 */
[----:B------:R-:W-:Y:S01]  /*9b60*/  BPT.TRAP 0x1 ;  /* 0x000000040000795c */ /* 0x000fe20000300000 */
.L_x_14748:
[----:B------:R-:W5:Y:S01]  /*9b70*/  S2R R3, SR_TID.X ;  /* 0x0000000000037919 */ /* 0x000f620000002100 */
[----:B------:R-:W-:Y:S01]  /*9b80*/  BSSY B0, `(.L_x_14749) ;  /* 0x0000006000007945 */ /* 0x000fe20003800000 */
[----:B-----5:R-:W-:-:S04]  /*9b90*/  LOP3.LUT R3, R3, 0x7f, RZ, 0xc0, !PT ;  /* 0x0000007f03037812 */ /* 0x020fc800078ec0ff */
[----:B------:R-:W-:Y:S01]  /*9ba0*/  ISETP.NE.AND P1, PT, R3, RZ, PT ;  /* 0x000000ff0300720c */ /* 0x000fe20003f25270 */
[----:B0-----:R-:W-:-:S12]  /*9bb0*/  @P2 BRA `(.L_x_14750) ;  /* 0x0000000000082947 */ /* 0x001fd80003800000 */
[----:B------:R-:W0:Y:S02]  /*9bc0*/  SYNCS.PHASECHK.TRANS64.TRYWAIT P2, [R174+URZ+0x32450], R7 ;  /* 0x03245007ae0075a7 */ /* 0x000e24000804017f */
[----:B0-----:R-:W-:Y:S05]  /*9bd0*/  @!P2 BRA `(.L_x_14751) ;  /* 0x0000014c00c8a947 */ /* 0x001fea0003800000 */
.L_x_14750:
[----:B------:R-:W-:Y:S05]  /*9be0*/  BSYNC B0 ;  /* 0x0000000000007941 */ /* 0x000fea0003800000 */
.L_x_14749:
[----:B------:R-:W-:Y:S05]  /*9bf0*/  WARPSYNC.ALL ;  /* 0x0000000000007948 */ /* 0x000fea0003800000 */
[----:B------:R-:W-:Y:S01]  /*9c00*/  VIADD R3, R19, 0x400 ;  /* 0x0000040013037836 */ /* 0x000fe20000000000 */
[----:B---3--:R-:W-:Y:S01]  /*9c10*/  LOP3.LUT R4, R72, 0x10000, RZ, 0xfc, !PT ;  /* 0x0001000048047812 */ /* 0x008fe200078efcff */
[----:B------:R-:W-:Y:S02]  /*9c20*/  IMAD.MOV.U32 R5, RZ, RZ, 0x40000040 ;  /* 0x40000040ff057424 */ /* 0x000fe400078e00ff */
[----:B-12-4-:R-:W-:Y:S01]  /*9c30*/  IMAD.MOV.U32 R7, RZ, RZ, 0x40000040 ;  /* 0x40000040ff077424 */ /* 0x016fe200078e00ff */
[----:B------:R-:W-:Y:S01]  /*9c40*/  SHF.R.U32.HI R3, RZ, 0x4, R3 ;  /* 0x00000004ff037819 */ /* 0x000fe20000011603 */
[----:B------:R-:W-:Y:S01]  /*9c50*/  WARPGROUP.ARRIVE ;  /* 0x00000000000079c5 */ /* 0x000fe20000000000 */
[----:B------:R-:W-:Y:S01]  /*9c60*/  IMAD.MOV.U32 R235, RZ, RZ, 0x40000040 ;  /* 0x40000040ffeb7424 */ /* 0x000fe200078e00ff */
[----:B------:R-:W0:Y:S01]  /*9c70*/  LDC R75, c[0x0][0x448] ;  /* 0x00011200ff4b7b82 */ /* 0x000e220000000800 */
[----:B------:R-:W-:-:S04]  /*9c80*/  LOP3.LUT R3, R3, 0x3fff, RZ, 0xc0, !PT ;  /* 0x00003fff03037812 */ /* 0x000fc800078ec0ff */
[----:B------:R-:W-:-:S05]  /*9c90*/  LOP3.LUT R6, R3, 0x10000, RZ, 0xfc, !PT ;  /* 0x0001000003067812 */ /* 0x000fca00078efcff */
[----:B------:R1:W-:Y:S01]  /*9ca0*/  STL [R1+0x24], R6 ;  /* 0x0000240601007387 */ /* 0x0003e20000100800 */
[C---:B------:R-:W-:Y:S02]  /*9cb0*/  R2UR UR4, R4.reuse ;  /* 0x00000000040472ca */ /* 0x040fe400000e0000 */
[----:B------:R-:W-:Y:S01]  /*9cc0*/  R2UR UR5, R5 ;  /* 0x00000000050572ca */ /* 0x000fe200000e0000 */
[----:B------:R-:W-:Y:S01]  /*9cd0*/  VIADD R234, R4, 0x2 ;  /* 0x0000000204ea7836 */ /* 0x000fe20000000000 */
[----:B------:R-:W-:Y:S01]  /*9ce0*/  R2UR UR7, R7 ;  /* 0x00000000070772ca */ /* 0x000fe200000e0000 */
[----:B------:R-:W-:Y:S01]  /*9cf0*/  IMAD.MOV.U32 R9, RZ, RZ, 0x40000040 ;  /* 0x40000040ff097424 */ /* 0x000fe200078e00ff */
[----:B------:R-:W2:Y:S01]  /*9d00*/  LDL.LU R73, [R1+0x8] ;  /* 0x0000080001497983 */ /* 0x000ea20000300800 */
[----:B-1----:R-:W-:-:S03]  /*9d10*/  IMAD R6, R2, 0xc00, R6 ;  /* 0x00000c0002067824 */ /* 0x002fc600078e0206 */
[----:B------:R-:W3:Y:S02]  /*9d20*/  LDL R72, [R1+0x40] ;  /* 0x0000400001487983 */ /* 0x000ee40000100800 */
[----:B------:R-:W-:Y:S01]  /*9d30*/  R2UR UR6, R6 ;  /* 0x00000000060672ca */ /* 0x000fe200000e0000 */
[C---:B------:R-:W-:Y:S01]  /*9d40*/  VIADD R232, R4.reuse, 0x4 ;  /* 0x0000000404e87836 */ /* 0x040fe20000000000 */
[----:B------:R-:W3:Y:S01]  /*9d50*/  LDL R77, [R1+0x28] ;  /* 0x00002800014d7983 */ /* 0x000ee20000100800 */
[----:B------:R-:W-:Y:S02]  /*9d60*/  IMAD.MOV.U32 R233, RZ, RZ, 0x40000040 ;  /* 0x40000040ffe97424 */ /* 0x000fe400078e00ff */
[C---:B------:R-:W-:Y:S01]  /*9d70*/  VIADD R230, R4.reuse, 0x6 ;  /* 0x0000000604e67836 */ /* 0x040fe20000000000 */
[----:B------:R-:W4:Y:S01]  /*9d80*/  LDL R176, [R1+0x2c] ;  /* 0x00002c0001b07983 */ /* 0x000f220000100800 */
[----:B------:R-:W-:Y:S02]  /*9d90*/  IMAD.MOV.U32 R231, RZ, RZ, 0x40000040 ;  /* 0x40000040ffe77424 */ /* 0x000fe400078e00ff */
[----:B------:R-:W-:Y:S01]  /*9da0*/  VIADD R228, R4, 0x400 ;  /* 0x0000040004e47836 */ /* 0x000fe20000000000 */
[----:B------:R-:W5:Y:S03]  /*9db0*/  LDL R74, [R1+0x44] ;  /* 0x00004400014a7983 */ /* 0x000f660000100800 */
[----:B------:R-:W-:Y:S01]  /*9dc0*/  HGMMA.64x96x16.F32.BF16 R24, gdesc[UR4], R24, gsb0 ;  /* 0x01600000041879f0 */ /* 0x000fe20008001818 */
[----:B------:R-:W-:Y:S01]  /*9dd0*/  VIADD R8, R6, 0x2 ;  /* 0x0000000206087836 */ /* 0x000fe20000000000 */
[----:B------:R-:W-:Y:S01]  /*9de0*/  R2UR UR4, R234 ;  /* 0x00000000ea0472ca */ /* 0x000fe200000e0000 */
[----:B------:R-:W-:Y:S01]  /*9df0*/  IMAD.MOV.U32 R229, RZ, RZ, 0x40000040 ;  /* 0x40000040ffe57424 */ /* 0x000fe200078e00ff */
[----:B------:R-:W-:Y:S01]  /*9e00*/  R2UR UR5, R235 ;  /* 0x00000000eb0572ca */ /* 0x000fe200000e0000 */
[----:B------:R-:W-:Y:S01]  /*9e10*/  VIADD R226, R4, 0x402 ;  /* 0x0000040204e27836 */ /* 0x000fe20000000000 */
[----:B------:R-:W-:Y:S01]  /*9e20*/  R2UR UR6, R8 ;  /* 0x00000000080672ca */ /* 0x000fe200000e0000 */
[----:B------:R-:W-:Y:S01]  /*9e30*/  IMAD.MOV.U32 R227, RZ, RZ, 0x40000040 ;  /* 0x40000040ffe37424 */ /* 0x000fe200078e00ff */
[----:B------:R-:W-:Y:S01]  /*9e40*/  R2UR UR7, R9 ;  /* 0x00000000090772ca */ /* 0x000fe200000e0000 */
[----:B------:R-:W-:Y:S01]  /*9e50*/  VIADD R8, R6, 0x4 ;  /* 0x0000000406087836 */ /* 0x000fe20000000000 */
[----:B------:R-:W5:Y:S01]  /*9e60*/  LDL R177, [R1+0x1c] ;  /* 0x00001c0001b17983 */ /* 0x000f620000100800 */
        /* <DEDUP_REMOVED lines=36> */
[----:B------:R-:W-:-:S02]  /*a0b0*/  VIADD R8, R6, 0x304 ;  /* 0x0000030406087836 */ /* 0x000fc40000000000 */
[----:B------:R-:W-:Y:S02]  /*a0c0*/  IMAD.MOV.U32 R225, RZ, RZ, 0x40000040 ;  /* 0x40000040ffe17424 */ /* 0x000fe400078e00ff */
[----:B------:R-:W-:Y:S01]  /*a0d0*/  IMAD.MOV.U32 R9, RZ, RZ, 0x40000040 ;  /* 0x40000040ff097424 */ /* 0x000fe200078e00ff */
[----:B------:R-:W-:Y:S02]  /*a0e0*/  WARPGROUP.DEPBAR.LE gsb0, 0x0 ;  /* 0x00008000000079c5 */ /* 0x000fe40000010000 */
[----:B------:R-:W-:-:S06]  /*a0f0*/  WARPGROUP.ARRIVE ;  /* 0x00000000000079c5 */ /* 0x000fcc0000000000 */
        /* <DEDUP_REMOVED lines=103> */
[----:B------:R-:W-:Y:S02]  /*a770*/  R2UR UR7, R7 ;  /* 0x00000000070772ca */ /* 0x000fe400000e0000 */
[----:B0-----:R-:W-:Y:S02]  /*a780*/  ISETP.NE.AND P5, PT, R75, 0x1, PT ;  /* 0x000000014b00780c */ /* 0x001fe40003fa5270 */
[----:B--2---:R-:W-:-:S11]  /*a790*/  LOP3.LUT R73, R73, 0xfffffff7, RZ, 0xc0, !PT ;  /* 0xfffffff749497812 */ /* 0x004fd600078ec0ff */
[----:B------:R-:W0:Y:S08]  /*a7a0*/  @P5 LDC R6, c[0x0][0x44c] ;  /* 0x00011300ff065b82 */ /* 0x000e300000000800 */
[----:B------:R-:W1:Y:S01]  /*a7b0*/  @P5 LDC R7, c[0x0][0x450] ;  /* 0x00011400ff075b82 */ /* 0x000e620000000800 */
[----:B------:R-:W-:-:S05]  /*a7c0*/  @P5 LOP3.LUT R73, R73, 0x8, RZ, 0xfc, !PT ;  /* 0x0000000849495812 */ /* 0x000fca00078efcff */
[----:B------:R3:W-:Y:S02]  /*a7d0*/  STL [R1+0x8], R73 ;  /* 0x0000084901007387 */ /* 0x0007e40000100800 */
[----:B---3--:R-:W-:Y:S01]  /*a7e0*/  IMAD.IADD R73, R72, 0x1, R77 ;  /* 0x0000000148497824 */ /* 0x008fe200078e024d */
[----:B------:R-:W-:Y:S02]  /*a7f0*/  WARPGROUP.DEPBAR.LE gsb0, 0x0 ;  /* 0x00008000000079c5 */ /* 0x000fe40000010000 */
[----:B------:R-:W-:-:S06]  /*a800*/  WARPGROUP.ARRIVE ;  /* 0x00000000000079c5 */ /* 0x000fcc0000000000 */
[----:B------:R-:W-:Y:S01]  /*a810*/  HGMMA.64x96x16.F32.BF16 R24, gdesc[UR4], R24, gsb0 ;  /* 0x01600000041879f0 */ /* 0x000fe20008001818 */
[----:B0-----:R-:W-:Y:S01]  /*a820*/  @P5 IMAD.HI.U32 R6, R73, R6, RZ ;  /* 0x0000000649065227 */ /* 0x001fe200078e00ff */
[----:B------:R-:W-:-:S04]  /*a830*/  ULDC UR4, c[0x0][0xa80] ;  /* 0x0002a00000047ab9 */ /* 0x000fc80000000800 */
[----:B-1----:R-:W-:-:S05]  /*a840*/  @P5 SHF.R.U32.HI R73, RZ, R7, R6 ;  /* 0x00000007ff495219 */ /* 0x002fca0000011606 */
[----:B------:R-:W0:Y:S01]  /*a850*/  SHFL.IDX PT, R72, R73, RZ, 0x1c1f ;  /* 0x001c1fff49487589 */ /* 0x000e2200000e0000 */
[----:B----4-:R-:W-:-:S04]  /*a860*/  IMAD R6, R214, -0x60, R176 ;  /* 0xffffffa0d6067824 */ /* 0x010fc800078e02b0 */
[----:B------:R-:W-:-:S04]  /*a870*/  VIADD R6, R6, 0x60 ;  /* 0x0000006006067836 */ /* 0x000fc80000000000 */
[----:B-----5:R-:W-:-:S05]  /*a880*/  IMAD R6, R74, -0x2, R6 ;  /* 0xfffffffe4a067824 */ /* 0x020fca00078e0206 */
[----:B------:R-:W-:-:S04]  /*a890*/  IADD3 R7, -R177, 0x1, R6 ;  /* 0x00000001b1077810 */ /* 0x000fc80007ffe106 */
[----:B0-----:R-:W-:-:S04]  /*a8a0*/  VIADDMNMX R75, R72, R7, R6, PT ;  /* 0x00000007484b7246 */ /* 0x001fc80003800106 */
[C---:B------:R-:W-:Y:S02]  /*a8b0*/  ISETP.GT.AND P3, PT, R75.reuse, RZ, PT ;  /* 0x000000ff4b00720c */ /* 0x040fe40003f64270 */
[C---:B------:R-:W-:Y:S02]  /*a8c0*/  ISETP.GT.AND P4, PT, R75.reuse, 0x1, PT ;  /* 0x000000014b00780c */ /* 0x040fe40003f84270 */
[----:B------:R-:W-:Y:S01]  /*a8d0*/  ISETP.GT.AND P2, PT, R75, 0x8, PT ;  /* 0x000000084b00780c */ /* 0x000fe20003f44270 */
[----:B------:R-:W-:Y:S02]  /*a8e0*/  WARPGROUP.DEPBAR.LE gsb0, 0x0 ;  /* 0x00008000000079c5 */ /* 0x000fe40000010000 */
        /* <DEDUP_REMOVED lines=66> */
[----:B------:R-:W-:-:S04]  /*ad10*/  FMNMX.FTZ R25, R68, R25, !PT ;  /* 0x0000001944197209 */ /* 0x000fc80007810000 */
[----:B------:R-:W-:-:S05]  /*ad20*/  FMNMX.FTZ R25, R80, R25, !PT ;  /* 0x0000001950197209 */ /* 0x000fca0007810000 */
[----:B------:R-:W0:Y:S04]  /*ad30*/  SHFL.BFLY PT, R84, R25, 0x2, 0x1f ;  /* 0x0c401f0019547f89 */ /* 0x000e2800000e0000 */
[----:B------:R-:W1:Y:S01]  /*ad40*/  SHFL.IDX PT, R73, R73, 0x1, 0x1c1f ;  /* 0x003c1f0049497f89 */ /* 0x000e6200000e0000 */
[----:B0-----:R-:W-:-:S05]  /*ad50*/  FMNMX.FTZ R84, R25, R84, !PT ;  /* 0x0000005419547209 */ /* 0x001fca0007810000 */
[----:B------:R-:W0:Y:S01]  /*ad60*/  SHFL.BFLY PT, R29, R84, 0x1, 0x1f ;  /* 0x0c201f00541d7f89 */ /* 0x000e2200000e0000 */
[----:B-1----:R-:W-:-:S04]  /*ad70*/  VIADDMNMX R37, R73, R7, R6, PT ;  /* 0x0000000749257246 */ /* 0x002fc80003800106 */
[C---:B------:R-:W-:Y:S02]  /*ad80*/  ISETP.GT.AND P3, PT, R37.reuse, RZ, PT ;  /* 0x000000ff2500720c */ /* 0x040fe40003f64270 */
[C---:B------:R-:W-:Y:S01]  /*ad90*/  ISETP.GT.AND P4, PT, R37.reuse, 0x1, PT ;  /* 0x000000012500780c */ /* 0x040fe20003f84270 */
[----:B------:R-:W-:Y:S01]  /*ada0*/  IMAD.U32 R7, RZ, RZ, UR4 ;  /* 0x00000004ff077e24 */ /* 0x000fe2000f8e00ff */
[----:B------:R-:W-:Y:S02]  /*adb0*/  ISETP.GT.AND P2, PT, R37, 0x8, PT ;  /* 0x000000082500780c */ /* 0x000fe40003f44270 */
[----:B------:R-:W-:Y:S02]  /*adc0*/  FSEL R26, R26, -INF , P3 ;  /* 0xff8000001a1a7808 */ /* 0x000fe40001800000 */
[----:B------:R-:W-:Y:S02]  /*add0*/  FSEL R25, R27, -INF , P4 ;  /* 0xff8000001b197808 */ /* 0x000fe40002000000 */
[----:B------:R-:W-:-:S02]  /*ade0*/  ISETP.GT.AND P3, PT, R37, 0x9, PT ;  /* 0x000000092500780c */ /* 0x000fc40003f64270 */
[----:B------:R-:W-:Y:S02]  /*adf0*/  FSEL R30, R30, -INF , P2 ;  /* 0xff8000001e1e7808 */ /* 0x000fe40001000000 */
[----:B------:R-:W-:Y:S02]  /*ae00*/  FMNMX.FTZ R27, R26, R25, !PT ;  /* 0x000000191a1b7209 */ /* 0x000fe40007810000 */
[----:B0-----:R-:W-:Y:S02]  /*ae10*/  FMNMX.FTZ R6, R84, R29, !PT ;  /* 0x0000001d54067209 */ /* 0x001fe40007810000 */
[----:B------:R-:W-:Y:S02]  /*ae20*/  ISETP.GT.AND P2, PT, R37, 0x10, PT ;  /* 0x000000102500780c */ /* 0x000fe40003f44270 */
[C---:B------:R-:W-:Y:S01]  /*ae30*/  FSETP.NEU.FTZ.AND P4, PT, R6.reuse, -INF , PT ;  /* 0xff8000000600780b */ /* 0x040fe20003f9d000 */
[----:B------:R-:W-:Y:S01]  /*ae40*/  FMUL.FTZ R29, R6, R7 ;  /* 0x00000007061d7220 */ /* 0x000fe20000410000 */
[----:B------:R-:W-:-:S02]  /*ae50*/  FSEL R84, R31, -INF , P3 ;  /* 0xff8000001f547808 */ /* 0x000fc40001800000 */
[----:B------:R-:W-:Y:S02]  /*ae60*/  FMNMX.FTZ R27, R30, R27, !PT ;  /* 0x0000001b1e1b7209 */ /* 0x000fe40007810000 */
[----:B------:R-:W-:Y:S02]  /*ae70*/  FSEL R29, R29, RZ, P4 ;  /* 0x000000ff1d1d7208 */ /* 0x000fe40002000000 */
[C---:B------:R-:W-:Y:S02]  /*ae80*/  ISETP.GT.AND P3, PT, R37.reuse, 0x11, PT ;  /* 0x000000112500780c */ /* 0x040fe40003f64270 */
[----:B------:R-:W-:Y:S02]  /*ae90*/  FSEL R34, R34, -INF , P2 ;  /* 0xff80000022227808 */ /* 0x000fe40001000000 */
[----:B------:R-:W-:Y:S01]  /*aea0*/  FMNMX.FTZ R27, R84, R27, !PT ;  /* 0x0000001b541b7209 */ /* 0x000fe20007810000 */
[----:B------:R-:W-:Y:S01]  /*aeb0*/  FFMA.FTZ R204, R86, R7, -R29 ;  /* 0x0000000756cc7223 */ /* 0x000fe2000001081d */
[----:B------:R-:W-:-:S02]  /*aec0*/  ISETP.GT.AND P2, PT, R37, 0x18, PT ;  /* 0x000000182500780c */ /* 0x000fc40003f44270 */
[----:B------:R-:W-:Y:S02]  /*aed0*/  FSEL R86, R35, -INF , P3 ;  /* 0xff80000023567808 */ /* 0x000fe40001800000 */
[----:B------:R-:W-:Y:S02]  /*aee0*/  FMNMX.FTZ R27, R34, R27, !PT ;  /* 0x0000001b221b7209 */ /* 0x000fe40007810000 */
        /* <DEDUP_REMOVED lines=13> */
[----:B------:R-:W-:Y:S01]  /*afc0*/  FMNMX.FTZ R31, R42, R31, !PT ;  /* 0x0000001f2a1f7209 */ /* 0x000fe20007810000 */
[----:B------:R0:W-:Y:S01]  /*afd0*/  MUFU.EX2 R27, R33 ;  /* 0x00000021001b7308 */ /* 0x0001e20000000800 */
[C---:B------:R-:W-:Y:S02]  /*afe0*/  ISETP.GT.AND P3, PT, R37.reuse, 0x29, PT ;  /* 0x000000292500780c */ /* 0x040fe40003f64270 */
[----:B------:R-:W-:Y:S01]  /*aff0*/  FSEL R46, R46, -INF , P2 ;  /* 0xff8000002e2e7808 */ /* 0x000fe20001000000 */
[----:B------:R-:W-:Y:S01]  /*b000*/  FFMA.FTZ R35, R92, R7, -R29 ;  /* 0x000000075c237223 */ /* 0x000fe2000001081d */
[----:B------:R-:W-:Y:S02]  /*b010*/  ISETP.GT.AND P2, PT, R37, 0x30, PT ;  /* 0x000000302500780c */ /* 0x000fe40003f44270 */
[----:B0-----:R-:W-:-:S02]  /*b020*/  FMNMX.FTZ R33, R90, R31, !PT ;  /* 0x0000001f5a217209 */ /* 0x001fc40007810000 */
        /* <DEDUP_REMOVED lines=39> */
[----:B------:R-:W-:Y:S02]  /*b2a0*/  ISETP.GT.AND P3, PT, R37, 0x59, PT ;  /* 0x000000592500780c */ /* 0x000fe40003f64270 */
[----:B------:R-:W-:Y:S02]  /*b2b0*/  FSEL R70, R70, -INF , P2 ;  /* 0xff80000046467808 */ /* 0x000fe40001000000 */
[----:B------:R-:W-:Y:S02]  /*b2c0*/  FMNMX.FTZ R37, R40, R39, !PT ;  /* 0x0000002728257209 */ /* 0x000fe40007810000 */
[----:B------:R-:W-:-:S02]  /*b2d0*/  FSEL R98, R71, -INF , P3 ;  /* 0xff80000047627808 */ /* 0x000fc40001800000 */
[----:B------:R-:W-:-:S04]  /*b2e0*/  FMNMX.FTZ R37, R70, R37, !PT ;  /* 0x0000002546257209 */ /* 0x000fc80007810000 */
[----:B------:R-:W-:Y:S01]  /*b2f0*/  FMNMX.FTZ R37, R98, R37, !PT ;  /* 0x0000002562257209 */ /* 0x000fe20007810000 */
[----:B------:R-:W-:-:S04]  /*b300*/  FFMA.FTZ R43, R24, R7, -R29 ;  /* 0x00000007182b7223 */ /* 0x000fc8000001081d */
[----:B------:R-:W0:Y:S02]  /*b310*/  SHFL.BFLY PT, R24, R37, 0x2, 0x1f ;  /* 0x0c401f0025187f89 */ /* 0x000e2400000e0000 */
[----:B0-----:R-:W-:-:S05]  /*b320*/  FMNMX.FTZ R24, R37, R24, !PT ;  /* 0x0000001825187209 */ /* 0x001fca0007810000 */
[----:B------:R-:W0:Y:S01]  /*b330*/  SHFL.BFLY PT, R37, R24, 0x1, 0x1f ;  /* 0x0c201f0018257f89 */ /* 0x000e2200000e0000 */
        /* <DEDUP_REMOVED lines=9> */
[-CC-:B-1----:R-:W-:Y:S01]  /*b3d0*/  FFMA.FTZ R41, R28, R7.reuse, -R29.reuse ;  /* 0x000000071c297223 */ /* 0x182fe2000001081d */
[-CC-:B------:R-:W-:Y:S01]  /*b3e0*/  FFMA.FTZ R49, R74, R7.reuse, -R29.reuse ;  /* 0x000000074a317223 */ /* 0x180fe2000001081d */
[-CC-:B------:R-:W-:Y:S01]  /*b3f0*/  FFMA.FTZ R168, R64, R7.reuse, -R29.reuse ;  /* 0x0000000740a87223 */ /* 0x180fe2000001081d */
[-CC-:B------:R-:W-:Y:S01]  /*b400*/  FFMA.FTZ R51, R76, R7.reuse, -R29.reuse ;  /* 0x000000074c337223 */ /* 0x180fe2000001081d */
[-CC-:B------:R-:W-:Y:S01]  /*b410*/  FFMA.FTZ R170, R68, R7.reuse, -R29.reuse ;  /* 0x0000000744aa7223 */ /* 0x180fe2000001081d */
[----:B------:R-:W-:Y:S01]  /*b420*/  FFMA.FTZ R53, R80, R7, -R29 ;  /* 0x0000000750357223 */ /* 0x000fe2000001081d */
[----:B------:R-:W1:Y:S01]  /*b430*/  S2R R79, SR_TID.X ;  /* 0x00000000004f7919 */ /* 0x000e620000002100 */
[----:B------:R-:W2:Y:S01]  /*b440*/  @P5 LDC R28, c[0x0][0x450] ;  /* 0x00011400ff1c5b82 */ /* 0x000ea20000000800 */
[----:B0-----:R-:W-:-:S04]  /*b450*/  FMNMX.FTZ R172, R24, R37, !PT ;  /* 0x0000002518ac7209 */ /* 0x001fc80007810000 */
[C---:B------:R-:W-:Y:S01]  /*b460*/  FSETP.NEU.FTZ.AND P2, PT, R172.reuse, -INF , PT ;  /* 0xff800000ac00780b */ /* 0x040fe20003f5d000 */
[----:B------:R-:W-:-:S05]  /*b470*/  FMUL.FTZ R24, R172, R7 ;  /* 0x00000007ac187220 */ /* 0x000fca0000410000 */
[----:B------:R-:W-:-:S05]  /*b480*/  FSEL R29, R24, RZ, P2 ;  /* 0x000000ff181d7208 */ /* 0x000fca0001000000 */
[-CC-:B------:R-:W-:Y:S01]  /*b490*/  FFMA.FTZ R25, R25, R7.reuse, -R29.reuse ;  /* 0x0000000719197223 */ /* 0x180fe2000001081d */
[----:B------:R-:W-:-:S03]  /*b4a0*/  FFMA.FTZ R205, R26, R7, -R29 ;  /* 0x000000071acd7223 */ /* 0x000fc6000001081d */
[----:B------:R0:W-:Y:S02]  /*b4b0*/  MUFU.EX2 R26, R25 ;  /* 0x00000019001a7308 */ /* 0x0001e40000000800 */
[----:B0-----:R-:W0:Y:S01]  /*b4c0*/  @P5 LDC R25, c[0x0][0x44c] ;  /* 0x00011300ff195b82 */ /* 0x001e220000000800 */
[----:B------:R-:W-:-:S05]  /*b4d0*/  FFMA.FTZ R30, R30, R7, -R29 ;  /* 0x000000071e1e7223 */ /* 0x000fca000001081d */
[----:B------:R-:W3:Y:S01]  /*b4e0*/  MUFU.EX2 R204, R204 ;  /* 0x000000cc00cc7308 */ /* 0x000ee20000000800 */
[-CC-:B------:R-:W-:Y:S01]  /*b4f0*/  FFMA.FTZ R84, R84, R7.reuse, -R29.reuse ;  /* 0x0000000754547223 */ /* 0x180fe2000001081d */
[----:B------:R-:W-:-:S06]  /*b500*/  FFMA.FTZ R34, R34, R7, -R29 ;  /* 0x0000000722227223 */ /* 0x000fcc000001081d */
[----:B------:R-:W4:Y:S01]  /*b510*/  MUFU.EX2 R205, R205 ;  /* 0x000000cd00cd7308 */ /* 0x000f220000000800 */
[----:B-1----:R-:W-:Y:S01]  /*b520*/  SHF.R.U32.HI R79, RZ, 0x7, R79 ;  /* 0x00000007ff4f7819 */ /* 0x002fe2000001164f */
[----:B------:R-:W-:-:S06]  /*b530*/  @!P1 VIADD R24, R174, 0x32440 ;  /* 0x00032440ae189836 */ /* 0x000fcc0000000000 */
[----:B------:R-:W1:Y:S08]  /*b540*/  MUFU.EX2 R206, R206 ;  /* 0x000000ce00ce7308 */ /* 0x000e700000000800 */
[----:B------:R-:W5:Y:S01]  /*b550*/  MUFU.EX2 R30, R30 ;  /* 0x0000001e001e7308 */ /* 0x000f620000000800 */
[----:B------:R-:W-:Y:S01]  /*b560*/  FFMA.FTZ R86, R86, R7, -R29 ;  /* 0x0000000756567223 */ /* 0x000fe2000001081d */
[----:B------:R-:W-:-:S06]  /*b570*/  IADD3 R173, -R79, 0xb, RZ ;  /* 0x0000000b4fad7810 */ /* 0x000fcc0007ffe1ff */
[----:B------:R-:W-:Y:S01]  /*b580*/  MUFU.EX2 R39, R43 ;  /* 0x0000002b00277308 */ /* 0x000fe20000000800 */
[----:B------:R-:W-:Y:S01]  /*b590*/  FFMA.FTZ R38, R38, R7, -R29 ;  /* 0x0000000726267223 */ /* 0x000fe2000001081d */
[----:B------:R-:W-:Y:S01]  /*b5a0*/  @!P1 PRMT R24, RZ, 0x654, R24 ;  /* 0x00000654ff189816 */ /* 0x000fe20000000018 */
[----:B------:R-:W-:Y:S01]  /*b5b0*/  IMAD.MOV.U32 R175, RZ, RZ, R77 ;  /* 0x000000ffffaf7224 */ /* 0x000fe200078e004d */
[----:B------:R0:W-:Y:S06]  /*b5c0*/  BAR.ARV R173, 0x100 ;  /* 0x000400ad0000751d */ /* 0x0001ec0000002000 */
[----:B------:R2:W-:Y:S01]  /*b5d0*/  MUFU.EX2 R43, R32 ;  /* 0x00000020002b7308 */ /* 0x0005e20000000800 */
[----:B------:R1:W-:Y:S07]  /*b5e0*/  @!P1 SYNCS.ARRIVE.TRANS64.RED.A1T0 RZ, [R24+URZ], RZ ;  /* 0x000000ff18ff99a7 */ /* 0x0003ee000810043f */
[----:B------:R-:W5:Y:S01]  /*b5f0*/  MUFU.EX2 R207, R84 ;  /* 0x0000005400cf7308 */ /* 0x000f620000000800 */
[----:B--2---:R-:W-:Y:S01]  /*b600*/  LOP3.LUT R32, R3, 0x3000000, RZ, 0xfc, !PT ;  /* 0x0300000003207812 */ /* 0x004fe200078efcff */
[----:B0-----:R-:W-:-:S04]  /*b610*/  @P5 IMAD.HI.U32 R3, R77, R25, RZ ;  /* 0x000000194d035227 */ /* 0x001fc800078e00ff */
[----:B------:R-:W-:Y:S02]  /*b620*/  IMAD.MOV.U32 R25, RZ, RZ, 0x40000040 ;  /* 0x40000040ff197424 */ /* 0x000fe400078e00ff */
[----:B------:R-:W0:Y:S01]  /*b630*/  MUFU.EX2 R152, R152 ;  /* 0x0000009800987308 */ /* 0x000e220000000800 */
[----:B------:R-:W-:Y:S01]  /*b640*/  @P5 SHF.R.U32.HI R175, RZ, R28, R3 ;  /* 0x0000001cffaf5219 */ /* 0x000fe20000011603 */
[----:B---3--:R-:W-:Y:S01]  /*b650*/  FADD.FTZ R3, R204, R27 ;  /* 0x0000001bcc037221 */ /* 0x008fe20000010000 */
[----:B------:R-:W-:-:S05]  /*b660*/  R2UR UR7, R25 ;  /* 0x00000000190772ca */ /* 0x000fca00000e0000 */
[----:B------:R-:W2:Y:S01]  /*b670*/  MUFU.EX2 R34, R34 ;  /* 0x0000002200227308 */ /* 0x000ea20000000800 */
[----:B----4-:R-:W-:Y:S01]  /*b680*/  FADD.FTZ R25, R205, R26 ;  /* 0x0000001acd197221 */ /* 0x010fe20000010000 */
[----:B------:R3:W-:Y:S01]  /*b690*/  BAR.SYNC.DEFER_BLOCKING R0, 0x100 ;  /* 0x000400000000751d */ /* 0x0007e20000010000 */
[----:B------:R-:W-:Y:S01]  /*b6a0*/  FFMA.FTZ R88, R88, R7, -R29 ;  /* 0x0000000758587223 */ /* 0x000fe2000001081d */
[----:B-1----:R-:W-:-:S04]  /*b6b0*/  IMAD R24, R2, 0xc00, R32 ;  /* 0x00000c0002187824 */ /* 0x002fc800078e0220 */
[----:B------:R-:W1:Y:S01]  /*b6c0*/  MUFU.EX2 R153, R86 ;  /* 0x0000005600997308 */ /* 0x000e620000000800 */
[----:B------:R5:W-:Y:S01]  /*b6d0*/  STL [R1+0x18], R32 ;  /* 0x0000182001007387 */ /* 0x000be20000100800 */
[----:B---3--:R-:W-:Y:S01]  /*b6e0*/  FADD.FTZ R0, R206, R3 ;  /* 0x00000003ce007221 */ /* 0x008fe20000010000 */
[----:B------:R-:W-:-:S05]  /*b6f0*/  FFMA.FTZ R157, R42, R7, -R29 ;  /* 0x000000072a9d7223 */ /* 0x000fca000001081d */
[----:B------:R-:W3:Y:S01]  /*b700*/  MUFU.EX2 R154, R154 ;  /* 0x0000009a009a7308 */ /* 0x000ee20000000800 */
[----:B------:R-:W-:Y:S01]  /*b710*/  FADD.FTZ R3, R31, R0 ;  /* 0x000000001f037221 */ /* 0x000fe20000010000 */
[----:B-----5:R-:W-:-:S06]  /*b720*/  FADD.FTZ R32, R30, R25 ;  /* 0x000000191e207221 */ /* 0x020fcc0000010000 */
[----:B------:R-:W4:Y:S01]  /*b730*/  MUFU.EX2 R38, R38 ;  /* 0x0000002600267308 */ /* 0x000f220000000800 */
[----:B------:R-:W-:Y:S01]  /*b740*/  FADD.FTZ R25, R207, R32 ;  /* 0x00000020cf197221 */ /* 0x000fe20000010000 */
[----:B------:R-:W-:Y:S01]  /*b750*/  FFMA.FTZ R90, R90, R7, -R29 ;  /* 0x000000075a5a7223 */ /* 0x000fe2000001081d */
[----:B0-----:R-:W-:-:S05]  /*b760*/  FADD.FTZ R0, R152, R3 ;  /* 0x0000000398007221 */ /* 0x001fca0000010000 */
[----:B------:R-:W0:Y:S01]  /*b770*/  MUFU.EX2 R155, R88 ;  /* 0x00000058009b7308 */ /* 0x000e220000000800 */
[----:B--2---:R-:W-:Y:S01]  /*b780*/  FADD.FTZ R32, R34, R25 ;  /* 0x0000001922207221 */ /* 0x004fe20000010000 */
[----:B------:R-:W-:Y:S01]  /*b790*/  FFMA.FTZ R46, R46, R7, -R29 ;  /* 0x000000072e2e7223 */ /* 0x000fe2000001081d */
[----:B------:R-:W-:-:S05]  /*b7a0*/  FADD.FTZ R3, R33, R0 ;  /* 0x0000000021037221 */ /* 0x000fca0000010000 */
[----:B------:R-:W2:Y:S01]  /*b7b0*/  MUFU.EX2 R156, R156 ;  /* 0x0000009c009c7308 */ /* 0x000ea20000000800 */
[----:B-1----:R-:W-:-:S07]  /*b7c0*/  FADD.FTZ R25, R153, R32 ;  /* 0x0000002099197221 */ /* 0x002fce0000010000 */
[----:B------:R-:W1:Y:S01]  /*b7d0*/  MUFU.EX2 R157, R157 ;  /* 0x0000009d009d7308 */ /* 0x000e620000000800 */
[----:B------:R-:W-:Y:S01]  /*b7e0*/  FFMA.FTZ R92, R92, R7, -R29 ;  /* 0x000000075c5c7223 */ /* 0x000fe2000001081d */
[----:B---3--:R-:W-:Y:S01]  /*b7f0*/  FADD.FTZ R0, R154, R3 ;  /* 0x000000039a007221 */ /* 0x008fe20000010000 */
[----:B----4-:R-:W-:-:S05]  /*b800*/  FADD.FTZ R32, R38, R25 ;  /* 0x0000001926207221 */ /* 0x010fca0000010000 */
[----:B------:R-:W3:Y:S01]  /*b810*/  MUFU.EX2 R90, R90 ;  /* 0x0000005a005a7308 */ /* 0x000ee20000000800 */
[----:B------:R-:W-:Y:S01]  /*b820*/  FFMA.FTZ R50, R50, R7, -R29 ;  /* 0x0000000732327223 */ /* 0x000fe2000001081d */
[----:B------:R-:W-:Y:S02]  /*b830*/  VIADD R36, R24, 0x80 ;  /* 0x0000008018247836 */ /* 0x000fe40000000000 */
[----:B------:R-:W-:-:S04]  /*b840*/  FADD.FTZ R3, R35, R0 ;  /* 0x0000000023037221 */ /* 0x000fc80000010000 */
[----:B------:R-:W4:Y:S01]  /*b850*/  MUFU.EX2 R158, R158 ;  /* 0x0000009e009e7308 */ /* 0x000f220000000800 */
[----:B------:R-:W-:Y:S02]  /*b860*/  VIADD R28, R24, 0x100 ;  /* 0x00000100181c7836 */ /* 0x000fe40000000000 */
[----:B0-----:R-:W-:-:S05]  /*b870*/  FADD.FTZ R32, R155, R32 ;  /* 0x000000209b207221 */ /* 0x001fca0000010000 */
[----:B------:R-:W0:Y:S01]  /*b880*/  MUFU.EX2 R46, R46 ;  /* 0x0000002e002e7308 */ /* 0x000e220000000800 */
[----:B------:R-:W-:Y:S02]  /*b890*/  IMAD.MOV.U32 R25, RZ, RZ, 0x40000040 ;  /* 0x40000040ff197424 */ /* 0x000fe400078e00ff */
[----:B------:R-:W-:Y:S01]  /*b8a0*/  FFMA.FTZ R94, R94, R7, -R29 ;  /* 0x000000075e5e7223 */ /* 0x000fe2000001081d */
[----:B--2---:R-:W-:-:S04]  /*b8b0*/  FADD.FTZ R0, R156, R3 ;  /* 0x000000039c007221 */ /* 0x004fc80000010000 */
[----:B------:R-:W2:Y:S01]  /*b8c0*/  MUFU.EX2 R41, R41 ;  /* 0x0000002900297308 */ /* 0x000ea20000000800 */
[----:B------:R-:W-:Y:S01]  /*b8d0*/  R2UR UR10, R36 ;  /* 0x00000000240a72ca */ /* 0x000fe200000e0000 */
[----:B-1----:R-:W-:Y:S01]  /*b8e0*/  FADD.FTZ R3, R157, R32 ;  /* 0x000000209d037221 */ /* 0x002fe20000010000 */
[----:B------:R-:W-:-:S05]  /*b8f0*/  R2UR UR14, R28 ;  /* 0x000000001c0e72ca */ /* 0x000fca00000e0000 */
[----:B------:R-:W1:Y:S01]  /*b900*/  MUFU.EX2 R159, R92 ;  /* 0x0000005c009f7308 */ /* 0x000e620000000800 */
[----:B------:R-:W-:Y:S01]  /*b910*/  FFMA.FTZ R54, R54, R7, -R29 ;  /* 0x0000000736367223 */ /* 0x000fe2000001081d */
[C---:B------:R-:W-:Y:S01]  /*b920*/  R2UR UR6, R24.reuse ;  /* 0x00000000180672ca */ /* 0x040fe200000e0000 */
[C---:B------:R-:W-:Y:S01]  /*b930*/  VIADD R36, R24.reuse, 0x180 ;  /* 0x0000018018247836 */ /* 0x040fe20000000000 */
[----:B------:R-:W-:Y:S01]  /*b940*/  R2UR UR27, R25 ;  /* 0x00000000191b72ca */ /* 0x000fe200000e0000 */
[----:B------:R-:W-:-:S03]  /*b950*/  VIADD R28, R24, 0x200 ;  /* 0x00000200181c7836 */ /* 0x000fc60000000000 */
[----:B------:R-:W5:Y:S01]  /*b960*/  MUFU.EX2 R160, R160 ;  /* 0x000000a000a07308 */ /* 0x000f620000000800 */
[----:B------:R-:W-:Y:S02]  /*b970*/  VIADD R24, R24, 0x280 ;  /* 0x0000028018187836 */ /* 0x000fe40000000000 */
[----:B------:R-:W-:Y:S01]  /*b980*/  FADD.FTZ R25, R39, R0 ;  /* 0x0000000027197221 */ /* 0x000fe20000010000 */
[----:B---3--:R-:W-:-:S04]  /*b990*/  FADD.FTZ R3, R90, R3 ;  /* 0x000000035a037221 */ /* 0x008fc80000010000 */
[----:B------:R-:W3:Y:S01]  /*b9a0*/  MUFU.EX2 R50, R50 ;  /* 0x0000003200327308 */ /* 0x000ee20000000800 */
[----:B------:R-:W-:Y:S01]  /*b9b0*/  FFMA.FTZ R96, R96, R7, -R29 ;  /* 0x0000000760607223 */ /* 0x000fe2000001081d */
[----:B------:R-:W-:Y:S01]  /*b9c0*/  R2UR UR26, R24 ;  /* 0x00000000181a72ca */ /* 0x000fe200000e0000 */
[----:B----4-:R-:W-:-:S05]  /*b9d0*/  FADD.FTZ R0, R158, R25 ;  /* 0x000000199e007221 */ /* 0x010fca0000010000 */
[----:B------:R-:W4:Y:S01]  /*b9e0*/  MUFU.EX2 R161, R94 ;  /* 0x0000005e00a17308 */ /* 0x000f220000000800 */
[----:B0-----:R-:W-:Y:S01]  /*b9f0*/  FADD.FTZ R24, R46, R3 ;  /* 0x000000032e187221 */ /* 0x001fe20000010000 */
[----:B------:R-:W-:Y:S01]  /*ba00*/  FFMA.FTZ R58, R58, R7, -R29 ;  /* 0x000000073a3a7223 */ /* 0x000fe2000001081d */
[----:B--2---:R-:W-:-:S05]  /*ba10*/  FADD.FTZ R3, R41, R0 ;  /* 0x0000000029037221 */ /* 0x004fca0000010000 */
[----:B------:R-:W0:Y:S01]  /*ba20*/  MUFU.EX2 R162, R162 ;  /* 0x000000a200a27308 */ /* 0x000e220000000800 */
[----:B-1----:R-:W-:-:S07]  /*ba30*/  FADD.FTZ R25, R159, R24 ;  /* 0x000000189f197221 */ /* 0x002fce0000010000 */
[----:B------:R-:W1:Y:S01]  /*ba40*/  MUFU.EX2 R54, R54 ;  /* 0x0000003600367308 */ /* 0x000e620000000800 */
[----:B------:R-:W-:Y:S01]  /*ba50*/  FFMA.FTZ R82, R82, R7, -R29 ;  /* 0x0000000752527223 */ /* 0x000fe2000001081d */
[----:B-----5:R-:W-:-:S06]  /*ba60*/  FADD.FTZ R0, R160, R3 ;  /* 0x00000003a0007221 */ /* 0x020fcc0000010000 */
[----:B------:R-:W2:Y:S01]  /*ba70*/  MUFU.EX2 R45, R45 ;  /* 0x0000002d002d7308 */ /* 0x000ea20000000800 */
[----:B---3--:R-:W-:Y:S01]  /*ba80*/  FADD.FTZ R24, R50, R25 ;  /* 0x0000001932187221 */ /* 0x008fe20000010000 */
[----:B------:R-:W-:-:S06]  /*ba90*/  FFMA.FTZ R62, R62, R7, -R29 ;  /* 0x000000073e3e7223 */ /* 0x000fcc000001081d */
[----:B------:R-:W3:Y:S01]  /*baa0*/  MUFU.EX2 R163, R96 ;  /* 0x0000006000a37308 */ /* 0x000ee20000000800 */
[----:B------:R-:W-:Y:S01]  /*bab0*/  FADD.FTZ R3, R43, R0 ;  /* 0x000000002b037221 */ /* 0x000fe20000010000 */
[----:B----4-:R-:W-:-:S06]  /*bac0*/  FADD.FTZ R25, R161, R24 ;  /* 0x00000018a1197221 */ /* 0x010fcc0000010000 */
[----:B------:R-:W4:Y:S08]  /*bad0*/  MUFU.EX2 R164, R164 ;  /* 0x000000a400a47308 */ /* 0x000f300000000800 */
[----:B------:R-:W5:Y:S01]  /*bae0*/  MUFU.EX2 R58, R58 ;  /* 0x0000003a003a7308 */ /* 0x000f620000000800 */
[----:B------:R-:W-:Y:S01]  /*baf0*/  FFMA.FTZ R78, R78, R7, -R29 ;  /* 0x000000074e4e7223 */ /* 0x000fe2000001081d */
[----:B0-----:R-:W-:-:S06]  /*bb00*/  FADD.FTZ R0, R162, R3 ;  /* 0x00000003a2007221 */ /* 0x001fcc0000010000 */
[----:B------:R-:W0:Y:S01]  /*bb10*/  MUFU.EX2 R47, R47 ;  /* 0x0000002f002f7308 */ /* 0x000e220000000800 */
[----:B-1----:R-:W-:Y:S01]  /*bb20*/  FADD.FTZ R24, R54, R25 ;  /* 0x0000001936187221 */ /* 0x002fe20000010000 */
[----:B------:R-:W-:-:S06]  /*bb30*/  FFMA.FTZ R66, R66, R7, -R29 ;  /* 0x0000000742427223 */ /* 0x000fcc000001081d */
[----:B------:R-:W1:Y:S01]  /*bb40*/  MUFU.EX2 R165, R82 ;  /* 0x0000005200a57308 */ /* 0x000e620000000800 */
[----:B--2---:R-:W-:Y:S01]  /*bb50*/  FADD.FTZ R3, R45, R0 ;  /* 0x000000002d037221 */ /* 0x004fe20000010000 */
[----:B---3--:R-:W-:-:S06]  /*bb60*/  FADD.FTZ R25, R163, R24 ;  /* 0x00000018a3197221 */ /* 0x008fcc0000010000 */
[----:B------:R-:W2:Y:S08]  /*bb70*/  MUFU.EX2 R166, R166 ;  /* 0x000000a600a67308 */ /* 0x000eb00000000800 */
[----:B------:R-:W3:Y:S01]  /*bb80*/  MUFU.EX2 R62, R62 ;  /* 0x0000003e003e7308 */ /* 0x000ee20000000800 */
[----:B------:R-:W-:Y:S01]  /*bb90*/  FFMA.FTZ R40, R40, R7, -R29 ;  /* 0x0000000728287223 */ /* 0x000fe2000001081d */
[----:B----4-:R-:W-:-:S06]  /*bba0*/  FADD.FTZ R0, R164, R3 ;  /* 0x00000003a4007221 */ /* 0x010fcc0000010000 */
[----:B------:R-:W4:Y:S01]  /*bbb0*/  MUFU.EX2 R49, R49 ;  /* 0x0000003100317308 */ /* 0x000f220000000800 */
[----:B-----5:R-:W-:Y:S01]  /*bbc0*/  FADD.FTZ R24, R58, R25 ;  /* 0x000000193a187221 */ /* 0x020fe20000010000 */
[----:B------:R-:W-:-:S06]  /*bbd0*/  FFMA.FTZ R70, R70, R7, -R29 ;  /* 0x0000000746467223 */ /* 0x000fcc000001081d */
[----:B------:R-:W5:Y:S01]  /*bbe0*/  MUFU.EX2 R167, R78 ;  /* 0x0000004e00a77308 */ /* 0x000f620000000800 */
[----:B0-----:R-:W-:Y:S01]  /*bbf0*/  FADD.FTZ R3, R47, R0 ;  /* 0x000000002f037221 */ /* 0x001fe20000010000 */
[----:B-1----:R-:W-:-:S06]  /*bc00*/  FADD.FTZ R25, R165, R24 ;  /* 0x00000018a5197221 */ /* 0x002fcc0000010000 */
[----:B------:R-:W0:Y:S08]  /*bc10*/  MUFU.EX2 R168, R168 ;  /* 0x000000a800a87308 */ /* 0x000e300000000800 */
[----:B------:R-:W1:Y:S01]  /*bc20*/  MUFU.EX2 R66, R66 ;  /* 0x0000004200427308 */ /* 0x000e620000000800 */
[----:B------:R-:W-:Y:S01]  /*bc30*/  FFMA.FTZ R98, R98, R7, -R29 ;  /* 0x0000000762627223 */ /* 0x000fe2000001081d */
[----:B--2---:R-:W-:-:S06]  /*bc40*/  FADD.FTZ R0, R166, R3 ;  /* 0x00000003a6007221 */ /* 0x004fcc0000010000 */
[----:B------:R-:W2:Y:S01]  /*bc50*/  MUFU.EX2 R51, R51 ;  /* 0x0000003300337308 */ /* 0x000ea20000000800 */
[----:B---3--:R-:W-:-:S07]  /*bc60*/  FADD.FTZ R24, R62, R25 ;  /* 0x000000193e187221 */ /* 0x008fce0000010000 */
[----:B------:R-:W3:Y:S01]  /*bc70*/  MUFU.EX2 R169, R40 ;  /* 0x0000002800a97308 */ /* 0x000ee20000000800 */
[----:B----4-:R-:W-:Y:S01]  /*bc80*/  FADD.FTZ R3, R49, R0 ;  /* 0x0000000031037221 */ /* 0x010fe20000010000 */
[----:B-----5:R-:W-:-:S06]  /*bc90*/  FADD.FTZ R25, R167, R24 ;  /* 0x00000018a7197221 */ /* 0x020fcc0000010000 */
[----:B------:R-:W4:Y:S08]  /*bca0*/  MUFU.EX2 R170, R170 ;  /* 0x000000aa00aa7308 */ /* 0x000f300000000800 */
[----:B------:R-:W5:Y:S01]  /*bcb0*/  MUFU.EX2 R70, R70 ;  /* 0x0000004600467308 */ /* 0x000f620000000800 */
[----:B0-----:R-:W-:Y:S01]  /*bcc0*/  FADD.FTZ R0, R168, R3 ;  /* 0x00000003a8007221 */ /* 0x001fe20000010000 */
[----:B-1----:R-:W-:-:S06]  /*bcd0*/  FADD.FTZ R24, R66, R25 ;  /* 0x0000001942187221 */ /* 0x002fcc0000010000 */
[----:B------:R-:W0:Y:S01]  /*bce0*/  MUFU.EX2 R53, R53 ;  /* 0x0000003500357308 */ /* 0x000e220000000800 */
[----:B------:R-:W-:-:S07]  /*bcf0*/  IMAD.MOV.U32 R37, RZ, RZ, 0x40000040 ;  /* 0x40000040ff257424 */ /* 0x000fce00078e00ff */
[----:B------:R-:W1:Y:S01]  /*bd00*/  MUFU.EX2 R171, R98 ;  /* 0x0000006200ab7308 */ /* 0x000e620000000800 */
[----:B------:R-:W-:Y:S02]  /*bd10*/  IMAD.MOV.U32 R29, RZ, RZ, 0x40000040 ;  /* 0x40000040ff1d7424 */ /* 0x000fe400078e00ff */
[----:B--2---:R-:W-:Y:S01]  /*bd20*/  FADD.FTZ R3, R51, R0 ;  /* 0x0000000033037221 */ /* 0x004fe20000010000 */
[----:B---3--:R-:W-:Y:S01]  /*bd30*/  FADD.FTZ R25, R169, R24 ;  /* 0x00000018a9197221 */ /* 0x008fe20000010000 */
[----:B------:R-:W-:Y:S01]  /*bd40*/  R2UR UR11, R37 ;  /* 0x00000000250b72ca */ /* 0x000fe200000e0000 */
[----:B------:R-:W-:Y:S01]  /*bd50*/  IMAD.MOV.U32 R37, RZ, RZ, 0x40000040 ;  /* 0x40000040ff257424 */ /* 0x000fe200078e00ff */
[----:B------:R-:W-:Y:S01]  /*bd60*/  R2UR UR15, R29 ;  /* 0x000000001d0f72ca */ /* 0x000fe200000e0000 */
[----:B----4-:R-:W-:Y:S01]  /*bd70*/  FADD.FTZ R0, R170, R3 ;  /* 0x00000003aa007221 */ /* 0x010fe20000010000 */
[----:B------:R-:W-:Y:S02]  /*bd80*/  IMAD.MOV.U32 R29, RZ, RZ, 0x40000040 ;  /* 0x40000040ff1d7424 */ /* 0x000fe400078e00ff */
[----:B-----5:R-:W-:Y:S01]  /*bd90*/  FADD.FTZ R24, R70, R25 ;  /* 0x0000001946187221 */ /* 0x020fe20000010000 */
[----:B------:R-:W-:Y:S01]  /*bda0*/  F2FP.BF16.F32.PACK_AB R204, R27, R204 ;  /* 0x000000cc1bcc723e */ /* 0x000fe200000010ff */
[----:B0-----:R-:W-:Y:S01]  /*bdb0*/  FADD.FTZ R3, R53, R0 ;  /* 0x0000000035037221 */ /* 0x001fe20000010000 */
[----:B------:R-:W-:-:S02]  /*bdc0*/  F2FP.BF16.F32.PACK_AB R206, R31, R206 ;  /* 0x000000ce1fce723e */ /* 0x000fc400000010ff */
[----:B------:R-:W-:Y:S02]  /*bdd0*/  F2FP.BF16.F32.PACK_AB R205, R26, R205 ;  /* 0x000000cd1acd723e */ /* 0x000fe400000010ff */
[----:B------:R-:W-:Y:S01]  /*bde0*/  F2FP.BF16.F32.PACK_AB R207, R207, R30 ;  /* 0x0000001ecfcf723e */ /* 0x000fe200000010ff */
[----:B-1----:R-:W-:Y:S01]  /*bdf0*/  FADD.FTZ R0, R171, R24 ;  /* 0x00000018ab007221 */ /* 0x002fe20000010000 */
[----:B------:R-:W-:Y:S02]  /*be00*/  R2UR UR18, R36 ;  /* 0x00000000241272ca */ /* 0x000fe400000e0000 */
[----:B------:R-:W-:Y:S02]  /*be10*/  R2UR UR19, R37 ;  /* 0x00000000251372ca */ /* 0x000fe400000e0000 */
[----:B------:R-:W-:Y:S02]  /*be20*/  R2UR UR22, R28 ;  /* 0x000000001c1672ca */ /* 0x000fe400000e0000 */
[----:B------:R-:W-:-:S02]  /*be30*/  R2UR UR23, R29 ;  /* 0x000000001d1772ca */ /* 0x000fc400000e0000 */
        /* <DEDUP_REMOVED lines=20> */
[----:B------:R-:W-:-:S06]  /*bf80*/  WARPGROUP.ARRIVE ;  /* 0x00000000000079c5 */ /* 0x000fcc0000000000 */
        /* <DEDUP_REMOVED lines=17> */
[----:B------:R-:W-:-:S05]  /*c0a0*/  IADD3 R152, R175, R176, -R177 ;  /* 0x000000b0af987210 */ /* 0x000fca0007ffe8b1 */
[----:B------:R-:W-:-:S05]  /*c0b0*/  IMAD.HI R152, R152, 0x2aaaaaab, RZ ;  /* 0x2aaaaaab98987827 */ /* 0x000fca00078e02ff */
[----:B------:R-:W-:-:S04]  /*c0c0*/  SHF.R.U32.HI R153, RZ, 0x1f, R152 ;  /* 0x0000001fff997819 */ /* 0x000fc80000011698 */
[----:B------:R-:W-:-:S04]  /*c0d0*/  LEA.HI.SX32 R153, R152, R153, 0x1c ;  /* 0x0000009998997211 */ /* 0x000fc800078fe2ff */
[----:B------:R-:W-:Y:S01]  /*c0e0*/  VIMNMX R154, RZ, R153, !PT ;  /* 0x00000099ff9a7248 */ /* 0x000fe20007fe0100 */
[----:B------:R-:W-:-:S04]  /*c0f0*/  VIADD R214, R214, 0xfffffffe ;  /* 0xfffffffed6d67836 */ /* 0x000fc80000000000 */
[----:B------:R0:W-:Y:S01]  /*c100*/  STL [R1+0x30], R154 ;  /* 0x0000309a01007387 */ /* 0x0001e20000100800 */
[----:B------:R-:W-:Y:S01]  /*c110*/  ISETP.GE.AND P2, PT, R214, R154, PT ;  /* 0x0000009ad600720c */ /* 0x000fe20003f46270 */
[----:B------:R-:W-:-:S05]  /*c120*/  @!P1 VIADD R174, R174, 0x32460 ;  /* 0x00032460aeae9836 */ /* 0x000fca0000000000 */
[----:B------:R-:W-:Y:S01]  /*c130*/  @!P1 PRMT R174, RZ, 0x654, R174 ;  /* 0x00000654ffae9816 */ /* 0x000fe200000000ae */
[----:B------:R-:W-:Y:S02]  /*c140*/  WARPGROUP.DEPBAR.LE gsb0, 0x0 ;  /* 0x00008000000079c5 */ /* 0x000fe40000010000 */
[----:B------:R-:W-:-:S06]  /*c150*/  WARPGROUP.ARRIVE ;  /* 0x00000000000079c5 */ /* 0x000fcc0000000000 */
[----:B------:R-:W-:Y:S03]  /*c160*/  HGMMA.64x256x16.F32.BF16 R24, R168, gdesc[UR24].tnspB, R24, gsb0 ;  /* 0x43e00018a8187df0 */ /* 0x000fe60008001818 */
[----:B------:R-:W-:Y:S02]  /*c170*/  WARPGROUP.DEPBAR.LE gsb0, 0x0 ;  /* 0x00008000000079c5 */ /* 0x000fe40000010000 */
[----:B------:R0:W-:Y:S01]  /*c180*/  @!P1 SYNCS.ARRIVE.TRANS64.RED.A1T0 RZ, [R174+URZ], RZ ;  /* 0x000000ffaeff99a7 */ /* 0x0001e2000810043f */
[----:B------:R-:W-:Y:S05]  /*c190*/  @!P2 BRA `(.L_x_14752) ;  /* 0x000000300008a947 */ /* 0x000fea0003800000 */
[----:B------:R-:W-:Y:S02]  /*c1a0*/  IMAD.MOV.U32 R206, RZ, RZ, R172 ;  /* 0x000000ffffce7224 */ /* 0x000fe400078e00ac */
[----:B------:R-:W-:Y:S02]  /*c1b0*/  IMAD.MOV.U32 R207, RZ, RZ, R6 ;  /* 0x000000ffffcf7224 */ /* 0x000fe400078e0006 */
[----:B------:R-:W-:-:S07]  /*c1c0*/  IMAD.MOV.U32 R204, RZ, RZ, R214 ;  /* 0x000000ffffcc7224 */ /* 0x000fce00078e00d6 */
.L_x_14762:
[----:B------:R-:W-:Y:S01]  /*c1d0*/  VIADD R2, R2, 0x1 ;  /* 0x0000000102027836 */ /* 0x000fe20000000000 */
[----:B------:R-:W-:Y:S05]  /*c1e0*/  YIELD ;  /* 0x0000000000007946 */ /* 0x000fea0003800000 */
[----:B------:R-:W-:-:S04]  /*c1f0*/  ISETP.NE.AND P2, PT, R2, 0x2, PT ;  /* 0x000000020200780c */ /* 0x000fc80003f45270 */
[----:B------:R-:W-:Y:S02]  /*c200*/  SEL R6, RZ, 0x1, P2 ;  /* 0x00000001ff067807 */ /* 0x000fe40001000000 */
[----:B------:R-:W-:Y:S02]  /*c210*/  SEL R2, R2, RZ, P2 ;  /* 0x000000ff02027207 */ /* 0x000fe40001000000 */
[----:B------:R-:W-:Y:S01]  /*c220*/  LOP3.LUT R23, R23, R6, RZ, 0x3c, !PT ;  /* 0x0000000617177212 */ /* 0x000fe200078e3cff */
[----:B-1---5:R-:W-:Y:S06]  /*c230*/  @!P0 BRA `(.L_x_14753) ;  /* 0x0000000000048947 */ /* 0x022fec0003800000 */
[----:B------:R-:W-:Y:S01]  /*c240*/  BPT.TRAP 0x1 ;  /* 0x000000040000795c */ /* 0x000fe20000300000 */
.L_x_14753:
[----:B------:R-:W-:Y:S01]  /*c250*/  IMAD R205, R2, 0x8, R19 ;  /* 0x0000000802cd7824 */ /* 0x000fe200078e0213 */
[----:B------:R-:W-:-:S04]  /*c260*/  SHF.L.U32 R6, R23, 0x1f, RZ ;  /* 0x0000001f17067819 */ /* 0x000fc800000006ff */
[----:B------:R1:W2:Y:S01]  /*c270*/  SYNCS.PHASECHK.TRANS64.TRYWAIT P2, [R205+URZ+0x32430], R6 ;  /* 0x03243006cd0075a7 */ /* 0x0002a2000804017f */
[----:B------:R-:W-:Y:S05]  /*c280*/  @!P0 BRA `(.L_x_14754) ;  /* 0x0000000000048947 */ /* 0x000fea0003800000 */
[----:B------:R-:W-:Y:S01]  /*c290*/  BPT.TRAP 0x1 ;  /* 0x000000040000795c */ /* 0x000fe20000300000 */
.L_x_14754:
[----:B------:R-:W3:Y:S01]  /*c2a0*/  LDL R7, [R1+0x20] ;  /* 0x0000200001077983 */ /* 0x000ee20000100800 */
[----:B------:R-:W-:Y:S02]  /*c2b0*/  IMAD.MOV.U32 R157, RZ, RZ, 0x40000040 ;  /* 0x40000040ff9d7424 */ /* 0x000fe400078e00ff */
[----:B---3--:R-:W-:Y:S01]  /*c2c0*/  IMAD R156, R2, 0x300, R7 ;  /* 0x00000300029c7824 */ /* 0x008fe200078e0207 */
[----:B--2---:R-:W-:Y:S06]  /*c2d0*/  @P2 BRA `(.L_x_14755) ;  /* 0x0000000000082947 */ /* 0x004fec0003800000 */
[----:B------:R-:W2:Y:S02]  /*c2e0*/  SYNCS.PHASECHK.TRANS64.TRYWAIT P2, [R205+URZ+0x32430], R6 ;  /* 0x03243006cd0075a7 */ /* 0x000ea4000804017f */
[----:B--2---:R-:W-:Y:S05]  /*c2f0*/  @!P2 BRA `(.L_x_14756) ;  /* 0x000001280014a947 */ /* 0x004fea0003800000 */
.L_x_14755:
[----:B------:R-:W3:Y:S04]  /*c300*/  LDL.64 R220, [R1+0x10] ;  /* 0x0000100001dc7983 */ /* 0x000ee80000100a00 */
[----:B------:R-:W4:Y:S01]  /*c310*/  LDL.64 R214, [R1] ;  /* 0x0000000001d67983 */ /* 0x000f220000100a00 */
[----:B------:R-:W-:Y:S05]  /*c320*/  WARPSYNC.ALL ;  /* 0x0000000000007948 */ /* 0x000fea0003800000 */
[C---:B------:R-:W-:Y:S01]  /*c330*/  R2UR UR6, R156.reuse ;  /* 0x000000009c0672ca */ /* 0x040fe200000e0000 */
[C---:B0-----:R-:W-:Y:S01]  /*c340*/  VIADD R154, R156.reuse, 0x2 ;  /* 0x000000029c9a7836 */ /* 0x041fe20000000000 */
        /* <DEDUP_REMOVED lines=16> */
[----:B------:R-:W-:-:S03]  /*c450*/  R2UR UR17, R237 ;  /* 0x00000000ed1172ca */ /* 0x000fc600000e0000 */
[----:B------:R-:W-:Y:S03]  /*c460*/  HGMMA.64x96x16.F32.BF16 R152, gdesc[UR4], RZ, !UPT, gsb0 ;  /* 0x01600000049879f0 */ /* 0x000fe6000c0018ff */
[----:B------:R-:W-:Y:S02]  /*c470*/  WARPGROUP.DEPBAR.LE gsb0, 0x0 ;  /* 0x00008000000079c5 */ /* 0x000fe40000010000 */
[----:B------:R-:W-:Y:S01]  /*c480*/  WARPGROUP.ARRIVE ;  /* 0x00000000000079c5 */ /* 0x000fe20000000000 */
[----:B---3--:R-:W-:Y:S02]  /*c490*/  R2UR UR8, R220 ;  /* 0x00000000dc0872ca */ /* 0x008fe400000e0000 */
[----:B------:R-:W-:Y:S02]  /*c4a0*/  R2UR UR9, R221 ;  /* 0x00000000dd0972ca */ /* 0x000fe400000e0000 */
[----:B----4-:R-:W-:-:S02]  /*c4b0*/  R2UR UR12, R214 ;  /* 0x00000000d60c72ca */ /* 0x010fc400000e0000 */
[----:B------:R-:W-:-:S09]  /*c4c0*/  R2UR UR13, R215 ;  /* 0x00000000d70d72ca */ /* 0x000fd200000e0000 */
        /* <DEDUP_REMOVED lines=10> */
.L_x_14757:
[----:B------:R0:W3:Y:S01]  /*c570*/  SYNCS.PHASECHK.TRANS64.TRYWAIT P2, [R205+URZ+0x32450], R6 ;  /* 0x03245006cd0075a7 */ /* 0x0000e2000804017f */
[----:B------:R-:W-:Y:S05]  /*c580*/  @!P0 BRA `(.L_x_14758) ;  /* 0x0000000000048947 */ /* 0x000fea0003800000 */
[----:B------:R-:W-:Y:S01]  /*c590*/  BPT.TRAP 0x1 ;  /* 0x000000040000795c */ /* 0x000fe20000300000 */
.L_x_14758:
[----:B------:R-:W-:Y:S04]  /*c5a0*/  BSSY B0, `(.L_x_14759) ;  /* 0x0000004000007945 */ /* 0x000fe80003800000 */
[----:B---3--:R-:W-:Y:S05]  /*c5b0*/  @P2 BRA `(.L_x_14760) ;  /* 0x0000000000082947 */ /* 0x008fea0003800000 */
[----:B------:R-:W3:Y:S02]  /*c5c0*/  SYNCS.PHASECHK.TRANS64.TRYWAIT P2, [R205+URZ+0x32450], R6 ;  /* 0x03245006cd0075a7 */ /* 0x000ee4000804017f */
[----:B---3--:R-:W-:Y:S05]  /*c5d0*/  @!P2 BRA `(.L_x_14761) ;  /* 0x000001240070a947 */ /* 0x008fea0003800000 */
.L_x_14760:
[----:B------:R-:W-:Y:S05]  /*c5e0*/  BSYNC B0 ;  /* 0x0000000000007941 */ /* 0x000fea0003800000 */
.L_x_14759:
[----:B------:R-:W-:Y:S05]  /*c5f0*/  WARPSYNC.ALL ;  /* 0x0000000000007948 */ /* 0x000fea0003800000 */
[----:B------:R4:W-:Y:S01]  /*c600*/  STL [R1+0xa0], R16 ;  /* 0x0000a01001007387 */ /* 0x0009e20000100800 */
[----:B------:R-:W0:Y:S03]  /*c610*/  LDC R214, c[0x0][0x448] ;  /* 0x00011200ffd67b82 */ /* 0x000e260000000800 */
[----:B------:R-:W2:Y:S04]  /*c620*/  LDL R7, [R1+0x40] ;  /* 0x0000400001077983 */ /* 0x000ea80000100800 */
[----:B------:R-:W2:Y:S04]  /*c630*/  LDL R220, [R1+0x24] ;  /* 0x0000240001dc7983 */ /* 0x000ea80000100800 */
[----:B----4-:R-:W4:Y:S01]  /*c640*/  LDL R16, [R1+0x28] ;  /* 0x0000280001107983 */ /* 0x010f220000100800 */
[----:B------:R-:W-:Y:S01]  /*c650*/  IMAD.MOV.U32 R215, RZ, RZ, 0x40000040 ;  /* 0x40000040ffd77424 */ /* 0x000fe200078e00ff */
[----:B------:R-:W-:-:S02]  /*c660*/  R2UR UR4, R4 ;  /* 0x00000000040472ca */ /* 0x000fc400000e0000 */
[----:B------:R-:W-:Y:S01]  /*c670*/  R2UR UR5, R5 ;  /* 0x00000000050572ca */ /* 0x000fe200000e0000 */
[----:B------:R-:W-:Y:S01]  /*c680*/  WARPGROUP.ARRIVE ;  /* 0x00000000000079c5 */ /* 0x000fe20000000000 */
[----:B0-----:R-:W-:Y:S01]  /*c690*/  ISETP.NE.AND P2, PT, R214, 0x1, PT ;  /* 0x00000001d600780c */ /* 0x001fe20003f45270 */
[----:B------:R-:W-:Y:S01]  /*c6a0*/  IMAD.MOV.U32 R221, RZ, RZ, 0x40000040 ;  /* 0x40000040ffdd7424 */ /* 0x000fe200078e00ff */
[----:B------:R-:W4:Y:S11]  /*c6b0*/  LDL.LU R217, [R1+0x8] ;  /* 0x0000080001d97983 */ /* 0x000f360000300800 */
[----:B------:R-:W0:Y:S08]  /*c6c0*/  @P2 LDC R214, c[0x0][0x44c] ;  /* 0x00011300ffd62b82 */ /* 0x000e300000000800 */
[----:B-123--:R-:W1:Y:S01]  /*c6d0*/  @P2 LDC R6, c[0x0][0x450] ;  /* 0x00011400ff062b82 */ /* 0x00ee620000000800 */
[----:B------:R-:W-:Y:S01]  /*c6e0*/  R2UR UR7, R215 ;  /* 0x00000000d70772ca */ /* 0x000fe200000e0000 */
[----:B----4-:R-:W-:-:S02]  /*c6f0*/  IMAD.IADD R7, R7, 0x1, R16 ;  /* 0x0000000107077824 */ /* 0x010fc400078e0210 */
[----:B------:R-:W-:Y:S01]  /*c700*/  IMAD.MOV.U32 R215, RZ, RZ, 0x40000040 ;  /* 0x40000040ffd77424 */ /* 0x000fe200078e00ff */
[----:B------:R2:W5:Y:S01]  /*c710*/  LDL.LU R16, [R1+0xa0] ;  /* 0x0000a00001107983 */ /* 0x0005620000300800 */
[----:B0-----:R-:W-:-:S05]  /*c720*/  @P2 IMAD.HI.U32 R214, R7, R214, RZ ;  /* 0x000000d607d62227 */ /* 0x001fca00078e00ff */
[----:B-1----:R-:W-:Y:S01]  /*c730*/  @P2 SHF.R.U32.HI R7, RZ, R6, R214 ;  /* 0x00000006ff072219 */ /* 0x002fe200000116d6 */
[----:B------:R-:W-:-:S05]  /*c740*/  IMAD R214, R2, 0xc00, R220 ;  /* 0x00000c0002d67824 */ /* 0x000fca00078e02dc */
[----:B------:R-:W-:-:S13]  /*c750*/  R2UR UR6, R214 ;  /* 0x00000000d60672ca */ /* 0x000fda00000e0000 */
[----:B------:R-:W-:Y:S01]  /*c760*/  HGMMA.64x96x16.F32.BF16 R152, gdesc[UR4], R152, gsb0 ;  /* 0x01600000049879f0 */ /* 0x000fe20008001898 */
[----:B------:R-:W-:Y:S01]  /*c770*/  VIADD R220, R214, 0x2 ;  /* 0x00000002d6dc7836 */ /* 0x000fe20000000000 */
        /* <DEDUP_REMOVED lines=114> */
[----:B------:R-:W-:Y:S01]  /*cea0*/  LOP3.LUT R217, R217, 0xfffffeff, RZ, 0xc0, !PT ;  /* 0xfffffeffd9d97812 */ /* 0x000fe200078ec0ff */
[----:B------:R-:W-:-:S02]  /*ceb0*/  WARPGROUP.DEPBAR.LE gsb0, 0x0 ;  /* 0x00008000000079c5 */ /* 0x000fc40000010000 */
[----:B------:R-:W-:-:S06]  /*cec0*/  WARPGROUP.ARRIVE ;  /* 0x00000000000079c5 */ /* 0x000fcc0000000000 */
[----:B------:R-:W-:Y:S01]  /*ced0*/  HGMMA.64x96x16.F32.BF16 R152, gdesc[UR4], R152, gsb0 ;  /* 0x01600000049879f0 */ /* 0x000fe20008001898 */
[----:B------:R-:W-:Y:S02]  /*cee0*/  R2UR UR6, R220 ;  /* 0x00000000dc0672ca */ /* 0x000fe400000e0000 */
[----:B------:R-:W-:Y:S02]  /*cef0*/  R2UR UR7, R221 ;  /* 0x00000000dd0772ca */ /* 0x000fe400000e0000 */
[----:B------:R-:W-:Y:S02]  /*cf00*/  R2UR UR4, R10 ;  /* 0x000000000a0472ca */ /* 0x000fe400000e0000 */
[----:B------:R-:W-:Y:S02]  /*cf10*/  R2UR UR5, R11 ;  /* 0x000000000b0572ca */ /* 0x000fe400000e0000 */
[----:B------:R-:W-:-:S04]  /*cf20*/  @P1 LOP3.LUT R217, R217, 0x100, RZ, 0xfc, !PT ;  /* 0x00000100d9d91812 */ /* 0x000fc800078efcff */
[----:B------:R-:W-:-:S04]  /*cf30*/  LOP3.LUT R217, R217, 0xffffff7f, RZ, 0xc0, !PT ;  /* 0xffffff7fd9d97812 */ /* 0x000fc800078ec0ff */
[----:B------:R-:W-:-:S05]  /*cf40*/  @P0 LOP3.LUT R217, R217, 0x80, RZ, 0xfc, !PT ;  /* 0x00000080d9d90812 */ /* 0x000fca00078efcff */
[----:B------:R-:W-:Y:S04]  /*cf50*/  STL [R1+0x8], R217 ;  /* 0x000008d901007387 */ /* 0x000fe80000100800 */
[----:B------:R-:W3:Y:S04]  /*cf60*/  LDL R220, [R1+0x2c] ;  /* 0x00002c0001dc7983 */ /* 0x000ee80000100800 */
[----:B------:R-:W3:Y:S01]  /*cf70*/  LDL R221, [R1+0x1c] ;  /* 0x00001c0001dd7983 */ /* 0x000ee20000100800 */
[----:B------:R-:W-:Y:S02]  /*cf80*/  WARPGROUP.DEPBAR.LE gsb0, 0x0 ;  /* 0x00008000000079c5 */ /* 0x000fe40000010000 */
[----:B------:R-:W-:-:S06]  /*cf90*/  WARPGROUP.ARRIVE ;  /* 0x00000000000079c5 */ /* 0x000fcc0000000000 */
[----:B------:R-:W-:Y:S01]  /*cfa0*/  HGMMA.64x96x16.F32.BF16 R152, gdesc[UR4], R152, gsb0 ;  /* 0x01600000049879f0 */ /* 0x000fe20008001898 */
[----:B------:R-:W-:Y:S02]  /*cfb0*/  R2UR UR7, R215 ;  /* 0x00000000d70772ca */ /* 0x000fe400000e0000 */
[----:B------:R-:W4:Y:S01]  /*cfc0*/  LDL R215, [R1+0x44] ;  /* 0x0000440001d77983 */ /* 0x000f220000100800 */
[----:B------:R-:W-:Y:S01]  /*cfd0*/  VIADD R214, R214, 0x906 ;  /* 0x00000906d6d67836 */ /* 0x000fe20000000000 */
[----:B------:R-:W-:Y:S02]  /*cfe0*/  R2UR UR4, R8 ;  /* 0x00000000080472ca */ /* 0x000fe400000e0000 */
[----:B------:R-:W-:Y:S02]  /*cff0*/  R2UR UR5, R9 ;  /* 0x00000000090572ca */ /* 0x000fe400000e0000 */
[----:B------:R-:W-:Y:S01]  /*d000*/  R2UR UR6, R214 ;  /* 0x00000000d60672ca */ /* 0x000fe200000e0000 */
[----:B------:R-:W0:Y:S01]  /*d010*/  SHFL.IDX PT, R6, R7, RZ, 0x1c1f ;  /* 0x001c1fff07067589 */ /* 0x000e2200000e0000 */
[----:B------:R-:W-:-:S04]  /*d020*/  IMAD.MOV.U32 R214, RZ, RZ, -0x60 ;  /* 0xffffffa0ffd67424 */ /* 0x000fc800078e00ff */
[----:B------:R-:W-:Y:S01]  /*d030*/  IMAD R214, R204, R214, 0x1 ;  /* 0x00000001ccd67424 */ /* 0x000fe200078e02d6 */
[----:B------:R-:W-:Y:S02]  /*d040*/  WARPGROUP.DEPBAR.LE gsb0, 0x0 ;  /* 0x00008000000079c5 */ /* 0x000fe40000010000 */
[----:B------:R-:W-:-:S06]  /*d050*/  WARPGROUP.ARRIVE ;  /* 0x00000000000079c5 */ /* 0x000fcc0000000000 */
[----:B------:R-:W-:Y:S03]  /*d060*/  HGMMA.64x96x16.F32.BF16 R152, gdesc[UR4], R152, gsb0 ;  /* 0x01600000049879f0 */ /* 0x000fe60008001898 */
[----:B------:R-:W-:Y:S02]  /*d070*/  WARPGROUP.DEPBAR.LE gsb0, 0x0 ;  /* 0x00008000000079c5 */ /* 0x000fe40000010000 */
[----:B----4-:R-:W-:-:S05]  /*d080*/  IMAD R214, R215, -0x2, R214 ;  /* 0xfffffffed7d67824 */ /* 0x010fca00078e02d6 */
[----:B---3--:R-:W-:Y:S01]  /*d090*/  IADD3 R214, -R221, R214, R220 ;  /* 0x000000d6ddd67210 */ /* 0x008fe20007ffe1dc */
[----:B------:R-:W1:Y:S04]  /*d0a0*/  SHFL.IDX PT, R7, R7, 0x1, 0x1c1f ;  /* 0x003c1f0007077f89 */ /* 0x000e6800000e0000 */
[----:B0-----:R-:W-:Y:S01]  /*d0b0*/  IMAD.IADD R6, R214, 0x1, R6 ;  /* 0x00000001d6067824 */ /* 0x001fe200078e0206 */
[----:B------:R-:W3:Y:S04]  /*d0c0*/  LDL R220, [R1+0x18] ;  /* 0x0000180001dc7983 */ /* 0x000ee80000100800 */
[----:B------:R-:W-:-:S02]  /*d0d0*/  ISETP.GT.AND P3, PT, R6, RZ, PT ;  /* 0x000000ff0600720c */ /* 0x000fc40003f64270 */
[C---:B------:R-:W-:Y:S02]  /*d0e0*/  ISETP.GT.AND P2, PT, R6.reuse, 0x1, PT ;  /* 0x000000010600780c */ /* 0x040fe40003f44270 */
        /* <DEDUP_REMOVED lines=63> */
[----:B------:R-:W-:Y:S02]  /*d4e0*/  FSEL R215, R193, -INF , P3 ;  /* 0xff800000c1d77808 */ /* 0x000fe40001800000 */
[----:B------:R-:W-:Y:S02]  /*d4f0*/  FMNMX.FTZ R6, R192, R6, !PT ;  /* 0x00000006c0067209 */ /* 0x000fe40007810000 */
[----:B------:R-:W-:Y:S02]  /*d500*/  FSEL R196, R196, -INF , P2 ;  /* 0xff800000c4c47808 */ /* 0x000fe40001000000 */
[----:B------:R-:W-:Y:S02]  /*d510*/  FMNMX.FTZ R6, R215, R6, !PT ;  /* 0x00000006d7067209 */ /* 0x000fe40007810000 */
[----:B------:R-:W-:-:S02]  /*d520*/  FSEL R197, R197, -INF , P4 ;  /* 0xff800000c5c57808 */ /* 0x000fc40002000000 */
[----:B------:R-:W-:-:S04]  /*d530*/  FMNMX.FTZ R6, R196, R6, !PT ;  /* 0x00000006c4067209 */ /* 0x000fc80007810000 */
[----:B------:R-:W-:Y:S01]  /*d540*/  FMNMX.FTZ R6, R197, R6, !PT ;  /* 0x00000006c5067209 */ /* 0x000fe20007810000 */
[----:B-1----:R-:W-:-:S04]  /*d550*/  IMAD.IADD R214, R214, 0x1, R7 ;  /* 0x00000001d6d67824 */ /* 0x002fc800078e0207 */
[----:B------:R-:W0:Y:S02]  /*d560*/  SHFL.BFLY PT, R7, R6, 0x2, 0x1f ;  /* 0x0c401f0006077f89 */ /* 0x000e2400000e0000 */
[----:B0-----:R-:W-:-:S05]  /*d570*/  FMNMX.FTZ R6, R6, R7, !PT ;  /* 0x0000000706067209 */ /* 0x001fca0007810000 */
[----:B------:R-:W0:Y:S01]  /*d580*/  SHFL.BFLY PT, R7, R6, 0x1, 0x1f ;  /* 0x0c201f0006077f89 */ /* 0x000e2200000e0000 */
[----:B------:R-:W-:Y:S02]  /*d590*/  ISETP.GT.AND P3, PT, R214, RZ, PT ;  /* 0x000000ffd600720c */ /* 0x000fe40003f64270 */
[----:B0-----:R-:W-:-:S04]  /*d5a0*/  FMNMX.FTZ R6, R6, R7, !PT ;  /* 0x0000000706067209 */ /* 0x001fc80007810000 */
[----:B------:R-:W-:-:S04]  /*d5b0*/  FSETP.NEU.FTZ.AND P6, PT, R6, -INF , PT ;  /* 0xff8000000600780b */ /* 0x000fc80003fdd000 */
[----:B------:R-:W-:-:S05]  /*d5c0*/  FSEL R7, R6, RZ, P6 ;  /* 0x000000ff06077208 */ /* 0x000fca0003000000 */
[----:B------:R-:W-:Y:S02]  /*d5d0*/  FADD.FTZ R207, -R7, R207 ;  /* 0x000000cf07cf7221 */ /* 0x000fe40000010100 */
[----:B------:R-:W0:Y:S01]  /*d5e0*/  LDC R7, c[0x0][0xa80] ;  /* 0x0002a000ff077b82 */ /* 0x000e220000000800 */
[----:B------:R-:W-:Y:S02]  /*d5f0*/  ISETP.GT.AND P2, PT, R214, 0x1, PT ;  /* 0x00000001d600780c */ /* 0x000fe40003f44270 */
[----:B------:R-:W-:Y:S02]  /*d600*/  FSEL R193, R154, -INF , P3 ;  /* 0xff8000009ac17808 */ /* 0x000fe40001800000 */
[----:B------:R-:W-:Y:S02]  /*d610*/  FSEL R155, R155, -INF , P2 ;  /* 0xff8000009b9b7808 */ /* 0x000fe40001000000 */
[C---:B------:R-:W-:Y:S02]  /*d620*/  ISETP.GT.AND P4, PT, R214.reuse, 0x8, PT ;  /* 0x00000008d600780c */ /* 0x040fe40003f84270 */
[----:B------:R-:W-:-:S02]  /*d630*/  ISETP.GT.AND P3, PT, R214, 0x9, PT ;  /* 0x00000009d600780c */ /* 0x000fc40003f64270 */
[----:B------:R-:W-:Y:S02]  /*d640*/  ISETP.GT.AND P2, PT, R214, 0x10, PT ;  /* 0x00000010d600780c */ /* 0x000fe40003f44270 */
[----:B------:R-:W-:Y:S02]  /*d650*/  FSEL R158, R158, -INF , P4 ;  /* 0xff8000009e9e7808 */ /* 0x000fe40002000000 */
[----:B------:R-:W-:Y:S02]  /*d660*/  FSEL R159, R159, -INF , P3 ;  /* 0xff8000009f9f7808 */ /* 0x000fe40001800000 */
[----:B------:R-:W-:Y:S02]  /*d670*/  FSEL R162, R162, -INF , P2 ;  /* 0xff800000a2a27808 */ /* 0x000fe40001000000 */
[C---:B------:R-:W-:Y:S02]  /*d680*/  ISETP.GT.AND P4, PT, R214.reuse, 0x11, PT ;  /* 0x00000011d600780c */ /* 0x040fe40003f84270 */
[----:B------:R-:W-:-:S02]  /*d690*/  ISETP.GT.AND P3, PT, R214, 0x18, PT ;  /* 0x00000018d600780c */ /* 0x000fc40003f64270 */
[----:B------:R-:W-:Y:S01]  /*d6a0*/  ISETP.GT.AND P2, PT, R214, 0x19, PT ;  /* 0x00000019d600780c */ /* 0x000fe20003f44270 */
[----:B0-----:R-:W-:Y:S01]  /*d6b0*/  FMUL.FTZ R154, R6, R7 ;  /* 0x00000007069a7220 */ /* 0x001fe20000410000 */
[----:B------:R-:W-:Y:S02]  /*d6c0*/  FSEL R163, R163, -INF , P4 ;  /* 0xff800000a3a37808 */ /* 0x000fe40002000000 */
        /* <DEDUP_REMOVED lines=10> */
[C---:B------:R-:W-:Y:S02]  /*d770*/  ISETP.GT.AND P4, PT, R214.reuse, 0x29, PT ;  /* 0x00000029d600780c */ /* 0x040fe40003f84270 */
[C---:B------:R-:W-:Y:S02]  /*d780*/  ISETP.GT.AND P3, PT, R214.reuse, 0x30, PT ;  /* 0x00000030d600780c */ /* 0x040fe40003f64270 */
[----:B------:R-:W-:Y:S02]  /*d790*/  ISETP.GT.AND P2, PT, R214, 0x31, PT ;  /* 0x00000031d600780c */ /* 0x000fe40003f44270 */
[----:B------:R-:W-:Y:S02]  /*d7a0*/  FSEL R154, R154, RZ, P6 ;  /* 0x000000ff9a9a7208 */ /* 0x000fe40003000000 */
[----:B------:R-:W-:Y:S02]  /*d7b0*/  FSEL R187, R187, -INF , P1 ;  /* 0xff800000bbbb7808 */ /* 0x000fe40000800000 */
[----:B------:R-:W-:-:S02]  /*d7c0*/  FSEL R190, R190, -INF , P0 ;  /* 0xff800000bebe7808 */ /* 0x000fc40000000000 */
[----:B------:R-:W-:Y:S02]  /*d7d0*/  FSEL R175, R175, -INF , P4 ;  /* 0xff800000afaf7808 */ /* 0x000fe40002000000 */
[----:B------:R-:W-:Y:S02]  /*d7e0*/  FSEL R178, R178, -INF , P3 ;  /* 0xff800000b2b27808 */ /* 0x000fe40001800000 */
[----:B------:R-:W-:Y:S02]  /*d7f0*/  FSEL R179, R179, -INF , P2 ;  /* 0xff800000b3b37808 */ /* 0x000fe40001000000 */
[C---:B------:R-:W-:Y:S02]  /*d800*/  LOP3.LUT P1, RZ, R217.reuse, 0x100, RZ, 0xc0, !PT ;  /* 0x00000100d9ff7812 */ /* 0x040fe4000782c0ff */
[----:B------:R-:W-:Y:S01]  /*d810*/  LOP3.LUT P0, RZ, R217, 0x80, RZ, 0xc0, !PT ;  /* 0x00000080d9ff7812 */ /* 0x000fe2000780c0ff */
[-CC-:B------:R-:W-:Y:S01]  /*d820*/  FFMA.FTZ R217, R157, R7.reuse, -R154.reuse ;  /* 0x000000079dd97223 */ /* 0x180fe2000001089a */
[C---:B------:R-:W-:Y:S01]  /*d830*/  ISETP.GT.AND P4, PT, R214.reuse, 0x38, PT ;  /* 0x00000038d600780c */ /* 0x040fe20003f84270 */
[----:B------:R-:W-:Y:S01]  /*d840*/  FFMA.FTZ R157, R173, R7, -R154 ;  /* 0x00000007ad9d7223 */ /* 0x000fe2000001089a */
[----:B------:R-:W-:-:S02]  /*d850*/  ISETP.GT.AND P3, PT, R214, 0x39, PT ;  /* 0x00000039d600780c */ /* 0x000fc40003f64270 */
[----:B------:R-:W-:Y:S01]  /*d860*/  ISETP.GT.AND P2, PT, R214, 0x40, PT ;  /* 0x00000040d600780c */ /* 0x000fe20003f44270 */
[-C--:B------:R-:W-:Y:S01]  /*d870*/  FFMA.FTZ R152, R152, R7.reuse, -R154 ;  /* 0x0000000798987223 */ /* 0x080fe2000001089a */
[----:B------:R-:W-:Y:S01]  /*d880*/  FMUL.FTZ R173, R207, R7 ;  /* 0x00000007cfad7220 */ /* 0x000fe20000410000 */
[----:B------:R-:W-:Y:S02]  /*d890*/  FSEL R182, R182, -INF , P4 ;  /* 0xff800000b6b67808 */ /* 0x000fe40002000000 */
[----:B------:R-:W-:Y:S02]  /*d8a0*/  FSEL R183, R183, -INF , P3 ;  /* 0xff800000b7b77808 */ /* 0x000fe40001800000 */
[----:B------:R-:W-:Y:S02]  /*d8b0*/  FSEL R186, R186, -INF , P2 ;  /* 0xff800000baba7808 */ /* 0x000fe40001000000 */
[C---:B------:R-:W-:Y:S02]  /*d8c0*/  ISETP.GT.AND P2, PT, R214.reuse, 0x50, PT ;  /* 0x00000050d600780c */ /* 0x040fe40003f44270 */
[----:B------:R-:W-:-:S02]  /*d8d0*/  ISETP.GT.AND P3, PT, R214, 0x51, PT ;  /* 0x00000051d600780c */ /* 0x000fc40003f64270 */
[C---:B------:R-:W-:Y:S02]  /*d8e0*/  ISETP.GT.AND P4, PT, R214.reuse, 0x58, PT ;  /* 0x00000058d600780c */ /* 0x040fe40003f84270 */
[C---:B------:R-:W-:Y:S02]  /*d8f0*/  ISETP.GT.AND P5, PT, R214.reuse, 0x59, PT ;  /* 0x00000059d600780c */ /* 0x040fe40003fa4270 */
[----:B------:R-:W-:Y:S01]  /*d900*/  ISETP.GT.AND P6, PT, R214, 0x49, PT ;  /* 0x00000049d600780c */ /* 0x000fe20003fc4270 */
[-CC-:B------:R-:W-:Y:S01]  /*d910*/  FFMA.FTZ R214, R153, R7.reuse, -R154.reuse ;  /* 0x0000000799d67223 */ /* 0x180fe2000001089a */
[----:B------:R-:W-:Y:S01]  /*d920*/  MUFU.EX2 R152, R152 ;  /* 0x0000009800987308 */ /* 0x000fe20000000800 */
[----:B------:R-:W-:-:S07]  /*d930*/  FFMA.FTZ R153, R156, R7, -R154 ;  /* 0x000000079c997223 */ /* 0x000fce000001089a */
[----:B------:R-:W0:Y:S01]  /*d940*/  MUFU.EX2 R173, R173 ;  /* 0x000000ad00ad7308 */ /* 0x000e220000000800 */
[----:B------:R-:W-:-:S07]  /*d950*/  FFMA.FTZ R160, R160, R7, -R154 ;  /* 0x00000007a0a07223 */ /* 0x000fce000001089a */
[----:B------:R-:W1:Y:S01]  /*d960*/  MUFU.EX2 R214, R214 ;  /* 0x000000d600d67308 */ /* 0x000e620000000800 */
[-CC-:B------:R-:W-:Y:S01]  /*d970*/  FFMA.FTZ R161, R161, R7.reuse, -R154.reuse ;  /* 0x00000007a1a17223 */ /* 0x180fe2000001089a */
[-CC-:B------:R-:W-:Y:S01]  /*d980*/  FFMA.FTZ R164, R164, R7.reuse, -R154.reuse ;  /* 0x00000007a4a47223 */ /* 0x180fe2000001089a */
[-CC-:B------:R-:W-:Y:S01]  /*d990*/  FFMA.FTZ R165, R165, R7.reuse, -R154.reuse ;  /* 0x00000007a5a57223 */ /* 0x180fe2000001089a */
[-CC-:B------:R-:W-:Y:S01]  /*d9a0*/  FFMA.FTZ R168, R168, R7.reuse, -R154.reuse ;  /* 0x00000007a8a87223 */ /* 0x180fe2000001089a */
[----:B------:R-:W-:-:S03]  /*d9b0*/  FFMA.FTZ R169, R169, R7, -R154 ;  /* 0x00000007a9a97223 */ /* 0x000fc6000001089a */
        /* <DEDUP_REMOVED lines=13> */
[----:B------:R-:W-:-:S02]  /*da90*/  FFMA.FTZ R197, R197, R7, -R154 ;  /* 0x00000007c5c57223 */ /* 0x000fc4000001089a */
[----:B------:R-:W2:Y:S01]  /*daa0*/  MUFU.EX2 R154, R217 ;  /* 0x000000d9009a7308 */ /* 0x000ea20000000800 */
[----:B0-----:R-:W-:-:S04]  /*dab0*/  FFMA.FTZ R3, R173, R3, R152 ;  /* 0x00000003ad037223 */ /* 0x001fc80000010098 */
[----:B-1----:R-:W-:-:S04]  /*dac0*/  FADD.FTZ R3, R214, R3 ;  /* 0x00000003d6037221 */ /* 0x002fc80000010000 */
[----:B----4-:R-:W-:-:S04]  /*dad0*/  FADD.FTZ R3, R153, R3 ;  /* 0x0000000399037221 */ /* 0x010fc80000010000 */
[C---:B--2---:R-:W-:Y:S01]  /*dae0*/  FADD.FTZ R3, R154.reuse, R3 ;  /* 0x000000039a037221 */ /* 0x044fe20000010000 */
[----:B------:R-:W-:Y:S02]  /*daf0*/  F2FP.BF16.F32.PACK_AB R154, R154, R153 ;  /* 0x000000999a9a723e */ /* 0x000fe400000010ff */
        /* <DEDUP_REMOVED lines=27> */
[----:B------:R-:W-:-:S04]  /*dcb0*/  FMNMX.FTZ R153, R198, R153, !PT ;  /* 0x00000099c6997209 */ /* 0x000fc80007810000 */
[----:B------:R-:W-:-:S05]  /*dcc0*/  FMNMX.FTZ R153, R199, R153, !PT ;  /* 0x00000099c7997209 */ /* 0x000fca0007810000 */
[----:B------:R-:W0:Y:S02]  /*dcd0*/  SHFL.BFLY PT, R172, R153, 0x2, 0x1f ;  /* 0x0c401f0099ac7f89 */ /* 0x000e2400000e0000 */
[----:B0-----:R-:W-:-:S05]  /*dce0*/  FMNMX.FTZ R172, R153, R172, !PT ;  /* 0x000000ac99ac7209 */ /* 0x001fca0007810000 */
[----:B------:R-:W0:Y:S01]  /*dcf0*/  SHFL.BFLY PT, R153, R172, 0x1, 0x1f ;  /* 0x0c201f00ac997f89 */ /* 0x000e2200000e0000 */
[----:B------:R-:W1:Y:S01]  /*dd00*/  S2R R221, SR_TID.X ;  /* 0x0000000000dd7919 */ /* 0x000e620000002100 */
[----:B0-----:R-:W-:-:S04]  /*dd10*/  FMNMX.FTZ R172, R172, R153, !PT ;  /* 0x00000099acac7209 */ /* 0x001fc80007810000 */
[----:B------:R-:W-:-:S04]  /*dd20*/  FSETP.NEU.FTZ.AND P2, PT, R172, -INF , PT ;  /* 0xff800000ac00780b */ /* 0x000fc80003f5d000 */
[----:B------:R-:W-:-:S05]  /*dd30*/  FSEL R153, R172, RZ, P2 ;  /* 0x000000ffac997208 */ /* 0x000fca0001000000 */
[----:B------:R-:W-:Y:S01]  /*dd40*/  FADD.FTZ R153, -R153, R206 ;  /* 0x000000ce99997221 */ /* 0x000fe20000010100 */
[----:B------:R-:W-:-:S05]  /*dd50*/  FMUL.FTZ R206, R172, R7 ;  /* 0x00000007acce7220 */ /* 0x000fca0000410000 */
[----:B------:R-:W-:Y:S01]  /*dd60*/  FSEL R206, R206, RZ, P2 ;  /* 0x000000ffcece7208 */ /* 0x000fe20001000000 */
[----:B------:R-:W-:Y:S01]  /*dd70*/  FMUL.FTZ R153, R153, R7 ;  /* 0x0000000799997220 */ /* 0x000fe20000410000 */
[----:B------:R-:W-:-:S03]  /*dd80*/  F2FP.BF16.F32.PACK_AB R152, R214, R152 ;  /* 0x00000098d698723e */ /* 0x000fc600000010ff */
        /* <DEDUP_REMOVED lines=26> */
[----:B------:R1:W2:Y:S01]  /*df30*/  MUFU.EX2 R153, R214 ;  /* 0x000000d600997308 */ /* 0x0002a20000000800 */
[----:B------:R-:W-:-:S02]  /*df40*/  IMAD.MOV.U32 R159, RZ, RZ, 0x40000040 ;  /* 0x40000040ff9f7424 */ /* 0x000fc400078e00ff */
[----:B0-----:R-:W-:Y:S01]  /*df50*/  FFMA.FTZ R0, R206, R0, R207 ;  /* 0x00000000ce007223 */ /* 0x001fe200000100cf */
[----:B-1----:R-:W-:Y:S01]  /*df60*/  SHF.R.U32.HI R214, RZ, 0x7, R221 ;  /* 0x00000007ffd67819 */ /* 0x002fe200000116dd */
[-C--:B------:R-:W-:Y:S01]  /*df70*/  FMUL.FTZ R24, R24, R173.reuse ;  /* 0x000000ad18187220 */ /* 0x080fe20000410000 */
[-C--:B------:R-:W-:Y:S01]  /*df80*/  FMUL.FTZ R25, R25, R173.reuse ;  /* 0x000000ad19197220 */ /* 0x080fe20000410000 */
[----:B------:R-:W-:Y:S01]  /*df90*/  FMUL.FTZ R28, R28, R173 ;  /* 0x000000ad1c1c7220 */ /* 0x000fe20000410000 */
[C---:B--2---:R-:W-:Y:S01]  /*dfa0*/  FADD.FTZ R0, R153.reuse, R0 ;  /* 0x0000000099007221 */ /* 0x044fe20000010000 */
[----:B------:R-:W-:Y:S01]  /*dfb0*/  F2FP.BF16.F32.PACK_AB R153, R153, R207 ;  /* 0x000000cf9999723e */ /* 0x000fe200000010ff */
[----:B------:R-:W-:Y:S02]  /*dfc0*/  @!P1 VIADD R207, R205, 0x32440 ;  /* 0x00032440cdcf9836 */ /* 0x000fe40000000000 */
        /* <DEDUP_REMOVED lines=61> */
[----:B------:R-:W-:-:S02]  /*e3a0*/  R2UR UR7, R159 ;  /* 0x000000009f0772ca */ /* 0x000fc400000e0000 */
[----:B------:R-:W-:Y:S01]  /*e3b0*/  IADD3 R173, -R214, 0xb, RZ ;  /* 0x0000000bd6ad7810 */ /* 0x000fe20007ffe1ff */
[----:B------:R0:W-:Y:S01]  /*e3c0*/  MUFU.EX2 R159, R155 ;  /* 0x0000009b009f7308 */ /* 0x0001e20000000800 */
[----:B------:R-:W-:-:S03]  /*e3d0*/  @!P1 PRMT R207, RZ, 0x654, R207 ;  /* 0x00000654ffcf9816 */ /* 0x000fc600000000cf */
[----:B------:R1:W-:Y:S06]  /*e3e0*/  BAR.ARV R173, 0x100 ;  /* 0x000400ad0000751d */ /* 0x0003ec0000002000 */
[----:B0-----:R-:W-:Y:S01]  /*e3f0*/  VIADD R155, R214, 0x8 ;  /* 0x00000008d69b7836 */ /* 0x001fe20000000000 */
[----:B------:R0:W-:Y:S01]  /*e400*/  @!P1 SYNCS.ARRIVE.TRANS64.RED.A1T0 RZ, [R207+URZ], RZ ;  /* 0x000000ffcfff99a7 */ /* 0x0001e2000810043f */
[----:B------:R-:W2:Y:S03]  /*e410*/  MUFU.EX2 R193, R193 ;  /* 0x000000c100c17308 */ /* 0x000ea60000000800 */
[----:B------:R2:W-:Y:S01]  /*e420*/  BAR.SYNC.DEFER_BLOCKING R155, 0x100 ;  /* 0x0004009b0000751d */ /* 0x0005e20000010000 */
[----:B---3--:R-:W-:-:S02]  /*e430*/  IMAD R158, R2, 0xc00, R220 ;  /* 0x00000c00029e7824 */ /* 0x008fc400078e02dc */
[-C--:B------:R-:W-:Y:S01]  /*e440*/  FMUL.FTZ R26, R26, R206.reuse ;  /* 0x000000ce1a1a7220 */ /* 0x080fe20000410000 */
[-C--:B------:R-:W-:Y:S01]  /*e450*/  FMUL.FTZ R27, R27, R206.reuse ;  /* 0x000000ce1b1b7220 */ /* 0x080fe20000410000 */
[-C--:B------:R-:W-:Y:S01]  /*e460*/  FMUL.FTZ R30, R30, R206.reuse ;  /* 0x000000ce1e1e7220 */ /* 0x080fe20000410000 */
[-C--:B------:R-:W-:Y:S01]  /*e470*/  FMUL.FTZ R31, R31, R206.reuse ;  /* 0x000000ce1f1f7220 */ /* 0x080fe20000410000 */
[----:B------:R-:W-:Y:S01]  /*e480*/  R2UR UR6, R158 ;  /* 0x000000009e0672ca */ /* 0x000fe200000e0000 */
        /* <DEDUP_REMOVED lines=61> */
[----:B------:R-:W2:Y:S01]  /*e860*/  MUFU.EX2 R160, R160 ;  /* 0x000000a000a07308 */ /* 0x000ea20000000800 */
[----:B------:R-:W3:Y:S03]  /*e870*/  LDL R206, [R1+0x30] ;  /* 0x0000300001ce7983 */ /* 0x000ee60000100800 */
[----:B------:R-:W-:-:S06]  /*e880*/  WARPGROUP.ARRIVE ;  /* 0x00000000000079c5 */ /* 0x000fcc0000000000 */
[----:B------:R-:W-:Y:S01]  /*e890*/  HGMMA.64x256x16.F32.BF16 R24, R152, gdesc[UR4].tnspB, R24, gsb0 ;  /* 0x43e0000498187df0 */ /* 0x000fe20008001818 */
[----:B------:R-:W4:Y:S08]  /*e8a0*/  MUFU.EX2 R161, R161 ;  /* 0x000000a100a17308 */ /* 0x000f300000000800 */
[----:B------:R-:W-:Y:S08]  /*e8b0*/  MUFU.EX2 R165, R165 ;  /* 0x000000a500a57308 */ /* 0x000ff00000000800 */
[----:B------:R-:W-:Y:S08]  /*e8c0*/  MUFU.EX2 R162, R162 ;  /* 0x000000a200a27308 */ /* 0x000ff00000000800 */
[----:B------:R-:W1:Y:S08]  /*e8d0*/  MUFU.EX2 R163, R163 ;  /* 0x000000a300a37308 */ /* 0x000e700000000800 */
[----:B------:R-:W-:Y:S08]  /*e8e0*/  MUFU.EX2 R166, R166 ;  /* 0x000000a600a67308 */ /* 0x000ff00000000800 */
[----:B------:R-:W0:Y:S01]  /*e8f0*/  MUFU.EX2 R167, R167 ;  /* 0x000000a700a77308 */ /* 0x000e220000000800 */
[----:B--2---:R-:W-:-:S04]  /*e900*/  FADD.FTZ R3, R160, R3 ;  /* 0x00000003a0037221 */ /* 0x004fc80000010000 */
[----:B----4-:R-:W-:-:S03]  /*e910*/  FADD.FTZ R3, R161, R3 ;  /* 0x00000003a1037221 */ /* 0x010fc60000010000 */
[----:B------:R-:W-:Y:S08]  /*e920*/  MUFU.EX2 R168, R168 ;  /* 0x000000a800a87308 */ /* 0x000ff00000000800 */
[----:B------:R-:W-:Y:S08]  /*e930*/  MUFU.EX2 R169, R169 ;  /* 0x000000a900a97308 */ /* 0x000ff00000000800 */
[----:B------:R-:W-:Y:S08]  /*e940*/  MUFU.EX2 R157, R157 ;  /* 0x0000009d009d7308 */ /* 0x000ff00000000800 */
[----:B------:R-:W-:Y:S01]  /*e950*/  MUFU.EX2 R170, R170 ;  /* 0x000000aa00aa7308 */ /* 0x000fe20000000800 */
[----:B------:R-:W-:-:S07]  /*e960*/  WARPGROUP.DEPBAR.LE gsb0, 0x0 ;  /* 0x00008000000079c5 */ /* 0x000fce0000010000 */
[----:B------:R-:W2:Y:S01]  /*e970*/  MUFU.EX2 R154, R164 ;  /* 0x000000a4009a7308 */ /* 0x000ea20000000800 */
[----:B------:R-:W-:Y:S02]  /*e980*/  VIADD R152, R158, 0x80 ;  /* 0x000000809e987836 */ /* 0x000fe40000000000 */
[----:B------:R-:W-:-:S03]  /*e990*/  IMAD.MOV.U32 R153, RZ, RZ, 0x40000040 ;  /* 0x40000040ff997424 */ /* 0x000fc600078e00ff */
[----:B------:R-:W-:Y:S02]  /*e9a0*/  R2UR UR6, R152 ;  /* 0x00000000980672ca */ /* 0x000fe400000e0000 */
[----:B------:R-:W-:Y:S02]  /*e9b0*/  R2UR UR7, R153 ;  /* 0x00000000990772ca */ /* 0x000fe400000e0000 */
[----:B------:R-:W-:Y:S02]  /*e9c0*/  F2FP.BF16.F32.PACK_AB R152, R161, R160 ;  /* 0x000000a0a198723e */ /* 0x000fe400000010ff */
[----:B-1----:R-:W-:Y:S02]  /*e9d0*/  F2FP.BF16.F32.PACK_AB R153, R163, R162 ;  /* 0x000000a2a399723e */ /* 0x002fe400000010ff */
[----:B0-----:R-:W-:Y:S01]  /*e9e0*/  F2FP.BF16.F32.PACK_AB R155, R167, R166 ;  /* 0x000000a6a79b723e */ /* 0x001fe200000010ff */
[----:B--2---:R-:W-:Y:S01]  /*e9f0*/  FADD.FTZ R3, R154, R3 ;  /* 0x000000039a037221 */ /* 0x004fe20000010000 */
[----:B------:R-:W-:-:S04]  /*ea00*/  F2FP.BF16.F32.PACK_AB R154, R165, R154 ;  /* 0x0000009aa59a723e */ /* 0x000fc800000010ff */
[----:B------:R-:W-:-:S06]  /*ea10*/  WARPGROUP.ARRIVE ;  /* 0x00000000000079c5 */ /* 0x000fcc0000000000 */
[----:B------:R-:W-:Y:S01]  /*ea20*/  HGMMA.64x256x16.F32.BF16 R24, R152, gdesc[UR4].tnspB, R24, gsb0 ;  /* 0x43e0000498187df0 */ /* 0x000fe20008001818 */
[----:B------:R-:W0:Y:S01]  /*ea30*/  MUFU.EX2 R171, R171 ;  /* 0x000000ab00ab7308 */ /* 0x000e220000000800 */
[----:B------:R-:W-:-:S07]  /*ea40*/  FADD.FTZ R3, R165, R3 ;  /* 0x00000003a5037221 */ /* 0x000fce0000010000 */
[----:B------:R-:W-:Y:S08]  /*ea50*/  MUFU.EX2 R174, R174 ;  /* 0x000000ae00ae7308 */ /* 0x000ff00000000800 */
[----:B------:R-:W1:Y:S01]  /*ea60*/  MUFU.EX2 R175, R175 ;  /* 0x000000af00af7308 */ /* 0x000e620000000800 */
[----:B------:R-:W-:-:S04]  /*ea70*/  FADD.FTZ R3, R168, R3 ;  /* 0x00000003a8037221 */ /* 0x000fc80000010000 */
[----:B------:R-:W-:-:S03]  /*ea80*/  FADD.FTZ R3, R169, R3 ;  /* 0x00000003a9037221 */ /* 0x000fc60000010000 */
[----:B------:R-:W-:Y:S08]  /*ea90*/  MUFU.EX2 R176, R176 ;  /* 0x000000b000b07308 */ /* 0x000ff00000000800 */
[----:B------:R-:W-:Y:S08]  /*eaa0*/  MUFU.EX2 R177, R177 ;  /* 0x000000b100b17308 */ /* 0x000ff00000000800 */
[----:B------:R-:W-:Y:S08]  /*eab0*/  MUFU.EX2 R181, R181 ;  /* 0x000000b500b57308 */ /* 0x000ff00000000800 */
        /* <DEDUP_REMOVED lines=11> */
[----:B0-----:R-:W-:Y:S02]  /*eb70*/  F2FP.BF16.F32.PACK_AB R153, R171, R170 ;  /* 0x000000aaab99723e */ /* 0x001fe400000010ff */
[----:B-1----:R-:W-:Y:S01]  /*eb80*/  F2FP.BF16.F32.PACK_AB R155, R175, R174 ;  /* 0x000000aeaf9b723e */ /* 0x002fe200000010ff */
[----:B--2---:R-:W-:Y:S01]  /*eb90*/  FADD.FTZ R3, R154, R3 ;  /* 0x000000039a037221 */ /* 0x004fe20000010000 */
[----:B------:R-:W-:-:S04]  /*eba0*/  F2FP.BF16.F32.PACK_AB R154, R157, R154 ;  /* 0x0000009a9d9a723e */ /* 0x000fc800000010ff */
[----:B------:R-:W-:-:S06]  /*ebb0*/  WARPGROUP.ARRIVE ;  /* 0x00000000000079c5 */ /* 0x000fcc0000000000 */
[----:B------:R-:W-:Y:S01]  /*ebc0*/  HGMMA.64x256x16.F32.BF16 R24, R152, gdesc[UR4].tnspB, R24, gsb0 ;  /* 0x43e0000498187df0 */ /* 0x000fe20008001818 */
[----:B------:R-:W-:-:S04]  /*ebd0*/  FADD.FTZ R3, R157, R3 ;  /* 0x000000039d037221 */ /* 0x000fc80000010000 */
[----:B------:R-:W-:-:S04]  /*ebe0*/  FADD.FTZ R3, R176, R3 ;  /* 0x00000003b0037221 */ /* 0x000fc80000010000 */
[----:B------:R-:W-:Y:S01]  /*ebf0*/  FADD.FTZ R3, R177, R3 ;  /* 0x00000003b1037221 */ /* 0x000fe20000010000 */
        /* <DEDUP_REMOVED lines=8> */
[----:B------:R-:W0:Y:S01]  /*ec80*/  MUFU.EX2 R154, R180 ;  /* 0x000000b4009a7308 */ /* 0x000e220000000800 */
[----:B------:R-:W-:Y:S02]  /*ec90*/  VIADD R152, R158, 0x180 ;  /* 0x000001809e987836 */ /* 0x000fe40000000000 */
[----:B------:R-:W-:-:S03]  /*eca0*/  IMAD.MOV.U32 R153, RZ, RZ, 0x40000040 ;  /* 0x40000040ff997424 */ /* 0x000fc600078e00ff */
[----:B------:R-:W-:Y:S02]  /*ecb0*/  R2UR UR6, R152 ;  /* 0x00000000980672ca */ /* 0x000fe400000e0000 */
[----:B------:R-:W-:Y:S02]  /*ecc0*/  R2UR UR7, R153 ;  /* 0x00000000990772ca */ /* 0x000fe400000e0000 */
[----:B------:R-:W-:Y:S02]  /*ecd0*/  F2FP.BF16.F32.PACK_AB R152, R177, R176 ;  /* 0x000000b0b198723e */ /* 0x000fe400000010ff */
[----:B------:R-:W-:Y:S02]  /*ece0*/  F2FP.BF16.F32.PACK_AB R153, R179, R178 ;  /* 0x000000b2b399723e */ /* 0x000fe400000010ff */
[----:B------:R-:W-:Y:S01]  /*ecf0*/  F2FP.BF16.F32.PACK_AB R155, R183, R182 ;  /* 0x000000b6b79b723e */ /* 0x000fe200000010ff */
[----:B0-----:R-:W-:Y:S01]  /*ed00*/  FADD.FTZ R3, R154, R3 ;  /* 0x000000039a037221 */ /* 0x001fe20000010000 */
        /* <DEDUP_REMOVED lines=46> */
[----:B---3--:R-:W-:-:S03]  /*eff0*/  ISETP.GT.AND P2, PT, R204, R206, PT ;  /* 0x000000cecc00720c */ /* 0x008fc60003f44270 */
[----:B------:R-:W-:Y:S01]  /*f000*/  FADD.FTZ R191, R191, R0 ;  /* 0x00000000bfbf7221 */ /* 0x000fe20000010000 */
[----:B------:R-:W-:Y:S01]  /*f010*/  @!P1 VIADD R205, R205, 0x32460 ;  /* 0x00032460cdcd9836 */ /* 0x000fe20000000000 */
[----:B------:R-:W-:Y:S02]  /*f020*/  WARPGROUP.DEPBAR.LE gsb0, 0x0 ;  /* 0x00008000000079c5 */ /* 0x000fe40000010000 */
        /* <DEDUP_REMOVED lines=12> */
[----:B------:R-:W-:Y:S01]  /*f0f0*/  FADD.FTZ R194, R194, R191 ;  /* 0x000000bfc2c27221 */ /* 0x000fe20000010000 */
[----:B------:R-:W-:-:S03]  /*f100*/  @!P1 PRMT R205, RZ, 0x654, R205 ;  /* 0x00000654ffcd9816 */ /* 0x000fc600000000cd */
[----:B------:R-:W-:-:S04]  /*f110*/  FADD.FTZ R195, R195, R194 ;  /* 0x000000c2c3c37221 */ /* 0x000fc80000010000 */
[----:B------:R-:W-:Y:S01]  /*f120*/  FADD.FTZ R0, R198, R195 ;  /* 0x000000c3c6007221 */ /* 0x000fe20000010000 */
[----:B------:R-:W-:Y:S01]  /*f130*/  FADD.FTZ R3, R197, R3 ;  /* 0x00000003c5037221 */ /* 0x000fe20000010000 */
[----:B------:R-:W-:Y:S02]  /*f140*/  VIADD R204, R204, 0xffffffff ;  /* 0xffffffffcccc7836 */ /* 0x000fe40000000000 */
[----:B------:R-:W-:Y:S01]  /*f150*/  FADD.FTZ R0, R199, R0 ;  /* 0x00000000c7007221 */ /* 0x000fe20000010000 */
[----:B------:R-:W-:Y:S02]  /*f160*/  IMAD.MOV.U32 R206, RZ, RZ, R172 ;  /* 0x000000ffffce7224 */ /* 0x000fe400078e00ac */
[----:B------:R-:W-:Y:S01]  /*f170*/  IMAD.MOV.U32 R207, RZ, RZ, R6 ;  /* 0x000000ffffcf7224 */ /* 0x000fe200078e0006 */
[----:B------:R-:W-:Y:S02]  /*f180*/  WARPGROUP.DEPBAR.LE gsb0, 0x0 ;  /* 0x00008000000079c5 */ /* 0x000fe40000010000 */
[----:B------:R1:W-:Y:S01]  /*f190*/  @!P1 SYNCS.ARRIVE.TRANS64.RED.A1T0 RZ, [R205+URZ], RZ ;  /* 0x000000ffcdff99a7 */ /* 0x0003e2000810043f */
[----:B------:R-:W-:Y:S05]  /*f1a0*/  @P2 BRA `(.L_x_14762) ;  /* 0xffffffd000082947 */ /* 0x000fea000383ffff */
[----:B------:R-:W-:-:S07]  /*f1b0*/  IMAD.MOV.U32 R214, RZ, RZ, R204 ;  /* 0x000000ffffd67224 */ /* 0x000fce00078e00cc */
.L_x_14752:
[----:B------:R-:W-:-:S13]  /*f1c0*/  ISETP.GE.AND P2, PT, R214, RZ, PT ;  /* 0x000000ffd600720c */ /* 0x000fda0003f46270 */
[----:B------:R-:W-:Y:S05]  /*f1d0*/  @!P2 BRA `(.L_x_14763) ;  /* 0x0000002400f4a947 */ /* 0x000fea0003800000 */
[----:B-1----:R-:W-:Y:S02]  /*f1e0*/  IMAD.MOV.U32 R205, RZ, RZ, R172 ;  /* 0x000000ffffcd7224 */ /* 0x002fe400078e00ac */
[----:B------:R-:W-:-:S07]  /*f1f0*/  IMAD.MOV.U32 R206, RZ, RZ, R6 ;  /* 0x000000ffffce7224 */ /* 0x000fce00078e0006 */
.L_x_14773:
        /* <DEDUP_REMOVED lines=8> */
.L_x_14764:
[----:B------:R-:W-:Y:S01]  /*f280*/  IMAD R215, R2, 0x8, R19 ;  /* 0x0000000802d77824 */ /* 0x000fe200078e0213 */
[----:B------:R-:W-:-:S04]  /*f290*/  SHF.L.U32 R6, R23, 0x1f, RZ ;  /* 0x0000001f17067819 */ /* 0x000fc800000006ff */
[----:B------:R1:W2:Y:S01]  /*f2a0*/  SYNCS.PHASECHK.TRANS64.TRYWAIT P2, [R215+URZ+0x32430], R6 ;  /* 0x03243006d70075a7 */ /* 0x0002a2000804017f */
[----:B------:R-:W-:Y:S05]  /*f2b0*/  @!P0 BRA `(.L_x_14765) ;  /* 0x0000000000048947 */ /* 0x000fea0003800000 */
[----:B------:R-:W-:Y:S01]  /*f2c0*/  BPT.TRAP 0x1 ;  /* 0x000000040000795c */ /* 0x000fe20000300000 */
.L_x_14765:
[----:B------:R-:W3:Y:S01]  /*f2d0*/  LDL R7, [R1+0x20] ;  /* 0x0000200001077983 */ /* 0x000ee20000100800 */
[----:B------:R-:W-:Y:S02]  /*f2e0*/  IMAD.MOV.U32 R157, RZ, RZ, 0x40000040 ;  /* 0x40000040ff9d7424 */ /* 0x000fe400078e00ff */
[----:B---3--:R-:W-:Y:S01]  /*f2f0*/  IMAD R156, R2, 0x300, R7 ;  /* 0x00000300029c7824 */ /* 0x008fe200078e0207 */
[----:B--2---:R-:W-:Y:S06]  /*f300*/  @P2 BRA `(.L_x_14766) ;  /* 0x0000000000082947 */ /* 0x004fec0003800000 */
[----:B------:R-:W2:Y:S02]  /*f310*/  SYNCS.PHASECHK.TRANS64.TRYWAIT P2, [R215+URZ+0x32430], R6 ;  /* 0x03243006d70075a7 */ /* 0x000ea4000804017f */
[----:B--2---:R-:W-:Y:S05]  /*f320*/  @!P2 BRA `(.L_x_14767) ;  /* 0x000000f80030a947 */ /* 0x004fea0003800000 */
.L_x_14766:
[----:B------:R3:W-:Y:S04]  /*f330*/  STL.64 [R1+0xa8], R2 ;  /* 0x0000a80201007387 */ /* 0x0007e80000100a00 */
[----:B------:R-:W4:Y:S04]  /*f340*/  LDL.64 R220, [R1] ;  /* 0x0000000001dc7983 */ /* 0x000f280000100a00 */
[----:B---3--:R-:W3:Y:S01]  /*f350*/  LDL.64 R2, [R1+0x10] ;  /* 0x0000100001027983 */ /* 0x008ee20000100a00 */
        /* <DEDUP_REMOVED lines=8> */
[----:B------:R-:W-:-:S02]  /*f3e0*/  IMAD.MOV.U32 R155, RZ, RZ, 0x40000040 ;  /* 0x40000040ff9b7424 */ /* 0x000fc400078e00ff */
[----:B------:R-:W-:Y:S02]  /*f3f0*/  IMAD.MOV.U32 R153, RZ, RZ, 0x40000040 ;  /* 0x40000040ff997424 */ /* 0x000fe400078e00ff */
[----:B------:R-:W-:Y:S01]  /*f400*/  IMAD.MOV.U32 R157, RZ, RZ, 0x40000040 ;  /* 0x40000040ff9d7424 */ /* 0x000fe200078e00ff */
[----:B------:R-:W-:Y:S02]  /*f410*/  R2UR UR10, R154 ;  /* 0x000000009a0a72ca */ /* 0x000fe400000e0000 */
[----:B------:R-:W-:Y:S02]  /*f420*/  R2UR UR11, R155 ;  /* 0x000000009b0b72ca */ /* 0x000fe400000e0000 */
[----:B------:R-:W-:Y:S02]  /*f430*/  R2UR UR14, R152 ;  /* 0x00000000980e72ca */ /* 0x000fe400000e0000 */
[----:B------:R-:W-:Y:S02]  /*f440*/  R2UR UR15, R153 ;  /* 0x00000000990f72ca */ /* 0x000fe400000e0000 */
[----:B------:R-:W-:-:S02]  /*f450*/  R2UR UR18, R156 ;  /* 0x000000009c1272ca */ /* 0x000fc400000e0000 */
[----:B------:R-:W-:Y:S02]  /*f460*/  R2UR UR19, R157 ;  /* 0x000000009d1372ca */ /* 0x000fe400000e0000 */
[----:B------:R-:W-:-:S06]  /*f470*/  WARPGROUP.ARRIVE ;  /* 0x00000000000079c5 */ /* 0x000fcc0000000000 */
[----:B------:R-:W-:Y:S03]  /*f480*/  HGMMA.64x96x16.F32.BF16 R152, gdesc[UR4], RZ, !UPT, gsb0 ;  /* 0x01600000049879f0 */ /* 0x000fe6000c0018ff */
[----:B------:R-:W-:Y:S02]  /*f490*/  WARPGROUP.DEPBAR.LE gsb0, 0x0 ;  /* 0x00008000000079c5 */ /* 0x000fe40000010000 */
[----:B------:R-:W-:Y:S01]  /*f4a0*/  WARPGROUP.ARRIVE ;  /* 0x00000000000079c5 */ /* 0x000fe20000000000 */
[----:B---3--:R-:W-:Y:S02]  /*f4b0*/  R2UR UR8, R2 ;  /* 0x00000000020872ca */ /* 0x008fe400000e0000 */
[----:B------:R-:W-:Y:S02]  /*f4c0*/  R2UR UR9, R3 ;  /* 0x00000000030972ca */ /* 0x000fe400000e0000 */
[----:B------:R0:W5:Y:S11]  /*f4d0*/  LDL.LU.64 R2, [R1+0xa8] ;  /* 0x0000a80001027983 */ /* 0x0001760000300a00 */
[----:B------:R-:W-:Y:S01]  /*f4e0*/  HGMMA.64x96x16.F32.BF16 R152, gdesc[UR8], R152, gsb0 ;  /* 0x01600000089879f0 */ /* 0x000fe20008001898 */
[----:B----4-:R-:W-:-:S02]  /*f4f0*/  R2UR UR12, R220 ;  /* 0x00000000dc0c72ca */ /* 0x010fc400000e0000 */
        /* <DEDUP_REMOVED lines=10> */
[----:B0-----:R-:W-:Y:S05]  /*f5a0*/  @!P0 BRA `(.L_x_14768) ;  /* 0x0000000000048947 */ /* 0x001fea0003800000 */
[----:B------:R-:W-:Y:S01]  /*f5b0*/  BPT.TRAP 0x1 ;  /* 0x000000040000795c */ /* 0x000fe20000300000 */
.L_x_14768:
[----:B------:R0:W3:Y:S01]  /*f5c0*/  SYNCS.PHASECHK.TRANS64.TRYWAIT P2, [R215+URZ+0x32450], R6 ;  /* 0x03245006d70075a7 */ /* 0x0000e2000804017f */
[----:B------:R-:W-:Y:S05]  /*f5d0*/  @!P0 BRA `(.L_x_14769) ;  /* 0x0000000000048947 */ /* 0x000fea0003800000 */
[----:B------:R-:W-:Y:S01]  /*f5e0*/  BPT.TRAP 0x1 ;  /* 0x000000040000795c */ /* 0x000fe20000300000 */
.L_x_14769:
[----:B------:R-:W-:Y:S04]  /*f5f0*/  BSSY B0, `(.L_x_14770) ;  /* 0x0000004000007945 */ /* 0x000fe80003800000 */
[----:B---3--:R-:W-:Y:S05]  /*f600*/  @P2 BRA `(.L_x_14771) ;  /* 0x0000000000082947 */ /* 0x008fea0003800000 */
[----:B------:R-:W3:Y:S02]  /*f610*/  SYNCS.PHASECHK.TRANS64.TRYWAIT P2, [R215+URZ+0x32450], R6 ;  /* 0x03245006d70075a7 */ /* 0x000ee4000804017f */
[----:B---3--:R-:W-:Y:S05]  /*f620*/  @!P2 BRA `(.L_x_14772) ;  /* 0x000000f40084a947 */ /* 0x008fea0003800000 */
.L_x_14771:
[----:B------:R-:W-:Y:S05]  /*f630*/  BSYNC B0 ;  /* 0x0000000000007941 */ /* 0x000fea0003800000 */
.L_x_14770:
[----:B------:R-:W-:Y:S05]  /*f640*/  WARPSYNC.ALL ;  /* 0x0000000000007948 */ /* 0x000fea0003800000 */
[----:B------:R-:W0:Y:S01]  /*f650*/  LDL R204, [R1+0x24] ;  /* 0x0000240001cc7983 */ /* 0x000e220000100800 */
[----:B------:R-:W-:Y:S01]  /*f660*/  IMAD.MOV.U32 R7, RZ, RZ, 0x40000040 ;  /* 0x40000040ff077424 */ /* 0x000fe200078e00ff */
[----:B------:R-:W-:Y:S01]  /*f670*/  R2UR UR4, R4 ;  /* 0x00000000040472ca */ /* 0x000fe200000e0000 */
[----:B------:R-:W-:Y:S01]  /*f680*/  WARPGROUP.ARRIVE ;  /* 0x00000000000079c5 */ /* 0x000fe20000000000 */
[----:B------:R-:W-:Y:S01]  /*f690*/  R2UR UR5, R5 ;  /* 0x00000000050572ca */ /* 0x000fe200000e0000 */
[----:B------:R-:W-:Y:S01]  /*f6a0*/  IMAD.MOV.U32 R221, RZ, RZ, 0x40000040 ;  /* 0x40000040ffdd7424 */ /* 0x000fe200078e00ff */
[----:B------:R-:W-:Y:S01]  /*f6b0*/  R2UR UR7, R7 ;  /* 0x00000000070772ca */ /* 0x000fe200000e0000 */
[----:B0123-5:R-:W-:-:S04]  /*f6c0*/  IMAD R6, R2, 0xc00, R204 ;  /* 0x00000c0002067824 */ /* 0x02ffc800078e02cc */
[C---:B------:R-:W-:Y:S01]  /*f6d0*/  VIADD R220, R6.reuse, 0x2 ;  /* 0x0000000206dc7836 */ /* 0x040fe20000000000 */
[----:B------:R-:W-:-:S13]  /*f6e0*/  R2UR UR6, R6 ;  /* 0x00000000060672ca */ /* 0x000fda00000e0000 */
        /* <DEDUP_REMOVED lines=118> */
[----:B------:R-:W-:Y:S02]  /*fe50*/  R2UR UR6, R220 ;  /* 0x00000000dc0672ca */ /* 0x000fe400000e0000 */
[----:B------:R-:W-:Y:S02]  /*fe60*/  R2UR UR7, R221 ;  /* 0x00000000dd0772ca */ /* 0x000fe400000e0000 */
[----:B------:R-:W-:Y:S01]  /*fe70*/  R2UR UR4, R10 ;  /* 0x000000000a0472ca */ /* 0x000fe200000e0000 */
[----:B------:R-:W-:Y:S01]  /*fe80*/  VIADD R6, R6, 0x906 ;  /* 0x0000090606067836 */ /* 0x000fe20000000000 */
[----:B------:R-:W-:Y:S01]  /*fe90*/  R2UR UR5, R11 ;  /* 0x000000000b0572ca */ /* 0x000fe200000e0000 */
[----:B------:R-:W-:Y:S01]  /*fea0*/  IMAD.MOV.U32 R7, RZ, RZ, 0x40000040 ;  /* 0x40000040ff077424 */ /* 0x000fe200078e00ff */
[----:B------:R-:W2:Y:S01]  /*feb0*/  LDL R221, [R1+0x18] ;  /* 0x0000180001dd7983 */ /* 0x000ea20000100800 */
        /* <DEDUP_REMOVED lines=41> */
[----:B0-----:R-:W-:-:S04]  /*10150*/  FMUL.FTZ R204, R6, R7 ;  /* 0x0000000706cc7220 */ /* 0x001fc80000410000 */
[-CC-:B------:R-:W-:Y:S01]  /*10160*/  FFMA.FTZ R207, R157, R7.reuse, -R204.reuse ;  /* 0x000000079dcf7223 */ /* 0x180fe200000108cc */
[-CC-:B------:R-:W-:Y:S01]  /*10170*/  FFMA.FTZ R157, R173, R7.reuse, -R204.reuse ;  /* 0x00000007ad9d7223 */ /* 0x180fe200000108cc */
[-CC-:B------:R-:W-:Y:S01]  /*10180*/  FFMA.FTZ R152, R152, R7.reuse, -R204.reuse ;  /* 0x0000000798987223 */ /* 0x180fe200000108cc */
[-C--:B------:R-:W-:Y:S01]  /*10190*/  FMUL.FTZ R173, R217, R7.reuse ;  /* 0x00000007d9ad7220 */ /* 0x080fe20000410000 */
[-CC-:B------:R-:W-:Y:S01]  /*101a0*/  FFMA.FTZ R206, R153, R7.reuse, -R204.reuse ;  /* 0x0000000799ce7223 */ /* 0x180fe200000108cc */
[----:B------:R-:W-:-:S03]  /*101b0*/  FFMA.FTZ R153, R156, R7, -R204 ;  /* 0x000000079c997223 */ /* 0x000fc600000108cc */
[----:B------:R-:W-:Y:S01]  /*101c0*/  MUFU.EX2 R152, R152 ;  /* 0x0000009800987308 */ /* 0x000fe20000000800 */
        /* <DEDUP_REMOVED lines=20> */
[----:B------:R-:W1:Y:S01]  /*10310*/  MUFU.EX2 R204, R206 ;  /* 0x000000ce00cc7308 */ /* 0x000e620000000800 */
[----:B0-----:R-:W-:-:S04]  /*10320*/  FFMA.FTZ R3, R173, R3, R152 ;  /* 0x00000003ad037223 */ /* 0x001fc80000010098 */
[C---:B-1----:R-:W-:Y:S01]  /*10330*/  FADD.FTZ R3, R204.reuse, R3 ;  /* 0x00000003cc037221 */ /* 0x042fe20000010000 */
        /* <DEDUP_REMOVED lines=19> */
[----:B------:R-:W0:Y:S03]  /*10470*/  MUFU.EX2 R153, R153 ;  /* 0x0000009900997308 */ /* 0x000e260000000800 */
[----:B------:R-:W-:-:S04]  /*10480*/  FMNMX.FTZ R152, R190, R152, !PT ;  /* 0x00000098be987209 */ /* 0x000fc80007810000 */
[----:B------:R-:W-:Y:S01]  /*10490*/  FMNMX.FTZ R152, R191, R152, !PT ;  /* 0x00000098bf987209 */ /* 0x000fe20007810000 */
[----:B------:R-:W1:Y:S03]  /*104a0*/  MUFU.EX2 R206, R207 ;  /* 0x000000cf00ce7308 */ /* 0x000e660000000800 */
[----:B------:R-:W-:-:S04]  /*104b0*/  FMNMX.FTZ R152, R194, R152, !PT ;  /* 0x00000098c2987209 */ /* 0x000fc80007810000 */
[----:B------:R-:W-:-:S04]  /*104c0*/  FMNMX.FTZ R152, R195, R152, !PT ;  /* 0x00000098c3987209 */ /* 0x000fc80007810000 */
[----:B------:R-:W-:Y:S01]  /*104d0*/  FMNMX.FTZ R152, R198, R152, !PT ;  /* 0x00000098c6987209 */ /* 0x000fe20007810000 */
[----:B0-----:R-:W-:-:S03]  /*104e0*/  FADD.FTZ R3, R153, R3 ;  /* 0x0000000399037221 */ /* 0x001fc60000010000 */
[----:B------:R-:W-:Y:S01]  /*104f0*/  FMNMX.FTZ R152, R199, R152, !PT ;  /* 0x00000098c7987209 */ /* 0x000fe20007810000 */
[C---:B-1----:R-:W-:Y:S01]  /*10500*/  FADD.FTZ R3, R206.reuse, R3 ;  /* 0x00000003ce037221 */ /* 0x042fe20000010000 */
[----:B------:R-:W-:-:S03]  /*10510*/  F2FP.BF16.F32.PACK_AB R206, R206, R153 ;  /* 0x00000099cece723e */ /* 0x000fc600000010ff */
[----:B------:R-:W0:Y:S02]  /*10520*/  SHFL.BFLY PT, R153, R152, 0x2, 0x1f ;  /* 0x0c401f0098997f89 */ /* 0x000e2400000e0000 */
[----:B0-----:R-:W-:-:S05]  /*10530*/  FMNMX.FTZ R153, R152, R153, !PT ;  /* 0x0000009998997209 */ /* 0x001fca0007810000 */
[----:B------:R-:W0:Y:S02]  /*10540*/  SHFL.BFLY PT, R172, R153, 0x1, 0x1f ;  /* 0x0c201f0099ac7f89 */ /* 0x000e2400000e0000 */
[----:B0-----:R-:W-:-:S05]  /*10550*/  FMNMX.FTZ R172, R153, R172, !PT ;  /* 0x000000ac99ac7209 */ /* 0x001fca0007810000 */
[C---:B------:R-:W-:Y:S01]  /*10560*/  FMUL.FTZ R152, R172.reuse, R7 ;  /* 0x00000007ac987220 */ /* 0x040fe20000410000 */
[----:B------:R-:W-:-:S03]  /*10570*/  FADD.FTZ R207, -R172, R205 ;  /* 0x000000cdaccf7221 */ /* 0x000fc60000010100 */
[-CC-:B------:R-:W-:Y:S01]  /*10580*/  FFMA.FTZ R153, R158, R7.reuse, -R152.reuse ;  /* 0x000000079e997223 */ /* 0x180fe20000010898 */
[-CC-:B------:R-:W-:Y:S01]  /*10590*/  FFMA.FTZ R158, R170, R7.reuse, -R152.reuse ;  /* 0x00000007aa9e7223 */ /* 0x180fe20000010898 */
[----:B--2---:R-:W-:Y:S02]  /*105a0*/  IMAD R170, R2, 0xc00, R221 ;  /* 0x00000c0002aa7824 */ /* 0x004fe400078e02dd */
[----:B------:R-:W0:Y:S01]  /*105b0*/  S2R R221, SR_TID.X ;  /* 0x0000000000dd7919 */ /* 0x000e220000002100 */
[-CC-:B------:R-:W-:Y:S01]  /*105c0*/  FFMA.FTZ R154, R154, R7.reuse, -R152.reuse ;  /* 0x000000079a9a7223 */ /* 0x180fe20000010898 */
[-C--:B------:R-:W-:Y:S01]  /*105d0*/  FMUL.FTZ R207, R207, R7.reuse ;  /* 0x00000007cfcf7220 */ /* 0x080fe20000410000 */
[----:B------:R-:W-:-:S04]  /*105e0*/  FFMA.FTZ R205, R155, R7, -R152 ;  /* 0x000000079bcd7223 */ /* 0x000fc80000010898 */
[----:B------:R-:W-:Y:S08]  /*105f0*/  MUFU.EX2 R154, R154 ;  /* 0x0000009a009a7308 */ /* 0x000ff00000000800 */
[----:B------:R-:W1:Y:S08]  /*10600*/  MUFU.EX2 R207, R207 ;  /* 0x000000cf00cf7308 */ /* 0x000e700000000800 */
[----:B------:R-:W2:Y:S01]  /*10610*/  MUFU.EX2 R205, R205 ;  /* 0x000000cd00cd7308 */ /* 0x000ea20000000800 */
[-CC-:B------:R-:W-:Y:S01]  /*10620*/  FFMA.FTZ R155, R159, R7.reuse, -R152.reuse ;  /* 0x000000079f9b7223 */ /* 0x180fe20000010898 */
[-CC-:B------:R-:W-:Y:S01]  /*10630*/  FFMA.FTZ R162, R162, R7.reuse, -R152.reuse ;  /* 0x00000007a2a27223 */ /* 0x180fe20000010898 */
[-C--:B------:R-:W-:Y:S01]  /*10640*/  FFMA.FTZ R163, R163, R7.reuse, -R152 ;  /* 0x00000007a3a37223 */ /* 0x080fe20000010898 */
[----:B-1----:R-:W-:Y:S01]  /*10650*/  FFMA.FTZ R0, R207, R0, R154 ;  /* 0x00000000cf007223 */ /* 0x002fe2000001009a */
[-CC-:B------:R-:W-:Y:S01]  /*10660*/  FFMA.FTZ R166, R166, R7.reuse, -R152.reuse ;  /* 0x00000007a6a67223 */ /* 0x180fe20000010898 */
[-CC-:B------:R-:W-:Y:S01]  /*10670*/  FFMA.FTZ R167, R167, R7.reuse, -R152.reuse ;  /* 0x00000007a7a77223 */ /* 0x180fe20000010898 */
[-CC-:B------:R-:W-:Y:S01]  /*10680*/  FFMA.FTZ R159, R171, R7.reuse, -R152.reuse ;  /* 0x00000007ab9f7223 */ /* 0x180fe20000010898 */
[-CC-:B------:R-:W-:Y:S01]  /*10690*/  FFMA.FTZ R174, R174, R7.reuse, -R152.reuse ;  /* 0x00000007aeae7223 */ /* 0x180fe20000010898 */
[-CC-:B------:R-:W-:Y:S01]  /*106a0*/  FFMA.FTZ R175, R175, R7.reuse, -R152.reuse ;  /* 0x00000007afaf7223 */ /* 0x180fe20000010898 */
[-C--:B------:R-:W-:Y:S01]  /*106b0*/  FFMA.FTZ R178, R178, R7.reuse, -R152 ;  /* 0x00000007b2b27223 */ /* 0x080fe20000010898 */
[C---:B--2---:R-:W-:Y:S01]  /*106c0*/  FADD.FTZ R0, R205.reuse, R0 ;  /* 0x00000000cd007221 */ /* 0x044fe20000010000 */
[----:B------:R-:W-:Y:S01]  /*106d0*/  F2FP.BF16.F32.PACK_AB R205, R205, R154 ;  /* 0x0000009acdcd723e */ /* 0x000fe200000010ff */
        /* <DEDUP_REMOVED lines=11> */
[----:B0-----:R-:W-:Y:S01]  /*10790*/  SHF.R.U32.HI R154, RZ, 0x7, R221 ;  /* 0x00000007ff9a7819 */ /* 0x001fe200000116dd */
[----:B------:R-:W-:-:S02]  /*107a0*/  @!P1 VIADD R152, R215, 0x32440 ;  /* 0x00032440d7989836 */ /* 0x000fc40000000000 */
        /* <DEDUP_REMOVED lines=64> */
[----:B------:R-:W-:-:S02]  /*10bb0*/  IADD3 R173, -R154, 0xb, RZ ;  /* 0x0000000b9aad7810 */ /* 0x000fc40007ffe1ff */
[----:B------:R-:W-:-:S03]  /*10bc0*/  @!P1 PRMT R152, RZ, 0x654, R152 ;  /* 0x00000654ff989816 */ /* 0x000fc60000000098 */
[----:B------:R2:W-:Y:S06]  /*10bd0*/  BAR.ARV R173, 0x100 ;  /* 0x000400ad0000751d */ /* 0x0005ec0000002000 */
[----:B------:R0:W-:Y:S01]  /*10be0*/  @!P1 SYNCS.ARRIVE.TRANS64.RED.A1T0 RZ, [R152+URZ], RZ ;  /* 0x000000ff98ff99a7 */ /* 0x0001e2000810043f */
[----:B------:R-:W-:Y:S02]  /*10bf0*/  IMAD.MOV.U32 R171, RZ, RZ, 0x40000040 ;  /* 0x40000040ffab7424 */ /* 0x000fe400078e00ff */
[----:B0-----:R-:W-:-:S03]  /*10c00*/  VIADD R152, R154, 0x8 ;  /* 0x000000089a987836 */ /* 0x001fc60000000000 */
[----:B------:R-:W-:Y:S01]  /*10c10*/  R2UR UR7, R171 ;  /* 0x00000000ab0772ca */ /* 0x000fe200000e0000 */
[----:B------:R-:W-:Y:S01]  /*10c20*/  MUFU.EX2 R153, R153 ;  /* 0x0000009900997308 */ /* 0x000fe20000000800 */
[----:B------:R0:W-:Y:S07]  /*10c30*/  BAR.SYNC.DEFER_BLOCKING R152, 0x100 ;  /* 0x000400980000751d */ /* 0x0001ee0000010000 */
[----:B------:R-:W1:Y:S01]  /*10c40*/  MUFU.EX2 R171, R155 ;  /* 0x0000009b00ab7308 */ /* 0x000e620000000800 */
        /* <DEDUP_REMOVED lines=65> */
[----:B-1----:R-:W-:-:S05]  /*11060*/  F2FP.BF16.F32.PACK_AB R207, R171, R153 ;  /* 0x00000099abcf723e */ /* 0x002fca00000010ff */
[----:B------:R-:W-:-:S06]  /*11070*/  WARPGROUP.ARRIVE ;  /* 0x00000000000079c5 */ /* 0x000fcc0000000000 */
[----:B------:R-:W-:Y:S01]  /*11080*/  HGMMA.64x256x16.F32.BF16 R24, R204, gdesc[UR4].tnspB, R24, gsb0 ;  /* 0x43e00004cc187df0 */ /* 0x000fe20008001818 */
[----:B------:R-:W1:Y:S08]  /*11090*/  MUFU.EX2 R160, R160 ;  /* 0x000000a000a07308 */ /* 0x000e700000000800 */
[----:B------:R-:W3:Y:S08]  /*110a0*/  MUFU.EX2 R161, R161 ;  /* 0x000000a100a17308 */ /* 0x000ef00000000800 */
[----:B------:R-:W4:Y:S08]  /*110b0*/  MUFU.EX2 R154, R164 ;  /* 0x000000a4009a7308 */ /* 0x000f300000000800 */
[----:B------:R-:W2:Y:S01]  /*110c0*/  MUFU.EX2 R165, R165 ;  /* 0x000000a500a57308 */ /* 0x000ea20000000800 */
[----:B------:R-:W-:Y:S01]  /*110d0*/  FADD.FTZ R0, R153, R0 ;  /* 0x0000000099007221 */ /* 0x000fe20000010000 */
[----:B-1----:R-:W-:Y:S01]  /*110e0*/  FADD.FTZ R3, R160, R3 ;  /* 0x00000003a0037221 */ /* 0x002fe20000010000 */
[----:B0-----:R-:W-:-:S02]  /*110f0*/  VIADD R152, R170, 0x80 ;  /* 0x00000080aa987836 */ /* 0x001fc40000000000 */
[----:B------:R-:W-:Y:S02]  /*11100*/  IMAD.MOV.U32 R153, RZ, RZ, 0x40000040 ;  /* 0x40000040ff997424 */ /* 0x000fe400078e00ff */
[----:B---3--:R-:W-:Y:S01]  /*11110*/  FADD.FTZ R3, R161, R3 ;  /* 0x00000003a1037221 */ /* 0x008fe20000010000 */
[----:B------:R-:W-:Y:S02]  /*11120*/  R2UR UR6, R152 ;  /* 0x00000000980672ca */ /* 0x000fe400000e0000 */
[----:B------:R-:W-:Y:S01]  /*11130*/  R2UR UR7, R153 ;  /* 0x00000000990772ca */ /* 0x000fe200000e0000 */
[----:B----4-:R-:W-:Y:S01]  /*11140*/  FADD.FTZ R3, R154, R3 ;  /* 0x000000039a037221 */ /* 0x010fe20000010000 */
[----:B------:R-:W-:Y:S02]  /*11150*/  F2FP.BF16.F32.PACK_AB R152, R161, R160 ;  /* 0x000000a0a198723e */ /* 0x000fe400000010ff */
[C---:B--2---:R-:W-:Y:S01]  /*11160*/  F2FP.BF16.F32.PACK_AB R154, R165.reuse, R154 ;  /* 0x0000009aa59a723e */ /* 0x044fe200000010ff */
[----:B------:R-:W0:Y:S08]  /*11170*/  MUFU.EX2 R168, R168 ;  /* 0x000000a800a87308 */ /* 0x000e300000000800 */
[----:B------:R-:W-:Y:S01]  /*11180*/  MUFU.EX2 R169, R169 ;  /* 0x000000a900a97308 */ /* 0x000fe20000000800 */
[----:B------:R-:W-:-:S07]  /*11190*/  FADD.FTZ R3, R165, R3 ;  /* 0x00000003a5037221 */ /* 0x000fce0000010000 */
[----:B------:R-:W-:Y:S01]  /*111a0*/  MUFU.EX2 R160, R156 ;  /* 0x0000009c00a07308 */ /* 0x000fe20000000800 */
[----:B0-----:R-:W-:-:S07]  /*111b0*/  FADD.FTZ R3, R168, R3 ;  /* 0x00000003a8037221 */ /* 0x001fce0000010000 */
[----:B------:R-:W-:Y:S08]  /*111c0*/  MUFU.EX2 R157, R157 ;  /* 0x0000009d009d7308 */ /* 0x000ff00000000800 */
[----:B------:R-:W-:Y:S01]  /*111d0*/  MUFU.EX2 R174, R174 ;  /* 0x000000ae00ae7308 */ /* 0x000fe20000000800 */
[----:B------:R-:W-:-:S07]  /*111e0*/  WARPGROUP.DEPBAR.LE gsb0, 0x0 ;  /* 0x00008000000079c5 */ /* 0x000fce0000010000 */
[----:B------:R-:W-:Y:S08]  /*111f0*/  MUFU.EX2 R207, R162 ;  /* 0x000000a200cf7308 */ /* 0x000ff00000000800 */
[----:B------:R-:W0:Y:S08]  /*11200*/  MUFU.EX2 R206, R163 ;  /* 0x000000a300ce7308 */ /* 0x000e300000000800 */
[----:B------:R-:W-:Y:S08]  /*11210*/  MUFU.EX2 R205, R166 ;  /* 0x000000a600cd7308 */ /* 0x000ff00000000800 */
[----:B------:R-:W1:Y:S01]  /*11220*/  MUFU.EX2 R204, R167 ;  /* 0x000000a700cc7308 */ /* 0x000e620000000800 */
[----:B0-----:R-:W-:-:S02]  /*11230*/  F2FP.BF16.F32.PACK_AB R153, R206, R207 ;  /* 0x000000cfce99723e */ /* 0x001fc400000010ff */
[----:B-1----:R-:W-:-:S04]  /*11240*/  F2FP.BF16.F32.PACK_AB R155, R204, R205 ;  /* 0x000000cdcc9b723e */ /* 0x002fc800000010ff */
[----:B------:R-:W-:-:S06]  /*11250*/  WARPGROUP.ARRIVE ;  /* 0x00000000000079c5 */ /* 0x000fcc0000000000 */
[----:B------:R-:W-:Y:S01]  /*11260*/  HGMMA.64x256x16.F32.BF16 R24, R152, gdesc[UR4].tnspB, R24, gsb0 ;  /* 0x43e0000498187df0 */ /* 0x000fe20008001818 */
[----:B------:R-:W-:Y:S01]  /*11270*/  MUFU.EX2 R175, R175 ;  /* 0x000000af00af7308 */ /* 0x000fe20000000800 */
[----:B------:R-:W-:-:S04]  /*11280*/  FADD.FTZ R3, R169, R3 ;  /* 0x00000003a9037221 */ /* 0x000fc80000010000 */
[----:B------:R-:W-:Y:S01]  /*11290*/  FADD.FTZ R3, R160, R3 ;  /* 0x00000003a0037221 */ /* 0x000fe20000010000 */
[----:B------:R-:W-:-:S03]  /*112a0*/  F2FP.BF16.F32.PACK_AB R156, R169, R168 ;  /* 0x000000a8a99c723e */ /* 0x000fc600000010ff */
[----:B------:R-:W-:Y:S01]  /*112b0*/  FADD.FTZ R3, R157, R3 ;  /* 0x000000039d037221 */ /* 0x000fe20000010000 */
[----:B------:R-:W-:Y:S08]  /*112c0*/  MUFU.EX2 R177, R177 ;  /* 0x000000b100b17308 */ /* 0x000ff00000000800 */
[----:B------:R-:W-:Y:S08]  /*112d0*/  MUFU.EX2 R162, R180 ;  /* 0x000000b400a27308 */ /* 0x000ff00000000800 */
[----:B------:R-:W-:Y:S08]  /*112e0*/  MUFU.EX2 R181, R181 ;  /* 0x000000b500b57308 */ /* 0x000ff00000000800 */
[----:B------:R-:W-:Y:S08]  /*112f0*/  MUFU.EX2 R178, R178 ;  /* 0x000000b200b27308 */ /* 0x000ff00000000800 */
[----:B------:R-:W0:Y:S08]  /*11300*/  MUFU.EX2 R179, R179 ;  /* 0x000000b300b37308 */ /* 0x000e300000000800 */
[----:B------:R-:W-:Y:S08]  /*11310*/  MUFU.EX2 R182, R182 ;  /* 0x000000b600b67308 */ /* 0x000ff00000000800 */
[----:B------:R-:W1:Y:S01]  /*11320*/  MUFU.EX2 R183, R183 ;  /* 0x000000b700b77308 */ /* 0x000e620000000800 */
[----:B0-----:R-:W-:-:S02]  /*11330*/  F2FP.BF16.F32.PACK_AB R161, R179, R178 ;  /* 0x000000b2b3a1723e */ /* 0x001fc400000010ff */
[----:B-1----:R-:W-:Y:S01]  /*11340*/  F2FP.BF16.F32.PACK_AB R163, R183, R182 ;  /* 0x000000b6b7a3723e */ /* 0x002fe200000010ff */
[----:B------:R-:W-:-:S04]  /*11350*/  WARPGROUP.DEPBAR.LE gsb0, 0x0 ;  /* 0x00008000000079c5 */ /* 0x000fc80000010000 */
[----:B------:R0:W-:Y:S08]  /*11360*/  MUFU.EX2 R154, R158 ;  /* 0x0000009e009a7308 */ /* 0x0001f00000000800 */
[----:B------:R1:W2:Y:S01]  /*11370*/  MUFU.EX2 R155, R159 ;  /* 0x0000009f009b7308 */ /* 0x0002a20000000800 */
[----:B------:R-:W-:Y:S02]  /*11380*/  VIADD R152, R170, 0x100 ;  /* 0x00000100aa987836 */ /* 0x000fe40000000000 */
[----:B------:R-:W-:Y:S01]  /*11390*/  IMAD.MOV.U32 R153, RZ, RZ, 0x40000040 ;  /* 0x40000040ff997424 */ /* 0x000fe200078e00ff */
[----:B0-----:R-:W-:-:S02]  /*113a0*/  F2FP.BF16.F32.PACK_AB R158, R157, R160 ;  /* 0x000000a09d9e723e */ /* 0x001fc400000010ff */
[----:B------:R-:W-:Y:S02]  /*113b0*/  R2UR UR6, R152 ;  /* 0x00000000980672ca */ /* 0x000fe400000e0000 */
[----:B------:R-:W-:Y:S02]  /*113c0*/  R2UR UR7, R153 ;  /* 0x00000000990772ca */ /* 0x000fe400000e0000 */
[----:B-1----:R-:W-:Y:S02]  /*113d0*/  F2FP.BF16.F32.PACK_AB R159, R175, R174 ;  /* 0x000000aeaf9f723e */ /* 0x002fe400000010ff */
[----:B--2---:R-:W-:-:S04]  /*113e0*/  F2FP.BF16.F32.PACK_AB R157, R155, R154 ;  /* 0x0000009a9b9d723e */ /* 0x004fc800000010ff */
[----:B------:R-:W-:-:S06]  /*113f0*/  WARPGROUP.ARRIVE ;  /* 0x00000000000079c5 */ /* 0x000fcc0000000000 */
[----:B------:R-:W-:Y:S01]  /*11400*/  HGMMA.64x256x16.F32.BF16 R24, R156, gdesc[UR4].tnspB, R24, gsb0 ;  /* 0x43e000049c187df0 */ /* 0x000fe20008001818 */
[----:B------:R-:W0:Y:S01]  /*11410*/  MUFU.EX2 R160, R176 ;  /* 0x000000b000a07308 */ /* 0x000e220000000800 */
[----:B------:R-:W-:Y:S02]  /*11420*/  VIADD R152, R170, 0x180 ;  /* 0x00000180aa987836 */ /* 0x000fe40000000000 */
[----:B------:R-:W-:-:S03]  /*11430*/  IMAD.MOV.U32 R153, RZ, RZ, 0x40000040 ;  /* 0x40000040ff997424 */ /* 0x000fc600078e00ff */
[----:B------:R-:W-:Y:S02]  /*11440*/  R2UR UR6, R152 ;  /* 0x00000000980672ca */ /* 0x000fe400000e0000 */
[----:B------:R-:W-:Y:S01]  /*11450*/  R2UR UR7, R153 ;  /* 0x00000000990772ca */ /* 0x000fe200000e0000 */
[----:B0-----:R-:W-:-:S04]  /*11460*/  FADD.FTZ R3, R160, R3 ;  /* 0x00000003a0037221 */ /* 0x001fc80000010000 */
[C---:B------:R-:W-:Y:S01]  /*11470*/  FADD.FTZ R3, R177.reuse, R3 ;  /* 0x00000003b1037221 */ /* 0x040fe20000010000 */
[----:B------:R-:W-:-:S03]  /*11480*/  F2FP.BF16.F32.PACK_AB R160, R177, R160 ;  /* 0x000000a0b1a0723e */ /* 0x000fc600000010ff */
[----:B------:R-:W-:Y:S01]  /*11490*/  FADD.FTZ R3, R162, R3 ;  /* 0x00000003a2037221 */ /* 0x000fe20000010000 */
[C---:B------:R-:W-:Y:S01]  /*114a0*/  F2FP.BF16.F32.PACK_AB R162, R181.reuse, R162 ;  /* 0x000000a2b5a2723e */ /* 0x040fe200000010ff */
[----:B------:R-:W0:Y:S08]  /*114b0*/  MUFU.EX2 R164, R184 ;  /* 0x000000b800a47308 */ /* 0x000e300000000800 */
[----:B------:R-:W1:Y:S01]  /*114c0*/  MUFU.EX2 R185, R185 ;  /* 0x000000b900b97308 */ /* 0x000e620000000800 */
[----:B------:R-:W-:-:S07]  /*114d0*/  FADD.FTZ R3, R181, R3 ;  /* 0x00000003b5037221 */ /* 0x000fce0000010000 */
[----:B------:R-:W-:Y:S08]  /*114e0*/  MUFU.EX2 R166, R188 ;  /* 0x000000bc00a67308 */ /* 0x000ff00000000800 */
[----:B------:R-:W-:Y:S08]  /*114f0*/  MUFU.EX2 R189, R189 ;  /* 0x000000bd00bd7308 */ /* 0x000ff00000000800 */
[----:B------:R-:W-:Y:S08]  /*11500*/  MUFU.EX2 R186, R186 ;  /* 0x000000ba00ba7308 */ /* 0x000ff00000000800 */
[----:B------:R-:W2:Y:S08]  /*11510*/  MUFU.EX2 R187, R187 ;  /* 0x000000bb00bb7308 */ /* 0x000eb00000000800 */
[----:B------:R-:W-:Y:S08]  /*11520*/  MUFU.EX2 R190, R190 ;  /* 0x000000be00be7308 */ /* 0x000ff00000000800 */
[----:B------:R-:W3:Y:S01]  /*11530*/  MUFU.EX2 R191, R191 ;  /* 0x000000bf00bf7308 */ /* 0x000ee20000000800 */
[----:B0-----:R-:W-:Y:S01]  /*11540*/  FADD.FTZ R3, R164, R3 ;  /* 0x00000003a4037221 */ /* 0x001fe20000010000 */
[----:B------:R-:W-:-:S02]  /*11550*/  VIADD R152, R170, 0x200 ;  /* 0x00000200aa987836 */ /* 0x000fc40000000000 */
[----:B------:R-:W-:Y:S02]  /*11560*/  IMAD.MOV.U32 R153, RZ, RZ, 0x40000040 ;  /* 0x40000040ff997424 */ /* 0x000fe400078e00ff */
[C---:B-1----:R-:W-:Y:S01]  /*11570*/  FADD.FTZ R3, R185.reuse, R3 ;  /* 0x00000003b9037221 */ /* 0x042fe20000010000 */
[----:B------:R-:W-:Y:S02]  /*11580*/  F2FP.BF16.F32.PACK_AB R164, R185, R164 ;  /* 0x000000a4b9a4723e */ /* 0x000fe400000010ff */
[----:B--2---:R-:W-:Y:S01]  /*11590*/  F2FP.BF16.F32.PACK_AB R165, R187, R186 ;  /* 0x000000babba5723e */ /* 0x004fe200000010ff */
[----:B------:R-:W-:Y:S01]  /*115a0*/  FADD.FTZ R3, R166, R3 ;  /* 0x00000003a6037221 */ /* 0x000fe20000010000 */
[----:B------:R-:W-:Y:S02]  /*115b0*/  F2FP.BF16.F32.PACK_AB R166, R189, R166 ;  /* 0x000000a6bda6723e */ /* 0x000fe400000010ff */
[----:B---3--:R-:W-:Y:S01]  /*115c0*/  F2FP.BF16.F32.PACK_AB R167, R191, R190 ;  /* 0x000000bebfa7723e */ /* 0x008fe200000010ff */
[----:B------:R-:W-:-:S02]  /*115d0*/  WARPGROUP.DEPBAR.LE gsb0, 0x0 ;  /* 0x00008000000079c5 */ /* 0x000fc40000010000 */
[----:B------:R-:W-:-:S06]  /*115e0*/  WARPGROUP.ARRIVE ;  /* 0x00000000000079c5 */ /* 0x000fcc0000000000 */
[----:B------:R-:W-:Y:S01]  /*115f0*/  HGMMA.64x256x16.F32.BF16 R24, R160, gdesc[UR4].tnspB, R24, gsb0 ;  /* 0x43e00004a0187df0 */ /* 0x000fe20008001818 */
[----:B------:R-:W-:Y:S02]  /*11600*/  R2UR UR6, R152 ;  /* 0x00000000980672ca */ /* 0x000fe400000e0000 */
[----:B------:R-:W-:Y:S01]  /*11610*/  R2UR UR7, R153 ;  /* 0x00000000990772ca */ /* 0x000fe200000e0000 */
[----:B------:R-:W-:Y:S08]  /*11620*/  MUFU.EX2 R168, R192 ;  /* 0x000000c000a87308 */ /* 0x000ff00000000800 */
[----:B------:R-:W-:Y:S08]  /*11630*/  MUFU.EX2 R193, R193 ;  /* 0x000000c100c17308 */ /* 0x000ff00000000800 */
[----:B------:R-:W-:Y:S08]  /*11640*/  MUFU.EX2 R196, R196 ;  /* 0x000000c400c47308 */ /* 0x000ff00000000800 */
[----:B------:R-:W0:Y:S08]  /*11650*/  MUFU.EX2 R197, R197 ;  /* 0x000000c500c57308 */ /* 0x000e300000000800 */
[----:B------:R-:W-:Y:S08]  /*11660*/  MUFU.EX2 R194, R194 ;  /* 0x000000c200c27308 */ /* 0x000ff00000000800 */
[----:B------:R-:W1:Y:S08]  /*11670*/  MUFU.EX2 R195, R195 ;  /* 0x000000c300c37308 */ /* 0x000e700000000800 */
[----:B------:R-:W-:Y:S08]  /*11680*/  MUFU.EX2 R198, R198 ;  /* 0x000000c600c67308 */ /* 0x000ff00000000800 */
[----:B------:R-:W2:Y:S01]  /*11690*/  MUFU.EX2 R199, R199 ;  /* 0x000000c700c77308 */ /* 0x000ea20000000800 */
[----:B------:R-:W-:-:S02]  /*116a0*/  VIADD R152, R170, 0x280 ;  /* 0x00000280aa987836 */ /* 0x000fc40000000000 */
[----:B------:R-:W-:Y:S02]  /*116b0*/  IMAD.MOV.U32 R153, RZ, RZ, 0x40000040 ;  /* 0x40000040ff997424 */ /* 0x000fe400078e00ff */
[----:B------:R-:W-:Y:S01]  /*116c0*/  FADD.FTZ R3, R189, R3 ;  /* 0x00000003bd037221 */ /* 0x000fe20000010000 */
[----:B------:R-:W-:Y:S01]  /*116d0*/  FADD.FTZ R0, R171, R0 ;  /* 0x00000000ab007221 */ /* 0x000fe20000010000 */
[----:B0-----:R-:W-:Y:S02]  /*116e0*/  F2FP.BF16.F32.PACK_AB R170, R197, R196 ;  /* 0x000000c4c5aa723e */ /* 0x001fe400000010ff */
[----:B------:R-:W-:Y:S01]  /*116f0*/  FADD.FTZ R3, R168, R3 ;  /* 0x00000003a8037221 */ /* 0x000fe20000010000 */
[----:B------:R-:W-:Y:S02]  /*11700*/  F2FP.BF16.F32.PACK_AB R168, R193, R168 ;  /* 0x000000a8c1a8723e */ /* 0x000fe400000010ff */
[----:B-1----:R-:W-:Y:S02]  /*11710*/  F2FP.BF16.F32.PACK_AB R169, R195, R194 ;  /* 0x000000c2c3a9723e */ /* 0x002fe400000010ff */
[----:B--2---:R-:W-:Y:S01]  /*11720*/  F2FP.BF16.F32.PACK_AB R171, R199, R198 ;  /* 0x000000c6c7ab723e */ /* 0x004fe200000010ff */
[----:B------:R-:W-:-:S02]  /*11730*/  WARPGROUP.DEPBAR.LE gsb0, 0x0 ;  /* 0x00008000000079c5 */ /* 0x000fc40000010000 */
[----:B------:R-:W-:-:S06]  /*11740*/  WARPGROUP.ARRIVE ;  /* 0x00000000000079c5 */ /* 0x000fcc0000000000 */
[----:B------:R-:W-:Y:S01]  /*11750*/  HGMMA.64x256x16.F32.BF16 R24, R164, gdesc[UR4].tnspB, R24, gsb0 ;  /* 0x43e00004a4187df0 */ /* 0x000fe20008001818 */
        /* <DEDUP_REMOVED lines=17> */
[----:B------:R-:W-:-:S03]  /*11870*/  ISETP.GT.AND P2, PT, R214, RZ, PT ;  /* 0x000000ffd600720c */ /* 0x000fc60003f44270 */
[----:B------:R-:W-:Y:S01]  /*11880*/  FADD.FTZ R191, R191, R190 ;  /* 0x000000bebfbf7221 */ /* 0x000fe20000010000 */
[----:B------:R-:W-:-:S03]  /*11890*/  @!P1 VIADD R215, R215, 0x32460 ;  /* 0x00032460d7d79836 */ /* 0x000fc60000000000 */
[----:B------:R-:W-:Y:S01]  /*118a0*/  FADD.FTZ R194, R194, R191 ;  /* 0x000000bfc2c27221 */ /* 0x000fe20000010000 */
[----:B------:R-:W-:Y:S01]  /*118b0*/  FADD.FTZ R3, R193, R3 ;  /* 0x00000003c1037221 */ /* 0x000fe20000010000 */
[----:B------:R-:W-:Y:S02]  /*118c0*/  @!P1 PRMT R215, RZ, 0x654, R215 ;  /* 0x00000654ffd79816 */ /* 0x000fe400000000d7 */
[----:B------:R-:W-:Y:S01]  /*118d0*/  FADD.FTZ R195, R195, R194 ;  /* 0x000000c2c3c37221 */ /* 0x000fe20000010000 */
[----:B------:R-:W-:-:S03]  /*118e0*/  FADD.FTZ R3, R196, R3 ;  /* 0x00000003c4037221 */ /* 0x000fc60000010000 */
[----:B------:R-:W-:Y:S01]  /*118f0*/  FADD.FTZ R0, R198, R195 ;  /* 0x000000c3c6007221 */ /* 0x000fe20000010000 */
[----:B------:R-:W-:Y:S01]  /*11900*/  FADD.FTZ R3, R197, R3 ;  /* 0x00000003c5037221 */ /* 0x000fe20000010000 */
[----:B------:R-:W-:Y:S02]  /*11910*/  VIADD R214, R214, 0xffffffff ;  /* 0xffffffffd6d67836 */ /* 0x000fe40000000000 */
[----:B------:R-:W-:Y:S01]  /*11920*/  FADD.FTZ R0, R199, R0 ;  /* 0x00000000c7007221 */ /* 0x000fe20000010000 */
[----:B------:R-:W-:Y:S02]  /*11930*/  IMAD.MOV.U32 R205, RZ, RZ, R172 ;  /* 0x000000ffffcd7224 */ /* 0x000fe400078e00ac */
[----:B------:R-:W-:Y:S01]  /*11940*/  IMAD.MOV.U32 R206, RZ, RZ, R6 ;  /* 0x000000ffffce7224 */ /* 0x000fe200078e0006 */
[----:B------:R-:W-:Y:S02]  /*11950*/  WARPGROUP.DEPBAR.LE gsb0, 0x0 ;  /* 0x00008000000079c5 */ /* 0x000fe40000010000 */
[----:B------:R-:W-:-:S06]  /*11960*/  WARPGROUP.ARRIVE ;  /* 0x00000000000079c5 */ /* 0x000fcc0000000000 */
[----:B------:R-:W-:Y:S03]  /*11970*/  HGMMA.64x256x16.F32.BF16 R24, R168, gdesc[UR4].tnspB, R24, gsb0 ;  /* 0x43e00004a8187df0 */ /* 0x000fe60008001818 */
[----:B------:R-:W-:Y:S02]  /*11980*/  WARPGROUP.DEPBAR.LE gsb0, 0x0 ;  /* 0x00008000000079c5 */ /* 0x000fe40000010000 */
[----:B------:R2:W-:Y:S01]  /*11990*/  @!P1 SYNCS.ARRIVE.TRANS64.RED.A1T0 RZ, [R215+URZ], RZ ;  /* 0x000000ffd7ff99a7 */ /* 0x0005e2000810043f */
[----:B------:R-:W-:Y:S05]  /*119a0*/  @P2 BRA `(.L_x_14773) ;  /* 0xffffffd800142947 */ /* 0x000fea000383ffff */
.L_x_14763:
[----:B------:R-:W3:Y:S01]  /*119b0*/  LDL.LU R179, [R1+0x6c] ;  /* 0x00006c0001b37983 */ /* 0x000ee20000300800 */
[----:B------:R-:W-:Y:S05]  /*119c0*/  WARPSYNC.ALL ;  /* 0x0000000000007948 */ /* 0x000fea0003800000 */
[----:B------:R-:W4:Y:S01]  /*119d0*/  SHFL.BFLY PT, R4, R3, 0x2, 0x1f ;  /* 0x0c401f0003047f89 */ /* 0x000f2200000e0000 */
[----:B------:R-:W-:Y:S01]  /*119e0*/  VIADD R2, R2, 0x1 ;  /* 0x0000000102027836 */ /* 0x000fe20000000000 */
[----:B------:R0:W-:Y:S08]  /*119f0*/  BAR.ARV R173, 0x100 ;  /* 0x000400ad0000751d */ /* 0x0001f00000002000 */
[----:B------:R-:W-:Y:S06]  /*11a00*/  BAR.ARV 0x8, 0x180 ;  /* 0x0206000000007b1d */ /* 0x000fec0000002000 */
[----:B------:R-:W-:Y:S01]  /*11a10*/  ISETP.NE.AND P0, PT, R2, 0x2, PT ;  /* 0x000000020200780c */ /* 0x000fe20003f05270 */
[----:B------:R-:W1:Y:S01]  /*11a20*/  SHFL.BFLY PT, R9, R0, 0x2, 0x1f ;  /* 0x0c401f0000097f89 */ /* 0x000e6200000e0000 */
[----:B------:R-:W-:-:S02]  /*11a30*/  PLOP3.LUT P1, PT, PT, PT, PT, 0x8, 0x0 ;  /* 0x000000000000781c */ /* 0x000fc40003f2e170 */
[----:B------:R-:W-:Y:S01]  /*11a40*/  SEL R12, RZ, 0x1, P0 ;  /* 0x00000001ff0c7807 */ /* 0x000fe20000000000 */
[----:B----4-:R-:W-:Y:S01]  /*11a50*/  FADD.FTZ R5, R4, R3 ;  /* 0x0000000304057221 */ /* 0x010fe20000010000 */
[----:B------:R-:W-:Y:S01]  /*11a60*/  IMAD.MOV.U32 R4, RZ, RZ, RZ ;  /* 0x000000ffff047224 */ /* 0x000fe200078e00ff */
[----:B------:R-:W-:Y:S02]  /*11a70*/  SEL R2, R2, RZ, P0 ;  /* 0x000000ff02027207 */ /* 0x000fe40000000000 */
[----:B------:R-:W-:Y:S01]  /*11a80*/  LOP3.LUT R23, R23, R12, RZ, 0x3c, !PT ;  /* 0x0000000c17177212 */ /* 0x000fe200078e3cff */
[----:B------:R-:W4:Y:S01]  /*11a90*/  SHFL.BFLY PT, R8, R5, 0x1, 0x1f ;  /* 0x0c201f0005087f89 */ /* 0x000f2200000e0000 */
[----:B-1----:R-:W-:Y:S01]  /*11aa0*/  FADD.FTZ R10, R9, R0 ;  /* 0x00000000090a7221 */ /* 0x002fe20000010000 */
[----:B------:R-:W-:-:S04]  /*11ab0*/  IMAD.MOV.U32 R0, RZ, RZ, RZ ;  /* 0x000000ffff007224 */ /* 0x000fc800078e00ff */
[----:B------:R-:W1:Y:S01]  /*11ac0*/  SHFL.BFLY PT, R9, R10, 0x1, 0x1f ;  /* 0x0c201f000a097f89 */ /* 0x000e6200000e0000 */
[----:B----4-:R-:W-:Y:S01]  /*11ad0*/  FADD.FTZ R8, R5, R8 ;  /* 0x0000000805087221 */ /* 0x010fe20000010000 */
[----:B------:R-:W-:-:S04]  /*11ae0*/  IMAD.MOV.U32 R5, RZ, RZ, -0x800000 ;  /* 0xff800000ff057424 */ /* 0x000fc800078e00ff */
[----:B------:R-:W-:-:S13]  /*11af0*/  FSETP.NE.FTZ.AND P2, PT, R8, RZ, PT ;  /* 0x000000ff0800720b */ /* 0x000fda0003f55000 */
[----:B------:R-:W4:Y:S01]  /*11b00*/  @P2 MUFU.LG2 R14, R8 ;  /* 0x00000008000e2308 */ /* 0x000f220000000c00 */
[----:B------:R-:W-:Y:S01]  /*11b10*/  @P2 FMUL.FTZ R12, R7, 0.69314718246459960938 ;  /* 0x3f317218070c2820 */ /* 0x000fe20000410000 */
[----:B-1----:R-:W-:-:S05]  /*11b20*/  FADD.FTZ R9, R10, R9 ;  /* 0x000000090a097221 */ /* 0x002fca0000010000 */
[----:B------:R-:W-:Y:S01]  /*11b30*/  FSETP.NE.FTZ.AND P3, PT, R9, RZ, PT ;  /* 0x000000ff0900720b */ /* 0x000fe20003f75000 */
[----:B------:R-:W1:Y:S01]  /*11b40*/  @P2 MUFU.RCP R4, R8 ;  /* 0x0000000800042308 */ /* 0x000e620000001000 */
[----:B----4-:R-:W-:-:S11]  /*11b50*/  @P2 FMUL.FTZ R19, R14, 0.69314718246459960938 ;  /* 0x3f3172180e132820 */ /* 0x010fd60000410000 */
[----:B------:R-:W4:Y:S01]  /*11b60*/  @P3 MUFU.LG2 R15, R9 ;  /* 0x00000009000f3308 */ /* 0x000f220000000c00 */
[----:B------:R-:W-:Y:S01]  /*11b70*/  @P3 FMUL.FTZ R13, R7, 0.69314718246459960938 ;  /* 0x3f317218070d3820 */ /* 0x000fe20000410000 */
[----:B------:R-:W-:Y:S01]  /*11b80*/  @P2 FFMA.FTZ R5, R12, R6, R19 ;  /* 0x000000060c052223 */ /* 0x000fe20000010013 */
[-C--:B-1----:R-:W-:Y:S01]  /*11b90*/  FMUL.FTZ R163, R72, R4.reuse ;  /* 0x0000000448a37220 */ /* 0x082fe20000410000 */
        /* <DEDUP_REMOVED lines=11> */
[----:B----4-:R-:W-:Y:S01]  /*11c50*/  @P3 FMUL.FTZ R14, R15, 0.69314718246459960938 ;  /* 0x3f3172180f0e3820 */ /* 0x010fe20000410000 */
        /* <DEDUP_REMOVED lines=119> */
[----:B---3--:R-:W-:-:S05]  /*123d0*/  VIADD R179, R179, 0x1 ;  /* 0x00000001b3b37836 */ /* 0x008fca0000000000 */
[----:B------:R0:W-:Y:S02]  /*123e0*/  STL [R1+0x6c], R179 ;  /* 0x00006cb301007387 */ /* 0x0001e40000100800 */
.L_x_14706:
        /* <DEDUP_REMOVED lines=10> */
[----:B------:R-:W4:Y:S04]  /*12490*/  LDL R14, [R1+0x8c] ;  /* 0x00008c00010e7983 */ /* 0x000f280000100800 */
[----:B------:R-:W2:Y:S04]  /*124a0*/  LDL.LU R186, [R1+0x5c] ;  /* 0x00005c0001ba7983 */ /* 0x000ea80000300800 */
[----:B------:R-:W2:Y:S01]  /*124b0*/  LDL.LU R184, [R1+0x60] ;  /* 0x0000600001b87983 */ /* 0x000ea20000300800 */
[----:B------:R-:W0:Y:S01]  /*124c0*/  S2R R6, SR_SWINHI ;  /* 0x0000000000067919 */ /* 0x000e220000002f00 */
[----:B------:R-:W-:Y:S05]  /*124d0*/  WARPSYNC.ALL ;  /* 0x0000000000007948 */ /* 0x000fea0003800000 */
[----:B------:R-:W-:Y:S01]  /*124e0*/  F2FP.BF16.F32.PACK_AB R24, R25, R24 ;  /* 0x000000181918723e */ /* 0x000fe200000010ff */
[----:B------:R-:W-:Y:S01]  /*124f0*/  ULDC.64 UR4, c[0x0][0xd00] ;  /* 0x0003400000047ab9 */ /* 0x000fe20000000a00 */
[----:B------:R-:W-:Y:S01]  /*12500*/  F2FP.BF16.F32.PACK_AB R32, R33, R32 ;  /* 0x000000202120723e */ /* 0x000fe200000010ff */
[----:B------:R-:W2:Y:S01]  /*12510*/  LDL R182, [R1+0x40] ;  /* 0x0000400001b67983 */ /* 0x000ea20000100800 */
[----:B------:R-:W-:-:S02]  /*12520*/  F2FP.BF16.F32.PACK_AB R27, R76, R27 ;  /* 0x0000001b4c1b723e */ /* 0x000fc400000010ff */
[----:B------:R-:W-:Y:S01]  /*12530*/  F2FP.BF16.F32.PACK_AB R40, R41, R40 ;  /* 0x000000282928723e */ /* 0x000fe200000010ff */
[----:B------:R-:W2:Y:S01]  /*12540*/  LDL R180, [R1+0x28] ;  /* 0x0000280001b47983 */ /* 0x000ea20000100800 */
        /* <DEDUP_REMOVED lines=38> */
[----:B------:R-:W-:Y:S01]  /*127b0*/  IMAD.MOV.U32 R3, RZ, RZ, RZ ;  /* 0x000000ffff037224 */ /* 0x000fe200078e00ff */
[----:B------:R-:W0:Y:S01]  /*127c0*/  LDC R0, c[0x0][0xce8] ;  /* 0x00033a00ff007b82 */ /* 0x000e220000000800 */
[----:B----4-:R-:W-:-:S07]  /*127d0*/  IMAD.WIDE R134, R14, 0x2, R12 ;  /* 0x000000020e867825 */ /* 0x010fce00078e020c */
[----:B------:R-:W-:Y:S01]  /*127e0*/  BAR.SYNC.DEFER_BLOCKING 0x1, 0x100 ;  /* 0x0044000000007b1d */ /* 0x000fe20000010000 */
[C---:B-----5:R-:W-:Y:S02]  /*127f0*/  IADD3 R30, P1, R134.reuse, 0x20, RZ ;  /* 0x00000020861e7810 */ /* 0x060fe40007f3e0ff */
[C---:B------:R-:W-:Y:S02]  /*12800*/  IADD3 R14, P2, R134.reuse, 0x40, RZ ;  /* 0x00000040860e7810 */ /* 0x040fe40007f5e0ff */
[----:B------:R-:W-:Y:S02]  /*12810*/  IADD3 R20, P3, R134, 0x60, RZ ;  /* 0x0000006086147810 */ /* 0x000fe40007f7e0ff */
[----:B------:R-:W-:Y:S02]  /*12820*/  LOP3.LUT R179, R30, 0x380, RZ, 0xc0, !PT ;  /* 0x000003801eb37812 */ /* 0x000fe400078ec0ff */
[----:B------:R-:W-:Y:S02]  /*12830*/  LOP3.LUT R38, R14, 0x380, RZ, 0xc0, !PT ;  /* 0x000003800e267812 */ /* 0x000fe400078ec0ff */
[----:B------:R-:W-:-:S02]  /*12840*/  LOP3.LUT R86, R20, 0x380, RZ, 0xc0, !PT ;  /* 0x0000038014567812 */ /* 0x000fc400078ec0ff */
[----:B------:R-:W-:Y:S02]  /*12850*/  SHF.R.U64 R179, R179, 0x3, RZ ;  /* 0x00000003b3b37819 */ /* 0x000fe400000012ff */
[----:B------:R-:W-:Y:S02]  /*12860*/  IADD3 R94, P4, R134, 0x4000, RZ ;  /* 0x00004000865e7810 */ /* 0x000fe40007f9e0ff */
[----:B------:R-:W-:Y:S02]  /*12870*/  SHF.R.U64 R181, R38, 0x3, RZ ;  /* 0x0000000326b57819 */ /* 0x000fe400000012ff */
[----:B------:R-:W-:Y:S02]  /*12880*/  IADD3 R98, P5, R134, 0x4020, RZ ;  /* 0x0000402086627810 */ /* 0x000fe40007fbe0ff */
[----:B------:R-:W-:Y:S02]  /*12890*/  SHF.R.U64 R183, R86, 0x3, RZ ;  /* 0x0000000356b77819 */ /* 0x000fe400000012ff */
[C---:B------:R-:W-:Y:S01]  /*128a0*/  IADD3 R6, P0, R134.reuse, 0x4040, RZ ;  /* 0x0000404086067810 */ /* 0x040fe20007f1e0ff */
[--C-:B------:R-:W-:Y:S01]  /*128b0*/  IMAD.X R31, RZ, RZ, R135.reuse, P1 ;  /* 0x000000ffff1f7224 */ /* 0x100fe200008e0687 */
[----:B------:R-:W-:Y:S01]  /*128c0*/  LOP3.LUT R30, R179, R30, RZ, 0x3c, !PT ;  /* 0x0000001eb31e7212 */ /* 0x000fe200078e3cff */
[--C-:B------:R-:W-:Y:S01]  /*128d0*/  IMAD.X R39, RZ, RZ, R135.reuse, P2 ;  /* 0x000000ffff277224 */ /* 0x100fe200010e0687 */
[----:B------:R-:W-:Y:S01]  /*128e0*/  LOP3.LUT R21, R134, 0x380, RZ, 0xc0, !PT ;  /* 0x0000038086157812 */ /* 0x000fe200078ec0ff */
[----:B------:R-:W-:Y:S01]  /*128f0*/  IMAD.X R87, RZ, RZ, R135, P3 ;  /* 0x000000ffff577224 */ /* 0x000fe200018e0687 */
[----:B------:R-:W-:-:S02]  /*12900*/  LOP3.LUT R38, R181, R14, RZ, 0x3c, !PT ;  /* 0x0000000eb5267212 */ /* 0x000fc400078e3cff */
[----:B------:R-:W-:Y:S02]  /*12910*/  LOP3.LUT R179, R94, 0x380, RZ, 0xc0, !PT ;  /* 0x000003805eb37812 */ /* 0x000fe400078ec0ff */
[C---:B------:R-:W-:Y:S02]  /*12920*/  IADD3 R106, P1, R134.reuse, 0x4060, RZ ;  /* 0x00004060866a7810 */ /* 0x040fe40007f3e0ff */
[C---:B------:R-:W-:Y:S02]  /*12930*/  IADD3 R110, P2, R134.reuse, 0x8000, RZ ;  /* 0x00008000866e7810 */ /* 0x040fe40007f5e0ff */
[----:B------:R-:W-:Y:S02]  /*12940*/  IADD3 R114, P3, R134, 0x8020, RZ ;  /* 0x0000802086727810 */ /* 0x000fe40007f7e0ff */
[----:B------:R-:W-:Y:S02]  /*12950*/  LOP3.LUT R86, R183, R20, RZ, 0x3c, !PT ;  /* 0x00000014b7567212 */ /* 0x000fe400078e3cff */
[----:B------:R-:W-:-:S02]  /*12960*/  LOP3.LUT R181, R98, 0x380, RZ, 0xc0, !PT ;  /* 0x0000038062b57812 */ /* 0x000fc400078ec0ff */
[----:B------:R-:W-:Y:S02]  /*12970*/  LOP3.LUT R183, R6, 0x380, RZ, 0xc0, !PT ;  /* 0x0000038006b77812 */ /* 0x000fe400078ec0ff */
[----:B------:R-:W-:Y:S02]  /*12980*/  SHF.R.U64 R21, R21, 0x3, RZ ;  /* 0x0000000315157819 */ /* 0x000fe400000012ff */
[----:B------:R-:W-:Y:S01]  /*12990*/  SHF.R.U64 R179, R179, 0x3, RZ ;  /* 0x00000003b3b37819 */ /* 0x000fe200000012ff */
[--C-:B------:R-:W-:Y:S01]  /*129a0*/  IMAD.X R95, RZ, RZ, R135.reuse, P4 ;  /* 0x000000ffff5f7224 */ /* 0x100fe200020e0687 */
[----:B------:R-:W-:Y:S01]  /*129b0*/  SHF.R.U64 R181, R181, 0x3, RZ ;  /* 0x00000003b5b57819 */ /* 0x000fe200000012ff */
[--C-:B------:R-:W-:Y:S01]  /*129c0*/  IMAD.X R99, RZ, RZ, R135.reuse, P5 ;  /* 0x000000ffff637224 */ /* 0x100fe200028e0687 */
[----:B------:R-:W-:Y:S01]  /*129d0*/  SHF.R.U64 R183, R183, 0x3, RZ ;  /* 0x00000003b7b77819 */ /* 0x000fe200000012ff */
[--C-:B------:R-:W-:Y:S01]  /*129e0*/  IMAD.X R103, RZ, RZ, R135.reuse, P0 ;  /* 0x000000ffff677224 */ /* 0x100fe200000e0687 */
[C---:B------:R-:W-:Y:S01]  /*129f0*/  IADD3 R118, P4, R134.reuse, 0x8040, RZ ;  /* 0x0000804086767810 */ /* 0x040fe20007f9e0ff */
[--C-:B------:R-:W-:Y:S01]  /*12a00*/  IMAD.X R107, RZ, RZ, R135.reuse, P1 ;  /* 0x000000ffff6b7224 */ /* 0x100fe200008e0687 */
[C---:B------:R-:W-:Y:S01]  /*12a10*/  IADD3 R122, P5, R134.reuse, 0x8060, RZ ;  /* 0x00008060867a7810 */ /* 0x040fe20007fbe0ff */
[--C-:B------:R-:W-:Y:S01]  /*12a20*/  IMAD.X R111, RZ, RZ, R135.reuse, P2 ;  /* 0x000000ffff6f7224 */ /* 0x100fe200010e0687 */
[C---:B---3--:R-:W-:Y:S01]  /*12a30*/  IADD3 R88, P0, R134.reuse, 0xc000, RZ ;  /* 0x0000c00086587810 */ /* 0x048fe20007f1e0ff */
[----:B------:R-:W-:Y:S01]  /*12a40*/  IMAD.X R115, RZ, RZ, R135, P3 ;  /* 0x000000ffff737224 */ /* 0x000fe200018e0687 */
[----:B------:R-:W-:-:S02]  /*12a50*/  IADD3 R130, P1, R134, 0xc020, RZ ;  /* 0x0000c02086827810 */ /* 0x000fc40007f3e0ff */
[C---:B------:R-:W-:Y:S02]  /*12a60*/  IADD3 R172, P2, R134.reuse, 0xc040, RZ ;  /* 0x0000c04086ac7810 */ /* 0x040fe40007f5e0ff */
[----:B------:R-:W-:Y:S02]  /*12a70*/  IADD3 R151, P3, R134, 0xc060, RZ ;  /* 0x0000c06086977810 */ /* 0x000fe40007f7e0ff */
[----:B------:R-:W-:Y:S02]  /*12a80*/  LOP3.LUT R134, R21, R134, RZ, 0x3c, !PT ;  /* 0x0000008615867212 */ /* 0x000fe400078e3cff */
[----:B------:R-:W-:Y:S02]  /*12a90*/  LOP3.LUT R185, R106, 0x380, RZ, 0xc0, !PT ;  /* 0x000003806ab97812 */ /* 0x000fe400078ec0ff */
[----:B------:R-:W-:Y:S02]  /*12aa0*/  LOP3.LUT R94, R179, R94, RZ, 0x3c, !PT ;  /* 0x0000005eb35e7212 */ /* 0x000fe400078e3cff */
[----:B------:R-:W-:-:S02]  /*12ab0*/  LOP3.LUT R98, R181, R98, RZ, 0x3c, !PT ;  /* 0x00000062b5627212 */ /* 0x000fc400078e3cff */
[----:B------:R-:W-:Y:S02]  /*12ac0*/  LOP3.LUT R179, R110, 0x380, RZ, 0xc0, !PT ;  /* 0x000003806eb37812 */ /* 0x000fe400078ec0ff */
[----:B------:R-:W-:Y:S02]  /*12ad0*/  LOP3.LUT R102, R183, R6, RZ, 0x3c, !PT ;  /* 0x00000006b7667212 */ /* 0x000fe400078e3cff */
[----:B------:R-:W-:Y:S02]  /*12ae0*/  LOP3.LUT R181, R114, 0x380, RZ, 0xc0, !PT ;  /* 0x0000038072b57812 */ /* 0x000fe400078ec0ff */
[----:B------:R-:W-:Y:S02]  /*12af0*/  LOP3.LUT R183, R118, 0x380, RZ, 0xc0, !PT ;  /* 0x0000038076b77812 */ /* 0x000fe400078ec0ff */
[----:B------:R-:W-:Y:S02]  /*12b00*/  SHF.R.U64 R185, R185, 0x3, RZ ;  /* 0x00000003b9b97819 */ /* 0x000fe400000012ff */
[----:B------:R-:W-:-:S02]  /*12b10*/  MOV R134, R134 ;  /* 0x0000008600867202 */ /* 0x000fc40000000f00 */
[----:B------:R-:W-:Y:S02]  /*12b20*/  SHF.R.U64 R179, R179, 0x3, RZ ;  /* 0x00000003b3b37819 */ /* 0x000fe400000012ff */
[----:B------:R-:W-:Y:S02]  /*12b30*/  MOV R30, R30 ;  /* 0x0000001e001e7202 */ /* 0x000fe40000000f00 */
[----:B------:R-:W-:Y:S02]  /*12b40*/  SHF.R.U64 R181, R181, 0x3, RZ ;  /* 0x00000003b5b57819 */ /* 0x000fe400000012ff */
[----:B------:R-:W-:Y:S02]  /*12b50*/  MOV R38, R38 ;  /* 0x0000002600267202 */ /* 0x000fe40000000f00 */
[----:B------:R-:W-:Y:S02]  /*12b60*/  SHF.R.U64 R183, R183, 0x3, RZ ;  /* 0x00000003b7b77819 */ /* 0x000fe400000012ff */
[----:B------:R-:W-:Y:S01]  /*12b70*/  MOV R86, R86 ;  /* 0x0000005600567202 */ /* 0x000fe20000000f00 */
[----:B------:R3:W-:Y:S01]  /*12b80*/  STSM.16.M88.4 [R134], R24 ;  /* 0x0000001886007844 */ /* 0x0007e20000000200 */
[----:B------:R-:W-:-:S02]  /*12b90*/  LOP3.LUT R106, R185, R106, RZ, 0x3c, !PT ;  /* 0x0000006ab96a7212 */ /* 0x000fc400078e3cff */
[----:B------:R-:W-:Y:S01]  /*12ba0*/  MOV R94, R94 ;  /* 0x0000005e005e7202 */ /* 0x000fe20000000f00 */
[----:B------:R4:W-:Y:S01]  /*12bb0*/  STSM.16.M88.4 [R30], R32 ;  /* 0x000000201e007844 */ /* 0x0009e20000000200 */
[----:B------:R-:W-:Y:S02]  /*12bc0*/  LOP3.LUT R185, R122, 0x380, RZ, 0xc0, !PT ;  /* 0x000003807ab97812 */ /* 0x000fe400078ec0ff */
[----:B------:R-:W-:Y:S02]  /*12bd0*/  LOP3.LUT R110, R179, R110, RZ, 0x3c, !PT ;  /* 0x0000006eb36e7212 */ /* 0x000fe400078e3cff */
[----:B------:R-:W-:Y:S01]  /*12be0*/  MOV R98, R98 ;  /* 0x0000006200627202 */ /* 0x000fe20000000f00 */
[----:B------:R-:W-:Y:S01]  /*12bf0*/  IMAD.X R119, RZ, RZ, R135, P4 ;  /* 0x000000ffff777224 */ /* 0x000fe200020e0687 */
[----:B------:R-:W-:Y:S01]  /*12c00*/  LOP3.LUT R114, R181, R114, RZ, 0x3c, !PT ;  /* 0x00000072b5727212 */ /* 0x000fe200078e3cff */
[----:B------:R-:W-:Y:S01]  /*12c10*/  STSM.16.M88.4 [R38], R40 ;  /* 0x0000002826007844 */ /* 0x000fe20000000200 */
[----:B------:R-:W-:-:S02]  /*12c20*/  LOP3.LUT R179, R88, 0x380, RZ, 0xc0, !PT ;  /* 0x0000038058b37812 */ /* 0x000fc400078ec0ff */
[----:B------:R-:W-:Y:S01]  /*12c30*/  MOV R102, R102 ;  /* 0x0000006600667202 */ /* 0x000fe20000000f00 */
[----:B------:R-:W-:Y:S01]  /*12c40*/  STSM.16.M88.4 [R86], R48 ;  /* 0x0000003056007844 */ /* 0x000fe20000000200 */
[----:B------:R-:W-:Y:S02]  /*12c50*/  LOP3.LUT R118, R183, R118, RZ, 0x3c, !PT ;  /* 0x00000076b7767212 */ /* 0x000fe400078e3cff */
[----:B------:R-:W-:Y:S01]  /*12c60*/  LOP3.LUT R181, R130, 0x380, RZ, 0xc0, !PT ;  /* 0x0000038082b57812 */ /* 0x000fe200078ec0ff */
[----:B------:R-:W-:Y:S01]  /*12c70*/  STSM.16.M88.4 [R94], R56 ;  /* 0x000000385e007844 */ /* 0x000fe20000000200 */
[----:B------:R-:W-:Y:S02]  /*12c80*/  LOP3.LUT R183, R172, 0x380, RZ, 0xc0, !PT ;  /* 0x00000380acb77812 */ /* 0x000fe400078ec0ff */
[----:B------:R-:W-:Y:S01]  /*12c90*/  SHF.R.U64 R185, R185, 0x3, RZ ;  /* 0x00000003b9b97819 */ /* 0x000fe200000012ff */
[----:B------:R-:W-:Y:S01]  /*12ca0*/  STSM.16.M88.4 [R98], R64 ;  /* 0x0000004062007844 */ /* 0x000fe20000000200 */
[----:B------:R-:W-:-:S02]  /*12cb0*/  LOP3.LUT R6, R151, 0x380, RZ, 0xc0, !PT ;  /* 0x0000038097067812 */ /* 0x000fc400078ec0ff */
[----:B------:R-:W-:Y:S02]  /*12cc0*/  MOV R106, R106 ;  /* 0x0000006a006a7202 */ /* 0x000fe40000000f00 */
[----:B---3--:R-:W-:Y:S02]  /*12cd0*/  F2FP.BF16.F32.PACK_AB R24, R81, R165 ;  /* 0x000000a55118723e */ /* 0x008fe400000010ff */
[----:B------:R-:W-:Y:S02]  /*12ce0*/  F2FP.BF16.F32.PACK_AB R25, R83, R82 ;  /* 0x000000525319723e */ /* 0x000fe400000010ff */
[----:B------:R-:W-:Y:S02]  /*12cf0*/  F2FP.BF16.F32.PACK_AB R26, R85, R166 ;  /* 0x000000a6551a723e */ /* 0x000fe400000010ff */
[----:B------:R-:W-:Y:S01]  /*12d00*/  F2FP.BF16.F32.PACK_AB R27, R54, R46 ;  /* 0x0000002e361b723e */ /* 0x000fe200000010ff */
[----:B------:R3:W-:Y:S01]  /*12d10*/  STSM.16.M88.4 [R102], R8 ;  /* 0x0000000866007844 */ /* 0x0007e20000000200 */
[----:B------:R-:W-:-:S02]  /*12d20*/  SHF.R.U64 R179, R179, 0x3, RZ ;  /* 0x00000003b3b37819 */ /* 0x000fc400000012ff */
[----:B------:R-:W-:Y:S02]  /*12d30*/  MOV R110, R110 ;  /* 0x0000006e006e7202 */ /* 0x000fe40000000f00 */
[----:B----4-:R-:W-:Y:S02]  /*12d40*/  F2FP.BF16.F32.PACK_AB R30, R93, R168 ;  /* 0x000000a85d1e723e */ /* 0x010fe400000010ff */
[----:B------:R-:W-:Y:S01]  /*12d50*/  F2FP.BF16.F32.PACK_AB R31, R92, R84 ;  /* 0x000000545c1f723e */ /* 0x000fe200000010ff */
[----:B------:R-:W-:Y:S01]  /*12d60*/  IMAD.X R123, RZ, RZ, R135, P5 ;  /* 0x000000ffff7b7224 */ /* 0x000fe200028e0687 */
[----:B------:R-:W-:Y:S02]  /*12d70*/  SHF.R.U64 R181, R181, 0x3, RZ ;  /* 0x00000003b5b57819 */ /* 0x000fe400000012ff */
[----:B------:R-:W-:Y:S02]  /*12d80*/  MOV R114, R114 ;  /* 0x0000007200727202 */ /* 0x000fe40000000f00 */
[----:B------:R-:W-:-:S02]  /*12d90*/  F2FP.BF16.F32.PACK_AB R32, R97, R169 ;  /* 0x000000a96120723e */ /* 0x000fc400000010ff */
[----:B------:R-:W-:Y:S02]  /*12da0*/  F2FP.BF16.F32.PACK_AB R33, R100, R96 ;  /* 0x000000606421723e */ /* 0x000fe400000010ff */
[----:B------:R-:W-:Y:S02]  /*12db0*/  F2FP.BF16.F32.PACK_AB R34, R101, R170 ;  /* 0x000000aa6522723e */ /* 0x000fe400000010ff */
[----:B------:R-:W-:Y:S01]  /*12dc0*/  F2FP.BF16.F32.PACK_AB R35, R108, R104 ;  /* 0x000000686c23723e */ /* 0x000fe200000010ff */
[----:B------:R-:W-:Y:S01]  /*12dd0*/  IMAD.X R127, RZ, RZ, R135, P0 ;  /* 0x000000ffff7f7224 */ /* 0x000fe200000e0687 */
[----:B------:R-:W-:Y:S02]  /*12de0*/  SHF.R.U64 R183, R183, 0x3, RZ ;  /* 0x00000003b7b77819 */ /* 0x000fe400000012ff */
[----:B------:R-:W-:Y:S02]  /*12df0*/  MOV R118, R118 ;  /* 0x0000007600767202 */ /* 0x000fe40000000f00 */
[----:B---3--:R-:W-:-:S02]  /*12e00*/  F2FP.BF16.F32.PACK_AB R8, R105, R171 ;  /* 0x000000ab6908723e */ /* 0x008fc400000010ff */
[----:B------:R-:W-:Y:S02]  /*12e10*/  F2FP.BF16.F32.PACK_AB R9, R116, R112 ;  /* 0x000000707409723e */ /* 0x000fe400000010ff */
[----:B------:R-:W-:Y:S02]  /*12e20*/  F2FP.BF16.F32.PACK_AB R10, R109, R173 ;  /* 0x000000ad6d0a723e */ /* 0x000fe400000010ff */
[----:B------:R-:W-:Y:S01]  /*12e30*/  F2FP.BF16.F32.PACK_AB R11, R124, R120 ;  /* 0x000000787c0b723e */ /* 0x000fe200000010ff */
[--C-:B------:R-:W-:Y:S01]  /*12e40*/  IMAD.X R131, RZ, RZ, R135.reuse, P1 ;  /* 0x000000ffff837224 */ /* 0x100fe200008e0687 */
[----:B------:R-:W-:Y:S01]  /*12e50*/  LOP3.LUT R122, R185, R122, RZ, 0x3c, !PT ;  /* 0x0000007ab97a7212 */ /* 0x000fe200078e3cff */
[----:B------:R3:W-:Y:S01]  /*12e60*/  STSM.16.M88.4 [R106], R24 ;  /* 0x000000186a007844 */ /* 0x0007e20000000200 */
[----:B------:R-:W-:Y:S01]  /*12e70*/  SHF.R.U64 R6, R6, 0x3, RZ ;  /* 0x0000000306067819 */ /* 0x000fe200000012ff */
[--C-:B------:R-:W-:Y:S01]  /*12e80*/  IMAD.X R15, RZ, RZ, R135.reuse, P2 ;  /* 0x000000ffff0f7224 */ /* 0x100fe200010e0687 */
[----:B------:R-:W-:Y:S01]  /*12e90*/  LOP3.LUT R126, R179, R88, RZ, 0x3c, !PT ;  /* 0x00000058b37e7212 */ /* 0x000fe200078e3cff */
[----:B------:R-:W-:Y:S01]  /*12ea0*/  STSM.16.M88.4 [R110], R28 ;  /* 0x0000001c6e007844 */ /* 0x000fe20000000200 */
[----:B------:R-:W-:Y:S01]  /*12eb0*/  LOP3.LUT R130, R181, R130, RZ, 0x3c, !PT ;  /* 0x00000082b5827212 */ /* 0x000fe200078e3cff */
[----:B------:R-:W-:Y:S01]  /*12ec0*/  IMAD.X R21, RZ, RZ, R135, P3 ;  /* 0x000000ffff157224 */ /* 0x000fe200018e0687 */
[----:B------:R-:W-:Y:S01]  /*12ed0*/  LOP3.LUT R14, R183, R172, RZ, 0x3c, !PT ;  /* 0x000000acb70e7212 */ /* 0x000fe200078e3cff */
[----:B------:R-:W-:Y:S01]  /*12ee0*/  STSM.16.M88.4 [R114], R32 ;  /* 0x0000002072007844 */ /* 0x000fe20000000200 */
[----:B------:R-:W-:-:S02]  /*12ef0*/  LOP3.LUT R20, R6, R151, RZ, 0x3c, !PT ;  /* 0x0000009706147212 */ /* 0x000fc400078e3cff */
[----:B------:R-:W-:Y:S01]  /*12f00*/  MOV R122, R122 ;  /* 0x0000007a007a7202 */ /* 0x000fe20000000f00 */
[----:B------:R2:W-:Y:S01]  /*12f10*/  STSM.16.M88.4 [R118], R8 ;  /* 0x0000000876007844 */ /* 0x0005e20000000200 */
[----:B------:R-:W-:Y:S02]  /*12f20*/  MOV R126, R126 ;  /* 0x0000007e007e7202 */ /* 0x000fe40000000f00 */
[----:B------:R-:W-:Y:S02]  /*12f30*/  F2FP.BF16.F32.PACK_AB R38, R125, R177 ;  /* 0x000000b17d26723e */ /* 0x000fe400000010ff */
[----:B---3--:R-:W-:Y:S02]  /*12f40*/  F2FP.BF16.F32.PACK_AB R24, R113, R174 ;  /* 0x000000ae7118723e */ /* 0x008fe400000010ff */
[----:B------:R-:W-:Y:S02]  /*12f50*/  F2FP.BF16.F32.PACK_AB R25, R152, R128 ;  /* 0x000000809819723e */ /* 0x000fe400000010ff */
[----:B------:R-:W-:-:S02]  /*12f60*/  F2FP.BF16.F32.PACK_AB R26, R117, R175 ;  /* 0x000000af751a723e */ /* 0x000fc400000010ff */
[----:B------:R-:W-:Y:S02]  /*12f70*/  F2FP.BF16.F32.PACK_AB R27, R154, R153 ;  /* 0x000000999a1b723e */ /* 0x000fe400000010ff */
[----:B------:R-:W-:Y:S02]  /*12f80*/  F2FP.BF16.F32.PACK_AB R39, R158, R157 ;  /* 0x0000009d9e27723e */ /* 0x000fe400000010ff */
[----:B------:R-:W-:Y:S02]  /*12f90*/  ISETP.NE.U32.AND P0, PT, RZ, UR4, PT ;  /* 0x00000004ff007c0c */ /* 0x000fe4000bf05070 */
[----:B--2---:R-:W-:Y:S02]  /*12fa0*/  IADD3 R8, P1, R186, UR4, RZ ;  /* 0x00000004ba087c10 */ /* 0x004fe4000ff3e0ff */
[----:B------:R-:W-:Y:S02]  /*12fb0*/  MOV R130, R130 ;  /* 0x0000008200827202 */ /* 0x000fe40000000f00 */
[----:B------:R-:W-:-:S02]  /*12fc0*/  F2FP.BF16.F32.PACK_AB R40, R129, R178 ;  /* 0x000000b28128723e */ /* 0x000fc400000010ff */
[----:B------:R-:W-:Y:S02]  /*12fd0*/  F2FP.BF16.F32.PACK_AB R41, R160, R159 ;  /* 0x0000009fa029723e */ /* 0x000fe400000010ff */
[----:B------:R-:W-:Y:S02]  /*12fe0*/  F2FP.BF16.F32.PACK_AB R42, R133, R132 ;  /* 0x00000084852a723e */ /* 0x000fe400000010ff */
[----:B------:R-:W-:Y:S02]  /*12ff0*/  F2FP.BF16.F32.PACK_AB R43, R162, R161 ;  /* 0x000000a1a22b723e */ /* 0x000fe400000010ff */
[----:B------:R-:W-:Y:S01]  /*13000*/  MOV R14, R14 ;  /* 0x0000000e000e7202 */ /* 0x000fe20000000f00 */
[----:B------:R2:W-:Y:S01]  /*13010*/  STSM.16.M88.4 [R122], R24 ;  /* 0x000000187a007844 */ /* 0x0005e20000000200 */
[----:B------:R-:W-:Y:S02]  /*13020*/  MOV R20, R20 ;  /* 0x0000001400147202 */ /* 0x000fe40000000f00 */
[----:B------:R-:W-:Y:S01]  /*13030*/  ISETP.NE.AND.EX P0, PT, RZ, UR5, PT, P0 ;  /* 0x00000005ff007c0c */ /* 0x000fe2000bf05300 */
[----:B------:R2:W-:Y:S01]  /*13040*/  STSM.16.M88.4 [R126], R36 ;  /* 0x000000247e007844 */ /* 0x0005e20000000200 */
[----:B------:R-:W-:Y:S01]  /*13050*/  IADD3.X R9, R184, UR5, RZ, P1, !PT ;  /* 0x00000005b8097c10 */ /* 0x000fe20008ffe4ff */
[----:B------:R-:W-:-:S02]  /*13060*/  ULDC.64 UR4, c[0x0][0xd08] ;  /* 0x0003420000047ab9 */ /* 0x000fc40000000a00 */
[----:B------:R2:W-:Y:S01]  /*13070*/  STSM.16.M88.4 [R130], R40 ;  /* 0x0000002882007844 */ /* 0x0005e20000000200 */
[----:B------:R-:W-:-:S03]  /*13080*/  ISETP.NE.U32.AND P2, PT, RZ, UR4, PT ;  /* 0x00000004ff007c0c */ /* 0x000fc6000bf45070 */
[----:B------:R2:W-:Y:S01]  /*13090*/  STSM.16.M88.4 [R14], R136 ;  /* 0x000000880e007844 */ /* 0x0005e20000000200 */
[----:B------:R-:W-:-:S03]  /*130a0*/  ISETP.NE.AND.EX P2, PT, RZ, UR5, PT, P2 ;  /* 0x00000005ff007c0c */ /* 0x000fc6000bf45320 */
[----:B------:R2:W-:Y:S01]  /*130b0*/  STSM.16.M88.4 [R20], R144 ;  /* 0x0000009014007844 */ /* 0x0005e20000000200 */
[----:B------:R-:W-:Y:S09]  /*130c0*/  BAR.SYNC.DEFER_BLOCKING 0x1, 0x100 ;  /* 0x0044000000007b1d */ /* 0x000ff20000010000 */
[----:B------:R-:W-:Y:S01]  /*130d0*/  @P2 IADD3 R6, P3, R186, UR4, RZ ;  /* 0x00000004ba062c10 */ /* 0x000fe2000ff7e0ff */
[----:B------:R-:W-:-:S02]  /*130e0*/  ULDC UR4, c[0x0][0xb88] ;  /* 0x0002e20000047ab9 */ /* 0x000fc40000000800 */
[----:B------:R-:W-:Y:S01]  /*130f0*/  IMAD.U32 R11, RZ, RZ, UR4 ;  /* 0x00000004ff0b7e24 */ /* 0x000fe2000f8e00ff */
[----:B------:R-:W-:Y:S01]  /*13100*/  @P2 IADD3.X R7, R184, UR5, RZ, P3, !PT ;  /* 0x00000005b8072c10 */ /* 0x000fe20009ffe4ff */
[----:B------:R2:W5:Y:S04]  /*13110*/  @P0 LDG.E R3, desc[UR40][R8.64] ;  /* 0x0000002808030981 */ /* 0x000568000c1e1900 */
[----:B------:R2:W5:Y:S01]  /*13120*/  @P2 LDG.E R11, desc[UR40][R6.64] ;  /* 0x00000028060b2981 */ /* 0x000562000c1e1900 */
[----:B0-----:R-:W-:-:S13]  /*13130*/  ISETP.NE.AND P1, PT, R0, 0x1, PT ;  /* 0x000000010000780c */ /* 0x001fda0003f25270 */
[----:B------:R-:W0:Y:S08]  /*13140*/  @P1 LDC R10, c[0x0][0xcec] ;  /* 0x00033b00ff0a1b82 */ /* 0x000e300000000800 */
[----:B------:R-:W3:Y:S01]  /*13150*/  @P1 LDC R15, c[0x0][0xcf0] ;  /* 0x00033c00ff0f1b82 */ /* 0x000ee20000000800 */
[----:B------:R-:W-:Y:S01]  /*13160*/  IMAD.IADD R29, R182, 0x1, R180 ;  /* 0x00000001b61d7824 */ /* 0x000fe200078e02b4 */
[----:B--2---:R-:W-:Y:S06]  /*13170*/  @P2 BRA `(.L_x_14776) ;  /* 0x0000000000102947 */ /* 0x004fec0003800000 */
[----:B------:R-:W-:Y:S05]  /*13180*/  @!P0 BRA `(.L_x_14776) ;  /* 0x00000000000c8947 */ /* 0x000fea0003800000 */
[----:B------:R-:W2:Y:S04]  /*13190*/  LDG.E R6, desc[UR40][R8.64] ;  /* 0x0000002808067981 */ /* 0x000ea8000c1e1900 */
[----:B-----5:R-:W2:Y:S02]  /*131a0*/  LDG.E R11, desc[UR40][R8.64+0x4] ;  /* 0x00000428080b7981 */ /* 0x020ea4000c1e1900 */
[----:B--2---:R-:W-:-:S07]  /*131b0*/  IMAD.IADD R11, R11, 0x1, -R6 ;  /* 0x000000010b0b7824 */ /* 0x004fce00078e0a06 */
.L_x_14776:
[----:B------:R-:W2:Y:S01]  /*131c0*/  LDL.LU R24, [R1+0x7c] ;  /* 0x00007c0001187983 */ /* 0x000ea20000300800 */
[----:B------:R-:W4:Y:S01]  /*131d0*/  S2R R7, SR_TID.X ;  /* 0x0000000000077919 */ /* 0x000f220000002100 */
[----:B0-----:R-:W-:Y:S01]  /*131e0*/  @P1 IMAD.HI.U32 R6, R29, R10, RZ ;  /* 0x0000000a1d061227 */ /* 0x001fe200078e00ff */
[----:B------:R-:W-:Y:S01]  /*131f0*/  ULDC.64 UR4, c[0x0][0xc90] ;  /* 0x0003240000047ab9 */ /* 0x000fe20000000a00 */
[--C-:B-----5:R-:W-:Y:S01]  /*13200*/  SHF.R.S32.HI R21, RZ, 0x1f, R3.reuse ;  /* 0x0000001fff157819 */ /* 0x120fe20000011403 */
[----:B------:R-:W2:Y:S01]  /*13210*/  LDL.LU R14, [R1+0x64] ;  /* 0x00006400010e7983 */ /* 0x000ea20000300800 */
[----:B------:R-:W-:Y:S01]  /*13220*/  IMAD.MOV.U32 R20, RZ, RZ, R3 ;  /* 0x000000ffff147224 */ /* 0x000fe200078e0003 */
[----:B------:R-:W0:Y:S02]  /*13230*/  @P1 LDC R79, c[0x0][0xcec] ;  /* 0x00033b00ff4f1b82 */ /* 0x000e240000000800 */
[----:B------:R-:W2:Y:S04]  /*13240*/  LDL.LU R85, [R1+0x58] ;  /* 0x0000580001557983 */ /* 0x000ea80000300800 */
[----:B------:R-:W2:Y:S01]  /*13250*/  LDL R95, [R1+0xc] ;  /* 0x00000c00015f7983 */ /* 0x000ea20000100800 */
[----:B------:R-:W-:Y:S01]  /*13260*/  IMAD.MOV.U32 R9, RZ, RZ, R29 ;  /* 0x000000ffff097224 */ /* 0x000fe200078e001d */
[----:B---3--:R-:W-:-:S02]  /*13270*/  @P1 SHF.R.U32.HI R9, RZ, R15, R6 ;  /* 0x0000000fff091219 */ /* 0x008fc40000011606 */
[----:B------:R-:W3:Y:S03]  /*13280*/  LDL R26, [R1+0x88] ;  /* 0x00008800011a7983 */ /* 0x000ee60000100800 */
[----:B------:R-:W-:Y:S01]  /*13290*/  IMAD.MOV R27, RZ, RZ, -R9 ;  /* 0x000000ffff1b7224 */ /* 0x000fe200078e0a09 */
[----:B------:R0:W5:Y:S04]  /*132a0*/  LDL R96, [R1+0x9c] ;  /* 0x00009c0001607983 */ /* 0x0001680000100800 */
[----:B------:R0:W5:Y:S04]  /*132b0*/  LDL R94, [R1+0x98] ;  /* 0x00009800015e7983 */ /* 0x0001680000100800 */
[----:B------:R0:W5:Y:S04]  /*132c0*/  LDL R93, [R1+0x4c] ;  /* 0x00004c00015d7983 */ /* 0x0001680000100800 */
[----:B------:R0:W5:Y:S01]  /*132d0*/  LDL R92, [R1+0x94] ;  /* 0x00009400015c7983 */ /* 0x0001620000100800 */
[----:B----4-:R-:W-:-:S03]  /*132e0*/  VIADD R84, R7, 0xffffff80 ;  /* 0xffffff8007547836 */ /* 0x010fc60000000000 */
[----:B------:R4:W5:Y:S02]  /*132f0*/  LDL R88, [R1+0x48] ;  /* 0x0000480001587983 */ /* 0x0009640000100800 */
[--C-:B------:R-:W-:Y:S02]  /*13300*/  SHF.R.S32.HI R83, RZ, 0x1f, R84.reuse ;  /* 0x0000001fff537819 */ /* 0x100fe40000011454 */
[----:B------:R4:W5:Y:S02]  /*13310*/  LDL R87, [R1+0x90] ;  /* 0x0000900001577983 */ /* 0x0009640000100800 */
[----:B------:R-:W-:Y:S02]  /*13320*/  LEA.HI R83, R83, R84, RZ, 0x3 ;  /* 0x0000005453537211 */ /* 0x000fe400078f18ff */
[----:B------:R4:W5:Y:S02]  /*13330*/  LDL R86, [R1+0x50] ;  /* 0x0000500001567983 */ /* 0x0009640000100800 */
[----:B------:R-:W-:Y:S01]  /*13340*/  SHF.R.S32.HI R83, RZ, 0x3, R83 ;  /* 0x00000003ff537819 */ /* 0x000fe20000011453 */
[----:B------:R-:W1:Y:S01]  /*13350*/  S2R R30, SR_TID.X ;  /* 0x00000000001e7919 */ /* 0x000e620000002100 */
[----:B------:R-:W-:-:S04]  /*13360*/  SHF.R.S32.HI R82, RZ, 0x1f, R84 ;  /* 0x0000001fff527819 */ /* 0x000fc80000011454 */
[----:B------:R-:W-:-:S04]  /*13370*/  LEA.HI R82, R82, R84, RZ, 0x3 ;  /* 0x0000005452527211 */ /* 0x000fc800078f18ff */
[----:B------:R-:W-:-:S05]  /*13380*/  LOP3.LUT R82, R82, 0xfffffff8, RZ, 0xc0, !PT ;  /* 0xfffffff852527812 */ /* 0x000fca00078ec0ff */
[----:B------:R-:W-:Y:S02]  /*13390*/  IMAD.IADD R82, R84, 0x1, -R82 ;  /* 0x0000000154527824 */ /* 0x000fe400078e0a52 */
[----:B------:R-:W4:Y:S01]  /*133a0*/  @P1 LDC R84, c[0x0][0xcf0] ;  /* 0x00033c00ff541b82 */ /* 0x000f220000000800 */
[----:B-1----:R-:W-:-:S05]  /*133b0*/  VIADD R31, R30, 0xffffff80 ;  /* 0xffffff801e1f7836 */ /* 0x002fca0000000000 */
[----:B------:R-:W-:-:S04]  /*133c0*/  SHF.R.S32.HI R30, RZ, 0x1f, R31 ;  /* 0x0000001fff1e7819 */ /* 0x000fc8000001141f */
[----:B------:R-:W-:-:S04]  /*133d0*/  LEA.HI R30, R30, R31, RZ, 0x7 ;  /* 0x0000001f1e1e7211 */ /* 0x000fc800078f38ff */
[----:B------:R-:W-:Y:S01]  /*133e0*/  LOP3.LUT R30, R30, 0xffffff80, RZ, 0xc0, !PT ;  /* 0xffffff801e1e7812 */ /* 0x000fe200078ec0ff */
[----:B------:R-:W-:-:S04]  /*133f0*/  IMAD R78, R11, R0, RZ ;  /* 0x000000000b4e7224 */ /* 0x000fc800078e02ff */
[----:B------:R-:W-:Y:S01]  /*13400*/  IMAD.IADD R30, R31, 0x1, -R30 ;  /* 0x000000011f1e7824 */ /* 0x000fe200078e0a1e */
[----:B------:R-:W-:Y:S01]  /*13410*/  BSSY B1, `(.L_x_14777) ;  /* 0x00000cd000017945 */ /* 0x000fe20003800000 */
[----:B--2---:R-:W-:Y:S02]  /*13420*/  SEL R76, R14, RZ, !P0 ;  /* 0x000000ff0e4c7207 */ /* 0x004fe40004000000 */
[----:B------:R-:W-:Y:S01]  /*13430*/  SHF.R.S32.HI R77, RZ, 0x1f, R85 ;  /* 0x0000001fff4d7819 */ /* 0x000fe20000011455 */
[----:B------:R-:W-:Y:S01]  /*13440*/  IMAD.WIDE.U32 R6, R85, UR4, R20 ;  /* 0x0000000455067c25 */ /* 0x000fe2000f8e0014 */
[----:B------:R-:W-:-:S03]  /*13450*/  SEL R20, R24, RZ, !P0 ;  /* 0x000000ff18147207 */ /* 0x000fc60004000000 */
[----:B------:R-:W-:Y:S02]  /*13460*/  IMAD R8, R77, UR4, RZ ;  /* 0x000000044d087c24 */ /* 0x000fe4000f8e02ff */
[----:B------:R-:W-:Y:S02]  /*13470*/  IMAD R25, R83, 0x40, R95 ;  /* 0x0000004053197824 */ /* 0x000fe400078e025f */
[----:B------:R-:W-:Y:S01]  /*13480*/  IMAD R15, R85, UR5, R8 ;  /* 0x00000005550f7c24 */ /* 0x000fe2000f8e0208 */
[----:B------:R-:W-:-:S03]  /*13490*/  ULDC.64 UR4, c[0x0][0xc98] ;  /* 0x0003260000047ab9 */ /* 0x000fc60000000a00 */
[----:B------:R-:W-:Y:S02]  /*134a0*/  IMAD.IADD R7, R7, 0x1, R15 ;  /* 0x0000000107077824 */ /* 0x000fe400078e020f */
[----:B------:R-:W-:Y:S02]  /*134b0*/  IMAD R15, R0, R27, R29 ;  /* 0x0000001b000f7224 */ /* 0x000fe400078e021d */
[----:B------:R-:W-:Y:S02]  /*134c0*/  IMAD R27, R20, UR4, RZ ;  /* 0x00000004141b7c24 */ /* 0x000fe4000f8e02ff */
[----:B------:R-:W-:Y:S01]  /*134d0*/  IMAD.WIDE.U32 R6, R76, UR4, R6 ;  /* 0x000000044c067c25 */ /* 0x000fe2000f8e0006 */
[----:B------:R-:W-:-:S03]  /*134e0*/  SHF.R.S32.HI R8, RZ, 0x1f, R15 ;  /* 0x0000001fff087819 */ /* 0x000fc6000001140f */
[----:B------:R-:W-:Y:S01]  /*134f0*/  IMAD.WIDE R12, R25, 0x2, R12 ;  /* 0x00000002190c7825 */ /* 0x000fe200078e020c */
[----:B------:R-:W-:Y:S02]  /*13500*/  SHF.R.S32.HI R25, RZ, 0x1f, R9 ;  /* 0x0000001fff197819 */ /* 0x000fe40000011409 */
[----:B------:R-:W-:Y:S01]  /*13510*/  IADD3 R6, P0, R9, R6, RZ ;  /* 0x0000000609067210 */ /* 0x000fe20007f1e0ff */
[----:B------:R-:W-:Y:S01]  /*13520*/  IMAD R27, R76, UR5, R27 ;  /* 0x000000054c1b7c24 */ /* 0x000fe2000f8e021b */
[----:B------:R-:W-:Y:S02]  /*13530*/  ULDC.64 UR4, c[0x0][0xc88] ;  /* 0x0003220000047ab9 */ /* 0x000fe40000000a00 */
[----:B------:R-:W-:Y:S02]  /*13540*/  IMAD R10, R8, UR4, RZ ;  /* 0x00000004080a7c24 */ /* 0x000fe4000f8e02ff */
[----:B------:R-:W-:Y:S02]  /*13550*/  IADD3.X R7, R25, R7, R27, P0, !PT ;  /* 0x0000000719077210 */ /* 0x000fe400007fe41b */
[----:B------:R-:W-:Y:S01]  /*13560*/  IADD3 R9, P2, R12, 0x1000, RZ ;  /* 0x000010000c097810 */ /* 0x000fe20007f5e0ff */
[----:B------:R-:W-:-:S02]  /*13570*/  IMAD R25, R15, UR5, R10 ;  /* 0x000000050f197c24 */ /* 0x000fc4000f8e020a */
[----:B------:R-:W-:Y:S01]  /*13580*/  IMAD.WIDE.U32 R6, R15, UR4, R6 ;  /* 0x000000040f067c25 */ /* 0x000fe2000f8e0006 */
[----:B------:R-:W-:Y:S01]  /*13590*/  IADD3 R15, P3, R12, 0x2000, RZ ;  /* 0x000020000c0f7810 */ /* 0x000fe20007f7e0ff */
[----:B------:R-:W-:Y:S01]  /*135a0*/  ULDC.64 UR4, c[0x0][0xc50] ;  /* 0x0003140000047ab9 */ /* 0x000fe20000000a00 */
[----:B------:R-:W-:Y:S01]  /*135b0*/  LOP3.LUT R8, R9, 0x380, RZ, 0xc0, !PT ;  /* 0x0000038009087812 */ /* 0x000fe200078ec0ff */
[----:B------:R-:W-:Y:S01]  /*135c0*/  IMAD.IADD R7, R7, 0x1, R25 ;  /* 0x0000000107077824 */ /* 0x000fe200078e0219 */
[----:B------:R-:W-:Y:S02]  /*135d0*/  LEA R10, P0, R6, UR4, 0x2 ;  /* 0x00000004060a7c11 */ /* 0x000fe4000f8010ff */
[----:B------:R-:W-:Y:S02]  /*135e0*/  LOP3.LUT R14, R15, 0x380, RZ, 0xc0, !PT ;  /* 0x000003800f0e7812 */ /* 0x000fe400078ec0ff */
[----:B------:R-:W-:Y:S02]  /*135f0*/  SHF.R.U64 R8, R8, 0x3, RZ ;  /* 0x0000000308087819 */ /* 0x000fe400000012ff */
[----:B------:R-:W-:Y:S01]  /*13600*/  LEA.HI.X R6, R6, UR5, R7, 0x2, P0 ;  /* 0x0000000506067c11 */ /* 0x000fe200080f1407 */
[----:B------:R-:W-:Y:S01]  /*13610*/  ULDC.64 UR4, c[0x0][0xba0] ;  /* 0x0002e80000047ab9 */ /* 0x000fe20000000a00 */
[----:B------:R-:W-:-:S02]  /*13620*/  IADD3 R29, P0, R12, 0x4000, RZ ;  /* 0x000040000c1d7810 */ /* 0x000fc40007f1e0ff */
[----:B------:R-:W-:Y:S02]  /*13630*/  SHF.R.U64 R14, R14, 0x3, RZ ;  /* 0x000000030e0e7819 */ /* 0x000fe400000012ff */
[----:B------:R-:W-:Y:S01]  /*13640*/  LOP3.LUT R8, R8, R9, RZ, 0x3c, !PT ;  /* 0x0000000908087212 */ /* 0x000fe200078e3cff */
[--C-:B------:R-:W-:Y:S01]  /*13650*/  IMAD.X R9, RZ, RZ, R13.reuse, P2 ;  /* 0x000000ffff097224 */ /* 0x100fe200010e060d */
[----:B------:R-:W-:Y:S02]  /*13660*/  LOP3.LUT R28, R29, 0x380, RZ, 0xc0, !PT ;  /* 0x000003801d1c7812 */ /* 0x000fe400078ec0ff */
[----:B------:R-:W-:Y:S01]  /*13670*/  LOP3.LUT R14, R14, R15, RZ, 0x3c, !PT ;  /* 0x0000000f0e0e7212 */ /* 0x000fe200078e3cff */
[----:B------:R-:W-:Y:S01]  /*13680*/  IMAD.X R15, RZ, RZ, R13, P3 ;  /* 0x000000ffff0f7224 */ /* 0x000fe200018e060d */
[C---:B------:R-:W-:Y:S02]  /*13690*/  IADD3 R37, P2, R12.reuse, 0x6000, RZ ;  /* 0x000060000c257810 */ /* 0x040fe40007f5e0ff */
        /* <DEDUP_REMOVED lines=8> */
[----:B------:R-:W-:Y:S01]  /*13720*/  LOP3.LUT R28, R28, R29, RZ, 0x3c, !PT ;  /* 0x0000001d1c1c7212 */ /* 0x000fe200078e3cff */
[----:B------:R-:W-:Y:S01]  /*13730*/  IMAD.X R29, RZ, RZ, R13, P0 ;  /* 0x000000ffff1d7224 */ /* 0x000fe200000e060d */
[----:B------:R-:W-:Y:S02]  /*13740*/  SHF.R.U64 R36, R36, 0x3, RZ ;  /* 0x0000000324247819 */ /* 0x000fe400000012ff */
[----:B------:R-:W-:Y:S02]  /*13750*/  SHF.R.U64 R24, R24, 0x3, RZ ;  /* 0x0000000318187819 */ /* 0x000fe400000012ff */
[----:B------:R-:W-:Y:S02]  /*13760*/  SHF.R.U64 R32, R32, 0x3, RZ ;  /* 0x0000000320207819 */ /* 0x000fe400000012ff */
[----:B------:R-:W-:-:S02]  /*13770*/  IADD3 R49, P0, R12, 0x9000, RZ ;  /* 0x000090000c317810 */ /* 0x000fc40007f1e0ff */
[----:B------:R-:W-:Y:S02]  /*13780*/  SHF.R.U64 R40, R40, 0x3, RZ ;  /* 0x0000000328287819 */ /* 0x000fe400000012ff */
[----:B------:R-:W-:Y:S01]  /*13790*/  LOP3.LUT R36, R36, R37, RZ, 0x3c, !PT ;  /* 0x0000002524247212 */ /* 0x000fe200078e3cff */
[--C-:B------:R-:W-:Y:S01]  /*137a0*/  IMAD.X R37, RZ, RZ, R13.reuse, P2 ;  /* 0x000000ffff257224 */ /* 0x100fe200010e060d */
[----:B------:R-:W-:Y:S01]  /*137b0*/  LOP3.LUT R24, R24, R25, RZ, 0x3c, !PT ;  /* 0x0000001918187212 */ /* 0x000fe200078e3cff */
[--C-:B------:R-:W-:Y:S01]  /*137c0*/  IMAD.X R25, RZ, RZ, R13.reuse, P5 ;  /* 0x000000ffff197224 */ /* 0x100fe200028e060d */
[----:B------:R-:W-:Y:S01]  /*137d0*/  LOP3.LUT R32, R32, R33, RZ, 0x3c, !PT ;  /* 0x0000002120207212 */ /* 0x000fe200078e3cff */
[--C-:B------:R-:W-:Y:S01]  /*137e0*/  IMAD.X R33, RZ, RZ, R13.reuse, P4 ;  /* 0x000000ffff217224 */ /* 0x100fe200020e060d */
[----:B------:R-:W-:Y:S02]  /*137f0*/  LOP3.LUT R48, R49, 0x380, RZ, 0xc0, !PT ;  /* 0x0000038031307812 */ /* 0x000fe400078ec0ff */
[----:B------:R-:W-:Y:S01]  /*13800*/  LOP3.LUT R40, R40, R41, RZ, 0x3c, !PT ;  /* 0x0000002928287212 */ /* 0x000fe200078e3cff */
[----:B------:R-:W-:Y:S01]  /*13810*/  IMAD.X R41, RZ, RZ, R13, P3 ;  /* 0x000000ffff297224 */ /* 0x000fe200018e060d */
[----:B------:R-:W-:-:S02]  /*13820*/  IADD3 R57, P2, R12, 0xb000, RZ ;  /* 0x0000b0000c397810 */ /* 0x000fc40007f5e0ff */
[C---:B------:R-:W-:Y:S02]  /*13830*/  IADD3 R45, P5, R12.reuse, 0x8000, RZ ;  /* 0x000080000c2d7810 */ /* 0x040fe40007fbe0ff */
[C---:B------:R-:W-:Y:S01]  /*13840*/  IADD3 R53, P4, R12.reuse, 0xa000, RZ ;  /* 0x0000a0000c357810 */ /* 0x040fe20007f9e0ff */
[----:B------:R-:W-:Y:S01]  /*13850*/  IMAD R80, R21, UR4, RZ ;  /* 0x0000000415507c24 */ /* 0x000fe2000f8e02ff */
[----:B------:R-:W-:Y:S02]  /*13860*/  IADD3 R61, P3, R12, 0xc000, RZ ;  /* 0x0000c0000c3d7810 */ /* 0x000fe40007f7e0ff */
[----:B------:R-:W-:Y:S02]  /*13870*/  SHF.R.U64 R48, R48, 0x3, RZ ;  /* 0x0000000330307819 */ /* 0x000fe400000012ff */
[----:B------:R-:W-:Y:S02]  /*13880*/  LOP3.LUT R56, R57, 0x380, RZ, 0xc0, !PT ;  /* 0x0000038039387812 */ /* 0x000fe400078ec0ff */
[----:B------:R-:W-:-:S02]  /*13890*/  LOP3.LUT R44, R45, 0x380, RZ, 0xc0, !PT ;  /* 0x000003802d2c7812 */ /* 0x000fc400078ec0ff */
[----:B------:R-:W-:Y:S01]  /*138a0*/  LOP3.LUT R52, R53, 0x380, RZ, 0xc0, !PT ;  /* 0x0000038035347812 */ /* 0x000fe200078ec0ff */
[----:B------:R-:W-:Y:S01]  /*138b0*/  IMAD R21, R3, UR5, R80 ;  /* 0x0000000503157c24 */ /* 0x000fe2000f8e0250 */
[----:B------:R-:W-:Y:S01]  /*138c0*/  LOP3.LUT R60, R61, 0x380, RZ, 0xc0, !PT ;  /* 0x000003803d3c7812 */ /* 0x000fe200078ec0ff */
[----:B------:R-:W-:Y:S01]  /*138d0*/  SHFL.IDX PT, R50, R10, RZ, 0x1c1f ;  /* 0x001c1fff0a327589 */ /* 0x000fe200000e0000 */
[----:B------:R-:W-:Y:S01]  /*138e0*/  LOP3.LUT R48, R48, R49, RZ, 0x3c, !PT ;  /* 0x0000003130307212 */ /* 0x000fe200078e3cff */
[----:B------:R-:W-:Y:S01]  /*138f0*/  IMAD.WIDE.U32 R80, R3, UR4, RZ ;  /* 0x0000000403507c25 */ /* 0x000fe2000f8e00ff */
[----:B------:R-:W-:Y:S01]  /*13900*/  SHF.R.U64 R56, R56, 0x3, RZ ;  /* 0x0000000338387819 */ /* 0x000fe200000012ff */
[----:B------:R-:W1:Y:S01]  /*13910*/  SHFL.IDX PT, R51, R6, RZ, 0x1c1f ;  /* 0x001c1fff06337589 */ /* 0x000e6200000e0000 */
[----:B------:R-:W-:Y:S01]  /*13920*/  SHF.R.U64 R44, R44, 0x3, RZ ;  /* 0x000000032c2c7819 */ /* 0x000fe200000012ff */
[----:B------:R-:W-:Y:S01]  /*13930*/  IMAD.X R49, RZ, RZ, R13, P0 ;  /* 0x000000ffff317224 */ /* 0x000fe200000e060d */
[----:B------:R-:W-:Y:S01]  /*13940*/  SHF.R.U64 R52, R52, 0x3, RZ ;  /* 0x0000000334347819 */ /* 0x000fe200000012ff */
[----:B---3--:R-:W-:Y:S01]  /*13950*/  IMAD.IADD R7, R26, 0x1, R180 ;  /* 0x000000011a077824 */ /* 0x008fe200078e02b4 */
[----:B------:R2:W-:Y:S01]  /*13960*/  SHFL.IDX PT, R54, R10, 0x1, 0x1c1f ;  /* 0x003c1f000a367f89 */ /* 0x0005e200000e0000 */
[----:B------:R-:W-:Y:S01]  /*13970*/  IMAD R3, R82, 0x20, R83 ;  /* 0x0000002052037824 */ /* 0x000fe200078e0253 */
[----:B------:R-:W-:Y:S01]  /*13980*/  SHF.R.U64 R60, R60, 0x3, RZ ;  /* 0x000000033c3c7819 */ /* 0x000fe200000012ff */
[----:B------:R-:W-:Y:S01]  /*13990*/  ULDC.64 UR4, c[0x0][0xbe8] ;  /* 0x0002fa0000047ab9 */ /* 0x000fe20000000a00 */
[----:B------:R3:W1:Y:S01]  /*139a0*/  SHFL.IDX PT, R55, R6, 0x1, 0x1c1f ;  /* 0x003c1f0006377f89 */ /* 0x00066200000e0000 */
[----:B------:R-:W-:Y:S01]  /*139b0*/  LOP3.LUT P0, RZ, R30, 0x3, RZ, 0xc0, !PT ;  /* 0x000000031eff7812 */ /* 0x000fe2000780c0ff */
[----:B------:R-:W-:Y:S01]  /*139c0*/  IMAD.IADD R81, R81, 0x1, R21 ;  /* 0x0000000151517824 */ /* 0x000fe200078e0215 */
[----:B------:R-:W-:Y:S01]  /*139d0*/  LOP3.LUT R56, R56, R57, RZ, 0x3c, !PT ;  /* 0x0000003938387212 */ /* 0x000fe200078e3cff */
[----:B------:R-:W-:Y:S01]  /*139e0*/  IMAD.X R57, RZ, RZ, R13, P2 ;  /* 0x000000ffff397224 */ /* 0x000fe200010e060d */
[----:B------:R-:W-:Y:S01]  /*139f0*/  LOP3.LUT R44, R44, R45, RZ, 0x3c, !PT ;  /* 0x0000002d2c2c7212 */ /* 0x000fe200078e3cff */
[----:B------:R-:W-:Y:S01]  /*13a00*/  IMAD R77, R77, UR4, RZ ;  /* 0x000000044d4d7c24 */ /* 0x000fe2000f8e02ff */
[----:B------:R-:W-:Y:S01]  /*13a10*/  LOP3.LUT R52, R52, R53, RZ, 0x3c, !PT ;  /* 0x0000003534347212 */ /* 0x000fe200078e3cff */
[----:B------:R-:W-:Y:S01]  /*13a20*/  IMAD.IADD R82, R180, 0x1, R3 ;  /* 0x00000001b4527824 */ /* 0x000fe200078e0203 */
[----:B------:R-:W-:Y:S01]  /*13a30*/  LOP3.LUT R60, R60, R61, RZ, 0x3c, !PT ;  /* 0x0000003d3c3c7212 */ /* 0x000fe200078e3cff */
[--C-:B------:R-:W-:Y:S01]  /*13a40*/  IMAD.X R45, RZ, RZ, R13.reuse, P5 ;  /* 0x000000ffff2d7224 */ /* 0x100fe200028e060d */
[C---:B------:R-:W-:Y:S01]  /*13a50*/  ISETP.GE.OR P2, PT, R7.reuse, R78, P0 ;  /* 0x0000004e0700720c */ /* 0x040fe20000746670 */
[--C-:B------:R-:W-:Y:S01]  /*13a60*/  IMAD.X R53, RZ, RZ, R13.reuse, P4 ;  /* 0x000000ffff357224 */ /* 0x100fe200020e060d */
[C---:B------:R-:W-:Y:S01]  /*13a70*/  IADD3 R65, P5, R12.reuse, 0xd000, RZ ;  /* 0x0000d0000c417810 */ /* 0x040fe20007fbe0ff */
[----:B------:R-:W-:Y:S01]  /*13a80*/  VIADD R7, R7, 0x8 ;  /* 0x0000000807077836 */ /* 0x000fe20000000000 */
[C---:B------:R-:W-:Y:S01]  /*13a90*/  IADD3 R69, P4, R12.reuse, 0xe000, RZ ;  /* 0x0000e0000c457810 */ /* 0x040fe20007f9e0ff */
[----:B------:R-:W-:Y:S01]  /*13aa0*/  IMAD.X R61, RZ, RZ, R13, P3 ;  /* 0x000000ffff3d7224 */ /* 0x000fe200018e060d */
[----:B------:R-:W-:Y:S01]  /*13ab0*/  IADD3 R11, P3, R12, 0xf000, RZ ;  /* 0x0000f0000c0b7810 */ /* 0x000fe20007f7e0ff */
[----:B------:R-:W-:-:S02]  /*13ac0*/  IMAD R77, R85, UR5, R77 ;  /* 0x00000005554d7c24 */ /* 0x000fc4000f8e024d */
[----:B------:R-:W-:Y:S01]  /*13ad0*/  IMAD.WIDE.U32 R80, R85, UR4, R80 ;  /* 0x0000000455507c25 */ /* 0x000fe2000f8e0050 */
[----:B------:R-:W-:Y:S01]  /*13ae0*/  LOP3.LUT R64, R65, 0x380, RZ, 0xc0, !PT ;  /* 0x0000038041407812 */ /* 0x000fe200078ec0ff */
[----:B------:R-:W-:Y:S02]  /*13af0*/  ULDC.64 UR4, c[0x0][0xbf0] ;  /* 0x0002fc0000047ab9 */ /* 0x000fe40000000a00 */
[----:B0-----:R-:W-:Y:S01]  /*13b00*/  @P1 IMAD.HI.U32 R3, R82, R79, RZ ;  /* 0x0000004f52031227 */ /* 0x001fe200078e00ff */
[----:B------:R-:W-:Y:S02]  /*13b10*/  LOP3.LUT R68, R69, 0x380, RZ, 0xc0, !PT ;  /* 0x0000038045447812 */ /* 0x000fe400078ec0ff */
[----:B------:R-:W-:Y:S01]  /*13b20*/  LOP3.LUT R27, R12, 0x380, RZ, 0xc0, !PT ;  /* 0x000003800c1b7812 */ /* 0x000fe200078ec0ff */
[----:B------:R-:W-:Y:S01]  /*13b30*/  IMAD.IADD R81, R81, 0x1, R77 ;  /* 0x0000000151517824 */ /* 0x000fe200078e024d */
[----:B------:R-:W-:Y:S01]  /*13b40*/  ISETP.GE.OR P0, PT, R7, R78, P0 ;  /* 0x0000004e0700720c */ /* 0x000fe20000706670 */
[----:B------:R-:W-:Y:S01]  /*13b50*/  IMAD.MOV.U32 R21, RZ, RZ, R82 ;  /* 0x000000ffff157224 */ /* 0x000fe200078e0052 */
[----:B--2---:R-:W-:Y:S01]  /*13b60*/  LOP3.LUT R10, R11, 0x380, RZ, 0xc0, !PT ;  /* 0x000003800b0a7812 */ /* 0x004fe200078ec0ff */
[----:B------:R-:W-:Y:S01]  /*13b70*/  IMAD R77, R20, UR4, RZ ;  /* 0x00000004144d7c24 */ /* 0x000fe2000f8e02ff */
[----:B----4-:R-:W-:-:S02]  /*13b80*/  @P1 SHF.R.U32.HI R21, RZ, R84, R3 ;  /* 0x00000054ff151219 */ /* 0x010fc40000011603 */
[----:B------:R-:W-:Y:S02]  /*13b90*/  SHF.R.U64 R64, R64, 0x3, RZ ;  /* 0x0000000340407819 */ /* 0x000fe400000012ff */
[----:B------:R-:W-:Y:S02]  /*13ba0*/  SHF.R.U64 R68, R68, 0x3, RZ ;  /* 0x0000000344447819 */ /* 0x000fe400000012ff */
[----:B------:R-:W-:Y:S02]  /*13bb0*/  SHF.R.U64 R27, R27, 0x3, RZ ;  /* 0x000000031b1b7819 */ /* 0x000fe400000012ff */
[----:B------:R-:W-:Y:S01]  /*13bc0*/  SHF.R.U64 R10, R10, 0x3, RZ ;  /* 0x000000030a0a7819 */ /* 0x000fe200000012ff */
[C---:B------:R-:W-:Y:S01]  /*13bd0*/  IMAD R79, R76.reuse, UR5, R77 ;  /* 0x000000054c4f7c24 */ /* 0x040fe2000f8e024d */
[----:B------:R-:W-:Y:S01]  /*13be0*/  SHF.R.S32.HI R3, RZ, 0x1f, R21 ;  /* 0x0000001fff037819 */ /* 0x000fe20000011415 */
[----:B------:R-:W-:Y:S01]  /*13bf0*/  IMAD.WIDE.U32 R76, R76, UR4, R80 ;  /* 0x000000044c4c7c25 */ /* 0x000fe2000f8e0050 */
[----:B------:R-:W-:Y:S01]  /*13c00*/  LOP3.LUT R64, R64, R65, RZ, 0x3c, !PT ;  /* 0x0000004140407212 */ /* 0x000fe200078e3cff */
[----:B------:R-:W-:Y:S01]  /*13c10*/  ULDC.64 UR4, c[0x0][0xbe0] ;  /* 0x0002f80000047ab9 */ /* 0x000fe20000000a00 */
[----:B------:R-:W-:Y:S01]  /*13c20*/  LOP3.LUT R68, R68, R69, RZ, 0x3c, !PT ;  /* 0x0000004544447212 */ /* 0x000fe200078e3cff */
[--C-:B------:R-:W-:Y:S01]  /*13c30*/  IMAD.X R65, RZ, RZ, R13.reuse, P5 ;  /* 0x000000ffff417224 */ /* 0x100fe200028e060d */
[----:B---3--:R-:W-:Y:S01]  /*13c40*/  LOP3.LUT R6, R27, R12, RZ, 0x3c, !PT ;  /* 0x0000000c1b067212 */ /* 0x008fe200078e3cff */
[--C-:B------:R-:W-:Y:S01]  /*13c50*/  IMAD.X R69, RZ, RZ, R13.reuse, P4 ;  /* 0x000000ffff457224 */ /* 0x100fe200020e060d */
[----:B------:R-:W-:Y:S01]  /*13c60*/  LOP3.LUT R72, R10, R11, RZ, 0x3c, !PT ;  /* 0x0000000b0a487212 */ /* 0x000fe200078e3cff */
[----:B------:R-:W-:-:S02]  /*13c70*/  IMAD.X R73, RZ, RZ, R13, P3 ;  /* 0x000000ffff497224 */ /* 0x000fc400018e060d */
[----:B------:R-:W-:Y:S02]  /*13c80*/  IMAD.MOV.U32 R7, RZ, RZ, R13 ;  /* 0x000000ffff077224 */ /* 0x000fe400078e000d */
[----:B------:R-:W-:Y:S01]  /*13c90*/  IMAD.MOV R81, RZ, RZ, -R21 ;  /* 0x000000ffff517224 */ /* 0x000fe200078e0a15 */
[----:B-1----:R-:W-:Y:S01]  /*13ca0*/  @!P2 ST.E desc[UR40][R50.64], R5 ;  /* 0x000000053200a985 */ /* 0x002fe2000c101928 */
[----:B------:R-:W-:Y:S02]  /*13cb0*/  IMAD R20, R3, UR4, RZ ;  /* 0x0000000403147c24 */ /* 0x000fe4000f8e02ff */
[----:B------:R-:W-:Y:S01]  /*13cc0*/  IMAD R3, R0, R81, R82 ;  /* 0x0000005100037224 */ /* 0x000fe200078e0252 */
[----:B------:R0:W-:Y:S01]  /*13cd0*/  @!P0 ST.E desc[UR40][R54.64], R4 ;  /* 0x0000000436008985 */ /* 0x0001e2000c101928 */
[----:B------:R-:W-:-:S03]  /*13ce0*/  IMAD.IADD R77, R77, 0x1, R79 ;  /* 0x000000014d4d7824 */ /* 0x000fc600078e024f */
[----:B------:R-:W5:Y:S01]  /*13cf0*/  LD.E.128 R8, desc[UR40][R8.64] ;  /* 0x0000002808087980 */ /* 0x000f62000c101d00 */
[----:B------:R-:W-:-:S03]  /*13d00*/  IMAD R79, R21, UR5, R20 ;  /* 0x00000005154f7c24 */ /* 0x000fc6000f8e0214 */
[----:B------:R-:W5:Y:S01]  /*13d10*/  LD.E.128 R12, desc[UR40][R14.64] ;  /* 0x000000280e0c7980 */ /* 0x000f62000c101d00 */
[----:B------:R-:W-:-:S03]  /*13d20*/  SHF.R.S32.HI R0, RZ, 0x1f, R3 ;  /* 0x0000001fff007819 */ /* 0x000fc60000011403 */
[----:B0-----:R-:W5:Y:S04]  /*13d30*/  LD.E.128 R4, desc[UR40][R6.64] ;  /* 0x0000002806047980 */ /* 0x001f68000c101d00 */
        /* <DEDUP_REMOVED lines=23> */
[----:B------:R-:W-:Y:S02]  /*13eb0*/  IMAD.IADD R85, R83, 0x1, R180 ;  /* 0x0000000153557824 */ /* 0x000fe400078e02b4 */
[C---:B------:R-:W-:Y:S02]  /*13ec0*/  IMAD R79, R3.reuse, UR5, R0 ;  /* 0x00000005034f7c24 */ /* 0x040fe4000f8e0200 */
[----:B------:R-:W-:Y:S01]  /*13ed0*/  IMAD.WIDE.U32 R20, R3, UR4, R20 ;  /* 0x0000000403147c25 */ /* 0x000fe2000f8e0014 */
[----:B------:R-:W-:Y:S01]  /*13ee0*/  ISETP.GE.AND P2, PT, R85, R78, PT ;  /* 0x0000004e5500720c */ /* 0x000fe20003f46270 */
[----:B------:R-:W-:Y:S02]  /*13ef0*/  ULDC.64 UR4, c[0x0][0xb80] ;  /* 0x0002e00000047ab9 */ /* 0x000fe40000000a00 */
[----:B------:R-:W-:-:S02]  /*13f00*/  VIADD R0, R19, 0x32420 ;  /* 0x0003242013007836 */ /* 0x000fc40000000000 */
[----:B------:R-:W-:Y:S01]  /*13f10*/  IMAD.IADD R21, R21, 0x1, R79 ;  /* 0x0000000115157824 */ /* 0x000fe200078e024f */
[C---:B------:R-:W-:Y:S02]  /*13f20*/  LEA R79, P3, R20.reuse, UR4, 0x1 ;  /* 0x00000004144f7c11 */ /* 0x040fe4000f8608ff */
[----:B------:R-:W-:Y:S02]  /*13f30*/  PRMT R0, RZ, 0x654, R0 ;  /* 0x00000654ff007816 */ /* 0x000fe40000000000 */
[----:B------:R-:W-:Y:S01]  /*13f40*/  LEA.HI.X R84, R20, UR5, R21, 0x1, P3 ;  /* 0x0000000514547c11 */ /* 0x000fe200098f0c15 */
[C---:B------:R-:W-:Y:S02]  /*13f50*/  VIADD R77, R85.reuse, 0x20 ;  /* 0x00000020554d7836 */ /* 0x040fe40000000000 */
[----:B------:R-:W-:Y:S01]  /*13f60*/  VIADD R3, R85, 0x40 ;  /* 0x0000004055037836 */ /* 0x000fe20000000000 */
[----:B0-----:R0:W-:Y:S01]  /*13f70*/  SYNCS.ARRIVE.TRANS64.RED.A1T0 RZ, [R0+URZ], RZ ;  /* 0x000000ff00ff79a7 */ /* 0x0011e2000810043f */
[----:B------:R1:W2:Y:S01]  /*13f80*/  SHFL.IDX PT, R82, R79, RZ, 0x181f ;  /* 0x00181fff4f527589 */ /* 0x0002a200000e0000 */
[----:B------:R-:W-:-:S02]  /*13f90*/  ISETP.GE.AND P1, PT, R77, R78, PT ;  /* 0x0000004e4d00720c */ /* 0x000fc40003f26270 */
[----:B------:R-:W-:Y:S01]  /*13fa0*/  ISETP.GE.AND P0, PT, R3, R78, PT ;  /* 0x0000004e0300720c */ /* 0x000fe20003f06270 */
[----:B0-----:R1:W0:Y:S01]  /*13fb0*/  SHFL.IDX PT, R0, R84, RZ, 0x181f ;  /* 0x00181fff54007589 */ /* 0x00122200000e0000 */
[----:B------:R-:W-:Y:S11]  /*13fc0*/  @P2 BRA `(.L_x_14778) ;  /* 0x0000000000442947 */ /* 0x000ff60003800000 */
[----:B------:R-:W-:Y:S02]  /*13fd0*/  ULDC UR4, c[0x0][0xbc8] ;  /* 0x0002f20000047ab9 */ /* 0x000fe40000000800 */
[----:B------:R-:W-:Y:S02]  /*13fe0*/  ISETP.GE.AND P2, PT, R95, UR4, PT ;  /* 0x000000045f007c0c */ /* 0x000fe4000bf46270 */
[----:B-----5:R-:W-:Y:S02]  /*13ff0*/  ISETP.GE.AND P3, PT, R93, UR4, PT ;  /* 0x000000045d007c0c */ /* 0x020fe4000bf66270 */
[----:B------:R-:W-:-:S09]  /*14000*/  ISETP.GE.AND P4, PT, R88, UR4, PT ;  /* 0x0000000458007c0c */ /* 0x000fd2000bf86270 */
[----:B--2---:R-:W-:-:S04]  /*14010*/  @!P2 LEA R20, P5, R95, R82, 0x1 ;  /* 0x000000525f14a211 */ /* 0x004fc800078a08ff */
[----:B0-----:R-:W-:Y:S02]  /*14020*/  @!P2 LEA.HI.X R21, R95, R0, R96, 0x1, P5 ;  /* 0x000000005f15a211 */ /* 0x001fe400028f0c60 */
        /* <DEDUP_REMOVED lines=11> */
.L_x_14778:
[----:B------:R-:W-:Y:S05]  /*140e0*/  BSYNC B1 ;  /* 0x0000000000017941 */ /* 0x000fea0003800000 */
.L_x_14777:
        /* <DEDUP_REMOVED lines=21> */
.L_x_14780:
[----:B------:R-:W-:Y:S05]  /*14240*/  BSYNC B1 ;  /* 0x0000000000017941 */ /* 0x000fea0003800000 */
.L_x_14779:
        /* <DEDUP_REMOVED lines=21> */
.L_x_14782:
[----:B------:R-:W-:Y:S05]  /*143a0*/  BSYNC B1 ;  /* 0x0000000000017941 */ /* 0x000fea0003800000 */
.L_x_14781:
[----:B------:R-:W-:Y:S01]  /*143b0*/  VIADD R3, R85, 0x60 ;  /* 0x0000006055037836 */ /* 0x000fe20000000000 */
[----:B01--4-:R-:W4:Y:S04]  /*143c0*/  SHFL.IDX PT, R84, R84, 0x3, 0x181f ;  /* 0x00781f0054547f89 */ /* 0x013f2800000e0000 */
        /* <DEDUP_REMOVED lines=22> */
.L_x_14775:
[----:B------:R-:W4:Y:S01]  /*14530*/  LDL.LU R6, [R1+0x5c] ;  /* 0x00005c0001067983 */ /* 0x000f220000300800 */
[----:B------:R-:W-:Y:S01]  /*14540*/  ULDC.64 UR4, c[0x0][0xd00] ;  /* 0x0003400000047ab9 */ /* 0x000fe20000000a00 */
[----:B------:R-:W-:Y:S01]  /*14550*/  IMAD.MOV.U32 R0, RZ, RZ, RZ ;  /* 0x000000ffff007224 */ /* 0x000fe200078e00ff */
[----:B------:R-:W0:Y:S01]  /*14560*/  LDC R25, c[0x0][0xce8] ;  /* 0x00033a00ff197b82 */ /* 0x000e220000000800 */
[----:B------:R-:W2:Y:S01]  /*14570*/  LDL.LU R3, [R1+0x60] ;  /* 0x0000600001037983 */ /* 0x000ea20000300800 */
[----:B------:R-:W-:-:S04]  /*14580*/  ISETP.NE.U32.AND P0, PT, RZ, UR4, PT ;  /* 0x00000004ff007c0c */ /* 0x000fc8000bf05070 */
[----:B------:R-:W-:Y:S02]  /*14590*/  ISETP.NE.AND.EX P0, PT, RZ, UR5, PT, P0 ;  /* 0x00000005ff007c0c */ /* 0x000fe4000bf05300 */
[----:B----4-:R-:W-:-:S04]  /*145a0*/  IADD3 R4, P1, R6, UR4, RZ ;  /* 0x0000000406047c10 */ /* 0x010fc8000ff3e0ff */
[----:B--2---:R-:W-:Y:S01]  /*145b0*/  IADD3.X R5, R3, UR5, RZ, P1, !PT ;  /* 0x0000000503057c10 */ /* 0x004fe20008ffe4ff */
[----:B------:R-:W-:Y:S02]  /*145c0*/  ULDC.64 UR4, c[0x0][0xd08] ;  /* 0x0003420000047ab9 */ /* 0x000fe40000000a00 */
[----:B------:R-:W-:-:S04]  /*145d0*/  ISETP.NE.U32.AND P1, PT, RZ, UR4, PT ;  /* 0x00000004ff007c0c */ /* 0x000fc8000bf25070 */
[----:B------:R2:W5:Y:S01]  /*145e0*/  @P0 LDG.E R0, desc[UR40][R4.64] ;  /* 0x0000002804000981 */ /* 0x000562000c1e1900 */
[----:B------:R-:W-:Y:S01]  /*145f0*/  ISETP.NE.AND.EX P1, PT, RZ, UR5, PT, P1 ;  /* 0x00000005ff007c0c */ /* 0x000fe2000bf25310 */
[----:B------:R-:W4:-:S12]  /*14600*/  S2R R10, SR_TID.X ;  /* 0x00000000000a7919 */ /* 0x000f180000002100 */
[----:B------:R-:W-:Y:S01]  /*14610*/  @P1 IADD3 R6, P2, R6, UR4, RZ ;  /* 0x0000000406061c10 */ /* 0x000fe2000ff5e0ff */
[----:B------:R-:W-:Y:S02]  /*14620*/  ULDC UR4, c[0x0][0xb88] ;  /* 0x0002e20000047ab9 */ /* 0x000fe40000000800 */
[----:B------:R-:W-:Y:S01]  /*14630*/  IMAD.U32 R8, RZ, RZ, UR4 ;  /* 0x00000004ff087e24 */ /* 0x000fe2000f8e00ff */
[----:B------:R-:W-:-:S05]  /*14640*/  @P1 IADD3.X R7, R3, UR5, RZ, P2, !PT ;  /* 0x0000000503071c10 */ /* 0x000fca00097fe4ff */
[----:B------:R2:W5:Y:S01]  /*14650*/  @P1 LDG.E R8, desc[UR40][R6.64] ;  /* 0x0000002806081981 */ /* 0x000562000c1e1900 */
[----:B0-----:R-:W-:Y:S01]  /*14660*/  ISETP.NE.AND P2, PT, R25, 0x1, PT ;  /* 0x000000011900780c */ /* 0x001fe20003f45270 */
[----:B----4-:R-:W-:-:S12]  /*14670*/  VIADD R28, R10, 0xffffff80 ;  /* 0xffffff800a1c7836 */ /* 0x010fd80000000000 */
[----:B------:R-:W0:Y:S01]  /*14680*/  @P2 LDC R27, c[0x0][0xcec] ;  /* 0x00033b00ff1b2b82 */ /* 0x000e220000000800 */
[----:B------:R-:W-:Y:S01]  /*14690*/  ISETP.GE.AND P3, PT, R28, 0x80, PT ;  /* 0x000000801c00780c */ /* 0x000fe20003f66270 */
[----:B--2---:R-:W-:-:S12]  /*146a0*/  @P1 BRA `(.L_x_14784) ;  /* 0x0000000000101947 */ /* 0x004fd80003800000 */
[----:B------:R-:W-:Y:S05]  /*146b0*/  @!P0 BRA `(.L_x_14784) ;  /* 0x00000000000c8947 */ /* 0x000fea0003800000 */
[----:B------:R-:W2:Y:S04]  /*146c0*/  LDG.E R3, desc[UR40][R4.64] ;  /* 0x0000002804037981 */ /* 0x000ea8000c1e1900 */
[----:B-----5:R-:W2:Y:S02]  /*146d0*/  LDG.E R8, desc[UR40][R4.64+0x4] ;  /* 0x0000042804087981 */ /* 0x020ea4000c1e1900 */
[----:B--2---:R-:W-:-:S07]  /*146e0*/  IMAD.IADD R8, R8, 0x1, -R3 ;  /* 0x0000000108087824 */ /* 0x004fce00078e0a03 */
.L_x_14784:
[----:B------:R-:W2:Y:S04]  /*146f0*/  LDL.LU R4, [R1+0x64] ;  /* 0x0000640001047983 */ /* 0x000ea80000300800 */
[----:B------:R-:W4:Y:S04]  /*14700*/  LDL.LU R3, [R1+0x7c] ;  /* 0x00007c0001037983 */ /* 0x000f280000300800 */
[----:B------:R-:W3:Y:S04]  /*14710*/  LDL R26, [R1+0x58] ;  /* 0x00005800011a7983 */ /* 0x000ee80000100800 */
[----:B------:R0:W5:Y:S01]  /*14720*/  LDL R24, [R1+0x28] ;  /* 0x0000280001187983 */ /* 0x0001620000100800 */
[----:B------:R-:W-:Y:S01]  /*14730*/  BSSY B1, `(.L_x_14785) ;  /* 0x000002c000017945 */ /* 0x000fe20003800000 */
[----:B-----5:R-:W-:-:S02]  /*14740*/  SHF.R.S32.HI R11, RZ, 0x1f, R0 ;  /* 0x0000001fff0b7819 */ /* 0x020fc40000011400 */
[----:B--2---:R-:W-:Y:S02]  /*14750*/  SEL R13, R4, RZ, !P0 ;  /* 0x000000ff040d7207 */ /* 0x004fe40004000000 */
[----:B----4-:R-:W-:Y:S02]  /*14760*/  SEL R14, R3, RZ, !P0 ;  /* 0x000000ff030e7207 */ /* 0x010fe40004000000 */
[----:B---3--:R-:W-:Y:S01]  /*14770*/  SHF.R.S32.HI R12, RZ, 0x1f, R26 ;  /* 0x0000001fff0c7819 */ /* 0x008fe2000001141a */
[----:B0-----:R-:W-:Y:S06]  /*14780*/  @P3 BRA `(.L_x_14786) ;  /* 0x0000000000983947 */ /* 0x001fec0003800000 */
[----:B------:R-:W0:Y:S01]  /*14790*/  LDC R9, c[0x0][0xce8] ;  /* 0x00033a00ff097b82 */ /* 0x000e220000000800 */
[----:B------:R-:W-:Y:S01]  /*147a0*/  IADD3 R10, R24, -0x80, R10 ;  /* 0xffffff80180a7810 */ /* 0x000fe20007ffe00a */
[----:B0-----:R-:W-:-:S05]  /*147b0*/  IMAD R3, R8, R9, RZ ;  /* 0x0000000908037224 */ /* 0x001fca00078e02ff */
        /* <DEDUP_REMOVED lines=35> */
.L_x_14786:
[----:B------:R-:W-:Y:S05]  /*149f0*/  BSYNC B1 ;  /* 0x0000000000017941 */ /* 0x000fea0003800000 */
.L_x_14785:
[--C-:B0-----:R-:W-:Y:S01]  /*14a00*/  SHF.R.S32.HI R6, RZ, 0x1f, R28.reuse ;  /* 0x0000001fff067819 */ /* 0x101fe2000001141c */
[----:B------:R-:W0:Y:S01]  /*14a10*/  @P2 LDC R9, c[0x0][0xcf0] ;  /* 0x00033c00ff092b82 */ /* 0x000e220000000800 */
[----:B------:R-:W-:Y:S01]  /*14a20*/  SHF.R.S32.HI R20, RZ, 0x1f, R28 ;  /* 0x0000001fff147819 */ /* 0x000fe2000001141c */
[----:B------:R-:W-:Y:S01]  /*14a30*/  ULDC.64 UR4, c[0x0][0xba0] ;  /* 0x0002e80000047ab9 */ /* 0x000fe20000000a00 */
[-C--:B------:R-:W-:Y:S01]  /*14a40*/  LEA.HI R6, R6, R28.reuse, RZ, 0x3 ;  /* 0x0000001c06067211 */ /* 0x080fe200078f18ff */
[----:B------:R-:W-:Y:S01]  /*14a50*/  IMAD R3, R11, UR4, RZ ;  /* 0x000000040b037c24 */ /* 0x000fe2000f8e02ff */
[----:B------:R-:W-:Y:S01]  /*14a60*/  LEA.HI R20, R20, R28, RZ, 0x3 ;  /* 0x0000001c14147211 */ /* 0x000fe200078f18ff */
[----:B------:R-:W-:Y:S01]  /*14a70*/  IMAD.WIDE.U32 R4, R0, UR4, RZ ;  /* 0x0000000400047c25 */ /* 0x000fe2000f8e00ff */
[----:B------:R-:W-:Y:S02]  /*14a80*/  LOP3.LUT R6, R6, 0xfffffff8, RZ, 0xc0, !PT ;  /* 0xfffffff806067812 */ /* 0x000fe400078ec0ff */
[----:B------:R-:W-:Y:S01]  /*14a90*/  SHF.R.S32.HI R20, RZ, 0x3, R20 ;  /* 0x00000003ff147819 */ /* 0x000fe20000011414 */
[----:B------:R-:W-:Y:S01]  /*14aa0*/  IMAD R3, R0, UR5, R3 ;  /* 0x0000000500037c24 */ /* 0x000fe2000f8e0203 */
[----:B------:R-:W-:Y:S01]  /*14ab0*/  ULDC.64 UR4, c[0x0][0xbe8] ;  /* 0x0002fa0000047ab9 */ /* 0x000fe20000000a00 */
[----:B------:R-:W-:-:S02]  /*14ac0*/  IMAD.IADD R6, R28, 0x1, -R6 ;  /* 0x000000011c067824 */ /* 0x000fc400078e0a06 */
[----:B------:R-:W-:Y:S02]  /*14ad0*/  IMAD R0, R12, UR4, RZ ;  /* 0x000000040c007c24 */ /* 0x000fe4000f8e02ff */
[----:B------:R-:W-:Y:S02]  /*14ae0*/  IMAD R6, R6, 0x20, R20 ;  /* 0x0000002006067824 */ /* 0x000fe400078e0214 */
[----:B------:R-:W-:Y:S02]  /*14af0*/  IMAD R7, R26, UR5, R0 ;  /* 0x000000051a077c24 */ /* 0x000fe4000f8e0200 */
[----:B------:R-:W-:Y:S02]  /*14b00*/  IMAD.IADD R10, R24, 0x1, R6 ;  /* 0x00000001180a7824 */ /* 0x000fe400078e0206 */
[----:B------:R-:W-:Y:S02]  /*14b10*/  IMAD.IADD R5, R5, 0x1, R3 ;  /* 0x0000000105057824 */ /* 0x000fe400078e0203 */
[----:B------:R-:W-:-:S04]  /*14b20*/  @P2 IMAD.HI.U32 R0, R10, R27, RZ ;  /* 0x0000001b0a002227 */ /* 0x000fc800078e00ff */
[----:B------:R-:W-:Y:S01]  /*14b30*/  IMAD.WIDE.U32 R4, R26, UR4, R4 ;  /* 0x000000041a047c25 */ /* 0x000fe2000f8e0004 */
[----:B------:R-:W-:-:S03]  /*14b40*/  ULDC.64 UR4, c[0x0][0xbf0] ;  /* 0x0002fc0000047ab9 */ /* 0x000fc60000000a00 */
[----:B------:R-:W-:Y:S01]  /*14b50*/  IMAD.MOV.U32 R3, RZ, RZ, R10 ;  /* 0x000000ffff037224 */ /* 0x000fe200078e000a */
[----:B0-----:R-:W-:Y:S01]  /*14b60*/  @P2 SHF.R.U32.HI R3, RZ, R9, R0 ;  /* 0x00000009ff032219 */ /* 0x001fe20000011600 */
        /* <DEDUP_REMOVED lines=24> */
[----:B------:R0:W2:Y:S04]  /*14cf0*/  SHFL.IDX PT, R0, R4, RZ, 0x181f ;  /* 0x00181fff04007589 */ /* 0x0000a800000e0000 */
[----:B------:R0:W3:Y:S02]  /*14d00*/  SHFL.IDX PT, R14, R3, RZ, 0x181f ;  /* 0x00181fff030e7589 */ /* 0x0000e400000e0000 */
.L_x_14998:
[----:B------:R-:W-:Y:S01]  /*14d10*/  IMAD R8, R8, R25, RZ ;  /* 0x0000001908087224 */ /* 0x000fe200078e02ff */
[----:B------:R-:W-:Y:S01]  /*14d20*/  BSSY B1, `(.L_x_14788) ;  /* 0x000001d000017945 */ /* 0x000fe20003800000 */
[----:B------:R-:W-:-:S05]  /*14d30*/  IMAD.IADD R7, R20, 0x1, R24 ;  /* 0x0000000114077824 */ /* 0x000fca00078e0218 */
[----:B------:R-:W-:-:S13]  /*14d40*/  ISETP.GE.AND P0, PT, R7, R8, PT ;  /* 0x000000080700720c */ /* 0x000fda0003f06270 */
[----:B------:R-:W-:Y:S05]  /*14d50*/  @P0 BRA `(.L_x_14789) ;  /* 0x0000000000640947 */ /* 0x000fea0003800000 */
[----:B------:R-:W4:Y:S01]  /*14d60*/  LDL R20, [R1+0xc] ;  /* 0x00000c0001147983 */ /* 0x000f220000100800 */
[----:B------:R-:W-:-:S03]  /*14d70*/  ULDC UR4, c[0x0][0xbc8] ;  /* 0x0002f20000047ab9 */ /* 0x000fc60000000800 */
[----:B------:R-:W5:Y:S04]  /*14d80*/  LDL R15, [R1+0x4c] ;  /* 0x00004c00010f7983 */ /* 0x000f680000100800 */
[----:B------:R-:W2:Y:S04]  /*14d90*/  LDL R9, [R1+0x48] ;  /* 0x0000480001097983 */ /* 0x000ea80000100800 */
[----:B------:R-:W3:Y:S04]  /*14da0*/  LDL R5, [R1+0x50] ;  /* 0x0000500001057983 */ /* 0x000ee80000100800 */
[----:B------:R-:W3:Y:S04]  /*14db0*/  LDL R21, [R1+0x9c] ;  /* 0x00009c0001157983 */ /* 0x000ee80000100800 */
[----:B------:R-:W3:Y:S04]  /*14dc0*/  LDL R26, [R1+0x98] ;  /* 0x00009800011a7983 */ /* 0x000ee80000100800 */
[----:B------:R-:W3:Y:S04]  /*14dd0*/  LDL R24, [R1+0x94] ;  /* 0x0000940001187983 */ /* 0x000ee80000100800 */
[----:B------:R-:W3:Y:S01]  /*14de0*/  LDL R6, [R1+0x90] ;  /* 0x0000900001067983 */ /* 0x000ee20000100800 */
[----:B----4-:R-:W-:-:S02]  /*14df0*/  ISETP.GE.AND P3, PT, R20, UR4, PT ;  /* 0x0000000414007c0c */ /* 0x010fc4000bf66270 */
[----:B-----5:R-:W-:Y:S02]  /*14e00*/  ISETP.GE.AND P2, PT, R15, UR4, PT ;  /* 0x000000040f007c0c */ /* 0x020fe4000bf46270 */
[----:B--2---:R-:W-:Y:S02]  /*14e10*/  ISETP.GE.AND P1, PT, R9, UR4, PT ;  /* 0x0000000409007c0c */ /* 0x004fe4000bf26270 */
[----:B---3--:R-:W-:-:S07]  /*14e20*/  ISETP.GE.AND P0, PT, R5, UR4, PT ;  /* 0x0000000405007c0c */ /* 0x008fce000bf06270 */
[CC--:B------:R-:W-:Y:S02]  /*14e30*/  @!P3 LEA R10, P5, R20.reuse, R14.reuse, 0x1 ;  /* 0x0000000e140ab211 */ /* 0x0c0fe400078a08ff */
[----:B------:R-:W-:Y:S02]  /*14e40*/  @!P2 LEA R12, P4, R15, R14, 0x1 ;  /* 0x0000000e0f0ca211 */ /* 0x000fe400078808ff */
[----:B------:R-:W-:Y:S02]  /*14e50*/  @!P3 LEA.HI.X R11, R20, R0, R21, 0x1, P5 ;  /* 0x00000000140bb211 */ /* 0x000fe400028f0c15 */
[----:B------:R-:W-:Y:S02]  /*14e60*/  @!P1 LEA R20, P5, R9, R14, 0x1 ;  /* 0x0000000e09149211 */ /* 0x000fe400078a08ff */
[----:B------:R-:W-:Y:S02]  /*14e70*/  @!P2 LEA.HI.X R13, R15, R0, R26, 0x1, P4 ;  /* 0x000000000f0da211 */ /* 0x000fe400020f0c1a */
[----:B------:R-:W-:-:S02]  /*14e80*/  @!P0 LEA R14, P4, R5, R14, 0x1 ;  /* 0x0000000e050e8211 */ /* 0x000fc400078808ff */
[-C--:B------:R-:W-:Y:S02]  /*14e90*/  @!P1 LEA.HI.X R21, R9, R0.reuse, R24, 0x1, P5 ;  /* 0x0000000009159211 */ /* 0x080fe400028f0c18 */
[----:B------:R-:W-:Y:S01]  /*14ea0*/  @!P0 LEA.HI.X R15, R5, R0, R6, 0x1, P4 ;  /* 0x00000000050f8211 */ /* 0x000fe200020f0c06 */
[----:B------:R4:W-:Y:S04]  /*14eb0*/  @!P3 ST.E.128 desc[UR40][R10.64], RZ ;  /* 0x000000ff0a00b985 */ /* 0x0009e8000c101d28 */
[----:B------:R4:W-:Y:S04]  /*14ec0*/  @!P2 ST.E.128 desc[UR40][R12.64], RZ ;  /* 0x000000ff0c00a985 */ /* 0x0009e8000c101d28 */
[----:B------:R4:W-:Y:S04]  /*14ed0*/  @!P1 ST.E.128 desc[UR40][R20.64], RZ ;  /* 0x000000ff14009985 */ /* 0x0009e8000c101d28 */
[----:B------:R4:W-:Y:S02]  /*14ee0*/  @!P0 ST.E.128 desc[UR40][R14.64], RZ ;  /* 0x000000ff0e008985 */ /* 0x0009e4000c101d28 */
.L_x_14789:
[----:B------:R-:W-:Y:S05]  /*14ef0*/  BSYNC B1 ;  /* 0x0000000000017941 */ /* 0x000fea0003800000 */
.L_x_14788:
[----:B------:R-:W-:-:S03]  /*14f00*/  UMOV UR4, 0xffffffff ;  /* 0xffffffff00047882 */ /* 0x000fc60000000000 */
[----:B------:R-:W-:Y:S05]  /*14f10*/  BRA.DIV UR4, `(.L_x_14790) ;  /* 0x0000009e04907947 */ /* 0x000fea000b800000 */
[----:B--2---:R2:W0:Y:S04]  /*14f20*/  SHFL.IDX PT, R0, R4, 0x1, 0x181f ;  /* 0x00381f0004007f89 */ /* 0x00442800000e0000 */
[----:B---34-:R2:W3:Y:S02]  /*14f30*/  SHFL.IDX PT, R14, R3, 0x1, 0x181f ;  /* 0x00381f00030e7f89 */ /* 0x0184e400000e0000 */
.L_x_15002:
[----:B------:R-:W-:Y:S01]  /*14f40*/  VIADD R5, R7, 0x20 ;  /* 0x0000002007057836 */ /* 0x000fe20000000000 */
[----:B------:R-:W-:Y:S04]  /*14f50*/  BSSY B1, `(.L_x_14791) ;  /* 0x000001c000017945 */ /* 0x000fe80003800000 */
[----:B------:R-:W-:-:S13]  /*14f60*/  ISETP.GE.AND P0, PT, R5, R8, PT ;  /* 0x000000080500720c */ /* 0x000fda0003f06270 */
[----:B------:R-:W-:Y:S05]  /*14f70*/  @P0 BRA `(.L_x_14792) ;  /* 0x0000000000640947 */ /* 0x000fea0003800000 */
[----:B------:R-:W4:Y:S01]  /*14f80*/  LDL R20, [R1+0xc] ;  /* 0x00000c0001147983 */ /* 0x000f220000100800 */
[----:B------:R-:W-:-:S03]  /*14f90*/  ULDC UR4, c[0x0][0xbc8] ;  /* 0x0002f20000047ab9 */ /* 0x000fc60000000800 */
[----:B------:R-:W5:Y:S04]  /*14fa0*/  LDL R15, [R1+0x4c] ;  /* 0x00004c00010f7983 */ /* 0x000f680000100800 */
[----:B------:R-:W2:Y:S04]  /*14fb0*/  LDL R24, [R1+0x48] ;  /* 0x0000480001187983 */ /* 0x000ea80000100800 */
[----:B------:R-:W3:Y:S04]  /*14fc0*/  LDL R6, [R1+0x50] ;  /* 0x0000500001067983 */ /* 0x000ee80000100800 */
[----:B------:R-:W0:Y:S04]  /*14fd0*/  LDL R21, [R1+0x9c] ;  /* 0x00009c0001157983 */ /* 0x000e280000100800 */
        /* <DEDUP_REMOVED lines=8> */
[C---:B------:R-:W-:Y:S02]  /*15060*/  @!P2 LEA R12, P4, R15.reuse, R14, 0x1 ;  /* 0x0000000e0f0ca211 */ /* 0x040fe400078808ff */
[----:B0-----:R-:W-:Y:S02]  /*15070*/  @!P3 LEA.HI.X R11, R20, R0, R21, 0x1, P5 ;  /* 0x00000000140bb211 */ /* 0x001fe400028f0c15 */
        /* <DEDUP_REMOVED lines=9> */
.L_x_14792:
[----:B------:R-:W-:Y:S05]  /*15110*/  BSYNC B1 ;  /* 0x0000000000017941 */ /* 0x000fea0003800000 */
.L_x_14791:
[----:B------:R-:W-:-:S03]  /*15120*/  UMOV UR4, 0xffffffff ;  /* 0xffffffff00047882 */ /* 0x000fc60000000000 */
[----:B------:R-:W-:Y:S05]  /*15130*/  BRA.DIV UR4, `(.L_x_14793) ;  /* 0x0000009e04507947 */ /* 0x000fea000b800000 */
[----:B0-----:R0:W0:Y:S04]  /*15140*/  SHFL.IDX PT, R0, R4, 0x2, 0x181f ;  /* 0x00581f0004007f89 */ /* 0x00102800000e0000 */
[----:B---34-:R3:W4:Y:S02]  /*15150*/  SHFL.IDX PT, R14, R3, 0x2, 0x181f ;  /* 0x00581f00030e7f89 */ /* 0x01872400000e0000 */
.L_x_15006:
[----:B------:R-:W-:Y:S01]  /*15160*/  VIADD R5, R7, 0x40 ;  /* 0x0000004007057836 */ /* 0x000fe20000000000 */
[----:B------:R-:W-:Y:S04]  /*15170*/  BSSY B1, `(.L_x_14794) ;  /* 0x000001c000017945 */ /* 0x000fe80003800000 */
[----:B------:R-:W-:-:S13]  /*15180*/  ISETP.GE.AND P0, PT, R5, R8, PT ;  /* 0x000000080500720c */ /* 0x000fda0003f06270 */
[----:B------:R-:W-:Y:S05]  /*15190*/  @P0 BRA `(.L_x_14795) ;  /* 0x0000000000640947 */ /* 0x000fea0003800000 */
[----:B------:R-:W5:Y:S01]  /*151a0*/  LDL R20, [R1+0xc] ;  /* 0x00000c0001147983 */ /* 0x000f620000100800 */
[----:B------:R-:W-:-:S03]  /*151b0*/  ULDC UR4, c[0x0][0xbc8] ;  /* 0x0002f20000047ab9 */ /* 0x000fc60000000800 */
[----:B------:R-:W2:Y:S04]  /*151c0*/  LDL R15, [R1+0x4c] ;  /* 0x00004c00010f7983 */ /* 0x000ea80000100800 */
[----:B------:R-:W3:Y:S04]  /*151d0*/  LDL R24, [R1+0x48] ;  /* 0x0000480001187983 */ /* 0x000ee80000100800 */
[----:B------:R-:W4:Y:S04]  /*151e0*/  LDL R6, [R1+0x50] ;  /* 0x0000500001067983 */ /* 0x000f280000100800 */
[----:B------:R-:W0:Y:S04]  /*151f0*/  LDL R21, [R1+0x9c] ;  /* 0x00009c0001157983 */ /* 0x000e280000100800 */
[----:B------:R-:W4:Y:S04]  /*15200*/  LDL R26, [R1+0x98] ;  /* 0x00009800011a7983 */ /* 0x000f280000100800 */
[----:B------:R-:W4:Y:S04]  /*15210*/  LDL R25, [R1+0x94] ;  /* 0x0000940001197983 */ /* 0x000f280000100800 */
[----:B------:R-:W4:Y:S01]  /*15220*/  LDL R9, [R1+0x90] ;  /* 0x0000900001097983 */ /* 0x000f220000100800 */
[----:B-----5:R-:W-:-:S02]  /*15230*/  ISETP.GE.AND P3, PT, R20, UR4, PT ;  /* 0x0000000414007c0c */ /* 0x020fc4000bf66270 */
[----:B--2---:R-:W-:Y:S02]  /*15240*/  ISETP.GE.AND P2, PT, R15, UR4, PT ;  /* 0x000000040f007c0c */ /* 0x004fe4000bf46270 */
[----:B---3--:R-:W-:Y:S02]  /*15250*/  ISETP.GE.AND P1, PT, R24, UR4, PT ;  /* 0x0000000418007c0c */ /* 0x008fe4000bf26270 */
[----:B----4-:R-:W-:-:S07]  /*15260*/  ISETP.GE.AND P0, PT, R6, UR4, PT ;  /* 0x0000000406007c0c */ /* 0x010fce000bf06270 */
        /* <DEDUP_REMOVED lines=12> */
.L_x_14795:
[----:B------:R-:W-:Y:S05]  /*15330*/  BSYNC B1 ;  /* 0x0000000000017941 */ /* 0x000fea0003800000 */
.L_x_14794:
[----:B------:R-:W-:-:S03]  /*15340*/  UMOV UR4, 0xffffffff ;  /* 0xffffffff00047882 */ /* 0x000fc60000000000 */
[----:B------:R-:W-:Y:S05]  /*15350*/  BRA.DIV UR4, `(.L_x_14796) ;  /* 0x0000009e04107947 */ /* 0x000fea000b800000 */
[----:B0-----:R0:W0:Y:S04]  /*15360*/  SHFL.IDX PT, R0, R4, 0x3, 0x181f ;  /* 0x00781f0004007f89 */ /* 0x00102800000e0000 */
[----:B----4-:R4:W0:Y:S02]  /*15370*/  SHFL.IDX PT, R14, R3, 0x3, 0x181f ;  /* 0x00781f00030e7f89 */ /* 0x01082400000e0000 */
.L_x_15010:
[----:B--234-:R-:W-:-:S05]  /*15380*/  VIADD R3, R7, 0x60 ;  /* 0x0000006007037836 */ /* 0x01cfca0000000000 */
[----:B------:R-:W-:-:S13]  /*15390*/  ISETP.GE.AND P0, PT, R3, R8, PT ;  /* 0x000000080300720c */ /* 0x000fda0003f06270 */
[----:B------:R-:W-:Y:S05]  /*153a0*/  @P0 BRA `(.L_x_14783) ;  /* 0x0000000000640947 */ /* 0x000fea0003800000 */
[----:B------:R-:W2:Y:S01]  /*153b0*/  LDL R9, [R1+0xc] ;  /* 0x00000c0001097983 */ /* 0x000ea20000100800 */
[----:B------:R-:W-:-:S03]  /*153c0*/  ULDC UR4, c[0x0][0xbc8] ;  /* 0x0002f20000047ab9 */ /* 0x000fc60000000800 */
[----:B------:R-:W3:Y:S04]  /*153d0*/  LDL R15, [R1+0x4c] ;  /* 0x00004c00010f7983 */ /* 0x000ee80000100800 */
[----:B------:R-:W4:Y:S04]  /*153e0*/  LDL R12, [R1+0x48] ;  /* 0x00004800010c7983 */ /* 0x000f280000100800 */
[----:B------:R-:W5:Y:S04]  /*153f0*/  LDL R10, [R1+0x50] ;  /* 0x00005000010a7983 */ /* 0x000f680000100800 */
[----:B------:R-:W5:Y:S04]  /*15400*/  LDL R21, [R1+0x9c] ;  /* 0x00009c0001157983 */ /* 0x000f680000100800 */
[----:B------:R-:W5:Y:S04]  /*15410*/  LDL R20, [R1+0x98] ;  /* 0x0000980001147983 */ /* 0x000f680000100800 */
[----:B------:R-:W5:Y:S04]  /*15420*/  LDL R13, [R1+0x94] ;  /* 0x00009400010d7983 */ /* 0x000f680000100800 */
[----:B------:R-:W5:Y:S01]  /*15430*/  LDL R11, [R1+0x90] ;  /* 0x00009000010b7983 */ /* 0x000f620000100800 */
[----:B--2---:R-:W-:-:S02]  /*15440*/  ISETP.GE.AND P3, PT, R9, UR4, PT ;  /* 0x0000000409007c0c */ /* 0x004fc4000bf66270 */
[----:B---3--:R-:W-:Y:S02]  /*15450*/  ISETP.GE.AND P2, PT, R15, UR4, PT ;  /* 0x000000040f007c0c */ /* 0x008fe4000bf46270 */
[----:B----4-:R-:W-:Y:S02]  /*15460*/  ISETP.GE.AND P1, PT, R12, UR4, PT ;  /* 0x000000040c007c0c */ /* 0x010fe4000bf26270 */
[----:B-----5:R-:W-:-:S07]  /*15470*/  ISETP.GE.AND P0, PT, R10, UR4, PT ;  /* 0x000000040a007c0c */ /* 0x020fce000bf06270 */
[-C--:B0-----:R-:W-:Y:S02]  /*15480*/  @!P3 LEA R4, P5, R9, R14.reuse, 0x1 ;  /* 0x0000000e0904b211 */ /* 0x081fe400078a08ff */
        /* <DEDUP_REMOVED lines=11> */
.L_x_14783:
[----:B------:R-:W-:Y:S05]  /*15540*/  BSYNC B0 ;  /* 0x0000000000007941 */ /* 0x000fea0003800000 */
.L_x_14774:
[----:B------:R-:W-:Y:S02]  /*15550*/  ULDC UR4, c[0x0][0xd3c] ;  /* 0x00034f0000047ab9 */ /* 0x000fe40000000800 */
[----:B------:R-:W-:-:S13]  /*15560*/  ISETP.GE.AND P0, PT, R91, UR4, PT ;  /* 0x000000045b007c0c */ /* 0x000fda000bf06270 */
[----:B------:R-:W-:Y:S05]  /*15570*/  @!P0 BRA `(.L_x_14797) ;  /* 0xfffffebc00048947 */ /* 0x000fea000383ffff */
[----:B------:R-:W-:Y:S05]  /*15580*/  BRA `(.L_x_14648) ;  /* 0x0000008800247947 */ /* 0x000fea0003800000 */
.L_x_14646:
        /* <DEDUP_REMOVED lines=18> */
.L_x_14798:
        /* <DEDUP_REMOVED lines=42> */
.L_x_14804:
        /* <DEDUP_REMOVED lines=12> */
.L_x_14803:
[----:B------:R-:W-:Y:S05]  /*15a10*/  BSYNC B0 ;  /* 0x0000000000007941 */ /* 0x000fea0003800000 */
.L_x_14802:
        /* <DEDUP_REMOVED lines=21> */
.L_x_14800:
        /* <DEDUP_REMOVED lines=20> */
.L_x_14805:
        /* <DEDUP_REMOVED lines=57> */
.L_x_14801:
[----:B------:R-:W-:Y:S02]  /*16040*/  IMAD.MOV.U32 R17, RZ, RZ, RZ ;  /* 0x000000ffff117224 */ /* 0x000fe400078e00ff */
[----:B------:R-:W-:Y:S02]  /*16050*/  IMAD.U32 R16, RZ, RZ, UR6 ;  /* 0x00000006ff107e24 */ /* 0x000fe4000f8e00ff */
[----:B------:R-:W-:-:S07]  /*16060*/  IMAD.MOV.U32 R18, RZ, RZ, RZ ;  /* 0x000000ffff127224 */ /* 0x000fce00078e00ff */
.L_x_14806:
[----:B------:R-:W-:-:S13]  /*16070*/  ISETP.NE.AND P0, PT, R0, RZ, PT ;  /* 0x000000ff0000720c */ /* 0x000fda0003f05270 */
[----:B------:R-:W1:Y:S01]  /*16080*/  @!P0 S2R R3, SR_CgaCtaId ;  /* 0x0000000000038919 */ /* 0x000e620000008800 */
[----:B------:R-:W-:-:S04]  /*16090*/  @!P0 MOV R0, 0x400 ;  /* 0x0000040000008802 */ /* 0x000fc80000000f00 */
[----:B-1----:R-:W-:-:S05]  /*160a0*/  @!P0 LEA R0, R3, R0, 0x18 ;  /* 0x0000000003008211 */ /* 0x002fca00078ec0ff */
[----:B------:R1:W-:Y:S01]  /*160b0*/  @!P0 STS.128 [R0+0x324d0], R16 ;  /* 0x0324d01000008388 */ /* 0x0003e20000000c00 */
[----:B------:R-:W-:Y:S06]  /*160c0*/  BAR.ARV 0x5, 0x180 ;  /* 0x0146000000007b1d */ /* 0x000fec0000002000 */
.L_x_14799:
        /* <DEDUP_REMOVED lines=38> */
.L_x_14953:
[----:B0-----:R-:W0:Y:S02]  /*16330*/  LDC.64 R2, c[0x0][0xd88] ;  /* 0x00036200ff027b82 */ /* 0x001e240000000a00 */
[----:B0-----:R-:W-:-:S05]  /*16340*/  IMAD.WIDE R2, R19, 0x4, R2 ;  /* 0x0000000413027825 */ /* 0x001fca00078e0202 */
[----:B-1----:R-:W1:Y:S01]  /*16350*/  LDG.E R13, desc[UR40][R2.64] ;  /* 0x00000028020d7981 */ /* 0x002e62000c1e1900 */
[----:B------:R-:W-:Y:S05]  /*16360*/  YIELD ;  /* 0x0000000000007946 */ /* 0x000fea0003800000 */
[----:B------:R-:W-:Y:S01]  /*16370*/  ULDC.64 UR4, c[0x0][0xb20] ;  /* 0x0002c80000047ab9 */ /* 0x000fe20000000a00 */
[----:B--2---:R-:W-:Y:S01]  /*16380*/  IMAD.MOV.U32 R0, RZ, RZ, RZ ;  /* 0x000000ffff007224 */ /* 0x004fe200078e00ff */
[----:B------:R-:W-:Y:S01]  /*16390*/  ISETP.NE.U32.AND P0, PT, RZ, UR4, PT ;  /* 0x00000004ff007c0c */ /* 0x000fe2000bf05070 */
[----:B------:R-:W-:Y:S01]  /*163a0*/  IMAD.MOV.U32 R10, RZ, RZ, RZ ;  /* 0x000000ffff0a7224 */ /* 0x000fe200078e00ff */
[----:B------:R-:W-:Y:S01]  /*163b0*/  ULDC.64 UR10, c[0x0][0xb10] ;  /* 0x0002c400000a7ab9 */ /* 0x000fe20000000a00 */
[----:B------:R-:W-:Y:S01]  /*163c0*/  ULDC.64 UR8, c[0x0][0xb08] ;  /* 0x0002c20000087ab9 */ /* 0x000fe20000000a00 */
[----:B------:R-:W-:Y:S01]  /*163d0*/  ISETP.NE.AND.EX P0, PT, RZ, UR5, PT, P0 ;  /* 0x00000005ff007c0c */ /* 0x000fe2000bf05300 */
[----:B------:R-:W-:Y:S01]  /*163e0*/  ULDC.64 UR6, c[0x0][0xb00] ;  /* 0x0002c00000067ab9 */ /* 0x000fe20000000a00 */
[----:B-1----:R-:W-:Y:S01]  /*163f0*/  SHF.R.S32.HI R4, RZ, 0x1f, R13 ;  /* 0x0000001fff047819 */ /* 0x002fe2000001140d */
[----:B-----5:R-:W-:-:S10]  /*16400*/  IMAD.SHL.U32 R8, R13, 0x4, RZ ;  /* 0x000000040d087824 */ /* 0x020fd400078e00ff */
        /* <DEDUP_REMOVED lines=46> */
[----:B0---4-:R-:W-:Y:S06]  /*166f0*/  @P3 BRA `(.L_x_14808) ;  /* 0x0000000000143947 */ /* 0x011fec0003800000 */
[----:B------:R-:W-:Y:S05]  /*16700*/  @!P2 BRA `(.L_x_14808) ;  /* 0x000000000010a947 */ /* 0x000fea0003800000 */
[----:B------:R-:W2:Y:S04]  /*16710*/  LDG.E R11, desc[UR40][R2.64] ;  /* 0x00000028020b7981 */ /* 0x000ea8000c1e1900 */
[----:B------:R-:W2:Y:S02]  /*16720*/  LDG.E R2, desc[UR40][R2.64+0x4] ;  /* 0x0000042802027981 */ /* 0x000ea4000c1e1900 */
[----:B--2--5:R-:W-:-:S05]  /*16730*/  IMAD.IADD R14, R2, 0x1, -R11 ;  /* 0x00000001020e7824 */ /* 0x024fca00078e0a0b */
[----:B------:R0:W-:Y:S02]  /*16740*/  STL [R1+0x40], R14 ;  /* 0x0000400e01007387 */ /* 0x0001e40000100800 */
.L_x_14808:
        /* <DEDUP_REMOVED lines=12> */
.L_x_14809:
[----:B------:R-:W-:Y:S05]  /*16810*/  @!P0 BRA `(.L_x_14810) ;  /* 0x00000000000c8947 */ /* 0x000fea0003800000 */
[----:B------:R-:W2:Y:S04]  /*16820*/  LDG.E R10, desc[UR40][R6.64] ;  /* 0x00000028060a7981 */ /* 0x000ea8000c1e1900 */
[----:B------:R-:W2:Y:S02]  /*16830*/  LDG.E R6, desc[UR40][R6.64+0x4] ;  /* 0x0000042806067981 */ /* 0x000ea4000c1e1900 */
[----:B--2---:R-:W-:-:S07]  /*16840*/  IMAD.IADD R10, R6, 0x1, -R10 ;  /* 0x00000001060a7824 */ /* 0x004fce00078e0a0a */
.L_x_14810:
        /* <DEDUP_REMOVED lines=47> */
.L_x_15013:
[----:B--2---:R-:W-:Y:S02]  /*16b40*/  ISETP.NE.AND P0, PT, R14, RZ, PT ;  /* 0x000000ff0e00720c */ /* 0x004fe40003f05270 */
[----:B------:R-:W-:-:S11]  /*16b50*/  PLOP3.LUT P6, PT, PT, PT, PT, 0x8, 0x0 ;  /* 0x000000000000781c */ /* 0x000fd60003fce170 */
[----:B------:R-:W-:Y:S05]  /*16b60*/  @P0 BRA `(.L_x_14814) ;  /* 0x00000000000c0947 */ /* 0x000fea0003800000 */
[----:B------:R-:W-:-:S03]  /*16b70*/  UMOV UR4, 0xffffffff ;  /* 0xffffffff00047882 */ /* 0x000fc60000000000 */
[----:B------:R-:W-:Y:S05]  /*16b80*/  BRA.DIV UR4, `(.L_x_14815) ;  /* 0x0000008604807947 */ /* 0x000fea000b800000 */
[----:B------:R-:W-:-:S13]  /*16b90*/  ELECT P6, URZ, PT ;  /* 0x00000000003f782f */ /* 0x000fda00038c0000 */
.L_x_14814:
        /* <DEDUP_REMOVED lines=10> */
.L_x_15016:
[----:B------:R-:W-:Y:S05]  /*16c40*/  BSYNC B1 ;  /* 0x0000000000017941 */ /* 0x000fea0003800000 */
.L_x_14816:
        /* <DEDUP_REMOVED lines=14> */
.L_x_15017:
[----:B------:R-:W-:Y:S05]  /*16d30*/  BSYNC B2 ;  /* 0x0000000000027941 */ /* 0x000fea0003800000 */
.L_x_14820:
        /* <DEDUP_REMOVED lines=9> */
.L_x_14823:
[----:B------:R-:W-:Y:S05]  /*16dd0*/  BSYNC B2 ;  /* 0x0000000000027941 */ /* 0x000fea0003800000 */
.L_x_14822:
        /* <DEDUP_REMOVED lines=14> */
.L_x_14824:
        /* <DEDUP_REMOVED lines=13> */
.L_x_15018:
[----:B------:R-:W-:Y:S05]  /*16f90*/  BSYNC B2 ;  /* 0x0000000000027941 */ /* 0x000fea0003800000 */
.L_x_14825:
        /* <DEDUP_REMOVED lines=11> */
.L_x_14828:
[----:B------:R-:W-:Y:S05]  /*17050*/  BSYNC B2 ;  /* 0x0000000000027941 */ /* 0x000fea0003800000 */
.L_x_14827:
        /* <DEDUP_REMOVED lines=11> */
.L_x_14829:
        /* <DEDUP_REMOVED lines=15> */
.L_x_14830:
        /* <DEDUP_REMOVED lines=15> */
.L_x_14831:
        /* <DEDUP_REMOVED lines=15> */
.L_x_14832:
        /* <DEDUP_REMOVED lines=10> */
.L_x_14819:
[----:B------:R-:W-:Y:S05]  /*17480*/  BSYNC B1 ;  /* 0x0000000000017941 */ /* 0x000fea0003800000 */
.L_x_14818:
        /* <DEDUP_REMOVED lines=13> */
.L_x_14848:
        /* <DEDUP_REMOVED lines=14> */
.L_x_15019:
[----:B------:R-:W-:Y:S05]  /*17640*/  BSYNC B2 ;  /* 0x0000000000027941 */ /* 0x000fea0003800000 */
.L_x_14835:
        /* <DEDUP_REMOVED lines=9> */
.L_x_14838:
[----:B------:R-:W-:Y:S05]  /*176e0*/  BSYNC B2 ;  /* 0x0000000000027941 */ /* 0x000fea0003800000 */
.L_x_14837:
        /* <DEDUP_REMOVED lines=13> */
.L_x_14839:
        /* <DEDUP_REMOVED lines=13> */
.L_x_15020:
[----:B------:R-:W-:Y:S05]  /*17890*/  BSYNC B2 ;  /* 0x0000000000027941 */ /* 0x000fea0003800000 */
.L_x_14840:
        /* <DEDUP_REMOVED lines=11> */
.L_x_14843:
[----:B------:R-:W-:Y:S05]  /*17950*/  BSYNC B2 ;  /* 0x0000000000027941 */ /* 0x000fea0003800000 */
.L_x_14842:
        /* <DEDUP_REMOVED lines=11> */
.L_x_14844:
        /* <DEDUP_REMOVED lines=15> */
.L_x_14845:
        /* <DEDUP_REMOVED lines=15> */
.L_x_14846:
        /* <DEDUP_REMOVED lines=15> */
.L_x_14847:
        /* <DEDUP_REMOVED lines=10> */
.L_x_14834:
[----:B------:R-:W-:Y:S05]  /*17d80*/  BSYNC B1 ;  /* 0x0000000000017941 */ /* 0x000fea0003800000 */
.L_x_14833:
        /* <DEDUP_REMOVED lines=12> */
.L_x_14812:
[----:B------:R-:W-:Y:S05]  /*17e50*/  BSYNC B0 ;  /* 0x0000000000007941 */ /* 0x000fea0003800000 */
.L_x_14811:
        /* <DEDUP_REMOVED lines=25> */
[----:B------:R-:W2:Y:S08]  /*17ff0*/  FLO.U32 R0, UR4 ;  /* 0x0000000400007d00 */ /* 0x000eb000080e0000 */
[----:B------:R-:W3:Y:S01]  /*18000*/  POPC R2, UR4 ;  /* 0x0000000400027d09 */ /* 0x000ee20008000000 */
[----:B--2---:R-:W-:-:S13]  /*18010*/  ISETP.EQ.U32.AND P0, PT, R0, R3, PT ;  /* 0x000000030000720c */ /* 0x004fda0003f02070 */
[----:B---3--:R-:W2:Y:S01]  /*18020*/  @P0 ATOMG.E.ADD.STRONG.GPU PT, R5, desc[UR40][R4.64], R2 ;  /* 0x00000002040509a8 */ /* 0x008ea200081ee1e8 */
[----:B------:R-:W3:Y:S02]  /*18030*/  S2R R3, SR_LTMASK ;  /* 0x0000000000037919 */ /* 0x000ee40000003900 */
[----:B---3--:R-:W-:-:S06]  /*18040*/  LOP3.LUT R3, R3, UR4, RZ, 0xc0, !PT ;  /* 0x0000000403037c12 */ /* 0x008fcc000f8ec0ff */
[----:B------:R-:W3:Y:S01]  /*18050*/  POPC R3, R3 ;  /* 0x0000000300037309 */ /* 0x000ee20000000000 */
[----:B--2---:R-:W3:Y:S02]  /*18060*/  SHFL.IDX PT, R0, R5, R0, 0x1f ;  /* 0x00001f0005007589 */ /* 0x004ee400000e0000 */
[----:B---3--:R-:W-:Y:S01]  /*18070*/  IADD3 R16, R0, UR36, R3 ;  /* 0x0000002400107c10 */ /* 0x008fe2000fffe003 */
[----:B------:R-:W-:Y:S06]  /*18080*/  BRA `(.L_x_14851) ;  /* 0x0000004c00607947 */ /* 0x000fec0003800000 */
.L_x_14850:
        /* <DEDUP_REMOVED lines=21> */
.L_x_14853:
[----:B------:R-:W-:Y:S05]  /*181e0*/  BSYNC B6 ;  /* 0x0000000000067941 */ /* 0x000fea0003800000 */
.L_x_14852:
        /* <DEDUP_REMOVED lines=21> */
.L_x_14856:
        /* <DEDUP_REMOVED lines=16> */
.L_x_14855:
[----:B------:R-:W-:Y:S05]  /*18440*/  BSYNC B6 ;  /* 0x0000000000067941 */ /* 0x000fea0003800000 */
.L_x_14854:
        /* <DEDUP_REMOVED lines=25> */
.L_x_15023:
        /* <DEDUP_REMOVED lines=12> */
.L_x_15026:
        /* <DEDUP_REMOVED lines=25> */
.L_x_14860:
[----:B------:R-:W3:Y:S04]  /*18830*/  LDL R7, [R1+0x4] ;  /* 0x0000040001077983 */ /* 0x000ee80000100800 */
[----:B0-2---:R-:W3:Y:S04]  /*18840*/  LDL R0, [R1+0xc] ;  /* 0x00000c0001007983 */ /* 0x005ee80000100800 */
[----:B------:R-:W2:Y:S01]  /*18850*/  LDL R2, [R1+0x1c] ;  /* 0x00001c0001027983 */ /* 0x000ea20000100800 */
[----:B---3--:R-:W-:Y:S01]  /*18860*/  IMAD R0, R0, 0x8, R7 ;  /* 0x0000000800007824 */ /* 0x008fe200078e0207 */
[----:B--2---:R-:W-:-:S04]  /*18870*/  SHF.L.U32 R2, R2, 0x1f, RZ ;  /* 0x0000001f02027819 */ /* 0x004fc800000006ff */
[----:B------:R-:W0:Y:S02]  /*18880*/  SYNCS.PHASECHK.TRANS64.TRYWAIT P0, [R0+URZ+0x32440], R2 ;  /* 0x03244002000075a7 */ /* 0x000e24000800017f */
[----:B0-----:R-:W-:Y:S05]  /*18890*/  @!P0 BRA `(.L_x_14861) ;  /* 0x0000006c00188947 */ /* 0x001fea0003800000 */
.L_x_15027:
        /* <DEDUP_REMOVED lines=11> */
.L_x_14862:
        /* <DEDUP_REMOVED lines=27> */
.L_x_14858:
        /* <DEDUP_REMOVED lines=37> */
.L_x_14864:
[----:B------:R-:W-:Y:S05]  /*18d50*/  BSYNC B6 ;  /* 0x0000000000067941 */ /* 0x000fea0003800000 */
.L_x_14863:
        /* <DEDUP_REMOVED lines=142> */
.L_x_15044:
        /* <DEDUP_REMOVED lines=12> */
.L_x_14866:
        /* <DEDUP_REMOVED lines=38> */
.L_x_14868:
[----:B------:R-:W-:Y:S05]  /*19960*/  BSYNC B6 ;  /* 0x0000000000067941 */ /* 0x000fea0003800000 */
.L_x_14867:
        /* <DEDUP_REMOVED lines=145> */
[----:B------:R0:W1:Y:S04]  /*1a280*/  SHFL.IDX PT, R6, R0, 0x7, 0x181f ;  /* 0x00f81f0000067f89 */ /* 0x00006800000e0000 */
[----:B------:R0:W-:Y:S04]  /*1a290*/  @!P4 LDGSTS.E.BYPASS.LTC128B.128 [R9+0x25400], desc[UR40][R4.64], !P3 ;  /* 0x254000000409cfae */ /* 0x0001e8000d901d68 */
[----:B------:R0:W-:Y:S04]  /*1a2a0*/  @!P4 LDGSTS.E.BYPASS.LTC128B.128 [R9+0x29400], desc[UR40][R4.64+0x80], !P2 ;  /* 0x294000800409cfae */ /* 0x0001e8000d101d68 */
[----:B------:R0:W-:Y:S04]  /*1a2b0*/  @!P4 LDGSTS.E.BYPASS.LTC128B.128 [R9+0x2d400], desc[UR40][R4.64+0x100], !P1 ;  /* 0x2d4001000409cfae */ /* 0x0001e8000c901d68 */
[----:B------:R0:W-:Y:S04]  /*1a2c0*/  @!P4 LDGSTS.E.BYPASS.LTC128B.128 [R9+0x31400], desc[UR40][R4.64+0x180], !P0 ;  /* 0x314001800409cfae */ /* 0x0001e8000c101d68 */
[----:B------:R-:W2:Y:S02]  /*1a2d0*/  SHFL.IDX PT, R2, R2, 0x7, 0x181f ;  /* 0x00f81f0002027f89 */ /* 0x000ea400000e0000 */
.L_x_15062:
[----:B0-----:R-:W4:Y:S01]  /*1a2e0*/  LDL.LU R0, [R1+0x78] ;  /* 0x0000780001007983 */ /* 0x001f220000300800 */
[----:B------:R-:W-:Y:S01]  /*1a2f0*/  BSSY B0, `(.L_x_14870) ;  /* 0x000000d000007945 */ /* 0x000fe20003800000 */
[----:B----4-:R-:W-:-:S13]  /*1a300*/  ISETP.GE.AND P4, PT, R0, R3, PT ;  /* 0x000000030000720c */ /* 0x010fda0003f86270 */
[----:B------:R-:W-:Y:S05]  /*1a310*/  @P4 BRA `(.L_x_14871) ;  /* 0x0000000000284947 */ /* 0x000fea0003800000 */
[----:B------:R-:W4:Y:S01]  /*1a320*/  LDL R0, [R1+0x18] ;  /* 0x0000180001007983 */ /* 0x000f220000100800 */
[----:B--2---:R-:W-:-:S05]  /*1a330*/  LEA R2, P4, R8, R2, 0x1 ;  /* 0x0000000208027211 */ /* 0x004fca00078808ff */
[----:B-1----:R-:W-:-:S05]  /*1a340*/  IMAD.X R3, RZ, RZ, R6, P4 ;  /* 0x000000ffff037224 */ /* 0x002fca00020e0606 */
[----:B------:R-:W-:Y:S01]  /*1a350*/  @!PT LDS RZ, [RZ] ;  /* 0x00000000fffff984 */ /* 0x000fe20000000800 */
[----:B------:R-:W-:Y:S01]  /*1a360*/  @!PT LDS RZ, [RZ] ;  /* 0x00000000fffff984 */ /* 0x000fe20000000800 */
[----:B------:R-:W-:Y:S01]  /*1a370*/  @!PT LDS RZ, [RZ] ;  /* 0x00000000fffff984 */ /* 0x000fe20000000800 */
[----:B----4-:R0:W-:Y:S04]  /*1a380*/  LDGSTS.E.BYPASS.LTC128B.128 [R0+0x25c00], desc[UR40][R2.64], !P3 ;  /* 0x25c0000002007fae */ /* 0x0101e8000d901d68 */
[----:B------:R0:W-:Y:S04]  /*1a390*/  LDGSTS.E.BYPASS.LTC128B.128 [R0+0x29c00], desc[UR40][R2.64+0x80], !P2 ;  /* 0x29c0008002007fae */ /* 0x0001e8000d101d68 */
[----:B------:R0:W-:Y:S04]  /*1a3a0*/  LDGSTS.E.BYPASS.LTC128B.128 [R0+0x2dc00], desc[UR40][R2.64+0x100], !P1 ;  /* 0x2dc0010002007fae */ /* 0x0001e8000c901d68 */
[----:B------:R0:W-:Y:S02]  /*1a3b0*/  LDGSTS.E.BYPASS.LTC128B.128 [R0+0x31c00], desc[UR40][R2.64+0x180], !P0 ;  /* 0x31c0018002007fae */ /* 0x0001e4000c101d68 */
.L_x_14871:
[----:B------:R-:W-:Y:S05]  /*1a3c0*/  BSYNC B0 ;  /* 0x0000000000007941 */ /* 0x000fea0003800000 */
.L_x_14870:
[----:B------:R4:W5:Y:S01]  /*1a3d0*/  LDL R8, [R1+0x4] ;  /* 0x0000040001087983 */ /* 0x0009620000100800 */
[----:B------:R-:W-:Y:S01]  /*1a3e0*/  PLOP3.LUT P0, PT, PT, PT, PT, 0x80, 0x0 ;  /* 0x000000000000781c */ /* 0x000fe20003f0f070 */
[----:B------:R-:W-:-:S12]  /*1a3f0*/  NOP ;  /* 0x0000000000007918 */ /* 0x000fd80000000000 */
.L_x_14872:
[----:B0-2---:R-:W2:Y:S01]  /*1a400*/  LDL R2, [R1+0x4] ;  /* 0x0000040001027983 */ /* 0x005ea20000100800 */
        /* <DEDUP_REMOVED lines=18> */
.L_x_15063:
[----:B------:R-:W-:Y:S05]  /*1a530*/  BSYNC B0 ;  /* 0x0000000000007941 */ /* 0x000fea0003800000 */
.L_x_14873:
[----:B0-----:R-:W2:Y:S01]  /*1a540*/  LDL R2, [R1+0x8] ;  /* 0x0000080001027983 */ /* 0x001ea20000100800 */
[----:B------:R-:W-:Y:S01]  /*1a550*/  BSSY B0, `(.L_x_14875) ;  /* 0x0000063000007945 */ /* 0x000fe20003800000 */
[----:B--2---:R-:W-:-:S13]  /*1a560*/  LOP3.LUT P0, RZ, R2, 0x1, RZ, 0xc0, !PT ;  /* 0x0000000102ff7812 */ /* 0x004fda000780c0ff */
[----:B------:R-:W-:Y:S05]  /*1a570*/  @!P0 BRA `(.L_x_14876) ;  /* 0x0000000400808947 */ /* 0x000fea0003800000 */
[----:B------:R-:W2:Y:S04]  /*1a580*/  LDL R2, [R1+0x4] ;  /* 0x0000040001027983 */ /* 0x000ea80000100800 */
[----:B---3--:R-:W3:Y:S01]  /*1a590*/  LDL R4, [R1+0x1c] ;  /* 0x00001c0001047983 */ /* 0x008ee20000100800 */
        /* <DEDUP_REMOVED lines=10> */
.L_x_15064:
[----:B------:R-:W-:Y:S05]  /*1a640*/  BSYNC B1 ;  /* 0x0000000000017941 */ /* 0x000fea0003800000 */
.L_x_14877:
        /* <DEDUP_REMOVED lines=9> */
.L_x_14880:
[----:B------:R-:W-:Y:S05]  /*1a6e0*/  BSYNC B1 ;  /* 0x0000000000017941 */ /* 0x000fea0003800000 */
.L_x_14879:
        /* <DEDUP_REMOVED lines=14> */
.L_x_14881:
        /* <DEDUP_REMOVED lines=16> */
.L_x_14882:
        /* <DEDUP_REMOVED lines=16> */
.L_x_14883:
        /* <DEDUP_REMOVED lines=16> */
.L_x_14884:
        /* <DEDUP_REMOVED lines=11> */
.L_x_14876:
[----:B------:R-:W-:Y:S05]  /*1ab80*/  BSYNC B0 ;  /* 0x0000000000007941 */ /* 0x000fea0003800000 */
.L_x_14875:
[----:B---3--:R-:W2:Y:S01]  /*1ab90*/  LDL R4, [R1+0x38] ;  /* 0x0000380001047983 */ /* 0x008ea20000100800 */
        /* <DEDUP_REMOVED lines=9> */
[----:B-1----:R-:W2:Y:S04]  /*1ac30*/  LDL R6, [R1+0x8] ;  /* 0x0000080001067983 */ /* 0x002ea80000100800 */
        /* <DEDUP_REMOVED lines=38> */
.L_x_14891:
[----:B------:R-:W2:Y:S01]  /*1aea0*/  LDL R2, [R1+0x4] ;  /* 0x0000040001027983 */ /* 0x000ea20000100800 */
[----:B------:R-:W-:Y:S01]  /*1aeb0*/  SHF.L.U32 R6, R8, 0x1f, RZ ;  /* 0x0000001f08067819 */ /* 0x000fe200000006ff */
[----:B-1----:R-:W1:Y:S01]  /*1aec0*/  S2R R0, SR_TID.X ;  /* 0x0000000000007919 */ /* 0x002e620000002100 */
[----:B------:R-:W-:Y:S01]  /*1aed0*/  BSSY B3, `(.L_x_14892) ;  /* 0x0000006000037945 */ /* 0x000fe20003800000 */
[----:B-1----:R-:W-:-:S04]  /*1aee0*/  LOP3.LUT R0, R0, 0x7f, RZ, 0xc0, !PT ;  /* 0x0000007f00007812 */ /* 0x002fc800078ec0ff */
[----:B------:R-:W-:Y:S01]  /*1aef0*/  ISETP.NE.AND P1, PT, R0, RZ, PT ;  /* 0x000000ff0000720c */ /* 0x000fe20003f25270 */
[----:B--2---:R-:W-:-:S04]  /*1af00*/  IMAD R2, R9, 0x8, R2 ;  /* 0x0000000809027824 */ /* 0x004fc800078e0202 */
[----:B------:R-:W1:Y:S02]  /*1af10*/  SYNCS.PHASECHK.TRANS64.TRYWAIT P0, [R2+URZ+0x32440], R6 ;  /* 0x03244006020075a7 */ /* 0x000e64000800017f */
[----:B-1----:R-:W-:Y:S06]  /*1af20*/  @!P0 BRA `(.L_x_14893) ;  /* 0x0000005c00e48947 */ /* 0x002fec0003800000 */
.L_x_15065:
[----:B------:R-:W-:Y:S05]  /*1af30*/  BSYNC B3 ;  /* 0x0000000000037941 */ /* 0x000fea0003800000 */
.L_x_14892:
        /* <DEDUP_REMOVED lines=9> */
.L_x_14895:
[----:B------:R-:W-:Y:S05]  /*1afd0*/  BSYNC B3 ;  /* 0x0000000000037941 */ /* 0x000fea0003800000 */
.L_x_14894:
        /* <DEDUP_REMOVED lines=14> */
.L_x_14896:
        /* <DEDUP_REMOVED lines=14> */
.L_x_15066:
[----:B------:R-:W-:Y:S05]  /*1b1a0*/  BSYNC B3 ;  /* 0x0000000000037941 */ /* 0x000fea0003800000 */
.L_x_14897:
        /* <DEDUP_REMOVED lines=11> */
.L_x_14900:
[----:B------:R-:W-:Y:S05]  /*1b260*/  BSYNC B3 ;  /* 0x0000000000037941 */ /* 0x000fea0003800000 */
.L_x_14899:
        /* <DEDUP_REMOVED lines=11> */
.L_x_14901:
        /* <DEDUP_REMOVED lines=16> */
.L_x_14902:
        /* <DEDUP_REMOVED lines=16> */
.L_x_14903:
        /* <DEDUP_REMOVED lines=16> */
.L_x_14904:
        /* <DEDUP_REMOVED lines=11> */
.L_x_14890:
[----:B------:R-:W-:Y:S05]  /*1b6d0*/  BSYNC B1 ;  /* 0x0000000000017941 */ /* 0x000fea0003800000 */
.L_x_14889:
[----:B------:R-:W2:Y:S02]  /*1b6e0*/  LDL.LU R5, [R1+0x38] ;  /* 0x0000380001057983 */ /* 0x000ea40000300800 */
[----:B--2---:R-:W-:-:S07]  /*1b6f0*/  VIADD R0, R5, 0xfffffffd ;  /* 0xfffffffd05007836 */ /* 0x004fce0000000000 */
.L_x_14888:
[----:B------:R-:W-:Y:S05]  /*1b700*/  BSYNC B2 ;  /* 0x0000000000027941 */ /* 0x000fea0003800000 */
.L_x_14887:
[----:B------:R-:W-:-:S13]  /*1b710*/  ISETP.NE.AND P0, PT, R4, RZ, PT ;  /* 0x000000ff0400720c */ /* 0x000fda0003f05270 */
[----:B------:R-:W-:Y:S05]  /*1b720*/  @!P0 BRA `(.L_x_14886) ;  /* 0x0000001400488947 */ /* 0x000fea0003800000 */
.L_x_14937:
        /* <DEDUP_REMOVED lines=8> */
[----:B-1----:R-:W-:Y:S02]  /*1b7b0*/  SEL R6, RZ, 0x1, P0 ;  /* 0x00000001ff067807 */ /* 0x002fe40000000000 */
        /* <DEDUP_REMOVED lines=28> */
.L_x_14907:
        /* <DEDUP_REMOVED lines=9> */
.L_x_15067:
[----:B------:R-:W-:Y:S05]  /*1ba10*/  BSYNC B2 ;  /* 0x0000000000027941 */ /* 0x000fea0003800000 */
.L_x_14908:
        /* <DEDUP_REMOVED lines=9> */
.L_x_14911:
[----:B------:R-:W-:Y:S05]  /*1bab0*/  BSYNC B2 ;  /* 0x0000000000027941 */ /* 0x000fea0003800000 */
.L_x_14910:
        /* <DEDUP_REMOVED lines=13> */
.L_x_14912:
        /* <DEDUP_REMOVED lines=14> */
.L_x_15068:
[----:B------:R-:W-:Y:S05]  /*1bc70*/  BSYNC B2 ;  /* 0x0000000000027941 */ /* 0x000fea0003800000 */
.L_x_14913:
        /* <DEDUP_REMOVED lines=11> */
.L_x_14916:
[----:B------:R-:W-:Y:S05]  /*1bd30*/  BSYNC B2 ;  /* 0x0000000000027941 */ /* 0x000fea0003800000 */
.L_x_14915:
        /* <DEDUP_REMOVED lines=10> */
.L_x_14917:
        /* <DEDUP_REMOVED lines=16> */
.L_x_14918:
        /* <DEDUP_REMOVED lines=16> */
.L_x_14919:
        /* <DEDUP_REMOVED lines=16> */
.L_x_14920:
        /* <DEDUP_REMOVED lines=11> */
.L_x_14906:
[----:B------:R-:W-:Y:S05]  /*1c190*/  BSYNC B1 ;  /* 0x0000000000017941 */ /* 0x000fea0003800000 */
.L_x_14905:
        /* <DEDUP_REMOVED lines=36> */
.L_x_14923:
        /* <DEDUP_REMOVED lines=9> */
.L_x_15069:
[----:B------:R-:W-:Y:S05]  /*1c470*/  BSYNC B2 ;  /* 0x0000000000027941 */ /* 0x000fea0003800000 */
.L_x_14924:
        /* <DEDUP_REMOVED lines=9> */
.L_x_14927:
[----:B------:R-:W-:Y:S05]  /*1c510*/  BSYNC B2 ;  /* 0x0000000000027941 */ /* 0x000fea0003800000 */
.L_x_14926:
        /* <DEDUP_REMOVED lines=14> */
.L_x_14928:
        /* <DEDUP_REMOVED lines=14> */
.L_x_15070:
[----:B------:R-:W-:Y:S05]  /*1c6e0*/  BSYNC B2 ;  /* 0x0000000000027941 */ /* 0x000fea0003800000 */
.L_x_14929:
        /* <DEDUP_REMOVED lines=11> */
.L_x_14932:
[----:B------:R-:W-:Y:S05]  /*1c7a0*/  BSYNC B2 ;  /* 0x0000000000027941 */ /* 0x000fea0003800000 */
.L_x_14931:
        /* <DEDUP_REMOVED lines=11> */
.L_x_14933:
        /* <DEDUP_REMOVED lines=16> */
.L_x_14934:
        /* <DEDUP_REMOVED lines=16> */
.L_x_14935:
        /* <DEDUP_REMOVED lines=16> */
.L_x_14936:
        /* <DEDUP_REMOVED lines=11> */
.L_x_14922:
[----:B------:R-:W-:Y:S05]  /*1cc10*/  BSYNC B1 ;  /* 0x0000000000017941 */ /* 0x000fea0003800000 */
.L_x_14921:
[C---:B------:R-:W-:Y:S01]  /*1cc20*/  ISETP.GT.AND P0, PT, R0.reuse, 0x1, PT ;  /* 0x000000010000780c */ /* 0x040fe20003f04270 */
[----:B------:R-:W-:-:S12]  /*1cc30*/  VIADD R0, R0, 0xfffffffe ;  /* 0xfffffffe00007836 */ /* 0x000fd80000000000 */
[----:B------:R-:W-:Y:S05]  /*1cc40*/  @P0 BRA `(.L_x_14937) ;  /* 0xffffffe800b80947 */ /* 0x000fea000383ffff */
.L_x_14886:
[----:B------:R-:W-:Y:S05]  /*1cc50*/  BSYNC B0 ;  /* 0x0000000000007941 */ /* 0x000fea0003800000 */
.L_x_14885:
[----:B------:R-:W2:Y:S04]  /*1cc60*/  LDL.LU R4, [R1+0xc] ;  /* 0x00000c0001047983 */ /* 0x000ea80000300800 */
[----:B------:R-:W3:Y:S01]  /*1cc70*/  LDL.LU R3, [R1+0x1c] ;  /* 0x00001c0001037983 */ /* 0x000ee20000300800 */
[----:B------:R-:W0:Y:S01]  /*1cc80*/  S2R R2, SR_TID.X ;  /* 0x0000000000027919 */ /* 0x000e220000002100 */
[----:B------:R-:W-:Y:S01]  /*1cc90*/  BSSY B0, `(.L_x_14938) ;  /* 0x0000015000007945 */ /* 0x000fe20003800000 */
[----:B0-----:R-:W-:-:S04]  /*1cca0*/  LOP3.LUT R2, R2, 0x7f, RZ, 0xc0, !PT ;  /* 0x0000007f02027812 */ /* 0x001fc800078ec0ff */
[----:B------:R-:W-:Y:S01]  /*1ccb0*/  ISETP.NE.AND P1, PT, R2, RZ, PT ;  /* 0x000000ff0200720c */ /* 0x000fe20003f25270 */
[----:B--2---:R-:W-:-:S05]  /*1ccc0*/  VIADD R0, R4, 0x1 ;  /* 0x0000000104007836 */ /* 0x004fca0000000000 */
[----:B------:R-:W-:-:S04]  /*1ccd0*/  ISETP.NE.AND P0, PT, R0, 0x2, PT ;  /* 0x000000020000780c */ /* 0x000fc80003f05270 */
[----:B------:R-:W-:-:S04]  /*1cce0*/  SEL R2, RZ, 0x1, P0 ;  /* 0x00000001ff027807 */ /* 0x000fc80000000000 */
[----:B---3--:R-:W-:-:S05]  /*1ccf0*/  LOP3.LUT R3, R3, R2, RZ, 0x3c, !PT ;  /* 0x0000000203037212 */ /* 0x008fca00078e3cff */
[----:B------:R0:W-:Y:S01]  /*1cd00*/  STL [R1+0x1c], R3 ;  /* 0x00001c0301007387 */ /* 0x0001e20000100800 */
[----:B------:R-:W-:Y:S05]  /*1cd10*/  @P1 BRA `(.L_x_14939) ;  /* 0x0000000000301947 */ /* 0x000fea0003800000 */
[----:B0-----:R-:W0:Y:S01]  /*1cd20*/  S2R R3, SR_LANEID ;  /* 0x0000000000037919 */ /* 0x001e220000000000 */
[----:B------:R-:W-:Y:S01]  /*1cd30*/  VOTEU.ANY UR4, UPT, PT ;  /* 0x0000000000047886 */ /* 0x000fe200038e0100 */
[----:B------:R-:W2:Y:S01]  /*1cd40*/  LDC.64 R4, c[0x0][0xd60] ;  /* 0x00035800ff047b82 */ /* 0x000ea20000000a00 */
[----:B------:R-:W0:Y:S02]  /*1cd50*/  FLO.U32 R2, UR4 ;  /* 0x0000000400027d00 */ /* 0x000e2400080e0000 */
[----:B0-----:R-:W-:-:S06]  /*1cd60*/  ISETP.EQ.U32.AND P1, PT, R2, R3, PT ;  /* 0x000000030200720c */ /* 0x001fcc0003f22070 */
[----:B------:R-:W2:Y:S07]  /*1cd70*/  POPC R3, UR4 ;  /* 0x0000000400037d09 */ /* 0x000eae0008000000 */
[----:B--2---:R-:W2:Y:S01]  /*1cd80*/  @P1 ATOMG.E.ADD.STRONG.GPU PT, R3, desc[UR40][R4.64], R3 ;  /* 0x00000003040319a8 */ /* 0x004ea200081ee1e8 */
[----:B-1----:R-:W0:Y:S02]  /*1cd90*/  S2R R6, SR_LTMASK ;  /* 0x0000000000067919 */ /* 0x002e240000003900 */
[----:B0-----:R-:W-:-:S04]  /*1cda0*/  LOP3.LUT R6, R6, UR4, RZ, 0xc0, !PT ;  /* 0x0000000406067c12 */ /* 0x001fc8000f8ec0ff */
[----:B------:R-:W0:Y:S01]  /*1cdb0*/  POPC R7, R6 ;  /* 0x0000000600077309 */ /* 0x000e220000000000 */
[----:B--2---:R-:W0:Y:S02]  /*1cdc0*/  SHFL.IDX PT, R2, R3, R2, 0x1f ;  /* 0x00001f0203027589 */ /* 0x004e2400000e0000 */
[----:B0-----:R-:W-:-:S07]  /*1cdd0*/  IADD3 R16, R2, UR36, R7 ;  /* 0x0000002402107c10 */ /* 0x001fce000fffe007 */
.L_x_14939:
[----:B------:R-:W-:Y:S05]  /*1cde0*/  BSYNC B0 ;  /* 0x0000000000007941 */ /* 0x000fea0003800000 */
.L_x_14938:
[----:B------:R-:W-:-:S05]  /*1cdf0*/  SEL R0, R0, RZ, P0 ;  /* 0x000000ff00007207 */ /* 0x000fca0000000000 */
[----:B------:R2:W-:Y:S02]  /*1ce00*/  STL [R1+0xc], R0 ;  /* 0x00000c0001007387 */ /* 0x0005e40000100800 */
.L_x_14851:
[----:B------:R-:W-:Y:S05]  /*1ce10*/  BSYNC B7 ;  /* 0x0000000000077941 */ /* 0x000fea0003800000 */
.L_x_14849:
        /* <DEDUP_REMOVED lines=13> */
.L_x_14940:
[----:B------:R-:W1:Y:S01]  /*1cef0*/  S2R R0, SR_TID.X ;  /* 0x0000000000007919 */ /* 0x000e620000002100 */
[----:B------:R-:W-:Y:S01]  /*1cf00*/  UMOV UR4, 0xffffffff ;  /* 0xffffffff00047882 */ /* 0x000fe20000000000 */
[----:B-1----:R-:W-:-:S04]  /*1cf10*/  LOP3.LUT R6, R0, 0x1f, RZ, 0xc0, !PT ;  /* 0x0000001f00067812 */ /* 0x002fc800078ec0ff */
        /* <DEDUP_REMOVED lines=33> */
.L_x_15080:
[----:B------:R-:W-:Y:S02]  /*1d130*/  ULDC UR4, c[0x0][0xd38] ;  /* 0x00034e0000047ab9 */ /* 0x000fe40000000800 */
[----:B------:R-:W-:-:S04]  /*1d140*/  IMAD.U32 R4, RZ, RZ, UR4 ;  /* 0x00000004ff047e24 */ /* 0x000fc8000f8e00ff */
[----:B-1----:R-:W-:-:S04]  /*1d150*/  IMAD R16, R16, R4, RZ ;  /* 0x0000000410107224 */ /* 0x002fc800078e02ff */
[----:B------:R-:W-:-:S05]  /*1d160*/  IMAD.IADD R5, R5, 0x1, R16 ;  /* 0x0000000105057824 */ /* 0x000fca00078e0210 */
[----:B------:R-:W-:-:S13]  /*1d170*/  ISETP.GT.AND P6, PT, R5, R0, PT ;  /* 0x000000000500720c */ /* 0x000fda0003fc4270 */
[----:B------:R-:W-:Y:S05]  /*1d180*/  @P6 BRA `(.L_x_14943) ;  /* 0x00000000009c6947 */ /* 0x000fea0003800000 */
.L_x_14948:
        /* <DEDUP_REMOVED lines=14> */
.L_x_14946:
[----:B------:R-:W-:Y:S05]  /*1d270*/  BSYNC B0 ;  /* 0x0000000000007941 */ /* 0x000fea0003800000 */
.L_x_14945:
        /* <DEDUP_REMOVED lines=18> */
.L_x_15088:
[----:B------:R-:W-:Y:S02]  /*1d3a0*/  ULDC UR4, c[0x0][0xd38] ;  /* 0x00034e0000047ab9 */ /* 0x000fe40000000800 */
[----:B------:R-:W-:-:S04]  /*1d3b0*/  IMAD.U32 R4, RZ, RZ, UR4 ;  /* 0x00000004ff047e24 */ /* 0x000fc8000f8e00ff */
[----:B-1----:R-:W-:-:S04]  /*1d3c0*/  IMAD R16, R16, R4, RZ ;  /* 0x0000000410107224 */ /* 0x002fc800078e02ff */
[----:B------:R-:W-:-:S05]  /*1d3d0*/  IMAD.IADD R5, R16, 0x1, R5 ;  /* 0x0000000110057824 */ /* 0x000fca00078e0205 */
[----:B------:R-:W-:-:S13]  /*1d3e0*/  ISETP.GT.AND P6, PT, R5, R0, PT ;  /* 0x000000000500720c */ /* 0x000fda0003fc4270 */
[----:B------:R-:W-:Y:S05]  /*1d3f0*/  @!P6 BRA `(.L_x_14948) ;  /* 0xfffffffc0064e947 */ /* 0x000fea000383ffff */
.L_x_14943:
        /* <DEDUP_REMOVED lines=8> */
.L_x_15092:
[----:B------:R-:W-:Y:S01]  /*1d480*/  ISETP.NE.AND P0, PT, R5, RZ, PT ;  /* 0x000000ff0500720c */ /* 0x000fe20003f05270 */
[----:B-1----:R-:W-:-:S12]  /*1d490*/  IMAD.MOV.U32 R2, RZ, RZ, RZ ;  /* 0x000000ffff027224 */ /* 0x002fd800078e00ff */
[----:B------:R-:W-:Y:S05]  /*1d4a0*/  @!P0 BRA `(.L_x_14950) ;  /* 0x0000000000108947 */ /* 0x000fea0003800000 */
[----:B------:R-:W-:Y:S01]  /*1d4b0*/  UMOV UR4, 0xffffffff ;  /* 0xffffffff00047882 */ /* 0x000fe20000000000 */
[----:B------:R-:W-:Y:S02]  /*1d4c0*/  VIADD R12, R6, 0xffffffff ;  /* 0xffffffff060c7836 */ /* 0x000fe40000000000 */
[----:B------:R-:W-:Y:S05]  /*1d4d0*/  BRA.DIV UR4, `(.L_x_14951) ;  /* 0x00000046044c7947 */ /* 0x000fea000b800000 */
[----:B------:R1:W3:Y:S02]  /*1d4e0*/  SHFL.IDX PT, R2, R3, R12, 0x1f ;  /* 0x00001f0c03027589 */ /* 0x0002e400000e0000 */
.L_x_14950:
[----:B-----5:R-:W0:Y:S01]  /*1d4f0*/  LDC.64 R8, c[0x0][0xd90] ;  /* 0x00036400ff087b82 */ /* 0x020e220000000a00 */
[----:B------:R-:W-:-:S04]  /*1d500*/  IMAD.IADD R19, R6, 0x1, R19 ;  /* 0x0000000106137824 */ /* 0x000fc800078e0213 */
[----:B0-----:R-:W-:-:S06]  /*1d510*/  IMAD.WIDE R6, R19, 0x4, R8 ;  /* 0x0000000413067825 */ /* 0x001fcc00078e0208 */
[----:B------:R-:W2:Y:S01]  /*1d520*/  LDG.E R6, desc[UR40][R6.64] ;  /* 0x0000002806067981 */ /* 0x000ea2000c1e1900 */
[----:B---3--:R-:W-:-:S04]  /*1d530*/  IMAD R16, R2, R4, R16 ;  /* 0x0000000402107224 */ /* 0x008fc800078e0210 */
[----:B------:R-:W-:Y:S02]  /*1d540*/  IMAD.IADD R0, R0, 0x1, -R16 ;  /* 0x0000000100007824 */ /* 0x000fe400078e0a10 */
[----:B--2---:R-:W-:-:S05]  /*1d550*/  IMAD R5, R17, R6, RZ ;  /* 0x0000000611057224 */ /* 0x004fca00078e02ff */
[----:B------:R-:W-:-:S04]  /*1d560*/  IABS R7, R5 ;  /* 0x0000000500077213 */ /* 0x000fc80000000000 */
[----:B-1----:R-:W0:Y:S08]  /*1d570*/  I2F.RP R3, R7 ;  /* 0x0000000700037306 */ /* 0x002e300000209400 */
        /* <DEDUP_REMOVED lines=57> */
.L_x_14944:
[----:B------:R-:W-:Y:S01]  /*1d910*/  UMOV UR4, URZ ;  /* 0x0000003f00047c82 */ /* 0x000fe20008000000 */
[----:B------:R-:W-:Y:S01]  /*1d920*/  UMOV UR5, URZ ;  /* 0x0000003f00057c82 */ /* 0x000fe20008000000 */
[----:B------:R-:W-:Y:S01]  /*1d930*/  ULDC UR6, c[0x0][0xd3c] ;  /* 0x00034f0000067ab9 */ /* 0x000fe20000000800 */
[----:B------:R-:W-:Y:S02]  /*1d940*/  IMAD.MOV.U32 R16, RZ, RZ, R0 ;  /* 0x000000ffff107224 */ /* 0x000fe400078e0000 */
[----:B------:R-:W-:Y:S02]  /*1d950*/  IMAD.U32 R17, RZ, RZ, UR4 ;  /* 0x00000004ff117e24 */ /* 0x000fe4000f8e00ff */
[----:B------:R-:W-:Y:S02]  /*1d960*/  IMAD.U32 R18, RZ, RZ, UR5 ;  /* 0x00000005ff127e24 */ /* 0x000fe4000f8e00ff */
[----:B------:R-:W-:-:S07]  /*1d970*/  IMAD.U32 R19, RZ, RZ, UR6 ;  /* 0x00000006ff137e24 */ /* 0x000fce000f8e00ff */
.L_x_14952:
        /* <DEDUP_REMOVED lines=12> */
.L_x_14941:
[----:B------:R-:W-:Y:S02]  /*1da40*/  ULDC UR4, c[0x0][0xd3c] ;  /* 0x00034f0000047ab9 */ /* 0x000fe40000000800 */
[----:B---3--:R-:W-:-:S13]  /*1da50*/  ISETP.GE.AND P0, PT, R19, UR4, PT ;  /* 0x0000000413007c0c */ /* 0x008fda000bf06270 */
[----:B------:R-:W-:Y:S05]  /*1da60*/  @!P0 BRA `(.L_x_14953) ;  /* 0xffffff8800308947 */ /* 0x000fea000383ffff */
[----:B------:R-:W-:Y:S05]  /*1da70*/  BSYNC B8 ;  /* 0x0000000000087941 */ /* 0x000fea0003800000 */
.L_x_14807:
[----:B--2---:R-:W2:Y:S01]  /*1da80*/  LDL.LU R0, [R1+0x6c] ;  /* 0x00006c0001007983 */ /* 0x004ea20000300800 */
[----:B------:R-:W-:Y:S01]  /*1da90*/  BSSY B0, `(.L_x_14954) ;  /* 0x000000b000007945 */ /* 0x000fe20003800000 */
[----:B------:R-:W3:Y:S01]  /*1daa0*/  S2R R5, SR_CgaCtaId ;  /* 0x0000000000057919 */ /* 0x000ee20000008800 */
[----:B--2---:R-:W-:-:S05]  /*1dab0*/  VIADD R0, R0, 0x1 ;  /* 0x0000000100007836 */ /* 0x004fca0000000000 */
[----:B0-----:R-:W-:-:S04]  /*1dac0*/  LEA.HI R2, R0, R0, RZ, 0x1 ;  /* 0x0000000000027211 */ /* 0x001fc800078f08ff */
[----:B------:R-:W-:-:S05]  /*1dad0*/  LOP3.LUT R3, R2, 0xfffffffe, RZ, 0xc0, !PT ;  /* 0xfffffffe02037812 */ /* 0x000fca00078ec0ff */
[----:B------:R-:W-:Y:S01]  /*1dae0*/  IMAD.IADD R3, R0, 0x1, -R3 ;  /* 0x0000000100037824 */ /* 0x000fe200078e0a03 */
[----:B------:R-:W-:-:S04]  /*1daf0*/  MOV R0, 0x400 ;  /* 0x0000040000007802 */ /* 0x000fc80000000f00 */
[----:B---3--:R-:W-:Y:S02]  /*1db00*/  LEA R0, R5, R0, 0x18 ;  /* 0x0000000005007211 */ /* 0x008fe400078ec0ff */
[----:B------:R-:W-:-:S04]  /*1db10*/  SHF.L.U32 R3, R3, 0x1f, RZ ;  /* 0x0000001f03037819 */ /* 0x000fc800000006ff */
[----:B------:R-:W0:Y:S02]  /*1db20*/  SYNCS.PHASECHK.TRANS64.TRYWAIT P0, [R0+URZ+0x32420], R3 ;  /* 0x03242003000075a7 */ /* 0x000e24000800017f */
[----:B0-----:R-:W-:Y:S05]  /*1db30*/  @!P0 BRA `(.L_x_14955) ;  /* 0x0000003c00dc8947 */ /* 0x001fea0003800000 */
.L_x_15095:
[----:B------:R-:W-:Y:S05]  /*1db40*/  BSYNC B0 ;  /* 0x0000000000007941 */ /* 0x000fea0003800000 */
.L_x_14954:
[----:B------:R-:W-:-:S03]  /*1db50*/  UMOV UR4, 0xffffffff ;  /* 0xffffffff00047882 */ /* 0x000fc60000000000 */
[----:B------:R-:W-:Y:S05]  /*1db60*/  BRA.DIV UR4, `(.L_x_14956) ;  /* 0x0000003e04e47947 */ /* 0x000fea000b800000 */
[----:B------:R-:W2:Y:S02]  /*1db70*/  S2R R2, SR_TID.X ;  /* 0x0000000000027919 */ /* 0x000ea40000002100 */
[----:B--2---:R-:W-:-:S04]  /*1db80*/  SHF.R.U32.HI R2, RZ, 0x5, R2 ;  /* 0x00000005ff027819 */ /* 0x004fc80000011602 */
[----:B------:R-:W-:-:S05]  /*1db90*/  LOP3.LUT R2, R2, 0x3, RZ, 0xc0, !PT ;  /* 0x0000000302027812 */ /* 0x000fca00078ec0ff */
[----:B------:R2:W3:Y:S02]  /*1dba0*/  SHFL.IDX PT, R14, R2, RZ, 0x1f ;  /* 0x00001fff020e7589 */ /* 0x0004e400000e0000 */
.L_x_15098:
[----:B---3--:R-:W-:-:S13]  /*1dbb0*/  ISETP.NE.AND P0, PT, R14, RZ, PT ;  /* 0x000000ff0e00720c */ /* 0x008fda0003f05270 */
[----:B------:R-:W-:Y:S05]  /*1dbc0*/  @P0 BRA `(.L_x_14648) ;  /* 0x0000000000940947 */ /* 0x000fea0003800000 */
[----:B------:R-:W-:-:S03]  /*1dbd0*/  UMOV UR4, 0xffffffff ;  /* 0xffffffff00047882 */ /* 0x000fc60000000000 */
[----:B------:R-:W-:Y:S05]  /*1dbe0*/  BRA.DIV UR4, `(.L_x_14957) ;  /* 0x0000003e04f87947 */ /* 0x000fea000b800000 */
[----:B------:R-:W-:-:S13]  /*1dbf0*/  ELECT P6, URZ, PT ;  /* 0x00000000003f782f */ /* 0x000fda00038c0000 */
.L_x_15101:
[----:B------:R-:W-:Y:S05]  /*1dc00*/  @!P6 BRA `(.L_x_14648) ;  /* 0x000000000084e947 */ /* 0x000fea0003800000 */
[----:B--2---:R-:W2:Y:S02]  /*1dc10*/  LDL.LU R2, [R1+0x84] ;  /* 0x0000840001027983 */ /* 0x004ea40000300800 */
[----:B--2---:R-:W-:-:S04]  /*1dc20*/  LOP3.LUT R2, R2, 0x2, RZ, 0xfc, !PT ;  /* 0x0000000202027812 */ /* 0x004fc800078efcff */
[----:B------:R-:W-:-:S13]  /*1dc30*/  ISETP.NE.AND P2, PT, R2, 0x3, PT ;  /* 0x000000030200780c */ /* 0x000fda0003f45270 */
[----:B------:R-:W-:Y:S05]  /*1dc40*/  @!P2 BRA `(.L_x_14958) ;  /* 0x000000000004a947 */ /* 0x000fea0003800000 */
[----:B------:R-:W-:Y:S01]  /*1dc50*/  BPT.TRAP 0x1 ;  /* 0x000000040000795c */ /* 0x000fe20000300000 */
.L_x_14958:
[----:B0-----:R-:W1:Y:S04]  /*1dc60*/  LDL R3, [R1+0xc] ;  /* 0x00000c0001037983 */ /* 0x001e680000100800 */
[----:B------:R-:W2:Y:S01]  /*1dc70*/  LDL.LU R7, [R1+0x1c] ;  /* 0x00001c0001077983 */ /* 0x000ea20000300800 */
[----:B------:R-:W-:-:S04]  /*1dc80*/  VIADD R2, R0, 0x32440 ;  /* 0x0003244000027836 */ /* 0x000fc80000000000 */
[C---:B-1----:R-:W-:Y:S02]  /*1dc90*/  IMAD R6, R3.reuse, 0x8, R2 ;  /* 0x0000000803067824 */ /* 0x042fe400078e0202 */
        /* <DEDUP_REMOVED lines=10> */
.L_x_15102:
[----:B------:R-:W1:Y:S02]  /*1dd40*/  SYNCS.PHASECHK.TRANS64.TRYWAIT P0, [R7+URZ], R2 ;  /* 0x00000002070075a7 */ /* 0x000e64000800017f */
[----:B-1----:R-:W-:Y:S05]  /*1dd50*/  @!P0 BRA `(.L_x_14960) ;  /* 0x0000003c00d08947 */ /* 0x002fea0003800000 */
.L_x_15103:
[----:B------:R-:W-:Y:S05]  /*1dd60*/  @!P2 BRA `(.L_x_14961) ;  /* 0x000000000004a947 */ /* 0x000fea0003800000 */
[----:B------:R-:W-:Y:S01]  /*1dd70*/  BPT.TRAP 0x1 ;  /* 0x000000040000795c */ /* 0x000fe20000300000 */
.L_x_14961:
[----:B------:R-:W2:Y:S01]  /*1dd80*/  LDL.LU R4, [R1+0xc] ;  /* 0x00000c0001047983 */ /* 0x000ea20000300800 */
[----:B------:R-:W-:-:S04]  /*1dd90*/  VIADD R0, R0, 0x32460 ;  /* 0x0003246000007836 */ /* 0x000fc80000000000 */
[----:B--2---:R-:W-:-:S04]  /*1dda0*/  IMAD R4, R4, 0x8, R0 ;  /* 0x0000000804047824 */ /* 0x004fc800078e0200 */
[----:B------:R-:W2:Y:S02]  /*1ddb0*/  SYNCS.PHASECHK.TRANS64.TRYWAIT P0, [R4+URZ], R5 ;  /* 0x00000005040075a7 */ /* 0x000ea4000800017f */
[----:B--2---:R-:W-:Y:S05]  /*1ddc0*/  @!P0 BRA `(.L_x_14962) ;  /* 0x0000003c00c88947 */ /* 0x004fea0003800000 */
.L_x_15104:
[----:B------:R-:W-:-:S07]  /*1ddd0*/  IMAD R3, R3, 0x8, R0 ;  /* 0x0000000803037824 */ /* 0x000fce00078e0200 */
.L_x_14963:
[----:B---3--:R3:W0:Y:S02]  /*1dde0*/  SYNCS.PHASECHK.TRANS64.TRYWAIT P0, [R3+URZ], R2 ;  /* 0x00000002030075a7 */ /* 0x008624000800017f */
[----:B0-----:R-:W-:Y:S05]  /*1ddf0*/  @!P0 NANOSLEEP.SYNCS 0x989680 ;  /* 0x009896800000895d */ /* 0x001fea0003900000 */
[----:B------:R-:W0:Y:S02]  /*1de00*/  @!P0 SYNCS.PHASECHK.TRANS64 P0, [R3+URZ], R2 ;  /* 0x00000002030085a7 */ /* 0x000e24000800007f */
[----:B0-----:R-:W-:Y:S05]  /*1de10*/  @!P0 BRA `(.L_x_14963) ;  /* 0xfffffffc00f08947 */ /* 0x001fea000383ffff */
.L_x_14648:
[----:B------:R-:W-:Y:S05]  /*1de20*/  BSYNC B9 ;  /* 0x0000000000097941 */ /* 0x000fea0003800000 */
.L_x_14645:
[----:B------:R-:W-:Y:S05]  /*1de30*/  EXIT ;  /* 0x000000000000794d */ /* 0x000fea0003800000 */
.L_x_14666:
[----:B0-----:R0:W1:Y:S02]  /*1de40*/  SYNCS.PHASECHK.TRANS64.TRYWAIT P6, [R96+URZ+0x32490], R107 ;  /* 0x0324906b600075a7 */ /* 0x00106400080c017f */
[----:B-1----:R-:W-:Y:S05]  /*1de50*/  @!P6 NANOSLEEP.SYNCS 0x989680 ;  /* 0x009896800000e95d */ /* 0x002fea0003900000 */
[----:B------:R-:W1:Y:S02]  /*1de60*/  @!P6 SYNCS.PHASECHK.TRANS64 P6, [R96+URZ+0x32490], R107 ;  /* 0x0324906b6000e5a7 */ /* 0x000e6400080c007f */
[----:B-1----:R-:W-:Y:S05]  /*1de70*/  @!P6 BRA `(.L_x_14666) ;  /* 0xfffffffc00f0e947 */ /* 0x002fea000383ffff */
[----:B------:R-:W-:Y:S05]  /*1de80*/  BRA `(.L_x_14964) ;  /* 0xfffffe5000287947 */ /* 0x000fea000383ffff */
.L_x_14684:
[----:B0-----:R0:W1:Y:S02]  /*1de90*/  SYNCS.PHASECHK.TRANS64.TRYWAIT P5, [R96+URZ+0x32490], R107 ;  /* 0x0324906b600075a7 */ /* 0x00106400080a017f */
[----:B-1----:R-:W-:Y:S05]  /*1dea0*/  @!P5 NANOSLEEP.SYNCS 0x989680 ;  /* 0x009896800000d95d */ /* 0x002fea0003900000 */
[----:B------:R-:W1:Y:S02]  /*1deb0*/  @!P5 SYNCS.PHASECHK.TRANS64 P5, [R96+URZ+0x32490], R107 ;  /* 0x0324906b6000d5a7 */ /* 0x000e6400080a007f */
[----:B-1----:R-:W-:Y:S05]  /*1dec0*/  @!P5 BRA `(.L_x_14684) ;  /* 0xfffffffc00f0d947 */ /* 0x002fea000383ffff */
[----:B------:R-:W-:Y:S05]  /*1ded0*/  BRA `(.L_x_14965) ;  /* 0xfffffe6000d47947 */ /* 0x000fea000383ffff */
.L_x_14693:
[----:B0-----:R0:W1:Y:S02]  /*1dee0*/  SYNCS.PHASECHK.TRANS64.TRYWAIT P4, [R96+URZ+0x32490], R107 ;  /* 0x0324906b600075a7 */ /* 0x001064000808017f */
[----:B-1----:R-:W-:Y:S05]  /*1def0*/  @!P4 NANOSLEEP.SYNCS 0x989680 ;  /* 0x009896800000c95d */ /* 0x002fea0003900000 */
[----:B------:R-:W1:Y:S02]  /*1df00*/  @!P4 SYNCS.PHASECHK.TRANS64 P4, [R96+URZ+0x32490], R107 ;  /* 0x0324906b6000c5a7 */ /* 0x000e64000808007f */
[----:B-1----:R-:W-:Y:S05]  /*1df10*/  @!P4 BRA `(.L_x_14693) ;  /* 0xfffffffc00f0c947 */ /* 0x002fea000383ffff */
[----:B------:R-:W-:Y:S05]  /*1df20*/  BRA `(.L_x_14966) ;  /* 0xfffffe7400347947 */ /* 0x000fea000383ffff */
.L_x_14699:
[----:B-1----:R1:W2:Y:S02]  /*1df30*/  SYNCS.PHASECHK.TRANS64.TRYWAIT P3, [R96+URZ+0x324b0], R107 ;  /* 0x0324b06b600075a7 */ /* 0x0022a4000806017f */
[----:B--2---:R-:W-:Y:S05]  /*1df40*/  @!P3 NANOSLEEP.SYNCS 0x989680 ;  /* 0x009896800000b95d */ /* 0x004fea0003900000 */
[----:B------:R-:W2:Y:S02]  /*1df50*/  @!P3 SYNCS.PHASECHK.TRANS64 P3, [R96+URZ+0x324b0], R107 ;  /* 0x0324b06b6000b5a7 */ /* 0x000ea4000806007f */
[----:B--2---:R-:W-:Y:S05]  /*1df60*/  @!P3 BRA `(.L_x_14699) ;  /* 0xfffffffc00f0b947 */ /* 0x004fea000383ffff */
[----:B------:R-:W-:Y:S05]  /*1df70*/  BRA `(.L_x_14967) ;  /* 0xfffffe7400c87947 */ /* 0x000fea000383ffff */
.L_x_14707:
        /* <DEDUP_REMOVED lines=13> */
.L_x_14969:
[----:B------:R-:W-:Y:S05]  /*1e050*/  BSYNC B0 ;  /* 0x0000000000007941 */ /* 0x000fea0003800000 */
.L_x_14968:
[----:B------:R-:W-:Y:S05]  /*1e060*/  BRA `(.L_x_14970) ;  /* 0xfffffe8000a47947 */ /* 0x000fea000383ffff */
.L_x_14719:
        /* <DEDUP_REMOVED lines=8> */
.L_x_14972:
[----:B------:R-:W-:Y:S05]  /*1e0f0*/  BSYNC B1 ;  /* 0x0000000000017941 */ /* 0x000fea0003800000 */
.L_x_14971:
        /* <DEDUP_REMOVED lines=8> */
.L_x_14973:
[----:B------:R-:W-:Y:S02]  /*1e180*/  IMAD.MOV.U32 R13, RZ, RZ, R8 ;  /* 0x000000ffff0d7224 */ /* 0x000fe400078e0008 */
[----:B------:R-:W-:-:S07]  /*1e190*/  IMAD.MOV.U32 R0, RZ, RZ, R14 ;  /* 0x000000ffff007224 */ /* 0x000fce00078e000e */
[----:B------:R-:W-:Y:S05]  /*1e1a0*/  WARPSYNC.COLLECTIVE R15, `(.L_x_14974) ;  /* 0x000000000f087348 */ /* 0x000fea0003c00000 */
[----:B------:R0:W1:Y:S02]  /*1e1b0*/  SHFL.IDX P6, R14, R13, R12, R11 ;  /* 0x0000000c0d0e7389 */ /* 0x00006400000c000b */
[----:B01----:R-:W-:Y:S01]  /*1e1c0*/  ENDCOLLECTIVE ;  /* 0x000000000000791b */ /* 0x003fe20003800000 */
.L_x_14974:
[----:B------:R-:W-:Y:S02]  /*1e1d0*/  IMAD.MOV.U32 R13, RZ, RZ, R7 ;  /* 0x000000ffff0d7224 */ /* 0x000fe400078e0007 */
[----:B------:R-:W-:-:S07]  /*1e1e0*/  IMAD.MOV.U32 R5, RZ, RZ, R14 ;  /* 0x000000ffff057224 */ /* 0x000fce00078e000e */
[----:B------:R-:W-:Y:S05]  /*1e1f0*/  WARPSYNC.COLLECTIVE R15, `(.L_x_14975) ;  /* 0x000000000f087348 */ /* 0x000fea0003c00000 */
[----:B------:R0:W1:Y:S02]  /*1e200*/  SHFL.IDX P6, R14, R13, R12, R11 ;  /* 0x0000000c0d0e7389 */ /* 0x00006400000c000b */
[----:B01----:R-:W-:Y:S01]  /*1e210*/  ENDCOLLECTIVE ;  /* 0x000000000000791b */ /* 0x003fe20003800000 */
.L_x_14975:
[----:B------:R-:W-:Y:S05]  /*1e220*/  BRA `(.L_x_14976) ;  /* 0xfffffe8800347947 */ /* 0x000fea000383ffff */
.L_x_14722:
        /* <DEDUP_REMOVED lines=8> */
.L_x_14978:
[----:B------:R-:W-:Y:S05]  /*1e2b0*/  BSYNC B1 ;  /* 0x0000000000017941 */ /* 0x000fea0003800000 */
.L_x_14977:
        /* <DEDUP_REMOVED lines=8> */
.L_x_14979:
[----:B------:R-:W-:Y:S02]  /*1e340*/  IMAD.MOV.U32 R13, RZ, RZ, R8 ;  /* 0x000000ffff0d7224 */ /* 0x000fe400078e0008 */
[----:B------:R-:W-:-:S07]  /*1e350*/  IMAD.MOV.U32 R0, RZ, RZ, R14 ;  /* 0x000000ffff007224 */ /* 0x000fce00078e000e */
[----:B------:R-:W-:Y:S05]  /*1e360*/  WARPSYNC.COLLECTIVE R15, `(.L_x_14980) ;  /* 0x000000000f087348 */ /* 0x000fea0003c00000 */
[----:B------:R0:W1:Y:S02]  /*1e370*/  SHFL.IDX P6, R14, R13, R12, R11 ;  /* 0x0000000c0d0e7389 */ /* 0x00006400000c000b */
[----:B01----:R-:W-:Y:S01]  /*1e380*/  ENDCOLLECTIVE ;  /* 0x000000000000791b */ /* 0x003fe20003800000 */
.L_x_14980:
[----:B------:R-:W-:Y:S02]  /*1e390*/  IMAD.MOV.U32 R13, RZ, RZ, R7 ;  /* 0x000000ffff0d7224 */ /* 0x000fe400078e0007 */
[----:B------:R-:W-:-:S07]  /*1e3a0*/  IMAD.MOV.U32 R5, RZ, RZ, R14 ;  /* 0x000000ffff057224 */ /* 0x000fce00078e000e */
[----:B------:R-:W-:Y:S05]  /*1e3b0*/  WARPSYNC.COLLECTIVE R15, `(.L_x_14981) ;  /* 0x000000000f087348 */ /* 0x000fea0003c00000 */
[----:B------:R0:W1:Y:S02]  /*1e3c0*/  SHFL.IDX P6, R14, R13, R12, R11 ;  /* 0x0000000c0d0e7389 */ /* 0x00006400000c000b */
[----:B01----:R-:W-:Y:S01]  /*1e3d0*/  ENDCOLLECTIVE ;  /* 0x000000000000791b */ /* 0x003fe20003800000 */
.L_x_14981:
[----:B------:R-:W-:Y:S05]  /*1e3e0*/  BRA `(.L_x_14982) ;  /* 0xfffffe8800a47947 */ /* 0x000fea000383ffff */
.L_x_14726:
[----:B0-----:R0:W1:Y:S02]  /*1e3f0*/  SYNCS.PHASECHK.TRANS64.TRYWAIT P0, [R19+URZ+0x32400], R34 ;  /* 0x03240022130075a7 */ /* 0x001064000800017f */
[----:B-1----:R-:W-:Y:S05]  /*1e400*/  @!P0 NANOSLEEP.SYNCS 0x989680 ;  /* 0x009896800000895d */ /* 0x002fea0003900000 */
[----:B------:R-:W1:Y:S02]  /*1e410*/  @!P0 SYNCS.PHASECHK.TRANS64 P0, [R19+URZ+0x32400], R34 ;  /* 0x03240022130085a7 */ /* 0x000e64000800007f */
[----:B-1----:R-:W-:Y:S05]  /*1e420*/  @!P0 BRA `(.L_x_14726) ;  /* 0xfffffffc00f08947 */ /* 0x002fea000383ffff */
[----:B------:R-:W-:Y:S05]  /*1e430*/  BRA `(.L_x_14983) ;  /* 0xfffffe8c00b07947 */ /* 0x000fea000383ffff */
.L_x_14734:
        /* <DEDUP_REMOVED lines=9> */
.L_x_14985:
[----:B------:R-:W-:Y:S05]  /*1e4d0*/  BSYNC B1 ;  /* 0x0000000000017941 */ /* 0x000fea0003800000 */
.L_x_14984:
[----:B------:R0:W5:Y:S01]  /*1e4e0*/  LDL R7, [R1+0x1c] ;  /* 0x00001c0001077983 */ /* 0x0001620000100800 */
[----:B------:R-:W-:Y:S01]  /*1e4f0*/  IMAD.MOV.U32 R13, RZ, RZ, R10 ;  /* 0x000000ffff0d7224 */ /* 0x000fe200078e000a */
[----:B------:R-:W-:Y:S01]  /*1e500*/  ISETP.GE.AND P0, PT, R16, R35, PT ;  /* 0x000000231000720c */ /* 0x000fe20003f06270 */
[----:B------:R-:W-:Y:S02]  /*1e510*/  IMAD.MOV.U32 R12, RZ, RZ, RZ ;  /* 0x000000ffff0c7224 */ /* 0x000fe400078e00ff */
[----:B------:R-:W-:Y:S02]  /*1e520*/  IMAD.MOV.U32 R11, RZ, RZ, 0x1c1f ;  /* 0x00001c1fff0b7424 */ /* 0x000fe400078e00ff */
[----:B------:R-:W-:Y:S02]  /*1e530*/  IMAD.MOV.U32 R15, RZ, RZ, -0x1 ;  /* 0xffffffffff0f7424 */ /* 0x000fe400078e00ff */
[----:B0-----:R-:W-:-:S07]  /*1e540*/  IMAD.MOV.U32 R0, RZ, RZ, R14 ;  /* 0x000000ffff007224 */ /* 0x001fce00078e000e */
[----:B-----5:R-:W-:Y:S05]  /*1e550*/  WARPSYNC.COLLECTIVE R15, `(.L_x_14986) ;  /* 0x000000000f087348 */ /* 0x020fea0003c00000 */
[----:B------:R0:W1:Y:S02]  /*1e560*/  SHFL.IDX P6, R14, R13, R12, R11 ;  /* 0x0000000c0d0e7389 */ /* 0x00006400000c000b */
[----:B01---5:R-:W-:Y:S01]  /*1e570*/  ENDCOLLECTIVE ;  /* 0x000000000000791b */ /* 0x023fe20003800000 */
.L_x_14986:
[----:B------:R-:W-:Y:S02]  /*1e580*/  IMAD.MOV.U32 R13, RZ, RZ, R20 ;  /* 0x000000ffff0d7224 */ /* 0x000fe400078e0014 */
[----:B------:R-:W-:-:S07]  /*1e590*/  IMAD.MOV.U32 R3, RZ, RZ, R14 ;  /* 0x000000ffff037224 */ /* 0x000fce00078e000e */
[----:B------:R-:W-:Y:S05]  /*1e5a0*/  WARPSYNC.COLLECTIVE R15, `(.L_x_14987) ;  /* 0x000000000f087348 */ /* 0x000fea0003c00000 */
[----:B------:R0:W1:Y:S02]  /*1e5b0*/  SHFL.IDX P6, R14, R13, R12, R11 ;  /* 0x0000000c0d0e7389 */ /* 0x00006400000c000b */
[----:B01----:R-:W-:Y:S01]  /*1e5c0*/  ENDCOLLECTIVE ;  /* 0x000000000000791b */ /* 0x003fe20003800000 */
.L_x_14987:
[----:B------:R-:W-:Y:S02]  /*1e5d0*/  IMAD.MOV.U32 R13, RZ, RZ, R29 ;  /* 0x000000ffff0d7224 */ /* 0x000fe400078e001d */
[----:B------:R-:W-:-:S07]  /*1e5e0*/  IMAD.MOV.U32 R8, RZ, RZ, R14 ;  /* 0x000000ffff087224 */ /* 0x000fce00078e000e */
[----:B------:R-:W-:Y:S05]  /*1e5f0*/  WARPSYNC.COLLECTIVE R15, `(.L_x_14988) ;  /* 0x000000000f087348 */ /* 0x000fea0003c00000 */
[----:B------:R0:W1:Y:S02]  /*1e600*/  SHFL.IDX P6, R14, R13, R12, R11 ;  /* 0x0000000c0d0e7389 */ /* 0x00006400000c000b */
[----:B01----:R-:W-:Y:S01]  /*1e610*/  ENDCOLLECTIVE ;  /* 0x000000000000791b */ /* 0x003fe20003800000 */
.L_x_14988:
[----:B------:R-:W-:-:S05]  /*1e620*/  IMAD R30, R7, R6, RZ ;  /* 0x00000006071e7224 */ /* 0x000fca00078e02ff */
[----:B------:R-:W-:-:S13]  /*1e630*/  ISETP.GE.OR P1, PT, R41, R30, P0 ;  /* 0x0000001e2900720c */ /* 0x000fda0000726670 */
[C---:B------:R-:W-:Y:S01]  /*1e640*/  @!P1 IMAD.SHL.U32 R9, R16.reuse, 0x2, RZ ;  /* 0x0000000210099824 */ /* 0x040fe200078e00ff */
[----:B------:R-:W-:-:S04]  /*1e650*/  @!P1 SHF.L.U64.HI R21, R16, 0x1, R17 ;  /* 0x0000000110159819 */ /* 0x000fc80000010211 */
[----:B------:R-:W-:-:S05]  /*1e660*/  @!P1 IADD3 R4, P2, R3, R9, RZ ;  /* 0x0000000903049210 */ /* 0x000fca0007f5e0ff */
[----:B------:R-:W-:-:S06]  /*1e670*/  @!P1 IMAD.X R5, R0, 0x1, R21, P2 ;  /* 0x0000000100059824 */ /* 0x000fcc00010e0615 */
[----:B------:R-:W5:Y:S01]  /*1e680*/  @!P1 LD.E.128 R4, desc[UR40][R4.64] ;  /* 0x0000002804049980 */ /* 0x000f62000c101d00 */
[----:B------:R-:W-:-:S05]  /*1e690*/  @!P1 IADD3 R14, P2, R14, R9, RZ ;  /* 0x000000090e0e9210 */ /* 0x000fca0007f5e0ff */
[----:B------:R-:W-:-:S04]  /*1e6a0*/  @!P1 IMAD.X R3, R8, 0x1, R21, P2 ;  /* 0x0000000108039824 */ /* 0x000fc800010e0615 */
[----:B------:R-:W-:-:S05]  /*1e6b0*/  @!P1 IMAD.MOV.U32 R15, RZ, RZ, R3 ;  /* 0x000000ffff0f9224 */ /* 0x000fca00078e0003 */
[----:B------:R0:W5:Y:S01]  /*1e6c0*/  @!P1 LD.E.128 R24, desc[UR40][R14.64] ;  /* 0x000000280e189980 */ /* 0x000162000c101d00 */
[----:B------:R-:W-:Y:S01]  /*1e6d0*/  IMAD.MOV.U32 R13, RZ, RZ, R28 ;  /* 0x000000ffff0d7224 */ /* 0x000fe200078e001c */
[----:B------:R-:W-:Y:S01]  /*1e6e0*/  CS2R R38, SRZ ;  /* 0x0000000000267805 */ /* 0x000fe2000001ff00 */
[----:B------:R-:W-:Y:S01]  /*1e6f0*/  IMAD.MOV.U32 R12, RZ, RZ, 0x1 ;  /* 0x00000001ff0c7424 */ /* 0x000fe200078e00ff */
[----:B------:R-:W-:Y:S01]  /*1e700*/  CS2R R36, SRZ ;  /* 0x0000000000247805 */ /* 0x000fe2000001ff00 */
[----:B0-----:R-:W-:-:S07]  /*1e710*/  IMAD.MOV.U32 R15, RZ, RZ, -0x1 ;  /* 0xffffffffff0f7424 */ /* 0x001fce00078e00ff */
[----:B-----5:R-:W-:Y:S05]  /*1e720*/  WARPSYNC.COLLECTIVE R15, `(.L_x_14989) ;  /* 0x000000000f087348 */ /* 0x020fea0003c00000 */
[----:B------:R0:W1:Y:S02]  /*1e730*/  SHFL.IDX P6, R14, R13, R12, R11 ;  /* 0x0000000c0d0e7389 */ /* 0x00006400000c000b */
[----:B01---5:R-:W-:Y:S01]  /*1e740*/  ENDCOLLECTIVE ;  /* 0x000000000000791b */ /* 0x023fe20003800000 */
.L_x_14989:
[----:B------:R-:W-:Y:S02]  /*1e750*/  IMAD.MOV.U32 R13, RZ, RZ, R10 ;  /* 0x000000ffff0d7224 */ /* 0x000fe400078e000a */
[----:B------:R-:W-:Y:S02]  /*1e760*/  @!P1 IMAD.MOV.U32 R38, RZ, RZ, R4 ;  /* 0x000000ffff269224 */ /* 0x000fe400078e0004 */
[----:B------:R-:W-:Y:S01]  /*1e770*/  @!P1 IMAD.MOV.U32 R39, RZ, RZ, R5 ;  /* 0x000000ffff279224 */ /* 0x000fe200078e0005 */
[----:B------:R-:W-:Y:S01]  /*1e780*/  CS2R R4, SRZ ;  /* 0x0000000000047805 */ /* 0x000fe2000001ff00 */
[----:B------:R-:W-:Y:S02]  /*1e790*/  IMAD.MOV.U32 R0, RZ, RZ, R38 ;  /* 0x000000ffff007224 */ /* 0x000fe400078e0026 */
[----:B------:R-:W-:Y:S02]  /*1e7a0*/  IMAD.MOV.U32 R3, RZ, RZ, R39 ;  /* 0x000000ffff037224 */ /* 0x000fe400078e0027 */
[----:B------:R-:W-:Y:S01]  /*1e7b0*/  @!P1 IMAD.MOV.U32 R36, RZ, RZ, R6 ;  /* 0x000000ffff249224 */ /* 0x000fe200078e0006 */
[----:B------:R-:W-:Y:S01]  /*1e7c0*/  PRMT R40, R40, 0x5410, R0 ;  /* 0x0000541028287816 */ /* 0x000fe20000000000 */
[----:B------:R-:W-:Y:S01]  /*1e7d0*/  IMAD.MOV.U32 R0, RZ, RZ, R14 ;  /* 0x000000ffff007224 */ /* 0x000fe200078e000e */
[----:B------:R-:W-:-:S07]  /*1e7e0*/  PRMT R45, R45, 0x5410, R3 ;  /* 0x000054102d2d7816 */ /* 0x000fce0000000003 */
[----:B------:R-:W-:Y:S05]  /*1e7f0*/  WARPSYNC.COLLECTIVE R15, `(.L_x_14990) ;  /* 0x000000000f087348 */ /* 0x000fea0003c00000 */
[----:B------:R0:W1:Y:S02]  /*1e800*/  SHFL.IDX P6, R14, R13, R12, R11 ;  /* 0x0000000c0d0e7389 */ /* 0x00006400000c000b */
[----:B01----:R-:W-:Y:S01]  /*1e810*/  ENDCOLLECTIVE ;  /* 0x000000000000791b */ /* 0x003fe20003800000 */
.L_x_14990:
[----:B------:R-:W-:Y:S01]  /*1e820*/  @!P1 IMAD.MOV.U32 R37, RZ, RZ, R7 ;  /* 0x000000ffff259224 */ /* 0x000fe200078e0007 */
[----:B------:R-:W-:Y:S01]  /*1e830*/  CS2R R6, SRZ ;  /* 0x0000000000067805 */ /* 0x000fe2000001ff00 */
[----:B------:R-:W-:Y:S02]  /*1e840*/  IMAD.MOV.U32 R8, RZ, RZ, R36 ;  /* 0x000000ffff087224 */ /* 0x000fe400078e0024 */
[----:B------:R-:W-:Y:S02]  /*1e850*/  IMAD.MOV.U32 R9, RZ, RZ, R37 ;  /* 0x000000ffff097224 */ /* 0x000fe400078e0025 */
[----:B------:R-:W-:Y:S01]  /*1e860*/  @!P1 IMAD.MOV.U32 R6, RZ, RZ, R24 ;  /* 0x000000ffff069224 */ /* 0x000fe200078e0018 */
[----:B------:R-:W-:Y:S01]  /*1e870*/  PRMT R32, R8, 0x7610, R32 ;  /* 0x0000761008207816 */ /* 0x000fe20000000020 */
[----:B------:R-:W-:Y:S01]  /*1e880*/  @!P1 IMAD.MOV.U32 R7, RZ, RZ, R25 ;  /* 0x000000ffff079224 */ /* 0x000fe200078e0019 */
[----:B------:R-:W-:Y:S01]  /*1e890*/  PRMT R33, R9, 0x7610, R33 ;  /* 0x0000761009217816 */ /* 0x000fe20000000021 */
[----:B------:R-:W-:-:S02]  /*1e8a0*/  @!P1 IMAD.MOV.U32 R4, RZ, RZ, R26 ;  /* 0x000000ffff049224 */ /* 0x000fc400078e001a */
[----:B------:R-:W-:Y:S02]  /*1e8b0*/  @!P1 IMAD.MOV.U32 R5, RZ, RZ, R27 ;  /* 0x000000ffff059224 */ /* 0x000fe400078e001b */
[----:B------:R-:W-:Y:S02]  /*1e8c0*/  IMAD.MOV.U32 R13, RZ, RZ, R20 ;  /* 0x000000ffff0d7224 */ /* 0x000fe400078e0014 */
[----:B------:R-:W-:Y:S02]  /*1e8d0*/  IMAD.MOV.U32 R8, RZ, RZ, R6 ;  /* 0x000000ffff087224 */ /* 0x000fe400078e0006 */
[----:B------:R-:W-:Y:S02]  /*1e8e0*/  IMAD.MOV.U32 R9, RZ, RZ, R7 ;  /* 0x000000ffff097224 */ /* 0x000fe400078e0007 */
[----:B------:R-:W-:Y:S01]  /*1e8f0*/  IMAD.MOV.U32 R10, RZ, RZ, R4 ;  /* 0x000000ffff0a7224 */ /* 0x000fe200078e0004 */
[----:B------:R-:W-:Y:S01]  /*1e900*/  PRMT R40, R8, 0x7610, R40 ;  /* 0x0000761008287816 */ /* 0x000fe20000000028 */
[----:B------:R-:W-:Y:S01]  /*1e910*/  IMAD.MOV.U32 R3, RZ, RZ, R14 ;  /* 0x000000ffff037224 */ /* 0x000fe200078e000e */
[----:B------:R-:W-:-:S07]  /*1e920*/  PRMT R32, R32, 0x5410, R9 ;  /* 0x0000541020207816 */ /* 0x000fce0000000009 */
[----:B------:R-:W-:Y:S05]  /*1e930*/  WARPSYNC.COLLECTIVE R15, `(.L_x_14991) ;  /* 0x000000000f087348 */ /* 0x000fea0003c00000 */
[----:B------:R0:W1:Y:S02]  /*1e940*/  SHFL.IDX P6, R14, R13, R12, R11 ;  /* 0x0000000c0d0e7389 */ /* 0x00006400000c000b */
[----:B01----:R-:W-:Y:S01]  /*1e950*/  ENDCOLLECTIVE ;  /* 0x000000000000791b */ /* 0x003fe20003800000 */
.L_x_14991:
[----:B------:R-:W-:Y:S02]  /*1e960*/  PRMT R45, R10, 0x7610, R45 ;  /* 0x000076100a2d7816 */ /* 0x000fe4000000002d */
[----:B------:R-:W-:Y:S01]  /*1e970*/  CS2R R8, SRZ ;  /* 0x0000000000087805 */ /* 0x000fe2000001ff00 */
[----:B------:R-:W-:Y:S02]  /*1e980*/  IMAD.MOV.U32 R13, RZ, RZ, R29 ;  /* 0x000000ffff0d7224 */ /* 0x000fe400078e001d */
[----:B------:R-:W-:-:S07]  /*1e990*/  IMAD.MOV.U32 R20, RZ, RZ, R14 ;  /* 0x000000ffff147224 */ /* 0x000fce00078e000e */
[----:B------:R-:W-:Y:S05]  /*1e9a0*/  WARPSYNC.COLLECTIVE R15, `(.L_x_14992) ;  /* 0x000000000f087348 */ /* 0x000fea0003c00000 */
[----:B------:R0:W1:Y:S02]  /*1e9b0*/  SHFL.IDX P6, R14, R13, R12, R11 ;  /* 0x0000000c0d0e7389 */ /* 0x00006400000c000b */
[----:B01----:R-:W-:Y:S01]  /*1e9c0*/  ENDCOLLECTIVE ;  /* 0x000000000000791b */ /* 0x003fe20003800000 */
.L_x_14992:
[----:B------:R-:W-:-:S05]  /*1e9d0*/  IMAD.MOV.U32 R11, RZ, RZ, R5 ;  /* 0x000000ffff0b7224 */ /* 0x000fca00078e0005 */
[----:B------:R-:W-:Y:S01]  /*1e9e0*/  PRMT R33, R33, 0x5410, R11 ;  /* 0x0000541021217816 */ /* 0x000fe2000000000b */
[----:B------:R-:W-:Y:S01]  /*1e9f0*/  IMAD.MOV.U32 R21, RZ, RZ, R14 ;  /* 0x000000ffff157224 */ /* 0x000fe200078e000e */
[----:B------:R-:W-:Y:S06]  /*1ea00*/  BRA `(.L_x_14993) ;  /* 0xfffffe9800d47947 */ /* 0x000fec000383ffff */
.L_x_14738:
[----:B0-----:R0:W1:Y:S02]  /*1ea10*/  SYNCS.PHASECHK.TRANS64.TRYWAIT P1, [R19+URZ+0x32400], R24 ;  /* 0x03240018130075a7 */ /* 0x001064000802017f */
[----:B-1----:R-:W-:Y:S05]  /*1ea20*/  @!P1 NANOSLEEP.SYNCS 0x989680 ;  /* 0x009896800000995d */ /* 0x002fea0003900000 */
[----:B------:R-:W1:Y:S02]  /*1ea30*/  @!P1 SYNCS.PHASECHK.TRANS64 P1, [R19+URZ+0x32400], R24 ;  /* 0x03240018130095a7 */ /* 0x000e64000802007f */
[----:B-1----:R-:W-:Y:S05]  /*1ea40*/  @!P1 BRA `(.L_x_14738) ;  /* 0xfffffffc00f09947 */ /* 0x002fea000383ffff */
[----:B------:R-:W-:Y:S05]  /*1ea50*/  BRA `(.L_x_14994) ;  /* 0xfffffe9c00747947 */ /* 0x000fea000383ffff */
.L_x_14744:
[----:B--2---:R2:W4:Y:S02]  /*1ea60*/  SYNCS.PHASECHK.TRANS64.TRYWAIT P1, [R174+URZ+0x32430], R7 ;  /* 0x03243007ae0075a7 */ /* 0x004524000802017f */
[----:B----4-:R-:W-:Y:S05]  /*1ea70*/  @!P1 NANOSLEEP.SYNCS 0x989680 ;  /* 0x009896800000995d */ /* 0x010fea0003900000 */
[----:B------:R-:W4:Y:S02]  /*1ea80*/  @!P1 SYNCS.PHASECHK.TRANS64 P1, [R174+URZ+0x32430], R7 ;  /* 0x03243007ae0095a7 */ /* 0x000f24000802007f */
[----:B----4-:R-:W-:Y:S05]  /*1ea90*/  @!P1 BRA `(.L_x_14744) ;  /* 0xfffffffc00f09947 */ /* 0x010fea000383ffff */
[----:B------:R-:W-:Y:S05]  /*1eaa0*/  BRA `(.L_x_14743) ;  /* 0xfffffeac00507947 */ /* 0x000fea000383ffff */
.L_x_14746:
[----:B---3--:R3:W4:Y:S02]  /*1eab0*/  SYNCS.PHASECHK.TRANS64.TRYWAIT P1, [R19+URZ+0x32410], R4 ;  /* 0x03241004130075a7 */ /* 0x008724000802017f */
[----:B----4-:R-:W-:Y:S05]  /*1eac0*/  @!P1 NANOSLEEP.SYNCS 0x989680 ;  /* 0x009896800000995d */ /* 0x010fea0003900000 */
[----:B------:R-:W4:Y:S02]  /*1ead0*/  @!P1 SYNCS.PHASECHK.TRANS64 P1, [R19+URZ+0x32410], R4 ;  /* 0x03241004130095a7 */ /* 0x000f24000802007f */
[----:B----4-:R-:W-:Y:S05]  /*1eae0*/  @!P1 BRA `(.L_x_14746) ;  /* 0xfffffffc00f09947 */ /* 0x010fea000383ffff */
[----:B------:R-:W-:Y:S05]  /*1eaf0*/  BRA `(.L_x_14995) ;  /* 0xfffffeb000047947 */ /* 0x000fea000383ffff */
.L_x_14751:
[----:B------:R0:W0:Y:S02]  /*1eb00*/  SYNCS.PHASECHK.TRANS64.TRYWAIT P2, [R174+URZ+0x32450], R7 ;  /* 0x03245007ae0075a7 */ /* 0x000024000804017f */
[----:B0-----:R-:W-:Y:S05]  /*1eb10*/  @!P2 NANOSLEEP.SYNCS 0x989680 ;  /* 0x009896800000a95d */ /* 0x001fea0003900000 */
[----:B------:R-:W0:Y:S02]  /*1eb20*/  @!P2 SYNCS.PHASECHK.TRANS64 P2, [R174+URZ+0x32450], R7 ;  /* 0x03245007ae00a5a7 */ /* 0x000e24000804007f */
[----:B0-----:R-:W-:Y:S05]  /*1eb30*/  @!P2 BRA `(.L_x_14751) ;  /* 0xfffffffc00f0a947 */ /* 0x001fea000383ffff */
[----:B------:R-:W-:Y:S05]  /*1eb40*/  BRA `(.L_x_14750) ;  /* 0xfffffeb000247947 */ /* 0x000fea000383ffff */
.L_x_14756:
[----:B--2---:R2:W3:Y:S02]  /*1eb50*/  SYNCS.PHASECHK.TRANS64.TRYWAIT P2, [R205+URZ+0x32430], R6 ;  /* 0x03243006cd0075a7 */ /* 0x0044e4000804017f */
[----:B---3--:R-:W-:Y:S05]  /*1eb60*/  @!P2 NANOSLEEP.SYNCS 0x989680 ;  /* 0x009896800000a95d */ /* 0x008fea0003900000 */
[----:B------:R-:W3:Y:S02]  /*1eb70*/  @!P2 SYNCS.PHASECHK.TRANS64 P2, [R205+URZ+0x32430], R6 ;  /* 0x03243006cd00a5a7 */ /* 0x000ee4000804007f */
[----:B---3--:R-:W-:Y:S05]  /*1eb80*/  @!P2 BRA `(.L_x_14756) ;  /* 0xfffffffc00f0a947 */ /* 0x008fea000383ffff */
[----:B------:R-:W-:Y:S05]  /*1eb90*/  BRA `(.L_x_14755) ;  /* 0xfffffed400d87947 */ /* 0x000fea000383ffff */
.L_x_14761:
[----:B---3--:R3:W4:Y:S02]  /*1eba0*/  SYNCS.PHASECHK.TRANS64.TRYWAIT P2, [R205+URZ+0x32450], R6 ;  /* 0x03245006cd0075a7 */ /* 0x008724000804017f */
[----:B----4-:R-:W-:Y:S05]  /*1ebb0*/  @!P2 NANOSLEEP.SYNCS 0x989680 ;  /* 0x009896800000a95d */ /* 0x010fea0003900000 */
[----:B------:R-:W4:Y:S02]  /*1ebc0*/  @!P2 SYNCS.PHASECHK.TRANS64 P2, [R205+URZ+0x32450], R6 ;  /* 0x03245006cd00a5a7 */ /* 0x000f24000804007f */
[----:B----4-:R-:W-:Y:S05]  /*1ebd0*/  @!P2 BRA `(.L_x_14761) ;  /* 0xfffffffc00f0a947 */ /* 0x010fea000383ffff */
[----:B------:R-:W-:Y:S05]  /*1ebe0*/  BRA `(.L_x_14760) ;  /* 0xfffffed8007c7947 */ /* 0x000fea000383ffff */
.L_x_14767:
[----:B--2---:R2:W3:Y:S02]  /*1ebf0*/  SYNCS.PHASECHK.TRANS64.TRYWAIT P2, [R215+URZ+0x32430], R6 ;  /* 0x03243006d70075a7 */ /* 0x0044e4000804017f */
[----:B---3--:R-:W-:Y:S05]  /*1ec00*/  @!P2 NANOSLEEP.SYNCS 0x989680 ;  /* 0x009896800000a95d */ /* 0x008fea0003900000 */
[----:B------:R-:W3:Y:S02]  /*1ec10*/  @!P2 SYNCS.PHASECHK.TRANS64 P2, [R215+URZ+0x32430], R6 ;  /* 0x03243006d700a5a7 */ /* 0x000ee4000804007f */
[----:B---3--:R-:W-:Y:S05]  /*1ec20*/  @!P2 BRA `(.L_x_14767) ;  /* 0xfffffffc00f0a947 */ /* 0x008fea000383ffff */
[----:B------:R-:W-:Y:S05]  /*1ec30*/  BRA `(.L_x_14766) ;  /* 0xffffff0400bc7947 */ /* 0x000fea000383ffff */
.L_x_14772:
[----:B---3--:R3:W4:Y:S02]  /*1ec40*/  SYNCS.PHASECHK.TRANS64.TRYWAIT P2, [R215+URZ+0x32450], R6 ;  /* 0x03245006d70075a7 */ /* 0x008724000804017f */
[----:B----4-:R-:W-:Y:S05]  /*1ec50*/  @!P2 NANOSLEEP.SYNCS 0x989680 ;  /* 0x009896800000a95d */ /* 0x010fea0003900000 */
[----:B------:R-:W4:Y:S02]  /*1ec60*/  @!P2 SYNCS.PHASECHK.TRANS64 P2, [R215+URZ+0x32450], R6 ;  /* 0x03245006d700a5a7 */ /* 0x000f24000804007f */
[----:B----4-:R-:W-:Y:S05]  /*1ec70*/  @!P2 BRA `(.L_x_14772) ;  /* 0xfffffffc00f0a947 */ /* 0x010fea000383ffff */
[----:B------:R-:W-:Y:S05]  /*1ec80*/  BRA `(.L_x_14771) ;  /* 0xffffff0800687947 */ /* 0x000fea000383ffff */
.L_x_14787:
[----:B------:R-:W-:Y:S02]  /*1ec90*/  IMAD.MOV.U32 R13, RZ, RZ, R4 ;  /* 0x000000ffff0d7224 */ /* 0x000fe400078e0004 */
[----:B------:R-:W-:Y:S02]  /*1eca0*/  IMAD.MOV.U32 R12, RZ, RZ, RZ ;  /* 0x000000ffff0c7224 */ /* 0x000fe400078e00ff */
[----:B------:R-:W-:Y:S02]  /*1ecb0*/  IMAD.MOV.U32 R11, RZ, RZ, 0x181f ;  /* 0x0000181fff0b7424 */ /* 0x000fe400078e00ff */
[----:B------:R-:W-:-:S07]  /*1ecc0*/  IMAD.MOV.U32 R15, RZ, RZ, -0x1 ;  /* 0xffffffffff0f7424 */ /* 0x000fce00078e00ff */
[----:B-1----:R-:W-:Y:S05]  /*1ecd0*/  WARPSYNC.COLLECTIVE R15, `(.L_x_14996) ;  /* 0x000000000f087348 */ /* 0x002fea0003c00000 */
[----:B------:R0:W2:Y:S02]  /*1ece0*/  SHFL.IDX P6, R14, R13, R12, R11 ;  /* 0x0000000c0d0e7389 */ /* 0x0000a400000c000b */
[----:B012---:R-:W-:Y:S01]  /*1ecf0*/  ENDCOLLECTIVE ;  /* 0x000000000000791b */ /* 0x007fe20003800000 */
.L_x_14996:
[----:B------:R-:W-:Y:S02]  /*1ed00*/  IMAD.MOV.U32 R13, RZ, RZ, R3 ;  /* 0x000000ffff0d7224 */ /* 0x000fe400078e0003 */
[----:B------:R-:W-:-:S07]  /*1ed10*/  IMAD.MOV.U32 R0, RZ, RZ, R14 ;  /* 0x000000ffff007224 */ /* 0x000fce00078e000e */
[----:B------:R-:W-:Y:S05]  /*1ed20*/  WARPSYNC.COLLECTIVE R15, `(.L_x_14997) ;  /* 0x000000000f087348 */ /* 0x000fea0003c00000 */
[----:B------:R0:W1:Y:S02]  /*1ed30*/  SHFL.IDX P6, R14, R13, R12, R11 ;  /* 0x0000000c0d0e7389 */ /* 0x00006400000c000b */
[----:B01----:R-:W-:Y:S01]  /*1ed40*/  ENDCOLLECTIVE ;  /* 0x000000000000791b */ /* 0x003fe20003800000 */
.L_x_14997:
[----:B------:R-:W-:Y:S05]  /*1ed50*/  BRA `(.L_x_14998) ;  /* 0xffffff5c00ec7947 */ /* 0x000fea000383ffff */
.L_x_14790:
[----:B------:R-:W-:Y:S01]  /*1ed60*/  BSSY B1, `(.L_x_14999) ;  /* 0x0000008000017945 */ /* 0x000fe20003800000 */
[----:B----4-:R-:W-:Y:S02]  /*1ed70*/  IMAD.MOV.U32 R13, RZ, RZ, R4 ;  /* 0x000000ffff0d7224 */ /* 0x010fe400078e0004 */
[----:B------:R-:W-:Y:S02]  /*1ed80*/  IMAD.MOV.U32 R12, RZ, RZ, 0x1 ;  /* 0x00000001ff0c7424 */ /* 0x000fe400078e00ff */
[----:B------:R-:W-:Y:S02]  /*1ed90*/  IMAD.MOV.U32 R11, RZ, RZ, 0x181f ;  /* 0x0000181fff0b7424 */ /* 0x000fe400078e00ff */
[----:B------:R-:W-:-:S07]  /*1eda0*/  IMAD.MOV.U32 R15, RZ, RZ, -0x1 ;  /* 0xffffffffff0f7424 */ /* 0x000fce00078e00ff */
[----:B0123--:R-:W-:Y:S05]  /*1edb0*/  WARPSYNC.COLLECTIVE R15, `(.L_x_15000) ;  /* 0x000000000f087348 */ /* 0x00ffea0003c00000 */
[----:B---3--:R3:W4:Y:S02]  /*1edc0*/  SHFL.IDX P6, R14, R13, R12, R11 ;  /* 0x0000000c0d0e7389 */ /* 0x00872400000c000b */
[----:B01234-:R-:W-:Y:S01]  /*1edd0*/  ENDCOLLECTIVE ;  /* 0x000000000000791b */ /* 0x01ffe20003800000 */
.L_x_15000:
[----:B------:R-:W-:Y:S05]  /*1ede0*/  BSYNC B1 ;  /* 0x0000000000017941 */ /* 0x000fea0003800000 */
.L_x_14999:
        /* <DEDUP_REMOVED lines=8> */
.L_x_15001:
[----:B------:R-:W-:Y:S05]  /*1ee70*/  BRA `(.L_x_15002) ;  /* 0xffffff6000307947 */ /* 0x000fea000383ffff */
.L_x_14793:
        /* <DEDUP_REMOVED lines=8> */
.L_x_15004:
[----:B------:R-:W-:Y:S05]  /*1ef00*/  BSYNC B1 ;  /* 0x0000000000017941 */ /* 0x000fea0003800000 */
.L_x_15003:
        /* <DEDUP_REMOVED lines=8> */
.L_x_15005:
[----:B------:R-:W-:Y:S05]  /*1ef90*/  BRA `(.L_x_15006) ;  /* 0xffffff6000707947 */ /* 0x000fea000383ffff */
.L_x_14796:
        /* <DEDUP_REMOVED lines=8> */
.L_x_15008:
[----:B------:R-:W-:Y:S05]  /*1f020*/  BSYNC B1 ;  /* 0x0000000000017941 */ /* 0x000fea0003800000 */
.L_x_15007:
        /* <DEDUP_REMOVED lines=8> */
.L_x_15009:
[----:B------:R-:W-:Y:S05]  /*1f0b0*/  BRA `(.L_x_15010) ;  /* 0xffffff6000b07947 */ /* 0x000fea000383ffff */
.L_x_14813:
        /* <DEDUP_REMOVED lines=11> */
.L_x_15012:
[----:B------:R-:W-:Y:S05]  /*1f170*/  BSYNC B1 ;  /* 0x0000000000017941 */ /* 0x000fea0003800000 */
.L_x_15011:
[----:B------:R-:W-:Y:S05]  /*1f180*/  BRA `(.L_x_15013) ;  /* 0xffffff78006c7947 */ /* 0x000fea000383ffff */
.L_x_14815:
[----:B------:R-:W-:Y:S01]  /*1f190*/  BSSY B1, `(.L_x_15014) ;  /* 0x0000006000017945 */ /* 0x000fe20003800000 */
[----:B------:R-:W-:-:S07]  /*1f1a0*/  IMAD.MOV.U32 R15, RZ, RZ, -0x1 ;  /* 0xffffffffff0f7424 */ /* 0x000fce00078e00ff */
[----:B01----:R-:W-:Y:S05]  /*1f1b0*/  WARPSYNC.COLLECTIVE R15, `(.L_x_15015) ;  /* 0x000000000f0c7348 */ /* 0x003fea0003c00000 */
[----:B------:R-:W-:Y:S02]  /*1f1c0*/  ELECT P6, UR62, PT ;  /* 0x00000000003e782f */ /* 0x000fe400038c0000 */
[----:B------:R-:W-:Y:S01]  /*1f1d0*/  MOV R14, UR62 ;  /* 0x0000003e000e7c02 */ /* 0x000fe20008000f00 */
[----:B01----:R-:W-:Y:S10]  /*1f1e0*/  ENDCOLLECTIVE ;  /* 0x000000000000791b */ /* 0x003ff40003800000 */
.L_x_15015:
[----:B------:R-:W-:Y:S05]  /*1f1f0*/  BSYNC B1 ;  /* 0x0000000000017941 */ /* 0x000fea0003800000 */
.L_x_15014:
[----:B------:R-:W-:Y:S05]  /*1f200*/  BRA `(.L_x_14814) ;  /* 0xffffff7800647947 */ /* 0x000fea000383ffff */
.L_x_14817:
[----:B0-----:R-:W2:Y:S02]  /*1f210*/  LDL R4, [R1+0x4] ;  /* 0x0000040001047983 */ /* 0x001ea40000100800 */
[----:B--2---:R0:W2:Y:S02]  /*1f220*/  SYNCS.PHASECHK.TRANS64.TRYWAIT P0, [R4+URZ+0x32420], R3 ;  /* 0x03242003040075a7 */ /* 0x0040a4000800017f */
[----:B--2---:R-:W-:Y:S05]  /*1f230*/  @!P0 NANOSLEEP.SYNCS 0x989680 ;  /* 0x009896800000895d */ /* 0x004fea0003900000 */
[----:B------:R-:W2:Y:S02]  /*1f240*/  @!P0 SYNCS.PHASECHK.TRANS64 P0, [R4+URZ+0x32420], R3 ;  /* 0x03242003040085a7 */ /* 0x000ea4000800007f */
[----:B--2---:R-:W-:Y:S05]  /*1f250*/  @!P0 BRA `(.L_x_14817) ;  /* 0xfffffffc00ec8947 */ /* 0x004fea000383ffff */
[----:B------:R-:W-:Y:S05]  /*1f260*/  BRA `(.L_x_15016) ;  /* 0xffffff7800747947 */ /* 0x000fea000383ffff */
.L_x_14821:
[----:B0-----:R0:W2:Y:S02]  /*1f270*/  SYNCS.PHASECHK.TRANS64.TRYWAIT P0, [R3+URZ+0x324a0], R8 ;  /* 0x0324a008030075a7 */ /* 0x0010a4000800017f */
[----:B--2---:R-:W-:Y:S05]  /*1f280*/  @!P0 NANOSLEEP.SYNCS 0x989680 ;  /* 0x009896800000895d */ /* 0x004fea0003900000 */
[----:B------:R-:W2:Y:S02]  /*1f290*/  @!P0 SYNCS.PHASECHK.TRANS64 P0, [R3+URZ+0x324a0], R8 ;  /* 0x0324a008030085a7 */ /* 0x000ea4000800007f */
[----:B--2---:R-:W-:Y:S05]  /*1f2a0*/  @!P0 BRA `(.L_x_14821) ;  /* 0xfffffffc00f08947 */ /* 0x004fea000383ffff */
[----:B------:R-:W-:Y:S05]  /*1f2b0*/  BRA `(.L_x_15017) ;  /* 0xffffff78009c7947 */ /* 0x000fea000383ffff */
.L_x_14826:
[----:B-1----:R1:W2:Y:S02]  /*1f2c0*/  SYNCS.PHASECHK.TRANS64.TRYWAIT P0, [R3+URZ+0x324c0], R8 ;  /* 0x0324c008030075a7 */ /* 0x0022a4000800017f */
[----:B--2---:R-:W-:Y:S05]  /*1f2d0*/  @!P0 NANOSLEEP.SYNCS 0x989680 ;  /* 0x009896800000895d */ /* 0x004fea0003900000 */
[----:B------:R-:W2:Y:S02]  /*1f2e0*/  @!P0 SYNCS.PHASECHK.TRANS64 P0, [R3+URZ+0x324c0], R8 ;  /* 0x0324c008030085a7 */ /* 0x000ea4000800007f */
[----:B--2---:R-:W-:Y:S05]  /*1f2f0*/  @!P0 BRA `(.L_x_14826) ;  /* 0xfffffffc00f08947 */ /* 0x004fea000383ffff */
[----:B------:R-:W-:Y:S05]  /*1f300*/  BRA `(.L_x_15018) ;  /* 0xffffff7c00207947 */ /* 0x000fea000383ffff */
.L_x_14836:
[----:B0-----:R0:W2:Y:S02]  /*1f310*/  SYNCS.PHASECHK.TRANS64.TRYWAIT P1, [R4+URZ+0x324a0], R5 ;  /* 0x0324a005040075a7 */ /* 0x0010a4000802017f */
[----:B--2---:R-:W-:Y:S05]  /*1f320*/  @!P1 NANOSLEEP.SYNCS 0x989680 ;  /* 0x009896800000995d */ /* 0x004fea0003900000 */
[----:B------:R-:W2:Y:S02]  /*1f330*/  @!P1 SYNCS.PHASECHK.TRANS64 P1, [R4+URZ+0x324a0], R5 ;  /* 0x0324a005040095a7 */ /* 0x000ea4000802007f */
[----:B--2---:R-:W-:Y:S05]  /*1f340*/  @!P1 BRA `(.L_x_14836) ;  /* 0xfffffffc00f09947 */ /* 0x004fea000383ffff */
[----:B------:R-:W-:Y:S05]  /*1f350*/  BRA `(.L_x_15019) ;  /* 0xffffff8000b87947 */ /* 0x000fea000383ffff */
.L_x_14841:
[----:B-1----:R1:W2:Y:S02]  /*1f360*/  SYNCS.PHASECHK.TRANS64.TRYWAIT P1, [R4+URZ+0x324c0], R5 ;  /* 0x0324c005040075a7 */ /* 0x0022a4000802017f */
[----:B--2---:R-:W-:Y:S05]  /*1f370*/  @!P1 NANOSLEEP.SYNCS 0x989680 ;  /* 0x009896800000995d */ /* 0x004fea0003900000 */
[----:B------:R-:W2:Y:S02]  /*1f380*/  @!P1 SYNCS.PHASECHK.TRANS64 P1, [R4+URZ+0x324c0], R5 ;  /* 0x0324c005040095a7 */ /* 0x000ea4000802007f */
[----:B--2---:R-:W-:Y:S05]  /*1f390*/  @!P1 BRA `(.L_x_14841) ;  /* 0xfffffffc00f09947 */ /* 0x004fea000383ffff */
[----:B------:R-:W-:Y:S05]  /*1f3a0*/  BRA `(.L_x_15020) ;  /* 0xffffff8400387947 */ /* 0x000fea000383ffff */
.L_x_14857:
        /* <DEDUP_REMOVED lines=11> */
.L_x_15022:
[----:B------:R-:W-:Y:S05]  /*1f460*/  BSYNC B0 ;  /* 0x0000000000007941 */ /* 0x000fea0003800000 */
.L_x_15021:
[----:B------:R-:W-:Y:S05]  /*1f470*/  BRA `(.L_x_15023) ;  /* 0xffffff9000587947 */ /* 0x000fea000383ffff */
.L_x_14859:
[----:B------:R-:W-:Y:S01]  /*1f480*/  BSSY B0, `(.L_x_15024) ;  /* 0x0000006000007945 */ /* 0x000fe20003800000 */
[----:B------:R-:W-:-:S07]  /*1f490*/  IMAD.MOV.U32 R15, RZ, RZ, -0x1 ;  /* 0xffffffffff0f7424 */ /* 0x000fce00078e00ff */
[----:B01----:R-:W-:Y:S05]  /*1f4a0*/  WARPSYNC.COLLECTIVE R15, `(.L_x_15025) ;  /* 0x000000000f0c7348 */ /* 0x003fea0003c00000 */
[----:B------:R-:W-:Y:S02]  /*1f4b0*/  ELECT P6, UR62, PT ;  /* 0x00000000003e782f */ /* 0x000fe400038c0000 */
[----:B------:R-:W-:Y:S01]  /*1f4c0*/  MOV R14, UR62 ;  /* 0x0000003e000e7c02 */ /* 0x000fe20008000f00 */
[----:B01----:R-:W-:Y:S10]  /*1f4d0*/  ENDCOLLECTIVE ;  /* 0x000000000000791b */ /* 0x003ff40003800000 */
.L_x_15025:
[----:B------:R-:W-:Y:S05]  /*1f4e0*/  BSYNC B0 ;  /* 0x0000000000007941 */ /* 0x000fea0003800000 */
.L_x_15024:
[----:B------:R-:W-:Y:S05]  /*1f4f0*/  BRA `(.L_x_15026) ;  /* 0xffffff9000687947 */ /* 0x000fea000383ffff */
.L_x_14861:
[----:B0-----:R0:W2:Y:S02]  /*1f500*/  SYNCS.PHASECHK.TRANS64.TRYWAIT P0, [R0+URZ+0x32440], R2 ;  /* 0x03244002000075a7 */ /* 0x0010a4000800017f */
[----:B--2---:R-:W-:Y:S05]  /*1f510*/  @!P0 NANOSLEEP.SYNCS 0x989680 ;  /* 0x009896800000895d */ /* 0x004fea0003900000 */
[----:B------:R-:W2:Y:S02]  /*1f520*/  @!P0 SYNCS.PHASECHK.TRANS64 P0, [R0+URZ+0x32440], R2 ;  /* 0x03244002000085a7 */ /* 0x000ea4000800007f */
[----:B--2---:R-:W-:Y:S05]  /*1f530*/  @!P0 BRA `(.L_x_14861) ;  /* 0xfffffffc00f08947 */ /* 0x004fea000383ffff */
[----:B------:R-:W-:Y:S05]  /*1f540*/  BRA `(.L_x_15027) ;  /* 0xffffff9000d47947 */ /* 0x000fea000383ffff */
.L_x_14865:
        /* <DEDUP_REMOVED lines=9> */
.L_x_15028:
[----:B------:R-:W-:-:S05]  /*1f5e0*/  VIADD R8, R17, 0x10 ;  /* 0x0000001011087836 */ /* 0x000fca0000000000 */
[----:B------:R0:W-:Y:S01]  /*1f5f0*/  STL [R1+0x4c], R8 ;  /* 0x00004c0801007387 */ /* 0x0001e20000100800 */
[----:B------:R-:W-:Y:S02]  /*1f600*/  IMAD.MOV.U32 R13, RZ, RZ, R3 ;  /* 0x000000ffff0d7224 */ /* 0x000fe400078e0003 */
[----:B------:R-:W-:-:S07]  /*1f610*/  IMAD.MOV.U32 R4, RZ, RZ, R14 ;  /* 0x000000ffff047224 */ /* 0x000fce00078e000e */
[----:B0-----:R-:W-:Y:S05]  /*1f620*/  WARPSYNC.COLLECTIVE R15, `(.L_x_15029) ;  /* 0x000000000f087348 */ /* 0x001fea0003c00000 */
[----:B------:R1:W2:Y:S02]  /*1f630*/  SHFL.IDX P6, R14, R13, R12, R11 ;  /* 0x0000000c0d0e7389 */ /* 0x0002a400000c000b */
[----:B012---:R-:W-:Y:S01]  /*1f640*/  ENDCOLLECTIVE ;  /* 0x000000000000791b */ /* 0x007fe20003800000 */
.L_x_15029:
[----:B------:R-:W-:Y:S02]  /*1f650*/  IMAD.MOV.U32 R13, RZ, RZ, R2 ;  /* 0x000000ffff0d7224 */ /* 0x000fe400078e0002 */
[----:B------:R-:W-:Y:S02]  /*1f660*/  IMAD.MOV.U32 R12, RZ, RZ, 0x1 ;  /* 0x00000001ff0c7424 */ /* 0x000fe400078e00ff */
[----:B------:R-:W-:-:S07]  /*1f670*/  IMAD.MOV.U32 R5, RZ, RZ, R14 ;  /* 0x000000ffff057224 */ /* 0x000fce00078e000e */
[----:B------:R-:W-:Y:S05]  /*1f680*/  WARPSYNC.COLLECTIVE R15, `(.L_x_15030) ;  /* 0x000000000f087348 */ /* 0x000fea0003c00000 */
[----:B------:R0:W1:Y:S02]  /*1f690*/  SHFL.IDX P6, R14, R13, R12, R11 ;  /* 0x0000000c0d0e7389 */ /* 0x00006400000c000b */
[----:B01----:R-:W-:Y:S01]  /*1f6a0*/  ENDCOLLECTIVE ;  /* 0x000000000000791b */ /* 0x003fe20003800000 */
.L_x_15030:
[----:B------:R-:W-:Y:S02]  /*1f6b0*/  IMAD.MOV.U32 R13, RZ, RZ, R3 ;  /* 0x000000ffff0d7224 */ /* 0x000fe400078e0003 */
[----:B------:R-:W-:Y:S02]  /*1f6c0*/  IMAD R0, R6, R7, RZ ;  /* 0x0000000706007224 */ /* 0x000fe400078e02ff */
[----:B------:R-:W-:-:S07]  /*1f6d0*/  IMAD.MOV.U32 R7, RZ, RZ, R14 ;  /* 0x000000ffff077224 */ /* 0x000fce00078e000e */
[----:B------:R-:W-:Y:S05]  /*1f6e0*/  WARPSYNC.COLLECTIVE R15, `(.L_x_15031) ;  /* 0x000000000f087348 */ /* 0x000fea0003c00000 */
[----:B------:R0:W1:Y:S02]  /*1f6f0*/  SHFL.IDX P6, R14, R13, R12, R11 ;  /* 0x0000000c0d0e7389 */ /* 0x00006400000c000b */
[----:B01----:R-:W-:Y:S01]  /*1f700*/  ENDCOLLECTIVE ;  /* 0x000000000000791b */ /* 0x003fe20003800000 */
.L_x_15031:
        /* <DEDUP_REMOVED lines=13> */
.L_x_15032:
        /* <DEDUP_REMOVED lines=12> */
.L_x_15033:
        /* <DEDUP_REMOVED lines=17> */
.L_x_15034:
        /* <DEDUP_REMOVED lines=10> */
.L_x_15035:
        /* <DEDUP_REMOVED lines=13> */
.L_x_15036:
        /* <DEDUP_REMOVED lines=10> */
.L_x_15037:
        /* <DEDUP_REMOVED lines=13> */
.L_x_15038:
        /* <DEDUP_REMOVED lines=10> */
.L_x_15039:
        /* <DEDUP_REMOVED lines=13> */
.L_x_15040:
        /* <DEDUP_REMOVED lines=10> */
.L_x_15041:
        /* <DEDUP_REMOVED lines=11> */
.L_x_15042:
        /* <DEDUP_REMOVED lines=14> */
.L_x_15043:
[----:B------:R-:W-:Y:S01]  /*20030*/  IMAD.MOV.U32 R3, RZ, RZ, R14 ;  /* 0x000000ffff037224 */ /* 0x000fe200078e000e */
[----:B------:R-:W-:Y:S06]  /*20040*/  BRA `(.L_x_15044) ;  /* 0xffffff94007c7947 */ /* 0x000fec000383ffff */
.L_x_14869:
        /* <DEDUP_REMOVED lines=35> */
.L_x_15046:
[----:B------:R-:W-:Y:S05]  /*20280*/  BSYNC B0 ;  /* 0x0000000000007941 */ /* 0x000fea0003800000 */
.L_x_15045:
        /* <DEDUP_REMOVED lines=12> */
.L_x_15047:
        /* <DEDUP_REMOVED lines=13> */
.L_x_15048:
[----:B------:R-:W-:-:S04]  /*20420*/  @!P5 LOP3.LUT R4, R5, R4, RZ, 0x3c, !PT ;  /* 0x000000040504d212 */ /* 0x000fc800078e3cff */
[----:B------:R-:W-:Y:S01]  /*20430*/  @!P5 LOP3.LUT R5, R5, R4, RZ, 0x3c, !PT ;  /* 0x000000040505d212 */ /* 0x000fe200078e3cff */
[----:B------:R-:W-:Y:S02]  /*20440*/  IMAD.MOV.U32 R13, RZ, RZ, R2 ;  /* 0x000000ffff0d7224 */ /* 0x000fe400078e0002 */
[----:B------:R-:W-:-:S07]  /*20450*/  IMAD.MOV.U32 R6, RZ, RZ, R14 ;  /* 0x000000ffff067224 */ /* 0x000fce00078e000e */
[----:B------:R-:W-:Y:S05]  /*20460*/  WARPSYNC.COLLECTIVE R15, `(.L_x_15049) ;  /* 0x000000000f087348 */ /* 0x000fea0003c00000 */
[----:B------:R0:W1:Y:S02]  /*20470*/  SHFL.IDX P6, R14, R13, R12, R11 ;  /* 0x0000000c0d0e7389 */ /* 0x00006400000c000b */
[----:B01----:R-:W-:Y:S01]  /*20480*/  ENDCOLLECTIVE ;  /* 0x000000000000791b */ /* 0x003fe20003800000 */
.L_x_15049:
        /* <DEDUP_REMOVED lines=17> */
.L_x_15050:
        /* <DEDUP_REMOVED lines=15> */
.L_x_15051:
        /* <DEDUP_REMOVED lines=9> */
.L_x_15052:
        /* <DEDUP_REMOVED lines=15> */
.L_x_15053:
        /* <DEDUP_REMOVED lines=9> */
.L_x_15054:
        /* <DEDUP_REMOVED lines=15> */
.L_x_15055:
        /* <DEDUP_REMOVED lines=9> */
.L_x_15056:
        /* <DEDUP_REMOVED lines=14> */
.L_x_15057:
        /* <DEDUP_REMOVED lines=19> */
.L_x_15058:
[----:B------:R-:W-:Y:S02]  /*20c30*/  IMAD.MOV.U32 R13, RZ, RZ, R2 ;  /* 0x000000ffff0d7224 */ /* 0x000fe400078e0002 */
[----:B------:R-:W-:-:S07]  /*20c40*/  IMAD.MOV.U32 R6, RZ, RZ, R14 ;  /* 0x000000ffff067224 */ /* 0x000fce00078e000e */
[----:B------:R-:W-:Y:S05]  /*20c50*/  WARPSYNC.COLLECTIVE R15, `(.L_x_15059) ;  /* 0x000000000f087348 */ /* 0x000fea0003c00000 */
[----:B------:R0:W1:Y:S02]  /*20c60*/  SHFL.IDX P6, R14, R13, R12, R11 ;  /* 0x0000000c0d0e7389 */ /* 0x00006400000c000b */
[----:B01----:R-:W-:Y:S01]  /*20c70*/  ENDCOLLECTIVE ;  /* 0x000000000000791b */ /* 0x003fe20003800000 */
.L_x_15059:
[----:B------:R-:W-:Y:S02]  /*20c80*/  IMAD.MOV.U32 R13, RZ, RZ, R0 ;  /* 0x000000ffff0d7224 */ /* 0x000fe400078e0000 */
[----:B------:R-:W-:Y:S02]  /*20c90*/  IMAD.MOV.U32 R12, RZ, RZ, 0x7 ;  /* 0x00000007ff0c7424 */ /* 0x000fe400078e00ff */
[----:B------:R-:W-:-:S07]  /*20ca0*/  IMAD.MOV.U32 R5, RZ, RZ, R14 ;  /* 0x000000ffff057224 */ /* 0x000fce00078e000e */
[----:B------:R-:W-:Y:S05]  /*20cb0*/  WARPSYNC.COLLECTIVE R15, `(.L_x_15060) ;  /* 0x000000000f087348 */ /* 0x000fea0003c00000 */
[----:B------:R0:W1:Y:S02]  /*20cc0*/  SHFL.IDX P6, R14, R13, R12, R11 ;  /* 0x0000000c0d0e7389 */ /* 0x00006400000c000b */
[----:B01----:R-:W-:Y:S01]  /*20cd0*/  ENDCOLLECTIVE ;  /* 0x000000000000791b */ /* 0x003fe20003800000 */
.L_x_15060:
        /* <DEDUP_REMOVED lines=10> */
.L_x_15061:
        /* <DEDUP_REMOVED lines=9> */
.L_x_14874:
[----:B0-----:R-:W2:Y:S02]  /*20e10*/  LDL R2, [R1+0x4] ;  /* 0x0000040001027983 */ /* 0x001ea40000100800 */
[----:B--2---:R0:W2:Y:S02]  /*20e20*/  SYNCS.PHASECHK.TRANS64.TRYWAIT P0, [R2+URZ+0x32420], R0 ;  /* 0x03242000020075a7 */ /* 0x0040a4000800017f */
[----:B--2---:R-:W-:Y:S05]  /*20e30*/  @!P0 NANOSLEEP.SYNCS 0x989680 ;  /* 0x009896800000895d */ /* 0x004fea0003900000 */
[----:B------:R-:W2:Y:S02]  /*20e40*/  @!P0 SYNCS.PHASECHK.TRANS64 P0, [R2+URZ+0x32420], R0 ;  /* 0x03242000020085a7 */ /* 0x000ea4000800007f */
[----:B--2---:R-:W-:Y:S05]  /*20e50*/  @!P0 BRA `(.L_x_14874) ;  /* 0xfffffffc00ec8947 */ /* 0x004fea000383ffff */
[----:B------:R-:W-:Y:S05]  /*20e60*/  BRA `(.L_x_15063) ;  /* 0xffffff9400b07947 */ /* 0x000fea000383ffff */
.L_x_14878:
[----:B0-----:R0:W2:Y:S02]  /*20e70*/  SYNCS.PHASECHK.TRANS64.TRYWAIT P0, [R2+URZ+0x32460], R0 ;  /* 0x03246000020075a7 */ /* 0x0010a4000800017f */
[----:B--2---:R-:W-:Y:S05]  /*20e80*/  @!P0 NANOSLEEP.SYNCS 0x989680 ;  /* 0x009896800000895d */ /* 0x004fea0003900000 */
[----:B------:R-:W2:Y:S02]  /*20e90*/  @!P0 SYNCS.PHASECHK.TRANS64 P0, [R2+URZ+0x32460], R0 ;  /* 0x03246000020085a7 */ /* 0x000ea4000800007f */
[----:B--2---:R-:W-:Y:S05]  /*20ea0*/  @!P0 BRA `(.L_x_14878) ;  /* 0xfffffffc00f08947 */ /* 0x004fea000383ffff */
[----:B------:R-:W-:Y:S05]  /*20eb0*/  BRA `(.L_x_15064) ;  /* 0xffffff9400e07947 */ /* 0x000fea000383ffff */
.L_x_14893:
[----:B-1----:R1:W2:Y:S02]  /*20ec0*/  SYNCS.PHASECHK.TRANS64.TRYWAIT P0, [R2+URZ+0x32440], R6 ;  /* 0x03244006020075a7 */ /* 0x0022a4000800017f */
[----:B--2---:R-:W-:Y:S05]  /*20ed0*/  @!P0 NANOSLEEP.SYNCS 0x989680 ;  /* 0x009896800000895d */ /* 0x004fea0003900000 */
[----:B------:R-:W2:Y:S02]  /*20ee0*/  @!P0 SYNCS.PHASECHK.TRANS64 P0, [R2+URZ+0x32440], R6 ;  /* 0x03244006020085a7 */ /* 0x000ea4000800007f */
[----:B--2---:R-:W-:Y:S05]  /*20ef0*/  @!P0 BRA `(.L_x_14893) ;  /* 0xfffffffc00f08947 */ /* 0x004fea000383ffff */
[----:B------:R-:W-:Y:S05]  /*20f00*/  BRA `(.L_x_15065) ;  /* 0xffffffa000087947 */ /* 0x000fea000383ffff */
.L_x_14898:
[----:B0-----:R0:W2:Y:S02]  /*20f10*/  SYNCS.PHASECHK.TRANS64.TRYWAIT P0, [R2+URZ+0x32460], R6 ;  /* 0x03246006020075a7 */ /* 0x0010a4000800017f */
[----:B--2---:R-:W-:Y:S05]  /*20f20*/  @!P0 NANOSLEEP.SYNCS 0x989680 ;  /* 0x009896800000895d */ /* 0x004fea0003900000 */
[----:B------:R-:W2:Y:S02]  /*20f30*/  @!P0 SYNCS.PHASECHK.TRANS64 P0, [R2+URZ+0x32460], R6 ;  /* 0x03246006020085a7 */ /* 0x000ea4000800007f */
[----:B--2---:R-:W-:Y:S05]  /*20f40*/  @!P0 BRA `(.L_x_14898) ;  /* 0xfffffffc00f08947 */ /* 0x004fea000383ffff */
[----:B------:R-:W-:Y:S05]  /*20f50*/  BRA `(.L_x_15066) ;  /* 0xffffffa000907947 */ /* 0x000fea000383ffff */
.L_x_14909:
[----:B0-----:R0:W1:Y:S02]  /*20f60*/  SYNCS.PHASECHK.TRANS64.TRYWAIT P0, [R3+URZ+0x32440], R2 ;  /* 0x03244002030075a7 */ /* 0x001064000800017f */
[----:B-1----:R-:W-:Y:S05]  /*20f70*/  @!P0 NANOSLEEP.SYNCS 0x989680 ;  /* 0x009896800000895d */ /* 0x002fea0003900000 */
[----:B------:R-:W1:Y:S02]  /*20f80*/  @!P0 SYNCS.PHASECHK.TRANS64 P0, [R3+URZ+0x32440], R2 ;  /* 0x03244002030085a7 */ /* 0x000e64000800007f */
[----:B-1----:R-:W-:Y:S05]  /*20f90*/  @!P0 BRA `(.L_x_14909) ;  /* 0xfffffffc00f08947 */ /* 0x002fea000383ffff */
[----:B------:R-:W-:Y:S05]  /*20fa0*/  BRA `(.L_x_15067) ;  /* 0xffffffa800987947 */ /* 0x000fea000383ffff */
.L_x_14914:
[----:B-1----:R1:W2:Y:S02]  /*20fb0*/  SYNCS.PHASECHK.TRANS64.TRYWAIT P0, [R3+URZ+0x32460], R2 ;  /* 0x03246002030075a7 */ /* 0x0022a4000800017f */
[----:B--2---:R-:W-:Y:S05]  /*20fc0*/  @!P0 NANOSLEEP.SYNCS 0x989680 ;  /* 0x009896800000895d */ /* 0x004fea0003900000 */
[----:B------:R-:W2:Y:S02]  /*20fd0*/  @!P0 SYNCS.PHASECHK.TRANS64 P0, [R3+URZ+0x32460], R2 ;  /* 0x03246002030085a7 */ /* 0x000ea4000800007f */
[----:B--2---:R-:W-:Y:S05]  /*20fe0*/  @!P0 BRA `(.L_x_14914) ;  /* 0xfffffffc00f08947 */ /* 0x004fea000383ffff */
[----:B------:R-:W-:Y:S05]  /*20ff0*/  BRA `(.L_x_15068) ;  /* 0xffffffac001c7947 */ /* 0x000fea000383ffff */
.L_x_14925:
[----:B0-----:R0:W1:Y:S02]  /*21000*/  SYNCS.PHASECHK.TRANS64.TRYWAIT P0, [R3+URZ+0x32440], R2 ;  /* 0x03244002030075a7 */ /* 0x001064000800017f */
[----:B-1----:R-:W-:Y:S05]  /*21010*/  @!P0 NANOSLEEP.SYNCS 0x989680 ;  /* 0x009896800000895d */ /* 0x002fea0003900000 */
[----:B------:R-:W1:Y:S02]  /*21020*/  @!P0 SYNCS.PHASECHK.TRANS64 P0, [R3+URZ+0x32440], R2 ;  /* 0x03244002030085a7 */ /* 0x000e64000800007f */
[----:B-1----:R-:W-:Y:S05]  /*21030*/  @!P0 BRA `(.L_x_14925) ;  /* 0xfffffffc00f08947 */ /* 0x002fea000383ffff */
[----:B------:R-:W-:Y:S05]  /*21040*/  BRA `(.L_x_15069) ;  /* 0xffffffb400087947 */ /* 0x000fea000383ffff */
.L_x_14930:
[----:B-1----:R1:W2:Y:S02]  /*21050*/  SYNCS.PHASECHK.TRANS64.TRYWAIT P0, [R3+URZ+0x32460], R2 ;  /* 0x03246002030075a7 */ /* 0x0022a4000800017f */
[----:B--2---:R-:W-:Y:S05]  /*21060*/  @!P0 NANOSLEEP.SYNCS 0x989680 ;  /* 0x009896800000895d */ /* 0x004fea0003900000 */
[----:B------:R-:W2:Y:S02]  /*21070*/  @!P0 SYNCS.PHASECHK.TRANS64 P0, [R3+URZ+0x32460], R2 ;  /* 0x03246002030085a7 */ /* 0x000ea4000800007f */
[----:B--2---:R-:W-:Y:S05]  /*21080*/  @!P0 BRA `(.L_x_14930) ;  /* 0xfffffffc00f08947 */ /* 0x004fea000383ffff */
[----:B------:R-:W-:Y:S05]  /*21090*/  BRA `(.L_x_15070) ;  /* 0xffffffb400907947 */ /* 0x000fea000383ffff */
.L_x_14942:
[----:B------:R-:W-:Y:S01]  /*210a0*/  BSSY B0, `(.L_x_15071) ;  /* 0x0000008000007945 */ /* 0x000fe20003800000 */
[----:B------:R-:W-:Y:S02]  /*210b0*/  IMAD.MOV.U32 R13, RZ, RZ, R16 ;  /* 0x000000ffff0d7224 */ /* 0x000fe400078e0010 */
[----:B------:R-:W-:Y:S02]  /*210c0*/  IMAD.MOV.U32 R12, RZ, RZ, RZ ;  /* 0x000000ffff0c7224 */ /* 0x000fe400078e00ff */
[----:B------:R-:W-:Y:S02]  /*210d0*/  IMAD.MOV.U32 R11, RZ, RZ, 0x1f ;  /* 0x0000001fff0b7424 */ /* 0x000fe400078e00ff */
[----:B------:R-:W-:-:S07]  /*210e0*/  IMAD.MOV.U32 R15, RZ, RZ, -0x1 ;  /* 0xffffffffff0f7424 */ /* 0x000fce00078e00ff */
[----:B0---45:R-:W-:Y:S05]  /*210f0*/  WARPSYNC.COLLECTIVE R15, `(.L_x_15072) ;  /* 0x000000000f087348 */ /* 0x031fea0003c00000 */
[----:B0-----:R0:W1:Y:S02]  /*21100*/  SHFL.IDX P6, R14, R13, R12, R11 ;  /* 0x0000000c0d0e7389 */ /* 0x00106400000c000b */
[----:B01--45:R-:W-:Y:S01]  /*21110*/  ENDCOLLECTIVE ;  /* 0x000000000000791b */ /* 0x033fe20003800000 */
.L_x_15072:
[----:B------:R-:W-:Y:S05]  /*21120*/  BSYNC B0 ;  /* 0x0000000000007941 */ /* 0x000fea0003800000 */
.L_x_15071:
        /* <DEDUP_REMOVED lines=9> */
.L_x_15073:
        /* <DEDUP_REMOVED lines=18> */
.L_x_15074:
        /* <DEDUP_REMOVED lines=8> */
.L_x_15075:
        /* <DEDUP_REMOVED lines=8> */
.L_x_15076:
        /* <DEDUP_REMOVED lines=8> */
.L_x_15077:
        /* <DEDUP_REMOVED lines=8> */
.L_x_15078:
        /* <DEDUP_REMOVED lines=9> */
.L_x_15079:
[----:B------:R-:W-:Y:S01]  /*21570*/  IMAD.MOV.U32 R16, RZ, RZ, R14 ;  /* 0x000000ffff107224 */ /* 0x000fe200078e000e */
[----:B------:R-:W-:Y:S06]  /*21580*/  BRA `(.L_x_15080) ;  /* 0xffffffb800e87947 */ /* 0x000fec000383ffff */
.L_x_14947:
        /* <DEDUP_REMOVED lines=8> */
.L_x_15082:
[----:B------:R-:W-:Y:S05]  /*21610*/  BSYNC B0 ;  /* 0x0000000000007941 */ /* 0x000fea0003800000 */
.L_x_15081:
        /* <DEDUP_REMOVED lines=10> */
.L_x_15083:
        /* <DEDUP_REMOVED lines=8> */
.L_x_15084:
        /* <DEDUP_REMOVED lines=8> */
.L_x_15085:
        /* <DEDUP_REMOVED lines=8> */
.L_x_15086:
        /* <DEDUP_REMOVED lines=9> */
.L_x_15087:
[----:B------:R-:W-:Y:S01]  /*218d0*/  IMAD.MOV.U32 R16, RZ, RZ, R14 ;  /* 0x000000ffff107224 */ /* 0x000fe200078e000e */
[----:B------:R-:W-:Y:S06]  /*218e0*/  BRA `(.L_x_15088) ;  /* 0xffffffb800ac7947 */ /* 0x000fec000383ffff */
.L_x_14949:
[----:B------:R-:W-:Y:S01]  /*218f0*/  BSSY B0, `(.L_x_15089) ;  /* 0x0000006000007945 */ /* 0x000fe20003800000 */
[----:B------:R-:W-:Y:S01]  /*21900*/  PLOP3.LUT P6, PT, P6, PT, PT, 0x8, 0x0 ;  /* 0x000000000000781c */ /* 0x000fe200037ce170 */
[----:B------:R-:W-:-:S12]  /*21910*/  IMAD.MOV.U32 R15, RZ, RZ, -0x1 ;  /* 0xffffffffff0f7424 */ /* 0x000fd800078e00ff */
[----:B0---45:R-:W-:Y:S05]  /*21920*/  WARPSYNC.COLLECTIVE R15, `(.L_x_15090) ;  /* 0x000000000f087348 */ /* 0x031fea0003c00000 */
[----:B------:R-:W-:Y:S01]  /*21930*/  VOTE.ANY R14, PT, P6 ;  /* 0x00000000000e7806 */ /* 0x000fe200030e0100 */
[----:B0---45:R-:W-:Y:S06]  /*21940*/  ENDCOLLECTIVE ;  /* 0x000000000000791b */ /* 0x031fec0003800000 */
.L_x_15090:
[----:B------:R-:W-:Y:S05]  /*21950*/  BSYNC B0 ;  /* 0x0000000000007941 */ /* 0x000fea0003800000 */
.L_x_15089:
        /* <DEDUP_REMOVED lines=9> */
.L_x_15091:
[----:B------:R-:W-:Y:S01]  /*219f0*/  IMAD.MOV.U32 R17, RZ, RZ, R14 ;  /* 0x000000ffff117224 */ /* 0x000fe200078e000e */
[----:B------:R-:W-:Y:S06]  /*21a00*/  BRA `(.L_x_15092) ;  /* 0xffffffb8009c7947 */ /* 0x000fec000383ffff */
.L_x_14951:
[----:B------:R-:W-:Y:S01]  /*21a10*/  BSSY B0, `(.L_x_15093) ;  /* 0x0000007000007945 */ /* 0x000fe20003800000 */
[----:B------:R-:W-:Y:S02]  /*21a20*/  IMAD.MOV.U32 R13, RZ, RZ, R3 ;  /* 0x000000ffff0d7224 */ /* 0x000fe400078e0003 */
[----:B------:R-:W-:Y:S02]  /*21a30*/  IMAD.MOV.U32 R11, RZ, RZ, 0x1f ;  /* 0x0000001fff0b7424 */ /* 0x000fe400078e00ff */
[----:B------:R-:W-:-:S07]  /*21a40*/  IMAD.MOV.U32 R15, RZ, RZ, -0x1 ;  /* 0xffffffffff0f7424 */ /* 0x000fce00078e00ff */
[----:B0-2-45:R-:W-:Y:S05]  /*21a50*/  WARPSYNC.COLLECTIVE R15, `(.L_x_15094) ;  /* 0x000000000f087348 */ /* 0x035fea0003c00000 */
[----:B------:R1:W3:Y:S02]  /*21a60*/  SHFL.IDX P6, R14, R13, R12, R11 ;  /* 0x0000000c0d0e7389 */ /* 0x0002e400000c000b */
[----:B012345:R-:W-:Y:S01]  /*21a70*/  ENDCOLLECTIVE ;  /* 0x000000000000791b */ /* 0x03ffe20003800000 */
.L_x_15094:
[----:B------:R-:W-:Y:S05]  /*21a80*/  BSYNC B0 ;  /* 0x0000000000007941 */ /* 0x000fea0003800000 */
.L_x_15093:
[----:B------:R-:W-:Y:S01]  /*21a90*/  IMAD.MOV.U32 R2, RZ, RZ, R14 ;  /* 0x000000ffff027224 */ /* 0x000fe200078e000e */
[----:B------:R-:W-:Y:S06]  /*21aa0*/  BRA `(.L_x_14950) ;  /* 0xffffffb800907947 */ /* 0x000fec000383ffff */
.L_x_14955:
[----:B0-----:R0:W2:Y:S02]  /*21ab0*/  SYNCS.PHASECHK.TRANS64.TRYWAIT P0, [R0+URZ+0x32420], R3 ;  /* 0x03242003000075a7 */ /* 0x0010a4000800017f */
[----:B--2---:R-:W-:Y:S05]  /*21ac0*/  @!P0 NANOSLEEP.SYNCS 0x989680 ;  /* 0x009896800000895d */ /* 0x004fea0003900000 */
[----:B------:R-:W2:Y:S02]  /*21ad0*/  @!P0 SYNCS.PHASECHK.TRANS64 P0, [R0+URZ+0x32420], R3 ;  /* 0x03242003000085a7 */ /* 0x000ea4000800007f */
[----:B--2---:R-:W-:Y:S05]  /*21ae0*/  @!P0 BRA `(.L_x_14955) ;  /* 0xfffffffc00f08947 */ /* 0x004fea000383ffff */
[----:B------:R-:W-:Y:S05]  /*21af0*/  BRA `(.L_x_15095) ;  /* 0xffffffc000107947 */ /* 0x000fea000383ffff */
.L_x_14956:
        /* <DEDUP_REMOVED lines=8> */
[----:B0---45:R-:W-:Y:S05]  /*21b80*/  WARPSYNC.COLLECTIVE R15, `(.L_x_15097) ;  /* 0x000000000f087348 */ /* 0x031fea0003c00000 */
[----:B------:R1:W2:Y:S02]  /*21b90*/  SHFL.IDX P6, R14, R13, R12, R11 ;  /* 0x0000000c0d0e7389 */ /* 0x0002a400000c000b */
[----:B012-45:R-:W-:Y:S01]  /*21ba0*/  ENDCOLLECTIVE ;  /* 0x000000000000791b */ /* 0x037fe20003800000 */
.L_x_15097:
[----:B------:R-:W-:Y:S05]  /*21bb0*/  BSYNC B0 ;  /* 0x0000000000007941 */ /* 0x000fea0003800000 */
.L_x_15096:
[----:B------:R-:W-:Y:S05]  /*21bc0*/  BRA `(.L_x_15098) ;  /* 0xffffffbc00f87947 */ /* 0x000fea000383ffff */
.L_x_14957:
[----:B------:R-:W-:Y:S01]  /*21bd0*/  BSSY B0, `(.L_x_15099) ;  /* 0x0000006000007945 */ /* 0x000fe20003800000 */
[----:B------:R-:W-:-:S07]  /*21be0*/  IMAD.MOV.U32 R15, RZ, RZ, -0x1 ;  /* 0xffffffffff0f7424 */ /* 0x000fce00078e00ff */
[----:B012-45:R-:W-:Y:S05]  /*21bf0*/  WARPSYNC.COLLECTIVE R15, `(.L_x_15100) ;  /* 0x000000000f0c7348 */ /* 0x037fea0003c00000 */
[----:B------:R-:W-:Y:S02]  /*21c00*/  ELECT P6, UR62, PT ;  /* 0x00000000003e782f */ /* 0x000fe400038c0000 */
[----:B------:R-:W-:Y:S01]  /*21c10*/  MOV R14, UR62 ;  /* 0x0000003e000e7c02 */ /* 0x000fe20008000f00 */
[----:B012-45:R-:W-:Y:S10]  /*21c20*/  ENDCOLLECTIVE ;  /* 0x000000000000791b */ /* 0x037ff40003800000 */
.L_x_15100:
[----:B------:R-:W-:Y:S05]  /*21c30*/  BSYNC B0 ;  /* 0x0000000000007941 */ /* 0x000fea0003800000 */
.L_x_15099:
[----:B------:R-:W-:Y:S05]  /*21c40*/  BRA `(.L_x_15101) ;  /* 0xffffffbc00ec7947 */ /* 0x000fea000383ffff */
.L_x_14959:
[----:B0-----:R0:W1:Y:S02]  /*21c50*/  SYNCS.PHASECHK.TRANS64.TRYWAIT P0, [R6+URZ], R5 ;  /* 0x00000005060075a7 */ /* 0x001064000800017f */
[----:B-1----:R-:W-:Y:S05]  /*21c60*/  @!P0 NANOSLEEP.SYNCS 0x989680 ;  /* 0x009896800000895d */ /* 0x002fea0003900000 */
[----:B------:R-:W1:Y:S02]  /*21c70*/  @!P0 SYNCS.PHASECHK.TRANS64 P0, [R6+URZ], R5 ;  /* 0x00000005060085a7 */ /* 0x000e64000800007f */
[----:B-1----:R-:W-:Y:S05]  /*21c80*/  @!P0 BRA `(.L_x_14959) ;  /* 0xfffffffc00f08947 */ /* 0x002fea000383ffff */
[----:B------:R-:W-:Y:S05]  /*21c90*/  BRA `(.L_x_15102) ;  /* 0xffffffc000287947 */ /* 0x000fea000383ffff */
.L_x_14960:
[----:B-1----:R1:W2:Y:S02]  /*21ca0*/  SYNCS.PHASECHK.TRANS64.TRYWAIT P0, [R7+URZ], R2 ;  /* 0x00000002070075a7 */ /* 0x0022a4000800017f */
[----:B--2---:R-:W-:Y:S05]  /*21cb0*/  @!P0 NANOSLEEP.SYNCS 0x989680 ;  /* 0x009896800000895d */ /* 0x004fea0003900000 */
[----:B------:R-:W2:Y:S02]  /*21cc0*/  @!P0 SYNCS.PHASECHK.TRANS64 P0, [R7+URZ], R2 ;  /* 0x00000002070085a7 */ /* 0x000ea4000800007f */
[----:B--2---:R-:W-:Y:S05]  /*21cd0*/  @!P0 BRA `(.L_x_14960) ;  /* 0xfffffffc00f08947 */ /* 0x004fea000383ffff */
[----:B------:R-:W-:Y:S05]  /*21ce0*/  BRA `(.L_x_15103) ;  /* 0xffffffc0001c7947 */ /* 0x000fea000383ffff */
.L_x_14962:
[----:B--2---:R2:W3:Y:S02]  /*21cf0*/  SYNCS.PHASECHK.TRANS64.TRYWAIT P0, [R4+URZ], R5 ;  /* 0x00000005040075a7 */ /* 0x0044e4000800017f */
[----:B---3--:R-:W-:Y:S05]  /*21d00*/  @!P0 NANOSLEEP.SYNCS 0x989680 ;  /* 0x009896800000895d */ /* 0x008fea0003900000 */
[----:B------:R-:W3:Y:S02]  /*21d10*/  @!P0 SYNCS.PHASECHK.TRANS64 P0, [R4+URZ], R5 ;  /* 0x00000005040085a7 */ /* 0x000ee4000800007f */
[----:B---3--:R-:W-:Y:S05]  /*21d20*/  @!P0 BRA `(.L_x_14962) ;  /* 0xfffffffc00f08947 */ /* 0x008fea000383ffff */
[----:B------:R-:W-:Y:S05]  /*21d30*/  BRA `(.L_x_15104) ;  /* 0xffffffc000247947 */ /* 0x000fea000383ffff */
.L_x_15105:
        /* <DEDUP_REMOVED lines=12> */
.L_x_15154:


//--------------------- .nv.global.init           --------------------------
	.section	.nv.global.init,"aw",@progbits
.nv.global.init:
	.type		$str$23,@object
	.size		$str$23,($str$24 - $str$23)
$str$23:
        /*0000*/ 	.byte	0x28, 0x61, 0x64, 0x64, 0x72, 0x65, 0x73, 0x73, 0x20, 0x26, 0x20, 0x6d, 0x61, 0x73, 0x6b, 0x29
        /*0010*/ 	.byte	0x20, 0x3d, 0x3d, 0x20, 0x30, 0x00
	.type		$str$24,@object
	.size		$str$24,(__unnamed_11 - $str$24)
$str$24:
        /*0016*/ 	.byte	0x2f, 0x74, 0x6d, 0x70, 0x2f, 0x6f, 0x73, 0x73, 0x5f, 0x6b, 0x65, 0x72, 0x6e, 0x65, 0x6c, 0x73
        /*0026*/ 	.byte	0x5f, 0x73, 0x72, 0x63, 0x2f, 0x66, 0x6c, 0x61, 0x73, 0x68, 0x5f, 0x61, 0x74, 0x74, 0x65, 0x6e
        /*0036*/ 	.byte	0x74, 0x69, 0x6f, 0x6e, 0x2f, 0x63, 0x73, 0x72, 0x63, 0x2f, 0x63, 0x75, 0x74, 0x6c, 0x61, 0x73
        /*0046*/ 	.byte	0x73, 0x2f, 0x69, 0x6e, 0x63, 0x6c, 0x75, 0x64, 0x65, 0x2f, 0x63, 0x75, 0x74, 0x65, 0x2f, 0x70
        /*0056*/ 	.byte	0x6f, 0x69, 0x6e, 0x74, 0x65, 0x72, 0x5f, 0x66, 0x6c, 0x61, 0x67, 0x67, 0x65, 0x64, 0x2e, 0x68
        /*0066*/ 	.byte	0x70, 0x70, 0x00
	.type		__unnamed_11,@object
	.size		__unnamed_11,(__unnamed_4 - __unnamed_11)
__unnamed_11:
        /* <DEDUP_REMOVED lines=24> */
	.type		__unnamed_4,@object
	.size		__unnamed_4,(__unnamed_12 - __unnamed_4)
__unnamed_4:
        /* <DEDUP_REMOVED lines=24> */
        /*0369*/ 	.byte	0x00
	.type		__unnamed_12,@object
	.size		__unnamed_12,(__unnamed_17 - __unnamed_12)
__unnamed_12:
        /* <DEDUP_REMOVED lines=24> */
        /*04ea*/ 	.byte	0x26, 0x5d, 0x00
	.type		__unnamed_17,@object
	.size		__unnamed_17,(__unnamed_5 - __unnamed_17)
__unnamed_17:
        /* <DEDUP_REMOVED lines=25> */
	.type		__unnamed_5,@object
	.size		__unnamed_5,(__unnamed_19 - __unnamed_5)
__unnamed_5:
        /* <DEDUP_REMOVED lines=25> */
	.type		__unnamed_19,@object
	.size		__unnamed_19,(__unnamed_7 - __unnamed_19)
__unnamed_19:
        /* <DEDUP_REMOVED lines=25> */
	.type		__unnamed_7,@object
	.size		__unnamed_7,(__unnamed_13 - __unnamed_7)
__unnamed_7:
        /* <DEDUP_REMOVED lines=25> */
	.type		__unnamed_13,@object
	.size		__unnamed_13,(__unnamed_6 - __unnamed_13)
__unnamed_13:
        /* <DEDUP_REMOVED lines=28> */
        /*0cbd*/ 	.byte	0x34, 0x30, 0x39, 0x36, 0x3e, 0x3e, 0x3e, 0x3e, 0x3e, 0x5d, 0x00
	.type		__unnamed_6,@object
	.size		__unnamed_6,(__unnamed_8 - __unnamed_6)
__unnamed_6:
        /* <DEDUP_REMOVED lines=29> */
	.type		__unnamed_8,@object
	.size		__unnamed_8,(__unnamed_1 - __unnamed_8)
__unnamed_8:
        /* <DEDUP_REMOVED lines=28> */
        /*1054*/ 	.byte	0x34, 0x30, 0x39, 0x36, 0x3e, 0x3e, 0x3e, 0x3e, 0x3e, 0x20, 0x26, 0x5d, 0x00
	.type		__unnamed_1,@object
	.size		__unnamed_1,(__unnamed_9 - __unnamed_1)
__unnamed_1:
        /* <DEDUP_REMOVED lines=28> */
        /*1221*/ 	.byte	0x3c, 0x36, 0x31, 0x34, 0x34, 0x3e, 0x3e, 0x3e, 0x3e, 0x3e, 0x20, 0x26, 0x5d, 0x00
	.type		__unnamed_9,@object
	.size		__unnamed_9,(__unnamed_10 - __unnamed_9)
__unnamed_9:
        /* <DEDUP_REMOVED lines=28> */
        /*13ef*/ 	.byte	0x3a, 0x43, 0x3c, 0x33, 0x32, 0x37, 0x36, 0x38, 0x3e, 0x3e, 0x3e, 0x3e, 0x3e, 0x5d, 0x00
	.type		__unnamed_10,@object
	.size		__unnamed_10,(__unnamed_21 - __unnamed_10)
__unnamed_10:
        /* <DEDUP_REMOVED lines=29> */
	.type		__unnamed_21,@object
	.size		__unnamed_21,(__unnamed_3 - __unnamed_21)
__unnamed_21:
        /* <DEDUP_REMOVED lines=29> */
	.type		__unnamed_3,@object
	.size		__unnamed_3,(__unnamed_23 - __unnamed_3)
__unnamed_3:
        /* <DEDUP_REMOVED lines=29> */
	.type		__unnamed_23,@object
	.size		__unnamed_23,(__unnamed_15 - __unnamed_23)
__unnamed_23:
        /* <DEDUP_REMOVED lines=29> */
	.type		__unnamed_15,@object
	.size		__unnamed_15,(__unnamed_16 - __unnamed_15)
__unnamed_15:
        /* <DEDUP_REMOVED lines=29> */
	.type		__unnamed_16,@object
	.size		__unnamed_16,(__unnamed_2 - __unnamed_16)
__unnamed_16:
        /* <DEDUP_REMOVED lines=29> */
	.type		__unnamed_2,@object
	.size		__unnamed_2,(__unnamed_18 - __unnamed_2)
__unnamed_2:
        /* <DEDUP_REMOVED lines=29> */
	.type		__unnamed_18,@object
	.size		__unnamed_18,(__unnamed_22 - __unnamed_18)
__unnamed_18:
        /* <DEDUP_REMOVED lines=29> */
	.type		__unnamed_22,@object
	.size		__unnamed_22,(__unnamed_20 - __unnamed_22)
__unnamed_22:
        /* <DEDUP_REMOVED lines=29> */
	.type		__unnamed_20,@object
	.size		__unnamed_20,(__unnamed_14 - __unnamed_20)
__unnamed_20:
        /* <DEDUP_REMOVED lines=29> */
        /*261d*/ 	.byte	0x5d, 0x00
	.type		__unnamed_14,@object
	.size		__unnamed_14,(.L_13 - __unnamed_14)
__unnamed_14:
        /* <DEDUP_REMOVED lines=30> */
.L_13:


//--------------------- .nv.shared._ZN7cutlass13device_kernelIN5flash11enable_sm90INS1_16FlashAttnFwdSm90INS1_25CollectiveMainloopFwdSm90ILi2EN4cute5tupleIJNS5_1CILi1EEES8_S8_EEENS6_IJNS7_ILi128EEESA_NS7_ILi192EEEEEELi128ENS_10bfloat16_tEfNS_4arch4Sm90ELb0ELb0ELb0ELb0ELb0ELb0ELb0ELb1ELb1ELb1ELb0ELb0EEENS1_21CollectiveEpilogueFwdINS6_IJSA_SA_SA_EEES9_SD_SF_Li256ELb0ELb1ELb0ELb0EEENS1_29StaticPersistentTileSchedulerILb0EEEEEEEEEvNT_6ParamsE --------------------------
	.section	.nv.shared._ZN7cutlass13device_kernelIN5flash11enable_sm90INS1_16FlashAttnFwdSm90INS1_25CollectiveMainloopFwdSm90ILi2EN4cute5tupleIJNS5_1CILi1EEES8_S8_EEENS6_IJNS7_ILi128EEESA_NS7_ILi192EEEEEELi128ENS_10bfloat16_tEfNS_4arch4Sm90ELb0ELb0ELb0ELb0ELb0ELb0ELb0ELb1ELb1ELb1ELb0ELb0EEENS1_21CollectiveEpilogueFwdINS6_IJSA_SA_SA_EEES9_SD_SF_Li256ELb0ELb1ELb0ELb0EEENS1_29StaticPersistentTileSchedulerILb0EEEEEEEEEvNT_6ParamsE,"aw",@nobits
	.sectionflags	@""
	.align	16
	.zero		1024


//--------------------- .nv.shared.reserved.0     --------------------------
	.section	.nv.shared.reserved.0,"aw",@nobits
	.weak		__nv_reservedSMEM_offset_0_alias
	.size		__nv_reservedSMEM_offset_0_alias, 0, 0
	.other		__nv_reservedSMEM_offset_0_alias,@"STO_CUDA_RESERVED_SHARED STV_DEFAULT"
__nv_reservedSMEM_offset_0_alias:
	.zero		0


//--------------------- .nv.global                --------------------------
	.section	.nv.global,"aw",@nobits
.nv.global:
	.type		_ZN75_INTERNAL_05d65701_39_flash_fwd_hdimdiff_bf16_packgqa_sm90_cu_d53ad458_40334cute1_E,@object
	.size		_ZN75_INTERNAL_05d65701_39_flash_fwd_hdimdiff_bf16_packgqa_sm90_cu_d53ad458_40334cute1_E,(_ZN75_INTERNAL_05d65701_39_flash_fwd_hdimdiff_bf16_packgqa_sm90_cu_d53ad458_40334cuda3std3__45__cpo6cbeginE - _ZN75_INTERNAL_05d65701_39_flash_fwd_hdimdiff_bf16_packgqa_sm90_cu_d53ad458_40334cute1_E)
_ZN75_INTERNAL_05d65701_39_flash_fwd_hdimdiff_bf16_packgqa_sm90_cu_d53ad458_40334cute1_E:
	.zero		1
	.type		_ZN75_INTERNAL_05d65701_39_flash_fwd_hdimdiff_bf16_packgqa_sm90_cu_d53ad458_40334cuda3std3__45__cpo6cbeginE,@object
	.size		_ZN75_INTERNAL_05d65701_39_flash_fwd_hdimdiff_bf16_packgqa_sm90_cu_d53ad458_40334cuda3std3__45__cpo6cbeginE,(_ZN75_INTERNAL_05d65701_39_flash_fwd_hdimdiff_bf16_packgqa_sm90_cu_d53ad458_40334cuda3std3__48in_placeE - _ZN75_INTERNAL_05d65701_39_flash_fwd_hdimdiff_bf16_packgqa_sm90_cu_d53ad458_40334cuda3std3__45__cpo6cbeginE)
_ZN75_INTERNAL_05d65701_39_flash_fwd_hdimdiff_bf16_packgqa_sm90_cu_d53ad458_40334cuda3std3__45__cpo6cbeginE:
	.zero		1
	.type		_ZN75_INTERNAL_05d65701_39_flash_fwd_hdimdiff_bf16_packgqa_sm90_cu_d53ad458_40334cuda3std3__48in_placeE,@object
	.size		_ZN75_INTERNAL_05d65701_39_flash_fwd_hdimdiff_bf16_packgqa_sm90_cu_d53ad458_40334cuda3std3__48in_placeE,(_ZN75_INTERNAL_05d65701_39_flash_fwd_hdimdiff_bf16_packgqa_sm90_cu_d53ad458_40334cuda3std6ranges3__45__cpo9iter_moveE - _ZN75_INTERNAL_05d65701_39_flash_fwd_hdimdiff_bf16_packgqa_sm90_cu_d53ad458_40334cuda3std3__48in_placeE)
_ZN75_INTERNAL_05d65701_39_flash_fwd_hdimdiff_bf16_packgqa_sm90_cu_d53ad458_40334cuda3std3__48in_placeE:
	.zero		1
	.type		_ZN75_INTERNAL_05d65701_39_flash_fwd_hdimdiff_bf16_packgqa_sm90_cu_d53ad458_40334cuda3std6ranges3__45__cpo9iter_moveE,@object
	.size		_ZN75_INTERNAL_05d65701_39_flash_fwd_hdimdiff_bf16_packgqa_sm90_cu_d53ad458_40334cuda3std6ranges3__45__cpo9iter_moveE,(_ZN75_INTERNAL_05d65701_39_flash_fwd_hdimdiff_bf16_packgqa_sm90_cu_d53ad458_40334cuda3std3__45__cpo5beginE - _ZN75_INTERNAL_05d65701_39_flash_fwd_hdimdiff_bf16_packgqa_sm90_cu_d53ad458_40334cuda3std6ranges3__45__cpo9iter_moveE)
_ZN75_INTERNAL_05d65701_39_flash_fwd_hdimdiff_bf16_packgqa_sm90_cu_d53ad458_40334cuda3std6ranges3__45__cpo9iter_moveE:
	.zero		1
	.type		_ZN75_INTERNAL_05d65701_39_flash_fwd_hdimdiff_bf16_packgqa_sm90_cu_d53ad458_40334cuda3std3__45__cpo5beginE,@object
	.size		_ZN75_INTERNAL_05d65701_39_flash_fwd_hdimdiff_bf16_packgqa_sm90_cu_d53ad458_40334cuda3std3__45__cpo5beginE,(_ZN75_INTERNAL_05d65701_39_flash_fwd_hdimdiff_bf16_packgqa_sm90_cu_d53ad458_40334cuda3std3__477_GLOBAL__N__05d65701_39_flash_fwd_hdimdiff_bf16_packgqa_sm90_cu_d53ad458_40336ignoreE - _ZN75_INTERNAL_05d65701_39_flash_fwd_hdimdiff_bf16_packgqa_sm90_cu_d53ad458_40334cuda3std3__45__cpo5beginE)
_ZN75_INTERNAL_05d65701_39_flash_fwd_hdimdiff_bf16_packgqa_sm90_cu_d53ad458_40334cuda3std3__45__cpo5beginE:
	.zero		1
	.type		_ZN75_INTERNAL_05d65701_39_flash_fwd_hdimdiff_bf16_packgqa_sm90_cu_d53ad458_40334cuda3std3__477_GLOBAL__N__05d65701_39_flash_fwd_hdimdiff_bf16_packgqa_sm90_cu_d53ad458_40336ignoreE,@object
	.size		_ZN75_INTERNAL_05d65701_39_flash_fwd_hdimdiff_bf16_packgqa_sm90_cu_d53ad458_40334cuda3std3__477_GLOBAL__N__05d65701_39_flash_fwd_hdimdiff_bf16_packgqa_sm90_cu_d53ad458_40336ignoreE,(_ZN75_INTERNAL_05d65701_39_flash_fwd_hdimdiff_bf16_packgqa_sm90_cu_d53ad458_40334cute7productE - _ZN75_INTERNAL_05d65701_39_flash_fwd_hdimdiff_bf16_packgqa_sm90_cu_d53ad458_40334cuda3std3__477_GLOBAL__N__05d65701_39_flash_fwd_hdimdiff_bf16_packgqa_sm90_cu_d53ad458_40336ignoreE)
_ZN75_INTERNAL_05d65701_39_flash_fwd_hdimdiff_bf16_packgqa_sm90_cu_d53ad458_40334cuda3std3__477_GLOBAL__N__05d65701_39_flash_fwd_hdimdiff_bf16_packgqa_sm90_cu_d53ad458_40336ignoreE:
	.zero		1
	.type		_ZN75_INTERNAL_05d65701_39_flash_fwd_hdimdiff_bf16_packgqa_sm90_cu_d53ad458_40334cute7productE,@object
	.size		_ZN75_INTERNAL_05d65701_39_flash_fwd_hdimdiff_bf16_packgqa_sm90_cu_d53ad458_40334cute7productE,(_ZN75_INTERNAL_05d65701_39_flash_fwd_hdimdiff_bf16_packgqa_sm90_cu_d53ad458_40334cuda3std3__45__cpo3endE - _ZN75_INTERNAL_05d65701_39_flash_fwd_hdimdiff_bf16_packgqa_sm90_cu_d53ad458_40334cute7productE)
_ZN75_INTERNAL_05d65701_39_flash_fwd_hdimdiff_bf16_packgqa_sm90_cu_d53ad458_40334cute7productE:
	.zero		1
	.type		_ZN75_INTERNAL_05d65701_39_flash_fwd_hdimdiff_bf16_packgqa_sm90_cu_d53ad458_40334cuda3std3__45__cpo3endE,@object
	.size		_ZN75_INTERNAL_05d65701_39_flash_fwd_hdimdiff_bf16_packgqa_sm90_cu_d53ad458_40334cuda3std3__45__cpo3endE,(_ZN75_INTERNAL_05d65701_39_flash_fwd_hdimdiff_bf16_packgqa_sm90_cu_d53ad458_40334cuda3std3__419piecewise_constructE - _ZN75_INTERNAL_05d65701_39_flash_fwd_hdimdiff_bf16_packgqa_sm90_cu_d53ad458_40334cuda3std3__45__cpo3endE)
_ZN75_INTERNAL_05d65701_39_flash_fwd_hdimdiff_bf16_packgqa_sm90_cu_d53ad458_40334cuda3std3__45__cpo3endE:
	.zero		1
	.type		_ZN75_INTERNAL_05d65701_39_flash_fwd_hdimdiff_bf16_packgqa_sm90_cu_d53ad458_40334cuda3std3__419piecewise_constructE,@object
	.size		_ZN75_INTERNAL_05d65701_39_flash_fwd_hdimdiff_bf16_packgqa_sm90_cu_d53ad458_40334cuda3std3__419piecewise_constructE,(_ZN75_INTERNAL_05d65701_39_flash_fwd_hdimdiff_bf16_packgqa_sm90_cu_d53ad458_40334cuda3std3__45__cpo4cendE - _ZN75_INTERNAL_05d65701_39_flash_fwd_hdimdiff_bf16_packgqa_sm90_cu_d53ad458_40334cuda3std3__419piecewise_constructE)
_ZN75_INTERNAL_05d65701_39_flash_fwd_hdimdiff_bf16_packgqa_sm90_cu_d53ad458_40334cuda3std3__419piecewise_constructE:
	.zero		1
	.type		_ZN75_INTERNAL_05d65701_39_flash_fwd_hdimdiff_bf16_packgqa_sm90_cu_d53ad458_40334cuda3std3__45__cpo4cendE,@object
	.size		_ZN75_INTERNAL_05d65701_39_flash_fwd_hdimdiff_bf16_packgqa_sm90_cu_d53ad458_40334cuda3std3__45__cpo4cendE,(_ZN75_INTERNAL_05d65701_39_flash_fwd_hdimdiff_bf16_packgqa_sm90_cu_d53ad458_40334cuda3std6ranges3__45__cpo4swapE - _ZN75_INTERNAL_05d65701_39_flash_fwd_hdimdiff_bf16_packgqa_sm90_cu_d53ad458_40334cuda3std3__45__cpo4cendE)
_ZN75_INTERNAL_05d65701_39_flash_fwd_hdimdiff_bf16_packgqa_sm90_cu_d53ad458_40334cuda3std3__45__cpo4cendE:
	.zero		1
	.type		_ZN75_INTERNAL_05d65701_39_flash_fwd_hdimdiff_bf16_packgqa_sm90_cu_d53ad458_40334cuda3std6ranges3__45__cpo4swapE,@object
	.size		_ZN75_INTERNAL_05d65701_39_flash_fwd_hdimdiff_bf16_packgqa_sm90_cu_d53ad458_40334cuda3std6ranges3__45__cpo4swapE,(.L_30 - _ZN75_INTERNAL_05d65701_39_flash_fwd_hdimdiff_bf16_packgqa_sm90_cu_d53ad458_40334cuda3std6ranges3__45__cpo4swapE)
_ZN75_INTERNAL_05d65701_39_flash_fwd_hdimdiff_bf16_packgqa_sm90_cu_d53ad458_40334cuda3std6ranges3__45__cpo4swapE:
	.zero		1
.L_30:


//--------------------- .nv.shared._ZN7cutlass13device_kernelIN5flash11enable_sm90INS1_16FlashAttnFwdSm90INS1_25CollectiveMainloopFwdSm90ILi2EN4cute5tupleIJNS5_1CILi2EEENS7_ILi1EEES9_EEENS6_IJNS7_ILi128EEESB_NS7_ILi192EEEEEELi128ENS_10bfloat16_tEfNS_4arch4Sm90ELb0ELb0ELb0ELb0ELb0ELb0ELb0ELb1ELb1ELb1ELb0ELb0EEENS1_21CollectiveEpilogueFwdINS6_IJSB_SB_SB_EEESA_SE_SG_Li256ELb0ELb1ELb0ELb0EEENS1_29StaticPersistentTileSchedulerILb0EEEEEEEEEvNT_6ParamsE --------------------------
	.section	.nv.shared._ZN7cutlass13device_kernelIN5flash11enable_sm90INS1_16FlashAttnFwdSm90INS1_25CollectiveMainloopFwdSm90ILi2EN4cute5tupleIJNS5_1CILi2EEENS7_ILi1EEES9_EEENS6_IJNS7_ILi128EEESB_NS7_ILi192EEEEEELi128ENS_10bfloat16_tEfNS_4arch4Sm90ELb0ELb0ELb0ELb0ELb0ELb0ELb0ELb1ELb1ELb1ELb0ELb0EEENS1_21CollectiveEpilogueFwdINS6_IJSB_SB_SB_EEESA_SE_SG_Li256ELb0ELb1ELb0ELb0EEENS1_29StaticPersistentTileSchedulerILb0EEEEEEEEEvNT_6ParamsE,"aw",@nobits
	.sectionflags	@""
	.align	16
	.zero		1024


//--------------------- .nv.shared._ZN7cutlass13device_kernelIN5flash11enable_sm90INS1_16FlashAttnFwdSm90INS1_25CollectiveMainloopFwdSm90ILi2EN4cute5tupleIJNS5_1CILi1EEES8_S8_EEENS6_IJNS7_ILi128EEESA_NS7_ILi192EEEEEELi128ENS_10bfloat16_tEfNS_4arch4Sm90ELb0ELb0ELb0ELb1ELb0ELb0ELb0ELb1ELb1ELb1ELb0ELb0EEENS1_21CollectiveEpilogueFwdINS6_IJSA_SA_SA_EEES9_SD_SF_Li256ELb1ELb1ELb0ELb0EEENS1_36VarlenDynamicPersistentTileSchedulerILi128ELi128ELi256ELi128ELb0ELb1ELb1ELb0ELb1ELb1EEEEEEEEEvNT_6ParamsE --------------------------
	.section	.nv.shared._ZN7cutlass13device_kernelIN5flash11enable_sm90INS1_16FlashAttnFwdSm90INS1_25CollectiveMainloopFwdSm90ILi2EN4cute5tupleIJNS5_1CILi1EEES8_S8_EEENS6_IJNS7_ILi128EEESA_NS7_ILi192EEEEEELi128ENS_10bfloat16_tEfNS_4arch4Sm90ELb0ELb0ELb0ELb1ELb0ELb0ELb0ELb1ELb1ELb1ELb0ELb0EEENS1_21CollectiveEpilogueFwdINS6_IJSA_SA_SA_EEES9_SD_SF_Li256ELb1ELb1ELb0ELb0EEENS1_36VarlenDynamicPersistentTileSchedulerILi128ELi128ELi256ELi128ELb0ELb1ELb1ELb0ELb1ELb1EEEEEEEEEvNT_6ParamsE,"aw",@nobits
	.sectionflags	@""
	.align	16
	.zero		1024


//--------------------- .nv.shared._ZN7cutlass13device_kernelIN5flash11enable_sm90INS1_16FlashAttnFwdSm90INS1_25CollectiveMainloopFwdSm90ILi2EN4cute5tupleIJNS5_1CILi1EEES8_S8_EEENS6_IJNS7_ILi128EEESA_NS7_ILi192EEEEEELi128ENS_10bfloat16_tEfNS_4arch4Sm90ELb0ELb0ELb0ELb1ELb0ELb1ELb0ELb1ELb1ELb1ELb0ELb0EEENS1_21CollectiveEpilogueFwdINS6_IJSA_SA_SA_EEES9_SD_SF_Li256ELb1ELb1ELb0ELb0EEENS1_36VarlenDynamicPersistentTileSchedulerILi128ELi128ELi256ELi128ELb0ELb1ELb1ELb0ELb1ELb1EEEEEEEEEvNT_6ParamsE --------------------------
	.section	.nv.shared._ZN7cutlass13device_kernelIN5flash11enable_sm90INS1_16FlashAttnFwdSm90INS1_25CollectiveMainloopFwdSm90ILi2EN4cute5tupleIJNS5_1CILi1EEES8_S8_EEENS6_IJNS7_ILi128EEESA_NS7_ILi192EEEEEELi128ENS_10bfloat16_tEfNS_4arch4Sm90ELb0ELb0ELb0ELb1ELb0ELb1ELb0ELb1ELb1ELb1ELb0ELb0EEENS1_21CollectiveEpilogueFwdINS6_IJSA_SA_SA_EEES9_SD_SF_Li256ELb1ELb1ELb0ELb0EEENS1_36VarlenDynamicPersistentTileSchedulerILi128ELi128ELi256ELi128ELb0ELb1ELb1ELb0ELb1ELb1EEEEEEEEEvNT_6ParamsE,"aw",@nobits
	.sectionflags	@""
	.align	16
	.zero		1024


//--------------------- .nv.shared._ZN7cutlass13device_kernelIN5flash11enable_sm90INS1_16FlashAttnFwdSm90INS1_25CollectiveMainloopFwdSm90ILi2EN4cute5tupleIJNS5_1CILi1EEES8_S8_EEENS6_IJNS7_ILi128EEENS7_ILi96EEENS7_ILi192EEEEEELi128ENS_10bfloat16_tEfNS_4arch4Sm90ELb0ELb1ELb0ELb0ELb0ELb0ELb0ELb1ELb1ELb1ELb0ELb0EEENS1_21CollectiveEpilogueFwdINS6_IJSA_SA_SB_EEES9_SE_SG_Li256ELb0ELb1ELb0ELb0EEENS1_30DynamicPersistentTileSchedulerILi256ELi128ELb0ELb1ELb1EEEEEEEEEvNT_6ParamsE --------------------------
	.section	.nv.shared._ZN7cutlass13device_kernelIN5flash11enable_sm90INS1_16FlashAttnFwdSm90INS1_25CollectiveMainloopFwdSm90ILi2EN4cute5tupleIJNS5_1CILi1EEES8_S8_EEENS6_IJNS7_ILi128EEENS7_ILi96EEENS7_ILi192EEEEEELi128ENS_10bfloat16_tEfNS_4arch4Sm90ELb0ELb1ELb0ELb0ELb0ELb0ELb0ELb1ELb1ELb1ELb0ELb0EEENS1_21CollectiveEpilogueFwdINS6_IJSA_SA_SB_EEES9_SE_SG_Li256ELb0ELb1ELb0ELb0EEENS1_30DynamicPersistentTileSchedulerILi256ELi128ELb0ELb1ELb1EEEEEEEEEvNT_6ParamsE,"aw",@nobits
	.sectionflags	@""
	.align	16
	.zero		1024


//--------------------- .nv.shared._ZN7cutlass13device_kernelIN5flash11enable_sm90INS1_16FlashAttnFwdSm90INS1_25CollectiveMainloopFwdSm90ILi2EN4cute5tupleIJNS5_1CILi1EEES8_S8_EEENS6_IJNS7_ILi128EEENS7_ILi96EEENS7_ILi192EEEEEELi128ENS_10bfloat16_tEfNS_4arch4Sm90ELb0ELb1ELb0ELb1ELb0ELb0ELb0ELb1ELb1ELb1ELb0ELb0EEENS1_21CollectiveEpilogueFwdINS6_IJSA_SA_SB_EEES9_SE_SG_Li256ELb1ELb1ELb0ELb0EEENS1_36VarlenDynamicPersistentTileSchedulerILi128ELi96ELi256ELi128ELb0ELb1ELb1ELb1ELb0ELb1EEEEEEEEEvNT_6ParamsE --------------------------
	.section	.nv.shared._ZN7cutlass13device_kernelIN5flash11enable_sm90INS1_16FlashAttnFwdSm90INS1_25CollectiveMainloopFwdSm90ILi2EN4cute5tupleIJNS5_1CILi1EEES8_S8_EEENS6_IJNS7_ILi128EEENS7_ILi96EEENS7_ILi192EEEEEELi128ENS_10bfloat16_tEfNS_4arch4Sm90ELb0ELb1ELb0ELb1ELb0ELb0ELb0ELb1ELb1ELb1ELb0ELb0EEENS1_21CollectiveEpilogueFwdINS6_IJSA_SA_SB_EEES9_SE_SG_Li256ELb1ELb1ELb0ELb0EEENS1_36VarlenDynamicPersistentTileSchedulerILi128ELi96ELi256ELi128ELb0ELb1ELb1ELb1ELb0ELb1EEEEEEEEEvNT_6ParamsE,"aw",@nobits
	.sectionflags	@""
	.align	16
	.zero		1024


//--------------------- .nv.shared._ZN7cutlass13device_kernelIN5flash11enable_sm90INS1_16FlashAttnFwdSm90INS1_25CollectiveMainloopFwdSm90ILi2EN4cute5tupleIJNS5_1CILi1EEES8_S8_EEENS6_IJNS7_ILi128EEENS7_ILi96EEENS7_ILi192EEEEEELi128ENS_10bfloat16_tEfNS_4arch4Sm90ELb0ELb1ELb0ELb1ELb0ELb1ELb0ELb1ELb1ELb1ELb0ELb0EEENS1_21CollectiveEpilogueFwdINS6_IJSA_SA_SB_EEES9_SE_SG_Li256ELb1ELb1ELb0ELb0EEENS1_36VarlenDynamicPersistentTileSchedulerILi128ELi96ELi256ELi128ELb0ELb1ELb1ELb1ELb0ELb1EEEEEEEEEvNT_6ParamsE --------------------------
	.section	.nv.shared._ZN7cutlass13device_kernelIN5flash11enable_sm90INS1_16FlashAttnFwdSm90INS1_25CollectiveMainloopFwdSm90ILi2EN4cute5tupleIJNS5_1CILi1EEES8_S8_EEENS6_IJNS7_ILi128EEENS7_ILi96EEENS7_ILi192EEEEEELi128ENS_10bfloat16_tEfNS_4arch4Sm90ELb0ELb1ELb0ELb1ELb0ELb1ELb0ELb1ELb1ELb1ELb0ELb0EEENS1_21CollectiveEpilogueFwdINS6_IJSA_SA_SB_EEES9_SE_SG_Li256ELb1ELb1ELb0ELb0EEENS1_36VarlenDynamicPersistentTileSchedulerILi128ELi96ELi256ELi128ELb0ELb1ELb1ELb1ELb0ELb1EEEEEEEEEvNT_6ParamsE,"aw",@nobits
	.sectionflags	@""
	.align	16
	.zero		1024


//--------------------- .nv.shared._ZN7cutlass13device_kernelIN5flash11enable_sm90INS1_16FlashAttnFwdSm90INS1_25CollectiveMainloopFwdSm90ILi2EN4cute5tupleIJNS5_1CILi1EEES8_S8_EEENS6_IJNS7_ILi128EEESA_NS7_ILi192EEEEEELi128ENS_10bfloat16_tEfNS_4arch4Sm90ELb1ELb0ELb0ELb0ELb0ELb0ELb0ELb1ELb1ELb1ELb0ELb0EEENS1_21CollectiveEpilogueFwdINS6_IJSA_SA_SA_EEES9_SD_SF_Li256ELb0ELb1ELb0ELb0EEENS1_30DynamicPersistentTileSchedulerILi256ELi128ELb0ELb1ELb1EEEEEEEEEvNT_6ParamsE --------------------------
	.section	.nv.shared._ZN7cutlass13device_kernelIN5flash11enable_sm90INS1_16FlashAttnFwdSm90INS1_25CollectiveMainloopFwdSm90ILi2EN4cute5tupleIJNS5_1CILi1EEES8_S8_EEENS6_IJNS7_ILi128EEESA_NS7_ILi192EEEEEELi128ENS_10bfloat16_tEfNS_4arch4Sm90ELb1ELb0ELb0ELb0ELb0ELb0ELb0ELb1ELb1ELb1ELb0ELb0EEENS1_21CollectiveEpilogueFwdINS6_IJSA_SA_SA_EEES9_SD_SF_Li256ELb0ELb1ELb0ELb0EEENS1_30DynamicPersistentTileSchedulerILi256ELi128ELb0ELb1ELb1EEEEEEEEEvNT_6ParamsE,"aw",@nobits
	.sectionflags	@""
	.align	16
	.zero		1024


//--------------------- .nv.shared._ZN7cutlass13device_kernelIN5flash11enable_sm90INS1_16FlashAttnFwdSm90INS1_25CollectiveMainloopFwdSm90ILi2EN4cute5tupleIJNS5_1CILi1EEES8_S8_EEENS6_IJNS7_ILi128EEESA_NS7_ILi192EEEEEELi128ENS_10bfloat16_tEfNS_4arch4Sm90ELb1ELb0ELb0ELb1ELb0ELb0ELb0ELb1ELb1ELb1ELb0ELb0EEENS1_21CollectiveEpilogueFwdINS6_IJSA_SA_SA_EEES9_SD_SF_Li256ELb1ELb1ELb0ELb0EEENS1_36VarlenDynamicPersistentTileSchedulerILi128ELi128ELi256ELi128ELb0ELb1ELb1ELb1ELb1ELb1EEEEEEEEEvNT_6ParamsE --------------------------
	.section	.nv.shared._ZN7cutlass13device_kernelIN5flash11enable_sm90INS1_16FlashAttnFwdSm90INS1_25CollectiveMainloopFwdSm90ILi2EN4cute5tupleIJNS5_1CILi1EEES8_S8_EEENS6_IJNS7_ILi128EEESA_NS7_ILi192EEEEEELi128ENS_10bfloat16_tEfNS_4arch4Sm90ELb1ELb0ELb0ELb1ELb0ELb0ELb0ELb1ELb1ELb1ELb0ELb0EEENS1_21CollectiveEpilogueFwdINS6_IJSA_SA_SA_EEES9_SD_SF_Li256ELb1ELb1ELb0ELb0EEENS1_36VarlenDynamicPersistentTileSchedulerILi128ELi128ELi256ELi128ELb0ELb1ELb1ELb1ELb1ELb1EEEEEEEEEvNT_6ParamsE,"aw",@nobits
	.sectionflags	@""
	.align	16
	.zero		1024


//--------------------- .nv.shared._ZN7cutlass13device_kernelIN5flash11enable_sm90INS1_16FlashAttnFwdSm90INS1_25CollectiveMainloopFwdSm90ILi2EN4cute5tupleIJNS5_1CILi1EEES8_S8_EEENS6_IJNS7_ILi128EEESA_NS7_ILi192EEEEEELi128ENS_10bfloat16_tEfNS_4arch4Sm90ELb1ELb0ELb0ELb1ELb0ELb1ELb0ELb1ELb1ELb1ELb0ELb0EEENS1_21CollectiveEpilogueFwdINS6_IJSA_SA_SA_EEES9_SD_SF_Li256ELb1ELb1ELb0ELb0EEENS1_36VarlenDynamicPersistentTileSchedulerILi128ELi128ELi256ELi128ELb0ELb1ELb1ELb1ELb1ELb1EEEEEEEEEvNT_6ParamsE --------------------------
	.section	.nv.shared._ZN7cutlass13device_kernelIN5flash11enable_sm90INS1_16FlashAttnFwdSm90INS1_25CollectiveMainloopFwdSm90ILi2EN4cute5tupleIJNS5_1CILi1EEES8_S8_EEENS6_IJNS7_ILi128EEESA_NS7_ILi192EEEEEELi128ENS_10bfloat16_tEfNS_4arch4Sm90ELb1ELb0ELb0ELb1ELb0ELb1ELb0ELb1ELb1ELb1ELb0ELb0EEENS1_21CollectiveEpilogueFwdINS6_IJSA_SA_SA_EEES9_SD_SF_Li256ELb1ELb1ELb0ELb0EEENS1_36VarlenDynamicPersistentTileSchedulerILi128ELi128ELi256ELi128ELb0ELb1ELb1ELb1ELb1ELb1EEEEEEEEEvNT_6ParamsE,"aw",@nobits
	.sectionflags	@""
	.align	16
	.zero		1024


//--------------------- .nv.shared._ZN7cutlass13device_kernelIN5flash11enable_sm90INS1_16FlashAttnFwdSm90INS1_25CollectiveMainloopFwdSm90ILi2EN4cute5tupleIJNS5_1CILi1EEES8_S8_EEENS6_IJNS7_ILi64EEESA_SA_EEELi512ENS_10bfloat16_tEfNS_4arch4Sm90ELb0ELb0ELb0ELb0ELb0ELb0ELb0ELb0ELb0ELb1ELb0ELb0EEENS1_21CollectiveEpilogueFwdINS6_IJSA_NS7_ILi512EEESA_EEES9_SC_SE_Li256ELb0ELb1ELb0ELb0EEENS1_29StaticPersistentTileSchedulerILb0EEEEEEEEEvNT_6ParamsE --------------------------
	.section	.nv.shared._ZN7cutlass13device_kernelIN5flash11enable_sm90INS1_16FlashAttnFwdSm90INS1_25CollectiveMainloopFwdSm90ILi2EN4cute5tupleIJNS5_1CILi1EEES8_S8_EEENS6_IJNS7_ILi64EEESA_SA_EEELi512ENS_10bfloat16_tEfNS_4arch4Sm90ELb0ELb0ELb0ELb0ELb0ELb0ELb0ELb0ELb0ELb1ELb0ELb0EEENS1_21CollectiveEpilogueFwdINS6_IJSA_NS7_ILi512EEESA_EEES9_SC_SE_Li256ELb0ELb1ELb0ELb0EEENS1_29StaticPersistentTileSchedulerILb0EEEEEEEEEvNT_6ParamsE,"aw",@nobits
	.sectionflags	@""
	.align	16
	.zero		1024


//--------------------- .nv.shared._ZN7cutlass13device_kernelIN5flash11enable_sm90INS1_16FlashAttnFwdSm90INS1_25CollectiveMainloopFwdSm90ILi2EN4cute5tupleIJNS5_1CILi1EEES8_S8_EEENS6_IJNS7_ILi64EEESA_SA_EEELi512ENS_10bfloat16_tEfNS_4arch4Sm90ELb0ELb0ELb0ELb0ELb0ELb0ELb1ELb0ELb0ELb1ELb0ELb0EEENS1_21CollectiveEpilogueFwdINS6_IJSA_NS7_ILi512EEESA_EEES9_SC_SE_Li256ELb0ELb1ELb0ELb0EEENS1_29StaticPersistentTileSchedulerILb0EEEEEEEEEvNT_6ParamsE --------------------------
	.section	.nv.shared._ZN7cutlass13device_kernelIN5flash11enable_sm90INS1_16FlashAttnFwdSm90INS1_25CollectiveMainloopFwdSm90ILi2EN4cute5tupleIJNS5_1CILi1EEES8_S8_EEENS6_IJNS7_ILi64EEESA_SA_EEELi512ENS_10bfloat16_tEfNS_4arch4Sm90ELb0ELb0ELb0ELb0ELb0ELb0ELb1ELb0ELb0ELb1ELb0ELb0EEENS1_21CollectiveEpilogueFwdINS6_IJSA_NS7_ILi512EEESA_EEES9_SC_SE_Li256ELb0ELb1ELb0ELb0EEENS1_29StaticPersistentTileSchedulerILb0EEEEEEEEEvNT_6ParamsE,"aw",@nobits
	.sectionflags	@""
	.align	16
	.zero		1024


//--------------------- .nv.shared._ZN7cutlass13device_kernelIN5flash11enable_sm90INS1_16FlashAttnFwdSm90INS1_25CollectiveMainloopFwdSm90ILi2EN4cute5tupleIJNS5_1CILi1EEES8_S8_EEENS6_IJNS7_ILi64EEESA_SA_EEELi512ENS_10bfloat16_tEfNS_4arch4Sm90ELb0ELb0ELb0ELb1ELb0ELb0ELb0ELb0ELb0ELb1ELb0ELb0EEENS1_21CollectiveEpilogueFwdINS6_IJSA_NS7_ILi512EEESA_EEES9_SC_SE_Li256ELb1ELb1ELb0ELb0EEENS1_36VarlenDynamicPersistentTileSchedulerILi64ELi64ELi256ELi128ELb0ELb1ELb1ELb0ELb1ELb1EEEEEEEEEvNT_6ParamsE --------------------------
	.section	.nv.shared._ZN7cutlass13device_kernelIN5flash11enable_sm90INS1_16FlashAttnFwdSm90INS1_25CollectiveMainloopFwdSm90ILi2EN4cute5tupleIJNS5_1CILi1EEES8_S8_EEENS6_IJNS7_ILi64EEESA_SA_EEELi512ENS_10bfloat16_tEfNS_4arch4Sm90ELb0ELb0ELb0ELb1ELb0ELb0ELb0ELb0ELb0ELb1ELb0ELb0EEENS1_21CollectiveEpilogueFwdINS6_IJSA_NS7_ILi512EEESA_EEES9_SC_SE_Li256ELb1ELb1ELb0ELb0EEENS1_36VarlenDynamicPersistentTileSchedulerILi64ELi64ELi256ELi128ELb0ELb1ELb1ELb0ELb1ELb1EEEEEEEEEvNT_6ParamsE,"aw",@nobits
	.sectionflags	@""
	.align	16
	.zero		1024


//--------------------- .nv.shared._ZN7cutlass13device_kernelIN5flash11enable_sm90INS1_16FlashAttnFwdSm90INS1_25CollectiveMainloopFwdSm90ILi2EN4cute5tupleIJNS5_1CILi1EEES8_S8_EEENS6_IJNS7_ILi64EEESA_SA_EEELi512ENS_10bfloat16_tEfNS_4arch4Sm90ELb0ELb0ELb0ELb1ELb0ELb1ELb0ELb0ELb0ELb1ELb0ELb0EEENS1_21CollectiveEpilogueFwdINS6_IJSA_NS7_ILi512EEESA_EEES9_SC_SE_Li256ELb1ELb1ELb0ELb0EEENS1_36VarlenDynamicPersistentTileSchedulerILi64ELi64ELi256ELi128ELb0ELb1ELb1ELb0ELb1ELb1EEEEEEEEEvNT_6ParamsE --------------------------
	.section	.nv.shared._ZN7cutlass13device_kernelIN5flash11enable_sm90INS1_16FlashAttnFwdSm90INS1_25CollectiveMainloopFwdSm90ILi2EN4cute5tupleIJNS5_1CILi1EEES8_S8_EEENS6_IJNS7_ILi64EEESA_SA_EEELi512ENS_10bfloat16_tEfNS_4arch4Sm90ELb0ELb0ELb0ELb1ELb0ELb1ELb0ELb0ELb0ELb1ELb0ELb0EEENS1_21CollectiveEpilogueFwdINS6_IJSA_NS7_ILi512EEESA_EEES9_SC_SE_Li256ELb1ELb1ELb0ELb0EEENS1_36VarlenDynamicPersistentTileSchedulerILi64ELi64ELi256ELi128ELb0ELb1ELb1ELb0ELb1ELb1EEEEEEEEEvNT_6ParamsE,"aw",@nobits
	.sectionflags	@""
	.align	16
	.zero		1024


//--------------------- .nv.shared._ZN7cutlass13device_kernelIN5flash11enable_sm90INS1_16FlashAttnFwdSm90INS1_25CollectiveMainloopFwdSm90ILi2EN4cute5tupleIJNS5_1CILi1EEES8_S8_EEENS6_IJNS7_ILi64EEESA_SA_EEELi512ENS_10bfloat16_tEfNS_4arch4Sm90ELb0ELb0ELb0ELb1ELb0ELb0ELb1ELb0ELb0ELb1ELb0ELb0EEENS1_21CollectiveEpilogueFwdINS6_IJSA_NS7_ILi512EEESA_EEES9_SC_SE_Li256ELb1ELb1ELb0ELb0EEENS1_36VarlenDynamicPersistentTileSchedulerILi64ELi64ELi256ELi128ELb0ELb1ELb1ELb0ELb1ELb1EEEEEEEEEvNT_6ParamsE --------------------------
	.section	.nv.shared._ZN7cutlass13device_kernelIN5flash11enable_sm90INS1_16FlashAttnFwdSm90INS1_25CollectiveMainloopFwdSm90ILi2EN4cute5tupleIJNS5_1CILi1EEES8_S8_EEENS6_IJNS7_ILi64EEESA_SA_EEELi512ENS_10bfloat16_tEfNS_4arch4Sm90ELb0ELb0ELb0ELb1ELb0ELb0ELb1ELb0ELb0ELb1ELb0ELb0EEENS1_21CollectiveEpilogueFwdINS6_IJSA_NS7_ILi512EEESA_EEES9_SC_SE_Li256ELb1ELb1ELb0ELb0EEENS1_36VarlenDynamicPersistentTileSchedulerILi64ELi64ELi256ELi128ELb0ELb1ELb1ELb0ELb1ELb1EEEEEEEEEvNT_6ParamsE,"aw",@nobits
	.sectionflags	@""
	.align	16
	.zero		1024


//--------------------- .nv.shared._ZN7cutlass13device_kernelIN5flash11enable_sm90INS1_16FlashAttnFwdSm90INS1_25CollectiveMainloopFwdSm90ILi2EN4cute5tupleIJNS5_1CILi1EEES8_S8_EEENS6_IJNS7_ILi64EEESA_SA_EEELi512ENS_10bfloat16_tEfNS_4arch4Sm90ELb0ELb0ELb0ELb1ELb0ELb1ELb1ELb0ELb0ELb1ELb0ELb0EEENS1_21CollectiveEpilogueFwdINS6_IJSA_NS7_ILi512EEESA_EEES9_SC_SE_Li256ELb1ELb1ELb0ELb0EEENS1_36VarlenDynamicPersistentTileSchedulerILi64ELi64ELi256ELi128ELb0ELb1ELb1ELb0ELb1ELb1EEEEEEEEEvNT_6ParamsE --------------------------
	.section	.nv.shared._ZN7cutlass13device_kernelIN5flash11enable_sm90INS1_16FlashAttnFwdSm90INS1_25CollectiveMainloopFwdSm90ILi2EN4cute5tupleIJNS5_1CILi1EEES8_S8_EEENS6_IJNS7_ILi64EEESA_SA_EEELi512ENS_10bfloat16_tEfNS_4arch4Sm90ELb0ELb0ELb0ELb1ELb0ELb1ELb1ELb0ELb0ELb1ELb0ELb0EEENS1_21CollectiveEpilogueFwdINS6_IJSA_NS7_ILi512EEESA_EEES9_SC_SE_Li256ELb1ELb1ELb0ELb0EEENS1_36VarlenDynamicPersistentTileSchedulerILi64ELi64ELi256ELi128ELb0ELb1ELb1ELb0ELb1ELb1EEEEEEEEEvNT_6ParamsE,"aw",@nobits
	.sectionflags	@""
	.align	16
	.zero		1024


//--------------------- .nv.shared._ZN7cutlass13device_kernelIN5flash11enable_sm90INS1_16FlashAttnFwdSm90INS1_25CollectiveMainloopFwdSm90ILi2EN4cute5tupleIJNS5_1CILi1EEES8_S8_EEENS6_IJNS7_ILi64EEESA_SA_EEELi512ENS_10bfloat16_tEfNS_4arch4Sm90ELb0ELb1ELb0ELb0ELb0ELb0ELb0ELb0ELb0ELb1ELb0ELb0EEENS1_21CollectiveEpilogueFwdINS6_IJSA_NS7_ILi512EEESA_EEES9_SC_SE_Li256ELb0ELb1ELb0ELb0EEENS1_30DynamicPersistentTileSchedulerILi256ELi128ELb0ELb1ELb1EEEEEEEEEvNT_6ParamsE --------------------------
	.section	.nv.shared._ZN7cutlass13device_kernelIN5flash11enable_sm90INS1_16FlashAttnFwdSm90INS1_25CollectiveMainloopFwdSm90ILi2EN4cute5tupleIJNS5_1CILi1EEES8_S8_EEENS6_IJNS7_ILi64EEESA_SA_EEELi512ENS_10bfloat16_tEfNS_4arch4Sm90ELb0ELb1ELb0ELb0ELb0ELb0ELb0ELb0ELb0ELb1ELb0ELb0EEENS1_21CollectiveEpilogueFwdINS6_IJSA_NS7_ILi512EEESA_EEES9_SC_SE_Li256ELb0ELb1ELb0ELb0EEENS1_30DynamicPersistentTileSchedulerILi256ELi128ELb0ELb1ELb1EEEEEEEEEvNT_6ParamsE,"aw",@nobits
	.sectionflags	@""
	.align	16
	.zero		1024


//--------------------- .nv.shared._ZN7cutlass13device_kernelIN5flash11enable_sm90INS1_16FlashAttnFwdSm90INS1_25CollectiveMainloopFwdSm90ILi2EN4cute5tupleIJNS5_1CILi1EEES8_S8_EEENS6_IJNS7_ILi64EEESA_SA_EEELi512ENS_10bfloat16_tEfNS_4arch4Sm90ELb0ELb1ELb0ELb0ELb0ELb0ELb1ELb0ELb0ELb1ELb0ELb0EEENS1_21CollectiveEpilogueFwdINS6_IJSA_NS7_ILi512EEESA_EEES9_SC_SE_Li256ELb0ELb1ELb0ELb0EEENS1_30DynamicPersistentTileSchedulerILi256ELi128ELb0ELb1ELb1EEEEEEEEEvNT_6ParamsE --------------------------
	.section	.nv.shared._ZN7cutlass13device_kernelIN5flash11enable_sm90INS1_16FlashAttnFwdSm90INS1_25CollectiveMainloopFwdSm90ILi2EN4cute5tupleIJNS5_1CILi1EEES8_S8_EEENS6_IJNS7_ILi64EEESA_SA_EEELi512ENS_10bfloat16_tEfNS_4arch4Sm90ELb0ELb1ELb0ELb0ELb0ELb0ELb1ELb0ELb0ELb1ELb0ELb0EEENS1_21CollectiveEpilogueFwdINS6_IJSA_NS7_ILi512EEESA_EEES9_SC_SE_Li256ELb0ELb1ELb0ELb0EEENS1_30DynamicPersistentTileSchedulerILi256ELi128ELb0ELb1ELb1EEEEEEEEEvNT_6ParamsE,"aw",@nobits
	.sectionflags	@""
	.align	16
	.zero		1024


//--------------------- .nv.shared._ZN7cutlass13device_kernelIN5flash11enable_sm90INS1_16FlashAttnFwdSm90INS1_25CollectiveMainloopFwdSm90ILi2EN4cute5tupleIJNS5_1CILi1EEES8_S8_EEENS6_IJNS7_ILi64EEESA_SA_EEELi512ENS_10bfloat16_tEfNS_4arch4Sm90ELb0ELb1ELb0ELb1ELb0ELb0ELb0ELb0ELb0ELb1ELb0ELb0EEENS1_21CollectiveEpilogueFwdINS6_IJSA_NS7_ILi512EEESA_EEES9_SC_SE_Li256ELb1ELb1ELb0ELb0EEENS1_36VarlenDynamicPersistentTileSchedulerILi64ELi64ELi256ELi128ELb0ELb1ELb1ELb1ELb0ELb1EEEEEEEEEvNT_6ParamsE --------------------------
	.section	.nv.shared._ZN7cutlass13device_kernelIN5flash11enable_sm90INS1_16FlashAttnFwdSm90INS1_25CollectiveMainloopFwdSm90ILi2EN4cute5tupleIJNS5_1CILi1EEES8_S8_EEENS6_IJNS7_ILi64EEESA_SA_EEELi512ENS_10bfloat16_tEfNS_4arch4Sm90ELb0ELb1ELb0ELb1ELb0ELb0ELb0ELb0ELb0ELb1ELb0ELb0EEENS1_21CollectiveEpilogueFwdINS6_IJSA_NS7_ILi512EEESA_EEES9_SC_SE_Li256ELb1ELb1ELb0ELb0EEENS1_36VarlenDynamicPersistentTileSchedulerILi64ELi64ELi256ELi128ELb0ELb1ELb1ELb1ELb0ELb1EEEEEEEEEvNT_6ParamsE,"aw",@nobits
	.sectionflags	@""
	.align	16
	.zero		1024


//--------------------- .nv.shared._ZN7cutlass13device_kernelIN5flash11enable_sm90INS1_16FlashAttnFwdSm90INS1_25CollectiveMainloopFwdSm90ILi2EN4cute5tupleIJNS5_1CILi1EEES8_S8_EEENS6_IJNS7_ILi64EEESA_SA_EEELi512ENS_10bfloat16_tEfNS_4arch4Sm90ELb0ELb1ELb0ELb1ELb0ELb1ELb0ELb0ELb0ELb1ELb0ELb0EEENS1_21CollectiveEpilogueFwdINS6_IJSA_NS7_ILi512EEESA_EEES9_SC_SE_Li256ELb1ELb1ELb0ELb0EEENS1_36VarlenDynamicPersistentTileSchedulerILi64ELi64ELi256ELi128ELb0ELb1ELb1ELb1ELb0ELb1EEEEEEEEEvNT_6ParamsE --------------------------
	.section	.nv.shared._ZN7cutlass13device_kernelIN5flash11enable_sm90INS1_16FlashAttnFwdSm90INS1_25CollectiveMainloopFwdSm90ILi2EN4cute5tupleIJNS5_1CILi1EEES8_S8_EEENS6_IJNS7_ILi64EEESA_SA_EEELi512ENS_10bfloat16_tEfNS_4arch4Sm90ELb0ELb1ELb0ELb1ELb0ELb1ELb0ELb0ELb0ELb1ELb0ELb0EEENS1_21CollectiveEpilogueFwdINS6_IJSA_NS7_ILi512EEESA_EEES9_SC_SE_Li256ELb1ELb1ELb0ELb0EEENS1_36VarlenDynamicPersistentTileSchedulerILi64ELi64ELi256ELi128ELb0ELb1ELb1ELb1ELb0ELb1EEEEEEEEEvNT_6ParamsE,"aw",@nobits
	.sectionflags	@""
	.align	16
	.zero		1024


//--------------------- .nv.shared._ZN7cutlass13device_kernelIN5flash11enable_sm90INS1_16FlashAttnFwdSm90INS1_25CollectiveMainloopFwdSm90ILi2EN4cute5tupleIJNS5_1CILi1EEES8_S8_EEENS6_IJNS7_ILi64EEESA_SA_EEELi512ENS_10bfloat16_tEfNS_4arch4Sm90ELb0ELb1ELb0ELb1ELb0ELb0ELb1ELb0ELb0ELb1ELb0ELb0EEENS1_21CollectiveEpilogueFwdINS6_IJSA_NS7_ILi512EEESA_EEES9_SC_SE_Li256ELb1ELb1ELb0ELb0EEENS1_36VarlenDynamicPersistentTileSchedulerILi64ELi64ELi256ELi128ELb0ELb1ELb1ELb1ELb0ELb1EEEEEEEEEvNT_6ParamsE --------------------------
	.section	.nv.shared._ZN7cutlass13device_kernelIN5flash11enable_sm90INS1_16FlashAttnFwdSm90INS1_25CollectiveMainloopFwdSm90ILi2EN4cute5tupleIJNS5_1CILi1EEES8_S8_EEENS6_IJNS7_ILi64EEESA_SA_EEELi512ENS_10bfloat16_tEfNS_4arch4Sm90ELb0ELb1ELb0ELb1ELb0ELb0ELb1ELb0ELb0ELb1ELb0ELb0EEENS1_21CollectiveEpilogueFwdINS6_IJSA_NS7_ILi512EEESA_EEES9_SC_SE_Li256ELb1ELb1ELb0ELb0EEENS1_36VarlenDynamicPersistentTileSchedulerILi64ELi64ELi256ELi128ELb0ELb1ELb1ELb1ELb0ELb1EEEEEEEEEvNT_6ParamsE,"aw",@nobits
	.sectionflags	@""
	.align	16
	.zero		1024


//--------------------- .nv.shared._ZN7cutlass13device_kernelIN5flash11enable_sm90INS1_16FlashAttnFwdSm90INS1_25CollectiveMainloopFwdSm90ILi2EN4cute5tupleIJNS5_1CILi1EEES8_S8_EEENS6_IJNS7_ILi64EEESA_SA_EEELi512ENS_10bfloat16_tEfNS_4arch4Sm90ELb0ELb1ELb0ELb1ELb0ELb1ELb1ELb0ELb0ELb1ELb0ELb0EEENS1_21CollectiveEpilogueFwdINS6_IJSA_NS7_ILi512EEESA_EEES9_SC_SE_Li256ELb1ELb1ELb0ELb0EEENS1_36VarlenDynamicPersistentTileSchedulerILi64ELi64ELi256ELi128ELb0ELb1ELb1ELb1ELb0ELb1EEEEEEEEEvNT_6ParamsE --------------------------
	.section	.nv.shared._ZN7cutlass13device_kernelIN5flash11enable_sm90INS1_16FlashAttnFwdSm90INS1_25CollectiveMainloopFwdSm90ILi2EN4cute5tupleIJNS5_1CILi1EEES8_S8_EEENS6_IJNS7_ILi64EEESA_SA_EEELi512ENS_10bfloat16_tEfNS_4arch4Sm90ELb0ELb1ELb0ELb1ELb0ELb1ELb1ELb0ELb0ELb1ELb0ELb0EEENS1_21CollectiveEpilogueFwdINS6_IJSA_NS7_ILi512EEESA_EEES9_SC_SE_Li256ELb1ELb1ELb0ELb0EEENS1_36VarlenDynamicPersistentTileSchedulerILi64ELi64ELi256ELi128ELb0ELb1ELb1ELb1ELb0ELb1EEEEEEEEEvNT_6ParamsE,"aw",@nobits
	.sectionflags	@""
	.align	16
	.zero		1024


//--------------------- .nv.shared._ZN7cutlass13device_kernelIN5flash11enable_sm90INS1_16FlashAttnFwdSm90INS1_25CollectiveMainloopFwdSm90ILi2EN4cute5tupleIJNS5_1CILi1EEES8_S8_EEENS6_IJNS7_ILi64EEESA_SA_EEELi512ENS_10bfloat16_tEfNS_4arch4Sm90ELb1ELb0ELb0ELb0ELb0ELb0ELb0ELb0ELb0ELb1ELb0ELb0EEENS1_21CollectiveEpilogueFwdINS6_IJSA_NS7_ILi512EEESA_EEES9_SC_SE_Li256ELb0ELb1ELb0ELb0EEENS1_30DynamicPersistentTileSchedulerILi256ELi128ELb0ELb1ELb1EEEEEEEEEvNT_6ParamsE --------------------------
	.section	.nv.shared._ZN7cutlass13device_kernelIN5flash11enable_sm90INS1_16FlashAttnFwdSm90INS1_25CollectiveMainloopFwdSm90ILi2EN4cute5tupleIJNS5_1CILi1EEES8_S8_EEENS6_IJNS7_ILi64EEESA_SA_EEELi512ENS_10bfloat16_tEfNS_4arch4Sm90ELb1ELb0ELb0ELb0ELb0ELb0ELb0ELb0ELb0ELb1ELb0ELb0EEENS1_21CollectiveEpilogueFwdINS6_IJSA_NS7_ILi512EEESA_EEES9_SC_SE_Li256ELb0ELb1ELb0ELb0EEENS1_30DynamicPersistentTileSchedulerILi256ELi128ELb0ELb1ELb1EEEEEEEEEvNT_6ParamsE,"aw",@nobits
	.sectionflags	@""
	.align	16
	.zero		1024


//--------------------- .nv.shared._ZN7cutlass13device_kernelIN5flash11enable_sm90INS1_16FlashAttnFwdSm90INS1_25CollectiveMainloopFwdSm90ILi2EN4cute5tupleIJNS5_1CILi1EEES8_S8_EEENS6_IJNS7_ILi64EEESA_SA_EEELi512ENS_10bfloat16_tEfNS_4arch4Sm90ELb1ELb0ELb0ELb0ELb0ELb0ELb1ELb0ELb0ELb1ELb0ELb0EEENS1_21CollectiveEpilogueFwdINS6_IJSA_NS7_ILi512EEESA_EEES9_SC_SE_Li256ELb0ELb1ELb0ELb0EEENS1_30DynamicPersistentTileSchedulerILi256ELi128ELb0ELb1ELb1EEEEEEEEEvNT_6ParamsE --------------------------
	.section	.nv.shared._ZN7cutlass13device_kernelIN5flash11enable_sm90INS1_16FlashAttnFwdSm90INS1_25CollectiveMainloopFwdSm90ILi2EN4cute5tupleIJNS5_1CILi1EEES8_S8_EEENS6_IJNS7_ILi64EEESA_SA_EEELi512ENS_10bfloat16_tEfNS_4arch4Sm90ELb1ELb0ELb0ELb0ELb0ELb0ELb1ELb0ELb0ELb1ELb0ELb0EEENS1_21CollectiveEpilogueFwdINS6_IJSA_NS7_ILi512EEESA_EEES9_SC_SE_Li256ELb0ELb1ELb0ELb0EEENS1_30DynamicPersistentTileSchedulerILi256ELi128ELb0ELb1ELb1EEEEEEEEEvNT_6ParamsE,"aw",@nobits
	.sectionflags	@""
	.align	16
	.zero		1024


//--------------------- .nv.shared._ZN7cutlass13device_kernelIN5flash11enable_sm90INS1_16FlashAttnFwdSm90INS1_25CollectiveMainloopFwdSm90ILi2EN4cute5tupleIJNS5_1CILi1EEES8_S8_EEENS6_IJNS7_ILi64EEESA_SA_EEELi512ENS_10bfloat16_tEfNS_4arch4Sm90ELb1ELb0ELb0ELb1ELb0ELb0ELb0ELb0ELb0ELb1ELb0ELb0EEENS1_21CollectiveEpilogueFwdINS6_IJSA_NS7_ILi512EEESA_EEES9_SC_SE_Li256ELb1ELb1ELb0ELb0EEENS1_36VarlenDynamicPersistentTileSchedulerILi64ELi64ELi256ELi128ELb0ELb1ELb1ELb1ELb1ELb1EEEEEEEEEvNT_6ParamsE --------------------------
	.section	.nv.shared._ZN7cutlass13device_kernelIN5flash11enable_sm90INS1_16FlashAttnFwdSm90INS1_25CollectiveMainloopFwdSm90ILi2EN4cute5tupleIJNS5_1CILi1EEES8_S8_EEENS6_IJNS7_ILi64EEESA_SA_EEELi512ENS_10bfloat16_tEfNS_4arch4Sm90ELb1ELb0ELb0ELb1ELb0ELb0ELb0ELb0ELb0ELb1ELb0ELb0EEENS1_21CollectiveEpilogueFwdINS6_IJSA_NS7_ILi512EEESA_EEES9_SC_SE_Li256ELb1ELb1ELb0ELb0EEENS1_36VarlenDynamicPersistentTileSchedulerILi64ELi64ELi256ELi128ELb0ELb1ELb1ELb1ELb1ELb1EEEEEEEEEvNT_6ParamsE,"aw",@nobits
	.sectionflags	@""
	.align	16
	.zero		1024


//--------------------- .nv.shared._ZN7cutlass13device_kernelIN5flash11enable_sm90INS1_16FlashAttnFwdSm90INS1_25CollectiveMainloopFwdSm90ILi2EN4cute5tupleIJNS5_1CILi1EEES8_S8_EEENS6_IJNS7_ILi64EEESA_SA_EEELi512ENS_10bfloat16_tEfNS_4arch4Sm90ELb1ELb0ELb0ELb1ELb0ELb1ELb0ELb0ELb0ELb1ELb0ELb0EEENS1_21CollectiveEpilogueFwdINS6_IJSA_NS7_ILi512EEESA_EEES9_SC_SE_Li256ELb1ELb1ELb0ELb0EEENS1_36VarlenDynamicPersistentTileSchedulerILi64ELi64ELi256ELi128ELb0ELb1ELb1ELb1ELb1ELb1EEEEEEEEEvNT_6ParamsE --------------------------
	.section	.nv.shared._ZN7cutlass13device_kernelIN5flash11enable_sm90INS1_16FlashAttnFwdSm90INS1_25CollectiveMainloopFwdSm90ILi2EN4cute5tupleIJNS5_1CILi1EEES8_S8_EEENS6_IJNS7_ILi64EEESA_SA_EEELi512ENS_10bfloat16_tEfNS_4arch4Sm90ELb1ELb0ELb0ELb1ELb0ELb1ELb0ELb0ELb0ELb1ELb0ELb0EEENS1_21CollectiveEpilogueFwdINS6_IJSA_NS7_ILi512EEESA_EEES9_SC_SE_Li256ELb1ELb1ELb0ELb0EEENS1_36VarlenDynamicPersistentTileSchedulerILi64ELi64ELi256ELi128ELb0ELb1ELb1ELb1ELb1ELb1EEEEEEEEEvNT_6ParamsE,"aw",@nobits
	.sectionflags	@""
	.align	16
	.zero		1024


//--------------------- .nv.shared._ZN7cutlass13device_kernelIN5flash11enable_sm90INS1_16FlashAttnFwdSm90INS1_25CollectiveMainloopFwdSm90ILi2EN4cute5tupleIJNS5_1CILi1EEES8_S8_EEENS6_IJNS7_ILi64EEESA_SA_EEELi512ENS_10bfloat16_tEfNS_4arch4Sm90ELb1ELb0ELb0ELb1ELb0ELb0ELb1ELb0ELb0ELb1ELb0ELb0EEENS1_21CollectiveEpilogueFwdINS6_IJSA_NS7_ILi512EEESA_EEES9_SC_SE_Li256ELb1ELb1ELb0ELb0EEENS1_36VarlenDynamicPersistentTileSchedulerILi64ELi64ELi256ELi128ELb0ELb1ELb1ELb1ELb1ELb1EEEEEEEEEvNT_6ParamsE --------------------------
	.section	.nv.shared._ZN7cutlass13device_kernelIN5flash11enable_sm90INS1_16FlashAttnFwdSm90INS1_25CollectiveMainloopFwdSm90ILi2EN4cute5tupleIJNS5_1CILi1EEES8_S8_EEENS6_IJNS7_ILi64EEESA_SA_EEELi512ENS_10bfloat16_tEfNS_4arch4Sm90ELb1ELb0ELb0ELb1ELb0ELb0ELb1ELb0ELb0ELb1ELb0ELb0EEENS1_21CollectiveEpilogueFwdINS6_IJSA_NS7_ILi512EEESA_EEES9_SC_SE_Li256ELb1ELb1ELb0ELb0EEENS1_36VarlenDynamicPersistentTileSchedulerILi64ELi64ELi256ELi128ELb0ELb1ELb1ELb1ELb1ELb1EEEEEEEEEvNT_6ParamsE,"aw",@nobits
	.sectionflags	@""
	.align	16
	.zero		1024


//--------------------- .nv.shared._ZN7cutlass13device_kernelIN5flash11enable_sm90INS1_16FlashAttnFwdSm90INS1_25CollectiveMainloopFwdSm90ILi2EN4cute5tupleIJNS5_1CILi1EEES8_S8_EEENS6_IJNS7_ILi64EEESA_SA_EEELi512ENS_10bfloat16_tEfNS_4arch4Sm90ELb1ELb0ELb0ELb1ELb0ELb1ELb1ELb0ELb0ELb1ELb0ELb0EEENS1_21CollectiveEpilogueFwdINS6_IJSA_NS7_ILi512EEESA_EEES9_SC_SE_Li256ELb1ELb1ELb0ELb0EEENS1_36VarlenDynamicPersistentTileSchedulerILi64ELi64ELi256ELi128ELb0ELb1ELb1ELb1ELb1ELb1EEEEEEEEEvNT_6ParamsE --------------------------
	.section	.nv.shared._ZN7cutlass13device_kernelIN5flash11enable_sm90INS1_16FlashAttnFwdSm90INS1_25CollectiveMainloopFwdSm90ILi2EN4cute5tupleIJNS5_1CILi1EEES8_S8_EEENS6_IJNS7_ILi64EEESA_SA_EEELi512ENS_10bfloat16_tEfNS_4arch4Sm90ELb1ELb0ELb0ELb1ELb0ELb1ELb1ELb0ELb0ELb1ELb0ELb0EEENS1_21CollectiveEpilogueFwdINS6_IJSA_NS7_ILi512EEESA_EEES9_SC_SE_Li256ELb1ELb1ELb0ELb0EEENS1_36VarlenDynamicPersistentTileSchedulerILi64ELi64ELi256ELi128ELb0ELb1ELb1ELb1ELb1ELb1EEEEEEEEEvNT_6ParamsE,"aw",@nobits
	.sectionflags	@""
	.align	16
	.zero		1024


//--------------------- .nv.shared._ZN7cutlass13device_kernelIN5flash11enable_sm90INS1_16FlashAttnFwdSm90INS1_25CollectiveMainloopFwdSm90ILi2EN4cute5tupleIJNS5_1CILi1EEES8_S8_EEENS6_IJNS7_ILi128EEENS7_ILi96EEENS7_ILi64EEEEEELi256ENS_10bfloat16_tEfNS_4arch4Sm90ELb0ELb0ELb0ELb0ELb0ELb0ELb0ELb1ELb0ELb1ELb0ELb0EEENS1_21CollectiveEpilogueFwdINS6_IJSA_NS7_ILi256EEESB_EEES9_SE_SG_Li256ELb0ELb1ELb0ELb0EEENS1_29StaticPersistentTileSchedulerILb0EEEEEEEEEvNT_6ParamsE --------------------------
	.section	.nv.shared._ZN7cutlass13device_kernelIN5flash11enable_sm90INS1_16FlashAttnFwdSm90INS1_25CollectiveMainloopFwdSm90ILi2EN4cute5tupleIJNS5_1CILi1EEES8_S8_EEENS6_IJNS7_ILi128EEENS7_ILi96EEENS7_ILi64EEEEEELi256ENS_10bfloat16_tEfNS_4arch4Sm90ELb0ELb0ELb0ELb0ELb0ELb0ELb0ELb1ELb0ELb1ELb0ELb0EEENS1_21CollectiveEpilogueFwdINS6_IJSA_NS7_ILi256EEESB_EEES9_SE_SG_Li256ELb0ELb1ELb0ELb0EEENS1_29StaticPersistentTileSchedulerILb0EEEEEEEEEvNT_6ParamsE,"aw",@nobits
	.sectionflags	@""
	.align	16
	.zero		1024


//--------------------- .nv.shared._ZN7cutlass13device_kernelIN5flash11enable_sm90INS1_16FlashAttnFwdSm90INS1_25CollectiveMainloopFwdSm90ILi2EN4cute5tupleIJNS5_1CILi1EEES8_S8_EEENS6_IJNS7_ILi128EEENS7_ILi96EEENS7_ILi64EEEEEELi256ENS_10bfloat16_tEfNS_4arch4Sm90ELb0ELb0ELb0ELb0ELb0ELb0ELb1ELb1ELb0ELb1ELb0ELb0EEENS1_21CollectiveEpilogueFwdINS6_IJSA_NS7_ILi256EEESB_EEES9_SE_SG_Li256ELb0ELb1ELb0ELb0EEENS1_29StaticPersistentTileSchedulerILb0EEEEEEEEEvNT_6ParamsE --------------------------
	.section	.nv.shared._ZN7cutlass13device_kernelIN5flash11enable_sm90INS1_16FlashAttnFwdSm90INS1_25CollectiveMainloopFwdSm90ILi2EN4cute5tupleIJNS5_1CILi1EEES8_S8_EEENS6_IJNS7_ILi128EEENS7_ILi96EEENS7_ILi64EEEEEELi256ENS_10bfloat16_tEfNS_4arch4Sm90ELb0ELb0ELb0ELb0ELb0ELb0ELb1ELb1ELb0ELb1ELb0ELb0EEENS1_21CollectiveEpilogueFwdINS6_IJSA_NS7_ILi256EEESB_EEES9_SE_SG_Li256ELb0ELb1ELb0ELb0EEENS1_29StaticPersistentTileSchedulerILb0EEEEEEEEEvNT_6ParamsE,"aw",@nobits
	.sectionflags	@""
	.align	16
	.zero		1024


//--------------------- .nv.shared._ZN7cutlass13device_kernelIN5flash11enable_sm90INS1_16FlashAttnFwdSm90INS1_25CollectiveMainloopFwdSm90ILi2EN4cute5tupleIJNS5_1CILi1EEES8_S8_EEENS6_IJNS7_ILi128EEENS7_ILi96EEENS7_ILi64EEEEEELi256ENS_10bfloat16_tEfNS_4arch4Sm90ELb0ELb0ELb0ELb1ELb0ELb0ELb0ELb1ELb0ELb1ELb0ELb0EEENS1_21CollectiveEpilogueFwdINS6_IJSA_NS7_ILi256EEESB_EEES9_SE_SG_Li256ELb1ELb1ELb0ELb0EEENS1_36VarlenDynamicPersistentTileSchedulerILi128ELi96ELi256ELi128ELb0ELb1ELb1ELb0ELb1ELb1EEEEEEEEEvNT_6ParamsE --------------------------
	.section	.nv.shared._ZN7cutlass13device_kernelIN5flash11enable_sm90INS1_16FlashAttnFwdSm90INS1_25CollectiveMainloopFwdSm90ILi2EN4cute5tupleIJNS5_1CILi1EEES8_S8_EEENS6_IJNS7_ILi128EEENS7_ILi96EEENS7_ILi64EEEEEELi256ENS_10bfloat16_tEfNS_4arch4Sm90ELb0ELb0ELb0ELb1ELb0ELb0ELb0ELb1ELb0ELb1ELb0ELb0EEENS1_21CollectiveEpilogueFwdINS6_IJSA_NS7_ILi256EEESB_EEES9_SE_SG_Li256ELb1ELb1ELb0ELb0EEENS1_36VarlenDynamicPersistentTileSchedulerILi128ELi96ELi256ELi128ELb0ELb1ELb1ELb0ELb1ELb1EEEEEEEEEvNT_6ParamsE,"aw",@nobits
	.sectionflags	@""
	.align	16
	.zero		1024


//--------------------- .nv.shared._ZN7cutlass13device_kernelIN5flash11enable_sm90INS1_16FlashAttnFwdSm90INS1_25CollectiveMainloopFwdSm90ILi2EN4cute5tupleIJNS5_1CILi1EEES8_S8_EEENS6_IJNS7_ILi128EEENS7_ILi96EEENS7_ILi64EEEEEELi256ENS_10bfloat16_tEfNS_4arch4Sm90ELb0ELb0ELb0ELb1ELb0ELb1ELb0ELb1ELb0ELb1ELb0ELb0EEENS1_21CollectiveEpilogueFwdINS6_IJSA_NS7_ILi256EEESB_EEES9_SE_SG_Li256ELb1ELb1ELb0ELb0EEENS1_36VarlenDynamicPersistentTileSchedulerILi128ELi96ELi256ELi128ELb0ELb1ELb1ELb0ELb1ELb1EEEEEEEEEvNT_6ParamsE --------------------------
	.section	.nv.shared._ZN7cutlass13device_kernelIN5flash11enable_sm90INS1_16FlashAttnFwdSm90INS1_25CollectiveMainloopFwdSm90ILi2EN4cute5tupleIJNS5_1CILi1EEES8_S8_EEENS6_IJNS7_ILi128EEENS7_ILi96EEENS7_ILi64EEEEEELi256ENS_10bfloat16_tEfNS_4arch4Sm90ELb0ELb0ELb0ELb1ELb0ELb1ELb0ELb1ELb0ELb1ELb0ELb0EEENS1_21CollectiveEpilogueFwdINS6_IJSA_NS7_ILi256EEESB_EEES9_SE_SG_Li256ELb1ELb1ELb0ELb0EEENS1_36VarlenDynamicPersistentTileSchedulerILi128ELi96ELi256ELi128ELb0ELb1ELb1ELb0ELb1ELb1EEEEEEEEEvNT_6ParamsE,"aw",@nobits
	.sectionflags	@""
	.align	16
	.zero		1024


//--------------------- .nv.shared._ZN7cutlass13device_kernelIN5flash11enable_sm90INS1_16FlashAttnFwdSm90INS1_25CollectiveMainloopFwdSm90ILi2EN4cute5tupleIJNS5_1CILi1EEES8_S8_EEENS6_IJNS7_ILi128EEENS7_ILi96EEENS7_ILi64EEEEEELi256ENS_10bfloat16_tEfNS_4arch4Sm90ELb0ELb0ELb0ELb1ELb0ELb0ELb1ELb1ELb0ELb1ELb0ELb0EEENS1_21CollectiveEpilogueFwdINS6_IJSA_NS7_ILi256EEESB_EEES9_SE_SG_Li256ELb1ELb1ELb0ELb0EEENS1_36VarlenDynamicPersistentTileSchedulerILi128ELi96ELi256ELi128ELb0ELb1ELb1ELb0ELb1ELb1EEEEEEEEEvNT_6ParamsE --------------------------
	.section	.nv.shared._ZN7cutlass13device_kernelIN5flash11enable_sm90INS1_16FlashAttnFwdSm90INS1_25CollectiveMainloopFwdSm90ILi2EN4cute5tupleIJNS5_1CILi1EEES8_S8_EEENS6_IJNS7_ILi128EEENS7_ILi96EEENS7_ILi64EEEEEELi256ENS_10bfloat16_tEfNS_4arch4Sm90ELb0ELb0ELb0ELb1ELb0ELb0ELb1ELb1ELb0ELb1ELb0ELb0EEENS1_21CollectiveEpilogueFwdINS6_IJSA_NS7_ILi256EEESB_EEES9_SE_SG_Li256ELb1ELb1ELb0ELb0EEENS1_36VarlenDynamicPersistentTileSchedulerILi128ELi96ELi256ELi128ELb0ELb1ELb1ELb0ELb1ELb1EEEEEEEEEvNT_6ParamsE,"aw",@nobits
	.sectionflags	@""
	.align	16
	.zero		1024


//--------------------- .nv.shared._ZN7cutlass13device_kernelIN5flash11enable_sm90INS1_16FlashAttnFwdSm90INS1_25CollectiveMainloopFwdSm90ILi2EN4cute5tupleIJNS5_1CILi1EEES8_S8_EEENS6_IJNS7_ILi128EEENS7_ILi96EEENS7_ILi64EEEEEELi256ENS_10bfloat16_tEfNS_4arch4Sm90ELb0ELb0ELb0ELb1ELb0ELb1ELb1ELb1ELb0ELb1ELb0ELb0EEENS1_21CollectiveEpilogueFwdINS6_IJSA_NS7_ILi256EEESB_EEES9_SE_SG_Li256ELb1ELb1ELb0ELb0EEENS1_36VarlenDynamicPersistentTileSchedulerILi128ELi96ELi256ELi128ELb0ELb1ELb1ELb0ELb1ELb1EEEEEEEEEvNT_6ParamsE --------------------------
	.section	.nv.shared._ZN7cutlass13device_kernelIN5flash11enable_sm90INS1_16FlashAttnFwdSm90INS1_25CollectiveMainloopFwdSm90ILi2EN4cute5tupleIJNS5_1CILi1EEES8_S8_EEENS6_IJNS7_ILi128EEENS7_ILi96EEENS7_ILi64EEEEEELi256ENS_10bfloat16_tEfNS_4arch4Sm90ELb0ELb0ELb0ELb1ELb0ELb1ELb1ELb1ELb0ELb1ELb0ELb0EEENS1_21CollectiveEpilogueFwdINS6_IJSA_NS7_ILi256EEESB_EEES9_SE_SG_Li256ELb1ELb1ELb0ELb0EEENS1_36VarlenDynamicPersistentTileSchedulerILi128ELi96ELi256ELi128ELb0ELb1ELb1ELb0ELb1ELb1EEEEEEEEEvNT_6ParamsE,"aw",@nobits
	.sectionflags	@""
	.align	16
	.zero		1024


//--------------------- .nv.shared._ZN7cutlass13device_kernelIN5flash11enable_sm90INS1_16FlashAttnFwdSm90INS1_25CollectiveMainloopFwdSm90ILi2EN4cute5tupleIJNS5_1CILi1EEES8_S8_EEENS6_IJNS7_ILi128EEENS7_ILi96EEENS7_ILi64EEEEEELi256ENS_10bfloat16_tEfNS_4arch4Sm90ELb0ELb1ELb0ELb0ELb0ELb0ELb0ELb1ELb0ELb1ELb0ELb0EEENS1_21CollectiveEpilogueFwdINS6_IJSA_NS7_ILi256EEESB_EEES9_SE_SG_Li256ELb0ELb1ELb0ELb0EEENS1_30DynamicPersistentTileSchedulerILi256ELi128ELb0ELb1ELb1EEEEEEEEEvNT_6ParamsE --------------------------
	.section	.nv.shared._ZN7cutlass13device_kernelIN5flash11enable_sm90INS1_16FlashAttnFwdSm90INS1_25CollectiveMainloopFwdSm90ILi2EN4cute5tupleIJNS5_1CILi1EEES8_S8_EEENS6_IJNS7_ILi128EEENS7_ILi96EEENS7_ILi64EEEEEELi256ENS_10bfloat16_tEfNS_4arch4Sm90ELb0ELb1ELb0ELb0ELb0ELb0ELb0ELb1ELb0ELb1ELb0ELb0EEENS1_21CollectiveEpilogueFwdINS6_IJSA_NS7_ILi256EEESB_EEES9_SE_SG_Li256ELb0ELb1ELb0ELb0EEENS1_30DynamicPersistentTileSchedulerILi256ELi128ELb0ELb1ELb1EEEEEEEEEvNT_6ParamsE,"aw",@nobits
	.sectionflags	@""
	.align	16
	.zero		1024


//--------------------- .nv.shared._ZN7cutlass13device_kernelIN5flash11enable_sm90INS1_16FlashAttnFwdSm90INS1_25CollectiveMainloopFwdSm90ILi2EN4cute5tupleIJNS5_1CILi1EEES8_S8_EEENS6_IJNS7_ILi128EEENS7_ILi96EEENS7_ILi64EEEEEELi256ENS_10bfloat16_tEfNS_4arch4Sm90ELb0ELb1ELb0ELb0ELb0ELb0ELb1ELb1ELb0ELb1ELb0ELb0EEENS1_21CollectiveEpilogueFwdINS6_IJSA_NS7_ILi256EEESB_EEES9_SE_SG_Li256ELb0ELb1ELb0ELb0EEENS1_30DynamicPersistentTileSchedulerILi256ELi128ELb0ELb1ELb1EEEEEEEEEvNT_6ParamsE --------------------------
	.section	.nv.shared._ZN7cutlass13device_kernelIN5flash11enable_sm90INS1_16FlashAttnFwdSm90INS1_25CollectiveMainloopFwdSm90ILi2EN4cute5tupleIJNS5_1CILi1EEES8_S8_EEENS6_IJNS7_ILi128EEENS7_ILi96EEENS7_ILi64EEEEEELi256ENS_10bfloat16_tEfNS_4arch4Sm90ELb0ELb1ELb0ELb0ELb0ELb0ELb1ELb1ELb0ELb1ELb0ELb0EEENS1_21CollectiveEpilogueFwdINS6_IJSA_NS7_ILi256EEESB_EEES9_SE_SG_Li256ELb0ELb1ELb0ELb0EEENS1_30DynamicPersistentTileSchedulerILi256ELi128ELb0ELb1ELb1EEEEEEEEEvNT_6ParamsE,"aw",@nobits
	.sectionflags	@""
	.align	16
	.zero		1024


//--------------------- .nv.shared._ZN7cutlass13device_kernelIN5flash11enable_sm90INS1_16FlashAttnFwdSm90INS1_25CollectiveMainloopFwdSm90ILi2EN4cute5tupleIJNS5_1CILi1EEES8_S8_EEENS6_IJNS7_ILi128EEENS7_ILi96EEENS7_ILi64EEEEEELi256ENS_10bfloat16_tEfNS_4arch4Sm90ELb0ELb1ELb0ELb1ELb0ELb0ELb0ELb1ELb0ELb1ELb0ELb0EEENS1_21CollectiveEpilogueFwdINS6_IJSA_NS7_ILi256EEESB_EEES9_SE_SG_Li256ELb1ELb1ELb0ELb0EEENS1_36VarlenDynamicPersistentTileSchedulerILi128ELi96ELi256ELi128ELb0ELb1ELb1ELb1ELb0ELb1EEEEEEEEEvNT_6ParamsE --------------------------
	.section	.nv.shared._ZN7cutlass13device_kernelIN5flash11enable_sm90INS1_16FlashAttnFwdSm90INS1_25CollectiveMainloopFwdSm90ILi2EN4cute5tupleIJNS5_1CILi1EEES8_S8_EEENS6_IJNS7_ILi128EEENS7_ILi96EEENS7_ILi64EEEEEELi256ENS_10bfloat16_tEfNS_4arch4Sm90ELb0ELb1ELb0ELb1ELb0ELb0ELb0ELb1ELb0ELb1ELb0ELb0EEENS1_21CollectiveEpilogueFwdINS6_IJSA_NS7_ILi256EEESB_EEES9_SE_SG_Li256ELb1ELb1ELb0ELb0EEENS1_36VarlenDynamicPersistentTileSchedulerILi128ELi96ELi256ELi128ELb0ELb1ELb1ELb1ELb0ELb1EEEEEEEEEvNT_6ParamsE,"aw",@nobits
	.sectionflags	@""
	.align	16
	.zero		1024


//--------------------- .nv.shared._ZN7cutlass13device_kernelIN5flash11enable_sm90INS1_16FlashAttnFwdSm90INS1_25CollectiveMainloopFwdSm90ILi2EN4cute5tupleIJNS5_1CILi1EEES8_S8_EEENS6_IJNS7_ILi128EEENS7_ILi96EEENS7_ILi64EEEEEELi256ENS_10bfloat16_tEfNS_4arch4Sm90ELb0ELb1ELb0ELb1ELb0ELb1ELb0ELb1ELb0ELb1ELb0ELb0EEENS1_21CollectiveEpilogueFwdINS6_IJSA_NS7_ILi256EEESB_EEES9_SE_SG_Li256ELb1ELb1ELb0ELb0EEENS1_36VarlenDynamicPersistentTileSchedulerILi128ELi96ELi256ELi128ELb0ELb1ELb1ELb1ELb0ELb1EEEEEEEEEvNT_6ParamsE --------------------------
	.section	.nv.shared._ZN7cutlass13device_kernelIN5flash11enable_sm90INS1_16FlashAttnFwdSm90INS1_25CollectiveMainloopFwdSm90ILi2EN4cute5tupleIJNS5_1CILi1EEES8_S8_EEENS6_IJNS7_ILi128EEENS7_ILi96EEENS7_ILi64EEEEEELi256ENS_10bfloat16_tEfNS_4arch4Sm90ELb0ELb1ELb0ELb1ELb0ELb1ELb0ELb1ELb0ELb1ELb0ELb0EEENS1_21CollectiveEpilogueFwdINS6_IJSA_NS7_ILi256EEESB_EEES9_SE_SG_Li256ELb1ELb1ELb0ELb0EEENS1_36VarlenDynamicPersistentTileSchedulerILi128ELi96ELi256ELi128ELb0ELb1ELb1ELb1ELb0ELb1EEEEEEEEEvNT_6ParamsE,"aw",@nobits
	.sectionflags	@""
	.align	16
	.zero		1024


//--------------------- .nv.shared._ZN7cutlass13device_kernelIN5flash11enable_sm90INS1_16FlashAttnFwdSm90INS1_25CollectiveMainloopFwdSm90ILi2EN4cute5tupleIJNS5_1CILi1EEES8_S8_EEENS6_IJNS7_ILi128EEENS7_ILi96EEENS7_ILi64EEEEEELi256ENS_10bfloat16_tEfNS_4arch4Sm90ELb0ELb1ELb0ELb1ELb0ELb0ELb1ELb1ELb0ELb1ELb0ELb0EEENS1_21CollectiveEpilogueFwdINS6_IJSA_NS7_ILi256EEESB_EEES9_SE_SG_Li256ELb1ELb1ELb0ELb0EEENS1_36VarlenDynamicPersistentTileSchedulerILi128ELi96ELi256ELi128ELb0ELb1ELb1ELb1ELb0ELb1EEEEEEEEEvNT_6ParamsE --------------------------
	.section	.nv.shared._ZN7cutlass13device_kernelIN5flash11enable_sm90INS1_16FlashAttnFwdSm90INS1_25CollectiveMainloopFwdSm90ILi2EN4cute5tupleIJNS5_1CILi1EEES8_S8_EEENS6_IJNS7_ILi128EEENS7_ILi96EEENS7_ILi64EEEEEELi256ENS_10bfloat16_tEfNS_4arch4Sm90ELb0ELb1ELb0ELb1ELb0ELb0ELb1ELb1ELb0ELb1ELb0ELb0EEENS1_21CollectiveEpilogueFwdINS6_IJSA_NS7_ILi256EEESB_EEES9_SE_SG_Li256ELb1ELb1ELb0ELb0EEENS1_36VarlenDynamicPersistentTileSchedulerILi128ELi96ELi256ELi128ELb0ELb1ELb1ELb1ELb0ELb1EEEEEEEEEvNT_6ParamsE,"aw",@nobits
	.sectionflags	@""
	.align	16
	.zero		1024


//--------------------- .nv.shared._ZN7cutlass13device_kernelIN5flash11enable_sm90INS1_16FlashAttnFwdSm90INS1_25CollectiveMainloopFwdSm90ILi2EN4cute5tupleIJNS5_1CILi1EEES8_S8_EEENS6_IJNS7_ILi128EEENS7_ILi96EEENS7_ILi64EEEEEELi256ENS_10bfloat16_tEfNS_4arch4Sm90ELb0ELb1ELb0ELb1ELb0ELb1ELb1ELb1ELb0ELb1ELb0ELb0EEENS1_21CollectiveEpilogueFwdINS6_IJSA_NS7_ILi256EEESB_EEES9_SE_SG_Li256ELb1ELb1ELb0ELb0EEENS1_36VarlenDynamicPersistentTileSchedulerILi128ELi96ELi256ELi128ELb0ELb1ELb1ELb1ELb0ELb1EEEEEEEEEvNT_6ParamsE --------------------------
	.section	.nv.shared._ZN7cutlass13device_kernelIN5flash11enable_sm90INS1_16FlashAttnFwdSm90INS1_25CollectiveMainloopFwdSm90ILi2EN4cute5tupleIJNS5_1CILi1EEES8_S8_EEENS6_IJNS7_ILi128EEENS7_ILi96EEENS7_ILi64EEEEEELi256ENS_10bfloat16_tEfNS_4arch4Sm90ELb0ELb1ELb0ELb1ELb0ELb1ELb1ELb1ELb0ELb1ELb0ELb0EEENS1_21CollectiveEpilogueFwdINS6_IJSA_NS7_ILi256EEESB_EEES9_SE_SG_Li256ELb1ELb1ELb0ELb0EEENS1_36VarlenDynamicPersistentTileSchedulerILi128ELi96ELi256ELi128ELb0ELb1ELb1ELb1ELb0ELb1EEEEEEEEEvNT_6ParamsE,"aw",@nobits
	.sectionflags	@""
	.align	16
	.zero		1024


//--------------------- .nv.shared._ZN7cutlass13device_kernelIN5flash11enable_sm90INS1_16FlashAttnFwdSm90INS1_25CollectiveMainloopFwdSm90ILi2EN4cute5tupleIJNS5_1CILi1EEES8_S8_EEENS6_IJNS7_ILi128EEENS7_ILi96EEENS7_ILi64EEEEEELi256ENS_10bfloat16_tEfNS_4arch4Sm90ELb1ELb0ELb0ELb0ELb0ELb0ELb0ELb1ELb0ELb1ELb0ELb0EEENS1_21CollectiveEpilogueFwdINS6_IJSA_NS7_ILi256EEESB_EEES9_SE_SG_Li256ELb0ELb1ELb0ELb0EEENS1_30DynamicPersistentTileSchedulerILi256ELi128ELb0ELb1ELb1EEEEEEEEEvNT_6ParamsE --------------------------
	.section	.nv.shared._ZN7cutlass13device_kernelIN5flash11enable_sm90INS1_16FlashAttnFwdSm90INS1_25CollectiveMainloopFwdSm90ILi2EN4cute5tupleIJNS5_1CILi1EEES8_S8_EEENS6_IJNS7_ILi128EEENS7_ILi96EEENS7_ILi64EEEEEELi256ENS_10bfloat16_tEfNS_4arch4Sm90ELb1ELb0ELb0ELb0ELb0ELb0ELb0ELb1ELb0ELb1ELb0ELb0EEENS1_21CollectiveEpilogueFwdINS6_IJSA_NS7_ILi256EEESB_EEES9_SE_SG_Li256ELb0ELb1ELb0ELb0EEENS1_30DynamicPersistentTileSchedulerILi256ELi128ELb0ELb1ELb1EEEEEEEEEvNT_6ParamsE,"aw",@nobits
	.sectionflags	@""
	.align	16
	.zero		1024


//--------------------- .nv.shared._ZN7cutlass13device_kernelIN5flash11enable_sm90INS1_16FlashAttnFwdSm90INS1_25CollectiveMainloopFwdSm90ILi2EN4cute5tupleIJNS5_1CILi1EEES8_S8_EEENS6_IJNS7_ILi128EEENS7_ILi96EEENS7_ILi64EEEEEELi256ENS_10bfloat16_tEfNS_4arch4Sm90ELb1ELb0ELb0ELb0ELb0ELb0ELb1ELb1ELb0ELb1ELb0ELb0EEENS1_21CollectiveEpilogueFwdINS6_IJSA_NS7_ILi256EEESB_EEES9_SE_SG_Li256ELb0ELb1ELb0ELb0EEENS1_30DynamicPersistentTileSchedulerILi256ELi128ELb0ELb1ELb1EEEEEEEEEvNT_6ParamsE --------------------------
	.section	.nv.shared._ZN7cutlass13device_kernelIN5flash11enable_sm90INS1_16FlashAttnFwdSm90INS1_25CollectiveMainloopFwdSm90ILi2EN4cute5tupleIJNS5_1CILi1EEES8_S8_EEENS6_IJNS7_ILi128EEENS7_ILi96EEENS7_ILi64EEEEEELi256ENS_10bfloat16_tEfNS_4arch4Sm90ELb1ELb0ELb0ELb0ELb0ELb0ELb1ELb1ELb0ELb1ELb0ELb0EEENS1_21CollectiveEpilogueFwdINS6_IJSA_NS7_ILi256EEESB_EEES9_SE_SG_Li256ELb0ELb1ELb0ELb0EEENS1_30DynamicPersistentTileSchedulerILi256ELi128ELb0ELb1ELb1EEEEEEEEEvNT_6ParamsE,"aw",@nobits
	.sectionflags	@""
	.align	16
	.zero		1024


//--------------------- .nv.shared._ZN7cutlass13device_kernelIN5flash11enable_sm90INS1_16FlashAttnFwdSm90INS1_25CollectiveMainloopFwdSm90ILi2EN4cute5tupleIJNS5_1CILi1EEES8_S8_EEENS6_IJNS7_ILi128EEENS7_ILi96EEENS7_ILi64EEEEEELi256ENS_10bfloat16_tEfNS_4arch4Sm90ELb1ELb0ELb0ELb1ELb0ELb0ELb0ELb1ELb0ELb1ELb0ELb0EEENS1_21CollectiveEpilogueFwdINS6_IJSA_NS7_ILi256EEESB_EEES9_SE_SG_Li256ELb1ELb1ELb0ELb0EEENS1_36VarlenDynamicPersistentTileSchedulerILi128ELi96ELi256ELi128ELb0ELb1ELb1ELb1ELb1ELb1EEEEEEEEEvNT_6ParamsE --------------------------
	.section	.nv.shared._ZN7cutlass13device_kernelIN5flash11enable_sm90INS1_16FlashAttnFwdSm90INS1_25CollectiveMainloopFwdSm90ILi2EN4cute5tupleIJNS5_1CILi1EEES8_S8_EEENS6_IJNS7_ILi128EEENS7_ILi96EEENS7_ILi64EEEEEELi256ENS_10bfloat16_tEfNS_4arch4Sm90ELb1ELb0ELb0ELb1ELb0ELb0ELb0ELb1ELb0ELb1ELb0ELb0EEENS1_21CollectiveEpilogueFwdINS6_IJSA_NS7_ILi256EEESB_EEES9_SE_SG_Li256ELb1ELb1ELb0ELb0EEENS1_36VarlenDynamicPersistentTileSchedulerILi128ELi96ELi256ELi128ELb0ELb1ELb1ELb1ELb1ELb1EEEEEEEEEvNT_6ParamsE,"aw",@nobits
	.sectionflags	@""
	.align	16
	.zero		1024


//--------------------- .nv.shared._ZN7cutlass13device_kernelIN5flash11enable_sm90INS1_16FlashAttnFwdSm90INS1_25CollectiveMainloopFwdSm90ILi2EN4cute5tupleIJNS5_1CILi1EEES8_S8_EEENS6_IJNS7_ILi128EEENS7_ILi96EEENS7_ILi64EEEEEELi256ENS_10bfloat16_tEfNS_4arch4Sm90ELb1ELb0ELb0ELb1ELb0ELb1ELb0ELb1ELb0ELb1ELb0ELb0EEENS1_21CollectiveEpilogueFwdINS6_IJSA_NS7_ILi256EEESB_EEES9_SE_SG_Li256ELb1ELb1ELb0ELb0EEENS1_36VarlenDynamicPersistentTileSchedulerILi128ELi96ELi256ELi128ELb0ELb1ELb1ELb1ELb1ELb1EEEEEEEEEvNT_6ParamsE --------------------------
	.section	.nv.shared._ZN7cutlass13device_kernelIN5flash11enable_sm90INS1_16FlashAttnFwdSm90INS1_25CollectiveMainloopFwdSm90ILi2EN4cute5tupleIJNS5_1CILi1EEES8_S8_EEENS6_IJNS7_ILi128EEENS7_ILi96EEENS7_ILi64EEEEEELi256ENS_10bfloat16_tEfNS_4arch4Sm90ELb1ELb0ELb0ELb1ELb0ELb1ELb0ELb1ELb0ELb1ELb0ELb0EEENS1_21CollectiveEpilogueFwdINS6_IJSA_NS7_ILi256EEESB_EEES9_SE_SG_Li256ELb1ELb1ELb0ELb0EEENS1_36VarlenDynamicPersistentTileSchedulerILi128ELi96ELi256ELi128ELb0ELb1ELb1ELb1ELb1ELb1EEEEEEEEEvNT_6ParamsE,"aw",@nobits
	.sectionflags	@""
	.align	16
	.zero		1024


//--------------------- .nv.shared._ZN7cutlass13device_kernelIN5flash11enable_sm90INS1_16FlashAttnFwdSm90INS1_25CollectiveMainloopFwdSm90ILi2EN4cute5tupleIJNS5_1CILi1EEES8_S8_EEENS6_IJNS7_ILi128EEENS7_ILi96EEENS7_ILi64EEEEEELi256ENS_10bfloat16_tEfNS_4arch4Sm90ELb1ELb0ELb0ELb1ELb0ELb0ELb1ELb1ELb0ELb1ELb0ELb0EEENS1_21CollectiveEpilogueFwdINS6_IJSA_NS7_ILi256EEESB_EEES9_SE_SG_Li256ELb1ELb1ELb0ELb0EEENS1_36VarlenDynamicPersistentTileSchedulerILi128ELi96ELi256ELi128ELb0ELb1ELb1ELb1ELb1ELb1EEEEEEEEEvNT_6ParamsE --------------------------
	.section	.nv.shared._ZN7cutlass13device_kernelIN5flash11enable_sm90INS1_16FlashAttnFwdSm90INS1_25CollectiveMainloopFwdSm90ILi2EN4cute5tupleIJNS5_1CILi1EEES8_S8_EEENS6_IJNS7_ILi128EEENS7_ILi96EEENS7_ILi64EEEEEELi256ENS_10bfloat16_tEfNS_4arch4Sm90ELb1ELb0ELb0ELb1ELb0ELb0ELb1ELb1ELb0ELb1ELb0ELb0EEENS1_21CollectiveEpilogueFwdINS6_IJSA_NS7_ILi256EEESB_EEES9_SE_SG_Li256ELb1ELb1ELb0ELb0EEENS1_36VarlenDynamicPersistentTileSchedulerILi128ELi96ELi256ELi128ELb0ELb1ELb1ELb1ELb1ELb1EEEEEEEEEvNT_6ParamsE,"aw",@nobits
	.sectionflags	@""
	.align	16
	.zero		1024


//--------------------- .nv.shared._ZN7cutlass13device_kernelIN5flash11enable_sm90INS1_16FlashAttnFwdSm90INS1_25CollectiveMainloopFwdSm90ILi2EN4cute5tupleIJNS5_1CILi1EEES8_S8_EEENS6_IJNS7_ILi128EEENS7_ILi96EEENS7_ILi64EEEEEELi256ENS_10bfloat16_tEfNS_4arch4Sm90ELb1ELb0ELb0ELb1ELb0ELb1ELb1ELb1ELb0ELb1ELb0ELb0EEENS1_21CollectiveEpilogueFwdINS6_IJSA_NS7_ILi256EEESB_EEES9_SE_SG_Li256ELb1ELb1ELb0ELb0EEENS1_36VarlenDynamicPersistentTileSchedulerILi128ELi96ELi256ELi128ELb0ELb1ELb1ELb1ELb1ELb1EEEEEEEEEvNT_6ParamsE --------------------------
	.section	.nv.shared._ZN7cutlass13device_kernelIN5flash11enable_sm90INS1_16FlashAttnFwdSm90INS1_25CollectiveMainloopFwdSm90ILi2EN4cute5tupleIJNS5_1CILi1EEES8_S8_EEENS6_IJNS7_ILi128EEENS7_ILi96EEENS7_ILi64EEEEEELi256ENS_10bfloat16_tEfNS_4arch4Sm90ELb1ELb0ELb0ELb1ELb0ELb1ELb1ELb1ELb0ELb1ELb0ELb0EEENS1_21CollectiveEpilogueFwdINS6_IJSA_NS7_ILi256EEESB_EEES9_SE_SG_Li256ELb1ELb1ELb0ELb0EEENS1_36VarlenDynamicPersistentTileSchedulerILi128ELi96ELi256ELi128ELb0ELb1ELb1ELb1ELb1ELb1EEEEEEEEEvNT_6ParamsE,"aw",@nobits
	.sectionflags	@""
	.align	16
	.zero		1024


//--------------------- .nv.constant0._ZN7cutlass13device_kernelIN5flash11enable_sm90INS1_16FlashAttnFwdSm90INS1_25CollectiveMainloopFwdSm90ILi2EN4cute5tupleIJNS5_1CILi1EEES8_S8_EEENS6_IJNS7_ILi128EEESA_NS7_ILi192EEEEEELi128ENS_10bfloat16_tEfNS_4arch4Sm90ELb0ELb0ELb0ELb0ELb0ELb0ELb0ELb1ELb1ELb1ELb0ELb0EEENS1_21CollectiveEpilogueFwdINS6_IJSA_SA_SA_EEES9_SD_SF_Li256ELb0ELb1ELb0ELb0EEENS1_29StaticPersistentTileSchedulerILb0EEEEEEEEEvNT_6ParamsE --------------------------
	.section	.nv.constant0._ZN7cutlass13device_kernelIN5flash11enable_sm90INS1_16FlashAttnFwdSm90INS1_25CollectiveMainloopFwdSm90ILi2EN4cute5tupleIJNS5_1CILi1EEES8_S8_EEENS6_IJNS7_ILi128EEESA_NS7_ILi192EEEEEELi128ENS_10bfloat16_tEfNS_4arch4Sm90ELb0ELb0ELb0ELb0ELb0ELb0ELb0ELb1ELb1ELb1ELb0ELb0EEENS1_21CollectiveEpilogueFwdINS6_IJSA_SA_SA_EEES9_SD_SF_Li256ELb0ELb1ELb0ELb0EEENS1_29StaticPersistentTileSchedulerILb0EEEEEEEEEvNT_6ParamsE,"a",@progbits
	.sectionflags	@""
	.align	4
.nv.constant0._ZN7cutlass13device_kernelIN5flash11enable_sm90INS1_16FlashAttnFwdSm90INS1_25CollectiveMainloopFwdSm90ILi2EN4cute5tupleIJNS5_1CILi1EEES8_S8_EEENS6_IJNS7_ILi128EEESA_NS7_ILi192EEEEEELi128ENS_10bfloat16_tEfNS_4arch4Sm90ELb0ELb0ELb0ELb0ELb0ELb0ELb0ELb1ELb1ELb1ELb0ELb0EEENS1_21CollectiveEpilogueFwdINS6_IJSA_SA_SA_EEES9_SD_SF_Li256ELb0ELb1ELb0ELb0EEENS1_29StaticPersistentTileSchedulerILb0EEEEEEEEEvNT_6ParamsE:
	.zero		3200


//--------------------- .nv.constant0._ZN7cutlass13device_kernelIN5flash11enable_sm90INS1_16FlashAttnFwdSm90INS1_25CollectiveMainloopFwdSm90ILi2EN4cute5tupleIJNS5_1CILi2EEENS7_ILi1EEES9_EEENS6_IJNS7_ILi128EEESB_NS7_ILi192EEEEEELi128ENS_10bfloat16_tEfNS_4arch4Sm90ELb0ELb0ELb0ELb0ELb0ELb0ELb0ELb1ELb1ELb1ELb0ELb0EEENS1_21CollectiveEpilogueFwdINS6_IJSB_SB_SB_EEESA_SE_SG_Li256ELb0ELb1ELb0ELb0EEENS1_29StaticPersistentTileSchedulerILb0EEEEEEEEEvNT_6ParamsE --------------------------
	.section	.nv.constant0._ZN7cutlass13device_kernelIN5flash11enable_sm90INS1_16FlashAttnFwdSm90INS1_25CollectiveMainloopFwdSm90ILi2EN4cute5tupleIJNS5_1CILi2EEENS7_ILi1EEES9_EEENS6_IJNS7_ILi128EEESB_NS7_ILi192EEEEEELi128ENS_10bfloat16_tEfNS_4arch4Sm90ELb0ELb0ELb0ELb0ELb0ELb0ELb0ELb1ELb1ELb1ELb0ELb0EEENS1_21CollectiveEpilogueFwdINS6_IJSB_SB_SB_EEESA_SE_SG_Li256ELb0ELb1ELb0ELb0EEENS1_29StaticPersistentTileSchedulerILb0EEEEEEEEEvNT_6ParamsE,"a",@progbits
	.sectionflags	@""
	.align	4
.nv.constant0._ZN7cutlass13device_kernelIN5flash11enable_sm90INS1_16FlashAttnFwdSm90INS1_25CollectiveMainloopFwdSm90ILi2EN4cute5tupleIJNS5_1CILi2EEENS7_ILi1EEES9_EEENS6_IJNS7_ILi128EEESB_NS7_ILi192EEEEEELi128ENS_10bfloat16_tEfNS_4arch4Sm90ELb0ELb0ELb0ELb0ELb0ELb0ELb0ELb1ELb1ELb1ELb0ELb0EEENS1_21CollectiveEpilogueFwdINS6_IJSB_SB_SB_EEESA_SE_SG_Li256ELb0ELb1ELb0ELb0EEENS1_29StaticPersistentTileSchedulerILb0EEEEEEEEEvNT_6ParamsE:
	.zero		3200


//--------------------- .nv.constant0._ZN7cutlass13device_kernelIN5flash11enable_sm90INS1_16FlashAttnFwdSm90INS1_25CollectiveMainloopFwdSm90ILi2EN4cute5tupleIJNS5_1CILi1EEES8_S8_EEENS6_IJNS7_ILi128EEESA_NS7_ILi192EEEEEELi128ENS_10bfloat16_tEfNS_4arch4Sm90ELb0ELb0ELb0ELb1ELb0ELb0ELb0ELb1ELb1ELb1ELb0ELb0EEENS1_21CollectiveEpilogueFwdINS6_IJSA_SA_SA_EEES9_SD_SF_Li256ELb1ELb1ELb0ELb0EEENS1_36VarlenDynamicPersistentTileSchedulerILi128ELi128ELi256ELi128ELb0ELb1ELb1ELb0ELb1ELb1EEEEEEEEEvNT_6ParamsE --------------------------
	.section	.nv.constant0._ZN7cutlass13device_kernelIN5flash11enable_sm90INS1_16FlashAttnFwdSm90INS1_25CollectiveMainloopFwdSm90ILi2EN4cute5tupleIJNS5_1CILi1EEES8_S8_EEENS6_IJNS7_ILi128EEESA_NS7_ILi192EEEEEELi128ENS_10bfloat16_tEfNS_4arch4Sm90ELb0ELb0ELb0ELb1ELb0ELb0ELb0ELb1ELb1ELb1ELb0ELb0EEENS1_21CollectiveEpilogueFwdINS6_IJSA_SA_SA_EEES9_SD_SF_Li256ELb1ELb1ELb0ELb0EEENS1_36VarlenDynamicPersistentTileSchedulerILi128ELi128ELi256ELi128ELb0ELb1ELb1ELb0ELb1ELb1EEEEEEEEEvNT_6ParamsE,"a",@progbits
	.sectionflags	@""
	.align	4
.nv.constant0._ZN7cutlass13device_kernelIN5flash11enable_sm90INS1_16FlashAttnFwdSm90INS1_25CollectiveMainloopFwdSm90ILi2EN4cute5tupleIJNS5_1CILi1EEES8_S8_EEENS6_IJNS7_ILi128EEESA_NS7_ILi192EEEEEELi128ENS_10bfloat16_tEfNS_4arch4Sm90ELb0ELb0ELb0ELb1ELb0ELb0ELb0ELb1ELb1ELb1ELb0ELb0EEENS1_21CollectiveEpilogueFwdINS6_IJSA_SA_SA_EEES9_SD_SF_Li256ELb1ELb1ELb0ELb0EEENS1_36VarlenDynamicPersistentTileSchedulerILi128ELi128ELi256ELi128ELb0ELb1ELb1ELb0ELb1ELb1EEEEEEEEEvNT_6ParamsE:
	.zero		3328


//--------------------- .nv.constant0._ZN7cutlass13device_kernelIN5flash11enable_sm90INS1_16FlashAttnFwdSm90INS1_25CollectiveMainloopFwdSm90ILi2EN4cute5tupleIJNS5_1CILi1EEES8_S8_EEENS6_IJNS7_ILi128EEESA_NS7_ILi192EEEEEELi128ENS_10bfloat16_tEfNS_4arch4Sm90ELb0ELb0ELb0ELb1ELb0ELb1ELb0ELb1ELb1ELb1ELb0ELb0EEENS1_21CollectiveEpilogueFwdINS6_IJSA_SA_SA_EEES9_SD_SF_Li256ELb1ELb1ELb0ELb0EEENS1_36VarlenDynamicPersistentTileSchedulerILi128ELi128ELi256ELi128ELb0ELb1ELb1ELb0ELb1ELb1EEEEEEEEEvNT_6ParamsE --------------------------
	.section	.nv.constant0._ZN7cutlass13device_kernelIN5flash11enable_sm90INS1_16FlashAttnFwdSm90INS1_25CollectiveMainloopFwdSm90ILi2EN4cute5tupleIJNS5_1CILi1EEES8_S8_EEENS6_IJNS7_ILi128EEESA_NS7_ILi192EEEEEELi128ENS_10bfloat16_tEfNS_4arch4Sm90ELb0ELb0ELb0ELb1ELb0ELb1ELb0ELb1ELb1ELb1ELb0ELb0EEENS1_21CollectiveEpilogueFwdINS6_IJSA_SA_SA_EEES9_SD_SF_Li256ELb1ELb1ELb0ELb0EEENS1_36VarlenDynamicPersistentTileSchedulerILi128ELi128ELi256ELi128ELb0ELb1ELb1ELb0ELb1ELb1EEEEEEEEEvNT_6ParamsE,"a",@progbits
	.sectionflags	@""
	.align	4
.nv.constant0._ZN7cutlass13device_kernelIN5flash11enable_sm90INS1_16FlashAttnFwdSm90INS1_25CollectiveMainloopFwdSm90ILi2EN4cute5tupleIJNS5_1CILi1EEES8_S8_EEENS6_IJNS7_ILi128EEESA_NS7_ILi192EEEEEELi128ENS_10bfloat16_tEfNS_4arch4Sm90ELb0ELb0ELb0ELb1ELb0ELb1ELb0ELb1ELb1ELb1ELb0ELb0EEENS1_21CollectiveEpilogueFwdINS6_IJSA_SA_SA_EEES9_SD_SF_Li256ELb1ELb1ELb0ELb0EEENS1_36VarlenDynamicPersistentTileSchedulerILi128ELi128ELi256ELi128ELb0ELb1ELb1ELb0ELb1ELb1EEEEEEEEEvNT_6ParamsE:
	.zero		3328


//--------------------- .nv.constant0._ZN7cutlass13device_kernelIN5flash11enable_sm90INS1_16FlashAttnFwdSm90INS1_25CollectiveMainloopFwdSm90ILi2EN4cute5tupleIJNS5_1CILi1EEES8_S8_EEENS6_IJNS7_ILi128EEENS7_ILi96EEENS7_ILi192EEEEEELi128ENS_10bfloat16_tEfNS_4arch4Sm90ELb0ELb1ELb0ELb0ELb0ELb0ELb0ELb1ELb1ELb1ELb0ELb0EEENS1_21CollectiveEpilogueFwdINS6_IJSA_SA_SB_EEES9_SE_SG_Li256ELb0ELb1ELb0ELb0EEENS1_30DynamicPersistentTileSchedulerILi256ELi128ELb0ELb1ELb1EEEEEEEEEvNT_6ParamsE --------------------------
	.section	.nv.constant0._ZN7cutlass13device_kernelIN5flash11enable_sm90INS1_16FlashAttnFwdSm90INS1_25CollectiveMainloopFwdSm90ILi2EN4cute5tupleIJNS5_1CILi1EEES8_S8_EEENS6_IJNS7_ILi128EEENS7_ILi96EEENS7_ILi192EEEEEELi128ENS_10bfloat16_tEfNS_4arch4Sm90ELb0ELb1ELb0ELb0ELb0ELb0ELb0ELb1ELb1ELb1ELb0ELb0EEENS1_21CollectiveEpilogueFwdINS6_IJSA_SA_SB_EEES9_SE_SG_Li256ELb0ELb1ELb0ELb0EEENS1_30DynamicPersistentTileSchedulerILi256ELi128ELb0ELb1ELb1EEEEEEEEEvNT_6ParamsE,"a",@progbits
	.sectionflags	@""
	.align	4
.nv.constant0._ZN7cutlass13device_kernelIN5flash11enable_sm90INS1_16FlashAttnFwdSm90INS1_25CollectiveMainloopFwdSm90ILi2EN4cute5tupleIJNS5_1CILi1EEES8_S8_EEENS6_IJNS7_ILi128EEENS7_ILi96EEENS7_ILi192EEEEEELi128ENS_10bfloat16_tEfNS_4arch4Sm90ELb0ELb1ELb0ELb0ELb0ELb0ELb0ELb1ELb1ELb1ELb0ELb0EEENS1_21CollectiveEpilogueFwdINS6_IJSA_SA_SB_EEES9_SE_SG_Li256ELb0ELb1ELb0ELb0EEENS1_30DynamicPersistentTileSchedulerILi256ELi128ELb0ELb1ELb1EEEEEEEEEvNT_6ParamsE:
	.zero		3328


//--------------------- .nv.constant0._ZN7cutlass13device_kernelIN5flash11enable_sm90INS1_16FlashAttnFwdSm90INS1_25CollectiveMainloopFwdSm90ILi2EN4cute5tupleIJNS5_1CILi1EEES8_S8_EEENS6_IJNS7_ILi128EEENS7_ILi96EEENS7_ILi192EEEEEELi128ENS_10bfloat16_tEfNS_4arch4Sm90ELb0ELb1ELb0ELb1ELb0ELb0ELb0ELb1ELb1ELb1ELb0ELb0EEENS1_21CollectiveEpilogueFwdINS6_IJSA_SA_SB_EEES9_SE_SG_Li256ELb1ELb1ELb0ELb0EEENS1_36VarlenDynamicPersistentTileSchedulerILi128ELi96ELi256ELi128ELb0ELb1ELb1ELb1ELb0ELb1EEEEEEEEEvNT_6ParamsE --------------------------
	.section	.nv.constant0._ZN7cutlass13device_kernelIN5flash11enable_sm90INS1_16FlashAttnFwdSm90INS1_25CollectiveMainloopFwdSm90ILi2EN4cute5tupleIJNS5_1CILi1EEES8_S8_EEENS6_IJNS7_ILi128EEENS7_ILi96EEENS7_ILi192EEEEEELi128ENS_10bfloat16_tEfNS_4arch4Sm90ELb0ELb1ELb0ELb1ELb0ELb0ELb0ELb1ELb1ELb1ELb0ELb0EEENS1_21CollectiveEpilogueFwdINS6_IJSA_SA_SB_EEES9_SE_SG_Li256ELb1ELb1ELb0ELb0EEENS1_36VarlenDynamicPersistentTileSchedulerILi128ELi96ELi256ELi128ELb0ELb1ELb1ELb1ELb0ELb1EEEEEEEEEvNT_6ParamsE,"a",@progbits
	.sectionflags	@""
	.align	4
.nv.constant0._ZN7cutlass13device_kernelIN5flash11enable_sm90INS1_16FlashAttnFwdSm90INS1_25CollectiveMainloopFwdSm90ILi2EN4cute5tupleIJNS5_1CILi1EEES8_S8_EEENS6_IJNS7_ILi128EEENS7_ILi96EEENS7_ILi192EEEEEELi128ENS_10bfloat16_tEfNS_4arch4Sm90ELb0ELb1ELb0ELb1ELb0ELb0ELb0ELb1ELb1ELb1ELb0ELb0EEENS1_21CollectiveEpilogueFwdINS6_IJSA_SA_SB_EEES9_SE_SG_Li256ELb1ELb1ELb0ELb0EEENS1_36VarlenDynamicPersistentTileSchedulerILi128ELi96ELi256ELi128ELb0ELb1ELb1ELb1ELb0ELb1EEEEEEEEEvNT_6ParamsE:
	.zero		3328


//--------------------- .nv.constant0._ZN7cutlass13device_kernelIN5flash11enable_sm90INS1_16FlashAttnFwdSm90INS1_25CollectiveMainloopFwdSm90ILi2EN4cute5tupleIJNS5_1CILi1EEES8_S8_EEENS6_IJNS7_ILi128EEENS7_ILi96EEENS7_ILi192EEEEEELi128ENS_10bfloat16_tEfNS_4arch4Sm90ELb0ELb1ELb0ELb1ELb0ELb1ELb0ELb1ELb1ELb1ELb0ELb0EEENS1_21CollectiveEpilogueFwdINS6_IJSA_SA_SB_EEES9_SE_SG_Li256ELb1ELb1ELb0ELb0EEENS1_36VarlenDynamicPersistentTileSchedulerILi128ELi96ELi256ELi128ELb0ELb1ELb1ELb1ELb0ELb1EEEEEEEEEvNT_6ParamsE --------------------------
	.section	.nv.constant0._ZN7cutlass13device_kernelIN5flash11enable_sm90INS1_16FlashAttnFwdSm90INS1_25CollectiveMainloopFwdSm90ILi2EN4cute5tupleIJNS5_1CILi1EEES8_S8_EEENS6_IJNS7_ILi128EEENS7_ILi96EEENS7_ILi192EEEEEELi128ENS_10bfloat16_tEfNS_4arch4Sm90ELb0ELb1ELb0ELb1ELb0ELb1ELb0ELb1ELb1ELb1ELb0ELb0EEENS1_21CollectiveEpilogueFwdINS6_IJSA_SA_SB_EEES9_SE_SG_Li256ELb1ELb1ELb0ELb0EEENS1_36VarlenDynamicPersistentTileSchedulerILi128ELi96ELi256ELi128ELb0ELb1ELb1ELb1ELb0ELb1EEEEEEEEEvNT_6ParamsE,"a",@progbits
	.sectionflags	@""
	.align	4
.nv.constant0._ZN7cutlass13device_kernelIN5flash11enable_sm90INS1_16FlashAttnFwdSm90INS1_25CollectiveMainloopFwdSm90ILi2EN4cute5tupleIJNS5_1CILi1EEES8_S8_EEENS6_IJNS7_ILi128EEENS7_ILi96EEENS7_ILi192EEEEEELi128ENS_10bfloat16_tEfNS_4arch4Sm90ELb0ELb1ELb0ELb1ELb0ELb1ELb0ELb1ELb1ELb1ELb0ELb0EEENS1_21CollectiveEpilogueFwdINS6_IJSA_SA_SB_EEES9_SE_SG_Li256ELb1ELb1ELb0ELb0EEENS1_36VarlenDynamicPersistentTileSchedulerILi128ELi96ELi256ELi128ELb0ELb1ELb1ELb1ELb0ELb1EEEEEEEEEvNT_6ParamsE:
	.zero		3328


//--------------------- .nv.constant0._ZN7cutlass13device_kernelIN5flash11enable_sm90INS1_16FlashAttnFwdSm90INS1_25CollectiveMainloopFwdSm90ILi2EN4cute5tupleIJNS5_1CILi1EEES8_S8_EEENS6_IJNS7_ILi128EEESA_NS7_ILi192EEEEEELi128ENS_10bfloat16_tEfNS_4arch4Sm90ELb1ELb0ELb0ELb0ELb0ELb0ELb0ELb1ELb1ELb1ELb0ELb0EEENS1_21CollectiveEpilogueFwdINS6_IJSA_SA_SA_EEES9_SD_SF_Li256ELb0ELb1ELb0ELb0EEENS1_30DynamicPersistentTileSchedulerILi256ELi128ELb0ELb1ELb1EEEEEEEEEvNT_6ParamsE --------------------------
	.section	.nv.constant0._ZN7cutlass13device_kernelIN5flash11enable_sm90INS1_16FlashAttnFwdSm90INS1_25CollectiveMainloopFwdSm90ILi2EN4cute5tupleIJNS5_1CILi1EEES8_S8_EEENS6_IJNS7_ILi128EEESA_NS7_ILi192EEEEEELi128ENS_10bfloat16_tEfNS_4arch4Sm90ELb1ELb0ELb0ELb0ELb0ELb0ELb0ELb1ELb1ELb1ELb0ELb0EEENS1_21CollectiveEpilogueFwdINS6_IJSA_SA_SA_EEES9_SD_SF_Li256ELb0ELb1ELb0ELb0EEENS1_30DynamicPersistentTileSchedulerILi256ELi128ELb0ELb1ELb1EEEEEEEEEvNT_6ParamsE,"a",@progbits
	.sectionflags	@""
	.align	4
.nv.constant0._ZN7cutlass13device_kernelIN5flash11enable_sm90INS1_16FlashAttnFwdSm90INS1_25CollectiveMainloopFwdSm90ILi2EN4cute5tupleIJNS5_1CILi1EEES8_S8_EEENS6_IJNS7_ILi128EEESA_NS7_ILi192EEEEEELi128ENS_10bfloat16_tEfNS_4arch4Sm90ELb1ELb0ELb0ELb0ELb0ELb0ELb0ELb1ELb1ELb1ELb0ELb0EEENS1_21CollectiveEpilogueFwdINS6_IJSA_SA_SA_EEES9_SD_SF_Li256ELb0ELb1ELb0ELb0EEENS1_30DynamicPersistentTileSchedulerILi256ELi128ELb0ELb1ELb1EEEEEEEEEvNT_6ParamsE:
	.zero		3328


//--------------------- .nv.constant0._ZN7cutlass13device_kernelIN5flash11enable_sm90INS1_16FlashAttnFwdSm90INS1_25CollectiveMainloopFwdSm90ILi2EN4cute5tupleIJNS5_1CILi1EEES8_S8_EEENS6_IJNS7_ILi128EEESA_NS7_ILi192EEEEEELi128ENS_10bfloat16_tEfNS_4arch4Sm90ELb1ELb0ELb0ELb1ELb0ELb0ELb0ELb1ELb1ELb1ELb0ELb0EEENS1_21CollectiveEpilogueFwdINS6_IJSA_SA_SA_EEES9_SD_SF_Li256ELb1ELb1ELb0ELb0EEENS1_36VarlenDynamicPersistentTileSchedulerILi128ELi128ELi256ELi128ELb0ELb1ELb1ELb1ELb1ELb1EEEEEEEEEvNT_6ParamsE --------------------------
	.section	.nv.constant0._ZN7cutlass13device_kernelIN5flash11enable_sm90INS1_16FlashAttnFwdSm90INS1_25CollectiveMainloopFwdSm90ILi2EN4cute5tupleIJNS5_1CILi1EEES8_S8_EEENS6_IJNS7_ILi128EEESA_NS7_ILi192EEEEEELi128ENS_10bfloat16_tEfNS_4arch4Sm90ELb1ELb0ELb0ELb1ELb0ELb0ELb0ELb1ELb1ELb1ELb0ELb0EEENS1_21CollectiveEpilogueFwdINS6_IJSA_SA_SA_EEES9_SD_SF_Li256ELb1ELb1ELb0ELb0EEENS1_36VarlenDynamicPersistentTileSchedulerILi128ELi128ELi256ELi128ELb0ELb1ELb1ELb1ELb1ELb1EEEEEEEEEvNT_6ParamsE,"a",@progbits
	.sectionflags	@""
	.align	4
.nv.constant0._ZN7cutlass13device_kernelIN5flash11enable_sm90INS1_16FlashAttnFwdSm90INS1_25CollectiveMainloopFwdSm90ILi2EN4cute5tupleIJNS5_1CILi1EEES8_S8_EEENS6_IJNS7_ILi128EEESA_NS7_ILi192EEEEEELi128ENS_10bfloat16_tEfNS_4arch4Sm90ELb1ELb0ELb0ELb1ELb0ELb0ELb0ELb1ELb1ELb1ELb0ELb0EEENS1_21CollectiveEpilogueFwdINS6_IJSA_SA_SA_EEES9_SD_SF_Li256ELb1ELb1ELb0ELb0EEENS1_36VarlenDynamicPersistentTileSchedulerILi128ELi128ELi256ELi128ELb0ELb1ELb1ELb1ELb1ELb1EEEEEEEEEvNT_6ParamsE:
	.zero		3328


//--------------------- .nv.constant0._ZN7cutlass13device_kernelIN5flash11enable_sm90INS1_16FlashAttnFwdSm90INS1_25CollectiveMainloopFwdSm90ILi2EN4cute5tupleIJNS5_1CILi1EEES8_S8_EEENS6_IJNS7_ILi128EEESA_NS7_ILi192EEEEEELi128ENS_10bfloat16_tEfNS_4arch4Sm90ELb1ELb0ELb0ELb1ELb0ELb1ELb0ELb1ELb1ELb1ELb0ELb0EEENS1_21CollectiveEpilogueFwdINS6_IJSA_SA_SA_EEES9_SD_SF_Li256ELb1ELb1ELb0ELb0EEENS1_36VarlenDynamicPersistentTileSchedulerILi128ELi128ELi256ELi128ELb0ELb1ELb1ELb1ELb1ELb1EEEEEEEEEvNT_6ParamsE --------------------------
	.section	.nv.constant0._ZN7cutlass13device_kernelIN5flash11enable_sm90INS1_16FlashAttnFwdSm90INS1_25CollectiveMainloopFwdSm90ILi2EN4cute5tupleIJNS5_1CILi1EEES8_S8_EEENS6_IJNS7_ILi128EEESA_NS7_ILi192EEEEEELi128ENS_10bfloat16_tEfNS_4arch4Sm90ELb1ELb0ELb0ELb1ELb0ELb1ELb0ELb1ELb1ELb1ELb0ELb0EEENS1_21CollectiveEpilogueFwdINS6_IJSA_SA_SA_EEES9_SD_SF_Li256ELb1ELb1ELb0ELb0EEENS1_36VarlenDynamicPersistentTileSchedulerILi128ELi128ELi256ELi128ELb0ELb1ELb1ELb1ELb1ELb1EEEEEEEEEvNT_6ParamsE,"a",@progbits
	.sectionflags	@""
	.align	4
.nv.constant0._ZN7cutlass13device_kernelIN5flash11enable_sm90INS1_16FlashAttnFwdSm90INS1_25CollectiveMainloopFwdSm90ILi2EN4cute5tupleIJNS5_1CILi1EEES8_S8_EEENS6_IJNS7_ILi128EEESA_NS7_ILi192EEEEEELi128ENS_10bfloat16_tEfNS_4arch4Sm90ELb1ELb0ELb0ELb1ELb0ELb1ELb0ELb1ELb1ELb1ELb0ELb0EEENS1_21CollectiveEpilogueFwdINS6_IJSA_SA_SA_EEES9_SD_SF_Li256ELb1ELb1ELb0ELb0EEENS1_36VarlenDynamicPersistentTileSchedulerILi128ELi128ELi256ELi128ELb0ELb1ELb1ELb1ELb1ELb1EEEEEEEEEvNT_6ParamsE:
	.zero		3328


//--------------------- .nv.constant0._ZN7cutlass13device_kernelIN5flash11enable_sm90INS1_16FlashAttnFwdSm90INS1_25CollectiveMainloopFwdSm90ILi2EN4cute5tupleIJNS5_1CILi1EEES8_S8_EEENS6_IJNS7_ILi64EEESA_SA_EEELi512ENS_10bfloat16_tEfNS_4arch4Sm90ELb0ELb0ELb0ELb0ELb0ELb0ELb0ELb0ELb0ELb1ELb0ELb0EEENS1_21CollectiveEpilogueFwdINS6_IJSA_NS7_ILi512EEESA_EEES9_SC_SE_Li256ELb0ELb1ELb0ELb0EEENS1_29StaticPersistentTileSchedulerILb0EEEEEEEEEvNT_6ParamsE --------------------------
	.section	.nv.constant0._ZN7cutlass13device_kernelIN5flash11enable_sm90INS1_16FlashAttnFwdSm90INS1_25CollectiveMainloopFwdSm90ILi2EN4cute5tupleIJNS5_1CILi1EEES8_S8_EEENS6_IJNS7_ILi64EEESA_SA_EEELi512ENS_10bfloat16_tEfNS_4arch4Sm90ELb0ELb0ELb0ELb0ELb0ELb0ELb0ELb0ELb0ELb1ELb0ELb0EEENS1_21CollectiveEpilogueFwdINS6_IJSA_NS7_ILi512EEESA_EEES9_SC_SE_Li256ELb0ELb1ELb0ELb0EEENS1_29StaticPersistentTileSchedulerILb0EEEEEEEEEvNT_6ParamsE,"a",@progbits
	.sectionflags	@""
	.align	4
.nv.constant0._ZN7cutlass13device_kernelIN5flash11enable_sm90INS1_16FlashAttnFwdSm90INS1_25CollectiveMainloopFwdSm90ILi2EN4cute5tupleIJNS5_1CILi1EEES8_S8_EEENS6_IJNS7_ILi64EEESA_SA_EEELi512ENS_10bfloat16_tEfNS_4arch4Sm90ELb0ELb0ELb0ELb0ELb0ELb0ELb0ELb0ELb0ELb1ELb0ELb0EEENS1_21CollectiveEpilogueFwdINS6_IJSA_NS7_ILi512EEESA_EEES9_SC_SE_Li256ELb0ELb1ELb0ELb0EEENS1_29StaticPersistentTileSchedulerILb0EEEEEEEEEvNT_6ParamsE:
	.zero		3200


//--------------------- .nv.constant0._ZN7cutlass13device_kernelIN5flash11enable_sm90INS1_16FlashAttnFwdSm90INS1_25CollectiveMainloopFwdSm90ILi2EN4cute5tupleIJNS5_1CILi1EEES8_S8_EEENS6_IJNS7_ILi64EEESA_SA_EEELi512ENS_10bfloat16_tEfNS_4arch4Sm90ELb0ELb0ELb0ELb0ELb0ELb0ELb1ELb0ELb0ELb1ELb0ELb0EEENS1_21CollectiveEpilogueFwdINS6_IJSA_NS7_ILi512EEESA_EEES9_SC_SE_Li256ELb0ELb1ELb0ELb0EEENS1_29StaticPersistentTileSchedulerILb0EEEEEEEEEvNT_6ParamsE --------------------------
	.section	.nv.constant0._ZN7cutlass13device_kernelIN5flash11enable_sm90INS1_16FlashAttnFwdSm90INS1_25CollectiveMainloopFwdSm90ILi2EN4cute5tupleIJNS5_1CILi1EEES8_S8_EEENS6_IJNS7_ILi64EEESA_SA_EEELi512ENS_10bfloat16_tEfNS_4arch4Sm90ELb0ELb0ELb0ELb0ELb0ELb0ELb1ELb0ELb0ELb1ELb0ELb0EEENS1_21CollectiveEpilogueFwdINS6_IJSA_NS7_ILi512EEESA_EEES9_SC_SE_Li256ELb0ELb1ELb0ELb0EEENS1_29StaticPersistentTileSchedulerILb0EEEEEEEEEvNT_6ParamsE,"a",@progbits
	.sectionflags	@""
	.align	4
.nv.constant0._ZN7cutlass13device_kernelIN5flash11enable_sm90INS1_16FlashAttnFwdSm90INS1_25CollectiveMainloopFwdSm90ILi2EN4cute5tupleIJNS5_1CILi1EEES8_S8_EEENS6_IJNS7_ILi64EEESA_SA_EEELi512ENS_10bfloat16_tEfNS_4arch4Sm90ELb0ELb0ELb0ELb0ELb0ELb0ELb1ELb0ELb0ELb1ELb0ELb0EEENS1_21CollectiveEpilogueFwdINS6_IJSA_NS7_ILi512EEESA_EEES9_SC_SE_Li256ELb0ELb1ELb0ELb0EEENS1_29StaticPersistentTileSchedulerILb0EEEEEEEEEvNT_6ParamsE:
	.zero		3456


//--------------------- .nv.constant0._ZN7cutlass13device_kernelIN5flash11enable_sm90INS1_16FlashAttnFwdSm90INS1_25CollectiveMainloopFwdSm90ILi2EN4cute5tupleIJNS5_1CILi1EEES8_S8_EEENS6_IJNS7_ILi64EEESA_SA_EEELi512ENS_10bfloat16_tEfNS_4arch4Sm90ELb0ELb0ELb0ELb1ELb0ELb0ELb0ELb0ELb0ELb1ELb0ELb0EEENS1_21CollectiveEpilogueFwdINS6_IJSA_NS7_ILi512EEESA_EEES9_SC_SE_Li256ELb1ELb1ELb0ELb0EEENS1_36VarlenDynamicPersistentTileSchedulerILi64ELi64ELi256ELi128ELb0ELb1ELb1ELb0ELb1ELb1EEEEEEEEEvNT_6ParamsE --------------------------
	.section	.nv.constant0._ZN7cutlass13device_kernelIN5flash11enable_sm90INS1_16FlashAttnFwdSm90INS1_25CollectiveMainloopFwdSm90ILi2EN4cute5tupleIJNS5_1CILi1EEES8_S8_EEENS6_IJNS7_ILi64EEESA_SA_EEELi512ENS_10bfloat16_tEfNS_4arch4Sm90ELb0ELb0ELb0ELb1ELb0ELb0ELb0ELb0ELb0ELb1ELb0ELb0EEENS1_21CollectiveEpilogueFwdINS6_IJSA_NS7_ILi512EEESA_EEES9_SC_SE_Li256ELb1ELb1ELb0ELb0EEENS1_36VarlenDynamicPersistentTileSchedulerILi64ELi64ELi256ELi128ELb0ELb1ELb1ELb0ELb1ELb1EEEEEEEEEvNT_6ParamsE,"a",@progbits
	.sectionflags	@""
	.align	4
.nv.constant0._ZN7cutlass13device_kernelIN5flash11enable_sm90INS1_16FlashAttnFwdSm90INS1_25CollectiveMainloopFwdSm90ILi2EN4cute5tupleIJNS5_1CILi1EEES8_S8_EEENS6_IJNS7_ILi64EEESA_SA_EEELi512ENS_10bfloat16_tEfNS_4arch4Sm90ELb0ELb0ELb0ELb1ELb0ELb0ELb0ELb0ELb0ELb1ELb0ELb0EEENS1_21CollectiveEpilogueFwdINS6_IJSA_NS7_ILi512EEESA_EEES9_SC_SE_Li256ELb1ELb1ELb0ELb0EEENS1_36VarlenDynamicPersistentTileSchedulerILi64ELi64ELi256ELi128ELb0ELb1ELb1ELb0ELb1ELb1EEEEEEEEEvNT_6ParamsE:
	.zero		3328


//--------------------- .nv.constant0._ZN7cutlass13device_kernelIN5flash11enable_sm90INS1_16FlashAttnFwdSm90INS1_25CollectiveMainloopFwdSm90ILi2EN4cute5tupleIJNS5_1CILi1EEES8_S8_EEENS6_IJNS7_ILi64EEESA_SA_EEELi512ENS_10bfloat16_tEfNS_4arch4Sm90ELb0ELb0ELb0ELb1ELb0ELb1ELb0ELb0ELb0ELb1ELb0ELb0EEENS1_21CollectiveEpilogueFwdINS6_IJSA_NS7_ILi512EEESA_EEES9_SC_SE_Li256ELb1ELb1ELb0ELb0EEENS1_36VarlenDynamicPersistentTileSchedulerILi64ELi64ELi256ELi128ELb0ELb1ELb1ELb0ELb1ELb1EEEEEEEEEvNT_6ParamsE --------------------------
	.section	.nv.constant0._ZN7cutlass13device_kernelIN5flash11enable_sm90INS1_16FlashAttnFwdSm90INS1_25CollectiveMainloopFwdSm90ILi2EN4cute5tupleIJNS5_1CILi1EEES8_S8_EEENS6_IJNS7_ILi64EEESA_SA_EEELi512ENS_10bfloat16_tEfNS_4arch4Sm90ELb0ELb0ELb0ELb1ELb0ELb1ELb0ELb0ELb0ELb1ELb0ELb0EEENS1_21CollectiveEpilogueFwdINS6_IJSA_NS7_ILi512EEESA_EEES9_SC_SE_Li256ELb1ELb1ELb0ELb0EEENS1_36VarlenDynamicPersistentTileSchedulerILi64ELi64ELi256ELi128ELb0ELb1ELb1ELb0ELb1ELb1EEEEEEEEEvNT_6ParamsE,"a",@progbits
	.sectionflags	@""
	.align	4
.nv.constant0._ZN7cutlass13device_kernelIN5flash11enable_sm90INS1_16FlashAttnFwdSm90INS1_25CollectiveMainloopFwdSm90ILi2EN4cute5tupleIJNS5_1CILi1EEES8_S8_EEENS6_IJNS7_ILi64EEESA_SA_EEELi512ENS_10bfloat16_tEfNS_4arch4Sm90ELb0ELb0ELb0ELb1ELb0ELb1ELb0ELb0ELb0ELb1ELb0ELb0EEENS1_21CollectiveEpilogueFwdINS6_IJSA_NS7_ILi512EEESA_EEES9_SC_SE_Li256ELb1ELb1ELb0ELb0EEENS1_36VarlenDynamicPersistentTileSchedulerILi64ELi64ELi256ELi128ELb0ELb1ELb1ELb0ELb1ELb1EEEEEEEEEvNT_6ParamsE:
	.zero		3328


//--------------------- .nv.constant0._ZN7cutlass13device_kernelIN5flash11enable_sm90INS1_16FlashAttnFwdSm90INS1_25CollectiveMainloopFwdSm90ILi2EN4cute5tupleIJNS5_1CILi1EEES8_S8_EEENS6_IJNS7_ILi64EEESA_SA_EEELi512ENS_10bfloat16_tEfNS_4arch4Sm90ELb0ELb0ELb0ELb1ELb0ELb0ELb1ELb0ELb0ELb1ELb0ELb0EEENS1_21CollectiveEpilogueFwdINS6_IJSA_NS7_ILi512EEESA_EEES9_SC_SE_Li256ELb1ELb1ELb0ELb0EEENS1_36VarlenDynamicPersistentTileSchedulerILi64ELi64ELi256ELi128ELb0ELb1ELb1ELb0ELb1ELb1EEEEEEEEEvNT_6ParamsE --------------------------
	.section	.nv.constant0._ZN7cutlass13device_kernelIN5flash11enable_sm90INS1_16FlashAttnFwdSm90INS1_25CollectiveMainloopFwdSm90ILi2EN4cute5tupleIJNS5_1CILi1EEES8_S8_EEENS6_IJNS7_ILi64EEESA_SA_EEELi512ENS_10bfloat16_tEfNS_4arch4Sm90ELb0ELb0ELb0ELb1ELb0ELb0ELb1ELb0ELb0ELb1ELb0ELb0EEENS1_21CollectiveEpilogueFwdINS6_IJSA_NS7_ILi512EEESA_EEES9_SC_SE_Li256ELb1ELb1ELb0ELb0EEENS1_36VarlenDynamicPersistentTileSchedulerILi64ELi64ELi256ELi128ELb0ELb1ELb1ELb0ELb1ELb1EEEEEEEEEvNT_6ParamsE,"a",@progbits
	.sectionflags	@""
	.align	4
.nv.constant0._ZN7cutlass13device_kernelIN5flash11enable_sm90INS1_16FlashAttnFwdSm90INS1_25CollectiveMainloopFwdSm90ILi2EN4cute5tupleIJNS5_1CILi1EEES8_S8_EEENS6_IJNS7_ILi64EEESA_SA_EEELi512ENS_10bfloat16_tEfNS_4arch4Sm90ELb0ELb0ELb0ELb1ELb0ELb0ELb1ELb0ELb0ELb1ELb0ELb0EEENS1_21CollectiveEpilogueFwdINS6_IJSA_NS7_ILi512EEESA_EEES9_SC_SE_Li256ELb1ELb1ELb0ELb0EEENS1_36VarlenDynamicPersistentTileSchedulerILi64ELi64ELi256ELi128ELb0ELb1ELb1ELb0ELb1ELb1EEEEEEEEEvNT_6ParamsE:
	.zero		3584


//--------------------- .nv.constant0._ZN7cutlass13device_kernelIN5flash11enable_sm90INS1_16FlashAttnFwdSm90INS1_25CollectiveMainloopFwdSm90ILi2EN4cute5tupleIJNS5_1CILi1EEES8_S8_EEENS6_IJNS7_ILi64EEESA_SA_EEELi512ENS_10bfloat16_tEfNS_4arch4Sm90ELb0ELb0ELb0ELb1ELb0ELb1ELb1ELb0ELb0ELb1ELb0ELb0EEENS1_21CollectiveEpilogueFwdINS6_IJSA_NS7_ILi512EEESA_EEES9_SC_SE_Li256ELb1ELb1ELb0ELb0EEENS1_36VarlenDynamicPersistentTileSchedulerILi64ELi64ELi256ELi128ELb0ELb1ELb1ELb0ELb1ELb1EEEEEEEEEvNT_6ParamsE --------------------------
	.section	.nv.constant0._ZN7cutlass13device_kernelIN5flash11enable_sm90INS1_16FlashAttnFwdSm90INS1_25CollectiveMainloopFwdSm90ILi2EN4cute5tupleIJNS5_1CILi1EEES8_S8_EEENS6_IJNS7_ILi64EEESA_SA_EEELi512ENS_10bfloat16_tEfNS_4arch4Sm90ELb0ELb0ELb0ELb1ELb0ELb1ELb1ELb0ELb0ELb1ELb0ELb0EEENS1_21CollectiveEpilogueFwdINS6_IJSA_NS7_ILi512EEESA_EEES9_SC_SE_Li256ELb1ELb1ELb0ELb0EEENS1_36VarlenDynamicPersistentTileSchedulerILi64ELi64ELi256ELi128ELb0ELb1ELb1ELb0ELb1ELb1EEEEEEEEEvNT_6ParamsE,"a",@progbits
	.sectionflags	@""
	.align	4
.nv.constant0._ZN7cutlass13device_kernelIN5flash11enable_sm90INS1_16FlashAttnFwdSm90INS1_25CollectiveMainloopFwdSm90ILi2EN4cute5tupleIJNS5_1CILi1EEES8_S8_EEENS6_IJNS7_ILi64EEESA_SA_EEELi512ENS_10bfloat16_tEfNS_4arch4Sm90ELb0ELb0ELb0ELb1ELb0ELb1ELb1ELb0ELb0ELb1ELb0ELb0EEENS1_21CollectiveEpilogueFwdINS6_IJSA_NS7_ILi512EEESA_EEES9_SC_SE_Li256ELb1ELb1ELb0ELb0EEENS1_36VarlenDynamicPersistentTileSchedulerILi64ELi64ELi256ELi128ELb0ELb1ELb1ELb0ELb1ELb1EEEEEEEEEvNT_6ParamsE:
	.zero		3584


//--------------------- .nv.constant0._ZN7cutlass13device_kernelIN5flash11enable_sm90INS1_16FlashAttnFwdSm90INS1_25CollectiveMainloopFwdSm90ILi2EN4cute5tupleIJNS5_1CILi1EEES8_S8_EEENS6_IJNS7_ILi64EEESA_SA_EEELi512ENS_10bfloat16_tEfNS_4arch4Sm90ELb0ELb1ELb0ELb0ELb0ELb0ELb0ELb0ELb0ELb1ELb0ELb0EEENS1_21CollectiveEpilogueFwdINS6_IJSA_NS7_ILi512EEESA_EEES9_SC_SE_Li256ELb0ELb1ELb0ELb0EEENS1_30DynamicPersistentTileSchedulerILi256ELi128ELb0ELb1ELb1EEEEEEEEEvNT_6ParamsE --------------------------
	.section	.nv.constant0._ZN7cutlass13device_kernelIN5flash11enable_sm90INS1_16FlashAttnFwdSm90INS1_25CollectiveMainloopFwdSm90ILi2EN4cute5tupleIJNS5_1CILi1EEES8_S8_EEENS6_IJNS7_ILi64EEESA_SA_EEELi512ENS_10bfloat16_tEfNS_4arch4Sm90ELb0ELb1ELb0ELb0ELb0ELb0ELb0ELb0ELb0ELb1ELb0ELb0EEENS1_21CollectiveEpilogueFwdINS6_IJSA_NS7_ILi512EEESA_EEES9_SC_SE_Li256ELb0ELb1ELb0ELb0EEENS1_30DynamicPersistentTileSchedulerILi256ELi128ELb0ELb1ELb1EEEEEEEEEvNT_6ParamsE,"a",@progbits
	.sectionflags	@""
	.align	4
.nv.constant0._ZN7cutlass13device_kernelIN5flash11enable_sm90INS1_16FlashAttnFwdSm90INS1_25CollectiveMainloopFwdSm90ILi2EN4cute5tupleIJNS5_1CILi1EEES8_S8_EEENS6_IJNS7_ILi64EEESA_SA_EEELi512ENS_10bfloat16_tEfNS_4arch4Sm90ELb0ELb1ELb0ELb0ELb0ELb0ELb0ELb0ELb0ELb1ELb0ELb0EEENS1_21CollectiveEpilogueFwdINS6_IJSA_NS7_ILi512EEESA_EEES9_SC_SE_Li256ELb0ELb1ELb0ELb0EEENS1_30DynamicPersistentTileSchedulerILi256ELi128ELb0ELb1ELb1EEEEEEEEEvNT_6ParamsE:
	.zero		3328


//--------------------- .nv.constant0._ZN7cutlass13device_kernelIN5flash11enable_sm90INS1_16FlashAttnFwdSm90INS1_25CollectiveMainloopFwdSm90ILi2EN4cute5tupleIJNS5_1CILi1EEES8_S8_EEENS6_IJNS7_ILi64EEESA_SA_EEELi512ENS_10bfloat16_tEfNS_4arch4Sm90ELb0ELb1ELb0ELb0ELb0ELb0ELb1ELb0ELb0ELb1ELb0ELb0EEENS1_21CollectiveEpilogueFwdINS6_IJSA_NS7_ILi512EEESA_EEES9_SC_SE_Li256ELb0ELb1ELb0ELb0EEENS1_30DynamicPersistentTileSchedulerILi256ELi128ELb0ELb1ELb1EEEEEEEEEvNT_6ParamsE --------------------------
	.section	.nv.constant0._ZN7cutlass13device_kernelIN5flash11enable_sm90INS1_16FlashAttnFwdSm90INS1_25CollectiveMainloopFwdSm90ILi2EN4cute5tupleIJNS5_1CILi1EEES8_S8_EEENS6_IJNS7_ILi64EEESA_SA_EEELi512ENS_10bfloat16_tEfNS_4arch4Sm90ELb0ELb1ELb0ELb0ELb0ELb0ELb1ELb0ELb0ELb1ELb0ELb0EEENS1_21CollectiveEpilogueFwdINS6_IJSA_NS7_ILi512EEESA_EEES9_SC_SE_Li256ELb0ELb1ELb0ELb0EEENS1_30DynamicPersistentTileSchedulerILi256ELi128ELb0ELb1ELb1EEEEEEEEEvNT_6ParamsE,"a",@progbits
	.sectionflags	@""
	.align	4
.nv.constant0._ZN7cutlass13device_kernelIN5flash11enable_sm90INS1_16FlashAttnFwdSm90INS1_25CollectiveMainloopFwdSm90ILi2EN4cute5tupleIJNS5_1CILi1EEES8_S8_EEENS6_IJNS7_ILi64EEESA_SA_EEELi512ENS_10bfloat16_tEfNS_4arch4Sm90ELb0ELb1ELb0ELb0ELb0ELb0ELb1ELb0ELb0ELb1ELb0ELb0EEENS1_21CollectiveEpilogueFwdINS6_IJSA_NS7_ILi512EEESA_EEES9_SC_SE_Li256ELb0ELb1ELb0ELb0EEENS1_30DynamicPersistentTileSchedulerILi256ELi128ELb0ELb1ELb1EEEEEEEEEvNT_6ParamsE:
	.zero		3584


//--------------------- .nv.constant0._ZN7cutlass13device_kernelIN5flash11enable_sm90INS1_16FlashAttnFwdSm90INS1_25CollectiveMainloopFwdSm90ILi2EN4cute5tupleIJNS5_1CILi1EEES8_S8_EEENS6_IJNS7_ILi64EEESA_SA_EEELi512ENS_10bfloat16_tEfNS_4arch4Sm90ELb0ELb1ELb0ELb1ELb0ELb0ELb0ELb0ELb0ELb1ELb0ELb0EEENS1_21CollectiveEpilogueFwdINS6_IJSA_NS7_ILi512EEESA_EEES9_SC_SE_Li256ELb1ELb1ELb0ELb0EEENS1_36VarlenDynamicPersistentTileSchedulerILi64ELi64ELi256ELi128ELb0ELb1ELb1ELb1ELb0ELb1EEEEEEEEEvNT_6ParamsE --------------------------
	.section	.nv.constant0._ZN7cutlass13device_kernelIN5flash11enable_sm90INS1_16FlashAttnFwdSm90INS1_25CollectiveMainloopFwdSm90ILi2EN4cute5tupleIJNS5_1CILi1EEES8_S8_EEENS6_IJNS7_ILi64EEESA_SA_EEELi512ENS_10bfloat16_tEfNS_4arch4Sm90ELb0ELb1ELb0ELb1ELb0ELb0ELb0ELb0ELb0ELb1ELb0ELb0EEENS1_21CollectiveEpilogueFwdINS6_IJSA_NS7_ILi512EEESA_EEES9_SC_SE_Li256ELb1ELb1ELb0ELb0EEENS1_36VarlenDynamicPersistentTileSchedulerILi64ELi64ELi256ELi128ELb0ELb1ELb1ELb1ELb0ELb1EEEEEEEEEvNT_6ParamsE,"a",@progbits
	.sectionflags	@""
	.align	4
.nv.constant0._ZN7cutlass13device_kernelIN5flash11enable_sm90INS1_16FlashAttnFwdSm90INS1_25CollectiveMainloopFwdSm90ILi2EN4cute5tupleIJNS5_1CILi1EEES8_S8_EEENS6_IJNS7_ILi64EEESA_SA_EEELi512ENS_10bfloat16_tEfNS_4arch4Sm90ELb0ELb1ELb0ELb1ELb0ELb0ELb0ELb0ELb0ELb1ELb0ELb0EEENS1_21CollectiveEpilogueFwdINS6_IJSA_NS7_ILi512EEESA_EEES9_SC_SE_Li256ELb1ELb1ELb0ELb0EEENS1_36VarlenDynamicPersistentTileSchedulerILi64ELi64ELi256ELi128ELb0ELb1ELb1ELb1ELb0ELb1EEEEEEEEEvNT_6ParamsE:
	.zero		3328


//--------------------- .nv.constant0._ZN7cutlass13device_kernelIN5flash11enable_sm90INS1_16FlashAttnFwdSm90INS1_25CollectiveMainloopFwdSm90ILi2EN4cute5tupleIJNS5_1CILi1EEES8_S8_EEENS6_IJNS7_ILi64EEESA_SA_EEELi512ENS_10bfloat16_tEfNS_4arch4Sm90ELb0ELb1ELb0ELb1ELb0ELb1ELb0ELb0ELb0ELb1ELb0ELb0EEENS1_21CollectiveEpilogueFwdINS6_IJSA_NS7_ILi512EEESA_EEES9_SC_SE_Li256ELb1ELb1ELb0ELb0EEENS1_36VarlenDynamicPersistentTileSchedulerILi64ELi64ELi256ELi128ELb0ELb1ELb1ELb1ELb0ELb1EEEEEEEEEvNT_6ParamsE --------------------------
	.section	.nv.constant0._ZN7cutlass13device_kernelIN5flash11enable_sm90INS1_16FlashAttnFwdSm90INS1_25CollectiveMainloopFwdSm90ILi2EN4cute5tupleIJNS5_1CILi1EEES8_S8_EEENS6_IJNS7_ILi64EEESA_SA_EEELi512ENS_10bfloat16_tEfNS_4arch4Sm90ELb0ELb1ELb0ELb1ELb0ELb1ELb0ELb0ELb0ELb1ELb0ELb0EEENS1_21CollectiveEpilogueFwdINS6_IJSA_NS7_ILi512EEESA_EEES9_SC_SE_Li256ELb1ELb1ELb0ELb0EEENS1_36VarlenDynamicPersistentTileSchedulerILi64ELi64ELi256ELi128ELb0ELb1ELb1ELb1ELb0ELb1EEEEEEEEEvNT_6ParamsE,"a",@progbits
	.sectionflags	@""
	.align	4
.nv.constant0._ZN7cutlass13device_kernelIN5flash11enable_sm90INS1_16FlashAttnFwdSm90INS1_25CollectiveMainloopFwdSm90ILi2EN4cute5tupleIJNS5_1CILi1EEES8_S8_EEENS6_IJNS7_ILi64EEESA_SA_EEELi512ENS_10bfloat16_tEfNS_4arch4Sm90ELb0ELb1ELb0ELb1ELb0ELb1ELb0ELb0ELb0ELb1ELb0ELb0EEENS1_21CollectiveEpilogueFwdINS6_IJSA_NS7_ILi512EEESA_EEES9_SC_SE_Li256ELb1ELb1ELb0ELb0EEENS1_36VarlenDynamicPersistentTileSchedulerILi64ELi64ELi256ELi128ELb0ELb1ELb1ELb1ELb0ELb1EEEEEEEEEvNT_6ParamsE:
	.zero		3328


//--------------------- .nv.constant0._ZN7cutlass13device_kernelIN5flash11enable_sm90INS1_16FlashAttnFwdSm90INS1_25CollectiveMainloopFwdSm90ILi2EN4cute5tupleIJNS5_1CILi1EEES8_S8_EEENS6_IJNS7_ILi64EEESA_SA_EEELi512ENS_10bfloat16_tEfNS_4arch4Sm90ELb0ELb1ELb0ELb1ELb0ELb0ELb1ELb0ELb0ELb1ELb0ELb0EEENS1_21CollectiveEpilogueFwdINS6_IJSA_NS7_ILi512EEESA_EEES9_SC_SE_Li256ELb1ELb1ELb0ELb0EEENS1_36VarlenDynamicPersistentTileSchedulerILi64ELi64ELi256ELi128ELb0ELb1ELb1ELb1ELb0ELb1EEEEEEEEEvNT_6ParamsE --------------------------
	.section	.nv.constant0._ZN7cutlass13device_kernelIN5flash11enable_sm90INS1_16FlashAttnFwdSm90INS1_25CollectiveMainloopFwdSm90ILi2EN4cute5tupleIJNS5_1CILi1EEES8_S8_EEENS6_IJNS7_ILi64EEESA_SA_EEELi512ENS_10bfloat16_tEfNS_4arch4Sm90ELb0ELb1ELb0ELb1ELb0ELb0ELb1ELb0ELb0ELb1ELb0ELb0EEENS1_21CollectiveEpilogueFwdINS6_IJSA_NS7_ILi512EEESA_EEES9_SC_SE_Li256ELb1ELb1ELb0ELb0EEENS1_36VarlenDynamicPersistentTileSchedulerILi64ELi64ELi256ELi128ELb0ELb1ELb1ELb1ELb0ELb1EEEEEEEEEvNT_6ParamsE,"a",@progbits
	.sectionflags	@""
	.align	4
.nv.constant0._ZN7cutlass13device_kernelIN5flash11enable_sm90INS1_16FlashAttnFwdSm90INS1_25CollectiveMainloopFwdSm90ILi2EN4cute5tupleIJNS5_1CILi1EEES8_S8_EEENS6_IJNS7_ILi64EEESA_SA_EEELi512ENS_10bfloat16_tEfNS_4arch4Sm90ELb0ELb1ELb0ELb1ELb0ELb0ELb1ELb0ELb0ELb1ELb0ELb0EEENS1_21CollectiveEpilogueFwdINS6_IJSA_NS7_ILi512EEESA_EEES9_SC_SE_Li256ELb1ELb1ELb0ELb0EEENS1_36VarlenDynamicPersistentTileSchedulerILi64ELi64ELi256ELi128ELb0ELb1ELb1ELb1ELb0ELb1EEEEEEEEEvNT_6ParamsE:
	.zero		3584


//--------------------- .nv.constant0._ZN7cutlass13device_kernelIN5flash11enable_sm90INS1_16FlashAttnFwdSm90INS1_25CollectiveMainloopFwdSm90ILi2EN4cute5tupleIJNS5_1CILi1EEES8_S8_EEENS6_IJNS7_ILi64EEESA_SA_EEELi512ENS_10bfloat16_tEfNS_4arch4Sm90ELb0ELb1ELb0ELb1ELb0ELb1ELb1ELb0ELb0ELb1ELb0ELb0EEENS1_21CollectiveEpilogueFwdINS6_IJSA_NS7_ILi512EEESA_EEES9_SC_SE_Li256ELb1ELb1ELb0ELb0EEENS1_36VarlenDynamicPersistentTileSchedulerILi64ELi64ELi256ELi128ELb0ELb1ELb1ELb1ELb0ELb1EEEEEEEEEvNT_6ParamsE --------------------------
	.section	.nv.constant0._ZN7cutlass13device_kernelIN5flash11enable_sm90INS1_16FlashAttnFwdSm90INS1_25CollectiveMainloopFwdSm90ILi2EN4cute5tupleIJNS5_1CILi1EEES8_S8_EEENS6_IJNS7_ILi64EEESA_SA_EEELi512ENS_10bfloat16_tEfNS_4arch4Sm90ELb0ELb1ELb0ELb1ELb0ELb1ELb1ELb0ELb0ELb1ELb0ELb0EEENS1_21CollectiveEpilogueFwdINS6_IJSA_NS7_ILi512EEESA_EEES9_SC_SE_Li256ELb1ELb1ELb0ELb0EEENS1_36VarlenDynamicPersistentTileSchedulerILi64ELi64ELi256ELi128ELb0ELb1ELb1ELb1ELb0ELb1EEEEEEEEEvNT_6ParamsE,"a",@progbits
	.sectionflags	@""
	.align	4
.nv.constant0._ZN7cutlass13device_kernelIN5flash11enable_sm90INS1_16FlashAttnFwdSm90INS1_25CollectiveMainloopFwdSm90ILi2EN4cute5tupleIJNS5_1CILi1EEES8_S8_EEENS6_IJNS7_ILi64EEESA_SA_EEELi512ENS_10bfloat16_tEfNS_4arch4Sm90ELb0ELb1ELb0ELb1ELb0ELb1ELb1ELb0ELb0ELb1ELb0ELb0EEENS1_21CollectiveEpilogueFwdINS6_IJSA_NS7_ILi512EEESA_EEES9_SC_SE_Li256ELb1ELb1ELb0ELb0EEENS1_36VarlenDynamicPersistentTileSchedulerILi64ELi64ELi256ELi128ELb0ELb1ELb1ELb1ELb0ELb1EEEEEEEEEvNT_6ParamsE:
	.zero		3584


//--------------------- .nv.constant0._ZN7cutlass13device_kernelIN5flash11enable_sm90INS1_16FlashAttnFwdSm90INS1_25CollectiveMainloopFwdSm90ILi2EN4cute5tupleIJNS5_1CILi1EEES8_S8_EEENS6_IJNS7_ILi64EEESA_SA_EEELi512ENS_10bfloat16_tEfNS_4arch4Sm90ELb1ELb0ELb0ELb0ELb0ELb0ELb0ELb0ELb0ELb1ELb0ELb0EEENS1_21CollectiveEpilogueFwdINS6_IJSA_NS7_ILi512EEESA_EEES9_SC_SE_Li256ELb0ELb1ELb0ELb0EEENS1_30DynamicPersistentTileSchedulerILi256ELi128ELb0ELb1ELb1EEEEEEEEEvNT_6ParamsE --------------------------
	.section	.nv.constant0._ZN7cutlass13device_kernelIN5flash11enable_sm90INS1_16FlashAttnFwdSm90INS1_25CollectiveMainloopFwdSm90ILi2EN4cute5tupleIJNS5_1CILi1EEES8_S8_EEENS6_IJNS7_ILi64EEESA_SA_EEELi512ENS_10bfloat16_tEfNS_4arch4Sm90ELb1ELb0ELb0ELb0ELb0ELb0ELb0ELb0ELb0ELb1ELb0ELb0EEENS1_21CollectiveEpilogueFwdINS6_IJSA_NS7_ILi512EEESA_EEES9_SC_SE_Li256ELb0ELb1ELb0ELb0EEENS1_30DynamicPersistentTileSchedulerILi256ELi128ELb0ELb1ELb1EEEEEEEEEvNT_6ParamsE,"a",@progbits
	.sectionflags	@""
	.align	4
.nv.constant0._ZN7cutlass13device_kernelIN5flash11enable_sm90INS1_16FlashAttnFwdSm90INS1_25CollectiveMainloopFwdSm90ILi2EN4cute5tupleIJNS5_1CILi1EEES8_S8_EEENS6_IJNS7_ILi64EEESA_SA_EEELi512ENS_10bfloat16_tEfNS_4arch4Sm90ELb1ELb0ELb0ELb0ELb0ELb0ELb0ELb0ELb0ELb1ELb0ELb0EEENS1_21CollectiveEpilogueFwdINS6_IJSA_NS7_ILi512EEESA_EEES9_SC_SE_Li256ELb0ELb1ELb0ELb0EEENS1_30DynamicPersistentTileSchedulerILi256ELi128ELb0ELb1ELb1EEEEEEEEEvNT_6ParamsE:
	.zero		3328


//--------------------- .nv.constant0._ZN7cutlass13device_kernelIN5flash11enable_sm90INS1_16FlashAttnFwdSm90INS1_25CollectiveMainloopFwdSm90ILi2EN4cute5tupleIJNS5_1CILi1EEES8_S8_EEENS6_IJNS7_ILi64EEESA_SA_EEELi512ENS_10bfloat16_tEfNS_4arch4Sm90ELb1ELb0ELb0ELb0ELb0ELb0ELb1ELb0ELb0ELb1ELb0ELb0EEENS1_21CollectiveEpilogueFwdINS6_IJSA_NS7_ILi512EEESA_EEES9_SC_SE_Li256ELb0ELb1ELb0ELb0EEENS1_30DynamicPersistentTileSchedulerILi256ELi128ELb0ELb1ELb1EEEEEEEEEvNT_6ParamsE --------------------------
	.section	.nv.constant0._ZN7cutlass13device_kernelIN5flash11enable_sm90INS1_16FlashAttnFwdSm90INS1_25CollectiveMainloopFwdSm90ILi2EN4cute5tupleIJNS5_1CILi1EEES8_S8_EEENS6_IJNS7_ILi64EEESA_SA_EEELi512ENS_10bfloat16_tEfNS_4arch4Sm90ELb1ELb0ELb0ELb0ELb0ELb0ELb1ELb0ELb0ELb1ELb0ELb0EEENS1_21CollectiveEpilogueFwdINS6_IJSA_NS7_ILi512EEESA_EEES9_SC_SE_Li256ELb0ELb1ELb0ELb0EEENS1_30DynamicPersistentTileSchedulerILi256ELi128ELb0ELb1ELb1EEEEEEEEEvNT_6ParamsE,"a",@progbits
	.sectionflags	@""
	.align	4
.nv.constant0._ZN7cutlass13device_kernelIN5flash11enable_sm90INS1_16FlashAttnFwdSm90INS1_25CollectiveMainloopFwdSm90ILi2EN4cute5tupleIJNS5_1CILi1EEES8_S8_EEENS6_IJNS7_ILi64EEESA_SA_EEELi512ENS_10bfloat16_tEfNS_4arch4Sm90ELb1ELb0ELb0ELb0ELb0ELb0ELb1ELb0ELb0ELb1ELb0ELb0EEENS1_21CollectiveEpilogueFwdINS6_IJSA_NS7_ILi512EEESA_EEES9_SC_SE_Li256ELb0ELb1ELb0ELb0EEENS1_30DynamicPersistentTileSchedulerILi256ELi128ELb0ELb1ELb1EEEEEEEEEvNT_6ParamsE:
	.zero		3584


//--------------------- .nv.constant0._ZN7cutlass13device_kernelIN5flash11enable_sm90INS1_16FlashAttnFwdSm90INS1_25CollectiveMainloopFwdSm90ILi2EN4cute5tupleIJNS5_1CILi1EEES8_S8_EEENS6_IJNS7_ILi64EEESA_SA_EEELi512ENS_10bfloat16_tEfNS_4arch4Sm90ELb1ELb0ELb0ELb1ELb0ELb0ELb0ELb0ELb0ELb1ELb0ELb0EEENS1_21CollectiveEpilogueFwdINS6_IJSA_NS7_ILi512EEESA_EEES9_SC_SE_Li256ELb1ELb1ELb0ELb0EEENS1_36VarlenDynamicPersistentTileSchedulerILi64ELi64ELi256ELi128ELb0ELb1ELb1ELb1ELb1ELb1EEEEEEEEEvNT_6ParamsE --------------------------
	.section	.nv.constant0._ZN7cutlass13device_kernelIN5flash11enable_sm90INS1_16FlashAttnFwdSm90INS1_25CollectiveMainloopFwdSm90ILi2EN4cute5tupleIJNS5_1CILi1EEES8_S8_EEENS6_IJNS7_ILi64EEESA_SA_EEELi512ENS_10bfloat16_tEfNS_4arch4Sm90ELb1ELb0ELb0ELb1ELb0ELb0ELb0ELb0ELb0ELb1ELb0ELb0EEENS1_21CollectiveEpilogueFwdINS6_IJSA_NS7_ILi512EEESA_EEES9_SC_SE_Li256ELb1ELb1ELb0ELb0EEENS1_36VarlenDynamicPersistentTileSchedulerILi64ELi64ELi256ELi128ELb0ELb1ELb1ELb1ELb1ELb1EEEEEEEEEvNT_6ParamsE,"a",@progbits
	.sectionflags	@""
	.align	4
.nv.constant0._ZN7cutlass13device_kernelIN5flash11enable_sm90INS1_16FlashAttnFwdSm90INS1_25CollectiveMainloopFwdSm90ILi2EN4cute5tupleIJNS5_1CILi1EEES8_S8_EEENS6_IJNS7_ILi64EEESA_SA_EEELi512ENS_10bfloat16_tEfNS_4arch4Sm90ELb1ELb0ELb0ELb1ELb0ELb0ELb0ELb0ELb0ELb1ELb0ELb0EEENS1_21CollectiveEpilogueFwdINS6_IJSA_NS7_ILi512EEESA_EEES9_SC_SE_Li256ELb1ELb1ELb0ELb0EEENS1_36VarlenDynamicPersistentTileSchedulerILi64ELi64ELi256ELi128ELb0ELb1ELb1ELb1ELb1ELb1EEEEEEEEEvNT_6ParamsE:
	.zero		3328


//--------------------- .nv.constant0._ZN7cutlass13device_kernelIN5flash11enable_sm90INS1_16FlashAttnFwdSm90INS1_25CollectiveMainloopFwdSm90ILi2EN4cute5tupleIJNS5_1CILi1EEES8_S8_EEENS6_IJNS7_ILi64EEESA_SA_EEELi512ENS_10bfloat16_tEfNS_4arch4Sm90ELb1ELb0ELb0ELb1ELb0ELb1ELb0ELb0ELb0ELb1ELb0ELb0EEENS1_21CollectiveEpilogueFwdINS6_IJSA_NS7_ILi512EEESA_EEES9_SC_SE_Li256ELb1ELb1ELb0ELb0EEENS1_36VarlenDynamicPersistentTileSchedulerILi64ELi64ELi256ELi128ELb0ELb1ELb1ELb1ELb1ELb1EEEEEEEEEvNT_6ParamsE --------------------------
	.section	.nv.constant0._ZN7cutlass13device_kernelIN5flash11enable_sm90INS1_16FlashAttnFwdSm90INS1_25CollectiveMainloopFwdSm90ILi2EN4cute5tupleIJNS5_1CILi1EEES8_S8_EEENS6_IJNS7_ILi64EEESA_SA_EEELi512ENS_10bfloat16_tEfNS_4arch4Sm90ELb1ELb0ELb0ELb1ELb0ELb1ELb0ELb0ELb0ELb1ELb0ELb0EEENS1_21CollectiveEpilogueFwdINS6_IJSA_NS7_ILi512EEESA_EEES9_SC_SE_Li256ELb1ELb1ELb0ELb0EEENS1_36VarlenDynamicPersistentTileSchedulerILi64ELi64ELi256ELi128ELb0ELb1ELb1ELb1ELb1ELb1EEEEEEEEEvNT_6ParamsE,"a",@progbits
	.sectionflags	@""
	.align	4
.nv.constant0._ZN7cutlass13device_kernelIN5flash11enable_sm90INS1_16FlashAttnFwdSm90INS1_25CollectiveMainloopFwdSm90ILi2EN4cute5tupleIJNS5_1CILi1EEES8_S8_EEENS6_IJNS7_ILi64EEESA_SA_EEELi512ENS_10bfloat16_tEfNS_4arch4Sm90ELb1ELb0ELb0ELb1ELb0ELb1ELb0ELb0ELb0ELb1ELb0ELb0EEENS1_21CollectiveEpilogueFwdINS6_IJSA_NS7_ILi512EEESA_EEES9_SC_SE_Li256ELb1ELb1ELb0ELb0EEENS1_36VarlenDynamicPersistentTileSchedulerILi64ELi64ELi256ELi128ELb0ELb1ELb1ELb1ELb1ELb1EEEEEEEEEvNT_6ParamsE:
	.zero		3328


//--------------------- .nv.constant0._ZN7cutlass13device_kernelIN5flash11enable_sm90INS1_16FlashAttnFwdSm90INS1_25CollectiveMainloopFwdSm90ILi2EN4cute5tupleIJNS5_1CILi1EEES8_S8_EEENS6_IJNS7_ILi64EEESA_SA_EEELi512ENS_10bfloat16_tEfNS_4arch4Sm90ELb1ELb0ELb0ELb1ELb0ELb0ELb1ELb0ELb0ELb1ELb0ELb0EEENS1_21CollectiveEpilogueFwdINS6_IJSA_NS7_ILi512EEESA_EEES9_SC_SE_Li256ELb1ELb1ELb0ELb0EEENS1_36VarlenDynamicPersistentTileSchedulerILi64ELi64ELi256ELi128ELb0ELb1ELb1ELb1ELb1ELb1EEEEEEEEEvNT_6ParamsE --------------------------
	.section	.nv.constant0._ZN7cutlass13device_kernelIN5flash11enable_sm90INS1_16FlashAttnFwdSm90INS1_25CollectiveMainloopFwdSm90ILi2EN4cute5tupleIJNS5_1CILi1EEES8_S8_EEENS6_IJNS7_ILi64EEESA_SA_EEELi512ENS_10bfloat16_tEfNS_4arch4Sm90ELb1ELb0ELb0ELb1ELb0ELb0ELb1ELb0ELb0ELb1ELb0ELb0EEENS1_21CollectiveEpilogueFwdINS6_IJSA_NS7_ILi512EEESA_EEES9_SC_SE_Li256ELb1ELb1ELb0ELb0EEENS1_36VarlenDynamicPersistentTileSchedulerILi64ELi64ELi256ELi128ELb0ELb1ELb1ELb1ELb1ELb1EEEEEEEEEvNT_6ParamsE,"a",@progbits
	.sectionflags	@""
	.align	4
.nv.constant0._ZN7cutlass13device_kernelIN5flash11enable_sm90INS1_16FlashAttnFwdSm90INS1_25CollectiveMainloopFwdSm90ILi2EN4cute5tupleIJNS5_1CILi1EEES8_S8_EEENS6_IJNS7_ILi64EEESA_SA_EEELi512ENS_10bfloat16_tEfNS_4arch4Sm90ELb1ELb0ELb0ELb1ELb0ELb0ELb1ELb0ELb0ELb1ELb0ELb0EEENS1_21CollectiveEpilogueFwdINS6_IJSA_NS7_ILi512EEESA_EEES9_SC_SE_Li256ELb1ELb1ELb0ELb0EEENS1_36VarlenDynamicPersistentTileSchedulerILi64ELi64ELi256ELi128ELb0ELb1ELb1ELb1ELb1ELb1EEEEEEEEEvNT_6ParamsE:
	.zero		3584


//--------------------- .nv.constant0._ZN7cutlass13device_kernelIN5flash11enable_sm90INS1_16FlashAttnFwdSm90INS1_25CollectiveMainloopFwdSm90ILi2EN4cute5tupleIJNS5_1CILi1EEES8_S8_EEENS6_IJNS7_ILi64EEESA_SA_EEELi512ENS_10bfloat16_tEfNS_4arch4Sm90ELb1ELb0ELb0ELb1ELb0ELb1ELb1ELb0ELb0ELb1ELb0ELb0EEENS1_21CollectiveEpilogueFwdINS6_IJSA_NS7_ILi512EEESA_EEES9_SC_SE_Li256ELb1ELb1ELb0ELb0EEENS1_36VarlenDynamicPersistentTileSchedulerILi64ELi64ELi256ELi128ELb0ELb1ELb1ELb1ELb1ELb1EEEEEEEEEvNT_6ParamsE --------------------------
	.section	.nv.constant0._ZN7cutlass13device_kernelIN5flash11enable_sm90INS1_16FlashAttnFwdSm90INS1_25CollectiveMainloopFwdSm90ILi2EN4cute5tupleIJNS5_1CILi1EEES8_S8_EEENS6_IJNS7_ILi64EEESA_SA_EEELi512ENS_10bfloat16_tEfNS_4arch4Sm90ELb1ELb0ELb0ELb1ELb0ELb1ELb1ELb0ELb0ELb1ELb0ELb0EEENS1_21CollectiveEpilogueFwdINS6_IJSA_NS7_ILi512EEESA_EEES9_SC_SE_Li256ELb1ELb1ELb0ELb0EEENS1_36VarlenDynamicPersistentTileSchedulerILi64ELi64ELi256ELi128ELb0ELb1ELb1ELb1ELb1ELb1EEEEEEEEEvNT_6ParamsE,"a",@progbits
	.sectionflags	@""
	.align	4
.nv.constant0._ZN7cutlass13device_kernelIN5flash11enable_sm90INS1_16FlashAttnFwdSm90INS1_25CollectiveMainloopFwdSm90ILi2EN4cute5tupleIJNS5_1CILi1EEES8_S8_EEENS6_IJNS7_ILi64EEESA_SA_EEELi512ENS_10bfloat16_tEfNS_4arch4Sm90ELb1ELb0ELb0ELb1ELb0ELb1ELb1ELb0ELb0ELb1ELb0ELb0EEENS1_21CollectiveEpilogueFwdINS6_IJSA_NS7_ILi512EEESA_EEES9_SC_SE_Li256ELb1ELb1ELb0ELb0EEENS1_36VarlenDynamicPersistentTileSchedulerILi64ELi64ELi256ELi128ELb0ELb1ELb1ELb1ELb1ELb1EEEEEEEEEvNT_6ParamsE:
	.zero		3584


//--------------------- .nv.constant0._ZN7cutlass13device_kernelIN5flash11enable_sm90INS1_16FlashAttnFwdSm90INS1_25CollectiveMainloopFwdSm90ILi2EN4cute5tupleIJNS5_1CILi1EEES8_S8_EEENS6_IJNS7_ILi128EEENS7_ILi96EEENS7_ILi64EEEEEELi256ENS_10bfloat16_tEfNS_4arch4Sm90ELb0ELb0ELb0ELb0ELb0ELb0ELb0ELb1ELb0ELb1ELb0ELb0EEENS1_21CollectiveEpilogueFwdINS6_IJSA_NS7_ILi256EEESB_EEES9_SE_SG_Li256ELb0ELb1ELb0ELb0EEENS1_29StaticPersistentTileSchedulerILb0EEEEEEEEEvNT_6ParamsE --------------------------
	.section	.nv.constant0._ZN7cutlass13device_kernelIN5flash11enable_sm90INS1_16FlashAttnFwdSm90INS1_25CollectiveMainloopFwdSm90ILi2EN4cute5tupleIJNS5_1CILi1EEES8_S8_EEENS6_IJNS7_ILi128EEENS7_ILi96EEENS7_ILi64EEEEEELi256ENS_10bfloat16_tEfNS_4arch4Sm90ELb0ELb0ELb0ELb0ELb0ELb0ELb0ELb1ELb0ELb1ELb0ELb0EEENS1_21CollectiveEpilogueFwdINS6_IJSA_NS7_ILi256EEESB_EEES9_SE_SG_Li256ELb0ELb1ELb0ELb0EEENS1_29StaticPersistentTileSchedulerILb0EEEEEEEEEvNT_6ParamsE,"a",@progbits
	.sectionflags	@""
	.align	4
.nv.constant0._ZN7cutlass13device_kernelIN5flash11enable_sm90INS1_16FlashAttnFwdSm90INS1_25CollectiveMainloopFwdSm90ILi2EN4cute5tupleIJNS5_1CILi1EEES8_S8_EEENS6_IJNS7_ILi128EEENS7_ILi96EEENS7_ILi64EEEEEELi256ENS_10bfloat16_tEfNS_4arch4Sm90ELb0ELb0ELb0ELb0ELb0ELb0ELb0ELb1ELb0ELb1ELb0ELb0EEENS1_21CollectiveEpilogueFwdINS6_IJSA_NS7_ILi256EEESB_EEES9_SE_SG_Li256ELb0ELb1ELb0ELb0EEENS1_29StaticPersistentTileSchedulerILb0EEEEEEEEEvNT_6ParamsE:
	.zero		3200


//--------------------- .nv.constant0._ZN7cutlass13device_kernelIN5flash11enable_sm90INS1_16FlashAttnFwdSm90INS1_25CollectiveMainloopFwdSm90ILi2EN4cute5tupleIJNS5_1CILi1EEES8_S8_EEENS6_IJNS7_ILi128EEENS7_ILi96EEENS7_ILi64EEEEEELi256ENS_10bfloat16_tEfNS_4arch4Sm90ELb0ELb0ELb0ELb0ELb0ELb0ELb1ELb1ELb0ELb1ELb0ELb0EEENS1_21CollectiveEpilogueFwdINS6_IJSA_NS7_ILi256EEESB_EEES9_SE_SG_Li256ELb0ELb1ELb0ELb0EEENS1_29StaticPersistentTileSchedulerILb0EEEEEEEEEvNT_6ParamsE --------------------------
	.section	.nv.constant0._ZN7cutlass13device_kernelIN5flash11enable_sm90INS1_16FlashAttnFwdSm90INS1_25CollectiveMainloopFwdSm90ILi2EN4cute5tupleIJNS5_1CILi1EEES8_S8_EEENS6_IJNS7_ILi128EEENS7_ILi96EEENS7_ILi64EEEEEELi256ENS_10bfloat16_tEfNS_4arch4Sm90ELb0ELb0ELb0ELb0ELb0ELb0ELb1ELb1ELb0ELb1ELb0ELb0EEENS1_21CollectiveEpilogueFwdINS6_IJSA_NS7_ILi256EEESB_EEES9_SE_SG_Li256ELb0ELb1ELb0ELb0EEENS1_29StaticPersistentTileSchedulerILb0EEEEEEEEEvNT_6ParamsE,"a",@progbits
	.sectionflags	@""
	.align	4
.nv.constant0._ZN7cutlass13device_kernelIN5flash11enable_sm90INS1_16FlashAttnFwdSm90INS1_25CollectiveMainloopFwdSm90ILi2EN4cute5tupleIJNS5_1CILi1EEES8_S8_EEENS6_IJNS7_ILi128EEENS7_ILi96EEENS7_ILi64EEEEEELi256ENS_10bfloat16_tEfNS_4arch4Sm90ELb0ELb0ELb0ELb0ELb0ELb0ELb1ELb1ELb0ELb1ELb0ELb0EEENS1_21CollectiveEpilogueFwdINS6_IJSA_NS7_ILi256EEESB_EEES9_SE_SG_Li256ELb0ELb1ELb0ELb0EEENS1_29StaticPersistentTileSchedulerILb0EEEEEEEEEvNT_6ParamsE:
	.zero		3456


//--------------------- .nv.constant0._ZN7cutlass13device_kernelIN5flash11enable_sm90INS1_16FlashAttnFwdSm90INS1_25CollectiveMainloopFwdSm90ILi2EN4cute5tupleIJNS5_1CILi1EEES8_S8_EEENS6_IJNS7_ILi128EEENS7_ILi96EEENS7_ILi64EEEEEELi256ENS_10bfloat16_tEfNS_4arch4Sm90ELb0ELb0ELb0ELb1ELb0ELb0ELb0ELb1ELb0ELb1ELb0ELb0EEENS1_21CollectiveEpilogueFwdINS6_IJSA_NS7_ILi256EEESB_EEES9_SE_SG_Li256ELb1ELb1ELb0ELb0EEENS1_36VarlenDynamicPersistentTileSchedulerILi128ELi96ELi256ELi128ELb0ELb1ELb1ELb0ELb1ELb1EEEEEEEEEvNT_6ParamsE --------------------------
	.section	.nv.constant0._ZN7cutlass13device_kernelIN5flash11enable_sm90INS1_16FlashAttnFwdSm90INS1_25CollectiveMainloopFwdSm90ILi2EN4cute5tupleIJNS5_1CILi1EEES8_S8_EEENS6_IJNS7_ILi128EEENS7_ILi96EEENS7_ILi64EEEEEELi256ENS_10bfloat16_tEfNS_4arch4Sm90ELb0ELb0ELb0ELb1ELb0ELb0ELb0ELb1ELb0ELb1ELb0ELb0EEENS1_21CollectiveEpilogueFwdINS6_IJSA_NS7_ILi256EEESB_EEES9_SE_SG_Li256ELb1ELb1ELb0ELb0EEENS1_36VarlenDynamicPersistentTileSchedulerILi128ELi96ELi256ELi128ELb0ELb1ELb1ELb0ELb1ELb1EEEEEEEEEvNT_6ParamsE,"a",@progbits
	.sectionflags	@""
	.align	4
.nv.constant0._ZN7cutlass13device_kernelIN5flash11enable_sm90INS1_16FlashAttnFwdSm90INS1_25CollectiveMainloopFwdSm90ILi2EN4cute5tupleIJNS5_1CILi1EEES8_S8_EEENS6_IJNS7_ILi128EEENS7_ILi96EEENS7_ILi64EEEEEELi256ENS_10bfloat16_tEfNS_4arch4Sm90ELb0ELb0ELb0ELb1ELb0ELb0ELb0ELb1ELb0ELb1ELb0ELb0EEENS1_21CollectiveEpilogueFwdINS6_IJSA_NS7_ILi256EEESB_EEES9_SE_SG_Li256ELb1ELb1ELb0ELb0EEENS1_36VarlenDynamicPersistentTileSchedulerILi128ELi96ELi256ELi128ELb0ELb1ELb1ELb0ELb1ELb1EEEEEEEEEvNT_6ParamsE:
	.zero		3328


//--------------------- .nv.constant0._ZN7cutlass13device_kernelIN5flash11enable_sm90INS1_16FlashAttnFwdSm90INS1_25CollectiveMainloopFwdSm90ILi2EN4cute5tupleIJNS5_1CILi1EEES8_S8_EEENS6_IJNS7_ILi128EEENS7_ILi96EEENS7_ILi64EEEEEELi256ENS_10bfloat16_tEfNS_4arch4Sm90ELb0ELb0ELb0ELb1ELb0ELb1ELb0ELb1ELb0ELb1ELb0ELb0EEENS1_21CollectiveEpilogueFwdINS6_IJSA_NS7_ILi256EEESB_EEES9_SE_SG_Li256ELb1ELb1ELb0ELb0EEENS1_36VarlenDynamicPersistentTileSchedulerILi128ELi96ELi256ELi128ELb0ELb1ELb1ELb0ELb1ELb1EEEEEEEEEvNT_6ParamsE --------------------------
	.section	.nv.constant0._ZN7cutlass13device_kernelIN5flash11enable_sm90INS1_16FlashAttnFwdSm90INS1_25CollectiveMainloopFwdSm90ILi2EN4cute5tupleIJNS5_1CILi1EEES8_S8_EEENS6_IJNS7_ILi128EEENS7_ILi96EEENS7_ILi64EEEEEELi256ENS_10bfloat16_tEfNS_4arch4Sm90ELb0ELb0ELb0ELb1ELb0ELb1ELb0ELb1ELb0ELb1ELb0ELb0EEENS1_21CollectiveEpilogueFwdINS6_IJSA_NS7_ILi256EEESB_EEES9_SE_SG_Li256ELb1ELb1ELb0ELb0EEENS1_36VarlenDynamicPersistentTileSchedulerILi128ELi96ELi256ELi128ELb0ELb1ELb1ELb0ELb1ELb1EEEEEEEEEvNT_6ParamsE,"a",@progbits
	.sectionflags	@""
	.align	4
.nv.constant0._ZN7cutlass13device_kernelIN5flash11enable_sm90INS1_16FlashAttnFwdSm90INS1_25CollectiveMainloopFwdSm90ILi2EN4cute5tupleIJNS5_1CILi1EEES8_S8_EEENS6_IJNS7_ILi128EEENS7_ILi96EEENS7_ILi64EEEEEELi256ENS_10bfloat16_tEfNS_4arch4Sm90ELb0ELb0ELb0ELb1ELb0ELb1ELb0ELb1ELb0ELb1ELb0ELb0EEENS1_21CollectiveEpilogueFwdINS6_IJSA_NS7_ILi256EEESB_EEES9_SE_SG_Li256ELb1ELb1ELb0ELb0EEENS1_36VarlenDynamicPersistentTileSchedulerILi128ELi96ELi256ELi128ELb0ELb1ELb1ELb0ELb1ELb1EEEEEEEEEvNT_6ParamsE:
	.zero		3328


//--------------------- .nv.constant0._ZN7cutlass13device_kernelIN5flash11enable_sm90INS1_16FlashAttnFwdSm90INS1_25CollectiveMainloopFwdSm90ILi2EN4cute5tupleIJNS5_1CILi1EEES8_S8_EEENS6_IJNS7_ILi128EEENS7_ILi96EEENS7_ILi64EEEEEELi256ENS_10bfloat16_tEfNS_4arch4Sm90ELb0ELb0ELb0ELb1ELb0ELb0ELb1ELb1ELb0ELb1ELb0ELb0EEENS1_21CollectiveEpilogueFwdINS6_IJSA_NS7_ILi256EEESB_EEES9_SE_SG_Li256ELb1ELb1ELb0ELb0EEENS1_36VarlenDynamicPersistentTileSchedulerILi128ELi96ELi256ELi128ELb0ELb1ELb1ELb0ELb1ELb1EEEEEEEEEvNT_6ParamsE --------------------------
	.section	.nv.constant0._ZN7cutlass13device_kernelIN5flash11enable_sm90INS1_16FlashAttnFwdSm90INS1_25CollectiveMainloopFwdSm90ILi2EN4cute5tupleIJNS5_1CILi1EEES8_S8_EEENS6_IJNS7_ILi128EEENS7_ILi96EEENS7_ILi64EEEEEELi256ENS_10bfloat16_tEfNS_4arch4Sm90ELb0ELb0ELb0ELb1ELb0ELb0ELb1ELb1ELb0ELb1ELb0ELb0EEENS1_21CollectiveEpilogueFwdINS6_IJSA_NS7_ILi256EEESB_EEES9_SE_SG_Li256ELb1ELb1ELb0ELb0EEENS1_36VarlenDynamicPersistentTileSchedulerILi128ELi96ELi256ELi128ELb0ELb1ELb1ELb0ELb1ELb1EEEEEEEEEvNT_6ParamsE,"a",@progbits
	.sectionflags	@""
	.align	4
.nv.constant0._ZN7cutlass13device_kernelIN5flash11enable_sm90INS1_16FlashAttnFwdSm90INS1_25CollectiveMainloopFwdSm90ILi2EN4cute5tupleIJNS5_1CILi1EEES8_S8_EEENS6_IJNS7_ILi128EEENS7_ILi96EEENS7_ILi64EEEEEELi256ENS_10bfloat16_tEfNS_4arch4Sm90ELb0ELb0ELb0ELb1ELb0ELb0ELb1ELb1ELb0ELb1ELb0ELb0EEENS1_21CollectiveEpilogueFwdINS6_IJSA_NS7_ILi256EEESB_EEES9_SE_SG_Li256ELb1ELb1ELb0ELb0EEENS1_36VarlenDynamicPersistentTileSchedulerILi128ELi96ELi256ELi128ELb0ELb1ELb1ELb0ELb1ELb1EEEEEEEEEvNT_6ParamsE:
	.zero		3584


//--------------------- .nv.constant0._ZN7cutlass13device_kernelIN5flash11enable_sm90INS1_16FlashAttnFwdSm90INS1_25CollectiveMainloopFwdSm90ILi2EN4cute5tupleIJNS5_1CILi1EEES8_S8_EEENS6_IJNS7_ILi128EEENS7_ILi96EEENS7_ILi64EEEEEELi256ENS_10bfloat16_tEfNS_4arch4Sm90ELb0ELb0ELb0ELb1ELb0ELb1ELb1ELb1ELb0ELb1ELb0ELb0EEENS1_21CollectiveEpilogueFwdINS6_IJSA_NS7_ILi256EEESB_EEES9_SE_SG_Li256ELb1ELb1ELb0ELb0EEENS1_36VarlenDynamicPersistentTileSchedulerILi128ELi96ELi256ELi128ELb0ELb1ELb1ELb0ELb1ELb1EEEEEEEEEvNT_6ParamsE --------------------------
	.section	.nv.constant0._ZN7cutlass13device_kernelIN5flash11enable_sm90INS1_16FlashAttnFwdSm90INS1_25CollectiveMainloopFwdSm90ILi2EN4cute5tupleIJNS5_1CILi1EEES8_S8_EEENS6_IJNS7_ILi128EEENS7_ILi96EEENS7_ILi64EEEEEELi256ENS_10bfloat16_tEfNS_4arch4Sm90ELb0ELb0ELb0ELb1ELb0ELb1ELb1ELb1ELb0ELb1ELb0ELb0EEENS1_21CollectiveEpilogueFwdINS6_IJSA_NS7_ILi256EEESB_EEES9_SE_SG_Li256ELb1ELb1ELb0ELb0EEENS1_36VarlenDynamicPersistentTileSchedulerILi128ELi96ELi256ELi128ELb0ELb1ELb1ELb0ELb1ELb1EEEEEEEEEvNT_6ParamsE,"a",@progbits
	.sectionflags	@""
	.align	4
.nv.constant0._ZN7cutlass13device_kernelIN5flash11enable_sm90INS1_16FlashAttnFwdSm90INS1_25CollectiveMainloopFwdSm90ILi2EN4cute5tupleIJNS5_1CILi1EEES8_S8_EEENS6_IJNS7_ILi128EEENS7_ILi96EEENS7_ILi64EEEEEELi256ENS_10bfloat16_tEfNS_4arch4Sm90ELb0ELb0ELb0ELb1ELb0ELb1ELb1ELb1ELb0ELb1ELb0ELb0EEENS1_21CollectiveEpilogueFwdINS6_IJSA_NS7_ILi256EEESB_EEES9_SE_SG_Li256ELb1ELb1ELb0ELb0EEENS1_36VarlenDynamicPersistentTileSchedulerILi128ELi96ELi256ELi128ELb0ELb1ELb1ELb0ELb1ELb1EEEEEEEEEvNT_6ParamsE:
	.zero		3584


//--------------------- .nv.constant0._ZN7cutlass13device_kernelIN5flash11enable_sm90INS1_16FlashAttnFwdSm90INS1_25CollectiveMainloopFwdSm90ILi2EN4cute5tupleIJNS5_1CILi1EEES8_S8_EEENS6_IJNS7_ILi128EEENS7_ILi96EEENS7_ILi64EEEEEELi256ENS_10bfloat16_tEfNS_4arch4Sm90ELb0ELb1ELb0ELb0ELb0ELb0ELb0ELb1ELb0ELb1ELb0ELb0EEENS1_21CollectiveEpilogueFwdINS6_IJSA_NS7_ILi256EEESB_EEES9_SE_SG_Li256ELb0ELb1ELb0ELb0EEENS1_30DynamicPersistentTileSchedulerILi256ELi128ELb0ELb1ELb1EEEEEEEEEvNT_6ParamsE --------------------------
	.section	.nv.constant0._ZN7cutlass13device_kernelIN5flash11enable_sm90INS1_16FlashAttnFwdSm90INS1_25CollectiveMainloopFwdSm90ILi2EN4cute5tupleIJNS5_1CILi1EEES8_S8_EEENS6_IJNS7_ILi128EEENS7_ILi96EEENS7_ILi64EEEEEELi256ENS_10bfloat16_tEfNS_4arch4Sm90ELb0ELb1ELb0ELb0ELb0ELb0ELb0ELb1ELb0ELb1ELb0ELb0EEENS1_21CollectiveEpilogueFwdINS6_IJSA_NS7_ILi256EEESB_EEES9_SE_SG_Li256ELb0ELb1ELb0ELb0EEENS1_30DynamicPersistentTileSchedulerILi256ELi128ELb0ELb1ELb1EEEEEEEEEvNT_6ParamsE,"a",@progbits
	.sectionflags	@""
	.align	4
.nv.constant0._ZN7cutlass13device_kernelIN5flash11enable_sm90INS1_16FlashAttnFwdSm90INS1_25CollectiveMainloopFwdSm90ILi2EN4cute5tupleIJNS5_1CILi1EEES8_S8_EEENS6_IJNS7_ILi128EEENS7_ILi96EEENS7_ILi64EEEEEELi256ENS_10bfloat16_tEfNS_4arch4Sm90ELb0ELb1ELb0ELb0ELb0ELb0ELb0ELb1ELb0ELb1ELb0ELb0EEENS1_21CollectiveEpilogueFwdINS6_IJSA_NS7_ILi256EEESB_EEES9_SE_SG_Li256ELb0ELb1ELb0ELb0EEENS1_30DynamicPersistentTileSchedulerILi256ELi128ELb0ELb1ELb1EEEEEEEEEvNT_6ParamsE:
	.zero		3328


//--------------------- .nv.constant0._ZN7cutlass13device_kernelIN5flash11enable_sm90INS1_16FlashAttnFwdSm90INS1_25CollectiveMainloopFwdSm90ILi2EN4cute5tupleIJNS5_1CILi1EEES8_S8_EEENS6_IJNS7_ILi128EEENS7_ILi96EEENS7_ILi64EEEEEELi256ENS_10bfloat16_tEfNS_4arch4Sm90ELb0ELb1ELb0ELb0ELb0ELb0ELb1ELb1ELb0ELb1ELb0ELb0EEENS1_21CollectiveEpilogueFwdINS6_IJSA_NS7_ILi256EEESB_EEES9_SE_SG_Li256ELb0ELb1ELb0ELb0EEENS1_30DynamicPersistentTileSchedulerILi256ELi128ELb0ELb1ELb1EEEEEEEEEvNT_6ParamsE --------------------------
	.section	.nv.constant0._ZN7cutlass13device_kernelIN5flash11enable_sm90INS1_16FlashAttnFwdSm90INS1_25CollectiveMainloopFwdSm90ILi2EN4cute5tupleIJNS5_1CILi1EEES8_S8_EEENS6_IJNS7_ILi128EEENS7_ILi96EEENS7_ILi64EEEEEELi256ENS_10bfloat16_tEfNS_4arch4Sm90ELb0ELb1ELb0ELb0ELb0ELb0ELb1ELb1ELb0ELb1ELb0ELb0EEENS1_21CollectiveEpilogueFwdINS6_IJSA_NS7_ILi256EEESB_EEES9_SE_SG_Li256ELb0ELb1ELb0ELb0EEENS1_30DynamicPersistentTileSchedulerILi256ELi128ELb0ELb1ELb1EEEEEEEEEvNT_6ParamsE,"a",@progbits
	.sectionflags	@""
	.align	4
.nv.constant0._ZN7cutlass13device_kernelIN5flash11enable_sm90INS1_16FlashAttnFwdSm90INS1_25CollectiveMainloopFwdSm90ILi2EN4cute5tupleIJNS5_1CILi1EEES8_S8_EEENS6_IJNS7_ILi128EEENS7_ILi96EEENS7_ILi64EEEEEELi256ENS_10bfloat16_tEfNS_4arch4Sm90ELb0ELb1ELb0ELb0ELb0ELb0ELb1ELb1ELb0ELb1ELb0ELb0EEENS1_21CollectiveEpilogueFwdINS6_IJSA_NS7_ILi256EEESB_EEES9_SE_SG_Li256ELb0ELb1ELb0ELb0EEENS1_30DynamicPersistentTileSchedulerILi256ELi128ELb0ELb1ELb1EEEEEEEEEvNT_6ParamsE:
	.zero		3584


//--------------------- .nv.constant0._ZN7cutlass13device_kernelIN5flash11enable_sm90INS1_16FlashAttnFwdSm90INS1_25CollectiveMainloopFwdSm90ILi2EN4cute5tupleIJNS5_1CILi1EEES8_S8_EEENS6_IJNS7_ILi128EEENS7_ILi96EEENS7_ILi64EEEEEELi256ENS_10bfloat16_tEfNS_4arch4Sm90ELb0ELb1ELb0ELb1ELb0ELb0ELb0ELb1ELb0ELb1ELb0ELb0EEENS1_21CollectiveEpilogueFwdINS6_IJSA_NS7_ILi256EEESB_EEES9_SE_SG_Li256ELb1ELb1ELb0ELb0EEENS1_36VarlenDynamicPersistentTileSchedulerILi128ELi96ELi256ELi128ELb0ELb1ELb1ELb1ELb0ELb1EEEEEEEEEvNT_6ParamsE --------------------------
	.section	.nv.constant0._ZN7cutlass13device_kernelIN5flash11enable_sm90INS1_16FlashAttnFwdSm90INS1_25CollectiveMainloopFwdSm90ILi2EN4cute5tupleIJNS5_1CILi1EEES8_S8_EEENS6_IJNS7_ILi128EEENS7_ILi96EEENS7_ILi64EEEEEELi256ENS_10bfloat16_tEfNS_4arch4Sm90ELb0ELb1ELb0ELb1ELb0ELb0ELb0ELb1ELb0ELb1ELb0ELb0EEENS1_21CollectiveEpilogueFwdINS6_IJSA_NS7_ILi256EEESB_EEES9_SE_SG_Li256ELb1ELb1ELb0ELb0EEENS1_36VarlenDynamicPersistentTileSchedulerILi128ELi96ELi256ELi128ELb0ELb1ELb1ELb1ELb0ELb1EEEEEEEEEvNT_6ParamsE,"a",@progbits
	.sectionflags	@""
	.align	4
.nv.constant0._ZN7cutlass13device_kernelIN5flash11enable_sm90INS1_16FlashAttnFwdSm90INS1_25CollectiveMainloopFwdSm90ILi2EN4cute5tupleIJNS5_1CILi1EEES8_S8_EEENS6_IJNS7_ILi128EEENS7_ILi96EEENS7_ILi64EEEEEELi256ENS_10bfloat16_tEfNS_4arch4Sm90ELb0ELb1ELb0ELb1ELb0ELb0ELb0ELb1ELb0ELb1ELb0ELb0EEENS1_21CollectiveEpilogueFwdINS6_IJSA_NS7_ILi256EEESB_EEES9_SE_SG_Li256ELb1ELb1ELb0ELb0EEENS1_36VarlenDynamicPersistentTileSchedulerILi128ELi96ELi256ELi128ELb0ELb1ELb1ELb1ELb0ELb1EEEEEEEEEvNT_6ParamsE:
	.zero		3328


//--------------------- .nv.constant0._ZN7cutlass13device_kernelIN5flash11enable_sm90INS1_16FlashAttnFwdSm90INS1_25CollectiveMainloopFwdSm90ILi2EN4cute5tupleIJNS5_1CILi1EEES8_S8_EEENS6_IJNS7_ILi128EEENS7_ILi96EEENS7_ILi64EEEEEELi256ENS_10bfloat16_tEfNS_4arch4Sm90ELb0ELb1ELb0ELb1ELb0ELb1ELb0ELb1ELb0ELb1ELb0ELb0EEENS1_21CollectiveEpilogueFwdINS6_IJSA_NS7_ILi256EEESB_EEES9_SE_SG_Li256ELb1ELb1ELb0ELb0EEENS1_36VarlenDynamicPersistentTileSchedulerILi128ELi96ELi256ELi128ELb0ELb1ELb1ELb1ELb0ELb1EEEEEEEEEvNT_6ParamsE --------------------------
	.section	.nv.constant0._ZN7cutlass13device_kernelIN5flash11enable_sm90INS1_16FlashAttnFwdSm90INS1_25CollectiveMainloopFwdSm90ILi2EN4cute5tupleIJNS5_1CILi1EEES8_S8_EEENS6_IJNS7_ILi128EEENS7_ILi96EEENS7_ILi64EEEEEELi256ENS_10bfloat16_tEfNS_4arch4Sm90ELb0ELb1ELb0ELb1ELb0ELb1ELb0ELb1ELb0ELb1ELb0ELb0EEENS1_21CollectiveEpilogueFwdINS6_IJSA_NS7_ILi256EEESB_EEES9_SE_SG_Li256ELb1ELb1ELb0ELb0EEENS1_36VarlenDynamicPersistentTileSchedulerILi128ELi96ELi256ELi128ELb0ELb1ELb1ELb1ELb0ELb1EEEEEEEEEvNT_6ParamsE,"a",@progbits
	.sectionflags	@""
	.align	4
.nv.constant0._ZN7cutlass13device_kernelIN5flash11enable_sm90INS1_16FlashAttnFwdSm90INS1_25CollectiveMainloopFwdSm90ILi2EN4cute5tupleIJNS5_1CILi1EEES8_S8_EEENS6_IJNS7_ILi128EEENS7_ILi96EEENS7_ILi64EEEEEELi256ENS_10bfloat16_tEfNS_4arch4Sm90ELb0ELb1ELb0ELb1ELb0ELb1ELb0ELb1ELb0ELb1ELb0ELb0EEENS1_21CollectiveEpilogueFwdINS6_IJSA_NS7_ILi256EEESB_EEES9_SE_SG_Li256ELb1ELb1ELb0ELb0EEENS1_36VarlenDynamicPersistentTileSchedulerILi128ELi96ELi256ELi128ELb0ELb1ELb1ELb1ELb0ELb1EEEEEEEEEvNT_6ParamsE:
	.zero		3328


//--------------------- .nv.constant0._ZN7cutlass13device_kernelIN5flash11enable_sm90INS1_16FlashAttnFwdSm90INS1_25CollectiveMainloopFwdSm90ILi2EN4cute5tupleIJNS5_1CILi1EEES8_S8_EEENS6_IJNS7_ILi128EEENS7_ILi96EEENS7_ILi64EEEEEELi256ENS_10bfloat16_tEfNS_4arch4Sm90ELb0ELb1ELb0ELb1ELb0ELb0ELb1ELb1ELb0ELb1ELb0ELb0EEENS1_21CollectiveEpilogueFwdINS6_IJSA_NS7_ILi256EEESB_EEES9_SE_SG_Li256ELb1ELb1ELb0ELb0EEENS1_36VarlenDynamicPersistentTileSchedulerILi128ELi96ELi256ELi128ELb0ELb1ELb1ELb1ELb0ELb1EEEEEEEEEvNT_6ParamsE --------------------------
	.section	.nv.constant0._ZN7cutlass13device_kernelIN5flash11enable_sm90INS1_16FlashAttnFwdSm90INS1_25CollectiveMainloopFwdSm90ILi2EN4cute5tupleIJNS5_1CILi1EEES8_S8_EEENS6_IJNS7_ILi128EEENS7_ILi96EEENS7_ILi64EEEEEELi256ENS_10bfloat16_tEfNS_4arch4Sm90ELb0ELb1ELb0ELb1ELb0ELb0ELb1ELb1ELb0ELb1ELb0ELb0EEENS1_21CollectiveEpilogueFwdINS6_IJSA_NS7_ILi256EEESB_EEES9_SE_SG_Li256ELb1ELb1ELb0ELb0EEENS1_36VarlenDynamicPersistentTileSchedulerILi128ELi96ELi256ELi128ELb0ELb1ELb1ELb1ELb0ELb1EEEEEEEEEvNT_6ParamsE,"a",@progbits
	.sectionflags	@""
	.align	4
.nv.constant0._ZN7cutlass13device_kernelIN5flash11enable_sm90INS1_16FlashAttnFwdSm90INS1_25CollectiveMainloopFwdSm90ILi2EN4cute5tupleIJNS5_1CILi1EEES8_S8_EEENS6_IJNS7_ILi128EEENS7_ILi96EEENS7_ILi64EEEEEELi256ENS_10bfloat16_tEfNS_4arch4Sm90ELb0ELb1ELb0ELb1ELb0ELb0ELb1ELb1ELb0ELb1ELb0ELb0EEENS1_21CollectiveEpilogueFwdINS6_IJSA_NS7_ILi256EEESB_EEES9_SE_SG_Li256ELb1ELb1ELb0ELb0EEENS1_36VarlenDynamicPersistentTileSchedulerILi128ELi96ELi256ELi128ELb0ELb1ELb1ELb1ELb0ELb1EEEEEEEEEvNT_6ParamsE:
	.zero		3584


//--------------------- .nv.constant0._ZN7cutlass13device_kernelIN5flash11enable_sm90INS1_16FlashAttnFwdSm90INS1_25CollectiveMainloopFwdSm90ILi2EN4cute5tupleIJNS5_1CILi1EEES8_S8_EEENS6_IJNS7_ILi128EEENS7_ILi96EEENS7_ILi64EEEEEELi256ENS_10bfloat16_tEfNS_4arch4Sm90ELb0ELb1ELb0ELb1ELb0ELb1ELb1ELb1ELb0ELb1ELb0ELb0EEENS1_21CollectiveEpilogueFwdINS6_IJSA_NS7_ILi256EEESB_EEES9_SE_SG_Li256ELb1ELb1ELb0ELb0EEENS1_36VarlenDynamicPersistentTileSchedulerILi128ELi96ELi256ELi128ELb0ELb1ELb1ELb1ELb0ELb1EEEEEEEEEvNT_6ParamsE --------------------------
	.section	.nv.constant0._ZN7cutlass13device_kernelIN5flash11enable_sm90INS1_16FlashAttnFwdSm90INS1_25CollectiveMainloopFwdSm90ILi2EN4cute5tupleIJNS5_1CILi1EEES8_S8_EEENS6_IJNS7_ILi128EEENS7_ILi96EEENS7_ILi64EEEEEELi256ENS_10bfloat16_tEfNS_4arch4Sm90ELb0ELb1ELb0ELb1ELb0ELb1ELb1ELb1ELb0ELb1ELb0ELb0EEENS1_21CollectiveEpilogueFwdINS6_IJSA_NS7_ILi256EEESB_EEES9_SE_SG_Li256ELb1ELb1ELb0ELb0EEENS1_36VarlenDynamicPersistentTileSchedulerILi128ELi96ELi256ELi128ELb0ELb1ELb1ELb1ELb0ELb1EEEEEEEEEvNT_6ParamsE,"a",@progbits
	.sectionflags	@""
	.align	4
.nv.constant0._ZN7cutlass13device_kernelIN5flash11enable_sm90INS1_16FlashAttnFwdSm90INS1_25CollectiveMainloopFwdSm90ILi2EN4cute5tupleIJNS5_1CILi1EEES8_S8_EEENS6_IJNS7_ILi128EEENS7_ILi96EEENS7_ILi64EEEEEELi256ENS_10bfloat16_tEfNS_4arch4Sm90ELb0ELb1ELb0ELb1ELb0ELb1ELb1ELb1ELb0ELb1ELb0ELb0EEENS1_21CollectiveEpilogueFwdINS6_IJSA_NS7_ILi256EEESB_EEES9_SE_SG_Li256ELb1ELb1ELb0ELb0EEENS1_36VarlenDynamicPersistentTileSchedulerILi128ELi96ELi256ELi128ELb0ELb1ELb1ELb1ELb0ELb1EEEEEEEEEvNT_6ParamsE:
	.zero		3584


//--------------------- .nv.constant0._ZN7cutlass13device_kernelIN5flash11enable_sm90INS1_16FlashAttnFwdSm90INS1_25CollectiveMainloopFwdSm90ILi2EN4cute5tupleIJNS5_1CILi1EEES8_S8_EEENS6_IJNS7_ILi128EEENS7_ILi96EEENS7_ILi64EEEEEELi256ENS_10bfloat16_tEfNS_4arch4Sm90ELb1ELb0ELb0ELb0ELb0ELb0ELb0ELb1ELb0ELb1ELb0ELb0EEENS1_21CollectiveEpilogueFwdINS6_IJSA_NS7_ILi256EEESB_EEES9_SE_SG_Li256ELb0ELb1ELb0ELb0EEENS1_30DynamicPersistentTileSchedulerILi256ELi128ELb0ELb1ELb1EEEEEEEEEvNT_6ParamsE --------------------------
	.section	.nv.constant0._ZN7cutlass13device_kernelIN5flash11enable_sm90INS1_16FlashAttnFwdSm90INS1_25CollectiveMainloopFwdSm90ILi2EN4cute5tupleIJNS5_1CILi1EEES8_S8_EEENS6_IJNS7_ILi128EEENS7_ILi96EEENS7_ILi64EEEEEELi256ENS_10bfloat16_tEfNS_4arch4Sm90ELb1ELb0ELb0ELb0ELb0ELb0ELb0ELb1ELb0ELb1ELb0ELb0EEENS1_21CollectiveEpilogueFwdINS6_IJSA_NS7_ILi256EEESB_EEES9_SE_SG_Li256ELb0ELb1ELb0ELb0EEENS1_30DynamicPersistentTileSchedulerILi256ELi128ELb0ELb1ELb1EEEEEEEEEvNT_6ParamsE,"a",@progbits
	.sectionflags	@""
	.align	4
.nv.constant0._ZN7cutlass13device_kernelIN5flash11enable_sm90INS1_16FlashAttnFwdSm90INS1_25CollectiveMainloopFwdSm90ILi2EN4cute5tupleIJNS5_1CILi1EEES8_S8_EEENS6_IJNS7_ILi128EEENS7_ILi96EEENS7_ILi64EEEEEELi256ENS_10bfloat16_tEfNS_4arch4Sm90ELb1ELb0ELb0ELb0ELb0ELb0ELb0ELb1ELb0ELb1ELb0ELb0EEENS1_21CollectiveEpilogueFwdINS6_IJSA_NS7_ILi256EEESB_EEES9_SE_SG_Li256ELb0ELb1ELb0ELb0EEENS1_30DynamicPersistentTileSchedulerILi256ELi128ELb0ELb1ELb1EEEEEEEEEvNT_6ParamsE:
	.zero		3328


//--------------------- .nv.constant0._ZN7cutlass13device_kernelIN5flash11enable_sm90INS1_16FlashAttnFwdSm90INS1_25CollectiveMainloopFwdSm90ILi2EN4cute5tupleIJNS5_1CILi1EEES8_S8_EEENS6_IJNS7_ILi128EEENS7_ILi96EEENS7_ILi64EEEEEELi256ENS_10bfloat16_tEfNS_4arch4Sm90ELb1ELb0ELb0ELb0ELb0ELb0ELb1ELb1ELb0ELb1ELb0ELb0EEENS1_21CollectiveEpilogueFwdINS6_IJSA_NS7_ILi256EEESB_EEES9_SE_SG_Li256ELb0ELb1ELb0ELb0EEENS1_30DynamicPersistentTileSchedulerILi256ELi128ELb0ELb1ELb1EEEEEEEEEvNT_6ParamsE --------------------------
	.section	.nv.constant0._ZN7cutlass13device_kernelIN5flash11enable_sm90INS1_16FlashAttnFwdSm90INS1_25CollectiveMainloopFwdSm90ILi2EN4cute5tupleIJNS5_1CILi1EEES8_S8_EEENS6_IJNS7_ILi128EEENS7_ILi96EEENS7_ILi64EEEEEELi256ENS_10bfloat16_tEfNS_4arch4Sm90ELb1ELb0ELb0ELb0ELb0ELb0ELb1ELb1ELb0ELb1ELb0ELb0EEENS1_21CollectiveEpilogueFwdINS6_IJSA_NS7_ILi256EEESB_EEES9_SE_SG_Li256ELb0ELb1ELb0ELb0EEENS1_30DynamicPersistentTileSchedulerILi256ELi128ELb0ELb1ELb1EEEEEEEEEvNT_6ParamsE,"a",@progbits
	.sectionflags	@""
	.align	4
.nv.constant0._ZN7cutlass13device_kernelIN5flash11enable_sm90INS1_16FlashAttnFwdSm90INS1_25CollectiveMainloopFwdSm90ILi2EN4cute5tupleIJNS5_1CILi1EEES8_S8_EEENS6_IJNS7_ILi128EEENS7_ILi96EEENS7_ILi64EEEEEELi256ENS_10bfloat16_tEfNS_4arch4Sm90ELb1ELb0ELb0ELb0ELb0ELb0ELb1ELb1ELb0ELb1ELb0ELb0EEENS1_21CollectiveEpilogueFwdINS6_IJSA_NS7_ILi256EEESB_EEES9_SE_SG_Li256ELb0ELb1ELb0ELb0EEENS1_30DynamicPersistentTileSchedulerILi256ELi128ELb0ELb1ELb1EEEEEEEEEvNT_6ParamsE:
	.zero		3584


//--------------------- .nv.constant0._ZN7cutlass13device_kernelIN5flash11enable_sm90INS1_16FlashAttnFwdSm90INS1_25CollectiveMainloopFwdSm90ILi2EN4cute5tupleIJNS5_1CILi1EEES8_S8_EEENS6_IJNS7_ILi128EEENS7_ILi96EEENS7_ILi64EEEEEELi256ENS_10bfloat16_tEfNS_4arch4Sm90ELb1ELb0ELb0ELb1ELb0ELb0ELb0ELb1ELb0ELb1ELb0ELb0EEENS1_21CollectiveEpilogueFwdINS6_IJSA_NS7_ILi256EEESB_EEES9_SE_SG_Li256ELb1ELb1ELb0ELb0EEENS1_36VarlenDynamicPersistentTileSchedulerILi128ELi96ELi256ELi128ELb0ELb1ELb1ELb1ELb1ELb1EEEEEEEEEvNT_6ParamsE --------------------------
	.section	.nv.constant0._ZN7cutlass13device_kernelIN5flash11enable_sm90INS1_16FlashAttnFwdSm90INS1_25CollectiveMainloopFwdSm90ILi2EN4cute5tupleIJNS5_1CILi1EEES8_S8_EEENS6_IJNS7_ILi128EEENS7_ILi96EEENS7_ILi64EEEEEELi256ENS_10bfloat16_tEfNS_4arch4Sm90ELb1ELb0ELb0ELb1ELb0ELb0ELb0ELb1ELb0ELb1ELb0ELb0EEENS1_21CollectiveEpilogueFwdINS6_IJSA_NS7_ILi256EEESB_EEES9_SE_SG_Li256ELb1ELb1ELb0ELb0EEENS1_36VarlenDynamicPersistentTileSchedulerILi128ELi96ELi256ELi128ELb0ELb1ELb1ELb1ELb1ELb1EEEEEEEEEvNT_6ParamsE,"a",@progbits
	.sectionflags	@""
	.align	4
.nv.constant0._ZN7cutlass13device_kernelIN5flash11enable_sm90INS1_16FlashAttnFwdSm90INS1_25CollectiveMainloopFwdSm90ILi2EN4cute5tupleIJNS5_1CILi1EEES8_S8_EEENS6_IJNS7_ILi128EEENS7_ILi96EEENS7_ILi64EEEEEELi256ENS_10bfloat16_tEfNS_4arch4Sm90ELb1ELb0ELb0ELb1ELb0ELb0ELb0ELb1ELb0ELb1ELb0ELb0EEENS1_21CollectiveEpilogueFwdINS6_IJSA_NS7_ILi256EEESB_EEES9_SE_SG_Li256ELb1ELb1ELb0ELb0EEENS1_36VarlenDynamicPersistentTileSchedulerILi128ELi96ELi256ELi128ELb0ELb1ELb1ELb1ELb1ELb1EEEEEEEEEvNT_6ParamsE:
	.zero		3328


//--------------------- .nv.constant0._ZN7cutlass13device_kernelIN5flash11enable_sm90INS1_16FlashAttnFwdSm90INS1_25CollectiveMainloopFwdSm90ILi2EN4cute5tupleIJNS5_1CILi1EEES8_S8_EEENS6_IJNS7_ILi128EEENS7_ILi96EEENS7_ILi64EEEEEELi256ENS_10bfloat16_tEfNS_4arch4Sm90ELb1ELb0ELb0ELb1ELb0ELb1ELb0ELb1ELb0ELb1ELb0ELb0EEENS1_21CollectiveEpilogueFwdINS6_IJSA_NS7_ILi256EEESB_EEES9_SE_SG_Li256ELb1ELb1ELb0ELb0EEENS1_36VarlenDynamicPersistentTileSchedulerILi128ELi96ELi256ELi128ELb0ELb1ELb1ELb1ELb1ELb1EEEEEEEEEvNT_6ParamsE --------------------------
	.section	.nv.constant0._ZN7cutlass13device_kernelIN5flash11enable_sm90INS1_16FlashAttnFwdSm90INS1_25CollectiveMainloopFwdSm90ILi2EN4cute5tupleIJNS5_1CILi1EEES8_S8_EEENS6_IJNS7_ILi128EEENS7_ILi96EEENS7_ILi64EEEEEELi256ENS_10bfloat16_tEfNS_4arch4Sm90ELb1ELb0ELb0ELb1ELb0ELb1ELb0ELb1ELb0ELb1ELb0ELb0EEENS1_21CollectiveEpilogueFwdINS6_IJSA_NS7_ILi256EEESB_EEES9_SE_SG_Li256ELb1ELb1ELb0ELb0EEENS1_36VarlenDynamicPersistentTileSchedulerILi128ELi96ELi256ELi128ELb0ELb1ELb1ELb1ELb1ELb1EEEEEEEEEvNT_6ParamsE,"a",@progbits
	.sectionflags	@""
	.align	4
.nv.constant0._ZN7cutlass13device_kernelIN5flash11enable_sm90INS1_16FlashAttnFwdSm90INS1_25CollectiveMainloopFwdSm90ILi2EN4cute5tupleIJNS5_1CILi1EEES8_S8_EEENS6_IJNS7_ILi128EEENS7_ILi96EEENS7_ILi64EEEEEELi256ENS_10bfloat16_tEfNS_4arch4Sm90ELb1ELb0ELb0ELb1ELb0ELb1ELb0ELb1ELb0ELb1ELb0ELb0EEENS1_21CollectiveEpilogueFwdINS6_IJSA_NS7_ILi256EEESB_EEES9_SE_SG_Li256ELb1ELb1ELb0ELb0EEENS1_36VarlenDynamicPersistentTileSchedulerILi128ELi96ELi256ELi128ELb0ELb1ELb1ELb1ELb1ELb1EEEEEEEEEvNT_6ParamsE:
	.zero		3328


//--------------------- .nv.constant0._ZN7cutlass13device_kernelIN5flash11enable_sm90INS1_16FlashAttnFwdSm90INS1_25CollectiveMainloopFwdSm90ILi2EN4cute5tupleIJNS5_1CILi1EEES8_S8_EEENS6_IJNS7_ILi128EEENS7_ILi96EEENS7_ILi64EEEEEELi256ENS_10bfloat16_tEfNS_4arch4Sm90ELb1ELb0ELb0ELb1ELb0ELb0ELb1ELb1ELb0ELb1ELb0ELb0EEENS1_21CollectiveEpilogueFwdINS6_IJSA_NS7_ILi256EEESB_EEES9_SE_SG_Li256ELb1ELb1ELb0ELb0EEENS1_36VarlenDynamicPersistentTileSchedulerILi128ELi96ELi256ELi128ELb0ELb1ELb1ELb1ELb1ELb1EEEEEEEEEvNT_6ParamsE --------------------------
	.section	.nv.constant0._ZN7cutlass13device_kernelIN5flash11enable_sm90INS1_16FlashAttnFwdSm90INS1_25CollectiveMainloopFwdSm90ILi2EN4cute5tupleIJNS5_1CILi1EEES8_S8_EEENS6_IJNS7_ILi128EEENS7_ILi96EEENS7_ILi64EEEEEELi256ENS_10bfloat16_tEfNS_4arch4Sm90ELb1ELb0ELb0ELb1ELb0ELb0ELb1ELb1ELb0ELb1ELb0ELb0EEENS1_21CollectiveEpilogueFwdINS6_IJSA_NS7_ILi256EEESB_EEES9_SE_SG_Li256ELb1ELb1ELb0ELb0EEENS1_36VarlenDynamicPersistentTileSchedulerILi128ELi96ELi256ELi128ELb0ELb1ELb1ELb1ELb1ELb1EEEEEEEEEvNT_6ParamsE,"a",@progbits
	.sectionflags	@""
	.align	4
.nv.constant0._ZN7cutlass13device_kernelIN5flash11enable_sm90INS1_16FlashAttnFwdSm90INS1_25CollectiveMainloopFwdSm90ILi2EN4cute5tupleIJNS5_1CILi1EEES8_S8_EEENS6_IJNS7_ILi128EEENS7_ILi96EEENS7_ILi64EEEEEELi256ENS_10bfloat16_tEfNS_4arch4Sm90ELb1ELb0ELb0ELb1ELb0ELb0ELb1ELb1ELb0ELb1ELb0ELb0EEENS1_21CollectiveEpilogueFwdINS6_IJSA_NS7_ILi256EEESB_EEES9_SE_SG_Li256ELb1ELb1ELb0ELb0EEENS1_36VarlenDynamicPersistentTileSchedulerILi128ELi96ELi256ELi128ELb0ELb1ELb1ELb1ELb1ELb1EEEEEEEEEvNT_6ParamsE:
	.zero		3584


//--------------------- .nv.constant0._ZN7cutlass13device_kernelIN5flash11enable_sm90INS1_16FlashAttnFwdSm90INS1_25CollectiveMainloopFwdSm90ILi2EN4cute5tupleIJNS5_1CILi1EEES8_S8_EEENS6_IJNS7_ILi128EEENS7_ILi96EEENS7_ILi64EEEEEELi256ENS_10bfloat16_tEfNS_4arch4Sm90ELb1ELb0ELb0ELb1ELb0ELb1ELb1ELb1ELb0ELb1ELb0ELb0EEENS1_21CollectiveEpilogueFwdINS6_IJSA_NS7_ILi256EEESB_EEES9_SE_SG_Li256ELb1ELb1ELb0ELb0EEENS1_36VarlenDynamicPersistentTileSchedulerILi128ELi96ELi256ELi128ELb0ELb1ELb1ELb1ELb1ELb1EEEEEEEEEvNT_6ParamsE --------------------------
	.section	.nv.constant0._ZN7cutlass13device_kernelIN5flash11enable_sm90INS1_16FlashAttnFwdSm90INS1_25CollectiveMainloopFwdSm90ILi2EN4cute5tupleIJNS5_1CILi1EEES8_S8_EEENS6_IJNS7_ILi128EEENS7_ILi96EEENS7_ILi64EEEEEELi256ENS_10bfloat16_tEfNS_4arch4Sm90ELb1ELb0ELb0ELb1ELb0ELb1ELb1ELb1ELb0ELb1ELb0ELb0EEENS1_21CollectiveEpilogueFwdINS6_IJSA_NS7_ILi256EEESB_EEES9_SE_SG_Li256ELb1ELb1ELb0ELb0EEENS1_36VarlenDynamicPersistentTileSchedulerILi128ELi96ELi256ELi128ELb0ELb1ELb1ELb1ELb1ELb1EEEEEEEEEvNT_6ParamsE,"a",@progbits
	.sectionflags	@""
	.align	4
.nv.constant0._ZN7cutlass13device_kernelIN5flash11enable_sm90INS1_16FlashAttnFwdSm90INS1_25CollectiveMainloopFwdSm90ILi2EN4cute5tupleIJNS5_1CILi1EEES8_S8_EEENS6_IJNS7_ILi128EEENS7_ILi96EEENS7_ILi64EEEEEELi256ENS_10bfloat16_tEfNS_4arch4Sm90ELb1ELb0ELb0ELb1ELb0ELb1ELb1ELb1ELb0ELb1ELb0ELb0EEENS1_21CollectiveEpilogueFwdINS6_IJSA_NS7_ILi256EEESB_EEES9_SE_SG_Li256ELb1ELb1ELb0ELb0EEENS1_36VarlenDynamicPersistentTileSchedulerILi128ELi96ELi256ELi128ELb0ELb1ELb1ELb1ELb1ELb1EEEEEEEEEvNT_6ParamsE:
	.zero		3584


//--------------------- SYMBOLS --------------------------

	.type		.nv.reservedSmem.offset0,@object
	.size		.nv.reservedSmem.offset0,0x4
	.type		__assertfail,@function
